	.target	sm_103a

	.elftype	@"ET_EXEC"


//--------------------- .note.nv.tkinfo           --------------------------
	.section	.note.nv.tkinfo,"",@"SHT_NOTE"
	.sectionflags	@"SHF_NOTE_NV_TKINFO"
	.tkinfo
        /*0018*/ 	.word	0x00000002
        /*0030*/ 	.string	""
        /*0030*/ 	.string	"ptxas"
        /*0030*/ 	.string	"Cuda compilation tools, release 13.0, V13.0.88"
        /*0030*/ 	.string	"Build cuda_13.0.r13.0/compiler.36424714_0"
        /*0030*/ 	.string	"-arch sm_103a -m 64 "



//--------------------- .note.nv.cuinfo           --------------------------
	.section	.note.nv.cuinfo,"",@"SHT_NOTE"
	.sectionflags	@"SHF_NOTE_NV_CUINFO"
        /*0018*/ 	.short	0x0002
        /*001a*/ 	.short	0x0067
        /*001c*/ 	.short	0x0082
	.zero		2


//--------------------- .nv.info                  --------------------------
	.section	.nv.info,"",@"SHT_CUDA_INFO"
	.align	4


	//----- nvinfo : EIATTR_REGCOUNT
	.align		4
        /*0000*/ 	.byte	0x04, 0x2f
        /*0002*/ 	.short	(.L_1 - .L_0)
	.align		4
.L_0:
        /*0004*/ 	.word	index@(_ZN10layer_norm13ln_bwd_kernelINS_13Kernel_traitsIfffffjLj3072ELj1ELj1ELj4ELj16ENS_18Kernel_traits_baseILj3072EfffffjLj128EEEEELb1ELb1ELb1ELb1EEEvNS_9BwdParamsE)
        /*0008*/ 	.word	0x000000fe


	//----- nvinfo : EIATTR_FRAME_SIZE
	.align		4
.L_1:
        /*000c*/ 	.byte	0x04, 0x11
        /*000e*/ 	.short	(.L_3 - .L_2)
	.align		4
.L_2:
        /*0010*/ 	.word	index@(_ZN10layer_norm13ln_bwd_kernelINS_13Kernel_traitsIfffffjLj3072ELj1ELj1ELj4ELj16ENS_18Kernel_traits_baseILj3072EfffffjLj128EEEEELb1ELb1ELb1ELb1EEEvNS_9BwdParamsE)
        /*0014*/ 	.word	0x00000000


	//----- nvinfo : EIATTR_REGCOUNT
	.align		4
.L_3:
        /*0018*/ 	.byte	0x04, 0x2f
        /*001a*/ 	.short	(.L_5 - .L_4)
	.align		4
.L_4:
        /*001c*/ 	.word	index@(_ZN10layer_norm22ln_bwd_finalize_kernelINS_22Kernel_traits_finalizeILj3072EfffffjLb1ELj1024ELj4ENS_18Kernel_traits_baseILj3072EfffffjLj1024EEEEELb1ELb1EEEvNS_9BwdParamsE)
        /*0020*/ 	.word	0x00000020


	//----- nvinfo : EIATTR_FRAME_SIZE
	.align		4
.L_5:
        /*0024*/ 	.byte	0x04, 0x11
        /*0026*/ 	.short	(.L_7 - .L_6)
	.align		4
.L_6:
        /*0028*/ 	.word	index@(_ZN10layer_norm22ln_bwd_finalize_kernelINS_22Kernel_traits_finalizeILj3072EfffffjLb1ELj1024ELj4ENS_18Kernel_traits_baseILj3072EfffffjLj1024EEEEELb1ELb1EEEvNS_9BwdParamsE)
        /*002c*/ 	.word	0x00000000


	//----- nvinfo : EIATTR_REGCOUNT
	.align		4
.L_7:
        /*0030*/ 	.byte	0x04, 0x2f
        /*0032*/ 	.short	(.L_9 - .L_8)
	.align		4
.L_8:
        /*0034*/ 	.word	index@(_ZN10layer_norm13ln_bwd_kernelINS_13Kernel_traitsIfffffjLj3072ELj1ELj1ELj4ELj16ENS_18Kernel_traits_baseILj3072EfffffjLj128EEEEELb1ELb1ELb1ELb0EEEvNS_9BwdParamsE)
        /*0038*/ 	.word	0x000000f6


	//----- nvinfo : EIATTR_FRAME_SIZE
	.align		4
.L_9:
        /*003c*/ 	.byte	0x04, 0x11
        /*003e*/ 	.short	(.L_11 - .L_10)
	.align		4
.L_10:
        /*0040*/ 	.word	index@(_ZN10layer_norm13ln_bwd_kernelINS_13Kernel_traitsIfffffjLj3072ELj1ELj1ELj4ELj16ENS_18Kernel_traits_baseILj3072EfffffjLj128EEEEELb1ELb1ELb1ELb0EEEvNS_9BwdParamsE)
        /*0044*/ 	.word	0x00000000


	//----- nvinfo : EIATTR_REGCOUNT
	.align		4
.L_11:
        /*0048*/ 	.byte	0x04, 0x2f
        /*004a*/ 	.short	(.L_13 - .L_12)
	.align		4
.L_12:
        /*004c*/ 	.word	index@(_ZN10layer_norm22ln_bwd_finalize_kernelINS_22Kernel_traits_finalizeILj3072EfffffjLb1ELj1024ELj4ENS_18Kernel_traits_baseILj3072EfffffjLj1024EEEEELb1ELb0EEEvNS_9BwdParamsE)
        /*0050*/ 	.word	0x00000020


	//----- nvinfo : EIATTR_FRAME_SIZE
	.align		4
.L_13:
        /*0054*/ 	.byte	0x04, 0x11
        /*0056*/ 	.short	(.L_15 - .L_14)
	.align		4
.L_14:
        /*0058*/ 	.word	index@(_ZN10layer_norm22ln_bwd_finalize_kernelINS_22Kernel_traits_finalizeILj3072EfffffjLb1ELj1024ELj4ENS_18Kernel_traits_baseILj3072EfffffjLj1024EEEEELb1ELb0EEEvNS_9BwdParamsE)
        /*005c*/ 	.word	0x00000000


	//----- nvinfo : EIATTR_REGCOUNT
	.align		4
.L_15:
        /*0060*/ 	.byte	0x04, 0x2f
        /*0062*/ 	.short	(.L_17 - .L_16)
	.align		4
.L_16:
        /*0064*/ 	.word	index@(_ZN10layer_norm13ln_bwd_kernelINS_13Kernel_traitsIfffffjLj3072ELj1ELj1ELj4ELj16ENS_18Kernel_traits_baseILj3072EfffffjLj128EEEEELb1ELb1ELb0ELb1EEEvNS_9BwdParamsE)
        /*0068*/ 	.word	0x000000fe


	//----- nvinfo : EIATTR_FRAME_SIZE
	.align		4
.L_17:
        /*006c*/ 	.byte	0x04, 0x11
        /*006e*/ 	.short	(.L_19 - .L_18)
	.align		4
.L_18:
        /*0070*/ 	.word	index@(_ZN10layer_norm13ln_bwd_kernelINS_13Kernel_traitsIfffffjLj3072ELj1ELj1ELj4ELj16ENS_18Kernel_traits_baseILj3072EfffffjLj128EEEEELb1ELb1ELb0ELb1EEEvNS_9BwdParamsE)
        /*0074*/ 	.word	0x00000000


	//----- nvinfo : EIATTR_REGCOUNT
	.align		4
.L_19:
        /*0078*/ 	.byte	0x04, 0x2f
        /*007a*/ 	.short	(.L_21 - .L_20)
	.align		4
.L_20:
        /*007c*/ 	.word	index@(_ZN10layer_norm13ln_bwd_kernelINS_13Kernel_traitsIfffffjLj3072ELj1ELj1ELj4ELj16ENS_18Kernel_traits_baseILj3072EfffffjLj128EEEEELb1ELb1ELb0ELb0EEEvNS_9BwdParamsE)
        /*0080*/ 	.word	0x000000e6


	//----- nvinfo : EIATTR_FRAME_SIZE
	.align		4
.L_21:
        /*0084*/ 	.byte	0x04, 0x11
        /*0086*/ 	.short	(.L_23 - .L_22)
	.align		4
.L_22:
        /*0088*/ 	.word	index@(_ZN10layer_norm13ln_bwd_kernelINS_13Kernel_traitsIfffffjLj3072ELj1ELj1ELj4ELj16ENS_18Kernel_traits_baseILj3072EfffffjLj128EEEEELb1ELb1ELb0ELb0EEEvNS_9BwdParamsE)
        /*008c*/ 	.word	0x00000000


	//----- nvinfo : EIATTR_REGCOUNT
	.align		4
.L_23:
        /*0090*/ 	.byte	0x04, 0x2f
        /*0092*/ 	.short	(.L_25 - .L_24)
	.align		4
.L_24:
        /*0094*/ 	.word	index@(_ZN10layer_norm13ln_bwd_kernelINS_13Kernel_traitsIfffffjLj3072ELj1ELj1ELj4ELj16ENS_18Kernel_traits_baseILj3072EfffffjLj128EEEEELb1ELb0ELb1ELb1EEEvNS_9BwdParamsE)
        /*0098*/ 	.word	0x000000c4


	//----- nvinfo : EIATTR_FRAME_SIZE
	.align		4
.L_25:
        /*009c*/ 	.byte	0x04, 0x11
        /*009e*/ 	.short	(.L_27 - .L_26)
	.align		4
.L_26:
        /*00a0*/ 	.word	index@(_ZN10layer_norm13ln_bwd_kernelINS_13Kernel_traitsIfffffjLj3072ELj1ELj1ELj4ELj16ENS_18Kernel_traits_baseILj3072EfffffjLj128EEEEELb1ELb0ELb1ELb1EEEvNS_9BwdParamsE)
        /*00a4*/ 	.word	0x00000000


	//----- nvinfo : EIATTR_REGCOUNT
	.align		4
.L_27:
        /*00a8*/ 	.byte	0x04, 0x2f
        /*00aa*/ 	.short	(.L_29 - .L_28)
	.align		4
.L_28:
        /*00ac*/ 	.word	index@(_ZN10layer_norm22ln_bwd_finalize_kernelINS_22Kernel_traits_finalizeILj3072EfffffjLb0ELj1024ELj4ENS_18Kernel_traits_baseILj3072EfffffjLj1024EEEEELb0ELb1EEEvNS_9BwdParamsE)
        /*00b0*/ 	.word	0x00000020


	//----- nvinfo : EIATTR_FRAME_SIZE
	.align		4
.L_29:
        /*00b4*/ 	.byte	0x04, 0x11
        /*00b6*/ 	.short	(.L_31 - .L_30)
	.align		4
.L_30:
        /*00b8*/ 	.word	index@(_ZN10layer_norm22ln_bwd_finalize_kernelINS_22Kernel_traits_finalizeILj3072EfffffjLb0ELj1024ELj4ENS_18Kernel_traits_baseILj3072EfffffjLj1024EEEEELb0ELb1EEEvNS_9BwdParamsE)
        /*00bc*/ 	.word	0x00000000


	//----- nvinfo : EIATTR_REGCOUNT
	.align		4
.L_31:
        /*00c0*/ 	.byte	0x04, 0x2f
        /*00c2*/ 	.short	(.L_33 - .L_32)
	.align		4
.L_32:
        /*00c4*/ 	.word	index@(_ZN10layer_norm13ln_bwd_kernelINS_13Kernel_traitsIfffffjLj3072ELj1ELj1ELj4ELj16ENS_18Kernel_traits_baseILj3072EfffffjLj128EEEEELb1ELb0ELb1ELb0EEEvNS_9BwdParamsE)
        /*00c8*/ 	.word	0x000000c7


	//----- nvinfo : EIATTR_FRAME_SIZE
	.align		4
.L_33:
        /*00cc*/ 	.byte	0x04, 0x11
        /*00ce*/ 	.short	(.L_35 - .L_34)
	.align		4
.L_34:
        /*00d0*/ 	.word	index@(_ZN10layer_norm13ln_bwd_kernelINS_13Kernel_traitsIfffffjLj3072ELj1ELj1ELj4ELj16ENS_18Kernel_traits_baseILj3072EfffffjLj128EEEEELb1ELb0ELb1ELb0EEEvNS_9BwdParamsE)
        /*00d4*/ 	.word	0x00000000


	//----- nvinfo : EIATTR_REGCOUNT
	.align		4
.L_35:
        /*00d8*/ 	.byte	0x04, 0x2f
        /*00da*/ 	.short	(.L_37 - .L_36)
	.align		4
.L_36:
        /*00dc*/ 	.word	index@(_ZN10layer_norm22ln_bwd_finalize_kernelINS_22Kernel_traits_finalizeILj3072EfffffjLb0ELj1024ELj4ENS_18Kernel_traits_baseILj3072EfffffjLj1024EEEEELb0ELb0EEEvNS_9BwdParamsE)
        /*00e0*/ 	.word	0x0000003f


	//----- nvinfo : EIATTR_FRAME_SIZE
	.align		4
.L_37:
        /*00e4*/ 	.byte	0x04, 0x11
        /*00e6*/ 	.short	(.L_39 - .L_38)
	.align		4
.L_38:
        /*00e8*/ 	.word	index@(_ZN10layer_norm22ln_bwd_finalize_kernelINS_22Kernel_traits_finalizeILj3072EfffffjLb0ELj1024ELj4ENS_18Kernel_traits_baseILj3072EfffffjLj1024EEEEELb0ELb0EEEvNS_9BwdParamsE)
        /*00ec*/ 	.word	0x00000000


	//----- nvinfo : EIATTR_REGCOUNT
	.align		4
.L_39:
        /*00f0*/ 	.byte	0x04, 0x2f
        /*00f2*/ 	.short	(.L_41 - .L_40)
	.align		4
.L_40:
        /*00f4*/ 	.word	index@(_ZN10layer_norm13ln_bwd_kernelINS_13Kernel_traitsIfffffjLj3072ELj1ELj1ELj4ELj16ENS_18Kernel_traits_baseILj3072EfffffjLj128EEEEELb1ELb0ELb0ELb1EEEvNS_9BwdParamsE)
        /*00f8*/ 	.word	0x000000d0


	//----- nvinfo : EIATTR_FRAME_SIZE
	.align		4
.L_41:
        /*00fc*/ 	.byte	0x04, 0x11
        /*00fe*/ 	.short	(.L_43 - .L_42)
	.align		4
.L_42:
        /*0100*/ 	.word	index@(_ZN10layer_norm13ln_bwd_kernelINS_13Kernel_traitsIfffffjLj3072ELj1ELj1ELj4ELj16ENS_18Kernel_traits_baseILj3072EfffffjLj128EEEEELb1ELb0ELb0ELb1EEEvNS_9BwdParamsE)
        /*0104*/ 	.word	0x00000000


	//----- nvinfo : EIATTR_REGCOUNT
	.align		4
.L_43:
        /*0108*/ 	.byte	0x04, 0x2f
        /*010a*/ 	.short	(.L_45 - .L_44)
	.align		4
.L_44:
        /*010c*/ 	.word	index@(_ZN10layer_norm13ln_bwd_kernelINS_13Kernel_traitsIfffffjLj3072ELj1ELj1ELj4ELj16ENS_18Kernel_traits_baseILj3072EfffffjLj128EEEEELb1ELb0ELb0ELb0EEEvNS_9BwdParamsE)
        /*0110*/ 	.word	0x000000b0


	//----- nvinfo : EIATTR_FRAME_SIZE
	.align		4
.L_45:
        /*0114*/ 	.byte	0x04, 0x11
        /*0116*/ 	.short	(.L_47 - .L_46)
	.align		4
.L_46:
        /*0118*/ 	.word	index@(_ZN10layer_norm13ln_bwd_kernelINS_13Kernel_traitsIfffffjLj3072ELj1ELj1ELj4ELj16ENS_18Kernel_traits_baseILj3072EfffffjLj128EEEEELb1ELb0ELb0ELb0EEEvNS_9BwdParamsE)
        /*011c*/ 	.word	0x00000000


	//----- nvinfo : EIATTR_REGCOUNT
	.align		4
.L_47:
        /*0120*/ 	.byte	0x04, 0x2f
        /*0122*/ 	.short	(.L_49 - .L_48)
	.align		4
.L_48:
        /*0124*/ 	.word	index@(_ZN10layer_norm13ln_bwd_kernelINS_13Kernel_traitsIfffffjLj3072ELj1ELj1ELj4ELj16ENS_18Kernel_traits_baseILj3072EfffffjLj128EEEEELb0ELb1ELb1ELb1EEEvNS_9BwdParamsE)
        /*0128*/ 	.word	0x000000ec


	//----- nvinfo : EIATTR_FRAME_SIZE
	.align		4
.L_49:
        /*012c*/ 	.byte	0x04, 0x11
        /*012e*/ 	.short	(.L_51 - .L_50)
	.align		4
.L_50:
        /*0130*/ 	.word	index@(_ZN10layer_norm13ln_bwd_kernelINS_13Kernel_traitsIfffffjLj3072ELj1ELj1ELj4ELj16ENS_18Kernel_traits_baseILj3072EfffffjLj128EEEEELb0ELb1ELb1ELb1EEEvNS_9BwdParamsE)
        /*0134*/ 	.word	0x00000000


	//----- nvinfo : EIATTR_REGCOUNT
	.align		4
.L_51:
        /*0138*/ 	.byte	0x04, 0x2f
        /*013a*/ 	.short	(.L_53 - .L_52)
	.align		4
.L_52:
        /*013c*/ 	.word	index@(_ZN10layer_norm13ln_bwd_kernelINS_13Kernel_traitsIfffffjLj3072ELj1ELj1ELj4ELj16ENS_18Kernel_traits_baseILj3072EfffffjLj128EEEEELb0ELb1ELb1ELb0EEEvNS_9BwdParamsE)
        /*0140*/ 	.word	0x000000e6


	//----- nvinfo : EIATTR_FRAME_SIZE
	.align		4
.L_53:
        /*0144*/ 	.byte	0x04, 0x11
        /*0146*/ 	.short	(.L_55 - .L_54)
	.align		4
.L_54:
        /*0148*/ 	.word	index@(_ZN10layer_norm13ln_bwd_kernelINS_13Kernel_traitsIfffffjLj3072ELj1ELj1ELj4ELj16ENS_18Kernel_traits_baseILj3072EfffffjLj128EEEEELb0ELb1ELb1ELb0EEEvNS_9BwdParamsE)
        /*014c*/ 	.word	0x00000000


	//----- nvinfo : EIATTR_REGCOUNT
	.align		4
.L_55:
        /*0150*/ 	.byte	0x04, 0x2f
        /*0152*/ 	.short	(.L_57 - .L_56)
	.align		4
.L_56:
        /*0154*/ 	.word	index@(_ZN10layer_norm13ln_bwd_kernelINS_13Kernel_traitsIfffffjLj3072ELj1ELj1ELj4ELj16ENS_18Kernel_traits_baseILj3072EfffffjLj128EEEEELb0ELb1ELb0ELb1EEEvNS_9BwdParamsE)
        /*0158*/ 	.word	0x000000f7


	//----- nvinfo : EIATTR_FRAME_SIZE
	.align		4
.L_57:
        /*015c*/ 	.byte	0x04, 0x11
        /*015e*/ 	.short	(.L_59 - .L_58)
	.align		4
.L_58:
        /*0160*/ 	.word	index@(_ZN10layer_norm13ln_bwd_kernelINS_13Kernel_traitsIfffffjLj3072ELj1ELj1ELj4ELj16ENS_18Kernel_traits_baseILj3072EfffffjLj128EEEEELb0ELb1ELb0ELb1EEEvNS_9BwdParamsE)
        /*0164*/ 	.word	0x00000000


	//----- nvinfo : EIATTR_REGCOUNT
	.align		4
.L_59:
        /*0168*/ 	.byte	0x04, 0x2f
        /*016a*/ 	.short	(.L_61 - .L_60)
	.align		4
.L_60:
        /*016c*/ 	.word	index@(_ZN10layer_norm13ln_bwd_kernelINS_13Kernel_traitsIfffffjLj3072ELj1ELj1ELj4ELj16ENS_18Kernel_traits_baseILj3072EfffffjLj128EEEEELb0ELb1ELb0ELb0EEEvNS_9BwdParamsE)
        /*0170*/ 	.word	0x000000df


	//----- nvinfo : EIATTR_FRAME_SIZE
	.align		4
.L_61:
        /*0174*/ 	.byte	0x04, 0x11
        /*0176*/ 	.short	(.L_63 - .L_62)
	.align		4
.L_62:
        /*0178*/ 	.word	index@(_ZN10layer_norm13ln_bwd_kernelINS_13Kernel_traitsIfffffjLj3072ELj1ELj1ELj4ELj16ENS_18Kernel_traits_baseILj3072EfffffjLj128EEEEELb0ELb1ELb0ELb0EEEvNS_9BwdParamsE)
        /*017c*/ 	.word	0x00000000


	//----- nvinfo : EIATTR_REGCOUNT
	.align		4
.L_63:
        /*0180*/ 	.byte	0x04, 0x2f
        /*0182*/ 	.short	(.L_65 - .L_64)
	.align		4
.L_64:
        /*0184*/ 	.word	index@(_ZN10layer_norm13ln_bwd_kernelINS_13Kernel_traitsIfffffjLj3072ELj1ELj1ELj4ELj16ENS_18Kernel_traits_baseILj3072EfffffjLj128EEEEELb0ELb0ELb1ELb1EEEvNS_9BwdParamsE)
        /*0188*/ 	.word	0x000000be


	//----- nvinfo : EIATTR_FRAME_SIZE
	.align		4
.L_65:
        /*018c*/ 	.byte	0x04, 0x11
        /*018e*/ 	.short	(.L_67 - .L_66)
	.align		4
.L_66:
        /*0190*/ 	.word	index@(_ZN10layer_norm13ln_bwd_kernelINS_13Kernel_traitsIfffffjLj3072ELj1ELj1ELj4ELj16ENS_18Kernel_traits_baseILj3072EfffffjLj128EEEEELb0ELb0ELb1ELb1EEEvNS_9BwdParamsE)
        /*0194*/ 	.word	0x00000000


	//----- nvinfo : EIATTR_REGCOUNT
	.align		4
.L_67:
        /*0198*/ 	.byte	0x04, 0x2f
        /*019a*/ 	.short	(.L_69 - .L_68)
	.align		4
.L_68:
        /*019c*/ 	.word	index@(_ZN10layer_norm13ln_bwd_kernelINS_13Kernel_traitsIfffffjLj3072ELj1ELj1ELj4ELj16ENS_18Kernel_traits_baseILj3072EfffffjLj128EEEEELb0ELb0ELb1ELb0EEEvNS_9BwdParamsE)
        /*01a0*/ 	.word	0x000000ab


	//----- nvinfo : EIATTR_FRAME_SIZE
	.align		4
.L_69:
        /*01a4*/ 	.byte	0x04, 0x11
        /*01a6*/ 	.short	(.L_71 - .L_70)
	.align		4
.L_70:
        /*01a8*/ 	.word	index@(_ZN10layer_norm13ln_bwd_kernelINS_13Kernel_traitsIfffffjLj3072ELj1ELj1ELj4ELj16ENS_18Kernel_traits_baseILj3072EfffffjLj128EEEEELb0ELb0ELb1ELb0EEEvNS_9BwdParamsE)
        /*01ac*/ 	.word	0x00000000


	//----- nvinfo : EIATTR_REGCOUNT
	.align		4
.L_71:
        /*01b0*/ 	.byte	0x04, 0x2f
        /*01b2*/ 	.short	(.L_73 - .L_72)
	.align		4
.L_72:
        /*01b4*/ 	.word	index@(_ZN10layer_norm13ln_bwd_kernelINS_13Kernel_traitsIfffffjLj3072ELj1ELj1ELj4ELj16ENS_18Kernel_traits_baseILj3072EfffffjLj128EEEEELb0ELb0ELb0ELb1EEEvNS_9BwdParamsE)
        /*01b8*/ 	.word	0x000000a8


	//----- nvinfo : EIATTR_FRAME_SIZE
	.align		4
.L_73:
        /*01bc*/ 	.byte	0x04, 0x11
        /*01be*/ 	.short	(.L_75 - .L_74)
	.align		4
.L_74:
        /*01c0*/ 	.word	index@(_ZN10layer_norm13ln_bwd_kernelINS_13Kernel_traitsIfffffjLj3072ELj1ELj1ELj4ELj16ENS_18Kernel_traits_baseILj3072EfffffjLj128EEEEELb0ELb0ELb0ELb1EEEvNS_9BwdParamsE)
        /*01c4*/ 	.word	0x00000000


	//----- nvinfo : EIATTR_REGCOUNT
	.align		4
.L_75:
        /*01c8*/ 	.byte	0x04, 0x2f
        /*01ca*/ 	.short	(.L_77 - .L_76)
	.align		4
.L_76:
        /*01cc*/ 	.word	index@(_ZN10layer_norm13ln_bwd_kernelINS_13Kernel_traitsIfffffjLj3072ELj1ELj1ELj4ELj16ENS_18Kernel_traits_baseILj3072EfffffjLj128EEEEELb0ELb0ELb0ELb0EEEvNS_9BwdParamsE)
        /*01d0*/ 	.word	0x000000a8


	//----- nvinfo : EIATTR_FRAME_SIZE
	.align		4
.L_77:
        /*01d4*/ 	.byte	0x04, 0x11
        /*01d6*/ 	.short	(.L_79 - .L_78)
	.align		4
.L_78:
        /*01d8*/ 	.word	index@(_ZN10layer_norm13ln_bwd_kernelINS_13Kernel_traitsIfffffjLj3072ELj1ELj1ELj4ELj16ENS_18Kernel_traits_baseILj3072EfffffjLj128EEEEELb0ELb0ELb0ELb0EEEvNS_9BwdParamsE)
        /*01dc*/ 	.word	0x00000000


	//----- nvinfo : EIATTR_REGCOUNT
	.align		4
.L_79:
        /*01e0*/ 	.byte	0x04, 0x2f
        /*01e2*/ 	.short	(.L_81 - .L_80)
	.align		4
.L_80:
        /*01e4*/ 	.word	index@(_ZN10layer_norm13ln_bwd_kernelINS_13Kernel_traitsI6__halfffffjLj3072ELj1ELj1ELj4ELj16ENS_18Kernel_traits_baseILj3072ES2_ffffjLj128EEEEELb1ELb1ELb1ELb1EEEvNS_9BwdParamsE)
        /*01e8*/ 	.word	0x000000e8


	//----- nvinfo : EIATTR_FRAME_SIZE
	.align		4
.L_81:
        /*01ec*/ 	.byte	0x04, 0x11
        /*01ee*/ 	.short	(.L_83 - .L_82)
	.align		4
.L_82:
        /*01f0*/ 	.word	index@(_ZN10layer_norm13ln_bwd_kernelINS_13Kernel_traitsI6__halfffffjLj3072ELj1ELj1ELj4ELj16ENS_18Kernel_traits_baseILj3072ES2_ffffjLj128EEEEELb1ELb1ELb1ELb1EEEvNS_9BwdParamsE)
        /*01f4*/ 	.word	0x00000000


	//----- nvinfo : EIATTR_REGCOUNT
	.align		4
.L_83:
        /*01f8*/ 	.byte	0x04, 0x2f
        /*01fa*/ 	.short	(.L_85 - .L_84)
	.align		4
.L_84:
        /*01fc*/ 	.word	index@(_ZN10layer_norm22ln_bwd_finalize_kernelINS_22Kernel_traits_finalizeILj3072E6__halfffffjLb1ELj1024ELj4ENS_18Kernel_traits_baseILj3072ES2_ffffjLj1024EEEEELb1ELb1EEEvNS_9BwdParamsE)
        /*0200*/ 	.word	0x00000020


	//----- nvinfo : EIATTR_FRAME_SIZE
	.align		4
.L_85:
        /*0204*/ 	.byte	0x04, 0x11
        /*0206*/ 	.short	(.L_87 - .L_86)
	.align		4
.L_86:
        /*0208*/ 	.word	index@(_ZN10layer_norm22ln_bwd_finalize_kernelINS_22Kernel_traits_finalizeILj3072E6__halfffffjLb1ELj1024ELj4ENS_18Kernel_traits_baseILj3072ES2_ffffjLj1024EEEEELb1ELb1EEEvNS_9BwdParamsE)
        /*020c*/ 	.word	0x00000000


	//----- nvinfo : EIATTR_REGCOUNT
	.align		4
.L_87:
        /*0210*/ 	.byte	0x04, 0x2f
        /*0212*/ 	.short	(.L_89 - .L_88)
	.align		4
.L_88:
        /*0214*/ 	.word	index@(_ZN10layer_norm13ln_bwd_kernelINS_13Kernel_traitsI6__halfffffjLj3072ELj1ELj1ELj4ELj16ENS_18Kernel_traits_baseILj3072ES2_ffffjLj128EEEEELb1ELb1ELb1ELb0EEEvNS_9BwdParamsE)
        /*0218*/ 	.word	0x000000e4


	//----- nvinfo : EIATTR_FRAME_SIZE
	.align		4
.L_89:
        /*021c*/ 	.byte	0x04, 0x11
        /*021e*/ 	.short	(.L_91 - .L_90)
	.align		4
.L_90:
        /*0220*/ 	.word	index@(_ZN10layer_norm13ln_bwd_kernelINS_13Kernel_traitsI6__halfffffjLj3072ELj1ELj1ELj4ELj16ENS_18Kernel_traits_baseILj3072ES2_ffffjLj128EEEEELb1ELb1ELb1ELb0EEEvNS_9BwdParamsE)
        /*0224*/ 	.word	0x00000000


	//----- nvinfo : EIATTR_REGCOUNT
	.align		4
.L_91:
        /*0228*/ 	.byte	0x04, 0x2f
        /*022a*/ 	.short	(.L_93 - .L_92)
	.align		4
.L_92:
        /*022c*/ 	.word	index@(_ZN10layer_norm22ln_bwd_finalize_kernelINS_22Kernel_traits_finalizeILj3072E6__halfffffjLb1ELj1024ELj4ENS_18Kernel_traits_baseILj3072ES2_ffffjLj1024EEEEELb1ELb0EEEvNS_9BwdParamsE)
        /*0230*/ 	.word	0x00000020


	//----- nvinfo : EIATTR_FRAME_SIZE
	.align		4
.L_93:
        /*0234*/ 	.byte	0x04, 0x11
        /*0236*/ 	.short	(.L_95 - .L_94)
	.align		4
.L_94:
        /*0238*/ 	.word	index@(_ZN10layer_norm22ln_bwd_finalize_kernelINS_22Kernel_traits_finalizeILj3072E6__halfffffjLb1ELj1024ELj4ENS_18Kernel_traits_baseILj3072ES2_ffffjLj1024EEEEELb1ELb0EEEvNS_9BwdParamsE)
        /*023c*/ 	.word	0x00000000


	//----- nvinfo : EIATTR_REGCOUNT
	.align		4
.L_95:
        /*0240*/ 	.byte	0x04, 0x2f
        /*0242*/ 	.short	(.L_97 - .L_96)
	.align		4
.L_96:
        /*0244*/ 	.word	index@(_ZN10layer_norm13ln_bwd_kernelINS_13Kernel_traitsI6__halfffffjLj3072ELj1ELj1ELj4ELj16ENS_18Kernel_traits_baseILj3072ES2_ffffjLj128EEEEELb1ELb1ELb0ELb1EEEvNS_9BwdParamsE)
        /*0248*/ 	.word	0x000000fe


	//----- nvinfo : EIATTR_FRAME_SIZE
	.align		4
.L_97:
        /*024c*/ 	.byte	0x04, 0x11
        /*024e*/ 	.short	(.L_99 - .L_98)
	.align		4
.L_98:
        /*0250*/ 	.word	index@(_ZN10layer_norm13ln_bwd_kernelINS_13Kernel_traitsI6__halfffffjLj3072ELj1ELj1ELj4ELj16ENS_18Kernel_traits_baseILj3072ES2_ffffjLj128EEEEELb1ELb1ELb0ELb1EEEvNS_9BwdParamsE)
        /*0254*/ 	.word	0x00000000


	//----- nvinfo : EIATTR_REGCOUNT
	.align		4
.L_99:
        /*0258*/ 	.byte	0x04, 0x2f
        /*025a*/ 	.short	(.L_101 - .L_100)
	.align		4
.L_100:
        /*025c*/ 	.word	index@(_ZN10layer_norm13ln_bwd_kernelINS_13Kernel_traitsI6__halfffffjLj3072ELj1ELj1ELj4ELj16ENS_18Kernel_traits_baseILj3072ES2_ffffjLj128EEEEELb1ELb1ELb0ELb0EEEvNS_9BwdParamsE)
        /*0260*/ 	.word	0x000000cf


	//----- nvinfo : EIATTR_FRAME_SIZE
	.align		4
.L_101:
        /*0264*/ 	.byte	0x04, 0x11
        /*0266*/ 	.short	(.L_103 - .L_102)
	.align		4
.L_102:
        /*0268*/ 	.word	index@(_ZN10layer_norm13ln_bwd_kernelINS_13Kernel_traitsI6__halfffffjLj3072ELj1ELj1ELj4ELj16ENS_18Kernel_traits_baseILj3072ES2_ffffjLj128EEEEELb1ELb1ELb0ELb0EEEvNS_9BwdParamsE)
        /*026c*/ 	.word	0x00000000


	//----- nvinfo : EIATTR_REGCOUNT
	.align		4
.L_103:
        /*0270*/ 	.byte	0x04, 0x2f
        /*0272*/ 	.short	(.L_105 - .L_104)
	.align		4
.L_104:
        /*0274*/ 	.word	index@(_ZN10layer_norm13ln_bwd_kernelINS_13Kernel_traitsI6__halfffffjLj3072ELj1ELj1ELj4ELj16ENS_18Kernel_traits_baseILj3072ES2_ffffjLj128EEEEELb1ELb0ELb1ELb1EEEvNS_9BwdParamsE)
        /*0278*/ 	.word	0x000000a8


	//----- nvinfo : EIATTR_FRAME_SIZE
	.align		4
.L_105:
        /*027c*/ 	.byte	0x04, 0x11
        /*027e*/ 	.short	(.L_107 - .L_106)
	.align		4
.L_106:
        /*0280*/ 	.word	index@(_ZN10layer_norm13ln_bwd_kernelINS_13Kernel_traitsI6__halfffffjLj3072ELj1ELj1ELj4ELj16ENS_18Kernel_traits_baseILj3072ES2_ffffjLj128EEEEELb1ELb0ELb1ELb1EEEvNS_9BwdParamsE)
        /*0284*/ 	.word	0x00000000


	//----- nvinfo : EIATTR_REGCOUNT
	.align		4
.L_107:
        /*0288*/ 	.byte	0x04, 0x2f
        /*028a*/ 	.short	(.L_109 - .L_108)
	.align		4
.L_108:
        /*028c*/ 	.word	index@(_ZN10layer_norm22ln_bwd_finalize_kernelINS_22Kernel_traits_finalizeILj3072E6__halfffffjLb0ELj1024ELj4ENS_18Kernel_traits_baseILj3072ES2_ffffjLj1024EEEEELb0ELb1EEEvNS_9BwdParamsE)
        /*0290*/ 	.word	0x00000020


	//----- nvinfo : EIATTR_FRAME_SIZE
	.align		4
.L_109:
        /*0294*/ 	.byte	0x04, 0x11
        /*0296*/ 	.short	(.L_111 - .L_110)
	.align		4
.L_110:
        /*0298*/ 	.word	index@(_ZN10layer_norm22ln_bwd_finalize_kernelINS_22Kernel_traits_finalizeILj3072E6__halfffffjLb0ELj1024ELj4ENS_18Kernel_traits_baseILj3072ES2_ffffjLj1024EEEEELb0ELb1EEEvNS_9BwdParamsE)
        /*029c*/ 	.word	0x00000000


	//----- nvinfo : EIATTR_REGCOUNT
	.align		4
.L_111:
        /*02a0*/ 	.byte	0x04, 0x2f
        /*02a2*/ 	.short	(.L_113 - .L_112)
	.align		4
.L_112:
        /*02a4*/ 	.word	index@(_ZN10layer_norm13ln_bwd_kernelINS_13Kernel_traitsI6__halfffffjLj3072ELj1ELj1ELj4ELj16ENS_18Kernel_traits_baseILj3072ES2_ffffjLj128EEEEELb1ELb0ELb1ELb0EEEvNS_9BwdParamsE)
        /*02a8*/ 	.word	0x000000b2


	//----- nvinfo : EIATTR_FRAME_SIZE
	.align		4
.L_113:
        /*02ac*/ 	.byte	0x04, 0x11
        /*02ae*/ 	.short	(.L_115 - .L_114)
	.align		4
.L_114:
        /*02b0*/ 	.word	index@(_ZN10layer_norm13ln_bwd_kernelINS_13Kernel_traitsI6__halfffffjLj3072ELj1ELj1ELj4ELj16ENS_18Kernel_traits_baseILj3072ES2_ffffjLj128EEEEELb1ELb0ELb1ELb0EEEvNS_9BwdParamsE)
        /*02b4*/ 	.word	0x00000000


	//----- nvinfo : EIATTR_REGCOUNT
	.align		4
.L_115:
        /*02b8*/ 	.byte	0x04, 0x2f
        /*02ba*/ 	.short	(.L_117 - .L_116)
	.align		4
.L_116:
        /*02bc*/ 	.word	index@(_ZN10layer_norm22ln_bwd_finalize_kernelINS_22Kernel_traits_finalizeILj3072E6__halfffffjLb0ELj1024ELj4ENS_18Kernel_traits_baseILj3072ES2_ffffjLj1024EEEEELb0ELb0EEEvNS_9BwdParamsE)
        /*02c0*/ 	.word	0x0000003f


	//----- nvinfo : EIATTR_FRAME_SIZE
	.align		4
.L_117:
        /*02c4*/ 	.byte	0x04, 0x11
        /*02c6*/ 	.short	(.L_119 - .L_118)
	.align		4
.L_118:
        /*02c8*/ 	.word	index@(_ZN10layer_norm22ln_bwd_finalize_kernelINS_22Kernel_traits_finalizeILj3072E6__halfffffjLb0ELj1024ELj4ENS_18Kernel_traits_baseILj3072ES2_ffffjLj1024EEEEELb0ELb0EEEvNS_9BwdParamsE)
        /*02cc*/ 	.word	0x00000000


	//----- nvinfo : EIATTR_REGCOUNT
	.align		4
.L_119:
        /*02d0*/ 	.byte	0x04, 0x2f
        /*02d2*/ 	.short	(.L_121 - .L_120)
	.align		4
.L_120:
        /*02d4*/ 	.word	index@(_ZN10layer_norm13ln_bwd_kernelINS_13Kernel_traitsI6__halfffffjLj3072ELj1ELj1ELj4ELj16ENS_18Kernel_traits_baseILj3072ES2_ffffjLj128EEEEELb1ELb0ELb0ELb1EEEvNS_9BwdParamsE)
        /*02d8*/ 	.word	0x000000ce


	//----- nvinfo : EIATTR_FRAME_SIZE
	.align		4
.L_121:
        /*02dc*/ 	.byte	0x04, 0x11
        /*02de*/ 	.short	(.L_123 - .L_122)
	.align		4
.L_122:
        /*02e0*/ 	.word	index@(_ZN10layer_norm13ln_bwd_kernelINS_13Kernel_traitsI6__halfffffjLj3072ELj1ELj1ELj4ELj16ENS_18Kernel_traits_baseILj3072ES2_ffffjLj128EEEEELb1ELb0ELb0ELb1EEEvNS_9BwdParamsE)
        /*02e4*/ 	.word	0x00000000


	//----- nvinfo : EIATTR_REGCOUNT
	.align		4
.L_123:
        /*02e8*/ 	.byte	0x04, 0x2f
        /*02ea*/ 	.short	(.L_125 - .L_124)
	.align		4
.L_124:
        /*02ec*/ 	.word	index@(_ZN10layer_norm13ln_bwd_kernelINS_13Kernel_traitsI6__halfffffjLj3072ELj1ELj1ELj4ELj16ENS_18Kernel_traits_baseILj3072ES2_ffffjLj128EEEEELb1ELb0ELb0ELb0EEEvNS_9BwdParamsE)
        /*02f0*/ 	.word	0x000000a4


	//----- nvinfo : EIATTR_FRAME_SIZE
	.align		4
.L_125:
        /*02f4*/ 	.byte	0x04, 0x11
        /*02f6*/ 	.short	(.L_127 - .L_126)
	.align		4
.L_126:
        /*02f8*/ 	.word	index@(_ZN10layer_norm13ln_bwd_kernelINS_13Kernel_traitsI6__halfffffjLj3072ELj1ELj1ELj4ELj16ENS_18Kernel_traits_baseILj3072ES2_ffffjLj128EEEEELb1ELb0ELb0ELb0EEEvNS_9BwdParamsE)
        /*02fc*/ 	.word	0x00000000


	//----- nvinfo : EIATTR_REGCOUNT
	.align		4
.L_127:
        /*0300*/ 	.byte	0x04, 0x2f
        /*0302*/ 	.short	(.L_129 - .L_128)
	.align		4
.L_128:
        /*0304*/ 	.word	index@(_ZN10layer_norm13ln_bwd_kernelINS_13Kernel_traitsI6__halfffffjLj3072ELj1ELj1ELj4ELj16ENS_18Kernel_traits_baseILj3072ES2_ffffjLj128EEEEELb0ELb1ELb1ELb1EEEvNS_9BwdParamsE)
        /*0308*/ 	.word	0x000000e2


	//----- nvinfo : EIATTR_FRAME_SIZE
	.align		4
.L_129:
        /*030c*/ 	.byte	0x04, 0x11
        /*030e*/ 	.short	(.L_131 - .L_130)
	.align		4
.L_130:
        /*0310*/ 	.word	index@(_ZN10layer_norm13ln_bwd_kernelINS_13Kernel_traitsI6__halfffffjLj3072ELj1ELj1ELj4ELj16ENS_18Kernel_traits_baseILj3072ES2_ffffjLj128EEEEELb0ELb1ELb1ELb1EEEvNS_9BwdParamsE)
        /*0314*/ 	.word	0x00000000


	//----- nvinfo : EIATTR_REGCOUNT
	.align		4
.L_131:
        /*0318*/ 	.byte	0x04, 0x2f
        /*031a*/ 	.short	(.L_133 - .L_132)
	.align		4
.L_132:
        /*031c*/ 	.word	index@(_ZN10layer_norm13ln_bwd_kernelINS_13Kernel_traitsI6__halfffffjLj3072ELj1ELj1ELj4ELj16ENS_18Kernel_traits_baseILj3072ES2_ffffjLj128EEEEELb0ELb1ELb1ELb0EEEvNS_9BwdParamsE)
        /*0320*/ 	.word	0x000000cf


	//----- nvinfo : EIATTR_FRAME_SIZE
	.align		4
.L_133:
        /*0324*/ 	.byte	0x04, 0x11
        /*0326*/ 	.short	(.L_135 - .L_134)
	.align		4
.L_134:
        /*0328*/ 	.word	index@(_ZN10layer_norm13ln_bwd_kernelINS_13Kernel_traitsI6__halfffffjLj3072ELj1ELj1ELj4ELj16ENS_18Kernel_traits_baseILj3072ES2_ffffjLj128EEEEELb0ELb1ELb1ELb0EEEvNS_9BwdParamsE)
        /*032c*/ 	.word	0x00000000


	//----- nvinfo : EIATTR_REGCOUNT
	.align		4
.L_135:
        /*0330*/ 	.byte	0x04, 0x2f
        /*0332*/ 	.short	(.L_137 - .L_136)
	.align		4
.L_136:
        /*0334*/ 	.word	index@(_ZN10layer_norm13ln_bwd_kernelINS_13Kernel_traitsI6__halfffffjLj3072ELj1ELj1ELj4ELj16ENS_18Kernel_traits_baseILj3072ES2_ffffjLj128EEEEELb0ELb1ELb0ELb1EEEvNS_9BwdParamsE)
        /*0338*/ 	.word	0x000000f3


	//----- nvinfo : EIATTR_FRAME_SIZE
	.align		4
.L_137:
        /*033c*/ 	.byte	0x04, 0x11
        /*033e*/ 	.short	(.L_139 - .L_138)
	.align		4
.L_138:
        /*0340*/ 	.word	index@(_ZN10layer_norm13ln_bwd_kernelINS_13Kernel_traitsI6__halfffffjLj3072ELj1ELj1ELj4ELj16ENS_18Kernel_traits_baseILj3072ES2_ffffjLj128EEEEELb0ELb1ELb0ELb1EEEvNS_9BwdParamsE)
        /*0344*/ 	.word	0x00000000


	//----- nvinfo : EIATTR_REGCOUNT
	.align		4
.L_139:
        /*0348*/ 	.byte	0x04, 0x2f
        /*034a*/ 	.short	(.L_141 - .L_140)
	.align		4
.L_140:
        /*034c*/ 	.word	index@(_ZN10layer_norm13ln_bwd_kernelINS_13Kernel_traitsI6__halfffffjLj3072ELj1ELj1ELj4ELj16ENS_18Kernel_traits_baseILj3072ES2_ffffjLj128EEEEELb0ELb1ELb0ELb0EEEvNS_9BwdParamsE)
        /*0350*/ 	.word	0x000000c6


	//----- nvinfo : EIATTR_FRAME_SIZE
	.align		4
.L_141:
        /*0354*/ 	.byte	0x04, 0x11
        /*0356*/ 	.short	(.L_143 - .L_142)
	.align		4
.L_142:
        /*0358*/ 	.word	index@(_ZN10layer_norm13ln_bwd_kernelINS_13Kernel_traitsI6__halfffffjLj3072ELj1ELj1ELj4ELj16ENS_18Kernel_traits_baseILj3072ES2_ffffjLj128EEEEELb0ELb1ELb0ELb0EEEvNS_9BwdParamsE)
        /*035c*/ 	.word	0x00000000


	//----- nvinfo : EIATTR_REGCOUNT
	.align		4
.L_143:
        /*0360*/ 	.byte	0x04, 0x2f
        /*0362*/ 	.short	(.L_145 - .L_144)
	.align		4
.L_144:
        /*0364*/ 	.word	index@(_ZN10layer_norm13ln_bwd_kernelINS_13Kernel_traitsI6__halfffffjLj3072ELj1ELj1ELj4ELj16ENS_18Kernel_traits_baseILj3072ES2_ffffjLj128EEEEELb0ELb0ELb1ELb1EEEvNS_9BwdParamsE)
        /*0368*/ 	.word	0x000000a4


	//----- nvinfo : EIATTR_FRAME_SIZE
	.align		4
.L_145:
        /*036c*/ 	.byte	0x04, 0x11
        /*036e*/ 	.short	(.L_147 - .L_146)
	.align		4
.L_146:
        /*0370*/ 	.word	index@(_ZN10layer_norm13ln_bwd_kernelINS_13Kernel_traitsI6__halfffffjLj3072ELj1ELj1ELj4ELj16ENS_18Kernel_traits_baseILj3072ES2_ffffjLj128EEEEELb0ELb0ELb1ELb1EEEvNS_9BwdParamsE)
        /*0374*/ 	.word	0x00000000


	//----- nvinfo : EIATTR_REGCOUNT
	.align		4
.L_147:
        /*0378*/ 	.byte	0x04, 0x2f
        /*037a*/ 	.short	(.L_149 - .L_148)
	.align		4
.L_148:
        /*037c*/ 	.word	index@(_ZN10layer_norm13ln_bwd_kernelINS_13Kernel_traitsI6__halfffffjLj3072ELj1ELj1ELj4ELj16ENS_18Kernel_traits_baseILj3072ES2_ffffjLj128EEEEELb0ELb0ELb1ELb0EEEvNS_9BwdParamsE)
        /*0380*/ 	.word	0x000000a1


	//----- nvinfo : EIATTR_FRAME_SIZE
	.align		4
.L_149:
        /*0384*/ 	.byte	0x04, 0x11
        /*0386*/ 	.short	(.L_151 - .L_150)
	.align		4
.L_150:
        /*0388*/ 	.word	index@(_ZN10layer_norm13ln_bwd_kernelINS_13Kernel_traitsI6__halfffffjLj3072ELj1ELj1ELj4ELj16ENS_18Kernel_traits_baseILj3072ES2_ffffjLj128EEEEELb0ELb0ELb1ELb0EEEvNS_9BwdParamsE)
        /*038c*/ 	.word	0x00000000


	//----- nvinfo : EIATTR_REGCOUNT
	.align		4
.L_151:
        /*0390*/ 	.byte	0x04, 0x2f
        /*0392*/ 	.short	(.L_153 - .L_152)
	.align		4
.L_152:
        /*0394*/ 	.word	index@(_ZN10layer_norm13ln_bwd_kernelINS_13Kernel_traitsI6__halfffffjLj3072ELj1ELj1ELj4ELj16ENS_18Kernel_traits_baseILj3072ES2_ffffjLj128EEEEELb0ELb0ELb0ELb1EEEvNS_9BwdParamsE)
        /*0398*/ 	.word	0x000000a8


	//----- nvinfo : EIATTR_FRAME_SIZE
	.align		4
.L_153:
        /*039c*/ 	.byte	0x04, 0x11
        /*039e*/ 	.short	(.L_155 - .L_154)
	.align		4
.L_154:
        /*03a0*/ 	.word	index@(_ZN10layer_norm13ln_bwd_kernelINS_13Kernel_traitsI6__halfffffjLj3072ELj1ELj1ELj4ELj16ENS_18Kernel_traits_baseILj3072ES2_ffffjLj128EEEEELb0ELb0ELb0ELb1EEEvNS_9BwdParamsE)
        /*03a4*/ 	.word	0x00000000


	//----- nvinfo : EIATTR_REGCOUNT
	.align		4
.L_155:
        /*03a8*/ 	.byte	0x04, 0x2f
        /*03aa*/ 	.short	(.L_157 - .L_156)
	.align		4
.L_156:
        /*03ac*/ 	.word	index@(_ZN10layer_norm13ln_bwd_kernelINS_13Kernel_traitsI6__halfffffjLj3072ELj1ELj1ELj4ELj16ENS_18Kernel_traits_baseILj3072ES2_ffffjLj128EEEEELb0ELb0ELb0ELb0EEEvNS_9BwdParamsE)
        /*03b0*/ 	.word	0x0000009c


	//----- nvinfo : EIATTR_FRAME_SIZE
	.align		4
.L_157:
        /*03b4*/ 	.byte	0x04, 0x11
        /*03b6*/ 	.short	(.L_159 - .L_158)
	.align		4
.L_158:
        /*03b8*/ 	.word	index@(_ZN10layer_norm13ln_bwd_kernelINS_13Kernel_traitsI6__halfffffjLj3072ELj1ELj1ELj4ELj16ENS_18Kernel_traits_baseILj3072ES2_ffffjLj128EEEEELb0ELb0ELb0ELb0EEEvNS_9BwdParamsE)
        /*03bc*/ 	.word	0x00000000


	//----- nvinfo : EIATTR_REGCOUNT
	.align		4
.L_159:
        /*03c0*/ 	.byte	0x04, 0x2f
        /*03c2*/ 	.short	(.L_161 - .L_160)
	.align		4
.L_160:
        /*03c4*/ 	.word	index@(_ZN10layer_norm13ln_bwd_kernelINS_13Kernel_traitsIf6__halffS2_fjLj3072ELj1ELj1ELj4ELj16ENS_18Kernel_traits_baseILj3072EfS2_fS2_fjLj128EEEEELb1ELb1ELb1ELb1EEEvNS_9BwdParamsE)
        /*03c8*/ 	.word	0x000000fe


	//----- nvinfo : EIATTR_FRAME_SIZE
	.align		4
.L_161:
        /*03cc*/ 	.byte	0x04, 0x11
        /*03ce*/ 	.short	(.L_163 - .L_162)
	.align		4
.L_162:
        /*03d0*/ 	.word	index@(_ZN10layer_norm13ln_bwd_kernelINS_13Kernel_traitsIf6__halffS2_fjLj3072ELj1ELj1ELj4ELj16ENS_18Kernel_traits_baseILj3072EfS2_fS2_fjLj128EEEEELb1ELb1ELb1ELb1EEEvNS_9BwdParamsE)
        /*03d4*/ 	.word	0x00000000


	//----- nvinfo : EIATTR_REGCOUNT
	.align		4
.L_163:
        /*03d8*/ 	.byte	0x04, 0x2f
        /*03da*/ 	.short	(.L_165 - .L_164)
	.align		4
.L_164:
        /*03dc*/ 	.word	index@(_ZN10layer_norm22ln_bwd_finalize_kernelINS_22Kernel_traits_finalizeILj3072Ef6__halffS2_fjLb1ELj1024ELj4ENS_18Kernel_traits_baseILj3072EfS2_fS2_fjLj1024EEEEELb1ELb1EEEvNS_9BwdParamsE)
        /*03e0*/ 	.word	0x00000020


	//----- nvinfo : EIATTR_FRAME_SIZE
	.align		4
.L_165:
        /*03e4*/ 	.byte	0x04, 0x11
        /*03e6*/ 	.short	(.L_167 - .L_166)
	.align		4
.L_166:
        /*03e8*/ 	.word	index@(_ZN10layer_norm22ln_bwd_finalize_kernelINS_22Kernel_traits_finalizeILj3072Ef6__halffS2_fjLb1ELj1024ELj4ENS_18Kernel_traits_baseILj3072EfS2_fS2_fjLj1024EEEEELb1ELb1EEEvNS_9BwdParamsE)
        /*03ec*/ 	.word	0x00000000


	//----- nvinfo : EIATTR_REGCOUNT
	.align		4
.L_167:
        /*03f0*/ 	.byte	0x04, 0x2f
        /*03f2*/ 	.short	(.L_169 - .L_168)
	.align		4
.L_168:
        /*03f4*/ 	.word	index@(_ZN10layer_norm13ln_bwd_kernelINS_13Kernel_traitsIf6__halffS2_fjLj3072ELj1ELj1ELj4ELj16ENS_18Kernel_traits_baseILj3072EfS2_fS2_fjLj128EEEEELb1ELb1ELb1ELb0EEEvNS_9BwdParamsE)
        /*03f8*/ 	.word	0x000000ee


	//----- nvinfo : EIATTR_FRAME_SIZE
	.align		4
.L_169:
        /*03fc*/ 	.byte	0x04, 0x11
        /*03fe*/ 	.short	(.L_171 - .L_170)
	.align		4
.L_170:
        /*0400*/ 	.word	index@(_ZN10layer_norm13ln_bwd_kernelINS_13Kernel_traitsIf6__halffS2_fjLj3072ELj1ELj1ELj4ELj16ENS_18Kernel_traits_baseILj3072EfS2_fS2_fjLj128EEEEELb1ELb1ELb1ELb0EEEvNS_9BwdParamsE)
        /*0404*/ 	.word	0x00000000


	//----- nvinfo : EIATTR_REGCOUNT
	.align		4
.L_171:
        /*0408*/ 	.byte	0x04, 0x2f
        /*040a*/ 	.short	(.L_173 - .L_172)
	.align		4
.L_172:
        /*040c*/ 	.word	index@(_ZN10layer_norm22ln_bwd_finalize_kernelINS_22Kernel_traits_finalizeILj3072Ef6__halffS2_fjLb1ELj1024ELj4ENS_18Kernel_traits_baseILj3072EfS2_fS2_fjLj1024EEEEELb1ELb0EEEvNS_9BwdParamsE)
        /*0410*/ 	.word	0x00000020


	//----- nvinfo : EIATTR_FRAME_SIZE
	.align		4
.L_173:
        /*0414*/ 	.byte	0x04, 0x11
        /*0416*/ 	.short	(.L_175 - .L_174)
	.align		4
.L_174:
        /*0418*/ 	.word	index@(_ZN10layer_norm22ln_bwd_finalize_kernelINS_22Kernel_traits_finalizeILj3072Ef6__halffS2_fjLb1ELj1024ELj4ENS_18Kernel_traits_baseILj3072EfS2_fS2_fjLj1024EEEEELb1ELb0EEEvNS_9BwdParamsE)
        /*041c*/ 	.word	0x00000000


	//----- nvinfo : EIATTR_REGCOUNT
	.align		4
.L_175:
        /*0420*/ 	.byte	0x04, 0x2f
        /*0422*/ 	.short	(.L_177 - .L_176)
	.align		4
.L_176:
        /*0424*/ 	.word	index@(_ZN10layer_norm13ln_bwd_kernelINS_13Kernel_traitsIf6__halffS2_fjLj3072ELj1ELj1ELj4ELj16ENS_18Kernel_traits_baseILj3072EfS2_fS2_fjLj128EEEEELb1ELb1ELb0ELb1EEEvNS_9BwdParamsE)
        /*0428*/ 	.word	0x000000fd


	//----- nvinfo : EIATTR_FRAME_SIZE
	.align		4
.L_177:
        /*042c*/ 	.byte	0x04, 0x11
        /*042e*/ 	.short	(.L_179 - .L_178)
	.align		4
.L_178:
        /*0430*/ 	.word	index@(_ZN10layer_norm13ln_bwd_kernelINS_13Kernel_traitsIf6__halffS2_fjLj3072ELj1ELj1ELj4ELj16ENS_18Kernel_traits_baseILj3072EfS2_fS2_fjLj128EEEEELb1ELb1ELb0ELb1EEEvNS_9BwdParamsE)
        /*0434*/ 	.word	0x00000000


	//----- nvinfo : EIATTR_REGCOUNT
	.align		4
.L_179:
        /*0438*/ 	.byte	0x04, 0x2f
        /*043a*/ 	.short	(.L_181 - .L_180)
	.align		4
.L_180:
        /*043c*/ 	.word	index@(_ZN10layer_norm13ln_bwd_kernelINS_13Kernel_traitsIf6__halffS2_fjLj3072ELj1ELj1ELj4ELj16ENS_18Kernel_traits_baseILj3072EfS2_fS2_fjLj128EEEEELb1ELb1ELb0ELb0EEEvNS_9BwdParamsE)
        /*0440*/ 	.word	0x000000f0


	//----- nvinfo : EIATTR_FRAME_SIZE
	.align		4
.L_181:
        /*0444*/ 	.byte	0x04, 0x11
        /*0446*/ 	.short	(.L_183 - .L_182)
	.align		4
.L_182:
        /*0448*/ 	.word	index@(_ZN10layer_norm13ln_bwd_kernelINS_13Kernel_traitsIf6__halffS2_fjLj3072ELj1ELj1ELj4ELj16ENS_18Kernel_traits_baseILj3072EfS2_fS2_fjLj128EEEEELb1ELb1ELb0ELb0EEEvNS_9BwdParamsE)
        /*044c*/ 	.word	0x00000000


	//----- nvinfo : EIATTR_REGCOUNT
	.align		4
.L_183:
        /*0450*/ 	.byte	0x04, 0x2f
        /*0452*/ 	.short	(.L_185 - .L_184)
	.align		4
.L_184:
        /*0454*/ 	.word	index@(_ZN10layer_norm13ln_bwd_kernelINS_13Kernel_traitsIf6__halffS2_fjLj3072ELj1ELj1ELj4ELj16ENS_18Kernel_traits_baseILj3072EfS2_fS2_fjLj128EEEEELb1ELb0ELb1ELb1EEEvNS_9BwdParamsE)
        /*0458*/ 	.word	0x000000dc


	//----- nvinfo : EIATTR_FRAME_SIZE
	.align		4
.L_185:
        /*045c*/ 	.byte	0x04, 0x11
        /*045e*/ 	.short	(.L_187 - .L_186)
	.align		4
.L_186:
        /*0460*/ 	.word	index@(_ZN10layer_norm13ln_bwd_kernelINS_13Kernel_traitsIf6__halffS2_fjLj3072ELj1ELj1ELj4ELj16ENS_18Kernel_traits_baseILj3072EfS2_fS2_fjLj128EEEEELb1ELb0ELb1ELb1EEEvNS_9BwdParamsE)
        /*0464*/ 	.word	0x00000000


	//----- nvinfo : EIATTR_REGCOUNT
	.align		4
.L_187:
        /*0468*/ 	.byte	0x04, 0x2f
        /*046a*/ 	.short	(.L_189 - .L_188)
	.align		4
.L_188:
        /*046c*/ 	.word	index@(_ZN10layer_norm22ln_bwd_finalize_kernelINS_22Kernel_traits_finalizeILj3072Ef6__halffS2_fjLb0ELj1024ELj4ENS_18Kernel_traits_baseILj3072EfS2_fS2_fjLj1024EEEEELb0ELb1EEEvNS_9BwdParamsE)
        /*0470*/ 	.word	0x00000020


	//----- nvinfo : EIATTR_FRAME_SIZE
	.align		4
.L_189:
        /*0474*/ 	.byte	0x04, 0x11
        /*0476*/ 	.short	(.L_191 - .L_190)
	.align		4
.L_190:
        /*0478*/ 	.word	index@(_ZN10layer_norm22ln_bwd_finalize_kernelINS_22Kernel_traits_finalizeILj3072Ef6__halffS2_fjLb0ELj1024ELj4ENS_18Kernel_traits_baseILj3072EfS2_fS2_fjLj1024EEEEELb0ELb1EEEvNS_9BwdParamsE)
        /*047c*/ 	.word	0x00000000


	//----- nvinfo : EIATTR_REGCOUNT
	.align		4
.L_191:
        /*0480*/ 	.byte	0x04, 0x2f
        /*0482*/ 	.short	(.L_193 - .L_192)
	.align		4
.L_192:
        /*0484*/ 	.word	index@(_ZN10layer_norm13ln_bwd_kernelINS_13Kernel_traitsIf6__halffS2_fjLj3072ELj1ELj1ELj4ELj16ENS_18Kernel_traits_baseILj3072EfS2_fS2_fjLj128EEEEELb1ELb0ELb1ELb0EEEvNS_9BwdParamsE)
        /*0488*/ 	.word	0x000000c1


	//----- nvinfo : EIATTR_FRAME_SIZE
	.align		4
.L_193:
        /*048c*/ 	.byte	0x04, 0x11
        /*048e*/ 	.short	(.L_195 - .L_194)
	.align		4
.L_194:
        /*0490*/ 	.word	index@(_ZN10layer_norm13ln_bwd_kernelINS_13Kernel_traitsIf6__halffS2_fjLj3072ELj1ELj1ELj4ELj16ENS_18Kernel_traits_baseILj3072EfS2_fS2_fjLj128EEEEELb1ELb0ELb1ELb0EEEvNS_9BwdParamsE)
        /*0494*/ 	.word	0x00000000


	//----- nvinfo : EIATTR_REGCOUNT
	.align		4
.L_195:
        /*0498*/ 	.byte	0x04, 0x2f
        /*049a*/ 	.short	(.L_197 - .L_196)
	.align		4
.L_196:
        /*049c*/ 	.word	index@(_ZN10layer_norm22ln_bwd_finalize_kernelINS_22Kernel_traits_finalizeILj3072Ef6__halffS2_fjLb0ELj1024ELj4ENS_18Kernel_traits_baseILj3072EfS2_fS2_fjLj1024EEEEELb0ELb0EEEvNS_9BwdParamsE)
        /*04a0*/ 	.word	0x0000003f


	//----- nvinfo : EIATTR_FRAME_SIZE
	.align		4
.L_197:
        /*04a4*/ 	.byte	0x04, 0x11
        /*04a6*/ 	.short	(.L_199 - .L_198)
	.align		4
.L_198:
        /*04a8*/ 	.word	index@(_ZN10layer_norm22ln_bwd_finalize_kernelINS_22Kernel_traits_finalizeILj3072Ef6__halffS2_fjLb0ELj1024ELj4ENS_18Kernel_traits_baseILj3072EfS2_fS2_fjLj1024EEEEELb0ELb0EEEvNS_9BwdParamsE)
        /*04ac*/ 	.word	0x00000000


	//----- nvinfo : EIATTR_REGCOUNT
	.align		4
.L_199:
        /*04b0*/ 	.byte	0x04, 0x2f
        /*04b2*/ 	.short	(.L_201 - .L_200)
	.align		4
.L_200:
        /*04b4*/ 	.word	index@(_ZN10layer_norm13ln_bwd_kernelINS_13Kernel_traitsIf6__halffS2_fjLj3072ELj1ELj1ELj4ELj16ENS_18Kernel_traits_baseILj3072EfS2_fS2_fjLj128EEEEELb1ELb0ELb0ELb1EEEvNS_9BwdParamsE)
        /*04b8*/ 	.word	0x000000ca


	//----- nvinfo : EIATTR_FRAME_SIZE
	.align		4
.L_201:
        /*04bc*/ 	.byte	0x04, 0x11
        /*04be*/ 	.short	(.L_203 - .L_202)
	.align		4
.L_202:
        /*04c0*/ 	.word	index@(_ZN10layer_norm13ln_bwd_kernelINS_13Kernel_traitsIf6__halffS2_fjLj3072ELj1ELj1ELj4ELj16ENS_18Kernel_traits_baseILj3072EfS2_fS2_fjLj128EEEEELb1ELb0ELb0ELb1EEEvNS_9BwdParamsE)
        /*04c4*/ 	.word	0x00000000


	//----- nvinfo : EIATTR_REGCOUNT
	.align		4
.L_203:
        /*04c8*/ 	.byte	0x04, 0x2f
        /*04ca*/ 	.short	(.L_205 - .L_204)
	.align		4
.L_204:
        /*04cc*/ 	.word	index@(_ZN10layer_norm13ln_bwd_kernelINS_13Kernel_traitsIf6__halffS2_fjLj3072ELj1ELj1ELj4ELj16ENS_18Kernel_traits_baseILj3072EfS2_fS2_fjLj128EEEEELb1ELb0ELb0ELb0EEEvNS_9BwdParamsE)
        /*04d0*/ 	.word	0x000000b5


	//----- nvinfo : EIATTR_FRAME_SIZE
	.align		4
.L_205:
        /*04d4*/ 	.byte	0x04, 0x11
        /*04d6*/ 	.short	(.L_207 - .L_206)
	.align		4
.L_206:
        /*04d8*/ 	.word	index@(_ZN10layer_norm13ln_bwd_kernelINS_13Kernel_traitsIf6__halffS2_fjLj3072ELj1ELj1ELj4ELj16ENS_18Kernel_traits_baseILj3072EfS2_fS2_fjLj128EEEEELb1ELb0ELb0ELb0EEEvNS_9BwdParamsE)
        /*04dc*/ 	.word	0x00000000


	//----- nvinfo : EIATTR_REGCOUNT
	.align		4
.L_207:
        /*04e0*/ 	.byte	0x04, 0x2f
        /*04e2*/ 	.short	(.L_209 - .L_208)
	.align		4
.L_208:
        /*04e4*/ 	.word	index@(_ZN10layer_norm13ln_bwd_kernelINS_13Kernel_traitsIf6__halffS2_fjLj3072ELj1ELj1ELj4ELj16ENS_18Kernel_traits_baseILj3072EfS2_fS2_fjLj128EEEEELb0ELb1ELb1ELb1EEEvNS_9BwdParamsE)
        /*04e8*/ 	.word	0x000000fe


	//----- nvinfo : EIATTR_FRAME_SIZE
	.align		4
.L_209:
        /*04ec*/ 	.byte	0x04, 0x11
        /*04ee*/ 	.short	(.L_211 - .L_210)
	.align		4
.L_210:
        /*04f0*/ 	.word	index@(_ZN10layer_norm13ln_bwd_kernelINS_13Kernel_traitsIf6__halffS2_fjLj3072ELj1ELj1ELj4ELj16ENS_18Kernel_traits_baseILj3072EfS2_fS2_fjLj128EEEEELb0ELb1ELb1ELb1EEEvNS_9BwdParamsE)
        /*04f4*/ 	.word	0x00000000


	//----- nvinfo : EIATTR_REGCOUNT
	.align		4
.L_211:
        /*04f8*/ 	.byte	0x04, 0x2f
        /*04fa*/ 	.short	(.L_213 - .L_212)
	.align		4
.L_212:
        /*04fc*/ 	.word	index@(_ZN10layer_norm13ln_bwd_kernelINS_13Kernel_traitsIf6__halffS2_fjLj3072ELj1ELj1ELj4ELj16ENS_18Kernel_traits_baseILj3072EfS2_fS2_fjLj128EEEEELb0ELb1ELb1ELb0EEEvNS_9BwdParamsE)
        /*0500*/ 	.word	0x000000f0


	//----- nvinfo : EIATTR_FRAME_SIZE
	.align		4
.L_213:
        /*0504*/ 	.byte	0x04, 0x11
        /*0506*/ 	.short	(.L_215 - .L_214)
	.align		4
.L_214:
        /*0508*/ 	.word	index@(_ZN10layer_norm13ln_bwd_kernelINS_13Kernel_traitsIf6__halffS2_fjLj3072ELj1ELj1ELj4ELj16ENS_18Kernel_traits_baseILj3072EfS2_fS2_fjLj128EEEEELb0ELb1ELb1ELb0EEEvNS_9BwdParamsE)
        /*050c*/ 	.word	0x00000000


	//----- nvinfo : EIATTR_REGCOUNT
	.align		4
.L_215:
        /*0510*/ 	.byte	0x04, 0x2f
        /*0512*/ 	.short	(.L_217 - .L_216)
	.align		4
.L_216:
        /*0514*/ 	.word	index@(_ZN10layer_norm13ln_bwd_kernelINS_13Kernel_traitsIf6__halffS2_fjLj3072ELj1ELj1ELj4ELj16ENS_18Kernel_traits_baseILj3072EfS2_fS2_fjLj128EEEEELb0ELb1ELb0ELb1EEEvNS_9BwdParamsE)
        /*0518*/ 	.word	0x000000f3


	//----- nvinfo : EIATTR_FRAME_SIZE
	.align		4
.L_217:
        /*051c*/ 	.byte	0x04, 0x11
        /*051e*/ 	.short	(.L_219 - .L_218)
	.align		4
.L_218:
        /*0520*/ 	.word	index@(_ZN10layer_norm13ln_bwd_kernelINS_13Kernel_traitsIf6__halffS2_fjLj3072ELj1ELj1ELj4ELj16ENS_18Kernel_traits_baseILj3072EfS2_fS2_fjLj128EEEEELb0ELb1ELb0ELb1EEEvNS_9BwdParamsE)
        /*0524*/ 	.word	0x00000000


	//----- nvinfo : EIATTR_REGCOUNT
	.align		4
.L_219:
        /*0528*/ 	.byte	0x04, 0x2f
        /*052a*/ 	.short	(.L_221 - .L_220)
	.align		4
.L_220:
        /*052c*/ 	.word	index@(_ZN10layer_norm13ln_bwd_kernelINS_13Kernel_traitsIf6__halffS2_fjLj3072ELj1ELj1ELj4ELj16ENS_18Kernel_traits_baseILj3072EfS2_fS2_fjLj128EEEEELb0ELb1ELb0ELb0EEEvNS_9BwdParamsE)
        /*0530*/ 	.word	0x000000e9


	//----- nvinfo : EIATTR_FRAME_SIZE
	.align		4
.L_221:
        /*0534*/ 	.byte	0x04, 0x11
        /*0536*/ 	.short	(.L_223 - .L_222)
	.align		4
.L_222:
        /*0538*/ 	.word	index@(_ZN10layer_norm13ln_bwd_kernelINS_13Kernel_traitsIf6__halffS2_fjLj3072ELj1ELj1ELj4ELj16ENS_18Kernel_traits_baseILj3072EfS2_fS2_fjLj128EEEEELb0ELb1ELb0ELb0EEEvNS_9BwdParamsE)
        /*053c*/ 	.word	0x00000000


	//----- nvinfo : EIATTR_REGCOUNT
	.align		4
.L_223:
        /*0540*/ 	.byte	0x04, 0x2f
        /*0542*/ 	.short	(.L_225 - .L_224)
	.align		4
.L_224:
        /*0544*/ 	.word	index@(_ZN10layer_norm13ln_bwd_kernelINS_13Kernel_traitsIf6__halffS2_fjLj3072ELj1ELj1ELj4ELj16ENS_18Kernel_traits_baseILj3072EfS2_fS2_fjLj128EEEEELb0ELb0ELb1ELb1EEEvNS_9BwdParamsE)
        /*0548*/ 	.word	0x000000bb


	//----- nvinfo : EIATTR_FRAME_SIZE
	.align		4
.L_225:
        /*054c*/ 	.byte	0x04, 0x11
        /*054e*/ 	.short	(.L_227 - .L_226)
	.align		4
.L_226:
        /*0550*/ 	.word	index@(_ZN10layer_norm13ln_bwd_kernelINS_13Kernel_traitsIf6__halffS2_fjLj3072ELj1ELj1ELj4ELj16ENS_18Kernel_traits_baseILj3072EfS2_fS2_fjLj128EEEEELb0ELb0ELb1ELb1EEEvNS_9BwdParamsE)
        /*0554*/ 	.word	0x00000000


	//----- nvinfo : EIATTR_REGCOUNT
	.align		4
.L_227:
        /*0558*/ 	.byte	0x04, 0x2f
        /*055a*/ 	.short	(.L_229 - .L_228)
	.align		4
.L_228:
        /*055c*/ 	.word	index@(_ZN10layer_norm13ln_bwd_kernelINS_13Kernel_traitsIf6__halffS2_fjLj3072ELj1ELj1ELj4ELj16ENS_18Kernel_traits_baseILj3072EfS2_fS2_fjLj128EEEEELb0ELb0ELb1ELb0EEEvNS_9BwdParamsE)
        /*0560*/ 	.word	0x000000b9


	//----- nvinfo : EIATTR_FRAME_SIZE
	.align		4
.L_229:
        /*0564*/ 	.byte	0x04, 0x11
        /*0566*/ 	.short	(.L_231 - .L_230)
	.align		4
.L_230:
        /*0568*/ 	.word	index@(_ZN10layer_norm13ln_bwd_kernelINS_13Kernel_traitsIf6__halffS2_fjLj3072ELj1ELj1ELj4ELj16ENS_18Kernel_traits_baseILj3072EfS2_fS2_fjLj128EEEEELb0ELb0ELb1ELb0EEEvNS_9BwdParamsE)
        /*056c*/ 	.word	0x00000000


	//----- nvinfo : EIATTR_REGCOUNT
	.align		4
.L_231:
        /*0570*/ 	.byte	0x04, 0x2f
        /*0572*/ 	.short	(.L_233 - .L_232)
	.align		4
.L_232:
        /*0574*/ 	.word	index@(_ZN10layer_norm13ln_bwd_kernelINS_13Kernel_traitsIf6__halffS2_fjLj3072ELj1ELj1ELj4ELj16ENS_18Kernel_traits_baseILj3072EfS2_fS2_fjLj128EEEEELb0ELb0ELb0ELb1EEEvNS_9BwdParamsE)
        /*0578*/ 	.word	0x000000a8


	//----- nvinfo : EIATTR_FRAME_SIZE
	.align		4
.L_233:
        /*057c*/ 	.byte	0x04, 0x11
        /*057e*/ 	.short	(.L_235 - .L_234)
	.align		4
.L_234:
        /*0580*/ 	.word	index@(_ZN10layer_norm13ln_bwd_kernelINS_13Kernel_traitsIf6__halffS2_fjLj3072ELj1ELj1ELj4ELj16ENS_18Kernel_traits_baseILj3072EfS2_fS2_fjLj128EEEEELb0ELb0ELb0ELb1EEEvNS_9BwdParamsE)
        /*0584*/ 	.word	0x00000000


	//----- nvinfo : EIATTR_REGCOUNT
	.align		4
.L_235:
        /*0588*/ 	.byte	0x04, 0x2f
        /*058a*/ 	.short	(.L_237 - .L_236)
	.align		4
.L_236:
        /*058c*/ 	.word	index@(_ZN10layer_norm13ln_bwd_kernelINS_13Kernel_traitsIf6__halffS2_fjLj3072ELj1ELj1ELj4ELj16ENS_18Kernel_traits_baseILj3072EfS2_fS2_fjLj128EEEEELb0ELb0ELb0ELb0EEEvNS_9BwdParamsE)
        /*0590*/ 	.word	0x000000af


	//----- nvinfo : EIATTR_FRAME_SIZE
	.align		4
.L_237:
        /*0594*/ 	.byte	0x04, 0x11
        /*0596*/ 	.short	(.L_239 - .L_238)
	.align		4
.L_238:
        /*0598*/ 	.word	index@(_ZN10layer_norm13ln_bwd_kernelINS_13Kernel_traitsIf6__halffS2_fjLj3072ELj1ELj1ELj4ELj16ENS_18Kernel_traits_baseILj3072EfS2_fS2_fjLj128EEEEELb0ELb0ELb0ELb0EEEvNS_9BwdParamsE)
        /*059c*/ 	.word	0x00000000


	//----- nvinfo : EIATTR_REGCOUNT
	.align		4
.L_239:
        /*05a0*/ 	.byte	0x04, 0x2f
        /*05a2*/ 	.short	(.L_241 - .L_240)
	.align		4
.L_240:
        /*05a4*/ 	.word	index@(_ZN10layer_norm13ln_bwd_kernelINS_13Kernel_traitsI6__halfS2_fS2_fjLj3072ELj1ELj1ELj4ELj16ENS_18Kernel_traits_baseILj3072ES2_S2_fS2_fjLj128EEEEELb1ELb1ELb1ELb1EEEvNS_9BwdParamsE)
        /*05a8*/ 	.word	0x000000e8


	//----- nvinfo : EIATTR_FRAME_SIZE
	.align		4
.L_241:
        /*05ac*/ 	.byte	0x04, 0x11
        /*05ae*/ 	.short	(.L_243 - .L_242)
	.align		4
.L_242:
        /*05b0*/ 	.word	index@(_ZN10layer_norm13ln_bwd_kernelINS_13Kernel_traitsI6__halfS2_fS2_fjLj3072ELj1ELj1ELj4ELj16ENS_18Kernel_traits_baseILj3072ES2_S2_fS2_fjLj128EEEEELb1ELb1ELb1ELb1EEEvNS_9BwdParamsE)
        /*05b4*/ 	.word	0x00000000


	//----- nvinfo : EIATTR_REGCOUNT
	.align		4
.L_243:
        /*05b8*/ 	.byte	0x04, 0x2f
        /*05ba*/ 	.short	(.L_245 - .L_244)
	.align		4
.L_244:
        /*05bc*/ 	.word	index@(_ZN10layer_norm22ln_bwd_finalize_kernelINS_22Kernel_traits_finalizeILj3072E6__halfS2_fS2_fjLb1ELj1024ELj4ENS_18Kernel_traits_baseILj3072ES2_S2_fS2_fjLj1024EEEEELb1ELb1EEEvNS_9BwdParamsE)
        /*05c0*/ 	.word	0x00000020


	//----- nvinfo : EIATTR_FRAME_SIZE
	.align		4
.L_245:
        /*05c4*/ 	.byte	0x04, 0x11
        /*05c6*/ 	.short	(.L_247 - .L_246)
	.align		4
.L_246:
        /*05c8*/ 	.word	index@(_ZN10layer_norm22ln_bwd_finalize_kernelINS_22Kernel_traits_finalizeILj3072E6__halfS2_fS2_fjLb1ELj1024ELj4ENS_18Kernel_traits_baseILj3072ES2_S2_fS2_fjLj1024EEEEELb1ELb1EEEvNS_9BwdParamsE)
        /*05cc*/ 	.word	0x00000000


	//----- nvinfo : EIATTR_REGCOUNT
	.align		4
.L_247:
        /*05d0*/ 	.byte	0x04, 0x2f
        /*05d2*/ 	.short	(.L_249 - .L_248)
	.align		4
.L_248:
        /*05d4*/ 	.word	index@(_ZN10layer_norm13ln_bwd_kernelINS_13Kernel_traitsI6__halfS2_fS2_fjLj3072ELj1ELj1ELj4ELj16ENS_18Kernel_traits_baseILj3072ES2_S2_fS2_fjLj128EEEEELb1ELb1ELb1ELb0EEEvNS_9BwdParamsE)
        /*05d8*/ 	.word	0x000000dc


	//----- nvinfo : EIATTR_FRAME_SIZE
	.align		4
.L_249:
        /*05dc*/ 	.byte	0x04, 0x11
        /*05de*/ 	.short	(.L_251 - .L_250)
	.align		4
.L_250:
        /*05e0*/ 	.word	index@(_ZN10layer_norm13ln_bwd_kernelINS_13Kernel_traitsI6__halfS2_fS2_fjLj3072ELj1ELj1ELj4ELj16ENS_18Kernel_traits_baseILj3072ES2_S2_fS2_fjLj128EEEEELb1ELb1ELb1ELb0EEEvNS_9BwdParamsE)
        /*05e4*/ 	.word	0x00000000


	//----- nvinfo : EIATTR_REGCOUNT
	.align		4
.L_251:
        /*05e8*/ 	.byte	0x04, 0x2f
        /*05ea*/ 	.short	(.L_253 - .L_252)
	.align		4
.L_252:
        /*05ec*/ 	.word	index@(_ZN10layer_norm22ln_bwd_finalize_kernelINS_22Kernel_traits_finalizeILj3072E6__halfS2_fS2_fjLb1ELj1024ELj4ENS_18Kernel_traits_baseILj3072ES2_S2_fS2_fjLj1024EEEEELb1ELb0EEEvNS_9BwdParamsE)
        /*05f0*/ 	.word	0x00000020


	//----- nvinfo : EIATTR_FRAME_SIZE
	.align		4
.L_253:
        /*05f4*/ 	.byte	0x04, 0x11
        /*05f6*/ 	.short	(.L_255 - .L_254)
	.align		4
.L_254:
        /*05f8*/ 	.word	index@(_ZN10layer_norm22ln_bwd_finalize_kernelINS_22Kernel_traits_finalizeILj3072E6__halfS2_fS2_fjLb1ELj1024ELj4ENS_18Kernel_traits_baseILj3072ES2_S2_fS2_fjLj1024EEEEELb1ELb0EEEvNS_9BwdParamsE)
        /*05fc*/ 	.word	0x00000000


	//----- nvinfo : EIATTR_REGCOUNT
	.align		4
.L_255:
        /*0600*/ 	.byte	0x04, 0x2f
        /*0602*/ 	.short	(.L_257 - .L_256)
	.align		4
.L_256:
        /*0604*/ 	.word	index@(_ZN10layer_norm13ln_bwd_kernelINS_13Kernel_traitsI6__halfS2_fS2_fjLj3072ELj1ELj1ELj4ELj16ENS_18Kernel_traits_baseILj3072ES2_S2_fS2_fjLj128EEEEELb1ELb1ELb0ELb1EEEvNS_9BwdParamsE)
        /*0608*/ 	.word	0x000000f4


	//----- nvinfo : EIATTR_FRAME_SIZE
	.align		4
.L_257:
        /*060c*/ 	.byte	0x04, 0x11
        /*060e*/ 	.short	(.L_259 - .L_258)
	.align		4
.L_258:
        /*0610*/ 	.word	index@(_ZN10layer_norm13ln_bwd_kernelINS_13Kernel_traitsI6__halfS2_fS2_fjLj3072ELj1ELj1ELj4ELj16ENS_18Kernel_traits_baseILj3072ES2_S2_fS2_fjLj128EEEEELb1ELb1ELb0ELb1EEEvNS_9BwdParamsE)
        /*0614*/ 	.word	0x00000000


	//----- nvinfo : EIATTR_REGCOUNT
	.align		4
.L_259:
        /*0618*/ 	.byte	0x04, 0x2f
        /*061a*/ 	.short	(.L_261 - .L_260)
	.align		4
.L_260:
        /*061c*/ 	.word	index@(_ZN10layer_norm13ln_bwd_kernelINS_13Kernel_traitsI6__halfS2_fS2_fjLj3072ELj1ELj1ELj4ELj16ENS_18Kernel_traits_baseILj3072ES2_S2_fS2_fjLj128EEEEELb1ELb1ELb0ELb0EEEvNS_9BwdParamsE)
        /*0620*/ 	.word	0x000000dd


	//----- nvinfo : EIATTR_FRAME_SIZE
	.align		4
.L_261:
        /*0624*/ 	.byte	0x04, 0x11
        /*0626*/ 	.short	(.L_263 - .L_262)
	.align		4
.L_262:
        /*0628*/ 	.word	index@(_ZN10layer_norm13ln_bwd_kernelINS_13Kernel_traitsI6__halfS2_fS2_fjLj3072ELj1ELj1ELj4ELj16ENS_18Kernel_traits_baseILj3072ES2_S2_fS2_fjLj128EEEEELb1ELb1ELb0ELb0EEEvNS_9BwdParamsE)
        /*062c*/ 	.word	0x00000000


	//----- nvinfo : EIATTR_REGCOUNT
	.align		4
.L_263:
        /*0630*/ 	.byte	0x04, 0x2f
        /*0632*/ 	.short	(.L_265 - .L_264)
	.align		4
.L_264:
        /*0634*/ 	.word	index@(_ZN10layer_norm13ln_bwd_kernelINS_13Kernel_traitsI6__halfS2_fS2_fjLj3072ELj1ELj1ELj4ELj16ENS_18Kernel_traits_baseILj3072ES2_S2_fS2_fjLj128EEEEELb1ELb0ELb1ELb1EEEvNS_9BwdParamsE)
        /*0638*/ 	.word	0x000000a7


	//----- nvinfo : EIATTR_FRAME_SIZE
	.align		4
.L_265:
        /*063c*/ 	.byte	0x04, 0x11
        /*063e*/ 	.short	(.L_267 - .L_266)
	.align		4
.L_266:
        /*0640*/ 	.word	index@(_ZN10layer_norm13ln_bwd_kernelINS_13Kernel_traitsI6__halfS2_fS2_fjLj3072ELj1ELj1ELj4ELj16ENS_18Kernel_traits_baseILj3072ES2_S2_fS2_fjLj128EEEEELb1ELb0ELb1ELb1EEEvNS_9BwdParamsE)
        /*0644*/ 	.word	0x00000000


	//----- nvinfo : EIATTR_REGCOUNT
	.align		4
.L_267:
        /*0648*/ 	.byte	0x04, 0x2f
        /*064a*/ 	.short	(.L_269 - .L_268)
	.align		4
.L_268:
        /*064c*/ 	.word	index@(_ZN10layer_norm22ln_bwd_finalize_kernelINS_22Kernel_traits_finalizeILj3072E6__halfS2_fS2_fjLb0ELj1024ELj4ENS_18Kernel_traits_baseILj3072ES2_S2_fS2_fjLj1024EEEEELb0ELb1EEEvNS_9BwdParamsE)
        /*0650*/ 	.word	0x00000020


	//----- nvinfo : EIATTR_FRAME_SIZE
	.align		4
.L_269:
        /*0654*/ 	.byte	0x04, 0x11
        /*0656*/ 	.short	(.L_271 - .L_270)
	.align		4
.L_270:
        /*0658*/ 	.word	index@(_ZN10layer_norm22ln_bwd_finalize_kernelINS_22Kernel_traits_finalizeILj3072E6__halfS2_fS2_fjLb0ELj1024ELj4ENS_18Kernel_traits_baseILj3072ES2_S2_fS2_fjLj1024EEEEELb0ELb1EEEvNS_9BwdParamsE)
        /*065c*/ 	.word	0x00000000


	//----- nvinfo : EIATTR_REGCOUNT
	.align		4
.L_271:
        /*0660*/ 	.byte	0x04, 0x2f
        /*0662*/ 	.short	(.L_273 - .L_272)
	.align		4
.L_272:
        /*0664*/ 	.word	index@(_ZN10layer_norm13ln_bwd_kernelINS_13Kernel_traitsI6__halfS2_fS2_fjLj3072ELj1ELj1ELj4ELj16ENS_18Kernel_traits_baseILj3072ES2_S2_fS2_fjLj128EEEEELb1ELb0ELb1ELb0EEEvNS_9BwdParamsE)
        /*0668*/ 	.word	0x000000b0


	//----- nvinfo : EIATTR_FRAME_SIZE
	.align		4
.L_273:
        /*066c*/ 	.byte	0x04, 0x11
        /*066e*/ 	.short	(.L_275 - .L_274)
	.align		4
.L_274:
        /*0670*/ 	.word	index@(_ZN10layer_norm13ln_bwd_kernelINS_13Kernel_traitsI6__halfS2_fS2_fjLj3072ELj1ELj1ELj4ELj16ENS_18Kernel_traits_baseILj3072ES2_S2_fS2_fjLj128EEEEELb1ELb0ELb1ELb0EEEvNS_9BwdParamsE)
        /*0674*/ 	.word	0x00000000


	//----- nvinfo : EIATTR_REGCOUNT
	.align		4
.L_275:
        /*0678*/ 	.byte	0x04, 0x2f
        /*067a*/ 	.short	(.L_277 - .L_276)
	.align		4
.L_276:
        /*067c*/ 	.word	index@(_ZN10layer_norm22ln_bwd_finalize_kernelINS_22Kernel_traits_finalizeILj3072E6__halfS2_fS2_fjLb0ELj1024ELj4ENS_18Kernel_traits_baseILj3072ES2_S2_fS2_fjLj1024EEEEELb0ELb0EEEvNS_9BwdParamsE)
        /*0680*/ 	.word	0x0000003f


	//----- nvinfo : EIATTR_FRAME_SIZE
	.align		4
.L_277:
        /*0684*/ 	.byte	0x04, 0x11
        /*0686*/ 	.short	(.L_279 - .L_278)
	.align		4
.L_278:
        /*0688*/ 	.word	index@(_ZN10layer_norm22ln_bwd_finalize_kernelINS_22Kernel_traits_finalizeILj3072E6__halfS2_fS2_fjLb0ELj1024ELj4ENS_18Kernel_traits_baseILj3072ES2_S2_fS2_fjLj1024EEEEELb0ELb0EEEvNS_9BwdParamsE)
        /*068c*/ 	.word	0x00000000


	//----- nvinfo : EIATTR_REGCOUNT
	.align		4
.L_279:
        /*0690*/ 	.byte	0x04, 0x2f
        /*0692*/ 	.short	(.L_281 - .L_280)
	.align		4
.L_280:
        /*0694*/ 	.word	index@(_ZN10layer_norm13ln_bwd_kernelINS_13Kernel_traitsI6__halfS2_fS2_fjLj3072ELj1ELj1ELj4ELj16ENS_18Kernel_traits_baseILj3072ES2_S2_fS2_fjLj128EEEEELb1ELb0ELb0ELb1EEEvNS_9BwdParamsE)
        /*0698*/ 	.word	0x000000cb


	//----- nvinfo : EIATTR_FRAME_SIZE
	.align		4
.L_281:
        /*069c*/ 	.byte	0x04, 0x11
        /*069e*/ 	.short	(.L_283 - .L_282)
	.align		4
.L_282:
        /*06a0*/ 	.word	index@(_ZN10layer_norm13ln_bwd_kernelINS_13Kernel_traitsI6__halfS2_fS2_fjLj3072ELj1ELj1ELj4ELj16ENS_18Kernel_traits_baseILj3072ES2_S2_fS2_fjLj128EEEEELb1ELb0ELb0ELb1EEEvNS_9BwdParamsE)
        /*06a4*/ 	.word	0x00000000


	//----- nvinfo : EIATTR_REGCOUNT
	.align		4
.L_283:
        /*06a8*/ 	.byte	0x04, 0x2f
        /*06aa*/ 	.short	(.L_285 - .L_284)
	.align		4
.L_284:
        /*06ac*/ 	.word	index@(_ZN10layer_norm13ln_bwd_kernelINS_13Kernel_traitsI6__halfS2_fS2_fjLj3072ELj1ELj1ELj4ELj16ENS_18Kernel_traits_baseILj3072ES2_S2_fS2_fjLj128EEEEELb1ELb0ELb0ELb0EEEvNS_9BwdParamsE)
        /*06b0*/ 	.word	0x000000a8


	//----- nvinfo : EIATTR_FRAME_SIZE
	.align		4
.L_285:
        /*06b4*/ 	.byte	0x04, 0x11
        /*06b6*/ 	.short	(.L_287 - .L_286)
	.align		4
.L_286:
        /*06b8*/ 	.word	index@(_ZN10layer_norm13ln_bwd_kernelINS_13Kernel_traitsI6__halfS2_fS2_fjLj3072ELj1ELj1ELj4ELj16ENS_18Kernel_traits_baseILj3072ES2_S2_fS2_fjLj128EEEEELb1ELb0ELb0ELb0EEEvNS_9BwdParamsE)
        /*06bc*/ 	.word	0x00000000


	//----- nvinfo : EIATTR_REGCOUNT
	.align		4
.L_287:
        /*06c0*/ 	.byte	0x04, 0x2f
        /*06c2*/ 	.short	(.L_289 - .L_288)
	.align		4
.L_288:
        /*06c4*/ 	.word	index@(_ZN10layer_norm13ln_bwd_kernelINS_13Kernel_traitsI6__halfS2_fS2_fjLj3072ELj1ELj1ELj4ELj16ENS_18Kernel_traits_baseILj3072ES2_S2_fS2_fjLj128EEEEELb0ELb1ELb1ELb1EEEvNS_9BwdParamsE)
        /*06c8*/ 	.word	0x000000dc


	//----- nvinfo : EIATTR_FRAME_SIZE
	.align		4
.L_289:
        /*06cc*/ 	.byte	0x04, 0x11
        /*06ce*/ 	.short	(.L_291 - .L_290)
	.align		4
.L_290:
        /*06d0*/ 	.word	index@(_ZN10layer_norm13ln_bwd_kernelINS_13Kernel_traitsI6__halfS2_fS2_fjLj3072ELj1ELj1ELj4ELj16ENS_18Kernel_traits_baseILj3072ES2_S2_fS2_fjLj128EEEEELb0ELb1ELb1ELb1EEEvNS_9BwdParamsE)
        /*06d4*/ 	.word	0x00000000


	//----- nvinfo : EIATTR_REGCOUNT
	.align		4
.L_291:
        /*06d8*/ 	.byte	0x04, 0x2f
        /*06da*/ 	.short	(.L_293 - .L_292)
	.align		4
.L_292:
        /*06dc*/ 	.word	index@(_ZN10layer_norm13ln_bwd_kernelINS_13Kernel_traitsI6__halfS2_fS2_fjLj3072ELj1ELj1ELj4ELj16ENS_18Kernel_traits_baseILj3072ES2_S2_fS2_fjLj128EEEEELb0ELb1ELb1ELb0EEEvNS_9BwdParamsE)
        /*06e0*/ 	.word	0x000000d4


	//----- nvinfo : EIATTR_FRAME_SIZE
	.align		4
.L_293:
        /*06e4*/ 	.byte	0x04, 0x11
        /*06e6*/ 	.short	(.L_295 - .L_294)
	.align		4
.L_294:
        /*06e8*/ 	.word	index@(_ZN10layer_norm13ln_bwd_kernelINS_13Kernel_traitsI6__halfS2_fS2_fjLj3072ELj1ELj1ELj4ELj16ENS_18Kernel_traits_baseILj3072ES2_S2_fS2_fjLj128EEEEELb0ELb1ELb1ELb0EEEvNS_9BwdParamsE)
        /*06ec*/ 	.word	0x00000000


	//----- nvinfo : EIATTR_REGCOUNT
	.align		4
.L_295:
        /*06f0*/ 	.byte	0x04, 0x2f
        /*06f2*/ 	.short	(.L_297 - .L_296)
	.align		4
.L_296:
        /*06f4*/ 	.word	index@(_ZN10layer_norm13ln_bwd_kernelINS_13Kernel_traitsI6__halfS2_fS2_fjLj3072ELj1ELj1ELj4ELj16ENS_18Kernel_traits_baseILj3072ES2_S2_fS2_fjLj128EEEEELb0ELb1ELb0ELb1EEEvNS_9BwdParamsE)
        /*06f8*/ 	.word	0x000000e7


	//----- nvinfo : EIATTR_FRAME_SIZE
	.align		4
.L_297:
        /*06fc*/ 	.byte	0x04, 0x11
        /*06fe*/ 	.short	(.L_299 - .L_298)
	.align		4
.L_298:
        /*0700*/ 	.word	index@(_ZN10layer_norm13ln_bwd_kernelINS_13Kernel_traitsI6__halfS2_fS2_fjLj3072ELj1ELj1ELj4ELj16ENS_18Kernel_traits_baseILj3072ES2_S2_fS2_fjLj128EEEEELb0ELb1ELb0ELb1EEEvNS_9BwdParamsE)
        /*0704*/ 	.word	0x00000000


	//----- nvinfo : EIATTR_REGCOUNT
	.align		4
.L_299:
        /*0708*/ 	.byte	0x04, 0x2f
        /*070a*/ 	.short	(.L_301 - .L_300)
	.align		4
.L_300:
        /*070c*/ 	.word	index@(_ZN10layer_norm13ln_bwd_kernelINS_13Kernel_traitsI6__halfS2_fS2_fjLj3072ELj1ELj1ELj4ELj16ENS_18Kernel_traits_baseILj3072ES2_S2_fS2_fjLj128EEEEELb0ELb1ELb0ELb0EEEvNS_9BwdParamsE)
        /*0710*/ 	.word	0x000000d2


	//----- nvinfo : EIATTR_FRAME_SIZE
	.align		4
.L_301:
        /*0714*/ 	.byte	0x04, 0x11
        /*0716*/ 	.short	(.L_303 - .L_302)
	.align		4
.L_302:
        /*0718*/ 	.word	index@(_ZN10layer_norm13ln_bwd_kernelINS_13Kernel_traitsI6__halfS2_fS2_fjLj3072ELj1ELj1ELj4ELj16ENS_18Kernel_traits_baseILj3072ES2_S2_fS2_fjLj128EEEEELb0ELb1ELb0ELb0EEEvNS_9BwdParamsE)
        /*071c*/ 	.word	0x00000000


	//----- nvinfo : EIATTR_REGCOUNT
	.align		4
.L_303:
        /*0720*/ 	.byte	0x04, 0x2f
        /*0722*/ 	.short	(.L_305 - .L_304)
	.align		4
.L_304:
        /*0724*/ 	.word	index@(_ZN10layer_norm13ln_bwd_kernelINS_13Kernel_traitsI6__halfS2_fS2_fjLj3072ELj1ELj1ELj4ELj16ENS_18Kernel_traits_baseILj3072ES2_S2_fS2_fjLj128EEEEELb0ELb0ELb1ELb1EEEvNS_9BwdParamsE)
        /*0728*/ 	.word	0x000000a6


	//----- nvinfo : EIATTR_FRAME_SIZE
	.align		4
.L_305:
        /*072c*/ 	.byte	0x04, 0x11
        /*072e*/ 	.short	(.L_307 - .L_306)
	.align		4
.L_306:
        /*0730*/ 	.word	index@(_ZN10layer_norm13ln_bwd_kernelINS_13Kernel_traitsI6__halfS2_fS2_fjLj3072ELj1ELj1ELj4ELj16ENS_18Kernel_traits_baseILj3072ES2_S2_fS2_fjLj128EEEEELb0ELb0ELb1ELb1EEEvNS_9BwdParamsE)
        /*0734*/ 	.word	0x00000000


	//----- nvinfo : EIATTR_REGCOUNT
	.align		4
.L_307:
        /*0738*/ 	.byte	0x04, 0x2f
        /*073a*/ 	.short	(.L_309 - .L_308)
	.align		4
.L_308:
        /*073c*/ 	.word	index@(_ZN10layer_norm13ln_bwd_kernelINS_13Kernel_traitsI6__halfS2_fS2_fjLj3072ELj1ELj1ELj4ELj16ENS_18Kernel_traits_baseILj3072ES2_S2_fS2_fjLj128EEEEELb0ELb0ELb1ELb0EEEvNS_9BwdParamsE)
        /*0740*/ 	.word	0x000000a7


	//----- nvinfo : EIATTR_FRAME_SIZE
	.align		4
.L_309:
        /*0744*/ 	.byte	0x04, 0x11
        /*0746*/ 	.short	(.L_311 - .L_310)
	.align		4
.L_310:
        /*0748*/ 	.word	index@(_ZN10layer_norm13ln_bwd_kernelINS_13Kernel_traitsI6__halfS2_fS2_fjLj3072ELj1ELj1ELj4ELj16ENS_18Kernel_traits_baseILj3072ES2_S2_fS2_fjLj128EEEEELb0ELb0ELb1ELb0EEEvNS_9BwdParamsE)
        /*074c*/ 	.word	0x00000000


	//----- nvinfo : EIATTR_REGCOUNT
	.align		4
.L_311:
        /*0750*/ 	.byte	0x04, 0x2f
        /*0752*/ 	.short	(.L_313 - .L_312)
	.align		4
.L_312:
        /*0754*/ 	.word	index@(_ZN10layer_norm13ln_bwd_kernelINS_13Kernel_traitsI6__halfS2_fS2_fjLj3072ELj1ELj1ELj4ELj16ENS_18Kernel_traits_baseILj3072ES2_S2_fS2_fjLj128EEEEELb0ELb0ELb0ELb1EEEvNS_9BwdParamsE)
        /*0758*/ 	.word	0x000000a8


	//----- nvinfo : EIATTR_FRAME_SIZE
	.align		4
.L_313:
        /*075c*/ 	.byte	0x04, 0x11
        /*075e*/ 	.short	(.L_315 - .L_314)
	.align		4
.L_314:
        /*0760*/ 	.word	index@(_ZN10layer_norm13ln_bwd_kernelINS_13Kernel_traitsI6__halfS2_fS2_fjLj3072ELj1ELj1ELj4ELj16ENS_18Kernel_traits_baseILj3072ES2_S2_fS2_fjLj128EEEEELb0ELb0ELb0ELb1EEEvNS_9BwdParamsE)
        /*0764*/ 	.word	0x00000000


	//----- nvinfo : EIATTR_REGCOUNT
	.align		4
.L_315:
        /*0768*/ 	.byte	0x04, 0x2f
        /*076a*/ 	.short	(.L_317 - .L_316)
	.align		4
.L_316:
        /*076c*/ 	.word	index@(_ZN10layer_norm13ln_bwd_kernelINS_13Kernel_traitsI6__halfS2_fS2_fjLj3072ELj1ELj1ELj4ELj16ENS_18Kernel_traits_baseILj3072ES2_S2_fS2_fjLj128EEEEELb0ELb0ELb0ELb0EEEvNS_9BwdParamsE)
        /*0770*/ 	.word	0x000000a1


	//----- nvinfo : EIATTR_FRAME_SIZE
	.align		4
.L_317:
        /*0774*/ 	.byte	0x04, 0x11
        /*0776*/ 	.short	(.L_319 - .L_318)
	.align		4
.L_318:
        /*0778*/ 	.word	index@(_ZN10layer_norm13ln_bwd_kernelINS_13Kernel_traitsI6__halfS2_fS2_fjLj3072ELj1ELj1ELj4ELj16ENS_18Kernel_traits_baseILj3072ES2_S2_fS2_fjLj128EEEEELb0ELb0ELb0ELb0EEEvNS_9BwdParamsE)
        /*077c*/ 	.word	0x00000000


	//----- nvinfo : EIATTR_REGCOUNT
	.align		4
.L_319:
        /*0780*/ 	.byte	0x04, 0x2f
        /*0782*/ 	.short	(.L_321 - .L_320)
	.align		4
.L_320:
        /*0784*/ 	.word	index@(_ZN10layer_norm13ln_bwd_kernelINS_13Kernel_traitsIf6__halfS2_S2_fjLj3072ELj1ELj1ELj4ELj16ENS_18Kernel_traits_baseILj3072EfS2_S2_S2_fjLj128EEEEELb1ELb1ELb1ELb1EEEvNS_9BwdParamsE)
        /*0788*/ 	.word	0x000000e7


	//----- nvinfo : EIATTR_FRAME_SIZE
	.align		4
.L_321:
        /*078c*/ 	.byte	0x04, 0x11
        /*078e*/ 	.short	(.L_323 - .L_322)
	.align		4
.L_322:
        /*0790*/ 	.word	index@(_ZN10layer_norm13ln_bwd_kernelINS_13Kernel_traitsIf6__halfS2_S2_fjLj3072ELj1ELj1ELj4ELj16ENS_18Kernel_traits_baseILj3072EfS2_S2_S2_fjLj128EEEEELb1ELb1ELb1ELb1EEEvNS_9BwdParamsE)
        /*0794*/ 	.word	0x00000000


	//----- nvinfo : EIATTR_REGCOUNT
	.align		4
.L_323:
        /*0798*/ 	.byte	0x04, 0x2f
        /*079a*/ 	.short	(.L_325 - .L_324)
	.align		4
.L_324:
        /*079c*/ 	.word	index@(_ZN10layer_norm22ln_bwd_finalize_kernelINS_22Kernel_traits_finalizeILj3072Ef6__halfS2_S2_fjLb1ELj1024ELj4ENS_18Kernel_traits_baseILj3072EfS2_S2_S2_fjLj1024EEEEELb1ELb1EEEvNS_9BwdParamsE)
        /*07a0*/ 	.word	0x00000020


	//----- nvinfo : EIATTR_FRAME_SIZE
	.align		4
.L_325:
        /*07a4*/ 	.byte	0x04, 0x11
        /*07a6*/ 	.short	(.L_327 - .L_326)
	.align		4
.L_326:
        /*07a8*/ 	.word	index@(_ZN10layer_norm22ln_bwd_finalize_kernelINS_22Kernel_traits_finalizeILj3072Ef6__halfS2_S2_fjLb1ELj1024ELj4ENS_18Kernel_traits_baseILj3072EfS2_S2_S2_fjLj1024EEEEELb1ELb1EEEvNS_9BwdParamsE)
        /*07ac*/ 	.word	0x00000000


	//----- nvinfo : EIATTR_REGCOUNT
	.align		4
.L_327:
        /*07b0*/ 	.byte	0x04, 0x2f
        /*07b2*/ 	.short	(.L_329 - .L_328)
	.align		4
.L_328:
        /*07b4*/ 	.word	index@(_ZN10layer_norm13ln_bwd_kernelINS_13Kernel_traitsIf6__halfS2_S2_fjLj3072ELj1ELj1ELj4ELj16ENS_18Kernel_traits_baseILj3072EfS2_S2_S2_fjLj128EEEEELb1ELb1ELb1ELb0EEEvNS_9BwdParamsE)
        /*07b8*/ 	.word	0x000000e4


	//----- nvinfo : EIATTR_FRAME_SIZE
	.align		4
.L_329:
        /*07bc*/ 	.byte	0x04, 0x11
        /*07be*/ 	.short	(.L_331 - .L_330)
	.align		4
.L_330:
        /*07c0*/ 	.word	index@(_ZN10layer_norm13ln_bwd_kernelINS_13Kernel_traitsIf6__halfS2_S2_fjLj3072ELj1ELj1ELj4ELj16ENS_18Kernel_traits_baseILj3072EfS2_S2_S2_fjLj128EEEEELb1ELb1ELb1ELb0EEEvNS_9BwdParamsE)
        /*07c4*/ 	.word	0x00000000


	//----- nvinfo : EIATTR_REGCOUNT
	.align		4
.L_331:
        /*07c8*/ 	.byte	0x04, 0x2f
        /*07ca*/ 	.short	(.L_333 - .L_332)
	.align		4
.L_332:
        /*07cc*/ 	.word	index@(_ZN10layer_norm22ln_bwd_finalize_kernelINS_22Kernel_traits_finalizeILj3072Ef6__halfS2_S2_fjLb1ELj1024ELj4ENS_18Kernel_traits_baseILj3072EfS2_S2_S2_fjLj1024EEEEELb1ELb0EEEvNS_9BwdParamsE)
        /*07d0*/ 	.word	0x00000020


	//----- nvinfo : EIATTR_FRAME_SIZE
	.align		4
.L_333:
        /*07d4*/ 	.byte	0x04, 0x11
        /*07d6*/ 	.short	(.L_335 - .L_334)
	.align		4
.L_334:
        /*07d8*/ 	.word	index@(_ZN10layer_norm22ln_bwd_finalize_kernelINS_22Kernel_traits_finalizeILj3072Ef6__halfS2_S2_fjLb1ELj1024ELj4ENS_18Kernel_traits_baseILj3072EfS2_S2_S2_fjLj1024EEEEELb1ELb0EEEvNS_9BwdParamsE)
        /*07dc*/ 	.word	0x00000000


	//----- nvinfo : EIATTR_REGCOUNT
	.align		4
.L_335:
        /*07e0*/ 	.byte	0x04, 0x2f
        /*07e2*/ 	.short	(.L_337 - .L_336)
	.align		4
.L_336:
        /*07e4*/ 	.word	index@(_ZN10layer_norm13ln_bwd_kernelINS_13Kernel_traitsIf6__halfS2_S2_fjLj3072ELj1ELj1ELj4ELj16ENS_18Kernel_traits_baseILj3072EfS2_S2_S2_fjLj128EEEEELb1ELb1ELb0ELb1EEEvNS_9BwdParamsE)
        /*07e8*/ 	.word	0x000000f1


	//----- nvinfo : EIATTR_FRAME_SIZE
	.align		4
.L_337:
        /*07ec*/ 	.byte	0x04, 0x11
        /*07ee*/ 	.short	(.L_339 - .L_338)
	.align		4
.L_338:
        /*07f0*/ 	.word	index@(_ZN10layer_norm13ln_bwd_kernelINS_13Kernel_traitsIf6__halfS2_S2_fjLj3072ELj1ELj1ELj4ELj16ENS_18Kernel_traits_baseILj3072EfS2_S2_S2_fjLj128EEEEELb1ELb1ELb0ELb1EEEvNS_9BwdParamsE)
        /*07f4*/ 	.word	0x00000000


	//----- nvinfo : EIATTR_REGCOUNT
	.align		4
.L_339:
        /*07f8*/ 	.byte	0x04, 0x2f
        /*07fa*/ 	.short	(.L_341 - .L_340)
	.align		4
.L_340:
        /*07fc*/ 	.word	index@(_ZN10layer_norm13ln_bwd_kernelINS_13Kernel_traitsIf6__halfS2_S2_fjLj3072ELj1ELj1ELj4ELj16ENS_18Kernel_traits_baseILj3072EfS2_S2_S2_fjLj128EEEEELb1ELb1ELb0ELb0EEEvNS_9BwdParamsE)
        /*0800*/ 	.word	0x000000e4


	//----- nvinfo : EIATTR_FRAME_SIZE
	.align		4
.L_341:
        /*0804*/ 	.byte	0x04, 0x11
        /*0806*/ 	.short	(.L_343 - .L_342)
	.align		4
.L_342:
        /*0808*/ 	.word	index@(_ZN10layer_norm13ln_bwd_kernelINS_13Kernel_traitsIf6__halfS2_S2_fjLj3072ELj1ELj1ELj4ELj16ENS_18Kernel_traits_baseILj3072EfS2_S2_S2_fjLj128EEEEELb1ELb1ELb0ELb0EEEvNS_9BwdParamsE)
        /*080c*/ 	.word	0x00000000


	//----- nvinfo : EIATTR_REGCOUNT
	.align		4
.L_343:
        /*0810*/ 	.byte	0x04, 0x2f
        /*0812*/ 	.short	(.L_345 - .L_344)
	.align		4
.L_344:
        /*0814*/ 	.word	index@(_ZN10layer_norm13ln_bwd_kernelINS_13Kernel_traitsIf6__halfS2_S2_fjLj3072ELj1ELj1ELj4ELj16ENS_18Kernel_traits_baseILj3072EfS2_S2_S2_fjLj128EEEEELb1ELb0ELb1ELb1EEEvNS_9BwdParamsE)
        /*0818*/ 	.word	0x000000a8


	//----- nvinfo : EIATTR_FRAME_SIZE
	.align		4
.L_345:
        /*081c*/ 	.byte	0x04, 0x11
        /*081e*/ 	.short	(.L_347 - .L_346)
	.align		4
.L_346:
        /*0820*/ 	.word	index@(_ZN10layer_norm13ln_bwd_kernelINS_13Kernel_traitsIf6__halfS2_S2_fjLj3072ELj1ELj1ELj4ELj16ENS_18Kernel_traits_baseILj3072EfS2_S2_S2_fjLj128EEEEELb1ELb0ELb1ELb1EEEvNS_9BwdParamsE)
        /*0824*/ 	.word	0x00000000


	//----- nvinfo : EIATTR_REGCOUNT
	.align		4
.L_347:
        /*0828*/ 	.byte	0x04, 0x2f
        /*082a*/ 	.short	(.L_349 - .L_348)
	.align		4
.L_348:
        /*082c*/ 	.word	index@(_ZN10layer_norm22ln_bwd_finalize_kernelINS_22Kernel_traits_finalizeILj3072Ef6__halfS2_S2_fjLb0ELj1024ELj4ENS_18Kernel_traits_baseILj3072EfS2_S2_S2_fjLj1024EEEEELb0ELb1EEEvNS_9BwdParamsE)
        /*0830*/ 	.word	0x00000020


	//----- nvinfo : EIATTR_FRAME_SIZE
	.align		4
.L_349:
        /*0834*/ 	.byte	0x04, 0x11
        /*0836*/ 	.short	(.L_351 - .L_350)
	.align		4
.L_350:
        /*0838*/ 	.word	index@(_ZN10layer_norm22ln_bwd_finalize_kernelINS_22Kernel_traits_finalizeILj3072Ef6__halfS2_S2_fjLb0ELj1024ELj4ENS_18Kernel_traits_baseILj3072EfS2_S2_S2_fjLj1024EEEEELb0ELb1EEEvNS_9BwdParamsE)
        /*083c*/ 	.word	0x00000000


	//----- nvinfo : EIATTR_REGCOUNT
	.align		4
.L_351:
        /*0840*/ 	.byte	0x04, 0x2f
        /*0842*/ 	.short	(.L_353 - .L_352)
	.align		4
.L_352:
        /*0844*/ 	.word	index@(_ZN10layer_norm13ln_bwd_kernelINS_13Kernel_traitsIf6__halfS2_S2_fjLj3072ELj1ELj1ELj4ELj16ENS_18Kernel_traits_baseILj3072EfS2_S2_S2_fjLj128EEEEELb1ELb0ELb1ELb0EEEvNS_9BwdParamsE)
        /*0848*/ 	.word	0x000000a8


	//----- nvinfo : EIATTR_FRAME_SIZE
	.align		4
.L_353:
        /*084c*/ 	.byte	0x04, 0x11
        /*084e*/ 	.short	(.L_355 - .L_354)
	.align		4
.L_354:
        /*0850*/ 	.word	index@(_ZN10layer_norm13ln_bwd_kernelINS_13Kernel_traitsIf6__halfS2_S2_fjLj3072ELj1ELj1ELj4ELj16ENS_18Kernel_traits_baseILj3072EfS2_S2_S2_fjLj128EEEEELb1ELb0ELb1ELb0EEEvNS_9BwdParamsE)
        /*0854*/ 	.word	0x00000000


	//----- nvinfo : EIATTR_REGCOUNT
	.align		4
.L_355:
        /*0858*/ 	.byte	0x04, 0x2f
        /*085a*/ 	.short	(.L_357 - .L_356)
	.align		4
.L_356:
        /*085c*/ 	.word	index@(_ZN10layer_norm22ln_bwd_finalize_kernelINS_22Kernel_traits_finalizeILj3072Ef6__halfS2_S2_fjLb0ELj1024ELj4ENS_18Kernel_traits_baseILj3072EfS2_S2_S2_fjLj1024EEEEELb0ELb0EEEvNS_9BwdParamsE)
        /*0860*/ 	.word	0x0000003f


	//----- nvinfo : EIATTR_FRAME_SIZE
	.align		4
.L_357:
        /*0864*/ 	.byte	0x04, 0x11
        /*0866*/ 	.short	(.L_359 - .L_358)
	.align		4
.L_358:
        /*0868*/ 	.word	index@(_ZN10layer_norm22ln_bwd_finalize_kernelINS_22Kernel_traits_finalizeILj3072Ef6__halfS2_S2_fjLb0ELj1024ELj4ENS_18Kernel_traits_baseILj3072EfS2_S2_S2_fjLj1024EEEEELb0ELb0EEEvNS_9BwdParamsE)
        /*086c*/ 	.word	0x00000000


	//----- nvinfo : EIATTR_REGCOUNT
	.align		4
.L_359:
        /*0870*/ 	.byte	0x04, 0x2f
        /*0872*/ 	.short	(.L_361 - .L_360)
	.align		4
.L_360:
        /*0874*/ 	.word	index@(_ZN10layer_norm13ln_bwd_kernelINS_13Kernel_traitsIf6__halfS2_S2_fjLj3072ELj1ELj1ELj4ELj16ENS_18Kernel_traits_baseILj3072EfS2_S2_S2_fjLj128EEEEELb1ELb0ELb0ELb1EEEvNS_9BwdParamsE)
        /*0878*/ 	.word	0x000000a8


	//----- nvinfo : EIATTR_FRAME_SIZE
	.align		4
.L_361:
        /*087c*/ 	.byte	0x04, 0x11
        /*087e*/ 	.short	(.L_363 - .L_362)
	.align		4
.L_362:
        /*0880*/ 	.word	index@(_ZN10layer_norm13ln_bwd_kernelINS_13Kernel_traitsIf6__halfS2_S2_fjLj3072ELj1ELj1ELj4ELj16ENS_18Kernel_traits_baseILj3072EfS2_S2_S2_fjLj128EEEEELb1ELb0ELb0ELb1EEEvNS_9BwdParamsE)
        /*0884*/ 	.word	0x00000000


	//----- nvinfo : EIATTR_REGCOUNT
	.align		4
.L_363:
        /*0888*/ 	.byte	0x04, 0x2f
        /*088a*/ 	.short	(.L_365 - .L_364)
	.align		4
.L_364:
        /*088c*/ 	.word	index@(_ZN10layer_norm13ln_bwd_kernelINS_13Kernel_traitsIf6__halfS2_S2_fjLj3072ELj1ELj1ELj4ELj16ENS_18Kernel_traits_baseILj3072EfS2_S2_S2_fjLj128EEEEELb1ELb0ELb0ELb0EEEvNS_9BwdParamsE)
        /*0890*/ 	.word	0x000000a8


	//----- nvinfo : EIATTR_FRAME_SIZE
	.align		4
.L_365:
        /*0894*/ 	.byte	0x04, 0x11
        /*0896*/ 	.short	(.L_367 - .L_366)
	.align		4
.L_366:
        /*0898*/ 	.word	index@(_ZN10layer_norm13ln_bwd_kernelINS_13Kernel_traitsIf6__halfS2_S2_fjLj3072ELj1ELj1ELj4ELj16ENS_18Kernel_traits_baseILj3072EfS2_S2_S2_fjLj128EEEEELb1ELb0ELb0ELb0EEEvNS_9BwdParamsE)
        /*089c*/ 	.word	0x00000000


	//----- nvinfo : EIATTR_REGCOUNT
	.align		4
.L_367:
        /*08a0*/ 	.byte	0x04, 0x2f
        /*08a2*/ 	.short	(.L_369 - .L_368)
	.align		4
.L_368:
        /*08a4*/ 	.word	index@(_ZN10layer_norm13ln_bwd_kernelINS_13Kernel_traitsIf6__halfS2_S2_fjLj3072ELj1ELj1ELj4ELj16ENS_18Kernel_traits_baseILj3072EfS2_S2_S2_fjLj128EEEEELb0ELb1ELb1ELb1EEEvNS_9BwdParamsE)
        /*08a8*/ 	.word	0x000000e1


	//----- nvinfo : EIATTR_FRAME_SIZE
	.align		4
.L_369:
        /*08ac*/ 	.byte	0x04, 0x11
        /*08ae*/ 	.short	(.L_371 - .L_370)
	.align		4
.L_370:
        /*08b0*/ 	.word	index@(_ZN10layer_norm13ln_bwd_kernelINS_13Kernel_traitsIf6__halfS2_S2_fjLj3072ELj1ELj1ELj4ELj16ENS_18Kernel_traits_baseILj3072EfS2_S2_S2_fjLj128EEEEELb0ELb1ELb1ELb1EEEvNS_9BwdParamsE)
        /*08b4*/ 	.word	0x00000000


	//----- nvinfo : EIATTR_REGCOUNT
	.align		4
.L_371:
        /*08b8*/ 	.byte	0x04, 0x2f
        /*08ba*/ 	.short	(.L_373 - .L_372)
	.align		4
.L_372:
        /*08bc*/ 	.word	index@(_ZN10layer_norm13ln_bwd_kernelINS_13Kernel_traitsIf6__halfS2_S2_fjLj3072ELj1ELj1ELj4ELj16ENS_18Kernel_traits_baseILj3072EfS2_S2_S2_fjLj128EEEEELb0ELb1ELb1ELb0EEEvNS_9BwdParamsE)
        /*08c0*/ 	.word	0x000000da


	//----- nvinfo : EIATTR_FRAME_SIZE
	.align		4
.L_373:
        /*08c4*/ 	.byte	0x04, 0x11
        /*08c6*/ 	.short	(.L_375 - .L_374)
	.align		4
.L_374:
        /*08c8*/ 	.word	index@(_ZN10layer_norm13ln_bwd_kernelINS_13Kernel_traitsIf6__halfS2_S2_fjLj3072ELj1ELj1ELj4ELj16ENS_18Kernel_traits_baseILj3072EfS2_S2_S2_fjLj128EEEEELb0ELb1ELb1ELb0EEEvNS_9BwdParamsE)
        /*08cc*/ 	.word	0x00000000


	//----- nvinfo : EIATTR_REGCOUNT
	.align		4
.L_375:
        /*08d0*/ 	.byte	0x04, 0x2f
        /*08d2*/ 	.short	(.L_377 - .L_376)
	.align		4
.L_376:
        /*08d4*/ 	.word	index@(_ZN10layer_norm13ln_bwd_kernelINS_13Kernel_traitsIf6__halfS2_S2_fjLj3072ELj1ELj1ELj4ELj16ENS_18Kernel_traits_baseILj3072EfS2_S2_S2_fjLj128EEEEELb0ELb1ELb0ELb1EEEvNS_9BwdParamsE)
        /*08d8*/ 	.word	0x000000e8


	//----- nvinfo : EIATTR_FRAME_SIZE
	.align		4
.L_377:
        /*08dc*/ 	.byte	0x04, 0x11
        /*08de*/ 	.short	(.L_379 - .L_378)
	.align		4
.L_378:
        /*08e0*/ 	.word	index@(_ZN10layer_norm13ln_bwd_kernelINS_13Kernel_traitsIf6__halfS2_S2_fjLj3072ELj1ELj1ELj4ELj16ENS_18Kernel_traits_baseILj3072EfS2_S2_S2_fjLj128EEEEELb0ELb1ELb0ELb1EEEvNS_9BwdParamsE)
        /*08e4*/ 	.word	0x00000000


	//----- nvinfo : EIATTR_REGCOUNT
	.align		4
.L_379:
        /*08e8*/ 	.byte	0x04, 0x2f
        /*08ea*/ 	.short	(.L_381 - .L_380)
	.align		4
.L_380:
        /*08ec*/ 	.word	index@(_ZN10layer_norm13ln_bwd_kernelINS_13Kernel_traitsIf6__halfS2_S2_fjLj3072ELj1ELj1ELj4ELj16ENS_18Kernel_traits_baseILj3072EfS2_S2_S2_fjLj128EEEEELb0ELb1ELb0ELb0EEEvNS_9BwdParamsE)
        /*08f0*/ 	.word	0x000000dc


	//----- nvinfo : EIATTR_FRAME_SIZE
	.align		4
.L_381:
        /*08f4*/ 	.byte	0x04, 0x11
        /*08f6*/ 	.short	(.L_383 - .L_382)
	.align		4
.L_382:
        /*08f8*/ 	.word	index@(_ZN10layer_norm13ln_bwd_kernelINS_13Kernel_traitsIf6__halfS2_S2_fjLj3072ELj1ELj1ELj4ELj16ENS_18Kernel_traits_baseILj3072EfS2_S2_S2_fjLj128EEEEELb0ELb1ELb0ELb0EEEvNS_9BwdParamsE)
        /*08fc*/ 	.word	0x00000000


	//----- nvinfo : EIATTR_REGCOUNT
	.align		4
.L_383:
        /*0900*/ 	.byte	0x04, 0x2f
        /*0902*/ 	.short	(.L_385 - .L_384)
	.align		4
.L_384:
        /*0904*/ 	.word	index@(_ZN10layer_norm13ln_bwd_kernelINS_13Kernel_traitsIf6__halfS2_S2_fjLj3072ELj1ELj1ELj4ELj16ENS_18Kernel_traits_baseILj3072EfS2_S2_S2_fjLj128EEEEELb0ELb0ELb1ELb1EEEvNS_9BwdParamsE)
        /*0908*/ 	.word	0x000000a8


	//----- nvinfo : EIATTR_FRAME_SIZE
	.align		4
.L_385:
        /*090c*/ 	.byte	0x04, 0x11
        /*090e*/ 	.short	(.L_387 - .L_386)
	.align		4
.L_386:
        /*0910*/ 	.word	index@(_ZN10layer_norm13ln_bwd_kernelINS_13Kernel_traitsIf6__halfS2_S2_fjLj3072ELj1ELj1ELj4ELj16ENS_18Kernel_traits_baseILj3072EfS2_S2_S2_fjLj128EEEEELb0ELb0ELb1ELb1EEEvNS_9BwdParamsE)
        /*0914*/ 	.word	0x00000000


	//----- nvinfo : EIATTR_REGCOUNT
	.align		4
.L_387:
        /*0918*/ 	.byte	0x04, 0x2f
        /*091a*/ 	.short	(.L_389 - .L_388)
	.align		4
.L_388:
        /*091c*/ 	.word	index@(_ZN10layer_norm13ln_bwd_kernelINS_13Kernel_traitsIf6__halfS2_S2_fjLj3072ELj1ELj1ELj4ELj16ENS_18Kernel_traits_baseILj3072EfS2_S2_S2_fjLj128EEEEELb0ELb0ELb1ELb0EEEvNS_9BwdParamsE)
        /*0920*/ 	.word	0x000000a8


	//----- nvinfo : EIATTR_FRAME_SIZE
	.align		4
.L_389:
        /*0924*/ 	.byte	0x04, 0x11
        /*0926*/ 	.short	(.L_391 - .L_390)
	.align		4
.L_390:
        /*0928*/ 	.word	index@(_ZN10layer_norm13ln_bwd_kernelINS_13Kernel_traitsIf6__halfS2_S2_fjLj3072ELj1ELj1ELj4ELj16ENS_18Kernel_traits_baseILj3072EfS2_S2_S2_fjLj128EEEEELb0ELb0ELb1ELb0EEEvNS_9BwdParamsE)
        /*092c*/ 	.word	0x00000000


	//----- nvinfo : EIATTR_REGCOUNT
	.align		4
.L_391:
        /*0930*/ 	.byte	0x04, 0x2f
        /*0932*/ 	.short	(.L_393 - .L_392)
	.align		4
.L_392:
        /*0934*/ 	.word	index@(_ZN10layer_norm13ln_bwd_kernelINS_13Kernel_traitsIf6__halfS2_S2_fjLj3072ELj1ELj1ELj4ELj16ENS_18Kernel_traits_baseILj3072EfS2_S2_S2_fjLj128EEEEELb0ELb0ELb0ELb1EEEvNS_9BwdParamsE)
        /*0938*/ 	.word	0x000000a8


	//----- nvinfo : EIATTR_FRAME_SIZE
	.align		4
.L_393:
        /*093c*/ 	.byte	0x04, 0x11
        /*093e*/ 	.short	(.L_395 - .L_394)
	.align		4
.L_394:
        /*0940*/ 	.word	index@(_ZN10layer_norm13ln_bwd_kernelINS_13Kernel_traitsIf6__halfS2_S2_fjLj3072ELj1ELj1ELj4ELj16ENS_18Kernel_traits_baseILj3072EfS2_S2_S2_fjLj128EEEEELb0ELb0ELb0ELb1EEEvNS_9BwdParamsE)
        /*0944*/ 	.word	0x00000000


	//----- nvinfo : EIATTR_REGCOUNT
	.align		4
.L_395:
        /*0948*/ 	.byte	0x04, 0x2f
        /*094a*/ 	.short	(.L_397 - .L_396)
	.align		4
.L_396:
        /*094c*/ 	.word	index@(_ZN10layer_norm13ln_bwd_kernelINS_13Kernel_traitsIf6__halfS2_S2_fjLj3072ELj1ELj1ELj4ELj16ENS_18Kernel_traits_baseILj3072EfS2_S2_S2_fjLj128EEEEELb0ELb0ELb0ELb0EEEvNS_9BwdParamsE)
        /*0950*/ 	.word	0x0000009d


	//----- nvinfo : EIATTR_FRAME_SIZE
	.align		4
.L_397:
        /*0954*/ 	.byte	0x04, 0x11
        /*0956*/ 	.short	(.L_399 - .L_398)
	.align		4
.L_398:
        /*0958*/ 	.word	index@(_ZN10layer_norm13ln_bwd_kernelINS_13Kernel_traitsIf6__halfS2_S2_fjLj3072ELj1ELj1ELj4ELj16ENS_18Kernel_traits_baseILj3072EfS2_S2_S2_fjLj128EEEEELb0ELb0ELb0ELb0EEEvNS_9BwdParamsE)
        /*095c*/ 	.word	0x00000000


	//----- nvinfo : EIATTR_REGCOUNT
	.align		4
.L_399:
        /*0960*/ 	.byte	0x04, 0x2f
        /*0962*/ 	.short	(.L_401 - .L_400)
	.align		4
.L_400:
        /*0964*/ 	.word	index@(_ZN10layer_norm13ln_bwd_kernelINS_13Kernel_traitsIf13__nv_bfloat16fS2_fjLj3072ELj1ELj1ELj4ELj16ENS_18Kernel_traits_baseILj3072EfS2_fS2_fjLj128EEEEELb1ELb1ELb1ELb1EEEvNS_9BwdParamsE)
        /*0968*/ 	.word	0x000000fe


	//----- nvinfo : EIATTR_FRAME_SIZE
	.align		4
.L_401:
        /*096c*/ 	.byte	0x04, 0x11
        /*096e*/ 	.short	(.L_403 - .L_402)
	.align		4
.L_402:
        /*0970*/ 	.word	index@(_ZN10layer_norm13ln_bwd_kernelINS_13Kernel_traitsIf13__nv_bfloat16fS2_fjLj3072ELj1ELj1ELj4ELj16ENS_18Kernel_traits_baseILj3072EfS2_fS2_fjLj128EEEEELb1ELb1ELb1ELb1EEEvNS_9BwdParamsE)
        /*0974*/ 	.word	0x00000000


	//----- nvinfo : EIATTR_REGCOUNT
	.align		4
.L_403:
        /*0978*/ 	.byte	0x04, 0x2f
        /*097a*/ 	.short	(.L_405 - .L_404)
	.align		4
.L_404:
        /*097c*/ 	.word	index@(_ZN10layer_norm22ln_bwd_finalize_kernelINS_22Kernel_traits_finalizeILj3072Ef13__nv_bfloat16fS2_fjLb1ELj1024ELj4ENS_18Kernel_traits_baseILj3072EfS2_fS2_fjLj1024EEEEELb1ELb1EEEvNS_9BwdParamsE)
        /*0980*/ 	.word	0x00000020


	//----- nvinfo : EIATTR_FRAME_SIZE
	.align		4
.L_405:
        /*0984*/ 	.byte	0x04, 0x11
        /*0986*/ 	.short	(.L_407 - .L_406)
	.align		4
.L_406:
        /*0988*/ 	.word	index@(_ZN10layer_norm22ln_bwd_finalize_kernelINS_22Kernel_traits_finalizeILj3072Ef13__nv_bfloat16fS2_fjLb1ELj1024ELj4ENS_18Kernel_traits_baseILj3072EfS2_fS2_fjLj1024EEEEELb1ELb1EEEvNS_9BwdParamsE)
        /*098c*/ 	.word	0x00000000


	//----- nvinfo : EIATTR_REGCOUNT
	.align		4
.L_407:
        /*0990*/ 	.byte	0x04, 0x2f
        /*0992*/ 	.short	(.L_409 - .L_408)
	.align		4
.L_408:
        /*0994*/ 	.word	index@(_ZN10layer_norm13ln_bwd_kernelINS_13Kernel_traitsIf13__nv_bfloat16fS2_fjLj3072ELj1ELj1ELj4ELj16ENS_18Kernel_traits_baseILj3072EfS2_fS2_fjLj128EEEEELb1ELb1ELb1ELb0EEEvNS_9BwdParamsE)
        /*0998*/ 	.word	0x000000ee


	//----- nvinfo : EIATTR_FRAME_SIZE
	.align		4
.L_409:
        /*099c*/ 	.byte	0x04, 0x11
        /*099e*/ 	.short	(.L_411 - .L_410)
	.align		4
.L_410:
        /*09a0*/ 	.word	index@(_ZN10layer_norm13ln_bwd_kernelINS_13Kernel_traitsIf13__nv_bfloat16fS2_fjLj3072ELj1ELj1ELj4ELj16ENS_18Kernel_traits_baseILj3072EfS2_fS2_fjLj128EEEEELb1ELb1ELb1ELb0EEEvNS_9BwdParamsE)
        /*09a4*/ 	.word	0x00000000


	//----- nvinfo : EIATTR_REGCOUNT
	.align		4
.L_411:
        /*09a8*/ 	.byte	0x04, 0x2f
        /*09aa*/ 	.short	(.L_413 - .L_412)
	.align		4
.L_412:
        /*09ac*/ 	.word	index@(_ZN10layer_norm22ln_bwd_finalize_kernelINS_22Kernel_traits_finalizeILj3072Ef13__nv_bfloat16fS2_fjLb1ELj1024ELj4ENS_18Kernel_traits_baseILj3072EfS2_fS2_fjLj1024EEEEELb1ELb0EEEvNS_9BwdParamsE)
        /*09b0*/ 	.word	0x00000020


	//----- nvinfo : EIATTR_FRAME_SIZE
	.align		4
.L_413:
        /*09b4*/ 	.byte	0x04, 0x11
        /*09b6*/ 	.short	(.L_415 - .L_414)
	.align		4
.L_414:
        /*09b8*/ 	.word	index@(_ZN10layer_norm22ln_bwd_finalize_kernelINS_22Kernel_traits_finalizeILj3072Ef13__nv_bfloat16fS2_fjLb1ELj1024ELj4ENS_18Kernel_traits_baseILj3072EfS2_fS2_fjLj1024EEEEELb1ELb0EEEvNS_9BwdParamsE)
        /*09bc*/ 	.word	0x00000000


	//----- nvinfo : EIATTR_REGCOUNT
	.align		4
.L_415:
        /*09c0*/ 	.byte	0x04, 0x2f
        /*09c2*/ 	.short	(.L_417 - .L_416)
	.align		4
.L_416:
        /*09c4*/ 	.word	index@(_ZN10layer_norm13ln_bwd_kernelINS_13Kernel_traitsIf13__nv_bfloat16fS2_fjLj3072ELj1ELj1ELj4ELj16ENS_18Kernel_traits_baseILj3072EfS2_fS2_fjLj128EEEEELb1ELb1ELb0ELb1EEEvNS_9BwdParamsE)
        /*09c8*/ 	.word	0x000000fd


	//----- nvinfo : EIATTR_FRAME_SIZE
	.align		4
.L_417:
        /*09cc*/ 	.byte	0x04, 0x11
        /*09ce*/ 	.short	(.L_419 - .L_418)
	.align		4
.L_418:
        /*09d0*/ 	.word	index@(_ZN10layer_norm13ln_bwd_kernelINS_13Kernel_traitsIf13__nv_bfloat16fS2_fjLj3072ELj1ELj1ELj4ELj16ENS_18Kernel_traits_baseILj3072EfS2_fS2_fjLj128EEEEELb1ELb1ELb0ELb1EEEvNS_9BwdParamsE)
        /*09d4*/ 	.word	0x00000000


	//----- nvinfo : EIATTR_REGCOUNT
	.align		4
.L_419:
        /*09d8*/ 	.byte	0x04, 0x2f
        /*09da*/ 	.short	(.L_421 - .L_420)
	.align		4
.L_420:
        /*09dc*/ 	.word	index@(_ZN10layer_norm13ln_bwd_kernelINS_13Kernel_traitsIf13__nv_bfloat16fS2_fjLj3072ELj1ELj1ELj4ELj16ENS_18Kernel_traits_baseILj3072EfS2_fS2_fjLj128EEEEELb1ELb1ELb0ELb0EEEvNS_9BwdParamsE)
        /*09e0*/ 	.word	0x000000f0


	//----- nvinfo : EIATTR_FRAME_SIZE
	.align		4
.L_421:
        /*09e4*/ 	.byte	0x04, 0x11
        /*09e6*/ 	.short	(.L_423 - .L_422)
	.align		4
.L_422:
        /*09e8*/ 	.word	index@(_ZN10layer_norm13ln_bwd_kernelINS_13Kernel_traitsIf13__nv_bfloat16fS2_fjLj3072ELj1ELj1ELj4ELj16ENS_18Kernel_traits_baseILj3072EfS2_fS2_fjLj128EEEEELb1ELb1ELb0ELb0EEEvNS_9BwdParamsE)
        /*09ec*/ 	.word	0x00000000


	//----- nvinfo : EIATTR_REGCOUNT
	.align		4
.L_423:
        /*09f0*/ 	.byte	0x04, 0x2f
        /*09f2*/ 	.short	(.L_425 - .L_424)
	.align		4
.L_424:
        /*09f4*/ 	.word	index@(_ZN10layer_norm13ln_bwd_kernelINS_13Kernel_traitsIf13__nv_bfloat16fS2_fjLj3072ELj1ELj1ELj4ELj16ENS_18Kernel_traits_baseILj3072EfS2_fS2_fjLj128EEEEELb1ELb0ELb1ELb1EEEvNS_9BwdParamsE)
        /*09f8*/ 	.word	0x000000d6


	//----- nvinfo : EIATTR_FRAME_SIZE
	.align		4
.L_425:
        /*09fc*/ 	.byte	0x04, 0x11
        /*09fe*/ 	.short	(.L_427 - .L_426)
	.align		4
.L_426:
        /*0a00*/ 	.word	index@(_ZN10layer_norm13ln_bwd_kernelINS_13Kernel_traitsIf13__nv_bfloat16fS2_fjLj3072ELj1ELj1ELj4ELj16ENS_18Kernel_traits_baseILj3072EfS2_fS2_fjLj128EEEEELb1ELb0ELb1ELb1EEEvNS_9BwdParamsE)
        /*0a04*/ 	.word	0x00000000


	//----- nvinfo : EIATTR_REGCOUNT
	.align		4
.L_427:
        /*0a08*/ 	.byte	0x04, 0x2f
        /*0a0a*/ 	.short	(.L_429 - .L_428)
	.align		4
.L_428:
        /*0a0c*/ 	.word	index@(_ZN10layer_norm22ln_bwd_finalize_kernelINS_22Kernel_traits_finalizeILj3072Ef13__nv_bfloat16fS2_fjLb0ELj1024ELj4ENS_18Kernel_traits_baseILj3072EfS2_fS2_fjLj1024EEEEELb0ELb1EEEvNS_9BwdParamsE)
        /*0a10*/ 	.word	0x00000020


	//----- nvinfo : EIATTR_FRAME_SIZE
	.align		4
.L_429:
        /*0a14*/ 	.byte	0x04, 0x11
        /*0a16*/ 	.short	(.L_431 - .L_430)
	.align		4
.L_430:
        /*0a18*/ 	.word	index@(_ZN10layer_norm22ln_bwd_finalize_kernelINS_22Kernel_traits_finalizeILj3072Ef13__nv_bfloat16fS2_fjLb0ELj1024ELj4ENS_18Kernel_traits_baseILj3072EfS2_fS2_fjLj1024EEEEELb0ELb1EEEvNS_9BwdParamsE)
        /*0a1c*/ 	.word	0x00000000


	//----- nvinfo : EIATTR_REGCOUNT
	.align		4
.L_431:
        /*0a20*/ 	.byte	0x04, 0x2f
        /*0a22*/ 	.short	(.L_433 - .L_432)
	.align		4
.L_432:
        /*0a24*/ 	.word	index@(_ZN10layer_norm13ln_bwd_kernelINS_13Kernel_traitsIf13__nv_bfloat16fS2_fjLj3072ELj1ELj1ELj4ELj16ENS_18Kernel_traits_baseILj3072EfS2_fS2_fjLj128EEEEELb1ELb0ELb1ELb0EEEvNS_9BwdParamsE)
        /*0a28*/ 	.word	0x000000c0


	//----- nvinfo : EIATTR_FRAME_SIZE
	.align		4
.L_433:
        /*0a2c*/ 	.byte	0x04, 0x11
        /*0a2e*/ 	.short	(.L_435 - .L_434)
	.align		4
.L_434:
        /*0a30*/ 	.word	index@(_ZN10layer_norm13ln_bwd_kernelINS_13Kernel_traitsIf13__nv_bfloat16fS2_fjLj3072ELj1ELj1ELj4ELj16ENS_18Kernel_traits_baseILj3072EfS2_fS2_fjLj128EEEEELb1ELb0ELb1ELb0EEEvNS_9BwdParamsE)
        /*0a34*/ 	.word	0x00000000


	//----- nvinfo : EIATTR_REGCOUNT
	.align		4
.L_435:
        /*0a38*/ 	.byte	0x04, 0x2f
        /*0a3a*/ 	.short	(.L_437 - .L_436)
	.align		4
.L_436:
        /*0a3c*/ 	.word	index@(_ZN10layer_norm22ln_bwd_finalize_kernelINS_22Kernel_traits_finalizeILj3072Ef13__nv_bfloat16fS2_fjLb0ELj1024ELj4ENS_18Kernel_traits_baseILj3072EfS2_fS2_fjLj1024EEEEELb0ELb0EEEvNS_9BwdParamsE)
        /*0a40*/ 	.word	0x0000003f


	//----- nvinfo : EIATTR_FRAME_SIZE
	.align		4
.L_437:
        /*0a44*/ 	.byte	0x04, 0x11
        /*0a46*/ 	.short	(.L_439 - .L_438)
	.align		4
.L_438:
        /*0a48*/ 	.word	index@(_ZN10layer_norm22ln_bwd_finalize_kernelINS_22Kernel_traits_finalizeILj3072Ef13__nv_bfloat16fS2_fjLb0ELj1024ELj4ENS_18Kernel_traits_baseILj3072EfS2_fS2_fjLj1024EEEEELb0ELb0EEEvNS_9BwdParamsE)
        /*0a4c*/ 	.word	0x00000000


	//----- nvinfo : EIATTR_REGCOUNT
	.align		4
.L_439:
        /*0a50*/ 	.byte	0x04, 0x2f
        /*0a52*/ 	.short	(.L_441 - .L_440)
	.align		4
.L_440:
        /*0a54*/ 	.word	index@(_ZN10layer_norm13ln_bwd_kernelINS_13Kernel_traitsIf13__nv_bfloat16fS2_fjLj3072ELj1ELj1ELj4ELj16ENS_18Kernel_traits_baseILj3072EfS2_fS2_fjLj128EEEEELb1ELb0ELb0ELb1EEEvNS_9BwdParamsE)
        /*0a58*/ 	.word	0x000000ca


	//----- nvinfo : EIATTR_FRAME_SIZE
	.align		4
.L_441:
        /*0a5c*/ 	.byte	0x04, 0x11
        /*0a5e*/ 	.short	(.L_443 - .L_442)
	.align		4
.L_442:
        /*0a60*/ 	.word	index@(_ZN10layer_norm13ln_bwd_kernelINS_13Kernel_traitsIf13__nv_bfloat16fS2_fjLj3072ELj1ELj1ELj4ELj16ENS_18Kernel_traits_baseILj3072EfS2_fS2_fjLj128EEEEELb1ELb0ELb0ELb1EEEvNS_9BwdParamsE)
        /*0a64*/ 	.word	0x00000000


	//----- nvinfo : EIATTR_REGCOUNT
	.align		4
.L_443:
        /*0a68*/ 	.byte	0x04, 0x2f
        /*0a6a*/ 	.short	(.L_445 - .L_444)
	.align		4
.L_444:
        /*0a6c*/ 	.word	index@(_ZN10layer_norm13ln_bwd_kernelINS_13Kernel_traitsIf13__nv_bfloat16fS2_fjLj3072ELj1ELj1ELj4ELj16ENS_18Kernel_traits_baseILj3072EfS2_fS2_fjLj128EEEEELb1ELb0ELb0ELb0EEEvNS_9BwdParamsE)
        /*0a70*/ 	.word	0x000000b3


	//----- nvinfo : EIATTR_FRAME_SIZE
	.align		4
.L_445:
        /*0a74*/ 	.byte	0x04, 0x11
        /*0a76*/ 	.short	(.L_447 - .L_446)
	.align		4
.L_446:
        /*0a78*/ 	.word	index@(_ZN10layer_norm13ln_bwd_kernelINS_13Kernel_traitsIf13__nv_bfloat16fS2_fjLj3072ELj1ELj1ELj4ELj16ENS_18Kernel_traits_baseILj3072EfS2_fS2_fjLj128EEEEELb1ELb0ELb0ELb0EEEvNS_9BwdParamsE)
        /*0a7c*/ 	.word	0x00000000


	//----- nvinfo : EIATTR_REGCOUNT
	.align		4
.L_447:
        /*0a80*/ 	.byte	0x04, 0x2f
        /*0a82*/ 	.short	(.L_449 - .L_448)
	.align		4
.L_448:
        /*0a84*/ 	.word	index@(_ZN10layer_norm13ln_bwd_kernelINS_13Kernel_traitsIf13__nv_bfloat16fS2_fjLj3072ELj1ELj1ELj4ELj16ENS_18Kernel_traits_baseILj3072EfS2_fS2_fjLj128EEEEELb0ELb1ELb1ELb1EEEvNS_9BwdParamsE)
        /*0a88*/ 	.word	0x000000fe


	//----- nvinfo : EIATTR_FRAME_SIZE
	.align		4
.L_449:
        /*0a8c*/ 	.byte	0x04, 0x11
        /*0a8e*/ 	.short	(.L_451 - .L_450)
	.align		4
.L_450:
        /*0a90*/ 	.word	index@(_ZN10layer_norm13ln_bwd_kernelINS_13Kernel_traitsIf13__nv_bfloat16fS2_fjLj3072ELj1ELj1ELj4ELj16ENS_18Kernel_traits_baseILj3072EfS2_fS2_fjLj128EEEEELb0ELb1ELb1ELb1EEEvNS_9BwdParamsE)
        /*0a94*/ 	.word	0x00000000


	//----- nvinfo : EIATTR_REGCOUNT
	.align		4
.L_451:
        /*0a98*/ 	.byte	0x04, 0x2f
        /*0a9a*/ 	.short	(.L_453 - .L_452)
	.align		4
.L_452:
        /*0a9c*/ 	.word	index@(_ZN10layer_norm13ln_bwd_kernelINS_13Kernel_traitsIf13__nv_bfloat16fS2_fjLj3072ELj1ELj1ELj4ELj16ENS_18Kernel_traits_baseILj3072EfS2_fS2_fjLj128EEEEELb0ELb1ELb1ELb0EEEvNS_9BwdParamsE)
        /*0aa0*/ 	.word	0x000000ee


	//----- nvinfo : EIATTR_FRAME_SIZE
	.align		4
.L_453:
        /*0aa4*/ 	.byte	0x04, 0x11
        /*0aa6*/ 	.short	(.L_455 - .L_454)
	.align		4
.L_454:
        /*0aa8*/ 	.word	index@(_ZN10layer_norm13ln_bwd_kernelINS_13Kernel_traitsIf13__nv_bfloat16fS2_fjLj3072ELj1ELj1ELj4ELj16ENS_18Kernel_traits_baseILj3072EfS2_fS2_fjLj128EEEEELb0ELb1ELb1ELb0EEEvNS_9BwdParamsE)
        /*0aac*/ 	.word	0x00000000


	//----- nvinfo : EIATTR_REGCOUNT
	.align		4
.L_455:
        /*0ab0*/ 	.byte	0x04, 0x2f
        /*0ab2*/ 	.short	(.L_457 - .L_456)
	.align		4
.L_456:
        /*0ab4*/ 	.word	index@(_ZN10layer_norm13ln_bwd_kernelINS_13Kernel_traitsIf13__nv_bfloat16fS2_fjLj3072ELj1ELj1ELj4ELj16ENS_18Kernel_traits_baseILj3072EfS2_fS2_fjLj128EEEEELb0ELb1ELb0ELb1EEEvNS_9BwdParamsE)
        /*0ab8*/ 	.word	0x000000f2


	//----- nvinfo : EIATTR_FRAME_SIZE
	.align		4
.L_457:
        /*0abc*/ 	.byte	0x04, 0x11
        /*0abe*/ 	.short	(.L_459 - .L_458)
	.align		4
.L_458:
        /*0ac0*/ 	.word	index@(_ZN10layer_norm13ln_bwd_kernelINS_13Kernel_traitsIf13__nv_bfloat16fS2_fjLj3072ELj1ELj1ELj4ELj16ENS_18Kernel_traits_baseILj3072EfS2_fS2_fjLj128EEEEELb0ELb1ELb0ELb1EEEvNS_9BwdParamsE)
        /*0ac4*/ 	.word	0x00000000


	//----- nvinfo : EIATTR_REGCOUNT
	.align		4
.L_459:
        /*0ac8*/ 	.byte	0x04, 0x2f
        /*0aca*/ 	.short	(.L_461 - .L_460)
	.align		4
.L_460:
        /*0acc*/ 	.word	index@(_ZN10layer_norm13ln_bwd_kernelINS_13Kernel_traitsIf13__nv_bfloat16fS2_fjLj3072ELj1ELj1ELj4ELj16ENS_18Kernel_traits_baseILj3072EfS2_fS2_fjLj128EEEEELb0ELb1ELb0ELb0EEEvNS_9BwdParamsE)
        /*0ad0*/ 	.word	0x000000ec


	//----- nvinfo : EIATTR_FRAME_SIZE
	.align		4
.L_461:
        /*0ad4*/ 	.byte	0x04, 0x11
        /*0ad6*/ 	.short	(.L_463 - .L_462)
	.align		4
.L_462:
        /*0ad8*/ 	.word	index@(_ZN10layer_norm13ln_bwd_kernelINS_13Kernel_traitsIf13__nv_bfloat16fS2_fjLj3072ELj1ELj1ELj4ELj16ENS_18Kernel_traits_baseILj3072EfS2_fS2_fjLj128EEEEELb0ELb1ELb0ELb0EEEvNS_9BwdParamsE)
        /*0adc*/ 	.word	0x00000000


	//----- nvinfo : EIATTR_REGCOUNT
	.align		4
.L_463:
        /*0ae0*/ 	.byte	0x04, 0x2f
        /*0ae2*/ 	.short	(.L_465 - .L_464)
	.align		4
.L_464:
        /*0ae4*/ 	.word	index@(_ZN10layer_norm13ln_bwd_kernelINS_13Kernel_traitsIf13__nv_bfloat16fS2_fjLj3072ELj1ELj1ELj4ELj16ENS_18Kernel_traits_baseILj3072EfS2_fS2_fjLj128EEEEELb0ELb0ELb1ELb1EEEvNS_9BwdParamsE)
        /*0ae8*/ 	.word	0x000000b8


	//----- nvinfo : EIATTR_FRAME_SIZE
	.align		4
.L_465:
        /*0aec*/ 	.byte	0x04, 0x11
        /*0aee*/ 	.short	(.L_467 - .L_466)
	.align		4
.L_466:
        /*0af0*/ 	.word	index@(_ZN10layer_norm13ln_bwd_kernelINS_13Kernel_traitsIf13__nv_bfloat16fS2_fjLj3072ELj1ELj1ELj4ELj16ENS_18Kernel_traits_baseILj3072EfS2_fS2_fjLj128EEEEELb0ELb0ELb1ELb1EEEvNS_9BwdParamsE)
        /*0af4*/ 	.word	0x00000000


	//----- nvinfo : EIATTR_REGCOUNT
	.align		4
.L_467:
        /*0af8*/ 	.byte	0x04, 0x2f
        /*0afa*/ 	.short	(.L_469 - .L_468)
	.align		4
.L_468:
        /*0afc*/ 	.word	index@(_ZN10layer_norm13ln_bwd_kernelINS_13Kernel_traitsIf13__nv_bfloat16fS2_fjLj3072ELj1ELj1ELj4ELj16ENS_18Kernel_traits_baseILj3072EfS2_fS2_fjLj128EEEEELb0ELb0ELb1ELb0EEEvNS_9BwdParamsE)
        /*0b00*/ 	.word	0x000000b9


	//----- nvinfo : EIATTR_FRAME_SIZE
	.align		4
.L_469:
        /*0b04*/ 	.byte	0x04, 0x11
        /*0b06*/ 	.short	(.L_471 - .L_470)
	.align		4
.L_470:
        /*0b08*/ 	.word	index@(_ZN10layer_norm13ln_bwd_kernelINS_13Kernel_traitsIf13__nv_bfloat16fS2_fjLj3072ELj1ELj1ELj4ELj16ENS_18Kernel_traits_baseILj3072EfS2_fS2_fjLj128EEEEELb0ELb0ELb1ELb0EEEvNS_9BwdParamsE)
        /*0b0c*/ 	.word	0x00000000


	//----- nvinfo : EIATTR_REGCOUNT
	.align		4
.L_471:
        /*0b10*/ 	.byte	0x04, 0x2f
        /*0b12*/ 	.short	(.L_473 - .L_472)
	.align		4
.L_472:
        /*0b14*/ 	.word	index@(_ZN10layer_norm13ln_bwd_kernelINS_13Kernel_traitsIf13__nv_bfloat16fS2_fjLj3072ELj1ELj1ELj4ELj16ENS_18Kernel_traits_baseILj3072EfS2_fS2_fjLj128EEEEELb0ELb0ELb0ELb1EEEvNS_9BwdParamsE)
        /*0b18*/ 	.word	0x000000a8


	//----- nvinfo : EIATTR_FRAME_SIZE
	.align		4
.L_473:
        /*0b1c*/ 	.byte	0x04, 0x11
        /*0b1e*/ 	.short	(.L_475 - .L_474)
	.align		4
.L_474:
        /*0b20*/ 	.word	index@(_ZN10layer_norm13ln_bwd_kernelINS_13Kernel_traitsIf13__nv_bfloat16fS2_fjLj3072ELj1ELj1ELj4ELj16ENS_18Kernel_traits_baseILj3072EfS2_fS2_fjLj128EEEEELb0ELb0ELb0ELb1EEEvNS_9BwdParamsE)
        /*0b24*/ 	.word	0x00000000


	//----- nvinfo : EIATTR_REGCOUNT
	.align		4
.L_475:
        /*0b28*/ 	.byte	0x04, 0x2f
        /*0b2a*/ 	.short	(.L_477 - .L_476)
	.align		4
.L_476:
        /*0b2c*/ 	.word	index@(_ZN10layer_norm13ln_bwd_kernelINS_13Kernel_traitsIf13__nv_bfloat16fS2_fjLj3072ELj1ELj1ELj4ELj16ENS_18Kernel_traits_baseILj3072EfS2_fS2_fjLj128EEEEELb0ELb0ELb0ELb0EEEvNS_9BwdParamsE)
        /*0b30*/ 	.word	0x000000af


	//----- nvinfo : EIATTR_FRAME_SIZE
	.align		4
.L_477:
        /*0b34*/ 	.byte	0x04, 0x11
        /*0b36*/ 	.short	(.L_479 - .L_478)
	.align		4
.L_478:
        /*0b38*/ 	.word	index@(_ZN10layer_norm13ln_bwd_kernelINS_13Kernel_traitsIf13__nv_bfloat16fS2_fjLj3072ELj1ELj1ELj4ELj16ENS_18Kernel_traits_baseILj3072EfS2_fS2_fjLj128EEEEELb0ELb0ELb0ELb0EEEvNS_9BwdParamsE)
        /*0b3c*/ 	.word	0x00000000


	//----- nvinfo : EIATTR_REGCOUNT
	.align		4
.L_479:
        /*0b40*/ 	.byte	0x04, 0x2f
        /*0b42*/ 	.short	(.L_481 - .L_480)
	.align		4
.L_480:
        /*0b44*/ 	.word	index@(_ZN10layer_norm13ln_bwd_kernelINS_13Kernel_traitsI13__nv_bfloat16S2_fS2_fjLj3072ELj1ELj1ELj4ELj16ENS_18Kernel_traits_baseILj3072ES2_S2_fS2_fjLj128EEEEELb1ELb1ELb1ELb1EEEvNS_9BwdParamsE)
        /*0b48*/ 	.word	0x000000f4


	//----- nvinfo : EIATTR_FRAME_SIZE
	.align		4
.L_481:
        /*0b4c*/ 	.byte	0x04, 0x11
        /*0b4e*/ 	.short	(.L_483 - .L_482)
	.align		4
.L_482:
        /*0b50*/ 	.word	index@(_ZN10layer_norm13ln_bwd_kernelINS_13Kernel_traitsI13__nv_bfloat16S2_fS2_fjLj3072ELj1ELj1ELj4ELj16ENS_18Kernel_traits_baseILj3072ES2_S2_fS2_fjLj128EEEEELb1ELb1ELb1ELb1EEEvNS_9BwdParamsE)
        /*0b54*/ 	.word	0x00000000


	//----- nvinfo : EIATTR_REGCOUNT
	.align		4
.L_483:
        /*0b58*/ 	.byte	0x04, 0x2f
        /*0b5a*/ 	.short	(.L_485 - .L_484)
	.align		4
.L_484:
        /*0b5c*/ 	.word	index@(_ZN10layer_norm22ln_bwd_finalize_kernelINS_22Kernel_traits_finalizeILj3072E13__nv_bfloat16S2_fS2_fjLb1ELj1024ELj4ENS_18Kernel_traits_baseILj3072ES2_S2_fS2_fjLj1024EEEEELb1ELb1EEEvNS_9BwdParamsE)
        /*0b60*/ 	.word	0x00000020


	//----- nvinfo : EIATTR_FRAME_SIZE
	.align		4
.L_485:
        /*0b64*/ 	.byte	0x04, 0x11
        /*0b66*/ 	.short	(.L_487 - .L_486)
	.align		4
.L_486:
        /*0b68*/ 	.word	index@(_ZN10layer_norm22ln_bwd_finalize_kernelINS_22Kernel_traits_finalizeILj3072E13__nv_bfloat16S2_fS2_fjLb1ELj1024ELj4ENS_18Kernel_traits_baseILj3072ES2_S2_fS2_fjLj1024EEEEELb1ELb1EEEvNS_9BwdParamsE)
        /*0b6c*/ 	.word	0x00000000


	//----- nvinfo : EIATTR_REGCOUNT
	.align		4
.L_487:
        /*0b70*/ 	.byte	0x04, 0x2f
        /*0b72*/ 	.short	(.L_489 - .L_488)
	.align		4
.L_488:
        /*0b74*/ 	.word	index@(_ZN10layer_norm13ln_bwd_kernelINS_13Kernel_traitsI13__nv_bfloat16S2_fS2_fjLj3072ELj1ELj1ELj4ELj16ENS_18Kernel_traits_baseILj3072ES2_S2_fS2_fjLj128EEEEELb1ELb1ELb1ELb0EEEvNS_9BwdParamsE)
        /*0b78*/ 	.word	0x000000e8


	//----- nvinfo : EIATTR_FRAME_SIZE
	.align		4
.L_489:
        /*0b7c*/ 	.byte	0x04, 0x11
        /*0b7e*/ 	.short	(.L_491 - .L_490)
	.align		4
.L_490:
        /*0b80*/ 	.word	index@(_ZN10layer_norm13ln_bwd_kernelINS_13Kernel_traitsI13__nv_bfloat16S2_fS2_fjLj3072ELj1ELj1ELj4ELj16ENS_18Kernel_traits_baseILj3072ES2_S2_fS2_fjLj128EEEEELb1ELb1ELb1ELb0EEEvNS_9BwdParamsE)
        /*0b84*/ 	.word	0x00000000


	//----- nvinfo : EIATTR_REGCOUNT
	.align		4
.L_491:
        /*0b88*/ 	.byte	0x04, 0x2f
        /*0b8a*/ 	.short	(.L_493 - .L_492)
	.align		4
.L_492:
        /*0b8c*/ 	.word	index@(_ZN10layer_norm22ln_bwd_finalize_kernelINS_22Kernel_traits_finalizeILj3072E13__nv_bfloat16S2_fS2_fjLb1ELj1024ELj4ENS_18Kernel_traits_baseILj3072ES2_S2_fS2_fjLj1024EEEEELb1ELb0EEEvNS_9BwdParamsE)
        /*0b90*/ 	.word	0x00000020


	//----- nvinfo : EIATTR_FRAME_SIZE
	.align		4
.L_493:
        /*0b94*/ 	.byte	0x04, 0x11
        /*0b96*/ 	.short	(.L_495 - .L_494)
	.align		4
.L_494:
        /*0b98*/ 	.word	index@(_ZN10layer_norm22ln_bwd_finalize_kernelINS_22Kernel_traits_finalizeILj3072E13__nv_bfloat16S2_fS2_fjLb1ELj1024ELj4ENS_18Kernel_traits_baseILj3072ES2_S2_fS2_fjLj1024EEEEELb1ELb0EEEvNS_9BwdParamsE)
        /*0b9c*/ 	.word	0x00000000


	//----- nvinfo : EIATTR_REGCOUNT
	.align		4
.L_495:
        /*0ba0*/ 	.byte	0x04, 0x2f
        /*0ba2*/ 	.short	(.L_497 - .L_496)
	.align		4
.L_496:
        /*0ba4*/ 	.word	index@(_ZN10layer_norm13ln_bwd_kernelINS_13Kernel_traitsI13__nv_bfloat16S2_fS2_fjLj3072ELj1ELj1ELj4ELj16ENS_18Kernel_traits_baseILj3072ES2_S2_fS2_fjLj128EEEEELb1ELb1ELb0ELb1EEEvNS_9BwdParamsE)
        /*0ba8*/ 	.word	0x000000fe


	//----- nvinfo : EIATTR_FRAME_SIZE
	.align		4
.L_497:
        /*0bac*/ 	.byte	0x04, 0x11
        /*0bae*/ 	.short	(.L_499 - .L_498)
	.align		4
.L_498:
        /*0bb0*/ 	.word	index@(_ZN10layer_norm13ln_bwd_kernelINS_13Kernel_traitsI13__nv_bfloat16S2_fS2_fjLj3072ELj1ELj1ELj4ELj16ENS_18Kernel_traits_baseILj3072ES2_S2_fS2_fjLj128EEEEELb1ELb1ELb0ELb1EEEvNS_9BwdParamsE)
        /*0bb4*/ 	.word	0x00000000


	//----- nvinfo : EIATTR_REGCOUNT
	.align		4
.L_499:
        /*0bb8*/ 	.byte	0x04, 0x2f
        /*0bba*/ 	.short	(.L_501 - .L_500)
	.align		4
.L_500:
        /*0bbc*/ 	.word	index@(_ZN10layer_norm13ln_bwd_kernelINS_13Kernel_traitsI13__nv_bfloat16S2_fS2_fjLj3072ELj1ELj1ELj4ELj16ENS_18Kernel_traits_baseILj3072ES2_S2_fS2_fjLj128EEEEELb1ELb1ELb0ELb0EEEvNS_9BwdParamsE)
        /*0bc0*/ 	.word	0x000000f0


	//----- nvinfo : EIATTR_FRAME_SIZE
	.align		4
.L_501:
        /*0bc4*/ 	.byte	0x04, 0x11
        /*0bc6*/ 	.short	(.L_503 - .L_502)
	.align		4
.L_502:
        /*0bc8*/ 	.word	index@(_ZN10layer_norm13ln_bwd_kernelINS_13Kernel_traitsI13__nv_bfloat16S2_fS2_fjLj3072ELj1ELj1ELj4ELj16ENS_18Kernel_traits_baseILj3072ES2_S2_fS2_fjLj128EEEEELb1ELb1ELb0ELb0EEEvNS_9BwdParamsE)
        /*0bcc*/ 	.word	0x00000000


	//----- nvinfo : EIATTR_REGCOUNT
	.align		4
.L_503:
        /*0bd0*/ 	.byte	0x04, 0x2f
        /*0bd2*/ 	.short	(.L_505 - .L_504)
	.align		4
.L_504:
        /*0bd4*/ 	.word	index@(_ZN10layer_norm13ln_bwd_kernelINS_13Kernel_traitsI13__nv_bfloat16S2_fS2_fjLj3072ELj1ELj1ELj4ELj16ENS_18Kernel_traits_baseILj3072ES2_S2_fS2_fjLj128EEEEELb1ELb0ELb1ELb1EEEvNS_9BwdParamsE)
        /*0bd8*/ 	.word	0x000000a8


	//----- nvinfo : EIATTR_FRAME_SIZE
	.align		4
.L_505:
        /*0bdc*/ 	.byte	0x04, 0x11
        /*0bde*/ 	.short	(.L_507 - .L_506)
	.align		4
.L_506:
        /*0be0*/ 	.word	index@(_ZN10layer_norm13ln_bwd_kernelINS_13Kernel_traitsI13__nv_bfloat16S2_fS2_fjLj3072ELj1ELj1ELj4ELj16ENS_18Kernel_traits_baseILj3072ES2_S2_fS2_fjLj128EEEEELb1ELb0ELb1ELb1EEEvNS_9BwdParamsE)
        /*0be4*/ 	.word	0x00000000


	//----- nvinfo : EIATTR_REGCOUNT
	.align		4
.L_507:
        /*0be8*/ 	.byte	0x04, 0x2f
        /*0bea*/ 	.short	(.L_509 - .L_508)
	.align		4
.L_508:
        /*0bec*/ 	.word	index@(_ZN10layer_norm22ln_bwd_finalize_kernelINS_22Kernel_traits_finalizeILj3072E13__nv_bfloat16S2_fS2_fjLb0ELj1024ELj4ENS_18Kernel_traits_baseILj3072ES2_S2_fS2_fjLj1024EEEEELb0ELb1EEEvNS_9BwdParamsE)
        /*0bf0*/ 	.word	0x00000020


	//----- nvinfo : EIATTR_FRAME_SIZE
	.align		4
.L_509:
        /*0bf4*/ 	.byte	0x04, 0x11
        /*0bf6*/ 	.short	(.L_511 - .L_510)
	.align		4
.L_510:
        /*0bf8*/ 	.word	index@(_ZN10layer_norm22ln_bwd_finalize_kernelINS_22Kernel_traits_finalizeILj3072E13__nv_bfloat16S2_fS2_fjLb0ELj1024ELj4ENS_18Kernel_traits_baseILj3072ES2_S2_fS2_fjLj1024EEEEELb0ELb1EEEvNS_9BwdParamsE)
        /*0bfc*/ 	.word	0x00000000


	//----- nvinfo : EIATTR_REGCOUNT
	.align		4
.L_511:
        /*0c00*/ 	.byte	0x04, 0x2f
        /*0c02*/ 	.short	(.L_513 - .L_512)
	.align		4
.L_512:
        /*0c04*/ 	.word	index@(_ZN10layer_norm13ln_bwd_kernelINS_13Kernel_traitsI13__nv_bfloat16S2_fS2_fjLj3072ELj1ELj1ELj4ELj16ENS_18Kernel_traits_baseILj3072ES2_S2_fS2_fjLj128EEEEELb1ELb0ELb1ELb0EEEvNS_9BwdParamsE)
        /*0c08*/ 	.word	0x000000b0


	//----- nvinfo : EIATTR_FRAME_SIZE
	.align		4
.L_513:
        /*0c0c*/ 	.byte	0x04, 0x11
        /*0c0e*/ 	.short	(.L_515 - .L_514)
	.align		4
.L_514:
        /*0c10*/ 	.word	index@(_ZN10layer_norm13ln_bwd_kernelINS_13Kernel_traitsI13__nv_bfloat16S2_fS2_fjLj3072ELj1ELj1ELj4ELj16ENS_18Kernel_traits_baseILj3072ES2_S2_fS2_fjLj128EEEEELb1ELb0ELb1ELb0EEEvNS_9BwdParamsE)
        /*0c14*/ 	.word	0x00000000


	//----- nvinfo : EIATTR_REGCOUNT
	.align		4
.L_515:
        /*0c18*/ 	.byte	0x04, 0x2f
        /*0c1a*/ 	.short	(.L_517 - .L_516)
	.align		4
.L_516:
        /*0c1c*/ 	.word	index@(_ZN10layer_norm22ln_bwd_finalize_kernelINS_22Kernel_traits_finalizeILj3072E13__nv_bfloat16S2_fS2_fjLb0ELj1024ELj4ENS_18Kernel_traits_baseILj3072ES2_S2_fS2_fjLj1024EEEEELb0ELb0EEEvNS_9BwdParamsE)
        /*0c20*/ 	.word	0x0000003f


	//----- nvinfo : EIATTR_FRAME_SIZE
	.align		4
.L_517:
        /*0c24*/ 	.byte	0x04, 0x11
        /*0c26*/ 	.short	(.L_519 - .L_518)
	.align		4
.L_518:
        /*0c28*/ 	.word	index@(_ZN10layer_norm22ln_bwd_finalize_kernelINS_22Kernel_traits_finalizeILj3072E13__nv_bfloat16S2_fS2_fjLb0ELj1024ELj4ENS_18Kernel_traits_baseILj3072ES2_S2_fS2_fjLj1024EEEEELb0ELb0EEEvNS_9BwdParamsE)
        /*0c2c*/ 	.word	0x00000000


	//----- nvinfo : EIATTR_REGCOUNT
	.align		4
.L_519:
        /*0c30*/ 	.byte	0x04, 0x2f
        /*0c32*/ 	.short	(.L_521 - .L_520)
	.align		4
.L_520:
        /*0c34*/ 	.word	index@(_ZN10layer_norm13ln_bwd_kernelINS_13Kernel_traitsI13__nv_bfloat16S2_fS2_fjLj3072ELj1ELj1ELj4ELj16ENS_18Kernel_traits_baseILj3072ES2_S2_fS2_fjLj128EEEEELb1ELb0ELb0ELb1EEEvNS_9BwdParamsE)
        /*0c38*/ 	.word	0x000000ca


	//----- nvinfo : EIATTR_FRAME_SIZE
	.align		4
.L_521:
        /*0c3c*/ 	.byte	0x04, 0x11
        /*0c3e*/ 	.short	(.L_523 - .L_522)
	.align		4
.L_522:
        /*0c40*/ 	.word	index@(_ZN10layer_norm13ln_bwd_kernelINS_13Kernel_traitsI13__nv_bfloat16S2_fS2_fjLj3072ELj1ELj1ELj4ELj16ENS_18Kernel_traits_baseILj3072ES2_S2_fS2_fjLj128EEEEELb1ELb0ELb0ELb1EEEvNS_9BwdParamsE)
        /*0c44*/ 	.word	0x00000000


	//----- nvinfo : EIATTR_REGCOUNT
	.align		4
.L_523:
        /*0c48*/ 	.byte	0x04, 0x2f
        /*0c4a*/ 	.short	(.L_525 - .L_524)
	.align		4
.L_524:
        /*0c4c*/ 	.word	index@(_ZN10layer_norm13ln_bwd_kernelINS_13Kernel_traitsI13__nv_bfloat16S2_fS2_fjLj3072ELj1ELj1ELj4ELj16ENS_18Kernel_traits_baseILj3072ES2_S2_fS2_fjLj128EEEEELb1ELb0ELb0ELb0EEEvNS_9BwdParamsE)
        /*0c50*/ 	.word	0x000000b3


	//----- nvinfo : EIATTR_FRAME_SIZE
	.align		4
.L_525:
        /*0c54*/ 	.byte	0x04, 0x11
        /*0c56*/ 	.short	(.L_527 - .L_526)
	.align		4
.L_526:
        /*0c58*/ 	.word	index@(_ZN10layer_norm13ln_bwd_kernelINS_13Kernel_traitsI13__nv_bfloat16S2_fS2_fjLj3072ELj1ELj1ELj4ELj16ENS_18Kernel_traits_baseILj3072ES2_S2_fS2_fjLj128EEEEELb1ELb0ELb0ELb0EEEvNS_9BwdParamsE)
        /*0c5c*/ 	.word	0x00000000


	//----- nvinfo : EIATTR_REGCOUNT
	.align		4
.L_527:
        /*0c60*/ 	.byte	0x04, 0x2f
        /*0c62*/ 	.short	(.L_529 - .L_528)
	.align		4
.L_528:
        /*0c64*/ 	.word	index@(_ZN10layer_norm13ln_bwd_kernelINS_13Kernel_traitsI13__nv_bfloat16S2_fS2_fjLj3072ELj1ELj1ELj4ELj16ENS_18Kernel_traits_baseILj3072ES2_S2_fS2_fjLj128EEEEELb0ELb1ELb1ELb1EEEvNS_9BwdParamsE)
        /*0c68*/ 	.word	0x000000fe


	//----- nvinfo : EIATTR_FRAME_SIZE
	.align		4
.L_529:
        /*0c6c*/ 	.byte	0x04, 0x11
        /*0c6e*/ 	.short	(.L_531 - .L_530)
	.align		4
.L_530:
        /*0c70*/ 	.word	index@(_ZN10layer_norm13ln_bwd_kernelINS_13Kernel_traitsI13__nv_bfloat16S2_fS2_fjLj3072ELj1ELj1ELj4ELj16ENS_18Kernel_traits_baseILj3072ES2_S2_fS2_fjLj128EEEEELb0ELb1ELb1ELb1EEEvNS_9BwdParamsE)
        /*0c74*/ 	.word	0x00000000


	//----- nvinfo : EIATTR_REGCOUNT
	.align		4
.L_531:
        /*0c78*/ 	.byte	0x04, 0x2f
        /*0c7a*/ 	.short	(.L_533 - .L_532)
	.align		4
.L_532:
        /*0c7c*/ 	.word	index@(_ZN10layer_norm13ln_bwd_kernelINS_13Kernel_traitsI13__nv_bfloat16S2_fS2_fjLj3072ELj1ELj1ELj4ELj16ENS_18Kernel_traits_baseILj3072ES2_S2_fS2_fjLj128EEEEELb0ELb1ELb1ELb0EEEvNS_9BwdParamsE)
        /*0c80*/ 	.word	0x000000ec


	//----- nvinfo : EIATTR_FRAME_SIZE
	.align		4
.L_533:
        /*0c84*/ 	.byte	0x04, 0x11
        /*0c86*/ 	.short	(.L_535 - .L_534)
	.align		4
.L_534:
        /*0c88*/ 	.word	index@(_ZN10layer_norm13ln_bwd_kernelINS_13Kernel_traitsI13__nv_bfloat16S2_fS2_fjLj3072ELj1ELj1ELj4ELj16ENS_18Kernel_traits_baseILj3072ES2_S2_fS2_fjLj128EEEEELb0ELb1ELb1ELb0EEEvNS_9BwdParamsE)
        /*0c8c*/ 	.word	0x00000000


	//----- nvinfo : EIATTR_REGCOUNT
	.align		4
.L_535:
        /*0c90*/ 	.byte	0x04, 0x2f
        /*0c92*/ 	.short	(.L_537 - .L_536)
	.align		4
.L_536:
        /*0c94*/ 	.word	index@(_ZN10layer_norm13ln_bwd_kernelINS_13Kernel_traitsI13__nv_bfloat16S2_fS2_fjLj3072ELj1ELj1ELj4ELj16ENS_18Kernel_traits_baseILj3072ES2_S2_fS2_fjLj128EEEEELb0ELb1ELb0ELb1EEEvNS_9BwdParamsE)
        /*0c98*/ 	.word	0x000000f4


	//----- nvinfo : EIATTR_FRAME_SIZE
	.align		4
.L_537:
        /*0c9c*/ 	.byte	0x04, 0x11
        /*0c9e*/ 	.short	(.L_539 - .L_538)
	.align		4
.L_538:
        /*0ca0*/ 	.word	index@(_ZN10layer_norm13ln_bwd_kernelINS_13Kernel_traitsI13__nv_bfloat16S2_fS2_fjLj3072ELj1ELj1ELj4ELj16ENS_18Kernel_traits_baseILj3072ES2_S2_fS2_fjLj128EEEEELb0ELb1ELb0ELb1EEEvNS_9BwdParamsE)
        /*0ca4*/ 	.word	0x00000000


	//----- nvinfo : EIATTR_REGCOUNT
	.align		4
.L_539:
        /*0ca8*/ 	.byte	0x04, 0x2f
        /*0caa*/ 	.short	(.L_541 - .L_540)
	.align		4
.L_540:
        /*0cac*/ 	.word	index@(_ZN10layer_norm13ln_bwd_kernelINS_13Kernel_traitsI13__nv_bfloat16S2_fS2_fjLj3072ELj1ELj1ELj4ELj16ENS_18Kernel_traits_baseILj3072ES2_S2_fS2_fjLj128EEEEELb0ELb1ELb0ELb0EEEvNS_9BwdParamsE)
        /*0cb0*/ 	.word	0x000000ea


	//----- nvinfo : EIATTR_FRAME_SIZE
	.align		4
.L_541:
        /*0cb4*/ 	.byte	0x04, 0x11
        /*0cb6*/ 	.short	(.L_543 - .L_542)
	.align		4
.L_542:
        /*0cb8*/ 	.word	index@(_ZN10layer_norm13ln_bwd_kernelINS_13Kernel_traitsI13__nv_bfloat16S2_fS2_fjLj3072ELj1ELj1ELj4ELj16ENS_18Kernel_traits_baseILj3072ES2_S2_fS2_fjLj128EEEEELb0ELb1ELb0ELb0EEEvNS_9BwdParamsE)
        /*0cbc*/ 	.word	0x00000000


	//----- nvinfo : EIATTR_REGCOUNT
	.align		4
.L_543:
        /*0cc0*/ 	.byte	0x04, 0x2f
        /*0cc2*/ 	.short	(.L_545 - .L_544)
	.align		4
.L_544:
        /*0cc4*/ 	.word	index@(_ZN10layer_norm13ln_bwd_kernelINS_13Kernel_traitsI13__nv_bfloat16S2_fS2_fjLj3072ELj1ELj1ELj4ELj16ENS_18Kernel_traits_baseILj3072ES2_S2_fS2_fjLj128EEEEELb0ELb0ELb1ELb1EEEvNS_9BwdParamsE)
        /*0cc8*/ 	.word	0x000000a8


	//----- nvinfo : EIATTR_FRAME_SIZE
	.align		4
.L_545:
        /*0ccc*/ 	.byte	0x04, 0x11
        /*0cce*/ 	.short	(.L_547 - .L_546)
	.align		4
.L_546:
        /*0cd0*/ 	.word	index@(_ZN10layer_norm13ln_bwd_kernelINS_13Kernel_traitsI13__nv_bfloat16S2_fS2_fjLj3072ELj1ELj1ELj4ELj16ENS_18Kernel_traits_baseILj3072ES2_S2_fS2_fjLj128EEEEELb0ELb0ELb1ELb1EEEvNS_9BwdParamsE)
        /*0cd4*/ 	.word	0x00000000


	//----- nvinfo : EIATTR_REGCOUNT
	.align		4
.L_547:
        /*0cd8*/ 	.byte	0x04, 0x2f
        /*0cda*/ 	.short	(.L_549 - .L_548)
	.align		4
.L_548:
        /*0cdc*/ 	.word	index@(_ZN10layer_norm13ln_bwd_kernelINS_13Kernel_traitsI13__nv_bfloat16S2_fS2_fjLj3072ELj1ELj1ELj4ELj16ENS_18Kernel_traits_baseILj3072ES2_S2_fS2_fjLj128EEEEELb0ELb0ELb1ELb0EEEvNS_9BwdParamsE)
        /*0ce0*/ 	.word	0x000000b9


	//----- nvinfo : EIATTR_FRAME_SIZE
	.align		4
.L_549:
        /*0ce4*/ 	.byte	0x04, 0x11
        /*0ce6*/ 	.short	(.L_551 - .L_550)
	.align		4
.L_550:
        /*0ce8*/ 	.word	index@(_ZN10layer_norm13ln_bwd_kernelINS_13Kernel_traitsI13__nv_bfloat16S2_fS2_fjLj3072ELj1ELj1ELj4ELj16ENS_18Kernel_traits_baseILj3072ES2_S2_fS2_fjLj128EEEEELb0ELb0ELb1ELb0EEEvNS_9BwdParamsE)
        /*0cec*/ 	.word	0x00000000


	//----- nvinfo : EIATTR_REGCOUNT
	.align		4
.L_551:
        /*0cf0*/ 	.byte	0x04, 0x2f
        /*0cf2*/ 	.short	(.L_553 - .L_552)
	.align		4
.L_552:
        /*0cf4*/ 	.word	index@(_ZN10layer_norm13ln_bwd_kernelINS_13Kernel_traitsI13__nv_bfloat16S2_fS2_fjLj3072ELj1ELj1ELj4ELj16ENS_18Kernel_traits_baseILj3072ES2_S2_fS2_fjLj128EEEEELb0ELb0ELb0ELb1EEEvNS_9BwdParamsE)
        /*0cf8*/ 	.word	0x000000a8


	//----- nvinfo : EIATTR_FRAME_SIZE
	.align		4
.L_553:
        /*0cfc*/ 	.byte	0x04, 0x11
        /*0cfe*/ 	.short	(.L_555 - .L_554)
	.align		4
.L_554:
        /*0d00*/ 	.word	index@(_ZN10layer_norm13ln_bwd_kernelINS_13Kernel_traitsI13__nv_bfloat16S2_fS2_fjLj3072ELj1ELj1ELj4ELj16ENS_18Kernel_traits_baseILj3072ES2_S2_fS2_fjLj128EEEEELb0ELb0ELb0ELb1EEEvNS_9BwdParamsE)
        /*0d04*/ 	.word	0x00000000


	//----- nvinfo : EIATTR_REGCOUNT
	.align		4
.L_555:
        /*0d08*/ 	.byte	0x04, 0x2f
        /*0d0a*/ 	.short	(.L_557 - .L_556)
	.align		4
.L_556:
        /*0d0c*/ 	.word	index@(_ZN10layer_norm13ln_bwd_kernelINS_13Kernel_traitsI13__nv_bfloat16S2_fS2_fjLj3072ELj1ELj1ELj4ELj16ENS_18Kernel_traits_baseILj3072ES2_S2_fS2_fjLj128EEEEELb0ELb0ELb0ELb0EEEvNS_9BwdParamsE)
        /*0d10*/ 	.word	0x000000ad


	//----- nvinfo : EIATTR_FRAME_SIZE
	.align		4
.L_557:
        /*0d14*/ 	.byte	0x04, 0x11
        /*0d16*/ 	.short	(.L_559 - .L_558)
	.align		4
.L_558:
        /*0d18*/ 	.word	index@(_ZN10layer_norm13ln_bwd_kernelINS_13Kernel_traitsI13__nv_bfloat16S2_fS2_fjLj3072ELj1ELj1ELj4ELj16ENS_18Kernel_traits_baseILj3072ES2_S2_fS2_fjLj128EEEEELb0ELb0ELb0ELb0EEEvNS_9BwdParamsE)
        /*0d1c*/ 	.word	0x00000000


	//----- nvinfo : EIATTR_REGCOUNT
	.align		4
.L_559:
        /*0d20*/ 	.byte	0x04, 0x2f
        /*0d22*/ 	.short	(.L_561 - .L_560)
	.align		4
.L_560:
        /*0d24*/ 	.word	index@(_ZN10layer_norm13ln_bwd_kernelINS_13Kernel_traitsIf13__nv_bfloat16S2_S2_fjLj3072ELj1ELj1ELj4ELj16ENS_18Kernel_traits_baseILj3072EfS2_S2_S2_fjLj128EEEEELb1ELb1ELb1ELb1EEEvNS_9BwdParamsE)
        /*0d28*/ 	.word	0x000000e3


	//----- nvinfo : EIATTR_FRAME_SIZE
	.align		4
.L_561:
        /*0d2c*/ 	.byte	0x04, 0x11
        /*0d2e*/ 	.short	(.L_563 - .L_562)
	.align		4
.L_562:
        /*0d30*/ 	.word	index@(_ZN10layer_norm13ln_bwd_kernelINS_13Kernel_traitsIf13__nv_bfloat16S2_S2_fjLj3072ELj1ELj1ELj4ELj16ENS_18Kernel_traits_baseILj3072EfS2_S2_S2_fjLj128EEEEELb1ELb1ELb1ELb1EEEvNS_9BwdParamsE)
        /*0d34*/ 	.word	0x00000000


	//----- nvinfo : EIATTR_REGCOUNT
	.align		4
.L_563:
        /*0d38*/ 	.byte	0x04, 0x2f
        /*0d3a*/ 	.short	(.L_565 - .L_564)
	.align		4
.L_564:
        /*0d3c*/ 	.word	index@(_ZN10layer_norm22ln_bwd_finalize_kernelINS_22Kernel_traits_finalizeILj3072Ef13__nv_bfloat16S2_S2_fjLb1ELj1024ELj4ENS_18Kernel_traits_baseILj3072EfS2_S2_S2_fjLj1024EEEEELb1ELb1EEEvNS_9BwdParamsE)
        /*0d40*/ 	.word	0x00000020


	//----- nvinfo : EIATTR_FRAME_SIZE
	.align		4
.L_565:
        /*0d44*/ 	.byte	0x04, 0x11
        /*0d46*/ 	.short	(.L_567 - .L_566)
	.align		4
.L_566:
        /*0d48*/ 	.word	index@(_ZN10layer_norm22ln_bwd_finalize_kernelINS_22Kernel_traits_finalizeILj3072Ef13__nv_bfloat16S2_S2_fjLb1ELj1024ELj4ENS_18Kernel_traits_baseILj3072EfS2_S2_S2_fjLj1024EEEEELb1ELb1EEEvNS_9BwdParamsE)
        /*0d4c*/ 	.word	0x00000000


	//----- nvinfo : EIATTR_REGCOUNT
	.align		4
.L_567:
        /*0d50*/ 	.byte	0x04, 0x2f
        /*0d52*/ 	.short	(.L_569 - .L_568)
	.align		4
.L_568:
        /*0d54*/ 	.word	index@(_ZN10layer_norm13ln_bwd_kernelINS_13Kernel_traitsIf13__nv_bfloat16S2_S2_fjLj3072ELj1ELj1ELj4ELj16ENS_18Kernel_traits_baseILj3072EfS2_S2_S2_fjLj128EEEEELb1ELb1ELb1ELb0EEEvNS_9BwdParamsE)
        /*0d58*/ 	.word	0x000000e4


	//----- nvinfo : EIATTR_FRAME_SIZE
	.align		4
.L_569:
        /*0d5c*/ 	.byte	0x04, 0x11
        /*0d5e*/ 	.short	(.L_571 - .L_570)
	.align		4
.L_570:
        /*0d60*/ 	.word	index@(_ZN10layer_norm13ln_bwd_kernelINS_13Kernel_traitsIf13__nv_bfloat16S2_S2_fjLj3072ELj1ELj1ELj4ELj16ENS_18Kernel_traits_baseILj3072EfS2_S2_S2_fjLj128EEEEELb1ELb1ELb1ELb0EEEvNS_9BwdParamsE)
        /*0d64*/ 	.word	0x00000000


	//----- nvinfo : EIATTR_REGCOUNT
	.align		4
.L_571:
        /*0d68*/ 	.byte	0x04, 0x2f
        /*0d6a*/ 	.short	(.L_573 - .L_572)
	.align		4
.L_572:
        /*0d6c*/ 	.word	index@(_ZN10layer_norm22ln_bwd_finalize_kernelINS_22Kernel_traits_finalizeILj3072Ef13__nv_bfloat16S2_S2_fjLb1ELj1024ELj4ENS_18Kernel_traits_baseILj3072EfS2_S2_S2_fjLj1024EEEEELb1ELb0EEEvNS_9BwdParamsE)
        /*0d70*/ 	.word	0x00000020


	//----- nvinfo : EIATTR_FRAME_SIZE
	.align		4
.L_573:
        /*0d74*/ 	.byte	0x04, 0x11
        /*0d76*/ 	.short	(.L_575 - .L_574)
	.align		4
.L_574:
        /*0d78*/ 	.word	index@(_ZN10layer_norm22ln_bwd_finalize_kernelINS_22Kernel_traits_finalizeILj3072Ef13__nv_bfloat16S2_S2_fjLb1ELj1024ELj4ENS_18Kernel_traits_baseILj3072EfS2_S2_S2_fjLj1024EEEEELb1ELb0EEEvNS_9BwdParamsE)
        /*0d7c*/ 	.word	0x00000000


	//----- nvinfo : EIATTR_REGCOUNT
	.align		4
.L_575:
        /*0d80*/ 	.byte	0x04, 0x2f
        /*0d82*/ 	.short	(.L_577 - .L_576)
	.align		4
.L_576:
        /*0d84*/ 	.word	index@(_ZN10layer_norm13ln_bwd_kernelINS_13Kernel_traitsIf13__nv_bfloat16S2_S2_fjLj3072ELj1ELj1ELj4ELj16ENS_18Kernel_traits_baseILj3072EfS2_S2_S2_fjLj128EEEEELb1ELb1ELb0ELb1EEEvNS_9BwdParamsE)
        /*0d88*/ 	.word	0x000000f1


	//----- nvinfo : EIATTR_FRAME_SIZE
	.align		4
.L_577:
        /*0d8c*/ 	.byte	0x04, 0x11
        /*0d8e*/ 	.short	(.L_579 - .L_578)
	.align		4
.L_578:
        /*0d90*/ 	.word	index@(_ZN10layer_norm13ln_bwd_kernelINS_13Kernel_traitsIf13__nv_bfloat16S2_S2_fjLj3072ELj1ELj1ELj4ELj16ENS_18Kernel_traits_baseILj3072EfS2_S2_S2_fjLj128EEEEELb1ELb1ELb0ELb1EEEvNS_9BwdParamsE)
        /*0d94*/ 	.word	0x00000000


	//----- nvinfo : EIATTR_REGCOUNT
	.align		4
.L_579:
        /*0d98*/ 	.byte	0x04, 0x2f
        /*0d9a*/ 	.short	(.L_581 - .L_580)
	.align		4
.L_580:
        /*0d9c*/ 	.word	index@(_ZN10layer_norm13ln_bwd_kernelINS_13Kernel_traitsIf13__nv_bfloat16S2_S2_fjLj3072ELj1ELj1ELj4ELj16ENS_18Kernel_traits_baseILj3072EfS2_S2_S2_fjLj128EEEEELb1ELb1ELb0ELb0EEEvNS_9BwdParamsE)
        /*0da0*/ 	.word	0x000000e2


	//----- nvinfo : EIATTR_FRAME_SIZE
	.align		4
.L_581:
        /*0da4*/ 	.byte	0x04, 0x11
        /*0da6*/ 	.short	(.L_583 - .L_582)
	.align		4
.L_582:
        /*0da8*/ 	.word	index@(_ZN10layer_norm13ln_bwd_kernelINS_13Kernel_traitsIf13__nv_bfloat16S2_S2_fjLj3072ELj1ELj1ELj4ELj16ENS_18Kernel_traits_baseILj3072EfS2_S2_S2_fjLj128EEEEELb1ELb1ELb0ELb0EEEvNS_9BwdParamsE)
        /*0dac*/ 	.word	0x00000000


	//----- nvinfo : EIATTR_REGCOUNT
	.align		4
.L_583:
        /*0db0*/ 	.byte	0x04, 0x2f
        /*0db2*/ 	.short	(.L_585 - .L_584)
	.align		4
.L_584:
        /*0db4*/ 	.word	index@(_ZN10layer_norm13ln_bwd_kernelINS_13Kernel_traitsIf13__nv_bfloat16S2_S2_fjLj3072ELj1ELj1ELj4ELj16ENS_18Kernel_traits_baseILj3072EfS2_S2_S2_fjLj128EEEEELb1ELb0ELb1ELb1EEEvNS_9BwdParamsE)
        /*0db8*/ 	.word	0x000000a7


	//----- nvinfo : EIATTR_FRAME_SIZE
	.align		4
.L_585:
        /*0dbc*/ 	.byte	0x04, 0x11
        /*0dbe*/ 	.short	(.L_587 - .L_586)
	.align		4
.L_586:
        /*0dc0*/ 	.word	index@(_ZN10layer_norm13ln_bwd_kernelINS_13Kernel_traitsIf13__nv_bfloat16S2_S2_fjLj3072ELj1ELj1ELj4ELj16ENS_18Kernel_traits_baseILj3072EfS2_S2_S2_fjLj128EEEEELb1ELb0ELb1ELb1EEEvNS_9BwdParamsE)
        /*0dc4*/ 	.word	0x00000000


	//----- nvinfo : EIATTR_REGCOUNT
	.align		4
.L_587:
        /*0dc8*/ 	.byte	0x04, 0x2f
        /*0dca*/ 	.short	(.L_589 - .L_588)
	.align		4
.L_588:
        /*0dcc*/ 	.word	index@(_ZN10layer_norm22ln_bwd_finalize_kernelINS_22Kernel_traits_finalizeILj3072Ef13__nv_bfloat16S2_S2_fjLb0ELj1024ELj4ENS_18Kernel_traits_baseILj3072EfS2_S2_S2_fjLj1024EEEEELb0ELb1EEEvNS_9BwdParamsE)
        /*0dd0*/ 	.word	0x00000020


	//----- nvinfo : EIATTR_FRAME_SIZE
	.align		4
.L_589:
        /*0dd4*/ 	.byte	0x04, 0x11
        /*0dd6*/ 	.short	(.L_591 - .L_590)
	.align		4
.L_590:
        /*0dd8*/ 	.word	index@(_ZN10layer_norm22ln_bwd_finalize_kernelINS_22Kernel_traits_finalizeILj3072Ef13__nv_bfloat16S2_S2_fjLb0ELj1024ELj4ENS_18Kernel_traits_baseILj3072EfS2_S2_S2_fjLj1024EEEEELb0ELb1EEEvNS_9BwdParamsE)
        /*0ddc*/ 	.word	0x00000000


	//----- nvinfo : EIATTR_REGCOUNT
	.align		4
.L_591:
        /*0de0*/ 	.byte	0x04, 0x2f
        /*0de2*/ 	.short	(.L_593 - .L_592)
	.align		4
.L_592:
        /*0de4*/ 	.word	index@(_ZN10layer_norm13ln_bwd_kernelINS_13Kernel_traitsIf13__nv_bfloat16S2_S2_fjLj3072ELj1ELj1ELj4ELj16ENS_18Kernel_traits_baseILj3072EfS2_S2_S2_fjLj128EEEEELb1ELb0ELb1ELb0EEEvNS_9BwdParamsE)
        /*0de8*/ 	.word	0x000000a8


	//----- nvinfo : EIATTR_FRAME_SIZE
	.align		4
.L_593:
        /*0dec*/ 	.byte	0x04, 0x11
        /*0dee*/ 	.short	(.L_595 - .L_594)
	.align		4
.L_594:
        /*0df0*/ 	.word	index@(_ZN10layer_norm13ln_bwd_kernelINS_13Kernel_traitsIf13__nv_bfloat16S2_S2_fjLj3072ELj1ELj1ELj4ELj16ENS_18Kernel_traits_baseILj3072EfS2_S2_S2_fjLj128EEEEELb1ELb0ELb1ELb0EEEvNS_9BwdParamsE)
        /*0df4*/ 	.word	0x00000000


	//----- nvinfo : EIATTR_REGCOUNT
	.align		4
.L_595:
        /*0df8*/ 	.byte	0x04, 0x2f
        /*0dfa*/ 	.short	(.L_597 - .L_596)
	.align		4
.L_596:
        /*0dfc*/ 	.word	index@(_ZN10layer_norm22ln_bwd_finalize_kernelINS_22Kernel_traits_finalizeILj3072Ef13__nv_bfloat16S2_S2_fjLb0ELj1024ELj4ENS_18Kernel_traits_baseILj3072EfS2_S2_S2_fjLj1024EEEEELb0ELb0EEEvNS_9BwdParamsE)
        /*0e00*/ 	.word	0x0000003f


	//----- nvinfo : EIATTR_FRAME_SIZE
	.align		4
.L_597:
        /*0e04*/ 	.byte	0x04, 0x11
        /*0e06*/ 	.short	(.L_599 - .L_598)
	.align		4
.L_598:
        /*0e08*/ 	.word	index@(_ZN10layer_norm22ln_bwd_finalize_kernelINS_22Kernel_traits_finalizeILj3072Ef13__nv_bfloat16S2_S2_fjLb0ELj1024ELj4ENS_18Kernel_traits_baseILj3072EfS2_S2_S2_fjLj1024EEEEELb0ELb0EEEvNS_9BwdParamsE)
        /*0e0c*/ 	.word	0x00000000


	//----- nvinfo : EIATTR_REGCOUNT
	.align		4
.L_599:
        /*0e10*/ 	.byte	0x04, 0x2f
        /*0e12*/ 	.short	(.L_601 - .L_600)
	.align		4
.L_600:
        /*0e14*/ 	.word	index@(_ZN10layer_norm13ln_bwd_kernelINS_13Kernel_traitsIf13__nv_bfloat16S2_S2_fjLj3072ELj1ELj1ELj4ELj16ENS_18Kernel_traits_baseILj3072EfS2_S2_S2_fjLj128EEEEELb1ELb0ELb0ELb1EEEvNS_9BwdParamsE)
        /*0e18*/ 	.word	0x000000a8


	//----- nvinfo : EIATTR_FRAME_SIZE
	.align		4
.L_601:
        /*0e1c*/ 	.byte	0x04, 0x11
        /*0e1e*/ 	.short	(.L_603 - .L_602)
	.align		4
.L_602:
        /*0e20*/ 	.word	index@(_ZN10layer_norm13ln_bwd_kernelINS_13Kernel_traitsIf13__nv_bfloat16S2_S2_fjLj3072ELj1ELj1ELj4ELj16ENS_18Kernel_traits_baseILj3072EfS2_S2_S2_fjLj128EEEEELb1ELb0ELb0ELb1EEEvNS_9BwdParamsE)
        /*0e24*/ 	.word	0x00000000


	//----- nvinfo : EIATTR_REGCOUNT
	.align		4
.L_603:
        /*0e28*/ 	.byte	0x04, 0x2f
        /*0e2a*/ 	.short	(.L_605 - .L_604)
	.align		4
.L_604:
        /*0e2c*/ 	.word	index@(_ZN10layer_norm13ln_bwd_kernelINS_13Kernel_traitsIf13__nv_bfloat16S2_S2_fjLj3072ELj1ELj1ELj4ELj16ENS_18Kernel_traits_baseILj3072EfS2_S2_S2_fjLj128EEEEELb1ELb0ELb0ELb0EEEvNS_9BwdParamsE)
        /*0e30*/ 	.word	0x000000a0


	//----- nvinfo : EIATTR_FRAME_SIZE
	.align		4
.L_605:
        /*0e34*/ 	.byte	0x04, 0x11
        /*0e36*/ 	.short	(.L_607 - .L_606)
	.align		4
.L_606:
        /*0e38*/ 	.word	index@(_ZN10layer_norm13ln_bwd_kernelINS_13Kernel_traitsIf13__nv_bfloat16S2_S2_fjLj3072ELj1ELj1ELj4ELj16ENS_18Kernel_traits_baseILj3072EfS2_S2_S2_fjLj128EEEEELb1ELb0ELb0ELb0EEEvNS_9BwdParamsE)
        /*0e3c*/ 	.word	0x00000000


	//----- nvinfo : EIATTR_REGCOUNT
	.align		4
.L_607:
        /*0e40*/ 	.byte	0x04, 0x2f
        /*0e42*/ 	.short	(.L_609 - .L_608)
	.align		4
.L_608:
        /*0e44*/ 	.word	index@(_ZN10layer_norm13ln_bwd_kernelINS_13Kernel_traitsIf13__nv_bfloat16S2_S2_fjLj3072ELj1ELj1ELj4ELj16ENS_18Kernel_traits_baseILj3072EfS2_S2_S2_fjLj128EEEEELb0ELb1ELb1ELb1EEEvNS_9BwdParamsE)
        /*0e48*/ 	.word	0x000000e0


	//----- nvinfo : EIATTR_FRAME_SIZE
	.align		4
.L_609:
        /*0e4c*/ 	.byte	0x04, 0x11
        /*0e4e*/ 	.short	(.L_611 - .L_610)
	.align		4
.L_610:
        /*0e50*/ 	.word	index@(_ZN10layer_norm13ln_bwd_kernelINS_13Kernel_traitsIf13__nv_bfloat16S2_S2_fjLj3072ELj1ELj1ELj4ELj16ENS_18Kernel_traits_baseILj3072EfS2_S2_S2_fjLj128EEEEELb0ELb1ELb1ELb1EEEvNS_9BwdParamsE)
        /*0e54*/ 	.word	0x00000000


	//----- nvinfo : EIATTR_REGCOUNT
	.align		4
.L_611:
        /*0e58*/ 	.byte	0x04, 0x2f
        /*0e5a*/ 	.short	(.L_613 - .L_612)
	.align		4
.L_612:
        /*0e5c*/ 	.word	index@(_ZN10layer_norm13ln_bwd_kernelINS_13Kernel_traitsIf13__nv_bfloat16S2_S2_fjLj3072ELj1ELj1ELj4ELj16ENS_18Kernel_traits_baseILj3072EfS2_S2_S2_fjLj128EEEEELb0ELb1ELb1ELb0EEEvNS_9BwdParamsE)
        /*0e60*/ 	.word	0x000000dc


	//----- nvinfo : EIATTR_FRAME_SIZE
	.align		4
.L_613:
        /*0e64*/ 	.byte	0x04, 0x11
        /*0e66*/ 	.short	(.L_615 - .L_614)
	.align		4
.L_614:
        /*0e68*/ 	.word	index@(_ZN10layer_norm13ln_bwd_kernelINS_13Kernel_traitsIf13__nv_bfloat16S2_S2_fjLj3072ELj1ELj1ELj4ELj16ENS_18Kernel_traits_baseILj3072EfS2_S2_S2_fjLj128EEEEELb0ELb1ELb1ELb0EEEvNS_9BwdParamsE)
        /*0e6c*/ 	.word	0x00000000


	//----- nvinfo : EIATTR_REGCOUNT
	.align		4
.L_615:
        /*0e70*/ 	.byte	0x04, 0x2f
        /*0e72*/ 	.short	(.L_617 - .L_616)
	.align		4
.L_616:
        /*0e74*/ 	.word	index@(_ZN10layer_norm13ln_bwd_kernelINS_13Kernel_traitsIf13__nv_bfloat16S2_S2_fjLj3072ELj1ELj1ELj4ELj16ENS_18Kernel_traits_baseILj3072EfS2_S2_S2_fjLj128EEEEELb0ELb1ELb0ELb1EEEvNS_9BwdParamsE)
        /*0e78*/ 	.word	0x000000e8


	//----- nvinfo : EIATTR_FRAME_SIZE
	.align		4
.L_617:
        /*0e7c*/ 	.byte	0x04, 0x11
        /*0e7e*/ 	.short	(.L_619 - .L_618)
	.align		4
.L_618:
        /*0e80*/ 	.word	index@(_ZN10layer_norm13ln_bwd_kernelINS_13Kernel_traitsIf13__nv_bfloat16S2_S2_fjLj3072ELj1ELj1ELj4ELj16ENS_18Kernel_traits_baseILj3072EfS2_S2_S2_fjLj128EEEEELb0ELb1ELb0ELb1EEEvNS_9BwdParamsE)
        /*0e84*/ 	.word	0x00000000


	//----- nvinfo : EIATTR_REGCOUNT
	.align		4
.L_619:
        /*0e88*/ 	.byte	0x04, 0x2f
        /*0e8a*/ 	.short	(.L_621 - .L_620)
	.align		4
.L_620:
        /*0e8c*/ 	.word	index@(_ZN10layer_norm13ln_bwd_kernelINS_13Kernel_traitsIf13__nv_bfloat16S2_S2_fjLj3072ELj1ELj1ELj4ELj16ENS_18Kernel_traits_baseILj3072EfS2_S2_S2_fjLj128EEEEELb0ELb1ELb0ELb0EEEvNS_9BwdParamsE)
        /*0e90*/ 	.word	0x000000de


	//----- nvinfo : EIATTR_FRAME_SIZE
	.align		4
.L_621:
        /*0e94*/ 	.byte	0x04, 0x11
        /*0e96*/ 	.short	(.L_623 - .L_622)
	.align		4
.L_622:
        /*0e98*/ 	.word	index@(_ZN10layer_norm13ln_bwd_kernelINS_13Kernel_traitsIf13__nv_bfloat16S2_S2_fjLj3072ELj1ELj1ELj4ELj16ENS_18Kernel_traits_baseILj3072EfS2_S2_S2_fjLj128EEEEELb0ELb1ELb0ELb0EEEvNS_9BwdParamsE)
        /*0e9c*/ 	.word	0x00000000


	//----- nvinfo : EIATTR_REGCOUNT
	.align		4
.L_623:
        /*0ea0*/ 	.byte	0x04, 0x2f
        /*0ea2*/ 	.short	(.L_625 - .L_624)
	.align		4
.L_624:
        /*0ea4*/ 	.word	index@(_ZN10layer_norm13ln_bwd_kernelINS_13Kernel_traitsIf13__nv_bfloat16S2_S2_fjLj3072ELj1ELj1ELj4ELj16ENS_18Kernel_traits_baseILj3072EfS2_S2_S2_fjLj128EEEEELb0ELb0ELb1ELb1EEEvNS_9BwdParamsE)
        /*0ea8*/ 	.word	0x000000a7


	//----- nvinfo : EIATTR_FRAME_SIZE
	.align		4
.L_625:
        /*0eac*/ 	.byte	0x04, 0x11
        /*0eae*/ 	.short	(.L_627 - .L_626)
	.align		4
.L_626:
        /*0eb0*/ 	.word	index@(_ZN10layer_norm13ln_bwd_kernelINS_13Kernel_traitsIf13__nv_bfloat16S2_S2_fjLj3072ELj1ELj1ELj4ELj16ENS_18Kernel_traits_baseILj3072EfS2_S2_S2_fjLj128EEEEELb0ELb0ELb1ELb1EEEvNS_9BwdParamsE)
        /*0eb4*/ 	.word	0x00000000


	//----- nvinfo : EIATTR_REGCOUNT
	.align		4
.L_627:
        /*0eb8*/ 	.byte	0x04, 0x2f
        /*0eba*/ 	.short	(.L_629 - .L_628)
	.align		4
.L_628:
        /*0ebc*/ 	.word	index@(_ZN10layer_norm13ln_bwd_kernelINS_13Kernel_traitsIf13__nv_bfloat16S2_S2_fjLj3072ELj1ELj1ELj4ELj16ENS_18Kernel_traits_baseILj3072EfS2_S2_S2_fjLj128EEEEELb0ELb0ELb1ELb0EEEvNS_9BwdParamsE)
        /*0ec0*/ 	.word	0x000000a3


	//----- nvinfo : EIATTR_FRAME_SIZE
	.align		4
.L_629:
        /*0ec4*/ 	.byte	0x04, 0x11
        /*0ec6*/ 	.short	(.L_631 - .L_630)
	.align		4
.L_630:
        /*0ec8*/ 	.word	index@(_ZN10layer_norm13ln_bwd_kernelINS_13Kernel_traitsIf13__nv_bfloat16S2_S2_fjLj3072ELj1ELj1ELj4ELj16ENS_18Kernel_traits_baseILj3072EfS2_S2_S2_fjLj128EEEEELb0ELb0ELb1ELb0EEEvNS_9BwdParamsE)
        /*0ecc*/ 	.word	0x00000000


	//----- nvinfo : EIATTR_REGCOUNT
	.align		4
.L_631:
        /*0ed0*/ 	.byte	0x04, 0x2f
        /*0ed2*/ 	.short	(.L_633 - .L_632)
	.align		4
.L_632:
        /*0ed4*/ 	.word	index@(_ZN10layer_norm13ln_bwd_kernelINS_13Kernel_traitsIf13__nv_bfloat16S2_S2_fjLj3072ELj1ELj1ELj4ELj16ENS_18Kernel_traits_baseILj3072EfS2_S2_S2_fjLj128EEEEELb0ELb0ELb0ELb1EEEvNS_9BwdParamsE)
        /*0ed8*/ 	.word	0x000000a8


	//----- nvinfo : EIATTR_FRAME_SIZE
	.align		4
.L_633:
        /*0edc*/ 	.byte	0x04, 0x11
        /*0ede*/ 	.short	(.L_635 - .L_634)
	.align		4
.L_634:
        /*0ee0*/ 	.word	index@(_ZN10layer_norm13ln_bwd_kernelINS_13Kernel_traitsIf13__nv_bfloat16S2_S2_fjLj3072ELj1ELj1ELj4ELj16ENS_18Kernel_traits_baseILj3072EfS2_S2_S2_fjLj128EEEEELb0ELb0ELb0ELb1EEEvNS_9BwdParamsE)
        /*0ee4*/ 	.word	0x00000000


	//----- nvinfo : EIATTR_REGCOUNT
	.align		4
.L_635:
        /*0ee8*/ 	.byte	0x04, 0x2f
        /*0eea*/ 	.short	(.L_637 - .L_636)
	.align		4
.L_636:
        /*0eec*/ 	.word	index@(_ZN10layer_norm13ln_bwd_kernelINS_13Kernel_traitsIf13__nv_bfloat16S2_S2_fjLj3072ELj1ELj1ELj4ELj16ENS_18Kernel_traits_baseILj3072EfS2_S2_S2_fjLj128EEEEELb0ELb0ELb0ELb0EEEvNS_9BwdParamsE)
        /*0ef0*/ 	.word	0x0000009d


	//----- nvinfo : EIATTR_FRAME_SIZE
	.align		4
.L_637:
        /*0ef4*/ 	.byte	0x04, 0x11
        /*0ef6*/ 	.short	(.L_639 - .L_638)
	.align		4
.L_638:
        /*0ef8*/ 	.word	index@(_ZN10layer_norm13ln_bwd_kernelINS_13Kernel_traitsIf13__nv_bfloat16S2_S2_fjLj3072ELj1ELj1ELj4ELj16ENS_18Kernel_traits_baseILj3072EfS2_S2_S2_fjLj128EEEEELb0ELb0ELb0ELb0EEEvNS_9BwdParamsE)
        /*0efc*/ 	.word	0x00000000


	//----- nvinfo : EIATTR_REGCOUNT
	.align		4
.L_639:
        /*0f00*/ 	.byte	0x04, 0x2f
        /*0f02*/ 	.short	(.L_641 - .L_640)
	.align		4
.L_640:
        /*0f04*/ 	.word	index@(_ZN10layer_norm13ln_bwd_kernelINS_13Kernel_traitsI6__halfS2_S2_S2_fjLj3072ELj1ELj1ELj4ELj16ENS_18Kernel_traits_baseILj3072ES2_S2_S2_S2_fjLj128EEEEELb1ELb1ELb1ELb1EEEvNS_9BwdParamsE)
        /*0f08*/ 	.word	0x000000cc


	//----- nvinfo : EIATTR_FRAME_SIZE
	.align		4
.L_641:
        /*0f0c*/ 	.byte	0x04, 0x11
        /*0f0e*/ 	.short	(.L_643 - .L_642)
	.align		4
.L_642:
        /*0f10*/ 	.word	index@(_ZN10layer_norm13ln_bwd_kernelINS_13Kernel_traitsI6__halfS2_S2_S2_fjLj3072ELj1ELj1ELj4ELj16ENS_18Kernel_traits_baseILj3072ES2_S2_S2_S2_fjLj128EEEEELb1ELb1ELb1ELb1EEEvNS_9BwdParamsE)
        /*0f14*/ 	.word	0x00000000


	//----- nvinfo : EIATTR_REGCOUNT
	.align		4
.L_643:
        /*0f18*/ 	.byte	0x04, 0x2f
        /*0f1a*/ 	.short	(.L_645 - .L_644)
	.align		4
.L_644:
        /*0f1c*/ 	.word	index@(_ZN10layer_norm22ln_bwd_finalize_kernelINS_22Kernel_traits_finalizeILj3072E6__halfS2_S2_S2_fjLb1ELj1024ELj4ENS_18Kernel_traits_baseILj3072ES2_S2_S2_S2_fjLj1024EEEEELb1ELb1EEEvNS_9BwdParamsE)
        /*0f20*/ 	.word	0x00000020


	//----- nvinfo : EIATTR_FRAME_SIZE
	.align		4
.L_645:
        /*0f24*/ 	.byte	0x04, 0x11
        /*0f26*/ 	.short	(.L_647 - .L_646)
	.align		4
.L_646:
        /*0f28*/ 	.word	index@(_ZN10layer_norm22ln_bwd_finalize_kernelINS_22Kernel_traits_finalizeILj3072E6__halfS2_S2_S2_fjLb1ELj1024ELj4ENS_18Kernel_traits_baseILj3072ES2_S2_S2_S2_fjLj1024EEEEELb1ELb1EEEvNS_9BwdParamsE)
        /*0f2c*/ 	.word	0x00000000


	//----- nvinfo : EIATTR_REGCOUNT
	.align		4
.L_647:
        /*0f30*/ 	.byte	0x04, 0x2f
        /*0f32*/ 	.short	(.L_649 - .L_648)
	.align		4
.L_648:
        /*0f34*/ 	.word	index@(_ZN10layer_norm13ln_bwd_kernelINS_13Kernel_traitsI6__halfS2_S2_S2_fjLj3072ELj1ELj1ELj4ELj16ENS_18Kernel_traits_baseILj3072ES2_S2_S2_S2_fjLj128EEEEELb1ELb1ELb1ELb0EEEvNS_9BwdParamsE)
        /*0f38*/ 	.word	0x000000cb


	//----- nvinfo : EIATTR_FRAME_SIZE
	.align		4
.L_649:
        /*0f3c*/ 	.byte	0x04, 0x11
        /*0f3e*/ 	.short	(.L_651 - .L_650)
	.align		4
.L_650:
        /*0f40*/ 	.word	index@(_ZN10layer_norm13ln_bwd_kernelINS_13Kernel_traitsI6__halfS2_S2_S2_fjLj3072ELj1ELj1ELj4ELj16ENS_18Kernel_traits_baseILj3072ES2_S2_S2_S2_fjLj128EEEEELb1ELb1ELb1ELb0EEEvNS_9BwdParamsE)
        /*0f44*/ 	.word	0x00000000


	//----- nvinfo : EIATTR_REGCOUNT
	.align		4
.L_651:
        /*0f48*/ 	.byte	0x04, 0x2f
        /*0f4a*/ 	.short	(.L_653 - .L_652)
	.align		4
.L_652:
        /*0f4c*/ 	.word	index@(_ZN10layer_norm22ln_bwd_finalize_kernelINS_22Kernel_traits_finalizeILj3072E6__halfS2_S2_S2_fjLb1ELj1024ELj4ENS_18Kernel_traits_baseILj3072ES2_S2_S2_S2_fjLj1024EEEEELb1ELb0EEEvNS_9BwdParamsE)
        /*0f50*/ 	.word	0x00000020


	//----- nvinfo : EIATTR_FRAME_SIZE
	.align		4
.L_653:
        /*0f54*/ 	.byte	0x04, 0x11
        /*0f56*/ 	.short	(.L_655 - .L_654)
	.align		4
.L_654:
        /*0f58*/ 	.word	index@(_ZN10layer_norm22ln_bwd_finalize_kernelINS_22Kernel_traits_finalizeILj3072E6__halfS2_S2_S2_fjLb1ELj1024ELj4ENS_18Kernel_traits_baseILj3072ES2_S2_S2_S2_fjLj1024EEEEELb1ELb0EEEvNS_9BwdParamsE)
        /*0f5c*/ 	.word	0x00000000


	//----- nvinfo : EIATTR_REGCOUNT
	.align		4
.L_655:
        /*0f60*/ 	.byte	0x04, 0x2f
        /*0f62*/ 	.short	(.L_657 - .L_656)
	.align		4
.L_656:
        /*0f64*/ 	.word	index@(_ZN10layer_norm13ln_bwd_kernelINS_13Kernel_traitsI6__halfS2_S2_S2_fjLj3072ELj1ELj1ELj4ELj16ENS_18Kernel_traits_baseILj3072ES2_S2_S2_S2_fjLj128EEEEELb1ELb1ELb0ELb1EEEvNS_9BwdParamsE)
        /*0f68*/ 	.word	0x000000e1


	//----- nvinfo : EIATTR_FRAME_SIZE
	.align		4
.L_657:
        /*0f6c*/ 	.byte	0x04, 0x11
        /*0f6e*/ 	.short	(.L_659 - .L_658)
	.align		4
.L_658:
        /*0f70*/ 	.word	index@(_ZN10layer_norm13ln_bwd_kernelINS_13Kernel_traitsI6__halfS2_S2_S2_fjLj3072ELj1ELj1ELj4ELj16ENS_18Kernel_traits_baseILj3072ES2_S2_S2_S2_fjLj128EEEEELb1ELb1ELb0ELb1EEEvNS_9BwdParamsE)
        /*0f74*/ 	.word	0x00000000


	//----- nvinfo : EIATTR_REGCOUNT
	.align		4
.L_659:
        /*0f78*/ 	.byte	0x04, 0x2f
        /*0f7a*/ 	.short	(.L_661 - .L_660)
	.align		4
.L_660:
        /*0f7c*/ 	.word	index@(_ZN10layer_norm13ln_bwd_kernelINS_13Kernel_traitsI6__halfS2_S2_S2_fjLj3072ELj1ELj1ELj4ELj16ENS_18Kernel_traits_baseILj3072ES2_S2_S2_S2_fjLj128EEEEELb1ELb1ELb0ELb0EEEvNS_9BwdParamsE)
        /*0f80*/ 	.word	0x000000d0


	//----- nvinfo : EIATTR_FRAME_SIZE
	.align		4
.L_661:
        /*0f84*/ 	.byte	0x04, 0x11
        /*0f86*/ 	.short	(.L_663 - .L_662)
	.align		4
.L_662:
        /*0f88*/ 	.word	index@(_ZN10layer_norm13ln_bwd_kernelINS_13Kernel_traitsI6__halfS2_S2_S2_fjLj3072ELj1ELj1ELj4ELj16ENS_18Kernel_traits_baseILj3072ES2_S2_S2_S2_fjLj128EEEEELb1ELb1ELb0ELb0EEEvNS_9BwdParamsE)
        /*0f8c*/ 	.word	0x00000000


	//----- nvinfo : EIATTR_REGCOUNT
	.align		4
.L_663:
        /*0f90*/ 	.byte	0x04, 0x2f
        /*0f92*/ 	.short	(.L_665 - .L_664)
	.align		4
.L_664:
        /*0f94*/ 	.word	index@(_ZN10layer_norm13ln_bwd_kernelINS_13Kernel_traitsI6__halfS2_S2_S2_fjLj3072ELj1ELj1ELj4ELj16ENS_18Kernel_traits_baseILj3072ES2_S2_S2_S2_fjLj128EEEEELb1ELb0ELb1ELb1EEEvNS_9BwdParamsE)
        /*0f98*/ 	.word	0x000000a8


	//----- nvinfo : EIATTR_FRAME_SIZE
	.align		4
.L_665:
        /*0f9c*/ 	.byte	0x04, 0x11
        /*0f9e*/ 	.short	(.L_667 - .L_666)
	.align		4
.L_666:
        /*0fa0*/ 	.word	index@(_ZN10layer_norm13ln_bwd_kernelINS_13Kernel_traitsI6__halfS2_S2_S2_fjLj3072ELj1ELj1ELj4ELj16ENS_18Kernel_traits_baseILj3072ES2_S2_S2_S2_fjLj128EEEEELb1ELb0ELb1ELb1EEEvNS_9BwdParamsE)
        /*0fa4*/ 	.word	0x00000000


	//----- nvinfo : EIATTR_REGCOUNT
	.align		4
.L_667:
        /*0fa8*/ 	.byte	0x04, 0x2f
        /*0faa*/ 	.short	(.L_669 - .L_668)
	.align		4
.L_668:
        /*0fac*/ 	.word	index@(_ZN10layer_norm22ln_bwd_finalize_kernelINS_22Kernel_traits_finalizeILj3072E6__halfS2_S2_S2_fjLb0ELj1024ELj4ENS_18Kernel_traits_baseILj3072ES2_S2_S2_S2_fjLj1024EEEEELb0ELb1EEEvNS_9BwdParamsE)
        /*0fb0*/ 	.word	0x00000020


	//----- nvinfo : EIATTR_FRAME_SIZE
	.align		4
.L_669:
        /*0fb4*/ 	.byte	0x04, 0x11
        /*0fb6*/ 	.short	(.L_671 - .L_670)
	.align		4
.L_670:
        /*0fb8*/ 	.word	index@(_ZN10layer_norm22ln_bwd_finalize_kernelINS_22Kernel_traits_finalizeILj3072E6__halfS2_S2_S2_fjLb0ELj1024ELj4ENS_18Kernel_traits_baseILj3072ES2_S2_S2_S2_fjLj1024EEEEELb0ELb1EEEvNS_9BwdParamsE)
        /*0fbc*/ 	.word	0x00000000


	//----- nvinfo : EIATTR_REGCOUNT
	.align		4
.L_671:
        /*0fc0*/ 	.byte	0x04, 0x2f
        /*0fc2*/ 	.short	(.L_673 - .L_672)
	.align		4
.L_672:
        /*0fc4*/ 	.word	index@(_ZN10layer_norm13ln_bwd_kernelINS_13Kernel_traitsI6__halfS2_S2_S2_fjLj3072ELj1ELj1ELj4ELj16ENS_18Kernel_traits_baseILj3072ES2_S2_S2_S2_fjLj128EEEEELb1ELb0ELb1ELb0EEEvNS_9BwdParamsE)
        /*0fc8*/ 	.word	0x000000a0


	//----- nvinfo : EIATTR_FRAME_SIZE
	.align		4
.L_673:
        /*0fcc*/ 	.byte	0x04, 0x11
        /*0fce*/ 	.short	(.L_675 - .L_674)
	.align		4
.L_674:
        /*0fd0*/ 	.word	index@(_ZN10layer_norm13ln_bwd_kernelINS_13Kernel_traitsI6__halfS2_S2_S2_fjLj3072ELj1ELj1ELj4ELj16ENS_18Kernel_traits_baseILj3072ES2_S2_S2_S2_fjLj128EEEEELb1ELb0ELb1ELb0EEEvNS_9BwdParamsE)
        /*0fd4*/ 	.word	0x00000000


	//----- nvinfo : EIATTR_REGCOUNT
	.align		4
.L_675:
        /*0fd8*/ 	.byte	0x04, 0x2f
        /*0fda*/ 	.short	(.L_677 - .L_676)
	.align		4
.L_676:
        /*0fdc*/ 	.word	index@(_ZN10layer_norm22ln_bwd_finalize_kernelINS_22Kernel_traits_finalizeILj3072E6__halfS2_S2_S2_fjLb0ELj1024ELj4ENS_18Kernel_traits_baseILj3072ES2_S2_S2_S2_fjLj1024EEEEELb0ELb0EEEvNS_9BwdParamsE)
        /*0fe0*/ 	.word	0x0000003f


	//----- nvinfo : EIATTR_FRAME_SIZE
	.align		4
.L_677:
        /*0fe4*/ 	.byte	0x04, 0x11
        /*0fe6*/ 	.short	(.L_679 - .L_678)
	.align		4
.L_678:
        /*0fe8*/ 	.word	index@(_ZN10layer_norm22ln_bwd_finalize_kernelINS_22Kernel_traits_finalizeILj3072E6__halfS2_S2_S2_fjLb0ELj1024ELj4ENS_18Kernel_traits_baseILj3072ES2_S2_S2_S2_fjLj1024EEEEELb0ELb0EEEvNS_9BwdParamsE)
        /*0fec*/ 	.word	0x00000000


	//----- nvinfo : EIATTR_REGCOUNT
	.align		4
.L_679:
        /*0ff0*/ 	.byte	0x04, 0x2f
        /*0ff2*/ 	.short	(.L_681 - .L_680)
	.align		4
.L_680:
        /*0ff4*/ 	.word	index@(_ZN10layer_norm13ln_bwd_kernelINS_13Kernel_traitsI6__halfS2_S2_S2_fjLj3072ELj1ELj1ELj4ELj16ENS_18Kernel_traits_baseILj3072ES2_S2_S2_S2_fjLj128EEEEELb1ELb0ELb0ELb1EEEvNS_9BwdParamsE)
        /*0ff8*/ 	.word	0x000000a8


	//----- nvinfo : EIATTR_FRAME_SIZE
	.align		4
.L_681:
        /*0ffc*/ 	.byte	0x04, 0x11
        /*0ffe*/ 	.short	(.L_683 - .L_682)
	.align		4
.L_682:
        /*1000*/ 	.word	index@(_ZN10layer_norm13ln_bwd_kernelINS_13Kernel_traitsI6__halfS2_S2_S2_fjLj3072ELj1ELj1ELj4ELj16ENS_18Kernel_traits_baseILj3072ES2_S2_S2_S2_fjLj128EEEEELb1ELb0ELb0ELb1EEEvNS_9BwdParamsE)
        /*1004*/ 	.word	0x00000000


	//----- nvinfo : EIATTR_REGCOUNT
	.align		4
.L_683:
        /*1008*/ 	.byte	0x04, 0x2f
        /*100a*/ 	.short	(.L_685 - .L_684)
	.align		4
.L_684:
        /*100c*/ 	.word	index@(_ZN10layer_norm13ln_bwd_kernelINS_13Kernel_traitsI6__halfS2_S2_S2_fjLj3072ELj1ELj1ELj4ELj16ENS_18Kernel_traits_baseILj3072ES2_S2_S2_S2_fjLj128EEEEELb1ELb0ELb0ELb0EEEvNS_9BwdParamsE)
        /*1010*/ 	.word	0x000000a0


	//----- nvinfo : EIATTR_FRAME_SIZE
	.align		4
.L_685:
        /*1014*/ 	.byte	0x04, 0x11
        /*1016*/ 	.short	(.L_687 - .L_686)
	.align		4
.L_686:
        /*1018*/ 	.word	index@(_ZN10layer_norm13ln_bwd_kernelINS_13Kernel_traitsI6__halfS2_S2_S2_fjLj3072ELj1ELj1ELj4ELj16ENS_18Kernel_traits_baseILj3072ES2_S2_S2_S2_fjLj128EEEEELb1ELb0ELb0ELb0EEEvNS_9BwdParamsE)
        /*101c*/ 	.word	0x00000000


	//----- nvinfo : EIATTR_REGCOUNT
	.align		4
.L_687:
        /*1020*/ 	.byte	0x04, 0x2f
        /*1022*/ 	.short	(.L_689 - .L_688)
	.align		4
.L_688:
        /*1024*/ 	.word	index@(_ZN10layer_norm13ln_bwd_kernelINS_13Kernel_traitsI6__halfS2_S2_S2_fjLj3072ELj1ELj1ELj4ELj16ENS_18Kernel_traits_baseILj3072ES2_S2_S2_S2_fjLj128EEEEELb0ELb1ELb1ELb1EEEvNS_9BwdParamsE)
        /*1028*/ 	.word	0x000000c4


	//----- nvinfo : EIATTR_FRAME_SIZE
	.align		4
.L_689:
        /*102c*/ 	.byte	0x04, 0x11
        /*102e*/ 	.short	(.L_691 - .L_690)
	.align		4
.L_690:
        /*1030*/ 	.word	index@(_ZN10layer_norm13ln_bwd_kernelINS_13Kernel_traitsI6__halfS2_S2_S2_fjLj3072ELj1ELj1ELj4ELj16ENS_18Kernel_traits_baseILj3072ES2_S2_S2_S2_fjLj128EEEEELb0ELb1ELb1ELb1EEEvNS_9BwdParamsE)
        /*1034*/ 	.word	0x00000000


	//----- nvinfo : EIATTR_REGCOUNT
	.align		4
.L_691:
        /*1038*/ 	.byte	0x04, 0x2f
        /*103a*/ 	.short	(.L_693 - .L_692)
	.align		4
.L_692:
        /*103c*/ 	.word	index@(_ZN10layer_norm13ln_bwd_kernelINS_13Kernel_traitsI6__halfS2_S2_S2_fjLj3072ELj1ELj1ELj4ELj16ENS_18Kernel_traits_baseILj3072ES2_S2_S2_S2_fjLj128EEEEELb0ELb1ELb1ELb0EEEvNS_9BwdParamsE)
        /*1040*/ 	.word	0x000000c5


	//----- nvinfo : EIATTR_FRAME_SIZE
	.align		4
.L_693:
        /*1044*/ 	.byte	0x04, 0x11
        /*1046*/ 	.short	(.L_695 - .L_694)
	.align		4
.L_694:
        /*1048*/ 	.word	index@(_ZN10layer_norm13ln_bwd_kernelINS_13Kernel_traitsI6__halfS2_S2_S2_fjLj3072ELj1ELj1ELj4ELj16ENS_18Kernel_traits_baseILj3072ES2_S2_S2_S2_fjLj128EEEEELb0ELb1ELb1ELb0EEEvNS_9BwdParamsE)
        /*104c*/ 	.word	0x00000000


	//----- nvinfo : EIATTR_REGCOUNT
	.align		4
.L_695:
        /*1050*/ 	.byte	0x04, 0x2f
        /*1052*/ 	.short	(.L_697 - .L_696)
	.align		4
.L_696:
        /*1054*/ 	.word	index@(_ZN10layer_norm13ln_bwd_kernelINS_13Kernel_traitsI6__halfS2_S2_S2_fjLj3072ELj1ELj1ELj4ELj16ENS_18Kernel_traits_baseILj3072ES2_S2_S2_S2_fjLj128EEEEELb0ELb1ELb0ELb1EEEvNS_9BwdParamsE)
        /*1058*/ 	.word	0x000000e0


	//----- nvinfo : EIATTR_FRAME_SIZE
	.align		4
.L_697:
        /*105c*/ 	.byte	0x04, 0x11
        /*105e*/ 	.short	(.L_699 - .L_698)
	.align		4
.L_698:
        /*1060*/ 	.word	index@(_ZN10layer_norm13ln_bwd_kernelINS_13Kernel_traitsI6__halfS2_S2_S2_fjLj3072ELj1ELj1ELj4ELj16ENS_18Kernel_traits_baseILj3072ES2_S2_S2_S2_fjLj128EEEEELb0ELb1ELb0ELb1EEEvNS_9BwdParamsE)
        /*1064*/ 	.word	0x00000000


	//----- nvinfo : EIATTR_REGCOUNT
	.align		4
.L_699:
        /*1068*/ 	.byte	0x04, 0x2f
        /*106a*/ 	.short	(.L_701 - .L_700)
	.align		4
.L_700:
        /*106c*/ 	.word	index@(_ZN10layer_norm13ln_bwd_kernelINS_13Kernel_traitsI6__halfS2_S2_S2_fjLj3072ELj1ELj1ELj4ELj16ENS_18Kernel_traits_baseILj3072ES2_S2_S2_S2_fjLj128EEEEELb0ELb1ELb0ELb0EEEvNS_9BwdParamsE)
        /*1070*/ 	.word	0x000000c3


	//----- nvinfo : EIATTR_FRAME_SIZE
	.align		4
.L_701:
        /*1074*/ 	.byte	0x04, 0x11
        /*1076*/ 	.short	(.L_703 - .L_702)
	.align		4
.L_702:
        /*1078*/ 	.word	index@(_ZN10layer_norm13ln_bwd_kernelINS_13Kernel_traitsI6__halfS2_S2_S2_fjLj3072ELj1ELj1ELj4ELj16ENS_18Kernel_traits_baseILj3072ES2_S2_S2_S2_fjLj128EEEEELb0ELb1ELb0ELb0EEEvNS_9BwdParamsE)
        /*107c*/ 	.word	0x00000000


	//----- nvinfo : EIATTR_REGCOUNT
	.align		4
.L_703:
        /*1080*/ 	.byte	0x04, 0x2f
        /*1082*/ 	.short	(.L_705 - .L_704)
	.align		4
.L_704:
        /*1084*/ 	.word	index@(_ZN10layer_norm13ln_bwd_kernelINS_13Kernel_traitsI6__halfS2_S2_S2_fjLj3072ELj1ELj1ELj4ELj16ENS_18Kernel_traits_baseILj3072ES2_S2_S2_S2_fjLj128EEEEELb0ELb0ELb1ELb1EEEvNS_9BwdParamsE)
        /*1088*/ 	.word	0x000000a4


	//----- nvinfo : EIATTR_FRAME_SIZE
	.align		4
.L_705:
        /*108c*/ 	.byte	0x04, 0x11
        /*108e*/ 	.short	(.L_707 - .L_706)
	.align		4
.L_706:
        /*1090*/ 	.word	index@(_ZN10layer_norm13ln_bwd_kernelINS_13Kernel_traitsI6__halfS2_S2_S2_fjLj3072ELj1ELj1ELj4ELj16ENS_18Kernel_traits_baseILj3072ES2_S2_S2_S2_fjLj128EEEEELb0ELb0ELb1ELb1EEEvNS_9BwdParamsE)
        /*1094*/ 	.word	0x00000000


	//----- nvinfo : EIATTR_REGCOUNT
	.align		4
.L_707:
        /*1098*/ 	.byte	0x04, 0x2f
        /*109a*/ 	.short	(.L_709 - .L_708)
	.align		4
.L_708:
        /*109c*/ 	.word	index@(_ZN10layer_norm13ln_bwd_kernelINS_13Kernel_traitsI6__halfS2_S2_S2_fjLj3072ELj1ELj1ELj4ELj16ENS_18Kernel_traits_baseILj3072ES2_S2_S2_S2_fjLj128EEEEELb0ELb0ELb1ELb0EEEvNS_9BwdParamsE)
        /*10a0*/ 	.word	0x0000009e


	//----- nvinfo : EIATTR_FRAME_SIZE
	.align		4
.L_709:
        /*10a4*/ 	.byte	0x04, 0x11
        /*10a6*/ 	.short	(.L_711 - .L_710)
	.align		4
.L_710:
        /*10a8*/ 	.word	index@(_ZN10layer_norm13ln_bwd_kernelINS_13Kernel_traitsI6__halfS2_S2_S2_fjLj3072ELj1ELj1ELj4ELj16ENS_18Kernel_traits_baseILj3072ES2_S2_S2_S2_fjLj128EEEEELb0ELb0ELb1ELb0EEEvNS_9BwdParamsE)
        /*10ac*/ 	.word	0x00000000


	//----- nvinfo : EIATTR_REGCOUNT
	.align		4
.L_711:
        /*10b0*/ 	.byte	0x04, 0x2f
        /*10b2*/ 	.short	(.L_713 - .L_712)
	.align		4
.L_712:
        /*10b4*/ 	.word	index@(_ZN10layer_norm13ln_bwd_kernelINS_13Kernel_traitsI6__halfS2_S2_S2_fjLj3072ELj1ELj1ELj4ELj16ENS_18Kernel_traits_baseILj3072ES2_S2_S2_S2_fjLj128EEEEELb0ELb0ELb0ELb1EEEvNS_9BwdParamsE)
        /*10b8*/ 	.word	0x000000a8


	//----- nvinfo : EIATTR_FRAME_SIZE
	.align		4
.L_713:
        /*10bc*/ 	.byte	0x04, 0x11
        /*10be*/ 	.short	(.L_715 - .L_714)
	.align		4
.L_714:
        /*10c0*/ 	.word	index@(_ZN10layer_norm13ln_bwd_kernelINS_13Kernel_traitsI6__halfS2_S2_S2_fjLj3072ELj1ELj1ELj4ELj16ENS_18Kernel_traits_baseILj3072ES2_S2_S2_S2_fjLj128EEEEELb0ELb0ELb0ELb1EEEvNS_9BwdParamsE)
        /*10c4*/ 	.word	0x00000000


	//----- nvinfo : EIATTR_REGCOUNT
	.align		4
.L_715:
        /*10c8*/ 	.byte	0x04, 0x2f
        /*10ca*/ 	.short	(.L_717 - .L_716)
	.align		4
.L_716:
        /*10cc*/ 	.word	index@(_ZN10layer_norm13ln_bwd_kernelINS_13Kernel_traitsI6__halfS2_S2_S2_fjLj3072ELj1ELj1ELj4ELj16ENS_18Kernel_traits_baseILj3072ES2_S2_S2_S2_fjLj128EEEEELb0ELb0ELb0ELb0EEEvNS_9BwdParamsE)
        /*10d0*/ 	.word	0x0000009c


	//----- nvinfo : EIATTR_FRAME_SIZE
	.align		4
.L_717:
        /*10d4*/ 	.byte	0x04, 0x11
        /*10d6*/ 	.short	(.L_719 - .L_718)
	.align		4
.L_718:
        /*10d8*/ 	.word	index@(_ZN10layer_norm13ln_bwd_kernelINS_13Kernel_traitsI6__halfS2_S2_S2_fjLj3072ELj1ELj1ELj4ELj16ENS_18Kernel_traits_baseILj3072ES2_S2_S2_S2_fjLj128EEEEELb0ELb0ELb0ELb0EEEvNS_9BwdParamsE)
        /*10dc*/ 	.word	0x00000000


	//----- nvinfo : EIATTR_REGCOUNT
	.align		4
.L_719:
        /*10e0*/ 	.byte	0x04, 0x2f
        /*10e2*/ 	.short	(.L_721 - .L_720)
	.align		4
.L_720:
        /*10e4*/ 	.word	index@(_ZN10layer_norm13ln_bwd_kernelINS_13Kernel_traitsI13__nv_bfloat16S2_S2_S2_fjLj3072ELj1ELj1ELj4ELj16ENS_18Kernel_traits_baseILj3072ES2_S2_S2_S2_fjLj128EEEEELb1ELb1ELb1ELb1EEEvNS_9BwdParamsE)
        /*10e8*/ 	.word	0x000000dc


	//----- nvinfo : EIATTR_FRAME_SIZE
	.align		4
.L_721:
        /*10ec*/ 	.byte	0x04, 0x11
        /*10ee*/ 	.short	(.L_723 - .L_722)
	.align		4
.L_722:
        /*10f0*/ 	.word	index@(_ZN10layer_norm13ln_bwd_kernelINS_13Kernel_traitsI13__nv_bfloat16S2_S2_S2_fjLj3072ELj1ELj1ELj4ELj16ENS_18Kernel_traits_baseILj3072ES2_S2_S2_S2_fjLj128EEEEELb1ELb1ELb1ELb1EEEvNS_9BwdParamsE)
        /*10f4*/ 	.word	0x00000000


	//----- nvinfo : EIATTR_REGCOUNT
	.align		4
.L_723:
        /*10f8*/ 	.byte	0x04, 0x2f
        /*10fa*/ 	.short	(.L_725 - .L_724)
	.align		4
.L_724:
        /*10fc*/ 	.word	index@(_ZN10layer_norm22ln_bwd_finalize_kernelINS_22Kernel_traits_finalizeILj3072E13__nv_bfloat16S2_S2_S2_fjLb1ELj1024ELj4ENS_18Kernel_traits_baseILj3072ES2_S2_S2_S2_fjLj1024EEEEELb1ELb1EEEvNS_9BwdParamsE)
        /*1100*/ 	.word	0x00000020


	//----- nvinfo : EIATTR_FRAME_SIZE
	.align		4
.L_725:
        /*1104*/ 	.byte	0x04, 0x11
        /*1106*/ 	.short	(.L_727 - .L_726)
	.align		4
.L_726:
        /*1108*/ 	.word	index@(_ZN10layer_norm22ln_bwd_finalize_kernelINS_22Kernel_traits_finalizeILj3072E13__nv_bfloat16S2_S2_S2_fjLb1ELj1024ELj4ENS_18Kernel_traits_baseILj3072ES2_S2_S2_S2_fjLj1024EEEEELb1ELb1EEEvNS_9BwdParamsE)
        /*110c*/ 	.word	0x00000000


	//----- nvinfo : EIATTR_REGCOUNT
	.align		4
.L_727:
        /*1110*/ 	.byte	0x04, 0x2f
        /*1112*/ 	.short	(.L_729 - .L_728)
	.align		4
.L_728:
        /*1114*/ 	.word	index@(_ZN10layer_norm13ln_bwd_kernelINS_13Kernel_traitsI13__nv_bfloat16S2_S2_S2_fjLj3072ELj1ELj1ELj4ELj16ENS_18Kernel_traits_baseILj3072ES2_S2_S2_S2_fjLj128EEEEELb1ELb1ELb1ELb0EEEvNS_9BwdParamsE)
        /*1118*/ 	.word	0x000000d4


	//----- nvinfo : EIATTR_FRAME_SIZE
	.align		4
.L_729:
        /*111c*/ 	.byte	0x04, 0x11
        /*111e*/ 	.short	(.L_731 - .L_730)
	.align		4
.L_730:
        /*1120*/ 	.word	index@(_ZN10layer_norm13ln_bwd_kernelINS_13Kernel_traitsI13__nv_bfloat16S2_S2_S2_fjLj3072ELj1ELj1ELj4ELj16ENS_18Kernel_traits_baseILj3072ES2_S2_S2_S2_fjLj128EEEEELb1ELb1ELb1ELb0EEEvNS_9BwdParamsE)
        /*1124*/ 	.word	0x00000000


	//----- nvinfo : EIATTR_REGCOUNT
	.align		4
.L_731:
        /*1128*/ 	.byte	0x04, 0x2f
        /*112a*/ 	.short	(.L_733 - .L_732)
	.align		4
.L_732:
        /*112c*/ 	.word	index@(_ZN10layer_norm22ln_bwd_finalize_kernelINS_22Kernel_traits_finalizeILj3072E13__nv_bfloat16S2_S2_S2_fjLb1ELj1024ELj4ENS_18Kernel_traits_baseILj3072ES2_S2_S2_S2_fjLj1024EEEEELb1ELb0EEEvNS_9BwdParamsE)
        /*1130*/ 	.word	0x00000020


	//----- nvinfo : EIATTR_FRAME_SIZE
	.align		4
.L_733:
        /*1134*/ 	.byte	0x04, 0x11
        /*1136*/ 	.short	(.L_735 - .L_734)
	.align		4
.L_734:
        /*1138*/ 	.word	index@(_ZN10layer_norm22ln_bwd_finalize_kernelINS_22Kernel_traits_finalizeILj3072E13__nv_bfloat16S2_S2_S2_fjLb1ELj1024ELj4ENS_18Kernel_traits_baseILj3072ES2_S2_S2_S2_fjLj1024EEEEELb1ELb0EEEvNS_9BwdParamsE)
        /*113c*/ 	.word	0x00000000


	//----- nvinfo : EIATTR_REGCOUNT
	.align		4
.L_735:
        /*1140*/ 	.byte	0x04, 0x2f
        /*1142*/ 	.short	(.L_737 - .L_736)
	.align		4
.L_736:
        /*1144*/ 	.word	index@(_ZN10layer_norm13ln_bwd_kernelINS_13Kernel_traitsI13__nv_bfloat16S2_S2_S2_fjLj3072ELj1ELj1ELj4ELj16ENS_18Kernel_traits_baseILj3072ES2_S2_S2_S2_fjLj128EEEEELb1ELb1ELb0ELb1EEEvNS_9BwdParamsE)
        /*1148*/ 	.word	0x000000f8


	//----- nvinfo : EIATTR_FRAME_SIZE
	.align		4
.L_737:
        /*114c*/ 	.byte	0x04, 0x11
        /*114e*/ 	.short	(.L_739 - .L_738)
	.align		4
.L_738:
        /*1150*/ 	.word	index@(_ZN10layer_norm13ln_bwd_kernelINS_13Kernel_traitsI13__nv_bfloat16S2_S2_S2_fjLj3072ELj1ELj1ELj4ELj16ENS_18Kernel_traits_baseILj3072ES2_S2_S2_S2_fjLj128EEEEELb1ELb1ELb0ELb1EEEvNS_9BwdParamsE)
        /*1154*/ 	.word	0x00000000


	//----- nvinfo : EIATTR_REGCOUNT
	.align		4
.L_739:
        /*1158*/ 	.byte	0x04, 0x2f
        /*115a*/ 	.short	(.L_741 - .L_740)
	.align		4
.L_740:
        /*115c*/ 	.word	index@(_ZN10layer_norm13ln_bwd_kernelINS_13Kernel_traitsI13__nv_bfloat16S2_S2_S2_fjLj3072ELj1ELj1ELj4ELj16ENS_18Kernel_traits_baseILj3072ES2_S2_S2_S2_fjLj128EEEEELb1ELb1ELb0ELb0EEEvNS_9BwdParamsE)
        /*1160*/ 	.word	0x000000e6


	//----- nvinfo : EIATTR_FRAME_SIZE
	.align		4
.L_741:
        /*1164*/ 	.byte	0x04, 0x11
        /*1166*/ 	.short	(.L_743 - .L_742)
	.align		4
.L_742:
        /*1168*/ 	.word	index@(_ZN10layer_norm13ln_bwd_kernelINS_13Kernel_traitsI13__nv_bfloat16S2_S2_S2_fjLj3072ELj1ELj1ELj4ELj16ENS_18Kernel_traits_baseILj3072ES2_S2_S2_S2_fjLj128EEEEELb1ELb1ELb0ELb0EEEvNS_9BwdParamsE)
        /*116c*/ 	.word	0x00000000


	//----- nvinfo : EIATTR_REGCOUNT
	.align		4
.L_743:
        /*1170*/ 	.byte	0x04, 0x2f
        /*1172*/ 	.short	(.L_745 - .L_744)
	.align		4
.L_744:
        /*1174*/ 	.word	index@(_ZN10layer_norm13ln_bwd_kernelINS_13Kernel_traitsI13__nv_bfloat16S2_S2_S2_fjLj3072ELj1ELj1ELj4ELj16ENS_18Kernel_traits_baseILj3072ES2_S2_S2_S2_fjLj128EEEEELb1ELb0ELb1ELb1EEEvNS_9BwdParamsE)
        /*1178*/ 	.word	0x000000a1


	//----- nvinfo : EIATTR_FRAME_SIZE
	.align		4
.L_745:
        /*117c*/ 	.byte	0x04, 0x11
        /*117e*/ 	.short	(.L_747 - .L_746)
	.align		4
.L_746:
        /*1180*/ 	.word	index@(_ZN10layer_norm13ln_bwd_kernelINS_13Kernel_traitsI13__nv_bfloat16S2_S2_S2_fjLj3072ELj1ELj1ELj4ELj16ENS_18Kernel_traits_baseILj3072ES2_S2_S2_S2_fjLj128EEEEELb1ELb0ELb1ELb1EEEvNS_9BwdParamsE)
        /*1184*/ 	.word	0x00000000


	//----- nvinfo : EIATTR_REGCOUNT
	.align		4
.L_747:
        /*1188*/ 	.byte	0x04, 0x2f
        /*118a*/ 	.short	(.L_749 - .L_748)
	.align		4
.L_748:
        /*118c*/ 	.word	index@(_ZN10layer_norm22ln_bwd_finalize_kernelINS_22Kernel_traits_finalizeILj3072E13__nv_bfloat16S2_S2_S2_fjLb0ELj1024ELj4ENS_18Kernel_traits_baseILj3072ES2_S2_S2_S2_fjLj1024EEEEELb0ELb1EEEvNS_9BwdParamsE)
        /*1190*/ 	.word	0x00000020


	//----- nvinfo : EIATTR_FRAME_SIZE
	.align		4
.L_749:
        /*1194*/ 	.byte	0x04, 0x11
        /*1196*/ 	.short	(.L_751 - .L_750)
	.align		4
.L_750:
        /*1198*/ 	.word	index@(_ZN10layer_norm22ln_bwd_finalize_kernelINS_22Kernel_traits_finalizeILj3072E13__nv_bfloat16S2_S2_S2_fjLb0ELj1024ELj4ENS_18Kernel_traits_baseILj3072ES2_S2_S2_S2_fjLj1024EEEEELb0ELb1EEEvNS_9BwdParamsE)
        /*119c*/ 	.word	0x00000000


	//----- nvinfo : EIATTR_REGCOUNT
	.align		4
.L_751:
        /*11a0*/ 	.byte	0x04, 0x2f
        /*11a2*/ 	.short	(.L_753 - .L_752)
	.align		4
.L_752:
        /*11a4*/ 	.word	index@(_ZN10layer_norm13ln_bwd_kernelINS_13Kernel_traitsI13__nv_bfloat16S2_S2_S2_fjLj3072ELj1ELj1ELj4ELj16ENS_18Kernel_traits_baseILj3072ES2_S2_S2_S2_fjLj128EEEEELb1ELb0ELb1ELb0EEEvNS_9BwdParamsE)
        /*11a8*/ 	.word	0x000000a6


	//----- nvinfo : EIATTR_FRAME_SIZE
	.align		4
.L_753:
        /*11ac*/ 	.byte	0x04, 0x11
        /*11ae*/ 	.short	(.L_755 - .L_754)
	.align		4
.L_754:
        /*11b0*/ 	.word	index@(_ZN10layer_norm13ln_bwd_kernelINS_13Kernel_traitsI13__nv_bfloat16S2_S2_S2_fjLj3072ELj1ELj1ELj4ELj16ENS_18Kernel_traits_baseILj3072ES2_S2_S2_S2_fjLj128EEEEELb1ELb0ELb1ELb0EEEvNS_9BwdParamsE)
        /*11b4*/ 	.word	0x00000000


	//----- nvinfo : EIATTR_REGCOUNT
	.align		4
.L_755:
        /*11b8*/ 	.byte	0x04, 0x2f
        /*11ba*/ 	.short	(.L_757 - .L_756)
	.align		4
.L_756:
        /*11bc*/ 	.word	index@(_ZN10layer_norm22ln_bwd_finalize_kernelINS_22Kernel_traits_finalizeILj3072E13__nv_bfloat16S2_S2_S2_fjLb0ELj1024ELj4ENS_18Kernel_traits_baseILj3072ES2_S2_S2_S2_fjLj1024EEEEELb0ELb0EEEvNS_9BwdParamsE)
        /*11c0*/ 	.word	0x0000003f


	//----- nvinfo : EIATTR_FRAME_SIZE
	.align		4
.L_757:
        /*11c4*/ 	.byte	0x04, 0x11
        /*11c6*/ 	.short	(.L_759 - .L_758)
	.align		4
.L_758:
        /*11c8*/ 	.word	index@(_ZN10layer_norm22ln_bwd_finalize_kernelINS_22Kernel_traits_finalizeILj3072E13__nv_bfloat16S2_S2_S2_fjLb0ELj1024ELj4ENS_18Kernel_traits_baseILj3072ES2_S2_S2_S2_fjLj1024EEEEELb0ELb0EEEvNS_9BwdParamsE)
        /*11cc*/ 	.word	0x00000000


	//----- nvinfo : EIATTR_REGCOUNT
	.align		4
.L_759:
        /*11d0*/ 	.byte	0x04, 0x2f
        /*11d2*/ 	.short	(.L_761 - .L_760)
	.align		4
.L_760:
        /*11d4*/ 	.word	index@(_ZN10layer_norm13ln_bwd_kernelINS_13Kernel_traitsI13__nv_bfloat16S2_S2_S2_fjLj3072ELj1ELj1ELj4ELj16ENS_18Kernel_traits_baseILj3072ES2_S2_S2_S2_fjLj128EEEEELb1ELb0ELb0ELb1EEEvNS_9BwdParamsE)
        /*11d8*/ 	.word	0x000000a8


	//----- nvinfo : EIATTR_FRAME_SIZE
	.align		4
.L_761:
        /*11dc*/ 	.byte	0x04, 0x11
        /*11de*/ 	.short	(.L_763 - .L_762)
	.align		4
.L_762:
        /*11e0*/ 	.word	index@(_ZN10layer_norm13ln_bwd_kernelINS_13Kernel_traitsI13__nv_bfloat16S2_S2_S2_fjLj3072ELj1ELj1ELj4ELj16ENS_18Kernel_traits_baseILj3072ES2_S2_S2_S2_fjLj128EEEEELb1ELb0ELb0ELb1EEEvNS_9BwdParamsE)
        /*11e4*/ 	.word	0x00000000


	//----- nvinfo : EIATTR_REGCOUNT
	.align		4
.L_763:
        /*11e8*/ 	.byte	0x04, 0x2f
        /*11ea*/ 	.short	(.L_765 - .L_764)
	.align		4
.L_764:
        /*11ec*/ 	.word	index@(_ZN10layer_norm13ln_bwd_kernelINS_13Kernel_traitsI13__nv_bfloat16S2_S2_S2_fjLj3072ELj1ELj1ELj4ELj16ENS_18Kernel_traits_baseILj3072ES2_S2_S2_S2_fjLj128EEEEELb1ELb0ELb0ELb0EEEvNS_9BwdParamsE)
        /*11f0*/ 	.word	0x0000009e


	//----- nvinfo : EIATTR_FRAME_SIZE
	.align		4
.L_765:
        /*11f4*/ 	.byte	0x04, 0x11
        /*11f6*/ 	.short	(.L_767 - .L_766)
	.align		4
.L_766:
        /*11f8*/ 	.word	index@(_ZN10layer_norm13ln_bwd_kernelINS_13Kernel_traitsI13__nv_bfloat16S2_S2_S2_fjLj3072ELj1ELj1ELj4ELj16ENS_18Kernel_traits_baseILj3072ES2_S2_S2_S2_fjLj128EEEEELb1ELb0ELb0ELb0EEEvNS_9BwdParamsE)
        /*11fc*/ 	.word	0x00000000


	//----- nvinfo : EIATTR_REGCOUNT
	.align		4
.L_767:
        /*1200*/ 	.byte	0x04, 0x2f
        /*1202*/ 	.short	(.L_769 - .L_768)
	.align		4
.L_768:
        /*1204*/ 	.word	index@(_ZN10layer_norm13ln_bwd_kernelINS_13Kernel_traitsI13__nv_bfloat16S2_S2_S2_fjLj3072ELj1ELj1ELj4ELj16ENS_18Kernel_traits_baseILj3072ES2_S2_S2_S2_fjLj128EEEEELb0ELb1ELb1ELb1EEEvNS_9BwdParamsE)
        /*1208*/ 	.word	0x000000e4


	//----- nvinfo : EIATTR_FRAME_SIZE
	.align		4
.L_769:
        /*120c*/ 	.byte	0x04, 0x11
        /*120e*/ 	.short	(.L_771 - .L_770)
	.align		4
.L_770:
        /*1210*/ 	.word	index@(_ZN10layer_norm13ln_bwd_kernelINS_13Kernel_traitsI13__nv_bfloat16S2_S2_S2_fjLj3072ELj1ELj1ELj4ELj16ENS_18Kernel_traits_baseILj3072ES2_S2_S2_S2_fjLj128EEEEELb0ELb1ELb1ELb1EEEvNS_9BwdParamsE)
        /*1214*/ 	.word	0x00000000


	//----- nvinfo : EIATTR_REGCOUNT
	.align		4
.L_771:
        /*1218*/ 	.byte	0x04, 0x2f
        /*121a*/ 	.short	(.L_773 - .L_772)
	.align		4
.L_772:
        /*121c*/ 	.word	index@(_ZN10layer_norm13ln_bwd_kernelINS_13Kernel_traitsI13__nv_bfloat16S2_S2_S2_fjLj3072ELj1ELj1ELj4ELj16ENS_18Kernel_traits_baseILj3072ES2_S2_S2_S2_fjLj128EEEEELb0ELb1ELb1ELb0EEEvNS_9BwdParamsE)
        /*1220*/ 	.word	0x000000de


	//----- nvinfo : EIATTR_FRAME_SIZE
	.align		4
.L_773:
        /*1224*/ 	.byte	0x04, 0x11
        /*1226*/ 	.short	(.L_775 - .L_774)
	.align		4
.L_774:
        /*1228*/ 	.word	index@(_ZN10layer_norm13ln_bwd_kernelINS_13Kernel_traitsI13__nv_bfloat16S2_S2_S2_fjLj3072ELj1ELj1ELj4ELj16ENS_18Kernel_traits_baseILj3072ES2_S2_S2_S2_fjLj128EEEEELb0ELb1ELb1ELb0EEEvNS_9BwdParamsE)
        /*122c*/ 	.word	0x00000000


	//----- nvinfo : EIATTR_REGCOUNT
	.align		4
.L_775:
        /*1230*/ 	.byte	0x04, 0x2f
        /*1232*/ 	.short	(.L_777 - .L_776)
	.align		4
.L_776:
        /*1234*/ 	.word	index@(_ZN10layer_norm13ln_bwd_kernelINS_13Kernel_traitsI13__nv_bfloat16S2_S2_S2_fjLj3072ELj1ELj1ELj4ELj16ENS_18Kernel_traits_baseILj3072ES2_S2_S2_S2_fjLj128EEEEELb0ELb1ELb0ELb1EEEvNS_9BwdParamsE)
        /*1238*/ 	.word	0x000000e8


	//----- nvinfo : EIATTR_FRAME_SIZE
	.align		4
.L_777:
        /*123c*/ 	.byte	0x04, 0x11
        /*123e*/ 	.short	(.L_779 - .L_778)
	.align		4
.L_778:
        /*1240*/ 	.word	index@(_ZN10layer_norm13ln_bwd_kernelINS_13Kernel_traitsI13__nv_bfloat16S2_S2_S2_fjLj3072ELj1ELj1ELj4ELj16ENS_18Kernel_traits_baseILj3072ES2_S2_S2_S2_fjLj128EEEEELb0ELb1ELb0ELb1EEEvNS_9BwdParamsE)
        /*1244*/ 	.word	0x00000000


	//----- nvinfo : EIATTR_REGCOUNT
	.align		4
.L_779:
        /*1248*/ 	.byte	0x04, 0x2f
        /*124a*/ 	.short	(.L_781 - .L_780)
	.align		4
.L_780:
        /*124c*/ 	.word	index@(_ZN10layer_norm13ln_bwd_kernelINS_13Kernel_traitsI13__nv_bfloat16S2_S2_S2_fjLj3072ELj1ELj1ELj4ELj16ENS_18Kernel_traits_baseILj3072ES2_S2_S2_S2_fjLj128EEEEELb0ELb1ELb0ELb0EEEvNS_9BwdParamsE)
        /*1250*/ 	.word	0x000000dc


	//----- nvinfo : EIATTR_FRAME_SIZE
	.align		4
.L_781:
        /*1254*/ 	.byte	0x04, 0x11
        /*1256*/ 	.short	(.L_783 - .L_782)
	.align		4
.L_782:
        /*1258*/ 	.word	index@(_ZN10layer_norm13ln_bwd_kernelINS_13Kernel_traitsI13__nv_bfloat16S2_S2_S2_fjLj3072ELj1ELj1ELj4ELj16ENS_18Kernel_traits_baseILj3072ES2_S2_S2_S2_fjLj128EEEEELb0ELb1ELb0ELb0EEEvNS_9BwdParamsE)
        /*125c*/ 	.word	0x00000000


	//----- nvinfo : EIATTR_REGCOUNT
	.align		4
.L_783:
        /*1260*/ 	.byte	0x04, 0x2f
        /*1262*/ 	.short	(.L_785 - .L_784)
	.align		4
.L_784:
        /*1264*/ 	.word	index@(_ZN10layer_norm13ln_bwd_kernelINS_13Kernel_traitsI13__nv_bfloat16S2_S2_S2_fjLj3072ELj1ELj1ELj4ELj16ENS_18Kernel_traits_baseILj3072ES2_S2_S2_S2_fjLj128EEEEELb0ELb0ELb1ELb1EEEvNS_9BwdParamsE)
        /*1268*/ 	.word	0x000000a8


	//----- nvinfo : EIATTR_FRAME_SIZE
	.align		4
.L_785:
        /*126c*/ 	.byte	0x04, 0x11
        /*126e*/ 	.short	(.L_787 - .L_786)
	.align		4
.L_786:
        /*1270*/ 	.word	index@(_ZN10layer_norm13ln_bwd_kernelINS_13Kernel_traitsI13__nv_bfloat16S2_S2_S2_fjLj3072ELj1ELj1ELj4ELj16ENS_18Kernel_traits_baseILj3072ES2_S2_S2_S2_fjLj128EEEEELb0ELb0ELb1ELb1EEEvNS_9BwdParamsE)
        /*1274*/ 	.word	0x00000000


	//----- nvinfo : EIATTR_REGCOUNT
	.align		4
.L_787:
        /*1278*/ 	.byte	0x04, 0x2f
        /*127a*/ 	.short	(.L_789 - .L_788)
	.align		4
.L_788:
        /*127c*/ 	.word	index@(_ZN10layer_norm13ln_bwd_kernelINS_13Kernel_traitsI13__nv_bfloat16S2_S2_S2_fjLj3072ELj1ELj1ELj4ELj16ENS_18Kernel_traits_baseILj3072ES2_S2_S2_S2_fjLj128EEEEELb0ELb0ELb1ELb0EEEvNS_9BwdParamsE)
        /*1280*/ 	.word	0x000000a0


	//----- nvinfo : EIATTR_FRAME_SIZE
	.align		4
.L_789:
        /*1284*/ 	.byte	0x04, 0x11
        /*1286*/ 	.short	(.L_791 - .L_790)
	.align		4
.L_790:
        /*1288*/ 	.word	index@(_ZN10layer_norm13ln_bwd_kernelINS_13Kernel_traitsI13__nv_bfloat16S2_S2_S2_fjLj3072ELj1ELj1ELj4ELj16ENS_18Kernel_traits_baseILj3072ES2_S2_S2_S2_fjLj128EEEEELb0ELb0ELb1ELb0EEEvNS_9BwdParamsE)
        /*128c*/ 	.word	0x00000000


	//----- nvinfo : EIATTR_REGCOUNT
	.align		4
.L_791:
        /*1290*/ 	.byte	0x04, 0x2f
        /*1292*/ 	.short	(.L_793 - .L_792)
	.align		4
.L_792:
        /*1294*/ 	.word	index@(_ZN10layer_norm13ln_bwd_kernelINS_13Kernel_traitsI13__nv_bfloat16S2_S2_S2_fjLj3072ELj1ELj1ELj4ELj16ENS_18Kernel_traits_baseILj3072ES2_S2_S2_S2_fjLj128EEEEELb0ELb0ELb0ELb1EEEvNS_9BwdParamsE)
        /*1298*/ 	.word	0x000000a8


	//----- nvinfo : EIATTR_FRAME_SIZE
	.align		4
.L_793:
        /*129c*/ 	.byte	0x04, 0x11
        /*129e*/ 	.short	(.L_795 - .L_794)
	.align		4
.L_794:
        /*12a0*/ 	.word	index@(_ZN10layer_norm13ln_bwd_kernelINS_13Kernel_traitsI13__nv_bfloat16S2_S2_S2_fjLj3072ELj1ELj1ELj4ELj16ENS_18Kernel_traits_baseILj3072ES2_S2_S2_S2_fjLj128EEEEELb0ELb0ELb0ELb1EEEvNS_9BwdParamsE)
        /*12a4*/ 	.word	0x00000000


	//----- nvinfo : EIATTR_REGCOUNT
	.align		4
.L_795:
        /*12a8*/ 	.byte	0x04, 0x2f
        /*12aa*/ 	.short	(.L_797 - .L_796)
	.align		4
.L_796:
        /*12ac*/ 	.word	index@(_ZN10layer_norm13ln_bwd_kernelINS_13Kernel_traitsI13__nv_bfloat16S2_S2_S2_fjLj3072ELj1ELj1ELj4ELj16ENS_18Kernel_traits_baseILj3072ES2_S2_S2_S2_fjLj128EEEEELb0ELb0ELb0ELb0EEEvNS_9BwdParamsE)
        /*12b0*/ 	.word	0x0000009d


	//----- nvinfo : EIATTR_FRAME_SIZE
	.align		4
.L_797:
        /*12b4*/ 	.byte	0x04, 0x11
        /*12b6*/ 	.short	(.L_799 - .L_798)
	.align		4
.L_798:
        /*12b8*/ 	.word	index@(_ZN10layer_norm13ln_bwd_kernelINS_13Kernel_traitsI13__nv_bfloat16S2_S2_S2_fjLj3072ELj1ELj1ELj4ELj16ENS_18Kernel_traits_baseILj3072ES2_S2_S2_S2_fjLj128EEEEELb0ELb0ELb0ELb0EEEvNS_9BwdParamsE)
        /*12bc*/ 	.word	0x00000000


	//----- nvinfo : EIATTR_MIN_STACK_SIZE
	.align		4
.L_799:
        /*12c0*/ 	.byte	0x04, 0x12
        /*12c2*/ 	.short	(.L_801 - .L_800)
	.align		4
.L_800:
        /*12c4*/ 	.word	index@(_ZN10layer_norm13ln_bwd_kernelINS_13Kernel_traitsI13__nv_bfloat16S2_S2_S2_fjLj3072ELj1ELj1ELj4ELj16ENS_18Kernel_traits_baseILj3072ES2_S2_S2_S2_fjLj128EEEEELb0ELb0ELb0ELb0EEEvNS_9BwdParamsE)
        /*12c8*/ 	.word	0x00000000


	//----- nvinfo : EIATTR_MIN_STACK_SIZE
	.align		4
.L_801:
        /*12cc*/ 	.byte	0x04, 0x12
        /*12ce*/ 	.short	(.L_803 - .L_802)
	.align		4
.L_802:
        /*12d0*/ 	.word	index@(_ZN10layer_norm13ln_bwd_kernelINS_13Kernel_traitsI13__nv_bfloat16S2_S2_S2_fjLj3072ELj1ELj1ELj4ELj16ENS_18Kernel_traits_baseILj3072ES2_S2_S2_S2_fjLj128EEEEELb0ELb0ELb0ELb1EEEvNS_9BwdParamsE)
        /*12d4*/ 	.word	0x00000000


	//----- nvinfo : EIATTR_MIN_STACK_SIZE
	.align		4
.L_803:
        /*12d8*/ 	.byte	0x04, 0x12
        /*12da*/ 	.short	(.L_805 - .L_804)
	.align		4
.L_804:
        /*12dc*/ 	.word	index@(_ZN10layer_norm13ln_bwd_kernelINS_13Kernel_traitsI13__nv_bfloat16S2_S2_S2_fjLj3072ELj1ELj1ELj4ELj16ENS_18Kernel_traits_baseILj3072ES2_S2_S2_S2_fjLj128EEEEELb0ELb0ELb1ELb0EEEvNS_9BwdParamsE)
        /*12e0*/ 	.word	0x00000000


	//----- nvinfo : EIATTR_MIN_STACK_SIZE
	.align		4
.L_805:
        /*12e4*/ 	.byte	0x04, 0x12
        /*12e6*/ 	.short	(.L_807 - .L_806)
	.align		4
.L_806:
        /*12e8*/ 	.word	index@(_ZN10layer_norm13ln_bwd_kernelINS_13Kernel_traitsI13__nv_bfloat16S2_S2_S2_fjLj3072ELj1ELj1ELj4ELj16ENS_18Kernel_traits_baseILj3072ES2_S2_S2_S2_fjLj128EEEEELb0ELb0ELb1ELb1EEEvNS_9BwdParamsE)
        /*12ec*/ 	.word	0x00000000


	//----- nvinfo : EIATTR_MIN_STACK_SIZE
	.align		4
.L_807:
        /*12f0*/ 	.byte	0x04, 0x12
        /*12f2*/ 	.short	(.L_809 - .L_808)
	.align		4
.L_808:
        /*12f4*/ 	.word	index@(_ZN10layer_norm13ln_bwd_kernelINS_13Kernel_traitsI13__nv_bfloat16S2_S2_S2_fjLj3072ELj1ELj1ELj4ELj16ENS_18Kernel_traits_baseILj3072ES2_S2_S2_S2_fjLj128EEEEELb0ELb1ELb0ELb0EEEvNS_9BwdParamsE)
        /*12f8*/ 	.word	0x00000000


	//----- nvinfo : EIATTR_MIN_STACK_SIZE
	.align		4
.L_809:
        /*12fc*/ 	.byte	0x04, 0x12
        /*12fe*/ 	.short	(.L_811 - .L_810)
	.align		4
.L_810:
        /*1300*/ 	.word	index@(_ZN10layer_norm13ln_bwd_kernelINS_13Kernel_traitsI13__nv_bfloat16S2_S2_S2_fjLj3072ELj1ELj1ELj4ELj16ENS_18Kernel_traits_baseILj3072ES2_S2_S2_S2_fjLj128EEEEELb0ELb1ELb0ELb1EEEvNS_9BwdParamsE)
        /*1304*/ 	.word	0x00000000


	//----- nvinfo : EIATTR_MIN_STACK_SIZE
	.align		4
.L_811:
        /*1308*/ 	.byte	0x04, 0x12
        /*130a*/ 	.short	(.L_813 - .L_812)
	.align		4
.L_812:
        /*130c*/ 	.word	index@(_ZN10layer_norm13ln_bwd_kernelINS_13Kernel_traitsI13__nv_bfloat16S2_S2_S2_fjLj3072ELj1ELj1ELj4ELj16ENS_18Kernel_traits_baseILj3072ES2_S2_S2_S2_fjLj128EEEEELb0ELb1ELb1ELb0EEEvNS_9BwdParamsE)
        /*1310*/ 	.word	0x00000000


	//----- nvinfo : EIATTR_MIN_STACK_SIZE
	.align		4
.L_813:
        /*1314*/ 	.byte	0x04, 0x12
        /*1316*/ 	.short	(.L_815 - .L_814)
	.align		4
.L_814:
        /*1318*/ 	.word	index@(_ZN10layer_norm13ln_bwd_kernelINS_13Kernel_traitsI13__nv_bfloat16S2_S2_S2_fjLj3072ELj1ELj1ELj4ELj16ENS_18Kernel_traits_baseILj3072ES2_S2_S2_S2_fjLj128EEEEELb0ELb1ELb1ELb1EEEvNS_9BwdParamsE)
        /*131c*/ 	.word	0x00000000


	//----- nvinfo : EIATTR_MIN_STACK_SIZE
	.align		4
.L_815:
        /*1320*/ 	.byte	0x04, 0x12
        /*1322*/ 	.short	(.L_817 - .L_816)
	.align		4
.L_816:
        /*1324*/ 	.word	index@(_ZN10layer_norm13ln_bwd_kernelINS_13Kernel_traitsI13__nv_bfloat16S2_S2_S2_fjLj3072ELj1ELj1ELj4ELj16ENS_18Kernel_traits_baseILj3072ES2_S2_S2_S2_fjLj128EEEEELb1ELb0ELb0ELb0EEEvNS_9BwdParamsE)
        /*1328*/ 	.word	0x00000000


	//----- nvinfo : EIATTR_MIN_STACK_SIZE
	.align		4
.L_817:
        /*132c*/ 	.byte	0x04, 0x12
        /*132e*/ 	.short	(.L_819 - .L_818)
	.align		4
.L_818:
        /*1330*/ 	.word	index@(_ZN10layer_norm13ln_bwd_kernelINS_13Kernel_traitsI13__nv_bfloat16S2_S2_S2_fjLj3072ELj1ELj1ELj4ELj16ENS_18Kernel_traits_baseILj3072ES2_S2_S2_S2_fjLj128EEEEELb1ELb0ELb0ELb1EEEvNS_9BwdParamsE)
        /*1334*/ 	.word	0x00000000


	//----- nvinfo : EIATTR_MIN_STACK_SIZE
	.align		4
.L_819:
        /*1338*/ 	.byte	0x04, 0x12
        /*133a*/ 	.short	(.L_821 - .L_820)
	.align		4
.L_820:
        /*133c*/ 	.word	index@(_ZN10layer_norm22ln_bwd_finalize_kernelINS_22Kernel_traits_finalizeILj3072E13__nv_bfloat16S2_S2_S2_fjLb0ELj1024ELj4ENS_18Kernel_traits_baseILj3072ES2_S2_S2_S2_fjLj1024EEEEELb0ELb0EEEvNS_9BwdParamsE)
        /*1340*/ 	.word	0x00000000


	//----- nvinfo : EIATTR_MIN_STACK_SIZE
	.align		4
.L_821:
        /*1344*/ 	.byte	0x04, 0x12
        /*1346*/ 	.short	(.L_823 - .L_822)
	.align		4
.L_822:
        /*1348*/ 	.word	index@(_ZN10layer_norm13ln_bwd_kernelINS_13Kernel_traitsI13__nv_bfloat16S2_S2_S2_fjLj3072ELj1ELj1ELj4ELj16ENS_18Kernel_traits_baseILj3072ES2_S2_S2_S2_fjLj128EEEEELb1ELb0ELb1ELb0EEEvNS_9BwdParamsE)
        /*134c*/ 	.word	0x00000000


	//----- nvinfo : EIATTR_MIN_STACK_SIZE
	.align		4
.L_823:
        /*1350*/ 	.byte	0x04, 0x12
        /*1352*/ 	.short	(.L_825 - .L_824)
	.align		4
.L_824:
        /*1354*/ 	.word	index@(_ZN10layer_norm22ln_bwd_finalize_kernelINS_22Kernel_traits_finalizeILj3072E13__nv_bfloat16S2_S2_S2_fjLb0ELj1024ELj4ENS_18Kernel_traits_baseILj3072ES2_S2_S2_S2_fjLj1024EEEEELb0ELb1EEEvNS_9BwdParamsE)
        /*1358*/ 	.word	0x00000000


	//----- nvinfo : EIATTR_MIN_STACK_SIZE
	.align		4
.L_825:
        /*135c*/ 	.byte	0x04, 0x12
        /*135e*/ 	.short	(.L_827 - .L_826)
	.align		4
.L_826:
        /*1360*/ 	.word	index@(_ZN10layer_norm13ln_bwd_kernelINS_13Kernel_traitsI13__nv_bfloat16S2_S2_S2_fjLj3072ELj1ELj1ELj4ELj16ENS_18Kernel_traits_baseILj3072ES2_S2_S2_S2_fjLj128EEEEELb1ELb0ELb1ELb1EEEvNS_9BwdParamsE)
        /*1364*/ 	.word	0x00000000


	//----- nvinfo : EIATTR_MIN_STACK_SIZE
	.align		4
.L_827:
        /*1368*/ 	.byte	0x04, 0x12
        /*136a*/ 	.short	(.L_829 - .L_828)
	.align		4
.L_828:
        /*136c*/ 	.word	index@(_ZN10layer_norm13ln_bwd_kernelINS_13Kernel_traitsI13__nv_bfloat16S2_S2_S2_fjLj3072ELj1ELj1ELj4ELj16ENS_18Kernel_traits_baseILj3072ES2_S2_S2_S2_fjLj128EEEEELb1ELb1ELb0ELb0EEEvNS_9BwdParamsE)
        /*1370*/ 	.word	0x00000000


	//----- nvinfo : EIATTR_MIN_STACK_SIZE
	.align		4
.L_829:
        /*1374*/ 	.byte	0x04, 0x12
        /*1376*/ 	.short	(.L_831 - .L_830)
	.align		4
.L_830:
        /*1378*/ 	.word	index@(_ZN10layer_norm13ln_bwd_kernelINS_13Kernel_traitsI13__nv_bfloat16S2_S2_S2_fjLj3072ELj1ELj1ELj4ELj16ENS_18Kernel_traits_baseILj3072ES2_S2_S2_S2_fjLj128EEEEELb1ELb1ELb0ELb1EEEvNS_9BwdParamsE)
        /*137c*/ 	.word	0x00000000


	//----- nvinfo : EIATTR_MIN_STACK_SIZE
	.align		4
.L_831:
        /*1380*/ 	.byte	0x04, 0x12
        /*1382*/ 	.short	(.L_833 - .L_832)
	.align		4
.L_832:
        /*1384*/ 	.word	index@(_ZN10layer_norm22ln_bwd_finalize_kernelINS_22Kernel_traits_finalizeILj3072E13__nv_bfloat16S2_S2_S2_fjLb1ELj1024ELj4ENS_18Kernel_traits_baseILj3072ES2_S2_S2_S2_fjLj1024EEEEELb1ELb0EEEvNS_9BwdParamsE)
        /*1388*/ 	.word	0x00000000


	//----- nvinfo : EIATTR_MIN_STACK_SIZE
	.align		4
.L_833:
        /*138c*/ 	.byte	0x04, 0x12
        /*138e*/ 	.short	(.L_835 - .L_834)
	.align		4
.L_834:
        /*1390*/ 	.word	index@(_ZN10layer_norm13ln_bwd_kernelINS_13Kernel_traitsI13__nv_bfloat16S2_S2_S2_fjLj3072ELj1ELj1ELj4ELj16ENS_18Kernel_traits_baseILj3072ES2_S2_S2_S2_fjLj128EEEEELb1ELb1ELb1ELb0EEEvNS_9BwdParamsE)
        /*1394*/ 	.word	0x00000000


	//----- nvinfo : EIATTR_MIN_STACK_SIZE
	.align		4
.L_835:
        /*1398*/ 	.byte	0x04, 0x12
        /*139a*/ 	.short	(.L_837 - .L_836)
	.align		4
.L_836:
        /*139c*/ 	.word	index@(_ZN10layer_norm22ln_bwd_finalize_kernelINS_22Kernel_traits_finalizeILj3072E13__nv_bfloat16S2_S2_S2_fjLb1ELj1024ELj4ENS_18Kernel_traits_baseILj3072ES2_S2_S2_S2_fjLj1024EEEEELb1ELb1EEEvNS_9BwdParamsE)
        /*13a0*/ 	.word	0x00000000


	//----- nvinfo : EIATTR_MIN_STACK_SIZE
	.align		4
.L_837:
        /*13a4*/ 	.byte	0x04, 0x12
        /*13a6*/ 	.short	(.L_839 - .L_838)
	.align		4
.L_838:
        /*13a8*/ 	.word	index@(_ZN10layer_norm13ln_bwd_kernelINS_13Kernel_traitsI13__nv_bfloat16S2_S2_S2_fjLj3072ELj1ELj1ELj4ELj16ENS_18Kernel_traits_baseILj3072ES2_S2_S2_S2_fjLj128EEEEELb1ELb1ELb1ELb1EEEvNS_9BwdParamsE)
        /*13ac*/ 	.word	0x00000000


	//----- nvinfo : EIATTR_MIN_STACK_SIZE
	.align		4
.L_839:
        /*13b0*/ 	.byte	0x04, 0x12
        /*13b2*/ 	.short	(.L_841 - .L_840)
	.align		4
.L_840:
        /*13b4*/ 	.word	index@(_ZN10layer_norm13ln_bwd_kernelINS_13Kernel_traitsI6__halfS2_S2_S2_fjLj3072ELj1ELj1ELj4ELj16ENS_18Kernel_traits_baseILj3072ES2_S2_S2_S2_fjLj128EEEEELb0ELb0ELb0ELb0EEEvNS_9BwdParamsE)
        /*13b8*/ 	.word	0x00000000


	//----- nvinfo : EIATTR_MIN_STACK_SIZE
	.align		4
.L_841:
        /*13bc*/ 	.byte	0x04, 0x12
        /*13be*/ 	.short	(.L_843 - .L_842)
	.align		4
.L_842:
        /*13c0*/ 	.word	index@(_ZN10layer_norm13ln_bwd_kernelINS_13Kernel_traitsI6__halfS2_S2_S2_fjLj3072ELj1ELj1ELj4ELj16ENS_18Kernel_traits_baseILj3072ES2_S2_S2_S2_fjLj128EEEEELb0ELb0ELb0ELb1EEEvNS_9BwdParamsE)
        /*13c4*/ 	.word	0x00000000


	//----- nvinfo : EIATTR_MIN_STACK_SIZE
	.align		4
.L_843:
        /*13c8*/ 	.byte	0x04, 0x12
        /*13ca*/ 	.short	(.L_845 - .L_844)
	.align		4
.L_844:
        /*13cc*/ 	.word	index@(_ZN10layer_norm13ln_bwd_kernelINS_13Kernel_traitsI6__halfS2_S2_S2_fjLj3072ELj1ELj1ELj4ELj16ENS_18Kernel_traits_baseILj3072ES2_S2_S2_S2_fjLj128EEEEELb0ELb0ELb1ELb0EEEvNS_9BwdParamsE)
        /*13d0*/ 	.word	0x00000000


	//----- nvinfo : EIATTR_MIN_STACK_SIZE
	.align		4
.L_845:
        /*13d4*/ 	.byte	0x04, 0x12
        /*13d6*/ 	.short	(.L_847 - .L_846)
	.align		4
.L_846:
        /*13d8*/ 	.word	index@(_ZN10layer_norm13ln_bwd_kernelINS_13Kernel_traitsI6__halfS2_S2_S2_fjLj3072ELj1ELj1ELj4ELj16ENS_18Kernel_traits_baseILj3072ES2_S2_S2_S2_fjLj128EEEEELb0ELb0ELb1ELb1EEEvNS_9BwdParamsE)
        /*13dc*/ 	.word	0x00000000


	//----- nvinfo : EIATTR_MIN_STACK_SIZE
	.align		4
.L_847:
        /*13e0*/ 	.byte	0x04, 0x12
        /*13e2*/ 	.short	(.L_849 - .L_848)
	.align		4
.L_848:
        /*13e4*/ 	.word	index@(_ZN10layer_norm13ln_bwd_kernelINS_13Kernel_traitsI6__halfS2_S2_S2_fjLj3072ELj1ELj1ELj4ELj16ENS_18Kernel_traits_baseILj3072ES2_S2_S2_S2_fjLj128EEEEELb0ELb1ELb0ELb0EEEvNS_9BwdParamsE)
        /*13e8*/ 	.word	0x00000000


	//----- nvinfo : EIATTR_MIN_STACK_SIZE
	.align		4
.L_849:
        /*13ec*/ 	.byte	0x04, 0x12
        /*13ee*/ 	.short	(.L_851 - .L_850)
	.align		4
.L_850:
        /*13f0*/ 	.word	index@(_ZN10layer_norm13ln_bwd_kernelINS_13Kernel_traitsI6__halfS2_S2_S2_fjLj3072ELj1ELj1ELj4ELj16ENS_18Kernel_traits_baseILj3072ES2_S2_S2_S2_fjLj128EEEEELb0ELb1ELb0ELb1EEEvNS_9BwdParamsE)
        /*13f4*/ 	.word	0x00000000


	//----- nvinfo : EIATTR_MIN_STACK_SIZE
	.align		4
.L_851:
        /*13f8*/ 	.byte	0x04, 0x12
        /*13fa*/ 	.short	(.L_853 - .L_852)
	.align		4
.L_852:
        /*13fc*/ 	.word	index@(_ZN10layer_norm13ln_bwd_kernelINS_13Kernel_traitsI6__halfS2_S2_S2_fjLj3072ELj1ELj1ELj4ELj16ENS_18Kernel_traits_baseILj3072ES2_S2_S2_S2_fjLj128EEEEELb0ELb1ELb1ELb0EEEvNS_9BwdParamsE)
        /*1400*/ 	.word	0x00000000


	//----- nvinfo : EIATTR_MIN_STACK_SIZE
	.align		4
.L_853:
        /*1404*/ 	.byte	0x04, 0x12
        /*1406*/ 	.short	(.L_855 - .L_854)
	.align		4
.L_854:
        /*1408*/ 	.word	index@(_ZN10layer_norm13ln_bwd_kernelINS_13Kernel_traitsI6__halfS2_S2_S2_fjLj3072ELj1ELj1ELj4ELj16ENS_18Kernel_traits_baseILj3072ES2_S2_S2_S2_fjLj128EEEEELb0ELb1ELb1ELb1EEEvNS_9BwdParamsE)
        /*140c*/ 	.word	0x00000000


	//----- nvinfo : EIATTR_MIN_STACK_SIZE
	.align		4
.L_855:
        /*1410*/ 	.byte	0x04, 0x12
        /*1412*/ 	.short	(.L_857 - .L_856)
	.align		4
.L_856:
        /*1414*/ 	.word	index@(_ZN10layer_norm13ln_bwd_kernelINS_13Kernel_traitsI6__halfS2_S2_S2_fjLj3072ELj1ELj1ELj4ELj16ENS_18Kernel_traits_baseILj3072ES2_S2_S2_S2_fjLj128EEEEELb1ELb0ELb0ELb0EEEvNS_9BwdParamsE)
        /*1418*/ 	.word	0x00000000


	//----- nvinfo : EIATTR_MIN_STACK_SIZE
	.align		4
.L_857:
        /*141c*/ 	.byte	0x04, 0x12
        /*141e*/ 	.short	(.L_859 - .L_858)
	.align		4
.L_858:
        /*1420*/ 	.word	index@(_ZN10layer_norm13ln_bwd_kernelINS_13Kernel_traitsI6__halfS2_S2_S2_fjLj3072ELj1ELj1ELj4ELj16ENS_18Kernel_traits_baseILj3072ES2_S2_S2_S2_fjLj128EEEEELb1ELb0ELb0ELb1EEEvNS_9BwdParamsE)
        /*1424*/ 	.word	0x00000000


	//----- nvinfo : EIATTR_MIN_STACK_SIZE
	.align		4
.L_859:
        /*1428*/ 	.byte	0x04, 0x12
        /*142a*/ 	.short	(.L_861 - .L_860)
	.align		4
.L_860:
        /*142c*/ 	.word	index@(_ZN10layer_norm22ln_bwd_finalize_kernelINS_22Kernel_traits_finalizeILj3072E6__halfS2_S2_S2_fjLb0ELj1024ELj4ENS_18Kernel_traits_baseILj3072ES2_S2_S2_S2_fjLj1024EEEEELb0ELb0EEEvNS_9BwdParamsE)
        /*1430*/ 	.word	0x00000000


	//----- nvinfo : EIATTR_MIN_STACK_SIZE
	.align		4
.L_861:
        /*1434*/ 	.byte	0x04, 0x12
        /*1436*/ 	.short	(.L_863 - .L_862)
	.align		4
.L_862:
        /*1438*/ 	.word	index@(_ZN10layer_norm13ln_bwd_kernelINS_13Kernel_traitsI6__halfS2_S2_S2_fjLj3072ELj1ELj1ELj4ELj16ENS_18Kernel_traits_baseILj3072ES2_S2_S2_S2_fjLj128EEEEELb1ELb0ELb1ELb0EEEvNS_9BwdParamsE)
        /*143c*/ 	.word	0x00000000


	//----- nvinfo : EIATTR_MIN_STACK_SIZE
	.align		4
.L_863:
        /*1440*/ 	.byte	0x04, 0x12
        /*1442*/ 	.short	(.L_865 - .L_864)
	.align		4
.L_864:
        /*1444*/ 	.word	index@(_ZN10layer_norm22ln_bwd_finalize_kernelINS_22Kernel_traits_finalizeILj3072E6__halfS2_S2_S2_fjLb0ELj1024ELj4ENS_18Kernel_traits_baseILj3072ES2_S2_S2_S2_fjLj1024EEEEELb0ELb1EEEvNS_9BwdParamsE)
        /*1448*/ 	.word	0x00000000


	//----- nvinfo : EIATTR_MIN_STACK_SIZE
	.align		4
.L_865:
        /*144c*/ 	.byte	0x04, 0x12
        /*144e*/ 	.short	(.L_867 - .L_866)
	.align		4
.L_866:
        /*1450*/ 	.word	index@(_ZN10layer_norm13ln_bwd_kernelINS_13Kernel_traitsI6__halfS2_S2_S2_fjLj3072ELj1ELj1ELj4ELj16ENS_18Kernel_traits_baseILj3072ES2_S2_S2_S2_fjLj128EEEEELb1ELb0ELb1ELb1EEEvNS_9BwdParamsE)
        /*1454*/ 	.word	0x00000000


	//----- nvinfo : EIATTR_MIN_STACK_SIZE
	.align		4
.L_867:
        /*1458*/ 	.byte	0x04, 0x12
        /*145a*/ 	.short	(.L_869 - .L_868)
	.align		4
.L_868:
        /*145c*/ 	.word	index@(_ZN10layer_norm13ln_bwd_kernelINS_13Kernel_traitsI6__halfS2_S2_S2_fjLj3072ELj1ELj1ELj4ELj16ENS_18Kernel_traits_baseILj3072ES2_S2_S2_S2_fjLj128EEEEELb1ELb1ELb0ELb0EEEvNS_9BwdParamsE)
        /*1460*/ 	.word	0x00000000


	//----- nvinfo : EIATTR_MIN_STACK_SIZE
	.align		4
.L_869:
        /*1464*/ 	.byte	0x04, 0x12
        /*1466*/ 	.short	(.L_871 - .L_870)
	.align		4
.L_870:
        /*1468*/ 	.word	index@(_ZN10layer_norm13ln_bwd_kernelINS_13Kernel_traitsI6__halfS2_S2_S2_fjLj3072ELj1ELj1ELj4ELj16ENS_18Kernel_traits_baseILj3072ES2_S2_S2_S2_fjLj128EEEEELb1ELb1ELb0ELb1EEEvNS_9BwdParamsE)
        /*146c*/ 	.word	0x00000000


	//----- nvinfo : EIATTR_MIN_STACK_SIZE
	.align		4
.L_871:
        /*1470*/ 	.byte	0x04, 0x12
        /*1472*/ 	.short	(.L_873 - .L_872)
	.align		4
.L_872:
        /*1474*/ 	.word	index@(_ZN10layer_norm22ln_bwd_finalize_kernelINS_22Kernel_traits_finalizeILj3072E6__halfS2_S2_S2_fjLb1ELj1024ELj4ENS_18Kernel_traits_baseILj3072ES2_S2_S2_S2_fjLj1024EEEEELb1ELb0EEEvNS_9BwdParamsE)
        /*1478*/ 	.word	0x00000000


	//----- nvinfo : EIATTR_MIN_STACK_SIZE
	.align		4
.L_873:
        /*147c*/ 	.byte	0x04, 0x12
        /*147e*/ 	.short	(.L_875 - .L_874)
	.align		4
.L_874:
        /*1480*/ 	.word	index@(_ZN10layer_norm13ln_bwd_kernelINS_13Kernel_traitsI6__halfS2_S2_S2_fjLj3072ELj1ELj1ELj4ELj16ENS_18Kernel_traits_baseILj3072ES2_S2_S2_S2_fjLj128EEEEELb1ELb1ELb1ELb0EEEvNS_9BwdParamsE)
        /*1484*/ 	.word	0x00000000


	//----- nvinfo : EIATTR_MIN_STACK_SIZE
	.align		4
.L_875:
        /*1488*/ 	.byte	0x04, 0x12
        /*148a*/ 	.short	(.L_877 - .L_876)
	.align		4
.L_876:
        /*148c*/ 	.word	index@(_ZN10layer_norm22ln_bwd_finalize_kernelINS_22Kernel_traits_finalizeILj3072E6__halfS2_S2_S2_fjLb1ELj1024ELj4ENS_18Kernel_traits_baseILj3072ES2_S2_S2_S2_fjLj1024EEEEELb1ELb1EEEvNS_9BwdParamsE)
        /*1490*/ 	.word	0x00000000


	//----- nvinfo : EIATTR_MIN_STACK_SIZE
	.align		4
.L_877:
        /*1494*/ 	.byte	0x04, 0x12
        /*1496*/ 	.short	(.L_879 - .L_878)
	.align		4
.L_878:
        /*1498*/ 	.word	index@(_ZN10layer_norm13ln_bwd_kernelINS_13Kernel_traitsI6__halfS2_S2_S2_fjLj3072ELj1ELj1ELj4ELj16ENS_18Kernel_traits_baseILj3072ES2_S2_S2_S2_fjLj128EEEEELb1ELb1ELb1ELb1EEEvNS_9BwdParamsE)
        /*149c*/ 	.word	0x00000000


	//----- nvinfo : EIATTR_MIN_STACK_SIZE
	.align		4
.L_879:
        /*14a0*/ 	.byte	0x04, 0x12
        /*14a2*/ 	.short	(.L_881 - .L_880)
	.align		4
.L_880:
        /*14a4*/ 	.word	index@(_ZN10layer_norm13ln_bwd_kernelINS_13Kernel_traitsIf13__nv_bfloat16S2_S2_fjLj3072ELj1ELj1ELj4ELj16ENS_18Kernel_traits_baseILj3072EfS2_S2_S2_fjLj128EEEEELb0ELb0ELb0ELb0EEEvNS_9BwdParamsE)
        /*14a8*/ 	.word	0x00000000


	//----- nvinfo : EIATTR_MIN_STACK_SIZE
	.align		4
.L_881:
        /*14ac*/ 	.byte	0x04, 0x12
        /*14ae*/ 	.short	(.L_883 - .L_882)
	.align		4
.L_882:
        /*14b0*/ 	.word	index@(_ZN10layer_norm13ln_bwd_kernelINS_13Kernel_traitsIf13__nv_bfloat16S2_S2_fjLj3072ELj1ELj1ELj4ELj16ENS_18Kernel_traits_baseILj3072EfS2_S2_S2_fjLj128EEEEELb0ELb0ELb0ELb1EEEvNS_9BwdParamsE)
        /*14b4*/ 	.word	0x00000000


	//----- nvinfo : EIATTR_MIN_STACK_SIZE
	.align		4
.L_883:
        /*14b8*/ 	.byte	0x04, 0x12
        /*14ba*/ 	.short	(.L_885 - .L_884)
	.align		4
.L_884:
        /*14bc*/ 	.word	index@(_ZN10layer_norm13ln_bwd_kernelINS_13Kernel_traitsIf13__nv_bfloat16S2_S2_fjLj3072ELj1ELj1ELj4ELj16ENS_18Kernel_traits_baseILj3072EfS2_S2_S2_fjLj128EEEEELb0ELb0ELb1ELb0EEEvNS_9BwdParamsE)
        /*14c0*/ 	.word	0x00000000


	//----- nvinfo : EIATTR_MIN_STACK_SIZE
	.align		4
.L_885:
        /*14c4*/ 	.byte	0x04, 0x12
        /*14c6*/ 	.short	(.L_887 - .L_886)
	.align		4
.L_886:
        /*14c8*/ 	.word	index@(_ZN10layer_norm13ln_bwd_kernelINS_13Kernel_traitsIf13__nv_bfloat16S2_S2_fjLj3072ELj1ELj1ELj4ELj16ENS_18Kernel_traits_baseILj3072EfS2_S2_S2_fjLj128EEEEELb0ELb0ELb1ELb1EEEvNS_9BwdParamsE)
        /*14cc*/ 	.word	0x00000000


	//----- nvinfo : EIATTR_MIN_STACK_SIZE
	.align		4
.L_887:
        /*14d0*/ 	.byte	0x04, 0x12
        /*14d2*/ 	.short	(.L_889 - .L_888)
	.align		4
.L_888:
        /*14d4*/ 	.word	index@(_ZN10layer_norm13ln_bwd_kernelINS_13Kernel_traitsIf13__nv_bfloat16S2_S2_fjLj3072ELj1ELj1ELj4ELj16ENS_18Kernel_traits_baseILj3072EfS2_S2_S2_fjLj128EEEEELb0ELb1ELb0ELb0EEEvNS_9BwdParamsE)
        /*14d8*/ 	.word	0x00000000


	//----- nvinfo : EIATTR_MIN_STACK_SIZE
	.align		4
.L_889:
        /*14dc*/ 	.byte	0x04, 0x12
        /*14de*/ 	.short	(.L_891 - .L_890)
	.align		4
.L_890:
        /*14e0*/ 	.word	index@(_ZN10layer_norm13ln_bwd_kernelINS_13Kernel_traitsIf13__nv_bfloat16S2_S2_fjLj3072ELj1ELj1ELj4ELj16ENS_18Kernel_traits_baseILj3072EfS2_S2_S2_fjLj128EEEEELb0ELb1ELb0ELb1EEEvNS_9BwdParamsE)
        /*14e4*/ 	.word	0x00000000


	//----- nvinfo : EIATTR_MIN_STACK_SIZE
	.align		4
.L_891:
        /*14e8*/ 	.byte	0x04, 0x12
        /*14ea*/ 	.short	(.L_893 - .L_892)
	.align		4
.L_892:
        /*14ec*/ 	.word	index@(_ZN10layer_norm13ln_bwd_kernelINS_13Kernel_traitsIf13__nv_bfloat16S2_S2_fjLj3072ELj1ELj1ELj4ELj16ENS_18Kernel_traits_baseILj3072EfS2_S2_S2_fjLj128EEEEELb0ELb1ELb1ELb0EEEvNS_9BwdParamsE)
        /*14f0*/ 	.word	0x00000000


	//----- nvinfo : EIATTR_MIN_STACK_SIZE
	.align		4
.L_893:
        /*14f4*/ 	.byte	0x04, 0x12
        /*14f6*/ 	.short	(.L_895 - .L_894)
	.align		4
.L_894:
        /*14f8*/ 	.word	index@(_ZN10layer_norm13ln_bwd_kernelINS_13Kernel_traitsIf13__nv_bfloat16S2_S2_fjLj3072ELj1ELj1ELj4ELj16ENS_18Kernel_traits_baseILj3072EfS2_S2_S2_fjLj128EEEEELb0ELb1ELb1ELb1EEEvNS_9BwdParamsE)
        /*14fc*/ 	.word	0x00000000


	//----- nvinfo : EIATTR_MIN_STACK_SIZE
	.align		4
.L_895:
        /*1500*/ 	.byte	0x04, 0x12
        /*1502*/ 	.short	(.L_897 - .L_896)
	.align		4
.L_896:
        /*1504*/ 	.word	index@(_ZN10layer_norm13ln_bwd_kernelINS_13Kernel_traitsIf13__nv_bfloat16S2_S2_fjLj3072ELj1ELj1ELj4ELj16ENS_18Kernel_traits_baseILj3072EfS2_S2_S2_fjLj128EEEEELb1ELb0ELb0ELb0EEEvNS_9BwdParamsE)
        /*1508*/ 	.word	0x00000000


	//----- nvinfo : EIATTR_MIN_STACK_SIZE
	.align		4
.L_897:
        /*150c*/ 	.byte	0x04, 0x12
        /*150e*/ 	.short	(.L_899 - .L_898)
	.align		4
.L_898:
        /*1510*/ 	.word	index@(_ZN10layer_norm13ln_bwd_kernelINS_13Kernel_traitsIf13__nv_bfloat16S2_S2_fjLj3072ELj1ELj1ELj4ELj16ENS_18Kernel_traits_baseILj3072EfS2_S2_S2_fjLj128EEEEELb1ELb0ELb0ELb1EEEvNS_9BwdParamsE)
        /*1514*/ 	.word	0x00000000


	//----- nvinfo : EIATTR_MIN_STACK_SIZE
	.align		4
.L_899:
        /*1518*/ 	.byte	0x04, 0x12
        /*151a*/ 	.short	(.L_901 - .L_900)
	.align		4
.L_900:
        /*151c*/ 	.word	index@(_ZN10layer_norm22ln_bwd_finalize_kernelINS_22Kernel_traits_finalizeILj3072Ef13__nv_bfloat16S2_S2_fjLb0ELj1024ELj4ENS_18Kernel_traits_baseILj3072EfS2_S2_S2_fjLj1024EEEEELb0ELb0EEEvNS_9BwdParamsE)
        /*1520*/ 	.word	0x00000000


	//----- nvinfo : EIATTR_MIN_STACK_SIZE
	.align		4
.L_901:
        /*1524*/ 	.byte	0x04, 0x12
        /*1526*/ 	.short	(.L_903 - .L_902)
	.align		4
.L_902:
        /*1528*/ 	.word	index@(_ZN10layer_norm13ln_bwd_kernelINS_13Kernel_traitsIf13__nv_bfloat16S2_S2_fjLj3072ELj1ELj1ELj4ELj16ENS_18Kernel_traits_baseILj3072EfS2_S2_S2_fjLj128EEEEELb1ELb0ELb1ELb0EEEvNS_9BwdParamsE)
        /*152c*/ 	.word	0x00000000


	//----- nvinfo : EIATTR_MIN_STACK_SIZE
	.align		4
.L_903:
        /*1530*/ 	.byte	0x04, 0x12
        /*1532*/ 	.short	(.L_905 - .L_904)
	.align		4
.L_904:
        /*1534*/ 	.word	index@(_ZN10layer_norm22ln_bwd_finalize_kernelINS_22Kernel_traits_finalizeILj3072Ef13__nv_bfloat16S2_S2_fjLb0ELj1024ELj4ENS_18Kernel_traits_baseILj3072EfS2_S2_S2_fjLj1024EEEEELb0ELb1EEEvNS_9BwdParamsE)
        /*1538*/ 	.word	0x00000000


	//----- nvinfo : EIATTR_MIN_STACK_SIZE
	.align		4
.L_905:
        /*153c*/ 	.byte	0x04, 0x12
        /*153e*/ 	.short	(.L_907 - .L_906)
	.align		4
.L_906:
        /*1540*/ 	.word	index@(_ZN10layer_norm13ln_bwd_kernelINS_13Kernel_traitsIf13__nv_bfloat16S2_S2_fjLj3072ELj1ELj1ELj4ELj16ENS_18Kernel_traits_baseILj3072EfS2_S2_S2_fjLj128EEEEELb1ELb0ELb1ELb1EEEvNS_9BwdParamsE)
        /*1544*/ 	.word	0x00000000


	//----- nvinfo : EIATTR_MIN_STACK_SIZE
	.align		4
.L_907:
        /*1548*/ 	.byte	0x04, 0x12
        /*154a*/ 	.short	(.L_909 - .L_908)
	.align		4
.L_908:
        /*154c*/ 	.word	index@(_ZN10layer_norm13ln_bwd_kernelINS_13Kernel_traitsIf13__nv_bfloat16S2_S2_fjLj3072ELj1ELj1ELj4ELj16ENS_18Kernel_traits_baseILj3072EfS2_S2_S2_fjLj128EEEEELb1ELb1ELb0ELb0EEEvNS_9BwdParamsE)
        /*1550*/ 	.word	0x00000000


	//----- nvinfo : EIATTR_MIN_STACK_SIZE
	.align		4
.L_909:
        /*1554*/ 	.byte	0x04, 0x12
        /*1556*/ 	.short	(.L_911 - .L_910)
	.align		4
.L_910:
        /*1558*/ 	.word	index@(_ZN10layer_norm13ln_bwd_kernelINS_13Kernel_traitsIf13__nv_bfloat16S2_S2_fjLj3072ELj1ELj1ELj4ELj16ENS_18Kernel_traits_baseILj3072EfS2_S2_S2_fjLj128EEEEELb1ELb1ELb0ELb1EEEvNS_9BwdParamsE)
        /*155c*/ 	.word	0x00000000


	//----- nvinfo : EIATTR_MIN_STACK_SIZE
	.align		4
.L_911:
        /*1560*/ 	.byte	0x04, 0x12
        /*1562*/ 	.short	(.L_913 - .L_912)
	.align		4
.L_912:
        /*1564*/ 	.word	index@(_ZN10layer_norm22ln_bwd_finalize_kernelINS_22Kernel_traits_finalizeILj3072Ef13__nv_bfloat16S2_S2_fjLb1ELj1024ELj4ENS_18Kernel_traits_baseILj3072EfS2_S2_S2_fjLj1024EEEEELb1ELb0EEEvNS_9BwdParamsE)
        /*1568*/ 	.word	0x00000000


	//----- nvinfo : EIATTR_MIN_STACK_SIZE
	.align		4
.L_913:
        /*156c*/ 	.byte	0x04, 0x12
        /*156e*/ 	.short	(.L_915 - .L_914)
	.align		4
.L_914:
        /*1570*/ 	.word	index@(_ZN10layer_norm13ln_bwd_kernelINS_13Kernel_traitsIf13__nv_bfloat16S2_S2_fjLj3072ELj1ELj1ELj4ELj16ENS_18Kernel_traits_baseILj3072EfS2_S2_S2_fjLj128EEEEELb1ELb1ELb1ELb0EEEvNS_9BwdParamsE)
        /*1574*/ 	.word	0x00000000


	//----- nvinfo : EIATTR_MIN_STACK_SIZE
	.align		4
.L_915:
        /*1578*/ 	.byte	0x04, 0x12
        /*157a*/ 	.short	(.L_917 - .L_916)
	.align		4
.L_916:
        /*157c*/ 	.word	index@(_ZN10layer_norm22ln_bwd_finalize_kernelINS_22Kernel_traits_finalizeILj3072Ef13__nv_bfloat16S2_S2_fjLb1ELj1024ELj4ENS_18Kernel_traits_baseILj3072EfS2_S2_S2_fjLj1024EEEEELb1ELb1EEEvNS_9BwdParamsE)
        /*1580*/ 	.word	0x00000000


	//----- nvinfo : EIATTR_MIN_STACK_SIZE
	.align		4
.L_917:
        /*1584*/ 	.byte	0x04, 0x12
        /*1586*/ 	.short	(.L_919 - .L_918)
	.align		4
.L_918:
        /*1588*/ 	.word	index@(_ZN10layer_norm13ln_bwd_kernelINS_13Kernel_traitsIf13__nv_bfloat16S2_S2_fjLj3072ELj1ELj1ELj4ELj16ENS_18Kernel_traits_baseILj3072EfS2_S2_S2_fjLj128EEEEELb1ELb1ELb1ELb1EEEvNS_9BwdParamsE)
        /*158c*/ 	.word	0x00000000


	//----- nvinfo : EIATTR_MIN_STACK_SIZE
	.align		4
.L_919:
        /*1590*/ 	.byte	0x04, 0x12
        /*1592*/ 	.short	(.L_921 - .L_920)
	.align		4
.L_920:
        /*1594*/ 	.word	index@(_ZN10layer_norm13ln_bwd_kernelINS_13Kernel_traitsI13__nv_bfloat16S2_fS2_fjLj3072ELj1ELj1ELj4ELj16ENS_18Kernel_traits_baseILj3072ES2_S2_fS2_fjLj128EEEEELb0ELb0ELb0ELb0EEEvNS_9BwdParamsE)
        /*1598*/ 	.word	0x00000000


	//----- nvinfo : EIATTR_MIN_STACK_SIZE
	.align		4
.L_921:
        /*159c*/ 	.byte	0x04, 0x12
        /*159e*/ 	.short	(.L_923 - .L_922)
	.align		4
.L_922:
        /*15a0*/ 	.word	index@(_ZN10layer_norm13ln_bwd_kernelINS_13Kernel_traitsI13__nv_bfloat16S2_fS2_fjLj3072ELj1ELj1ELj4ELj16ENS_18Kernel_traits_baseILj3072ES2_S2_fS2_fjLj128EEEEELb0ELb0ELb0ELb1EEEvNS_9BwdParamsE)
        /*15a4*/ 	.word	0x00000000


	//----- nvinfo : EIATTR_MIN_STACK_SIZE
	.align		4
.L_923:
        /*15a8*/ 	.byte	0x04, 0x12
        /*15aa*/ 	.short	(.L_925 - .L_924)
	.align		4
.L_924:
        /*15ac*/ 	.word	index@(_ZN10layer_norm13ln_bwd_kernelINS_13Kernel_traitsI13__nv_bfloat16S2_fS2_fjLj3072ELj1ELj1ELj4ELj16ENS_18Kernel_traits_baseILj3072ES2_S2_fS2_fjLj128EEEEELb0ELb0ELb1ELb0EEEvNS_9BwdParamsE)
        /*15b0*/ 	.word	0x00000000


	//----- nvinfo : EIATTR_MIN_STACK_SIZE
	.align		4
.L_925:
        /*15b4*/ 	.byte	0x04, 0x12
        /*15b6*/ 	.short	(.L_927 - .L_926)
	.align		4
.L_926:
        /*15b8*/ 	.word	index@(_ZN10layer_norm13ln_bwd_kernelINS_13Kernel_traitsI13__nv_bfloat16S2_fS2_fjLj3072ELj1ELj1ELj4ELj16ENS_18Kernel_traits_baseILj3072ES2_S2_fS2_fjLj128EEEEELb0ELb0ELb1ELb1EEEvNS_9BwdParamsE)
        /*15bc*/ 	.word	0x00000000


	//----- nvinfo : EIATTR_MIN_STACK_SIZE
	.align		4
.L_927:
        /*15c0*/ 	.byte	0x04, 0x12
        /*15c2*/ 	.short	(.L_929 - .L_928)
	.align		4
.L_928:
        /*15c4*/ 	.word	index@(_ZN10layer_norm13ln_bwd_kernelINS_13Kernel_traitsI13__nv_bfloat16S2_fS2_fjLj3072ELj1ELj1ELj4ELj16ENS_18Kernel_traits_baseILj3072ES2_S2_fS2_fjLj128EEEEELb0ELb1ELb0ELb0EEEvNS_9BwdParamsE)
        /*15c8*/ 	.word	0x00000000


	//----- nvinfo : EIATTR_MIN_STACK_SIZE
	.align		4
.L_929:
        /*15cc*/ 	.byte	0x04, 0x12
        /*15ce*/ 	.short	(.L_931 - .L_930)
	.align		4
.L_930:
        /*15d0*/ 	.word	index@(_ZN10layer_norm13ln_bwd_kernelINS_13Kernel_traitsI13__nv_bfloat16S2_fS2_fjLj3072ELj1ELj1ELj4ELj16ENS_18Kernel_traits_baseILj3072ES2_S2_fS2_fjLj128EEEEELb0ELb1ELb0ELb1EEEvNS_9BwdParamsE)
        /*15d4*/ 	.word	0x00000000


	//----- nvinfo : EIATTR_MIN_STACK_SIZE
	.align		4
.L_931:
        /*15d8*/ 	.byte	0x04, 0x12
        /*15da*/ 	.short	(.L_933 - .L_932)
	.align		4
.L_932:
        /*15dc*/ 	.word	index@(_ZN10layer_norm13ln_bwd_kernelINS_13Kernel_traitsI13__nv_bfloat16S2_fS2_fjLj3072ELj1ELj1ELj4ELj16ENS_18Kernel_traits_baseILj3072ES2_S2_fS2_fjLj128EEEEELb0ELb1ELb1ELb0EEEvNS_9BwdParamsE)
        /*15e0*/ 	.word	0x00000000


	//----- nvinfo : EIATTR_MIN_STACK_SIZE
	.align		4
.L_933:
        /*15e4*/ 	.byte	0x04, 0x12
        /*15e6*/ 	.short	(.L_935 - .L_934)
	.align		4
.L_934:
        /*15e8*/ 	.word	index@(_ZN10layer_norm13ln_bwd_kernelINS_13Kernel_traitsI13__nv_bfloat16S2_fS2_fjLj3072ELj1ELj1ELj4ELj16ENS_18Kernel_traits_baseILj3072ES2_S2_fS2_fjLj128EEEEELb0ELb1ELb1ELb1EEEvNS_9BwdParamsE)
        /*15ec*/ 	.word	0x00000000


	//----- nvinfo : EIATTR_MIN_STACK_SIZE
	.align		4
.L_935:
        /*15f0*/ 	.byte	0x04, 0x12
        /*15f2*/ 	.short	(.L_937 - .L_936)
	.align		4
.L_936:
        /*15f4*/ 	.word	index@(_ZN10layer_norm13ln_bwd_kernelINS_13Kernel_traitsI13__nv_bfloat16S2_fS2_fjLj3072ELj1ELj1ELj4ELj16ENS_18Kernel_traits_baseILj3072ES2_S2_fS2_fjLj128EEEEELb1ELb0ELb0ELb0EEEvNS_9BwdParamsE)
        /*15f8*/ 	.word	0x00000000


	//----- nvinfo : EIATTR_MIN_STACK_SIZE
	.align		4
.L_937:
        /*15fc*/ 	.byte	0x04, 0x12
        /*15fe*/ 	.short	(.L_939 - .L_938)
	.align		4
.L_938:
        /*1600*/ 	.word	index@(_ZN10layer_norm13ln_bwd_kernelINS_13Kernel_traitsI13__nv_bfloat16S2_fS2_fjLj3072ELj1ELj1ELj4ELj16ENS_18Kernel_traits_baseILj3072ES2_S2_fS2_fjLj128EEEEELb1ELb0ELb0ELb1EEEvNS_9BwdParamsE)
        /*1604*/ 	.word	0x00000000


	//----- nvinfo : EIATTR_MIN_STACK_SIZE
	.align		4
.L_939:
        /*1608*/ 	.byte	0x04, 0x12
        /*160a*/ 	.short	(.L_941 - .L_940)
	.align		4
.L_940:
        /*160c*/ 	.word	index@(_ZN10layer_norm22ln_bwd_finalize_kernelINS_22Kernel_traits_finalizeILj3072E13__nv_bfloat16S2_fS2_fjLb0ELj1024ELj4ENS_18Kernel_traits_baseILj3072ES2_S2_fS2_fjLj1024EEEEELb0ELb0EEEvNS_9BwdParamsE)
        /*1610*/ 	.word	0x00000000


	//----- nvinfo : EIATTR_MIN_STACK_SIZE
	.align		4
.L_941:
        /*1614*/ 	.byte	0x04, 0x12
        /*1616*/ 	.short	(.L_943 - .L_942)
	.align		4
.L_942:
        /*1618*/ 	.word	index@(_ZN10layer_norm13ln_bwd_kernelINS_13Kernel_traitsI13__nv_bfloat16S2_fS2_fjLj3072ELj1ELj1ELj4ELj16ENS_18Kernel_traits_baseILj3072ES2_S2_fS2_fjLj128EEEEELb1ELb0ELb1ELb0EEEvNS_9BwdParamsE)
        /*161c*/ 	.word	0x00000000


	//----- nvinfo : EIATTR_MIN_STACK_SIZE
	.align		4
.L_943:
        /*1620*/ 	.byte	0x04, 0x12
        /*1622*/ 	.short	(.L_945 - .L_944)
	.align		4
.L_944:
        /*1624*/ 	.word	index@(_ZN10layer_norm22ln_bwd_finalize_kernelINS_22Kernel_traits_finalizeILj3072E13__nv_bfloat16S2_fS2_fjLb0ELj1024ELj4ENS_18Kernel_traits_baseILj3072ES2_S2_fS2_fjLj1024EEEEELb0ELb1EEEvNS_9BwdParamsE)
        /*1628*/ 	.word	0x00000000


	//----- nvinfo : EIATTR_MIN_STACK_SIZE
	.align		4
.L_945:
        /*162c*/ 	.byte	0x04, 0x12
        /*162e*/ 	.short	(.L_947 - .L_946)
	.align		4
.L_946:
        /*1630*/ 	.word	index@(_ZN10layer_norm13ln_bwd_kernelINS_13Kernel_traitsI13__nv_bfloat16S2_fS2_fjLj3072ELj1ELj1ELj4ELj16ENS_18Kernel_traits_baseILj3072ES2_S2_fS2_fjLj128EEEEELb1ELb0ELb1ELb1EEEvNS_9BwdParamsE)
        /*1634*/ 	.word	0x00000000


	//----- nvinfo : EIATTR_MIN_STACK_SIZE
	.align		4
.L_947:
        /*1638*/ 	.byte	0x04, 0x12
        /*163a*/ 	.short	(.L_949 - .L_948)
	.align		4
.L_948:
        /*163c*/ 	.word	index@(_ZN10layer_norm13ln_bwd_kernelINS_13Kernel_traitsI13__nv_bfloat16S2_fS2_fjLj3072ELj1ELj1ELj4ELj16ENS_18Kernel_traits_baseILj3072ES2_S2_fS2_fjLj128EEEEELb1ELb1ELb0ELb0EEEvNS_9BwdParamsE)
        /*1640*/ 	.word	0x00000000


	//----- nvinfo : EIATTR_MIN_STACK_SIZE
	.align		4
.L_949:
        /*1644*/ 	.byte	0x04, 0x12
        /*1646*/ 	.short	(.L_951 - .L_950)
	.align		4
.L_950:
        /*1648*/ 	.word	index@(_ZN10layer_norm13ln_bwd_kernelINS_13Kernel_traitsI13__nv_bfloat16S2_fS2_fjLj3072ELj1ELj1ELj4ELj16ENS_18Kernel_traits_baseILj3072ES2_S2_fS2_fjLj128EEEEELb1ELb1ELb0ELb1EEEvNS_9BwdParamsE)
        /*164c*/ 	.word	0x00000000


	//----- nvinfo : EIATTR_MIN_STACK_SIZE
	.align		4
.L_951:
        /*1650*/ 	.byte	0x04, 0x12
        /*1652*/ 	.short	(.L_953 - .L_952)
	.align		4
.L_952:
        /*1654*/ 	.word	index@(_ZN10layer_norm22ln_bwd_finalize_kernelINS_22Kernel_traits_finalizeILj3072E13__nv_bfloat16S2_fS2_fjLb1ELj1024ELj4ENS_18Kernel_traits_baseILj3072ES2_S2_fS2_fjLj1024EEEEELb1ELb0EEEvNS_9BwdParamsE)
        /*1658*/ 	.word	0x00000000


	//----- nvinfo : EIATTR_MIN_STACK_SIZE
	.align		4
.L_953:
        /*165c*/ 	.byte	0x04, 0x12
        /*165e*/ 	.short	(.L_955 - .L_954)
	.align		4
.L_954:
        /*1660*/ 	.word	index@(_ZN10layer_norm13ln_bwd_kernelINS_13Kernel_traitsI13__nv_bfloat16S2_fS2_fjLj3072ELj1ELj1ELj4ELj16ENS_18Kernel_traits_baseILj3072ES2_S2_fS2_fjLj128EEEEELb1ELb1ELb1ELb0EEEvNS_9BwdParamsE)
        /*1664*/ 	.word	0x00000000


	//----- nvinfo : EIATTR_MIN_STACK_SIZE
	.align		4
.L_955:
        /*1668*/ 	.byte	0x04, 0x12
        /*166a*/ 	.short	(.L_957 - .L_956)
	.align		4
.L_956:
        /*166c*/ 	.word	index@(_ZN10layer_norm22ln_bwd_finalize_kernelINS_22Kernel_traits_finalizeILj3072E13__nv_bfloat16S2_fS2_fjLb1ELj1024ELj4ENS_18Kernel_traits_baseILj3072ES2_S2_fS2_fjLj1024EEEEELb1ELb1EEEvNS_9BwdParamsE)
        /*1670*/ 	.word	0x00000000


	//----- nvinfo : EIATTR_MIN_STACK_SIZE
	.align		4
.L_957:
        /*1674*/ 	.byte	0x04, 0x12
        /*1676*/ 	.short	(.L_959 - .L_958)
	.align		4
.L_958:
        /*1678*/ 	.word	index@(_ZN10layer_norm13ln_bwd_kernelINS_13Kernel_traitsI13__nv_bfloat16S2_fS2_fjLj3072ELj1ELj1ELj4ELj16ENS_18Kernel_traits_baseILj3072ES2_S2_fS2_fjLj128EEEEELb1ELb1ELb1ELb1EEEvNS_9BwdParamsE)
        /*167c*/ 	.word	0x00000000


	//----- nvinfo : EIATTR_MIN_STACK_SIZE
	.align		4
.L_959:
        /*1680*/ 	.byte	0x04, 0x12
        /*1682*/ 	.short	(.L_961 - .L_960)
	.align		4
.L_960:
        /*1684*/ 	.word	index@(_ZN10layer_norm13ln_bwd_kernelINS_13Kernel_traitsIf13__nv_bfloat16fS2_fjLj3072ELj1ELj1ELj4ELj16ENS_18Kernel_traits_baseILj3072EfS2_fS2_fjLj128EEEEELb0ELb0ELb0ELb0EEEvNS_9BwdParamsE)
        /*1688*/ 	.word	0x00000000


	//----- nvinfo : EIATTR_MIN_STACK_SIZE
	.align		4
.L_961:
        /*168c*/ 	.byte	0x04, 0x12
        /*168e*/ 	.short	(.L_963 - .L_962)
	.align		4
.L_962:
        /*1690*/ 	.word	index@(_ZN10layer_norm13ln_bwd_kernelINS_13Kernel_traitsIf13__nv_bfloat16fS2_fjLj3072ELj1ELj1ELj4ELj16ENS_18Kernel_traits_baseILj3072EfS2_fS2_fjLj128EEEEELb0ELb0ELb0ELb1EEEvNS_9BwdParamsE)
        /*1694*/ 	.word	0x00000000


	//----- nvinfo : EIATTR_MIN_STACK_SIZE
	.align		4
.L_963:
        /*1698*/ 	.byte	0x04, 0x12
        /*169a*/ 	.short	(.L_965 - .L_964)
	.align		4
.L_964:
        /*169c*/ 	.word	index@(_ZN10layer_norm13ln_bwd_kernelINS_13Kernel_traitsIf13__nv_bfloat16fS2_fjLj3072ELj1ELj1ELj4ELj16ENS_18Kernel_traits_baseILj3072EfS2_fS2_fjLj128EEEEELb0ELb0ELb1ELb0EEEvNS_9BwdParamsE)
        /*16a0*/ 	.word	0x00000000


	//----- nvinfo : EIATTR_MIN_STACK_SIZE
	.align		4
.L_965:
        /*16a4*/ 	.byte	0x04, 0x12
        /*16a6*/ 	.short	(.L_967 - .L_966)
	.align		4
.L_966:
        /*16a8*/ 	.word	index@(_ZN10layer_norm13ln_bwd_kernelINS_13Kernel_traitsIf13__nv_bfloat16fS2_fjLj3072ELj1ELj1ELj4ELj16ENS_18Kernel_traits_baseILj3072EfS2_fS2_fjLj128EEEEELb0ELb0ELb1ELb1EEEvNS_9BwdParamsE)
        /*16ac*/ 	.word	0x00000000


	//----- nvinfo : EIATTR_MIN_STACK_SIZE
	.align		4
.L_967:
        /*16b0*/ 	.byte	0x04, 0x12
        /*16b2*/ 	.short	(.L_969 - .L_968)
	.align		4
.L_968:
        /*16b4*/ 	.word	index@(_ZN10layer_norm13ln_bwd_kernelINS_13Kernel_traitsIf13__nv_bfloat16fS2_fjLj3072ELj1ELj1ELj4ELj16ENS_18Kernel_traits_baseILj3072EfS2_fS2_fjLj128EEEEELb0ELb1ELb0ELb0EEEvNS_9BwdParamsE)
        /*16b8*/ 	.word	0x00000000


	//----- nvinfo : EIATTR_MIN_STACK_SIZE
	.align		4
.L_969:
        /*16bc*/ 	.byte	0x04, 0x12
        /*16be*/ 	.short	(.L_971 - .L_970)
	.align		4
.L_970:
        /*16c0*/ 	.word	index@(_ZN10layer_norm13ln_bwd_kernelINS_13Kernel_traitsIf13__nv_bfloat16fS2_fjLj3072ELj1ELj1ELj4ELj16ENS_18Kernel_traits_baseILj3072EfS2_fS2_fjLj128EEEEELb0ELb1ELb0ELb1EEEvNS_9BwdParamsE)
        /*16c4*/ 	.word	0x00000000


	//----- nvinfo : EIATTR_MIN_STACK_SIZE
	.align		4
.L_971:
        /*16c8*/ 	.byte	0x04, 0x12
        /*16ca*/ 	.short	(.L_973 - .L_972)
	.align		4
.L_972:
        /*16cc*/ 	.word	index@(_ZN10layer_norm13ln_bwd_kernelINS_13Kernel_traitsIf13__nv_bfloat16fS2_fjLj3072ELj1ELj1ELj4ELj16ENS_18Kernel_traits_baseILj3072EfS2_fS2_fjLj128EEEEELb0ELb1ELb1ELb0EEEvNS_9BwdParamsE)
        /*16d0*/ 	.word	0x00000000


	//----- nvinfo : EIATTR_MIN_STACK_SIZE
	.align		4
.L_973:
        /*16d4*/ 	.byte	0x04, 0x12
        /*16d6*/ 	.short	(.L_975 - .L_974)
	.align		4
.L_974:
        /*16d8*/ 	.word	index@(_ZN10layer_norm13ln_bwd_kernelINS_13Kernel_traitsIf13__nv_bfloat16fS2_fjLj3072ELj1ELj1ELj4ELj16ENS_18Kernel_traits_baseILj3072EfS2_fS2_fjLj128EEEEELb0ELb1ELb1ELb1EEEvNS_9BwdParamsE)
        /*16dc*/ 	.word	0x00000000


	//----- nvinfo : EIATTR_MIN_STACK_SIZE
	.align		4
.L_975:
        /*16e0*/ 	.byte	0x04, 0x12
        /*16e2*/ 	.short	(.L_977 - .L_976)
	.align		4
.L_976:
        /*16e4*/ 	.word	index@(_ZN10layer_norm13ln_bwd_kernelINS_13Kernel_traitsIf13__nv_bfloat16fS2_fjLj3072ELj1ELj1ELj4ELj16ENS_18Kernel_traits_baseILj3072EfS2_fS2_fjLj128EEEEELb1ELb0ELb0ELb0EEEvNS_9BwdParamsE)
        /*16e8*/ 	.word	0x00000000


	//----- nvinfo : EIATTR_MIN_STACK_SIZE
	.align		4
.L_977:
        /*16ec*/ 	.byte	0x04, 0x12
        /*16ee*/ 	.short	(.L_979 - .L_978)
	.align		4
.L_978:
        /*16f0*/ 	.word	index@(_ZN10layer_norm13ln_bwd_kernelINS_13Kernel_traitsIf13__nv_bfloat16fS2_fjLj3072ELj1ELj1ELj4ELj16ENS_18Kernel_traits_baseILj3072EfS2_fS2_fjLj128EEEEELb1ELb0ELb0ELb1EEEvNS_9BwdParamsE)
        /*16f4*/ 	.word	0x00000000


	//----- nvinfo : EIATTR_MIN_STACK_SIZE
	.align		4
.L_979:
        /*16f8*/ 	.byte	0x04, 0x12
        /*16fa*/ 	.short	(.L_981 - .L_980)
	.align		4
.L_980:
        /*16fc*/ 	.word	index@(_ZN10layer_norm22ln_bwd_finalize_kernelINS_22Kernel_traits_finalizeILj3072Ef13__nv_bfloat16fS2_fjLb0ELj1024ELj4ENS_18Kernel_traits_baseILj3072EfS2_fS2_fjLj1024EEEEELb0ELb0EEEvNS_9BwdParamsE)
        /*1700*/ 	.word	0x00000000


	//----- nvinfo : EIATTR_MIN_STACK_SIZE
	.align		4
.L_981:
        /*1704*/ 	.byte	0x04, 0x12
        /*1706*/ 	.short	(.L_983 - .L_982)
	.align		4
.L_982:
        /*1708*/ 	.word	index@(_ZN10layer_norm13ln_bwd_kernelINS_13Kernel_traitsIf13__nv_bfloat16fS2_fjLj3072ELj1ELj1ELj4ELj16ENS_18Kernel_traits_baseILj3072EfS2_fS2_fjLj128EEEEELb1ELb0ELb1ELb0EEEvNS_9BwdParamsE)
        /*170c*/ 	.word	0x00000000


	//----- nvinfo : EIATTR_MIN_STACK_SIZE
	.align		4
.L_983:
        /*1710*/ 	.byte	0x04, 0x12
        /*1712*/ 	.short	(.L_985 - .L_984)
	.align		4
.L_984:
        /*1714*/ 	.word	index@(_ZN10layer_norm22ln_bwd_finalize_kernelINS_22Kernel_traits_finalizeILj3072Ef13__nv_bfloat16fS2_fjLb0ELj1024ELj4ENS_18Kernel_traits_baseILj3072EfS2_fS2_fjLj1024EEEEELb0ELb1EEEvNS_9BwdParamsE)
        /*1718*/ 	.word	0x00000000


	//----- nvinfo : EIATTR_MIN_STACK_SIZE
	.align		4
.L_985:
        /*171c*/ 	.byte	0x04, 0x12
        /*171e*/ 	.short	(.L_987 - .L_986)
	.align		4
.L_986:
        /*1720*/ 	.word	index@(_ZN10layer_norm13ln_bwd_kernelINS_13Kernel_traitsIf13__nv_bfloat16fS2_fjLj3072ELj1ELj1ELj4ELj16ENS_18Kernel_traits_baseILj3072EfS2_fS2_fjLj128EEEEELb1ELb0ELb1ELb1EEEvNS_9BwdParamsE)
        /*1724*/ 	.word	0x00000000


	//----- nvinfo : EIATTR_MIN_STACK_SIZE
	.align		4
.L_987:
        /*1728*/ 	.byte	0x04, 0x12
        /*172a*/ 	.short	(.L_989 - .L_988)
	.align		4
.L_988:
        /*172c*/ 	.word	index@(_ZN10layer_norm13ln_bwd_kernelINS_13Kernel_traitsIf13__nv_bfloat16fS2_fjLj3072ELj1ELj1ELj4ELj16ENS_18Kernel_traits_baseILj3072EfS2_fS2_fjLj128EEEEELb1ELb1ELb0ELb0EEEvNS_9BwdParamsE)
        /*1730*/ 	.word	0x00000000


	//----- nvinfo : EIATTR_MIN_STACK_SIZE
	.align		4
.L_989:
        /*1734*/ 	.byte	0x04, 0x12
        /*1736*/ 	.short	(.L_991 - .L_990)
	.align		4
.L_990:
        /*1738*/ 	.word	index@(_ZN10layer_norm13ln_bwd_kernelINS_13Kernel_traitsIf13__nv_bfloat16fS2_fjLj3072ELj1ELj1ELj4ELj16ENS_18Kernel_traits_baseILj3072EfS2_fS2_fjLj128EEEEELb1ELb1ELb0ELb1EEEvNS_9BwdParamsE)
        /*173c*/ 	.word	0x00000000


	//----- nvinfo : EIATTR_MIN_STACK_SIZE
	.align		4
.L_991:
        /*1740*/ 	.byte	0x04, 0x12
        /*1742*/ 	.short	(.L_993 - .L_992)
	.align		4
.L_992:
        /*1744*/ 	.word	index@(_ZN10layer_norm22ln_bwd_finalize_kernelINS_22Kernel_traits_finalizeILj3072Ef13__nv_bfloat16fS2_fjLb1ELj1024ELj4ENS_18Kernel_traits_baseILj3072EfS2_fS2_fjLj1024EEEEELb1ELb0EEEvNS_9BwdParamsE)
        /*1748*/ 	.word	0x00000000


	//----- nvinfo : EIATTR_MIN_STACK_SIZE
	.align		4
.L_993:
        /*174c*/ 	.byte	0x04, 0x12
        /*174e*/ 	.short	(.L_995 - .L_994)
	.align		4
.L_994:
        /*1750*/ 	.word	index@(_ZN10layer_norm13ln_bwd_kernelINS_13Kernel_traitsIf13__nv_bfloat16fS2_fjLj3072ELj1ELj1ELj4ELj16ENS_18Kernel_traits_baseILj3072EfS2_fS2_fjLj128EEEEELb1ELb1ELb1ELb0EEEvNS_9BwdParamsE)
        /*1754*/ 	.word	0x00000000


	//----- nvinfo : EIATTR_MIN_STACK_SIZE
	.align		4
.L_995:
        /*1758*/ 	.byte	0x04, 0x12
        /*175a*/ 	.short	(.L_997 - .L_996)
	.align		4
.L_996:
        /*175c*/ 	.word	index@(_ZN10layer_norm22ln_bwd_finalize_kernelINS_22Kernel_traits_finalizeILj3072Ef13__nv_bfloat16fS2_fjLb1ELj1024ELj4ENS_18Kernel_traits_baseILj3072EfS2_fS2_fjLj1024EEEEELb1ELb1EEEvNS_9BwdParamsE)
        /*1760*/ 	.word	0x00000000


	//----- nvinfo : EIATTR_MIN_STACK_SIZE
	.align		4
.L_997:
        /*1764*/ 	.byte	0x04, 0x12
        /*1766*/ 	.short	(.L_999 - .L_998)
	.align		4
.L_998:
        /*1768*/ 	.word	index@(_ZN10layer_norm13ln_bwd_kernelINS_13Kernel_traitsIf13__nv_bfloat16fS2_fjLj3072ELj1ELj1ELj4ELj16ENS_18Kernel_traits_baseILj3072EfS2_fS2_fjLj128EEEEELb1ELb1ELb1ELb1EEEvNS_9BwdParamsE)
        /*176c*/ 	.word	0x00000000


	//----- nvinfo : EIATTR_MIN_STACK_SIZE
	.align		4
.L_999:
        /*1770*/ 	.byte	0x04, 0x12
        /*1772*/ 	.short	(.L_1001 - .L_1000)
	.align		4
.L_1000:
        /*1774*/ 	.word	index@(_ZN10layer_norm13ln_bwd_kernelINS_13Kernel_traitsIf6__halfS2_S2_fjLj3072ELj1ELj1ELj4ELj16ENS_18Kernel_traits_baseILj3072EfS2_S2_S2_fjLj128EEEEELb0ELb0ELb0ELb0EEEvNS_9BwdParamsE)
        /*1778*/ 	.word	0x00000000


	//----- nvinfo : EIATTR_MIN_STACK_SIZE
	.align		4
.L_1001:
        /*177c*/ 	.byte	0x04, 0x12
        /*177e*/ 	.short	(.L_1003 - .L_1002)
	.align		4
.L_1002:
        /*1780*/ 	.word	index@(_ZN10layer_norm13ln_bwd_kernelINS_13Kernel_traitsIf6__halfS2_S2_fjLj3072ELj1ELj1ELj4ELj16ENS_18Kernel_traits_baseILj3072EfS2_S2_S2_fjLj128EEEEELb0ELb0ELb0ELb1EEEvNS_9BwdParamsE)
        /*1784*/ 	.word	0x00000000


	//----- nvinfo : EIATTR_MIN_STACK_SIZE
	.align		4
.L_1003:
        /*1788*/ 	.byte	0x04, 0x12
        /*178a*/ 	.short	(.L_1005 - .L_1004)
	.align		4
.L_1004:
        /*178c*/ 	.word	index@(_ZN10layer_norm13ln_bwd_kernelINS_13Kernel_traitsIf6__halfS2_S2_fjLj3072ELj1ELj1ELj4ELj16ENS_18Kernel_traits_baseILj3072EfS2_S2_S2_fjLj128EEEEELb0ELb0ELb1ELb0EEEvNS_9BwdParamsE)
        /*1790*/ 	.word	0x00000000


	//----- nvinfo : EIATTR_MIN_STACK_SIZE
	.align		4
.L_1005:
        /*1794*/ 	.byte	0x04, 0x12
        /*1796*/ 	.short	(.L_1007 - .L_1006)
	.align		4
.L_1006:
        /*1798*/ 	.word	index@(_ZN10layer_norm13ln_bwd_kernelINS_13Kernel_traitsIf6__halfS2_S2_fjLj3072ELj1ELj1ELj4ELj16ENS_18Kernel_traits_baseILj3072EfS2_S2_S2_fjLj128EEEEELb0ELb0ELb1ELb1EEEvNS_9BwdParamsE)
        /*179c*/ 	.word	0x00000000


	//----- nvinfo : EIATTR_MIN_STACK_SIZE
	.align		4
.L_1007:
        /*17a0*/ 	.byte	0x04, 0x12
        /*17a2*/ 	.short	(.L_1009 - .L_1008)
	.align		4
.L_1008:
        /*17a4*/ 	.word	index@(_ZN10layer_norm13ln_bwd_kernelINS_13Kernel_traitsIf6__halfS2_S2_fjLj3072ELj1ELj1ELj4ELj16ENS_18Kernel_traits_baseILj3072EfS2_S2_S2_fjLj128EEEEELb0ELb1ELb0ELb0EEEvNS_9BwdParamsE)
        /*17a8*/ 	.word	0x00000000


	//----- nvinfo : EIATTR_MIN_STACK_SIZE
	.align		4
.L_1009:
        /*17ac*/ 	.byte	0x04, 0x12
        /*17ae*/ 	.short	(.L_1011 - .L_1010)
	.align		4
.L_1010:
        /*17b0*/ 	.word	index@(_ZN10layer_norm13ln_bwd_kernelINS_13Kernel_traitsIf6__halfS2_S2_fjLj3072ELj1ELj1ELj4ELj16ENS_18Kernel_traits_baseILj3072EfS2_S2_S2_fjLj128EEEEELb0ELb1ELb0ELb1EEEvNS_9BwdParamsE)
        /*17b4*/ 	.word	0x00000000


	//----- nvinfo : EIATTR_MIN_STACK_SIZE
	.align		4
.L_1011:
        /*17b8*/ 	.byte	0x04, 0x12
        /*17ba*/ 	.short	(.L_1013 - .L_1012)
	.align		4
.L_1012:
        /*17bc*/ 	.word	index@(_ZN10layer_norm13ln_bwd_kernelINS_13Kernel_traitsIf6__halfS2_S2_fjLj3072ELj1ELj1ELj4ELj16ENS_18Kernel_traits_baseILj3072EfS2_S2_S2_fjLj128EEEEELb0ELb1ELb1ELb0EEEvNS_9BwdParamsE)
        /*17c0*/ 	.word	0x00000000


	//----- nvinfo : EIATTR_MIN_STACK_SIZE
	.align		4
.L_1013:
        /*17c4*/ 	.byte	0x04, 0x12
        /*17c6*/ 	.short	(.L_1015 - .L_1014)
	.align		4
.L_1014:
        /*17c8*/ 	.word	index@(_ZN10layer_norm13ln_bwd_kernelINS_13Kernel_traitsIf6__halfS2_S2_fjLj3072ELj1ELj1ELj4ELj16ENS_18Kernel_traits_baseILj3072EfS2_S2_S2_fjLj128EEEEELb0ELb1ELb1ELb1EEEvNS_9BwdParamsE)
        /*17cc*/ 	.word	0x00000000


	//----- nvinfo : EIATTR_MIN_STACK_SIZE
	.align		4
.L_1015:
        /*17d0*/ 	.byte	0x04, 0x12
        /*17d2*/ 	.short	(.L_1017 - .L_1016)
	.align		4
.L_1016:
        /*17d4*/ 	.word	index@(_ZN10layer_norm13ln_bwd_kernelINS_13Kernel_traitsIf6__halfS2_S2_fjLj3072ELj1ELj1ELj4ELj16ENS_18Kernel_traits_baseILj3072EfS2_S2_S2_fjLj128EEEEELb1ELb0ELb0ELb0EEEvNS_9BwdParamsE)
        /*17d8*/ 	.word	0x00000000


	//----- nvinfo : EIATTR_MIN_STACK_SIZE
	.align		4
.L_1017:
        /*17dc*/ 	.byte	0x04, 0x12
        /*17de*/ 	.short	(.L_1019 - .L_1018)
	.align		4
.L_1018:
        /*17e0*/ 	.word	index@(_ZN10layer_norm13ln_bwd_kernelINS_13Kernel_traitsIf6__halfS2_S2_fjLj3072ELj1ELj1ELj4ELj16ENS_18Kernel_traits_baseILj3072EfS2_S2_S2_fjLj128EEEEELb1ELb0ELb0ELb1EEEvNS_9BwdParamsE)
        /*17e4*/ 	.word	0x00000000


	//----- nvinfo : EIATTR_MIN_STACK_SIZE
	.align		4
.L_1019:
        /*17e8*/ 	.byte	0x04, 0x12
        /*17ea*/ 	.short	(.L_1021 - .L_1020)
	.align		4
.L_1020:
        /*17ec*/ 	.word	index@(_ZN10layer_norm22ln_bwd_finalize_kernelINS_22Kernel_traits_finalizeILj3072Ef6__halfS2_S2_fjLb0ELj1024ELj4ENS_18Kernel_traits_baseILj3072EfS2_S2_S2_fjLj1024EEEEELb0ELb0EEEvNS_9BwdParamsE)
        /*17f0*/ 	.word	0x00000000


	//----- nvinfo : EIATTR_MIN_STACK_SIZE
	.align		4
.L_1021:
        /*17f4*/ 	.byte	0x04, 0x12
        /*17f6*/ 	.short	(.L_1023 - .L_1022)
	.align		4
.L_1022:
        /*17f8*/ 	.word	index@(_ZN10layer_norm13ln_bwd_kernelINS_13Kernel_traitsIf6__halfS2_S2_fjLj3072ELj1ELj1ELj4ELj16ENS_18Kernel_traits_baseILj3072EfS2_S2_S2_fjLj128EEEEELb1ELb0ELb1ELb0EEEvNS_9BwdParamsE)
        /*17fc*/ 	.word	0x00000000


	//----- nvinfo : EIATTR_MIN_STACK_SIZE
	.align		4
.L_1023:
        /*1800*/ 	.byte	0x04, 0x12
        /*1802*/ 	.short	(.L_1025 - .L_1024)
	.align		4
.L_1024:
        /*1804*/ 	.word	index@(_ZN10layer_norm22ln_bwd_finalize_kernelINS_22Kernel_traits_finalizeILj3072Ef6__halfS2_S2_fjLb0ELj1024ELj4ENS_18Kernel_traits_baseILj3072EfS2_S2_S2_fjLj1024EEEEELb0ELb1EEEvNS_9BwdParamsE)
        /*1808*/ 	.word	0x00000000


	//----- nvinfo : EIATTR_MIN_STACK_SIZE
	.align		4
.L_1025:
        /*180c*/ 	.byte	0x04, 0x12
        /*180e*/ 	.short	(.L_1027 - .L_1026)
	.align		4
.L_1026:
        /*1810*/ 	.word	index@(_ZN10layer_norm13ln_bwd_kernelINS_13Kernel_traitsIf6__halfS2_S2_fjLj3072ELj1ELj1ELj4ELj16ENS_18Kernel_traits_baseILj3072EfS2_S2_S2_fjLj128EEEEELb1ELb0ELb1ELb1EEEvNS_9BwdParamsE)
        /*1814*/ 	.word	0x00000000


	//----- nvinfo : EIATTR_MIN_STACK_SIZE
	.align		4
.L_1027:
        /*1818*/ 	.byte	0x04, 0x12
        /*181a*/ 	.short	(.L_1029 - .L_1028)
	.align		4
.L_1028:
        /*181c*/ 	.word	index@(_ZN10layer_norm13ln_bwd_kernelINS_13Kernel_traitsIf6__halfS2_S2_fjLj3072ELj1ELj1ELj4ELj16ENS_18Kernel_traits_baseILj3072EfS2_S2_S2_fjLj128EEEEELb1ELb1ELb0ELb0EEEvNS_9BwdParamsE)
        /*1820*/ 	.word	0x00000000


	//----- nvinfo : EIATTR_MIN_STACK_SIZE
	.align		4
.L_1029:
        /*1824*/ 	.byte	0x04, 0x12
        /*1826*/ 	.short	(.L_1031 - .L_1030)
	.align		4
.L_1030:
        /*1828*/ 	.word	index@(_ZN10layer_norm13ln_bwd_kernelINS_13Kernel_traitsIf6__halfS2_S2_fjLj3072ELj1ELj1ELj4ELj16ENS_18Kernel_traits_baseILj3072EfS2_S2_S2_fjLj128EEEEELb1ELb1ELb0ELb1EEEvNS_9BwdParamsE)
        /*182c*/ 	.word	0x00000000


	//----- nvinfo : EIATTR_MIN_STACK_SIZE
	.align		4
.L_1031:
        /*1830*/ 	.byte	0x04, 0x12
        /*1832*/ 	.short	(.L_1033 - .L_1032)
	.align		4
.L_1032:
        /*1834*/ 	.word	index@(_ZN10layer_norm22ln_bwd_finalize_kernelINS_22Kernel_traits_finalizeILj3072Ef6__halfS2_S2_fjLb1ELj1024ELj4ENS_18Kernel_traits_baseILj3072EfS2_S2_S2_fjLj1024EEEEELb1ELb0EEEvNS_9BwdParamsE)
        /*1838*/ 	.word	0x00000000


	//----- nvinfo : EIATTR_MIN_STACK_SIZE
	.align		4
.L_1033:
        /*183c*/ 	.byte	0x04, 0x12
        /*183e*/ 	.short	(.L_1035 - .L_1034)
	.align		4
.L_1034:
        /*1840*/ 	.word	index@(_ZN10layer_norm13ln_bwd_kernelINS_13Kernel_traitsIf6__halfS2_S2_fjLj3072ELj1ELj1ELj4ELj16ENS_18Kernel_traits_baseILj3072EfS2_S2_S2_fjLj128EEEEELb1ELb1ELb1ELb0EEEvNS_9BwdParamsE)
        /*1844*/ 	.word	0x00000000


	//----- nvinfo : EIATTR_MIN_STACK_SIZE
	.align		4
.L_1035:
        /*1848*/ 	.byte	0x04, 0x12
        /*184a*/ 	.short	(.L_1037 - .L_1036)
	.align		4
.L_1036:
        /*184c*/ 	.word	index@(_ZN10layer_norm22ln_bwd_finalize_kernelINS_22Kernel_traits_finalizeILj3072Ef6__halfS2_S2_fjLb1ELj1024ELj4ENS_18Kernel_traits_baseILj3072EfS2_S2_S2_fjLj1024EEEEELb1ELb1EEEvNS_9BwdParamsE)
        /*1850*/ 	.word	0x00000000


	//----- nvinfo : EIATTR_MIN_STACK_SIZE
	.align		4
.L_1037:
        /*1854*/ 	.byte	0x04, 0x12
        /*1856*/ 	.short	(.L_1039 - .L_1038)
	.align		4
.L_1038:
        /*1858*/ 	.word	index@(_ZN10layer_norm13ln_bwd_kernelINS_13Kernel_traitsIf6__halfS2_S2_fjLj3072ELj1ELj1ELj4ELj16ENS_18Kernel_traits_baseILj3072EfS2_S2_S2_fjLj128EEEEELb1ELb1ELb1ELb1EEEvNS_9BwdParamsE)
        /*185c*/ 	.word	0x00000000


	//----- nvinfo : EIATTR_MIN_STACK_SIZE
	.align		4
.L_1039:
        /*1860*/ 	.byte	0x04, 0x12
        /*1862*/ 	.short	(.L_1041 - .L_1040)
	.align		4
.L_1040:
        /*1864*/ 	.word	index@(_ZN10layer_norm13ln_bwd_kernelINS_13Kernel_traitsI6__halfS2_fS2_fjLj3072ELj1ELj1ELj4ELj16ENS_18Kernel_traits_baseILj3072ES2_S2_fS2_fjLj128EEEEELb0ELb0ELb0ELb0EEEvNS_9BwdParamsE)
        /*1868*/ 	.word	0x00000000


	//----- nvinfo : EIATTR_MIN_STACK_SIZE
	.align		4
.L_1041:
        /*186c*/ 	.byte	0x04, 0x12
        /*186e*/ 	.short	(.L_1043 - .L_1042)
	.align		4
.L_1042:
        /*1870*/ 	.word	index@(_ZN10layer_norm13ln_bwd_kernelINS_13Kernel_traitsI6__halfS2_fS2_fjLj3072ELj1ELj1ELj4ELj16ENS_18Kernel_traits_baseILj3072ES2_S2_fS2_fjLj128EEEEELb0ELb0ELb0ELb1EEEvNS_9BwdParamsE)
        /*1874*/ 	.word	0x00000000


	//----- nvinfo : EIATTR_MIN_STACK_SIZE
	.align		4
.L_1043:
        /*1878*/ 	.byte	0x04, 0x12
        /*187a*/ 	.short	(.L_1045 - .L_1044)
	.align		4
.L_1044:
        /*187c*/ 	.word	index@(_ZN10layer_norm13ln_bwd_kernelINS_13Kernel_traitsI6__halfS2_fS2_fjLj3072ELj1ELj1ELj4ELj16ENS_18Kernel_traits_baseILj3072ES2_S2_fS2_fjLj128EEEEELb0ELb0ELb1ELb0EEEvNS_9BwdParamsE)
        /*1880*/ 	.word	0x00000000


	//----- nvinfo : EIATTR_MIN_STACK_SIZE
	.align		4
.L_1045:
        /*1884*/ 	.byte	0x04, 0x12
        /*1886*/ 	.short	(.L_1047 - .L_1046)
	.align		4
.L_1046:
        /*1888*/ 	.word	index@(_ZN10layer_norm13ln_bwd_kernelINS_13Kernel_traitsI6__halfS2_fS2_fjLj3072ELj1ELj1ELj4ELj16ENS_18Kernel_traits_baseILj3072ES2_S2_fS2_fjLj128EEEEELb0ELb0ELb1ELb1EEEvNS_9BwdParamsE)
        /*188c*/ 	.word	0x00000000


	//----- nvinfo : EIATTR_MIN_STACK_SIZE
	.align		4
.L_1047:
        /*1890*/ 	.byte	0x04, 0x12
        /*1892*/ 	.short	(.L_1049 - .L_1048)
	.align		4
.L_1048:
        /*1894*/ 	.word	index@(_ZN10layer_norm13ln_bwd_kernelINS_13Kernel_traitsI6__halfS2_fS2_fjLj3072ELj1ELj1ELj4ELj16ENS_18Kernel_traits_baseILj3072ES2_S2_fS2_fjLj128EEEEELb0ELb1ELb0ELb0EEEvNS_9BwdParamsE)
        /*1898*/ 	.word	0x00000000


	//----- nvinfo : EIATTR_MIN_STACK_SIZE
	.align		4
.L_1049:
        /*189c*/ 	.byte	0x04, 0x12
        /*189e*/ 	.short	(.L_1051 - .L_1050)
	.align		4
.L_1050:
        /*18a0*/ 	.word	index@(_ZN10layer_norm13ln_bwd_kernelINS_13Kernel_traitsI6__halfS2_fS2_fjLj3072ELj1ELj1ELj4ELj16ENS_18Kernel_traits_baseILj3072ES2_S2_fS2_fjLj128EEEEELb0ELb1ELb0ELb1EEEvNS_9BwdParamsE)
        /*18a4*/ 	.word	0x00000000


	//----- nvinfo : EIATTR_MIN_STACK_SIZE
	.align		4
.L_1051:
        /*18a8*/ 	.byte	0x04, 0x12
        /*18aa*/ 	.short	(.L_1053 - .L_1052)
	.align		4
.L_1052:
        /*18ac*/ 	.word	index@(_ZN10layer_norm13ln_bwd_kernelINS_13Kernel_traitsI6__halfS2_fS2_fjLj3072ELj1ELj1ELj4ELj16ENS_18Kernel_traits_baseILj3072ES2_S2_fS2_fjLj128EEEEELb0ELb1ELb1ELb0EEEvNS_9BwdParamsE)
        /*18b0*/ 	.word	0x00000000


	//----- nvinfo : EIATTR_MIN_STACK_SIZE
	.align		4
.L_1053:
        /*18b4*/ 	.byte	0x04, 0x12
        /*18b6*/ 	.short	(.L_1055 - .L_1054)
	.align		4
.L_1054:
        /*18b8*/ 	.word	index@(_ZN10layer_norm13ln_bwd_kernelINS_13Kernel_traitsI6__halfS2_fS2_fjLj3072ELj1ELj1ELj4ELj16ENS_18Kernel_traits_baseILj3072ES2_S2_fS2_fjLj128EEEEELb0ELb1ELb1ELb1EEEvNS_9BwdParamsE)
        /*18bc*/ 	.word	0x00000000


	//----- nvinfo : EIATTR_MIN_STACK_SIZE
	.align		4
.L_1055:
        /*18c0*/ 	.byte	0x04, 0x12
        /*18c2*/ 	.short	(.L_1057 - .L_1056)
	.align		4
.L_1056:
        /*18c4*/ 	.word	index@(_ZN10layer_norm13ln_bwd_kernelINS_13Kernel_traitsI6__halfS2_fS2_fjLj3072ELj1ELj1ELj4ELj16ENS_18Kernel_traits_baseILj3072ES2_S2_fS2_fjLj128EEEEELb1ELb0ELb0ELb0EEEvNS_9BwdParamsE)
        /*18c8*/ 	.word	0x00000000


	//----- nvinfo : EIATTR_MIN_STACK_SIZE
	.align		4
.L_1057:
        /*18cc*/ 	.byte	0x04, 0x12
        /*18ce*/ 	.short	(.L_1059 - .L_1058)
	.align		4
.L_1058:
        /*18d0*/ 	.word	index@(_ZN10layer_norm13ln_bwd_kernelINS_13Kernel_traitsI6__halfS2_fS2_fjLj3072ELj1ELj1ELj4ELj16ENS_18Kernel_traits_baseILj3072ES2_S2_fS2_fjLj128EEEEELb1ELb0ELb0ELb1EEEvNS_9BwdParamsE)
        /*18d4*/ 	.word	0x00000000


	//----- nvinfo : EIATTR_MIN_STACK_SIZE
	.align		4
.L_1059:
        /*18d8*/ 	.byte	0x04, 0x12
        /*18da*/ 	.short	(.L_1061 - .L_1060)
	.align		4
.L_1060:
        /*18dc*/ 	.word	index@(_ZN10layer_norm22ln_bwd_finalize_kernelINS_22Kernel_traits_finalizeILj3072E6__halfS2_fS2_fjLb0ELj1024ELj4ENS_18Kernel_traits_baseILj3072ES2_S2_fS2_fjLj1024EEEEELb0ELb0EEEvNS_9BwdParamsE)
        /*18e0*/ 	.word	0x00000000


	//----- nvinfo : EIATTR_MIN_STACK_SIZE
	.align		4
.L_1061:
        /*18e4*/ 	.byte	0x04, 0x12
        /*18e6*/ 	.short	(.L_1063 - .L_1062)
	.align		4
.L_1062:
        /*18e8*/ 	.word	index@(_ZN10layer_norm13ln_bwd_kernelINS_13Kernel_traitsI6__halfS2_fS2_fjLj3072ELj1ELj1ELj4ELj16ENS_18Kernel_traits_baseILj3072ES2_S2_fS2_fjLj128EEEEELb1ELb0ELb1ELb0EEEvNS_9BwdParamsE)
        /*18ec*/ 	.word	0x00000000


	//----- nvinfo : EIATTR_MIN_STACK_SIZE
	.align		4
.L_1063:
        /*18f0*/ 	.byte	0x04, 0x12
        /*18f2*/ 	.short	(.L_1065 - .L_1064)
	.align		4
.L_1064:
        /*18f4*/ 	.word	index@(_ZN10layer_norm22ln_bwd_finalize_kernelINS_22Kernel_traits_finalizeILj3072E6__halfS2_fS2_fjLb0ELj1024ELj4ENS_18Kernel_traits_baseILj3072ES2_S2_fS2_fjLj1024EEEEELb0ELb1EEEvNS_9BwdParamsE)
        /*18f8*/ 	.word	0x00000000


	//----- nvinfo : EIATTR_MIN_STACK_SIZE
	.align		4
.L_1065:
        /*18fc*/ 	.byte	0x04, 0x12
        /*18fe*/ 	.short	(.L_1067 - .L_1066)
	.align		4
.L_1066:
        /*1900*/ 	.word	index@(_ZN10layer_norm13ln_bwd_kernelINS_13Kernel_traitsI6__halfS2_fS2_fjLj3072ELj1ELj1ELj4ELj16ENS_18Kernel_traits_baseILj3072ES2_S2_fS2_fjLj128EEEEELb1ELb0ELb1ELb1EEEvNS_9BwdParamsE)
        /*1904*/ 	.word	0x00000000


	//----- nvinfo : EIATTR_MIN_STACK_SIZE
	.align		4
.L_1067:
        /*1908*/ 	.byte	0x04, 0x12
        /*190a*/ 	.short	(.L_1069 - .L_1068)
	.align		4
.L_1068:
        /*190c*/ 	.word	index@(_ZN10layer_norm13ln_bwd_kernelINS_13Kernel_traitsI6__halfS2_fS2_fjLj3072ELj1ELj1ELj4ELj16ENS_18Kernel_traits_baseILj3072ES2_S2_fS2_fjLj128EEEEELb1ELb1ELb0ELb0EEEvNS_9BwdParamsE)
        /*1910*/ 	.word	0x00000000


	//----- nvinfo : EIATTR_MIN_STACK_SIZE
	.align		4
.L_1069:
        /*1914*/ 	.byte	0x04, 0x12
        /*1916*/ 	.short	(.L_1071 - .L_1070)
	.align		4
.L_1070:
        /*1918*/ 	.word	index@(_ZN10layer_norm13ln_bwd_kernelINS_13Kernel_traitsI6__halfS2_fS2_fjLj3072ELj1ELj1ELj4ELj16ENS_18Kernel_traits_baseILj3072ES2_S2_fS2_fjLj128EEEEELb1ELb1ELb0ELb1EEEvNS_9BwdParamsE)
        /*191c*/ 	.word	0x00000000


	//----- nvinfo : EIATTR_MIN_STACK_SIZE
	.align		4
.L_1071:
        /*1920*/ 	.byte	0x04, 0x12
        /*1922*/ 	.short	(.L_1073 - .L_1072)
	.align		4
.L_1072:
        /*1924*/ 	.word	index@(_ZN10layer_norm22ln_bwd_finalize_kernelINS_22Kernel_traits_finalizeILj3072E6__halfS2_fS2_fjLb1ELj1024ELj4ENS_18Kernel_traits_baseILj3072ES2_S2_fS2_fjLj1024EEEEELb1ELb0EEEvNS_9BwdParamsE)
        /*1928*/ 	.word	0x00000000


	//----- nvinfo : EIATTR_MIN_STACK_SIZE
	.align		4
.L_1073:
        /*192c*/ 	.byte	0x04, 0x12
        /*192e*/ 	.short	(.L_1075 - .L_1074)
	.align		4
.L_1074:
        /*1930*/ 	.word	index@(_ZN10layer_norm13ln_bwd_kernelINS_13Kernel_traitsI6__halfS2_fS2_fjLj3072ELj1ELj1ELj4ELj16ENS_18Kernel_traits_baseILj3072ES2_S2_fS2_fjLj128EEEEELb1ELb1ELb1ELb0EEEvNS_9BwdParamsE)
        /*1934*/ 	.word	0x00000000


	//----- nvinfo : EIATTR_MIN_STACK_SIZE
	.align		4
.L_1075:
        /*1938*/ 	.byte	0x04, 0x12
        /*193a*/ 	.short	(.L_1077 - .L_1076)
	.align		4
.L_1076:
        /*193c*/ 	.word	index@(_ZN10layer_norm22ln_bwd_finalize_kernelINS_22Kernel_traits_finalizeILj3072E6__halfS2_fS2_fjLb1ELj1024ELj4ENS_18Kernel_traits_baseILj3072ES2_S2_fS2_fjLj1024EEEEELb1ELb1EEEvNS_9BwdParamsE)
        /*1940*/ 	.word	0x00000000


	//----- nvinfo : EIATTR_MIN_STACK_SIZE
	.align		4
.L_1077:
        /*1944*/ 	.byte	0x04, 0x12
        /*1946*/ 	.short	(.L_1079 - .L_1078)
	.align		4
.L_1078:
        /*1948*/ 	.word	index@(_ZN10layer_norm13ln_bwd_kernelINS_13Kernel_traitsI6__halfS2_fS2_fjLj3072ELj1ELj1ELj4ELj16ENS_18Kernel_traits_baseILj3072ES2_S2_fS2_fjLj128EEEEELb1ELb1ELb1ELb1EEEvNS_9BwdParamsE)
        /*194c*/ 	.word	0x00000000


	//----- nvinfo : EIATTR_MIN_STACK_SIZE
	.align		4
.L_1079:
        /*1950*/ 	.byte	0x04, 0x12
        /*1952*/ 	.short	(.L_1081 - .L_1080)
	.align		4
.L_1080:
        /*1954*/ 	.word	index@(_ZN10layer_norm13ln_bwd_kernelINS_13Kernel_traitsIf6__halffS2_fjLj3072ELj1ELj1ELj4ELj16ENS_18Kernel_traits_baseILj3072EfS2_fS2_fjLj128EEEEELb0ELb0ELb0ELb0EEEvNS_9BwdParamsE)
        /*1958*/ 	.word	0x00000000


	//----- nvinfo : EIATTR_MIN_STACK_SIZE
	.align		4
.L_1081:
        /*195c*/ 	.byte	0x04, 0x12
        /*195e*/ 	.short	(.L_1083 - .L_1082)
	.align		4
.L_1082:
        /*1960*/ 	.word	index@(_ZN10layer_norm13ln_bwd_kernelINS_13Kernel_traitsIf6__halffS2_fjLj3072ELj1ELj1ELj4ELj16ENS_18Kernel_traits_baseILj3072EfS2_fS2_fjLj128EEEEELb0ELb0ELb0ELb1EEEvNS_9BwdParamsE)
        /*1964*/ 	.word	0x00000000


	//----- nvinfo : EIATTR_MIN_STACK_SIZE
	.align		4
.L_1083:
        /*1968*/ 	.byte	0x04, 0x12
        /*196a*/ 	.short	(.L_1085 - .L_1084)
	.align		4
.L_1084:
        /*196c*/ 	.word	index@(_ZN10layer_norm13ln_bwd_kernelINS_13Kernel_traitsIf6__halffS2_fjLj3072ELj1ELj1ELj4ELj16ENS_18Kernel_traits_baseILj3072EfS2_fS2_fjLj128EEEEELb0ELb0ELb1ELb0EEEvNS_9BwdParamsE)
        /*1970*/ 	.word	0x00000000


	//----- nvinfo : EIATTR_MIN_STACK_SIZE
	.align		4
.L_1085:
        /*1974*/ 	.byte	0x04, 0x12
        /*1976*/ 	.short	(.L_1087 - .L_1086)
	.align		4
.L_1086:
        /*1978*/ 	.word	index@(_ZN10layer_norm13ln_bwd_kernelINS_13Kernel_traitsIf6__halffS2_fjLj3072ELj1ELj1ELj4ELj16ENS_18Kernel_traits_baseILj3072EfS2_fS2_fjLj128EEEEELb0ELb0ELb1ELb1EEEvNS_9BwdParamsE)
        /*197c*/ 	.word	0x00000000


	//----- nvinfo : EIATTR_MIN_STACK_SIZE
	.align		4
.L_1087:
        /*1980*/ 	.byte	0x04, 0x12
        /*1982*/ 	.short	(.L_1089 - .L_1088)
	.align		4
.L_1088:
        /*1984*/ 	.word	index@(_ZN10layer_norm13ln_bwd_kernelINS_13Kernel_traitsIf6__halffS2_fjLj3072ELj1ELj1ELj4ELj16ENS_18Kernel_traits_baseILj3072EfS2_fS2_fjLj128EEEEELb0ELb1ELb0ELb0EEEvNS_9BwdParamsE)
        /*1988*/ 	.word	0x00000000


	//----- nvinfo : EIATTR_MIN_STACK_SIZE
	.align		4
.L_1089:
        /*198c*/ 	.byte	0x04, 0x12
        /*198e*/ 	.short	(.L_1091 - .L_1090)
	.align		4
.L_1090:
        /*1990*/ 	.word	index@(_ZN10layer_norm13ln_bwd_kernelINS_13Kernel_traitsIf6__halffS2_fjLj3072ELj1ELj1ELj4ELj16ENS_18Kernel_traits_baseILj3072EfS2_fS2_fjLj128EEEEELb0ELb1ELb0ELb1EEEvNS_9BwdParamsE)
        /*1994*/ 	.word	0x00000000


	//----- nvinfo : EIATTR_MIN_STACK_SIZE
	.align		4
.L_1091:
        /*1998*/ 	.byte	0x04, 0x12
        /*199a*/ 	.short	(.L_1093 - .L_1092)
	.align		4
.L_1092:
        /*199c*/ 	.word	index@(_ZN10layer_norm13ln_bwd_kernelINS_13Kernel_traitsIf6__halffS2_fjLj3072ELj1ELj1ELj4ELj16ENS_18Kernel_traits_baseILj3072EfS2_fS2_fjLj128EEEEELb0ELb1ELb1ELb0EEEvNS_9BwdParamsE)
        /*19a0*/ 	.word	0x00000000


	//----- nvinfo : EIATTR_MIN_STACK_SIZE
	.align		4
.L_1093:
        /*19a4*/ 	.byte	0x04, 0x12
        /*19a6*/ 	.short	(.L_1095 - .L_1094)
	.align		4
.L_1094:
        /*19a8*/ 	.word	index@(_ZN10layer_norm13ln_bwd_kernelINS_13Kernel_traitsIf6__halffS2_fjLj3072ELj1ELj1ELj4ELj16ENS_18Kernel_traits_baseILj3072EfS2_fS2_fjLj128EEEEELb0ELb1ELb1ELb1EEEvNS_9BwdParamsE)
        /*19ac*/ 	.word	0x00000000


	//----- nvinfo : EIATTR_MIN_STACK_SIZE
	.align		4
.L_1095:
        /*19b0*/ 	.byte	0x04, 0x12
        /*19b2*/ 	.short	(.L_1097 - .L_1096)
	.align		4
.L_1096:
        /*19b4*/ 	.word	index@(_ZN10layer_norm13ln_bwd_kernelINS_13Kernel_traitsIf6__halffS2_fjLj3072ELj1ELj1ELj4ELj16ENS_18Kernel_traits_baseILj3072EfS2_fS2_fjLj128EEEEELb1ELb0ELb0ELb0EEEvNS_9BwdParamsE)
        /*19b8*/ 	.word	0x00000000


	//----- nvinfo : EIATTR_MIN_STACK_SIZE
	.align		4
.L_1097:
        /*19bc*/ 	.byte	0x04, 0x12
        /*19be*/ 	.short	(.L_1099 - .L_1098)
	.align		4
.L_1098:
        /*19c0*/ 	.word	index@(_ZN10layer_norm13ln_bwd_kernelINS_13Kernel_traitsIf6__halffS2_fjLj3072ELj1ELj1ELj4ELj16ENS_18Kernel_traits_baseILj3072EfS2_fS2_fjLj128EEEEELb1ELb0ELb0ELb1EEEvNS_9BwdParamsE)
        /*19c4*/ 	.word	0x00000000


	//----- nvinfo : EIATTR_MIN_STACK_SIZE
	.align		4
.L_1099:
        /*19c8*/ 	.byte	0x04, 0x12
        /*19ca*/ 	.short	(.L_1101 - .L_1100)
	.align		4
.L_1100:
        /*19cc*/ 	.word	index@(_ZN10layer_norm22ln_bwd_finalize_kernelINS_22Kernel_traits_finalizeILj3072Ef6__halffS2_fjLb0ELj1024ELj4ENS_18Kernel_traits_baseILj3072EfS2_fS2_fjLj1024EEEEELb0ELb0EEEvNS_9BwdParamsE)
        /*19d0*/ 	.word	0x00000000


	//----- nvinfo : EIATTR_MIN_STACK_SIZE
	.align		4
.L_1101:
        /*19d4*/ 	.byte	0x04, 0x12
        /*19d6*/ 	.short	(.L_1103 - .L_1102)
	.align		4
.L_1102:
        /*19d8*/ 	.word	index@(_ZN10layer_norm13ln_bwd_kernelINS_13Kernel_traitsIf6__halffS2_fjLj3072ELj1ELj1ELj4ELj16ENS_18Kernel_traits_baseILj3072EfS2_fS2_fjLj128EEEEELb1ELb0ELb1ELb0EEEvNS_9BwdParamsE)
        /*19dc*/ 	.word	0x00000000


	//----- nvinfo : EIATTR_MIN_STACK_SIZE
	.align		4
.L_1103:
        /*19e0*/ 	.byte	0x04, 0x12
        /*19e2*/ 	.short	(.L_1105 - .L_1104)
	.align		4
.L_1104:
        /*19e4*/ 	.word	index@(_ZN10layer_norm22ln_bwd_finalize_kernelINS_22Kernel_traits_finalizeILj3072Ef6__halffS2_fjLb0ELj1024ELj4ENS_18Kernel_traits_baseILj3072EfS2_fS2_fjLj1024EEEEELb0ELb1EEEvNS_9BwdParamsE)
        /*19e8*/ 	.word	0x00000000


	//----- nvinfo : EIATTR_MIN_STACK_SIZE
	.align		4
.L_1105:
        /*19ec*/ 	.byte	0x04, 0x12
        /*19ee*/ 	.short	(.L_1107 - .L_1106)
	.align		4
.L_1106:
        /*19f0*/ 	.word	index@(_ZN10layer_norm13ln_bwd_kernelINS_13Kernel_traitsIf6__halffS2_fjLj3072ELj1ELj1ELj4ELj16ENS_18Kernel_traits_baseILj3072EfS2_fS2_fjLj128EEEEELb1ELb0ELb1ELb1EEEvNS_9BwdParamsE)
        /*19f4*/ 	.word	0x00000000


	//----- nvinfo : EIATTR_MIN_STACK_SIZE
	.align		4
.L_1107:
        /*19f8*/ 	.byte	0x04, 0x12
        /*19fa*/ 	.short	(.L_1109 - .L_1108)
	.align		4
.L_1108:
        /*19fc*/ 	.word	index@(_ZN10layer_norm13ln_bwd_kernelINS_13Kernel_traitsIf6__halffS2_fjLj3072ELj1ELj1ELj4ELj16ENS_18Kernel_traits_baseILj3072EfS2_fS2_fjLj128EEEEELb1ELb1ELb0ELb0EEEvNS_9BwdParamsE)
        /*1a00*/ 	.word	0x00000000


	//----- nvinfo : EIATTR_MIN_STACK_SIZE
	.align		4
.L_1109:
        /*1a04*/ 	.byte	0x04, 0x12
        /*1a06*/ 	.short	(.L_1111 - .L_1110)
	.align		4
.L_1110:
        /*1a08*/ 	.word	index@(_ZN10layer_norm13ln_bwd_kernelINS_13Kernel_traitsIf6__halffS2_fjLj3072ELj1ELj1ELj4ELj16ENS_18Kernel_traits_baseILj3072EfS2_fS2_fjLj128EEEEELb1ELb1ELb0ELb1EEEvNS_9BwdParamsE)
        /*1a0c*/ 	.word	0x00000000


	//----- nvinfo : EIATTR_MIN_STACK_SIZE
	.align		4
.L_1111:
        /*1a10*/ 	.byte	0x04, 0x12
        /*1a12*/ 	.short	(.L_1113 - .L_1112)
	.align		4
.L_1112:
        /*1a14*/ 	.word	index@(_ZN10layer_norm22ln_bwd_finalize_kernelINS_22Kernel_traits_finalizeILj3072Ef6__halffS2_fjLb1ELj1024ELj4ENS_18Kernel_traits_baseILj3072EfS2_fS2_fjLj1024EEEEELb1ELb0EEEvNS_9BwdParamsE)
        /*1a18*/ 	.word	0x00000000


	//----- nvinfo : EIATTR_MIN_STACK_SIZE
	.align		4
.L_1113:
        /*1a1c*/ 	.byte	0x04, 0x12
        /*1a1e*/ 	.short	(.L_1115 - .L_1114)
	.align		4
.L_1114:
        /*1a20*/ 	.word	index@(_ZN10layer_norm13ln_bwd_kernelINS_13Kernel_traitsIf6__halffS2_fjLj3072ELj1ELj1ELj4ELj16ENS_18Kernel_traits_baseILj3072EfS2_fS2_fjLj128EEEEELb1ELb1ELb1ELb0EEEvNS_9BwdParamsE)
        /*1a24*/ 	.word	0x00000000


	//----- nvinfo : EIATTR_MIN_STACK_SIZE
	.align		4
.L_1115:
        /*1a28*/ 	.byte	0x04, 0x12
        /*1a2a*/ 	.short	(.L_1117 - .L_1116)
	.align		4
.L_1116:
        /*1a2c*/ 	.word	index@(_ZN10layer_norm22ln_bwd_finalize_kernelINS_22Kernel_traits_finalizeILj3072Ef6__halffS2_fjLb1ELj1024ELj4ENS_18Kernel_traits_baseILj3072EfS2_fS2_fjLj1024EEEEELb1ELb1EEEvNS_9BwdParamsE)
        /*1a30*/ 	.word	0x00000000


	//----- nvinfo : EIATTR_MIN_STACK_SIZE
	.align		4
.L_1117:
        /*1a34*/ 	.byte	0x04, 0x12
        /*1a36*/ 	.short	(.L_1119 - .L_1118)
	.align		4
.L_1118:
        /*1a38*/ 	.word	index@(_ZN10layer_norm13ln_bwd_kernelINS_13Kernel_traitsIf6__halffS2_fjLj3072ELj1ELj1ELj4ELj16ENS_18Kernel_traits_baseILj3072EfS2_fS2_fjLj128EEEEELb1ELb1ELb1ELb1EEEvNS_9BwdParamsE)
        /*1a3c*/ 	.word	0x00000000


	//----- nvinfo : EIATTR_MIN_STACK_SIZE
	.align		4
.L_1119:
        /*1a40*/ 	.byte	0x04, 0x12
        /*1a42*/ 	.short	(.L_1121 - .L_1120)
	.align		4
.L_1120:
        /*1a44*/ 	.word	index@(_ZN10layer_norm13ln_bwd_kernelINS_13Kernel_traitsI6__halfffffjLj3072ELj1ELj1ELj4ELj16ENS_18Kernel_traits_baseILj3072ES2_ffffjLj128EEEEELb0ELb0ELb0ELb0EEEvNS_9BwdParamsE)
        /*1a48*/ 	.word	0x00000000


	//----- nvinfo : EIATTR_MIN_STACK_SIZE
	.align		4
.L_1121:
        /*1a4c*/ 	.byte	0x04, 0x12
        /*1a4e*/ 	.short	(.L_1123 - .L_1122)
	.align		4
.L_1122:
        /*1a50*/ 	.word	index@(_ZN10layer_norm13ln_bwd_kernelINS_13Kernel_traitsI6__halfffffjLj3072ELj1ELj1ELj4ELj16ENS_18Kernel_traits_baseILj3072ES2_ffffjLj128EEEEELb0ELb0ELb0ELb1EEEvNS_9BwdParamsE)
        /*1a54*/ 	.word	0x00000000


	//----- nvinfo : EIATTR_MIN_STACK_SIZE
	.align		4
.L_1123:
        /*1a58*/ 	.byte	0x04, 0x12
        /*1a5a*/ 	.short	(.L_1125 - .L_1124)
	.align		4
.L_1124:
        /*1a5c*/ 	.word	index@(_ZN10layer_norm13ln_bwd_kernelINS_13Kernel_traitsI6__halfffffjLj3072ELj1ELj1ELj4ELj16ENS_18Kernel_traits_baseILj3072ES2_ffffjLj128EEEEELb0ELb0ELb1ELb0EEEvNS_9BwdParamsE)
        /*1a60*/ 	.word	0x00000000


	//----- nvinfo : EIATTR_MIN_STACK_SIZE
	.align		4
.L_1125:
        /*1a64*/ 	.byte	0x04, 0x12
        /*1a66*/ 	.short	(.L_1127 - .L_1126)
	.align		4
.L_1126:
        /*1a68*/ 	.word	index@(_ZN10layer_norm13ln_bwd_kernelINS_13Kernel_traitsI6__halfffffjLj3072ELj1ELj1ELj4ELj16ENS_18Kernel_traits_baseILj3072ES2_ffffjLj128EEEEELb0ELb0ELb1ELb1EEEvNS_9BwdParamsE)
        /*1a6c*/ 	.word	0x00000000


	//----- nvinfo : EIATTR_MIN_STACK_SIZE
	.align		4
.L_1127:
        /*1a70*/ 	.byte	0x04, 0x12
        /*1a72*/ 	.short	(.L_1129 - .L_1128)
	.align		4
.L_1128:
        /*1a74*/ 	.word	index@(_ZN10layer_norm13ln_bwd_kernelINS_13Kernel_traitsI6__halfffffjLj3072ELj1ELj1ELj4ELj16ENS_18Kernel_traits_baseILj3072ES2_ffffjLj128EEEEELb0ELb1ELb0ELb0EEEvNS_9BwdParamsE)
        /*1a78*/ 	.word	0x00000000


	//----- nvinfo : EIATTR_MIN_STACK_SIZE
	.align		4
.L_1129:
        /*1a7c*/ 	.byte	0x04, 0x12
        /*1a7e*/ 	.short	(.L_1131 - .L_1130)
	.align		4
.L_1130:
        /*1a80*/ 	.word	index@(_ZN10layer_norm13ln_bwd_kernelINS_13Kernel_traitsI6__halfffffjLj3072ELj1ELj1ELj4ELj16ENS_18Kernel_traits_baseILj3072ES2_ffffjLj128EEEEELb0ELb1ELb0ELb1EEEvNS_9BwdParamsE)
        /*1a84*/ 	.word	0x00000000


	//----- nvinfo : EIATTR_MIN_STACK_SIZE
	.align		4
.L_1131:
        /*1a88*/ 	.byte	0x04, 0x12
        /*1a8a*/ 	.short	(.L_1133 - .L_1132)
	.align		4
.L_1132:
        /*1a8c*/ 	.word	index@(_ZN10layer_norm13ln_bwd_kernelINS_13Kernel_traitsI6__halfffffjLj3072ELj1ELj1ELj4ELj16ENS_18Kernel_traits_baseILj3072ES2_ffffjLj128EEEEELb0ELb1ELb1ELb0EEEvNS_9BwdParamsE)
        /*1a90*/ 	.word	0x00000000


	//----- nvinfo : EIATTR_MIN_STACK_SIZE
	.align		4
.L_1133:
        /*1a94*/ 	.byte	0x04, 0x12
        /*1a96*/ 	.short	(.L_1135 - .L_1134)
	.align		4
.L_1134:
        /*1a98*/ 	.word	index@(_ZN10layer_norm13ln_bwd_kernelINS_13Kernel_traitsI6__halfffffjLj3072ELj1ELj1ELj4ELj16ENS_18Kernel_traits_baseILj3072ES2_ffffjLj128EEEEELb0ELb1ELb1ELb1EEEvNS_9BwdParamsE)
        /*1a9c*/ 	.word	0x00000000


	//----- nvinfo : EIATTR_MIN_STACK_SIZE
	.align		4
.L_1135:
        /*1aa0*/ 	.byte	0x04, 0x12
        /*1aa2*/ 	.short	(.L_1137 - .L_1136)
	.align		4
.L_1136:
        /*1aa4*/ 	.word	index@(_ZN10layer_norm13ln_bwd_kernelINS_13Kernel_traitsI6__halfffffjLj3072ELj1ELj1ELj4ELj16ENS_18Kernel_traits_baseILj3072ES2_ffffjLj128EEEEELb1ELb0ELb0ELb0EEEvNS_9BwdParamsE)
        /*1aa8*/ 	.word	0x00000000


	//----- nvinfo : EIATTR_MIN_STACK_SIZE
	.align		4
.L_1137:
        /*1aac*/ 	.byte	0x04, 0x12
        /*1aae*/ 	.short	(.L_1139 - .L_1138)
	.align		4
.L_1138:
        /*1ab0*/ 	.word	index@(_ZN10layer_norm13ln_bwd_kernelINS_13Kernel_traitsI6__halfffffjLj3072ELj1ELj1ELj4ELj16ENS_18Kernel_traits_baseILj3072ES2_ffffjLj128EEEEELb1ELb0ELb0ELb1EEEvNS_9BwdParamsE)
        /*1ab4*/ 	.word	0x00000000


	//----- nvinfo : EIATTR_MIN_STACK_SIZE
	.align		4
.L_1139:
        /*1ab8*/ 	.byte	0x04, 0x12
        /*1aba*/ 	.short	(.L_1141 - .L_1140)
	.align		4
.L_1140:
        /*1abc*/ 	.word	index@(_ZN10layer_norm22ln_bwd_finalize_kernelINS_22Kernel_traits_finalizeILj3072E6__halfffffjLb0ELj1024ELj4ENS_18Kernel_traits_baseILj3072ES2_ffffjLj1024EEEEELb0ELb0EEEvNS_9BwdParamsE)
        /*1ac0*/ 	.word	0x00000000


	//----- nvinfo : EIATTR_MIN_STACK_SIZE
	.align		4
.L_1141:
        /*1ac4*/ 	.byte	0x04, 0x12
        /*1ac6*/ 	.short	(.L_1143 - .L_1142)
	.align		4
.L_1142:
        /*1ac8*/ 	.word	index@(_ZN10layer_norm13ln_bwd_kernelINS_13Kernel_traitsI6__halfffffjLj3072ELj1ELj1ELj4ELj16ENS_18Kernel_traits_baseILj3072ES2_ffffjLj128EEEEELb1ELb0ELb1ELb0EEEvNS_9BwdParamsE)
        /*1acc*/ 	.word	0x00000000


	//----- nvinfo : EIATTR_MIN_STACK_SIZE
	.align		4
.L_1143:
        /*1ad0*/ 	.byte	0x04, 0x12
        /*1ad2*/ 	.short	(.L_1145 - .L_1144)
	.align		4
.L_1144:
        /*1ad4*/ 	.word	index@(_ZN10layer_norm22ln_bwd_finalize_kernelINS_22Kernel_traits_finalizeILj3072E6__halfffffjLb0ELj1024ELj4ENS_18Kernel_traits_baseILj3072ES2_ffffjLj1024EEEEELb0ELb1EEEvNS_9BwdParamsE)
        /*1ad8*/ 	.word	0x00000000


	//----- nvinfo : EIATTR_MIN_STACK_SIZE
	.align		4
.L_1145:
        /*1adc*/ 	.byte	0x04, 0x12
        /*1ade*/ 	.short	(.L_1147 - .L_1146)
	.align		4
.L_1146:
        /*1ae0*/ 	.word	index@(_ZN10layer_norm13ln_bwd_kernelINS_13Kernel_traitsI6__halfffffjLj3072ELj1ELj1ELj4ELj16ENS_18Kernel_traits_baseILj3072ES2_ffffjLj128EEEEELb1ELb0ELb1ELb1EEEvNS_9BwdParamsE)
        /*1ae4*/ 	.word	0x00000000


	//----- nvinfo : EIATTR_MIN_STACK_SIZE
	.align		4
.L_1147:
        /*1ae8*/ 	.byte	0x04, 0x12
        /*1aea*/ 	.short	(.L_1149 - .L_1148)
	.align		4
.L_1148:
        /*1aec*/ 	.word	index@(_ZN10layer_norm13ln_bwd_kernelINS_13Kernel_traitsI6__halfffffjLj3072ELj1ELj1ELj4ELj16ENS_18Kernel_traits_baseILj3072ES2_ffffjLj128EEEEELb1ELb1ELb0ELb0EEEvNS_9BwdParamsE)
        /*1af0*/ 	.word	0x00000000


	//----- nvinfo : EIATTR_MIN_STACK_SIZE
	.align		4
.L_1149:
        /*1af4*/ 	.byte	0x04, 0x12
        /*1af6*/ 	.short	(.L_1151 - .L_1150)
	.align		4
.L_1150:
        /*1af8*/ 	.word	index@(_ZN10layer_norm13ln_bwd_kernelINS_13Kernel_traitsI6__halfffffjLj3072ELj1ELj1ELj4ELj16ENS_18Kernel_traits_baseILj3072ES2_ffffjLj128EEEEELb1ELb1ELb0ELb1EEEvNS_9BwdParamsE)
        /*1afc*/ 	.word	0x00000000


	//----- nvinfo : EIATTR_MIN_STACK_SIZE
	.align		4
.L_1151:
        /*1b00*/ 	.byte	0x04, 0x12
        /*1b02*/ 	.short	(.L_1153 - .L_1152)
	.align		4
.L_1152:
        /*1b04*/ 	.word	index@(_ZN10layer_norm22ln_bwd_finalize_kernelINS_22Kernel_traits_finalizeILj3072E6__halfffffjLb1ELj1024ELj4ENS_18Kernel_traits_baseILj3072ES2_ffffjLj1024EEEEELb1ELb0EEEvNS_9BwdParamsE)
        /*1b08*/ 	.word	0x00000000


	//----- nvinfo : EIATTR_MIN_STACK_SIZE
	.align		4
.L_1153:
        /*1b0c*/ 	.byte	0x04, 0x12
        /*1b0e*/ 	.short	(.L_1155 - .L_1154)
	.align		4
.L_1154:
        /*1b10*/ 	.word	index@(_ZN10layer_norm13ln_bwd_kernelINS_13Kernel_traitsI6__halfffffjLj3072ELj1ELj1ELj4ELj16ENS_18Kernel_traits_baseILj3072ES2_ffffjLj128EEEEELb1ELb1ELb1ELb0EEEvNS_9BwdParamsE)
        /*1b14*/ 	.word	0x00000000


	//----- nvinfo : EIATTR_MIN_STACK_SIZE
	.align		4
.L_1155:
        /*1b18*/ 	.byte	0x04, 0x12
        /*1b1a*/ 	.short	(.L_1157 - .L_1156)
	.align		4
.L_1156:
        /*1b1c*/ 	.word	index@(_ZN10layer_norm22ln_bwd_finalize_kernelINS_22Kernel_traits_finalizeILj3072E6__halfffffjLb1ELj1024ELj4ENS_18Kernel_traits_baseILj3072ES2_ffffjLj1024EEEEELb1ELb1EEEvNS_9BwdParamsE)
        /*1b20*/ 	.word	0x00000000


	//----- nvinfo : EIATTR_MIN_STACK_SIZE
	.align		4
.L_1157:
        /*1b24*/ 	.byte	0x04, 0x12
        /*1b26*/ 	.short	(.L_1159 - .L_1158)
	.align		4
.L_1158:
        /*1b28*/ 	.word	index@(_ZN10layer_norm13ln_bwd_kernelINS_13Kernel_traitsI6__halfffffjLj3072ELj1ELj1ELj4ELj16ENS_18Kernel_traits_baseILj3072ES2_ffffjLj128EEEEELb1ELb1ELb1ELb1EEEvNS_9BwdParamsE)
        /*1b2c*/ 	.word	0x00000000


	//----- nvinfo : EIATTR_MIN_STACK_SIZE
	.align		4
.L_1159:
        /*1b30*/ 	.byte	0x04, 0x12
        /*1b32*/ 	.short	(.L_1161 - .L_1160)
	.align		4
.L_1160:
        /*1b34*/ 	.word	index@(_ZN10layer_norm13ln_bwd_kernelINS_13Kernel_traitsIfffffjLj3072ELj1ELj1ELj4ELj16ENS_18Kernel_traits_baseILj3072EfffffjLj128EEEEELb0ELb0ELb0ELb0EEEvNS_9BwdParamsE)
        /*1b38*/ 	.word	0x00000000


	//----- nvinfo : EIATTR_MIN_STACK_SIZE
	.align		4
.L_1161:
        /*1b3c*/ 	.byte	0x04, 0x12
        /*1b3e*/ 	.short	(.L_1163 - .L_1162)
	.align		4
.L_1162:
        /*1b40*/ 	.word	index@(_ZN10layer_norm13ln_bwd_kernelINS_13Kernel_traitsIfffffjLj3072ELj1ELj1ELj4ELj16ENS_18Kernel_traits_baseILj3072EfffffjLj128EEEEELb0ELb0ELb0ELb1EEEvNS_9BwdParamsE)
        /*1b44*/ 	.word	0x00000000


	//----- nvinfo : EIATTR_MIN_STACK_SIZE
	.align		4
.L_1163:
        /*1b48*/ 	.byte	0x04, 0x12
        /*1b4a*/ 	.short	(.L_1165 - .L_1164)
	.align		4
.L_1164:
        /*1b4c*/ 	.word	index@(_ZN10layer_norm13ln_bwd_kernelINS_13Kernel_traitsIfffffjLj3072ELj1ELj1ELj4ELj16ENS_18Kernel_traits_baseILj3072EfffffjLj128EEEEELb0ELb0ELb1ELb0EEEvNS_9BwdParamsE)
        /*1b50*/ 	.word	0x00000000


	//----- nvinfo : EIATTR_MIN_STACK_SIZE
	.align		4
.L_1165:
        /*1b54*/ 	.byte	0x04, 0x12
        /*1b56*/ 	.short	(.L_1167 - .L_1166)
	.align		4
.L_1166:
        /*1b58*/ 	.word	index@(_ZN10layer_norm13ln_bwd_kernelINS_13Kernel_traitsIfffffjLj3072ELj1ELj1ELj4ELj16ENS_18Kernel_traits_baseILj3072EfffffjLj128EEEEELb0ELb0ELb1ELb1EEEvNS_9BwdParamsE)
        /*1b5c*/ 	.word	0x00000000


	//----- nvinfo : EIATTR_MIN_STACK_SIZE
	.align		4
.L_1167:
        /*1b60*/ 	.byte	0x04, 0x12
        /*1b62*/ 	.short	(.L_1169 - .L_1168)
	.align		4
.L_1168:
        /*1b64*/ 	.word	index@(_ZN10layer_norm13ln_bwd_kernelINS_13Kernel_traitsIfffffjLj3072ELj1ELj1ELj4ELj16ENS_18Kernel_traits_baseILj3072EfffffjLj128EEEEELb0ELb1ELb0ELb0EEEvNS_9BwdParamsE)
        /*1b68*/ 	.word	0x00000000


	//----- nvinfo : EIATTR_MIN_STACK_SIZE
	.align		4
.L_1169:
        /*1b6c*/ 	.byte	0x04, 0x12
        /*1b6e*/ 	.short	(.L_1171 - .L_1170)
	.align		4
.L_1170:
        /*1b70*/ 	.word	index@(_ZN10layer_norm13ln_bwd_kernelINS_13Kernel_traitsIfffffjLj3072ELj1ELj1ELj4ELj16ENS_18Kernel_traits_baseILj3072EfffffjLj128EEEEELb0ELb1ELb0ELb1EEEvNS_9BwdParamsE)
        /*1b74*/ 	.word	0x00000000


	//----- nvinfo : EIATTR_MIN_STACK_SIZE
	.align		4
.L_1171:
        /*1b78*/ 	.byte	0x04, 0x12
        /*1b7a*/ 	.short	(.L_1173 - .L_1172)
	.align		4
.L_1172:
        /*1b7c*/ 	.word	index@(_ZN10layer_norm13ln_bwd_kernelINS_13Kernel_traitsIfffffjLj3072ELj1ELj1ELj4ELj16ENS_18Kernel_traits_baseILj3072EfffffjLj128EEEEELb0ELb1ELb1ELb0EEEvNS_9BwdParamsE)
        /*1b80*/ 	.word	0x00000000


	//----- nvinfo : EIATTR_MIN_STACK_SIZE
	.align		4
.L_1173:
        /*1b84*/ 	.byte	0x04, 0x12
        /*1b86*/ 	.short	(.L_1175 - .L_1174)
	.align		4
.L_1174:
        /*1b88*/ 	.word	index@(_ZN10layer_norm13ln_bwd_kernelINS_13Kernel_traitsIfffffjLj3072ELj1ELj1ELj4ELj16ENS_18Kernel_traits_baseILj3072EfffffjLj128EEEEELb0ELb1ELb1ELb1EEEvNS_9BwdParamsE)
        /*1b8c*/ 	.word	0x00000000


	//----- nvinfo : EIATTR_MIN_STACK_SIZE
	.align		4
.L_1175:
        /*1b90*/ 	.byte	0x04, 0x12
        /*1b92*/ 	.short	(.L_1177 - .L_1176)
	.align		4
.L_1176:
        /*1b94*/ 	.word	index@(_ZN10layer_norm13ln_bwd_kernelINS_13Kernel_traitsIfffffjLj3072ELj1ELj1ELj4ELj16ENS_18Kernel_traits_baseILj3072EfffffjLj128EEEEELb1ELb0ELb0ELb0EEEvNS_9BwdParamsE)
        /*1b98*/ 	.word	0x00000000


	//----- nvinfo : EIATTR_MIN_STACK_SIZE
	.align		4
.L_1177:
        /*1b9c*/ 	.byte	0x04, 0x12
        /*1b9e*/ 	.short	(.L_1179 - .L_1178)
	.align		4
.L_1178:
        /*1ba0*/ 	.word	index@(_ZN10layer_norm13ln_bwd_kernelINS_13Kernel_traitsIfffffjLj3072ELj1ELj1ELj4ELj16ENS_18Kernel_traits_baseILj3072EfffffjLj128EEEEELb1ELb0ELb0ELb1EEEvNS_9BwdParamsE)
        /*1ba4*/ 	.word	0x00000000


	//----- nvinfo : EIATTR_MIN_STACK_SIZE
	.align		4
.L_1179:
        /*1ba8*/ 	.byte	0x04, 0x12
        /*1baa*/ 	.short	(.L_1181 - .L_1180)
	.align		4
.L_1180:
        /*1bac*/ 	.word	index@(_ZN10layer_norm22ln_bwd_finalize_kernelINS_22Kernel_traits_finalizeILj3072EfffffjLb0ELj1024ELj4ENS_18Kernel_traits_baseILj3072EfffffjLj1024EEEEELb0ELb0EEEvNS_9BwdParamsE)
        /*1bb0*/ 	.word	0x00000000


	//----- nvinfo : EIATTR_MIN_STACK_SIZE
	.align		4
.L_1181:
        /*1bb4*/ 	.byte	0x04, 0x12
        /*1bb6*/ 	.short	(.L_1183 - .L_1182)
	.align		4
.L_1182:
        /*1bb8*/ 	.word	index@(_ZN10layer_norm13ln_bwd_kernelINS_13Kernel_traitsIfffffjLj3072ELj1ELj1ELj4ELj16ENS_18Kernel_traits_baseILj3072EfffffjLj128EEEEELb1ELb0ELb1ELb0EEEvNS_9BwdParamsE)
        /*1bbc*/ 	.word	0x00000000


	//----- nvinfo : EIATTR_MIN_STACK_SIZE
	.align		4
.L_1183:
        /*1bc0*/ 	.byte	0x04, 0x12
        /*1bc2*/ 	.short	(.L_1185 - .L_1184)
	.align		4
.L_1184:
        /*1bc4*/ 	.word	index@(_ZN10layer_norm22ln_bwd_finalize_kernelINS_22Kernel_traits_finalizeILj3072EfffffjLb0ELj1024ELj4ENS_18Kernel_traits_baseILj3072EfffffjLj1024EEEEELb0ELb1EEEvNS_9BwdParamsE)
        /*1bc8*/ 	.word	0x00000000


	//----- nvinfo : EIATTR_MIN_STACK_SIZE
	.align		4
.L_1185:
        /*1bcc*/ 	.byte	0x04, 0x12
        /*1bce*/ 	.short	(.L_1187 - .L_1186)
	.align		4
.L_1186:
        /*1bd0*/ 	.word	index@(_ZN10layer_norm13ln_bwd_kernelINS_13Kernel_traitsIfffffjLj3072ELj1ELj1ELj4ELj16ENS_18Kernel_traits_baseILj3072EfffffjLj128EEEEELb1ELb0ELb1ELb1EEEvNS_9BwdParamsE)
        /*1bd4*/ 	.word	0x00000000


	//----- nvinfo : EIATTR_MIN_STACK_SIZE
	.align		4
.L_1187:
        /*1bd8*/ 	.byte	0x04, 0x12
        /*1bda*/ 	.short	(.L_1189 - .L_1188)
	.align		4
.L_1188:
        /*1bdc*/ 	.word	index@(_ZN10layer_norm13ln_bwd_kernelINS_13Kernel_traitsIfffffjLj3072ELj1ELj1ELj4ELj16ENS_18Kernel_traits_baseILj3072EfffffjLj128EEEEELb1ELb1ELb0ELb0EEEvNS_9BwdParamsE)
        /*1be0*/ 	.word	0x00000000


	//----- nvinfo : EIATTR_MIN_STACK_SIZE
	.align		4
.L_1189:
        /*1be4*/ 	.byte	0x04, 0x12
        /*1be6*/ 	.short	(.L_1191 - .L_1190)
	.align		4
.L_1190:
        /*1be8*/ 	.word	index@(_ZN10layer_norm13ln_bwd_kernelINS_13Kernel_traitsIfffffjLj3072ELj1ELj1ELj4ELj16ENS_18Kernel_traits_baseILj3072EfffffjLj128EEEEELb1ELb1ELb0ELb1EEEvNS_9BwdParamsE)
        /*1bec*/ 	.word	0x00000000


	//----- nvinfo : EIATTR_MIN_STACK_SIZE
	.align		4
.L_1191:
        /*1bf0*/ 	.byte	0x04, 0x12
        /*1bf2*/ 	.short	(.L_1193 - .L_1192)
	.align		4
.L_1192:
        /*1bf4*/ 	.word	index@(_ZN10layer_norm22ln_bwd_finalize_kernelINS_22Kernel_traits_finalizeILj3072EfffffjLb1ELj1024ELj4ENS_18Kernel_traits_baseILj3072EfffffjLj1024EEEEELb1ELb0EEEvNS_9BwdParamsE)
        /*1bf8*/ 	.word	0x00000000


	//----- nvinfo : EIATTR_MIN_STACK_SIZE
	.align		4
.L_1193:
        /*1bfc*/ 	.byte	0x04, 0x12
        /*1bfe*/ 	.short	(.L_1195 - .L_1194)
	.align		4
.L_1194:
        /*1c00*/ 	.word	index@(_ZN10layer_norm13ln_bwd_kernelINS_13Kernel_traitsIfffffjLj3072ELj1ELj1ELj4ELj16ENS_18Kernel_traits_baseILj3072EfffffjLj128EEEEELb1ELb1ELb1ELb0EEEvNS_9BwdParamsE)
        /*1c04*/ 	.word	0x00000000


	//----- nvinfo : EIATTR_MIN_STACK_SIZE
	.align		4
.L_1195:
        /*1c08*/ 	.byte	0x04, 0x12
        /*1c0a*/ 	.short	(.L_1197 - .L_1196)
	.align		4
.L_1196:
        /*1c0c*/ 	.word	index@(_ZN10layer_norm22ln_bwd_finalize_kernelINS_22Kernel_traits_finalizeILj3072EfffffjLb1ELj1024ELj4ENS_18Kernel_traits_baseILj3072EfffffjLj1024EEEEELb1ELb1EEEvNS_9BwdParamsE)
        /*1c10*/ 	.word	0x00000000


	//----- nvinfo : EIATTR_MIN_STACK_SIZE
	.align		4
.L_1197:
        /*1c14*/ 	.byte	0x04, 0x12
        /*1c16*/ 	.short	(.L_1199 - .L_1198)
	.align		4
.L_1198:
        /*1c18*/ 	.word	index@(_ZN10layer_norm13ln_bwd_kernelINS_13Kernel_traitsIfffffjLj3072ELj1ELj1ELj4ELj16ENS_18Kernel_traits_baseILj3072EfffffjLj128EEEEELb1ELb1ELb1ELb1EEEvNS_9BwdParamsE)
        /*1c1c*/ 	.word	0x00000000
.L_1199:


//--------------------- .nv.compat                --------------------------
	.section	.nv.compat,"",@"SHT_CUDA_COMPAT_INFO"
	.align	4
        /*0000*/ 	.byte	0x02, 0x09, 0x01, 0x00, 0x02, 0x02, 0x01, 0x00, 0x02, 0x05, 0x05, 0x00, 0x03, 0x07, 0x01, 0x01
        /*0010*/ 	.byte	0x02, 0x03, 0x00, 0x00, 0x02, 0x06, 0x01, 0x00, 0x04, 0x0b, 0x08, 0x00, 0x00, 0x00, 0x00, 0x00
        /*0020*/ 	.byte	0x00, 0x00, 0x00, 0x00


//--------------------- .nv.info._ZN10layer_norm13ln_bwd_kernelINS_13Kernel_traitsI13__nv_bfloat16S2_S2_S2_fjLj3072ELj1ELj1ELj4ELj16ENS_18Kernel_traits_baseILj3072ES2_S2_S2_S2_fjLj128EEEEELb0ELb0ELb0ELb0EEEvNS_9BwdParamsE --------------------------
	.section	.nv.info._ZN10layer_norm13ln_bwd_kernelINS_13Kernel_traitsI13__nv_bfloat16S2_S2_S2_fjLj3072ELj1ELj1ELj4ELj16ENS_18Kernel_traits_baseILj3072ES2_S2_S2_S2_fjLj128EEEEELb0ELb0ELb0ELb0EEEvNS_9BwdParamsE,"",@"SHT_CUDA_INFO"
	.sectionflags	@""
	.align	4


	//----- nvinfo : EIATTR_CUDA_API_VERSION
	.align		4
        /*0000*/ 	.byte	0x04, 0x37
        /*0002*/ 	.short	(.L_1201 - .L_1200)
.L_1200:
        /*0004*/ 	.word	0x00000082


	//----- nvinfo : EIATTR_KPARAM_INFO
	.align		4
.L_1201:
        /*0008*/ 	.byte	0x04, 0x17
        /*000a*/ 	.short	(.L_1203 - .L_1202)
.L_1202:
        /*000c*/ 	.word	0x00000000
        /*0010*/ 	.short	0x0000
        /*0012*/ 	.short	0x0000
        /*0014*/ 	.byte	0x00, 0xf0, 0xa1, 0x04


	//----- nvinfo : EIATTR_SPARSE_MMA_MASK
	.align		4
.L_1203:
        /*0018*/ 	.byte	0x03, 0x50
        /*001a*/ 	.short	0x0000


	//----- nvinfo : EIATTR_MAXREG_COUNT
	.align		4
        /*001c*/ 	.byte	0x03, 0x1b
        /*001e*/ 	.short	0x00ff


	//----- nvinfo : EIATTR_NUM_BARRIERS
	.align		4
        /*0020*/ 	.byte	0x02, 0x4c
        /*0022*/ 	.byte	0x01
	.zero		1


	//----- nvinfo : EIATTR_MERCURY_ISA_VERSION
	.align		4
        /*0024*/ 	.byte	0x03, 0x5f
        /*0026*/ 	.short	0x0101


	//----- nvinfo : EIATTR_COOP_GROUP_MASK_REGIDS
	.align		4
        /*0028*/ 	.byte	0x04, 0x29
        /*002a*/ 	.short	(.L_1205 - .L_1204)


	//   ....[0]....
.L_1204:
        /*002c*/ 	.word	0xffffffff


	//   ....[1]....
        /*0030*/ 	.word	0xffffffff


	//   ....[2]....
        /*0034*/ 	.word	0xffffffff


	//   ....[3]....
        /*0038*/ 	.word	0xffffffff


	//   ....[4]....
        /*003c*/ 	.word	0xffffffff


	//   ....[5]....
        /*0040*/ 	.word	0xffffffff


	//   ....[6]....
        /*0044*/ 	.word	0xffffffff


	//   ....[7]....
        /*0048*/ 	.word	0xffffffff


	//   ....[8]....
        /*004c*/ 	.word	0xffffffff


	//   ....[9]....
        /*0050*/ 	.word	0xffffffff


	//----- nvinfo : EIATTR_COOP_GROUP_INSTR_OFFSETS
	.align		4
.L_1205:
        /*0054*/ 	.byte	0x04, 0x28
        /*0056*/ 	.short	(.L_1207 - .L_1206)


	//   ....[0]....
.L_1206:
        /*0058*/ 	.word	0x00001b70


	//   ....[1]....
        /*005c*/ 	.word	0x00001ba0


	//   ....[2]....
        /*0060*/ 	.word	0x00001bd0


	//   ....[3]....
        /*0064*/ 	.word	0x00001be0


	//   ....[4]....
        /*0068*/ 	.word	0x00001c10


	//   ....[5]....
        /*006c*/ 	.word	0x00001c20


	//   ....[6]....
        /*0070*/ 	.word	0x00001c50


	//   ....[7]....
        /*0074*/ 	.word	0x00001c60


	//   ....[8]....
        /*0078*/ 	.word	0x00001c90


	//   ....[9]....
        /*007c*/ 	.word	0x00001ca0


	//----- nvinfo : EIATTR_VRC_CTA_INIT_COUNT
	.align		4
.L_1207:
        /*0080*/ 	.byte	0x02, 0x4a
	.zero		1
	.zero		1


	//----- nvinfo : EIATTR_EXIT_INSTR_OFFSETS
	.align		4
        /*0084*/ 	.byte	0x04, 0x1c
        /*0086*/ 	.short	(.L_1209 - .L_1208)


	//   ....[0]....
.L_1208:
        /*0088*/ 	.word	0x00004750


	//   ....[1]....
        /*008c*/ 	.word	0x000047f0


	//----- nvinfo : EIATTR_MAX_THREADS
	.align		4
.L_1209:
        /*0090*/ 	.byte	0x04, 0x05
        /*0092*/ 	.short	(.L_1211 - .L_1210)
.L_1210:
        /*0094*/ 	.word	0x00000080
        /*0098*/ 	.word	0x00000001
        /*009c*/ 	.word	0x00000001


	//----- nvinfo : EIATTR_CRS_STACK_SIZE
	.align		4
.L_1211:
        /*00a0*/ 	.byte	0x04, 0x1e
        /*00a2*/ 	.short	(.L_1213 - .L_1212)
.L_1212:
        /*00a4*/ 	.word	0x00000000


	//----- nvinfo : EIATTR_CBANK_PARAM_SIZE
	.align		4
.L_1213:
        /*00a8*/ 	.byte	0x03, 0x19
        /*00aa*/ 	.short	0x0128


	//----- nvinfo : EIATTR_PARAM_CBANK
	.align		4
        /*00ac*/ 	.byte	0x04, 0x0a
        /*00ae*/ 	.short	(.L_1215 - .L_1214)
	.align		4
.L_1214:
        /*00b0*/ 	.word	index@(.nv.constant0._ZN10layer_norm13ln_bwd_kernelINS_13Kernel_traitsI13__nv_bfloat16S2_S2_S2_fjLj3072ELj1ELj1ELj4ELj16ENS_18Kernel_traits_baseILj3072ES2_S2_S2_S2_fjLj128EEEEELb0ELb0ELb0ELb0EEEvNS_9BwdParamsE)
        /*00b4*/ 	.short	0x0380
        /*00b6*/ 	.short	0x0128


	//----- nvinfo : EIATTR_SW_WAR
	.align		4
.L_1215:
        /*00b8*/ 	.byte	0x04, 0x36
        /*00ba*/ 	.short	(.L_1217 - .L_1216)
.L_1216:
        /*00bc*/ 	.word	0x00000008
.L_1217:


//--------------------- .nv.info._ZN10layer_norm13ln_bwd_kernelINS_13Kernel_traitsI13__nv_bfloat16S2_S2_S2_fjLj3072ELj1ELj1ELj4ELj16ENS_18Kernel_traits_baseILj3072ES2_S2_S2_S2_fjLj128EEEEELb0ELb0ELb0ELb1EEEvNS_9BwdParamsE --------------------------
	.section	.nv.info._ZN10layer_norm13ln_bwd_kernelINS_13Kernel_traitsI13__nv_bfloat16S2_S2_S2_fjLj3072ELj1ELj1ELj4ELj16ENS_18Kernel_traits_baseILj3072ES2_S2_S2_S2_fjLj128EEEEELb0ELb0ELb0ELb1EEEvNS_9BwdParamsE,"",@"SHT_CUDA_INFO"
	.sectionflags	@""
	.align	4


	//----- nvinfo : EIATTR_CUDA_API_VERSION
	.align		4
        /*0000*/ 	.byte	0x04, 0x37
        /*0002*/ 	.short	(.L_1219 - .L_1218)
.L_1218:
        /*0004*/ 	.word	0x00000082


	//----- nvinfo : EIATTR_KPARAM_INFO
	.align		4
.L_1219:
        /*0008*/ 	.byte	0x04, 0x17
        /*000a*/ 	.short	(.L_1221 - .L_1220)
.L_1220:
        /*000c*/ 	.word	0x00000000
        /*0010*/ 	.short	0x0000
        /*0012*/ 	.short	0x0000
        /*0014*/ 	.byte	0x00, 0xf0, 0xa1, 0x04


	//----- nvinfo : EIATTR_SPARSE_MMA_MASK
	.align		4
.L_1221:
        /*0018*/ 	.byte	0x03, 0x50
        /*001a*/ 	.short	0x0000


	//----- nvinfo : EIATTR_MAXREG_COUNT
	.align		4
        /*001c*/ 	.byte	0x03, 0x1b
        /*001e*/ 	.short	0x00ff


	//----- nvinfo : EIATTR_NUM_BARRIERS
	.align		4
        /*0020*/ 	.byte	0x02, 0x4c
        /*0022*/ 	.byte	0x01
	.zero		1


	//----- nvinfo : EIATTR_MERCURY_ISA_VERSION
	.align		4
        /*0024*/ 	.byte	0x03, 0x5f
        /*0026*/ 	.short	0x0101


	//----- nvinfo : EIATTR_COOP_GROUP_MASK_REGIDS
	.align		4
        /*0028*/ 	.byte	0x04, 0x29
        /*002a*/ 	.short	(.L_1223 - .L_1222)


	//   ....[0]....
.L_1222:
        /*002c*/ 	.word	0xffffffff


	//   ....[1]....
        /*0030*/ 	.word	0xffffffff


	//   ....[2]....
        /*0034*/ 	.word	0xffffffff


	//   ....[3]....
        /*0038*/ 	.word	0xffffffff


	//   ....[4]....
        /*003c*/ 	.word	0xffffffff


	//   ....[5]....
        /*0040*/ 	.word	0xffffffff


	//   ....[6]....
        /*0044*/ 	.word	0xffffffff


	//   ....[7]....
        /*0048*/ 	.word	0xffffffff


	//   ....[8]....
        /*004c*/ 	.word	0xffffffff


	//   ....[9]....
        /*0050*/ 	.word	0xffffffff


	//----- nvinfo : EIATTR_COOP_GROUP_INSTR_OFFSETS
	.align		4
.L_1223:
        /*0054*/ 	.byte	0x04, 0x28
        /*0056*/ 	.short	(.L_1225 - .L_1224)


	//   ....[0]....
.L_1224:
        /*0058*/ 	.word	0x00001600


	//   ....[1]....
        /*005c*/ 	.word	0x000016b0


	//   ....[2]....
        /*0060*/ 	.word	0x000016c0


	//   ....[3]....
        /*0064*/ 	.word	0x000016f0


	//   ....[4]....
        /*0068*/ 	.word	0x00001710


	//   ....[5]....
        /*006c*/ 	.word	0x00001730


	//   ....[6]....
        /*0070*/ 	.word	0x00001750


	//   ....[7]....
        /*0074*/ 	.word	0x00001770


	//   ....[8]....
        /*0078*/ 	.word	0x000017a0


	//   ....[9]....
        /*007c*/ 	.word	0x000017b0


	//----- nvinfo : EIATTR_VRC_CTA_INIT_COUNT
	.align		4
.L_1225:
        /*0080*/ 	.byte	0x02, 0x4a
	.zero		1
	.zero		1


	//----- nvinfo : EIATTR_EXIT_INSTR_OFFSETS
	.align		4
        /*0084*/ 	.byte	0x04, 0x1c
        /*0086*/ 	.short	(.L_1227 - .L_1226)


	//   ....[0]....
.L_1226:
        /*0088*/ 	.word	0x000044e0


	//----- nvinfo : EIATTR_MAX_THREADS
	.align		4
.L_1227:
        /*008c*/ 	.byte	0x04, 0x05
        /*008e*/ 	.short	(.L_1229 - .L_1228)
.L_1228:
        /*0090*/ 	.word	0x00000080
        /*0094*/ 	.word	0x00000001
        /*0098*/ 	.word	0x00000001


	//----- nvinfo : EIATTR_CRS_STACK_SIZE
	.align		4
.L_1229:
        /*009c*/ 	.byte	0x04, 0x1e
        /*009e*/ 	.short	(.L_1231 - .L_1230)
.L_1230:
        /*00a0*/ 	.word	0x00000000


	//----- nvinfo : EIATTR_CBANK_PARAM_SIZE
	.align		4
.L_1231:
        /*00a4*/ 	.byte	0x03, 0x19
        /*00a6*/ 	.short	0x0128


	//----- nvinfo : EIATTR_PARAM_CBANK
	.align		4
        /*00a8*/ 	.byte	0x04, 0x0a
        /*00aa*/ 	.short	(.L_1233 - .L_1232)
	.align		4
.L_1232:
        /*00ac*/ 	.word	index@(.nv.constant0._ZN10layer_norm13ln_bwd_kernelINS_13Kernel_traitsI13__nv_bfloat16S2_S2_S2_fjLj3072ELj1ELj1ELj4ELj16ENS_18Kernel_traits_baseILj3072ES2_S2_S2_S2_fjLj128EEEEELb0ELb0ELb0ELb1EEEvNS_9BwdParamsE)
        /*00b0*/ 	.short	0x0380
        /*00b2*/ 	.short	0x0128


	//----- nvinfo : EIATTR_SW_WAR
	.align		4
.L_1233:
        /*00b4*/ 	.byte	0x04, 0x36
        /*00b6*/ 	.short	(.L_1235 - .L_1234)
.L_1234:
        /*00b8*/ 	.word	0x00000008
.L_1235:


//--------------------- .nv.info._ZN10layer_norm13ln_bwd_kernelINS_13Kernel_traitsI13__nv_bfloat16S2_S2_S2_fjLj3072ELj1ELj1ELj4ELj16ENS_18Kernel_traits_baseILj3072ES2_S2_S2_S2_fjLj128EEEEELb0ELb0ELb1ELb0EEEvNS_9BwdParamsE --------------------------
	.section	.nv.info._ZN10layer_norm13ln_bwd_kernelINS_13Kernel_traitsI13__nv_bfloat16S2_S2_S2_fjLj3072ELj1ELj1ELj4ELj16ENS_18Kernel_traits_baseILj3072ES2_S2_S2_S2_fjLj128EEEEELb0ELb0ELb1ELb0EEEvNS_9BwdParamsE,"",@"SHT_CUDA_INFO"
	.sectionflags	@""
	.align	4


	//----- nvinfo : EIATTR_CUDA_API_VERSION
	.align		4
        /*0000*/ 	.byte	0x04, 0x37
        /*0002*/ 	.short	(.L_1237 - .L_1236)
.L_1236:
        /*0004*/ 	.word	0x00000082


	//----- nvinfo : EIATTR_KPARAM_INFO
	.align		4
.L_1237:
        /*0008*/ 	.byte	0x04, 0x17
        /*000a*/ 	.short	(.L_1239 - .L_1238)
.L_1238:
        /*000c*/ 	.word	0x00000000
        /*0010*/ 	.short	0x0000
        /*0012*/ 	.short	0x0000
        /*0014*/ 	.byte	0x00, 0xf0, 0xa1, 0x04


	//----- nvinfo : EIATTR_SPARSE_MMA_MASK
	.align		4
.L_1239:
        /*0018*/ 	.byte	0x03, 0x50
        /*001a*/ 	.short	0x0000


	//----- nvinfo : EIATTR_MAXREG_COUNT
	.align		4
        /*001c*/ 	.byte	0x03, 0x1b
        /*001e*/ 	.short	0x00ff


	//----- nvinfo : EIATTR_NUM_BARRIERS
	.align		4
        /*0020*/ 	.byte	0x02, 0x4c
        /*0022*/ 	.byte	0x01
	.zero		1


	//----- nvinfo : EIATTR_MERCURY_ISA_VERSION
	.align		4
        /*0024*/ 	.byte	0x03, 0x5f
        /*0026*/ 	.short	0x0101


	//----- nvinfo : EIATTR_COOP_GROUP_MASK_REGIDS
	.align		4
        /*0028*/ 	.byte	0x04, 0x29
        /*002a*/ 	.short	(.L_1241 - .L_1240)


	//   ....[0]....
.L_1240:
        /*002c*/ 	.word	0xffffffff


	//   ....[1]....
        /*0030*/ 	.word	0xffffffff


	//   ....[2]....
        /*0034*/ 	.word	0xffffffff


	//   ....[3]....
        /*0038*/ 	.word	0xffffffff


	//   ....[4]....
        /*003c*/ 	.word	0xffffffff


	//   ....[5]....
        /*0040*/ 	.word	0xffffffff


	//   ....[6]....
        /*0044*/ 	.word	0xffffffff


	//   ....[7]....
        /*0048*/ 	.word	0xffffffff


	//   ....[8]....
        /*004c*/ 	.word	0xffffffff


	//   ....[9]....
        /*0050*/ 	.word	0xffffffff


	//----- nvinfo : EIATTR_COOP_GROUP_INSTR_OFFSETS
	.align		4
.L_1241:
        /*0054*/ 	.byte	0x04, 0x28
        /*0056*/ 	.short	(.L_1243 - .L_1242)


	//   ....[0]....
.L_1242:
        /*0058*/ 	.word	0x00001db0


	//   ....[1]....
        /*005c*/ 	.word	0x00001dd0


	//   ....[2]....
        /*0060*/ 	.word	0x00001e10


	//   ....[3]....
        /*0064*/ 	.word	0x00001e20


	//   ....[4]....
        /*0068*/ 	.word	0x00001e60


	//   ....[5]....
        /*006c*/ 	.word	0x00001e70


	//   ....[6]....
        /*0070*/ 	.word	0x00001ea0


	//   ....[7]....
        /*0074*/ 	.word	0x00001eb0


	//   ....[8]....
        /*0078*/ 	.word	0x00001ee0


	//   ....[9]....
        /*007c*/ 	.word	0x00001ef0


	//----- nvinfo : EIATTR_VRC_CTA_INIT_COUNT
	.align		4
.L_1243:
        /*0080*/ 	.byte	0x02, 0x4a
	.zero		1
	.zero		1


	//----- nvinfo : EIATTR_EXIT_INSTR_OFFSETS
	.align		4
        /*0084*/ 	.byte	0x04, 0x1c
        /*0086*/ 	.short	(.L_1245 - .L_1244)


	//   ....[0]....
.L_1244:
        /*0088*/ 	.word	0x00005d60


	//   ....[1]....
        /*008c*/ 	.word	0x00005e00


	//----- nvinfo : EIATTR_MAX_THREADS
	.align		4
.L_1245:
        /*0090*/ 	.byte	0x04, 0x05
        /*0092*/ 	.short	(.L_1247 - .L_1246)
.L_1246:
        /*0094*/ 	.word	0x00000080
        /*0098*/ 	.word	0x00000001
        /*009c*/ 	.word	0x00000001


	//----- nvinfo : EIATTR_CRS_STACK_SIZE
	.align		4
.L_1247:
        /*00a0*/ 	.byte	0x04, 0x1e
        /*00a2*/ 	.short	(.L_1249 - .L_1248)
.L_1248:
        /*00a4*/ 	.word	0x00000000


	//----- nvinfo : EIATTR_CBANK_PARAM_SIZE
	.align		4
.L_1249:
        /*00a8*/ 	.byte	0x03, 0x19
        /*00aa*/ 	.short	0x0128


	//----- nvinfo : EIATTR_PARAM_CBANK
	.align		4
        /*00ac*/ 	.byte	0x04, 0x0a
        /*00ae*/ 	.short	(.L_1251 - .L_1250)
	.align		4
.L_1250:
        /*00b0*/ 	.word	index@(.nv.constant0._ZN10layer_norm13ln_bwd_kernelINS_13Kernel_traitsI13__nv_bfloat16S2_S2_S2_fjLj3072ELj1ELj1ELj4ELj16ENS_18Kernel_traits_baseILj3072ES2_S2_S2_S2_fjLj128EEEEELb0ELb0ELb1ELb0EEEvNS_9BwdParamsE)
        /*00b4*/ 	.short	0x0380
        /*00b6*/ 	.short	0x0128


	//----- nvinfo : EIATTR_SW_WAR
	.align		4
.L_1251:
        /*00b8*/ 	.byte	0x04, 0x36
        /*00ba*/ 	.short	(.L_1253 - .L_1252)
.L_1252:
        /*00bc*/ 	.word	0x00000008
.L_1253:


//--------------------- .nv.info._ZN10layer_norm13ln_bwd_kernelINS_13Kernel_traitsI13__nv_bfloat16S2_S2_S2_fjLj3072ELj1ELj1ELj4ELj16ENS_18Kernel_traits_baseILj3072ES2_S2_S2_S2_fjLj128EEEEELb0ELb0ELb1ELb1EEEvNS_9BwdParamsE --------------------------
	.section	.nv.info._ZN10layer_norm13ln_bwd_kernelINS_13Kernel_traitsI13__nv_bfloat16S2_S2_S2_fjLj3072ELj1ELj1ELj4ELj16ENS_18Kernel_traits_baseILj3072ES2_S2_S2_S2_fjLj128EEEEELb0ELb0ELb1ELb1EEEvNS_9BwdParamsE,"",@"SHT_CUDA_INFO"
	.sectionflags	@""
	.align	4


	//----- nvinfo : EIATTR_CUDA_API_VERSION
	.align		4
        /*0000*/ 	.byte	0x04, 0x37
        /*0002*/ 	.short	(.L_1255 - .L_1254)
.L_1254:
        /*0004*/ 	.word	0x00000082


	//----- nvinfo : EIATTR_KPARAM_INFO
	.align		4
.L_1255:
        /*0008*/ 	.byte	0x04, 0x17
        /*000a*/ 	.short	(.L_1257 - .L_1256)
.L_1256:
        /*000c*/ 	.word	0x00000000
        /*0010*/ 	.short	0x0000
        /*0012*/ 	.short	0x0000
        /*0014*/ 	.byte	0x00, 0xf0, 0xa1, 0x04


	//----- nvinfo : EIATTR_SPARSE_MMA_MASK
	.align		4
.L_1257:
        /*0018*/ 	.byte	0x03, 0x50
        /*001a*/ 	.short	0x0000


	//----- nvinfo : EIATTR_MAXREG_COUNT
	.align		4
        /*001c*/ 	.byte	0x03, 0x1b
        /*001e*/ 	.short	0x00ff


	//----- nvinfo : EIATTR_NUM_BARRIERS
	.align		4
        /*0020*/ 	.byte	0x02, 0x4c
        /*0022*/ 	.byte	0x01
	.zero		1


	//----- nvinfo : EIATTR_MERCURY_ISA_VERSION
	.align		4
        /*0024*/ 	.byte	0x03, 0x5f
        /*0026*/ 	.short	0x0101


	//----- nvinfo : EIATTR_COOP_GROUP_MASK_REGIDS
	.align		4
        /*0028*/ 	.byte	0x04, 0x29
        /*002a*/ 	.short	(.L_1259 - .L_1258)


	//   ....[0]....
.L_1258:
        /*002c*/ 	.word	0xffffffff


	//   ....[1]....
        /*0030*/ 	.word	0xffffffff


	//   ....[2]....
        /*0034*/ 	.word	0xffffffff


	//   ....[3]....
        /*0038*/ 	.word	0xffffffff


	//   ....[4]....
        /*003c*/ 	.word	0xffffffff


	//   ....[5]....
        /*0040*/ 	.word	0xffffffff


	//   ....[6]....
        /*0044*/ 	.word	0xffffffff


	//   ....[7]....
        /*0048*/ 	.word	0xffffffff


	//   ....[8]....
        /*004c*/ 	.word	0xffffffff


	//   ....[9]....
        /*0050*/ 	.word	0xffffffff


	//----- nvinfo : EIATTR_COOP_GROUP_INSTR_OFFSETS
	.align		4
.L_1259:
        /*0054*/ 	.byte	0x04, 0x28
        /*0056*/ 	.short	(.L_1261 - .L_1260)


	//   ....[0]....
.L_1260:
        /*0058*/ 	.word	0x000018c0


	//   ....[1]....
        /*005c*/ 	.word	0x000018e0


	//   ....[2]....
        /*0060*/ 	.word	0x00001910


	//   ....[3]....
        /*0064*/ 	.word	0x00001920


	//   ....[4]....
        /*0068*/ 	.word	0x00001950


	//   ....[5]....
        /*006c*/ 	.word	0x00001960


	//   ....[6]....
        /*0070*/ 	.word	0x00001990


	//   ....[7]....
        /*0074*/ 	.word	0x000019a0


	//   ....[8]....
        /*0078*/ 	.word	0x000019e0


	//   ....[9]....
        /*007c*/ 	.word	0x000019f0


	//----- nvinfo : EIATTR_VRC_CTA_INIT_COUNT
	.align		4
.L_1261:
        /*0080*/ 	.byte	0x02, 0x4a
	.zero		1
	.zero		1


	//----- nvinfo : EIATTR_EXIT_INSTR_OFFSETS
	.align		4
        /*0084*/ 	.byte	0x04, 0x1c
        /*0086*/ 	.short	(.L_1263 - .L_1262)


	//   ....[0]....
.L_1262:
        /*0088*/ 	.word	0x000056e0


	//----- nvinfo : EIATTR_MAX_THREADS
	.align		4
.L_1263:
        /*008c*/ 	.byte	0x04, 0x05
        /*008e*/ 	.short	(.L_1265 - .L_1264)
.L_1264:
        /*0090*/ 	.word	0x00000080
        /*0094*/ 	.word	0x00000001
        /*0098*/ 	.word	0x00000001


	//----- nvinfo : EIATTR_CRS_STACK_SIZE
	.align		4
.L_1265:
        /*009c*/ 	.byte	0x04, 0x1e
        /*009e*/ 	.short	(.L_1267 - .L_1266)
.L_1266:
        /*00a0*/ 	.word	0x00000000


	//----- nvinfo : EIATTR_CBANK_PARAM_SIZE
	.align		4
.L_1267:
        /*00a4*/ 	.byte	0x03, 0x19
        /*00a6*/ 	.short	0x0128


	//----- nvinfo : EIATTR_PARAM_CBANK
	.align		4
        /*00a8*/ 	.byte	0x04, 0x0a
        /*00aa*/ 	.short	(.L_1269 - .L_1268)
	.align		4
.L_1268:
        /*00ac*/ 	.word	index@(.nv.constant0._ZN10layer_norm13ln_bwd_kernelINS_13Kernel_traitsI13__nv_bfloat16S2_S2_S2_fjLj3072ELj1ELj1ELj4ELj16ENS_18Kernel_traits_baseILj3072ES2_S2_S2_S2_fjLj128EEEEELb0ELb0ELb1ELb1EEEvNS_9BwdParamsE)
        /*00b0*/ 	.short	0x0380
        /*00b2*/ 	.short	0x0128


	//----- nvinfo : EIATTR_SW_WAR
	.align		4
.L_1269:
        /*00b4*/ 	.byte	0x04, 0x36
        /*00b6*/ 	.short	(.L_1271 - .L_1270)
.L_1270:
        /*00b8*/ 	.word	0x00000008
.L_1271:


//--------------------- .nv.info._ZN10layer_norm13ln_bwd_kernelINS_13Kernel_traitsI13__nv_bfloat16S2_S2_S2_fjLj3072ELj1ELj1ELj4ELj16ENS_18Kernel_traits_baseILj3072ES2_S2_S2_S2_fjLj128EEEEELb0ELb1ELb0ELb0EEEvNS_9BwdParamsE --------------------------
	.section	.nv.info._ZN10layer_norm13ln_bwd_kernelINS_13Kernel_traitsI13__nv_bfloat16S2_S2_S2_fjLj3072ELj1ELj1ELj4ELj16ENS_18Kernel_traits_baseILj3072ES2_S2_S2_S2_fjLj128EEEEELb0ELb1ELb0ELb0EEEvNS_9BwdParamsE,"",@"SHT_CUDA_INFO"
	.sectionflags	@""
	.align	4


	//----- nvinfo : EIATTR_CUDA_API_VERSION
	.align		4
        /*0000*/ 	.byte	0x04, 0x37
        /*0002*/ 	.short	(.L_1273 - .L_1272)
.L_1272:
        /*0004*/ 	.word	0x00000082


	//----- nvinfo : EIATTR_KPARAM_INFO
	.align		4
.L_1273:
        /*0008*/ 	.byte	0x04, 0x17
        /*000a*/ 	.short	(.L_1275 - .L_1274)
.L_1274:
        /*000c*/ 	.word	0x00000000
        /*0010*/ 	.short	0x0000
        /*0012*/ 	.short	0x0000
        /*0014*/ 	.byte	0x00, 0xf0, 0xa1, 0x04


	//----- nvinfo : EIATTR_SPARSE_MMA_MASK
	.align		4
.L_1275:
        /*0018*/ 	.byte	0x03, 0x50
        /*001a*/ 	.short	0x0000


	//----- nvinfo : EIATTR_MAXREG_COUNT
	.align		4
        /*001c*/ 	.byte	0x03, 0x1b
        /*001e*/ 	.short	0x00ff


	//----- nvinfo : EIATTR_NUM_BARRIERS
	.align		4
        /*0020*/ 	.byte	0x02, 0x4c
        /*0022*/ 	.byte	0x01
	.zero		1


	//----- nvinfo : EIATTR_MERCURY_ISA_VERSION
	.align		4
        /*0024*/ 	.byte	0x03, 0x5f
        /*0026*/ 	.short	0x0101


	//----- nvinfo : EIATTR_COOP_GROUP_MASK_REGIDS
	.align		4
        /*0028*/ 	.byte	0x04, 0x29
        /*002a*/ 	.short	(.L_1277 - .L_1276)


	//   ....[0]....
.L_1276:
        /*002c*/ 	.word	0xffffffff


	//   ....[1]....
        /*0030*/ 	.word	0xffffffff


	//   ....[2]....
        /*0034*/ 	.word	0xffffffff


	//   ....[3]....
        /*0038*/ 	.word	0xffffffff


	//   ....[4]....
        /*003c*/ 	.word	0xffffffff


	//   ....[5]....
        /*0040*/ 	.word	0xffffffff


	//   ....[6]....
        /*0044*/ 	.word	0xffffffff


	//   ....[7]....
        /*0048*/ 	.word	0xffffffff


	//   ....[8]....
        /*004c*/ 	.word	0xffffffff


	//   ....[9]....
        /*0050*/ 	.word	0xffffffff


	//----- nvinfo : EIATTR_COOP_GROUP_INSTR_OFFSETS
	.align		4
.L_1277:
        /*0054*/ 	.byte	0x04, 0x28
        /*0056*/ 	.short	(.L_1279 - .L_1278)


	//   ....[0]....
.L_1278:
        /*0058*/ 	.word	0x00001db0


	//   ....[1]....
        /*005c*/ 	.word	0x00001de0


	//   ....[2]....
        /*0060*/ 	.word	0x00001e90


	//   ....[3]....
        /*0064*/ 	.word	0x00001ed0


	//   ....[4]....
        /*0068*/ 	.word	0x00001f10


	//   ....[5]....
        /*006c*/ 	.word	0x00001f20


	//   ....[6]....
        /*0070*/ 	.word	0x00001f50


	//   ....[7]....
        /*0074*/ 	.word	0x00001f80


	//   ....[8]....
        /*0078*/ 	.word	0x00001fb0


	//   ....[9]....
        /*007c*/ 	.word	0x00001fc0


	//----- nvinfo : EIATTR_VRC_CTA_INIT_COUNT
	.align		4
.L_1279:
        /*0080*/ 	.byte	0x02, 0x4a
	.zero		1
	.zero		1


	//----- nvinfo : EIATTR_EXIT_INSTR_OFFSETS
	.align		4
        /*0084*/ 	.byte	0x04, 0x1c
        /*0086*/ 	.short	(.L_1281 - .L_1280)


	//   ....[0]....
.L_1280:
        /*0088*/ 	.word	0x00006660


	//   ....[1]....
        /*008c*/ 	.word	0x00006730


	//----- nvinfo : EIATTR_MAX_THREADS
	.align		4
.L_1281:
        /*0090*/ 	.byte	0x04, 0x05
        /*0092*/ 	.short	(.L_1283 - .L_1282)
.L_1282:
        /*0094*/ 	.word	0x00000080
        /*0098*/ 	.word	0x00000001
        /*009c*/ 	.word	0x00000001


	//----- nvinfo : EIATTR_CRS_STACK_SIZE
	.align		4
.L_1283:
        /*00a0*/ 	.byte	0x04, 0x1e
        /*00a2*/ 	.short	(.L_1285 - .L_1284)
.L_1284:
        /*00a4*/ 	.word	0x00000000


	//----- nvinfo : EIATTR_CBANK_PARAM_SIZE
	.align		4
.L_1285:
        /*00a8*/ 	.byte	0x03, 0x19
        /*00aa*/ 	.short	0x0128


	//----- nvinfo : EIATTR_PARAM_CBANK
	.align		4
        /*00ac*/ 	.byte	0x04, 0x0a
        /*00ae*/ 	.short	(.L_1287 - .L_1286)
	.align		4
.L_1286:
        /*00b0*/ 	.word	index@(.nv.constant0._ZN10layer_norm13ln_bwd_kernelINS_13Kernel_traitsI13__nv_bfloat16S2_S2_S2_fjLj3072ELj1ELj1ELj4ELj16ENS_18Kernel_traits_baseILj3072ES2_S2_S2_S2_fjLj128EEEEELb0ELb1ELb0ELb0EEEvNS_9BwdParamsE)
        /*00b4*/ 	.short	0x0380
        /*00b6*/ 	.short	0x0128


	//----- nvinfo : EIATTR_SW_WAR
	.align		4
.L_1287:
        /*00b8*/ 	.byte	0x04, 0x36
        /*00ba*/ 	.short	(.L_1289 - .L_1288)
.L_1288:
        /*00bc*/ 	.word	0x00000008
.L_1289:


//--------------------- .nv.info._ZN10layer_norm13ln_bwd_kernelINS_13Kernel_traitsI13__nv_bfloat16S2_S2_S2_fjLj3072ELj1ELj1ELj4ELj16ENS_18Kernel_traits_baseILj3072ES2_S2_S2_S2_fjLj128EEEEELb0ELb1ELb0ELb1EEEvNS_9BwdParamsE --------------------------
	.section	.nv.info._ZN10layer_norm13ln_bwd_kernelINS_13Kernel_traitsI13__nv_bfloat16S2_S2_S2_fjLj3072ELj1ELj1ELj4ELj16ENS_18Kernel_traits_baseILj3072ES2_S2_S2_S2_fjLj128EEEEELb0ELb1ELb0ELb1EEEvNS_9BwdParamsE,"",@"SHT_CUDA_INFO"
	.sectionflags	@""
	.align	4


	//----- nvinfo : EIATTR_CUDA_API_VERSION
	.align		4
        /*0000*/ 	.byte	0x04, 0x37
        /*0002*/ 	.short	(.L_1291 - .L_1290)
.L_1290:
        /*0004*/ 	.word	0x00000082


	//----- nvinfo : EIATTR_KPARAM_INFO
	.align		4
.L_1291:
        /*0008*/ 	.byte	0x04, 0x17
        /*000a*/ 	.short	(.L_1293 - .L_1292)
.L_1292:
        /*000c*/ 	.word	0x00000000
        /*0010*/ 	.short	0x0000
        /*0012*/ 	.short	0x0000
        /*0014*/ 	.byte	0x00, 0xf0, 0xa1, 0x04


	//----- nvinfo : EIATTR_SPARSE_MMA_MASK
	.align		4
.L_1293:
        /*0018*/ 	.byte	0x03, 0x50
        /*001a*/ 	.short	0x0000


	//----- nvinfo : EIATTR_MAXREG_COUNT
	.align		4
        /*001c*/ 	.byte	0x03, 0x1b
        /*001e*/ 	.short	0x00ff


	//----- nvinfo : EIATTR_NUM_BARRIERS
	.align		4
        /*0020*/ 	.byte	0x02, 0x4c
        /*0022*/ 	.byte	0x01
	.zero		1


	//----- nvinfo : EIATTR_MERCURY_ISA_VERSION
	.align		4
        /*0024*/ 	.byte	0x03, 0x5f
        /*0026*/ 	.short	0x0101


	//----- nvinfo : EIATTR_COOP_GROUP_MASK_REGIDS
	.align		4
        /*0028*/ 	.byte	0x04, 0x29
        /*002a*/ 	.short	(.L_1295 - .L_1294)


	//   ....[0]....
.L_1294:
        /*002c*/ 	.word	0xffffffff


	//   ....[1]....
        /*0030*/ 	.word	0xffffffff


	//   ....[2]....
        /*0034*/ 	.word	0xffffffff


	//   ....[3]....
        /*0038*/ 	.word	0xffffffff


	//   ....[4]....
        /*003c*/ 	.word	0xffffffff


	//   ....[5]....
        /*0040*/ 	.word	0xffffffff


	//   ....[6]....
        /*0044*/ 	.word	0xffffffff


	//   ....[7]....
        /*0048*/ 	.word	0xffffffff


	//   ....[8]....
        /*004c*/ 	.word	0xffffffff


	//   ....[9]....
        /*0050*/ 	.word	0xffffffff


	//----- nvinfo : EIATTR_COOP_GROUP_INSTR_OFFSETS
	.align		4
.L_1295:
        /*0054*/ 	.byte	0x04, 0x28
        /*0056*/ 	.short	(.L_1297 - .L_1296)


	//   ....[0]....
.L_1296:
        /*0058*/ 	.word	0x00001820


	//   ....[1]....
        /*005c*/ 	.word	0x00001830


	//   ....[2]....
        /*0060*/ 	.word	0x00001860


	//   ....[3]....
        /*0064*/ 	.word	0x00001870


	//   ....[4]....
        /*0068*/ 	.word	0x000018a0


	//   ....[5]....
        /*006c*/ 	.word	0x000018b0


	//   ....[6]....
        /*0070*/ 	.word	0x000018e0


	//   ....[7]....
        /*0074*/ 	.word	0x000018f0


	//   ....[8]....
        /*0078*/ 	.word	0x00001960


	//   ....[9]....
        /*007c*/ 	.word	0x00001970


	//----- nvinfo : EIATTR_VRC_CTA_INIT_COUNT
	.align		4
.L_1297:
        /*0080*/ 	.byte	0x02, 0x4a
	.zero		1
	.zero		1


	//----- nvinfo : EIATTR_EXIT_INSTR_OFFSETS
	.align		4
        /*0084*/ 	.byte	0x04, 0x1c
        /*0086*/ 	.short	(.L_1299 - .L_1298)


	//   ....[0]....
.L_1298:
        /*0088*/ 	.word	0x00006660


	//----- nvinfo : EIATTR_MAX_THREADS
	.align		4
.L_1299:
        /*008c*/ 	.byte	0x04, 0x05
        /*008e*/ 	.short	(.L_1301 - .L_1300)
.L_1300:
        /*0090*/ 	.word	0x00000080
        /*0094*/ 	.word	0x00000001
        /*0098*/ 	.word	0x00000001


	//----- nvinfo : EIATTR_CBANK_PARAM_SIZE
	.align		4
.L_1301:
        /*009c*/ 	.byte	0x03, 0x19
        /*009e*/ 	.short	0x0128


	//----- nvinfo : EIATTR_PARAM_CBANK
	.align		4
        /*00a0*/ 	.byte	0x04, 0x0a
        /*00a2*/ 	.short	(.L_1303 - .L_1302)
	.align		4
.L_1302:
        /*00a4*/ 	.word	index@(.nv.constant0._ZN10layer_norm13ln_bwd_kernelINS_13Kernel_traitsI13__nv_bfloat16S2_S2_S2_fjLj3072ELj1ELj1ELj4ELj16ENS_18Kernel_traits_baseILj3072ES2_S2_S2_S2_fjLj128EEEEELb0ELb1ELb0ELb1EEEvNS_9BwdParamsE)
        /*00a8*/ 	.short	0x0380
        /*00aa*/ 	.short	0x0128


	//----- nvinfo : EIATTR_SW_WAR
	.align		4
.L_1303:
        /*00ac*/ 	.byte	0x04, 0x36
        /*00ae*/ 	.short	(.L_1305 - .L_1304)
.L_1304:
        /*00b0*/ 	.word	0x00000008
.L_1305:


//--------------------- .nv.info._ZN10layer_norm13ln_bwd_kernelINS_13Kernel_traitsI13__nv_bfloat16S2_S2_S2_fjLj3072ELj1ELj1ELj4ELj16ENS_18Kernel_traits_baseILj3072ES2_S2_S2_S2_fjLj128EEEEELb0ELb1ELb1ELb0EEEvNS_9BwdParamsE --------------------------
	.section	.nv.info._ZN10layer_norm13ln_bwd_kernelINS_13Kernel_traitsI13__nv_bfloat16S2_S2_S2_fjLj3072ELj1ELj1ELj4ELj16ENS_18Kernel_traits_baseILj3072ES2_S2_S2_S2_fjLj128EEEEELb0ELb1ELb1ELb0EEEvNS_9BwdParamsE,"",@"SHT_CUDA_INFO"
	.sectionflags	@""
	.align	4


	//----- nvinfo : EIATTR_CUDA_API_VERSION
	.align		4
        /*0000*/ 	.byte	0x04, 0x37
        /*0002*/ 	.short	(.L_1307 - .L_1306)
.L_1306:
        /*0004*/ 	.word	0x00000082


	//----- nvinfo : EIATTR_KPARAM_INFO
	.align		4
.L_1307:
        /*0008*/ 	.byte	0x04, 0x17
        /*000a*/ 	.short	(.L_1309 - .L_1308)
.L_1308:
        /*000c*/ 	.word	0x00000000
        /*0010*/ 	.short	0x0000
        /*0012*/ 	.short	0x0000
        /*0014*/ 	.byte	0x00, 0xf0, 0xa1, 0x04


	//----- nvinfo : EIATTR_SPARSE_MMA_MASK
	.align		4
.L_1309:
        /*0018*/ 	.byte	0x03, 0x50
        /*001a*/ 	.short	0x0000


	//----- nvinfo : EIATTR_MAXREG_COUNT
	.align		4
        /*001c*/ 	.byte	0x03, 0x1b
        /*001e*/ 	.short	0x00ff


	//----- nvinfo : EIATTR_NUM_BARRIERS
	.align		4
        /*0020*/ 	.byte	0x02, 0x4c
        /*0022*/ 	.byte	0x01
	.zero		1


	//----- nvinfo : EIATTR_MERCURY_ISA_VERSION
	.align		4
        /*0024*/ 	.byte	0x03, 0x5f
        /*0026*/ 	.short	0x0101


	//----- nvinfo : EIATTR_COOP_GROUP_MASK_REGIDS
	.align		4
        /*0028*/ 	.byte	0x04, 0x29
        /*002a*/ 	.short	(.L_1311 - .L_1310)


	//   ....[0]....
.L_1310:
        /*002c*/ 	.word	0xffffffff


	//   ....[1]....
        /*0030*/ 	.word	0xffffffff


	//   ....[2]....
        /*0034*/ 	.word	0xffffffff


	//   ....[3]....
        /*0038*/ 	.word	0xffffffff


	//   ....[4]....
        /*003c*/ 	.word	0xffffffff


	//   ....[5]....
        /*0040*/ 	.word	0xffffffff


	//   ....[6]....
        /*0044*/ 	.word	0xffffffff


	//   ....[7]....
        /*0048*/ 	.word	0xffffffff


	//   ....[8]....
        /*004c*/ 	.word	0xffffffff


	//   ....[9]....
        /*0050*/ 	.word	0xffffffff


	//----- nvinfo : EIATTR_COOP_GROUP_INSTR_OFFSETS
	.align		4
.L_1311:
        /*0054*/ 	.byte	0x04, 0x28
        /*0056*/ 	.short	(.L_1313 - .L_1312)


	//   ....[0]....
.L_1312:
        /*0058*/ 	.word	0x00001fe0


	//   ....[1]....
        /*005c*/ 	.word	0x00002000


	//   ....[2]....
        /*0060*/ 	.word	0x00002040


	//   ....[3]....
        /*0064*/ 	.word	0x00002050


	//   ....[4]....
        /*0068*/ 	.word	0x00002090


	//   ....[5]....
        /*006c*/ 	.word	0x000020a0


	//   ....[6]....
        /*0070*/ 	.word	0x000020d0


	//   ....[7]....
        /*0074*/ 	.word	0x000020e0


	//   ....[8]....
        /*0078*/ 	.word	0x00002110


	//   ....[9]....
        /*007c*/ 	.word	0x00002120


	//----- nvinfo : EIATTR_VRC_CTA_INIT_COUNT
	.align		4
.L_1313:
        /*0080*/ 	.byte	0x02, 0x4a
	.zero		1
	.zero		1


	//----- nvinfo : EIATTR_EXIT_INSTR_OFFSETS
	.align		4
        /*0084*/ 	.byte	0x04, 0x1c
        /*0086*/ 	.short	(.L_1315 - .L_1314)


	//   ....[0]....
.L_1314:
        /*0088*/ 	.word	0x00007d70


	//   ....[1]....
        /*008c*/ 	.word	0x00007e40


	//----- nvinfo : EIATTR_MAX_THREADS
	.align		4
.L_1315:
        /*0090*/ 	.byte	0x04, 0x05
        /*0092*/ 	.short	(.L_1317 - .L_1316)
.L_1316:
        /*0094*/ 	.word	0x00000080
        /*0098*/ 	.word	0x00000001
        /*009c*/ 	.word	0x00000001


	//----- nvinfo : EIATTR_CRS_STACK_SIZE
	.align		4
.L_1317:
        /*00a0*/ 	.byte	0x04, 0x1e
        /*00a2*/ 	.short	(.L_1319 - .L_1318)
.L_1318:
        /*00a4*/ 	.word	0x00000000


	//----- nvinfo : EIATTR_CBANK_PARAM_SIZE
	.align		4
.L_1319:
        /*00a8*/ 	.byte	0x03, 0x19
        /*00aa*/ 	.short	0x0128


	//----- nvinfo : EIATTR_PARAM_CBANK
	.align		4
        /*00ac*/ 	.byte	0x04, 0x0a
        /*00ae*/ 	.short	(.L_1321 - .L_1320)
	.align		4
.L_1320:
        /*00b0*/ 	.word	index@(.nv.constant0._ZN10layer_norm13ln_bwd_kernelINS_13Kernel_traitsI13__nv_bfloat16S2_S2_S2_fjLj3072ELj1ELj1ELj4ELj16ENS_18Kernel_traits_baseILj3072ES2_S2_S2_S2_fjLj128EEEEELb0ELb1ELb1ELb0EEEvNS_9BwdParamsE)
        /*00b4*/ 	.short	0x0380
        /*00b6*/ 	.short	0x0128


	//----- nvinfo : EIATTR_SW_WAR
	.align		4
.L_1321:
        /*00b8*/ 	.byte	0x04, 0x36
        /*00ba*/ 	.short	(.L_1323 - .L_1322)
.L_1322:
        /*00bc*/ 	.word	0x00000008
.L_1323:


//--------------------- .nv.info._ZN10layer_norm13ln_bwd_kernelINS_13Kernel_traitsI13__nv_bfloat16S2_S2_S2_fjLj3072ELj1ELj1ELj4ELj16ENS_18Kernel_traits_baseILj3072ES2_S2_S2_S2_fjLj128EEEEELb0ELb1ELb1ELb1EEEvNS_9BwdParamsE --------------------------
	.section	.nv.info._ZN10layer_norm13ln_bwd_kernelINS_13Kernel_traitsI13__nv_bfloat16S2_S2_S2_fjLj3072ELj1ELj1ELj4ELj16ENS_18Kernel_traits_baseILj3072ES2_S2_S2_S2_fjLj128EEEEELb0ELb1ELb1ELb1EEEvNS_9BwdParamsE,"",@"SHT_CUDA_INFO"
	.sectionflags	@""
	.align	4


	//----- nvinfo : EIATTR_CUDA_API_VERSION
	.align		4
        /*0000*/ 	.byte	0x04, 0x37
        /*0002*/ 	.short	(.L_1325 - .L_1324)
.L_1324:
        /*0004*/ 	.word	0x00000082


	//----- nvinfo : EIATTR_KPARAM_INFO
	.align		4
.L_1325:
        /*0008*/ 	.byte	0x04, 0x17
        /*000a*/ 	.short	(.L_1327 - .L_1326)
.L_1326:
        /*000c*/ 	.word	0x00000000
        /*0010*/ 	.short	0x0000
        /*0012*/ 	.short	0x0000
        /*0014*/ 	.byte	0x00, 0xf0, 0xa1, 0x04


	//----- nvinfo : EIATTR_SPARSE_MMA_MASK
	.align		4
.L_1327:
        /*0018*/ 	.byte	0x03, 0x50
        /*001a*/ 	.short	0x0000


	//----- nvinfo : EIATTR_MAXREG_COUNT
	.align		4
        /*001c*/ 	.byte	0x03, 0x1b
        /*001e*/ 	.short	0x00ff


	//----- nvinfo : EIATTR_NUM_BARRIERS
	.align		4
        /*0020*/ 	.byte	0x02, 0x4c
        /*0022*/ 	.byte	0x01
	.zero		1


	//----- nvinfo : EIATTR_MERCURY_ISA_VERSION
	.align		4
        /*0024*/ 	.byte	0x03, 0x5f
        /*0026*/ 	.short	0x0101


	//----- nvinfo : EIATTR_COOP_GROUP_MASK_REGIDS
	.align		4
        /*0028*/ 	.byte	0x04, 0x29
        /*002a*/ 	.short	(.L_1329 - .L_1328)


	//   ....[0]....
.L_1328:
        /*002c*/ 	.word	0xffffffff


	//   ....[1]....
        /*0030*/ 	.word	0xffffffff


	//   ....[2]....
        /*0034*/ 	.word	0xffffffff


	//   ....[3]....
        /*0038*/ 	.word	0xffffffff


	//   ....[4]....
        /*003c*/ 	.word	0xffffffff


	//   ....[5]....
        /*0040*/ 	.word	0xffffffff


	//   ....[6]....
        /*0044*/ 	.word	0xffffffff


	//   ....[7]....
        /*0048*/ 	.word	0xffffffff


	//   ....[8]....
        /*004c*/ 	.word	0xffffffff


	//   ....[9]....
        /*0050*/ 	.word	0xffffffff


	//----- nvinfo : EIATTR_COOP_GROUP_INSTR_OFFSETS
	.align		4
.L_1329:
        /*0054*/ 	.byte	0x04, 0x28
        /*0056*/ 	.short	(.L_1331 - .L_1330)


	//   ....[0]....
.L_1330:
        /*0058*/ 	.word	0x00001a90


	//   ....[1]....
        /*005c*/ 	.word	0x00001ad0


	//   ....[2]....
        /*0060*/ 	.word	0x00001b10


	//   ....[3]....
        /*0064*/ 	.word	0x00001b20


	//   ....[4]....
        /*0068*/ 	.word	0x00001b50


	//   ....[5]....
        /*006c*/ 	.word	0x00001b60


	//   ....[6]....
        /*0070*/ 	.word	0x00001bc0


	//   ....[7]....
        /*0074*/ 	.word	0x00001be0


	//   ....[8]....
        /*0078*/ 	.word	0x00001c60


	//   ....[9]....
        /*007c*/ 	.word	0x00001c70


	//----- nvinfo : EIATTR_VRC_CTA_INIT_COUNT
	.align		4
.L_1331:
        /*0080*/ 	.byte	0x02, 0x4a
	.zero		1
	.zero		1


	//----- nvinfo : EIATTR_EXIT_INSTR_OFFSETS
	.align		4
        /*0084*/ 	.byte	0x04, 0x1c
        /*0086*/ 	.short	(.L_1333 - .L_1332)


	//   ....[0]....
.L_1332:
        /*0088*/ 	.word	0x00007630


	//----- nvinfo : EIATTR_MAX_THREADS
	.align		4
.L_1333:
        /*008c*/ 	.byte	0x04, 0x05
        /*008e*/ 	.short	(.L_1335 - .L_1334)
.L_1334:
        /*0090*/ 	.word	0x00000080
        /*0094*/ 	.word	0x00000001
        /*0098*/ 	.word	0x00000001


	//----- nvinfo : EIATTR_CRS_STACK_SIZE
	.align		4
.L_1335:
        /*009c*/ 	.byte	0x04, 0x1e
        /*009e*/ 	.short	(.L_1337 - .L_1336)
.L_1336:
        /*00a0*/ 	.word	0x00000000


	//----- nvinfo : EIATTR_CBANK_PARAM_SIZE
	.align		4
.L_1337:
        /*00a4*/ 	.byte	0x03, 0x19
        /*00a6*/ 	.short	0x0128


	//----- nvinfo : EIATTR_PARAM_CBANK
	.align		4
        /*00a8*/ 	.byte	0x04, 0x0a
        /*00aa*/ 	.short	(.L_1339 - .L_1338)
	.align		4
.L_1338:
        /*00ac*/ 	.word	index@(.nv.constant0._ZN10layer_norm13ln_bwd_kernelINS_13Kernel_traitsI13__nv_bfloat16S2_S2_S2_fjLj3072ELj1ELj1ELj4ELj16ENS_18Kernel_traits_baseILj3072ES2_S2_S2_S2_fjLj128EEEEELb0ELb1ELb1ELb1EEEvNS_9BwdParamsE)
        /*00b0*/ 	.short	0x0380
        /*00b2*/ 	.short	0x0128


	//----- nvinfo : EIATTR_SW_WAR
	.align		4
.L_1339:
        /*00b4*/ 	.byte	0x04, 0x36
        /*00b6*/ 	.short	(.L_1341 - .L_1340)
.L_1340:
        /*00b8*/ 	.word	0x00000008
.L_1341:


//--------------------- .nv.info._ZN10layer_norm13ln_bwd_kernelINS_13Kernel_traitsI13__nv_bfloat16S2_S2_S2_fjLj3072ELj1ELj1ELj4ELj16ENS_18Kernel_traits_baseILj3072ES2_S2_S2_S2_fjLj128EEEEELb1ELb0ELb0ELb0EEEvNS_9BwdParamsE --------------------------
	.section	.nv.info._ZN10layer_norm13ln_bwd_kernelINS_13Kernel_traitsI13__nv_bfloat16S2_S2_S2_fjLj3072ELj1ELj1ELj4ELj16ENS_18Kernel_traits_baseILj3072ES2_S2_S2_S2_fjLj128EEEEELb1ELb0ELb0ELb0EEEvNS_9BwdParamsE,"",@"SHT_CUDA_INFO"
	.sectionflags	@""
	.align	4


	//----- nvinfo : EIATTR_CUDA_API_VERSION
	.align		4
        /*0000*/ 	.byte	0x04, 0x37
        /*0002*/ 	.short	(.L_1343 - .L_1342)
.L_1342:
        /*0004*/ 	.word	0x00000082


	//----- nvinfo : EIATTR_KPARAM_INFO
	.align		4
.L_1343:
        /*0008*/ 	.byte	0x04, 0x17
        /*000a*/ 	.short	(.L_1345 - .L_1344)
.L_1344:
        /*000c*/ 	.word	0x00000000
        /*0010*/ 	.short	0x0000
        /*0012*/ 	.short	0x0000
        /*0014*/ 	.byte	0x00, 0xf0, 0xa1, 0x04


	//----- nvinfo : EIATTR_SPARSE_MMA_MASK
	.align		4
.L_1345:
        /*0018*/ 	.byte	0x03, 0x50
        /*001a*/ 	.short	0x0000


	//----- nvinfo : EIATTR_MAXREG_COUNT
	.align		4
        /*001c*/ 	.byte	0x03, 0x1b
        /*001e*/ 	.short	0x00ff


	//----- nvinfo : EIATTR_NUM_BARRIERS
	.align		4
        /*0020*/ 	.byte	0x02, 0x4c
        /*0022*/ 	.byte	0x01
	.zero		1


	//----- nvinfo : EIATTR_MERCURY_ISA_VERSION
	.align		4
        /*0024*/ 	.byte	0x03, 0x5f
        /*0026*/ 	.short	0x0101


	//----- nvinfo : EIATTR_COOP_GROUP_MASK_REGIDS
	.align		4
        /*0028*/ 	.byte	0x04, 0x29
        /*002a*/ 	.short	(.L_1347 - .L_1346)


	//   ....[0]....
.L_1346:
        /*002c*/ 	.word	0xffffffff


	//   ....[1]....
        /*0030*/ 	.word	0xffffffff


	//   ....[2]....
        /*0034*/ 	.word	0xffffffff


	//   ....[3]....
        /*0038*/ 	.word	0xffffffff


	//   ....[4]....
        /*003c*/ 	.word	0xffffffff


	//   ....[5]....
        /*0040*/ 	.word	0xffffffff


	//   ....[6]....
        /*0044*/ 	.word	0xffffffff


	//   ....[7]....
        /*0048*/ 	.word	0xffffffff


	//   ....[8]....
        /*004c*/ 	.word	0xffffffff


	//   ....[9]....
        /*0050*/ 	.word	0xffffffff


	//----- nvinfo : EIATTR_COOP_GROUP_INSTR_OFFSETS
	.align		4
.L_1347:
        /*0054*/ 	.byte	0x04, 0x28
        /*0056*/ 	.short	(.L_1349 - .L_1348)


	//   ....[0]....
.L_1348:
        /*0058*/ 	.word	0x00001b60


	//   ....[1]....
        /*005c*/ 	.word	0x00001b90


	//   ....[2]....
        /*0060*/ 	.word	0x00001bc0


	//   ....[3]....
        /*0064*/ 	.word	0x00001bd0


	//   ....[4]....
        /*0068*/ 	.word	0x00001c00


	//   ....[5]....
        /*006c*/ 	.word	0x00001c10


	//   ....[6]....
        /*0070*/ 	.word	0x00001c40


	//   ....[7]....
        /*0074*/ 	.word	0x00001c50


	//   ....[8]....
        /*0078*/ 	.word	0x00001c80


	//   ....[9]....
        /*007c*/ 	.word	0x00001c90


	//----- nvinfo : EIATTR_VRC_CTA_INIT_COUNT
	.align		4
.L_1349:
        /*0080*/ 	.byte	0x02, 0x4a
	.zero		1
	.zero		1


	//----- nvinfo : EIATTR_EXIT_INSTR_OFFSETS
	.align		4
        /*0084*/ 	.byte	0x04, 0x1c
        /*0086*/ 	.short	(.L_1351 - .L_1350)


	//   ....[0]....
.L_1350:
        /*0088*/ 	.word	0x00005a10


	//   ....[1]....
        /*008c*/ 	.word	0x00005ab0


	//----- nvinfo : EIATTR_MAX_THREADS
	.align		4
.L_1351:
        /*0090*/ 	.byte	0x04, 0x05
        /*0092*/ 	.short	(.L_1353 - .L_1352)
.L_1352:
        /*0094*/ 	.word	0x00000080
        /*0098*/ 	.word	0x00000001
        /*009c*/ 	.word	0x00000001


	//----- nvinfo : EIATTR_CRS_STACK_SIZE
	.align		4
.L_1353:
        /*00a0*/ 	.byte	0x04, 0x1e
        /*00a2*/ 	.short	(.L_1355 - .L_1354)
.L_1354:
        /*00a4*/ 	.word	0x00000000


	//----- nvinfo : EIATTR_CBANK_PARAM_SIZE
	.align		4
.L_1355:
        /*00a8*/ 	.byte	0x03, 0x19
        /*00aa*/ 	.short	0x0128


	//----- nvinfo : EIATTR_PARAM_CBANK
	.align		4
        /*00ac*/ 	.byte	0x04, 0x0a
        /*00ae*/ 	.short	(.L_1357 - .L_1356)
	.align		4
.L_1356:
        /*00b0*/ 	.word	index@(.nv.constant0._ZN10layer_norm13ln_bwd_kernelINS_13Kernel_traitsI13__nv_bfloat16S2_S2_S2_fjLj3072ELj1ELj1ELj4ELj16ENS_18Kernel_traits_baseILj3072ES2_S2_S2_S2_fjLj128EEEEELb1ELb0ELb0ELb0EEEvNS_9BwdParamsE)
        /*00b4*/ 	.short	0x0380
        /*00b6*/ 	.short	0x0128


	//----- nvinfo : EIATTR_SW_WAR
	.align		4
.L_1357:
        /*00b8*/ 	.byte	0x04, 0x36
        /*00ba*/ 	.short	(.L_1359 - .L_1358)
.L_1358:
        /*00bc*/ 	.word	0x00000008
.L_1359:


//--------------------- .nv.info._ZN10layer_norm13ln_bwd_kernelINS_13Kernel_traitsI13__nv_bfloat16S2_S2_S2_fjLj3072ELj1ELj1ELj4ELj16ENS_18Kernel_traits_baseILj3072ES2_S2_S2_S2_fjLj128EEEEELb1ELb0ELb0ELb1EEEvNS_9BwdParamsE --------------------------
	.section	.nv.info._ZN10layer_norm13ln_bwd_kernelINS_13Kernel_traitsI13__nv_bfloat16S2_S2_S2_fjLj3072ELj1ELj1ELj4ELj16ENS_18Kernel_traits_baseILj3072ES2_S2_S2_S2_fjLj128EEEEELb1ELb0ELb0ELb1EEEvNS_9BwdParamsE,"",@"SHT_CUDA_INFO"
	.sectionflags	@""
	.align	4


	//----- nvinfo : EIATTR_CUDA_API_VERSION
	.align		4
        /*0000*/ 	.byte	0x04, 0x37
        /*0002*/ 	.short	(.L_1361 - .L_1360)
.L_1360:
        /*0004*/ 	.word	0x00000082


	//----- nvinfo : EIATTR_KPARAM_INFO
	.align		4
.L_1361:
        /*0008*/ 	.byte	0x04, 0x17
        /*000a*/ 	.short	(.L_1363 - .L_1362)
.L_1362:
        /*000c*/ 	.word	0x00000000
        /*0010*/ 	.short	0x0000
        /*0012*/ 	.short	0x0000
        /*0014*/ 	.byte	0x00, 0xf0, 0xa1, 0x04


	//----- nvinfo : EIATTR_SPARSE_MMA_MASK
	.align		4
.L_1363:
        /*0018*/ 	.byte	0x03, 0x50
        /*001a*/ 	.short	0x0000


	//----- nvinfo : EIATTR_MAXREG_COUNT
	.align		4
        /*001c*/ 	.byte	0x03, 0x1b
        /*001e*/ 	.short	0x00ff


	//----- nvinfo : EIATTR_NUM_BARRIERS
	.align		4
        /*0020*/ 	.byte	0x02, 0x4c
        /*0022*/ 	.byte	0x01
	.zero		1


	//----- nvinfo : EIATTR_MERCURY_ISA_VERSION
	.align		4
        /*0024*/ 	.byte	0x03, 0x5f
        /*0026*/ 	.short	0x0101


	//----- nvinfo : EIATTR_COOP_GROUP_MASK_REGIDS
	.align		4
        /*0028*/ 	.byte	0x04, 0x29
        /*002a*/ 	.short	(.L_1365 - .L_1364)


	//   ....[0]....
.L_1364:
        /*002c*/ 	.word	0xffffffff


	//   ....[1]....
        /*0030*/ 	.word	0xffffffff


	//   ....[2]....
        /*0034*/ 	.word	0xffffffff


	//   ....[3]....
        /*0038*/ 	.word	0xffffffff


	//   ....[4]....
        /*003c*/ 	.word	0xffffffff


	//   ....[5]....
        /*0040*/ 	.word	0xffffffff


	//   ....[6]....
        /*0044*/ 	.word	0xffffffff


	//   ....[7]....
        /*0048*/ 	.word	0xffffffff


	//   ....[8]....
        /*004c*/ 	.word	0xffffffff


	//   ....[9]....
        /*0050*/ 	.word	0xffffffff


	//----- nvinfo : EIATTR_COOP_GROUP_INSTR_OFFSETS
	.align		4
.L_1365:
        /*0054*/ 	.byte	0x04, 0x28
        /*0056*/ 	.short	(.L_1367 - .L_1366)


	//   ....[0]....
.L_1366:
        /*0058*/ 	.word	0x00001600


	//   ....[1]....
        /*005c*/ 	.word	0x000016c0


	//   ....[2]....
        /*0060*/ 	.word	0x000016e0


	//   ....[3]....
        /*0064*/ 	.word	0x00001710


	//   ....[4]....
        /*0068*/ 	.word	0x00001730


	//   ....[5]....
        /*006c*/ 	.word	0x00001760


	//   ....[6]....
        /*0070*/ 	.word	0x00001780


	//   ....[7]....
        /*0074*/ 	.word	0x000017b0


	//   ....[8]....
        /*0078*/ 	.word	0x000017f0


	//   ....[9]....
        /*007c*/ 	.word	0x00001800


	//----- nvinfo : EIATTR_VRC_CTA_INIT_COUNT
	.align		4
.L_1367:
        /*0080*/ 	.byte	0x02, 0x4a
	.zero		1
	.zero		1


	//----- nvinfo : EIATTR_EXIT_INSTR_OFFSETS
	.align		4
        /*0084*/ 	.byte	0x04, 0x1c
        /*0086*/ 	.short	(.L_1369 - .L_1368)


	//   ....[0]....
.L_1368:
        /*0088*/ 	.word	0x000057a0


	//----- nvinfo : EIATTR_MAX_THREADS
	.align		4
.L_1369:
        /*008c*/ 	.byte	0x04, 0x05
        /*008e*/ 	.short	(.L_1371 - .L_1370)
.L_1370:
        /*0090*/ 	.word	0x00000080
        /*0094*/ 	.word	0x00000001
        /*0098*/ 	.word	0x00000001


	//----- nvinfo : EIATTR_CBANK_PARAM_SIZE
	.align		4
.L_1371:
        /*009c*/ 	.byte	0x03, 0x19
        /*009e*/ 	.short	0x0128


	//----- nvinfo : EIATTR_PARAM_CBANK
	.align		4
        /*00a0*/ 	.byte	0x04, 0x0a
        /*00a2*/ 	.short	(.L_1373 - .L_1372)
	.align		4
.L_1372:
        /*00a4*/ 	.word	index@(.nv.constant0._ZN10layer_norm13ln_bwd_kernelINS_13Kernel_traitsI13__nv_bfloat16S2_S2_S2_fjLj3072ELj1ELj1ELj4ELj16ENS_18Kernel_traits_baseILj3072ES2_S2_S2_S2_fjLj128EEEEELb1ELb0ELb0ELb1EEEvNS_9BwdParamsE)
        /*00a8*/ 	.short	0x0380
        /*00aa*/ 	.short	0x0128


	//----- nvinfo : EIATTR_SW_WAR
	.align		4
.L_1373:
        /*00ac*/ 	.byte	0x04, 0x36
        /*00ae*/ 	.short	(.L_1375 - .L_1374)
.L_1374:
        /*00b0*/ 	.word	0x00000008
.L_1375:


//--------------------- .nv.info._ZN10layer_norm22ln_bwd_finalize_kernelINS_22Kernel_traits_finalizeILj3072E13__nv_bfloat16S2_S2_S2_fjLb0ELj1024ELj4ENS_18Kernel_traits_baseILj3072ES2_S2_S2_S2_fjLj1024EEEEELb0ELb0EEEvNS_9BwdParamsE --------------------------
	.section	.nv.info._ZN10layer_norm22ln_bwd_finalize_kernelINS_22Kernel_traits_finalizeILj3072E13__nv_bfloat16S2_S2_S2_fjLb0ELj1024ELj4ENS_18Kernel_traits_baseILj3072ES2_S2_S2_S2_fjLj1024EEEEELb0ELb0EEEvNS_9BwdParamsE,"",@"SHT_CUDA_INFO"
	.sectionflags	@""
	.align	4


	//----- nvinfo : EIATTR_CUDA_API_VERSION
	.align		4
        /*0000*/ 	.byte	0x04, 0x37
        /*0002*/ 	.short	(.L_1377 - .L_1376)
.L_1376:
        /*0004*/ 	.word	0x00000082


	//----- nvinfo : EIATTR_KPARAM_INFO
	.align		4
.L_1377:
        /*0008*/ 	.byte	0x04, 0x17
        /*000a*/ 	.short	(.L_1379 - .L_1378)
.L_1378:
        /*000c*/ 	.word	0x00000000
        /*0010*/ 	.short	0x0000
        /*0012*/ 	.short	0x0000
        /*0014*/ 	.byte	0x00, 0xf0, 0xa1, 0x04


	//----- nvinfo : EIATTR_SPARSE_MMA_MASK
	.align		4
.L_1379:
        /*0018*/ 	.byte	0x03, 0x50
        /*001a*/ 	.short	0x0000


	//----- nvinfo : EIATTR_MAXREG_COUNT
	.align		4
        /*001c*/ 	.byte	0x03, 0x1b
        /*001e*/ 	.short	0x0040


	//----- nvinfo : EIATTR_NUM_BARRIERS
	.align		4
        /*0020*/ 	.byte	0x02, 0x4c
        /*0022*/ 	.byte	0x01
	.zero		1


	//----- nvinfo : EIATTR_MERCURY_ISA_VERSION
	.align		4
        /*0024*/ 	.byte	0x03, 0x5f
        /*0026*/ 	.short	0x0101


	//----- nvinfo : EIATTR_COOP_GROUP_MASK_REGIDS
	.align		4
        /*0028*/ 	.byte	0x04, 0x29
        /*002a*/ 	.short	(.L_1381 - .L_1380)


	//   ....[0]....
.L_1380:
        /*002c*/ 	.word	0xffffffff


	//   ....[1]....
        /*0030*/ 	.word	0xffffffff


	//   ....[2]....
        /*0034*/ 	.word	0xffffffff


	//   ....[3]....
        /*0038*/ 	.word	0xffffffff


	//   ....[4]....
        /*003c*/ 	.word	0xffffffff


	//   ....[5]....
        /*0040*/ 	.word	0xffffffff


	//   ....[6]....
        /*0044*/ 	.word	0xffffffff


	//   ....[7]....
        /*0048*/ 	.word	0xffffffff


	//   ....[8]....
        /*004c*/ 	.word	0xffffffff


	//   ....[9]....
        /*0050*/ 	.word	0xffffffff


	//----- nvinfo : EIATTR_COOP_GROUP_INSTR_OFFSETS
	.align		4
.L_1381:
        /*0054*/ 	.byte	0x04, 0x28
        /*0056*/ 	.short	(.L_1383 - .L_1382)


	//   ....[0]....
.L_1382:
        /*0058*/ 	.word	0x000015e0


	//   ....[1]....
        /*005c*/ 	.word	0x000015f0


	//   ....[2]....
        /*0060*/ 	.word	0x00001620


	//   ....[3]....
        /*0064*/ 	.word	0x00001630


	//   ....[4]....
        /*0068*/ 	.word	0x00001660


	//   ....[5]....
        /*006c*/ 	.word	0x00001670


	//   ....[6]....
        /*0070*/ 	.word	0x000016b0


	//   ....[7]....
        /*0074*/ 	.word	0x000016e0


	//   ....[8]....
        /*0078*/ 	.word	0x00001710


	//   ....[9]....
        /*007c*/ 	.word	0x00001720


	//----- nvinfo : EIATTR_VRC_CTA_INIT_COUNT
	.align		4
.L_1383:
        /*0080*/ 	.byte	0x02, 0x4a
	.zero		1
	.zero		1


	//----- nvinfo : EIATTR_EXIT_INSTR_OFFSETS
	.align		4
        /*0084*/ 	.byte	0x04, 0x1c
        /*0086*/ 	.short	(.L_1385 - .L_1384)


	//   ....[0]....
.L_1384:
        /*0088*/ 	.word	0x00000060


	//   ....[1]....
        /*008c*/ 	.word	0x00001780


	//   ....[2]....
        /*0090*/ 	.word	0x000017b0


	//   ....[3]....
        /*0094*/ 	.word	0x00001870


	//----- nvinfo : EIATTR_MAX_THREADS
	.align		4
.L_1385:
        /*0098*/ 	.byte	0x04, 0x05
        /*009a*/ 	.short	(.L_1387 - .L_1386)
.L_1386:
        /*009c*/ 	.word	0x00000400
        /*00a0*/ 	.word	0x00000001
        /*00a4*/ 	.word	0x00000001


	//----- nvinfo : EIATTR_CRS_STACK_SIZE
	.align		4
.L_1387:
        /*00a8*/ 	.byte	0x04, 0x1e
        /*00aa*/ 	.short	(.L_1389 - .L_1388)
.L_1388:
        /*00ac*/ 	.word	0x00000000


	//----- nvinfo : EIATTR_CBANK_PARAM_SIZE
	.align		4
.L_1389:
        /*00b0*/ 	.byte	0x03, 0x19
        /*00b2*/ 	.short	0x0128


	//----- nvinfo : EIATTR_PARAM_CBANK
	.align		4
        /*00b4*/ 	.byte	0x04, 0x0a
        /*00b6*/ 	.short	(.L_1391 - .L_1390)
	.align		4
.L_1390:
        /*00b8*/ 	.word	index@(.nv.constant0._ZN10layer_norm22ln_bwd_finalize_kernelINS_22Kernel_traits_finalizeILj3072E13__nv_bfloat16S2_S2_S2_fjLb0ELj1024ELj4ENS_18Kernel_traits_baseILj3072ES2_S2_S2_S2_fjLj1024EEEEELb0ELb0EEEvNS_9BwdParamsE)
        /*00bc*/ 	.short	0x0380
        /*00be*/ 	.short	0x0128


	//----- nvinfo : EIATTR_SW_WAR
	.align		4
.L_1391:
        /*00c0*/ 	.byte	0x04, 0x36
        /*00c2*/ 	.short	(.L_1393 - .L_1392)
.L_1392:
        /*00c4*/ 	.word	0x00000008
.L_1393:


//--------------------- .nv.info._ZN10layer_norm13ln_bwd_kernelINS_13Kernel_traitsI13__nv_bfloat16S2_S2_S2_fjLj3072ELj1ELj1ELj4ELj16ENS_18Kernel_traits_baseILj3072ES2_S2_S2_S2_fjLj128EEEEELb1ELb0ELb1ELb0EEEvNS_9BwdParamsE --------------------------
	.section	.nv.info._ZN10layer_norm13ln_bwd_kernelINS_13Kernel_traitsI13__nv_bfloat16S2_S2_S2_fjLj3072ELj1ELj1ELj4ELj16ENS_18Kernel_traits_baseILj3072ES2_S2_S2_S2_fjLj128EEEEELb1ELb0ELb1ELb0EEEvNS_9BwdParamsE,"",@"SHT_CUDA_INFO"
	.sectionflags	@""
	.align	4


	//----- nvinfo : EIATTR_CUDA_API_VERSION
	.align		4
        /*0000*/ 	.byte	0x04, 0x37
        /*0002*/ 	.short	(.L_1395 - .L_1394)
.L_1394:
        /*0004*/ 	.word	0x00000082


	//----- nvinfo : EIATTR_KPARAM_INFO
	.align		4
.L_1395:
        /*0008*/ 	.byte	0x04, 0x17
        /*000a*/ 	.short	(.L_1397 - .L_1396)
.L_1396:
        /*000c*/ 	.word	0x00000000
        /*0010*/ 	.short	0x0000
        /*0012*/ 	.short	0x0000
        /*0014*/ 	.byte	0x00, 0xf0, 0xa1, 0x04


	//----- nvinfo : EIATTR_SPARSE_MMA_MASK
	.align		4
.L_1397:
        /*0018*/ 	.byte	0x03, 0x50
        /*001a*/ 	.short	0x0000


	//----- nvinfo : EIATTR_MAXREG_COUNT
	.align		4
        /*001c*/ 	.byte	0x03, 0x1b
        /*001e*/ 	.short	0x00ff


	//----- nvinfo : EIATTR_NUM_BARRIERS
	.align		4
        /*0020*/ 	.byte	0x02, 0x4c
        /*0022*/ 	.byte	0x01
	.zero		1


	//----- nvinfo : EIATTR_MERCURY_ISA_VERSION
	.align		4
        /*0024*/ 	.byte	0x03, 0x5f
        /*0026*/ 	.short	0x0101


	//----- nvinfo : EIATTR_COOP_GROUP_MASK_REGIDS
	.align		4
        /*0028*/ 	.byte	0x04, 0x29
        /*002a*/ 	.short	(.L_1399 - .L_1398)


	//   ....[0]....
.L_1398:
        /*002c*/ 	.word	0xffffffff


	//   ....[1]....
        /*0030*/ 	.word	0xffffffff


	//   ....[2]....
        /*0034*/ 	.word	0xffffffff


	//   ....[3]....
        /*0038*/ 	.word	0xffffffff


	//   ....[4]....
        /*003c*/ 	.word	0xffffffff


	//   ....[5]....
        /*0040*/ 	.word	0xffffffff


	//   ....[6]....
        /*0044*/ 	.word	0xffffffff


	//   ....[7]....
        /*0048*/ 	.word	0xffffffff


	//   ....[8]....
        /*004c*/ 	.word	0xffffffff


	//   ....[9]....
        /*0050*/ 	.word	0xffffffff


	//----- nvinfo : EIATTR_COOP_GROUP_INSTR_OFFSETS
	.align		4
.L_1399:
        /*0054*/ 	.byte	0x04, 0x28
        /*0056*/ 	.short	(.L_1401 - .L_1400)


	//   ....[0]....
.L_1400:
        /*0058*/ 	.word	0x000020c0


	//   ....[1]....
        /*005c*/ 	.word	0x000020e0


	//   ....[2]....
        /*0060*/ 	.word	0x00002120


	//   ....[3]....
        /*0064*/ 	.word	0x00002130


	//   ....[4]....
        /*0068*/ 	.word	0x00002170


	//   ....[5]....
        /*006c*/ 	.word	0x00002180


	//   ....[6]....
        /*0070*/ 	.word	0x000021b0


	//   ....[7]....
        /*0074*/ 	.word	0x000021c0


	//   ....[8]....
        /*0078*/ 	.word	0x000021f0


	//   ....[9]....
        /*007c*/ 	.word	0x00002200


	//----- nvinfo : EIATTR_VRC_CTA_INIT_COUNT
	.align		4
.L_1401:
        /*0080*/ 	.byte	0x02, 0x4a
	.zero		1
	.zero		1


	//----- nvinfo : EIATTR_EXIT_INSTR_OFFSETS
	.align		4
        /*0084*/ 	.byte	0x04, 0x1c
        /*0086*/ 	.short	(.L_1403 - .L_1402)


	//   ....[0]....
.L_1402:
        /*0088*/ 	.word	0x00007260


	//   ....[1]....
        /*008c*/ 	.word	0x00007300


	//----- nvinfo : EIATTR_MAX_THREADS
	.align		4
.L_1403:
        /*0090*/ 	.byte	0x04, 0x05
        /*0092*/ 	.short	(.L_1405 - .L_1404)
.L_1404:
        /*0094*/ 	.word	0x00000080
        /*0098*/ 	.word	0x00000001
        /*009c*/ 	.word	0x00000001


	//----- nvinfo : EIATTR_CRS_STACK_SIZE
	.align		4
.L_1405:
        /*00a0*/ 	.byte	0x04, 0x1e
        /*00a2*/ 	.short	(.L_1407 - .L_1406)
.L_1406:
        /*00a4*/ 	.word	0x00000000


	//----- nvinfo : EIATTR_CBANK_PARAM_SIZE
	.align		4
.L_1407:
        /*00a8*/ 	.byte	0x03, 0x19
        /*00aa*/ 	.short	0x0128


	//----- nvinfo : EIATTR_PARAM_CBANK
	.align		4
        /*00ac*/ 	.byte	0x04, 0x0a
        /*00ae*/ 	.short	(.L_1409 - .L_1408)
	.align		4
.L_1408:
        /*00b0*/ 	.word	index@(.nv.constant0._ZN10layer_norm13ln_bwd_kernelINS_13Kernel_traitsI13__nv_bfloat16S2_S2_S2_fjLj3072ELj1ELj1ELj4ELj16ENS_18Kernel_traits_baseILj3072ES2_S2_S2_S2_fjLj128EEEEELb1ELb0ELb1ELb0EEEvNS_9BwdParamsE)
        /*00b4*/ 	.short	0x0380
        /*00b6*/ 	.short	0x0128


	//----- nvinfo : EIATTR_SW_WAR
	.align		4
.L_1409:
        /*00b8*/ 	.byte	0x04, 0x36
        /*00ba*/ 	.short	(.L_1411 - .L_1410)
.L_1410:
        /*00bc*/ 	.word	0x00000008
.L_1411:


//--------------------- .nv.info._ZN10layer_norm22ln_bwd_finalize_kernelINS_22Kernel_traits_finalizeILj3072E13__nv_bfloat16S2_S2_S2_fjLb0ELj1024ELj4ENS_18Kernel_traits_baseILj3072ES2_S2_S2_S2_fjLj1024EEEEELb0ELb1EEEvNS_9BwdParamsE --------------------------
	.section	.nv.info._ZN10layer_norm22ln_bwd_finalize_kernelINS_22Kernel_traits_finalizeILj3072E13__nv_bfloat16S2_S2_S2_fjLb0ELj1024ELj4ENS_18Kernel_traits_baseILj3072ES2_S2_S2_S2_fjLj1024EEEEELb0ELb1EEEvNS_9BwdParamsE,"",@"SHT_CUDA_INFO"
	.sectionflags	@""
	.align	4


	//----- nvinfo : EIATTR_CUDA_API_VERSION
	.align		4
        /*0000*/ 	.byte	0x04, 0x37
        /*0002*/ 	.short	(.L_1413 - .L_1412)
.L_1412:
        /*0004*/ 	.word	0x00000082


	//----- nvinfo : EIATTR_KPARAM_INFO
	.align		4
.L_1413:
        /*0008*/ 	.byte	0x04, 0x17
        /*000a*/ 	.short	(.L_1415 - .L_1414)
.L_1414:
        /*000c*/ 	.word	0x00000000
        /*0010*/ 	.short	0x0000
        /*0012*/ 	.short	0x0000
        /*0014*/ 	.byte	0x00, 0xf0, 0xa1, 0x04


	//----- nvinfo : EIATTR_SPARSE_MMA_MASK
	.align		4
.L_1415:
        /*0018*/ 	.byte	0x03, 0x50
        /*001a*/ 	.short	0x0000


	//----- nvinfo : EIATTR_MAXREG_COUNT
	.align		4
        /*001c*/ 	.byte	0x03, 0x1b
        /*001e*/ 	.short	0x0040


	//----- nvinfo : EIATTR_NUM_BARRIERS
	.align		4
        /*0020*/ 	.byte	0x02, 0x4c
        /*0022*/ 	.byte	0x01
	.zero		1


	//----- nvinfo : EIATTR_MERCURY_ISA_VERSION
	.align		4
        /*0024*/ 	.byte	0x03, 0x5f
        /*0026*/ 	.short	0x0101


	//----- nvinfo : EIATTR_COOP_GROUP_MASK_REGIDS
	.align		4
        /*0028*/ 	.byte	0x04, 0x29
        /*002a*/ 	.short	(.L_1417 - .L_1416)


	//   ....[0]....
.L_1416:
        /*002c*/ 	.word	0xffffffff


	//   ....[1]....
        /*0030*/ 	.word	0xffffffff


	//   ....[2]....
        /*0034*/ 	.word	0xffffffff


	//   ....[3]....
        /*0038*/ 	.word	0xffffffff


	//   ....[4]....
        /*003c*/ 	.word	0xffffffff


	//   ....[5]....
        /*0040*/ 	.word	0xffffffff


	//   ....[6]....
        /*0044*/ 	.word	0xffffffff


	//   ....[7]....
        /*0048*/ 	.word	0xffffffff


	//   ....[8]....
        /*004c*/ 	.word	0xffffffff


	//   ....[9]....
        /*0050*/ 	.word	0xffffffff


	//----- nvinfo : EIATTR_COOP_GROUP_INSTR_OFFSETS
	.align		4
.L_1417:
        /*0054*/ 	.byte	0x04, 0x28
        /*0056*/ 	.short	(.L_1419 - .L_1418)


	//   ....[0]....
.L_1418:
        /*0058*/ 	.word	0x00001630


	//   ....[1]....
        /*005c*/ 	.word	0x00001640


	//   ....[2]....
        /*0060*/ 	.word	0x00001670


	//   ....[3]....
        /*0064*/ 	.word	0x00001680


	//   ....[4]....
        /*0068*/ 	.word	0x000016b0


	//   ....[5]....
        /*006c*/ 	.word	0x000016d0


	//   ....[6]....
        /*0070*/ 	.word	0x00001700


	//   ....[7]....
        /*0074*/ 	.word	0x00001710


	//   ....[8]....
        /*0078*/ 	.word	0x00001740


	//   ....[9]....
        /*007c*/ 	.word	0x00001750


	//----- nvinfo : EIATTR_VRC_CTA_INIT_COUNT
	.align		4
.L_1419:
        /*0080*/ 	.byte	0x02, 0x4a
	.zero		1
	.zero		1


	//----- nvinfo : EIATTR_EXIT_INSTR_OFFSETS
	.align		4
        /*0084*/ 	.byte	0x04, 0x1c
        /*0086*/ 	.short	(.L_1421 - .L_1420)


	//   ....[0]....
.L_1420:
        /*0088*/ 	.word	0x00000070


	//   ....[1]....
        /*008c*/ 	.word	0x000017b0


	//   ....[2]....
        /*0090*/ 	.word	0x00001880


	//----- nvinfo : EIATTR_MAX_THREADS
	.align		4
.L_1421:
        /*0094*/ 	.byte	0x04, 0x05
        /*0096*/ 	.short	(.L_1423 - .L_1422)
.L_1422:
        /*0098*/ 	.word	0x00000400
        /*009c*/ 	.word	0x00000001
        /*00a0*/ 	.word	0x00000001


	//----- nvinfo : EIATTR_CRS_STACK_SIZE
	.align		4
.L_1423:
        /*00a4*/ 	.byte	0x04, 0x1e
        /*00a6*/ 	.short	(.L_1425 - .L_1424)
.L_1424:
        /*00a8*/ 	.word	0x00000000


	//----- nvinfo : EIATTR_CBANK_PARAM_SIZE
	.align		4
.L_1425:
        /*00ac*/ 	.byte	0x03, 0x19
        /*00ae*/ 	.short	0x0128


	//----- nvinfo : EIATTR_PARAM_CBANK
	.align		4
        /*00b0*/ 	.byte	0x04, 0x0a
        /*00b2*/ 	.short	(.L_1427 - .L_1426)
	.align		4
.L_1426:
        /*00b4*/ 	.word	index@(.nv.constant0._ZN10layer_norm22ln_bwd_finalize_kernelINS_22Kernel_traits_finalizeILj3072E13__nv_bfloat16S2_S2_S2_fjLb0ELj1024ELj4ENS_18Kernel_traits_baseILj3072ES2_S2_S2_S2_fjLj1024EEEEELb0ELb1EEEvNS_9BwdParamsE)
        /*00b8*/ 	.short	0x0380
        /*00ba*/ 	.short	0x0128


	//----- nvinfo : EIATTR_SW_WAR
	.align		4
.L_1427:
        /*00bc*/ 	.byte	0x04, 0x36
        /*00be*/ 	.short	(.L_1429 - .L_1428)
.L_1428:
        /*00c0*/ 	.word	0x00000008
.L_1429:


//--------------------- .nv.info._ZN10layer_norm13ln_bwd_kernelINS_13Kernel_traitsI13__nv_bfloat16S2_S2_S2_fjLj3072ELj1ELj1ELj4ELj16ENS_18Kernel_traits_baseILj3072ES2_S2_S2_S2_fjLj128EEEEELb1ELb0ELb1ELb1EEEvNS_9BwdParamsE --------------------------
	.section	.nv.info._ZN10layer_norm13ln_bwd_kernelINS_13Kernel_traitsI13__nv_bfloat16S2_S2_S2_fjLj3072ELj1ELj1ELj4ELj16ENS_18Kernel_traits_baseILj3072ES2_S2_S2_S2_fjLj128EEEEELb1ELb0ELb1ELb1EEEvNS_9BwdParamsE,"",@"SHT_CUDA_INFO"
	.sectionflags	@""
	.align	4


	//----- nvinfo : EIATTR_CUDA_API_VERSION
	.align		4
        /*0000*/ 	.byte	0x04, 0x37
        /*0002*/ 	.short	(.L_1431 - .L_1430)
.L_1430:
        /*0004*/ 	.word	0x00000082


	//----- nvinfo : EIATTR_KPARAM_INFO
	.align		4
.L_1431:
        /*0008*/ 	.byte	0x04, 0x17
        /*000a*/ 	.short	(.L_1433 - .L_1432)
.L_1432:
        /*000c*/ 	.word	0x00000000
        /*0010*/ 	.short	0x0000
        /*0012*/ 	.short	0x0000
        /*0014*/ 	.byte	0x00, 0xf0, 0xa1, 0x04


	//----- nvinfo : EIATTR_SPARSE_MMA_MASK
	.align		4
.L_1433:
        /*0018*/ 	.byte	0x03, 0x50
        /*001a*/ 	.short	0x0000


	//----- nvinfo : EIATTR_MAXREG_COUNT
	.align		4
        /*001c*/ 	.byte	0x03, 0x1b
        /*001e*/ 	.short	0x00ff


	//----- nvinfo : EIATTR_NUM_BARRIERS
	.align		4
        /*0020*/ 	.byte	0x02, 0x4c
        /*0022*/ 	.byte	0x01
	.zero		1


	//----- nvinfo : EIATTR_MERCURY_ISA_VERSION
	.align		4
        /*0024*/ 	.byte	0x03, 0x5f
        /*0026*/ 	.short	0x0101


	//----- nvinfo : EIATTR_COOP_GROUP_MASK_REGIDS
	.align		4
        /*0028*/ 	.byte	0x04, 0x29
        /*002a*/ 	.short	(.L_1435 - .L_1434)


	//   ....[0]....
.L_1434:
        /*002c*/ 	.word	0xffffffff


	//   ....[1]....
        /*0030*/ 	.word	0xffffffff


	//   ....[2]....
        /*0034*/ 	.word	0xffffffff


	//   ....[3]....
        /*0038*/ 	.word	0xffffffff


	//   ....[4]....
        /*003c*/ 	.word	0xffffffff


	//   ....[5]....
        /*0040*/ 	.word	0xffffffff


	//   ....[6]....
        /*0044*/ 	.word	0xffffffff


	//   ....[7]....
        /*0048*/ 	.word	0xffffffff


	//   ....[8]....
        /*004c*/ 	.word	0xffffffff


	//   ....[9]....
        /*0050*/ 	.word	0xffffffff


	//----- nvinfo : EIATTR_COOP_GROUP_INSTR_OFFSETS
	.align		4
.L_1435:
        /*0054*/ 	.byte	0x04, 0x28
        /*0056*/ 	.short	(.L_1437 - .L_1436)


	//   ....[0]....
.L_1436:
        /*0058*/ 	.word	0x00001bd0


	//   ....[1]....
        /*005c*/ 	.word	0x00001bf0


	//   ....[2]....
        /*0060*/ 	.word	0x00001c20


	//   ....[3]....
        /*0064*/ 	.word	0x00001c30


	//   ....[4]....
        /*0068*/ 	.word	0x00001c60


	//   ....[5]....
        /*006c*/ 	.word	0x00001c70


	//   ....[6]....
        /*0070*/ 	.word	0x00001cb0


	//   ....[7]....
        /*0074*/ 	.word	0x00001cc0


	//   ....[8]....
        /*0078*/ 	.word	0x00001cf0


	//   ....[9]....
        /*007c*/ 	.word	0x00001d10


	//----- nvinfo : EIATTR_VRC_CTA_INIT_COUNT
	.align		4
.L_1437:
        /*0080*/ 	.byte	0x02, 0x4a
	.zero		1
	.zero		1


	//----- nvinfo : EIATTR_EXIT_INSTR_OFFSETS
	.align		4
        /*0084*/ 	.byte	0x04, 0x1c
        /*0086*/ 	.short	(.L_1439 - .L_1438)


	//   ....[0]....
.L_1438:
        /*0088*/ 	.word	0x00006c40


	//----- nvinfo : EIATTR_MAX_THREADS
	.align		4
.L_1439:
        /*008c*/ 	.byte	0x04, 0x05
        /*008e*/ 	.short	(.L_1441 - .L_1440)
.L_1440:
        /*0090*/ 	.word	0x00000080
        /*0094*/ 	.word	0x00000001
        /*0098*/ 	.word	0x00000001


	//----- nvinfo : EIATTR_CRS_STACK_SIZE
	.align		4
.L_1441:
        /*009c*/ 	.byte	0x04, 0x1e
        /*009e*/ 	.short	(.L_1443 - .L_1442)
.L_1442:
        /*00a0*/ 	.word	0x00000000


	//----- nvinfo : EIATTR_CBANK_PARAM_SIZE
	.align		4
.L_1443:
        /*00a4*/ 	.byte	0x03, 0x19
        /*00a6*/ 	.short	0x0128


	//----- nvinfo : EIATTR_PARAM_CBANK
	.align		4
        /*00a8*/ 	.byte	0x04, 0x0a
        /*00aa*/ 	.short	(.L_1445 - .L_1444)
	.align		4
.L_1444:
        /*00ac*/ 	.word	index@(.nv.constant0._ZN10layer_norm13ln_bwd_kernelINS_13Kernel_traitsI13__nv_bfloat16S2_S2_S2_fjLj3072ELj1ELj1ELj4ELj16ENS_18Kernel_traits_baseILj3072ES2_S2_S2_S2_fjLj128EEEEELb1ELb0ELb1ELb1EEEvNS_9BwdParamsE)
        /*00b0*/ 	.short	0x0380
        /*00b2*/ 	.short	0x0128


	//----- nvinfo : EIATTR_SW_WAR
	.align		4
.L_1445:
        /*00b4*/ 	.byte	0x04, 0x36
        /*00b6*/ 	.short	(.L_1447 - .L_1446)
.L_1446:
        /*00b8*/ 	.word	0x00000008
.L_1447:


//--------------------- .nv.info._ZN10layer_norm13ln_bwd_kernelINS_13Kernel_traitsI13__nv_bfloat16S2_S2_S2_fjLj3072ELj1ELj1ELj4ELj16ENS_18Kernel_traits_baseILj3072ES2_S2_S2_S2_fjLj128EEEEELb1ELb1ELb0ELb0EEEvNS_9BwdParamsE --------------------------
	.section	.nv.info._ZN10layer_norm13ln_bwd_kernelINS_13Kernel_traitsI13__nv_bfloat16S2_S2_S2_fjLj3072ELj1ELj1ELj4ELj16ENS_18Kernel_traits_baseILj3072ES2_S2_S2_S2_fjLj128EEEEELb1ELb1ELb0ELb0EEEvNS_9BwdParamsE,"",@"SHT_CUDA_INFO"
	.sectionflags	@""
	.align	4


	//----- nvinfo : EIATTR_CUDA_API_VERSION
	.align		4
        /*0000*/ 	.byte	0x04, 0x37
        /*0002*/ 	.short	(.L_1449 - .L_1448)
.L_1448:
        /*0004*/ 	.word	0x00000082


	//----- nvinfo : EIATTR_KPARAM_INFO
	.align		4
.L_1449:
        /*0008*/ 	.byte	0x04, 0x17
        /*000a*/ 	.short	(.L_1451 - .L_1450)
.L_1450:
        /*000c*/ 	.word	0x00000000
        /*0010*/ 	.short	0x0000
        /*0012*/ 	.short	0x0000
        /*0014*/ 	.byte	0x00, 0xf0, 0xa1, 0x04


	//----- nvinfo : EIATTR_SPARSE_MMA_MASK
	.align		4
.L_1451:
        /*0018*/ 	.byte	0x03, 0x50
        /*001a*/ 	.short	0x0000


	//----- nvinfo : EIATTR_MAXREG_COUNT
	.align		4
        /*001c*/ 	.byte	0x03, 0x1b
        /*001e*/ 	.short	0x00ff


	//----- nvinfo : EIATTR_NUM_BARRIERS
	.align		4
        /*0020*/ 	.byte	0x02, 0x4c
        /*0022*/ 	.byte	0x01
	.zero		1


	//----- nvinfo : EIATTR_MERCURY_ISA_VERSION
	.align		4
        /*0024*/ 	.byte	0x03, 0x5f
        /*0026*/ 	.short	0x0101


	//----- nvinfo : EIATTR_COOP_GROUP_MASK_REGIDS
	.align		4
        /*0028*/ 	.byte	0x04, 0x29
        /*002a*/ 	.short	(.L_1453 - .L_1452)


	//   ....[0]....
.L_1452:
        /*002c*/ 	.word	0xffffffff


	//   ....[1]....
        /*0030*/ 	.word	0xffffffff


	//   ....[2]....
        /*0034*/ 	.word	0xffffffff


	//   ....[3]....
        /*0038*/ 	.word	0xffffffff


	//   ....[4]....
        /*003c*/ 	.word	0xffffffff


	//   ....[5]....
        /*0040*/ 	.word	0xffffffff


	//   ....[6]....
        /*0044*/ 	.word	0xffffffff


	//   ....[7]....
        /*0048*/ 	.word	0xffffffff


	//   ....[8]....
        /*004c*/ 	.word	0xffffffff


	//   ....[9]....
        /*0050*/ 	.word	0xffffffff


	//----- nvinfo : EIATTR_COOP_GROUP_INSTR_OFFSETS
	.align		4
.L_1453:
        /*0054*/ 	.byte	0x04, 0x28
        /*0056*/ 	.short	(.L_1455 - .L_1454)


	//   ....[0]....
.L_1454:
        /*0058*/ 	.word	0x00001e50


	//   ....[1]....
        /*005c*/ 	.word	0x00001e80


	//   ....[2]....
        /*0060*/ 	.word	0x00001f30


	//   ....[3]....
        /*0064*/ 	.word	0x00001f70


	//   ....[4]....
        /*0068*/ 	.word	0x00001fb0


	//   ....[5]....
        /*006c*/ 	.word	0x00001fc0


	//   ....[6]....
        /*0070*/ 	.word	0x00002010


	//   ....[7]....
        /*0074*/ 	.word	0x00002020


	//   ....[8]....
        /*0078*/ 	.word	0x00002050


	//   ....[9]....
        /*007c*/ 	.word	0x00002060


	//----- nvinfo : EIATTR_VRC_CTA_INIT_COUNT
	.align		4
.L_1455:
        /*0080*/ 	.byte	0x02, 0x4a
	.zero		1
	.zero		1


	//----- nvinfo : EIATTR_EXIT_INSTR_OFFSETS
	.align		4
        /*0084*/ 	.byte	0x04, 0x1c
        /*0086*/ 	.short	(.L_1457 - .L_1456)


	//   ....[0]....
.L_1456:
        /*0088*/ 	.word	0x000084f0


	//   ....[1]....
        /*008c*/ 	.word	0x000085c0


	//----- nvinfo : EIATTR_MAX_THREADS
	.align		4
.L_1457:
        /*0090*/ 	.byte	0x04, 0x05
        /*0092*/ 	.short	(.L_1459 - .L_1458)
.L_1458:
        /*0094*/ 	.word	0x00000080
        /*0098*/ 	.word	0x00000001
        /*009c*/ 	.word	0x00000001


	//----- nvinfo : EIATTR_CRS_STACK_SIZE
	.align		4
.L_1459:
        /*00a0*/ 	.byte	0x04, 0x1e
        /*00a2*/ 	.short	(.L_1461 - .L_1460)
.L_1460:
        /*00a4*/ 	.word	0x00000000


	//----- nvinfo : EIATTR_CBANK_PARAM_SIZE
	.align		4
.L_1461:
        /*00a8*/ 	.byte	0x03, 0x19
        /*00aa*/ 	.short	0x0128


	//----- nvinfo : EIATTR_PARAM_CBANK
	.align		4
        /*00ac*/ 	.byte	0x04, 0x0a
        /*00ae*/ 	.short	(.L_1463 - .L_1462)
	.align		4
.L_1462:
        /*00b0*/ 	.word	index@(.nv.constant0._ZN10layer_norm13ln_bwd_kernelINS_13Kernel_traitsI13__nv_bfloat16S2_S2_S2_fjLj3072ELj1ELj1ELj4ELj16ENS_18Kernel_traits_baseILj3072ES2_S2_S2_S2_fjLj128EEEEELb1ELb1ELb0ELb0EEEvNS_9BwdParamsE)
        /*00b4*/ 	.short	0x0380
        /*00b6*/ 	.short	0x0128


	//----- nvinfo : EIATTR_SW_WAR
	.align		4
.L_1463:
        /*00b8*/ 	.byte	0x04, 0x36
        /*00ba*/ 	.short	(.L_1465 - .L_1464)
.L_1464:
        /*00bc*/ 	.word	0x00000008
.L_1465:


//--------------------- .nv.info._ZN10layer_norm13ln_bwd_kernelINS_13Kernel_traitsI13__nv_bfloat16S2_S2_S2_fjLj3072ELj1ELj1ELj4ELj16ENS_18Kernel_traits_baseILj3072ES2_S2_S2_S2_fjLj128EEEEELb1ELb1ELb0ELb1EEEvNS_9BwdParamsE --------------------------
	.section	.nv.info._ZN10layer_norm13ln_bwd_kernelINS_13Kernel_traitsI13__nv_bfloat16S2_S2_S2_fjLj3072ELj1ELj1ELj4ELj16ENS_18Kernel_traits_baseILj3072ES2_S2_S2_S2_fjLj128EEEEELb1ELb1ELb0ELb1EEEvNS_9BwdParamsE,"",@"SHT_CUDA_INFO"
	.sectionflags	@""
	.align	4


	//----- nvinfo : EIATTR_CUDA_API_VERSION
	.align		4
        /*0000*/ 	.byte	0x04, 0x37
        /*0002*/ 	.short	(.L_1467 - .L_1466)
.L_1466:
        /*0004*/ 	.word	0x00000082


	//----- nvinfo : EIATTR_KPARAM_INFO
	.align		4
.L_1467:
        /*0008*/ 	.byte	0x04, 0x17
        /*000a*/ 	.short	(.L_1469 - .L_1468)
.L_1468:
        /*000c*/ 	.word	0x00000000
        /*0010*/ 	.short	0x0000
        /*0012*/ 	.short	0x0000
        /*0014*/ 	.byte	0x00, 0xf0, 0xa1, 0x04


	//----- nvinfo : EIATTR_SPARSE_MMA_MASK
	.align		4
.L_1469:
        /*0018*/ 	.byte	0x03, 0x50
        /*001a*/ 	.short	0x0000


	//----- nvinfo : EIATTR_MAXREG_COUNT
	.align		4
        /*001c*/ 	.byte	0x03, 0x1b
        /*001e*/ 	.short	0x00ff


	//----- nvinfo : EIATTR_NUM_BARRIERS
	.align		4
        /*0020*/ 	.byte	0x02, 0x4c
        /*0022*/ 	.byte	0x01
	.zero		1


	//----- nvinfo : EIATTR_MERCURY_ISA_VERSION
	.align		4
        /*0024*/ 	.byte	0x03, 0x5f
        /*0026*/ 	.short	0x0101


	//----- nvinfo : EIATTR_COOP_GROUP_MASK_REGIDS
	.align		4
        /*0028*/ 	.byte	0x04, 0x29
        /*002a*/ 	.short	(.L_1471 - .L_1470)


	//   ....[0]....
.L_1470:
        /*002c*/ 	.word	0xffffffff


	//   ....[1]....
        /*0030*/ 	.word	0xffffffff


	//   ....[2]....
        /*0034*/ 	.word	0xffffffff


	//   ....[3]....
        /*0038*/ 	.word	0xffffffff


	//   ....[4]....
        /*003c*/ 	.word	0xffffffff


	//   ....[5]....
        /*0040*/ 	.word	0xffffffff


	//   ....[6]....
        /*0044*/ 	.word	0xffffffff


	//   ....[7]....
        /*0048*/ 	.word	0xffffffff


	//   ....[8]....
        /*004c*/ 	.word	0xffffffff


	//   ....[9]....
        /*0050*/ 	.word	0xffffffff


	//----- nvinfo : EIATTR_COOP_GROUP_INSTR_OFFSETS
	.align		4
.L_1471:
        /*0054*/ 	.byte	0x04, 0x28
        /*0056*/ 	.short	(.L_1473 - .L_1472)


	//   ....[0]....
.L_1472:
        /*0058*/ 	.word	0x00001830


	//   ....[1]....
        /*005c*/ 	.word	0x00001840


	//   ....[2]....
        /*0060*/ 	.word	0x000018e0


	//   ....[3]....
        /*0064*/ 	.word	0x00001900


	//   ....[4]....
        /*0068*/ 	.word	0x00001930


	//   ....[5]....
        /*006c*/ 	.word	0x00001940


	//   ....[6]....
        /*0070*/ 	.word	0x00001970


	//   ....[7]....
        /*0074*/ 	.word	0x00001980


	//   ....[8]....
        /*0078*/ 	.word	0x000019d0


	//   ....[9]....
        /*007c*/ 	.word	0x000019e0


	//----- nvinfo : EIATTR_VRC_CTA_INIT_COUNT
	.align		4
.L_1473:
        /*0080*/ 	.byte	0x02, 0x4a
	.zero		1
	.zero		1


	//----- nvinfo : EIATTR_EXIT_INSTR_OFFSETS
	.align		4
        /*0084*/ 	.byte	0x04, 0x1c
        /*0086*/ 	.short	(.L_1475 - .L_1474)


	//   ....[0]....
.L_1474:
        /*0088*/ 	.word	0x00007d40


	//----- nvinfo : EIATTR_MAX_THREADS
	.align		4
.L_1475:
        /*008c*/ 	.byte	0x04, 0x05
        /*008e*/ 	.short	(.L_1477 - .L_1476)
.L_1476:
        /*0090*/ 	.word	0x00000080
        /*0094*/ 	.word	0x00000001
        /*0098*/ 	.word	0x00000001


	//----- nvinfo : EIATTR_CBANK_PARAM_SIZE
	.align		4
.L_1477:
        /*009c*/ 	.byte	0x03, 0x19
        /*009e*/ 	.short	0x0128


	//----- nvinfo : EIATTR_PARAM_CBANK
	.align		4
        /*00a0*/ 	.byte	0x04, 0x0a
        /*00a2*/ 	.short	(.L_1479 - .L_1478)
	.align		4
.L_1478:
        /*00a4*/ 	.word	index@(.nv.constant0._ZN10layer_norm13ln_bwd_kernelINS_13Kernel_traitsI13__nv_bfloat16S2_S2_S2_fjLj3072ELj1ELj1ELj4ELj16ENS_18Kernel_traits_baseILj3072ES2_S2_S2_S2_fjLj128EEEEELb1ELb1ELb0ELb1EEEvNS_9BwdParamsE)
        /*00a8*/ 	.short	0x0380
        /*00aa*/ 	.short	0x0128


	//----- nvinfo : EIATTR_SW_WAR
	.align		4
.L_1479:
        /*00ac*/ 	.byte	0x04, 0x36
        /*00ae*/ 	.short	(.L_1481 - .L_1480)
.L_1480:
        /*00b0*/ 	.word	0x00000008
.L_1481:


//--------------------- .nv.info._ZN10layer_norm22ln_bwd_finalize_kernelINS_22Kernel_traits_finalizeILj3072E13__nv_bfloat16S2_S2_S2_fjLb1ELj1024ELj4ENS_18Kernel_traits_baseILj3072ES2_S2_S2_S2_fjLj1024EEEEELb1ELb0EEEvNS_9BwdParamsE --------------------------
	.section	.nv.info._ZN10layer_norm22ln_bwd_finalize_kernelINS_22Kernel_traits_finalizeILj3072E13__nv_bfloat16S2_S2_S2_fjLb1ELj1024ELj4ENS_18Kernel_traits_baseILj3072ES2_S2_S2_S2_fjLj1024EEEEELb1ELb0EEEvNS_9BwdParamsE,"",@"SHT_CUDA_INFO"
	.sectionflags	@""
	.align	4


	//----- nvinfo : EIATTR_CUDA_API_VERSION
	.align		4
        /*0000*/ 	.byte	0x04, 0x37
        /*0002*/ 	.short	(.L_1483 - .L_1482)
.L_1482:
        /*0004*/ 	.word	0x00000082


	//----- nvinfo : EIATTR_KPARAM_INFO
	.align		4
.L_1483:
        /*0008*/ 	.byte	0x04, 0x17
        /*000a*/ 	.short	(.L_1485 - .L_1484)
.L_1484:
        /*000c*/ 	.word	0x00000000
        /*0010*/ 	.short	0x0000
        /*0012*/ 	.short	0x0000
        /*0014*/ 	.byte	0x00, 0xf0, 0xa1, 0x04


	//----- nvinfo : EIATTR_SPARSE_MMA_MASK
	.align		4
.L_1485:
        /*0018*/ 	.byte	0x03, 0x50
        /*001a*/ 	.short	0x0000


	//----- nvinfo : EIATTR_MAXREG_COUNT
	.align		4
        /*001c*/ 	.byte	0x03, 0x1b
        /*001e*/ 	.short	0x0040


	//----- nvinfo : EIATTR_NUM_BARRIERS
	.align		4
        /*0020*/ 	.byte	0x02, 0x4c
        /*0022*/ 	.byte	0x01
	.zero		1


	//----- nvinfo : EIATTR_MERCURY_ISA_VERSION
	.align		4
        /*0024*/ 	.byte	0x03, 0x5f
        /*0026*/ 	.short	0x0101


	//----- nvinfo : EIATTR_COOP_GROUP_MASK_REGIDS
	.align		4
        /*0028*/ 	.byte	0x04, 0x29
        /*002a*/ 	.short	(.L_1487 - .L_1486)


	//   ....[0]....
.L_1486:
        /*002c*/ 	.word	0xffffffff


	//   ....[1]....
        /*0030*/ 	.word	0xffffffff


	//   ....[2]....
        /*0034*/ 	.word	0xffffffff


	//   ....[3]....
        /*0038*/ 	.word	0xffffffff


	//   ....[4]....
        /*003c*/ 	.word	0xffffffff


	//   ....[5]....
        /*0040*/ 	.word	0xffffffff


	//   ....[6]....
        /*0044*/ 	.word	0xffffffff


	//   ....[7]....
        /*0048*/ 	.word	0xffffffff


	//   ....[8]....
        /*004c*/ 	.word	0xffffffff


	//   ....[9]....
        /*0050*/ 	.word	0xffffffff


	//   ....[10]....
        /*0054*/ 	.word	0xffffffff


	//   ....[11]....
        /*0058*/ 	.word	0xffffffff


	//   ....[12]....
        /*005c*/ 	.word	0xffffffff


	//   ....[13]....
        /*0060*/ 	.word	0xffffffff


	//   ....[14]....
        /*0064*/ 	.word	0xffffffff


	//----- nvinfo : EIATTR_COOP_GROUP_INSTR_OFFSETS
	.align		4
.L_1487:
        /*0068*/ 	.byte	0x04, 0x28
        /*006a*/ 	.short	(.L_1489 - .L_1488)


	//   ....[0]....
.L_1488:
        /*006c*/ 	.word	0x00001060


	//   ....[1]....
        /*0070*/ 	.word	0x00001070


	//   ....[2]....
        /*0074*/ 	.word	0x00001080


	//   ....[3]....
        /*0078*/ 	.word	0x000010b0


	//   ....[4]....
        /*007c*/ 	.word	0x000010d0


	//   ....[5]....
        /*0080*/ 	.word	0x000010e0


	//   ....[6]....
        /*0084*/ 	.word	0x00001110


	//   ....[7]....
        /*0088*/ 	.word	0x00001130


	//   ....[8]....
        /*008c*/ 	.word	0x00001140


	//   ....[9]....
        /*0090*/ 	.word	0x00001180


	//   ....[10]....
        /*0094*/ 	.word	0x000011b0


	//   ....[11]....
        /*0098*/ 	.word	0x000011c0


	//   ....[12]....
        /*009c*/ 	.word	0x00001200


	//   ....[13]....
        /*00a0*/ 	.word	0x00001220


	//   ....[14]....
        /*00a4*/ 	.word	0x00001230


	//----- nvinfo : EIATTR_VRC_CTA_INIT_COUNT
	.align		4
.L_1489:
        /*00a8*/ 	.byte	0x02, 0x4a
	.zero		1
	.zero		1


	//----- nvinfo : EIATTR_EXIT_INSTR_OFFSETS
	.align		4
        /*00ac*/ 	.byte	0x04, 0x1c
        /*00ae*/ 	.short	(.L_1491 - .L_1490)


	//   ....[0]....
.L_1490:
        /*00b0*/ 	.word	0x00000060


	//   ....[1]....
        /*00b4*/ 	.word	0x000012b0


	//   ....[2]....
        /*00b8*/ 	.word	0x000012e0


	//   ....[3]....
        /*00bc*/ 	.word	0x000013f0


	//----- nvinfo : EIATTR_MAX_THREADS
	.align		4
.L_1491:
        /*00c0*/ 	.byte	0x04, 0x05
        /*00c2*/ 	.short	(.L_1493 - .L_1492)
.L_1492:
        /*00c4*/ 	.word	0x00000400
        /*00c8*/ 	.word	0x00000001
        /*00cc*/ 	.word	0x00000001


	//----- nvinfo : EIATTR_CRS_STACK_SIZE
	.align		4
.L_1493:
        /*00d0*/ 	.byte	0x04, 0x1e
        /*00d2*/ 	.short	(.L_1495 - .L_1494)
.L_1494:
        /*00d4*/ 	.word	0x00000000


	//----- nvinfo : EIATTR_CBANK_PARAM_SIZE
	.align		4
.L_1495:
        /*00d8*/ 	.byte	0x03, 0x19
        /*00da*/ 	.short	0x0128


	//----- nvinfo : EIATTR_PARAM_CBANK
	.align		4
        /*00dc*/ 	.byte	0x04, 0x0a
        /*00de*/ 	.short	(.L_1497 - .L_1496)
	.align		4
.L_1496:
        /*00e0*/ 	.word	index@(.nv.constant0._ZN10layer_norm22ln_bwd_finalize_kernelINS_22Kernel_traits_finalizeILj3072E13__nv_bfloat16S2_S2_S2_fjLb1ELj1024ELj4ENS_18Kernel_traits_baseILj3072ES2_S2_S2_S2_fjLj1024EEEEELb1ELb0EEEvNS_9BwdParamsE)
        /*00e4*/ 	.short	0x0380
        /*00e6*/ 	.short	0x0128


	//----- nvinfo : EIATTR_SW_WAR
	.align		4
.L_1497:
        /*00e8*/ 	.byte	0x04, 0x36
        /*00ea*/ 	.short	(.L_1499 - .L_1498)
.L_1498:
        /*00ec*/ 	.word	0x00000008
.L_1499:


//--------------------- .nv.info._ZN10layer_norm13ln_bwd_kernelINS_13Kernel_traitsI13__nv_bfloat16S2_S2_S2_fjLj3072ELj1ELj1ELj4ELj16ENS_18Kernel_traits_baseILj3072ES2_S2_S2_S2_fjLj128EEEEELb1ELb1ELb1ELb0EEEvNS_9BwdParamsE --------------------------
	.section	.nv.info._ZN10layer_norm13ln_bwd_kernelINS_13Kernel_traitsI13__nv_bfloat16S2_S2_S2_fjLj3072ELj1ELj1ELj4ELj16ENS_18Kernel_traits_baseILj3072ES2_S2_S2_S2_fjLj128EEEEELb1ELb1ELb1ELb0EEEvNS_9BwdParamsE,"",@"SHT_CUDA_INFO"
	.sectionflags	@""
	.align	4


	//----- nvinfo : EIATTR_CUDA_API_VERSION
	.align		4
        /*0000*/ 	.byte	0x04, 0x37
        /*0002*/ 	.short	(.L_1501 - .L_1500)
.L_1500:
        /*0004*/ 	.word	0x00000082


	//----- nvinfo : EIATTR_KPARAM_INFO
	.align		4
.L_1501:
        /*0008*/ 	.byte	0x04, 0x17
        /*000a*/ 	.short	(.L_1503 - .L_1502)
.L_1502:
        /*000c*/ 	.word	0x00000000
        /*0010*/ 	.short	0x0000
        /*0012*/ 	.short	0x0000
        /*0014*/ 	.byte	0x00, 0xf0, 0xa1, 0x04


	//----- nvinfo : EIATTR_SPARSE_MMA_MASK
	.align		4
.L_1503:
        /*0018*/ 	.byte	0x03, 0x50
        /*001a*/ 	.short	0x0000


	//----- nvinfo : EIATTR_MAXREG_COUNT
	.align		4
        /*001c*/ 	.byte	0x03, 0x1b
        /*001e*/ 	.short	0x00ff


	//----- nvinfo : EIATTR_NUM_BARRIERS
	.align		4
        /*0020*/ 	.byte	0x02, 0x4c
        /*0022*/ 	.byte	0x01
	.zero		1


	//----- nvinfo : EIATTR_MERCURY_ISA_VERSION
	.align		4
        /*0024*/ 	.byte	0x03, 0x5f
        /*0026*/ 	.short	0x0101


	//----- nvinfo : EIATTR_COOP_GROUP_MASK_REGIDS
	.align		4
        /*0028*/ 	.byte	0x04, 0x29
        /*002a*/ 	.short	(.L_1505 - .L_1504)


	//   ....[0]....
.L_1504:
        /*002c*/ 	.word	0xffffffff


	//   ....[1]....
        /*0030*/ 	.word	0xffffffff


	//   ....[2]....
        /*0034*/ 	.word	0xffffffff


	//   ....[3]....
        /*0038*/ 	.word	0xffffffff


	//   ....[4]....
        /*003c*/ 	.word	0xffffffff


	//   ....[5]....
        /*0040*/ 	.word	0xffffffff


	//   ....[6]....
        /*0044*/ 	.word	0xffffffff


	//   ....[7]....
        /*0048*/ 	.word	0xffffffff


	//   ....[8]....
        /*004c*/ 	.word	0xffffffff


	//   ....[9]....
        /*0050*/ 	.word	0xffffffff


	//----- nvinfo : EIATTR_COOP_GROUP_INSTR_OFFSETS
	.align		4
.L_1505:
        /*0054*/ 	.byte	0x04, 0x28
        /*0056*/ 	.short	(.L_1507 - .L_1506)


	//   ....[0]....
.L_1506:
        /*0058*/ 	.word	0x000022d0


	//   ....[1]....
        /*005c*/ 	.word	0x000022f0


	//   ....[2]....
        /*0060*/ 	.word	0x00002330


	//   ....[3]....
        /*0064*/ 	.word	0x00002340


	//   ....[4]....
        /*0068*/ 	.word	0x00002380


	//   ....[5]....
        /*006c*/ 	.word	0x00002390


	//   ....[6]....
        /*0070*/ 	.word	0x000023c0


	//   ....[7]....
        /*0074*/ 	.word	0x000023d0


	//   ....[8]....
        /*0078*/ 	.word	0x00002400


	//   ....[9]....
        /*007c*/ 	.word	0x00002410


	//----- nvinfo : EIATTR_VRC_CTA_INIT_COUNT
	.align		4
.L_1507:
        /*0080*/ 	.byte	0x02, 0x4a
	.zero		1
	.zero		1


	//----- nvinfo : EIATTR_EXIT_INSTR_OFFSETS
	.align		4
        /*0084*/ 	.byte	0x04, 0x1c
        /*0086*/ 	.short	(.L_1509 - .L_1508)


	//   ....[0]....
.L_1508:
        /*0088*/ 	.word	0x00009f20


	//   ....[1]....
        /*008c*/ 	.word	0x00009ff0


	//----- nvinfo : EIATTR_MAX_THREADS
	.align		4
.L_1509:
        /*0090*/ 	.byte	0x04, 0x05
        /*0092*/ 	.short	(.L_1511 - .L_1510)
.L_1510:
        /*0094*/ 	.word	0x00000080
        /*0098*/ 	.word	0x00000001
        /*009c*/ 	.word	0x00000001


	//----- nvinfo : EIATTR_CRS_STACK_SIZE
	.align		4
.L_1511:
        /*00a0*/ 	.byte	0x04, 0x1e
        /*00a2*/ 	.short	(.L_1513 - .L_1512)
.L_1512:
        /*00a4*/ 	.word	0x00000000


	//----- nvinfo : EIATTR_CBANK_PARAM_SIZE
	.align		4
.L_1513:
        /*00a8*/ 	.byte	0x03, 0x19
        /*00aa*/ 	.short	0x0128


	//----- nvinfo : EIATTR_PARAM_CBANK
	.align		4
        /*00ac*/ 	.byte	0x04, 0x0a
        /*00ae*/ 	.short	(.L_1515 - .L_1514)
	.align		4
.L_1514:
        /*00b0*/ 	.word	index@(.nv.constant0._ZN10layer_norm13ln_bwd_kernelINS_13Kernel_traitsI13__nv_bfloat16S2_S2_S2_fjLj3072ELj1ELj1ELj4ELj16ENS_18Kernel_traits_baseILj3072ES2_S2_S2_S2_fjLj128EEEEELb1ELb1ELb1ELb0EEEvNS_9BwdParamsE)
        /*00b4*/ 	.short	0x0380
        /*00b6*/ 	.short	0x0128


	//----- nvinfo : EIATTR_SW_WAR
	.align		4
.L_1515:
        /*00b8*/ 	.byte	0x04, 0x36
        /*00ba*/ 	.short	(.L_1517 - .L_1516)
.L_1516:
        /*00bc*/ 	.word	0x00000008
.L_1517:


//--------------------- .nv.info._ZN10layer_norm22ln_bwd_finalize_kernelINS_22Kernel_traits_finalizeILj3072E13__nv_bfloat16S2_S2_S2_fjLb1ELj1024ELj4ENS_18Kernel_traits_baseILj3072ES2_S2_S2_S2_fjLj1024EEEEELb1ELb1EEEvNS_9BwdParamsE --------------------------
	.section	.nv.info._ZN10layer_norm22ln_bwd_finalize_kernelINS_22Kernel_traits_finalizeILj3072E13__nv_bfloat16S2_S2_S2_fjLb1ELj1024ELj4ENS_18Kernel_traits_baseILj3072ES2_S2_S2_S2_fjLj1024EEEEELb1ELb1EEEvNS_9BwdParamsE,"",@"SHT_CUDA_INFO"
	.sectionflags	@""
	.align	4


	//----- nvinfo : EIATTR_CUDA_API_VERSION
	.align		4
        /*0000*/ 	.byte	0x04, 0x37
        /*0002*/ 	.short	(.L_1519 - .L_1518)
.L_1518:
        /*0004*/ 	.word	0x00000082


	//----- nvinfo : EIATTR_KPARAM_INFO
	.align		4
.L_1519:
        /*0008*/ 	.byte	0x04, 0x17
        /*000a*/ 	.short	(.L_1521 - .L_1520)
.L_1520:
        /*000c*/ 	.word	0x00000000
        /*0010*/ 	.short	0x0000
        /*0012*/ 	.short	0x0000
        /*0014*/ 	.byte	0x00, 0xf0, 0xa1, 0x04


	//----- nvinfo : EIATTR_SPARSE_MMA_MASK
	.align		4
.L_1521:
        /*0018*/ 	.byte	0x03, 0x50
        /*001a*/ 	.short	0x0000


	//----- nvinfo : EIATTR_MAXREG_COUNT
	.align		4
        /*001c*/ 	.byte	0x03, 0x1b
        /*001e*/ 	.short	0x0040


	//----- nvinfo : EIATTR_NUM_BARRIERS
	.align		4
        /*0020*/ 	.byte	0x02, 0x4c
        /*0022*/ 	.byte	0x01
	.zero		1


	//----- nvinfo : EIATTR_MERCURY_ISA_VERSION
	.align		4
        /*0024*/ 	.byte	0x03, 0x5f
        /*0026*/ 	.short	0x0101


	//----- nvinfo : EIATTR_COOP_GROUP_MASK_REGIDS
	.align		4
        /*0028*/ 	.byte	0x04, 0x29
        /*002a*/ 	.short	(.L_1523 - .L_1522)


	//   ....[0]....
.L_1522:
        /*002c*/ 	.word	0xffffffff


	//   ....[1]....
        /*0030*/ 	.word	0xffffffff


	//   ....[2]....
        /*0034*/ 	.word	0xffffffff


	//   ....[3]....
        /*0038*/ 	.word	0xffffffff


	//   ....[4]....
        /*003c*/ 	.word	0xffffffff


	//   ....[5]....
        /*0040*/ 	.word	0xffffffff


	//   ....[6]....
        /*0044*/ 	.word	0xffffffff


	//   ....[7]....
        /*0048*/ 	.word	0xffffffff


	//   ....[8]....
        /*004c*/ 	.word	0xffffffff


	//   ....[9]....
        /*0050*/ 	.word	0xffffffff


	//   ....[10]....
        /*0054*/ 	.word	0xffffffff


	//   ....[11]....
        /*0058*/ 	.word	0xffffffff


	//   ....[12]....
        /*005c*/ 	.word	0xffffffff


	//   ....[13]....
        /*0060*/ 	.word	0xffffffff


	//   ....[14]....
        /*0064*/ 	.word	0xffffffff


	//----- nvinfo : EIATTR_COOP_GROUP_INSTR_OFFSETS
	.align		4
.L_1523:
        /*0068*/ 	.byte	0x04, 0x28
        /*006a*/ 	.short	(.L_1525 - .L_1524)


	//   ....[0]....
.L_1524:
        /*006c*/ 	.word	0x00001070


	//   ....[1]....
        /*0070*/ 	.word	0x00001080


	//   ....[2]....
        /*0074*/ 	.word	0x00001090


	//   ....[3]....
        /*0078*/ 	.word	0x000010c0


	//   ....[4]....
        /*007c*/ 	.word	0x000010e0


	//   ....[5]....
        /*0080*/ 	.word	0x000010f0


	//   ....[6]....
        /*0084*/ 	.word	0x00001120


	//   ....[7]....
        /*0088*/ 	.word	0x00001140


	//   ....[8]....
        /*008c*/ 	.word	0x00001150


	//   ....[9]....
        /*0090*/ 	.word	0x00001180


	//   ....[10]....
        /*0094*/ 	.word	0x000011a0


	//   ....[11]....
        /*0098*/ 	.word	0x000011b0


	//   ....[12]....
        /*009c*/ 	.word	0x000011f0


	//   ....[13]....
        /*00a0*/ 	.word	0x00001210


	//   ....[14]....
        /*00a4*/ 	.word	0x00001220


	//----- nvinfo : EIATTR_VRC_CTA_INIT_COUNT
	.align		4
.L_1525:
        /*00a8*/ 	.byte	0x02, 0x4a
	.zero		1
	.zero		1


	//----- nvinfo : EIATTR_EXIT_INSTR_OFFSETS
	.align		4
        /*00ac*/ 	.byte	0x04, 0x1c
        /*00ae*/ 	.short	(.L_1527 - .L_1526)


	//   ....[0]....
.L_1526:
        /*00b0*/ 	.word	0x00000060


	//   ....[1]....
        /*00b4*/ 	.word	0x000012a0


	//   ....[2]....
        /*00b8*/ 	.word	0x000013c0


	//----- nvinfo : EIATTR_MAX_THREADS
	.align		4
.L_1527:
        /*00bc*/ 	.byte	0x04, 0x05
        /*00be*/ 	.short	(.L_1529 - .L_1528)
.L_1528:
        /*00c0*/ 	.word	0x00000400
        /*00c4*/ 	.word	0x00000001
        /*00c8*/ 	.word	0x00000001


	//----- nvinfo : EIATTR_CRS_STACK_SIZE
	.align		4
.L_1529:
        /*00cc*/ 	.byte	0x04, 0x1e
        /*00ce*/ 	.short	(.L_1531 - .L_1530)
.L_1530:
        /*00d0*/ 	.word	0x00000000


	//----- nvinfo : EIATTR_CBANK_PARAM_SIZE
	.align		4
.L_1531:
        /*00d4*/ 	.byte	0x03, 0x19
        /*00d6*/ 	.short	0x0128


	//----- nvinfo : EIATTR_PARAM_CBANK
	.align		4
        /*00d8*/ 	.byte	0x04, 0x0a
        /*00da*/ 	.short	(.L_1533 - .L_1532)
	.align		4
.L_1532:
        /*00dc*/ 	.word	index@(.nv.constant0._ZN10layer_norm22ln_bwd_finalize_kernelINS_22Kernel_traits_finalizeILj3072E13__nv_bfloat16S2_S2_S2_fjLb1ELj1024ELj4ENS_18Kernel_traits_baseILj3072ES2_S2_S2_S2_fjLj1024EEEEELb1ELb1EEEvNS_9BwdParamsE)
        /*00e0*/ 	.short	0x0380
        /*00e2*/ 	.short	0x0128


	//----- nvinfo : EIATTR_SW_WAR
	.align		4
.L_1533:
        /*00e4*/ 	.byte	0x04, 0x36
        /*00e6*/ 	.short	(.L_1535 - .L_1534)
.L_1534:
        /*00e8*/ 	.word	0x00000008
.L_1535:


//--------------------- .nv.info._ZN10layer_norm13ln_bwd_kernelINS_13Kernel_traitsI13__nv_bfloat16S2_S2_S2_fjLj3072ELj1ELj1ELj4ELj16ENS_18Kernel_traits_baseILj3072ES2_S2_S2_S2_fjLj128EEEEELb1ELb1ELb1ELb1EEEvNS_9BwdParamsE --------------------------
	.section	.nv.info._ZN10layer_norm13ln_bwd_kernelINS_13Kernel_traitsI13__nv_bfloat16S2_S2_S2_fjLj3072ELj1ELj1ELj4ELj16ENS_18Kernel_traits_baseILj3072ES2_S2_S2_S2_fjLj128EEEEELb1ELb1ELb1ELb1EEEvNS_9BwdParamsE,"",@"SHT_CUDA_INFO"
	.sectionflags	@""
	.align	4


	//----- nvinfo : EIATTR_CUDA_API_VERSION
	.align		4
        /*0000*/ 	.byte	0x04, 0x37
        /*0002*/ 	.short	(.L_1537 - .L_1536)
.L_1536:
        /*0004*/ 	.word	0x00000082


	//----- nvinfo : EIATTR_KPARAM_INFO
	.align		4
.L_1537:
        /*0008*/ 	.byte	0x04, 0x17
        /*000a*/ 	.short	(.L_1539 - .L_1538)
.L_1538:
        /*000c*/ 	.word	0x00000000
        /*0010*/ 	.short	0x0000
        /*0012*/ 	.short	0x0000
        /*0014*/ 	.byte	0x00, 0xf0, 0xa1, 0x04


	//----- nvinfo : EIATTR_SPARSE_MMA_MASK
	.align		4
.L_1539:
        /*0018*/ 	.byte	0x03, 0x50
        /*001a*/ 	.short	0x0000


	//----- nvinfo : EIATTR_MAXREG_COUNT
	.align		4
        /*001c*/ 	.byte	0x03, 0x1b
        /*001e*/ 	.short	0x00ff


	//----- nvinfo : EIATTR_NUM_BARRIERS
	.align		4
        /*0020*/ 	.byte	0x02, 0x4c
        /*0022*/ 	.byte	0x01
	.zero		1


	//----- nvinfo : EIATTR_MERCURY_ISA_VERSION
	.align		4
        /*0024*/ 	.byte	0x03, 0x5f
        /*0026*/ 	.short	0x0101


	//----- nvinfo : EIATTR_COOP_GROUP_MASK_REGIDS
	.align		4
        /*0028*/ 	.byte	0x04, 0x29
        /*002a*/ 	.short	(.L_1541 - .L_1540)


	//   ....[0]....
.L_1540:
        /*002c*/ 	.word	0xffffffff


	//   ....[1]....
        /*0030*/ 	.word	0xffffffff


	//   ....[2]....
        /*0034*/ 	.word	0xffffffff


	//   ....[3]....
        /*0038*/ 	.word	0xffffffff


	//   ....[4]....
        /*003c*/ 	.word	0xffffffff


	//   ....[5]....
        /*0040*/ 	.word	0xffffffff


	//   ....[6]....
        /*0044*/ 	.word	0xffffffff


	//   ....[7]....
        /*0048*/ 	.word	0xffffffff


	//   ....[8]....
        /*004c*/ 	.word	0xffffffff


	//   ....[9]....
        /*0050*/ 	.word	0xffffffff


	//----- nvinfo : EIATTR_COOP_GROUP_INSTR_OFFSETS
	.align		4
.L_1541:
        /*0054*/ 	.byte	0x04, 0x28
        /*0056*/ 	.short	(.L_1543 - .L_1542)


	//   ....[0]....
.L_1542:
        /*0058*/ 	.word	0x00001cb0


	//   ....[1]....
        /*005c*/ 	.word	0x00001cf0


	//   ....[2]....
        /*0060*/ 	.word	0x00001d50


	//   ....[3]....
        /*0064*/ 	.word	0x00001d60


	//   ....[4]....
        /*0068*/ 	.word	0x00001da0


	//   ....[5]....
        /*006c*/ 	.word	0x00001dc0


	//   ....[6]....
        /*0070*/ 	.word	0x00001df0


	//   ....[7]....
        /*0074*/ 	.word	0x00001e00


	//   ....[8]....
        /*0078*/ 	.word	0x00001e50


	//   ....[9]....
        /*007c*/ 	.word	0x00001e70


	//----- nvinfo : EIATTR_VRC_CTA_INIT_COUNT
	.align		4
.L_1543:
        /*0080*/ 	.byte	0x02, 0x4a
	.zero		1
	.zero		1


	//----- nvinfo : EIATTR_EXIT_INSTR_OFFSETS
	.align		4
        /*0084*/ 	.byte	0x04, 0x1c
        /*0086*/ 	.short	(.L_1545 - .L_1544)


	//   ....[0]....
.L_1544:
        /*0088*/ 	.word	0x000097a0


	//----- nvinfo : EIATTR_MAX_THREADS
	.align		4
.L_1545:
        /*008c*/ 	.byte	0x04, 0x05
        /*008e*/ 	.short	(.L_1547 - .L_1546)
.L_1546:
        /*0090*/ 	.word	0x00000080
        /*0094*/ 	.word	0x00000001
        /*0098*/ 	.word	0x00000001


	//----- nvinfo : EIATTR_CRS_STACK_SIZE
	.align		4
.L_1547:
        /*009c*/ 	.byte	0x04, 0x1e
        /*009e*/ 	.short	(.L_1549 - .L_1548)
.L_1548:
        /*00a0*/ 	.word	0x00000000


	//----- nvinfo : EIATTR_CBANK_PARAM_SIZE
	.align		4
.L_1549:
        /*00a4*/ 	.byte	0x03, 0x19
        /*00a6*/ 	.short	0x0128


	//----- nvinfo : EIATTR_PARAM_CBANK
	.align		4
        /*00a8*/ 	.byte	0x04, 0x0a
        /*00aa*/ 	.short	(.L_1551 - .L_1550)
	.align		4
.L_1550:
        /*00ac*/ 	.word	index@(.nv.constant0._ZN10layer_norm13ln_bwd_kernelINS_13Kernel_traitsI13__nv_bfloat16S2_S2_S2_fjLj3072ELj1ELj1ELj4ELj16ENS_18Kernel_traits_baseILj3072ES2_S2_S2_S2_fjLj128EEEEELb1ELb1ELb1ELb1EEEvNS_9BwdParamsE)
        /*00b0*/ 	.short	0x0380
        /*00b2*/ 	.short	0x0128


	//----- nvinfo : EIATTR_SW_WAR
	.align		4
.L_1551:
        /*00b4*/ 	.byte	0x04, 0x36
        /*00b6*/ 	.short	(.L_1553 - .L_1552)
.L_1552:
        /*00b8*/ 	.word	0x00000008
.L_1553:


//--------------------- .nv.info._ZN10layer_norm13ln_bwd_kernelINS_13Kernel_traitsI6__halfS2_S2_S2_fjLj3072ELj1ELj1ELj4ELj16ENS_18Kernel_traits_baseILj3072ES2_S2_S2_S2_fjLj128EEEEELb0ELb0ELb0ELb0EEEvNS_9BwdParamsE --------------------------
	.section	.nv.info._ZN10layer_norm13ln_bwd_kernelINS_13Kernel_traitsI6__halfS2_S2_S2_fjLj3072ELj1ELj1ELj4ELj16ENS_18Kernel_traits_baseILj3072ES2_S2_S2_S2_fjLj128EEEEELb0ELb0ELb0ELb0EEEvNS_9BwdParamsE,"",@"SHT_CUDA_INFO"
	.sectionflags	@""
	.align	4


	//----- nvinfo : EIATTR_CUDA_API_VERSION
	.align		4
        /*0000*/ 	.byte	0x04, 0x37
        /*0002*/ 	.short	(.L_1555 - .L_1554)
.L_1554:
        /*0004*/ 	.word	0x00000082


	//----- nvinfo : EIATTR_KPARAM_INFO
	.align		4
.L_1555:
        /*0008*/ 	.byte	0x04, 0x17
        /*000a*/ 	.short	(.L_1557 - .L_1556)
.L_1556:
        /*000c*/ 	.word	0x00000000
        /*0010*/ 	.short	0x0000
        /*0012*/ 	.short	0x0000
        /*0014*/ 	.byte	0x00, 0xf0, 0xa1, 0x04


	//----- nvinfo : EIATTR_SPARSE_MMA_MASK
	.align		4
.L_1557:
        /*0018*/ 	.byte	0x03, 0x50
        /*001a*/ 	.short	0x0000


	//----- nvinfo : EIATTR_MAXREG_COUNT
	.align		4
        /*001c*/ 	.byte	0x03, 0x1b
        /*001e*/ 	.short	0x00ff


	//----- nvinfo : EIATTR_NUM_BARRIERS
	.align		4
        /*0020*/ 	.byte	0x02, 0x4c
        /*0022*/ 	.byte	0x01
	.zero		1


	//----- nvinfo : EIATTR_MERCURY_ISA_VERSION
	.align		4
        /*0024*/ 	.byte	0x03, 0x5f
        /*0026*/ 	.short	0x0101


	//----- nvinfo : EIATTR_COOP_GROUP_MASK_REGIDS
	.align		4
        /*0028*/ 	.byte	0x04, 0x29
        /*002a*/ 	.short	(.L_1559 - .L_1558)


	//   ....[0]....
.L_1558:
        /*002c*/ 	.word	0xffffffff


	//   ....[1]....
        /*0030*/ 	.word	0xffffffff


	//   ....[2]....
        /*0034*/ 	.word	0xffffffff


	//   ....[3]....
        /*0038*/ 	.word	0xffffffff


	//   ....[4]....
        /*003c*/ 	.word	0xffffffff


	//   ....[5]....
        /*0040*/ 	.word	0xffffffff


	//   ....[6]....
        /*0044*/ 	.word	0xffffffff


	//   ....[7]....
        /*0048*/ 	.word	0xffffffff


	//   ....[8]....
        /*004c*/ 	.word	0xffffffff


	//   ....[9]....
        /*0050*/ 	.word	0xffffffff


	//----- nvinfo : EIATTR_COOP_GROUP_INSTR_OFFSETS
	.align		4
.L_1559:
        /*0054*/ 	.byte	0x04, 0x28
        /*0056*/ 	.short	(.L_1561 - .L_1560)


	//   ....[0]....
.L_1560:
        /*0058*/ 	.word	0x00001880


	//   ....[1]....
        /*005c*/ 	.word	0x000018b0


	//   ....[2]....
        /*0060*/ 	.word	0x000018e0


	//   ....[3]....
        /*0064*/ 	.word	0x000018f0


	//   ....[4]....
        /*0068*/ 	.word	0x00001920


	//   ....[5]....
        /*006c*/ 	.word	0x00001930


	//   ....[6]....
        /*0070*/ 	.word	0x00001960


	//   ....[7]....
        /*0074*/ 	.word	0x00001970


	//   ....[8]....
        /*0078*/ 	.word	0x000019a0


	//   ....[9]....
        /*007c*/ 	.word	0x000019b0


	//----- nvinfo : EIATTR_VRC_CTA_INIT_COUNT
	.align		4
.L_1561:
        /*0080*/ 	.byte	0x02, 0x4a
	.zero		1
	.zero		1


	//----- nvinfo : EIATTR_EXIT_INSTR_OFFSETS
	.align		4
        /*0084*/ 	.byte	0x04, 0x1c
        /*0086*/ 	.short	(.L_1563 - .L_1562)


	//   ....[0]....
.L_1562:
        /*0088*/ 	.word	0x000042f0


	//   ....[1]....
        /*008c*/ 	.word	0x00004390


	//----- nvinfo : EIATTR_MAX_THREADS
	.align		4
.L_1563:
        /*0090*/ 	.byte	0x04, 0x05
        /*0092*/ 	.short	(.L_1565 - .L_1564)
.L_1564:
        /*0094*/ 	.word	0x00000080
        /*0098*/ 	.word	0x00000001
        /*009c*/ 	.word	0x00000001


	//----- nvinfo : EIATTR_CRS_STACK_SIZE
	.align		4
.L_1565:
        /*00a0*/ 	.byte	0x04, 0x1e
        /*00a2*/ 	.short	(.L_1567 - .L_1566)
.L_1566:
        /*00a4*/ 	.word	0x00000000


	//----- nvinfo : EIATTR_CBANK_PARAM_SIZE
	.align		4
.L_1567:
        /*00a8*/ 	.byte	0x03, 0x19
        /*00aa*/ 	.short	0x0128


	//----- nvinfo : EIATTR_PARAM_CBANK
	.align		4
        /*00ac*/ 	.byte	0x04, 0x0a
        /*00ae*/ 	.short	(.L_1569 - .L_1568)
	.align		4
.L_1568:
        /*00b0*/ 	.word	index@(.nv.constant0._ZN10layer_norm13ln_bwd_kernelINS_13Kernel_traitsI6__halfS2_S2_S2_fjLj3072ELj1ELj1ELj4ELj16ENS_18Kernel_traits_baseILj3072ES2_S2_S2_S2_fjLj128EEEEELb0ELb0ELb0ELb0EEEvNS_9BwdParamsE)
        /*00b4*/ 	.short	0x0380
        /*00b6*/ 	.short	0x0128


	//----- nvinfo : EIATTR_SW_WAR
	.align		4
.L_1569:
        /*00b8*/ 	.byte	0x04, 0x36
        /*00ba*/ 	.short	(.L_1571 - .L_1570)
.L_1570:
        /*00bc*/ 	.word	0x00000008
.L_1571:


//--------------------- .nv.info._ZN10layer_norm13ln_bwd_kernelINS_13Kernel_traitsI6__halfS2_S2_S2_fjLj3072ELj1ELj1ELj4ELj16ENS_18Kernel_traits_baseILj3072ES2_S2_S2_S2_fjLj128EEEEELb0ELb0ELb0ELb1EEEvNS_9BwdParamsE --------------------------
	.section	.nv.info._ZN10layer_norm13ln_bwd_kernelINS_13Kernel_traitsI6__halfS2_S2_S2_fjLj3072ELj1ELj1ELj4ELj16ENS_18Kernel_traits_baseILj3072ES2_S2_S2_S2_fjLj128EEEEELb0ELb0ELb0ELb1EEEvNS_9BwdParamsE,"",@"SHT_CUDA_INFO"
	.sectionflags	@""
	.align	4


	//----- nvinfo : EIATTR_CUDA_API_VERSION
	.align		4
        /*0000*/ 	.byte	0x04, 0x37
        /*0002*/ 	.short	(.L_1573 - .L_1572)
.L_1572:
        /*0004*/ 	.word	0x00000082


	//----- nvinfo : EIATTR_KPARAM_INFO
	.align		4
.L_1573:
        /*0008*/ 	.byte	0x04, 0x17
        /*000a*/ 	.short	(.L_1575 - .L_1574)
.L_1574:
        /*000c*/ 	.word	0x00000000
        /*0010*/ 	.short	0x0000
        /*0012*/ 	.short	0x0000
        /*0014*/ 	.byte	0x00, 0xf0, 0xa1, 0x04


	//----- nvinfo : EIATTR_SPARSE_MMA_MASK
	.align		4
.L_1575:
        /*0018*/ 	.byte	0x03, 0x50
        /*001a*/ 	.short	0x0000


	//----- nvinfo : EIATTR_MAXREG_COUNT
	.align		4
        /*001c*/ 	.byte	0x03, 0x1b
        /*001e*/ 	.short	0x00ff


	//----- nvinfo : EIATTR_NUM_BARRIERS
	.align		4
        /*0020*/ 	.byte	0x02, 0x4c
        /*0022*/ 	.byte	0x01
	.zero		1


	//----- nvinfo : EIATTR_MERCURY_ISA_VERSION
	.align		4
        /*0024*/ 	.byte	0x03, 0x5f
        /*0026*/ 	.short	0x0101


	//----- nvinfo : EIATTR_COOP_GROUP_MASK_REGIDS
	.align		4
        /*0028*/ 	.byte	0x04, 0x29
        /*002a*/ 	.short	(.L_1577 - .L_1576)


	//   ....[0]....
.L_1576:
        /*002c*/ 	.word	0xffffffff


	//   ....[1]....
        /*0030*/ 	.word	0xffffffff


	//   ....[2]....
        /*0034*/ 	.word	0xffffffff


	//   ....[3]....
        /*0038*/ 	.word	0xffffffff


	//   ....[4]....
        /*003c*/ 	.word	0xffffffff


	//   ....[5]....
        /*0040*/ 	.word	0xffffffff


	//   ....[6]....
        /*0044*/ 	.word	0xffffffff


	//   ....[7]....
        /*0048*/ 	.word	0xffffffff


	//   ....[8]....
        /*004c*/ 	.word	0xffffffff


	//   ....[9]....
        /*0050*/ 	.word	0xffffffff


	//----- nvinfo : EIATTR_COOP_GROUP_INSTR_OFFSETS
	.align		4
.L_1577:
        /*0054*/ 	.byte	0x04, 0x28
        /*0056*/ 	.short	(.L_1579 - .L_1578)


	//   ....[0]....
.L_1578:
        /*0058*/ 	.word	0x000013c0


	//   ....[1]....
        /*005c*/ 	.word	0x00001470


	//   ....[2]....
        /*0060*/ 	.word	0x00001480


	//   ....[3]....
        /*0064*/ 	.word	0x000014b0


	//   ....[4]....
        /*0068*/ 	.word	0x000014c0


	//   ....[5]....
        /*006c*/ 	.word	0x000014f0


	//   ....[6]....
        /*0070*/ 	.word	0x00001500


	//   ....[7]....
        /*0074*/ 	.word	0x00001530


	//   ....[8]....
        /*0078*/ 	.word	0x00001540


	//   ....[9]....
        /*007c*/ 	.word	0x00001580


	//----- nvinfo : EIATTR_VRC_CTA_INIT_COUNT
	.align		4
.L_1579:
        /*0080*/ 	.byte	0x02, 0x4a
	.zero		1
	.zero		1


	//----- nvinfo : EIATTR_EXIT_INSTR_OFFSETS
	.align		4
        /*0084*/ 	.byte	0x04, 0x1c
        /*0086*/ 	.short	(.L_1581 - .L_1580)


	//   ....[0]....
.L_1580:
        /*0088*/ 	.word	0x00004120


	//----- nvinfo : EIATTR_MAX_THREADS
	.align		4
.L_1581:
        /*008c*/ 	.byte	0x04, 0x05
        /*008e*/ 	.short	(.L_1583 - .L_1582)
.L_1582:
        /*0090*/ 	.word	0x00000080
        /*0094*/ 	.word	0x00000001
        /*0098*/ 	.word	0x00000001


	//----- nvinfo : EIATTR_CRS_STACK_SIZE
	.align		4
.L_1583:
        /*009c*/ 	.byte	0x04, 0x1e
        /*009e*/ 	.short	(.L_1585 - .L_1584)
.L_1584:
        /*00a0*/ 	.word	0x00000000


	//----- nvinfo : EIATTR_CBANK_PARAM_SIZE
	.align		4
.L_1585:
        /*00a4*/ 	.byte	0x03, 0x19
        /*00a6*/ 	.short	0x0128


	//----- nvinfo : EIATTR_PARAM_CBANK
	.align		4
        /*00a8*/ 	.byte	0x04, 0x0a
        /*00aa*/ 	.short	(.L_1587 - .L_1586)
	.align		4
.L_1586:
        /*00ac*/ 	.word	index@(.nv.constant0._ZN10layer_norm13ln_bwd_kernelINS_13Kernel_traitsI6__halfS2_S2_S2_fjLj3072ELj1ELj1ELj4ELj16ENS_18Kernel_traits_baseILj3072ES2_S2_S2_S2_fjLj128EEEEELb0ELb0ELb0ELb1EEEvNS_9BwdParamsE)
        /*00b0*/ 	.short	0x0380
        /*00b2*/ 	.short	0x0128


	//----- nvinfo : EIATTR_SW_WAR
	.align		4
.L_1587:
        /*00b4*/ 	.byte	0x04, 0x36
        /*00b6*/ 	.short	(.L_1589 - .L_1588)
.L_1588:
        /*00b8*/ 	.word	0x00000008
.L_1589:


//--------------------- .nv.info._ZN10layer_norm13ln_bwd_kernelINS_13Kernel_traitsI6__halfS2_S2_S2_fjLj3072ELj1ELj1ELj4ELj16ENS_18Kernel_traits_baseILj3072ES2_S2_S2_S2_fjLj128EEEEELb0ELb0ELb1ELb0EEEvNS_9BwdParamsE --------------------------
	.section	.nv.info._ZN10layer_norm13ln_bwd_kernelINS_13Kernel_traitsI6__halfS2_S2_S2_fjLj3072ELj1ELj1ELj4ELj16ENS_18Kernel_traits_baseILj3072ES2_S2_S2_S2_fjLj128EEEEELb0ELb0ELb1ELb0EEEvNS_9BwdParamsE,"",@"SHT_CUDA_INFO"
	.sectionflags	@""
	.align	4


	//----- nvinfo : EIATTR_CUDA_API_VERSION
	.align		4
        /*0000*/ 	.byte	0x04, 0x37
        /*0002*/ 	.short	(.L_1591 - .L_1590)
.L_1590:
        /*0004*/ 	.word	0x00000082


	//----- nvinfo : EIATTR_KPARAM_INFO
	.align		4
.L_1591:
        /*0008*/ 	.byte	0x04, 0x17
        /*000a*/ 	.short	(.L_1593 - .L_1592)
.L_1592:
        /*000c*/ 	.word	0x00000000
        /*0010*/ 	.short	0x0000
        /*0012*/ 	.short	0x0000
        /*0014*/ 	.byte	0x00, 0xf0, 0xa1, 0x04


	//----- nvinfo : EIATTR_SPARSE_MMA_MASK
	.align		4
.L_1593:
        /*0018*/ 	.byte	0x03, 0x50
        /*001a*/ 	.short	0x0000


	//----- nvinfo : EIATTR_MAXREG_COUNT
	.align		4
        /*001c*/ 	.byte	0x03, 0x1b
        /*001e*/ 	.short	0x00ff


	//----- nvinfo : EIATTR_NUM_BARRIERS
	.align		4
        /*0020*/ 	.byte	0x02, 0x4c
        /*0022*/ 	.byte	0x01
	.zero		1


	//----- nvinfo : EIATTR_MERCURY_ISA_VERSION
	.align		4
        /*0024*/ 	.byte	0x03, 0x5f
        /*0026*/ 	.short	0x0101


	//----- nvinfo : EIATTR_COOP_GROUP_MASK_REGIDS
	.align		4
        /*0028*/ 	.byte	0x04, 0x29
        /*002a*/ 	.short	(.L_1595 - .L_1594)


	//   ....[0]....
.L_1594:
        /*002c*/ 	.word	0xffffffff


	//   ....[1]....
        /*0030*/ 	.word	0xffffffff


	//   ....[2]....
        /*0034*/ 	.word	0xffffffff


	//   ....[3]....
        /*0038*/ 	.word	0xffffffff


	//   ....[4]....
        /*003c*/ 	.word	0xffffffff


	//   ....[5]....
        /*0040*/ 	.word	0xffffffff


	//   ....[6]....
        /*0044*/ 	.word	0xffffffff


	//   ....[7]....
        /*0048*/ 	.word	0xffffffff


	//   ....[8]....
        /*004c*/ 	.word	0xffffffff


	//   ....[9]....
        /*0050*/ 	.word	0xffffffff


	//----- nvinfo : EIATTR_COOP_GROUP_INSTR_OFFSETS
	.align		4
.L_1595:
        /*0054*/ 	.byte	0x04, 0x28
        /*0056*/ 	.short	(.L_1597 - .L_1596)


	//   ....[0]....
.L_1596:
        /*0058*/ 	.word	0x00001ab0


	//   ....[1]....
        /*005c*/ 	.word	0x00001ad0


	//   ....[2]....
        /*0060*/ 	.word	0x00001b10


	//   ....[3]....
        /*0064*/ 	.word	0x00001b20


	//   ....[4]....
        /*0068*/ 	.word	0x00001b60


	//   ....[5]....
        /*006c*/ 	.word	0x00001b70


	//   ....[6]....
        /*0070*/ 	.word	0x00001ba0


	//   ....[7]....
        /*0074*/ 	.word	0x00001bb0


	//   ....[8]....
        /*0078*/ 	.word	0x00001be0


	//   ....[9]....
        /*007c*/ 	.word	0x00001bf0


	//----- nvinfo : EIATTR_VRC_CTA_INIT_COUNT
	.align		4
.L_1597:
        /*0080*/ 	.byte	0x02, 0x4a
	.zero		1
	.zero		1


	//----- nvinfo : EIATTR_EXIT_INSTR_OFFSETS
	.align		4
        /*0084*/ 	.byte	0x04, 0x1c
        /*0086*/ 	.short	(.L_1599 - .L_1598)


	//   ....[0]....
.L_1598:
        /*0088*/ 	.word	0x000058b0


	//   ....[1]....
        /*008c*/ 	.word	0x00005950


	//----- nvinfo : EIATTR_MAX_THREADS
	.align		4
.L_1599:
        /*0090*/ 	.byte	0x04, 0x05
        /*0092*/ 	.short	(.L_1601 - .L_1600)
.L_1600:
        /*0094*/ 	.word	0x00000080
        /*0098*/ 	.word	0x00000001
        /*009c*/ 	.word	0x00000001


	//----- nvinfo : EIATTR_CRS_STACK_SIZE
	.align		4
.L_1601:
        /*00a0*/ 	.byte	0x04, 0x1e
        /*00a2*/ 	.short	(.L_1603 - .L_1602)
.L_1602:
        /*00a4*/ 	.word	0x00000000


	//----- nvinfo : EIATTR_CBANK_PARAM_SIZE
	.align		4
.L_1603:
        /*00a8*/ 	.byte	0x03, 0x19
        /*00aa*/ 	.short	0x0128


	//----- nvinfo : EIATTR_PARAM_CBANK
	.align		4
        /*00ac*/ 	.byte	0x04, 0x0a
        /*00ae*/ 	.short	(.L_1605 - .L_1604)
	.align		4
.L_1604:
        /*00b0*/ 	.word	index@(.nv.constant0._ZN10layer_norm13ln_bwd_kernelINS_13Kernel_traitsI6__halfS2_S2_S2_fjLj3072ELj1ELj1ELj4ELj16ENS_18Kernel_traits_baseILj3072ES2_S2_S2_S2_fjLj128EEEEELb0ELb0ELb1ELb0EEEvNS_9BwdParamsE)
        /*00b4*/ 	.short	0x0380
        /*00b6*/ 	.short	0x0128


	//----- nvinfo : EIATTR_SW_WAR
	.align		4
.L_1605:
        /*00b8*/ 	.byte	0x04, 0x36
        /*00ba*/ 	.short	(.L_1607 - .L_1606)
.L_1606:
        /*00bc*/ 	.word	0x00000008
.L_1607:


//--------------------- .nv.info._ZN10layer_norm13ln_bwd_kernelINS_13Kernel_traitsI6__halfS2_S2_S2_fjLj3072ELj1ELj1ELj4ELj16ENS_18Kernel_traits_baseILj3072ES2_S2_S2_S2_fjLj128EEEEELb0ELb0ELb1ELb1EEEvNS_9BwdParamsE --------------------------
	.section	.nv.info._ZN10layer_norm13ln_bwd_kernelINS_13Kernel_traitsI6__halfS2_S2_S2_fjLj3072ELj1ELj1ELj4ELj16ENS_18Kernel_traits_baseILj3072ES2_S2_S2_S2_fjLj128EEEEELb0ELb0ELb1ELb1EEEvNS_9BwdParamsE,"",@"SHT_CUDA_INFO"
	.sectionflags	@""
	.align	4


	//----- nvinfo : EIATTR_CUDA_API_VERSION
	.align		4
        /*0000*/ 	.byte	0x04, 0x37
        /*0002*/ 	.short	(.L_1609 - .L_1608)
.L_1608:
        /*0004*/ 	.word	0x00000082


	//----- nvinfo : EIATTR_KPARAM_INFO
	.align		4
.L_1609:
        /*0008*/ 	.byte	0x04, 0x17
        /*000a*/ 	.short	(.L_1611 - .L_1610)
.L_1610:
        /*000c*/ 	.word	0x00000000
        /*0010*/ 	.short	0x0000
        /*0012*/ 	.short	0x0000
        /*0014*/ 	.byte	0x00, 0xf0, 0xa1, 0x04


	//----- nvinfo : EIATTR_SPARSE_MMA_MASK
	.align		4
.L_1611:
        /*0018*/ 	.byte	0x03, 0x50
        /*001a*/ 	.short	0x0000


	//----- nvinfo : EIATTR_MAXREG_COUNT
	.align		4
        /*001c*/ 	.byte	0x03, 0x1b
        /*001e*/ 	.short	0x00ff


	//----- nvinfo : EIATTR_NUM_BARRIERS
	.align		4
        /*0020*/ 	.byte	0x02, 0x4c
        /*0022*/ 	.byte	0x01
	.zero		1


	//----- nvinfo : EIATTR_MERCURY_ISA_VERSION
	.align		4
        /*0024*/ 	.byte	0x03, 0x5f
        /*0026*/ 	.short	0x0101


	//----- nvinfo : EIATTR_COOP_GROUP_MASK_REGIDS
	.align		4
        /*0028*/ 	.byte	0x04, 0x29
        /*002a*/ 	.short	(.L_1613 - .L_1612)


	//   ....[0]....
.L_1612:
        /*002c*/ 	.word	0xffffffff


	//   ....[1]....
        /*0030*/ 	.word	0xffffffff


	//   ....[2]....
        /*0034*/ 	.word	0xffffffff


	//   ....[3]....
        /*0038*/ 	.word	0xffffffff


	//   ....[4]....
        /*003c*/ 	.word	0xffffffff


	//   ....[5]....
        /*0040*/ 	.word	0xffffffff


	//   ....[6]....
        /*0044*/ 	.word	0xffffffff


	//   ....[7]....
        /*0048*/ 	.word	0xffffffff


	//   ....[8]....
        /*004c*/ 	.word	0xffffffff


	//   ....[9]....
        /*0050*/ 	.word	0xffffffff


	//----- nvinfo : EIATTR_COOP_GROUP_INSTR_OFFSETS
	.align		4
.L_1613:
        /*0054*/ 	.byte	0x04, 0x28
        /*0056*/ 	.short	(.L_1615 - .L_1614)


	//   ....[0]....
.L_1614:
        /*0058*/ 	.word	0x00001680


	//   ....[1]....
        /*005c*/ 	.word	0x000016a0


	//   ....[2]....
        /*0060*/ 	.word	0x000016d0


	//   ....[3]....
        /*0064*/ 	.word	0x000016e0


	//   ....[4]....
        /*0068*/ 	.word	0x00001710


	//   ....[5]....
        /*006c*/ 	.word	0x00001720


	//   ....[6]....
        /*0070*/ 	.word	0x00001750


	//   ....[7]....
        /*0074*/ 	.word	0x00001760


	//   ....[8]....
        /*0078*/ 	.word	0x000017a0


	//   ....[9]....
        /*007c*/ 	.word	0x000017b0


	//----- nvinfo : EIATTR_VRC_CTA_INIT_COUNT
	.align		4
.L_1615:
        /*0080*/ 	.byte	0x02, 0x4a
	.zero		1
	.zero		1


	//----- nvinfo : EIATTR_EXIT_INSTR_OFFSETS
	.align		4
        /*0084*/ 	.byte	0x04, 0x1c
        /*0086*/ 	.short	(.L_1617 - .L_1616)


	//   ....[0]....
.L_1616:
        /*0088*/ 	.word	0x00005300


	//----- nvinfo : EIATTR_MAX_THREADS
	.align		4
.L_1617:
        /*008c*/ 	.byte	0x04, 0x05
        /*008e*/ 	.short	(.L_1619 - .L_1618)
.L_1618:
        /*0090*/ 	.word	0x00000080
        /*0094*/ 	.word	0x00000001
        /*0098*/ 	.word	0x00000001


	//----- nvinfo : EIATTR_CRS_STACK_SIZE
	.align		4
.L_1619:
        /*009c*/ 	.byte	0x04, 0x1e
        /*009e*/ 	.short	(.L_1621 - .L_1620)
.L_1620:
        /*00a0*/ 	.word	0x00000000


	//----- nvinfo : EIATTR_CBANK_PARAM_SIZE
	.align		4
.L_1621:
        /*00a4*/ 	.byte	0x03, 0x19
        /*00a6*/ 	.short	0x0128


	//----- nvinfo : EIATTR_PARAM_CBANK
	.align		4
        /*00a8*/ 	.byte	0x04, 0x0a
        /*00aa*/ 	.short	(.L_1623 - .L_1622)
	.align		4
.L_1622:
        /*00ac*/ 	.word	index@(.nv.constant0._ZN10layer_norm13ln_bwd_kernelINS_13Kernel_traitsI6__halfS2_S2_S2_fjLj3072ELj1ELj1ELj4ELj16ENS_18Kernel_traits_baseILj3072ES2_S2_S2_S2_fjLj128EEEEELb0ELb0ELb1ELb1EEEvNS_9BwdParamsE)
        /*00b0*/ 	.short	0x0380
        /*00b2*/ 	.short	0x0128


	//----- nvinfo : EIATTR_SW_WAR
	.align		4
.L_1623:
        /*00b4*/ 	.byte	0x04, 0x36
        /*00b6*/ 	.short	(.L_1625 - .L_1624)
.L_1624:
        /*00b8*/ 	.word	0x00000008
.L_1625:


//--------------------- .nv.info._ZN10layer_norm13ln_bwd_kernelINS_13Kernel_traitsI6__halfS2_S2_S2_fjLj3072ELj1ELj1ELj4ELj16ENS_18Kernel_traits_baseILj3072ES2_S2_S2_S2_fjLj128EEEEELb0ELb1ELb0ELb0EEEvNS_9BwdParamsE --------------------------
	.section	.nv.info._ZN10layer_norm13ln_bwd_kernelINS_13Kernel_traitsI6__halfS2_S2_S2_fjLj3072ELj1ELj1ELj4ELj16ENS_18Kernel_traits_baseILj3072ES2_S2_S2_S2_fjLj128EEEEELb0ELb1ELb0ELb0EEEvNS_9BwdParamsE,"",@"SHT_CUDA_INFO"
	.sectionflags	@""
	.align	4


	//----- nvinfo : EIATTR_CUDA_API_VERSION
	.align		4
        /*0000*/ 	.byte	0x04, 0x37
        /*0002*/ 	.short	(.L_1627 - .L_1626)
.L_1626:
        /*0004*/ 	.word	0x00000082


	//----- nvinfo : EIATTR_KPARAM_INFO
	.align		4
.L_1627:
        /*0008*/ 	.byte	0x04, 0x17
        /*000a*/ 	.short	(.L_1629 - .L_1628)
.L_1628:
        /*000c*/ 	.word	0x00000000
        /*0010*/ 	.short	0x0000
        /*0012*/ 	.short	0x0000
        /*0014*/ 	.byte	0x00, 0xf0, 0xa1, 0x04


	//----- nvinfo : EIATTR_SPARSE_MMA_MASK
	.align		4
.L_1629:
        /*0018*/ 	.byte	0x03, 0x50
        /*001a*/ 	.short	0x0000


	//----- nvinfo : EIATTR_MAXREG_COUNT
	.align		4
        /*001c*/ 	.byte	0x03, 0x1b
        /*001e*/ 	.short	0x00ff


	//----- nvinfo : EIATTR_NUM_BARRIERS
	.align		4
        /*0020*/ 	.byte	0x02, 0x4c
        /*0022*/ 	.byte	0x01
	.zero		1


	//----- nvinfo : EIATTR_MERCURY_ISA_VERSION
	.align		4
        /*0024*/ 	.byte	0x03, 0x5f
        /*0026*/ 	.short	0x0101


	//----- nvinfo : EIATTR_COOP_GROUP_MASK_REGIDS
	.align		4
        /*0028*/ 	.byte	0x04, 0x29
        /*002a*/ 	.short	(.L_1631 - .L_1630)


	//   ....[0]....
.L_1630:
        /*002c*/ 	.word	0xffffffff


	//   ....[1]....
        /*0030*/ 	.word	0xffffffff


	//   ....[2]....
        /*0034*/ 	.word	0xffffffff


	//   ....[3]....
        /*0038*/ 	.word	0xffffffff


	//   ....[4]....
        /*003c*/ 	.word	0xffffffff


	//   ....[5]....
        /*0040*/ 	.word	0xffffffff


	//   ....[6]....
        /*0044*/ 	.word	0xffffffff


	//   ....[7]....
        /*0048*/ 	.word	0xffffffff


	//   ....[8]....
        /*004c*/ 	.word	0xffffffff


	//   ....[9]....
        /*0050*/ 	.word	0xffffffff


	//----- nvinfo : EIATTR_COOP_GROUP_INSTR_OFFSETS
	.align		4
.L_1631:
        /*0054*/ 	.byte	0x04, 0x28
        /*0056*/ 	.short	(.L_1633 - .L_1632)


	//   ....[0]....
.L_1632:
        /*0058*/ 	.word	0x00001ac0


	//   ....[1]....
        /*005c*/ 	.word	0x00001af0


	//   ....[2]....
        /*0060*/ 	.word	0x00001ba0


	//   ....[3]....
        /*0064*/ 	.word	0x00001be0


	//   ....[4]....
        /*0068*/ 	.word	0x00001c10


	//   ....[5]....
        /*006c*/ 	.word	0x00001c40


	//   ....[6]....
        /*0070*/ 	.word	0x00001c70


	//   ....[7]....
        /*0074*/ 	.word	0x00001c80


	//   ....[8]....
        /*0078*/ 	.word	0x00001cb0


	//   ....[9]....
        /*007c*/ 	.word	0x00001cc0


	//----- nvinfo : EIATTR_VRC_CTA_INIT_COUNT
	.align		4
.L_1633:
        /*0080*/ 	.byte	0x02, 0x4a
	.zero		1
	.zero		1


	//----- nvinfo : EIATTR_EXIT_INSTR_OFFSETS
	.align		4
        /*0084*/ 	.byte	0x04, 0x1c
        /*0086*/ 	.short	(.L_1635 - .L_1634)


	//   ....[0]....
.L_1634:
        /*0088*/ 	.word	0x00005f70


	//   ....[1]....
        /*008c*/ 	.word	0x00006040


	//----- nvinfo : EIATTR_MAX_THREADS
	.align		4
.L_1635:
        /*0090*/ 	.byte	0x04, 0x05
        /*0092*/ 	.short	(.L_1637 - .L_1636)
.L_1636:
        /*0094*/ 	.word	0x00000080
        /*0098*/ 	.word	0x00000001
        /*009c*/ 	.word	0x00000001


	//----- nvinfo : EIATTR_CRS_STACK_SIZE
	.align		4
.L_1637:
        /*00a0*/ 	.byte	0x04, 0x1e
        /*00a2*/ 	.short	(.L_1639 - .L_1638)
.L_1638:
        /*00a4*/ 	.word	0x00000000


	//----- nvinfo : EIATTR_CBANK_PARAM_SIZE
	.align		4
.L_1639:
        /*00a8*/ 	.byte	0x03, 0x19
        /*00aa*/ 	.short	0x0128


	//----- nvinfo : EIATTR_PARAM_CBANK
	.align		4
        /*00ac*/ 	.byte	0x04, 0x0a
        /*00ae*/ 	.short	(.L_1641 - .L_1640)
	.align		4
.L_1640:
        /*00b0*/ 	.word	index@(.nv.constant0._ZN10layer_norm13ln_bwd_kernelINS_13Kernel_traitsI6__halfS2_S2_S2_fjLj3072ELj1ELj1ELj4ELj16ENS_18Kernel_traits_baseILj3072ES2_S2_S2_S2_fjLj128EEEEELb0ELb1ELb0ELb0EEEvNS_9BwdParamsE)
        /*00b4*/ 	.short	0x0380
        /*00b6*/ 	.short	0x0128


	//----- nvinfo : EIATTR_SW_WAR
	.align		4
.L_1641:
        /*00b8*/ 	.byte	0x04, 0x36
        /*00ba*/ 	.short	(.L_1643 - .L_1642)
.L_1642:
        /*00bc*/ 	.word	0x00000008
.L_1643:


//--------------------- .nv.info._ZN10layer_norm13ln_bwd_kernelINS_13Kernel_traitsI6__halfS2_S2_S2_fjLj3072ELj1ELj1ELj4ELj16ENS_18Kernel_traits_baseILj3072ES2_S2_S2_S2_fjLj128EEEEELb0ELb1ELb0ELb1EEEvNS_9BwdParamsE --------------------------
	.section	.nv.info._ZN10layer_norm13ln_bwd_kernelINS_13Kernel_traitsI6__halfS2_S2_S2_fjLj3072ELj1ELj1ELj4ELj16ENS_18Kernel_traits_baseILj3072ES2_S2_S2_S2_fjLj128EEEEELb0ELb1ELb0ELb1EEEvNS_9BwdParamsE,"",@"SHT_CUDA_INFO"
	.sectionflags	@""
	.align	4


	//----- nvinfo : EIATTR_CUDA_API_VERSION
	.align		4
        /*0000*/ 	.byte	0x04, 0x37
        /*0002*/ 	.short	(.L_1645 - .L_1644)
.L_1644:
        /*0004*/ 	.word	0x00000082


	//----- nvinfo : EIATTR_KPARAM_INFO
	.align		4
.L_1645:
        /*0008*/ 	.byte	0x04, 0x17
        /*000a*/ 	.short	(.L_1647 - .L_1646)
.L_1646:
        /*000c*/ 	.word	0x00000000
        /*0010*/ 	.short	0x0000
        /*0012*/ 	.short	0x0000
        /*0014*/ 	.byte	0x00, 0xf0, 0xa1, 0x04


	//----- nvinfo : EIATTR_SPARSE_MMA_MASK
	.align		4
.L_1647:
        /*0018*/ 	.byte	0x03, 0x50
        /*001a*/ 	.short	0x0000


	//----- nvinfo : EIATTR_MAXREG_COUNT
	.align		4
        /*001c*/ 	.byte	0x03, 0x1b
        /*001e*/ 	.short	0x00ff


	//----- nvinfo : EIATTR_NUM_BARRIERS
	.align		4
        /*0020*/ 	.byte	0x02, 0x4c
        /*0022*/ 	.byte	0x01
	.zero		1


	//----- nvinfo : EIATTR_MERCURY_ISA_VERSION
	.align		4
        /*0024*/ 	.byte	0x03, 0x5f
        /*0026*/ 	.short	0x0101


	//----- nvinfo : EIATTR_COOP_GROUP_MASK_REGIDS
	.align		4
        /*0028*/ 	.byte	0x04, 0x29
        /*002a*/ 	.short	(.L_1649 - .L_1648)


	//   ....[0]....
.L_1648:
        /*002c*/ 	.word	0xffffffff


	//   ....[1]....
        /*0030*/ 	.word	0xffffffff


	//   ....[2]....
        /*0034*/ 	.word	0xffffffff


	//   ....[3]....
        /*0038*/ 	.word	0xffffffff


	//   ....[4]....
        /*003c*/ 	.word	0xffffffff


	//   ....[5]....
        /*0040*/ 	.word	0xffffffff


	//   ....[6]....
        /*0044*/ 	.word	0xffffffff


	//   ....[7]....
        /*0048*/ 	.word	0xffffffff


	//   ....[8]....
        /*004c*/ 	.word	0xffffffff


	//   ....[9]....
        /*0050*/ 	.word	0xffffffff


	//----- nvinfo : EIATTR_COOP_GROUP_INSTR_OFFSETS
	.align		4
.L_1649:
        /*0054*/ 	.byte	0x04, 0x28
        /*0056*/ 	.short	(.L_1651 - .L_1650)


	//   ....[0]....
.L_1650:
        /*0058*/ 	.word	0x000014b0


	//   ....[1]....
        /*005c*/ 	.word	0x000014c0


	//   ....[2]....
        /*0060*/ 	.word	0x00001510


	//   ....[3]....
        /*0064*/ 	.word	0x00001520


	//   ....[4]....
        /*0068*/ 	.word	0x00001570


	//   ....[5]....
        /*006c*/ 	.word	0x00001580


	//   ....[6]....
        /*0070*/ 	.word	0x000015c0


	//   ....[7]....
        /*0074*/ 	.word	0x000015d0


	//   ....[8]....
        /*0078*/ 	.word	0x00001630


	//   ....[9]....
        /*007c*/ 	.word	0x00001640


	//----- nvinfo : EIATTR_VRC_CTA_INIT_COUNT
	.align		4
.L_1651:
        /*0080*/ 	.byte	0x02, 0x4a
	.zero		1
	.zero		1


	//----- nvinfo : EIATTR_EXIT_INSTR_OFFSETS
	.align		4
        /*0084*/ 	.byte	0x04, 0x1c
        /*0086*/ 	.short	(.L_1653 - .L_1652)


	//   ....[0]....
.L_1652:
        /*0088*/ 	.word	0x00005ed0


	//----- nvinfo : EIATTR_MAX_THREADS
	.align		4
.L_1653:
        /*008c*/ 	.byte	0x04, 0x05
        /*008e*/ 	.short	(.L_1655 - .L_1654)
.L_1654:
        /*0090*/ 	.word	0x00000080
        /*0094*/ 	.word	0x00000001
        /*0098*/ 	.word	0x00000001


	//----- nvinfo : EIATTR_CBANK_PARAM_SIZE
	.align		4
.L_1655:
        /*009c*/ 	.byte	0x03, 0x19
        /*009e*/ 	.short	0x0128


	//----- nvinfo : EIATTR_PARAM_CBANK
	.align		4
        /*00a0*/ 	.byte	0x04, 0x0a
        /*00a2*/ 	.short	(.L_1657 - .L_1656)
	.align		4
.L_1656:
        /*00a4*/ 	.word	index@(.nv.constant0._ZN10layer_norm13ln_bwd_kernelINS_13Kernel_traitsI6__halfS2_S2_S2_fjLj3072ELj1ELj1ELj4ELj16ENS_18Kernel_traits_baseILj3072ES2_S2_S2_S2_fjLj128EEEEELb0ELb1ELb0ELb1EEEvNS_9BwdParamsE)
        /*00a8*/ 	.short	0x0380
        /*00aa*/ 	.short	0x0128


	//----- nvinfo : EIATTR_SW_WAR
	.align		4
.L_1657:
        /*00ac*/ 	.byte	0x04, 0x36
        /*00ae*/ 	.short	(.L_1659 - .L_1658)
.L_1658:
        /*00b0*/ 	.word	0x00000008
.L_1659:


//--------------------- .nv.info._ZN10layer_norm13ln_bwd_kernelINS_13Kernel_traitsI6__halfS2_S2_S2_fjLj3072ELj1ELj1ELj4ELj16ENS_18Kernel_traits_baseILj3072ES2_S2_S2_S2_fjLj128EEEEELb0ELb1ELb1ELb0EEEvNS_9BwdParamsE --------------------------
	.section	.nv.info._ZN10layer_norm13ln_bwd_kernelINS_13Kernel_traitsI6__halfS2_S2_S2_fjLj3072ELj1ELj1ELj4ELj16ENS_18Kernel_traits_baseILj3072ES2_S2_S2_S2_fjLj128EEEEELb0ELb1ELb1ELb0EEEvNS_9BwdParamsE,"",@"SHT_CUDA_INFO"
	.sectionflags	@""
	.align	4


	//----- nvinfo : EIATTR_CUDA_API_VERSION
	.align		4
        /*0000*/ 	.byte	0x04, 0x37
        /*0002*/ 	.short	(.L_1661 - .L_1660)
.L_1660:
        /*0004*/ 	.word	0x00000082


	//----- nvinfo : EIATTR_KPARAM_INFO
	.align		4
.L_1661:
        /*0008*/ 	.byte	0x04, 0x17
        /*000a*/ 	.short	(.L_1663 - .L_1662)
.L_1662:
        /*000c*/ 	.word	0x00000000
        /*0010*/ 	.short	0x0000
        /*0012*/ 	.short	0x0000
        /*0014*/ 	.byte	0x00, 0xf0, 0xa1, 0x04


	//----- nvinfo : EIATTR_SPARSE_MMA_MASK
	.align		4
.L_1663:
        /*0018*/ 	.byte	0x03, 0x50
        /*001a*/ 	.short	0x0000


	//----- nvinfo : EIATTR_MAXREG_COUNT
	.align		4
        /*001c*/ 	.byte	0x03, 0x1b
        /*001e*/ 	.short	0x00ff


	//----- nvinfo : EIATTR_NUM_BARRIERS
	.align		4
        /*0020*/ 	.byte	0x02, 0x4c
        /*0022*/ 	.byte	0x01
	.zero		1


	//----- nvinfo : EIATTR_MERCURY_ISA_VERSION
	.align		4
        /*0024*/ 	.byte	0x03, 0x5f
        /*0026*/ 	.short	0x0101


	//----- nvinfo : EIATTR_COOP_GROUP_MASK_REGIDS
	.align		4
        /*0028*/ 	.byte	0x04, 0x29
        /*002a*/ 	.short	(.L_1665 - .L_1664)


	//   ....[0]....
.L_1664:
        /*002c*/ 	.word	0xffffffff


	//   ....[1]....
        /*0030*/ 	.word	0xffffffff


	//   ....[2]....
        /*0034*/ 	.word	0xffffffff


	//   ....[3]....
        /*0038*/ 	.word	0xffffffff


	//   ....[4]....
        /*003c*/ 	.word	0xffffffff


	//   ....[5]....
        /*0040*/ 	.word	0xffffffff


	//   ....[6]....
        /*0044*/ 	.word	0xffffffff


	//   ....[7]....
        /*0048*/ 	.word	0xffffffff


	//   ....[8]....
        /*004c*/ 	.word	0xffffffff


	//   ....[9]....
        /*0050*/ 	.word	0xffffffff


	//----- nvinfo : EIATTR_COOP_GROUP_INSTR_OFFSETS
	.align		4
.L_1665:
        /*0054*/ 	.byte	0x04, 0x28
        /*0056*/ 	.short	(.L_1667 - .L_1666)


	//   ....[0]....
.L_1666:
        /*0058*/ 	.word	0x00001ce0


	//   ....[1]....
        /*005c*/ 	.word	0x00001d00


	//   ....[2]....
        /*0060*/ 	.word	0x00001d40


	//   ....[3]....
        /*0064*/ 	.word	0x00001d50


	//   ....[4]....
        /*0068*/ 	.word	0x00001d90


	//   ....[5]....
        /*006c*/ 	.word	0x00001da0


	//   ....[6]....
        /*0070*/ 	.word	0x00001dd0


	//   ....[7]....
        /*0074*/ 	.word	0x00001de0


	//   ....[8]....
        /*0078*/ 	.word	0x00001e10


	//   ....[9]....
        /*007c*/ 	.word	0x00001e20


	//----- nvinfo : EIATTR_VRC_CTA_INIT_COUNT
	.align		4
.L_1667:
        /*0080*/ 	.byte	0x02, 0x4a
	.zero		1
	.zero		1


	//----- nvinfo : EIATTR_EXIT_INSTR_OFFSETS
	.align		4
        /*0084*/ 	.byte	0x04, 0x1c
        /*0086*/ 	.short	(.L_1669 - .L_1668)


	//   ....[0]....
.L_1668:
        /*0088*/ 	.word	0x00007630


	//   ....[1]....
        /*008c*/ 	.word	0x00007700


	//----- nvinfo : EIATTR_MAX_THREADS
	.align		4
.L_1669:
        /*0090*/ 	.byte	0x04, 0x05
        /*0092*/ 	.short	(.L_1671 - .L_1670)
.L_1670:
        /*0094*/ 	.word	0x00000080
        /*0098*/ 	.word	0x00000001
        /*009c*/ 	.word	0x00000001


	//----- nvinfo : EIATTR_CRS_STACK_SIZE
	.align		4
.L_1671:
        /*00a0*/ 	.byte	0x04, 0x1e
        /*00a2*/ 	.short	(.L_1673 - .L_1672)
.L_1672:
        /*00a4*/ 	.word	0x00000000


	//----- nvinfo : EIATTR_CBANK_PARAM_SIZE
	.align		4
.L_1673:
        /*00a8*/ 	.byte	0x03, 0x19
        /*00aa*/ 	.short	0x0128


	//----- nvinfo : EIATTR_PARAM_CBANK
	.align		4
        /*00ac*/ 	.byte	0x04, 0x0a
        /*00ae*/ 	.short	(.L_1675 - .L_1674)
	.align		4
.L_1674:
        /*00b0*/ 	.word	index@(.nv.constant0._ZN10layer_norm13ln_bwd_kernelINS_13Kernel_traitsI6__halfS2_S2_S2_fjLj3072ELj1ELj1ELj4ELj16ENS_18Kernel_traits_baseILj3072ES2_S2_S2_S2_fjLj128EEEEELb0ELb1ELb1ELb0EEEvNS_9BwdParamsE)
        /*00b4*/ 	.short	0x0380
        /*00b6*/ 	.short	0x0128


	//----- nvinfo : EIATTR_SW_WAR
	.align		4
.L_1675:
        /*00b8*/ 	.byte	0x04, 0x36
        /*00ba*/ 	.short	(.L_1677 - .L_1676)
.L_1676:
        /*00bc*/ 	.word	0x00000008
.L_1677:


//--------------------- .nv.info._ZN10layer_norm13ln_bwd_kernelINS_13Kernel_traitsI6__halfS2_S2_S2_fjLj3072ELj1ELj1ELj4ELj16ENS_18Kernel_traits_baseILj3072ES2_S2_S2_S2_fjLj128EEEEELb0ELb1ELb1ELb1EEEvNS_9BwdParamsE --------------------------
	.section	.nv.info._ZN10layer_norm13ln_bwd_kernelINS_13Kernel_traitsI6__halfS2_S2_S2_fjLj3072ELj1ELj1ELj4ELj16ENS_18Kernel_traits_baseILj3072ES2_S2_S2_S2_fjLj128EEEEELb0ELb1ELb1ELb1EEEvNS_9BwdParamsE,"",@"SHT_CUDA_INFO"
	.sectionflags	@""
	.align	4


	//----- nvinfo : EIATTR_CUDA_API_VERSION
	.align		4
        /*0000*/ 	.byte	0x04, 0x37
        /*0002*/ 	.short	(.L_1679 - .L_1678)
.L_1678:
        /*0004*/ 	.word	0x00000082


	//----- nvinfo : EIATTR_KPARAM_INFO
	.align		4
.L_1679:
        /*0008*/ 	.byte	0x04, 0x17
        /*000a*/ 	.short	(.L_1681 - .L_1680)
.L_1680:
        /*000c*/ 	.word	0x00000000
        /*0010*/ 	.short	0x0000
        /*0012*/ 	.short	0x0000
        /*0014*/ 	.byte	0x00, 0xf0, 0xa1, 0x04


	//----- nvinfo : EIATTR_SPARSE_MMA_MASK
	.align		4
.L_1681:
        /*0018*/ 	.byte	0x03, 0x50
        /*001a*/ 	.short	0x0000


	//----- nvinfo : EIATTR_MAXREG_COUNT
	.align		4
        /*001c*/ 	.byte	0x03, 0x1b
        /*001e*/ 	.short	0x00ff


	//----- nvinfo : EIATTR_NUM_BARRIERS
	.align		4
        /*0020*/ 	.byte	0x02, 0x4c
        /*0022*/ 	.byte	0x01
	.zero		1


	//----- nvinfo : EIATTR_MERCURY_ISA_VERSION
	.align		4
        /*0024*/ 	.byte	0x03, 0x5f
        /*0026*/ 	.short	0x0101


	//----- nvinfo : EIATTR_COOP_GROUP_MASK_REGIDS
	.align		4
        /*0028*/ 	.byte	0x04, 0x29
        /*002a*/ 	.short	(.L_1683 - .L_1682)


	//   ....[0]....
.L_1682:
        /*002c*/ 	.word	0xffffffff


	//   ....[1]....
        /*0030*/ 	.word	0xffffffff


	//   ....[2]....
        /*0034*/ 	.word	0xffffffff


	//   ....[3]....
        /*0038*/ 	.word	0xffffffff


	//   ....[4]....
        /*003c*/ 	.word	0xffffffff


	//   ....[5]....
        /*0040*/ 	.word	0xffffffff


	//   ....[6]....
        /*0044*/ 	.word	0xffffffff


	//   ....[7]....
        /*0048*/ 	.word	0xffffffff


	//   ....[8]....
        /*004c*/ 	.word	0xffffffff


	//   ....[9]....
        /*0050*/ 	.word	0xffffffff


	//----- nvinfo : EIATTR_COOP_GROUP_INSTR_OFFSETS
	.align		4
.L_1683:
        /*0054*/ 	.byte	0x04, 0x28
        /*0056*/ 	.short	(.L_1685 - .L_1684)


	//   ....[0]....
.L_1684:
        /*0058*/ 	.word	0x00001790


	//   ....[1]....
        /*005c*/ 	.word	0x000017d0


	//   ....[2]....
        /*0060*/ 	.word	0x00001820


	//   ....[3]....
        /*0064*/ 	.word	0x00001830


	//   ....[4]....
        /*0068*/ 	.word	0x00001870


	//   ....[5]....
        /*006c*/ 	.word	0x00001890


	//   ....[6]....
        /*0070*/ 	.word	0x000018d0


	//   ....[7]....
        /*0074*/ 	.word	0x000018f0


	//   ....[8]....
        /*0078*/ 	.word	0x00001930


	//   ....[9]....
        /*007c*/ 	.word	0x00001960


	//----- nvinfo : EIATTR_VRC_CTA_INIT_COUNT
	.align		4
.L_1685:
        /*0080*/ 	.byte	0x02, 0x4a
	.zero		1
	.zero		1


	//----- nvinfo : EIATTR_EXIT_INSTR_OFFSETS
	.align		4
        /*0084*/ 	.byte	0x04, 0x1c
        /*0086*/ 	.short	(.L_1687 - .L_1686)


	//   ....[0]....
.L_1686:
        /*0088*/ 	.word	0x00006ef0


	//----- nvinfo : EIATTR_MAX_THREADS
	.align		4
.L_1687:
        /*008c*/ 	.byte	0x04, 0x05
        /*008e*/ 	.short	(.L_1689 - .L_1688)
.L_1688:
        /*0090*/ 	.word	0x00000080
        /*0094*/ 	.word	0x00000001
        /*0098*/ 	.word	0x00000001


	//----- nvinfo : EIATTR_CRS_STACK_SIZE
	.align		4
.L_1689:
        /*009c*/ 	.byte	0x04, 0x1e
        /*009e*/ 	.short	(.L_1691 - .L_1690)
.L_1690:
        /*00a0*/ 	.word	0x00000000


	//----- nvinfo : EIATTR_CBANK_PARAM_SIZE
	.align		4
.L_1691:
        /*00a4*/ 	.byte	0x03, 0x19
        /*00a6*/ 	.short	0x0128


	//----- nvinfo : EIATTR_PARAM_CBANK
	.align		4
        /*00a8*/ 	.byte	0x04, 0x0a
        /*00aa*/ 	.short	(.L_1693 - .L_1692)
	.align		4
.L_1692:
        /*00ac*/ 	.word	index@(.nv.constant0._ZN10layer_norm13ln_bwd_kernelINS_13Kernel_traitsI6__halfS2_S2_S2_fjLj3072ELj1ELj1ELj4ELj16ENS_18Kernel_traits_baseILj3072ES2_S2_S2_S2_fjLj128EEEEELb0ELb1ELb1ELb1EEEvNS_9BwdParamsE)
        /*00b0*/ 	.short	0x0380
        /*00b2*/ 	.short	0x0128


	//----- nvinfo : EIATTR_SW_WAR
	.align		4
.L_1693:
        /*00b4*/ 	.byte	0x04, 0x36
        /*00b6*/ 	.short	(.L_1695 - .L_1694)
.L_1694:
        /*00b8*/ 	.word	0x00000008
.L_1695:


//--------------------- .nv.info._ZN10layer_norm13ln_bwd_kernelINS_13Kernel_traitsI6__halfS2_S2_S2_fjLj3072ELj1ELj1ELj4ELj16ENS_18Kernel_traits_baseILj3072ES2_S2_S2_S2_fjLj128EEEEELb1ELb0ELb0ELb0EEEvNS_9BwdParamsE --------------------------
	.section	.nv.info._ZN10layer_norm13ln_bwd_kernelINS_13Kernel_traitsI6__halfS2_S2_S2_fjLj3072ELj1ELj1ELj4ELj16ENS_18Kernel_traits_baseILj3072ES2_S2_S2_S2_fjLj128EEEEELb1ELb0ELb0ELb0EEEvNS_9BwdParamsE,"",@"SHT_CUDA_INFO"
	.sectionflags	@""
	.align	4


	//----- nvinfo : EIATTR_CUDA_API_VERSION
	.align		4
        /*0000*/ 	.byte	0x04, 0x37
        /*0002*/ 	.short	(.L_1697 - .L_1696)
.L_1696:
        /*0004*/ 	.word	0x00000082


	//----- nvinfo : EIATTR_KPARAM_INFO
	.align		4
.L_1697:
        /*0008*/ 	.byte	0x04, 0x17
        /*000a*/ 	.short	(.L_1699 - .L_1698)
.L_1698:
        /*000c*/ 	.word	0x00000000
        /*0010*/ 	.short	0x0000
        /*0012*/ 	.short	0x0000
        /*0014*/ 	.byte	0x00, 0xf0, 0xa1, 0x04


	//----- nvinfo : EIATTR_SPARSE_MMA_MASK
	.align		4
.L_1699:
        /*0018*/ 	.byte	0x03, 0x50
        /*001a*/ 	.short	0x0000


	//----- nvinfo : EIATTR_MAXREG_COUNT
	.align		4
        /*001c*/ 	.byte	0x03, 0x1b
        /*001e*/ 	.short	0x00ff


	//----- nvinfo : EIATTR_NUM_BARRIERS
	.align		4
        /*0020*/ 	.byte	0x02, 0x4c
        /*0022*/ 	.byte	0x01
	.zero		1


	//----- nvinfo : EIATTR_MERCURY_ISA_VERSION
	.align		4
        /*0024*/ 	.byte	0x03, 0x5f
        /*0026*/ 	.short	0x0101


	//----- nvinfo : EIATTR_COOP_GROUP_MASK_REGIDS
	.align		4
        /*0028*/ 	.byte	0x04, 0x29
        /*002a*/ 	.short	(.L_1701 - .L_1700)


	//   ....[0]....
.L_1700:
        /*002c*/ 	.word	0xffffffff


	//   ....[1]....
        /*0030*/ 	.word	0xffffffff


	//   ....[2]....
        /*0034*/ 	.word	0xffffffff


	//   ....[3]....
        /*0038*/ 	.word	0xffffffff


	//   ....[4]....
        /*003c*/ 	.word	0xffffffff


	//   ....[5]....
        /*0040*/ 	.word	0xffffffff


	//   ....[6]....
        /*0044*/ 	.word	0xffffffff


	//   ....[7]....
        /*0048*/ 	.word	0xffffffff


	//   ....[8]....
        /*004c*/ 	.word	0xffffffff


	//   ....[9]....
        /*0050*/ 	.word	0xffffffff


	//----- nvinfo : EIATTR_COOP_GROUP_INSTR_OFFSETS
	.align		4
.L_1701:
        /*0054*/ 	.byte	0x04, 0x28
        /*0056*/ 	.short	(.L_1703 - .L_1702)


	//   ....[0]....
.L_1702:
        /*0058*/ 	.word	0x00001920


	//   ....[1]....
        /*005c*/ 	.word	0x00001950


	//   ....[2]....
        /*0060*/ 	.word	0x00001980


	//   ....[3]....
        /*0064*/ 	.word	0x00001990


	//   ....[4]....
        /*0068*/ 	.word	0x000019c0


	//   ....[5]....
        /*006c*/ 	.word	0x000019d0


	//   ....[6]....
        /*0070*/ 	.word	0x00001a00


	//   ....[7]....
        /*0074*/ 	.word	0x00001a10


	//   ....[8]....
        /*0078*/ 	.word	0x00001a40


	//   ....[9]....
        /*007c*/ 	.word	0x00001a50


	//----- nvinfo : EIATTR_VRC_CTA_INIT_COUNT
	.align		4
.L_1703:
        /*0080*/ 	.byte	0x02, 0x4a
	.zero		1
	.zero		1


	//----- nvinfo : EIATTR_EXIT_INSTR_OFFSETS
	.align		4
        /*0084*/ 	.byte	0x04, 0x1c
        /*0086*/ 	.short	(.L_1705 - .L_1704)


	//   ....[0]....
.L_1704:
        /*0088*/ 	.word	0x00005650


	//   ....[1]....
        /*008c*/ 	.word	0x000056f0


	//----- nvinfo : EIATTR_MAX_THREADS
	.align		4
.L_1705:
        /*0090*/ 	.byte	0x04, 0x05
        /*0092*/ 	.short	(.L_1707 - .L_1706)
.L_1706:
        /*0094*/ 	.word	0x00000080
        /*0098*/ 	.word	0x00000001
        /*009c*/ 	.word	0x00000001


	//----- nvinfo : EIATTR_CRS_STACK_SIZE
	.align		4
.L_1707:
        /*00a0*/ 	.byte	0x04, 0x1e
        /*00a2*/ 	.short	(.L_1709 - .L_1708)
.L_1708:
        /*00a4*/ 	.word	0x00000000


	//----- nvinfo : EIATTR_CBANK_PARAM_SIZE
	.align		4
.L_1709:
        /*00a8*/ 	.byte	0x03, 0x19
        /*00aa*/ 	.short	0x0128


	//----- nvinfo : EIATTR_PARAM_CBANK
	.align		4
        /*00ac*/ 	.byte	0x04, 0x0a
        /*00ae*/ 	.short	(.L_1711 - .L_1710)
	.align		4
.L_1710:
        /*00b0*/ 	.word	index@(.nv.constant0._ZN10layer_norm13ln_bwd_kernelINS_13Kernel_traitsI6__halfS2_S2_S2_fjLj3072ELj1ELj1ELj4ELj16ENS_18Kernel_traits_baseILj3072ES2_S2_S2_S2_fjLj128EEEEELb1ELb0ELb0ELb0EEEvNS_9BwdParamsE)
        /*00b4*/ 	.short	0x0380
        /*00b6*/ 	.short	0x0128


	//----- nvinfo : EIATTR_SW_WAR
	.align		4
.L_1711:
        /*00b8*/ 	.byte	0x04, 0x36
        /*00ba*/ 	.short	(.L_1713 - .L_1712)
.L_1712:
        /*00bc*/ 	.word	0x00000008
.L_1713:


//--------------------- .nv.info._ZN10layer_norm13ln_bwd_kernelINS_13Kernel_traitsI6__halfS2_S2_S2_fjLj3072ELj1ELj1ELj4ELj16ENS_18Kernel_traits_baseILj3072ES2_S2_S2_S2_fjLj128EEEEELb1ELb0ELb0ELb1EEEvNS_9BwdParamsE --------------------------
	.section	.nv.info._ZN10layer_norm13ln_bwd_kernelINS_13Kernel_traitsI6__halfS2_S2_S2_fjLj3072ELj1ELj1ELj4ELj16ENS_18Kernel_traits_baseILj3072ES2_S2_S2_S2_fjLj128EEEEELb1ELb0ELb0ELb1EEEvNS_9BwdParamsE,"",@"SHT_CUDA_INFO"
	.sectionflags	@""
	.align	4


	//----- nvinfo : EIATTR_CUDA_API_VERSION
	.align		4
        /*0000*/ 	.byte	0x04, 0x37
        /*0002*/ 	.short	(.L_1715 - .L_1714)
.L_1714:
        /*0004*/ 	.word	0x00000082


	//----- nvinfo : EIATTR_KPARAM_INFO
	.align		4
.L_1715:
        /*0008*/ 	.byte	0x04, 0x17
        /*000a*/ 	.short	(.L_1717 - .L_1716)
.L_1716:
        /*000c*/ 	.word	0x00000000
        /*0010*/ 	.short	0x0000
        /*0012*/ 	.short	0x0000
        /*0014*/ 	.byte	0x00, 0xf0, 0xa1, 0x04


	//----- nvinfo : EIATTR_SPARSE_MMA_MASK
	.align		4
.L_1717:
        /*0018*/ 	.byte	0x03, 0x50
        /*001a*/ 	.short	0x0000


	//----- nvinfo : EIATTR_MAXREG_COUNT
	.align		4
        /*001c*/ 	.byte	0x03, 0x1b
        /*001e*/ 	.short	0x00ff


	//----- nvinfo : EIATTR_NUM_BARRIERS
	.align		4
        /*0020*/ 	.byte	0x02, 0x4c
        /*0022*/ 	.byte	0x01
	.zero		1


	//----- nvinfo : EIATTR_MERCURY_ISA_VERSION
	.align		4
        /*0024*/ 	.byte	0x03, 0x5f
        /*0026*/ 	.short	0x0101


	//----- nvinfo : EIATTR_COOP_GROUP_MASK_REGIDS
	.align		4
        /*0028*/ 	.byte	0x04, 0x29
        /*002a*/ 	.short	(.L_1719 - .L_1718)


	//   ....[0]....
.L_1718:
        /*002c*/ 	.word	0xffffffff


	//   ....[1]....
        /*0030*/ 	.word	0xffffffff


	//   ....[2]....
        /*0034*/ 	.word	0xffffffff


	//   ....[3]....
        /*0038*/ 	.word	0xffffffff


	//   ....[4]....
        /*003c*/ 	.word	0xffffffff


	//   ....[5]....
        /*0040*/ 	.word	0xffffffff


	//   ....[6]....
        /*0044*/ 	.word	0xffffffff


	//   ....[7]....
        /*0048*/ 	.word	0xffffffff


	//   ....[8]....
        /*004c*/ 	.word	0xffffffff


	//   ....[9]....
        /*0050*/ 	.word	0xffffffff


	//----- nvinfo : EIATTR_COOP_GROUP_INSTR_OFFSETS
	.align		4
.L_1719:
        /*0054*/ 	.byte	0x04, 0x28
        /*0056*/ 	.short	(.L_1721 - .L_1720)


	//   ....[0]....
.L_1720:
        /*0058*/ 	.word	0x000013f0


	//   ....[1]....
        /*005c*/ 	.word	0x000014b0


	//   ....[2]....
        /*0060*/ 	.word	0x000014c0


	//   ....[3]....
        /*0064*/ 	.word	0x000014f0


	//   ....[4]....
        /*0068*/ 	.word	0x00001510


	//   ....[5]....
        /*006c*/ 	.word	0x00001520


	//   ....[6]....
        /*0070*/ 	.word	0x00001540


	//   ....[7]....
        /*0074*/ 	.word	0x00001590


	//   ....[8]....
        /*0078*/ 	.word	0x000015a0


	//   ....[9]....
        /*007c*/ 	.word	0x00001600


	//----- nvinfo : EIATTR_VRC_CTA_INIT_COUNT
	.align		4
.L_1721:
        /*0080*/ 	.byte	0x02, 0x4a
	.zero		1
	.zero		1


	//----- nvinfo : EIATTR_EXIT_INSTR_OFFSETS
	.align		4
        /*0084*/ 	.byte	0x04, 0x1c
        /*0086*/ 	.short	(.L_1723 - .L_1722)


	//   ....[0]....
.L_1722:
        /*0088*/ 	.word	0x000053e0


	//----- nvinfo : EIATTR_MAX_THREADS
	.align		4
.L_1723:
        /*008c*/ 	.byte	0x04, 0x05
        /*008e*/ 	.short	(.L_1725 - .L_1724)
.L_1724:
        /*0090*/ 	.word	0x00000080
        /*0094*/ 	.word	0x00000001
        /*0098*/ 	.word	0x00000001


	//----- nvinfo : EIATTR_CBANK_PARAM_SIZE
	.align		4
.L_1725:
        /*009c*/ 	.byte	0x03, 0x19
        /*009e*/ 	.short	0x0128


	//----- nvinfo : EIATTR_PARAM_CBANK
	.align		4
        /*00a0*/ 	.byte	0x04, 0x0a
        /*00a2*/ 	.short	(.L_1727 - .L_1726)
	.align		4
.L_1726:
        /*00a4*/ 	.word	index@(.nv.constant0._ZN10layer_norm13ln_bwd_kernelINS_13Kernel_traitsI6__halfS2_S2_S2_fjLj3072ELj1ELj1ELj4ELj16ENS_18Kernel_traits_baseILj3072ES2_S2_S2_S2_fjLj128EEEEELb1ELb0ELb0ELb1EEEvNS_9BwdParamsE)
        /*00a8*/ 	.short	0x0380
        /*00aa*/ 	.short	0x0128


	//----- nvinfo : EIATTR_SW_WAR
	.align		4
.L_1727:
        /*00ac*/ 	.byte	0x04, 0x36
        /*00ae*/ 	.short	(.L_1729 - .L_1728)
.L_1728:
        /*00b0*/ 	.word	0x00000008
.L_1729:


//--------------------- .nv.info._ZN10layer_norm22ln_bwd_finalize_kernelINS_22Kernel_traits_finalizeILj3072E6__halfS2_S2_S2_fjLb0ELj1024ELj4ENS_18Kernel_traits_baseILj3072ES2_S2_S2_S2_fjLj1024EEEEELb0ELb0EEEvNS_9BwdParamsE --------------------------
	.section	.nv.info._ZN10layer_norm22ln_bwd_finalize_kernelINS_22Kernel_traits_finalizeILj3072E6__halfS2_S2_S2_fjLb0ELj1024ELj4ENS_18Kernel_traits_baseILj3072ES2_S2_S2_S2_fjLj1024EEEEELb0ELb0EEEvNS_9BwdParamsE,"",@"SHT_CUDA_INFO"
	.sectionflags	@""
	.align	4


	//----- nvinfo : EIATTR_CUDA_API_VERSION
	.align		4
        /*0000*/ 	.byte	0x04, 0x37
        /*0002*/ 	.short	(.L_1731 - .L_1730)
.L_1730:
        /*0004*/ 	.word	0x00000082


	//----- nvinfo : EIATTR_KPARAM_INFO
	.align		4
.L_1731:
        /*0008*/ 	.byte	0x04, 0x17
        /*000a*/ 	.short	(.L_1733 - .L_1732)
.L_1732:
        /*000c*/ 	.word	0x00000000
        /*0010*/ 	.short	0x0000
        /*0012*/ 	.short	0x0000
        /*0014*/ 	.byte	0x00, 0xf0, 0xa1, 0x04


	//----- nvinfo : EIATTR_SPARSE_MMA_MASK
	.align		4
.L_1733:
        /*0018*/ 	.byte	0x03, 0x50
        /*001a*/ 	.short	0x0000


	//----- nvinfo : EIATTR_MAXREG_COUNT
	.align		4
        /*001c*/ 	.byte	0x03, 0x1b
        /*001e*/ 	.short	0x0040


	//----- nvinfo : EIATTR_NUM_BARRIERS
	.align		4
        /*0020*/ 	.byte	0x02, 0x4c
        /*0022*/ 	.byte	0x01
	.zero		1


	//----- nvinfo : EIATTR_MERCURY_ISA_VERSION
	.align		4
        /*0024*/ 	.byte	0x03, 0x5f
        /*0026*/ 	.short	0x0101


	//----- nvinfo : EIATTR_COOP_GROUP_MASK_REGIDS
	.align		4
        /*0028*/ 	.byte	0x04, 0x29
        /*002a*/ 	.short	(.L_1735 - .L_1734)


	//   ....[0]....
.L_1734:
        /*002c*/ 	.word	0xffffffff


	//   ....[1]....
        /*0030*/ 	.word	0xffffffff


	//   ....[2]....
        /*0034*/ 	.word	0xffffffff


	//   ....[3]....
        /*0038*/ 	.word	0xffffffff


	//   ....[4]....
        /*003c*/ 	.word	0xffffffff


	//   ....[5]....
        /*0040*/ 	.word	0xffffffff


	//   ....[6]....
        /*0044*/ 	.word	0xffffffff


	//   ....[7]....
        /*0048*/ 	.word	0xffffffff


	//   ....[8]....
        /*004c*/ 	.word	0xffffffff


	//   ....[9]....
        /*0050*/ 	.word	0xffffffff


	//----- nvinfo : EIATTR_COOP_GROUP_INSTR_OFFSETS
	.align		4
.L_1735:
        /*0054*/ 	.byte	0x04, 0x28
        /*0056*/ 	.short	(.L_1737 - .L_1736)


	//   ....[0]....
.L_1736:
        /*0058*/ 	.word	0x000015e0


	//   ....[1]....
        /*005c*/ 	.word	0x000015f0


	//   ....[2]....
        /*0060*/ 	.word	0x00001620


	//   ....[3]....
        /*0064*/ 	.word	0x00001630


	//   ....[4]....
        /*0068*/ 	.word	0x00001660


	//   ....[5]....
        /*006c*/ 	.word	0x00001670


	//   ....[6]....
        /*0070*/ 	.word	0x000016b0


	//   ....[7]....
        /*0074*/ 	.word	0x000016e0


	//   ....[8]....
        /*0078*/ 	.word	0x00001710


	//   ....[9]....
        /*007c*/ 	.word	0x00001720


	//----- nvinfo : EIATTR_VRC_CTA_INIT_COUNT
	.align		4
.L_1737:
        /*0080*/ 	.byte	0x02, 0x4a
	.zero		1
	.zero		1


	//----- nvinfo : EIATTR_EXIT_INSTR_OFFSETS
	.align		4
        /*0084*/ 	.byte	0x04, 0x1c
        /*0086*/ 	.short	(.L_1739 - .L_1738)


	//   ....[0]....
.L_1738:
        /*0088*/ 	.word	0x00000060


	//   ....[1]....
        /*008c*/ 	.word	0x00001780


	//   ....[2]....
        /*0090*/ 	.word	0x000017b0


	//   ....[3]....
        /*0094*/ 	.word	0x00001870


	//----- nvinfo : EIATTR_MAX_THREADS
	.align		4
.L_1739:
        /*0098*/ 	.byte	0x04, 0x05
        /*009a*/ 	.short	(.L_1741 - .L_1740)
.L_1740:
        /*009c*/ 	.word	0x00000400
        /*00a0*/ 	.word	0x00000001
        /*00a4*/ 	.word	0x00000001


	//----- nvinfo : EIATTR_CRS_STACK_SIZE
	.align		4
.L_1741:
        /*00a8*/ 	.byte	0x04, 0x1e
        /*00aa*/ 	.short	(.L_1743 - .L_1742)
.L_1742:
        /*00ac*/ 	.word	0x00000000


	//----- nvinfo : EIATTR_CBANK_PARAM_SIZE
	.align		4
.L_1743:
        /*00b0*/ 	.byte	0x03, 0x19
        /*00b2*/ 	.short	0x0128


	//----- nvinfo : EIATTR_PARAM_CBANK
	.align		4
        /*00b4*/ 	.byte	0x04, 0x0a
        /*00b6*/ 	.short	(.L_1745 - .L_1744)
	.align		4
.L_1744:
        /*00b8*/ 	.word	index@(.nv.constant0._ZN10layer_norm22ln_bwd_finalize_kernelINS_22Kernel_traits_finalizeILj3072E6__halfS2_S2_S2_fjLb0ELj1024ELj4ENS_18Kernel_traits_baseILj3072ES2_S2_S2_S2_fjLj1024EEEEELb0ELb0EEEvNS_9BwdParamsE)
        /*00bc*/ 	.short	0x0380
        /*00be*/ 	.short	0x0128


	//----- nvinfo : EIATTR_SW_WAR
	.align		4
.L_1745:
        /*00c0*/ 	.byte	0x04, 0x36
        /*00c2*/ 	.short	(.L_1747 - .L_1746)
.L_1746:
        /*00c4*/ 	.word	0x00000008
.L_1747:


//--------------------- .nv.info._ZN10layer_norm13ln_bwd_kernelINS_13Kernel_traitsI6__halfS2_S2_S2_fjLj3072ELj1ELj1ELj4ELj16ENS_18Kernel_traits_baseILj3072ES2_S2_S2_S2_fjLj128EEEEELb1ELb0ELb1ELb0EEEvNS_9BwdParamsE --------------------------
	.section	.nv.info._ZN10layer_norm13ln_bwd_kernelINS_13Kernel_traitsI6__halfS2_S2_S2_fjLj3072ELj1ELj1ELj4ELj16ENS_18Kernel_traits_baseILj3072ES2_S2_S2_S2_fjLj128EEEEELb1ELb0ELb1ELb0EEEvNS_9BwdParamsE,"",@"SHT_CUDA_INFO"
	.sectionflags	@""
	.align	4


	//----- nvinfo : EIATTR_CUDA_API_VERSION
	.align		4
        /*0000*/ 	.byte	0x04, 0x37
        /*0002*/ 	.short	(.L_1749 - .L_1748)
.L_1748:
        /*0004*/ 	.word	0x00000082


	//----- nvinfo : EIATTR_KPARAM_INFO
	.align		4
.L_1749:
        /*0008*/ 	.byte	0x04, 0x17
        /*000a*/ 	.short	(.L_1751 - .L_1750)
.L_1750:
        /*000c*/ 	.word	0x00000000
        /*0010*/ 	.short	0x0000
        /*0012*/ 	.short	0x0000
        /*0014*/ 	.byte	0x00, 0xf0, 0xa1, 0x04


	//----- nvinfo : EIATTR_SPARSE_MMA_MASK
	.align		4
.L_1751:
        /*0018*/ 	.byte	0x03, 0x50
        /*001a*/ 	.short	0x0000


	//----- nvinfo : EIATTR_MAXREG_COUNT
	.align		4
        /*001c*/ 	.byte	0x03, 0x1b
        /*001e*/ 	.short	0x00ff


	//----- nvinfo : EIATTR_NUM_BARRIERS
	.align		4
        /*0020*/ 	.byte	0x02, 0x4c
        /*0022*/ 	.byte	0x01
	.zero		1


	//----- nvinfo : EIATTR_MERCURY_ISA_VERSION
	.align		4
        /*0024*/ 	.byte	0x03, 0x5f
        /*0026*/ 	.short	0x0101


	//----- nvinfo : EIATTR_COOP_GROUP_MASK_REGIDS
	.align		4
        /*0028*/ 	.byte	0x04, 0x29
        /*002a*/ 	.short	(.L_1753 - .L_1752)


	//   ....[0]....
.L_1752:
        /*002c*/ 	.word	0xffffffff


	//   ....[1]....
        /*0030*/ 	.word	0xffffffff


	//   ....[2]....
        /*0034*/ 	.word	0xffffffff


	//   ....[3]....
        /*0038*/ 	.word	0xffffffff


	//   ....[4]....
        /*003c*/ 	.word	0xffffffff


	//   ....[5]....
        /*0040*/ 	.word	0xffffffff


	//   ....[6]....
        /*0044*/ 	.word	0xffffffff


	//   ....[7]....
        /*0048*/ 	.word	0xffffffff


	//   ....[8]....
        /*004c*/ 	.word	0xffffffff


	//   ....[9]....
        /*0050*/ 	.word	0xffffffff


	//----- nvinfo : EIATTR_COOP_GROUP_INSTR_OFFSETS
	.align		4
.L_1753:
        /*0054*/ 	.byte	0x04, 0x28
        /*0056*/ 	.short	(.L_1755 - .L_1754)


	//   ....[0]....
.L_1754:
        /*0058*/ 	.word	0x00001eb0


	//   ....[1]....
        /*005c*/ 	.word	0x00001ed0


	//   ....[2]....
        /*0060*/ 	.word	0x00001f10


	//   ....[3]....
        /*0064*/ 	.word	0x00001f20


	//   ....[4]....
        /*0068*/ 	.word	0x00001f60


	//   ....[5]....
        /*006c*/ 	.word	0x00001f70


	//   ....[6]....
        /*0070*/ 	.word	0x00001fa0


	//   ....[7]....
        /*0074*/ 	.word	0x00001fb0


	//   ....[8]....
        /*0078*/ 	.word	0x00001fe0


	//   ....[9]....
        /*007c*/ 	.word	0x00001ff0


	//----- nvinfo : EIATTR_VRC_CTA_INIT_COUNT
	.align		4
.L_1755:
        /*0080*/ 	.byte	0x02, 0x4a
	.zero		1
	.zero		1


	//----- nvinfo : EIATTR_EXIT_INSTR_OFFSETS
	.align		4
        /*0084*/ 	.byte	0x04, 0x1c
        /*0086*/ 	.short	(.L_1757 - .L_1756)


	//   ....[0]....
.L_1756:
        /*0088*/ 	.word	0x00006f20


	//   ....[1]....
        /*008c*/ 	.word	0x00006fc0


	//----- nvinfo : EIATTR_MAX_THREADS
	.align		4
.L_1757:
        /*0090*/ 	.byte	0x04, 0x05
        /*0092*/ 	.short	(.L_1759 - .L_1758)
.L_1758:
        /*0094*/ 	.word	0x00000080
        /*0098*/ 	.word	0x00000001
        /*009c*/ 	.word	0x00000001


	//----- nvinfo : EIATTR_CRS_STACK_SIZE
	.align		4
.L_1759:
        /*00a0*/ 	.byte	0x04, 0x1e
        /*00a2*/ 	.short	(.L_1761 - .L_1760)
.L_1760:
        /*00a4*/ 	.word	0x00000000


	//----- nvinfo : EIATTR_CBANK_PARAM_SIZE
	.align		4
.L_1761:
        /*00a8*/ 	.byte	0x03, 0x19
        /*00aa*/ 	.short	0x0128


	//----- nvinfo : EIATTR_PARAM_CBANK
	.align		4
        /*00ac*/ 	.byte	0x04, 0x0a
        /*00ae*/ 	.short	(.L_1763 - .L_1762)
	.align		4
.L_1762:
        /*00b0*/ 	.word	index@(.nv.constant0._ZN10layer_norm13ln_bwd_kernelINS_13Kernel_traitsI6__halfS2_S2_S2_fjLj3072ELj1ELj1ELj4ELj16ENS_18Kernel_traits_baseILj3072ES2_S2_S2_S2_fjLj128EEEEELb1ELb0ELb1ELb0EEEvNS_9BwdParamsE)
        /*00b4*/ 	.short	0x0380
        /*00b6*/ 	.short	0x0128


	//----- nvinfo : EIATTR_SW_WAR
	.align		4
.L_1763:
        /*00b8*/ 	.byte	0x04, 0x36
        /*00ba*/ 	.short	(.L_1765 - .L_1764)
.L_1764:
        /*00bc*/ 	.word	0x00000008
.L_1765:


//--------------------- .nv.info._ZN10layer_norm22ln_bwd_finalize_kernelINS_22Kernel_traits_finalizeILj3072E6__halfS2_S2_S2_fjLb0ELj1024ELj4ENS_18Kernel_traits_baseILj3072ES2_S2_S2_S2_fjLj1024EEEEELb0ELb1EEEvNS_9BwdParamsE --------------------------
	.section	.nv.info._ZN10layer_norm22ln_bwd_finalize_kernelINS_22Kernel_traits_finalizeILj3072E6__halfS2_S2_S2_fjLb0ELj1024ELj4ENS_18Kernel_traits_baseILj3072ES2_S2_S2_S2_fjLj1024EEEEELb0ELb1EEEvNS_9BwdParamsE,"",@"SHT_CUDA_INFO"
	.sectionflags	@""
	.align	4


	//----- nvinfo : EIATTR_CUDA_API_VERSION
	.align		4
        /*0000*/ 	.byte	0x04, 0x37
        /*0002*/ 	.short	(.L_1767 - .L_1766)
.L_1766:
        /*0004*/ 	.word	0x00000082


	//----- nvinfo : EIATTR_KPARAM_INFO
	.align		4
.L_1767:
        /*0008*/ 	.byte	0x04, 0x17
        /*000a*/ 	.short	(.L_1769 - .L_1768)
.L_1768:
        /*000c*/ 	.word	0x00000000
        /*0010*/ 	.short	0x0000
        /*0012*/ 	.short	0x0000
        /*0014*/ 	.byte	0x00, 0xf0, 0xa1, 0x04


	//----- nvinfo : EIATTR_SPARSE_MMA_MASK
	.align		4
.L_1769:
        /*0018*/ 	.byte	0x03, 0x50
        /*001a*/ 	.short	0x0000


	//----- nvinfo : EIATTR_MAXREG_COUNT
	.align		4
        /*001c*/ 	.byte	0x03, 0x1b
        /*001e*/ 	.short	0x0040


	//----- nvinfo : EIATTR_NUM_BARRIERS
	.align		4
        /*0020*/ 	.byte	0x02, 0x4c
        /*0022*/ 	.byte	0x01
	.zero		1


	//----- nvinfo : EIATTR_MERCURY_ISA_VERSION
	.align		4
        /*0024*/ 	.byte	0x03, 0x5f
        /*0026*/ 	.short	0x0101


	//----- nvinfo : EIATTR_COOP_GROUP_MASK_REGIDS
	.align		4
        /*0028*/ 	.byte	0x04, 0x29
        /*002a*/ 	.short	(.L_1771 - .L_1770)


	//   ....[0]....
.L_1770:
        /*002c*/ 	.word	0xffffffff


	//   ....[1]....
        /*0030*/ 	.word	0xffffffff


	//   ....[2]....
        /*0034*/ 	.word	0xffffffff


	//   ....[3]....
        /*0038*/ 	.word	0xffffffff


	//   ....[4]....
        /*003c*/ 	.word	0xffffffff


	//   ....[5]....
        /*0040*/ 	.word	0xffffffff


	//   ....[6]....
        /*0044*/ 	.word	0xffffffff


	//   ....[7]....
        /*0048*/ 	.word	0xffffffff


	//   ....[8]....
        /*004c*/ 	.word	0xffffffff


	//   ....[9]....
        /*0050*/ 	.word	0xffffffff


	//----- nvinfo : EIATTR_COOP_GROUP_INSTR_OFFSETS
	.align		4
.L_1771:
        /*0054*/ 	.byte	0x04, 0x28
        /*0056*/ 	.short	(.L_1773 - .L_1772)


	//   ....[0]....
.L_1772:
        /*0058*/ 	.word	0x00001630


	//   ....[1]....
        /*005c*/ 	.word	0x00001640


	//   ....[2]....
        /*0060*/ 	.word	0x00001670


	//   ....[3]....
        /*0064*/ 	.word	0x00001680


	//   ....[4]....
        /*0068*/ 	.word	0x000016b0


	//   ....[5]....
        /*006c*/ 	.word	0x000016d0


	//   ....[6]....
        /*0070*/ 	.word	0x00001700


	//   ....[7]....
        /*0074*/ 	.word	0x00001710


	//   ....[8]....
        /*0078*/ 	.word	0x00001740


	//   ....[9]....
        /*007c*/ 	.word	0x00001750


	//----- nvinfo : EIATTR_VRC_CTA_INIT_COUNT
	.align		4
.L_1773:
        /*0080*/ 	.byte	0x02, 0x4a
	.zero		1
	.zero		1


	//----- nvinfo : EIATTR_EXIT_INSTR_OFFSETS
	.align		4
        /*0084*/ 	.byte	0x04, 0x1c
        /*0086*/ 	.short	(.L_1775 - .L_1774)


	//   ....[0]....
.L_1774:
        /*0088*/ 	.word	0x00000070


	//   ....[1]....
        /*008c*/ 	.word	0x000017b0


	//   ....[2]....
        /*0090*/ 	.word	0x00001880


	//----- nvinfo : EIATTR_MAX_THREADS
	.align		4
.L_1775:
        /*0094*/ 	.byte	0x04, 0x05
        /*0096*/ 	.short	(.L_1777 - .L_1776)
.L_1776:
        /*0098*/ 	.word	0x00000400
        /*009c*/ 	.word	0x00000001
        /*00a0*/ 	.word	0x00000001


	//----- nvinfo : EIATTR_CRS_STACK_SIZE
	.align		4
.L_1777:
        /*00a4*/ 	.byte	0x04, 0x1e
        /*00a6*/ 	.short	(.L_1779 - .L_1778)
.L_1778:
        /*00a8*/ 	.word	0x00000000


	//----- nvinfo : EIATTR_CBANK_PARAM_SIZE
	.align		4
.L_1779:
        /*00ac*/ 	.byte	0x03, 0x19
        /*00ae*/ 	.short	0x0128


	//----- nvinfo : EIATTR_PARAM_CBANK
	.align		4
        /*00b0*/ 	.byte	0x04, 0x0a
        /*00b2*/ 	.short	(.L_1781 - .L_1780)
	.align		4
.L_1780:
        /*00b4*/ 	.word	index@(.nv.constant0._ZN10layer_norm22ln_bwd_finalize_kernelINS_22Kernel_traits_finalizeILj3072E6__halfS2_S2_S2_fjLb0ELj1024ELj4ENS_18Kernel_traits_baseILj3072ES2_S2_S2_S2_fjLj1024EEEEELb0ELb1EEEvNS_9BwdParamsE)
        /*00b8*/ 	.short	0x0380
        /*00ba*/ 	.short	0x0128


	//----- nvinfo : EIATTR_SW_WAR
	.align		4
.L_1781:
        /*00bc*/ 	.byte	0x04, 0x36
        /*00be*/ 	.short	(.L_1783 - .L_1782)
.L_1782:
        /*00c0*/ 	.word	0x00000008
.L_1783:


//--------------------- .nv.info._ZN10layer_norm13ln_bwd_kernelINS_13Kernel_traitsI6__halfS2_S2_S2_fjLj3072ELj1ELj1ELj4ELj16ENS_18Kernel_traits_baseILj3072ES2_S2_S2_S2_fjLj128EEEEELb1ELb0ELb1ELb1EEEvNS_9BwdParamsE --------------------------
	.section	.nv.info._ZN10layer_norm13ln_bwd_kernelINS_13Kernel_traitsI6__halfS2_S2_S2_fjLj3072ELj1ELj1ELj4ELj16ENS_18Kernel_traits_baseILj3072ES2_S2_S2_S2_fjLj128EEEEELb1ELb0ELb1ELb1EEEvNS_9BwdParamsE,"",@"SHT_CUDA_INFO"
	.sectionflags	@""
	.align	4


	//----- nvinfo : EIATTR_CUDA_API_VERSION
	.align		4
        /*0000*/ 	.byte	0x04, 0x37
        /*0002*/ 	.short	(.L_1785 - .L_1784)
.L_1784:
        /*0004*/ 	.word	0x00000082


	//----- nvinfo : EIATTR_KPARAM_INFO
	.align		4
.L_1785:
        /*0008*/ 	.byte	0x04, 0x17
        /*000a*/ 	.short	(.L_1787 - .L_1786)
.L_1786:
        /*000c*/ 	.word	0x00000000
        /*0010*/ 	.short	0x0000
        /*0012*/ 	.short	0x0000
        /*0014*/ 	.byte	0x00, 0xf0, 0xa1, 0x04


	//----- nvinfo : EIATTR_SPARSE_MMA_MASK
	.align		4
.L_1787:
        /*0018*/ 	.byte	0x03, 0x50
        /*001a*/ 	.short	0x0000


	//----- nvinfo : EIATTR_MAXREG_COUNT
	.align		4
        /*001c*/ 	.byte	0x03, 0x1b
        /*001e*/ 	.short	0x00ff


	//----- nvinfo : EIATTR_NUM_BARRIERS
	.align		4
        /*0020*/ 	.byte	0x02, 0x4c
        /*0022*/ 	.byte	0x01
	.zero		1


	//----- nvinfo : EIATTR_MERCURY_ISA_VERSION
	.align		4
        /*0024*/ 	.byte	0x03, 0x5f
        /*0026*/ 	.short	0x0101


	//----- nvinfo : EIATTR_COOP_GROUP_MASK_REGIDS
	.align		4
        /*0028*/ 	.byte	0x04, 0x29
        /*002a*/ 	.short	(.L_1789 - .L_1788)


	//   ....[0]....
.L_1788:
        /*002c*/ 	.word	0xffffffff


	//   ....[1]....
        /*0030*/ 	.word	0xffffffff


	//   ....[2]....
        /*0034*/ 	.word	0xffffffff


	//   ....[3]....
        /*0038*/ 	.word	0xffffffff


	//   ....[4]....
        /*003c*/ 	.word	0xffffffff


	//   ....[5]....
        /*0040*/ 	.word	0xffffffff


	//   ....[6]....
        /*0044*/ 	.word	0xffffffff


	//   ....[7]....
        /*0048*/ 	.word	0xffffffff


	//   ....[8]....
        /*004c*/ 	.word	0xffffffff


	//   ....[9]....
        /*0050*/ 	.word	0xffffffff


	//----- nvinfo : EIATTR_COOP_GROUP_INSTR_OFFSETS
	.align		4
.L_1789:
        /*0054*/ 	.byte	0x04, 0x28
        /*0056*/ 	.short	(.L_1791 - .L_1790)


	//   ....[0]....
.L_1790:
        /*0058*/ 	.word	0x00001920


	//   ....[1]....
        /*005c*/ 	.word	0x00001940


	//   ....[2]....
        /*0060*/ 	.word	0x00001970


	//   ....[3]....
        /*0064*/ 	.word	0x00001980


	//   ....[4]....
        /*0068*/ 	.word	0x000019b0


	//   ....[5]....
        /*006c*/ 	.word	0x000019c0


	//   ....[6]....
        /*0070*/ 	.word	0x00001a00


	//   ....[7]....
        /*0074*/ 	.word	0x00001a10


	//   ....[8]....
        /*0078*/ 	.word	0x00001a40


	//   ....[9]....
        /*007c*/ 	.word	0x00001a60


	//----- nvinfo : EIATTR_VRC_CTA_INIT_COUNT
	.align		4
.L_1791:
        /*0080*/ 	.byte	0x02, 0x4a
	.zero		1
	.zero		1


	//----- nvinfo : EIATTR_EXIT_INSTR_OFFSETS
	.align		4
        /*0084*/ 	.byte	0x04, 0x1c
        /*0086*/ 	.short	(.L_1793 - .L_1792)


	//   ....[0]....
.L_1792:
        /*0088*/ 	.word	0x00006880


	//----- nvinfo : EIATTR_MAX_THREADS
	.align		4
.L_1793:
        /*008c*/ 	.byte	0x04, 0x05
        /*008e*/ 	.short	(.L_1795 - .L_1794)
.L_1794:
        /*0090*/ 	.word	0x00000080
        /*0094*/ 	.word	0x00000001
        /*0098*/ 	.word	0x00000001


	//----- nvinfo : EIATTR_CRS_STACK_SIZE
	.align		4
.L_1795:
        /*009c*/ 	.byte	0x04, 0x1e
        /*009e*/ 	.short	(.L_1797 - .L_1796)
.L_1796:
        /*00a0*/ 	.word	0x00000000


	//----- nvinfo : EIATTR_CBANK_PARAM_SIZE
	.align		4
.L_1797:
        /*00a4*/ 	.byte	0x03, 0x19
        /*00a6*/ 	.short	0x0128


	//----- nvinfo : EIATTR_PARAM_CBANK
	.align		4
        /*00a8*/ 	.byte	0x04, 0x0a
        /*00aa*/ 	.short	(.L_1799 - .L_1798)
	.align		4
.L_1798:
        /*00ac*/ 	.word	index@(.nv.constant0._ZN10layer_norm13ln_bwd_kernelINS_13Kernel_traitsI6__halfS2_S2_S2_fjLj3072ELj1ELj1ELj4ELj16ENS_18Kernel_traits_baseILj3072ES2_S2_S2_S2_fjLj128EEEEELb1ELb0ELb1ELb1EEEvNS_9BwdParamsE)
        /*00b0*/ 	.short	0x0380
        /*00b2*/ 	.short	0x0128


	//----- nvinfo : EIATTR_SW_WAR
	.align		4
.L_1799:
        /*00b4*/ 	.byte	0x04, 0x36
        /*00b6*/ 	.short	(.L_1801 - .L_1800)
.L_1800:
        /*00b8*/ 	.word	0x00000008
.L_1801:


//--------------------- .nv.info._ZN10layer_norm13ln_bwd_kernelINS_13Kernel_traitsI6__halfS2_S2_S2_fjLj3072ELj1ELj1ELj4ELj16ENS_18Kernel_traits_baseILj3072ES2_S2_S2_S2_fjLj128EEEEELb1ELb1ELb0ELb0EEEvNS_9BwdParamsE --------------------------
	.section	.nv.info._ZN10layer_norm13ln_bwd_kernelINS_13Kernel_traitsI6__halfS2_S2_S2_fjLj3072ELj1ELj1ELj4ELj16ENS_18Kernel_traits_baseILj3072ES2_S2_S2_S2_fjLj128EEEEELb1ELb1ELb0ELb0EEEvNS_9BwdParamsE,"",@"SHT_CUDA_INFO"
	.sectionflags	@""
	.align	4


	//----- nvinfo : EIATTR_CUDA_API_VERSION
	.align		4
        /*0000*/ 	.byte	0x04, 0x37
        /*0002*/ 	.short	(.L_1803 - .L_1802)
.L_1802:
        /*0004*/ 	.word	0x00000082


	//----- nvinfo : EIATTR_KPARAM_INFO
	.align		4
.L_1803:
        /*0008*/ 	.byte	0x04, 0x17
        /*000a*/ 	.short	(.L_1805 - .L_1804)
.L_1804:
        /*000c*/ 	.word	0x00000000
        /*0010*/ 	.short	0x0000
        /*0012*/ 	.short	0x0000
        /*0014*/ 	.byte	0x00, 0xf0, 0xa1, 0x04


	//----- nvinfo : EIATTR_SPARSE_MMA_MASK
	.align		4
.L_1805:
        /*0018*/ 	.byte	0x03, 0x50
        /*001a*/ 	.short	0x0000


	//----- nvinfo : EIATTR_MAXREG_COUNT
	.align		4
        /*001c*/ 	.byte	0x03, 0x1b
        /*001e*/ 	.short	0x00ff


	//----- nvinfo : EIATTR_NUM_BARRIERS
	.align		4
        /*0020*/ 	.byte	0x02, 0x4c
        /*0022*/ 	.byte	0x01
	.zero		1


	//----- nvinfo : EIATTR_MERCURY_ISA_VERSION
	.align		4
        /*0024*/ 	.byte	0x03, 0x5f
        /*0026*/ 	.short	0x0101


	//----- nvinfo : EIATTR_COOP_GROUP_MASK_REGIDS
	.align		4
        /*0028*/ 	.byte	0x04, 0x29
        /*002a*/ 	.short	(.L_1807 - .L_1806)


	//   ....[0]....
.L_1806:
        /*002c*/ 	.word	0xffffffff


	//   ....[1]....
        /*0030*/ 	.word	0xffffffff


	//   ....[2]....
        /*0034*/ 	.word	0xffffffff


	//   ....[3]....
        /*0038*/ 	.word	0xffffffff


	//   ....[4]....
        /*003c*/ 	.word	0xffffffff


	//   ....[5]....
        /*0040*/ 	.word	0xffffffff


	//   ....[6]....
        /*0044*/ 	.word	0xffffffff


	//   ....[7]....
        /*0048*/ 	.word	0xffffffff


	//   ....[8]....
        /*004c*/ 	.word	0xffffffff


	//   ....[9]....
        /*0050*/ 	.word	0xffffffff


	//----- nvinfo : EIATTR_COOP_GROUP_INSTR_OFFSETS
	.align		4
.L_1807:
        /*0054*/ 	.byte	0x04, 0x28
        /*0056*/ 	.short	(.L_1809 - .L_1808)


	//   ....[0]....
.L_1808:
        /*0058*/ 	.word	0x00001b60


	//   ....[1]....
        /*005c*/ 	.word	0x00001b90


	//   ....[2]....
        /*0060*/ 	.word	0x00001c40


	//   ....[3]....
        /*0064*/ 	.word	0x00001c80


	//   ....[4]....
        /*0068*/ 	.word	0x00001cb0


	//   ....[5]....
        /*006c*/ 	.word	0x00001cc0


	//   ....[6]....
        /*0070*/ 	.word	0x00001d10


	//   ....[7]....
        /*0074*/ 	.word	0x00001d20


	//   ....[8]....
        /*0078*/ 	.word	0x00001d50


	//   ....[9]....
        /*007c*/ 	.word	0x00001d60


	//----- nvinfo : EIATTR_VRC_CTA_INIT_COUNT
	.align		4
.L_1809:
        /*0080*/ 	.byte	0x02, 0x4a
	.zero		1
	.zero		1


	//----- nvinfo : EIATTR_EXIT_INSTR_OFFSETS
	.align		4
        /*0084*/ 	.byte	0x04, 0x1c
        /*0086*/ 	.short	(.L_1811 - .L_1810)


	//   ....[0]....
.L_1810:
        /*0088*/ 	.word	0x00007d50


	//   ....[1]....
        /*008c*/ 	.word	0x00007e20


	//----- nvinfo : EIATTR_MAX_THREADS
	.align		4
.L_1811:
        /*0090*/ 	.byte	0x04, 0x05
        /*0092*/ 	.short	(.L_1813 - .L_1812)
.L_1812:
        /*0094*/ 	.word	0x00000080
        /*0098*/ 	.word	0x00000001
        /*009c*/ 	.word	0x00000001


	//----- nvinfo : EIATTR_CRS_STACK_SIZE
	.align		4
.L_1813:
        /*00a0*/ 	.byte	0x04, 0x1e
        /*00a2*/ 	.short	(.L_1815 - .L_1814)
.L_1814:
        /*00a4*/ 	.word	0x00000000


	//----- nvinfo : EIATTR_CBANK_PARAM_SIZE
	.align		4
.L_1815:
        /*00a8*/ 	.byte	0x03, 0x19
        /*00aa*/ 	.short	0x0128


	//----- nvinfo : EIATTR_PARAM_CBANK
	.align		4
        /*00ac*/ 	.byte	0x04, 0x0a
        /*00ae*/ 	.short	(.L_1817 - .L_1816)
	.align		4
.L_1816:
        /*00b0*/ 	.word	index@(.nv.constant0._ZN10layer_norm13ln_bwd_kernelINS_13Kernel_traitsI6__halfS2_S2_S2_fjLj3072ELj1ELj1ELj4ELj16ENS_18Kernel_traits_baseILj3072ES2_S2_S2_S2_fjLj128EEEEELb1ELb1ELb0ELb0EEEvNS_9BwdParamsE)
        /*00b4*/ 	.short	0x0380
        /*00b6*/ 	.short	0x0128


	//----- nvinfo : EIATTR_SW_WAR
	.align		4
.L_1817:
        /*00b8*/ 	.byte	0x04, 0x36
        /*00ba*/ 	.short	(.L_1819 - .L_1818)
.L_1818:
        /*00bc*/ 	.word	0x00000008
.L_1819:


//--------------------- .nv.info._ZN10layer_norm13ln_bwd_kernelINS_13Kernel_traitsI6__halfS2_S2_S2_fjLj3072ELj1ELj1ELj4ELj16ENS_18Kernel_traits_baseILj3072ES2_S2_S2_S2_fjLj128EEEEELb1ELb1ELb0ELb1EEEvNS_9BwdParamsE --------------------------
	.section	.nv.info._ZN10layer_norm13ln_bwd_kernelINS_13Kernel_traitsI6__halfS2_S2_S2_fjLj3072ELj1ELj1ELj4ELj16ENS_18Kernel_traits_baseILj3072ES2_S2_S2_S2_fjLj128EEEEELb1ELb1ELb0ELb1EEEvNS_9BwdParamsE,"",@"SHT_CUDA_INFO"
	.sectionflags	@""
	.align	4


	//----- nvinfo : EIATTR_CUDA_API_VERSION
	.align		4
        /*0000*/ 	.byte	0x04, 0x37
        /*0002*/ 	.short	(.L_1821 - .L_1820)
.L_1820:
        /*0004*/ 	.word	0x00000082


	//----- nvinfo : EIATTR_KPARAM_INFO
	.align		4
.L_1821:
        /*0008*/ 	.byte	0x04, 0x17
        /*000a*/ 	.short	(.L_1823 - .L_1822)
.L_1822:
        /*000c*/ 	.word	0x00000000
        /*0010*/ 	.short	0x0000
        /*0012*/ 	.short	0x0000
        /*0014*/ 	.byte	0x00, 0xf0, 0xa1, 0x04


	//----- nvinfo : EIATTR_SPARSE_MMA_MASK
	.align		4
.L_1823:
        /*0018*/ 	.byte	0x03, 0x50
        /*001a*/ 	.short	0x0000


	//----- nvinfo : EIATTR_MAXREG_COUNT
	.align		4
        /*001c*/ 	.byte	0x03, 0x1b
        /*001e*/ 	.short	0x00ff


	//----- nvinfo : EIATTR_NUM_BARRIERS
	.align		4
        /*0020*/ 	.byte	0x02, 0x4c
        /*0022*/ 	.byte	0x01
	.zero		1


	//----- nvinfo : EIATTR_MERCURY_ISA_VERSION
	.align		4
        /*0024*/ 	.byte	0x03, 0x5f
        /*0026*/ 	.short	0x0101


	//----- nvinfo : EIATTR_COOP_GROUP_MASK_REGIDS
	.align		4
        /*0028*/ 	.byte	0x04, 0x29
        /*002a*/ 	.short	(.L_1825 - .L_1824)


	//   ....[0]....
.L_1824:
        /*002c*/ 	.word	0xffffffff


	//   ....[1]....
        /*0030*/ 	.word	0xffffffff


	//   ....[2]....
        /*0034*/ 	.word	0xffffffff


	//   ....[3]....
        /*0038*/ 	.word	0xffffffff


	//   ....[4]....
        /*003c*/ 	.word	0xffffffff


	//   ....[5]....
        /*0040*/ 	.word	0xffffffff


	//   ....[6]....
        /*0044*/ 	.word	0xffffffff


	//   ....[7]....
        /*0048*/ 	.word	0xffffffff


	//   ....[8]....
        /*004c*/ 	.word	0xffffffff


	//   ....[9]....
        /*0050*/ 	.word	0xffffffff


	//----- nvinfo : EIATTR_COOP_GROUP_INSTR_OFFSETS
	.align		4
.L_1825:
        /*0054*/ 	.byte	0x04, 0x28
        /*0056*/ 	.short	(.L_1827 - .L_1826)


	//   ....[0]....
.L_1826:
        /*0058*/ 	.word	0x00001520


	//   ....[1]....
        /*005c*/ 	.word	0x00001530


	//   ....[2]....
        /*0060*/ 	.word	0x00001560


	//   ....[3]....
        /*0064*/ 	.word	0x00001570


	//   ....[4]....
        /*0068*/ 	.word	0x000015a0


	//   ....[5]....
        /*006c*/ 	.word	0x000015b0


	//   ....[6]....
        /*0070*/ 	.word	0x000015f0


	//   ....[7]....
        /*0074*/ 	.word	0x00001600


	//   ....[8]....
        /*0078*/ 	.word	0x00001670


	//   ....[9]....
        /*007c*/ 	.word	0x00001680


	//----- nvinfo : EIATTR_VRC_CTA_INIT_COUNT
	.align		4
.L_1827:
        /*0080*/ 	.byte	0x02, 0x4a
	.zero		1
	.zero		1


	//----- nvinfo : EIATTR_EXIT_INSTR_OFFSETS
	.align		4
        /*0084*/ 	.byte	0x04, 0x1c
        /*0086*/ 	.short	(.L_1829 - .L_1828)


	//   ....[0]....
.L_1828:
        /*0088*/ 	.word	0x000076b0


	//----- nvinfo : EIATTR_MAX_THREADS
	.align		4
.L_1829:
        /*008c*/ 	.byte	0x04, 0x05
        /*008e*/ 	.short	(.L_1831 - .L_1830)
.L_1830:
        /*0090*/ 	.word	0x00000080
        /*0094*/ 	.word	0x00000001
        /*0098*/ 	.word	0x00000001


	//----- nvinfo : EIATTR_CBANK_PARAM_SIZE
	.align		4
.L_1831:
        /*009c*/ 	.byte	0x03, 0x19
        /*009e*/ 	.short	0x0128


	//----- nvinfo : EIATTR_PARAM_CBANK
	.align		4
        /*00a0*/ 	.byte	0x04, 0x0a
        /*00a2*/ 	.short	(.L_1833 - .L_1832)
	.align		4
.L_1832:
        /*00a4*/ 	.word	index@(.nv.constant0._ZN10layer_norm13ln_bwd_kernelINS_13Kernel_traitsI6__halfS2_S2_S2_fjLj3072ELj1ELj1ELj4ELj16ENS_18Kernel_traits_baseILj3072ES2_S2_S2_S2_fjLj128EEEEELb1ELb1ELb0ELb1EEEvNS_9BwdParamsE)
        /*00a8*/ 	.short	0x0380
        /*00aa*/ 	.short	0x0128


	//----- nvinfo : EIATTR_SW_WAR
	.align		4
.L_1833:
        /*00ac*/ 	.byte	0x04, 0x36
        /*00ae*/ 	.short	(.L_1835 - .L_1834)
.L_1834:
        /*00b0*/ 	.word	0x00000008
.L_1835:


//--------------------- .nv.info._ZN10layer_norm22ln_bwd_finalize_kernelINS_22Kernel_traits_finalizeILj3072E6__halfS2_S2_S2_fjLb1ELj1024ELj4ENS_18Kernel_traits_baseILj3072ES2_S2_S2_S2_fjLj1024EEEEELb1ELb0EEEvNS_9BwdParamsE --------------------------
	.section	.nv.info._ZN10layer_norm22ln_bwd_finalize_kernelINS_22Kernel_traits_finalizeILj3072E6__halfS2_S2_S2_fjLb1ELj1024ELj4ENS_18Kernel_traits_baseILj3072ES2_S2_S2_S2_fjLj1024EEEEELb1ELb0EEEvNS_9BwdParamsE,"",@"SHT_CUDA_INFO"
	.sectionflags	@""
	.align	4


	//----- nvinfo : EIATTR_CUDA_API_VERSION
	.align		4
        /*0000*/ 	.byte	0x04, 0x37
        /*0002*/ 	.short	(.L_1837 - .L_1836)
.L_1836:
        /*0004*/ 	.word	0x00000082


	//----- nvinfo : EIATTR_KPARAM_INFO
	.align		4
.L_1837:
        /*0008*/ 	.byte	0x04, 0x17
        /*000a*/ 	.short	(.L_1839 - .L_1838)
.L_1838:
        /*000c*/ 	.word	0x00000000
        /*0010*/ 	.short	0x0000
        /*0012*/ 	.short	0x0000
        /*0014*/ 	.byte	0x00, 0xf0, 0xa1, 0x04


	//----- nvinfo : EIATTR_SPARSE_MMA_MASK
	.align		4
.L_1839:
        /*0018*/ 	.byte	0x03, 0x50
        /*001a*/ 	.short	0x0000


	//----- nvinfo : EIATTR_MAXREG_COUNT
	.align		4
        /*001c*/ 	.byte	0x03, 0x1b
        /*001e*/ 	.short	0x0040


	//----- nvinfo : EIATTR_NUM_BARRIERS
	.align		4
        /*0020*/ 	.byte	0x02, 0x4c
        /*0022*/ 	.byte	0x01
	.zero		1


	//----- nvinfo : EIATTR_MERCURY_ISA_VERSION
	.align		4
        /*0024*/ 	.byte	0x03, 0x5f
        /*0026*/ 	.short	0x0101


	//----- nvinfo : EIATTR_COOP_GROUP_MASK_REGIDS
	.align		4
        /*0028*/ 	.byte	0x04, 0x29
        /*002a*/ 	.short	(.L_1841 - .L_1840)


	//   ....[0]....
.L_1840:
        /*002c*/ 	.word	0xffffffff


	//   ....[1]....
        /*0030*/ 	.word	0xffffffff


	//   ....[2]....
        /*0034*/ 	.word	0xffffffff


	//   ....[3]....
        /*0038*/ 	.word	0xffffffff


	//   ....[4]....
        /*003c*/ 	.word	0xffffffff


	//   ....[5]....
        /*0040*/ 	.word	0xffffffff


	//   ....[6]....
        /*0044*/ 	.word	0xffffffff


	//   ....[7]....
        /*0048*/ 	.word	0xffffffff


	//   ....[8]....
        /*004c*/ 	.word	0xffffffff


	//   ....[9]....
        /*0050*/ 	.word	0xffffffff


	//   ....[10]....
        /*0054*/ 	.word	0xffffffff


	//   ....[11]....
        /*0058*/ 	.word	0xffffffff


	//   ....[12]....
        /*005c*/ 	.word	0xffffffff


	//   ....[13]....
        /*0060*/ 	.word	0xffffffff


	//   ....[14]....
        /*0064*/ 	.word	0xffffffff


	//----- nvinfo : EIATTR_COOP_GROUP_INSTR_OFFSETS
	.align		4
.L_1841:
        /*0068*/ 	.byte	0x04, 0x28
        /*006a*/ 	.short	(.L_1843 - .L_1842)


	//   ....[0]....
.L_1842:
        /*006c*/ 	.word	0x00001060


	//   ....[1]....
        /*0070*/ 	.word	0x00001070


	//   ....[2]....
        /*0074*/ 	.word	0x00001080


	//   ....[3]....
        /*0078*/ 	.word	0x000010b0


	//   ....[4]....
        /*007c*/ 	.word	0x000010d0


	//   ....[5]....
        /*0080*/ 	.word	0x000010e0


	//   ....[6]....
        /*0084*/ 	.word	0x00001110


	//   ....[7]....
        /*0088*/ 	.word	0x00001130


	//   ....[8]....
        /*008c*/ 	.word	0x00001140


	//   ....[9]....
        /*0090*/ 	.word	0x00001180


	//   ....[10]....
        /*0094*/ 	.word	0x000011b0


	//   ....[11]....
        /*0098*/ 	.word	0x000011c0


	//   ....[12]....
        /*009c*/ 	.word	0x00001200


	//   ....[13]....
        /*00a0*/ 	.word	0x00001220


	//   ....[14]....
        /*00a4*/ 	.word	0x00001230


	//----- nvinfo : EIATTR_VRC_CTA_INIT_COUNT
	.align		4
.L_1843:
        /*00a8*/ 	.byte	0x02, 0x4a
	.zero		1
	.zero		1


	//----- nvinfo : EIATTR_EXIT_INSTR_OFFSETS
	.align		4
        /*00ac*/ 	.byte	0x04, 0x1c
        /*00ae*/ 	.short	(.L_1845 - .L_1844)


	//   ....[0]....
.L_1844:
        /*00b0*/ 	.word	0x00000060


	//   ....[1]....
        /*00b4*/ 	.word	0x000012b0


	//   ....[2]....
        /*00b8*/ 	.word	0x000012e0


	//   ....[3]....
        /*00bc*/ 	.word	0x000013f0


	//----- nvinfo : EIATTR_MAX_THREADS
	.align		4
.L_1845:
        /*00c0*/ 	.byte	0x04, 0x05
        /*00c2*/ 	.short	(.L_1847 - .L_1846)
.L_1846:
        /*00c4*/ 	.word	0x00000400
        /*00c8*/ 	.word	0x00000001
        /*00cc*/ 	.word	0x00000001


	//----- nvinfo : EIATTR_CRS_STACK_SIZE
	.align		4
.L_1847:
        /*00d0*/ 	.byte	0x04, 0x1e
        /*00d2*/ 	.short	(.L_1849 - .L_1848)
.L_1848:
        /*00d4*/ 	.word	0x00000000


	//----- nvinfo : EIATTR_CBANK_PARAM_SIZE
	.align		4
.L_1849:
        /*00d8*/ 	.byte	0x03, 0x19
        /*00da*/ 	.short	0x0128


	//----- nvinfo : EIATTR_PARAM_CBANK
	.align		4
        /*00dc*/ 	.byte	0x04, 0x0a
        /*00de*/ 	.short	(.L_1851 - .L_1850)
	.align		4
.L_1850:
        /*00e0*/ 	.word	index@(.nv.constant0._ZN10layer_norm22ln_bwd_finalize_kernelINS_22Kernel_traits_finalizeILj3072E6__halfS2_S2_S2_fjLb1ELj1024ELj4ENS_18Kernel_traits_baseILj3072ES2_S2_S2_S2_fjLj1024EEEEELb1ELb0EEEvNS_9BwdParamsE)
        /*00e4*/ 	.short	0x0380
        /*00e6*/ 	.short	0x0128


	//----- nvinfo : EIATTR_SW_WAR
	.align		4
.L_1851:
        /*00e8*/ 	.byte	0x04, 0x36
        /*00ea*/ 	.short	(.L_1853 - .L_1852)
.L_1852:
        /*00ec*/ 	.word	0x00000008
.L_1853:


//--------------------- .nv.info._ZN10layer_norm13ln_bwd_kernelINS_13Kernel_traitsI6__halfS2_S2_S2_fjLj3072ELj1ELj1ELj4ELj16ENS_18Kernel_traits_baseILj3072ES2_S2_S2_S2_fjLj128EEEEELb1ELb1ELb1ELb0EEEvNS_9BwdParamsE --------------------------
	.section	.nv.info._ZN10layer_norm13ln_bwd_kernelINS_13Kernel_traitsI6__halfS2_S2_S2_fjLj3072ELj1ELj1ELj4ELj16ENS_18Kernel_traits_baseILj3072ES2_S2_S2_S2_fjLj128EEEEELb1ELb1ELb1ELb0EEEvNS_9BwdParamsE,"",@"SHT_CUDA_INFO"
	.sectionflags	@""
	.align	4


	//----- nvinfo : EIATTR_CUDA_API_VERSION
	.align		4
        /*0000*/ 	.byte	0x04, 0x37
        /*0002*/ 	.short	(.L_1855 - .L_1854)
.L_1854:
        /*0004*/ 	.word	0x00000082


	//----- nvinfo : EIATTR_KPARAM_INFO
	.align		4
.L_1855:
        /*0008*/ 	.byte	0x04, 0x17
        /*000a*/ 	.short	(.L_1857 - .L_1856)
.L_1856:
        /*000c*/ 	.word	0x00000000
        /*0010*/ 	.short	0x0000
        /*0012*/ 	.short	0x0000
        /*0014*/ 	.byte	0x00, 0xf0, 0xa1, 0x04


	//----- nvinfo : EIATTR_SPARSE_MMA_MASK
	.align		4
.L_1857:
        /*0018*/ 	.byte	0x03, 0x50
        /*001a*/ 	.short	0x0000


	//----- nvinfo : EIATTR_MAXREG_COUNT
	.align		4
        /*001c*/ 	.byte	0x03, 0x1b
        /*001e*/ 	.short	0x00ff


	//----- nvinfo : EIATTR_NUM_BARRIERS
	.align		4
        /*0020*/ 	.byte	0x02, 0x4c
        /*0022*/ 	.byte	0x01
	.zero		1


	//----- nvinfo : EIATTR_MERCURY_ISA_VERSION
	.align		4
        /*0024*/ 	.byte	0x03, 0x5f
        /*0026*/ 	.short	0x0101


	//----- nvinfo : EIATTR_COOP_GROUP_MASK_REGIDS
	.align		4
        /*0028*/ 	.byte	0x04, 0x29
        /*002a*/ 	.short	(.L_1859 - .L_1858)


	//   ....[0]....
.L_1858:
        /*002c*/ 	.word	0xffffffff


	//   ....[1]....
        /*0030*/ 	.word	0xffffffff


	//   ....[2]....
        /*0034*/ 	.word	0xffffffff


	//   ....[3]....
        /*0038*/ 	.word	0xffffffff


	//   ....[4]....
        /*003c*/ 	.word	0xffffffff


	//   ....[5]....
        /*0040*/ 	.word	0xffffffff


	//   ....[6]....
        /*0044*/ 	.word	0xffffffff


	//   ....[7]....
        /*0048*/ 	.word	0xffffffff


	//   ....[8]....
        /*004c*/ 	.word	0xffffffff


	//   ....[9]....
        /*0050*/ 	.word	0xffffffff


	//----- nvinfo : EIATTR_COOP_GROUP_INSTR_OFFSETS
	.align		4
.L_1859:
        /*0054*/ 	.byte	0x04, 0x28
        /*0056*/ 	.short	(.L_1861 - .L_1860)


	//   ....[0]....
.L_1860:
        /*0058*/ 	.word	0x00002020


	//   ....[1]....
        /*005c*/ 	.word	0x00002040


	//   ....[2]....
        /*0060*/ 	.word	0x00002080


	//   ....[3]....
        /*0064*/ 	.word	0x00002090


	//   ....[4]....
        /*0068*/ 	.word	0x000020d0


	//   ....[5]....
        /*006c*/ 	.word	0x000020e0


	//   ....[6]....
        /*0070*/ 	.word	0x00002110


	//   ....[7]....
        /*0074*/ 	.word	0x00002120


	//   ....[8]....
        /*0078*/ 	.word	0x00002150


	//   ....[9]....
        /*007c*/ 	.word	0x00002160


	//----- nvinfo : EIATTR_VRC_CTA_INIT_COUNT
	.align		4
.L_1861:
        /*0080*/ 	.byte	0x02, 0x4a
	.zero		1
	.zero		1


	//----- nvinfo : EIATTR_EXIT_INSTR_OFFSETS
	.align		4
        /*0084*/ 	.byte	0x04, 0x1c
        /*0086*/ 	.short	(.L_1863 - .L_1862)


	//   ....[0]....
.L_1862:
        /*0088*/ 	.word	0x00009370


	//   ....[1]....
        /*008c*/ 	.word	0x00009440


	//----- nvinfo : EIATTR_MAX_THREADS
	.align		4
.L_1863:
        /*0090*/ 	.byte	0x04, 0x05
        /*0092*/ 	.short	(.L_1865 - .L_1864)
.L_1864:
        /*0094*/ 	.word	0x00000080
        /*0098*/ 	.word	0x00000001
        /*009c*/ 	.word	0x00000001


	//----- nvinfo : EIATTR_CRS_STACK_SIZE
	.align		4
.L_1865:
        /*00a0*/ 	.byte	0x04, 0x1e
        /*00a2*/ 	.short	(.L_1867 - .L_1866)
.L_1866:
        /*00a4*/ 	.word	0x00000000


	//----- nvinfo : EIATTR_CBANK_PARAM_SIZE
	.align		4
.L_1867:
        /*00a8*/ 	.byte	0x03, 0x19
        /*00aa*/ 	.short	0x0128


	//----- nvinfo : EIATTR_PARAM_CBANK
	.align		4
        /*00ac*/ 	.byte	0x04, 0x0a
        /*00ae*/ 	.short	(.L_1869 - .L_1868)
	.align		4
.L_1868:
        /*00b0*/ 	.word	index@(.nv.constant0._ZN10layer_norm13ln_bwd_kernelINS_13Kernel_traitsI6__halfS2_S2_S2_fjLj3072ELj1ELj1ELj4ELj16ENS_18Kernel_traits_baseILj3072ES2_S2_S2_S2_fjLj128EEEEELb1ELb1ELb1ELb0EEEvNS_9BwdParamsE)
        /*00b4*/ 	.short	0x0380
        /*00b6*/ 	.short	0x0128


	//----- nvinfo : EIATTR_SW_WAR
	.align		4
.L_1869:
        /*00b8*/ 	.byte	0x04, 0x36
        /*00ba*/ 	.short	(.L_1871 - .L_1870)
.L_1870:
        /*00bc*/ 	.word	0x00000008
.L_1871:


//--------------------- .nv.info._ZN10layer_norm22ln_bwd_finalize_kernelINS_22Kernel_traits_finalizeILj3072E6__halfS2_S2_S2_fjLb1ELj1024ELj4ENS_18Kernel_traits_baseILj3072ES2_S2_S2_S2_fjLj1024EEEEELb1ELb1EEEvNS_9BwdParamsE --------------------------
	.section	.nv.info._ZN10layer_norm22ln_bwd_finalize_kernelINS_22Kernel_traits_finalizeILj3072E6__halfS2_S2_S2_fjLb1ELj1024ELj4ENS_18Kernel_traits_baseILj3072ES2_S2_S2_S2_fjLj1024EEEEELb1ELb1EEEvNS_9BwdParamsE,"",@"SHT_CUDA_INFO"
	.sectionflags	@""
	.align	4


	//----- nvinfo : EIATTR_CUDA_API_VERSION
	.align		4
        /*0000*/ 	.byte	0x04, 0x37
        /*0002*/ 	.short	(.L_1873 - .L_1872)
.L_1872:
        /*0004*/ 	.word	0x00000082


	//----- nvinfo : EIATTR_KPARAM_INFO
	.align		4
.L_1873:
        /*0008*/ 	.byte	0x04, 0x17
        /*000a*/ 	.short	(.L_1875 - .L_1874)
.L_1874:
        /*000c*/ 	.word	0x00000000
        /*0010*/ 	.short	0x0000
        /*0012*/ 	.short	0x0000
        /*0014*/ 	.byte	0x00, 0xf0, 0xa1, 0x04


	//----- nvinfo : EIATTR_SPARSE_MMA_MASK
	.align		4
.L_1875:
        /*0018*/ 	.byte	0x03, 0x50
        /*001a*/ 	.short	0x0000


	//----- nvinfo : EIATTR_MAXREG_COUNT
	.align		4
        /*001c*/ 	.byte	0x03, 0x1b
        /*001e*/ 	.short	0x0040


	//----- nvinfo : EIATTR_NUM_BARRIERS
	.align		4
        /*0020*/ 	.byte	0x02, 0x4c
        /*0022*/ 	.byte	0x01
	.zero		1


	//----- nvinfo : EIATTR_MERCURY_ISA_VERSION
	.align		4
        /*0024*/ 	.byte	0x03, 0x5f
        /*0026*/ 	.short	0x0101


	//----- nvinfo : EIATTR_COOP_GROUP_MASK_REGIDS
	.align		4
        /*0028*/ 	.byte	0x04, 0x29
        /*002a*/ 	.short	(.L_1877 - .L_1876)


	//   ....[0]....
.L_1876:
        /*002c*/ 	.word	0xffffffff


	//   ....[1]....
        /*0030*/ 	.word	0xffffffff


	//   ....[2]....
        /*0034*/ 	.word	0xffffffff


	//   ....[3]....
        /*0038*/ 	.word	0xffffffff


	//   ....[4]....
        /*003c*/ 	.word	0xffffffff


	//   ....[5]....
        /*0040*/ 	.word	0xffffffff


	//   ....[6]....
        /*0044*/ 	.word	0xffffffff


	//   ....[7]....
        /*0048*/ 	.word	0xffffffff


	//   ....[8]....
        /*004c*/ 	.word	0xffffffff


	//   ....[9]....
        /*0050*/ 	.word	0xffffffff


	//   ....[10]....
        /*0054*/ 	.word	0xffffffff


	//   ....[11]....
        /*0058*/ 	.word	0xffffffff


	//   ....[12]....
        /*005c*/ 	.word	0xffffffff


	//   ....[13]....
        /*0060*/ 	.word	0xffffffff


	//   ....[14]....
        /*0064*/ 	.word	0xffffffff


	//----- nvinfo : EIATTR_COOP_GROUP_INSTR_OFFSETS
	.align		4
.L_1877:
        /*0068*/ 	.byte	0x04, 0x28
        /*006a*/ 	.short	(.L_1879 - .L_1878)


	//   ....[0]....
.L_1878:
        /*006c*/ 	.word	0x00001070


	//   ....[1]....
        /*0070*/ 	.word	0x00001080


	//   ....[2]....
        /*0074*/ 	.word	0x00001090


	//   ....[3]....
        /*0078*/ 	.word	0x000010c0


	//   ....[4]....
        /*007c*/ 	.word	0x000010e0


	//   ....[5]....
        /*0080*/ 	.word	0x000010f0


	//   ....[6]....
        /*0084*/ 	.word	0x00001120


	//   ....[7]....
        /*0088*/ 	.word	0x00001140


	//   ....[8]....
        /*008c*/ 	.word	0x00001150


	//   ....[9]....
        /*0090*/ 	.word	0x00001180


	//   ....[10]....
        /*0094*/ 	.word	0x000011a0


	//   ....[11]....
        /*0098*/ 	.word	0x000011b0


	//   ....[12]....
        /*009c*/ 	.word	0x000011f0


	//   ....[13]....
        /*00a0*/ 	.word	0x00001210


	//   ....[14]....
        /*00a4*/ 	.word	0x00001220


	//----- nvinfo : EIATTR_VRC_CTA_INIT_COUNT
	.align		4
.L_1879:
        /*00a8*/ 	.byte	0x02, 0x4a
	.zero		1
	.zero		1


	//----- nvinfo : EIATTR_EXIT_INSTR_OFFSETS
	.align		4
        /*00ac*/ 	.byte	0x04, 0x1c
        /*00ae*/ 	.short	(.L_1881 - .L_1880)


	//   ....[0]....
.L_1880:
        /*00b0*/ 	.word	0x00000060


	//   ....[1]....
        /*00b4*/ 	.word	0x000012a0


	//   ....[2]....
        /*00b8*/ 	.word	0x000013c0


	//----- nvinfo : EIATTR_MAX_THREADS
	.align		4
.L_1881:
        /*00bc*/ 	.byte	0x04, 0x05
        /*00be*/ 	.short	(.L_1883 - .L_1882)
.L_1882:
        /*00c0*/ 	.word	0x00000400
        /*00c4*/ 	.word	0x00000001
        /*00c8*/ 	.word	0x00000001


	//----- nvinfo : EIATTR_CRS_STACK_SIZE
	.align		4
.L_1883:
        /*00cc*/ 	.byte	0x04, 0x1e
        /*00ce*/ 	.short	(.L_1885 - .L_1884)
.L_1884:
        /*00d0*/ 	.word	0x00000000


	//----- nvinfo : EIATTR_CBANK_PARAM_SIZE
	.align		4
.L_1885:
        /*00d4*/ 	.byte	0x03, 0x19
        /*00d6*/ 	.short	0x0128


	//----- nvinfo : EIATTR_PARAM_CBANK
	.align		4
        /*00d8*/ 	.byte	0x04, 0x0a
        /*00da*/ 	.short	(.L_1887 - .L_1886)
	.align		4
.L_1886:
        /*00dc*/ 	.word	index@(.nv.constant0._ZN10layer_norm22ln_bwd_finalize_kernelINS_22Kernel_traits_finalizeILj3072E6__halfS2_S2_S2_fjLb1ELj1024ELj4ENS_18Kernel_traits_baseILj3072ES2_S2_S2_S2_fjLj1024EEEEELb1ELb1EEEvNS_9BwdParamsE)
        /*00e0*/ 	.short	0x0380
        /*00e2*/ 	.short	0x0128


	//----- nvinfo : EIATTR_SW_WAR
	.align		4
.L_1887:
        /*00e4*/ 	.byte	0x04, 0x36
        /*00e6*/ 	.short	(.L_1889 - .L_1888)
.L_1888:
        /*00e8*/ 	.word	0x00000008
.L_1889:


//--------------------- .nv.info._ZN10layer_norm13ln_bwd_kernelINS_13Kernel_traitsI6__halfS2_S2_S2_fjLj3072ELj1ELj1ELj4ELj16ENS_18Kernel_traits_baseILj3072ES2_S2_S2_S2_fjLj128EEEEELb1ELb1ELb1ELb1EEEvNS_9BwdParamsE --------------------------
	.section	.nv.info._ZN10layer_norm13ln_bwd_kernelINS_13Kernel_traitsI6__halfS2_S2_S2_fjLj3072ELj1ELj1ELj4ELj16ENS_18Kernel_traits_baseILj3072ES2_S2_S2_S2_fjLj128EEEEELb1ELb1ELb1ELb1EEEvNS_9BwdParamsE,"",@"SHT_CUDA_INFO"
	.sectionflags	@""
	.align	4


	//----- nvinfo : EIATTR_CUDA_API_VERSION
	.align		4
        /*0000*/ 	.byte	0x04, 0x37
        /*0002*/ 	.short	(.L_1891 - .L_1890)
.L_1890:
        /*0004*/ 	.word	0x00000082


	//----- nvinfo : EIATTR_KPARAM_INFO
	.align		4
.L_1891:
        /*0008*/ 	.byte	0x04, 0x17
        /*000a*/ 	.short	(.L_1893 - .L_1892)
.L_1892:
        /*000c*/ 	.word	0x00000000
        /*0010*/ 	.short	0x0000
        /*0012*/ 	.short	0x0000
        /*0014*/ 	.byte	0x00, 0xf0, 0xa1, 0x04


	//----- nvinfo : EIATTR_SPARSE_MMA_MASK
	.align		4
.L_1893:
        /*0018*/ 	.byte	0x03, 0x50
        /*001a*/ 	.short	0x0000


	//----- nvinfo : EIATTR_MAXREG_COUNT
	.align		4
        /*001c*/ 	.byte	0x03, 0x1b
        /*001e*/ 	.short	0x00ff


	//----- nvinfo : EIATTR_NUM_BARRIERS
	.align		4
        /*0020*/ 	.byte	0x02, 0x4c
        /*0022*/ 	.byte	0x01
	.zero		1


	//----- nvinfo : EIATTR_MERCURY_ISA_VERSION
	.align		4
        /*0024*/ 	.byte	0x03, 0x5f
        /*0026*/ 	.short	0x0101


	//----- nvinfo : EIATTR_COOP_GROUP_MASK_REGIDS
	.align		4
        /*0028*/ 	.byte	0x04, 0x29
        /*002a*/ 	.short	(.L_1895 - .L_1894)


	//   ....[0]....
.L_1894:
        /*002c*/ 	.word	0xffffffff


	//   ....[1]....
        /*0030*/ 	.word	0xffffffff


	//   ....[2]....
        /*0034*/ 	.word	0xffffffff


	//   ....[3]....
        /*0038*/ 	.word	0xffffffff


	//   ....[4]....
        /*003c*/ 	.word	0xffffffff


	//   ....[5]....
        /*0040*/ 	.word	0xffffffff


	//   ....[6]....
        /*0044*/ 	.word	0xffffffff


	//   ....[7]....
        /*0048*/ 	.word	0xffffffff


	//   ....[8]....
        /*004c*/ 	.word	0xffffffff


	//   ....[9]....
        /*0050*/ 	.word	0xffffffff


	//----- nvinfo : EIATTR_COOP_GROUP_INSTR_OFFSETS
	.align		4
.L_1895:
        /*0054*/ 	.byte	0x04, 0x28
        /*0056*/ 	.short	(.L_1897 - .L_1896)


	//   ....[0]....
.L_1896:
        /*0058*/ 	.word	0x00001a40


	//   ....[1]....
        /*005c*/ 	.word	0x00001a80


	//   ....[2]....
        /*0060*/ 	.word	0x00001ae0


	//   ....[3]....
        /*0064*/ 	.word	0x00001af0


	//   ....[4]....
        /*0068*/ 	.word	0x00001b30


	//   ....[5]....
        /*006c*/ 	.word	0x00001b40


	//   ....[6]....
        /*0070*/ 	.word	0x00001b70


	//   ....[7]....
        /*0074*/ 	.word	0x00001b90


	//   ....[8]....
        /*0078*/ 	.word	0x00001bf0


	//   ....[9]....
        /*007c*/ 	.word	0x00001c00


	//----- nvinfo : EIATTR_VRC_CTA_INIT_COUNT
	.align		4
.L_1897:
        /*0080*/ 	.byte	0x02, 0x4a
	.zero		1
	.zero		1


	//----- nvinfo : EIATTR_EXIT_INSTR_OFFSETS
	.align		4
        /*0084*/ 	.byte	0x04, 0x1c
        /*0086*/ 	.short	(.L_1899 - .L_1898)


	//   ....[0]....
.L_1898:
        /*0088*/ 	.word	0x00008d40


	//----- nvinfo : EIATTR_MAX_THREADS
	.align		4
.L_1899:
        /*008c*/ 	.byte	0x04, 0x05
        /*008e*/ 	.short	(.L_1901 - .L_1900)
.L_1900:
        /*0090*/ 	.word	0x00000080
        /*0094*/ 	.word	0x00000001
        /*0098*/ 	.word	0x00000001


	//----- nvinfo : EIATTR_CRS_STACK_SIZE
	.align		4
.L_1901:
        /*009c*/ 	.byte	0x04, 0x1e
        /*009e*/ 	.short	(.L_1903 - .L_1902)
.L_1902:
        /*00a0*/ 	.word	0x00000000


	//----- nvinfo : EIATTR_CBANK_PARAM_SIZE
	.align		4
.L_1903:
        /*00a4*/ 	.byte	0x03, 0x19
        /*00a6*/ 	.short	0x0128


	//----- nvinfo : EIATTR_PARAM_CBANK
	.align		4
        /*00a8*/ 	.byte	0x04, 0x0a
        /*00aa*/ 	.short	(.L_1905 - .L_1904)
	.align		4
.L_1904:
        /*00ac*/ 	.word	index@(.nv.constant0._ZN10layer_norm13ln_bwd_kernelINS_13Kernel_traitsI6__halfS2_S2_S2_fjLj3072ELj1ELj1ELj4ELj16ENS_18Kernel_traits_baseILj3072ES2_S2_S2_S2_fjLj128EEEEELb1ELb1ELb1ELb1EEEvNS_9BwdParamsE)
        /*00b0*/ 	.short	0x0380
        /*00b2*/ 	.short	0x0128


	//----- nvinfo : EIATTR_SW_WAR
	.align		4
.L_1905:
        /*00b4*/ 	.byte	0x04, 0x36
        /*00b6*/ 	.short	(.L_1907 - .L_1906)
.L_1906:
        /*00b8*/ 	.word	0x00000008
.L_1907:


//--------------------- .nv.info._ZN10layer_norm13ln_bwd_kernelINS_13Kernel_traitsIf13__nv_bfloat16S2_S2_fjLj3072ELj1ELj1ELj4ELj16ENS_18Kernel_traits_baseILj3072EfS2_S2_S2_fjLj128EEEEELb0ELb0ELb0ELb0EEEvNS_9BwdParamsE --------------------------
	.section	.nv.info._ZN10layer_norm13ln_bwd_kernelINS_13Kernel_traitsIf13__nv_bfloat16S2_S2_fjLj3072ELj1ELj1ELj4ELj16ENS_18Kernel_traits_baseILj3072EfS2_S2_S2_fjLj128EEEEELb0ELb0ELb0ELb0EEEvNS_9BwdParamsE,"",@"SHT_CUDA_INFO"
	.sectionflags	@""
	.align	4


	//----- nvinfo : EIATTR_CUDA_API_VERSION
	.align		4
        /*0000*/ 	.byte	0x04, 0x37
        /*0002*/ 	.short	(.L_1909 - .L_1908)
.L_1908:
        /*0004*/ 	.word	0x00000082


	//----- nvinfo : EIATTR_KPARAM_INFO
	.align		4
.L_1909:
        /*0008*/ 	.byte	0x04, 0x17
        /*000a*/ 	.short	(.L_1911 - .L_1910)
.L_1910:
        /*000c*/ 	.word	0x00000000
        /*0010*/ 	.short	0x0000
        /*0012*/ 	.short	0x0000
        /*0014*/ 	.byte	0x00, 0xf0, 0xa1, 0x04


	//----- nvinfo : EIATTR_SPARSE_MMA_MASK
	.align		4
.L_1911:
        /*0018*/ 	.byte	0x03, 0x50
        /*001a*/ 	.short	0x0000


	//----- nvinfo : EIATTR_MAXREG_COUNT
	.align		4
        /*001c*/ 	.byte	0x03, 0x1b
        /*001e*/ 	.short	0x00ff


	//----- nvinfo : EIATTR_NUM_BARRIERS
	.align		4
        /*0020*/ 	.byte	0x02, 0x4c
        /*0022*/ 	.byte	0x01
	.zero		1


	//----- nvinfo : EIATTR_MERCURY_ISA_VERSION
	.align		4
        /*0024*/ 	.byte	0x03, 0x5f
        /*0026*/ 	.short	0x0101


	//----- nvinfo : EIATTR_COOP_GROUP_MASK_REGIDS
	.align		4
        /*0028*/ 	.byte	0x04, 0x29
        /*002a*/ 	.short	(.L_1913 - .L_1912)


	//   ....[0]....
.L_1912:
        /*002c*/ 	.word	0xffffffff


	//   ....[1]....
        /*0030*/ 	.word	0xffffffff


	//   ....[2]....
        /*0034*/ 	.word	0xffffffff


	//   ....[3]....
        /*0038*/ 	.word	0xffffffff


	//   ....[4]....
        /*003c*/ 	.word	0xffffffff


	//   ....[5]....
        /*0040*/ 	.word	0xffffffff


	//   ....[6]....
        /*0044*/ 	.word	0xffffffff


	//   ....[7]....
        /*0048*/ 	.word	0xffffffff


	//   ....[8]....
        /*004c*/ 	.word	0xffffffff


	//   ....[9]....
        /*0050*/ 	.word	0xffffffff


	//----- nvinfo : EIATTR_COOP_GROUP_INSTR_OFFSETS
	.align		4
.L_1913:
        /*0054*/ 	.byte	0x04, 0x28
        /*0056*/ 	.short	(.L_1915 - .L_1914)


	//   ....[0]....
.L_1914:
        /*0058*/ 	.word	0x00001960


	//   ....[1]....
        /*005c*/ 	.word	0x00001990


	//   ....[2]....
        /*0060*/ 	.word	0x000019c0


	//   ....[3]....
        /*0064*/ 	.word	0x000019d0


	//   ....[4]....
        /*0068*/ 	.word	0x00001a00


	//   ....[5]....
        /*006c*/ 	.word	0x00001a10


	//   ....[6]....
        /*0070*/ 	.word	0x00001a40


	//   ....[7]....
        /*0074*/ 	.word	0x00001a50


	//   ....[8]....
        /*0078*/ 	.word	0x00001a80


	//   ....[9]....
        /*007c*/ 	.word	0x00001a90


	//----- nvinfo : EIATTR_VRC_CTA_INIT_COUNT
	.align		4
.L_1915:
        /*0080*/ 	.byte	0x02, 0x4a
	.zero		1
	.zero		1


	//----- nvinfo : EIATTR_EXIT_INSTR_OFFSETS
	.align		4
        /*0084*/ 	.byte	0x04, 0x1c
        /*0086*/ 	.short	(.L_1917 - .L_1916)


	//   ....[0]....
.L_1916:
        /*0088*/ 	.word	0x00004540


	//   ....[1]....
        /*008c*/ 	.word	0x000045e0


	//----- nvinfo : EIATTR_MAX_THREADS
	.align		4
.L_1917:
        /*0090*/ 	.byte	0x04, 0x05
        /*0092*/ 	.short	(.L_1919 - .L_1918)
.L_1918:
        /*0094*/ 	.word	0x00000080
        /*0098*/ 	.word	0x00000001
        /*009c*/ 	.word	0x00000001


	//----- nvinfo : EIATTR_CRS_STACK_SIZE
	.align		4
.L_1919:
        /*00a0*/ 	.byte	0x04, 0x1e
        /*00a2*/ 	.short	(.L_1921 - .L_1920)
.L_1920:
        /*00a4*/ 	.word	0x00000000


	//----- nvinfo : EIATTR_CBANK_PARAM_SIZE
	.align		4
.L_1921:
        /*00a8*/ 	.byte	0x03, 0x19
        /*00aa*/ 	.short	0x0128


	//----- nvinfo : EIATTR_PARAM_CBANK
	.align		4
        /*00ac*/ 	.byte	0x04, 0x0a
        /*00ae*/ 	.short	(.L_1923 - .L_1922)
	.align		4
.L_1922:
        /*00b0*/ 	.word	index@(.nv.constant0._ZN10layer_norm13ln_bwd_kernelINS_13Kernel_traitsIf13__nv_bfloat16S2_S2_fjLj3072ELj1ELj1ELj4ELj16ENS_18Kernel_traits_baseILj3072EfS2_S2_S2_fjLj128EEEEELb0ELb0ELb0ELb0EEEvNS_9BwdParamsE)
        /*00b4*/ 	.short	0x0380
        /*00b6*/ 	.short	0x0128


	//----- nvinfo : EIATTR_SW_WAR
	.align		4
.L_1923:
        /*00b8*/ 	.byte	0x04, 0x36
        /*00ba*/ 	.short	(.L_1925 - .L_1924)
.L_1924:
        /*00bc*/ 	.word	0x00000008
.L_1925:


//--------------------- .nv.info._ZN10layer_norm13ln_bwd_kernelINS_13Kernel_traitsIf13__nv_bfloat16S2_S2_fjLj3072ELj1ELj1ELj4ELj16ENS_18Kernel_traits_baseILj3072EfS2_S2_S2_fjLj128EEEEELb0ELb0ELb0ELb1EEEvNS_9BwdParamsE --------------------------
	.section	.nv.info._ZN10layer_norm13ln_bwd_kernelINS_13Kernel_traitsIf13__nv_bfloat16S2_S2_fjLj3072ELj1ELj1ELj4ELj16ENS_18Kernel_traits_baseILj3072EfS2_S2_S2_fjLj128EEEEELb0ELb0ELb0ELb1EEEvNS_9BwdParamsE,"",@"SHT_CUDA_INFO"
	.sectionflags	@""
	.align	4


	//----- nvinfo : EIATTR_CUDA_API_VERSION
	.align		4
        /*0000*/ 	.byte	0x04, 0x37
        /*0002*/ 	.short	(.L_1927 - .L_1926)
.L_1926:
        /*0004*/ 	.word	0x00000082


	//----- nvinfo : EIATTR_KPARAM_INFO
	.align		4
.L_1927:
        /*0008*/ 	.byte	0x04, 0x17
        /*000a*/ 	.short	(.L_1929 - .L_1928)
.L_1928:
        /*000c*/ 	.word	0x00000000
        /*0010*/ 	.short	0x0000
        /*0012*/ 	.short	0x0000
        /*0014*/ 	.byte	0x00, 0xf0, 0xa1, 0x04


	//----- nvinfo : EIATTR_SPARSE_MMA_MASK
	.align		4
.L_1929:
        /*0018*/ 	.byte	0x03, 0x50
        /*001a*/ 	.short	0x0000


	//----- nvinfo : EIATTR_MAXREG_COUNT
	.align		4
        /*001c*/ 	.byte	0x03, 0x1b
        /*001e*/ 	.short	0x00ff


	//----- nvinfo : EIATTR_NUM_BARRIERS
	.align		4
        /*0020*/ 	.byte	0x02, 0x4c
        /*0022*/ 	.byte	0x01
	.zero		1


	//----- nvinfo : EIATTR_MERCURY_ISA_VERSION
	.align		4
        /*0024*/ 	.byte	0x03, 0x5f
        /*0026*/ 	.short	0x0101


	//----- nvinfo : EIATTR_COOP_GROUP_MASK_REGIDS
	.align		4
        /*0028*/ 	.byte	0x04, 0x29
        /*002a*/ 	.short	(.L_1931 - .L_1930)


	//   ....[0]....
.L_1930:
        /*002c*/ 	.word	0xffffffff


	//   ....[1]....
        /*0030*/ 	.word	0xffffffff


	//   ....[2]....
        /*0034*/ 	.word	0xffffffff


	//   ....[3]....
        /*0038*/ 	.word	0xffffffff


	//   ....[4]....
        /*003c*/ 	.word	0xffffffff


	//   ....[5]....
        /*0040*/ 	.word	0xffffffff


	//   ....[6]....
        /*0044*/ 	.word	0xffffffff


	//   ....[7]....
        /*0048*/ 	.word	0xffffffff


	//   ....[8]....
        /*004c*/ 	.word	0xffffffff


	//   ....[9]....
        /*0050*/ 	.word	0xffffffff


	//----- nvinfo : EIATTR_COOP_GROUP_INSTR_OFFSETS
	.align		4
.L_1931:
        /*0054*/ 	.byte	0x04, 0x28
        /*0056*/ 	.short	(.L_1933 - .L_1932)


	//   ....[0]....
.L_1932:
        /*0058*/ 	.word	0x000013f0


	//   ....[1]....
        /*005c*/ 	.word	0x000014a0


	//   ....[2]....
        /*0060*/ 	.word	0x000014b0


	//   ....[3]....
        /*0064*/ 	.word	0x000014e0


	//   ....[4]....
        /*0068*/ 	.word	0x00001500


	//   ....[5]....
        /*006c*/ 	.word	0x00001520


	//   ....[6]....
        /*0070*/ 	.word	0x00001540


	//   ....[7]....
        /*0074*/ 	.word	0x00001560


	//   ....[8]....
        /*0078*/ 	.word	0x00001590


	//   ....[9]....
        /*007c*/ 	.word	0x000015a0


	//----- nvinfo : EIATTR_VRC_CTA_INIT_COUNT
	.align		4
.L_1933:
        /*0080*/ 	.byte	0x02, 0x4a
	.zero		1
	.zero		1


	//----- nvinfo : EIATTR_EXIT_INSTR_OFFSETS
	.align		4
        /*0084*/ 	.byte	0x04, 0x1c
        /*0086*/ 	.short	(.L_1935 - .L_1934)


	//   ....[0]....
.L_1934:
        /*0088*/ 	.word	0x000042d0


	//----- nvinfo : EIATTR_MAX_THREADS
	.align		4
.L_1935:
        /*008c*/ 	.byte	0x04, 0x05
        /*008e*/ 	.short	(.L_1937 - .L_1936)
.L_1936:
        /*0090*/ 	.word	0x00000080
        /*0094*/ 	.word	0x00000001
        /*0098*/ 	.word	0x00000001


	//----- nvinfo : EIATTR_CRS_STACK_SIZE
	.align		4
.L_1937:
        /*009c*/ 	.byte	0x04, 0x1e
        /*009e*/ 	.short	(.L_1939 - .L_1938)
.L_1938:
        /*00a0*/ 	.word	0x00000000


	//----- nvinfo : EIATTR_CBANK_PARAM_SIZE
	.align		4
.L_1939:
        /*00a4*/ 	.byte	0x03, 0x19
        /*00a6*/ 	.short	0x0128


	//----- nvinfo : EIATTR_PARAM_CBANK
	.align		4
        /*00a8*/ 	.byte	0x04, 0x0a
        /*00aa*/ 	.short	(.L_1941 - .L_1940)
	.align		4
.L_1940:
        /*00ac*/ 	.word	index@(.nv.constant0._ZN10layer_norm13ln_bwd_kernelINS_13Kernel_traitsIf13__nv_bfloat16S2_S2_fjLj3072ELj1ELj1ELj4ELj16ENS_18Kernel_traits_baseILj3072EfS2_S2_S2_fjLj128EEEEELb0ELb0ELb0ELb1EEEvNS_9BwdParamsE)
        /*00b0*/ 	.short	0x0380
        /*00b2*/ 	.short	0x0128


	//----- nvinfo : EIATTR_SW_WAR
	.align		4
.L_1941:
        /*00b4*/ 	.byte	0x04, 0x36
        /*00b6*/ 	.short	(.L_1943 - .L_1942)
.L_1942:
        /*00b8*/ 	.word	0x00000008
.L_1943:


//--------------------- .nv.info._ZN10layer_norm13ln_bwd_kernelINS_13Kernel_traitsIf13__nv_bfloat16S2_S2_fjLj3072ELj1ELj1ELj4ELj16ENS_18Kernel_traits_baseILj3072EfS2_S2_S2_fjLj128EEEEELb0ELb0ELb1ELb0EEEvNS_9BwdParamsE --------------------------
	.section	.nv.info._ZN10layer_norm13ln_bwd_kernelINS_13Kernel_traitsIf13__nv_bfloat16S2_S2_fjLj3072ELj1ELj1ELj4ELj16ENS_18Kernel_traits_baseILj3072EfS2_S2_S2_fjLj128EEEEELb0ELb0ELb1ELb0EEEvNS_9BwdParamsE,"",@"SHT_CUDA_INFO"
	.sectionflags	@""
	.align	4


	//----- nvinfo : EIATTR_CUDA_API_VERSION
	.align		4
        /*0000*/ 	.byte	0x04, 0x37
        /*0002*/ 	.short	(.L_1945 - .L_1944)
.L_1944:
        /*0004*/ 	.word	0x00000082


	//----- nvinfo : EIATTR_KPARAM_INFO
	.align		4
.L_1945:
        /*0008*/ 	.byte	0x04, 0x17
        /*000a*/ 	.short	(.L_1947 - .L_1946)
.L_1946:
        /*000c*/ 	.word	0x00000000
        /*0010*/ 	.short	0x0000
        /*0012*/ 	.short	0x0000
        /*0014*/ 	.byte	0x00, 0xf0, 0xa1, 0x04


	//----- nvinfo : EIATTR_SPARSE_MMA_MASK
	.align		4
.L_1947:
        /*0018*/ 	.byte	0x03, 0x50
        /*001a*/ 	.short	0x0000


	//----- nvinfo : EIATTR_MAXREG_COUNT
	.align		4
        /*001c*/ 	.byte	0x03, 0x1b
        /*001e*/ 	.short	0x00ff


	//----- nvinfo : EIATTR_NUM_BARRIERS
	.align		4
        /*0020*/ 	.byte	0x02, 0x4c
        /*0022*/ 	.byte	0x01
	.zero		1


	//----- nvinfo : EIATTR_MERCURY_ISA_VERSION
	.align		4
        /*0024*/ 	.byte	0x03, 0x5f
        /*0026*/ 	.short	0x0101


	//----- nvinfo : EIATTR_COOP_GROUP_MASK_REGIDS
	.align		4
        /*0028*/ 	.byte	0x04, 0x29
        /*002a*/ 	.short	(.L_1949 - .L_1948)


	//   ....[0]....
.L_1948:
        /*002c*/ 	.word	0xffffffff


	//   ....[1]....
        /*0030*/ 	.word	0xffffffff


	//   ....[2]....
        /*0034*/ 	.word	0xffffffff


	//   ....[3]....
        /*0038*/ 	.word	0xffffffff


	//   ....[4]....
        /*003c*/ 	.word	0xffffffff


	//   ....[5]....
        /*0040*/ 	.word	0xffffffff


	//   ....[6]....
        /*0044*/ 	.word	0xffffffff


	//   ....[7]....
        /*0048*/ 	.word	0xffffffff


	//   ....[8]....
        /*004c*/ 	.word	0xffffffff


	//   ....[9]....
        /*0050*/ 	.word	0xffffffff


	//----- nvinfo : EIATTR_COOP_GROUP_INSTR_OFFSETS
	.align		4
.L_1949:
        /*0054*/ 	.byte	0x04, 0x28
        /*0056*/ 	.short	(.L_1951 - .L_1950)


	//   ....[0]....
.L_1950:
        /*0058*/ 	.word	0x00001ba0


	//   ....[1]....
        /*005c*/ 	.word	0x00001bc0


	//   ....[2]....
        /*0060*/ 	.word	0x00001c00


	//   ....[3]....
        /*0064*/ 	.word	0x00001c10


	//   ....[4]....
        /*0068*/ 	.word	0x00001c50


	//   ....[5]....
        /*006c*/ 	.word	0x00001c60


	//   ....[6]....
        /*0070*/ 	.word	0x00001c90


	//   ....[7]....
        /*0074*/ 	.word	0x00001ca0


	//   ....[8]....
        /*0078*/ 	.word	0x00001cd0


	//   ....[9]....
        /*007c*/ 	.word	0x00001ce0


	//----- nvinfo : EIATTR_VRC_CTA_INIT_COUNT
	.align		4
.L_1951:
        /*0080*/ 	.byte	0x02, 0x4a
	.zero		1
	.zero		1


	//----- nvinfo : EIATTR_EXIT_INSTR_OFFSETS
	.align		4
        /*0084*/ 	.byte	0x04, 0x1c
        /*0086*/ 	.short	(.L_1953 - .L_1952)


	//   ....[0]....
.L_1952:
        /*0088*/ 	.word	0x00005b70


	//   ....[1]....
        /*008c*/ 	.word	0x00005c10


	//----- nvinfo : EIATTR_MAX_THREADS
	.align		4
.L_1953:
        /*0090*/ 	.byte	0x04, 0x05
        /*0092*/ 	.short	(.L_1955 - .L_1954)
.L_1954:
        /*0094*/ 	.word	0x00000080
        /*0098*/ 	.word	0x00000001
        /*009c*/ 	.word	0x00000001


	//----- nvinfo : EIATTR_CRS_STACK_SIZE
	.align		4
.L_1955:
        /*00a0*/ 	.byte	0x04, 0x1e
        /*00a2*/ 	.short	(.L_1957 - .L_1956)
.L_1956:
        /*00a4*/ 	.word	0x00000000


	//----- nvinfo : EIATTR_CBANK_PARAM_SIZE
	.align		4
.L_1957:
        /*00a8*/ 	.byte	0x03, 0x19
        /*00aa*/ 	.short	0x0128


	//----- nvinfo : EIATTR_PARAM_CBANK
	.align		4
        /*00ac*/ 	.byte	0x04, 0x0a
        /*00ae*/ 	.short	(.L_1959 - .L_1958)
	.align		4
.L_1958:
        /*00b0*/ 	.word	index@(.nv.constant0._ZN10layer_norm13ln_bwd_kernelINS_13Kernel_traitsIf13__nv_bfloat16S2_S2_fjLj3072ELj1ELj1ELj4ELj16ENS_18Kernel_traits_baseILj3072EfS2_S2_S2_fjLj128EEEEELb0ELb0ELb1ELb0EEEvNS_9BwdParamsE)
        /*00b4*/ 	.short	0x0380
        /*00b6*/ 	.short	0x0128


	//----- nvinfo : EIATTR_SW_WAR
	.align		4
.L_1959:
        /*00b8*/ 	.byte	0x04, 0x36
        /*00ba*/ 	.short	(.L_1961 - .L_1960)
.L_1960:
        /*00bc*/ 	.word	0x00000008
.L_1961:


//--------------------- .nv.info._ZN10layer_norm13ln_bwd_kernelINS_13Kernel_traitsIf13__nv_bfloat16S2_S2_fjLj3072ELj1ELj1ELj4ELj16ENS_18Kernel_traits_baseILj3072EfS2_S2_S2_fjLj128EEEEELb0ELb0ELb1ELb1EEEvNS_9BwdParamsE --------------------------
	.section	.nv.info._ZN10layer_norm13ln_bwd_kernelINS_13Kernel_traitsIf13__nv_bfloat16S2_S2_fjLj3072ELj1ELj1ELj4ELj16ENS_18Kernel_traits_baseILj3072EfS2_S2_S2_fjLj128EEEEELb0ELb0ELb1ELb1EEEvNS_9BwdParamsE,"",@"SHT_CUDA_INFO"
	.sectionflags	@""
	.align	4


	//----- nvinfo : EIATTR_CUDA_API_VERSION
	.align		4
        /*0000*/ 	.byte	0x04, 0x37
        /*0002*/ 	.short	(.L_1963 - .L_1962)
.L_1962:
        /*0004*/ 	.word	0x00000082


	//----- nvinfo : EIATTR_KPARAM_INFO
	.align		4
.L_1963:
        /*0008*/ 	.byte	0x04, 0x17
        /*000a*/ 	.short	(.L_1965 - .L_1964)
.L_1964:
        /*000c*/ 	.word	0x00000000
        /*0010*/ 	.short	0x0000
        /*0012*/ 	.short	0x0000
        /*0014*/ 	.byte	0x00, 0xf0, 0xa1, 0x04


	//----- nvinfo : EIATTR_SPARSE_MMA_MASK
	.align		4
.L_1965:
        /*0018*/ 	.byte	0x03, 0x50
        /*001a*/ 	.short	0x0000


	//----- nvinfo : EIATTR_MAXREG_COUNT
	.align		4
        /*001c*/ 	.byte	0x03, 0x1b
        /*001e*/ 	.short	0x00ff


	//----- nvinfo : EIATTR_NUM_BARRIERS
	.align		4
        /*0020*/ 	.byte	0x02, 0x4c
        /*0022*/ 	.byte	0x01
	.zero		1


	//----- nvinfo : EIATTR_MERCURY_ISA_VERSION
	.align		4
        /*0024*/ 	.byte	0x03, 0x5f
        /*0026*/ 	.short	0x0101


	//----- nvinfo : EIATTR_COOP_GROUP_MASK_REGIDS
	.align		4
        /*0028*/ 	.byte	0x04, 0x29
        /*002a*/ 	.short	(.L_1967 - .L_1966)


	//   ....[0]....
.L_1966:
        /*002c*/ 	.word	0xffffffff


	//   ....[1]....
        /*0030*/ 	.word	0xffffffff


	//   ....[2]....
        /*0034*/ 	.word	0xffffffff


	//   ....[3]....
        /*0038*/ 	.word	0xffffffff


	//   ....[4]....
        /*003c*/ 	.word	0xffffffff


	//   ....[5]....
        /*0040*/ 	.word	0xffffffff


	//   ....[6]....
        /*0044*/ 	.word	0xffffffff


	//   ....[7]....
        /*0048*/ 	.word	0xffffffff


	//   ....[8]....
        /*004c*/ 	.word	0xffffffff


	//   ....[9]....
        /*0050*/ 	.word	0xffffffff


	//----- nvinfo : EIATTR_COOP_GROUP_INSTR_OFFSETS
	.align		4
.L_1967:
        /*0054*/ 	.byte	0x04, 0x28
        /*0056*/ 	.short	(.L_1969 - .L_1968)


	//   ....[0]....
.L_1968:
        /*0058*/ 	.word	0x00001780


	//   ....[1]....
        /*005c*/ 	.word	0x000017a0


	//   ....[2]....
        /*0060*/ 	.word	0x000017d0


	//   ....[3]....
        /*0064*/ 	.word	0x000017e0


	//   ....[4]....
        /*0068*/ 	.word	0x00001810


	//   ....[5]....
        /*006c*/ 	.word	0x00001820


	//   ....[6]....
        /*0070*/ 	.word	0x00001850


	//   ....[7]....
        /*0074*/ 	.word	0x00001860


	//   ....[8]....
        /*0078*/ 	.word	0x000018a0


	//   ....[9]....
        /*007c*/ 	.word	0x000018b0


	//----- nvinfo : EIATTR_VRC_CTA_INIT_COUNT
	.align		4
.L_1969:
        /*0080*/ 	.byte	0x02, 0x4a
	.zero		1
	.zero		1


	//----- nvinfo : EIATTR_EXIT_INSTR_OFFSETS
	.align		4
        /*0084*/ 	.byte	0x04, 0x1c
        /*0086*/ 	.short	(.L_1971 - .L_1970)


	//   ....[0]....
.L_1970:
        /*0088*/ 	.word	0x00005570


	//----- nvinfo : EIATTR_MAX_THREADS
	.align		4
.L_1971:
        /*008c*/ 	.byte	0x04, 0x05
        /*008e*/ 	.short	(.L_1973 - .L_1972)
.L_1972:
        /*0090*/ 	.word	0x00000080
        /*0094*/ 	.word	0x00000001
        /*0098*/ 	.word	0x00000001


	//----- nvinfo : EIATTR_CRS_STACK_SIZE
	.align		4
.L_1973:
        /*009c*/ 	.byte	0x04, 0x1e
        /*009e*/ 	.short	(.L_1975 - .L_1974)
.L_1974:
        /*00a0*/ 	.word	0x00000000


	//----- nvinfo : EIATTR_CBANK_PARAM_SIZE
	.align		4
.L_1975:
        /*00a4*/ 	.byte	0x03, 0x19
        /*00a6*/ 	.short	0x0128


	//----- nvinfo : EIATTR_PARAM_CBANK
	.align		4
        /*00a8*/ 	.byte	0x04, 0x0a
        /*00aa*/ 	.short	(.L_1977 - .L_1976)
	.align		4
.L_1976:
        /*00ac*/ 	.word	index@(.nv.constant0._ZN10layer_norm13ln_bwd_kernelINS_13Kernel_traitsIf13__nv_bfloat16S2_S2_fjLj3072ELj1ELj1ELj4ELj16ENS_18Kernel_traits_baseILj3072EfS2_S2_S2_fjLj128EEEEELb0ELb0ELb1ELb1EEEvNS_9BwdParamsE)
        /*00b0*/ 	.short	0x0380
        /*00b2*/ 	.short	0x0128


	//----- nvinfo : EIATTR_SW_WAR
	.align		4
.L_1977:
        /*00b4*/ 	.byte	0x04, 0x36
        /*00b6*/ 	.short	(.L_1979 - .L_1978)
.L_1978:
        /*00b8*/ 	.word	0x00000008
.L_1979:


//--------------------- .nv.info._ZN10layer_norm13ln_bwd_kernelINS_13Kernel_traitsIf13__nv_bfloat16S2_S2_fjLj3072ELj1ELj1ELj4ELj16ENS_18Kernel_traits_baseILj3072EfS2_S2_S2_fjLj128EEEEELb0ELb1ELb0ELb0EEEvNS_9BwdParamsE --------------------------
	.section	.nv.info._ZN10layer_norm13ln_bwd_kernelINS_13Kernel_traitsIf13__nv_bfloat16S2_S2_fjLj3072ELj1ELj1ELj4ELj16ENS_18Kernel_traits_baseILj3072EfS2_S2_S2_fjLj128EEEEELb0ELb1ELb0ELb0EEEvNS_9BwdParamsE,"",@"SHT_CUDA_INFO"
	.sectionflags	@""
	.align	4


	//----- nvinfo : EIATTR_CUDA_API_VERSION
	.align		4
        /*0000*/ 	.byte	0x04, 0x37
        /*0002*/ 	.short	(.L_1981 - .L_1980)
.L_1980:
        /*0004*/ 	.word	0x00000082


	//----- nvinfo : EIATTR_KPARAM_INFO
	.align		4
.L_1981:
        /*0008*/ 	.byte	0x04, 0x17
        /*000a*/ 	.short	(.L_1983 - .L_1982)
.L_1982:
        /*000c*/ 	.word	0x00000000
        /*0010*/ 	.short	0x0000
        /*0012*/ 	.short	0x0000
        /*0014*/ 	.byte	0x00, 0xf0, 0xa1, 0x04


	//----- nvinfo : EIATTR_SPARSE_MMA_MASK
	.align		4
.L_1983:
        /*0018*/ 	.byte	0x03, 0x50
        /*001a*/ 	.short	0x0000


	//----- nvinfo : EIATTR_MAXREG_COUNT
	.align		4
        /*001c*/ 	.byte	0x03, 0x1b
        /*001e*/ 	.short	0x00ff


	//----- nvinfo : EIATTR_NUM_BARRIERS
	.align		4
        /*0020*/ 	.byte	0x02, 0x4c
        /*0022*/ 	.byte	0x01
	.zero		1


	//----- nvinfo : EIATTR_MERCURY_ISA_VERSION
	.align		4
        /*0024*/ 	.byte	0x03, 0x5f
        /*0026*/ 	.short	0x0101


	//----- nvinfo : EIATTR_COOP_GROUP_MASK_REGIDS
	.align		4
        /*0028*/ 	.byte	0x04, 0x29
        /*002a*/ 	.short	(.L_1985 - .L_1984)


	//   ....[0]....
.L_1984:
        /*002c*/ 	.word	0xffffffff


	//   ....[1]....
        /*0030*/ 	.word	0xffffffff


	//   ....[2]....
        /*0034*/ 	.word	0xffffffff


	//   ....[3]....
        /*0038*/ 	.word	0xffffffff


	//   ....[4]....
        /*003c*/ 	.word	0xffffffff


	//   ....[5]....
        /*0040*/ 	.word	0xffffffff


	//   ....[6]....
        /*0044*/ 	.word	0xffffffff


	//   ....[7]....
        /*0048*/ 	.word	0xffffffff


	//   ....[8]....
        /*004c*/ 	.word	0xffffffff


	//   ....[9]....
        /*0050*/ 	.word	0xffffffff


	//----- nvinfo : EIATTR_COOP_GROUP_INSTR_OFFSETS
	.align		4
.L_1985:
        /*0054*/ 	.byte	0x04, 0x28
        /*0056*/ 	.short	(.L_1987 - .L_1986)


	//   ....[0]....
.L_1986:
        /*0058*/ 	.word	0x00001b10


	//   ....[1]....
        /*005c*/ 	.word	0x00001b40


	//   ....[2]....
        /*0060*/ 	.word	0x00001bf0


	//   ....[3]....
        /*0064*/ 	.word	0x00001c30


	//   ....[4]....
        /*0068*/ 	.word	0x00001c80


	//   ....[5]....
        /*006c*/ 	.word	0x00001c90


	//   ....[6]....
        /*0070*/ 	.word	0x00001cc0


	//   ....[7]....
        /*0074*/ 	.word	0x00001cf0


	//   ....[8]....
        /*0078*/ 	.word	0x00001d20


	//   ....[9]....
        /*007c*/ 	.word	0x00001d30


	//----- nvinfo : EIATTR_VRC_CTA_INIT_COUNT
	.align		4
.L_1987:
        /*0080*/ 	.byte	0x02, 0x4a
	.zero		1
	.zero		1


	//----- nvinfo : EIATTR_EXIT_INSTR_OFFSETS
	.align		4
        /*0084*/ 	.byte	0x04, 0x1c
        /*0086*/ 	.short	(.L_1989 - .L_1988)


	//   ....[0]....
.L_1988:
        /*0088*/ 	.word	0x00005db0


	//   ....[1]....
        /*008c*/ 	.word	0x00005e80


	//----- nvinfo : EIATTR_MAX_THREADS
	.align		4
.L_1989:
        /*0090*/ 	.byte	0x04, 0x05
        /*0092*/ 	.short	(.L_1991 - .L_1990)
.L_1990:
        /*0094*/ 	.word	0x00000080
        /*0098*/ 	.word	0x00000001
        /*009c*/ 	.word	0x00000001


	//----- nvinfo : EIATTR_CRS_STACK_SIZE
	.align		4
.L_1991:
        /*00a0*/ 	.byte	0x04, 0x1e
        /*00a2*/ 	.short	(.L_1993 - .L_1992)
.L_1992:
        /*00a4*/ 	.word	0x00000000


	//----- nvinfo : EIATTR_CBANK_PARAM_SIZE
	.align		4
.L_1993:
        /*00a8*/ 	.byte	0x03, 0x19
        /*00aa*/ 	.short	0x0128


	//----- nvinfo : EIATTR_PARAM_CBANK
	.align		4
        /*00ac*/ 	.byte	0x04, 0x0a
        /*00ae*/ 	.short	(.L_1995 - .L_1994)
	.align		4
.L_1994:
        /*00b0*/ 	.word	index@(.nv.constant0._ZN10layer_norm13ln_bwd_kernelINS_13Kernel_traitsIf13__nv_bfloat16S2_S2_fjLj3072ELj1ELj1ELj4ELj16ENS_18Kernel_traits_baseILj3072EfS2_S2_S2_fjLj128EEEEELb0ELb1ELb0ELb0EEEvNS_9BwdParamsE)
        /*00b4*/ 	.short	0x0380
        /*00b6*/ 	.short	0x0128


	//----- nvinfo : EIATTR_SW_WAR
	.align		4
.L_1995:
        /*00b8*/ 	.byte	0x04, 0x36
        /*00ba*/ 	.short	(.L_1997 - .L_1996)
.L_1996:
        /*00bc*/ 	.word	0x00000008
.L_1997:


//--------------------- .nv.info._ZN10layer_norm13ln_bwd_kernelINS_13Kernel_traitsIf13__nv_bfloat16S2_S2_fjLj3072ELj1ELj1ELj4ELj16ENS_18Kernel_traits_baseILj3072EfS2_S2_S2_fjLj128EEEEELb0ELb1ELb0ELb1EEEvNS_9BwdParamsE --------------------------
	.section	.nv.info._ZN10layer_norm13ln_bwd_kernelINS_13Kernel_traitsIf13__nv_bfloat16S2_S2_fjLj3072ELj1ELj1ELj4ELj16ENS_18Kernel_traits_baseILj3072EfS2_S2_S2_fjLj128EEEEELb0ELb1ELb0ELb1EEEvNS_9BwdParamsE,"",@"SHT_CUDA_INFO"
	.sectionflags	@""
	.align	4


	//----- nvinfo : EIATTR_CUDA_API_VERSION
	.align		4
        /*0000*/ 	.byte	0x04, 0x37
        /*0002*/ 	.short	(.L_1999 - .L_1998)
.L_1998:
        /*0004*/ 	.word	0x00000082


	//----- nvinfo : EIATTR_KPARAM_INFO
	.align		4
.L_1999:
        /*0008*/ 	.byte	0x04, 0x17
        /*000a*/ 	.short	(.L_2001 - .L_2000)
.L_2000:
        /*000c*/ 	.word	0x00000000
        /*0010*/ 	.short	0x0000
        /*0012*/ 	.short	0x0000
        /*0014*/ 	.byte	0x00, 0xf0, 0xa1, 0x04


	//----- nvinfo : EIATTR_SPARSE_MMA_MASK
	.align		4
.L_2001:
        /*0018*/ 	.byte	0x03, 0x50
        /*001a*/ 	.short	0x0000


	//----- nvinfo : EIATTR_MAXREG_COUNT
	.align		4
        /*001c*/ 	.byte	0x03, 0x1b
        /*001e*/ 	.short	0x00ff


	//----- nvinfo : EIATTR_NUM_BARRIERS
	.align		4
        /*0020*/ 	.byte	0x02, 0x4c
        /*0022*/ 	.byte	0x01
	.zero		1


	//----- nvinfo : EIATTR_MERCURY_ISA_VERSION
	.align		4
        /*0024*/ 	.byte	0x03, 0x5f
        /*0026*/ 	.short	0x0101


	//----- nvinfo : EIATTR_COOP_GROUP_MASK_REGIDS
	.align		4
        /*0028*/ 	.byte	0x04, 0x29
        /*002a*/ 	.short	(.L_2003 - .L_2002)


	//   ....[0]....
.L_2002:
        /*002c*/ 	.word	0xffffffff


	//   ....[1]....
        /*0030*/ 	.word	0xffffffff


	//   ....[2]....
        /*0034*/ 	.word	0xffffffff


	//   ....[3]....
        /*0038*/ 	.word	0xffffffff


	//   ....[4]....
        /*003c*/ 	.word	0xffffffff


	//   ....[5]....
        /*0040*/ 	.word	0xffffffff


	//   ....[6]....
        /*0044*/ 	.word	0xffffffff


	//   ....[7]....
        /*0048*/ 	.word	0xffffffff


	//   ....[8]....
        /*004c*/ 	.word	0xffffffff


	//   ....[9]....
        /*0050*/ 	.word	0xffffffff


	//----- nvinfo : EIATTR_COOP_GROUP_INSTR_OFFSETS
	.align		4
.L_2003:
        /*0054*/ 	.byte	0x04, 0x28
        /*0056*/ 	.short	(.L_2005 - .L_2004)


	//   ....[0]....
.L_2004:
        /*0058*/ 	.word	0x00001550


	//   ....[1]....
        /*005c*/ 	.word	0x00001560


	//   ....[2]....
        /*0060*/ 	.word	0x000015b0


	//   ....[3]....
        /*0064*/ 	.word	0x000015c0


	//   ....[4]....
        /*0068*/ 	.word	0x000015f0


	//   ....[5]....
        /*006c*/ 	.word	0x00001600


	//   ....[6]....
        /*0070*/ 	.word	0x00001630


	//   ....[7]....
        /*0074*/ 	.word	0x00001640


	//   ....[8]....
        /*0078*/ 	.word	0x000016b0


	//   ....[9]....
        /*007c*/ 	.word	0x000016c0


	//----- nvinfo : EIATTR_VRC_CTA_INIT_COUNT
	.align		4
.L_2005:
        /*0080*/ 	.byte	0x02, 0x4a
	.zero		1
	.zero		1


	//----- nvinfo : EIATTR_EXIT_INSTR_OFFSETS
	.align		4
        /*0084*/ 	.byte	0x04, 0x1c
        /*0086*/ 	.short	(.L_2007 - .L_2006)


	//   ....[0]....
.L_2006:
        /*0088*/ 	.word	0x00005d80


	//----- nvinfo : EIATTR_MAX_THREADS
	.align		4
.L_2007:
        /*008c*/ 	.byte	0x04, 0x05
        /*008e*/ 	.short	(.L_2009 - .L_2008)
.L_2008:
        /*0090*/ 	.word	0x00000080
        /*0094*/ 	.word	0x00000001
        /*0098*/ 	.word	0x00000001


	//----- nvinfo : EIATTR_CBANK_PARAM_SIZE
	.align		4
.L_2009:
        /*009c*/ 	.byte	0x03, 0x19
        /*009e*/ 	.short	0x0128


	//----- nvinfo : EIATTR_PARAM_CBANK
	.align		4
        /*00a0*/ 	.byte	0x04, 0x0a
        /*00a2*/ 	.short	(.L_2011 - .L_2010)
	.align		4
.L_2010:
        /*00a4*/ 	.word	index@(.nv.constant0._ZN10layer_norm13ln_bwd_kernelINS_13Kernel_traitsIf13__nv_bfloat16S2_S2_fjLj3072ELj1ELj1ELj4ELj16ENS_18Kernel_traits_baseILj3072EfS2_S2_S2_fjLj128EEEEELb0ELb1ELb0ELb1EEEvNS_9BwdParamsE)
        /*00a8*/ 	.short	0x0380
        /*00aa*/ 	.short	0x0128


	//----- nvinfo : EIATTR_SW_WAR
	.align		4
.L_2011:
        /*00ac*/ 	.byte	0x04, 0x36
        /*00ae*/ 	.short	(.L_2013 - .L_2012)
.L_2012:
        /*00b0*/ 	.word	0x00000008
.L_2013:


//--------------------- .nv.info._ZN10layer_norm13ln_bwd_kernelINS_13Kernel_traitsIf13__nv_bfloat16S2_S2_fjLj3072ELj1ELj1ELj4ELj16ENS_18Kernel_traits_baseILj3072EfS2_S2_S2_fjLj128EEEEELb0ELb1ELb1ELb0EEEvNS_9BwdParamsE --------------------------
	.section	.nv.info._ZN10layer_norm13ln_bwd_kernelINS_13Kernel_traitsIf13__nv_bfloat16S2_S2_fjLj3072ELj1ELj1ELj4ELj16ENS_18Kernel_traits_baseILj3072EfS2_S2_S2_fjLj128EEEEELb0ELb1ELb1ELb0EEEvNS_9BwdParamsE,"",@"SHT_CUDA_INFO"
	.sectionflags	@""
	.align	4


	//----- nvinfo : EIATTR_CUDA_API_VERSION
	.align		4
        /*0000*/ 	.byte	0x04, 0x37
        /*0002*/ 	.short	(.L_2015 - .L_2014)
.L_2014:
        /*0004*/ 	.word	0x00000082


	//----- nvinfo : EIATTR_KPARAM_INFO
	.align		4
.L_2015:
        /*0008*/ 	.byte	0x04, 0x17
        /*000a*/ 	.short	(.L_2017 - .L_2016)
.L_2016:
        /*000c*/ 	.word	0x00000000
        /*0010*/ 	.short	0x0000
        /*0012*/ 	.short	0x0000
        /*0014*/ 	.byte	0x00, 0xf0, 0xa1, 0x04


	//----- nvinfo : EIATTR_SPARSE_MMA_MASK
	.align		4
.L_2017:
        /*0018*/ 	.byte	0x03, 0x50
        /*001a*/ 	.short	0x0000


	//----- nvinfo : EIATTR_MAXREG_COUNT
	.align		4
        /*001c*/ 	.byte	0x03, 0x1b
        /*001e*/ 	.short	0x00ff


	//----- nvinfo : EIATTR_NUM_BARRIERS
	.align		4
        /*0020*/ 	.byte	0x02, 0x4c
        /*0022*/ 	.byte	0x01
	.zero		1


	//----- nvinfo : EIATTR_MERCURY_ISA_VERSION
	.align		4
        /*0024*/ 	.byte	0x03, 0x5f
        /*0026*/ 	.short	0x0101


	//----- nvinfo : EIATTR_COOP_GROUP_MASK_REGIDS
	.align		4
        /*0028*/ 	.byte	0x04, 0x29
        /*002a*/ 	.short	(.L_2019 - .L_2018)


	//   ....[0]....
.L_2018:
        /*002c*/ 	.word	0xffffffff


	//   ....[1]....
        /*0030*/ 	.word	0xffffffff


	//   ....[2]....
        /*0034*/ 	.word	0xffffffff


	//   ....[3]....
        /*0038*/ 	.word	0xffffffff


	//   ....[4]....
        /*003c*/ 	.word	0xffffffff


	//   ....[5]....
        /*0040*/ 	.word	0xffffffff


	//   ....[6]....
        /*0044*/ 	.word	0xffffffff


	//   ....[7]....
        /*0048*/ 	.word	0xffffffff


	//   ....[8]....
        /*004c*/ 	.word	0xffffffff


	//   ....[9]....
        /*0050*/ 	.word	0xffffffff


	//----- nvinfo : EIATTR_COOP_GROUP_INSTR_OFFSETS
	.align		4
.L_2019:
        /*0054*/ 	.byte	0x04, 0x28
        /*0056*/ 	.short	(.L_2021 - .L_2020)


	//   ....[0]....
.L_2020:
        /*0058*/ 	.word	0x00001d20


	//   ....[1]....
        /*005c*/ 	.word	0x00001d40


	//   ....[2]....
        /*0060*/ 	.word	0x00001d80


	//   ....[3]....
        /*0064*/ 	.word	0x00001d90


	//   ....[4]....
        /*0068*/ 	.word	0x00001dd0


	//   ....[5]....
        /*006c*/ 	.word	0x00001de0


	//   ....[6]....
        /*0070*/ 	.word	0x00001e10


	//   ....[7]....
        /*0074*/ 	.word	0x00001e20


	//   ....[8]....
        /*0078*/ 	.word	0x00001e50


	//   ....[9]....
        /*007c*/ 	.word	0x00001e60


	//----- nvinfo : EIATTR_VRC_CTA_INIT_COUNT
	.align		4
.L_2021:
        /*0080*/ 	.byte	0x02, 0x4a
	.zero		1
	.zero		1


	//----- nvinfo : EIATTR_EXIT_INSTR_OFFSETS
	.align		4
        /*0084*/ 	.byte	0x04, 0x1c
        /*0086*/ 	.short	(.L_2023 - .L_2022)


	//   ....[0]....
.L_2022:
        /*0088*/ 	.word	0x000074b0


	//   ....[1]....
        /*008c*/ 	.word	0x00007580


	//----- nvinfo : EIATTR_MAX_THREADS
	.align		4
.L_2023:
        /*0090*/ 	.byte	0x04, 0x05
        /*0092*/ 	.short	(.L_2025 - .L_2024)
.L_2024:
        /*0094*/ 	.word	0x00000080
        /*0098*/ 	.word	0x00000001
        /*009c*/ 	.word	0x00000001


	//----- nvinfo : EIATTR_CRS_STACK_SIZE
	.align		4
.L_2025:
        /*00a0*/ 	.byte	0x04, 0x1e
        /*00a2*/ 	.short	(.L_2027 - .L_2026)
.L_2026:
        /*00a4*/ 	.word	0x00000000


	//----- nvinfo : EIATTR_CBANK_PARAM_SIZE
	.align		4
.L_2027:
        /*00a8*/ 	.byte	0x03, 0x19
        /*00aa*/ 	.short	0x0128


	//----- nvinfo : EIATTR_PARAM_CBANK
	.align		4
        /*00ac*/ 	.byte	0x04, 0x0a
        /*00ae*/ 	.short	(.L_2029 - .L_2028)
	.align		4
.L_2028:
        /*00b0*/ 	.word	index@(.nv.constant0._ZN10layer_norm13ln_bwd_kernelINS_13Kernel_traitsIf13__nv_bfloat16S2_S2_fjLj3072ELj1ELj1ELj4ELj16ENS_18Kernel_traits_baseILj3072EfS2_S2_S2_fjLj128EEEEELb0ELb1ELb1ELb0EEEvNS_9BwdParamsE)
        /*00b4*/ 	.short	0x0380
        /*00b6*/ 	.short	0x0128


	//----- nvinfo : EIATTR_SW_WAR
	.align		4
.L_2029:
        /*00b8*/ 	.byte	0x04, 0x36
        /*00ba*/ 	.short	(.L_2031 - .L_2030)
.L_2030:
        /*00bc*/ 	.word	0x00000008
.L_2031:


//--------------------- .nv.info._ZN10layer_norm13ln_bwd_kernelINS_13Kernel_traitsIf13__nv_bfloat16S2_S2_fjLj3072ELj1ELj1ELj4ELj16ENS_18Kernel_traits_baseILj3072EfS2_S2_S2_fjLj128EEEEELb0ELb1ELb1ELb1EEEvNS_9BwdParamsE --------------------------
	.section	.nv.info._ZN10layer_norm13ln_bwd_kernelINS_13Kernel_traitsIf13__nv_bfloat16S2_S2_fjLj3072ELj1ELj1ELj4ELj16ENS_18Kernel_traits_baseILj3072EfS2_S2_S2_fjLj128EEEEELb0ELb1ELb1ELb1EEEvNS_9BwdParamsE,"",@"SHT_CUDA_INFO"
	.sectionflags	@""
	.align	4


	//----- nvinfo : EIATTR_CUDA_API_VERSION
	.align		4
        /*0000*/ 	.byte	0x04, 0x37
        /*0002*/ 	.short	(.L_2033 - .L_2032)
.L_2032:
        /*0004*/ 	.word	0x00000082


	//----- nvinfo : EIATTR_KPARAM_INFO
	.align		4
.L_2033:
        /*0008*/ 	.byte	0x04, 0x17
        /*000a*/ 	.short	(.L_2035 - .L_2034)
.L_2034:
        /*000c*/ 	.word	0x00000000
        /*0010*/ 	.short	0x0000
        /*0012*/ 	.short	0x0000
        /*0014*/ 	.byte	0x00, 0xf0, 0xa1, 0x04


	//----- nvinfo : EIATTR_SPARSE_MMA_MASK
	.align		4
.L_2035:
        /*0018*/ 	.byte	0x03, 0x50
        /*001a*/ 	.short	0x0000


	//----- nvinfo : EIATTR_MAXREG_COUNT
	.align		4
        /*001c*/ 	.byte	0x03, 0x1b
        /*001e*/ 	.short	0x00ff


	//----- nvinfo : EIATTR_NUM_BARRIERS
	.align		4
        /*0020*/ 	.byte	0x02, 0x4c
        /*0022*/ 	.byte	0x01
	.zero		1


	//----- nvinfo : EIATTR_MERCURY_ISA_VERSION
	.align		4
        /*0024*/ 	.byte	0x03, 0x5f
        /*0026*/ 	.short	0x0101


	//----- nvinfo : EIATTR_COOP_GROUP_MASK_REGIDS
	.align		4
        /*0028*/ 	.byte	0x04, 0x29
        /*002a*/ 	.short	(.L_2037 - .L_2036)


	//   ....[0]....
.L_2036:
        /*002c*/ 	.word	0xffffffff


	//   ....[1]....
        /*0030*/ 	.word	0xffffffff


	//   ....[2]....
        /*0034*/ 	.word	0xffffffff


	//   ....[3]....
        /*0038*/ 	.word	0xffffffff


	//   ....[4]....
        /*003c*/ 	.word	0xffffffff


	//   ....[5]....
        /*0040*/ 	.word	0xffffffff


	//   ....[6]....
        /*0044*/ 	.word	0xffffffff


	//   ....[7]....
        /*0048*/ 	.word	0xffffffff


	//   ....[8]....
        /*004c*/ 	.word	0xffffffff


	//   ....[9]....
        /*0050*/ 	.word	0xffffffff


	//----- nvinfo : EIATTR_COOP_GROUP_INSTR_OFFSETS
	.align		4
.L_2037:
        /*0054*/ 	.byte	0x04, 0x28
        /*0056*/ 	.short	(.L_2039 - .L_2038)


	//   ....[0]....
.L_2038:
        /*0058*/ 	.word	0x00001800


	//   ....[1]....
        /*005c*/ 	.word	0x00001840


	//   ....[2]....
        /*0060*/ 	.word	0x000018b0


	//   ....[3]....
        /*0064*/ 	.word	0x000018c0


	//   ....[4]....
        /*0068*/ 	.word	0x00001900


	//   ....[5]....
        /*006c*/ 	.word	0x00001910


	//   ....[6]....
        /*0070*/ 	.word	0x00001950


	//   ....[7]....
        /*0074*/ 	.word	0x00001970


	//   ....[8]....
        /*0078*/ 	.word	0x000019b0


	//   ....[9]....
        /*007c*/ 	.word	0x000019d0


	//----- nvinfo : EIATTR_VRC_CTA_INIT_COUNT
	.align		4
.L_2039:
        /*0080*/ 	.byte	0x02, 0x4a
	.zero		1
	.zero		1


	//----- nvinfo : EIATTR_EXIT_INSTR_OFFSETS
	.align		4
        /*0084*/ 	.byte	0x04, 0x1c
        /*0086*/ 	.short	(.L_2041 - .L_2040)


	//   ....[0]....
.L_2040:
        /*0088*/ 	.word	0x00006da0


	//----- nvinfo : EIATTR_MAX_THREADS
	.align		4
.L_2041:
        /*008c*/ 	.byte	0x04, 0x05
        /*008e*/ 	.short	(.L_2043 - .L_2042)
.L_2042:
        /*0090*/ 	.word	0x00000080
        /*0094*/ 	.word	0x00000001
        /*0098*/ 	.word	0x00000001


	//----- nvinfo : EIATTR_CRS_STACK_SIZE
	.align		4
.L_2043:
        /*009c*/ 	.byte	0x04, 0x1e
        /*009e*/ 	.short	(.L_2045 - .L_2044)
.L_2044:
        /*00a0*/ 	.word	0x00000000


	//----- nvinfo : EIATTR_CBANK_PARAM_SIZE
	.align		4
.L_2045:
        /*00a4*/ 	.byte	0x03, 0x19
        /*00a6*/ 	.short	0x0128


	//----- nvinfo : EIATTR_PARAM_CBANK
	.align		4
        /*00a8*/ 	.byte	0x04, 0x0a
        /*00aa*/ 	.short	(.L_2047 - .L_2046)
	.align		4
.L_2046:
        /*00ac*/ 	.word	index@(.nv.constant0._ZN10layer_norm13ln_bwd_kernelINS_13Kernel_traitsIf13__nv_bfloat16S2_S2_fjLj3072ELj1ELj1ELj4ELj16ENS_18Kernel_traits_baseILj3072EfS2_S2_S2_fjLj128EEEEELb0ELb1ELb1ELb1EEEvNS_9BwdParamsE)
        /*00b0*/ 	.short	0x0380
        /*00b2*/ 	.short	0x0128


	//----- nvinfo : EIATTR_SW_WAR
	.align		4
.L_2047:
        /*00b4*/ 	.byte	0x04, 0x36
        /*00b6*/ 	.short	(.L_2049 - .L_2048)
.L_2048:
        /*00b8*/ 	.word	0x00000008
.L_2049:


//--------------------- .nv.info._ZN10layer_norm13ln_bwd_kernelINS_13Kernel_traitsIf13__nv_bfloat16S2_S2_fjLj3072ELj1ELj1ELj4ELj16ENS_18Kernel_traits_baseILj3072EfS2_S2_S2_fjLj128EEEEELb1ELb0ELb0ELb0EEEvNS_9BwdParamsE --------------------------
	.section	.nv.info._ZN10layer_norm13ln_bwd_kernelINS_13Kernel_traitsIf13__nv_bfloat16S2_S2_fjLj3072ELj1ELj1ELj4ELj16ENS_18Kernel_traits_baseILj3072EfS2_S2_S2_fjLj128EEEEELb1ELb0ELb0ELb0EEEvNS_9BwdParamsE,"",@"SHT_CUDA_INFO"
	.sectionflags	@""
	.align	4


	//----- nvinfo : EIATTR_CUDA_API_VERSION
	.align		4
        /*0000*/ 	.byte	0x04, 0x37
        /*0002*/ 	.short	(.L_2051 - .L_2050)
.L_2050:
        /*0004*/ 	.word	0x00000082


	//----- nvinfo : EIATTR_KPARAM_INFO
	.align		4
.L_2051:
        /*0008*/ 	.byte	0x04, 0x17
        /*000a*/ 	.short	(.L_2053 - .L_2052)
.L_2052:
        /*000c*/ 	.word	0x00000000
        /*0010*/ 	.short	0x0000
        /*0012*/ 	.short	0x0000
        /*0014*/ 	.byte	0x00, 0xf0, 0xa1, 0x04


	//----- nvinfo : EIATTR_SPARSE_MMA_MASK
	.align		4
.L_2053:
        /*0018*/ 	.byte	0x03, 0x50
        /*001a*/ 	.short	0x0000


	//----- nvinfo : EIATTR_MAXREG_COUNT
	.align		4
        /*001c*/ 	.byte	0x03, 0x1b
        /*001e*/ 	.short	0x00ff


	//----- nvinfo : EIATTR_NUM_BARRIERS
	.align		4
        /*0020*/ 	.byte	0x02, 0x4c
        /*0022*/ 	.byte	0x01
	.zero		1


	//----- nvinfo : EIATTR_MERCURY_ISA_VERSION
	.align		4
        /*0024*/ 	.byte	0x03, 0x5f
        /*0026*/ 	.short	0x0101


	//----- nvinfo : EIATTR_COOP_GROUP_MASK_REGIDS
	.align		4
        /*0028*/ 	.byte	0x04, 0x29
        /*002a*/ 	.short	(.L_2055 - .L_2054)


	//   ....[0]....
.L_2054:
        /*002c*/ 	.word	0xffffffff


	//   ....[1]....
        /*0030*/ 	.word	0xffffffff


	//   ....[2]....
        /*0034*/ 	.word	0xffffffff


	//   ....[3]....
        /*0038*/ 	.word	0xffffffff


	//   ....[4]....
        /*003c*/ 	.word	0xffffffff


	//   ....[5]....
        /*0040*/ 	.word	0xffffffff


	//   ....[6]....
        /*0044*/ 	.word	0xffffffff


	//   ....[7]....
        /*0048*/ 	.word	0xffffffff


	//   ....[8]....
        /*004c*/ 	.word	0xffffffff


	//   ....[9]....
        /*0050*/ 	.word	0xffffffff


	//----- nvinfo : EIATTR_COOP_GROUP_INSTR_OFFSETS
	.align		4
.L_2055:
        /*0054*/ 	.byte	0x04, 0x28
        /*0056*/ 	.short	(.L_2057 - .L_2056)


	//   ....[0]....
.L_2056:
        /*0058*/ 	.word	0x00001a10


	//   ....[1]....
        /*005c*/ 	.word	0x00001a40


	//   ....[2]....
        /*0060*/ 	.word	0x00001a70


	//   ....[3]....
        /*0064*/ 	.word	0x00001a80


	//   ....[4]....
        /*0068*/ 	.word	0x00001ab0


	//   ....[5]....
        /*006c*/ 	.word	0x00001ac0


	//   ....[6]....
        /*0070*/ 	.word	0x00001af0


	//   ....[7]....
        /*0074*/ 	.word	0x00001b00


	//   ....[8]....
        /*0078*/ 	.word	0x00001b30


	//   ....[9]....
        /*007c*/ 	.word	0x00001b40


	//----- nvinfo : EIATTR_VRC_CTA_INIT_COUNT
	.align		4
.L_2057:
        /*0080*/ 	.byte	0x02, 0x4a
	.zero		1
	.zero		1


	//----- nvinfo : EIATTR_EXIT_INSTR_OFFSETS
	.align		4
        /*0084*/ 	.byte	0x04, 0x1c
        /*0086*/ 	.short	(.L_2059 - .L_2058)


	//   ....[0]....
.L_2058:
        /*0088*/ 	.word	0x00005910


	//   ....[1]....
        /*008c*/ 	.word	0x000059b0


	//----- nvinfo : EIATTR_MAX_THREADS
	.align		4
.L_2059:
        /*0090*/ 	.byte	0x04, 0x05
        /*0092*/ 	.short	(.L_2061 - .L_2060)
.L_2060:
        /*0094*/ 	.word	0x00000080
        /*0098*/ 	.word	0x00000001
        /*009c*/ 	.word	0x00000001


	//----- nvinfo : EIATTR_CRS_STACK_SIZE
	.align		4
.L_2061:
        /*00a0*/ 	.byte	0x04, 0x1e
        /*00a2*/ 	.short	(.L_2063 - .L_2062)
.L_2062:
        /*00a4*/ 	.word	0x00000000


	//----- nvinfo : EIATTR_CBANK_PARAM_SIZE
	.align		4
.L_2063:
        /*00a8*/ 	.byte	0x03, 0x19
        /*00aa*/ 	.short	0x0128


	//----- nvinfo : EIATTR_PARAM_CBANK
	.align		4
        /*00ac*/ 	.byte	0x04, 0x0a
        /*00ae*/ 	.short	(.L_2065 - .L_2064)
	.align		4
.L_2064:
        /*00b0*/ 	.word	index@(.nv.constant0._ZN10layer_norm13ln_bwd_kernelINS_13Kernel_traitsIf13__nv_bfloat16S2_S2_fjLj3072ELj1ELj1ELj4ELj16ENS_18Kernel_traits_baseILj3072EfS2_S2_S2_fjLj128EEEEELb1ELb0ELb0ELb0EEEvNS_9BwdParamsE)
        /*00b4*/ 	.short	0x0380
        /*00b6*/ 	.short	0x0128


	//----- nvinfo : EIATTR_SW_WAR
	.align		4
.L_2065:
        /*00b8*/ 	.byte	0x04, 0x36
        /*00ba*/ 	.short	(.L_2067 - .L_2066)
.L_2066:
        /*00bc*/ 	.word	0x00000008
.L_2067:


//--------------------- .nv.info._ZN10layer_norm13ln_bwd_kernelINS_13Kernel_traitsIf13__nv_bfloat16S2_S2_fjLj3072ELj1ELj1ELj4ELj16ENS_18Kernel_traits_baseILj3072EfS2_S2_S2_fjLj128EEEEELb1ELb0ELb0ELb1EEEvNS_9BwdParamsE --------------------------
	.section	.nv.info._ZN10layer_norm13ln_bwd_kernelINS_13Kernel_traitsIf13__nv_bfloat16S2_S2_fjLj3072ELj1ELj1ELj4ELj16ENS_18Kernel_traits_baseILj3072EfS2_S2_S2_fjLj128EEEEELb1ELb0ELb0ELb1EEEvNS_9BwdParamsE,"",@"SHT_CUDA_INFO"
	.sectionflags	@""
	.align	4


	//----- nvinfo : EIATTR_CUDA_API_VERSION
	.align		4
        /*0000*/ 	.byte	0x04, 0x37
        /*0002*/ 	.short	(.L_2069 - .L_2068)
.L_2068:
        /*0004*/ 	.word	0x00000082


	//----- nvinfo : EIATTR_KPARAM_INFO
	.align		4
.L_2069:
        /*0008*/ 	.byte	0x04, 0x17
        /*000a*/ 	.short	(.L_2071 - .L_2070)
.L_2070:
        /*000c*/ 	.word	0x00000000
        /*0010*/ 	.short	0x0000
        /*0012*/ 	.short	0x0000
        /*0014*/ 	.byte	0x00, 0xf0, 0xa1, 0x04


	//----- nvinfo : EIATTR_SPARSE_MMA_MASK
	.align		4
.L_2071:
        /*0018*/ 	.byte	0x03, 0x50
        /*001a*/ 	.short	0x0000


	//----- nvinfo : EIATTR_MAXREG_COUNT
	.align		4
        /*001c*/ 	.byte	0x03, 0x1b
        /*001e*/ 	.short	0x00ff


	//----- nvinfo : EIATTR_NUM_BARRIERS
	.align		4
        /*0020*/ 	.byte	0x02, 0x4c
        /*0022*/ 	.byte	0x01
	.zero		1


	//----- nvinfo : EIATTR_MERCURY_ISA_VERSION
	.align		4
        /*0024*/ 	.byte	0x03, 0x5f
        /*0026*/ 	.short	0x0101


	//----- nvinfo : EIATTR_COOP_GROUP_MASK_REGIDS
	.align		4
        /*0028*/ 	.byte	0x04, 0x29
        /*002a*/ 	.short	(.L_2073 - .L_2072)


	//   ....[0]....
.L_2072:
        /*002c*/ 	.word	0xffffffff


	//   ....[1]....
        /*0030*/ 	.word	0xffffffff


	//   ....[2]....
        /*0034*/ 	.word	0xffffffff


	//   ....[3]....
        /*0038*/ 	.word	0xffffffff


	//   ....[4]....
        /*003c*/ 	.word	0xffffffff


	//   ....[5]....
        /*0040*/ 	.word	0xffffffff


	//   ....[6]....
        /*0044*/ 	.word	0xffffffff


	//   ....[7]....
        /*0048*/ 	.word	0xffffffff


	//   ....[8]....
        /*004c*/ 	.word	0xffffffff


	//   ....[9]....
        /*0050*/ 	.word	0xffffffff


	//----- nvinfo : EIATTR_COOP_GROUP_INSTR_OFFSETS
	.align		4
.L_2073:
        /*0054*/ 	.byte	0x04, 0x28
        /*0056*/ 	.short	(.L_2075 - .L_2074)


	//   ....[0]....
.L_2074:
        /*0058*/ 	.word	0x000013e0


	//   ....[1]....
        /*005c*/ 	.word	0x000014d0


	//   ....[2]....
        /*0060*/ 	.word	0x000014e0


	//   ....[3]....
        /*0064*/ 	.word	0x00001510


	//   ....[4]....
        /*0068*/ 	.word	0x00001530


	//   ....[5]....
        /*006c*/ 	.word	0x00001540


	//   ....[6]....
        /*0070*/ 	.word	0x00001560


	//   ....[7]....
        /*0074*/ 	.word	0x00001590


	//   ....[8]....
        /*0078*/ 	.word	0x000015d0


	//   ....[9]....
        /*007c*/ 	.word	0x00001620


	//----- nvinfo : EIATTR_VRC_CTA_INIT_COUNT
	.align		4
.L_2075:
        /*0080*/ 	.byte	0x02, 0x4a
	.zero		1
	.zero		1


	//----- nvinfo : EIATTR_EXIT_INSTR_OFFSETS
	.align		4
        /*0084*/ 	.byte	0x04, 0x1c
        /*0086*/ 	.short	(.L_2077 - .L_2076)


	//   ....[0]....
.L_2076:
        /*0088*/ 	.word	0x00005580


	//----- nvinfo : EIATTR_MAX_THREADS
	.align		4
.L_2077:
        /*008c*/ 	.byte	0x04, 0x05
        /*008e*/ 	.short	(.L_2079 - .L_2078)
.L_2078:
        /*0090*/ 	.word	0x00000080
        /*0094*/ 	.word	0x00000001
        /*0098*/ 	.word	0x00000001


	//----- nvinfo : EIATTR_CBANK_PARAM_SIZE
	.align		4
.L_2079:
        /*009c*/ 	.byte	0x03, 0x19
        /*009e*/ 	.short	0x0128


	//----- nvinfo : EIATTR_PARAM_CBANK
	.align		4
        /*00a0*/ 	.byte	0x04, 0x0a
        /*00a2*/ 	.short	(.L_2081 - .L_2080)
	.align		4
.L_2080:
        /*00a4*/ 	.word	index@(.nv.constant0._ZN10layer_norm13ln_bwd_kernelINS_13Kernel_traitsIf13__nv_bfloat16S2_S2_fjLj3072ELj1ELj1ELj4ELj16ENS_18Kernel_traits_baseILj3072EfS2_S2_S2_fjLj128EEEEELb1ELb0ELb0ELb1EEEvNS_9BwdParamsE)
        /*00a8*/ 	.short	0x0380
        /*00aa*/ 	.short	0x0128


	//----- nvinfo : EIATTR_SW_WAR
	.align		4
.L_2081:
        /*00ac*/ 	.byte	0x04, 0x36
        /*00ae*/ 	.short	(.L_2083 - .L_2082)
.L_2082:
        /*00b0*/ 	.word	0x00000008
.L_2083:


//--------------------- .nv.info._ZN10layer_norm22ln_bwd_finalize_kernelINS_22Kernel_traits_finalizeILj3072Ef13__nv_bfloat16S2_S2_fjLb0ELj1024ELj4ENS_18Kernel_traits_baseILj3072EfS2_S2_S2_fjLj1024EEEEELb0ELb0EEEvNS_9BwdParamsE --------------------------
	.section	.nv.info._ZN10layer_norm22ln_bwd_finalize_kernelINS_22Kernel_traits_finalizeILj3072Ef13__nv_bfloat16S2_S2_fjLb0ELj1024ELj4ENS_18Kernel_traits_baseILj3072EfS2_S2_S2_fjLj1024EEEEELb0ELb0EEEvNS_9BwdParamsE,"",@"SHT_CUDA_INFO"
	.sectionflags	@""
	.align	4


	//----- nvinfo : EIATTR_CUDA_API_VERSION
	.align		4
        /*0000*/ 	.byte	0x04, 0x37
        /*0002*/ 	.short	(.L_2085 - .L_2084)
.L_2084:
        /*0004*/ 	.word	0x00000082


	//----- nvinfo : EIATTR_KPARAM_INFO
	.align		4
.L_2085:
        /*0008*/ 	.byte	0x04, 0x17
        /*000a*/ 	.short	(.L_2087 - .L_2086)
.L_2086:
        /*000c*/ 	.word	0x00000000
        /*0010*/ 	.short	0x0000
        /*0012*/ 	.short	0x0000
        /*0014*/ 	.byte	0x00, 0xf0, 0xa1, 0x04


	//----- nvinfo : EIATTR_SPARSE_MMA_MASK
	.align		4
.L_2087:
        /*0018*/ 	.byte	0x03, 0x50
        /*001a*/ 	.short	0x0000


	//----- nvinfo : EIATTR_MAXREG_COUNT
	.align		4
        /*001c*/ 	.byte	0x03, 0x1b
        /*001e*/ 	.short	0x0040


	//----- nvinfo : EIATTR_NUM_BARRIERS
	.align		4
        /*0020*/ 	.byte	0x02, 0x4c
        /*0022*/ 	.byte	0x01
	.zero		1


	//----- nvinfo : EIATTR_MERCURY_ISA_VERSION
	.align		4
        /*0024*/ 	.byte	0x03, 0x5f
        /*0026*/ 	.short	0x0101


	//----- nvinfo : EIATTR_COOP_GROUP_MASK_REGIDS
	.align		4
        /*0028*/ 	.byte	0x04, 0x29
        /*002a*/ 	.short	(.L_2089 - .L_2088)


	//   ....[0]....
.L_2088:
        /*002c*/ 	.word	0xffffffff


	//   ....[1]....
        /*0030*/ 	.word	0xffffffff


	//   ....[2]....
        /*0034*/ 	.word	0xffffffff


	//   ....[3]....
        /*0038*/ 	.word	0xffffffff


	//   ....[4]....
        /*003c*/ 	.word	0xffffffff


	//   ....[5]....
        /*0040*/ 	.word	0xffffffff


	//   ....[6]....
        /*0044*/ 	.word	0xffffffff


	//   ....[7]....
        /*0048*/ 	.word	0xffffffff


	//   ....[8]....
        /*004c*/ 	.word	0xffffffff


	//   ....[9]....
        /*0050*/ 	.word	0xffffffff


	//----- nvinfo : EIATTR_COOP_GROUP_INSTR_OFFSETS
	.align		4
.L_2089:
        /*0054*/ 	.byte	0x04, 0x28
        /*0056*/ 	.short	(.L_2091 - .L_2090)


	//   ....[0]....
.L_2090:
        /*0058*/ 	.word	0x000015e0


	//   ....[1]....
        /*005c*/ 	.word	0x000015f0


	//   ....[2]....
        /*0060*/ 	.word	0x00001620


	//   ....[3]....
        /*0064*/ 	.word	0x00001630


	//   ....[4]....
        /*0068*/ 	.word	0x00001660


	//   ....[5]....
        /*006c*/ 	.word	0x00001670


	//   ....[6]....
        /*0070*/ 	.word	0x000016b0


	//   ....[7]....
        /*0074*/ 	.word	0x000016e0


	//   ....[8]....
        /*0078*/ 	.word	0x00001710


	//   ....[9]....
        /*007c*/ 	.word	0x00001720


	//----- nvinfo : EIATTR_VRC_CTA_INIT_COUNT
	.align		4
.L_2091:
        /*0080*/ 	.byte	0x02, 0x4a
	.zero		1
	.zero		1


	//----- nvinfo : EIATTR_EXIT_INSTR_OFFSETS
	.align		4
        /*0084*/ 	.byte	0x04, 0x1c
        /*0086*/ 	.short	(.L_2093 - .L_2092)


	//   ....[0]....
.L_2092:
        /*0088*/ 	.word	0x00000060


	//   ....[1]....
        /*008c*/ 	.word	0x00001780


	//   ....[2]....
        /*0090*/ 	.word	0x000017b0


	//   ....[3]....
        /*0094*/ 	.word	0x00001850


	//----- nvinfo : EIATTR_MAX_THREADS
	.align		4
.L_2093:
        /*0098*/ 	.byte	0x04, 0x05
        /*009a*/ 	.short	(.L_2095 - .L_2094)
.L_2094:
        /*009c*/ 	.word	0x00000400
        /*00a0*/ 	.word	0x00000001
        /*00a4*/ 	.word	0x00000001


	//----- nvinfo : EIATTR_CRS_STACK_SIZE
	.align		4
.L_2095:
        /*00a8*/ 	.byte	0x04, 0x1e
        /*00aa*/ 	.short	(.L_2097 - .L_2096)
.L_2096:
        /*00ac*/ 	.word	0x00000000


	//----- nvinfo : EIATTR_CBANK_PARAM_SIZE
	.align		4
.L_2097:
        /*00b0*/ 	.byte	0x03, 0x19
        /*00b2*/ 	.short	0x0128


	//----- nvinfo : EIATTR_PARAM_CBANK
	.align		4
        /*00b4*/ 	.byte	0x04, 0x0a
        /*00b6*/ 	.short	(.L_2099 - .L_2098)
	.align		4
.L_2098:
        /*00b8*/ 	.word	index@(.nv.constant0._ZN10layer_norm22ln_bwd_finalize_kernelINS_22Kernel_traits_finalizeILj3072Ef13__nv_bfloat16S2_S2_fjLb0ELj1024ELj4ENS_18Kernel_traits_baseILj3072EfS2_S2_S2_fjLj1024EEEEELb0ELb0EEEvNS_9BwdParamsE)
        /*00bc*/ 	.short	0x0380
        /*00be*/ 	.short	0x0128


	//----- nvinfo : EIATTR_SW_WAR
	.align		4
.L_2099:
        /*00c0*/ 	.byte	0x04, 0x36
        /*00c2*/ 	.short	(.L_2101 - .L_2100)
.L_2100:
        /*00c4*/ 	.word	0x00000008
.L_2101:


//--------------------- .nv.info._ZN10layer_norm13ln_bwd_kernelINS_13Kernel_traitsIf13__nv_bfloat16S2_S2_fjLj3072ELj1ELj1ELj4ELj16ENS_18Kernel_traits_baseILj3072EfS2_S2_S2_fjLj128EEEEELb1ELb0ELb1ELb0EEEvNS_9BwdParamsE --------------------------
	.section	.nv.info._ZN10layer_norm13ln_bwd_kernelINS_13Kernel_traitsIf13__nv_bfloat16S2_S2_fjLj3072ELj1ELj1ELj4ELj16ENS_18Kernel_traits_baseILj3072EfS2_S2_S2_fjLj128EEEEELb1ELb0ELb1ELb0EEEvNS_9BwdParamsE,"",@"SHT_CUDA_INFO"
	.sectionflags	@""
	.align	4


	//----- nvinfo : EIATTR_CUDA_API_VERSION
	.align		4
        /*0000*/ 	.byte	0x04, 0x37
        /*0002*/ 	.short	(.L_2103 - .L_2102)
.L_2102:
        /*0004*/ 	.word	0x00000082


	//----- nvinfo : EIATTR_KPARAM_INFO
	.align		4
.L_2103:
        /*0008*/ 	.byte	0x04, 0x17
        /*000a*/ 	.short	(.L_2105 - .L_2104)
.L_2104:
        /*000c*/ 	.word	0x00000000
        /*0010*/ 	.short	0x0000
        /*0012*/ 	.short	0x0000
        /*0014*/ 	.byte	0x00, 0xf0, 0xa1, 0x04


	//----- nvinfo : EIATTR_SPARSE_MMA_MASK
	.align		4
.L_2105:
        /*0018*/ 	.byte	0x03, 0x50
        /*001a*/ 	.short	0x0000


	//----- nvinfo : EIATTR_MAXREG_COUNT
	.align		4
        /*001c*/ 	.byte	0x03, 0x1b
        /*001e*/ 	.short	0x00ff


	//----- nvinfo : EIATTR_NUM_BARRIERS
	.align		4
        /*0020*/ 	.byte	0x02, 0x4c
        /*0022*/ 	.byte	0x01
	.zero		1


	//----- nvinfo : EIATTR_MERCURY_ISA_VERSION
	.align		4
        /*0024*/ 	.byte	0x03, 0x5f
        /*0026*/ 	.short	0x0101


	//----- nvinfo : EIATTR_COOP_GROUP_MASK_REGIDS
	.align		4
        /*0028*/ 	.byte	0x04, 0x29
        /*002a*/ 	.short	(.L_2107 - .L_2106)


	//   ....[0]....
.L_2106:
        /*002c*/ 	.word	0xffffffff


	//   ....[1]....
        /*0030*/ 	.word	0xffffffff


	//   ....[2]....
        /*0034*/ 	.word	0xffffffff


	//   ....[3]....
        /*0038*/ 	.word	0xffffffff


	//   ....[4]....
        /*003c*/ 	.word	0xffffffff


	//   ....[5]....
        /*0040*/ 	.word	0xffffffff


	//   ....[6]....
        /*0044*/ 	.word	0xffffffff


	//   ....[7]....
        /*0048*/ 	.word	0xffffffff


	//   ....[8]....
        /*004c*/ 	.word	0xffffffff


	//   ....[9]....
        /*0050*/ 	.word	0xffffffff


	//----- nvinfo : EIATTR_COOP_GROUP_INSTR_OFFSETS
	.align		4
.L_2107:
        /*0054*/ 	.byte	0x04, 0x28
        /*0056*/ 	.short	(.L_2109 - .L_2108)


	//   ....[0]....
.L_2108:
        /*0058*/ 	.word	0x00001eb0


	//   ....[1]....
        /*005c*/ 	.word	0x00001ed0


	//   ....[2]....
        /*0060*/ 	.word	0x00001f10


	//   ....[3]....
        /*0064*/ 	.word	0x00001f20


	//   ....[4]....
        /*0068*/ 	.word	0x00001f60


	//   ....[5]....
        /*006c*/ 	.word	0x00001f70


	//   ....[6]....
        /*0070*/ 	.word	0x00001fa0


	//   ....[7]....
        /*0074*/ 	.word	0x00001fb0


	//   ....[8]....
        /*0078*/ 	.word	0x00001fe0


	//   ....[9]....
        /*007c*/ 	.word	0x00001ff0


	//----- nvinfo : EIATTR_VRC_CTA_INIT_COUNT
	.align		4
.L_2109:
        /*0080*/ 	.byte	0x02, 0x4a
	.zero		1
	.zero		1


	//----- nvinfo : EIATTR_EXIT_INSTR_OFFSETS
	.align		4
        /*0084*/ 	.byte	0x04, 0x1c
        /*0086*/ 	.short	(.L_2111 - .L_2110)


	//   ....[0]....
.L_2110:
        /*0088*/ 	.word	0x00007070


	//   ....[1]....
        /*008c*/ 	.word	0x00007110


	//----- nvinfo : EIATTR_MAX_THREADS
	.align		4
.L_2111:
        /*0090*/ 	.byte	0x04, 0x05
        /*0092*/ 	.short	(.L_2113 - .L_2112)
.L_2112:
        /*0094*/ 	.word	0x00000080
        /*0098*/ 	.word	0x00000001
        /*009c*/ 	.word	0x00000001


	//----- nvinfo : EIATTR_CRS_STACK_SIZE
	.align		4
.L_2113:
        /*00a0*/ 	.byte	0x04, 0x1e
        /*00a2*/ 	.short	(.L_2115 - .L_2114)
.L_2114:
        /*00a4*/ 	.word	0x00000000


	//----- nvinfo : EIATTR_CBANK_PARAM_SIZE
	.align		4
.L_2115:
        /*00a8*/ 	.byte	0x03, 0x19
        /*00aa*/ 	.short	0x0128


	//----- nvinfo : EIATTR_PARAM_CBANK
	.align		4
        /*00ac*/ 	.byte	0x04, 0x0a
        /*00ae*/ 	.short	(.L_2117 - .L_2116)
	.align		4
.L_2116:
        /*00b0*/ 	.word	index@(.nv.constant0._ZN10layer_norm13ln_bwd_kernelINS_13Kernel_traitsIf13__nv_bfloat16S2_S2_fjLj3072ELj1ELj1ELj4ELj16ENS_18Kernel_traits_baseILj3072EfS2_S2_S2_fjLj128EEEEELb1ELb0ELb1ELb0EEEvNS_9BwdParamsE)
        /*00b4*/ 	.short	0x0380
        /*00b6*/ 	.short	0x0128


	//----- nvinfo : EIATTR_SW_WAR
	.align		4
.L_2117:
        /*00b8*/ 	.byte	0x04, 0x36
        /*00ba*/ 	.short	(.L_2119 - .L_2118)
.L_2118:
        /*00bc*/ 	.word	0x00000008
.L_2119:


//--------------------- .nv.info._ZN10layer_norm22ln_bwd_finalize_kernelINS_22Kernel_traits_finalizeILj3072Ef13__nv_bfloat16S2_S2_fjLb0ELj1024ELj4ENS_18Kernel_traits_baseILj3072EfS2_S2_S2_fjLj1024EEEEELb0ELb1EEEvNS_9BwdParamsE --------------------------
	.section	.nv.info._ZN10layer_norm22ln_bwd_finalize_kernelINS_22Kernel_traits_finalizeILj3072Ef13__nv_bfloat16S2_S2_fjLb0ELj1024ELj4ENS_18Kernel_traits_baseILj3072EfS2_S2_S2_fjLj1024EEEEELb0ELb1EEEvNS_9BwdParamsE,"",@"SHT_CUDA_INFO"
	.sectionflags	@""
	.align	4


	//----- nvinfo : EIATTR_CUDA_API_VERSION
	.align		4
        /*0000*/ 	.byte	0x04, 0x37
        /*0002*/ 	.short	(.L_2121 - .L_2120)
.L_2120:
        /*0004*/ 	.word	0x00000082


	//----- nvinfo : EIATTR_KPARAM_INFO
	.align		4
.L_2121:
        /*0008*/ 	.byte	0x04, 0x17
        /*000a*/ 	.short	(.L_2123 - .L_2122)
.L_2122:
        /*000c*/ 	.word	0x00000000
        /*0010*/ 	.short	0x0000
        /*0012*/ 	.short	0x0000
        /*0014*/ 	.byte	0x00, 0xf0, 0xa1, 0x04


	//----- nvinfo : EIATTR_SPARSE_MMA_MASK
	.align		4
.L_2123:
        /*0018*/ 	.byte	0x03, 0x50
        /*001a*/ 	.short	0x0000


	//----- nvinfo : EIATTR_MAXREG_COUNT
	.align		4
        /*001c*/ 	.byte	0x03, 0x1b
        /*001e*/ 	.short	0x0040


	//----- nvinfo : EIATTR_NUM_BARRIERS
	.align		4
        /*0020*/ 	.byte	0x02, 0x4c
        /*0022*/ 	.byte	0x01
	.zero		1


	//----- nvinfo : EIATTR_MERCURY_ISA_VERSION
	.align		4
        /*0024*/ 	.byte	0x03, 0x5f
        /*0026*/ 	.short	0x0101


	//----- nvinfo : EIATTR_COOP_GROUP_MASK_REGIDS
	.align		4
        /*0028*/ 	.byte	0x04, 0x29
        /*002a*/ 	.short	(.L_2125 - .L_2124)


	//   ....[0]....
.L_2124:
        /*002c*/ 	.word	0xffffffff


	//   ....[1]....
        /*0030*/ 	.word	0xffffffff


	//   ....[2]....
        /*0034*/ 	.word	0xffffffff


	//   ....[3]....
        /*0038*/ 	.word	0xffffffff


	//   ....[4]....
        /*003c*/ 	.word	0xffffffff


	//   ....[5]....
        /*0040*/ 	.word	0xffffffff


	//   ....[6]....
        /*0044*/ 	.word	0xffffffff


	//   ....[7]....
        /*0048*/ 	.word	0xffffffff


	//   ....[8]....
        /*004c*/ 	.word	0xffffffff


	//   ....[9]....
        /*0050*/ 	.word	0xffffffff


	//----- nvinfo : EIATTR_COOP_GROUP_INSTR_OFFSETS
	.align		4
.L_2125:
        /*0054*/ 	.byte	0x04, 0x28
        /*0056*/ 	.short	(.L_2127 - .L_2126)


	//   ....[0]....
.L_2126:
        /*0058*/ 	.word	0x00001630


	//   ....[1]....
        /*005c*/ 	.word	0x00001640


	//   ....[2]....
        /*0060*/ 	.word	0x00001670


	//   ....[3]....
        /*0064*/ 	.word	0x00001680


	//   ....[4]....
        /*0068*/ 	.word	0x000016b0


	//   ....[5]....
        /*006c*/ 	.word	0x000016c0


	//   ....[6]....
        /*0070*/ 	.word	0x000016f0


	//   ....[7]....
        /*0074*/ 	.word	0x00001710


	//   ....[8]....
        /*0078*/ 	.word	0x00001740


	//   ....[9]....
        /*007c*/ 	.word	0x00001750


	//----- nvinfo : EIATTR_VRC_CTA_INIT_COUNT
	.align		4
.L_2127:
        /*0080*/ 	.byte	0x02, 0x4a
	.zero		1
	.zero		1


	//----- nvinfo : EIATTR_EXIT_INSTR_OFFSETS
	.align		4
        /*0084*/ 	.byte	0x04, 0x1c
        /*0086*/ 	.short	(.L_2129 - .L_2128)


	//   ....[0]....
.L_2128:
        /*0088*/ 	.word	0x00000070


	//   ....[1]....
        /*008c*/ 	.word	0x000017b0


	//   ....[2]....
        /*0090*/ 	.word	0x00001860


	//----- nvinfo : EIATTR_MAX_THREADS
	.align		4
.L_2129:
        /*0094*/ 	.byte	0x04, 0x05
        /*0096*/ 	.short	(.L_2131 - .L_2130)
.L_2130:
        /*0098*/ 	.word	0x00000400
        /*009c*/ 	.word	0x00000001
        /*00a0*/ 	.word	0x00000001


	//----- nvinfo : EIATTR_CRS_STACK_SIZE
	.align		4
.L_2131:
        /*00a4*/ 	.byte	0x04, 0x1e
        /*00a6*/ 	.short	(.L_2133 - .L_2132)
.L_2132:
        /*00a8*/ 	.word	0x00000000


	//----- nvinfo : EIATTR_CBANK_PARAM_SIZE
	.align		4
.L_2133:
        /*00ac*/ 	.byte	0x03, 0x19
        /*00ae*/ 	.short	0x0128


	//----- nvinfo : EIATTR_PARAM_CBANK
	.align		4
        /*00b0*/ 	.byte	0x04, 0x0a
        /*00b2*/ 	.short	(.L_2135 - .L_2134)
	.align		4
.L_2134:
        /*00b4*/ 	.word	index@(.nv.constant0._ZN10layer_norm22ln_bwd_finalize_kernelINS_22Kernel_traits_finalizeILj3072Ef13__nv_bfloat16S2_S2_fjLb0ELj1024ELj4ENS_18Kernel_traits_baseILj3072EfS2_S2_S2_fjLj1024EEEEELb0ELb1EEEvNS_9BwdParamsE)
        /*00b8*/ 	.short	0x0380
        /*00ba*/ 	.short	0x0128


	//----- nvinfo : EIATTR_SW_WAR
	.align		4
.L_2135:
        /*00bc*/ 	.byte	0x04, 0x36
        /*00be*/ 	.short	(.L_2137 - .L_2136)
.L_2136:
        /*00c0*/ 	.word	0x00000008
.L_2137:


//--------------------- .nv.info._ZN10layer_norm13ln_bwd_kernelINS_13Kernel_traitsIf13__nv_bfloat16S2_S2_fjLj3072ELj1ELj1ELj4ELj16ENS_18Kernel_traits_baseILj3072EfS2_S2_S2_fjLj128EEEEELb1ELb0ELb1ELb1EEEvNS_9BwdParamsE --------------------------
	.section	.nv.info._ZN10layer_norm13ln_bwd_kernelINS_13Kernel_traitsIf13__nv_bfloat16S2_S2_fjLj3072ELj1ELj1ELj4ELj16ENS_18Kernel_traits_baseILj3072EfS2_S2_S2_fjLj128EEEEELb1ELb0ELb1ELb1EEEvNS_9BwdParamsE,"",@"SHT_CUDA_INFO"
	.sectionflags	@""
	.align	4


	//----- nvinfo : EIATTR_CUDA_API_VERSION
	.align		4
        /*0000*/ 	.byte	0x04, 0x37
        /*0002*/ 	.short	(.L_2139 - .L_2138)
.L_2138:
        /*0004*/ 	.word	0x00000082


	//----- nvinfo : EIATTR_KPARAM_INFO
	.align		4
.L_2139:
        /*0008*/ 	.byte	0x04, 0x17
        /*000a*/ 	.short	(.L_2141 - .L_2140)
.L_2140:
        /*000c*/ 	.word	0x00000000
        /*0010*/ 	.short	0x0000
        /*0012*/ 	.short	0x0000
        /*0014*/ 	.byte	0x00, 0xf0, 0xa1, 0x04


	//----- nvinfo : EIATTR_SPARSE_MMA_MASK
	.align		4
.L_2141:
        /*0018*/ 	.byte	0x03, 0x50
        /*001a*/ 	.short	0x0000


	//----- nvinfo : EIATTR_MAXREG_COUNT
	.align		4
        /*001c*/ 	.byte	0x03, 0x1b
        /*001e*/ 	.short	0x00ff


	//----- nvinfo : EIATTR_NUM_BARRIERS
	.align		4
        /*0020*/ 	.byte	0x02, 0x4c
        /*0022*/ 	.byte	0x01
	.zero		1


	//----- nvinfo : EIATTR_MERCURY_ISA_VERSION
	.align		4
        /*0024*/ 	.byte	0x03, 0x5f
        /*0026*/ 	.short	0x0101


	//----- nvinfo : EIATTR_COOP_GROUP_MASK_REGIDS
	.align		4
        /*0028*/ 	.byte	0x04, 0x29
        /*002a*/ 	.short	(.L_2143 - .L_2142)


	//   ....[0]....
.L_2142:
        /*002c*/ 	.word	0xffffffff


	//   ....[1]....
        /*0030*/ 	.word	0xffffffff


	//   ....[2]....
        /*0034*/ 	.word	0xffffffff


	//   ....[3]....
        /*0038*/ 	.word	0xffffffff


	//   ....[4]....
        /*003c*/ 	.word	0xffffffff


	//   ....[5]....
        /*0040*/ 	.word	0xffffffff


	//   ....[6]....
        /*0044*/ 	.word	0xffffffff


	//   ....[7]....
        /*0048*/ 	.word	0xffffffff


	//   ....[8]....
        /*004c*/ 	.word	0xffffffff


	//   ....[9]....
        /*0050*/ 	.word	0xffffffff


	//----- nvinfo : EIATTR_COOP_GROUP_INSTR_OFFSETS
	.align		4
.L_2143:
        /*0054*/ 	.byte	0x04, 0x28
        /*0056*/ 	.short	(.L_2145 - .L_2144)


	//   ....[0]....
.L_2144:
        /*0058*/ 	.word	0x000019c0


	//   ....[1]....
        /*005c*/ 	.word	0x000019e0


	//   ....[2]....
        /*0060*/ 	.word	0x00001a10


	//   ....[3]....
        /*0064*/ 	.word	0x00001a20


	//   ....[4]....
        /*0068*/ 	.word	0x00001a50


	//   ....[5]....
        /*006c*/ 	.word	0x00001a60


	//   ....[6]....
        /*0070*/ 	.word	0x00001aa0


	//   ....[7]....
        /*0074*/ 	.word	0x00001ab0


	//   ....[8]....
        /*0078*/ 	.word	0x00001ae0


	//   ....[9]....
        /*007c*/ 	.word	0x00001b00


	//----- nvinfo : EIATTR_VRC_CTA_INIT_COUNT
	.align		4
.L_2145:
        /*0080*/ 	.byte	0x02, 0x4a
	.zero		1
	.zero		1


	//----- nvinfo : EIATTR_EXIT_INSTR_OFFSETS
	.align		4
        /*0084*/ 	.byte	0x04, 0x1c
        /*0086*/ 	.short	(.L_2147 - .L_2146)


	//   ....[0]....
.L_2146:
        /*0088*/ 	.word	0x00006a30


	//----- nvinfo : EIATTR_MAX_THREADS
	.align		4
.L_2147:
        /*008c*/ 	.byte	0x04, 0x05
        /*008e*/ 	.short	(.L_2149 - .L_2148)
.L_2148:
        /*0090*/ 	.word	0x00000080
        /*0094*/ 	.word	0x00000001
        /*0098*/ 	.word	0x00000001


	//----- nvinfo : EIATTR_CRS_STACK_SIZE
	.align		4
.L_2149:
        /*009c*/ 	.byte	0x04, 0x1e
        /*009e*/ 	.short	(.L_2151 - .L_2150)
.L_2150:
        /*00a0*/ 	.word	0x00000000


	//----- nvinfo : EIATTR_CBANK_PARAM_SIZE
	.align		4
.L_2151:
        /*00a4*/ 	.byte	0x03, 0x19
        /*00a6*/ 	.short	0x0128


	//----- nvinfo : EIATTR_PARAM_CBANK
	.align		4
        /*00a8*/ 	.byte	0x04, 0x0a
        /*00aa*/ 	.short	(.L_2153 - .L_2152)
	.align		4
.L_2152:
        /*00ac*/ 	.word	index@(.nv.constant0._ZN10layer_norm13ln_bwd_kernelINS_13Kernel_traitsIf13__nv_bfloat16S2_S2_fjLj3072ELj1ELj1ELj4ELj16ENS_18Kernel_traits_baseILj3072EfS2_S2_S2_fjLj128EEEEELb1ELb0ELb1ELb1EEEvNS_9BwdParamsE)
        /*00b0*/ 	.short	0x0380
        /*00b2*/ 	.short	0x0128


	//----- nvinfo : EIATTR_SW_WAR
	.align		4
.L_2153:
        /*00b4*/ 	.byte	0x04, 0x36
        /*00b6*/ 	.short	(.L_2155 - .L_2154)
.L_2154:
        /*00b8*/ 	.word	0x00000008
.L_2155:


//--------------------- .nv.info._ZN10layer_norm13ln_bwd_kernelINS_13Kernel_traitsIf13__nv_bfloat16S2_S2_fjLj3072ELj1ELj1ELj4ELj16ENS_18Kernel_traits_baseILj3072EfS2_S2_S2_fjLj128EEEEELb1ELb1ELb0ELb0EEEvNS_9BwdParamsE --------------------------
	.section	.nv.info._ZN10layer_norm13ln_bwd_kernelINS_13Kernel_traitsIf13__nv_bfloat16S2_S2_fjLj3072ELj1ELj1ELj4ELj16ENS_18Kernel_traits_baseILj3072EfS2_S2_S2_fjLj128EEEEELb1ELb1ELb0ELb0EEEvNS_9BwdParamsE,"",@"SHT_CUDA_INFO"
	.sectionflags	@""
	.align	4


	//----- nvinfo : EIATTR_CUDA_API_VERSION
	.align		4
        /*0000*/ 	.byte	0x04, 0x37
        /*0002*/ 	.short	(.L_2157 - .L_2156)
.L_2156:
        /*0004*/ 	.word	0x00000082


	//----- nvinfo : EIATTR_KPARAM_INFO
	.align		4
.L_2157:
        /*0008*/ 	.byte	0x04, 0x17
        /*000a*/ 	.short	(.L_2159 - .L_2158)
.L_2158:
        /*000c*/ 	.word	0x00000000
        /*0010*/ 	.short	0x0000
        /*0012*/ 	.short	0x0000
        /*0014*/ 	.byte	0x00, 0xf0, 0xa1, 0x04


	//----- nvinfo : EIATTR_SPARSE_MMA_MASK
	.align		4
.L_2159:
        /*0018*/ 	.byte	0x03, 0x50
        /*001a*/ 	.short	0x0000


	//----- nvinfo : EIATTR_MAXREG_COUNT
	.align		4
        /*001c*/ 	.byte	0x03, 0x1b
        /*001e*/ 	.short	0x00ff


	//----- nvinfo : EIATTR_NUM_BARRIERS
	.align		4
        /*0020*/ 	.byte	0x02, 0x4c
        /*0022*/ 	.byte	0x01
	.zero		1


	//----- nvinfo : EIATTR_MERCURY_ISA_VERSION
	.align		4
        /*0024*/ 	.byte	0x03, 0x5f
        /*0026*/ 	.short	0x0101


	//----- nvinfo : EIATTR_COOP_GROUP_MASK_REGIDS
	.align		4
        /*0028*/ 	.byte	0x04, 0x29
        /*002a*/ 	.short	(.L_2161 - .L_2160)


	//   ....[0]....
.L_2160:
        /*002c*/ 	.word	0xffffffff


	//   ....[1]....
        /*0030*/ 	.word	0xffffffff


	//   ....[2]....
        /*0034*/ 	.word	0xffffffff


	//   ....[3]....
        /*0038*/ 	.word	0xffffffff


	//   ....[4]....
        /*003c*/ 	.word	0xffffffff


	//   ....[5]....
        /*0040*/ 	.word	0xffffffff


	//   ....[6]....
        /*0044*/ 	.word	0xffffffff


	//   ....[7]....
        /*0048*/ 	.word	0xffffffff


	//   ....[8]....
        /*004c*/ 	.word	0xffffffff


	//   ....[9]....
        /*0050*/ 	.word	0xffffffff


	//----- nvinfo : EIATTR_COOP_GROUP_INSTR_OFFSETS
	.align		4
.L_2161:
        /*0054*/ 	.byte	0x04, 0x28
        /*0056*/ 	.short	(.L_2163 - .L_2162)


	//   ....[0]....
.L_2162:
        /*0058*/ 	.word	0x00001bb0


	//   ....[1]....
        /*005c*/ 	.word	0x00001be0


	//   ....[2]....
        /*0060*/ 	.word	0x00001c90


	//   ....[3]....
        /*0064*/ 	.word	0x00001cc0


	//   ....[4]....
        /*0068*/ 	.word	0x00001cf0


	//   ....[5]....
        /*006c*/ 	.word	0x00001d10


	//   ....[6]....
        /*0070*/ 	.word	0x00001d70


	//   ....[7]....
        /*0074*/ 	.word	0x00001d80


	//   ....[8]....
        /*0078*/ 	.word	0x00001db0


	//   ....[9]....
        /*007c*/ 	.word	0x00001dc0


	//----- nvinfo : EIATTR_VRC_CTA_INIT_COUNT
	.align		4
.L_2163:
        /*0080*/ 	.byte	0x02, 0x4a
	.zero		1
	.zero		1


	//----- nvinfo : EIATTR_EXIT_INSTR_OFFSETS
	.align		4
        /*0084*/ 	.byte	0x04, 0x1c
        /*0086*/ 	.short	(.L_2165 - .L_2164)


	//   ....[0]....
.L_2164:
        /*0088*/ 	.word	0x00007d20


	//   ....[1]....
        /*008c*/ 	.word	0x00007df0


	//----- nvinfo : EIATTR_MAX_THREADS
	.align		4
.L_2165:
        /*0090*/ 	.byte	0x04, 0x05
        /*0092*/ 	.short	(.L_2167 - .L_2166)
.L_2166:
        /*0094*/ 	.word	0x00000080
        /*0098*/ 	.word	0x00000001
        /*009c*/ 	.word	0x00000001


	//----- nvinfo : EIATTR_CRS_STACK_SIZE
	.align		4
.L_2167:
        /*00a0*/ 	.byte	0x04, 0x1e
        /*00a2*/ 	.short	(.L_2169 - .L_2168)
.L_2168:
        /*00a4*/ 	.word	0x00000000


	//----- nvinfo : EIATTR_CBANK_PARAM_SIZE
	.align		4
.L_2169:
        /*00a8*/ 	.byte	0x03, 0x19
        /*00aa*/ 	.short	0x0128


	//----- nvinfo : EIATTR_PARAM_CBANK
	.align		4
        /*00ac*/ 	.byte	0x04, 0x0a
        /*00ae*/ 	.short	(.L_2171 - .L_2170)
	.align		4
.L_2170:
        /*00b0*/ 	.word	index@(.nv.constant0._ZN10layer_norm13ln_bwd_kernelINS_13Kernel_traitsIf13__nv_bfloat16S2_S2_fjLj3072ELj1ELj1ELj4ELj16ENS_18Kernel_traits_baseILj3072EfS2_S2_S2_fjLj128EEEEELb1ELb1ELb0ELb0EEEvNS_9BwdParamsE)
        /*00b4*/ 	.short	0x0380
        /*00b6*/ 	.short	0x0128


	//----- nvinfo : EIATTR_SW_WAR
	.align		4
.L_2171:
        /*00b8*/ 	.byte	0x04, 0x36
        /*00ba*/ 	.short	(.L_2173 - .L_2172)
.L_2172:
        /*00bc*/ 	.word	0x00000008
.L_2173:


//--------------------- .nv.info._ZN10layer_norm13ln_bwd_kernelINS_13Kernel_traitsIf13__nv_bfloat16S2_S2_fjLj3072ELj1ELj1ELj4ELj16ENS_18Kernel_traits_baseILj3072EfS2_S2_S2_fjLj128EEEEELb1ELb1ELb0ELb1EEEvNS_9BwdParamsE --------------------------
	.section	.nv.info._ZN10layer_norm13ln_bwd_kernelINS_13Kernel_traitsIf13__nv_bfloat16S2_S2_fjLj3072ELj1ELj1ELj4ELj16ENS_18Kernel_traits_baseILj3072EfS2_S2_S2_fjLj128EEEEELb1ELb1ELb0ELb1EEEvNS_9BwdParamsE,"",@"SHT_CUDA_INFO"
	.sectionflags	@""
	.align	4


	//----- nvinfo : EIATTR_CUDA_API_VERSION
	.align		4
        /*0000*/ 	.byte	0x04, 0x37
        /*0002*/ 	.short	(.L_2175 - .L_2174)
.L_2174:
        /*0004*/ 	.word	0x00000082


	//----- nvinfo : EIATTR_KPARAM_INFO
	.align		4
.L_2175:
        /*0008*/ 	.byte	0x04, 0x17
        /*000a*/ 	.short	(.L_2177 - .L_2176)
.L_2176:
        /*000c*/ 	.word	0x00000000
        /*0010*/ 	.short	0x0000
        /*0012*/ 	.short	0x0000
        /*0014*/ 	.byte	0x00, 0xf0, 0xa1, 0x04


	//----- nvinfo : EIATTR_SPARSE_MMA_MASK
	.align		4
.L_2177:
        /*0018*/ 	.byte	0x03, 0x50
        /*001a*/ 	.short	0x0000


	//----- nvinfo : EIATTR_MAXREG_COUNT
	.align		4
        /*001c*/ 	.byte	0x03, 0x1b
        /*001e*/ 	.short	0x00ff


	//----- nvinfo : EIATTR_NUM_BARRIERS
	.align		4
        /*0020*/ 	.byte	0x02, 0x4c
        /*0022*/ 	.byte	0x01
	.zero		1


	//----- nvinfo : EIATTR_MERCURY_ISA_VERSION
	.align		4
        /*0024*/ 	.byte	0x03, 0x5f
        /*0026*/ 	.short	0x0101


	//----- nvinfo : EIATTR_COOP_GROUP_MASK_REGIDS
	.align		4
        /*0028*/ 	.byte	0x04, 0x29
        /*002a*/ 	.short	(.L_2179 - .L_2178)


	//   ....[0]....
.L_2178:
        /*002c*/ 	.word	0xffffffff


	//   ....[1]....
        /*0030*/ 	.word	0xffffffff


	//   ....[2]....
        /*0034*/ 	.word	0xffffffff


	//   ....[3]....
        /*0038*/ 	.word	0xffffffff


	//   ....[4]....
        /*003c*/ 	.word	0xffffffff


	//   ....[5]....
        /*0040*/ 	.word	0xffffffff


	//   ....[6]....
        /*0044*/ 	.word	0xffffffff


	//   ....[7]....
        /*0048*/ 	.word	0xffffffff


	//   ....[8]....
        /*004c*/ 	.word	0xffffffff


	//   ....[9]....
        /*0050*/ 	.word	0xffffffff


	//----- nvinfo : EIATTR_COOP_GROUP_INSTR_OFFSETS
	.align		4
.L_2179:
        /*0054*/ 	.byte	0x04, 0x28
        /*0056*/ 	.short	(.L_2181 - .L_2180)


	//   ....[0]....
.L_2180:
        /*0058*/ 	.word	0x000015d0


	//   ....[1]....
        /*005c*/ 	.word	0x000015e0


	//   ....[2]....
        /*0060*/ 	.word	0x00001630


	//   ....[3]....
        /*0064*/ 	.word	0x00001640


	//   ....[4]....
        /*0068*/ 	.word	0x00001670


	//   ....[5]....
        /*006c*/ 	.word	0x00001680


	//   ....[6]....
        /*0070*/ 	.word	0x000016c0


	//   ....[7]....
        /*0074*/ 	.word	0x000016d0


	//   ....[8]....
        /*0078*/ 	.word	0x00001730


	//   ....[9]....
        /*007c*/ 	.word	0x00001740


	//----- nvinfo : EIATTR_VRC_CTA_INIT_COUNT
	.align		4
.L_2181:
        /*0080*/ 	.byte	0x02, 0x4a
	.zero		1
	.zero		1


	//----- nvinfo : EIATTR_EXIT_INSTR_OFFSETS
	.align		4
        /*0084*/ 	.byte	0x04, 0x1c
        /*0086*/ 	.short	(.L_2183 - .L_2182)


	//   ....[0]....
.L_2182:
        /*0088*/ 	.word	0x000075e0


	//----- nvinfo : EIATTR_MAX_THREADS
	.align		4
.L_2183:
        /*008c*/ 	.byte	0x04, 0x05
        /*008e*/ 	.short	(.L_2185 - .L_2184)
.L_2184:
        /*0090*/ 	.word	0x00000080
        /*0094*/ 	.word	0x00000001
        /*0098*/ 	.word	0x00000001


	//----- nvinfo : EIATTR_CBANK_PARAM_SIZE
	.align		4
.L_2185:
        /*009c*/ 	.byte	0x03, 0x19
        /*009e*/ 	.short	0x0128


	//----- nvinfo : EIATTR_PARAM_CBANK
	.align		4
        /*00a0*/ 	.byte	0x04, 0x0a
        /*00a2*/ 	.short	(.L_2187 - .L_2186)
	.align		4
.L_2186:
        /*00a4*/ 	.word	index@(.nv.constant0._ZN10layer_norm13ln_bwd_kernelINS_13Kernel_traitsIf13__nv_bfloat16S2_S2_fjLj3072ELj1ELj1ELj4ELj16ENS_18Kernel_traits_baseILj3072EfS2_S2_S2_fjLj128EEEEELb1ELb1ELb0ELb1EEEvNS_9BwdParamsE)
        /*00a8*/ 	.short	0x0380
        /*00aa*/ 	.short	0x0128


	//----- nvinfo : EIATTR_SW_WAR
	.align		4
.L_2187:
        /*00ac*/ 	.byte	0x04, 0x36
        /*00ae*/ 	.short	(.L_2189 - .L_2188)
.L_2188:
        /*00b0*/ 	.word	0x00000008
.L_2189:


//--------------------- .nv.info._ZN10layer_norm22ln_bwd_finalize_kernelINS_22Kernel_traits_finalizeILj3072Ef13__nv_bfloat16S2_S2_fjLb1ELj1024ELj4ENS_18Kernel_traits_baseILj3072EfS2_S2_S2_fjLj1024EEEEELb1ELb0EEEvNS_9BwdParamsE --------------------------
	.section	.nv.info._ZN10layer_norm22ln_bwd_finalize_kernelINS_22Kernel_traits_finalizeILj3072Ef13__nv_bfloat16S2_S2_fjLb1ELj1024ELj4ENS_18Kernel_traits_baseILj3072EfS2_S2_S2_fjLj1024EEEEELb1ELb0EEEvNS_9BwdParamsE,"",@"SHT_CUDA_INFO"
	.sectionflags	@""
	.align	4


	//----- nvinfo : EIATTR_CUDA_API_VERSION
	.align		4
        /*0000*/ 	.byte	0x04, 0x37
        /*0002*/ 	.short	(.L_2191 - .L_2190)
.L_2190:
        /*0004*/ 	.word	0x00000082


	//----- nvinfo : EIATTR_KPARAM_INFO
	.align		4
.L_2191:
        /*0008*/ 	.byte	0x04, 0x17
        /*000a*/ 	.short	(.L_2193 - .L_2192)
.L_2192:
        /*000c*/ 	.word	0x00000000
        /*0010*/ 	.short	0x0000
        /*0012*/ 	.short	0x0000
        /*0014*/ 	.byte	0x00, 0xf0, 0xa1, 0x04


	//----- nvinfo : EIATTR_SPARSE_MMA_MASK
	.align		4
.L_2193:
        /*0018*/ 	.byte	0x03, 0x50
        /*001a*/ 	.short	0x0000


	//----- nvinfo : EIATTR_MAXREG_COUNT
	.align		4
        /*001c*/ 	.byte	0x03, 0x1b
        /*001e*/ 	.short	0x0040


	//----- nvinfo : EIATTR_NUM_BARRIERS
	.align		4
        /*0020*/ 	.byte	0x02, 0x4c
        /*0022*/ 	.byte	0x01
	.zero		1


	//----- nvinfo : EIATTR_MERCURY_ISA_VERSION
	.align		4
        /*0024*/ 	.byte	0x03, 0x5f
        /*0026*/ 	.short	0x0101


	//----- nvinfo : EIATTR_COOP_GROUP_MASK_REGIDS
	.align		4
        /*0028*/ 	.byte	0x04, 0x29
        /*002a*/ 	.short	(.L_2195 - .L_2194)


	//   ....[0]....
.L_2194:
        /*002c*/ 	.word	0xffffffff


	//   ....[1]....
        /*0030*/ 	.word	0xffffffff


	//   ....[2]....
        /*0034*/ 	.word	0xffffffff


	//   ....[3]....
        /*0038*/ 	.word	0xffffffff


	//   ....[4]....
        /*003c*/ 	.word	0xffffffff


	//   ....[5]....
        /*0040*/ 	.word	0xffffffff


	//   ....[6]....
        /*0044*/ 	.word	0xffffffff


	//   ....[7]....
        /*0048*/ 	.word	0xffffffff


	//   ....[8]....
        /*004c*/ 	.word	0xffffffff


	//   ....[9]....
        /*0050*/ 	.word	0xffffffff


	//   ....[10]....
        /*0054*/ 	.word	0xffffffff


	//   ....[11]....
        /*0058*/ 	.word	0xffffffff


	//   ....[12]....
        /*005c*/ 	.word	0xffffffff


	//   ....[13]....
        /*0060*/ 	.word	0xffffffff


	//   ....[14]....
        /*0064*/ 	.word	0xffffffff


	//----- nvinfo : EIATTR_COOP_GROUP_INSTR_OFFSETS
	.align		4
.L_2195:
        /*0068*/ 	.byte	0x04, 0x28
        /*006a*/ 	.short	(.L_2197 - .L_2196)


	//   ....[0]....
.L_2196:
        /*006c*/ 	.word	0x00001040


	//   ....[1]....
        /*0070*/ 	.word	0x00001050


	//   ....[2]....
        /*0074*/ 	.word	0x00001060


	//   ....[3]....
        /*0078*/ 	.word	0x00001090


	//   ....[4]....
        /*007c*/ 	.word	0x000010b0


	//   ....[5]....
        /*0080*/ 	.word	0x000010c0


	//   ....[6]....
        /*0084*/ 	.word	0x000010f0


	//   ....[7]....
        /*0088*/ 	.word	0x00001110


	//   ....[8]....
        /*008c*/ 	.word	0x00001120


	//   ....[9]....
        /*0090*/ 	.word	0x00001160


	//   ....[10]....
        /*0094*/ 	.word	0x00001190


	//   ....[11]....
        /*0098*/ 	.word	0x000011a0


	//   ....[12]....
        /*009c*/ 	.word	0x000011e0


	//   ....[13]....
        /*00a0*/ 	.word	0x00001200


	//   ....[14]....
        /*00a4*/ 	.word	0x00001210


	//----- nvinfo : EIATTR_VRC_CTA_INIT_COUNT
	.align		4
.L_2197:
        /*00a8*/ 	.byte	0x02, 0x4a
	.zero		1
	.zero		1


	//----- nvinfo : EIATTR_EXIT_INSTR_OFFSETS
	.align		4
        /*00ac*/ 	.byte	0x04, 0x1c
        /*00ae*/ 	.short	(.L_2199 - .L_2198)


	//   ....[0]....
.L_2198:
        /*00b0*/ 	.word	0x00000060


	//   ....[1]....
        /*00b4*/ 	.word	0x00001290


	//   ....[2]....
        /*00b8*/ 	.word	0x000012c0


	//   ....[3]....
        /*00bc*/ 	.word	0x000013a0


	//----- nvinfo : EIATTR_MAX_THREADS
	.align		4
.L_2199:
        /*00c0*/ 	.byte	0x04, 0x05
        /*00c2*/ 	.short	(.L_2201 - .L_2200)
.L_2200:
        /*00c4*/ 	.word	0x00000400
        /*00c8*/ 	.word	0x00000001
        /*00cc*/ 	.word	0x00000001


	//----- nvinfo : EIATTR_CRS_STACK_SIZE
	.align		4
.L_2201:
        /*00d0*/ 	.byte	0x04, 0x1e
        /*00d2*/ 	.short	(.L_2203 - .L_2202)
.L_2202:
        /*00d4*/ 	.word	0x00000000


	//----- nvinfo : EIATTR_CBANK_PARAM_SIZE
	.align		4
.L_2203:
        /*00d8*/ 	.byte	0x03, 0x19
        /*00da*/ 	.short	0x0128


	//----- nvinfo : EIATTR_PARAM_CBANK
	.align		4
        /*00dc*/ 	.byte	0x04, 0x0a
        /*00de*/ 	.short	(.L_2205 - .L_2204)
	.align		4
.L_2204:
        /*00e0*/ 	.word	index@(.nv.constant0._ZN10layer_norm22ln_bwd_finalize_kernelINS_22Kernel_traits_finalizeILj3072Ef13__nv_bfloat16S2_S2_fjLb1ELj1024ELj4ENS_18Kernel_traits_baseILj3072EfS2_S2_S2_fjLj1024EEEEELb1ELb0EEEvNS_9BwdParamsE)
        /*00e4*/ 	.short	0x0380
        /*00e6*/ 	.short	0x0128


	//----- nvinfo : EIATTR_SW_WAR
	.align		4
.L_2205:
        /*00e8*/ 	.byte	0x04, 0x36
        /*00ea*/ 	.short	(.L_2207 - .L_2206)
.L_2206:
        /*00ec*/ 	.word	0x00000008
.L_2207:


//--------------------- .nv.info._ZN10layer_norm13ln_bwd_kernelINS_13Kernel_traitsIf13__nv_bfloat16S2_S2_fjLj3072ELj1ELj1ELj4ELj16ENS_18Kernel_traits_baseILj3072EfS2_S2_S2_fjLj128EEEEELb1ELb1ELb1ELb0EEEvNS_9BwdParamsE --------------------------
	.section	.nv.info._ZN10layer_norm13ln_bwd_kernelINS_13Kernel_traitsIf13__nv_bfloat16S2_S2_fjLj3072ELj1ELj1ELj4ELj16ENS_18Kernel_traits_baseILj3072EfS2_S2_S2_fjLj128EEEEELb1ELb1ELb1ELb0EEEvNS_9BwdParamsE,"",@"SHT_CUDA_INFO"
	.sectionflags	@""
	.align	4


	//----- nvinfo : EIATTR_CUDA_API_VERSION
	.align		4
        /*0000*/ 	.byte	0x04, 0x37
        /*0002*/ 	.short	(.L_2209 - .L_2208)
.L_2208:
        /*0004*/ 	.word	0x00000082


	//----- nvinfo : EIATTR_KPARAM_INFO
	.align		4
.L_2209:
        /*0008*/ 	.byte	0x04, 0x17
        /*000a*/ 	.short	(.L_2211 - .L_2210)
.L_2210:
        /*000c*/ 	.word	0x00000000
        /*0010*/ 	.short	0x0000
        /*0012*/ 	.short	0x0000
        /*0014*/ 	.byte	0x00, 0xf0, 0xa1, 0x04


	//----- nvinfo : EIATTR_SPARSE_MMA_MASK
	.align		4
.L_2211:
        /*0018*/ 	.byte	0x03, 0x50
        /*001a*/ 	.short	0x0000


	//----- nvinfo : EIATTR_MAXREG_COUNT
	.align		4
        /*001c*/ 	.byte	0x03, 0x1b
        /*001e*/ 	.short	0x00ff


	//----- nvinfo : EIATTR_NUM_BARRIERS
	.align		4
        /*0020*/ 	.byte	0x02, 0x4c
        /*0022*/ 	.byte	0x01
	.zero		1


	//----- nvinfo : EIATTR_MERCURY_ISA_VERSION
	.align		4
        /*0024*/ 	.byte	0x03, 0x5f
        /*0026*/ 	.short	0x0101


	//----- nvinfo : EIATTR_COOP_GROUP_MASK_REGIDS
	.align		4
        /*0028*/ 	.byte	0x04, 0x29
        /*002a*/ 	.short	(.L_2213 - .L_2212)


	//   ....[0]....
.L_2212:
        /*002c*/ 	.word	0xffffffff


	//   ....[1]....
        /*0030*/ 	.word	0xffffffff


	//   ....[2]....
        /*0034*/ 	.word	0xffffffff


	//   ....[3]....
        /*0038*/ 	.word	0xffffffff


	//   ....[4]....
        /*003c*/ 	.word	0xffffffff


	//   ....[5]....
        /*0040*/ 	.word	0xffffffff


	//   ....[6]....
        /*0044*/ 	.word	0xffffffff


	//   ....[7]....
        /*0048*/ 	.word	0xffffffff


	//   ....[8]....
        /*004c*/ 	.word	0xffffffff


	//   ....[9]....
        /*0050*/ 	.word	0xffffffff


	//----- nvinfo : EIATTR_COOP_GROUP_INSTR_OFFSETS
	.align		4
.L_2213:
        /*0054*/ 	.byte	0x04, 0x28
        /*0056*/ 	.short	(.L_2215 - .L_2214)


	//   ....[0]....
.L_2214:
        /*0058*/ 	.word	0x00002080


	//   ....[1]....
        /*005c*/ 	.word	0x000020a0


	//   ....[2]....
        /*0060*/ 	.word	0x000020e0


	//   ....[3]....
        /*0064*/ 	.word	0x000020f0


	//   ....[4]....
        /*0068*/ 	.word	0x00002130


	//   ....[5]....
        /*006c*/ 	.word	0x00002140


	//   ....[6]....
        /*0070*/ 	.word	0x00002170


	//   ....[7]....
        /*0074*/ 	.word	0x00002180


	//   ....[8]....
        /*0078*/ 	.word	0x000021b0


	//   ....[9]....
        /*007c*/ 	.word	0x000021c0


	//----- nvinfo : EIATTR_VRC_CTA_INIT_COUNT
	.align		4
.L_2215:
        /*0080*/ 	.byte	0x02, 0x4a
	.zero		1
	.zero		1


	//----- nvinfo : EIATTR_EXIT_INSTR_OFFSETS
	.align		4
        /*0084*/ 	.byte	0x04, 0x1c
        /*0086*/ 	.short	(.L_2217 - .L_2216)


	//   ....[0]....
.L_2216:
        /*0088*/ 	.word	0x00009780


	//   ....[1]....
        /*008c*/ 	.word	0x00009850


	//----- nvinfo : EIATTR_MAX_THREADS
	.align		4
.L_2217:
        /*0090*/ 	.byte	0x04, 0x05
        /*0092*/ 	.short	(.L_2219 - .L_2218)
.L_2218:
        /*0094*/ 	.word	0x00000080
        /*0098*/ 	.word	0x00000001
        /*009c*/ 	.word	0x00000001


	//----- nvinfo : EIATTR_CRS_STACK_SIZE
	.align		4
.L_2219:
        /*00a0*/ 	.byte	0x04, 0x1e
        /*00a2*/ 	.short	(.L_2221 - .L_2220)
.L_2220:
        /*00a4*/ 	.word	0x00000000


	//----- nvinfo : EIATTR_CBANK_PARAM_SIZE
	.align		4
.L_2221:
        /*00a8*/ 	.byte	0x03, 0x19
        /*00aa*/ 	.short	0x0128


	//----- nvinfo : EIATTR_PARAM_CBANK
	.align		4
        /*00ac*/ 	.byte	0x04, 0x0a
        /*00ae*/ 	.short	(.L_2223 - .L_2222)
	.align		4
.L_2222:
        /*00b0*/ 	.word	index@(.nv.constant0._ZN10layer_norm13ln_bwd_kernelINS_13Kernel_traitsIf13__nv_bfloat16S2_S2_fjLj3072ELj1ELj1ELj4ELj16ENS_18Kernel_traits_baseILj3072EfS2_S2_S2_fjLj128EEEEELb1ELb1ELb1ELb0EEEvNS_9BwdParamsE)
        /*00b4*/ 	.short	0x0380
        /*00b6*/ 	.short	0x0128


	//----- nvinfo : EIATTR_SW_WAR
	.align		4
.L_2223:
        /*00b8*/ 	.byte	0x04, 0x36
        /*00ba*/ 	.short	(.L_2225 - .L_2224)
.L_2224:
        /*00bc*/ 	.word	0x00000008
.L_2225:


//--------------------- .nv.info._ZN10layer_norm22ln_bwd_finalize_kernelINS_22Kernel_traits_finalizeILj3072Ef13__nv_bfloat16S2_S2_fjLb1ELj1024ELj4ENS_18Kernel_traits_baseILj3072EfS2_S2_S2_fjLj1024EEEEELb1ELb1EEEvNS_9BwdParamsE --------------------------
	.section	.nv.info._ZN10layer_norm22ln_bwd_finalize_kernelINS_22Kernel_traits_finalizeILj3072Ef13__nv_bfloat16S2_S2_fjLb1ELj1024ELj4ENS_18Kernel_traits_baseILj3072EfS2_S2_S2_fjLj1024EEEEELb1ELb1EEEvNS_9BwdParamsE,"",@"SHT_CUDA_INFO"
	.sectionflags	@""
	.align	4


	//----- nvinfo : EIATTR_CUDA_API_VERSION
	.align		4
        /*0000*/ 	.byte	0x04, 0x37
        /*0002*/ 	.short	(.L_2227 - .L_2226)
.L_2226:
        /*0004*/ 	.word	0x00000082


	//----- nvinfo : EIATTR_KPARAM_INFO
	.align		4
.L_2227:
        /*0008*/ 	.byte	0x04, 0x17
        /*000a*/ 	.short	(.L_2229 - .L_2228)
.L_2228:
        /*000c*/ 	.word	0x00000000
        /*0010*/ 	.short	0x0000
        /*0012*/ 	.short	0x0000
        /*0014*/ 	.byte	0x00, 0xf0, 0xa1, 0x04


	//----- nvinfo : EIATTR_SPARSE_MMA_MASK
	.align		4
.L_2229:
        /*0018*/ 	.byte	0x03, 0x50
        /*001a*/ 	.short	0x0000


	//----- nvinfo : EIATTR_MAXREG_COUNT
	.align		4
        /*001c*/ 	.byte	0x03, 0x1b
        /*001e*/ 	.short	0x0040


	//----- nvinfo : EIATTR_NUM_BARRIERS
	.align		4
        /*0020*/ 	.byte	0x02, 0x4c
        /*0022*/ 	.byte	0x01
	.zero		1


	//----- nvinfo : EIATTR_MERCURY_ISA_VERSION
	.align		4
        /*0024*/ 	.byte	0x03, 0x5f
        /*0026*/ 	.short	0x0101


	//----- nvinfo : EIATTR_COOP_GROUP_MASK_REGIDS
	.align		4
        /*0028*/ 	.byte	0x04, 0x29
        /*002a*/ 	.short	(.L_2231 - .L_2230)


	//   ....[0]....
.L_2230:
        /*002c*/ 	.word	0xffffffff


	//   ....[1]....
        /*0030*/ 	.word	0xffffffff


	//   ....[2]....
        /*0034*/ 	.word	0xffffffff


	//   ....[3]....
        /*0038*/ 	.word	0xffffffff


	//   ....[4]....
        /*003c*/ 	.word	0xffffffff


	//   ....[5]....
        /*0040*/ 	.word	0xffffffff


	//   ....[6]....
        /*0044*/ 	.word	0xffffffff


	//   ....[7]....
        /*0048*/ 	.word	0xffffffff


	//   ....[8]....
        /*004c*/ 	.word	0xffffffff


	//   ....[9]....
        /*0050*/ 	.word	0xffffffff


	//   ....[10]....
        /*0054*/ 	.word	0xffffffff


	//   ....[11]....
        /*0058*/ 	.word	0xffffffff


	//   ....[12]....
        /*005c*/ 	.word	0xffffffff


	//   ....[13]....
        /*0060*/ 	.word	0xffffffff


	//   ....[14]....
        /*0064*/ 	.word	0xffffffff


	//----- nvinfo : EIATTR_COOP_GROUP_INSTR_OFFSETS
	.align		4
.L_2231:
        /*0068*/ 	.byte	0x04, 0x28
        /*006a*/ 	.short	(.L_2233 - .L_2232)


	//   ....[0]....
.L_2232:
        /*006c*/ 	.word	0x00001090


	//   ....[1]....
        /*0070*/ 	.word	0x000010a0


	//   ....[2]....
        /*0074*/ 	.word	0x000010b0


	//   ....[3]....
        /*0078*/ 	.word	0x000010e0


	//   ....[4]....
        /*007c*/ 	.word	0x00001100


	//   ....[5]....
        /*0080*/ 	.word	0x00001110


	//   ....[6]....
        /*0084*/ 	.word	0x00001140


	//   ....[7]....
        /*0088*/ 	.word	0x00001160


	//   ....[8]....
        /*008c*/ 	.word	0x00001170


	//   ....[9]....
        /*0090*/ 	.word	0x000011a0


	//   ....[10]....
        /*0094*/ 	.word	0x000011c0


	//   ....[11]....
        /*0098*/ 	.word	0x000011d0


	//   ....[12]....
        /*009c*/ 	.word	0x00001210


	//   ....[13]....
        /*00a0*/ 	.word	0x00001230


	//   ....[14]....
        /*00a4*/ 	.word	0x00001240


	//----- nvinfo : EIATTR_VRC_CTA_INIT_COUNT
	.align		4
.L_2233:
        /*00a8*/ 	.byte	0x02, 0x4a
	.zero		1
	.zero		1


	//----- nvinfo : EIATTR_EXIT_INSTR_OFFSETS
	.align		4
        /*00ac*/ 	.byte	0x04, 0x1c
        /*00ae*/ 	.short	(.L_2235 - .L_2234)


	//   ....[0]....
.L_2234:
        /*00b0*/ 	.word	0x00000060


	//   ....[1]....
        /*00b4*/ 	.word	0x000012c0


	//   ....[2]....
        /*00b8*/ 	.word	0x000013b0


	//----- nvinfo : EIATTR_MAX_THREADS
	.align		4
.L_2235:
        /*00bc*/ 	.byte	0x04, 0x05
        /*00be*/ 	.short	(.L_2237 - .L_2236)
.L_2236:
        /*00c0*/ 	.word	0x00000400
        /*00c4*/ 	.word	0x00000001
        /*00c8*/ 	.word	0x00000001


	//----- nvinfo : EIATTR_CRS_STACK_SIZE
	.align		4
.L_2237:
        /*00cc*/ 	.byte	0x04, 0x1e
        /*00ce*/ 	.short	(.L_2239 - .L_2238)
.L_2238:
        /*00d0*/ 	.word	0x00000000


	//----- nvinfo : EIATTR_CBANK_PARAM_SIZE
	.align		4
.L_2239:
        /*00d4*/ 	.byte	0x03, 0x19
        /*00d6*/ 	.short	0x0128


	//----- nvinfo : EIATTR_PARAM_CBANK
	.align		4
        /*00d8*/ 	.byte	0x04, 0x0a
        /*00da*/ 	.short	(.L_2241 - .L_2240)
	.align		4
.L_2240:
        /*00dc*/ 	.word	index@(.nv.constant0._ZN10layer_norm22ln_bwd_finalize_kernelINS_22Kernel_traits_finalizeILj3072Ef13__nv_bfloat16S2_S2_fjLb1ELj1024ELj4ENS_18Kernel_traits_baseILj3072EfS2_S2_S2_fjLj1024EEEEELb1ELb1EEEvNS_9BwdParamsE)
        /*00e0*/ 	.short	0x0380
        /*00e2*/ 	.short	0x0128


	//----- nvinfo : EIATTR_SW_WAR
	.align		4
.L_2241:
        /*00e4*/ 	.byte	0x04, 0x36
        /*00e6*/ 	.short	(.L_2243 - .L_2242)
.L_2242:
        /*00e8*/ 	.word	0x00000008
.L_2243:


//--------------------- .nv.info._ZN10layer_norm13ln_bwd_kernelINS_13Kernel_traitsIf13__nv_bfloat16S2_S2_fjLj3072ELj1ELj1ELj4ELj16ENS_18Kernel_traits_baseILj3072EfS2_S2_S2_fjLj128EEEEELb1ELb1ELb1ELb1EEEvNS_9BwdParamsE --------------------------
	.section	.nv.info._ZN10layer_norm13ln_bwd_kernelINS_13Kernel_traitsIf13__nv_bfloat16S2_S2_fjLj3072ELj1ELj1ELj4ELj16ENS_18Kernel_traits_baseILj3072EfS2_S2_S2_fjLj128EEEEELb1ELb1ELb1ELb1EEEvNS_9BwdParamsE,"",@"SHT_CUDA_INFO"
	.sectionflags	@""
	.align	4


	//----- nvinfo : EIATTR_CUDA_API_VERSION
	.align		4
        /*0000*/ 	.byte	0x04, 0x37
        /*0002*/ 	.short	(.L_2245 - .L_2244)
.L_2244:
        /*0004*/ 	.word	0x00000082


	//----- nvinfo : EIATTR_KPARAM_INFO
	.align		4
.L_2245:
        /*0008*/ 	.byte	0x04, 0x17
        /*000a*/ 	.short	(.L_2247 - .L_2246)
.L_2246:
        /*000c*/ 	.word	0x00000000
        /*0010*/ 	.short	0x0000
        /*0012*/ 	.short	0x0000
        /*0014*/ 	.byte	0x00, 0xf0, 0xa1, 0x04


	//----- nvinfo : EIATTR_SPARSE_MMA_MASK
	.align		4
.L_2247:
        /*0018*/ 	.byte	0x03, 0x50
        /*001a*/ 	.short	0x0000


	//----- nvinfo : EIATTR_MAXREG_COUNT
	.align		4
        /*001c*/ 	.byte	0x03, 0x1b
        /*001e*/ 	.short	0x00ff


	//----- nvinfo : EIATTR_NUM_BARRIERS
	.align		4
        /*0020*/ 	.byte	0x02, 0x4c
        /*0022*/ 	.byte	0x01
	.zero		1


	//----- nvinfo : EIATTR_MERCURY_ISA_VERSION
	.align		4
        /*0024*/ 	.byte	0x03, 0x5f
        /*0026*/ 	.short	0x0101


	//----- nvinfo : EIATTR_COOP_GROUP_MASK_REGIDS
	.align		4
        /*0028*/ 	.byte	0x04, 0x29
        /*002a*/ 	.short	(.L_2249 - .L_2248)


	//   ....[0]....
.L_2248:
        /*002c*/ 	.word	0xffffffff


	//   ....[1]....
        /*0030*/ 	.word	0xffffffff


	//   ....[2]....
        /*0034*/ 	.word	0xffffffff


	//   ....[3]....
        /*0038*/ 	.word	0xffffffff


	//   ....[4]....
        /*003c*/ 	.word	0xffffffff


	//   ....[5]....
        /*0040*/ 	.word	0xffffffff


	//   ....[6]....
        /*0044*/ 	.word	0xffffffff


	//   ....[7]....
        /*0048*/ 	.word	0xffffffff


	//   ....[8]....
        /*004c*/ 	.word	0xffffffff


	//   ....[9]....
        /*0050*/ 	.word	0xffffffff


	//----- nvinfo : EIATTR_COOP_GROUP_INSTR_OFFSETS
	.align		4
.L_2249:
        /*0054*/ 	.byte	0x04, 0x28
        /*0056*/ 	.short	(.L_2251 - .L_2250)


	//   ....[0]....
.L_2250:
        /*0058*/ 	.word	0x00001aa0


	//   ....[1]....
        /*005c*/ 	.word	0x00001ae0


	//   ....[2]....
        /*0060*/ 	.word	0x00001b40


	//   ....[3]....
        /*0064*/ 	.word	0x00001b50


	//   ....[4]....
        /*0068*/ 	.word	0x00001b90


	//   ....[5]....
        /*006c*/ 	.word	0x00001ba0


	//   ....[6]....
        /*0070*/ 	.word	0x00001bd0


	//   ....[7]....
        /*0074*/ 	.word	0x00001bf0


	//   ....[8]....
        /*0078*/ 	.word	0x00001c30


	//   ....[9]....
        /*007c*/ 	.word	0x00001c50


	//----- nvinfo : EIATTR_VRC_CTA_INIT_COUNT
	.align		4
.L_2251:
        /*0080*/ 	.byte	0x02, 0x4a
	.zero		1
	.zero		1


	//----- nvinfo : EIATTR_EXIT_INSTR_OFFSETS
	.align		4
        /*0084*/ 	.byte	0x04, 0x1c
        /*0086*/ 	.short	(.L_2253 - .L_2252)


	//   ....[0]....
.L_2252:
        /*0088*/ 	.word	0x00008f90


	//----- nvinfo : EIATTR_MAX_THREADS
	.align		4
.L_2253:
        /*008c*/ 	.byte	0x04, 0x05
        /*008e*/ 	.short	(.L_2255 - .L_2254)
.L_2254:
        /*0090*/ 	.word	0x00000080
        /*0094*/ 	.word	0x00000001
        /*0098*/ 	.word	0x00000001


	//----- nvinfo : EIATTR_CRS_STACK_SIZE
	.align		4
.L_2255:
        /*009c*/ 	.byte	0x04, 0x1e
        /*009e*/ 	.short	(.L_2257 - .L_2256)
.L_2256:
        /*00a0*/ 	.word	0x00000000


	//----- nvinfo : EIATTR_CBANK_PARAM_SIZE
	.align		4
.L_2257:
        /*00a4*/ 	.byte	0x03, 0x19
        /*00a6*/ 	.short	0x0128


	//----- nvinfo : EIATTR_PARAM_CBANK
	.align		4
        /*00a8*/ 	.byte	0x04, 0x0a
        /*00aa*/ 	.short	(.L_2259 - .L_2258)
	.align		4
.L_2258:
        /*00ac*/ 	.word	index@(.nv.constant0._ZN10layer_norm13ln_bwd_kernelINS_13Kernel_traitsIf13__nv_bfloat16S2_S2_fjLj3072ELj1ELj1ELj4ELj16ENS_18Kernel_traits_baseILj3072EfS2_S2_S2_fjLj128EEEEELb1ELb1ELb1ELb1EEEvNS_9BwdParamsE)
        /*00b0*/ 	.short	0x0380
        /*00b2*/ 	.short	0x0128


	//----- nvinfo : EIATTR_SW_WAR
	.align		4
.L_2259:
        /*00b4*/ 	.byte	0x04, 0x36
        /*00b6*/ 	.short	(.L_2261 - .L_2260)
.L_2260:
        /*00b8*/ 	.word	0x00000008
.L_2261:


//--------------------- .nv.info._ZN10layer_norm13ln_bwd_kernelINS_13Kernel_traitsI13__nv_bfloat16S2_fS2_fjLj3072ELj1ELj1ELj4ELj16ENS_18Kernel_traits_baseILj3072ES2_S2_fS2_fjLj128EEEEELb0ELb0ELb0ELb0EEEvNS_9BwdParamsE --------------------------
	.section	.nv.info._ZN10layer_norm13ln_bwd_kernelINS_13Kernel_traitsI13__nv_bfloat16S2_fS2_fjLj3072ELj1ELj1ELj4ELj16ENS_18Kernel_traits_baseILj3072ES2_S2_fS2_fjLj128EEEEELb0ELb0ELb0ELb0EEEvNS_9BwdParamsE,"",@"SHT_CUDA_INFO"
	.sectionflags	@""
	.align	4


	//----- nvinfo : EIATTR_CUDA_API_VERSION
	.align		4
        /*0000*/ 	.byte	0x04, 0x37
        /*0002*/ 	.short	(.L_2263 - .L_2262)
.L_2262:
        /*0004*/ 	.word	0x00000082


	//----- nvinfo : EIATTR_KPARAM_INFO
	.align		4
.L_2263:
        /*0008*/ 	.byte	0x04, 0x17
        /*000a*/ 	.short	(.L_2265 - .L_2264)
.L_2264:
        /*000c*/ 	.word	0x00000000
        /*0010*/ 	.short	0x0000
        /*0012*/ 	.short	0x0000
        /*0014*/ 	.byte	0x00, 0xf0, 0xa1, 0x04


	//----- nvinfo : EIATTR_SPARSE_MMA_MASK
	.align		4
.L_2265:
        /*0018*/ 	.byte	0x03, 0x50
        /*001a*/ 	.short	0x0000


	//----- nvinfo : EIATTR_MAXREG_COUNT
	.align		4
        /*001c*/ 	.byte	0x03, 0x1b
        /*001e*/ 	.short	0x00ff


	//----- nvinfo : EIATTR_NUM_BARRIERS
	.align		4
        /*0020*/ 	.byte	0x02, 0x4c
        /*0022*/ 	.byte	0x01
	.zero		1


	//----- nvinfo : EIATTR_MERCURY_ISA_VERSION
	.align		4
        /*0024*/ 	.byte	0x03, 0x5f
        /*0026*/ 	.short	0x0101


	//----- nvinfo : EIATTR_COOP_GROUP_MASK_REGIDS
	.align		4
        /*0028*/ 	.byte	0x04, 0x29
        /*002a*/ 	.short	(.L_2267 - .L_2266)


	//   ....[0]....
.L_2266:
        /*002c*/ 	.word	0xffffffff


	//   ....[1]....
        /*0030*/ 	.word	0xffffffff


	//   ....[2]....
        /*0034*/ 	.word	0xffffffff


	//   ....[3]....
        /*0038*/ 	.word	0xffffffff


	//   ....[4]....
        /*003c*/ 	.word	0xffffffff


	//   ....[5]....
        /*0040*/ 	.word	0xffffffff


	//   ....[6]....
        /*0044*/ 	.word	0xffffffff


	//   ....[7]....
        /*0048*/ 	.word	0xffffffff


	//   ....[8]....
        /*004c*/ 	.word	0xffffffff


	//   ....[9]....
        /*0050*/ 	.word	0xffffffff


	//----- nvinfo : EIATTR_COOP_GROUP_INSTR_OFFSETS
	.align		4
.L_2267:
        /*0054*/ 	.byte	0x04, 0x28
        /*0056*/ 	.short	(.L_2269 - .L_2268)


	//   ....[0]....
.L_2268:
        /*0058*/ 	.word	0x000019a0


	//   ....[1]....
        /*005c*/ 	.word	0x000019d0


	//   ....[2]....
        /*0060*/ 	.word	0x00001a00


	//   ....[3]....
        /*0064*/ 	.word	0x00001a10


	//   ....[4]....
        /*0068*/ 	.word	0x00001a40


	//   ....[5]....
        /*006c*/ 	.word	0x00001a50


	//   ....[6]....
        /*0070*/ 	.word	0x00001a80


	//   ....[7]....
        /*0074*/ 	.word	0x00001a90


	//   ....[8]....
        /*0078*/ 	.word	0x00001ac0


	//   ....[9]....
        /*007c*/ 	.word	0x00001ad0


	//----- nvinfo : EIATTR_VRC_CTA_INIT_COUNT
	.align		4
.L_2269:
        /*0080*/ 	.byte	0x02, 0x4a
	.zero		1
	.zero		1


	//----- nvinfo : EIATTR_EXIT_INSTR_OFFSETS
	.align		4
        /*0084*/ 	.byte	0x04, 0x1c
        /*0086*/ 	.short	(.L_2271 - .L_2270)


	//   ....[0]....
.L_2270:
        /*0088*/ 	.word	0x00003f50


	//   ....[1]....
        /*008c*/ 	.word	0x00003ff0


	//----- nvinfo : EIATTR_MAX_THREADS
	.align		4
.L_2271:
        /*0090*/ 	.byte	0x04, 0x05
        /*0092*/ 	.short	(.L_2273 - .L_2272)
.L_2272:
        /*0094*/ 	.word	0x00000080
        /*0098*/ 	.word	0x00000001
        /*009c*/ 	.word	0x00000001


	//----- nvinfo : EIATTR_CRS_STACK_SIZE
	.align		4
.L_2273:
        /*00a0*/ 	.byte	0x04, 0x1e
        /*00a2*/ 	.short	(.L_2275 - .L_2274)
.L_2274:
        /*00a4*/ 	.word	0x00000000


	//----- nvinfo : EIATTR_CBANK_PARAM_SIZE
	.align		4
.L_2275:
        /*00a8*/ 	.byte	0x03, 0x19
        /*00aa*/ 	.short	0x0128


	//----- nvinfo : EIATTR_PARAM_CBANK
	.align		4
        /*00ac*/ 	.byte	0x04, 0x0a
        /*00ae*/ 	.short	(.L_2277 - .L_2276)
	.align		4
.L_2276:
        /*00b0*/ 	.word	index@(.nv.constant0._ZN10layer_norm13ln_bwd_kernelINS_13Kernel_traitsI13__nv_bfloat16S2_fS2_fjLj3072ELj1ELj1ELj4ELj16ENS_18Kernel_traits_baseILj3072ES2_S2_fS2_fjLj128EEEEELb0ELb0ELb0ELb0EEEvNS_9BwdParamsE)
        /*00b4*/ 	.short	0x0380
        /*00b6*/ 	.short	0x0128


	//----- nvinfo : EIATTR_SW_WAR
	.align		4
.L_2277:
        /*00b8*/ 	.byte	0x04, 0x36
        /*00ba*/ 	.short	(.L_2279 - .L_2278)
.L_2278:
        /*00bc*/ 	.word	0x00000008
.L_2279:


//--------------------- .nv.info._ZN10layer_norm13ln_bwd_kernelINS_13Kernel_traitsI13__nv_bfloat16S2_fS2_fjLj3072ELj1ELj1ELj4ELj16ENS_18Kernel_traits_baseILj3072ES2_S2_fS2_fjLj128EEEEELb0ELb0ELb0ELb1EEEvNS_9BwdParamsE --------------------------
	.section	.nv.info._ZN10layer_norm13ln_bwd_kernelINS_13Kernel_traitsI13__nv_bfloat16S2_fS2_fjLj3072ELj1ELj1ELj4ELj16ENS_18Kernel_traits_baseILj3072ES2_S2_fS2_fjLj128EEEEELb0ELb0ELb0ELb1EEEvNS_9BwdParamsE,"",@"SHT_CUDA_INFO"
	.sectionflags	@""
	.align	4


	//----- nvinfo : EIATTR_CUDA_API_VERSION
	.align		4
        /*0000*/ 	.byte	0x04, 0x37
        /*0002*/ 	.short	(.L_2281 - .L_2280)
.L_2280:
        /*0004*/ 	.word	0x00000082


	//----- nvinfo : EIATTR_KPARAM_INFO
	.align		4
.L_2281:
        /*0008*/ 	.byte	0x04, 0x17
        /*000a*/ 	.short	(.L_2283 - .L_2282)
.L_2282:
        /*000c*/ 	.word	0x00000000
        /*0010*/ 	.short	0x0000
        /*0012*/ 	.short	0x0000
        /*0014*/ 	.byte	0x00, 0xf0, 0xa1, 0x04


	//----- nvinfo : EIATTR_SPARSE_MMA_MASK
	.align		4
.L_2283:
        /*0018*/ 	.byte	0x03, 0x50
        /*001a*/ 	.short	0x0000


	//----- nvinfo : EIATTR_MAXREG_COUNT
	.align		4
        /*001c*/ 	.byte	0x03, 0x1b
        /*001e*/ 	.short	0x00ff


	//----- nvinfo : EIATTR_NUM_BARRIERS
	.align		4
        /*0020*/ 	.byte	0x02, 0x4c
        /*0022*/ 	.byte	0x01
	.zero		1


	//----- nvinfo : EIATTR_MERCURY_ISA_VERSION
	.align		4
        /*0024*/ 	.byte	0x03, 0x5f
        /*0026*/ 	.short	0x0101


	//----- nvinfo : EIATTR_COOP_GROUP_MASK_REGIDS
	.align		4
        /*0028*/ 	.byte	0x04, 0x29
        /*002a*/ 	.short	(.L_2285 - .L_2284)


	//   ....[0]....
.L_2284:
        /*002c*/ 	.word	0xffffffff


	//   ....[1]....
        /*0030*/ 	.word	0xffffffff


	//   ....[2]....
        /*0034*/ 	.word	0xffffffff


	//   ....[3]....
        /*0038*/ 	.word	0xffffffff


	//   ....[4]....
        /*003c*/ 	.word	0xffffffff


	//   ....[5]....
        /*0040*/ 	.word	0xffffffff


	//   ....[6]....
        /*0044*/ 	.word	0xffffffff


	//   ....[7]....
        /*0048*/ 	.word	0xffffffff


	//   ....[8]....
        /*004c*/ 	.word	0xffffffff


	//   ....[9]....
        /*0050*/ 	.word	0xffffffff


	//----- nvinfo : EIATTR_COOP_GROUP_INSTR_OFFSETS
	.align		4
.L_2285:
        /*0054*/ 	.byte	0x04, 0x28
        /*0056*/ 	.short	(.L_2287 - .L_2286)


	//   ....[0]....
.L_2286:
        /*0058*/ 	.word	0x00001640


	//   ....[1]....
        /*005c*/ 	.word	0x000016e0


	//   ....[2]....
        /*0060*/ 	.word	0x000016f0


	//   ....[3]....
        /*0064*/ 	.word	0x00001740


	//   ....[4]....
        /*0068*/ 	.word	0x00001780


	//   ....[5]....
        /*006c*/ 	.word	0x000017c0


	//   ....[6]....
        /*0070*/ 	.word	0x000017e0


	//   ....[7]....
        /*0074*/ 	.word	0x00001800


	//   ....[8]....
        /*0078*/ 	.word	0x00001830


	//   ....[9]....
        /*007c*/ 	.word	0x00001840


	//----- nvinfo : EIATTR_VRC_CTA_INIT_COUNT
	.align		4
.L_2287:
        /*0080*/ 	.byte	0x02, 0x4a
	.zero		1
	.zero		1


	//----- nvinfo : EIATTR_EXIT_INSTR_OFFSETS
	.align		4
        /*0084*/ 	.byte	0x04, 0x1c
        /*0086*/ 	.short	(.L_2289 - .L_2288)


	//   ....[0]....
.L_2288:
        /*0088*/ 	.word	0x00003dd0


	//----- nvinfo : EIATTR_MAX_THREADS
	.align		4
.L_2289:
        /*008c*/ 	.byte	0x04, 0x05
        /*008e*/ 	.short	(.L_2291 - .L_2290)
.L_2290:
        /*0090*/ 	.word	0x00000080
        /*0094*/ 	.word	0x00000001
        /*0098*/ 	.word	0x00000001


	//----- nvinfo : EIATTR_CRS_STACK_SIZE
	.align		4
.L_2291:
        /*009c*/ 	.byte	0x04, 0x1e
        /*009e*/ 	.short	(.L_2293 - .L_2292)
.L_2292:
        /*00a0*/ 	.word	0x00000000


	//----- nvinfo : EIATTR_CBANK_PARAM_SIZE
	.align		4
.L_2293:
        /*00a4*/ 	.byte	0x03, 0x19
        /*00a6*/ 	.short	0x0128


	//----- nvinfo : EIATTR_PARAM_CBANK
	.align		4
        /*00a8*/ 	.byte	0x04, 0x0a
        /*00aa*/ 	.short	(.L_2295 - .L_2294)
	.align		4
.L_2294:
        /*00ac*/ 	.word	index@(.nv.constant0._ZN10layer_norm13ln_bwd_kernelINS_13Kernel_traitsI13__nv_bfloat16S2_fS2_fjLj3072ELj1ELj1ELj4ELj16ENS_18Kernel_traits_baseILj3072ES2_S2_fS2_fjLj128EEEEELb0ELb0ELb0ELb1EEEvNS_9BwdParamsE)
        /*00b0*/ 	.short	0x0380
        /*00b2*/ 	.short	0x0128


	//----- nvinfo : EIATTR_SW_WAR
	.align		4
.L_2295:
        /*00b4*/ 	.byte	0x04, 0x36
        /*00b6*/ 	.short	(.L_2297 - .L_2296)
.L_2296:
        /*00b8*/ 	.word	0x00000008
.L_2297:


//--------------------- .nv.info._ZN10layer_norm13ln_bwd_kernelINS_13Kernel_traitsI13__nv_bfloat16S2_fS2_fjLj3072ELj1ELj1ELj4ELj16ENS_18Kernel_traits_baseILj3072ES2_S2_fS2_fjLj128EEEEELb0ELb0ELb1ELb0EEEvNS_9BwdParamsE --------------------------
	.section	.nv.info._ZN10layer_norm13ln_bwd_kernelINS_13Kernel_traitsI13__nv_bfloat16S2_fS2_fjLj3072ELj1ELj1ELj4ELj16ENS_18Kernel_traits_baseILj3072ES2_S2_fS2_fjLj128EEEEELb0ELb0ELb1ELb0EEEvNS_9BwdParamsE,"",@"SHT_CUDA_INFO"
	.sectionflags	@""
	.align	4


	//----- nvinfo : EIATTR_CUDA_API_VERSION
	.align		4
        /*0000*/ 	.byte	0x04, 0x37
        /*0002*/ 	.short	(.L_2299 - .L_2298)
.L_2298:
        /*0004*/ 	.word	0x00000082


	//----- nvinfo : EIATTR_KPARAM_INFO
	.align		4
.L_2299:
        /*0008*/ 	.byte	0x04, 0x17
        /*000a*/ 	.short	(.L_2301 - .L_2300)
.L_2300:
        /*000c*/ 	.word	0x00000000
        /*0010*/ 	.short	0x0000
        /*0012*/ 	.short	0x0000
        /*0014*/ 	.byte	0x00, 0xf0, 0xa1, 0x04


	//----- nvinfo : EIATTR_SPARSE_MMA_MASK
	.align		4
.L_2301:
        /*0018*/ 	.byte	0x03, 0x50
        /*001a*/ 	.short	0x0000


	//----- nvinfo : EIATTR_MAXREG_COUNT
	.align		4
        /*001c*/ 	.byte	0x03, 0x1b
        /*001e*/ 	.short	0x00ff


	//----- nvinfo : EIATTR_NUM_BARRIERS
	.align		4
        /*0020*/ 	.byte	0x02, 0x4c
        /*0022*/ 	.byte	0x01
	.zero		1


	//----- nvinfo : EIATTR_MERCURY_ISA_VERSION
	.align		4
        /*0024*/ 	.byte	0x03, 0x5f
        /*0026*/ 	.short	0x0101


	//----- nvinfo : EIATTR_COOP_GROUP_MASK_REGIDS
	.align		4
        /*0028*/ 	.byte	0x04, 0x29
        /*002a*/ 	.short	(.L_2303 - .L_2302)


	//   ....[0]....
.L_2302:
        /*002c*/ 	.word	0xffffffff


	//   ....[1]....
        /*0030*/ 	.word	0xffffffff


	//   ....[2]....
        /*0034*/ 	.word	0xffffffff


	//   ....[3]....
        /*0038*/ 	.word	0xffffffff


	//   ....[4]....
        /*003c*/ 	.word	0xffffffff


	//   ....[5]....
        /*0040*/ 	.word	0xffffffff


	//   ....[6]....
        /*0044*/ 	.word	0xffffffff


	//   ....[7]....
        /*0048*/ 	.word	0xffffffff


	//   ....[8]....
        /*004c*/ 	.word	0xffffffff


	//   ....[9]....
        /*0050*/ 	.word	0xffffffff


	//----- nvinfo : EIATTR_COOP_GROUP_INSTR_OFFSETS
	.align		4
.L_2303:
        /*0054*/ 	.byte	0x04, 0x28
        /*0056*/ 	.short	(.L_2305 - .L_2304)


	//   ....[0]....
.L_2304:
        /*0058*/ 	.word	0x00001b40


	//   ....[1]....
        /*005c*/ 	.word	0x00001b70


	//   ....[2]....
        /*0060*/ 	.word	0x00001ba0


	//   ....[3]....
        /*0064*/ 	.word	0x00001bb0


	//   ....[4]....
        /*0068*/ 	.word	0x00001be0


	//   ....[5]....
        /*006c*/ 	.word	0x00001bf0


	//   ....[6]....
        /*0070*/ 	.word	0x00001c20


	//   ....[7]....
        /*0074*/ 	.word	0x00001c30


	//   ....[8]....
        /*0078*/ 	.word	0x00001c60


	//   ....[9]....
        /*007c*/ 	.word	0x00001c70


	//----- nvinfo : EIATTR_VRC_CTA_INIT_COUNT
	.align		4
.L_2305:
        /*0080*/ 	.byte	0x02, 0x4a
	.zero		1
	.zero		1


	//----- nvinfo : EIATTR_EXIT_INSTR_OFFSETS
	.align		4
        /*0084*/ 	.byte	0x04, 0x1c
        /*0086*/ 	.short	(.L_2307 - .L_2306)


	//   ....[0]....
.L_2306:
        /*0088*/ 	.word	0x00005e60


	//   ....[1]....
        /*008c*/ 	.word	0x00005f00


	//----- nvinfo : EIATTR_MAX_THREADS
	.align		4
.L_2307:
        /*0090*/ 	.byte	0x04, 0x05
        /*0092*/ 	.short	(.L_2309 - .L_2308)
.L_2308:
        /*0094*/ 	.word	0x00000080
        /*0098*/ 	.word	0x00000001
        /*009c*/ 	.word	0x00000001


	//----- nvinfo : EIATTR_CRS_STACK_SIZE
	.align		4
.L_2309:
        /*00a0*/ 	.byte	0x04, 0x1e
        /*00a2*/ 	.short	(.L_2311 - .L_2310)
.L_2310:
        /*00a4*/ 	.word	0x00000000


	//----- nvinfo : EIATTR_CBANK_PARAM_SIZE
	.align		4
.L_2311:
        /*00a8*/ 	.byte	0x03, 0x19
        /*00aa*/ 	.short	0x0128


	//----- nvinfo : EIATTR_PARAM_CBANK
	.align		4
        /*00ac*/ 	.byte	0x04, 0x0a
        /*00ae*/ 	.short	(.L_2313 - .L_2312)
	.align		4
.L_2312:
        /*00b0*/ 	.word	index@(.nv.constant0._ZN10layer_norm13ln_bwd_kernelINS_13Kernel_traitsI13__nv_bfloat16S2_fS2_fjLj3072ELj1ELj1ELj4ELj16ENS_18Kernel_traits_baseILj3072ES2_S2_fS2_fjLj128EEEEELb0ELb0ELb1ELb0EEEvNS_9BwdParamsE)
        /*00b4*/ 	.short	0x0380
        /*00b6*/ 	.short	0x0128


	//----- nvinfo : EIATTR_SW_WAR
	.align		4
.L_2313:
        /*00b8*/ 	.byte	0x04, 0x36
        /*00ba*/ 	.short	(.L_2315 - .L_2314)
.L_2314:
        /*00bc*/ 	.word	0x00000008
.L_2315:


//--------------------- .nv.info._ZN10layer_norm13ln_bwd_kernelINS_13Kernel_traitsI13__nv_bfloat16S2_fS2_fjLj3072ELj1ELj1ELj4ELj16ENS_18Kernel_traits_baseILj3072ES2_S2_fS2_fjLj128EEEEELb0ELb0ELb1ELb1EEEvNS_9BwdParamsE --------------------------
	.section	.nv.info._ZN10layer_norm13ln_bwd_kernelINS_13Kernel_traitsI13__nv_bfloat16S2_fS2_fjLj3072ELj1ELj1ELj4ELj16ENS_18Kernel_traits_baseILj3072ES2_S2_fS2_fjLj128EEEEELb0ELb0ELb1ELb1EEEvNS_9BwdParamsE,"",@"SHT_CUDA_INFO"
	.sectionflags	@""
	.align	4


	//----- nvinfo : EIATTR_CUDA_API_VERSION
	.align		4
        /*0000*/ 	.byte	0x04, 0x37
        /*0002*/ 	.short	(.L_2317 - .L_2316)
.L_2316:
        /*0004*/ 	.word	0x00000082


	//----- nvinfo : EIATTR_KPARAM_INFO
	.align		4
.L_2317:
        /*0008*/ 	.byte	0x04, 0x17
        /*000a*/ 	.short	(.L_2319 - .L_2318)
.L_2318:
        /*000c*/ 	.word	0x00000000
        /*0010*/ 	.short	0x0000
        /*0012*/ 	.short	0x0000
        /*0014*/ 	.byte	0x00, 0xf0, 0xa1, 0x04


	//----- nvinfo : EIATTR_SPARSE_MMA_MASK
	.align		4
.L_2319:
        /*0018*/ 	.byte	0x03, 0x50
        /*001a*/ 	.short	0x0000


	//----- nvinfo : EIATTR_MAXREG_COUNT
	.align		4
        /*001c*/ 	.byte	0x03, 0x1b
        /*001e*/ 	.short	0x00ff


	//----- nvinfo : EIATTR_NUM_BARRIERS
	.align		4
        /*0020*/ 	.byte	0x02, 0x4c
        /*0022*/ 	.byte	0x01
	.zero		1


	//----- nvinfo : EIATTR_MERCURY_ISA_VERSION
	.align		4
        /*0024*/ 	.byte	0x03, 0x5f
        /*0026*/ 	.short	0x0101


	//----- nvinfo : EIATTR_COOP_GROUP_MASK_REGIDS
	.align		4
        /*0028*/ 	.byte	0x04, 0x29
        /*002a*/ 	.short	(.L_2321 - .L_2320)


	//   ....[0]....
.L_2320:
        /*002c*/ 	.word	0xffffffff


	//   ....[1]....
        /*0030*/ 	.word	0xffffffff


	//   ....[2]....
        /*0034*/ 	.word	0xffffffff


	//   ....[3]....
        /*0038*/ 	.word	0xffffffff


	//   ....[4]....
        /*003c*/ 	.word	0xffffffff


	//   ....[5]....
        /*0040*/ 	.word	0xffffffff


	//   ....[6]....
        /*0044*/ 	.word	0xffffffff


	//   ....[7]....
        /*0048*/ 	.word	0xffffffff


	//   ....[8]....
        /*004c*/ 	.word	0xffffffff


	//   ....[9]....
        /*0050*/ 	.word	0xffffffff


	//----- nvinfo : EIATTR_COOP_GROUP_INSTR_OFFSETS
	.align		4
.L_2321:
        /*0054*/ 	.byte	0x04, 0x28
        /*0056*/ 	.short	(.L_2323 - .L_2322)


	//   ....[0]....
.L_2322:
        /*0058*/ 	.word	0x000017f0


	//   ....[1]....
        /*005c*/ 	.word	0x00001810


	//   ....[2]....
        /*0060*/ 	.word	0x00001850


	//   ....[3]....
        /*0064*/ 	.word	0x00001860


	//   ....[4]....
        /*0068*/ 	.word	0x000018a0


	//   ....[5]....
        /*006c*/ 	.word	0x000018b0


	//   ....[6]....
        /*0070*/ 	.word	0x000018e0


	//   ....[7]....
        /*0074*/ 	.word	0x000018f0


	//   ....[8]....
        /*0078*/ 	.word	0x00001920


	//   ....[9]....
        /*007c*/ 	.word	0x00001930


	//----- nvinfo : EIATTR_VRC_CTA_INIT_COUNT
	.align		4
.L_2323:
        /*0080*/ 	.byte	0x02, 0x4a
	.zero		1
	.zero		1


	//----- nvinfo : EIATTR_EXIT_INSTR_OFFSETS
	.align		4
        /*0084*/ 	.byte	0x04, 0x1c
        /*0086*/ 	.short	(.L_2325 - .L_2324)


	//   ....[0]....
.L_2324:
        /*0088*/ 	.word	0x00005980


	//----- nvinfo : EIATTR_MAX_THREADS
	.align		4
.L_2325:
        /*008c*/ 	.byte	0x04, 0x05
        /*008e*/ 	.short	(.L_2327 - .L_2326)
.L_2326:
        /*0090*/ 	.word	0x00000080
        /*0094*/ 	.word	0x00000001
        /*0098*/ 	.word	0x00000001


	//----- nvinfo : EIATTR_CRS_STACK_SIZE
	.align		4
.L_2327:
        /*009c*/ 	.byte	0x04, 0x1e
        /*009e*/ 	.short	(.L_2329 - .L_2328)
.L_2328:
        /*00a0*/ 	.word	0x00000000


	//----- nvinfo : EIATTR_CBANK_PARAM_SIZE
	.align		4
.L_2329:
        /*00a4*/ 	.byte	0x03, 0x19
        /*00a6*/ 	.short	0x0128


	//----- nvinfo : EIATTR_PARAM_CBANK
	.align		4
        /*00a8*/ 	.byte	0x04, 0x0a
        /*00aa*/ 	.short	(.L_2331 - .L_2330)
	.align		4
.L_2330:
        /*00ac*/ 	.word	index@(.nv.constant0._ZN10layer_norm13ln_bwd_kernelINS_13Kernel_traitsI13__nv_bfloat16S2_fS2_fjLj3072ELj1ELj1ELj4ELj16ENS_18Kernel_traits_baseILj3072ES2_S2_fS2_fjLj128EEEEELb0ELb0ELb1ELb1EEEvNS_9BwdParamsE)
        /*00b0*/ 	.short	0x0380
        /*00b2*/ 	.short	0x0128


	//----- nvinfo : EIATTR_SW_WAR
	.align		4
.L_2331:
        /*00b4*/ 	.byte	0x04, 0x36
        /*00b6*/ 	.short	(.L_2333 - .L_2332)
.L_2332:
        /*00b8*/ 	.word	0x00000008
.L_2333:


//--------------------- .nv.info._ZN10layer_norm13ln_bwd_kernelINS_13Kernel_traitsI13__nv_bfloat16S2_fS2_fjLj3072ELj1ELj1ELj4ELj16ENS_18Kernel_traits_baseILj3072ES2_S2_fS2_fjLj128EEEEELb0ELb1ELb0ELb0EEEvNS_9BwdParamsE --------------------------
	.section	.nv.info._ZN10layer_norm13ln_bwd_kernelINS_13Kernel_traitsI13__nv_bfloat16S2_fS2_fjLj3072ELj1ELj1ELj4ELj16ENS_18Kernel_traits_baseILj3072ES2_S2_fS2_fjLj128EEEEELb0ELb1ELb0ELb0EEEvNS_9BwdParamsE,"",@"SHT_CUDA_INFO"
	.sectionflags	@""
	.align	4


	//----- nvinfo : EIATTR_CUDA_API_VERSION
	.align		4
        /*0000*/ 	.byte	0x04, 0x37
        /*0002*/ 	.short	(.L_2335 - .L_2334)
.L_2334:
        /*0004*/ 	.word	0x00000082


	//----- nvinfo : EIATTR_KPARAM_INFO
	.align		4
.L_2335:
        /*0008*/ 	.byte	0x04, 0x17
        /*000a*/ 	.short	(.L_2337 - .L_2336)
.L_2336:
        /*000c*/ 	.word	0x00000000
        /*0010*/ 	.short	0x0000
        /*0012*/ 	.short	0x0000
        /*0014*/ 	.byte	0x00, 0xf0, 0xa1, 0x04


	//----- nvinfo : EIATTR_SPARSE_MMA_MASK
	.align		4
.L_2337:
        /*0018*/ 	.byte	0x03, 0x50
        /*001a*/ 	.short	0x0000


	//----- nvinfo : EIATTR_MAXREG_COUNT
	.align		4
        /*001c*/ 	.byte	0x03, 0x1b
        /*001e*/ 	.short	0x00ff


	//----- nvinfo : EIATTR_NUM_BARRIERS
	.align		4
        /*0020*/ 	.byte	0x02, 0x4c
        /*0022*/ 	.byte	0x01
	.zero		1


	//----- nvinfo : EIATTR_MERCURY_ISA_VERSION
	.align		4
        /*0024*/ 	.byte	0x03, 0x5f
        /*0026*/ 	.short	0x0101


	//----- nvinfo : EIATTR_COOP_GROUP_MASK_REGIDS
	.align		4
        /*0028*/ 	.byte	0x04, 0x29
        /*002a*/ 	.short	(.L_2339 - .L_2338)


	//   ....[0]....
.L_2338:
        /*002c*/ 	.word	0xffffffff


	//   ....[1]....
        /*0030*/ 	.word	0xffffffff


	//   ....[2]....
        /*0034*/ 	.word	0xffffffff


	//   ....[3]....
        /*0038*/ 	.word	0xffffffff


	//   ....[4]....
        /*003c*/ 	.word	0xffffffff


	//   ....[5]....
        /*0040*/ 	.word	0xffffffff


	//   ....[6]....
        /*0044*/ 	.word	0xffffffff


	//   ....[7]....
        /*0048*/ 	.word	0xffffffff


	//   ....[8]....
        /*004c*/ 	.word	0xffffffff


	//   ....[9]....
        /*0050*/ 	.word	0xffffffff


	//----- nvinfo : EIATTR_COOP_GROUP_INSTR_OFFSETS
	.align		4
.L_2339:
        /*0054*/ 	.byte	0x04, 0x28
        /*0056*/ 	.short	(.L_2341 - .L_2340)


	//   ....[0]....
.L_2340:
        /*0058*/ 	.word	0x00001bb0


	//   ....[1]....
        /*005c*/ 	.word	0x00001be0


	//   ....[2]....
        /*0060*/ 	.word	0x00001c10


	//   ....[3]....
        /*0064*/ 	.word	0x00001c20


	//   ....[4]....
        /*0068*/ 	.word	0x00001c50


	//   ....[5]....
        /*006c*/ 	.word	0x00001c60


	//   ....[6]....
        /*0070*/ 	.word	0x00001c90


	//   ....[7]....
        /*0074*/ 	.word	0x00001ca0


	//   ....[8]....
        /*0078*/ 	.word	0x00001cd0


	//   ....[9]....
        /*007c*/ 	.word	0x00001ce0


	//----- nvinfo : EIATTR_VRC_CTA_INIT_COUNT
	.align		4
.L_2341:
        /*0080*/ 	.byte	0x02, 0x4a
	.zero		1
	.zero		1


	//----- nvinfo : EIATTR_EXIT_INSTR_OFFSETS
	.align		4
        /*0084*/ 	.byte	0x04, 0x1c
        /*0086*/ 	.short	(.L_2343 - .L_2342)


	//   ....[0]....
.L_2342:
        /*0088*/ 	.word	0x00005d90


	//   ....[1]....
        /*008c*/ 	.word	0x00005e60


	//----- nvinfo : EIATTR_MAX_THREADS
	.align		4
.L_2343:
        /*0090*/ 	.byte	0x04, 0x05
        /*0092*/ 	.short	(.L_2345 - .L_2344)
.L_2344:
        /*0094*/ 	.word	0x00000080
        /*0098*/ 	.word	0x00000001
        /*009c*/ 	.word	0x00000001


	//----- nvinfo : EIATTR_CRS_STACK_SIZE
	.align		4
.L_2345:
        /*00a0*/ 	.byte	0x04, 0x1e
        /*00a2*/ 	.short	(.L_2347 - .L_2346)
.L_2346:
        /*00a4*/ 	.word	0x00000000


	//----- nvinfo : EIATTR_CBANK_PARAM_SIZE
	.align		4
.L_2347:
        /*00a8*/ 	.byte	0x03, 0x19
        /*00aa*/ 	.short	0x0128


	//----- nvinfo : EIATTR_PARAM_CBANK
	.align		4
        /*00ac*/ 	.byte	0x04, 0x0a
        /*00ae*/ 	.short	(.L_2349 - .L_2348)
	.align		4
.L_2348:
        /*00b0*/ 	.word	index@(.nv.constant0._ZN10layer_norm13ln_bwd_kernelINS_13Kernel_traitsI13__nv_bfloat16S2_fS2_fjLj3072ELj1ELj1ELj4ELj16ENS_18Kernel_traits_baseILj3072ES2_S2_fS2_fjLj128EEEEELb0ELb1ELb0ELb0EEEvNS_9BwdParamsE)
        /*00b4*/ 	.short	0x0380
        /*00b6*/ 	.short	0x0128


	//----- nvinfo : EIATTR_SW_WAR
	.align		4
.L_2349:
        /*00b8*/ 	.byte	0x04, 0x36
        /*00ba*/ 	.short	(.L_2351 - .L_2350)
.L_2350:
        /*00bc*/ 	.word	0x00000008
.L_2351:


//--------------------- .nv.info._ZN10layer_norm13ln_bwd_kernelINS_13Kernel_traitsI13__nv_bfloat16S2_fS2_fjLj3072ELj1ELj1ELj4ELj16ENS_18Kernel_traits_baseILj3072ES2_S2_fS2_fjLj128EEEEELb0ELb1ELb0ELb1EEEvNS_9BwdParamsE --------------------------
	.section	.nv.info._ZN10layer_norm13ln_bwd_kernelINS_13Kernel_traitsI13__nv_bfloat16S2_fS2_fjLj3072ELj1ELj1ELj4ELj16ENS_18Kernel_traits_baseILj3072ES2_S2_fS2_fjLj128EEEEELb0ELb1ELb0ELb1EEEvNS_9BwdParamsE,"",@"SHT_CUDA_INFO"
	.sectionflags	@""
	.align	4


	//----- nvinfo : EIATTR_CUDA_API_VERSION
	.align		4
        /*0000*/ 	.byte	0x04, 0x37
        /*0002*/ 	.short	(.L_2353 - .L_2352)
.L_2352:
        /*0004*/ 	.word	0x00000082


	//----- nvinfo : EIATTR_KPARAM_INFO
	.align		4
.L_2353:
        /*0008*/ 	.byte	0x04, 0x17
        /*000a*/ 	.short	(.L_2355 - .L_2354)
.L_2354:
        /*000c*/ 	.word	0x00000000
        /*0010*/ 	.short	0x0000
        /*0012*/ 	.short	0x0000
        /*0014*/ 	.byte	0x00, 0xf0, 0xa1, 0x04


	//----- nvinfo : EIATTR_SPARSE_MMA_MASK
	.align		4
.L_2355:
        /*0018*/ 	.byte	0x03, 0x50
        /*001a*/ 	.short	0x0000


	//----- nvinfo : EIATTR_MAXREG_COUNT
	.align		4
        /*001c*/ 	.byte	0x03, 0x1b
        /*001e*/ 	.short	0x00ff


	//----- nvinfo : EIATTR_NUM_BARRIERS
	.align		4
        /*0020*/ 	.byte	0x02, 0x4c
        /*0022*/ 	.byte	0x01
	.zero		1


	//----- nvinfo : EIATTR_MERCURY_ISA_VERSION
	.align		4
        /*0024*/ 	.byte	0x03, 0x5f
        /*0026*/ 	.short	0x0101


	//----- nvinfo : EIATTR_COOP_GROUP_MASK_REGIDS
	.align		4
        /*0028*/ 	.byte	0x04, 0x29
        /*002a*/ 	.short	(.L_2357 - .L_2356)


	//   ....[0]....
.L_2356:
        /*002c*/ 	.word	0xffffffff


	//   ....[1]....
        /*0030*/ 	.word	0xffffffff


	//   ....[2]....
        /*0034*/ 	.word	0xffffffff


	//   ....[3]....
        /*0038*/ 	.word	0xffffffff


	//   ....[4]....
        /*003c*/ 	.word	0xffffffff


	//   ....[5]....
        /*0040*/ 	.word	0xffffffff


	//   ....[6]....
        /*0044*/ 	.word	0xffffffff


	//   ....[7]....
        /*0048*/ 	.word	0xffffffff


	//   ....[8]....
        /*004c*/ 	.word	0xffffffff


	//   ....[9]....
        /*0050*/ 	.word	0xffffffff


	//----- nvinfo : EIATTR_COOP_GROUP_INSTR_OFFSETS
	.align		4
.L_2357:
        /*0054*/ 	.byte	0x04, 0x28
        /*0056*/ 	.short	(.L_2359 - .L_2358)


	//   ....[0]....
.L_2358:
        /*0058*/ 	.word	0x00001610


	//   ....[1]....
        /*005c*/ 	.word	0x00001620


	//   ....[2]....
        /*0060*/ 	.word	0x00001650


	//   ....[3]....
        /*0064*/ 	.word	0x00001660


	//   ....[4]....
        /*0068*/ 	.word	0x00001690


	//   ....[5]....
        /*006c*/ 	.word	0x000016a0


	//   ....[6]....
        /*0070*/ 	.word	0x000016d0


	//   ....[7]....
        /*0074*/ 	.word	0x000016e0


	//   ....[8]....
        /*0078*/ 	.word	0x00001720


	//   ....[9]....
        /*007c*/ 	.word	0x00001730


	//----- nvinfo : EIATTR_VRC_CTA_INIT_COUNT
	.align		4
.L_2359:
        /*0080*/ 	.byte	0x02, 0x4a
	.zero		1
	.zero		1


	//----- nvinfo : EIATTR_EXIT_INSTR_OFFSETS
	.align		4
        /*0084*/ 	.byte	0x04, 0x1c
        /*0086*/ 	.short	(.L_2361 - .L_2360)


	//   ....[0]....
.L_2360:
        /*0088*/ 	.word	0x00005f30


	//----- nvinfo : EIATTR_MAX_THREADS
	.align		4
.L_2361:
        /*008c*/ 	.byte	0x04, 0x05
        /*008e*/ 	.short	(.L_2363 - .L_2362)
.L_2362:
        /*0090*/ 	.word	0x00000080
        /*0094*/ 	.word	0x00000001
        /*0098*/ 	.word	0x00000001


	//----- nvinfo : EIATTR_CRS_STACK_SIZE
	.align		4
.L_2363:
        /*009c*/ 	.byte	0x04, 0x1e
        /*009e*/ 	.short	(.L_2365 - .L_2364)
.L_2364:
        /*00a0*/ 	.word	0x00000000


	//----- nvinfo : EIATTR_CBANK_PARAM_SIZE
	.align		4
.L_2365:
        /*00a4*/ 	.byte	0x03, 0x19
        /*00a6*/ 	.short	0x0128


	//----- nvinfo : EIATTR_PARAM_CBANK
	.align		4
        /*00a8*/ 	.byte	0x04, 0x0a
        /*00aa*/ 	.short	(.L_2367 - .L_2366)
	.align		4
.L_2366:
        /*00ac*/ 	.word	index@(.nv.constant0._ZN10layer_norm13ln_bwd_kernelINS_13Kernel_traitsI13__nv_bfloat16S2_fS2_fjLj3072ELj1ELj1ELj4ELj16ENS_18Kernel_traits_baseILj3072ES2_S2_fS2_fjLj128EEEEELb0ELb1ELb0ELb1EEEvNS_9BwdParamsE)
        /*00b0*/ 	.short	0x0380
        /*00b2*/ 	.short	0x0128


	//----- nvinfo : EIATTR_SW_WAR
	.align		4
.L_2367:
        /*00b4*/ 	.byte	0x04, 0x36
        /*00b6*/ 	.short	(.L_2369 - .L_2368)
.L_2368:
        /*00b8*/ 	.word	0x00000008
.L_2369:


//--------------------- .nv.info._ZN10layer_norm13ln_bwd_kernelINS_13Kernel_traitsI13__nv_bfloat16S2_fS2_fjLj3072ELj1ELj1ELj4ELj16ENS_18Kernel_traits_baseILj3072ES2_S2_fS2_fjLj128EEEEELb0ELb1ELb1ELb0EEEvNS_9BwdParamsE --------------------------
	.section	.nv.info._ZN10layer_norm13ln_bwd_kernelINS_13Kernel_traitsI13__nv_bfloat16S2_fS2_fjLj3072ELj1ELj1ELj4ELj16ENS_18Kernel_traits_baseILj3072ES2_S2_fS2_fjLj128EEEEELb0ELb1ELb1ELb0EEEvNS_9BwdParamsE,"",@"SHT_CUDA_INFO"
	.sectionflags	@""
	.align	4


	//----- nvinfo : EIATTR_CUDA_API_VERSION
	.align		4
        /*0000*/ 	.byte	0x04, 0x37
        /*0002*/ 	.short	(.L_2371 - .L_2370)
.L_2370:
        /*0004*/ 	.word	0x00000082


	//----- nvinfo : EIATTR_KPARAM_INFO
	.align		4
.L_2371:
        /*0008*/ 	.byte	0x04, 0x17
        /*000a*/ 	.short	(.L_2373 - .L_2372)
.L_2372:
        /*000c*/ 	.word	0x00000000
        /*0010*/ 	.short	0x0000
        /*0012*/ 	.short	0x0000
        /*0014*/ 	.byte	0x00, 0xf0, 0xa1, 0x04


	//----- nvinfo : EIATTR_SPARSE_MMA_MASK
	.align		4
.L_2373:
        /*0018*/ 	.byte	0x03, 0x50
        /*001a*/ 	.short	0x0000


	//----- nvinfo : EIATTR_MAXREG_COUNT
	.align		4
        /*001c*/ 	.byte	0x03, 0x1b
        /*001e*/ 	.short	0x00ff


	//----- nvinfo : EIATTR_NUM_BARRIERS
	.align		4
        /*0020*/ 	.byte	0x02, 0x4c
        /*0022*/ 	.byte	0x01
	.zero		1


	//----- nvinfo : EIATTR_MERCURY_ISA_VERSION
	.align		4
        /*0024*/ 	.byte	0x03, 0x5f
        /*0026*/ 	.short	0x0101


	//----- nvinfo : EIATTR_COOP_GROUP_MASK_REGIDS
	.align		4
        /*0028*/ 	.byte	0x04, 0x29
        /*002a*/ 	.short	(.L_2375 - .L_2374)


	//   ....[0]....
.L_2374:
        /*002c*/ 	.word	0xffffffff


	//   ....[1]....
        /*0030*/ 	.word	0xffffffff


	//   ....[2]....
        /*0034*/ 	.word	0xffffffff


	//   ....[3]....
        /*0038*/ 	.word	0xffffffff


	//   ....[4]....
        /*003c*/ 	.word	0xffffffff


	//   ....[5]....
        /*0040*/ 	.word	0xffffffff


	//   ....[6]....
        /*0044*/ 	.word	0xffffffff


	//   ....[7]....
        /*0048*/ 	.word	0xffffffff


	//   ....[8]....
        /*004c*/ 	.word	0xffffffff


	//   ....[9]....
        /*0050*/ 	.word	0xffffffff


	//----- nvinfo : EIATTR_COOP_GROUP_INSTR_OFFSETS
	.align		4
.L_2375:
        /*0054*/ 	.byte	0x04, 0x28
        /*0056*/ 	.short	(.L_2377 - .L_2376)


	//   ....[0]....
.L_2376:
        /*0058*/ 	.word	0x00001e10


	//   ....[1]....
        /*005c*/ 	.word	0x00001e30


	//   ....[2]....
        /*0060*/ 	.word	0x00001e70


	//   ....[3]....
        /*0064*/ 	.word	0x00001e80


	//   ....[4]....
        /*0068*/ 	.word	0x00001ec0


	//   ....[5]....
        /*006c*/ 	.word	0x00001ed0


	//   ....[6]....
        /*0070*/ 	.word	0x00001f00


	//   ....[7]....
        /*0074*/ 	.word	0x00001f10


	//   ....[8]....
        /*0078*/ 	.word	0x00001f40


	//   ....[9]....
        /*007c*/ 	.word	0x00001f50


	//----- nvinfo : EIATTR_VRC_CTA_INIT_COUNT
	.align		4
.L_2377:
        /*0080*/ 	.byte	0x02, 0x4a
	.zero		1
	.zero		1


	//----- nvinfo : EIATTR_EXIT_INSTR_OFFSETS
	.align		4
        /*0084*/ 	.byte	0x04, 0x1c
        /*0086*/ 	.short	(.L_2379 - .L_2378)


	//   ....[0]....
.L_2378:
        /*0088*/ 	.word	0x00007710


	//   ....[1]....
        /*008c*/ 	.word	0x000077e0


	//----- nvinfo : EIATTR_MAX_THREADS
	.align		4
.L_2379:
        /*0090*/ 	.byte	0x04, 0x05
        /*0092*/ 	.short	(.L_2381 - .L_2380)
.L_2380:
        /*0094*/ 	.word	0x00000080
        /*0098*/ 	.word	0x00000001
        /*009c*/ 	.word	0x00000001


	//----- nvinfo : EIATTR_CRS_STACK_SIZE
	.align		4
.L_2381:
        /*00a0*/ 	.byte	0x04, 0x1e
        /*00a2*/ 	.short	(.L_2383 - .L_2382)
.L_2382:
        /*00a4*/ 	.word	0x00000000


	//----- nvinfo : EIATTR_CBANK_PARAM_SIZE
	.align		4
.L_2383:
        /*00a8*/ 	.byte	0x03, 0x19
        /*00aa*/ 	.short	0x0128


	//----- nvinfo : EIATTR_PARAM_CBANK
	.align		4
        /*00ac*/ 	.byte	0x04, 0x0a
        /*00ae*/ 	.short	(.L_2385 - .L_2384)
	.align		4
.L_2384:
        /*00b0*/ 	.word	index@(.nv.constant0._ZN10layer_norm13ln_bwd_kernelINS_13Kernel_traitsI13__nv_bfloat16S2_fS2_fjLj3072ELj1ELj1ELj4ELj16ENS_18Kernel_traits_baseILj3072ES2_S2_fS2_fjLj128EEEEELb0ELb1ELb1ELb0EEEvNS_9BwdParamsE)
        /*00b4*/ 	.short	0x0380
        /*00b6*/ 	.short	0x0128


	//----- nvinfo : EIATTR_SW_WAR
	.align		4
.L_2385:
        /*00b8*/ 	.byte	0x04, 0x36
        /*00ba*/ 	.short	(.L_2387 - .L_2386)
.L_2386:
        /*00bc*/ 	.word	0x00000008
.L_2387:


//--------------------- .nv.info._ZN10layer_norm13ln_bwd_kernelINS_13Kernel_traitsI13__nv_bfloat16S2_fS2_fjLj3072ELj1ELj1ELj4ELj16ENS_18Kernel_traits_baseILj3072ES2_S2_fS2_fjLj128EEEEELb0ELb1ELb1ELb1EEEvNS_9BwdParamsE --------------------------
	.section	.nv.info._ZN10layer_norm13ln_bwd_kernelINS_13Kernel_traitsI13__nv_bfloat16S2_fS2_fjLj3072ELj1ELj1ELj4ELj16ENS_18Kernel_traits_baseILj3072ES2_S2_fS2_fjLj128EEEEELb0ELb1ELb1ELb1EEEvNS_9BwdParamsE,"",@"SHT_CUDA_INFO"
	.sectionflags	@""
	.align	4


	//----- nvinfo : EIATTR_CUDA_API_VERSION
	.align		4
        /*0000*/ 	.byte	0x04, 0x37
        /*0002*/ 	.short	(.L_2389 - .L_2388)
.L_2388:
        /*0004*/ 	.word	0x00000082


	//----- nvinfo : EIATTR_KPARAM_INFO
	.align		4
.L_2389:
        /*0008*/ 	.byte	0x04, 0x17
        /*000a*/ 	.short	(.L_2391 - .L_2390)
.L_2390:
        /*000c*/ 	.word	0x00000000
        /*0010*/ 	.short	0x0000
        /*0012*/ 	.short	0x0000
        /*0014*/ 	.byte	0x00, 0xf0, 0xa1, 0x04


	//----- nvinfo : EIATTR_SPARSE_MMA_MASK
	.align		4
.L_2391:
        /*0018*/ 	.byte	0x03, 0x50
        /*001a*/ 	.short	0x0000


	//----- nvinfo : EIATTR_MAXREG_COUNT
	.align		4
        /*001c*/ 	.byte	0x03, 0x1b
        /*001e*/ 	.short	0x00ff


	//----- nvinfo : EIATTR_NUM_BARRIERS
	.align		4
        /*0020*/ 	.byte	0x02, 0x4c
        /*0022*/ 	.byte	0x01
	.zero		1


	//----- nvinfo : EIATTR_MERCURY_ISA_VERSION
	.align		4
        /*0024*/ 	.byte	0x03, 0x5f
        /*0026*/ 	.short	0x0101


	//----- nvinfo : EIATTR_COOP_GROUP_MASK_REGIDS
	.align		4
        /*0028*/ 	.byte	0x04, 0x29
        /*002a*/ 	.short	(.L_2393 - .L_2392)


	//   ....[0]....
.L_2392:
        /*002c*/ 	.word	0xffffffff


	//   ....[1]....
        /*0030*/ 	.word	0xffffffff


	//   ....[2]....
        /*0034*/ 	.word	0xffffffff


	//   ....[3]....
        /*0038*/ 	.word	0xffffffff


	//   ....[4]....
        /*003c*/ 	.word	0xffffffff


	//   ....[5]....
        /*0040*/ 	.word	0xffffffff


	//   ....[6]....
        /*0044*/ 	.word	0xffffffff


	//   ....[7]....
        /*0048*/ 	.word	0xffffffff


	//   ....[8]....
        /*004c*/ 	.word	0xffffffff


	//   ....[9]....
        /*0050*/ 	.word	0xffffffff


	//----- nvinfo : EIATTR_COOP_GROUP_INSTR_OFFSETS
	.align		4
.L_2393:
        /*0054*/ 	.byte	0x04, 0x28
        /*0056*/ 	.short	(.L_2395 - .L_2394)


	//   ....[0]....
.L_2394:
        /*0058*/ 	.word	0x000018e0


	//   ....[1]....
        /*005c*/ 	.word	0x00001920


	//   ....[2]....
        /*0060*/ 	.word	0x00001970


	//   ....[3]....
        /*0064*/ 	.word	0x00001980


	//   ....[4]....
        /*0068*/ 	.word	0x000019c0


	//   ....[5]....
        /*006c*/ 	.word	0x000019f0


	//   ....[6]....
        /*0070*/ 	.word	0x00001a30


	//   ....[7]....
        /*0074*/ 	.word	0x00001a50


	//   ....[8]....
        /*0078*/ 	.word	0x00001ab0


	//   ....[9]....
        /*007c*/ 	.word	0x00001ac0


	//----- nvinfo : EIATTR_VRC_CTA_INIT_COUNT
	.align		4
.L_2395:
        /*0080*/ 	.byte	0x02, 0x4a
	.zero		1
	.zero		1


	//----- nvinfo : EIATTR_EXIT_INSTR_OFFSETS
	.align		4
        /*0084*/ 	.byte	0x04, 0x1c
        /*0086*/ 	.short	(.L_2397 - .L_2396)


	//   ....[0]....
.L_2396:
        /*0088*/ 	.word	0x00007000


	//----- nvinfo : EIATTR_MAX_THREADS
	.align		4
.L_2397:
        /*008c*/ 	.byte	0x04, 0x05
        /*008e*/ 	.short	(.L_2399 - .L_2398)
.L_2398:
        /*0090*/ 	.word	0x00000080
        /*0094*/ 	.word	0x00000001
        /*0098*/ 	.word	0x00000001


	//----- nvinfo : EIATTR_CRS_STACK_SIZE
	.align		4
.L_2399:
        /*009c*/ 	.byte	0x04, 0x1e
        /*009e*/ 	.short	(.L_2401 - .L_2400)
.L_2400:
        /*00a0*/ 	.word	0x00000000


	//----- nvinfo : EIATTR_CBANK_PARAM_SIZE
	.align		4
.L_2401:
        /*00a4*/ 	.byte	0x03, 0x19
        /*00a6*/ 	.short	0x0128


	//----- nvinfo : EIATTR_PARAM_CBANK
	.align		4
        /*00a8*/ 	.byte	0x04, 0x0a
        /*00aa*/ 	.short	(.L_2403 - .L_2402)
	.align		4
.L_2402:
        /*00ac*/ 	.word	index@(.nv.constant0._ZN10layer_norm13ln_bwd_kernelINS_13Kernel_traitsI13__nv_bfloat16S2_fS2_fjLj3072ELj1ELj1ELj4ELj16ENS_18Kernel_traits_baseILj3072ES2_S2_fS2_fjLj128EEEEELb0ELb1ELb1ELb1EEEvNS_9BwdParamsE)
        /*00b0*/ 	.short	0x0380
        /*00b2*/ 	.short	0x0128


	//----- nvinfo : EIATTR_SW_WAR
	.align		4
.L_2403:
        /*00b4*/ 	.byte	0x04, 0x36
        /*00b6*/ 	.short	(.L_2405 - .L_2404)
.L_2404:
        /*00b8*/ 	.word	0x00000008
.L_2405:


//--------------------- .nv.info._ZN10layer_norm13ln_bwd_kernelINS_13Kernel_traitsI13__nv_bfloat16S2_fS2_fjLj3072ELj1ELj1ELj4ELj16ENS_18Kernel_traits_baseILj3072ES2_S2_fS2_fjLj128EEEEELb1ELb0ELb0ELb0EEEvNS_9BwdParamsE --------------------------
	.section	.nv.info._ZN10layer_norm13ln_bwd_kernelINS_13Kernel_traitsI13__nv_bfloat16S2_fS2_fjLj3072ELj1ELj1ELj4ELj16ENS_18Kernel_traits_baseILj3072ES2_S2_fS2_fjLj128EEEEELb1ELb0ELb0ELb0EEEvNS_9BwdParamsE,"",@"SHT_CUDA_INFO"
	.sectionflags	@""
	.align	4


	//----- nvinfo : EIATTR_CUDA_API_VERSION
	.align		4
        /*0000*/ 	.byte	0x04, 0x37
        /*0002*/ 	.short	(.L_2407 - .L_2406)
.L_2406:
        /*0004*/ 	.word	0x00000082


	//----- nvinfo : EIATTR_KPARAM_INFO
	.align		4
.L_2407:
        /*0008*/ 	.byte	0x04, 0x17
        /*000a*/ 	.short	(.L_2409 - .L_2408)
.L_2408:
        /*000c*/ 	.word	0x00000000
        /*0010*/ 	.short	0x0000
        /*0012*/ 	.short	0x0000
        /*0014*/ 	.byte	0x00, 0xf0, 0xa1, 0x04


	//----- nvinfo : EIATTR_SPARSE_MMA_MASK
	.align		4
.L_2409:
        /*0018*/ 	.byte	0x03, 0x50
        /*001a*/ 	.short	0x0000


	//----- nvinfo : EIATTR_MAXREG_COUNT
	.align		4
        /*001c*/ 	.byte	0x03, 0x1b
        /*001e*/ 	.short	0x00ff


	//----- nvinfo : EIATTR_NUM_BARRIERS
	.align		4
        /*0020*/ 	.byte	0x02, 0x4c
        /*0022*/ 	.byte	0x01
	.zero		1


	//----- nvinfo : EIATTR_MERCURY_ISA_VERSION
	.align		4
        /*0024*/ 	.byte	0x03, 0x5f
        /*0026*/ 	.short	0x0101


	//----- nvinfo : EIATTR_COOP_GROUP_MASK_REGIDS
	.align		4
        /*0028*/ 	.byte	0x04, 0x29
        /*002a*/ 	.short	(.L_2411 - .L_2410)


	//   ....[0]....
.L_2410:
        /*002c*/ 	.word	0xffffffff


	//   ....[1]....
        /*0030*/ 	.word	0xffffffff


	//   ....[2]....
        /*0034*/ 	.word	0xffffffff


	//   ....[3]....
        /*0038*/ 	.word	0xffffffff


	//   ....[4]....
        /*003c*/ 	.word	0xffffffff


	//   ....[5]....
        /*0040*/ 	.word	0xffffffff


	//   ....[6]....
        /*0044*/ 	.word	0xffffffff


	//   ....[7]....
        /*0048*/ 	.word	0xffffffff


	//   ....[8]....
        /*004c*/ 	.word	0xffffffff


	//   ....[9]....
        /*0050*/ 	.word	0xffffffff


	//----- nvinfo : EIATTR_COOP_GROUP_INSTR_OFFSETS
	.align		4
.L_2411:
        /*0054*/ 	.byte	0x04, 0x28
        /*0056*/ 	.short	(.L_2413 - .L_2412)


	//   ....[0]....
.L_2412:
        /*0058*/ 	.word	0x00001a40


	//   ....[1]....
        /*005c*/ 	.word	0x00001a70


	//   ....[2]....
        /*0060*/ 	.word	0x00001aa0


	//   ....[3]....
        /*0064*/ 	.word	0x00001ab0


	//   ....[4]....
        /*0068*/ 	.word	0x00001ae0


	//   ....[5]....
        /*006c*/ 	.word	0x00001af0


	//   ....[6]....
        /*0070*/ 	.word	0x00001b20


	//   ....[7]....
        /*0074*/ 	.word	0x00001b30


	//   ....[8]....
        /*0078*/ 	.word	0x00001b60


	//   ....[9]....
        /*007c*/ 	.word	0x00001b70


	//----- nvinfo : EIATTR_VRC_CTA_INIT_COUNT
	.align		4
.L_2413:
        /*0080*/ 	.byte	0x02, 0x4a
	.zero		1
	.zero		1


	//----- nvinfo : EIATTR_EXIT_INSTR_OFFSETS
	.align		4
        /*0084*/ 	.byte	0x04, 0x1c
        /*0086*/ 	.short	(.L_2415 - .L_2414)


	//   ....[0]....
.L_2414:
        /*0088*/ 	.word	0x000052b0


	//   ....[1]....
        /*008c*/ 	.word	0x00005350


	//----- nvinfo : EIATTR_MAX_THREADS
	.align		4
.L_2415:
        /*0090*/ 	.byte	0x04, 0x05
        /*0092*/ 	.short	(.L_2417 - .L_2416)
.L_2416:
        /*0094*/ 	.word	0x00000080
        /*0098*/ 	.word	0x00000001
        /*009c*/ 	.word	0x00000001


	//----- nvinfo : EIATTR_CRS_STACK_SIZE
	.align		4
.L_2417:
        /*00a0*/ 	.byte	0x04, 0x1e
        /*00a2*/ 	.short	(.L_2419 - .L_2418)
.L_2418:
        /*00a4*/ 	.word	0x00000000


	//----- nvinfo : EIATTR_CBANK_PARAM_SIZE
	.align		4
.L_2419:
        /*00a8*/ 	.byte	0x03, 0x19
        /*00aa*/ 	.short	0x0128


	//----- nvinfo : EIATTR_PARAM_CBANK
	.align		4
        /*00ac*/ 	.byte	0x04, 0x0a
        /*00ae*/ 	.short	(.L_2421 - .L_2420)
	.align		4
.L_2420:
        /*00b0*/ 	.word	index@(.nv.constant0._ZN10layer_norm13ln_bwd_kernelINS_13Kernel_traitsI13__nv_bfloat16S2_fS2_fjLj3072ELj1ELj1ELj4ELj16ENS_18Kernel_traits_baseILj3072ES2_S2_fS2_fjLj128EEEEELb1ELb0ELb0ELb0EEEvNS_9BwdParamsE)
        /*00b4*/ 	.short	0x0380
        /*00b6*/ 	.short	0x0128


	//----- nvinfo : EIATTR_SW_WAR
	.align		4
.L_2421:
        /*00b8*/ 	.byte	0x04, 0x36
        /*00ba*/ 	.short	(.L_2423 - .L_2422)
.L_2422:
        /*00bc*/ 	.word	0x00000008
.L_2423:


//--------------------- .nv.info._ZN10layer_norm13ln_bwd_kernelINS_13Kernel_traitsI13__nv_bfloat16S2_fS2_fjLj3072ELj1ELj1ELj4ELj16ENS_18Kernel_traits_baseILj3072ES2_S2_fS2_fjLj128EEEEELb1ELb0ELb0ELb1EEEvNS_9BwdParamsE --------------------------
	.section	.nv.info._ZN10layer_norm13ln_bwd_kernelINS_13Kernel_traitsI13__nv_bfloat16S2_fS2_fjLj3072ELj1ELj1ELj4ELj16ENS_18Kernel_traits_baseILj3072ES2_S2_fS2_fjLj128EEEEELb1ELb0ELb0ELb1EEEvNS_9BwdParamsE,"",@"SHT_CUDA_INFO"
	.sectionflags	@""
	.align	4


	//----- nvinfo : EIATTR_CUDA_API_VERSION
	.align		4
        /*0000*/ 	.byte	0x04, 0x37
        /*0002*/ 	.short	(.L_2425 - .L_2424)
.L_2424:
        /*0004*/ 	.word	0x00000082


	//----- nvinfo : EIATTR_KPARAM_INFO
	.align		4
.L_2425:
        /*0008*/ 	.byte	0x04, 0x17
        /*000a*/ 	.short	(.L_2427 - .L_2426)
.L_2426:
        /*000c*/ 	.word	0x00000000
        /*0010*/ 	.short	0x0000
        /*0012*/ 	.short	0x0000
        /*0014*/ 	.byte	0x00, 0xf0, 0xa1, 0x04


	//----- nvinfo : EIATTR_SPARSE_MMA_MASK
	.align		4
.L_2427:
        /*0018*/ 	.byte	0x03, 0x50
        /*001a*/ 	.short	0x0000


	//----- nvinfo : EIATTR_MAXREG_COUNT
	.align		4
        /*001c*/ 	.byte	0x03, 0x1b
        /*001e*/ 	.short	0x00ff


	//----- nvinfo : EIATTR_NUM_BARRIERS
	.align		4
        /*0020*/ 	.byte	0x02, 0x4c
        /*0022*/ 	.byte	0x01
	.zero		1


	//----- nvinfo : EIATTR_MERCURY_ISA_VERSION
	.align		4
        /*0024*/ 	.byte	0x03, 0x5f
        /*0026*/ 	.short	0x0101


	//----- nvinfo : EIATTR_COOP_GROUP_MASK_REGIDS
	.align		4
        /*0028*/ 	.byte	0x04, 0x29
        /*002a*/ 	.short	(.L_2429 - .L_2428)


	//   ....[0]....
.L_2428:
        /*002c*/ 	.word	0xffffffff


	//   ....[1]....
        /*0030*/ 	.word	0xffffffff


	//   ....[2]....
        /*0034*/ 	.word	0xffffffff


	//   ....[3]....
        /*0038*/ 	.word	0xffffffff


	//   ....[4]....
        /*003c*/ 	.word	0xffffffff


	//   ....[5]....
        /*0040*/ 	.word	0xffffffff


	//   ....[6]....
        /*0044*/ 	.word	0xffffffff


	//   ....[7]....
        /*0048*/ 	.word	0xffffffff


	//   ....[8]....
        /*004c*/ 	.word	0xffffffff


	//   ....[9]....
        /*0050*/ 	.word	0xffffffff


	//----- nvinfo : EIATTR_COOP_GROUP_INSTR_OFFSETS
	.align		4
.L_2429:
        /*0054*/ 	.byte	0x04, 0x28
        /*0056*/ 	.short	(.L_2431 - .L_2430)


	//   ....[0]....
.L_2430:
        /*0058*/ 	.word	0x00001430


	//   ....[1]....
        /*005c*/ 	.word	0x00001440


	//   ....[2]....
        /*0060*/ 	.word	0x00001470


	//   ....[3]....
        /*0064*/ 	.word	0x00001480


	//   ....[4]....
        /*0068*/ 	.word	0x000014b0


	//   ....[5]....
        /*006c*/ 	.word	0x000014c0


	//   ....[6]....
        /*0070*/ 	.word	0x00001500


	//   ....[7]....
        /*0074*/ 	.word	0x00001510


	//   ....[8]....
        /*0078*/ 	.word	0x00001570


	//   ....[9]....
        /*007c*/ 	.word	0x00001580


	//----- nvinfo : EIATTR_VRC_CTA_INIT_COUNT
	.align		4
.L_2431:
        /*0080*/ 	.byte	0x02, 0x4a
	.zero		1
	.zero		1


	//----- nvinfo : EIATTR_EXIT_INSTR_OFFSETS
	.align		4
        /*0084*/ 	.byte	0x04, 0x1c
        /*0086*/ 	.short	(.L_2433 - .L_2432)


	//   ....[0]....
.L_2432:
        /*0088*/ 	.word	0x00004e80


	//----- nvinfo : EIATTR_MAX_THREADS
	.align		4
.L_2433:
        /*008c*/ 	.byte	0x04, 0x05
        /*008e*/ 	.short	(.L_2435 - .L_2434)
.L_2434:
        /*0090*/ 	.word	0x00000080
        /*0094*/ 	.word	0x00000001
        /*0098*/ 	.word	0x00000001


	//----- nvinfo : EIATTR_CBANK_PARAM_SIZE
	.align		4
.L_2435:
        /*009c*/ 	.byte	0x03, 0x19
        /*009e*/ 	.short	0x0128


	//----- nvinfo : EIATTR_PARAM_CBANK
	.align		4
        /*00a0*/ 	.byte	0x04, 0x0a
        /*00a2*/ 	.short	(.L_2437 - .L_2436)
	.align		4
.L_2436:
        /*00a4*/ 	.word	index@(.nv.constant0._ZN10layer_norm13ln_bwd_kernelINS_13Kernel_traitsI13__nv_bfloat16S2_fS2_fjLj3072ELj1ELj1ELj4ELj16ENS_18Kernel_traits_baseILj3072ES2_S2_fS2_fjLj128EEEEELb1ELb0ELb0ELb1EEEvNS_9BwdParamsE)
        /*00a8*/ 	.short	0x0380
        /*00aa*/ 	.short	0x0128


	//----- nvinfo : EIATTR_SW_WAR
	.align		4
.L_2437:
        /*00ac*/ 	.byte	0x04, 0x36
        /*00ae*/ 	.short	(.L_2439 - .L_2438)
.L_2438:
        /*00b0*/ 	.word	0x00000008
.L_2439:


//--------------------- .nv.info._ZN10layer_norm22ln_bwd_finalize_kernelINS_22Kernel_traits_finalizeILj3072E13__nv_bfloat16S2_fS2_fjLb0ELj1024ELj4ENS_18Kernel_traits_baseILj3072ES2_S2_fS2_fjLj1024EEEEELb0ELb0EEEvNS_9BwdParamsE --------------------------
	.section	.nv.info._ZN10layer_norm22ln_bwd_finalize_kernelINS_22Kernel_traits_finalizeILj3072E13__nv_bfloat16S2_fS2_fjLb0ELj1024ELj4ENS_18Kernel_traits_baseILj3072ES2_S2_fS2_fjLj1024EEEEELb0ELb0EEEvNS_9BwdParamsE,"",@"SHT_CUDA_INFO"
	.sectionflags	@""
	.align	4


	//----- nvinfo : EIATTR_CUDA_API_VERSION
	.align		4
        /*0000*/ 	.byte	0x04, 0x37
        /*0002*/ 	.short	(.L_2441 - .L_2440)
.L_2440:
        /*0004*/ 	.word	0x00000082


	//----- nvinfo : EIATTR_KPARAM_INFO
	.align		4
.L_2441:
        /*0008*/ 	.byte	0x04, 0x17
        /*000a*/ 	.short	(.L_2443 - .L_2442)
.L_2442:
        /*000c*/ 	.word	0x00000000
        /*0010*/ 	.short	0x0000
        /*0012*/ 	.short	0x0000
        /*0014*/ 	.byte	0x00, 0xf0, 0xa1, 0x04


	//----- nvinfo : EIATTR_SPARSE_MMA_MASK
	.align		4
.L_2443:
        /*0018*/ 	.byte	0x03, 0x50
        /*001a*/ 	.short	0x0000


	//----- nvinfo : EIATTR_MAXREG_COUNT
	.align		4
        /*001c*/ 	.byte	0x03, 0x1b
        /*001e*/ 	.short	0x0040


	//----- nvinfo : EIATTR_NUM_BARRIERS
	.align		4
        /*0020*/ 	.byte	0x02, 0x4c
        /*0022*/ 	.byte	0x01
	.zero		1


	//----- nvinfo : EIATTR_MERCURY_ISA_VERSION
	.align		4
        /*0024*/ 	.byte	0x03, 0x5f
        /*0026*/ 	.short	0x0101


	//----- nvinfo : EIATTR_COOP_GROUP_MASK_REGIDS
	.align		4
        /*0028*/ 	.byte	0x04, 0x29
        /*002a*/ 	.short	(.L_2445 - .L_2444)


	//   ....[0]....
.L_2444:
        /*002c*/ 	.word	0xffffffff


	//   ....[1]....
        /*0030*/ 	.word	0xffffffff


	//   ....[2]....
        /*0034*/ 	.word	0xffffffff


	//   ....[3]....
        /*0038*/ 	.word	0xffffffff


	//   ....[4]....
        /*003c*/ 	.word	0xffffffff


	//   ....[5]....
        /*0040*/ 	.word	0xffffffff


	//   ....[6]....
        /*0044*/ 	.word	0xffffffff


	//   ....[7]....
        /*0048*/ 	.word	0xffffffff


	//   ....[8]....
        /*004c*/ 	.word	0xffffffff


	//   ....[9]....
        /*0050*/ 	.word	0xffffffff


	//----- nvinfo : EIATTR_COOP_GROUP_INSTR_OFFSETS
	.align		4
.L_2445:
        /*0054*/ 	.byte	0x04, 0x28
        /*0056*/ 	.short	(.L_2447 - .L_2446)


	//   ....[0]....
.L_2446:
        /*0058*/ 	.word	0x000015e0


	//   ....[1]....
        /*005c*/ 	.word	0x000015f0


	//   ....[2]....
        /*0060*/ 	.word	0x00001620


	//   ....[3]....
        /*0064*/ 	.word	0x00001630


	//   ....[4]....
        /*0068*/ 	.word	0x00001660


	//   ....[5]....
        /*006c*/ 	.word	0x00001670


	//   ....[6]....
        /*0070*/ 	.word	0x000016b0


	//   ....[7]....
        /*0074*/ 	.word	0x000016e0


	//   ....[8]....
        /*0078*/ 	.word	0x00001710


	//   ....[9]....
        /*007c*/ 	.word	0x00001720


	//----- nvinfo : EIATTR_VRC_CTA_INIT_COUNT
	.align		4
.L_2447:
        /*0080*/ 	.byte	0x02, 0x4a
	.zero		1
	.zero		1


	//----- nvinfo : EIATTR_EXIT_INSTR_OFFSETS
	.align		4
        /*0084*/ 	.byte	0x04, 0x1c
        /*0086*/ 	.short	(.L_2449 - .L_2448)


	//   ....[0]....
.L_2448:
        /*0088*/ 	.word	0x00000060


	//   ....[1]....
        /*008c*/ 	.word	0x00001780


	//   ....[2]....
        /*0090*/ 	.word	0x000017b0


	//   ....[3]....
        /*0094*/ 	.word	0x00001870


	//----- nvinfo : EIATTR_MAX_THREADS
	.align		4
.L_2449:
        /*0098*/ 	.byte	0x04, 0x05
        /*009a*/ 	.short	(.L_2451 - .L_2450)
.L_2450:
        /*009c*/ 	.word	0x00000400
        /*00a0*/ 	.word	0x00000001
        /*00a4*/ 	.word	0x00000001


	//----- nvinfo : EIATTR_CRS_STACK_SIZE
	.align		4
.L_2451:
        /*00a8*/ 	.byte	0x04, 0x1e
        /*00aa*/ 	.short	(.L_2453 - .L_2452)
.L_2452:
        /*00ac*/ 	.word	0x00000000


	//----- nvinfo : EIATTR_CBANK_PARAM_SIZE
	.align		4
.L_2453:
        /*00b0*/ 	.byte	0x03, 0x19
        /*00b2*/ 	.short	0x0128


	//----- nvinfo : EIATTR_PARAM_CBANK
	.align		4
        /*00b4*/ 	.byte	0x04, 0x0a
        /*00b6*/ 	.short	(.L_2455 - .L_2454)
	.align		4
.L_2454:
        /*00b8*/ 	.word	index@(.nv.constant0._ZN10layer_norm22ln_bwd_finalize_kernelINS_22Kernel_traits_finalizeILj3072E13__nv_bfloat16S2_fS2_fjLb0ELj1024ELj4ENS_18Kernel_traits_baseILj3072ES2_S2_fS2_fjLj1024EEEEELb0ELb0EEEvNS_9BwdParamsE)
        /*00bc*/ 	.short	0x0380
        /*00be*/ 	.short	0x0128


	//----- nvinfo : EIATTR_SW_WAR
	.align		4
.L_2455:
        /*00c0*/ 	.byte	0x04, 0x36
        /*00c2*/ 	.short	(.L_2457 - .L_2456)
.L_2456:
        /*00c4*/ 	.word	0x00000008
.L_2457:


//--------------------- .nv.info._ZN10layer_norm13ln_bwd_kernelINS_13Kernel_traitsI13__nv_bfloat16S2_fS2_fjLj3072ELj1ELj1ELj4ELj16ENS_18Kernel_traits_baseILj3072ES2_S2_fS2_fjLj128EEEEELb1ELb0ELb1ELb0EEEvNS_9BwdParamsE --------------------------
	.section	.nv.info._ZN10layer_norm13ln_bwd_kernelINS_13Kernel_traitsI13__nv_bfloat16S2_fS2_fjLj3072ELj1ELj1ELj4ELj16ENS_18Kernel_traits_baseILj3072ES2_S2_fS2_fjLj128EEEEELb1ELb0ELb1ELb0EEEvNS_9BwdParamsE,"",@"SHT_CUDA_INFO"
	.sectionflags	@""
	.align	4


	//----- nvinfo : EIATTR_CUDA_API_VERSION
	.align		4
        /*0000*/ 	.byte	0x04, 0x37
        /*0002*/ 	.short	(.L_2459 - .L_2458)
.L_2458:
        /*0004*/ 	.word	0x00000082


	//----- nvinfo : EIATTR_KPARAM_INFO
	.align		4
.L_2459:
        /*0008*/ 	.byte	0x04, 0x17
        /*000a*/ 	.short	(.L_2461 - .L_2460)
.L_2460:
        /*000c*/ 	.word	0x00000000
        /*0010*/ 	.short	0x0000
        /*0012*/ 	.short	0x0000
        /*0014*/ 	.byte	0x00, 0xf0, 0xa1, 0x04


	//----- nvinfo : EIATTR_SPARSE_MMA_MASK
	.align		4
.L_2461:
        /*0018*/ 	.byte	0x03, 0x50
        /*001a*/ 	.short	0x0000


	//----- nvinfo : EIATTR_MAXREG_COUNT
	.align		4
        /*001c*/ 	.byte	0x03, 0x1b
        /*001e*/ 	.short	0x00ff


	//----- nvinfo : EIATTR_NUM_BARRIERS
	.align		4
        /*0020*/ 	.byte	0x02, 0x4c
        /*0022*/ 	.byte	0x01
	.zero		1


	//----- nvinfo : EIATTR_MERCURY_ISA_VERSION
	.align		4
        /*0024*/ 	.byte	0x03, 0x5f
        /*0026*/ 	.short	0x0101


	//----- nvinfo : EIATTR_COOP_GROUP_MASK_REGIDS
	.align		4
        /*0028*/ 	.byte	0x04, 0x29
        /*002a*/ 	.short	(.L_2463 - .L_2462)


	//   ....[0]....
.L_2462:
        /*002c*/ 	.word	0xffffffff


	//   ....[1]....
        /*0030*/ 	.word	0xffffffff


	//   ....[2]....
        /*0034*/ 	.word	0xffffffff


	//   ....[3]....
        /*0038*/ 	.word	0xffffffff


	//   ....[4]....
        /*003c*/ 	.word	0xffffffff


	//   ....[5]....
        /*0040*/ 	.word	0xffffffff


	//   ....[6]....
        /*0044*/ 	.word	0xffffffff


	//   ....[7]....
        /*0048*/ 	.word	0xffffffff


	//   ....[8]....
        /*004c*/ 	.word	0xffffffff


	//   ....[9]....
        /*0050*/ 	.word	0xffffffff


	//----- nvinfo : EIATTR_COOP_GROUP_INSTR_OFFSETS
	.align		4
.L_2463:
        /*0054*/ 	.byte	0x04, 0x28
        /*0056*/ 	.short	(.L_2465 - .L_2464)


	//   ....[0]....
.L_2464:
        /*0058*/ 	.word	0x00001f30


	//   ....[1]....
        /*005c*/ 	.word	0x00001f60


	//   ....[2]....
        /*0060*/ 	.word	0x00001f90


	//   ....[3]....
        /*0064*/ 	.word	0x00001fa0


	//   ....[4]....
        /*0068*/ 	.word	0x00001fd0


	//   ....[5]....
        /*006c*/ 	.word	0x00001fe0


	//   ....[6]....
        /*0070*/ 	.word	0x00002010


	//   ....[7]....
        /*0074*/ 	.word	0x00002020


	//   ....[8]....
        /*0078*/ 	.word	0x00002050


	//   ....[9]....
        /*007c*/ 	.word	0x00002060


	//----- nvinfo : EIATTR_VRC_CTA_INIT_COUNT
	.align		4
.L_2465:
        /*0080*/ 	.byte	0x02, 0x4a
	.zero		1
	.zero		1


	//----- nvinfo : EIATTR_EXIT_INSTR_OFFSETS
	.align		4
        /*0084*/ 	.byte	0x04, 0x1c
        /*0086*/ 	.short	(.L_2467 - .L_2466)


	//   ....[0]....
.L_2466:
        /*0088*/ 	.word	0x00007610


	//   ....[1]....
        /*008c*/ 	.word	0x000076b0


	//----- nvinfo : EIATTR_MAX_THREADS
	.align		4
.L_2467:
        /*0090*/ 	.byte	0x04, 0x05
        /*0092*/ 	.short	(.L_2469 - .L_2468)
.L_2468:
        /*0094*/ 	.word	0x00000080
        /*0098*/ 	.word	0x00000001
        /*009c*/ 	.word	0x00000001


	//----- nvinfo : EIATTR_CRS_STACK_SIZE
	.align		4
.L_2469:
        /*00a0*/ 	.byte	0x04, 0x1e
        /*00a2*/ 	.short	(.L_2471 - .L_2470)
.L_2470:
        /*00a4*/ 	.word	0x00000000


	//----- nvinfo : EIATTR_CBANK_PARAM_SIZE
	.align		4
.L_2471:
        /*00a8*/ 	.byte	0x03, 0x19
        /*00aa*/ 	.short	0x0128


	//----- nvinfo : EIATTR_PARAM_CBANK
	.align		4
        /*00ac*/ 	.byte	0x04, 0x0a
        /*00ae*/ 	.short	(.L_2473 - .L_2472)
	.align		4
.L_2472:
        /*00b0*/ 	.word	index@(.nv.constant0._ZN10layer_norm13ln_bwd_kernelINS_13Kernel_traitsI13__nv_bfloat16S2_fS2_fjLj3072ELj1ELj1ELj4ELj16ENS_18Kernel_traits_baseILj3072ES2_S2_fS2_fjLj128EEEEELb1ELb0ELb1ELb0EEEvNS_9BwdParamsE)
        /*00b4*/ 	.short	0x0380
        /*00b6*/ 	.short	0x0128


	//----- nvinfo : EIATTR_SW_WAR
	.align		4
.L_2473:
        /*00b8*/ 	.byte	0x04, 0x36
        /*00ba*/ 	.short	(.L_2475 - .L_2474)
.L_2474:
        /*00bc*/ 	.word	0x00000008
.L_2475:


//--------------------- .nv.info._ZN10layer_norm22ln_bwd_finalize_kernelINS_22Kernel_traits_finalizeILj3072E13__nv_bfloat16S2_fS2_fjLb0ELj1024ELj4ENS_18Kernel_traits_baseILj3072ES2_S2_fS2_fjLj1024EEEEELb0ELb1EEEvNS_9BwdParamsE --------------------------
	.section	.nv.info._ZN10layer_norm22ln_bwd_finalize_kernelINS_22Kernel_traits_finalizeILj3072E13__nv_bfloat16S2_fS2_fjLb0ELj1024ELj4ENS_18Kernel_traits_baseILj3072ES2_S2_fS2_fjLj1024EEEEELb0ELb1EEEvNS_9BwdParamsE,"",@"SHT_CUDA_INFO"
	.sectionflags	@""
	.align	4


	//----- nvinfo : EIATTR_CUDA_API_VERSION
	.align		4
        /*0000*/ 	.byte	0x04, 0x37
        /*0002*/ 	.short	(.L_2477 - .L_2476)
.L_2476:
        /*0004*/ 	.word	0x00000082


	//----- nvinfo : EIATTR_KPARAM_INFO
	.align		4
.L_2477:
        /*0008*/ 	.byte	0x04, 0x17
        /*000a*/ 	.short	(.L_2479 - .L_2478)
.L_2478:
        /*000c*/ 	.word	0x00000000
        /*0010*/ 	.short	0x0000
        /*0012*/ 	.short	0x0000
        /*0014*/ 	.byte	0x00, 0xf0, 0xa1, 0x04


	//----- nvinfo : EIATTR_SPARSE_MMA_MASK
	.align		4
.L_2479:
        /*0018*/ 	.byte	0x03, 0x50
        /*001a*/ 	.short	0x0000


	//----- nvinfo : EIATTR_MAXREG_COUNT
	.align		4
        /*001c*/ 	.byte	0x03, 0x1b
        /*001e*/ 	.short	0x0040


	//----- nvinfo : EIATTR_NUM_BARRIERS
	.align		4
        /*0020*/ 	.byte	0x02, 0x4c
        /*0022*/ 	.byte	0x01
	.zero		1


	//----- nvinfo : EIATTR_MERCURY_ISA_VERSION
	.align		4
        /*0024*/ 	.byte	0x03, 0x5f
        /*0026*/ 	.short	0x0101


	//----- nvinfo : EIATTR_COOP_GROUP_MASK_REGIDS
	.align		4
        /*0028*/ 	.byte	0x04, 0x29
        /*002a*/ 	.short	(.L_2481 - .L_2480)


	//   ....[0]....
.L_2480:
        /*002c*/ 	.word	0xffffffff


	//   ....[1]....
        /*0030*/ 	.word	0xffffffff


	//   ....[2]....
        /*0034*/ 	.word	0xffffffff


	//   ....[3]....
        /*0038*/ 	.word	0xffffffff


	//   ....[4]....
        /*003c*/ 	.word	0xffffffff


	//   ....[5]....
        /*0040*/ 	.word	0xffffffff


	//   ....[6]....
        /*0044*/ 	.word	0xffffffff


	//   ....[7]....
        /*0048*/ 	.word	0xffffffff


	//   ....[8]....
        /*004c*/ 	.word	0xffffffff


	//   ....[9]....
        /*0050*/ 	.word	0xffffffff


	//----- nvinfo : EIATTR_COOP_GROUP_INSTR_OFFSETS
	.align		4
.L_2481:
        /*0054*/ 	.byte	0x04, 0x28
        /*0056*/ 	.short	(.L_2483 - .L_2482)


	//   ....[0]....
.L_2482:
        /*0058*/ 	.word	0x00001630


	//   ....[1]....
        /*005c*/ 	.word	0x00001640


	//   ....[2]....
        /*0060*/ 	.word	0x00001670


	//   ....[3]....
        /*0064*/ 	.word	0x00001680


	//   ....[4]....
        /*0068*/ 	.word	0x000016b0


	//   ....[5]....
        /*006c*/ 	.word	0x000016d0


	//   ....[6]....
        /*0070*/ 	.word	0x00001700


	//   ....[7]....
        /*0074*/ 	.word	0x00001710


	//   ....[8]....
        /*0078*/ 	.word	0x00001740


	//   ....[9]....
        /*007c*/ 	.word	0x00001750


	//----- nvinfo : EIATTR_VRC_CTA_INIT_COUNT
	.align		4
.L_2483:
        /*0080*/ 	.byte	0x02, 0x4a
	.zero		1
	.zero		1


	//----- nvinfo : EIATTR_EXIT_INSTR_OFFSETS
	.align		4
        /*0084*/ 	.byte	0x04, 0x1c
        /*0086*/ 	.short	(.L_2485 - .L_2484)


	//   ....[0]....
.L_2484:
        /*0088*/ 	.word	0x00000070


	//   ....[1]....
        /*008c*/ 	.word	0x000017b0


	//   ....[2]....
        /*0090*/ 	.word	0x00001880


	//----- nvinfo : EIATTR_MAX_THREADS
	.align		4
.L_2485:
        /*0094*/ 	.byte	0x04, 0x05
        /*0096*/ 	.short	(.L_2487 - .L_2486)
.L_2486:
        /*0098*/ 	.word	0x00000400
        /*009c*/ 	.word	0x00000001
        /*00a0*/ 	.word	0x00000001


	//----- nvinfo : EIATTR_CRS_STACK_SIZE
	.align		4
.L_2487:
        /*00a4*/ 	.byte	0x04, 0x1e
        /*00a6*/ 	.short	(.L_2489 - .L_2488)
.L_2488:
        /*00a8*/ 	.word	0x00000000


	//----- nvinfo : EIATTR_CBANK_PARAM_SIZE
	.align		4
.L_2489:
        /*00ac*/ 	.byte	0x03, 0x19
        /*00ae*/ 	.short	0x0128


	//----- nvinfo : EIATTR_PARAM_CBANK
	.align		4
        /*00b0*/ 	.byte	0x04, 0x0a
        /*00b2*/ 	.short	(.L_2491 - .L_2490)
	.align		4
.L_2490:
        /*00b4*/ 	.word	index@(.nv.constant0._ZN10layer_norm22ln_bwd_finalize_kernelINS_22Kernel_traits_finalizeILj3072E13__nv_bfloat16S2_fS2_fjLb0ELj1024ELj4ENS_18Kernel_traits_baseILj3072ES2_S2_fS2_fjLj1024EEEEELb0ELb1EEEvNS_9BwdParamsE)
        /*00b8*/ 	.short	0x0380
        /*00ba*/ 	.short	0x0128


	//----- nvinfo : EIATTR_SW_WAR
	.align		4
.L_2491:
        /*00bc*/ 	.byte	0x04, 0x36
        /*00be*/ 	.short	(.L_2493 - .L_2492)
.L_2492:
        /*00c0*/ 	.word	0x00000008
.L_2493:


//--------------------- .nv.info._ZN10layer_norm13ln_bwd_kernelINS_13Kernel_traitsI13__nv_bfloat16S2_fS2_fjLj3072ELj1ELj1ELj4ELj16ENS_18Kernel_traits_baseILj3072ES2_S2_fS2_fjLj128EEEEELb1ELb0ELb1ELb1EEEvNS_9BwdParamsE --------------------------
	.section	.nv.info._ZN10layer_norm13ln_bwd_kernelINS_13Kernel_traitsI13__nv_bfloat16S2_fS2_fjLj3072ELj1ELj1ELj4ELj16ENS_18Kernel_traits_baseILj3072ES2_S2_fS2_fjLj128EEEEELb1ELb0ELb1ELb1EEEvNS_9BwdParamsE,"",@"SHT_CUDA_INFO"
	.sectionflags	@""
	.align	4


	//----- nvinfo : EIATTR_CUDA_API_VERSION
	.align		4
        /*0000*/ 	.byte	0x04, 0x37
        /*0002*/ 	.short	(.L_2495 - .L_2494)
.L_2494:
        /*0004*/ 	.word	0x00000082


	//----- nvinfo : EIATTR_KPARAM_INFO
	.align		4
.L_2495:
        /*0008*/ 	.byte	0x04, 0x17
        /*000a*/ 	.short	(.L_2497 - .L_2496)
.L_2496:
        /*000c*/ 	.word	0x00000000
        /*0010*/ 	.short	0x0000
        /*0012*/ 	.short	0x0000
        /*0014*/ 	.byte	0x00, 0xf0, 0xa1, 0x04


	//----- nvinfo : EIATTR_SPARSE_MMA_MASK
	.align		4
.L_2497:
        /*0018*/ 	.byte	0x03, 0x50
        /*001a*/ 	.short	0x0000


	//----- nvinfo : EIATTR_MAXREG_COUNT
	.align		4
        /*001c*/ 	.byte	0x03, 0x1b
        /*001e*/ 	.short	0x00ff


	//----- nvinfo : EIATTR_NUM_BARRIERS
	.align		4
        /*0020*/ 	.byte	0x02, 0x4c
        /*0022*/ 	.byte	0x01
	.zero		1


	//----- nvinfo : EIATTR_MERCURY_ISA_VERSION
	.align		4
        /*0024*/ 	.byte	0x03, 0x5f
        /*0026*/ 	.short	0x0101


	//----- nvinfo : EIATTR_COOP_GROUP_MASK_REGIDS
	.align		4
        /*0028*/ 	.byte	0x04, 0x29
        /*002a*/ 	.short	(.L_2499 - .L_2498)


	//   ....[0]....
.L_2498:
        /*002c*/ 	.word	0xffffffff


	//   ....[1]....
        /*0030*/ 	.word	0xffffffff


	//   ....[2]....
        /*0034*/ 	.word	0xffffffff


	//   ....[3]....
        /*0038*/ 	.word	0xffffffff


	//   ....[4]....
        /*003c*/ 	.word	0xffffffff


	//   ....[5]....
        /*0040*/ 	.word	0xffffffff


	//   ....[6]....
        /*0044*/ 	.word	0xffffffff


	//   ....[7]....
        /*0048*/ 	.word	0xffffffff


	//   ....[8]....
        /*004c*/ 	.word	0xffffffff


	//   ....[9]....
        /*0050*/ 	.word	0xffffffff


	//----- nvinfo : EIATTR_COOP_GROUP_INSTR_OFFSETS
	.align		4
.L_2499:
        /*0054*/ 	.byte	0x04, 0x28
        /*0056*/ 	.short	(.L_2501 - .L_2500)


	//   ....[0]....
.L_2500:
        /*0058*/ 	.word	0x00001a60


	//   ....[1]....
        /*005c*/ 	.word	0x00001a80


	//   ....[2]....
        /*0060*/ 	.word	0x00001ac0


	//   ....[3]....
        /*0064*/ 	.word	0x00001ad0


	//   ....[4]....
        /*0068*/ 	.word	0x00001b00


	//   ....[5]....
        /*006c*/ 	.word	0x00001b20


	//   ....[6]....
        /*0070*/ 	.word	0x00001b50


	//   ....[7]....
        /*0074*/ 	.word	0x00001b60


	//   ....[8]....
        /*0078*/ 	.word	0x00001b90


	//   ....[9]....
        /*007c*/ 	.word	0x00001ba0


	//----- nvinfo : EIATTR_VRC_CTA_INIT_COUNT
	.align		4
.L_2501:
        /*0080*/ 	.byte	0x02, 0x4a
	.zero		1
	.zero		1


	//----- nvinfo : EIATTR_EXIT_INSTR_OFFSETS
	.align		4
        /*0084*/ 	.byte	0x04, 0x1c
        /*0086*/ 	.short	(.L_2503 - .L_2502)


	//   ....[0]....
.L_2502:
        /*0088*/ 	.word	0x00007010


	//----- nvinfo : EIATTR_MAX_THREADS
	.align		4
.L_2503:
        /*008c*/ 	.byte	0x04, 0x05
        /*008e*/ 	.short	(.L_2505 - .L_2504)
.L_2504:
        /*0090*/ 	.word	0x00000080
        /*0094*/ 	.word	0x00000001
        /*0098*/ 	.word	0x00000001


	//----- nvinfo : EIATTR_CRS_STACK_SIZE
	.align		4
.L_2505:
        /*009c*/ 	.byte	0x04, 0x1e
        /*009e*/ 	.short	(.L_2507 - .L_2506)
.L_2506:
        /*00a0*/ 	.word	0x00000000


	//----- nvinfo : EIATTR_CBANK_PARAM_SIZE
	.align		4
.L_2507:
        /*00a4*/ 	.byte	0x03, 0x19
        /*00a6*/ 	.short	0x0128


	//----- nvinfo : EIATTR_PARAM_CBANK
	.align		4
        /*00a8*/ 	.byte	0x04, 0x0a
        /*00aa*/ 	.short	(.L_2509 - .L_2508)
	.align		4
.L_2508:
        /*00ac*/ 	.word	index@(.nv.constant0._ZN10layer_norm13ln_bwd_kernelINS_13Kernel_traitsI13__nv_bfloat16S2_fS2_fjLj3072ELj1ELj1ELj4ELj16ENS_18Kernel_traits_baseILj3072ES2_S2_fS2_fjLj128EEEEELb1ELb0ELb1ELb1EEEvNS_9BwdParamsE)
        /*00b0*/ 	.short	0x0380
        /*00b2*/ 	.short	0x0128


	//----- nvinfo : EIATTR_SW_WAR
	.align		4
.L_2509:
        /*00b4*/ 	.byte	0x04, 0x36
        /*00b6*/ 	.short	(.L_2511 - .L_2510)
.L_2510:
        /*00b8*/ 	.word	0x00000008
.L_2511:


//--------------------- .nv.info._ZN10layer_norm13ln_bwd_kernelINS_13Kernel_traitsI13__nv_bfloat16S2_fS2_fjLj3072ELj1ELj1ELj4ELj16ENS_18Kernel_traits_baseILj3072ES2_S2_fS2_fjLj128EEEEELb1ELb1ELb0ELb0EEEvNS_9BwdParamsE --------------------------
	.section	.nv.info._ZN10layer_norm13ln_bwd_kernelINS_13Kernel_traitsI13__nv_bfloat16S2_fS2_fjLj3072ELj1ELj1ELj4ELj16ENS_18Kernel_traits_baseILj3072ES2_S2_fS2_fjLj128EEEEELb1ELb1ELb0ELb0EEEvNS_9BwdParamsE,"",@"SHT_CUDA_INFO"
	.sectionflags	@""
	.align	4


	//----- nvinfo : EIATTR_CUDA_API_VERSION
	.align		4
        /*0000*/ 	.byte	0x04, 0x37
        /*0002*/ 	.short	(.L_2513 - .L_2512)
.L_2512:
        /*0004*/ 	.word	0x00000082


	//----- nvinfo : EIATTR_KPARAM_INFO
	.align		4
.L_2513:
        /*0008*/ 	.byte	0x04, 0x17
        /*000a*/ 	.short	(.L_2515 - .L_2514)
.L_2514:
        /*000c*/ 	.word	0x00000000
        /*0010*/ 	.short	0x0000
        /*0012*/ 	.short	0x0000
        /*0014*/ 	.byte	0x00, 0xf0, 0xa1, 0x04


	//----- nvinfo : EIATTR_SPARSE_MMA_MASK
	.align		4
.L_2515:
        /*0018*/ 	.byte	0x03, 0x50
        /*001a*/ 	.short	0x0000


	//----- nvinfo : EIATTR_MAXREG_COUNT
	.align		4
        /*001c*/ 	.byte	0x03, 0x1b
        /*001e*/ 	.short	0x00ff


	//----- nvinfo : EIATTR_NUM_BARRIERS
	.align		4
        /*0020*/ 	.byte	0x02, 0x4c
        /*0022*/ 	.byte	0x01
	.zero		1


	//----- nvinfo : EIATTR_MERCURY_ISA_VERSION
	.align		4
        /*0024*/ 	.byte	0x03, 0x5f
        /*0026*/ 	.short	0x0101


	//----- nvinfo : EIATTR_COOP_GROUP_MASK_REGIDS
	.align		4
        /*0028*/ 	.byte	0x04, 0x29
        /*002a*/ 	.short	(.L_2517 - .L_2516)


	//   ....[0]....
.L_2516:
        /*002c*/ 	.word	0xffffffff


	//   ....[1]....
        /*0030*/ 	.word	0xffffffff


	//   ....[2]....
        /*0034*/ 	.word	0xffffffff


	//   ....[3]....
        /*0038*/ 	.word	0xffffffff


	//   ....[4]....
        /*003c*/ 	.word	0xffffffff


	//   ....[5]....
        /*0040*/ 	.word	0xffffffff


	//   ....[6]....
        /*0044*/ 	.word	0xffffffff


	//   ....[7]....
        /*0048*/ 	.word	0xffffffff


	//   ....[8]....
        /*004c*/ 	.word	0xffffffff


	//   ....[9]....
        /*0050*/ 	.word	0xffffffff


	//----- nvinfo : EIATTR_COOP_GROUP_INSTR_OFFSETS
	.align		4
.L_2517:
        /*0054*/ 	.byte	0x04, 0x28
        /*0056*/ 	.short	(.L_2519 - .L_2518)


	//   ....[0]....
.L_2518:
        /*0058*/ 	.word	0x00001c30


	//   ....[1]....
        /*005c*/ 	.word	0x00001c60


	//   ....[2]....
        /*0060*/ 	.word	0x00001c90


	//   ....[3]....
        /*0064*/ 	.word	0x00001ca0


	//   ....[4]....
        /*0068*/ 	.word	0x00001cd0


	//   ....[5]....
        /*006c*/ 	.word	0x00001ce0


	//   ....[6]....
        /*0070*/ 	.word	0x00001d10


	//   ....[7]....
        /*0074*/ 	.word	0x00001d20


	//   ....[8]....
        /*0078*/ 	.word	0x00001d50


	//   ....[9]....
        /*007c*/ 	.word	0x00001d60


	//----- nvinfo : EIATTR_VRC_CTA_INIT_COUNT
	.align		4
.L_2519:
        /*0080*/ 	.byte	0x02, 0x4a
	.zero		1
	.zero		1


	//----- nvinfo : EIATTR_EXIT_INSTR_OFFSETS
	.align		4
        /*0084*/ 	.byte	0x04, 0x1c
        /*0086*/ 	.short	(.L_2521 - .L_2520)


	//   ....[0]....
.L_2520:
        /*0088*/ 	.word	0x00007b10


	//   ....[1]....
        /*008c*/ 	.word	0x00007be0


	//----- nvinfo : EIATTR_MAX_THREADS
	.align		4
.L_2521:
        /*0090*/ 	.byte	0x04, 0x05
        /*0092*/ 	.short	(.L_2523 - .L_2522)
.L_2522:
        /*0094*/ 	.word	0x00000080
        /*0098*/ 	.word	0x00000001
        /*009c*/ 	.word	0x00000001


	//----- nvinfo : EIATTR_CRS_STACK_SIZE
	.align		4
.L_2523:
        /*00a0*/ 	.byte	0x04, 0x1e
        /*00a2*/ 	.short	(.L_2525 - .L_2524)
.L_2524:
        /*00a4*/ 	.word	0x00000000


	//----- nvinfo : EIATTR_CBANK_PARAM_SIZE
	.align		4
.L_2525:
        /*00a8*/ 	.byte	0x03, 0x19
        /*00aa*/ 	.short	0x0128


	//----- nvinfo : EIATTR_PARAM_CBANK
	.align		4
        /*00ac*/ 	.byte	0x04, 0x0a
        /*00ae*/ 	.short	(.L_2527 - .L_2526)
	.align		4
.L_2526:
        /*00b0*/ 	.word	index@(.nv.constant0._ZN10layer_norm13ln_bwd_kernelINS_13Kernel_traitsI13__nv_bfloat16S2_fS2_fjLj3072ELj1ELj1ELj4ELj16ENS_18Kernel_traits_baseILj3072ES2_S2_fS2_fjLj128EEEEELb1ELb1ELb0ELb0EEEvNS_9BwdParamsE)
        /*00b4*/ 	.short	0x0380
        /*00b6*/ 	.short	0x0128


	//----- nvinfo : EIATTR_SW_WAR
	.align		4
.L_2527:
        /*00b8*/ 	.byte	0x04, 0x36
        /*00ba*/ 	.short	(.L_2529 - .L_2528)
.L_2528:
        /*00bc*/ 	.word	0x00000008
.L_2529:


//--------------------- .nv.info._ZN10layer_norm13ln_bwd_kernelINS_13Kernel_traitsI13__nv_bfloat16S2_fS2_fjLj3072ELj1ELj1ELj4ELj16ENS_18Kernel_traits_baseILj3072ES2_S2_fS2_fjLj128EEEEELb1ELb1ELb0ELb1EEEvNS_9BwdParamsE --------------------------
	.section	.nv.info._ZN10layer_norm13ln_bwd_kernelINS_13Kernel_traitsI13__nv_bfloat16S2_fS2_fjLj3072ELj1ELj1ELj4ELj16ENS_18Kernel_traits_baseILj3072ES2_S2_fS2_fjLj128EEEEELb1ELb1ELb0ELb1EEEvNS_9BwdParamsE,"",@"SHT_CUDA_INFO"
	.sectionflags	@""
	.align	4


	//----- nvinfo : EIATTR_CUDA_API_VERSION
	.align		4
        /*0000*/ 	.byte	0x04, 0x37
        /*0002*/ 	.short	(.L_2531 - .L_2530)
.L_2530:
        /*0004*/ 	.word	0x00000082


	//----- nvinfo : EIATTR_KPARAM_INFO
	.align		4
.L_2531:
        /*0008*/ 	.byte	0x04, 0x17
        /*000a*/ 	.short	(.L_2533 - .L_2532)
.L_2532:
        /*000c*/ 	.word	0x00000000
        /*0010*/ 	.short	0x0000
        /*0012*/ 	.short	0x0000
        /*0014*/ 	.byte	0x00, 0xf0, 0xa1, 0x04


	//----- nvinfo : EIATTR_SPARSE_MMA_MASK
	.align		4
.L_2533:
        /*0018*/ 	.byte	0x03, 0x50
        /*001a*/ 	.short	0x0000


	//----- nvinfo : EIATTR_MAXREG_COUNT
	.align		4
        /*001c*/ 	.byte	0x03, 0x1b
        /*001e*/ 	.short	0x00ff


	//----- nvinfo : EIATTR_NUM_BARRIERS
	.align		4
        /*0020*/ 	.byte	0x02, 0x4c
        /*0022*/ 	.byte	0x01
	.zero		1


	//----- nvinfo : EIATTR_MERCURY_ISA_VERSION
	.align		4
        /*0024*/ 	.byte	0x03, 0x5f
        /*0026*/ 	.short	0x0101


	//----- nvinfo : EIATTR_COOP_GROUP_MASK_REGIDS
	.align		4
        /*0028*/ 	.byte	0x04, 0x29
        /*002a*/ 	.short	(.L_2535 - .L_2534)


	//   ....[0]....
.L_2534:
        /*002c*/ 	.word	0xffffffff


	//   ....[1]....
        /*0030*/ 	.word	0xffffffff


	//   ....[2]....
        /*0034*/ 	.word	0xffffffff


	//   ....[3]....
        /*0038*/ 	.word	0xffffffff


	//   ....[4]....
        /*003c*/ 	.word	0xffffffff


	//   ....[5]....
        /*0040*/ 	.word	0xffffffff


	//   ....[6]....
        /*0044*/ 	.word	0xffffffff


	//   ....[7]....
        /*0048*/ 	.word	0xffffffff


	//   ....[8]....
        /*004c*/ 	.word	0xffffffff


	//   ....[9]....
        /*0050*/ 	.word	0xffffffff


	//----- nvinfo : EIATTR_COOP_GROUP_INSTR_OFFSETS
	.align		4
.L_2535:
        /*0054*/ 	.byte	0x04, 0x28
        /*0056*/ 	.short	(.L_2537 - .L_2536)


	//   ....[0]....
.L_2536:
        /*0058*/ 	.word	0x00001570


	//   ....[1]....
        /*005c*/ 	.word	0x00001580


	//   ....[2]....
        /*0060*/ 	.word	0x000015b0


	//   ....[3]....
        /*0064*/ 	.word	0x000015c0


	//   ....[4]....
        /*0068*/ 	.word	0x000015f0


	//   ....[5]....
        /*006c*/ 	.word	0x00001600


	//   ....[6]....
        /*0070*/ 	.word	0x00001640


	//   ....[7]....
        /*0074*/ 	.word	0x00001650


	//   ....[8]....
        /*0078*/ 	.word	0x000016d0


	//   ....[9]....
        /*007c*/ 	.word	0x00001700


	//----- nvinfo : EIATTR_VRC_CTA_INIT_COUNT
	.align		4
.L_2537:
        /*0080*/ 	.byte	0x02, 0x4a
	.zero		1
	.zero		1


	//----- nvinfo : EIATTR_EXIT_INSTR_OFFSETS
	.align		4
        /*0084*/ 	.byte	0x04, 0x1c
        /*0086*/ 	.short	(.L_2539 - .L_2538)


	//   ....[0]....
.L_2538:
        /*0088*/ 	.word	0x00007540


	//----- nvinfo : EIATTR_MAX_THREADS
	.align		4
.L_2539:
        /*008c*/ 	.byte	0x04, 0x05
        /*008e*/ 	.short	(.L_2541 - .L_2540)
.L_2540:
        /*0090*/ 	.word	0x00000080
        /*0094*/ 	.word	0x00000001
        /*0098*/ 	.word	0x00000001


	//----- nvinfo : EIATTR_CBANK_PARAM_SIZE
	.align		4
.L_2541:
        /*009c*/ 	.byte	0x03, 0x19
        /*009e*/ 	.short	0x0128


	//----- nvinfo : EIATTR_PARAM_CBANK
	.align		4
        /*00a0*/ 	.byte	0x04, 0x0a
        /*00a2*/ 	.short	(.L_2543 - .L_2542)
	.align		4
.L_2542:
        /*00a4*/ 	.word	index@(.nv.constant0._ZN10layer_norm13ln_bwd_kernelINS_13Kernel_traitsI13__nv_bfloat16S2_fS2_fjLj3072ELj1ELj1ELj4ELj16ENS_18Kernel_traits_baseILj3072ES2_S2_fS2_fjLj128EEEEELb1ELb1ELb0ELb1EEEvNS_9BwdParamsE)
        /*00a8*/ 	.short	0x0380
        /*00aa*/ 	.short	0x0128


	//----- nvinfo : EIATTR_SW_WAR
	.align		4
.L_2543:
        /*00ac*/ 	.byte	0x04, 0x36
        /*00ae*/ 	.short	(.L_2545 - .L_2544)
.L_2544:
        /*00b0*/ 	.word	0x00000008
.L_2545:


//--------------------- .nv.info._ZN10layer_norm22ln_bwd_finalize_kernelINS_22Kernel_traits_finalizeILj3072E13__nv_bfloat16S2_fS2_fjLb1ELj1024ELj4ENS_18Kernel_traits_baseILj3072ES2_S2_fS2_fjLj1024EEEEELb1ELb0EEEvNS_9BwdParamsE --------------------------
	.section	.nv.info._ZN10layer_norm22ln_bwd_finalize_kernelINS_22Kernel_traits_finalizeILj3072E13__nv_bfloat16S2_fS2_fjLb1ELj1024ELj4ENS_18Kernel_traits_baseILj3072ES2_S2_fS2_fjLj1024EEEEELb1ELb0EEEvNS_9BwdParamsE,"",@"SHT_CUDA_INFO"
	.sectionflags	@""
	.align	4


	//----- nvinfo : EIATTR_CUDA_API_VERSION
	.align		4
        /*0000*/ 	.byte	0x04, 0x37
        /*0002*/ 	.short	(.L_2547 - .L_2546)
.L_2546:
        /*0004*/ 	.word	0x00000082


	//----- nvinfo : EIATTR_KPARAM_INFO
	.align		4
.L_2547:
        /*0008*/ 	.byte	0x04, 0x17
        /*000a*/ 	.short	(.L_2549 - .L_2548)
.L_2548:
        /*000c*/ 	.word	0x00000000
        /*0010*/ 	.short	0x0000
        /*0012*/ 	.short	0x0000
        /*0014*/ 	.byte	0x00, 0xf0, 0xa1, 0x04


	//----- nvinfo : EIATTR_SPARSE_MMA_MASK
	.align		4
.L_2549:
        /*0018*/ 	.byte	0x03, 0x50
        /*001a*/ 	.short	0x0000


	//----- nvinfo : EIATTR_MAXREG_COUNT
	.align		4
        /*001c*/ 	.byte	0x03, 0x1b
        /*001e*/ 	.short	0x0040


	//----- nvinfo : EIATTR_NUM_BARRIERS
	.align		4
        /*0020*/ 	.byte	0x02, 0x4c
        /*0022*/ 	.byte	0x01
	.zero		1


	//----- nvinfo : EIATTR_MERCURY_ISA_VERSION
	.align		4
        /*0024*/ 	.byte	0x03, 0x5f
        /*0026*/ 	.short	0x0101


	//----- nvinfo : EIATTR_COOP_GROUP_MASK_REGIDS
	.align		4
        /*0028*/ 	.byte	0x04, 0x29
        /*002a*/ 	.short	(.L_2551 - .L_2550)


	//   ....[0]....
.L_2550:
        /*002c*/ 	.word	0xffffffff


	//   ....[1]....
        /*0030*/ 	.word	0xffffffff


	//   ....[2]....
        /*0034*/ 	.word	0xffffffff


	//   ....[3]....
        /*0038*/ 	.word	0xffffffff


	//   ....[4]....
        /*003c*/ 	.word	0xffffffff


	//   ....[5]....
        /*0040*/ 	.word	0xffffffff


	//   ....[6]....
        /*0044*/ 	.word	0xffffffff


	//   ....[7]....
        /*0048*/ 	.word	0xffffffff


	//   ....[8]....
        /*004c*/ 	.word	0xffffffff


	//   ....[9]....
        /*0050*/ 	.word	0xffffffff


	//   ....[10]....
        /*0054*/ 	.word	0xffffffff


	//   ....[11]....
        /*0058*/ 	.word	0xffffffff


	//   ....[12]....
        /*005c*/ 	.word	0xffffffff


	//   ....[13]....
        /*0060*/ 	.word	0xffffffff


	//   ....[14]....
        /*0064*/ 	.word	0xffffffff


	//----- nvinfo : EIATTR_COOP_GROUP_INSTR_OFFSETS
	.align		4
.L_2551:
        /*0068*/ 	.byte	0x04, 0x28
        /*006a*/ 	.short	(.L_2553 - .L_2552)


	//   ....[0]....
.L_2552:
        /*006c*/ 	.word	0x00001060


	//   ....[1]....
        /*0070*/ 	.word	0x00001070


	//   ....[2]....
        /*0074*/ 	.word	0x00001080


	//   ....[3]....
        /*0078*/ 	.word	0x000010b0


	//   ....[4]....
        /*007c*/ 	.word	0x000010d0


	//   ....[5]....
        /*0080*/ 	.word	0x000010e0


	//   ....[6]....
        /*0084*/ 	.word	0x00001110


	//   ....[7]....
        /*0088*/ 	.word	0x00001130


	//   ....[8]....
        /*008c*/ 	.word	0x00001140


	//   ....[9]....
        /*0090*/ 	.word	0x00001180


	//   ....[10]....
        /*0094*/ 	.word	0x000011b0


	//   ....[11]....
        /*0098*/ 	.word	0x000011c0


	//   ....[12]....
        /*009c*/ 	.word	0x00001200


	//   ....[13]....
        /*00a0*/ 	.word	0x00001220


	//   ....[14]....
        /*00a4*/ 	.word	0x00001230


	//----- nvinfo : EIATTR_VRC_CTA_INIT_COUNT
	.align		4
.L_2553:
        /*00a8*/ 	.byte	0x02, 0x4a
	.zero		1
	.zero		1


	//----- nvinfo : EIATTR_EXIT_INSTR_OFFSETS
	.align		4
        /*00ac*/ 	.byte	0x04, 0x1c
        /*00ae*/ 	.short	(.L_2555 - .L_2554)


	//   ....[0]....
.L_2554:
        /*00b0*/ 	.word	0x00000060


	//   ....[1]....
        /*00b4*/ 	.word	0x000012b0


	//   ....[2]....
        /*00b8*/ 	.word	0x000012e0


	//   ....[3]....
        /*00bc*/ 	.word	0x000013f0


	//----- nvinfo : EIATTR_MAX_THREADS
	.align		4
.L_2555:
        /*00c0*/ 	.byte	0x04, 0x05
        /*00c2*/ 	.short	(.L_2557 - .L_2556)
.L_2556:
        /*00c4*/ 	.word	0x00000400
        /*00c8*/ 	.word	0x00000001
        /*00cc*/ 	.word	0x00000001


	//----- nvinfo : EIATTR_CRS_STACK_SIZE
	.align		4
.L_2557:
        /*00d0*/ 	.byte	0x04, 0x1e
        /*00d2*/ 	.short	(.L_2559 - .L_2558)
.L_2558:
        /*00d4*/ 	.word	0x00000000


	//----- nvinfo : EIATTR_CBANK_PARAM_SIZE
	.align		4
.L_2559:
        /*00d8*/ 	.byte	0x03, 0x19
        /*00da*/ 	.short	0x0128


	//----- nvinfo : EIATTR_PARAM_CBANK
	.align		4
        /*00dc*/ 	.byte	0x04, 0x0a
        /*00de*/ 	.short	(.L_2561 - .L_2560)
	.align		4
.L_2560:
        /*00e0*/ 	.word	index@(.nv.constant0._ZN10layer_norm22ln_bwd_finalize_kernelINS_22Kernel_traits_finalizeILj3072E13__nv_bfloat16S2_fS2_fjLb1ELj1024ELj4ENS_18Kernel_traits_baseILj3072ES2_S2_fS2_fjLj1024EEEEELb1ELb0EEEvNS_9BwdParamsE)
        /*00e4*/ 	.short	0x0380
        /*00e6*/ 	.short	0x0128


	//----- nvinfo : EIATTR_SW_WAR
	.align		4
.L_2561:
        /*00e8*/ 	.byte	0x04, 0x36
        /*00ea*/ 	.short	(.L_2563 - .L_2562)
.L_2562:
        /*00ec*/ 	.word	0x00000008
.L_2563:


//--------------------- .nv.info._ZN10layer_norm13ln_bwd_kernelINS_13Kernel_traitsI13__nv_bfloat16S2_fS2_fjLj3072ELj1ELj1ELj4ELj16ENS_18Kernel_traits_baseILj3072ES2_S2_fS2_fjLj128EEEEELb1ELb1ELb1ELb0EEEvNS_9BwdParamsE --------------------------
	.section	.nv.info._ZN10layer_norm13ln_bwd_kernelINS_13Kernel_traitsI13__nv_bfloat16S2_fS2_fjLj3072ELj1ELj1ELj4ELj16ENS_18Kernel_traits_baseILj3072ES2_S2_fS2_fjLj128EEEEELb1ELb1ELb1ELb0EEEvNS_9BwdParamsE,"",@"SHT_CUDA_INFO"
	.sectionflags	@""
	.align	4


	//----- nvinfo : EIATTR_CUDA_API_VERSION
	.align		4
        /*0000*/ 	.byte	0x04, 0x37
        /*0002*/ 	.short	(.L_2565 - .L_2564)
.L_2564:
        /*0004*/ 	.word	0x00000082


	//----- nvinfo : EIATTR_KPARAM_INFO
	.align		4
.L_2565:
        /*0008*/ 	.byte	0x04, 0x17
        /*000a*/ 	.short	(.L_2567 - .L_2566)
.L_2566:
        /*000c*/ 	.word	0x00000000
        /*0010*/ 	.short	0x0000
        /*0012*/ 	.short	0x0000
        /*0014*/ 	.byte	0x00, 0xf0, 0xa1, 0x04


	//----- nvinfo : EIATTR_SPARSE_MMA_MASK
	.align		4
.L_2567:
        /*0018*/ 	.byte	0x03, 0x50
        /*001a*/ 	.short	0x0000


	//----- nvinfo : EIATTR_MAXREG_COUNT
	.align		4
        /*001c*/ 	.byte	0x03, 0x1b
        /*001e*/ 	.short	0x00ff


	//----- nvinfo : EIATTR_NUM_BARRIERS
	.align		4
        /*0020*/ 	.byte	0x02, 0x4c
        /*0022*/ 	.byte	0x01
	.zero		1


	//----- nvinfo : EIATTR_MERCURY_ISA_VERSION
	.align		4
        /*0024*/ 	.byte	0x03, 0x5f
        /*0026*/ 	.short	0x0101


	//----- nvinfo : EIATTR_COOP_GROUP_MASK_REGIDS
	.align		4
        /*0028*/ 	.byte	0x04, 0x29
        /*002a*/ 	.short	(.L_2569 - .L_2568)


	//   ....[0]....
.L_2568:
        /*002c*/ 	.word	0xffffffff


	//   ....[1]....
        /*0030*/ 	.word	0xffffffff


	//   ....[2]....
        /*0034*/ 	.word	0xffffffff


	//   ....[3]....
        /*0038*/ 	.word	0xffffffff


	//   ....[4]....
        /*003c*/ 	.word	0xffffffff


	//   ....[5]....
        /*0040*/ 	.word	0xffffffff


	//   ....[6]....
        /*0044*/ 	.word	0xffffffff


	//   ....[7]....
        /*0048*/ 	.word	0xffffffff


	//   ....[8]....
        /*004c*/ 	.word	0xffffffff


	//   ....[9]....
        /*0050*/ 	.word	0xffffffff


	//----- nvinfo : EIATTR_COOP_GROUP_INSTR_OFFSETS
	.align		4
.L_2569:
        /*0054*/ 	.byte	0x04, 0x28
        /*0056*/ 	.short	(.L_2571 - .L_2570)


	//   ....[0]....
.L_2570:
        /*0058*/ 	.word	0x00002110


	//   ....[1]....
        /*005c*/ 	.word	0x00002130


	//   ....[2]....
        /*0060*/ 	.word	0x00002170


	//   ....[3]....
        /*0064*/ 	.word	0x00002180


	//   ....[4]....
        /*0068*/ 	.word	0x000021c0


	//   ....[5]....
        /*006c*/ 	.word	0x000021d0


	//   ....[6]....
        /*0070*/ 	.word	0x00002200


	//   ....[7]....
        /*0074*/ 	.word	0x00002210


	//   ....[8]....
        /*0078*/ 	.word	0x00002240


	//   ....[9]....
        /*007c*/ 	.word	0x00002250


	//----- nvinfo : EIATTR_VRC_CTA_INIT_COUNT
	.align		4
.L_2571:
        /*0080*/ 	.byte	0x02, 0x4a
	.zero		1
	.zero		1


	//----- nvinfo : EIATTR_EXIT_INSTR_OFFSETS
	.align		4
        /*0084*/ 	.byte	0x04, 0x1c
        /*0086*/ 	.short	(.L_2573 - .L_2572)


	//   ....[0]....
.L_2572:
        /*0088*/ 	.word	0x0000b370


	//   ....[1]....
        /*008c*/ 	.word	0x0000b440


	//----- nvinfo : EIATTR_MAX_THREADS
	.align		4
.L_2573:
        /*0090*/ 	.byte	0x04, 0x05
        /*0092*/ 	.short	(.L_2575 - .L_2574)
.L_2574:
        /*0094*/ 	.word	0x00000080
        /*0098*/ 	.word	0x00000001
        /*009c*/ 	.word	0x00000001


	//----- nvinfo : EIATTR_CRS_STACK_SIZE
	.align		4
.L_2575:
        /*00a0*/ 	.byte	0x04, 0x1e
        /*00a2*/ 	.short	(.L_2577 - .L_2576)
.L_2576:
        /*00a4*/ 	.word	0x00000000


	//----- nvinfo : EIATTR_CBANK_PARAM_SIZE
	.align		4
.L_2577:
        /*00a8*/ 	.byte	0x03, 0x19
        /*00aa*/ 	.short	0x0128


	//----- nvinfo : EIATTR_PARAM_CBANK
	.align		4
        /*00ac*/ 	.byte	0x04, 0x0a
        /*00ae*/ 	.short	(.L_2579 - .L_2578)
	.align		4
.L_2578:
        /*00b0*/ 	.word	index@(.nv.constant0._ZN10layer_norm13ln_bwd_kernelINS_13Kernel_traitsI13__nv_bfloat16S2_fS2_fjLj3072ELj1ELj1ELj4ELj16ENS_18Kernel_traits_baseILj3072ES2_S2_fS2_fjLj128EEEEELb1ELb1ELb1ELb0EEEvNS_9BwdParamsE)
        /*00b4*/ 	.short	0x0380
        /*00b6*/ 	.short	0x0128


	//----- nvinfo : EIATTR_SW_WAR
	.align		4
.L_2579:
        /*00b8*/ 	.byte	0x04, 0x36
        /*00ba*/ 	.short	(.L_2581 - .L_2580)
.L_2580:
        /*00bc*/ 	.word	0x00000008
.L_2581:


//--------------------- .nv.info._ZN10layer_norm22ln_bwd_finalize_kernelINS_22Kernel_traits_finalizeILj3072E13__nv_bfloat16S2_fS2_fjLb1ELj1024ELj4ENS_18Kernel_traits_baseILj3072ES2_S2_fS2_fjLj1024EEEEELb1ELb1EEEvNS_9BwdParamsE --------------------------
	.section	.nv.info._ZN10layer_norm22ln_bwd_finalize_kernelINS_22Kernel_traits_finalizeILj3072E13__nv_bfloat16S2_fS2_fjLb1ELj1024ELj4ENS_18Kernel_traits_baseILj3072ES2_S2_fS2_fjLj1024EEEEELb1ELb1EEEvNS_9BwdParamsE,"",@"SHT_CUDA_INFO"
	.sectionflags	@""
	.align	4


	//----- nvinfo : EIATTR_CUDA_API_VERSION
	.align		4
        /*0000*/ 	.byte	0x04, 0x37
        /*0002*/ 	.short	(.L_2583 - .L_2582)
.L_2582:
        /*0004*/ 	.word	0x00000082


	//----- nvinfo : EIATTR_KPARAM_INFO
	.align		4
.L_2583:
        /*0008*/ 	.byte	0x04, 0x17
        /*000a*/ 	.short	(.L_2585 - .L_2584)
.L_2584:
        /*000c*/ 	.word	0x00000000
        /*0010*/ 	.short	0x0000
        /*0012*/ 	.short	0x0000
        /*0014*/ 	.byte	0x00, 0xf0, 0xa1, 0x04


	//----- nvinfo : EIATTR_SPARSE_MMA_MASK
	.align		4
.L_2585:
        /*0018*/ 	.byte	0x03, 0x50
        /*001a*/ 	.short	0x0000


	//----- nvinfo : EIATTR_MAXREG_COUNT
	.align		4
        /*001c*/ 	.byte	0x03, 0x1b
        /*001e*/ 	.short	0x0040


	//----- nvinfo : EIATTR_NUM_BARRIERS
	.align		4
        /*0020*/ 	.byte	0x02, 0x4c
        /*0022*/ 	.byte	0x01
	.zero		1


	//----- nvinfo : EIATTR_MERCURY_ISA_VERSION
	.align		4
        /*0024*/ 	.byte	0x03, 0x5f
        /*0026*/ 	.short	0x0101


	//----- nvinfo : EIATTR_COOP_GROUP_MASK_REGIDS
	.align		4
        /*0028*/ 	.byte	0x04, 0x29
        /*002a*/ 	.short	(.L_2587 - .L_2586)


	//   ....[0]....
.L_2586:
        /*002c*/ 	.word	0xffffffff


	//   ....[1]....
        /*0030*/ 	.word	0xffffffff


	//   ....[2]....
        /*0034*/ 	.word	0xffffffff


	//   ....[3]....
        /*0038*/ 	.word	0xffffffff


	//   ....[4]....
        /*003c*/ 	.word	0xffffffff


	//   ....[5]....
        /*0040*/ 	.word	0xffffffff


	//   ....[6]....
        /*0044*/ 	.word	0xffffffff


	//   ....[7]....
        /*0048*/ 	.word	0xffffffff


	//   ....[8]....
        /*004c*/ 	.word	0xffffffff


	//   ....[9]....
        /*0050*/ 	.word	0xffffffff


	//   ....[10]....
        /*0054*/ 	.word	0xffffffff


	//   ....[11]....
        /*0058*/ 	.word	0xffffffff


	//   ....[12]....
        /*005c*/ 	.word	0xffffffff


	//   ....[13]....
        /*0060*/ 	.word	0xffffffff


	//   ....[14]....
        /*0064*/ 	.word	0xffffffff


	//----- nvinfo : EIATTR_COOP_GROUP_INSTR_OFFSETS
	.align		4
.L_2587:
        /*0068*/ 	.byte	0x04, 0x28
        /*006a*/ 	.short	(.L_2589 - .L_2588)


	//   ....[0]....
.L_2588:
        /*006c*/ 	.word	0x00001070


	//   ....[1]....
        /*0070*/ 	.word	0x00001080


	//   ....[2]....
        /*0074*/ 	.word	0x00001090


	//   ....[3]....
        /*0078*/ 	.word	0x000010c0


	//   ....[4]....
        /*007c*/ 	.word	0x000010e0


	//   ....[5]....
        /*0080*/ 	.word	0x000010f0


	//   ....[6]....
        /*0084*/ 	.word	0x00001120


	//   ....[7]....
        /*0088*/ 	.word	0x00001140


	//   ....[8]....
        /*008c*/ 	.word	0x00001150


	//   ....[9]....
        /*0090*/ 	.word	0x00001180


	//   ....[10]....
        /*0094*/ 	.word	0x000011a0


	//   ....[11]....
        /*0098*/ 	.word	0x000011b0


	//   ....[12]....
        /*009c*/ 	.word	0x000011f0


	//   ....[13]....
        /*00a0*/ 	.word	0x00001210


	//   ....[14]....
        /*00a4*/ 	.word	0x00001220


	//----- nvinfo : EIATTR_VRC_CTA_INIT_COUNT
	.align		4
.L_2589:
        /*00a8*/ 	.byte	0x02, 0x4a
	.zero		1
	.zero		1


	//----- nvinfo : EIATTR_EXIT_INSTR_OFFSETS
	.align		4
        /*00ac*/ 	.byte	0x04, 0x1c
        /*00ae*/ 	.short	(.L_2591 - .L_2590)


	//   ....[0]....
.L_2590:
        /*00b0*/ 	.word	0x00000060


	//   ....[1]....
        /*00b4*/ 	.word	0x000012a0


	//   ....[2]....
        /*00b8*/ 	.word	0x000013c0


	//----- nvinfo : EIATTR_MAX_THREADS
	.align		4
.L_2591:
        /*00bc*/ 	.byte	0x04, 0x05
        /*00be*/ 	.short	(.L_2593 - .L_2592)
.L_2592:
        /*00c0*/ 	.word	0x00000400
        /*00c4*/ 	.word	0x00000001
        /*00c8*/ 	.word	0x00000001


	//----- nvinfo : EIATTR_CRS_STACK_SIZE
	.align		4
.L_2593:
        /*00cc*/ 	.byte	0x04, 0x1e
        /*00ce*/ 	.short	(.L_2595 - .L_2594)
.L_2594:
        /*00d0*/ 	.word	0x00000000


	//----- nvinfo : EIATTR_CBANK_PARAM_SIZE
	.align		4
.L_2595:
        /*00d4*/ 	.byte	0x03, 0x19
        /*00d6*/ 	.short	0x0128


	//----- nvinfo : EIATTR_PARAM_CBANK
	.align		4
        /*00d8*/ 	.byte	0x04, 0x0a
        /*00da*/ 	.short	(.L_2597 - .L_2596)
	.align		4
.L_2596:
        /*00dc*/ 	.word	index@(.nv.constant0._ZN10layer_norm22ln_bwd_finalize_kernelINS_22Kernel_traits_finalizeILj3072E13__nv_bfloat16S2_fS2_fjLb1ELj1024ELj4ENS_18Kernel_traits_baseILj3072ES2_S2_fS2_fjLj1024EEEEELb1ELb1EEEvNS_9BwdParamsE)
        /*00e0*/ 	.short	0x0380
        /*00e2*/ 	.short	0x0128


	//----- nvinfo : EIATTR_SW_WAR
	.align		4
.L_2597:
        /*00e4*/ 	.byte	0x04, 0x36
        /*00e6*/ 	.short	(.L_2599 - .L_2598)
.L_2598:
        /*00e8*/ 	.word	0x00000008
.L_2599:


//--------------------- .nv.info._ZN10layer_norm13ln_bwd_kernelINS_13Kernel_traitsI13__nv_bfloat16S2_fS2_fjLj3072ELj1ELj1ELj4ELj16ENS_18Kernel_traits_baseILj3072ES2_S2_fS2_fjLj128EEEEELb1ELb1ELb1ELb1EEEvNS_9BwdParamsE --------------------------
	.section	.nv.info._ZN10layer_norm13ln_bwd_kernelINS_13Kernel_traitsI13__nv_bfloat16S2_fS2_fjLj3072ELj1ELj1ELj4ELj16ENS_18Kernel_traits_baseILj3072ES2_S2_fS2_fjLj128EEEEELb1ELb1ELb1ELb1EEEvNS_9BwdParamsE,"",@"SHT_CUDA_INFO"
	.sectionflags	@""
	.align	4


	//----- nvinfo : EIATTR_CUDA_API_VERSION
	.align		4
        /*0000*/ 	.byte	0x04, 0x37
        /*0002*/ 	.short	(.L_2601 - .L_2600)
.L_2600:
        /*0004*/ 	.word	0x00000082


	//----- nvinfo : EIATTR_KPARAM_INFO
	.align		4
.L_2601:
        /*0008*/ 	.byte	0x04, 0x17
        /*000a*/ 	.short	(.L_2603 - .L_2602)
.L_2602:
        /*000c*/ 	.word	0x00000000
        /*0010*/ 	.short	0x0000
        /*0012*/ 	.short	0x0000
        /*0014*/ 	.byte	0x00, 0xf0, 0xa1, 0x04


	//----- nvinfo : EIATTR_SPARSE_MMA_MASK
	.align		4
.L_2603:
        /*0018*/ 	.byte	0x03, 0x50
        /*001a*/ 	.short	0x0000


	//----- nvinfo : EIATTR_MAXREG_COUNT
	.align		4
        /*001c*/ 	.byte	0x03, 0x1b
        /*001e*/ 	.short	0x00ff


	//----- nvinfo : EIATTR_NUM_BARRIERS
	.align		4
        /*0020*/ 	.byte	0x02, 0x4c
        /*0022*/ 	.byte	0x01
	.zero		1


	//----- nvinfo : EIATTR_MERCURY_ISA_VERSION
	.align		4
        /*0024*/ 	.byte	0x03, 0x5f
        /*0026*/ 	.short	0x0101


	//----- nvinfo : EIATTR_COOP_GROUP_MASK_REGIDS
	.align		4
        /*0028*/ 	.byte	0x04, 0x29
        /*002a*/ 	.short	(.L_2605 - .L_2604)


	//   ....[0]....
.L_2604:
        /*002c*/ 	.word	0xffffffff


	//   ....[1]....
        /*0030*/ 	.word	0xffffffff


	//   ....[2]....
        /*0034*/ 	.word	0xffffffff


	//   ....[3]....
        /*0038*/ 	.word	0xffffffff


	//   ....[4]....
        /*003c*/ 	.word	0xffffffff


	//   ....[5]....
        /*0040*/ 	.word	0xffffffff


	//   ....[6]....
        /*0044*/ 	.word	0xffffffff


	//   ....[7]....
        /*0048*/ 	.word	0xffffffff


	//   ....[8]....
        /*004c*/ 	.word	0xffffffff


	//   ....[9]....
        /*0050*/ 	.word	0xffffffff


	//----- nvinfo : EIATTR_COOP_GROUP_INSTR_OFFSETS
	.align		4
.L_2605:
        /*0054*/ 	.byte	0x04, 0x28
        /*0056*/ 	.short	(.L_2607 - .L_2606)


	//   ....[0]....
.L_2606:
        /*0058*/ 	.word	0x00001b50


	//   ....[1]....
        /*005c*/ 	.word	0x00001b90


	//   ....[2]....
        /*0060*/ 	.word	0x00001be0


	//   ....[3]....
        /*0064*/ 	.word	0x00001bf0


	//   ....[4]....
        /*0068*/ 	.word	0x00001c20


	//   ....[5]....
        /*006c*/ 	.word	0x00001c40


	//   ....[6]....
        /*0070*/ 	.word	0x00001c80


	//   ....[7]....
        /*0074*/ 	.word	0x00001c90


	//   ....[8]....
        /*0078*/ 	.word	0x00001cd0


	//   ....[9]....
        /*007c*/ 	.word	0x00001cf0


	//----- nvinfo : EIATTR_VRC_CTA_INIT_COUNT
	.align		4
.L_2607:
        /*0080*/ 	.byte	0x02, 0x4a
	.zero		1
	.zero		1


	//----- nvinfo : EIATTR_EXIT_INSTR_OFFSETS
	.align		4
        /*0084*/ 	.byte	0x04, 0x1c
        /*0086*/ 	.short	(.L_2609 - .L_2608)


	//   ....[0]....
.L_2608:
        /*0088*/ 	.word	0x00009170


	//----- nvinfo : EIATTR_MAX_THREADS
	.align		4
.L_2609:
        /*008c*/ 	.byte	0x04, 0x05
        /*008e*/ 	.short	(.L_2611 - .L_2610)
.L_2610:
        /*0090*/ 	.word	0x00000080
        /*0094*/ 	.word	0x00000001
        /*0098*/ 	.word	0x00000001


	//----- nvinfo : EIATTR_CRS_STACK_SIZE
	.align		4
.L_2611:
        /*009c*/ 	.byte	0x04, 0x1e
        /*009e*/ 	.short	(.L_2613 - .L_2612)
.L_2612:
        /*00a0*/ 	.word	0x00000000


	//----- nvinfo : EIATTR_CBANK_PARAM_SIZE
	.align		4
.L_2613:
        /*00a4*/ 	.byte	0x03, 0x19
        /*00a6*/ 	.short	0x0128


	//----- nvinfo : EIATTR_PARAM_CBANK
	.align		4
        /*00a8*/ 	.byte	0x04, 0x0a
        /*00aa*/ 	.short	(.L_2615 - .L_2614)
	.align		4
.L_2614:
        /*00ac*/ 	.word	index@(.nv.constant0._ZN10layer_norm13ln_bwd_kernelINS_13Kernel_traitsI13__nv_bfloat16S2_fS2_fjLj3072ELj1ELj1ELj4ELj16ENS_18Kernel_traits_baseILj3072ES2_S2_fS2_fjLj128EEEEELb1ELb1ELb1ELb1EEEvNS_9BwdParamsE)
        /*00b0*/ 	.short	0x0380
        /*00b2*/ 	.short	0x0128


	//----- nvinfo : EIATTR_SW_WAR
	.align		4
.L_2615:
        /*00b4*/ 	.byte	0x04, 0x36
        /*00b6*/ 	.short	(.L_2617 - .L_2616)
.L_2616:
        /*00b8*/ 	.word	0x00000008
.L_2617:


//--------------------- .nv.info._ZN10layer_norm13ln_bwd_kernelINS_13Kernel_traitsIf13__nv_bfloat16fS2_fjLj3072ELj1ELj1ELj4ELj16ENS_18Kernel_traits_baseILj3072EfS2_fS2_fjLj128EEEEELb0ELb0ELb0ELb0EEEvNS_9BwdParamsE --------------------------
	.section	.nv.info._ZN10layer_norm13ln_bwd_kernelINS_13Kernel_traitsIf13__nv_bfloat16fS2_fjLj3072ELj1ELj1ELj4ELj16ENS_18Kernel_traits_baseILj3072EfS2_fS2_fjLj128EEEEELb0ELb0ELb0ELb0EEEvNS_9BwdParamsE,"",@"SHT_CUDA_INFO"
	.sectionflags	@""
	.align	4


	//----- nvinfo : EIATTR_CUDA_API_VERSION
	.align		4
        /*0000*/ 	.byte	0x04, 0x37
        /*0002*/ 	.short	(.L_2619 - .L_2618)
.L_2618:
        /*0004*/ 	.word	0x00000082


	//----- nvinfo : EIATTR_KPARAM_INFO
	.align		4
.L_2619:
        /*0008*/ 	.byte	0x04, 0x17
        /*000a*/ 	.short	(.L_2621 - .L_2620)
.L_2620:
        /*000c*/ 	.word	0x00000000
        /*0010*/ 	.short	0x0000
        /*0012*/ 	.short	0x0000
        /*0014*/ 	.byte	0x00, 0xf0, 0xa1, 0x04


	//----- nvinfo : EIATTR_SPARSE_MMA_MASK
	.align		4
.L_2621:
        /*0018*/ 	.byte	0x03, 0x50
        /*001a*/ 	.short	0x0000


	//----- nvinfo : EIATTR_MAXREG_COUNT
	.align		4
        /*001c*/ 	.byte	0x03, 0x1b
        /*001e*/ 	.short	0x00ff


	//----- nvinfo : EIATTR_NUM_BARRIERS
	.align		4
        /*0020*/ 	.byte	0x02, 0x4c
        /*0022*/ 	.byte	0x01
	.zero		1


	//----- nvinfo : EIATTR_MERCURY_ISA_VERSION
	.align		4
        /*0024*/ 	.byte	0x03, 0x5f
        /*0026*/ 	.short	0x0101


	//----- nvinfo : EIATTR_COOP_GROUP_MASK_REGIDS
	.align		4
        /*0028*/ 	.byte	0x04, 0x29
        /*002a*/ 	.short	(.L_2623 - .L_2622)


	//   ....[0]....
.L_2622:
        /*002c*/ 	.word	0xffffffff


	//   ....[1]....
        /*0030*/ 	.word	0xffffffff


	//   ....[2]....
        /*0034*/ 	.word	0xffffffff


	//   ....[3]....
        /*0038*/ 	.word	0xffffffff


	//   ....[4]....
        /*003c*/ 	.word	0xffffffff


	//   ....[5]....
        /*0040*/ 	.word	0xffffffff


	//   ....[6]....
        /*0044*/ 	.word	0xffffffff


	//   ....[7]....
        /*0048*/ 	.word	0xffffffff


	//   ....[8]....
        /*004c*/ 	.word	0xffffffff


	//   ....[9]....
        /*0050*/ 	.word	0xffffffff


	//----- nvinfo : EIATTR_COOP_GROUP_INSTR_OFFSETS
	.align		4
.L_2623:
        /*0054*/ 	.byte	0x04, 0x28
        /*0056*/ 	.short	(.L_2625 - .L_2624)


	//   ....[0]....
.L_2624:
        /*0058*/ 	.word	0x00001790


	//   ....[1]....
        /*005c*/ 	.word	0x000017c0


	//   ....[2]....
        /*0060*/ 	.word	0x000017f0


	//   ....[3]....
        /*0064*/ 	.word	0x00001800


	//   ....[4]....
        /*0068*/ 	.word	0x00001830


	//   ....[5]....
        /*006c*/ 	.word	0x00001840


	//   ....[6]....
        /*0070*/ 	.word	0x00001870


	//   ....[7]....
        /*0074*/ 	.word	0x00001880


	//   ....[8]....
        /*0078*/ 	.word	0x000018b0


	//   ....[9]....
        /*007c*/ 	.word	0x000018c0


	//----- nvinfo : EIATTR_VRC_CTA_INIT_COUNT
	.align		4
.L_2625:
        /*0080*/ 	.byte	0x02, 0x4a
	.zero		1
	.zero		1


	//----- nvinfo : EIATTR_EXIT_INSTR_OFFSETS
	.align		4
        /*0084*/ 	.byte	0x04, 0x1c
        /*0086*/ 	.short	(.L_2627 - .L_2626)


	//   ....[0]....
.L_2626:
        /*0088*/ 	.word	0x00003d40


	//   ....[1]....
        /*008c*/ 	.word	0x00003de0


	//----- nvinfo : EIATTR_MAX_THREADS
	.align		4
.L_2627:
        /*0090*/ 	.byte	0x04, 0x05
        /*0092*/ 	.short	(.L_2629 - .L_2628)
.L_2628:
        /*0094*/ 	.word	0x00000080
        /*0098*/ 	.word	0x00000001
        /*009c*/ 	.word	0x00000001


	//----- nvinfo : EIATTR_CRS_STACK_SIZE
	.align		4
.L_2629:
        /*00a0*/ 	.byte	0x04, 0x1e
        /*00a2*/ 	.short	(.L_2631 - .L_2630)
.L_2630:
        /*00a4*/ 	.word	0x00000000


	//----- nvinfo : EIATTR_CBANK_PARAM_SIZE
	.align		4
.L_2631:
        /*00a8*/ 	.byte	0x03, 0x19
        /*00aa*/ 	.short	0x0128


	//----- nvinfo : EIATTR_PARAM_CBANK
	.align		4
        /*00ac*/ 	.byte	0x04, 0x0a
        /*00ae*/ 	.short	(.L_2633 - .L_2632)
	.align		4
.L_2632:
        /*00b0*/ 	.word	index@(.nv.constant0._ZN10layer_norm13ln_bwd_kernelINS_13Kernel_traitsIf13__nv_bfloat16fS2_fjLj3072ELj1ELj1ELj4ELj16ENS_18Kernel_traits_baseILj3072EfS2_fS2_fjLj128EEEEELb0ELb0ELb0ELb0EEEvNS_9BwdParamsE)
        /*00b4*/ 	.short	0x0380
        /*00b6*/ 	.short	0x0128


	//----- nvinfo : EIATTR_SW_WAR
	.align		4
.L_2633:
        /*00b8*/ 	.byte	0x04, 0x36
        /*00ba*/ 	.short	(.L_2635 - .L_2634)
.L_2634:
        /*00bc*/ 	.word	0x00000008
.L_2635:


//--------------------- .nv.info._ZN10layer_norm13ln_bwd_kernelINS_13Kernel_traitsIf13__nv_bfloat16fS2_fjLj3072ELj1ELj1ELj4ELj16ENS_18Kernel_traits_baseILj3072EfS2_fS2_fjLj128EEEEELb0ELb0ELb0ELb1EEEvNS_9BwdParamsE --------------------------
	.section	.nv.info._ZN10layer_norm13ln_bwd_kernelINS_13Kernel_traitsIf13__nv_bfloat16fS2_fjLj3072ELj1ELj1ELj4ELj16ENS_18Kernel_traits_baseILj3072EfS2_fS2_fjLj128EEEEELb0ELb0ELb0ELb1EEEvNS_9BwdParamsE,"",@"SHT_CUDA_INFO"
	.sectionflags	@""
	.align	4


	//----- nvinfo : EIATTR_CUDA_API_VERSION
	.align		4
        /*0000*/ 	.byte	0x04, 0x37
        /*0002*/ 	.short	(.L_2637 - .L_2636)
.L_2636:
        /*0004*/ 	.word	0x00000082


	//----- nvinfo : EIATTR_KPARAM_INFO
	.align		4
.L_2637:
        /*0008*/ 	.byte	0x04, 0x17
        /*000a*/ 	.short	(.L_2639 - .L_2638)
.L_2638:
        /*000c*/ 	.word	0x00000000
        /*0010*/ 	.short	0x0000
        /*0012*/ 	.short	0x0000
        /*0014*/ 	.byte	0x00, 0xf0, 0xa1, 0x04


	//----- nvinfo : EIATTR_SPARSE_MMA_MASK
	.align		4
.L_2639:
        /*0018*/ 	.byte	0x03, 0x50
        /*001a*/ 	.short	0x0000


	//----- nvinfo : EIATTR_MAXREG_COUNT
	.align		4
        /*001c*/ 	.byte	0x03, 0x1b
        /*001e*/ 	.short	0x00ff


	//----- nvinfo : EIATTR_NUM_BARRIERS
	.align		4
        /*0020*/ 	.byte	0x02, 0x4c
        /*0022*/ 	.byte	0x01
	.zero		1


	//----- nvinfo : EIATTR_MERCURY_ISA_VERSION
	.align		4
        /*0024*/ 	.byte	0x03, 0x5f
        /*0026*/ 	.short	0x0101


	//----- nvinfo : EIATTR_COOP_GROUP_MASK_REGIDS
	.align		4
        /*0028*/ 	.byte	0x04, 0x29
        /*002a*/ 	.short	(.L_2641 - .L_2640)


	//   ....[0]....
.L_2640:
        /*002c*/ 	.word	0xffffffff


	//   ....[1]....
        /*0030*/ 	.word	0xffffffff


	//   ....[2]....
        /*0034*/ 	.word	0xffffffff


	//   ....[3]....
        /*0038*/ 	.word	0xffffffff


	//   ....[4]....
        /*003c*/ 	.word	0xffffffff


	//   ....[5]....
        /*0040*/ 	.word	0xffffffff


	//   ....[6]....
        /*0044*/ 	.word	0xffffffff


	//   ....[7]....
        /*0048*/ 	.word	0xffffffff


	//   ....[8]....
        /*004c*/ 	.word	0xffffffff


	//   ....[9]....
        /*0050*/ 	.word	0xffffffff


	//----- nvinfo : EIATTR_COOP_GROUP_INSTR_OFFSETS
	.align		4
.L_2641:
        /*0054*/ 	.byte	0x04, 0x28
        /*0056*/ 	.short	(.L_2643 - .L_2642)


	//   ....[0]....
.L_2642:
        /*0058*/ 	.word	0x00001400


	//   ....[1]....
        /*005c*/ 	.word	0x000014e0


	//   ....[2]....
        /*0060*/ 	.word	0x000014f0


	//   ....[3]....
        /*0064*/ 	.word	0x00001540


	//   ....[4]....
        /*0068*/ 	.word	0x00001550


	//   ....[5]....
        /*006c*/ 	.word	0x00001580


	//   ....[6]....
        /*0070*/ 	.word	0x000015c0


	//   ....[7]....
        /*0074*/ 	.word	0x000015e0


	//   ....[8]....
        /*0078*/ 	.word	0x00001610


	//   ....[9]....
        /*007c*/ 	.word	0x00001620


	//----- nvinfo : EIATTR_VRC_CTA_INIT_COUNT
	.align		4
.L_2643:
        /*0080*/ 	.byte	0x02, 0x4a
	.zero		1
	.zero		1


	//----- nvinfo : EIATTR_EXIT_INSTR_OFFSETS
	.align		4
        /*0084*/ 	.byte	0x04, 0x1c
        /*0086*/ 	.short	(.L_2645 - .L_2644)


	//   ....[0]....
.L_2644:
        /*0088*/ 	.word	0x00003ba0


	//----- nvinfo : EIATTR_MAX_THREADS
	.align		4
.L_2645:
        /*008c*/ 	.byte	0x04, 0x05
        /*008e*/ 	.short	(.L_2647 - .L_2646)
.L_2646:
        /*0090*/ 	.word	0x00000080
        /*0094*/ 	.word	0x00000001
        /*0098*/ 	.word	0x00000001


	//----- nvinfo : EIATTR_CRS_STACK_SIZE
	.align		4
.L_2647:
        /*009c*/ 	.byte	0x04, 0x1e
        /*009e*/ 	.short	(.L_2649 - .L_2648)
.L_2648:
        /*00a0*/ 	.word	0x00000000


	//----- nvinfo : EIATTR_CBANK_PARAM_SIZE
	.align		4
.L_2649:
        /*00a4*/ 	.byte	0x03, 0x19
        /*00a6*/ 	.short	0x0128


	//----- nvinfo : EIATTR_PARAM_CBANK
	.align		4
        /*00a8*/ 	.byte	0x04, 0x0a
        /*00aa*/ 	.short	(.L_2651 - .L_2650)
	.align		4
.L_2650:
        /*00ac*/ 	.word	index@(.nv.constant0._ZN10layer_norm13ln_bwd_kernelINS_13Kernel_traitsIf13__nv_bfloat16fS2_fjLj3072ELj1ELj1ELj4ELj16ENS_18Kernel_traits_baseILj3072EfS2_fS2_fjLj128EEEEELb0ELb0ELb0ELb1EEEvNS_9BwdParamsE)
        /*00b0*/ 	.short	0x0380
        /*00b2*/ 	.short	0x0128


	//----- nvinfo : EIATTR_SW_WAR
	.align		4
.L_2651:
        /*00b4*/ 	.byte	0x04, 0x36
        /*00b6*/ 	.short	(.L_2653 - .L_2652)
.L_2652:
        /*00b8*/ 	.word	0x00000008
.L_2653:


//--------------------- .nv.info._ZN10layer_norm13ln_bwd_kernelINS_13Kernel_traitsIf13__nv_bfloat16fS2_fjLj3072ELj1ELj1ELj4ELj16ENS_18Kernel_traits_baseILj3072EfS2_fS2_fjLj128EEEEELb0ELb0ELb1ELb0EEEvNS_9BwdParamsE --------------------------
	.section	.nv.info._ZN10layer_norm13ln_bwd_kernelINS_13Kernel_traitsIf13__nv_bfloat16fS2_fjLj3072ELj1ELj1ELj4ELj16ENS_18Kernel_traits_baseILj3072EfS2_fS2_fjLj128EEEEELb0ELb0ELb1ELb0EEEvNS_9BwdParamsE,"",@"SHT_CUDA_INFO"
	.sectionflags	@""
	.align	4


	//----- nvinfo : EIATTR_CUDA_API_VERSION
	.align		4
        /*0000*/ 	.byte	0x04, 0x37
        /*0002*/ 	.short	(.L_2655 - .L_2654)
.L_2654:
        /*0004*/ 	.word	0x00000082


	//----- nvinfo : EIATTR_KPARAM_INFO
	.align		4
.L_2655:
        /*0008*/ 	.byte	0x04, 0x17
        /*000a*/ 	.short	(.L_2657 - .L_2656)
.L_2656:
        /*000c*/ 	.word	0x00000000
        /*0010*/ 	.short	0x0000
        /*0012*/ 	.short	0x0000
        /*0014*/ 	.byte	0x00, 0xf0, 0xa1, 0x04


	//----- nvinfo : EIATTR_SPARSE_MMA_MASK
	.align		4
.L_2657:
        /*0018*/ 	.byte	0x03, 0x50
        /*001a*/ 	.short	0x0000


	//----- nvinfo : EIATTR_MAXREG_COUNT
	.align		4
        /*001c*/ 	.byte	0x03, 0x1b
        /*001e*/ 	.short	0x00ff


	//----- nvinfo : EIATTR_NUM_BARRIERS
	.align		4
        /*0020*/ 	.byte	0x02, 0x4c
        /*0022*/ 	.byte	0x01
	.zero		1


	//----- nvinfo : EIATTR_MERCURY_ISA_VERSION
	.align		4
        /*0024*/ 	.byte	0x03, 0x5f
        /*0026*/ 	.short	0x0101


	//----- nvinfo : EIATTR_COOP_GROUP_MASK_REGIDS
	.align		4
        /*0028*/ 	.byte	0x04, 0x29
        /*002a*/ 	.short	(.L_2659 - .L_2658)


	//   ....[0]....
.L_2658:
        /*002c*/ 	.word	0xffffffff


	//   ....[1]....
        /*0030*/ 	.word	0xffffffff


	//   ....[2]....
        /*0034*/ 	.word	0xffffffff


	//   ....[3]....
        /*0038*/ 	.word	0xffffffff


	//   ....[4]....
        /*003c*/ 	.word	0xffffffff


	//   ....[5]....
        /*0040*/ 	.word	0xffffffff


	//   ....[6]....
        /*0044*/ 	.word	0xffffffff


	//   ....[7]....
        /*0048*/ 	.word	0xffffffff


	//   ....[8]....
        /*004c*/ 	.word	0xffffffff


	//   ....[9]....
        /*0050*/ 	.word	0xffffffff


	//----- nvinfo : EIATTR_COOP_GROUP_INSTR_OFFSETS
	.align		4
.L_2659:
        /*0054*/ 	.byte	0x04, 0x28
        /*0056*/ 	.short	(.L_2661 - .L_2660)


	//   ....[0]....
.L_2660:
        /*0058*/ 	.word	0x00001930


	//   ....[1]....
        /*005c*/ 	.word	0x00001960


	//   ....[2]....
        /*0060*/ 	.word	0x00001990


	//   ....[3]....
        /*0064*/ 	.word	0x000019a0


	//   ....[4]....
        /*0068*/ 	.word	0x000019d0


	//   ....[5]....
        /*006c*/ 	.word	0x000019e0


	//   ....[6]....
        /*0070*/ 	.word	0x00001a10


	//   ....[7]....
        /*0074*/ 	.word	0x00001a20


	//   ....[8]....
        /*0078*/ 	.word	0x00001a50


	//   ....[9]....
        /*007c*/ 	.word	0x00001a60


	//----- nvinfo : EIATTR_VRC_CTA_INIT_COUNT
	.align		4
.L_2661:
        /*0080*/ 	.byte	0x02, 0x4a
	.zero		1
	.zero		1


	//----- nvinfo : EIATTR_EXIT_INSTR_OFFSETS
	.align		4
        /*0084*/ 	.byte	0x04, 0x1c
        /*0086*/ 	.short	(.L_2663 - .L_2662)


	//   ....[0]....
.L_2662:
        /*0088*/ 	.word	0x00005c50


	//   ....[1]....
        /*008c*/ 	.word	0x00005cf0


	//----- nvinfo : EIATTR_MAX_THREADS
	.align		4
.L_2663:
        /*0090*/ 	.byte	0x04, 0x05
        /*0092*/ 	.short	(.L_2665 - .L_2664)
.L_2664:
        /*0094*/ 	.word	0x00000080
        /*0098*/ 	.word	0x00000001
        /*009c*/ 	.word	0x00000001


	//----- nvinfo : EIATTR_CRS_STACK_SIZE
	.align		4
.L_2665:
        /*00a0*/ 	.byte	0x04, 0x1e
        /*00a2*/ 	.short	(.L_2667 - .L_2666)
.L_2666:
        /*00a4*/ 	.word	0x00000000


	//----- nvinfo : EIATTR_CBANK_PARAM_SIZE
	.align		4
.L_2667:
        /*00a8*/ 	.byte	0x03, 0x19
        /*00aa*/ 	.short	0x0128


	//----- nvinfo : EIATTR_PARAM_CBANK
	.align		4
        /*00ac*/ 	.byte	0x04, 0x0a
        /*00ae*/ 	.short	(.L_2669 - .L_2668)
	.align		4
.L_2668:
        /*00b0*/ 	.word	index@(.nv.constant0._ZN10layer_norm13ln_bwd_kernelINS_13Kernel_traitsIf13__nv_bfloat16fS2_fjLj3072ELj1ELj1ELj4ELj16ENS_18Kernel_traits_baseILj3072EfS2_fS2_fjLj128EEEEELb0ELb0ELb1ELb0EEEvNS_9BwdParamsE)
        /*00b4*/ 	.short	0x0380
        /*00b6*/ 	.short	0x0128


	//----- nvinfo : EIATTR_SW_WAR
	.align		4
.L_2669:
        /*00b8*/ 	.byte	0x04, 0x36
        /*00ba*/ 	.short	(.L_2671 - .L_2670)
.L_2670:
        /*00bc*/ 	.word	0x00000008
.L_2671:


//--------------------- .nv.info._ZN10layer_norm13ln_bwd_kernelINS_13Kernel_traitsIf13__nv_bfloat16fS2_fjLj3072ELj1ELj1ELj4ELj16ENS_18Kernel_traits_baseILj3072EfS2_fS2_fjLj128EEEEELb0ELb0ELb1ELb1EEEvNS_9BwdParamsE --------------------------
	.section	.nv.info._ZN10layer_norm13ln_bwd_kernelINS_13Kernel_traitsIf13__nv_bfloat16fS2_fjLj3072ELj1ELj1ELj4ELj16ENS_18Kernel_traits_baseILj3072EfS2_fS2_fjLj128EEEEELb0ELb0ELb1ELb1EEEvNS_9BwdParamsE,"",@"SHT_CUDA_INFO"
	.sectionflags	@""
	.align	4


	//----- nvinfo : EIATTR_CUDA_API_VERSION
	.align		4
        /*0000*/ 	.byte	0x04, 0x37
        /*0002*/ 	.short	(.L_2673 - .L_2672)
.L_2672:
        /*0004*/ 	.word	0x00000082


	//----- nvinfo : EIATTR_KPARAM_INFO
	.align		4
.L_2673:
        /*0008*/ 	.byte	0x04, 0x17
        /*000a*/ 	.short	(.L_2675 - .L_2674)
.L_2674:
        /*000c*/ 	.word	0x00000000
        /*0010*/ 	.short	0x0000
        /*0012*/ 	.short	0x0000
        /*0014*/ 	.byte	0x00, 0xf0, 0xa1, 0x04


	//----- nvinfo : EIATTR_SPARSE_MMA_MASK
	.align		4
.L_2675:
        /*0018*/ 	.byte	0x03, 0x50
        /*001a*/ 	.short	0x0000


	//----- nvinfo : EIATTR_MAXREG_COUNT
	.align		4
        /*001c*/ 	.byte	0x03, 0x1b
        /*001e*/ 	.short	0x00ff


	//----- nvinfo : EIATTR_NUM_BARRIERS
	.align		4
        /*0020*/ 	.byte	0x02, 0x4c
        /*0022*/ 	.byte	0x01
	.zero		1


	//----- nvinfo : EIATTR_MERCURY_ISA_VERSION
	.align		4
        /*0024*/ 	.byte	0x03, 0x5f
        /*0026*/ 	.short	0x0101


	//----- nvinfo : EIATTR_COOP_GROUP_MASK_REGIDS
	.align		4
        /*0028*/ 	.byte	0x04, 0x29
        /*002a*/ 	.short	(.L_2677 - .L_2676)


	//   ....[0]....
.L_2676:
        /*002c*/ 	.word	0xffffffff


	//   ....[1]....
        /*0030*/ 	.word	0xffffffff


	//   ....[2]....
        /*0034*/ 	.word	0xffffffff


	//   ....[3]....
        /*0038*/ 	.word	0xffffffff


	//   ....[4]....
        /*003c*/ 	.word	0xffffffff


	//   ....[5]....
        /*0040*/ 	.word	0xffffffff


	//   ....[6]....
        /*0044*/ 	.word	0xffffffff


	//   ....[7]....
        /*0048*/ 	.word	0xffffffff


	//   ....[8]....
        /*004c*/ 	.word	0xffffffff


	//   ....[9]....
        /*0050*/ 	.word	0xffffffff


	//----- nvinfo : EIATTR_COOP_GROUP_INSTR_OFFSETS
	.align		4
.L_2677:
        /*0054*/ 	.byte	0x04, 0x28
        /*0056*/ 	.short	(.L_2679 - .L_2678)


	//   ....[0]....
.L_2678:
        /*0058*/ 	.word	0x000015e0


	//   ....[1]....
        /*005c*/ 	.word	0x00001600


	//   ....[2]....
        /*0060*/ 	.word	0x00001640


	//   ....[3]....
        /*0064*/ 	.word	0x00001650


	//   ....[4]....
        /*0068*/ 	.word	0x00001690


	//   ....[5]....
        /*006c*/ 	.word	0x000016a0


	//   ....[6]....
        /*0070*/ 	.word	0x000016d0


	//   ....[7]....
        /*0074*/ 	.word	0x000016e0


	//   ....[8]....
        /*0078*/ 	.word	0x00001710


	//   ....[9]....
        /*007c*/ 	.word	0x00001720


	//----- nvinfo : EIATTR_VRC_CTA_INIT_COUNT
	.align		4
.L_2679:
        /*0080*/ 	.byte	0x02, 0x4a
	.zero		1
	.zero		1


	//----- nvinfo : EIATTR_EXIT_INSTR_OFFSETS
	.align		4
        /*0084*/ 	.byte	0x04, 0x1c
        /*0086*/ 	.short	(.L_2681 - .L_2680)


	//   ....[0]....
.L_2680:
        /*0088*/ 	.word	0x000057c0


	//----- nvinfo : EIATTR_MAX_THREADS
	.align		4
.L_2681:
        /*008c*/ 	.byte	0x04, 0x05
        /*008e*/ 	.short	(.L_2683 - .L_2682)
.L_2682:
        /*0090*/ 	.word	0x00000080
        /*0094*/ 	.word	0x00000001
        /*0098*/ 	.word	0x00000001


	//----- nvinfo : EIATTR_CRS_STACK_SIZE
	.align		4
.L_2683:
        /*009c*/ 	.byte	0x04, 0x1e
        /*009e*/ 	.short	(.L_2685 - .L_2684)
.L_2684:
        /*00a0*/ 	.word	0x00000000


	//----- nvinfo : EIATTR_CBANK_PARAM_SIZE
	.align		4
.L_2685:
        /*00a4*/ 	.byte	0x03, 0x19
        /*00a6*/ 	.short	0x0128


	//----- nvinfo : EIATTR_PARAM_CBANK
	.align		4
        /*00a8*/ 	.byte	0x04, 0x0a
        /*00aa*/ 	.short	(.L_2687 - .L_2686)
	.align		4
.L_2686:
        /*00ac*/ 	.word	index@(.nv.constant0._ZN10layer_norm13ln_bwd_kernelINS_13Kernel_traitsIf13__nv_bfloat16fS2_fjLj3072ELj1ELj1ELj4ELj16ENS_18Kernel_traits_baseILj3072EfS2_fS2_fjLj128EEEEELb0ELb0ELb1ELb1EEEvNS_9BwdParamsE)
        /*00b0*/ 	.short	0x0380
        /*00b2*/ 	.short	0x0128


	//----- nvinfo : EIATTR_SW_WAR
	.align		4
.L_2687:
        /*00b4*/ 	.byte	0x04, 0x36
        /*00b6*/ 	.short	(.L_2689 - .L_2688)
.L_2688:
        /*00b8*/ 	.word	0x00000008
.L_2689:


//--------------------- .nv.info._ZN10layer_norm13ln_bwd_kernelINS_13Kernel_traitsIf13__nv_bfloat16fS2_fjLj3072ELj1ELj1ELj4ELj16ENS_18Kernel_traits_baseILj3072EfS2_fS2_fjLj128EEEEELb0ELb1ELb0ELb0EEEvNS_9BwdParamsE --------------------------
	.section	.nv.info._ZN10layer_norm13ln_bwd_kernelINS_13Kernel_traitsIf13__nv_bfloat16fS2_fjLj3072ELj1ELj1ELj4ELj16ENS_18Kernel_traits_baseILj3072EfS2_fS2_fjLj128EEEEELb0ELb1ELb0ELb0EEEvNS_9BwdParamsE,"",@"SHT_CUDA_INFO"
	.sectionflags	@""
	.align	4


	//----- nvinfo : EIATTR_CUDA_API_VERSION
	.align		4
        /*0000*/ 	.byte	0x04, 0x37
        /*0002*/ 	.short	(.L_2691 - .L_2690)
.L_2690:
        /*0004*/ 	.word	0x00000082


	//----- nvinfo : EIATTR_KPARAM_INFO
	.align		4
.L_2691:
        /*0008*/ 	.byte	0x04, 0x17
        /*000a*/ 	.short	(.L_2693 - .L_2692)
.L_2692:
        /*000c*/ 	.word	0x00000000
        /*0010*/ 	.short	0x0000
        /*0012*/ 	.short	0x0000
        /*0014*/ 	.byte	0x00, 0xf0, 0xa1, 0x04


	//----- nvinfo : EIATTR_SPARSE_MMA_MASK
	.align		4
.L_2693:
        /*0018*/ 	.byte	0x03, 0x50
        /*001a*/ 	.short	0x0000


	//----- nvinfo : EIATTR_MAXREG_COUNT
	.align		4
        /*001c*/ 	.byte	0x03, 0x1b
        /*001e*/ 	.short	0x00ff


	//----- nvinfo : EIATTR_NUM_BARRIERS
	.align		4
        /*0020*/ 	.byte	0x02, 0x4c
        /*0022*/ 	.byte	0x01
	.zero		1


	//----- nvinfo : EIATTR_MERCURY_ISA_VERSION
	.align		4
        /*0024*/ 	.byte	0x03, 0x5f
        /*0026*/ 	.short	0x0101


	//----- nvinfo : EIATTR_COOP_GROUP_MASK_REGIDS
	.align		4
        /*0028*/ 	.byte	0x04, 0x29
        /*002a*/ 	.short	(.L_2695 - .L_2694)


	//   ....[0]....
.L_2694:
        /*002c*/ 	.word	0xffffffff


	//   ....[1]....
        /*0030*/ 	.word	0xffffffff


	//   ....[2]....
        /*0034*/ 	.word	0xffffffff


	//   ....[3]....
        /*0038*/ 	.word	0xffffffff


	//   ....[4]....
        /*003c*/ 	.word	0xffffffff


	//   ....[5]....
        /*0040*/ 	.word	0xffffffff


	//   ....[6]....
        /*0044*/ 	.word	0xffffffff


	//   ....[7]....
        /*0048*/ 	.word	0xffffffff


	//   ....[8]....
        /*004c*/ 	.word	0xffffffff


	//   ....[9]....
        /*0050*/ 	.word	0xffffffff


	//----- nvinfo : EIATTR_COOP_GROUP_INSTR_OFFSETS
	.align		4
.L_2695:
        /*0054*/ 	.byte	0x04, 0x28
        /*0056*/ 	.short	(.L_2697 - .L_2696)


	//   ....[0]....
.L_2696:
        /*0058*/ 	.word	0x00001910


	//   ....[1]....
        /*005c*/ 	.word	0x00001940


	//   ....[2]....
        /*0060*/ 	.word	0x00001970


	//   ....[3]....
        /*0064*/ 	.word	0x00001980


	//   ....[4]....
        /*0068*/ 	.word	0x000019b0


	//   ....[5]....
        /*006c*/ 	.word	0x000019c0


	//   ....[6]....
        /*0070*/ 	.word	0x000019f0


	//   ....[7]....
        /*0074*/ 	.word	0x00001a00


	//   ....[8]....
        /*0078*/ 	.word	0x00001a30


	//   ....[9]....
        /*007c*/ 	.word	0x00001a40


	//----- nvinfo : EIATTR_VRC_CTA_INIT_COUNT
	.align		4
.L_2697:
        /*0080*/ 	.byte	0x02, 0x4a
	.zero		1
	.zero		1


	//----- nvinfo : EIATTR_EXIT_INSTR_OFFSETS
	.align		4
        /*0084*/ 	.byte	0x04, 0x1c
        /*0086*/ 	.short	(.L_2699 - .L_2698)


	//   ....[0]....
.L_2698:
        /*0088*/ 	.word	0x000054f0


	//   ....[1]....
        /*008c*/ 	.word	0x000055c0


	//----- nvinfo : EIATTR_MAX_THREADS
	.align		4
.L_2699:
        /*0090*/ 	.byte	0x04, 0x05
        /*0092*/ 	.short	(.L_2701 - .L_2700)
.L_2700:
        /*0094*/ 	.word	0x00000080
        /*0098*/ 	.word	0x00000001
        /*009c*/ 	.word	0x00000001


	//----- nvinfo : EIATTR_CRS_STACK_SIZE
	.align		4
.L_2701:
        /*00a0*/ 	.byte	0x04, 0x1e
        /*00a2*/ 	.short	(.L_2703 - .L_2702)
.L_2702:
        /*00a4*/ 	.word	0x00000000


	//----- nvinfo : EIATTR_CBANK_PARAM_SIZE
	.align		4
.L_2703:
        /*00a8*/ 	.byte	0x03, 0x19
        /*00aa*/ 	.short	0x0128


	//----- nvinfo : EIATTR_PARAM_CBANK
	.align		4
        /*00ac*/ 	.byte	0x04, 0x0a
        /*00ae*/ 	.short	(.L_2705 - .L_2704)
	.align		4
.L_2704:
        /*00b0*/ 	.word	index@(.nv.constant0._ZN10layer_norm13ln_bwd_kernelINS_13Kernel_traitsIf13__nv_bfloat16fS2_fjLj3072ELj1ELj1ELj4ELj16ENS_18Kernel_traits_baseILj3072EfS2_fS2_fjLj128EEEEELb0ELb1ELb0ELb0EEEvNS_9BwdParamsE)
        /*00b4*/ 	.short	0x0380
        /*00b6*/ 	.short	0x0128


	//----- nvinfo : EIATTR_SW_WAR
	.align		4
.L_2705:
        /*00b8*/ 	.byte	0x04, 0x36
        /*00ba*/ 	.short	(.L_2707 - .L_2706)
.L_2706:
        /*00bc*/ 	.word	0x00000008
.L_2707:


//--------------------- .nv.info._ZN10layer_norm13ln_bwd_kernelINS_13Kernel_traitsIf13__nv_bfloat16fS2_fjLj3072ELj1ELj1ELj4ELj16ENS_18Kernel_traits_baseILj3072EfS2_fS2_fjLj128EEEEELb0ELb1ELb0ELb1EEEvNS_9BwdParamsE --------------------------
	.section	.nv.info._ZN10layer_norm13ln_bwd_kernelINS_13Kernel_traitsIf13__nv_bfloat16fS2_fjLj3072ELj1ELj1ELj4ELj16ENS_18Kernel_traits_baseILj3072EfS2_fS2_fjLj128EEEEELb0ELb1ELb0ELb1EEEvNS_9BwdParamsE,"",@"SHT_CUDA_INFO"
	.sectionflags	@""
	.align	4


	//----- nvinfo : EIATTR_CUDA_API_VERSION
	.align		4
        /*0000*/ 	.byte	0x04, 0x37
        /*0002*/ 	.short	(.L_2709 - .L_2708)
.L_2708:
        /*0004*/ 	.word	0x00000082


	//----- nvinfo : EIATTR_KPARAM_INFO
	.align		4
.L_2709:
        /*0008*/ 	.byte	0x04, 0x17
        /*000a*/ 	.short	(.L_2711 - .L_2710)
.L_2710:
        /*000c*/ 	.word	0x00000000
        /*0010*/ 	.short	0x0000
        /*0012*/ 	.short	0x0000
        /*0014*/ 	.byte	0x00, 0xf0, 0xa1, 0x04


	//----- nvinfo : EIATTR_SPARSE_MMA_MASK
	.align		4
.L_2711:
        /*0018*/ 	.byte	0x03, 0x50
        /*001a*/ 	.short	0x0000


	//----- nvinfo : EIATTR_MAXREG_COUNT
	.align		4
        /*001c*/ 	.byte	0x03, 0x1b
        /*001e*/ 	.short	0x00ff


	//----- nvinfo : EIATTR_NUM_BARRIERS
	.align		4
        /*0020*/ 	.byte	0x02, 0x4c
        /*0022*/ 	.byte	0x01
	.zero		1


	//----- nvinfo : EIATTR_MERCURY_ISA_VERSION
	.align		4
        /*0024*/ 	.byte	0x03, 0x5f
        /*0026*/ 	.short	0x0101


	//----- nvinfo : EIATTR_COOP_GROUP_MASK_REGIDS
	.align		4
        /*0028*/ 	.byte	0x04, 0x29
        /*002a*/ 	.short	(.L_2713 - .L_2712)


	//   ....[0]....
.L_2712:
        /*002c*/ 	.word	0xffffffff


	//   ....[1]....
        /*0030*/ 	.word	0xffffffff


	//   ....[2]....
        /*0034*/ 	.word	0xffffffff


	//   ....[3]....
        /*0038*/ 	.word	0xffffffff


	//   ....[4]....
        /*003c*/ 	.word	0xffffffff


	//   ....[5]....
        /*0040*/ 	.word	0xffffffff


	//   ....[6]....
        /*0044*/ 	.word	0xffffffff


	//   ....[7]....
        /*0048*/ 	.word	0xffffffff


	//   ....[8]....
        /*004c*/ 	.word	0xffffffff


	//   ....[9]....
        /*0050*/ 	.word	0xffffffff


	//----- nvinfo : EIATTR_COOP_GROUP_INSTR_OFFSETS
	.align		4
.L_2713:
        /*0054*/ 	.byte	0x04, 0x28
        /*0056*/ 	.short	(.L_2715 - .L_2714)


	//   ....[0]....
.L_2714:
        /*0058*/ 	.word	0x00001370


	//   ....[1]....
        /*005c*/ 	.word	0x00001380


	//   ....[2]....
        /*0060*/ 	.word	0x000013b0


	//   ....[3]....
        /*0064*/ 	.word	0x000013c0


	//   ....[4]....
        /*0068*/ 	.word	0x000013f0


	//   ....[5]....
        /*006c*/ 	.word	0x00001400


	//   ....[6]....
        /*0070*/ 	.word	0x00001430


	//   ....[7]....
        /*0074*/ 	.word	0x00001440


	//   ....[8]....
        /*0078*/ 	.word	0x00001480


	//   ....[9]....
        /*007c*/ 	.word	0x00001490


	//----- nvinfo : EIATTR_VRC_CTA_INIT_COUNT
	.align		4
.L_2715:
        /*0080*/ 	.byte	0x02, 0x4a
	.zero		1
	.zero		1


	//----- nvinfo : EIATTR_EXIT_INSTR_OFFSETS
	.align		4
        /*0084*/ 	.byte	0x04, 0x1c
        /*0086*/ 	.short	(.L_2717 - .L_2716)


	//   ....[0]....
.L_2716:
        /*0088*/ 	.word	0x00005690


	//----- nvinfo : EIATTR_MAX_THREADS
	.align		4
.L_2717:
        /*008c*/ 	.byte	0x04, 0x05
        /*008e*/ 	.short	(.L_2719 - .L_2718)
.L_2718:
        /*0090*/ 	.word	0x00000080
        /*0094*/ 	.word	0x00000001
        /*0098*/ 	.word	0x00000001


	//----- nvinfo : EIATTR_CRS_STACK_SIZE
	.align		4
.L_2719:
        /*009c*/ 	.byte	0x04, 0x1e
        /*009e*/ 	.short	(.L_2721 - .L_2720)
.L_2720:
        /*00a0*/ 	.word	0x00000000


	//----- nvinfo : EIATTR_CBANK_PARAM_SIZE
	.align		4
.L_2721:
        /*00a4*/ 	.byte	0x03, 0x19
        /*00a6*/ 	.short	0x0128


	//----- nvinfo : EIATTR_PARAM_CBANK
	.align		4
        /*00a8*/ 	.byte	0x04, 0x0a
        /*00aa*/ 	.short	(.L_2723 - .L_2722)
	.align		4
.L_2722:
        /*00ac*/ 	.word	index@(.nv.constant0._ZN10layer_norm13ln_bwd_kernelINS_13Kernel_traitsIf13__nv_bfloat16fS2_fjLj3072ELj1ELj1ELj4ELj16ENS_18Kernel_traits_baseILj3072EfS2_fS2_fjLj128EEEEELb0ELb1ELb0ELb1EEEvNS_9BwdParamsE)
        /*00b0*/ 	.short	0x0380
        /*00b2*/ 	.short	0x0128


	//----- nvinfo : EIATTR_SW_WAR
	.align		4
.L_2723:
        /*00b4*/ 	.byte	0x04, 0x36
        /*00b6*/ 	.short	(.L_2725 - .L_2724)
.L_2724:
        /*00b8*/ 	.word	0x00000008
.L_2725:


//--------------------- .nv.info._ZN10layer_norm13ln_bwd_kernelINS_13Kernel_traitsIf13__nv_bfloat16fS2_fjLj3072ELj1ELj1ELj4ELj16ENS_18Kernel_traits_baseILj3072EfS2_fS2_fjLj128EEEEELb0ELb1ELb1ELb0EEEvNS_9BwdParamsE --------------------------
	.section	.nv.info._ZN10layer_norm13ln_bwd_kernelINS_13Kernel_traitsIf13__nv_bfloat16fS2_fjLj3072ELj1ELj1ELj4ELj16ENS_18Kernel_traits_baseILj3072EfS2_fS2_fjLj128EEEEELb0ELb1ELb1ELb0EEEvNS_9BwdParamsE,"",@"SHT_CUDA_INFO"
	.sectionflags	@""
	.align	4


	//----- nvinfo : EIATTR_CUDA_API_VERSION
	.align		4
        /*0000*/ 	.byte	0x04, 0x37
        /*0002*/ 	.short	(.L_2727 - .L_2726)
.L_2726:
        /*0004*/ 	.word	0x00000082


	//----- nvinfo : EIATTR_KPARAM_INFO
	.align		4
.L_2727:
        /*0008*/ 	.byte	0x04, 0x17
        /*000a*/ 	.short	(.L_2729 - .L_2728)
.L_2728:
        /*000c*/ 	.word	0x00000000
        /*0010*/ 	.short	0x0000
        /*0012*/ 	.short	0x0000
        /*0014*/ 	.byte	0x00, 0xf0, 0xa1, 0x04


	//----- nvinfo : EIATTR_SPARSE_MMA_MASK
	.align		4
.L_2729:
        /*0018*/ 	.byte	0x03, 0x50
        /*001a*/ 	.short	0x0000


	//----- nvinfo : EIATTR_MAXREG_COUNT
	.align		4
        /*001c*/ 	.byte	0x03, 0x1b
        /*001e*/ 	.short	0x00ff


	//----- nvinfo : EIATTR_NUM_BARRIERS
	.align		4
        /*0020*/ 	.byte	0x02, 0x4c
        /*0022*/ 	.byte	0x01
	.zero		1


	//----- nvinfo : EIATTR_MERCURY_ISA_VERSION
	.align		4
        /*0024*/ 	.byte	0x03, 0x5f
        /*0026*/ 	.short	0x0101


	//----- nvinfo : EIATTR_COOP_GROUP_MASK_REGIDS
	.align		4
        /*0028*/ 	.byte	0x04, 0x29
        /*002a*/ 	.short	(.L_2731 - .L_2730)


	//   ....[0]....
.L_2730:
        /*002c*/ 	.word	0xffffffff


	//   ....[1]....
        /*0030*/ 	.word	0xffffffff


	//   ....[2]....
        /*0034*/ 	.word	0xffffffff


	//   ....[3]....
        /*0038*/ 	.word	0xffffffff


	//   ....[4]....
        /*003c*/ 	.word	0xffffffff


	//   ....[5]....
        /*0040*/ 	.word	0xffffffff


	//   ....[6]....
        /*0044*/ 	.word	0xffffffff


	//   ....[7]....
        /*0048*/ 	.word	0xffffffff


	//   ....[8]....
        /*004c*/ 	.word	0xffffffff


	//   ....[9]....
        /*0050*/ 	.word	0xffffffff


	//----- nvinfo : EIATTR_COOP_GROUP_INSTR_OFFSETS
	.align		4
.L_2731:
        /*0054*/ 	.byte	0x04, 0x28
        /*0056*/ 	.short	(.L_2733 - .L_2732)


	//   ....[0]....
.L_2732:
        /*0058*/ 	.word	0x00001b70


	//   ....[1]....
        /*005c*/ 	.word	0x00001b90


	//   ....[2]....
        /*0060*/ 	.word	0x00001bd0


	//   ....[3]....
        /*0064*/ 	.word	0x00001be0


	//   ....[4]....
        /*0068*/ 	.word	0x00001c20


	//   ....[5]....
        /*006c*/ 	.word	0x00001c30


	//   ....[6]....
        /*0070*/ 	.word	0x00001c60


	//   ....[7]....
        /*0074*/ 	.word	0x00001c70


	//   ....[8]....
        /*0078*/ 	.word	0x00001ca0


	//   ....[9]....
        /*007c*/ 	.word	0x00001cb0


	//----- nvinfo : EIATTR_VRC_CTA_INIT_COUNT
	.align		4
.L_2733:
        /*0080*/ 	.byte	0x02, 0x4a
	.zero		1
	.zero		1


	//----- nvinfo : EIATTR_EXIT_INSTR_OFFSETS
	.align		4
        /*0084*/ 	.byte	0x04, 0x1c
        /*0086*/ 	.short	(.L_2735 - .L_2734)


	//   ....[0]....
.L_2734:
        /*0088*/ 	.word	0x00006e90


	//   ....[1]....
        /*008c*/ 	.word	0x00006f60


	//----- nvinfo : EIATTR_MAX_THREADS
	.align		4
.L_2735:
        /*0090*/ 	.byte	0x04, 0x05
        /*0092*/ 	.short	(.L_2737 - .L_2736)
.L_2736:
        /*0094*/ 	.word	0x00000080
        /*0098*/ 	.word	0x00000001
        /*009c*/ 	.word	0x00000001


	//----- nvinfo : EIATTR_CRS_STACK_SIZE
	.align		4
.L_2737:
        /*00a0*/ 	.byte	0x04, 0x1e
        /*00a2*/ 	.short	(.L_2739 - .L_2738)
.L_2738:
        /*00a4*/ 	.word	0x00000000


	//----- nvinfo : EIATTR_CBANK_PARAM_SIZE
	.align		4
.L_2739:
        /*00a8*/ 	.byte	0x03, 0x19
        /*00aa*/ 	.short	0x0128


	//----- nvinfo : EIATTR_PARAM_CBANK
	.align		4
        /*00ac*/ 	.byte	0x04, 0x0a
        /*00ae*/ 	.short	(.L_2741 - .L_2740)
	.align		4
.L_2740:
        /*00b0*/ 	.word	index@(.nv.constant0._ZN10layer_norm13ln_bwd_kernelINS_13Kernel_traitsIf13__nv_bfloat16fS2_fjLj3072ELj1ELj1ELj4ELj16ENS_18Kernel_traits_baseILj3072EfS2_fS2_fjLj128EEEEELb0ELb1ELb1ELb0EEEvNS_9BwdParamsE)
        /*00b4*/ 	.short	0x0380
        /*00b6*/ 	.short	0x0128


	//----- nvinfo : EIATTR_SW_WAR
	.align		4
.L_2741:
        /*00b8*/ 	.byte	0x04, 0x36
        /*00ba*/ 	.short	(.L_2743 - .L_2742)
.L_2742:
        /*00bc*/ 	.word	0x00000008
.L_2743:


//--------------------- .nv.info._ZN10layer_norm13ln_bwd_kernelINS_13Kernel_traitsIf13__nv_bfloat16fS2_fjLj3072ELj1ELj1ELj4ELj16ENS_18Kernel_traits_baseILj3072EfS2_fS2_fjLj128EEEEELb0ELb1ELb1ELb1EEEvNS_9BwdParamsE --------------------------
	.section	.nv.info._ZN10layer_norm13ln_bwd_kernelINS_13Kernel_traitsIf13__nv_bfloat16fS2_fjLj3072ELj1ELj1ELj4ELj16ENS_18Kernel_traits_baseILj3072EfS2_fS2_fjLj128EEEEELb0ELb1ELb1ELb1EEEvNS_9BwdParamsE,"",@"SHT_CUDA_INFO"
	.sectionflags	@""
	.align	4


	//----- nvinfo : EIATTR_CUDA_API_VERSION
	.align		4
        /*0000*/ 	.byte	0x04, 0x37
        /*0002*/ 	.short	(.L_2745 - .L_2744)
.L_2744:
        /*0004*/ 	.word	0x00000082


	//----- nvinfo : EIATTR_KPARAM_INFO
	.align		4
.L_2745:
        /*0008*/ 	.byte	0x04, 0x17
        /*000a*/ 	.short	(.L_2747 - .L_2746)
.L_2746:
        /*000c*/ 	.word	0x00000000
        /*0010*/ 	.short	0x0000
        /*0012*/ 	.short	0x0000
        /*0014*/ 	.byte	0x00, 0xf0, 0xa1, 0x04


	//----- nvinfo : EIATTR_SPARSE_MMA_MASK
	.align		4
.L_2747:
        /*0018*/ 	.byte	0x03, 0x50
        /*001a*/ 	.short	0x0000


	//----- nvinfo : EIATTR_MAXREG_COUNT
	.align		4
        /*001c*/ 	.byte	0x03, 0x1b
        /*001e*/ 	.short	0x00ff


	//----- nvinfo : EIATTR_NUM_BARRIERS
	.align		4
        /*0020*/ 	.byte	0x02, 0x4c
        /*0022*/ 	.byte	0x01
	.zero		1


	//----- nvinfo : EIATTR_MERCURY_ISA_VERSION
	.align		4
        /*0024*/ 	.byte	0x03, 0x5f
        /*0026*/ 	.short	0x0101


	//----- nvinfo : EIATTR_COOP_GROUP_MASK_REGIDS
	.align		4
        /*0028*/ 	.byte	0x04, 0x29
        /*002a*/ 	.short	(.L_2749 - .L_2748)


	//   ....[0]....
.L_2748:
        /*002c*/ 	.word	0xffffffff


	//   ....[1]....
        /*0030*/ 	.word	0xffffffff


	//   ....[2]....
        /*0034*/ 	.word	0xffffffff


	//   ....[3]....
        /*0038*/ 	.word	0xffffffff


	//   ....[4]....
        /*003c*/ 	.word	0xffffffff


	//   ....[5]....
        /*0040*/ 	.word	0xffffffff


	//   ....[6]....
        /*0044*/ 	.word	0xffffffff


	//   ....[7]....
        /*0048*/ 	.word	0xffffffff


	//   ....[8]....
        /*004c*/ 	.word	0xffffffff


	//   ....[9]....
        /*0050*/ 	.word	0xffffffff


	//----- nvinfo : EIATTR_COOP_GROUP_INSTR_OFFSETS
	.align		4
.L_2749:
        /*0054*/ 	.byte	0x04, 0x28
        /*0056*/ 	.short	(.L_2751 - .L_2750)


	//   ....[0]....
.L_2750:
        /*0058*/ 	.word	0x00001650


	//   ....[1]....
        /*005c*/ 	.word	0x00001690


	//   ....[2]....
        /*0060*/ 	.word	0x000016f0


	//   ....[3]....
        /*0064*/ 	.word	0x00001700


	//   ....[4]....
        /*0068*/ 	.word	0x00001740


	//   ....[5]....
        /*006c*/ 	.word	0x00001750


	//   ....[6]....
        /*0070*/ 	.word	0x00001780


	//   ....[7]....
        /*0074*/ 	.word	0x000017a0


	//   ....[8]....
        /*0078*/ 	.word	0x000017d0


	//   ....[9]....
        /*007c*/ 	.word	0x00001800


	//----- nvinfo : EIATTR_VRC_CTA_INIT_COUNT
	.align		4
.L_2751:
        /*0080*/ 	.byte	0x02, 0x4a
	.zero		1
	.zero		1


	//----- nvinfo : EIATTR_EXIT_INSTR_OFFSETS
	.align		4
        /*0084*/ 	.byte	0x04, 0x1c
        /*0086*/ 	.short	(.L_2753 - .L_2752)


	//   ....[0]....
.L_2752:
        /*0088*/ 	.word	0x00006800


	//----- nvinfo : EIATTR_MAX_THREADS
	.align		4
.L_2753:
        /*008c*/ 	.byte	0x04, 0x05
        /*008e*/ 	.short	(.L_2755 - .L_2754)
.L_2754:
        /*0090*/ 	.word	0x00000080
        /*0094*/ 	.word	0x00000001
        /*0098*/ 	.word	0x00000001


	//----- nvinfo : EIATTR_CRS_STACK_SIZE
	.align		4
.L_2755:
        /*009c*/ 	.byte	0x04, 0x1e
        /*009e*/ 	.short	(.L_2757 - .L_2756)
.L_2756:
        /*00a0*/ 	.word	0x00000000


	//----- nvinfo : EIATTR_CBANK_PARAM_SIZE
	.align		4
.L_2757:
        /*00a4*/ 	.byte	0x03, 0x19
        /*00a6*/ 	.short	0x0128


	//----- nvinfo : EIATTR_PARAM_CBANK
	.align		4
        /*00a8*/ 	.byte	0x04, 0x0a
        /*00aa*/ 	.short	(.L_2759 - .L_2758)
	.align		4
.L_2758:
        /*00ac*/ 	.word	index@(.nv.constant0._ZN10layer_norm13ln_bwd_kernelINS_13Kernel_traitsIf13__nv_bfloat16fS2_fjLj3072ELj1ELj1ELj4ELj16ENS_18Kernel_traits_baseILj3072EfS2_fS2_fjLj128EEEEELb0ELb1ELb1ELb1EEEvNS_9BwdParamsE)
        /*00b0*/ 	.short	0x0380
        /*00b2*/ 	.short	0x0128


	//----- nvinfo : EIATTR_SW_WAR
	.align		4
.L_2759:
        /*00b4*/ 	.byte	0x04, 0x36
        /*00b6*/ 	.short	(.L_2761 - .L_2760)
.L_2760:
        /*00b8*/ 	.word	0x00000008
.L_2761:


//--------------------- .nv.info._ZN10layer_norm13ln_bwd_kernelINS_13Kernel_traitsIf13__nv_bfloat16fS2_fjLj3072ELj1ELj1ELj4ELj16ENS_18Kernel_traits_baseILj3072EfS2_fS2_fjLj128EEEEELb1ELb0ELb0ELb0EEEvNS_9BwdParamsE --------------------------
	.section	.nv.info._ZN10layer_norm13ln_bwd_kernelINS_13Kernel_traitsIf13__nv_bfloat16fS2_fjLj3072ELj1ELj1ELj4ELj16ENS_18Kernel_traits_baseILj3072EfS2_fS2_fjLj128EEEEELb1ELb0ELb0ELb0EEEvNS_9BwdParamsE,"",@"SHT_CUDA_INFO"
	.sectionflags	@""
	.align	4


	//----- nvinfo : EIATTR_CUDA_API_VERSION
	.align		4
        /*0000*/ 	.byte	0x04, 0x37
        /*0002*/ 	.short	(.L_2763 - .L_2762)
.L_2762:
        /*0004*/ 	.word	0x00000082


	//----- nvinfo : EIATTR_KPARAM_INFO
	.align		4
.L_2763:
        /*0008*/ 	.byte	0x04, 0x17
        /*000a*/ 	.short	(.L_2765 - .L_2764)
.L_2764:
        /*000c*/ 	.word	0x00000000
        /*0010*/ 	.short	0x0000
        /*0012*/ 	.short	0x0000
        /*0014*/ 	.byte	0x00, 0xf0, 0xa1, 0x04


	//----- nvinfo : EIATTR_SPARSE_MMA_MASK
	.align		4
.L_2765:
        /*0018*/ 	.byte	0x03, 0x50
        /*001a*/ 	.short	0x0000


	//----- nvinfo : EIATTR_MAXREG_COUNT
	.align		4
        /*001c*/ 	.byte	0x03, 0x1b
        /*001e*/ 	.short	0x00ff


	//----- nvinfo : EIATTR_NUM_BARRIERS
	.align		4
        /*0020*/ 	.byte	0x02, 0x4c
        /*0022*/ 	.byte	0x01
	.zero		1


	//----- nvinfo : EIATTR_MERCURY_ISA_VERSION
	.align		4
        /*0024*/ 	.byte	0x03, 0x5f
        /*0026*/ 	.short	0x0101


	//----- nvinfo : EIATTR_COOP_GROUP_MASK_REGIDS
	.align		4
        /*0028*/ 	.byte	0x04, 0x29
        /*002a*/ 	.short	(.L_2767 - .L_2766)


	//   ....[0]....
.L_2766:
        /*002c*/ 	.word	0xffffffff


	//   ....[1]....
        /*0030*/ 	.word	0xffffffff


	//   ....[2]....
        /*0034*/ 	.word	0xffffffff


	//   ....[3]....
        /*0038*/ 	.word	0xffffffff


	//   ....[4]....
        /*003c*/ 	.word	0xffffffff


	//   ....[5]....
        /*0040*/ 	.word	0xffffffff


	//   ....[6]....
        /*0044*/ 	.word	0xffffffff


	//   ....[7]....
        /*0048*/ 	.word	0xffffffff


	//   ....[8]....
        /*004c*/ 	.word	0xffffffff


	//   ....[9]....
        /*0050*/ 	.word	0xffffffff


	//----- nvinfo : EIATTR_COOP_GROUP_INSTR_OFFSETS
	.align		4
.L_2767:
        /*0054*/ 	.byte	0x04, 0x28
        /*0056*/ 	.short	(.L_2769 - .L_2768)


	//   ....[0]....
.L_2768:
        /*0058*/ 	.word	0x00001830


	//   ....[1]....
        /*005c*/ 	.word	0x00001860


	//   ....[2]....
        /*0060*/ 	.word	0x00001890


	//   ....[3]....
        /*0064*/ 	.word	0x000018a0


	//   ....[4]....
        /*0068*/ 	.word	0x000018d0


	//   ....[5]....
        /*006c*/ 	.word	0x000018e0


	//   ....[6]....
        /*0070*/ 	.word	0x00001910


	//   ....[7]....
        /*0074*/ 	.word	0x00001920


	//   ....[8]....
        /*0078*/ 	.word	0x00001950


	//   ....[9]....
        /*007c*/ 	.word	0x00001960


	//----- nvinfo : EIATTR_VRC_CTA_INIT_COUNT
	.align		4
.L_2769:
        /*0080*/ 	.byte	0x02, 0x4a
	.zero		1
	.zero		1


	//----- nvinfo : EIATTR_EXIT_INSTR_OFFSETS
	.align		4
        /*0084*/ 	.byte	0x04, 0x1c
        /*0086*/ 	.short	(.L_2771 - .L_2770)


	//   ....[0]....
.L_2770:
        /*0088*/ 	.word	0x000050a0


	//   ....[1]....
        /*008c*/ 	.word	0x00005140


	//----- nvinfo : EIATTR_MAX_THREADS
	.align		4
.L_2771:
        /*0090*/ 	.byte	0x04, 0x05
        /*0092*/ 	.short	(.L_2773 - .L_2772)
.L_2772:
        /*0094*/ 	.word	0x00000080
        /*0098*/ 	.word	0x00000001
        /*009c*/ 	.word	0x00000001


	//----- nvinfo : EIATTR_CRS_STACK_SIZE
	.align		4
.L_2773:
        /*00a0*/ 	.byte	0x04, 0x1e
        /*00a2*/ 	.short	(.L_2775 - .L_2774)
.L_2774:
        /*00a4*/ 	.word	0x00000000


	//----- nvinfo : EIATTR_CBANK_PARAM_SIZE
	.align		4
.L_2775:
        /*00a8*/ 	.byte	0x03, 0x19
        /*00aa*/ 	.short	0x0128


	//----- nvinfo : EIATTR_PARAM_CBANK
	.align		4
        /*00ac*/ 	.byte	0x04, 0x0a
        /*00ae*/ 	.short	(.L_2777 - .L_2776)
	.align		4
.L_2776:
        /*00b0*/ 	.word	index@(.nv.constant0._ZN10layer_norm13ln_bwd_kernelINS_13Kernel_traitsIf13__nv_bfloat16fS2_fjLj3072ELj1ELj1ELj4ELj16ENS_18Kernel_traits_baseILj3072EfS2_fS2_fjLj128EEEEELb1ELb0ELb0ELb0EEEvNS_9BwdParamsE)
        /*00b4*/ 	.short	0x0380
        /*00b6*/ 	.short	0x0128


	//----- nvinfo : EIATTR_SW_WAR
	.align		4
.L_2777:
        /*00b8*/ 	.byte	0x04, 0x36
        /*00ba*/ 	.short	(.L_2779 - .L_2778)
.L_2778:
        /*00bc*/ 	.word	0x00000008
.L_2779:


//--------------------- .nv.info._ZN10layer_norm13ln_bwd_kernelINS_13Kernel_traitsIf13__nv_bfloat16fS2_fjLj3072ELj1ELj1ELj4ELj16ENS_18Kernel_traits_baseILj3072EfS2_fS2_fjLj128EEEEELb1ELb0ELb0ELb1EEEvNS_9BwdParamsE --------------------------
	.section	.nv.info._ZN10layer_norm13ln_bwd_kernelINS_13Kernel_traitsIf13__nv_bfloat16fS2_fjLj3072ELj1ELj1ELj4ELj16ENS_18Kernel_traits_baseILj3072EfS2_fS2_fjLj128EEEEELb1ELb0ELb0ELb1EEEvNS_9BwdParamsE,"",@"SHT_CUDA_INFO"
	.sectionflags	@""
	.align	4


	//----- nvinfo : EIATTR_CUDA_API_VERSION
	.align		4
        /*0000*/ 	.byte	0x04, 0x37
        /*0002*/ 	.short	(.L_2781 - .L_2780)
.L_2780:
        /*0004*/ 	.word	0x00000082


	//----- nvinfo : EIATTR_KPARAM_INFO
	.align		4
.L_2781:
        /*0008*/ 	.byte	0x04, 0x17
        /*000a*/ 	.short	(.L_2783 - .L_2782)
.L_2782:
        /*000c*/ 	.word	0x00000000
        /*0010*/ 	.short	0x0000
        /*0012*/ 	.short	0x0000
        /*0014*/ 	.byte	0x00, 0xf0, 0xa1, 0x04


	//----- nvinfo : EIATTR_SPARSE_MMA_MASK
	.align		4
.L_2783:
        /*0018*/ 	.byte	0x03, 0x50
        /*001a*/ 	.short	0x0000


	//----- nvinfo : EIATTR_MAXREG_COUNT
	.align		4
        /*001c*/ 	.byte	0x03, 0x1b
        /*001e*/ 	.short	0x00ff


	//----- nvinfo : EIATTR_NUM_BARRIERS
	.align		4
        /*0020*/ 	.byte	0x02, 0x4c
        /*0022*/ 	.byte	0x01
	.zero		1


	//----- nvinfo : EIATTR_MERCURY_ISA_VERSION
	.align		4
        /*0024*/ 	.byte	0x03, 0x5f
        /*0026*/ 	.short	0x0101


	//----- nvinfo : EIATTR_COOP_GROUP_MASK_REGIDS
	.align		4
        /*0028*/ 	.byte	0x04, 0x29
        /*002a*/ 	.short	(.L_2785 - .L_2784)


	//   ....[0]....
.L_2784:
        /*002c*/ 	.word	0xffffffff


	//   ....[1]....
        /*0030*/ 	.word	0xffffffff


	//   ....[2]....
        /*0034*/ 	.word	0xffffffff


	//   ....[3]....
        /*0038*/ 	.word	0xffffffff


	//   ....[4]....
        /*003c*/ 	.word	0xffffffff


	//   ....[5]....
        /*0040*/ 	.word	0xffffffff


	//   ....[6]....
        /*0044*/ 	.word	0xffffffff


	//   ....[7]....
        /*0048*/ 	.word	0xffffffff


	//   ....[8]....
        /*004c*/ 	.word	0xffffffff


	//   ....[9]....
        /*0050*/ 	.word	0xffffffff


	//----- nvinfo : EIATTR_COOP_GROUP_INSTR_OFFSETS
	.align		4
.L_2785:
        /*0054*/ 	.byte	0x04, 0x28
        /*0056*/ 	.short	(.L_2787 - .L_2786)


	//   ....[0]....
.L_2786:
        /*0058*/ 	.word	0x000011f0


	//   ....[1]....
        /*005c*/ 	.word	0x00001200


	//   ....[2]....
        /*0060*/ 	.word	0x00001260


	//   ....[3]....
        /*0064*/ 	.word	0x00001270


	//   ....[4]....
        /*0068*/ 	.word	0x000012a0


	//   ....[5]....
        /*006c*/ 	.word	0x000012b0


	//   ....[6]....
        /*0070*/ 	.word	0x000012f0


	//   ....[7]....
        /*0074*/ 	.word	0x00001300


	//   ....[8]....
        /*0078*/ 	.word	0x00001360


	//   ....[9]....
        /*007c*/ 	.word	0x00001370


	//----- nvinfo : EIATTR_VRC_CTA_INIT_COUNT
	.align		4
.L_2787:
        /*0080*/ 	.byte	0x02, 0x4a
	.zero		1
	.zero		1


	//----- nvinfo : EIATTR_EXIT_INSTR_OFFSETS
	.align		4
        /*0084*/ 	.byte	0x04, 0x1c
        /*0086*/ 	.short	(.L_2789 - .L_2788)


	//   ....[0]....
.L_2788:
        /*0088*/ 	.word	0x00004ee0


	//----- nvinfo : EIATTR_MAX_THREADS
	.align		4
.L_2789:
        /*008c*/ 	.byte	0x04, 0x05
        /*008e*/ 	.short	(.L_2791 - .L_2790)
.L_2790:
        /*0090*/ 	.word	0x00000080
        /*0094*/ 	.word	0x00000001
        /*0098*/ 	.word	0x00000001


	//----- nvinfo : EIATTR_CBANK_PARAM_SIZE
	.align		4
.L_2791:
        /*009c*/ 	.byte	0x03, 0x19
        /*009e*/ 	.short	0x0128


	//----- nvinfo : EIATTR_PARAM_CBANK
	.align		4
        /*00a0*/ 	.byte	0x04, 0x0a
        /*00a2*/ 	.short	(.L_2793 - .L_2792)
	.align		4
.L_2792:
        /*00a4*/ 	.word	index@(.nv.constant0._ZN10layer_norm13ln_bwd_kernelINS_13Kernel_traitsIf13__nv_bfloat16fS2_fjLj3072ELj1ELj1ELj4ELj16ENS_18Kernel_traits_baseILj3072EfS2_fS2_fjLj128EEEEELb1ELb0ELb0ELb1EEEvNS_9BwdParamsE)
        /*00a8*/ 	.short	0x0380
        /*00aa*/ 	.short	0x0128


	//----- nvinfo : EIATTR_SW_WAR
	.align		4
.L_2793:
        /*00ac*/ 	.byte	0x04, 0x36
        /*00ae*/ 	.short	(.L_2795 - .L_2794)
.L_2794:
        /*00b0*/ 	.word	0x00000008
.L_2795:


//--------------------- .nv.info._ZN10layer_norm22ln_bwd_finalize_kernelINS_22Kernel_traits_finalizeILj3072Ef13__nv_bfloat16fS2_fjLb0ELj1024ELj4ENS_18Kernel_traits_baseILj3072EfS2_fS2_fjLj1024EEEEELb0ELb0EEEvNS_9BwdParamsE --------------------------
	.section	.nv.info._ZN10layer_norm22ln_bwd_finalize_kernelINS_22Kernel_traits_finalizeILj3072Ef13__nv_bfloat16fS2_fjLb0ELj1024ELj4ENS_18Kernel_traits_baseILj3072EfS2_fS2_fjLj1024EEEEELb0ELb0EEEvNS_9BwdParamsE,"",@"SHT_CUDA_INFO"
	.sectionflags	@""
	.align	4


	//----- nvinfo : EIATTR_CUDA_API_VERSION
	.align		4
        /*0000*/ 	.byte	0x04, 0x37
        /*0002*/ 	.short	(.L_2797 - .L_2796)
.L_2796:
        /*0004*/ 	.word	0x00000082


	//----- nvinfo : EIATTR_KPARAM_INFO
	.align		4
.L_2797:
        /*0008*/ 	.byte	0x04, 0x17
        /*000a*/ 	.short	(.L_2799 - .L_2798)
.L_2798:
        /*000c*/ 	.word	0x00000000
        /*0010*/ 	.short	0x0000
        /*0012*/ 	.short	0x0000
        /*0014*/ 	.byte	0x00, 0xf0, 0xa1, 0x04


	//----- nvinfo : EIATTR_SPARSE_MMA_MASK
	.align		4
.L_2799:
        /*0018*/ 	.byte	0x03, 0x50
        /*001a*/ 	.short	0x0000


	//----- nvinfo : EIATTR_MAXREG_COUNT
	.align		4
        /*001c*/ 	.byte	0x03, 0x1b
        /*001e*/ 	.short	0x0040


	//----- nvinfo : EIATTR_NUM_BARRIERS
	.align		4
        /*0020*/ 	.byte	0x02, 0x4c
        /*0022*/ 	.byte	0x01
	.zero		1


	//----- nvinfo : EIATTR_MERCURY_ISA_VERSION
	.align		4
        /*0024*/ 	.byte	0x03, 0x5f
        /*0026*/ 	.short	0x0101


	//----- nvinfo : EIATTR_COOP_GROUP_MASK_REGIDS
	.align		4
        /*0028*/ 	.byte	0x04, 0x29
        /*002a*/ 	.short	(.L_2801 - .L_2800)


	//   ....[0]....
.L_2800:
        /*002c*/ 	.word	0xffffffff


	//   ....[1]....
        /*0030*/ 	.word	0xffffffff


	//   ....[2]....
        /*0034*/ 	.word	0xffffffff


	//   ....[3]....
        /*0038*/ 	.word	0xffffffff


	//   ....[4]....
        /*003c*/ 	.word	0xffffffff


	//   ....[5]....
        /*0040*/ 	.word	0xffffffff


	//   ....[6]....
        /*0044*/ 	.word	0xffffffff


	//   ....[7]....
        /*0048*/ 	.word	0xffffffff


	//   ....[8]....
        /*004c*/ 	.word	0xffffffff


	//   ....[9]....
        /*0050*/ 	.word	0xffffffff


	//----- nvinfo : EIATTR_COOP_GROUP_INSTR_OFFSETS
	.align		4
.L_2801:
        /*0054*/ 	.byte	0x04, 0x28
        /*0056*/ 	.short	(.L_2803 - .L_2802)


	//   ....[0]....
.L_2802:
        /*0058*/ 	.word	0x000015e0


	//   ....[1]....
        /*005c*/ 	.word	0x000015f0


	//   ....[2]....
        /*0060*/ 	.word	0x00001620


	//   ....[3]....
        /*0064*/ 	.word	0x00001630


	//   ....[4]....
        /*0068*/ 	.word	0x00001660


	//   ....[5]....
        /*006c*/ 	.word	0x00001670


	//   ....[6]....
        /*0070*/ 	.word	0x000016b0


	//   ....[7]....
        /*0074*/ 	.word	0x000016e0


	//   ....[8]....
        /*0078*/ 	.word	0x00001710


	//   ....[9]....
        /*007c*/ 	.word	0x00001720


	//----- nvinfo : EIATTR_VRC_CTA_INIT_COUNT
	.align		4
.L_2803:
        /*0080*/ 	.byte	0x02, 0x4a
	.zero		1
	.zero		1


	//----- nvinfo : EIATTR_EXIT_INSTR_OFFSETS
	.align		4
        /*0084*/ 	.byte	0x04, 0x1c
        /*0086*/ 	.short	(.L_2805 - .L_2804)


	//   ....[0]....
.L_2804:
        /*0088*/ 	.word	0x00000060


	//   ....[1]....
        /*008c*/ 	.word	0x00001780


	//   ....[2]....
        /*0090*/ 	.word	0x000017b0


	//   ....[3]....
        /*0094*/ 	.word	0x00001850


	//----- nvinfo : EIATTR_MAX_THREADS
	.align		4
.L_2805:
        /*0098*/ 	.byte	0x04, 0x05
        /*009a*/ 	.short	(.L_2807 - .L_2806)
.L_2806:
        /*009c*/ 	.word	0x00000400
        /*00a0*/ 	.word	0x00000001
        /*00a4*/ 	.word	0x00000001


	//----- nvinfo : EIATTR_CRS_STACK_SIZE
	.align		4
.L_2807:
        /*00a8*/ 	.byte	0x04, 0x1e
        /*00aa*/ 	.short	(.L_2809 - .L_2808)
.L_2808:
        /*00ac*/ 	.word	0x00000000


	//----- nvinfo : EIATTR_CBANK_PARAM_SIZE
	.align		4
.L_2809:
        /*00b0*/ 	.byte	0x03, 0x19
        /*00b2*/ 	.short	0x0128


	//----- nvinfo : EIATTR_PARAM_CBANK
	.align		4
        /*00b4*/ 	.byte	0x04, 0x0a
        /*00b6*/ 	.short	(.L_2811 - .L_2810)
	.align		4
.L_2810:
        /*00b8*/ 	.word	index@(.nv.constant0._ZN10layer_norm22ln_bwd_finalize_kernelINS_22Kernel_traits_finalizeILj3072Ef13__nv_bfloat16fS2_fjLb0ELj1024ELj4ENS_18Kernel_traits_baseILj3072EfS2_fS2_fjLj1024EEEEELb0ELb0EEEvNS_9BwdParamsE)
        /*00bc*/ 	.short	0x0380
        /*00be*/ 	.short	0x0128


	//----- nvinfo : EIATTR_SW_WAR
	.align		4
.L_2811:
        /*00c0*/ 	.byte	0x04, 0x36
        /*00c2*/ 	.short	(.L_2813 - .L_2812)
.L_2812:
        /*00c4*/ 	.word	0x00000008
.L_2813:


//--------------------- .nv.info._ZN10layer_norm13ln_bwd_kernelINS_13Kernel_traitsIf13__nv_bfloat16fS2_fjLj3072ELj1ELj1ELj4ELj16ENS_18Kernel_traits_baseILj3072EfS2_fS2_fjLj128EEEEELb1ELb0ELb1ELb0EEEvNS_9BwdParamsE --------------------------
	.section	.nv.info._ZN10layer_norm13ln_bwd_kernelINS_13Kernel_traitsIf13__nv_bfloat16fS2_fjLj3072ELj1ELj1ELj4ELj16ENS_18Kernel_traits_baseILj3072EfS2_fS2_fjLj128EEEEELb1ELb0ELb1ELb0EEEvNS_9BwdParamsE,"",@"SHT_CUDA_INFO"
	.sectionflags	@""
	.align	4


	//----- nvinfo : EIATTR_CUDA_API_VERSION
	.align		4
        /*0000*/ 	.byte	0x04, 0x37
        /*0002*/ 	.short	(.L_2815 - .L_2814)
.L_2814:
        /*0004*/ 	.word	0x00000082


	//----- nvinfo : EIATTR_KPARAM_INFO
	.align		4
.L_2815:
        /*0008*/ 	.byte	0x04, 0x17
        /*000a*/ 	.short	(.L_2817 - .L_2816)
.L_2816:
        /*000c*/ 	.word	0x00000000
        /*0010*/ 	.short	0x0000
        /*0012*/ 	.short	0x0000
        /*0014*/ 	.byte	0x00, 0xf0, 0xa1, 0x04


	//----- nvinfo : EIATTR_SPARSE_MMA_MASK
	.align		4
.L_2817:
        /*0018*/ 	.byte	0x03, 0x50
        /*001a*/ 	.short	0x0000


	//----- nvinfo : EIATTR_MAXREG_COUNT
	.align		4
        /*001c*/ 	.byte	0x03, 0x1b
        /*001e*/ 	.short	0x00ff


	//----- nvinfo : EIATTR_NUM_BARRIERS
	.align		4
        /*0020*/ 	.byte	0x02, 0x4c
        /*0022*/ 	.byte	0x01
	.zero		1


	//----- nvinfo : EIATTR_MERCURY_ISA_VERSION
	.align		4
        /*0024*/ 	.byte	0x03, 0x5f
        /*0026*/ 	.short	0x0101


	//----- nvinfo : EIATTR_COOP_GROUP_MASK_REGIDS
	.align		4
        /*0028*/ 	.byte	0x04, 0x29
        /*002a*/ 	.short	(.L_2819 - .L_2818)


	//   ....[0]....
.L_2818:
        /*002c*/ 	.word	0xffffffff


	//   ....[1]....
        /*0030*/ 	.word	0xffffffff


	//   ....[2]....
        /*0034*/ 	.word	0xffffffff


	//   ....[3]....
        /*0038*/ 	.word	0xffffffff


	//   ....[4]....
        /*003c*/ 	.word	0xffffffff


	//   ....[5]....
        /*0040*/ 	.word	0xffffffff


	//   ....[6]....
        /*0044*/ 	.word	0xffffffff


	//   ....[7]....
        /*0048*/ 	.word	0xffffffff


	//   ....[8]....
        /*004c*/ 	.word	0xffffffff


	//   ....[9]....
        /*0050*/ 	.word	0xffffffff


	//----- nvinfo : EIATTR_COOP_GROUP_INSTR_OFFSETS
	.align		4
.L_2819:
        /*0054*/ 	.byte	0x04, 0x28
        /*0056*/ 	.short	(.L_2821 - .L_2820)


	//   ....[0]....
.L_2820:
        /*0058*/ 	.word	0x00001cb0


	//   ....[1]....
        /*005c*/ 	.word	0x00001ce0


	//   ....[2]....
        /*0060*/ 	.word	0x00001d10


	//   ....[3]....
        /*0064*/ 	.word	0x00001d20


	//   ....[4]....
        /*0068*/ 	.word	0x00001d50


	//   ....[5]....
        /*006c*/ 	.word	0x00001d60


	//   ....[6]....
        /*0070*/ 	.word	0x00001d90


	//   ....[7]....
        /*0074*/ 	.word	0x00001da0


	//   ....[8]....
        /*0078*/ 	.word	0x00001dd0


	//   ....[9]....
        /*007c*/ 	.word	0x00001de0


	//----- nvinfo : EIATTR_VRC_CTA_INIT_COUNT
	.align		4
.L_2821:
        /*0080*/ 	.byte	0x02, 0x4a
	.zero		1
	.zero		1


	//----- nvinfo : EIATTR_EXIT_INSTR_OFFSETS
	.align		4
        /*0084*/ 	.byte	0x04, 0x1c
        /*0086*/ 	.short	(.L_2823 - .L_2822)


	//   ....[0]....
.L_2822:
        /*0088*/ 	.word	0x000072c0


	//   ....[1]....
        /*008c*/ 	.word	0x00007360


	//----- nvinfo : EIATTR_MAX_THREADS
	.align		4
.L_2823:
        /*0090*/ 	.byte	0x04, 0x05
        /*0092*/ 	.short	(.L_2825 - .L_2824)
.L_2824:
        /*0094*/ 	.word	0x00000080
        /*0098*/ 	.word	0x00000001
        /*009c*/ 	.word	0x00000001


	//----- nvinfo : EIATTR_CRS_STACK_SIZE
	.align		4
.L_2825:
        /*00a0*/ 	.byte	0x04, 0x1e
        /*00a2*/ 	.short	(.L_2827 - .L_2826)
.L_2826:
        /*00a4*/ 	.word	0x00000000


	//----- nvinfo : EIATTR_CBANK_PARAM_SIZE
	.align		4
.L_2827:
        /*00a8*/ 	.byte	0x03, 0x19
        /*00aa*/ 	.short	0x0128


	//----- nvinfo : EIATTR_PARAM_CBANK
	.align		4
        /*00ac*/ 	.byte	0x04, 0x0a
        /*00ae*/ 	.short	(.L_2829 - .L_2828)
	.align		4
.L_2828:
        /*00b0*/ 	.word	index@(.nv.constant0._ZN10layer_norm13ln_bwd_kernelINS_13Kernel_traitsIf13__nv_bfloat16fS2_fjLj3072ELj1ELj1ELj4ELj16ENS_18Kernel_traits_baseILj3072EfS2_fS2_fjLj128EEEEELb1ELb0ELb1ELb0EEEvNS_9BwdParamsE)
        /*00b4*/ 	.short	0x0380
        /*00b6*/ 	.short	0x0128


	//----- nvinfo : EIATTR_SW_WAR
	.align		4
.L_2829:
        /*00b8*/ 	.byte	0x04, 0x36
        /*00ba*/ 	.short	(.L_2831 - .L_2830)
.L_2830:
        /*00bc*/ 	.word	0x00000008
.L_2831:


//--------------------- .nv.info._ZN10layer_norm22ln_bwd_finalize_kernelINS_22Kernel_traits_finalizeILj3072Ef13__nv_bfloat16fS2_fjLb0ELj1024ELj4ENS_18Kernel_traits_baseILj3072EfS2_fS2_fjLj1024EEEEELb0ELb1EEEvNS_9BwdParamsE --------------------------
	.section	.nv.info._ZN10layer_norm22ln_bwd_finalize_kernelINS_22Kernel_traits_finalizeILj3072Ef13__nv_bfloat16fS2_fjLb0ELj1024ELj4ENS_18Kernel_traits_baseILj3072EfS2_fS2_fjLj1024EEEEELb0ELb1EEEvNS_9BwdParamsE,"",@"SHT_CUDA_INFO"
	.sectionflags	@""
	.align	4


	//----- nvinfo : EIATTR_CUDA_API_VERSION
	.align		4
        /*0000*/ 	.byte	0x04, 0x37
        /*0002*/ 	.short	(.L_2833 - .L_2832)
.L_2832:
        /*0004*/ 	.word	0x00000082


	//----- nvinfo : EIATTR_KPARAM_INFO
	.align		4
.L_2833:
        /*0008*/ 	.byte	0x04, 0x17
        /*000a*/ 	.short	(.L_2835 - .L_2834)
.L_2834:
        /*000c*/ 	.word	0x00000000
        /*0010*/ 	.short	0x0000
        /*0012*/ 	.short	0x0000
        /*0014*/ 	.byte	0x00, 0xf0, 0xa1, 0x04


	//----- nvinfo : EIATTR_SPARSE_MMA_MASK
	.align		4
.L_2835:
        /*0018*/ 	.byte	0x03, 0x50
        /*001a*/ 	.short	0x0000


	//----- nvinfo : EIATTR_MAXREG_COUNT
	.align		4
        /*001c*/ 	.byte	0x03, 0x1b
        /*001e*/ 	.short	0x0040


	//----- nvinfo : EIATTR_NUM_BARRIERS
	.align		4
        /*0020*/ 	.byte	0x02, 0x4c
        /*0022*/ 	.byte	0x01
	.zero		1


	//----- nvinfo : EIATTR_MERCURY_ISA_VERSION
	.align		4
        /*0024*/ 	.byte	0x03, 0x5f
        /*0026*/ 	.short	0x0101


	//----- nvinfo : EIATTR_COOP_GROUP_MASK_REGIDS
	.align		4
        /*0028*/ 	.byte	0x04, 0x29
        /*002a*/ 	.short	(.L_2837 - .L_2836)


	//   ....[0]....
.L_2836:
        /*002c*/ 	.word	0xffffffff


	//   ....[1]....
        /*0030*/ 	.word	0xffffffff


	//   ....[2]....
        /*0034*/ 	.word	0xffffffff


	//   ....[3]....
        /*0038*/ 	.word	0xffffffff


	//   ....[4]....
        /*003c*/ 	.word	0xffffffff


	//   ....[5]....
        /*0040*/ 	.word	0xffffffff


	//   ....[6]....
        /*0044*/ 	.word	0xffffffff


	//   ....[7]....
        /*0048*/ 	.word	0xffffffff


	//   ....[8]....
        /*004c*/ 	.word	0xffffffff


	//   ....[9]....
        /*0050*/ 	.word	0xffffffff


	//----- nvinfo : EIATTR_COOP_GROUP_INSTR_OFFSETS
	.align		4
.L_2837:
        /*0054*/ 	.byte	0x04, 0x28
        /*0056*/ 	.short	(.L_2839 - .L_2838)


	//   ....[0]....
.L_2838:
        /*0058*/ 	.word	0x00001630


	//   ....[1]....
        /*005c*/ 	.word	0x00001640


	//   ....[2]....
        /*0060*/ 	.word	0x00001670


	//   ....[3]....
        /*0064*/ 	.word	0x00001680


	//   ....[4]....
        /*0068*/ 	.word	0x000016b0


	//   ....[5]....
        /*006c*/ 	.word	0x000016c0


	//   ....[6]....
        /*0070*/ 	.word	0x000016f0


	//   ....[7]....
        /*0074*/ 	.word	0x00001710


	//   ....[8]....
        /*0078*/ 	.word	0x00001740


	//   ....[9]....
        /*007c*/ 	.word	0x00001750


	//----- nvinfo : EIATTR_VRC_CTA_INIT_COUNT
	.align		4
.L_2839:
        /*0080*/ 	.byte	0x02, 0x4a
	.zero		1
	.zero		1


	//----- nvinfo : EIATTR_EXIT_INSTR_OFFSETS
	.align		4
        /*0084*/ 	.byte	0x04, 0x1c
        /*0086*/ 	.short	(.L_2841 - .L_2840)


	//   ....[0]....
.L_2840:
        /*0088*/ 	.word	0x00000070


	//   ....[1]....
        /*008c*/ 	.word	0x000017b0


	//   ....[2]....
        /*0090*/ 	.word	0x00001860


	//----- nvinfo : EIATTR_MAX_THREADS
	.align		4
.L_2841:
        /*0094*/ 	.byte	0x04, 0x05
        /*0096*/ 	.short	(.L_2843 - .L_2842)
.L_2842:
        /*0098*/ 	.word	0x00000400
        /*009c*/ 	.word	0x00000001
        /*00a0*/ 	.word	0x00000001


	//----- nvinfo : EIATTR_CRS_STACK_SIZE
	.align		4
.L_2843:
        /*00a4*/ 	.byte	0x04, 0x1e
        /*00a6*/ 	.short	(.L_2845 - .L_2844)
.L_2844:
        /*00a8*/ 	.word	0x00000000


	//----- nvinfo : EIATTR_CBANK_PARAM_SIZE
	.align		4
.L_2845:
        /*00ac*/ 	.byte	0x03, 0x19
        /*00ae*/ 	.short	0x0128


	//----- nvinfo : EIATTR_PARAM_CBANK
	.align		4
        /*00b0*/ 	.byte	0x04, 0x0a
        /*00b2*/ 	.short	(.L_2847 - .L_2846)
	.align		4
.L_2846:
        /*00b4*/ 	.word	index@(.nv.constant0._ZN10layer_norm22ln_bwd_finalize_kernelINS_22Kernel_traits_finalizeILj3072Ef13__nv_bfloat16fS2_fjLb0ELj1024ELj4ENS_18Kernel_traits_baseILj3072EfS2_fS2_fjLj1024EEEEELb0ELb1EEEvNS_9BwdParamsE)
        /*00b8*/ 	.short	0x0380
        /*00ba*/ 	.short	0x0128


	//----- nvinfo : EIATTR_SW_WAR
	.align		4
.L_2847:
        /*00bc*/ 	.byte	0x04, 0x36
        /*00be*/ 	.short	(.L_2849 - .L_2848)
.L_2848:
        /*00c0*/ 	.word	0x00000008
.L_2849:


//--------------------- .nv.info._ZN10layer_norm13ln_bwd_kernelINS_13Kernel_traitsIf13__nv_bfloat16fS2_fjLj3072ELj1ELj1ELj4ELj16ENS_18Kernel_traits_baseILj3072EfS2_fS2_fjLj128EEEEELb1ELb0ELb1ELb1EEEvNS_9BwdParamsE --------------------------
	.section	.nv.info._ZN10layer_norm13ln_bwd_kernelINS_13Kernel_traitsIf13__nv_bfloat16fS2_fjLj3072ELj1ELj1ELj4ELj16ENS_18Kernel_traits_baseILj3072EfS2_fS2_fjLj128EEEEELb1ELb0ELb1ELb1EEEvNS_9BwdParamsE,"",@"SHT_CUDA_INFO"
	.sectionflags	@""
	.align	4


	//----- nvinfo : EIATTR_CUDA_API_VERSION
	.align		4
        /*0000*/ 	.byte	0x04, 0x37
        /*0002*/ 	.short	(.L_2851 - .L_2850)
.L_2850:
        /*0004*/ 	.word	0x00000082


	//----- nvinfo : EIATTR_KPARAM_INFO
	.align		4
.L_2851:
        /*0008*/ 	.byte	0x04, 0x17
        /*000a*/ 	.short	(.L_2853 - .L_2852)
.L_2852:
        /*000c*/ 	.word	0x00000000
        /*0010*/ 	.short	0x0000
        /*0012*/ 	.short	0x0000
        /*0014*/ 	.byte	0x00, 0xf0, 0xa1, 0x04


	//----- nvinfo : EIATTR_SPARSE_MMA_MASK
	.align		4
.L_2853:
        /*0018*/ 	.byte	0x03, 0x50
        /*001a*/ 	.short	0x0000


	//----- nvinfo : EIATTR_MAXREG_COUNT
	.align		4
        /*001c*/ 	.byte	0x03, 0x1b
        /*001e*/ 	.short	0x00ff


	//----- nvinfo : EIATTR_NUM_BARRIERS
	.align		4
        /*0020*/ 	.byte	0x02, 0x4c
        /*0022*/ 	.byte	0x01
	.zero		1


	//----- nvinfo : EIATTR_MERCURY_ISA_VERSION
	.align		4
        /*0024*/ 	.byte	0x03, 0x5f
        /*0026*/ 	.short	0x0101


	//----- nvinfo : EIATTR_COOP_GROUP_MASK_REGIDS
	.align		4
        /*0028*/ 	.byte	0x04, 0x29
        /*002a*/ 	.short	(.L_2855 - .L_2854)


	//   ....[0]....
.L_2854:
        /*002c*/ 	.word	0xffffffff


	//   ....[1]....
        /*0030*/ 	.word	0xffffffff


	//   ....[2]....
        /*0034*/ 	.word	0xffffffff


	//   ....[3]....
        /*0038*/ 	.word	0xffffffff


	//   ....[4]....
        /*003c*/ 	.word	0xffffffff


	//   ....[5]....
        /*0040*/ 	.word	0xffffffff


	//   ....[6]....
        /*0044*/ 	.word	0xffffffff


	//   ....[7]....
        /*0048*/ 	.word	0xffffffff


	//   ....[8]....
        /*004c*/ 	.word	0xffffffff


	//   ....[9]....
        /*0050*/ 	.word	0xffffffff


	//----- nvinfo : EIATTR_COOP_GROUP_INSTR_OFFSETS
	.align		4
.L_2855:
        /*0054*/ 	.byte	0x04, 0x28
        /*0056*/ 	.short	(.L_2857 - .L_2856)


	//   ....[0]....
.L_2856:
        /*0058*/ 	.word	0x000017d0


	//   ....[1]....
        /*005c*/ 	.word	0x000017f0


	//   ....[2]....
        /*0060*/ 	.word	0x00001830


	//   ....[3]....
        /*0064*/ 	.word	0x00001840


	//   ....[4]....
        /*0068*/ 	.word	0x00001880


	//   ....[5]....
        /*006c*/ 	.word	0x00001890


	//   ....[6]....
        /*0070*/ 	.word	0x000018c0


	//   ....[7]....
        /*0074*/ 	.word	0x000018d0


	//   ....[8]....
        /*0078*/ 	.word	0x00001900


	//   ....[9]....
        /*007c*/ 	.word	0x00001910


	//----- nvinfo : EIATTR_VRC_CTA_INIT_COUNT
	.align		4
.L_2857:
        /*0080*/ 	.byte	0x02, 0x4a
	.zero		1
	.zero		1


	//----- nvinfo : EIATTR_EXIT_INSTR_OFFSETS
	.align		4
        /*0084*/ 	.byte	0x04, 0x1c
        /*0086*/ 	.short	(.L_2859 - .L_2858)


	//   ....[0]....
.L_2858:
        /*0088*/ 	.word	0x00006cc0


	//----- nvinfo : EIATTR_MAX_THREADS
	.align		4
.L_2859:
        /*008c*/ 	.byte	0x04, 0x05
        /*008e*/ 	.short	(.L_2861 - .L_2860)
.L_2860:
        /*0090*/ 	.word	0x00000080
        /*0094*/ 	.word	0x00000001
        /*0098*/ 	.word	0x00000001


	//----- nvinfo : EIATTR_CRS_STACK_SIZE
	.align		4
.L_2861:
        /*009c*/ 	.byte	0x04, 0x1e
        /*009e*/ 	.short	(.L_2863 - .L_2862)
.L_2862:
        /*00a0*/ 	.word	0x00000000


	//----- nvinfo : EIATTR_CBANK_PARAM_SIZE
	.align		4
.L_2863:
        /*00a4*/ 	.byte	0x03, 0x19
        /*00a6*/ 	.short	0x0128


	//----- nvinfo : EIATTR_PARAM_CBANK
	.align		4
        /*00a8*/ 	.byte	0x04, 0x0a
        /*00aa*/ 	.short	(.L_2865 - .L_2864)
	.align		4
.L_2864:
        /*00ac*/ 	.word	index@(.nv.constant0._ZN10layer_norm13ln_bwd_kernelINS_13Kernel_traitsIf13__nv_bfloat16fS2_fjLj3072ELj1ELj1ELj4ELj16ENS_18Kernel_traits_baseILj3072EfS2_fS2_fjLj128EEEEELb1ELb0ELb1ELb1EEEvNS_9BwdParamsE)
        /*00b0*/ 	.short	0x0380
        /*00b2*/ 	.short	0x0128


	//----- nvinfo : EIATTR_SW_WAR
	.align		4
.L_2865:
        /*00b4*/ 	.byte	0x04, 0x36
        /*00b6*/ 	.short	(.L_2867 - .L_2866)
.L_2866:
        /*00b8*/ 	.word	0x00000008
.L_2867:


//--------------------- .nv.info._ZN10layer_norm13ln_bwd_kernelINS_13Kernel_traitsIf13__nv_bfloat16fS2_fjLj3072ELj1ELj1ELj4ELj16ENS_18Kernel_traits_baseILj3072EfS2_fS2_fjLj128EEEEELb1ELb1ELb0ELb0EEEvNS_9BwdParamsE --------------------------
	.section	.nv.info._ZN10layer_norm13ln_bwd_kernelINS_13Kernel_traitsIf13__nv_bfloat16fS2_fjLj3072ELj1ELj1ELj4ELj16ENS_18Kernel_traits_baseILj3072EfS2_fS2_fjLj128EEEEELb1ELb1ELb0ELb0EEEvNS_9BwdParamsE,"",@"SHT_CUDA_INFO"
	.sectionflags	@""
	.align	4


	//----- nvinfo : EIATTR_CUDA_API_VERSION
	.align		4
        /*0000*/ 	.byte	0x04, 0x37
        /*0002*/ 	.short	(.L_2869 - .L_2868)
.L_2868:
        /*0004*/ 	.word	0x00000082


	//----- nvinfo : EIATTR_KPARAM_INFO
	.align		4
.L_2869:
        /*0008*/ 	.byte	0x04, 0x17
        /*000a*/ 	.short	(.L_2871 - .L_2870)
.L_2870:
        /*000c*/ 	.word	0x00000000
        /*0010*/ 	.short	0x0000
        /*0012*/ 	.short	0x0000
        /*0014*/ 	.byte	0x00, 0xf0, 0xa1, 0x04


	//----- nvinfo : EIATTR_SPARSE_MMA_MASK
	.align		4
.L_2871:
        /*0018*/ 	.byte	0x03, 0x50
        /*001a*/ 	.short	0x0000


	//----- nvinfo : EIATTR_MAXREG_COUNT
	.align		4
        /*001c*/ 	.byte	0x03, 0x1b
        /*001e*/ 	.short	0x00ff


	//----- nvinfo : EIATTR_NUM_BARRIERS
	.align		4
        /*0020*/ 	.byte	0x02, 0x4c
        /*0022*/ 	.byte	0x01
	.zero		1


	//----- nvinfo : EIATTR_MERCURY_ISA_VERSION
	.align		4
        /*0024*/ 	.byte	0x03, 0x5f
        /*0026*/ 	.short	0x0101


	//----- nvinfo : EIATTR_COOP_GROUP_MASK_REGIDS
	.align		4
        /*0028*/ 	.byte	0x04, 0x29
        /*002a*/ 	.short	(.L_2873 - .L_2872)


	//   ....[0]....
.L_2872:
        /*002c*/ 	.word	0xffffffff


	//   ....[1]....
        /*0030*/ 	.word	0xffffffff


	//   ....[2]....
        /*0034*/ 	.word	0xffffffff


	//   ....[3]....
        /*0038*/ 	.word	0xffffffff


	//   ....[4]....
        /*003c*/ 	.word	0xffffffff


	//   ....[5]....
        /*0040*/ 	.word	0xffffffff


	//   ....[6]....
        /*0044*/ 	.word	0xffffffff


	//   ....[7]....
        /*0048*/ 	.word	0xffffffff


	//   ....[8]....
        /*004c*/ 	.word	0xffffffff


	//   ....[9]....
        /*0050*/ 	.word	0xffffffff


	//----- nvinfo : EIATTR_COOP_GROUP_INSTR_OFFSETS
	.align		4
.L_2873:
        /*0054*/ 	.byte	0x04, 0x28
        /*0056*/ 	.short	(.L_2875 - .L_2874)


	//   ....[0]....
.L_2874:
        /*0058*/ 	.word	0x00001990


	//   ....[1]....
        /*005c*/ 	.word	0x000019c0


	//   ....[2]....
        /*0060*/ 	.word	0x000019f0


	//   ....[3]....
        /*0064*/ 	.word	0x00001a00


	//   ....[4]....
        /*0068*/ 	.word	0x00001a30


	//   ....[5]....
        /*006c*/ 	.word	0x00001a40


	//   ....[6]....
        /*0070*/ 	.word	0x00001a70


	//   ....[7]....
        /*0074*/ 	.word	0x00001a80


	//   ....[8]....
        /*0078*/ 	.word	0x00001ab0


	//   ....[9]....
        /*007c*/ 	.word	0x00001ac0


	//----- nvinfo : EIATTR_VRC_CTA_INIT_COUNT
	.align		4
.L_2875:
        /*0080*/ 	.byte	0x02, 0x4a
	.zero		1
	.zero		1


	//----- nvinfo : EIATTR_EXIT_INSTR_OFFSETS
	.align		4
        /*0084*/ 	.byte	0x04, 0x1c
        /*0086*/ 	.short	(.L_2877 - .L_2876)


	//   ....[0]....
.L_2876:
        /*0088*/ 	.word	0x000073a0


	//   ....[1]....
        /*008c*/ 	.word	0x00007470


	//----- nvinfo : EIATTR_MAX_THREADS
	.align		4
.L_2877:
        /*0090*/ 	.byte	0x04, 0x05
        /*0092*/ 	.short	(.L_2879 - .L_2878)
.L_2878:
        /*0094*/ 	.word	0x00000080
        /*0098*/ 	.word	0x00000001
        /*009c*/ 	.word	0x00000001


	//----- nvinfo : EIATTR_CRS_STACK_SIZE
	.align		4
.L_2879:
        /*00a0*/ 	.byte	0x04, 0x1e
        /*00a2*/ 	.short	(.L_2881 - .L_2880)
.L_2880:
        /*00a4*/ 	.word	0x00000000


	//----- nvinfo : EIATTR_CBANK_PARAM_SIZE
	.align		4
.L_2881:
        /*00a8*/ 	.byte	0x03, 0x19
        /*00aa*/ 	.short	0x0128


	//----- nvinfo : EIATTR_PARAM_CBANK
	.align		4
        /*00ac*/ 	.byte	0x04, 0x0a
        /*00ae*/ 	.short	(.L_2883 - .L_2882)
	.align		4
.L_2882:
        /*00b0*/ 	.word	index@(.nv.constant0._ZN10layer_norm13ln_bwd_kernelINS_13Kernel_traitsIf13__nv_bfloat16fS2_fjLj3072ELj1ELj1ELj4ELj16ENS_18Kernel_traits_baseILj3072EfS2_fS2_fjLj128EEEEELb1ELb1ELb0ELb0EEEvNS_9BwdParamsE)
        /*00b4*/ 	.short	0x0380
        /*00b6*/ 	.short	0x0128


	//----- nvinfo : EIATTR_SW_WAR
	.align		4
.L_2883:
        /*00b8*/ 	.byte	0x04, 0x36
        /*00ba*/ 	.short	(.L_2885 - .L_2884)
.L_2884:
        /*00bc*/ 	.word	0x00000008
.L_2885:


//--------------------- .nv.info._ZN10layer_norm13ln_bwd_kernelINS_13Kernel_traitsIf13__nv_bfloat16fS2_fjLj3072ELj1ELj1ELj4ELj16ENS_18Kernel_traits_baseILj3072EfS2_fS2_fjLj128EEEEELb1ELb1ELb0ELb1EEEvNS_9BwdParamsE --------------------------
	.section	.nv.info._ZN10layer_norm13ln_bwd_kernelINS_13Kernel_traitsIf13__nv_bfloat16fS2_fjLj3072ELj1ELj1ELj4ELj16ENS_18Kernel_traits_baseILj3072EfS2_fS2_fjLj128EEEEELb1ELb1ELb0ELb1EEEvNS_9BwdParamsE,"",@"SHT_CUDA_INFO"
	.sectionflags	@""
	.align	4


	//----- nvinfo : EIATTR_CUDA_API_VERSION
	.align		4
        /*0000*/ 	.byte	0x04, 0x37
        /*0002*/ 	.short	(.L_2887 - .L_2886)
.L_2886:
        /*0004*/ 	.word	0x00000082


	//----- nvinfo : EIATTR_KPARAM_INFO
	.align		4
.L_2887:
        /*0008*/ 	.byte	0x04, 0x17
        /*000a*/ 	.short	(.L_2889 - .L_2888)
.L_2888:
        /*000c*/ 	.word	0x00000000
        /*0010*/ 	.short	0x0000
        /*0012*/ 	.short	0x0000
        /*0014*/ 	.byte	0x00, 0xf0, 0xa1, 0x04


	//----- nvinfo : EIATTR_SPARSE_MMA_MASK
	.align		4
.L_2889:
        /*0018*/ 	.byte	0x03, 0x50
        /*001a*/ 	.short	0x0000


	//----- nvinfo : EIATTR_MAXREG_COUNT
	.align		4
        /*001c*/ 	.byte	0x03, 0x1b
        /*001e*/ 	.short	0x00ff


	//----- nvinfo : EIATTR_NUM_BARRIERS
	.align		4
        /*0020*/ 	.byte	0x02, 0x4c
        /*0022*/ 	.byte	0x01
	.zero		1


	//----- nvinfo : EIATTR_MERCURY_ISA_VERSION
	.align		4
        /*0024*/ 	.byte	0x03, 0x5f
        /*0026*/ 	.short	0x0101


	//----- nvinfo : EIATTR_COOP_GROUP_MASK_REGIDS
	.align		4
        /*0028*/ 	.byte	0x04, 0x29
        /*002a*/ 	.short	(.L_2891 - .L_2890)


	//   ....[0]....
.L_2890:
        /*002c*/ 	.word	0xffffffff


	//   ....[1]....
        /*0030*/ 	.word	0xffffffff


	//   ....[2]....
        /*0034*/ 	.word	0xffffffff


	//   ....[3]....
        /*0038*/ 	.word	0xffffffff


	//   ....[4]....
        /*003c*/ 	.word	0xffffffff


	//   ....[5]....
        /*0040*/ 	.word	0xffffffff


	//   ....[6]....
        /*0044*/ 	.word	0xffffffff


	//   ....[7]....
        /*0048*/ 	.word	0xffffffff


	//   ....[8]....
        /*004c*/ 	.word	0xffffffff


	//   ....[9]....
        /*0050*/ 	.word	0xffffffff


	//----- nvinfo : EIATTR_COOP_GROUP_INSTR_OFFSETS
	.align		4
.L_2891:
        /*0054*/ 	.byte	0x04, 0x28
        /*0056*/ 	.short	(.L_2893 - .L_2892)


	//   ....[0]....
.L_2892:
        /*0058*/ 	.word	0x000012d0


	//   ....[1]....
        /*005c*/ 	.word	0x000012e0


	//   ....[2]....
        /*0060*/ 	.word	0x00001310


	//   ....[3]....
        /*0064*/ 	.word	0x00001320


	//   ....[4]....
        /*0068*/ 	.word	0x00001360


	//   ....[5]....
        /*006c*/ 	.word	0x00001370


	//   ....[6]....
        /*0070*/ 	.word	0x000013a0


	//   ....[7]....
        /*0074*/ 	.word	0x000013b0


	//   ....[8]....
        /*0078*/ 	.word	0x00001460


	//   ....[9]....
        /*007c*/ 	.word	0x00001470


	//----- nvinfo : EIATTR_VRC_CTA_INIT_COUNT
	.align		4
.L_2893:
        /*0080*/ 	.byte	0x02, 0x4a
	.zero		1
	.zero		1


	//----- nvinfo : EIATTR_EXIT_INSTR_OFFSETS
	.align		4
        /*0084*/ 	.byte	0x04, 0x1c
        /*0086*/ 	.short	(.L_2895 - .L_2894)


	//   ....[0]....
.L_2894:
        /*0088*/ 	.word	0x00006d60


	//----- nvinfo : EIATTR_MAX_THREADS
	.align		4
.L_2895:
        /*008c*/ 	.byte	0x04, 0x05
        /*008e*/ 	.short	(.L_2897 - .L_2896)
.L_2896:
        /*0090*/ 	.word	0x00000080
        /*0094*/ 	.word	0x00000001
        /*0098*/ 	.word	0x00000001


	//----- nvinfo : EIATTR_CBANK_PARAM_SIZE
	.align		4
.L_2897:
        /*009c*/ 	.byte	0x03, 0x19
        /*009e*/ 	.short	0x0128


	//----- nvinfo : EIATTR_PARAM_CBANK
	.align		4
        /*00a0*/ 	.byte	0x04, 0x0a
        /*00a2*/ 	.short	(.L_2899 - .L_2898)
	.align		4
.L_2898:
        /*00a4*/ 	.word	index@(.nv.constant0._ZN10layer_norm13ln_bwd_kernelINS_13Kernel_traitsIf13__nv_bfloat16fS2_fjLj3072ELj1ELj1ELj4ELj16ENS_18Kernel_traits_baseILj3072EfS2_fS2_fjLj128EEEEELb1ELb1ELb0ELb1EEEvNS_9BwdParamsE)
        /*00a8*/ 	.short	0x0380
        /*00aa*/ 	.short	0x0128


	//----- nvinfo : EIATTR_SW_WAR
	.align		4
.L_2899:
        /*00ac*/ 	.byte	0x04, 0x36
        /*00ae*/ 	.short	(.L_2901 - .L_2900)
.L_2900:
        /*00b0*/ 	.word	0x00000008
.L_2901:


//--------------------- .nv.info._ZN10layer_norm22ln_bwd_finalize_kernelINS_22Kernel_traits_finalizeILj3072Ef13__nv_bfloat16fS2_fjLb1ELj1024ELj4ENS_18Kernel_traits_baseILj3072EfS2_fS2_fjLj1024EEEEELb1ELb0EEEvNS_9BwdParamsE --------------------------
	.section	.nv.info._ZN10layer_norm22ln_bwd_finalize_kernelINS_22Kernel_traits_finalizeILj3072Ef13__nv_bfloat16fS2_fjLb1ELj1024ELj4ENS_18Kernel_traits_baseILj3072EfS2_fS2_fjLj1024EEEEELb1ELb0EEEvNS_9BwdParamsE,"",@"SHT_CUDA_INFO"
	.sectionflags	@""
	.align	4


	//----- nvinfo : EIATTR_CUDA_API_VERSION
	.align		4
        /*0000*/ 	.byte	0x04, 0x37
        /*0002*/ 	.short	(.L_2903 - .L_2902)
.L_2902:
        /*0004*/ 	.word	0x00000082


	//----- nvinfo : EIATTR_KPARAM_INFO
	.align		4
.L_2903:
        /*0008*/ 	.byte	0x04, 0x17
        /*000a*/ 	.short	(.L_2905 - .L_2904)
.L_2904:
        /*000c*/ 	.word	0x00000000
        /*0010*/ 	.short	0x0000
        /*0012*/ 	.short	0x0000
        /*0014*/ 	.byte	0x00, 0xf0, 0xa1, 0x04


	//----- nvinfo : EIATTR_SPARSE_MMA_MASK
	.align		4
.L_2905:
        /*0018*/ 	.byte	0x03, 0x50
        /*001a*/ 	.short	0x0000


	//----- nvinfo : EIATTR_MAXREG_COUNT
	.align		4
        /*001c*/ 	.byte	0x03, 0x1b
        /*001e*/ 	.short	0x0040


	//----- nvinfo : EIATTR_NUM_BARRIERS
	.align		4
        /*0020*/ 	.byte	0x02, 0x4c
        /*0022*/ 	.byte	0x01
	.zero		1


	//----- nvinfo : EIATTR_MERCURY_ISA_VERSION
	.align		4
        /*0024*/ 	.byte	0x03, 0x5f
        /*0026*/ 	.short	0x0101


	//----- nvinfo : EIATTR_COOP_GROUP_MASK_REGIDS
	.align		4
        /*0028*/ 	.byte	0x04, 0x29
        /*002a*/ 	.short	(.L_2907 - .L_2906)


	//   ....[0]....
.L_2906:
        /*002c*/ 	.word	0xffffffff


	//   ....[1]....
        /*0030*/ 	.word	0xffffffff


	//   ....[2]....
        /*0034*/ 	.word	0xffffffff


	//   ....[3]....
        /*0038*/ 	.word	0xffffffff


	//   ....[4]....
        /*003c*/ 	.word	0xffffffff


	//   ....[5]....
        /*0040*/ 	.word	0xffffffff


	//   ....[6]....
        /*0044*/ 	.word	0xffffffff


	//   ....[7]....
        /*0048*/ 	.word	0xffffffff


	//   ....[8]....
        /*004c*/ 	.word	0xffffffff


	//   ....[9]....
        /*0050*/ 	.word	0xffffffff


	//   ....[10]....
        /*0054*/ 	.word	0xffffffff


	//   ....[11]....
        /*0058*/ 	.word	0xffffffff


	//   ....[12]....
        /*005c*/ 	.word	0xffffffff


	//   ....[13]....
        /*0060*/ 	.word	0xffffffff


	//   ....[14]....
        /*0064*/ 	.word	0xffffffff


	//----- nvinfo : EIATTR_COOP_GROUP_INSTR_OFFSETS
	.align		4
.L_2907:
        /*0068*/ 	.byte	0x04, 0x28
        /*006a*/ 	.short	(.L_2909 - .L_2908)


	//   ....[0]....
.L_2908:
        /*006c*/ 	.word	0x00001040


	//   ....[1]....
        /*0070*/ 	.word	0x00001050


	//   ....[2]....
        /*0074*/ 	.word	0x00001060


	//   ....[3]....
        /*0078*/ 	.word	0x00001090


	//   ....[4]....
        /*007c*/ 	.word	0x000010b0


	//   ....[5]....
        /*0080*/ 	.word	0x000010c0


	//   ....[6]....
        /*0084*/ 	.word	0x000010f0


	//   ....[7]....
        /*0088*/ 	.word	0x00001110


	//   ....[8]....
        /*008c*/ 	.word	0x00001120


	//   ....[9]....
        /*0090*/ 	.word	0x00001160


	//   ....[10]....
        /*0094*/ 	.word	0x00001190


	//   ....[11]....
        /*0098*/ 	.word	0x000011a0


	//   ....[12]....
        /*009c*/ 	.word	0x000011e0


	//   ....[13]....
        /*00a0*/ 	.word	0x00001200


	//   ....[14]....
        /*00a4*/ 	.word	0x00001210


	//----- nvinfo : EIATTR_VRC_CTA_INIT_COUNT
	.align		4
.L_2909:
        /*00a8*/ 	.byte	0x02, 0x4a
	.zero		1
	.zero		1


	//----- nvinfo : EIATTR_EXIT_INSTR_OFFSETS
	.align		4
        /*00ac*/ 	.byte	0x04, 0x1c
        /*00ae*/ 	.short	(.L_2911 - .L_2910)


	//   ....[0]....
.L_2910:
        /*00b0*/ 	.word	0x00000060


	//   ....[1]....
        /*00b4*/ 	.word	0x00001290


	//   ....[2]....
        /*00b8*/ 	.word	0x000012c0


	//   ....[3]....
        /*00bc*/ 	.word	0x000013a0


	//----- nvinfo : EIATTR_MAX_THREADS
	.align		4
.L_2911:
        /*00c0*/ 	.byte	0x04, 0x05
        /*00c2*/ 	.short	(.L_2913 - .L_2912)
.L_2912:
        /*00c4*/ 	.word	0x00000400
        /*00c8*/ 	.word	0x00000001
        /*00cc*/ 	.word	0x00000001


	//----- nvinfo : EIATTR_CRS_STACK_SIZE
	.align		4
.L_2913:
        /*00d0*/ 	.byte	0x04, 0x1e
        /*00d2*/ 	.short	(.L_2915 - .L_2914)
.L_2914:
        /*00d4*/ 	.word	0x00000000


	//----- nvinfo : EIATTR_CBANK_PARAM_SIZE
	.align		4
.L_2915:
        /*00d8*/ 	.byte	0x03, 0x19
        /*00da*/ 	.short	0x0128


	//----- nvinfo : EIATTR_PARAM_CBANK
	.align		4
        /*00dc*/ 	.byte	0x04, 0x0a
        /*00de*/ 	.short	(.L_2917 - .L_2916)
	.align		4
.L_2916:
        /*00e0*/ 	.word	index@(.nv.constant0._ZN10layer_norm22ln_bwd_finalize_kernelINS_22Kernel_traits_finalizeILj3072Ef13__nv_bfloat16fS2_fjLb1ELj1024ELj4ENS_18Kernel_traits_baseILj3072EfS2_fS2_fjLj1024EEEEELb1ELb0EEEvNS_9BwdParamsE)
        /*00e4*/ 	.short	0x0380
        /*00e6*/ 	.short	0x0128


	//----- nvinfo : EIATTR_SW_WAR
	.align		4
.L_2917:
        /*00e8*/ 	.byte	0x04, 0x36
        /*00ea*/ 	.short	(.L_2919 - .L_2918)
.L_2918:
        /*00ec*/ 	.word	0x00000008
.L_2919:


//--------------------- .nv.info._ZN10layer_norm13ln_bwd_kernelINS_13Kernel_traitsIf13__nv_bfloat16fS2_fjLj3072ELj1ELj1ELj4ELj16ENS_18Kernel_traits_baseILj3072EfS2_fS2_fjLj128EEEEELb1ELb1ELb1ELb0EEEvNS_9BwdParamsE --------------------------
	.section	.nv.info._ZN10layer_norm13ln_bwd_kernelINS_13Kernel_traitsIf13__nv_bfloat16fS2_fjLj3072ELj1ELj1ELj4ELj16ENS_18Kernel_traits_baseILj3072EfS2_fS2_fjLj128EEEEELb1ELb1ELb1ELb0EEEvNS_9BwdParamsE,"",@"SHT_CUDA_INFO"
	.sectionflags	@""
	.align	4


	//----- nvinfo : EIATTR_CUDA_API_VERSION
	.align		4
        /*0000*/ 	.byte	0x04, 0x37
        /*0002*/ 	.short	(.L_2921 - .L_2920)
.L_2920:
        /*0004*/ 	.word	0x00000082


	//----- nvinfo : EIATTR_KPARAM_INFO
	.align		4
.L_2921:
        /*0008*/ 	.byte	0x04, 0x17
        /*000a*/ 	.short	(.L_2923 - .L_2922)
.L_2922:
        /*000c*/ 	.word	0x00000000
        /*0010*/ 	.short	0x0000
        /*0012*/ 	.short	0x0000
        /*0014*/ 	.byte	0x00, 0xf0, 0xa1, 0x04


	//----- nvinfo : EIATTR_SPARSE_MMA_MASK
	.align		4
.L_2923:
        /*0018*/ 	.byte	0x03, 0x50
        /*001a*/ 	.short	0x0000


	//----- nvinfo : EIATTR_MAXREG_COUNT
	.align		4
        /*001c*/ 	.byte	0x03, 0x1b
        /*001e*/ 	.short	0x00ff


	//----- nvinfo : EIATTR_NUM_BARRIERS
	.align		4
        /*0020*/ 	.byte	0x02, 0x4c
        /*0022*/ 	.byte	0x01
	.zero		1


	//----- nvinfo : EIATTR_MERCURY_ISA_VERSION
	.align		4
        /*0024*/ 	.byte	0x03, 0x5f
        /*0026*/ 	.short	0x0101


	//----- nvinfo : EIATTR_COOP_GROUP_MASK_REGIDS
	.align		4
        /*0028*/ 	.byte	0x04, 0x29
        /*002a*/ 	.short	(.L_2925 - .L_2924)


	//   ....[0]....
.L_2924:
        /*002c*/ 	.word	0xffffffff


	//   ....[1]....
        /*0030*/ 	.word	0xffffffff


	//   ....[2]....
        /*0034*/ 	.word	0xffffffff


	//   ....[3]....
        /*0038*/ 	.word	0xffffffff


	//   ....[4]....
        /*003c*/ 	.word	0xffffffff


	//   ....[5]....
        /*0040*/ 	.word	0xffffffff


	//   ....[6]....
        /*0044*/ 	.word	0xffffffff


	//   ....[7]....
        /*0048*/ 	.word	0xffffffff


	//   ....[8]....
        /*004c*/ 	.word	0xffffffff


	//   ....[9]....
        /*0050*/ 	.word	0xffffffff


	//----- nvinfo : EIATTR_COOP_GROUP_INSTR_OFFSETS
	.align		4
.L_2925:
        /*0054*/ 	.byte	0x04, 0x28
        /*0056*/ 	.short	(.L_2927 - .L_2926)


	//   ....[0]....
.L_2926:
        /*0058*/ 	.word	0x00001fe0


	//   ....[1]....
        /*005c*/ 	.word	0x00002000


	//   ....[2]....
        /*0060*/ 	.word	0x00002030


	//   ....[3]....
        /*0064*/ 	.word	0x00002040


	//   ....[4]....
        /*0068*/ 	.word	0x00002070


	//   ....[5]....
        /*006c*/ 	.word	0x00002080


	//   ....[6]....
        /*0070*/ 	.word	0x000020b0


	//   ....[7]....
        /*0074*/ 	.word	0x000020c0


	//   ....[8]....
        /*0078*/ 	.word	0x00002100


	//   ....[9]....
        /*007c*/ 	.word	0x00002110


	//----- nvinfo : EIATTR_VRC_CTA_INIT_COUNT
	.align		4
.L_2927:
        /*0080*/ 	.byte	0x02, 0x4a
	.zero		1
	.zero		1


	//----- nvinfo : EIATTR_EXIT_INSTR_OFFSETS
	.align		4
        /*0084*/ 	.byte	0x04, 0x1c
        /*0086*/ 	.short	(.L_2929 - .L_2928)


	//   ....[0]....
.L_2928:
        /*0088*/ 	.word	0x0000a840


	//   ....[1]....
        /*008c*/ 	.word	0x0000a910


	//----- nvinfo : EIATTR_MAX_THREADS
	.align		4
.L_2929:
        /*0090*/ 	.byte	0x04, 0x05
        /*0092*/ 	.short	(.L_2931 - .L_2930)
.L_2930:
        /*0094*/ 	.word	0x00000080
        /*0098*/ 	.word	0x00000001
        /*009c*/ 	.word	0x00000001


	//----- nvinfo : EIATTR_CRS_STACK_SIZE
	.align		4
.L_2931:
        /*00a0*/ 	.byte	0x04, 0x1e
        /*00a2*/ 	.short	(.L_2933 - .L_2932)
.L_2932:
        /*00a4*/ 	.word	0x00000000


	//----- nvinfo : EIATTR_CBANK_PARAM_SIZE
	.align		4
.L_2933:
        /*00a8*/ 	.byte	0x03, 0x19
        /*00aa*/ 	.short	0x0128


	//----- nvinfo : EIATTR_PARAM_CBANK
	.align		4
        /*00ac*/ 	.byte	0x04, 0x0a
        /*00ae*/ 	.short	(.L_2935 - .L_2934)
	.align		4
.L_2934:
        /*00b0*/ 	.word	index@(.nv.constant0._ZN10layer_norm13ln_bwd_kernelINS_13Kernel_traitsIf13__nv_bfloat16fS2_fjLj3072ELj1ELj1ELj4ELj16ENS_18Kernel_traits_baseILj3072EfS2_fS2_fjLj128EEEEELb1ELb1ELb1ELb0EEEvNS_9BwdParamsE)
        /*00b4*/ 	.short	0x0380
        /*00b6*/ 	.short	0x0128


	//----- nvinfo : EIATTR_SW_WAR
	.align		4
.L_2935:
        /*00b8*/ 	.byte	0x04, 0x36
        /*00ba*/ 	.short	(.L_2937 - .L_2936)
.L_2936:
        /*00bc*/ 	.word	0x00000008
.L_2937:


//--------------------- .nv.info._ZN10layer_norm22ln_bwd_finalize_kernelINS_22Kernel_traits_finalizeILj3072Ef13__nv_bfloat16fS2_fjLb1ELj1024ELj4ENS_18Kernel_traits_baseILj3072EfS2_fS2_fjLj1024EEEEELb1ELb1EEEvNS_9BwdParamsE --------------------------
	.section	.nv.info._ZN10layer_norm22ln_bwd_finalize_kernelINS_22Kernel_traits_finalizeILj3072Ef13__nv_bfloat16fS2_fjLb1ELj1024ELj4ENS_18Kernel_traits_baseILj3072EfS2_fS2_fjLj1024EEEEELb1ELb1EEEvNS_9BwdParamsE,"",@"SHT_CUDA_INFO"
	.sectionflags	@""
	.align	4


	//----- nvinfo : EIATTR_CUDA_API_VERSION
	.align		4
        /*0000*/ 	.byte	0x04, 0x37
        /*0002*/ 	.short	(.L_2939 - .L_2938)
.L_2938:
        /*0004*/ 	.word	0x00000082


	//----- nvinfo : EIATTR_KPARAM_INFO
	.align		4
.L_2939:
        /*0008*/ 	.byte	0x04, 0x17
        /*000a*/ 	.short	(.L_2941 - .L_2940)
.L_2940:
        /*000c*/ 	.word	0x00000000
        /*0010*/ 	.short	0x0000
        /*0012*/ 	.short	0x0000
        /*0014*/ 	.byte	0x00, 0xf0, 0xa1, 0x04


	//----- nvinfo : EIATTR_SPARSE_MMA_MASK
	.align		4
.L_2941:
        /*0018*/ 	.byte	0x03, 0x50
        /*001a*/ 	.short	0x0000


	//----- nvinfo : EIATTR_MAXREG_COUNT
	.align		4
        /*001c*/ 	.byte	0x03, 0x1b
        /*001e*/ 	.short	0x0040


	//----- nvinfo : EIATTR_NUM_BARRIERS
	.align		4
        /*0020*/ 	.byte	0x02, 0x4c
        /*0022*/ 	.byte	0x01
	.zero		1


	//----- nvinfo : EIATTR_MERCURY_ISA_VERSION
	.align		4
        /*0024*/ 	.byte	0x03, 0x5f
        /*0026*/ 	.short	0x0101


	//----- nvinfo : EIATTR_COOP_GROUP_MASK_REGIDS
	.align		4
        /*0028*/ 	.byte	0x04, 0x29
        /*002a*/ 	.short	(.L_2943 - .L_2942)


	//   ....[0]....
.L_2942:
        /*002c*/ 	.word	0xffffffff


	//   ....[1]....
        /*0030*/ 	.word	0xffffffff


	//   ....[2]....
        /*0034*/ 	.word	0xffffffff


	//   ....[3]....
        /*0038*/ 	.word	0xffffffff


	//   ....[4]....
        /*003c*/ 	.word	0xffffffff


	//   ....[5]....
        /*0040*/ 	.word	0xffffffff


	//   ....[6]....
        /*0044*/ 	.word	0xffffffff


	//   ....[7]....
        /*0048*/ 	.word	0xffffffff


	//   ....[8]....
        /*004c*/ 	.word	0xffffffff


	//   ....[9]....
        /*0050*/ 	.word	0xffffffff


	//   ....[10]....
        /*0054*/ 	.word	0xffffffff


	//   ....[11]....
        /*0058*/ 	.word	0xffffffff


	//   ....[12]....
        /*005c*/ 	.word	0xffffffff


	//   ....[13]....
        /*0060*/ 	.word	0xffffffff


	//   ....[14]....
        /*0064*/ 	.word	0xffffffff


	//----- nvinfo : EIATTR_COOP_GROUP_INSTR_OFFSETS
	.align		4
.L_2943:
        /*0068*/ 	.byte	0x04, 0x28
        /*006a*/ 	.short	(.L_2945 - .L_2944)


	//   ....[0]....
.L_2944:
        /*006c*/ 	.word	0x00001090


	//   ....[1]....
        /*0070*/ 	.word	0x000010a0


	//   ....[2]....
        /*0074*/ 	.word	0x000010b0


	//   ....[3]....
        /*0078*/ 	.word	0x000010e0


	//   ....[4]....
        /*007c*/ 	.word	0x00001100


	//   ....[5]....
        /*0080*/ 	.word	0x00001110


	//   ....[6]....
        /*0084*/ 	.word	0x00001140


	//   ....[7]....
        /*0088*/ 	.word	0x00001160


	//   ....[8]....
        /*008c*/ 	.word	0x00001170


	//   ....[9]....
        /*0090*/ 	.word	0x000011a0


	//   ....[10]....
        /*0094*/ 	.word	0x000011c0


	//   ....[11]....
        /*0098*/ 	.word	0x000011d0


	//   ....[12]....
        /*009c*/ 	.word	0x00001210


	//   ....[13]....
        /*00a0*/ 	.word	0x00001230


	//   ....[14]....
        /*00a4*/ 	.word	0x00001240


	//----- nvinfo : EIATTR_VRC_CTA_INIT_COUNT
	.align		4
.L_2945:
        /*00a8*/ 	.byte	0x02, 0x4a
	.zero		1
	.zero		1


	//----- nvinfo : EIATTR_EXIT_INSTR_OFFSETS
	.align		4
        /*00ac*/ 	.byte	0x04, 0x1c
        /*00ae*/ 	.short	(.L_2947 - .L_2946)


	//   ....[0]....
.L_2946:
        /*00b0*/ 	.word	0x00000060


	//   ....[1]....
        /*00b4*/ 	.word	0x000012c0


	//   ....[2]....
        /*00b8*/ 	.word	0x000013b0


	//----- nvinfo : EIATTR_MAX_THREADS
	.align		4
.L_2947:
        /*00bc*/ 	.byte	0x04, 0x05
        /*00be*/ 	.short	(.L_2949 - .L_2948)
.L_2948:
        /*00c0*/ 	.word	0x00000400
        /*00c4*/ 	.word	0x00000001
        /*00c8*/ 	.word	0x00000001


	//----- nvinfo : EIATTR_CRS_STACK_SIZE
	.align		4
.L_2949:
        /*00cc*/ 	.byte	0x04, 0x1e
        /*00ce*/ 	.short	(.L_2951 - .L_2950)
.L_2950:
        /*00d0*/ 	.word	0x00000000


	//----- nvinfo : EIATTR_CBANK_PARAM_SIZE
	.align		4
.L_2951:
        /*00d4*/ 	.byte	0x03, 0x19
        /*00d6*/ 	.short	0x0128


	//----- nvinfo : EIATTR_PARAM_CBANK
	.align		4
        /*00d8*/ 	.byte	0x04, 0x0a
        /*00da*/ 	.short	(.L_2953 - .L_2952)
	.align		4
.L_2952:
        /*00dc*/ 	.word	index@(.nv.constant0._ZN10layer_norm22ln_bwd_finalize_kernelINS_22Kernel_traits_finalizeILj3072Ef13__nv_bfloat16fS2_fjLb1ELj1024ELj4ENS_18Kernel_traits_baseILj3072EfS2_fS2_fjLj1024EEEEELb1ELb1EEEvNS_9BwdParamsE)
        /*00e0*/ 	.short	0x0380
        /*00e2*/ 	.short	0x0128


	//----- nvinfo : EIATTR_SW_WAR
	.align		4
.L_2953:
        /*00e4*/ 	.byte	0x04, 0x36
        /*00e6*/ 	.short	(.L_2955 - .L_2954)
.L_2954:
        /*00e8*/ 	.word	0x00000008
.L_2955:


//--------------------- .nv.info._ZN10layer_norm13ln_bwd_kernelINS_13Kernel_traitsIf13__nv_bfloat16fS2_fjLj3072ELj1ELj1ELj4ELj16ENS_18Kernel_traits_baseILj3072EfS2_fS2_fjLj128EEEEELb1ELb1ELb1ELb1EEEvNS_9BwdParamsE --------------------------
	.section	.nv.info._ZN10layer_norm13ln_bwd_kernelINS_13Kernel_traitsIf13__nv_bfloat16fS2_fjLj3072ELj1ELj1ELj4ELj16ENS_18Kernel_traits_baseILj3072EfS2_fS2_fjLj128EEEEELb1ELb1ELb1ELb1EEEvNS_9BwdParamsE,"",@"SHT_CUDA_INFO"
	.sectionflags	@""
	.align	4


	//----- nvinfo : EIATTR_CUDA_API_VERSION
	.align		4
        /*0000*/ 	.byte	0x04, 0x37
        /*0002*/ 	.short	(.L_2957 - .L_2956)
.L_2956:
        /*0004*/ 	.word	0x00000082


	//----- nvinfo : EIATTR_KPARAM_INFO
	.align		4
.L_2957:
        /*0008*/ 	.byte	0x04, 0x17
        /*000a*/ 	.short	(.L_2959 - .L_2958)
.L_2958:
        /*000c*/ 	.word	0x00000000
        /*0010*/ 	.short	0x0000
        /*0012*/ 	.short	0x0000
        /*0014*/ 	.byte	0x00, 0xf0, 0xa1, 0x04


	//----- nvinfo : EIATTR_SPARSE_MMA_MASK
	.align		4
.L_2959:
        /*0018*/ 	.byte	0x03, 0x50
        /*001a*/ 	.short	0x0000


	//----- nvinfo : EIATTR_MAXREG_COUNT
	.align		4
        /*001c*/ 	.byte	0x03, 0x1b
        /*001e*/ 	.short	0x00ff


	//----- nvinfo : EIATTR_NUM_BARRIERS
	.align		4
        /*0020*/ 	.byte	0x02, 0x4c
        /*0022*/ 	.byte	0x01
	.zero		1


	//----- nvinfo : EIATTR_MERCURY_ISA_VERSION
	.align		4
        /*0024*/ 	.byte	0x03, 0x5f
        /*0026*/ 	.short	0x0101


	//----- nvinfo : EIATTR_COOP_GROUP_MASK_REGIDS
	.align		4
        /*0028*/ 	.byte	0x04, 0x29
        /*002a*/ 	.short	(.L_2961 - .L_2960)


	//   ....[0]....
.L_2960:
        /*002c*/ 	.word	0xffffffff


	//   ....[1]....
        /*0030*/ 	.word	0xffffffff


	//   ....[2]....
        /*0034*/ 	.word	0xffffffff


	//   ....[3]....
        /*0038*/ 	.word	0xffffffff


	//   ....[4]....
        /*003c*/ 	.word	0xffffffff


	//   ....[5]....
        /*0040*/ 	.word	0xffffffff


	//   ....[6]....
        /*0044*/ 	.word	0xffffffff


	//   ....[7]....
        /*0048*/ 	.word	0xffffffff


	//   ....[8]....
        /*004c*/ 	.word	0xffffffff


	//   ....[9]....
        /*0050*/ 	.word	0xffffffff


	//----- nvinfo : EIATTR_COOP_GROUP_INSTR_OFFSETS
	.align		4
.L_2961:
        /*0054*/ 	.byte	0x04, 0x28
        /*0056*/ 	.short	(.L_2963 - .L_2962)


	//   ....[0]....
.L_2962:
        /*0058*/ 	.word	0x000018f0


	//   ....[1]....
        /*005c*/ 	.word	0x00001930


	//   ....[2]....
        /*0060*/ 	.word	0x00001980


	//   ....[3]....
        /*0064*/ 	.word	0x000019a0


	//   ....[4]....
        /*0068*/ 	.word	0x000019e0


	//   ....[5]....
        /*006c*/ 	.word	0x000019f0


	//   ....[6]....
        /*0070*/ 	.word	0x00001a30


	//   ....[7]....
        /*0074*/ 	.word	0x00001a60


	//   ....[8]....
        /*0078*/ 	.word	0x00001ab0


	//   ....[9]....
        /*007c*/ 	.word	0x00001ac0


	//----- nvinfo : EIATTR_VRC_CTA_INIT_COUNT
	.align		4
.L_2963:
        /*0080*/ 	.byte	0x02, 0x4a
	.zero		1
	.zero		1


	//----- nvinfo : EIATTR_EXIT_INSTR_OFFSETS
	.align		4
        /*0084*/ 	.byte	0x04, 0x1c
        /*0086*/ 	.short	(.L_2965 - .L_2964)


	//   ....[0]....
.L_2964:
        /*0088*/ 	.word	0x000088e0


	//----- nvinfo : EIATTR_MAX_THREADS
	.align		4
.L_2965:
        /*008c*/ 	.byte	0x04, 0x05
        /*008e*/ 	.short	(.L_2967 - .L_2966)
.L_2966:
        /*0090*/ 	.word	0x00000080
        /*0094*/ 	.word	0x00000001
        /*0098*/ 	.word	0x00000001


	//----- nvinfo : EIATTR_CRS_STACK_SIZE
	.align		4
.L_2967:
        /*009c*/ 	.byte	0x04, 0x1e
        /*009e*/ 	.short	(.L_2969 - .L_2968)
.L_2968:
        /*00a0*/ 	.word	0x00000000


	//----- nvinfo : EIATTR_CBANK_PARAM_SIZE
	.align		4
.L_2969:
        /*00a4*/ 	.byte	0x03, 0x19
        /*00a6*/ 	.short	0x0128


	//----- nvinfo : EIATTR_PARAM_CBANK
	.align		4
        /*00a8*/ 	.byte	0x04, 0x0a
        /*00aa*/ 	.short	(.L_2971 - .L_2970)
	.align		4
.L_2970:
        /*00ac*/ 	.word	index@(.nv.constant0._ZN10layer_norm13ln_bwd_kernelINS_13Kernel_traitsIf13__nv_bfloat16fS2_fjLj3072ELj1ELj1ELj4ELj16ENS_18Kernel_traits_baseILj3072EfS2_fS2_fjLj128EEEEELb1ELb1ELb1ELb1EEEvNS_9BwdParamsE)
        /*00b0*/ 	.short	0x0380
        /*00b2*/ 	.short	0x0128


	//----- nvinfo : EIATTR_SW_WAR
	.align		4
.L_2971:
        /*00b4*/ 	.byte	0x04, 0x36
        /*00b6*/ 	.short	(.L_2973 - .L_2972)
.L_2972:
        /*00b8*/ 	.word	0x00000008
.L_2973:


//--------------------- .nv.info._ZN10layer_norm13ln_bwd_kernelINS_13Kernel_traitsIf6__halfS2_S2_fjLj3072ELj1ELj1ELj4ELj16ENS_18Kernel_traits_baseILj3072EfS2_S2_S2_fjLj128EEEEELb0ELb0ELb0ELb0EEEvNS_9BwdParamsE --------------------------
	.section	.nv.info._ZN10layer_norm13ln_bwd_kernelINS_13Kernel_traitsIf6__halfS2_S2_fjLj3072ELj1ELj1ELj4ELj16ENS_18Kernel_traits_baseILj3072EfS2_S2_S2_fjLj128EEEEELb0ELb0ELb0ELb0EEEvNS_9BwdParamsE,"",@"SHT_CUDA_INFO"
	.sectionflags	@""
	.align	4


	//----- nvinfo : EIATTR_CUDA_API_VERSION
	.align		4
        /*0000*/ 	.byte	0x04, 0x37
        /*0002*/ 	.short	(.L_2975 - .L_2974)
.L_2974:
        /*0004*/ 	.word	0x00000082


	//----- nvinfo : EIATTR_KPARAM_INFO
	.align		4
.L_2975:
        /*0008*/ 	.byte	0x04, 0x17
        /*000a*/ 	.short	(.L_2977 - .L_2976)
.L_2976:
        /*000c*/ 	.word	0x00000000
        /*0010*/ 	.short	0x0000
        /*0012*/ 	.short	0x0000
        /*0014*/ 	.byte	0x00, 0xf0, 0xa1, 0x04


	//----- nvinfo : EIATTR_SPARSE_MMA_MASK
	.align		4
.L_2977:
        /*0018*/ 	.byte	0x03, 0x50
        /*001a*/ 	.short	0x0000


	//----- nvinfo : EIATTR_MAXREG_COUNT
	.align		4
        /*001c*/ 	.byte	0x03, 0x1b
        /*001e*/ 	.short	0x00ff


	//----- nvinfo : EIATTR_NUM_BARRIERS
	.align		4
        /*0020*/ 	.byte	0x02, 0x4c
        /*0022*/ 	.byte	0x01
	.zero		1


	//----- nvinfo : EIATTR_MERCURY_ISA_VERSION
	.align		4
        /*0024*/ 	.byte	0x03, 0x5f
        /*0026*/ 	.short	0x0101


	//----- nvinfo : EIATTR_COOP_GROUP_MASK_REGIDS
	.align		4
        /*0028*/ 	.byte	0x04, 0x29
        /*002a*/ 	.short	(.L_2979 - .L_2978)


	//   ....[0]....
.L_2978:
        /*002c*/ 	.word	0xffffffff


	//   ....[1]....
        /*0030*/ 	.word	0xffffffff


	//   ....[2]....
        /*0034*/ 	.word	0xffffffff


	//   ....[3]....
        /*0038*/ 	.word	0xffffffff


	//   ....[4]....
        /*003c*/ 	.word	0xffffffff


	//   ....[5]....
        /*0040*/ 	.word	0xffffffff


	//   ....[6]....
        /*0044*/ 	.word	0xffffffff


	//   ....[7]....
        /*0048*/ 	.word	0xffffffff


	//   ....[8]....
        /*004c*/ 	.word	0xffffffff


	//   ....[9]....
        /*0050*/ 	.word	0xffffffff


	//----- nvinfo : EIATTR_COOP_GROUP_INSTR_OFFSETS
	.align		4
.L_2979:
        /*0054*/ 	.byte	0x04, 0x28
        /*0056*/ 	.short	(.L_2981 - .L_2980)


	//   ....[0]....
.L_2980:
        /*0058*/ 	.word	0x000017f0


	//   ....[1]....
        /*005c*/ 	.word	0x00001820


	//   ....[2]....
        /*0060*/ 	.word	0x00001850


	//   ....[3]....
        /*0064*/ 	.word	0x00001860


	//   ....[4]....
        /*0068*/ 	.word	0x00001890


	//   ....[5]....
        /*006c*/ 	.word	0x000018a0


	//   ....[6]....
        /*0070*/ 	.word	0x000018d0


	//   ....[7]....
        /*0074*/ 	.word	0x000018e0


	//   ....[8]....
        /*0078*/ 	.word	0x00001910


	//   ....[9]....
        /*007c*/ 	.word	0x00001920


	//----- nvinfo : EIATTR_VRC_CTA_INIT_COUNT
	.align		4
.L_2981:
        /*0080*/ 	.byte	0x02, 0x4a
	.zero		1
	.zero		1


	//----- nvinfo : EIATTR_EXIT_INSTR_OFFSETS
	.align		4
        /*0084*/ 	.byte	0x04, 0x1c
        /*0086*/ 	.short	(.L_2983 - .L_2982)


	//   ....[0]....
.L_2982:
        /*0088*/ 	.word	0x00004250


	//   ....[1]....
        /*008c*/ 	.word	0x000042f0


	//----- nvinfo : EIATTR_MAX_THREADS
	.align		4
.L_2983:
        /*0090*/ 	.byte	0x04, 0x05
        /*0092*/ 	.short	(.L_2985 - .L_2984)
.L_2984:
        /*0094*/ 	.word	0x00000080
        /*0098*/ 	.word	0x00000001
        /*009c*/ 	.word	0x00000001


	//----- nvinfo : EIATTR_CRS_STACK_SIZE
	.align		4
.L_2985:
        /*00a0*/ 	.byte	0x04, 0x1e
        /*00a2*/ 	.short	(.L_2987 - .L_2986)
.L_2986:
        /*00a4*/ 	.word	0x00000000


	//----- nvinfo : EIATTR_CBANK_PARAM_SIZE
	.align		4
.L_2987:
        /*00a8*/ 	.byte	0x03, 0x19
        /*00aa*/ 	.short	0x0128


	//----- nvinfo : EIATTR_PARAM_CBANK
	.align		4
        /*00ac*/ 	.byte	0x04, 0x0a
        /*00ae*/ 	.short	(.L_2989 - .L_2988)
	.align		4
.L_2988:
        /*00b0*/ 	.word	index@(.nv.constant0._ZN10layer_norm13ln_bwd_kernelINS_13Kernel_traitsIf6__halfS2_S2_fjLj3072ELj1ELj1ELj4ELj16ENS_18Kernel_traits_baseILj3072EfS2_S2_S2_fjLj128EEEEELb0ELb0ELb0ELb0EEEvNS_9BwdParamsE)
        /*00b4*/ 	.short	0x0380
        /*00b6*/ 	.short	0x0128


	//----- nvinfo : EIATTR_SW_WAR
	.align		4
.L_2989:
        /*00b8*/ 	.byte	0x04, 0x36
        /*00ba*/ 	.short	(.L_2991 - .L_2990)
.L_2990:
        /*00bc*/ 	.word	0x00000008
.L_2991:


//--------------------- .nv.info._ZN10layer_norm13ln_bwd_kernelINS_13Kernel_traitsIf6__halfS2_S2_fjLj3072ELj1ELj1ELj4ELj16ENS_18Kernel_traits_baseILj3072EfS2_S2_S2_fjLj128EEEEELb0ELb0ELb0ELb1EEEvNS_9BwdParamsE --------------------------
	.section	.nv.info._ZN10layer_norm13ln_bwd_kernelINS_13Kernel_traitsIf6__halfS2_S2_fjLj3072ELj1ELj1ELj4ELj16ENS_18Kernel_traits_baseILj3072EfS2_S2_S2_fjLj128EEEEELb0ELb0ELb0ELb1EEEvNS_9BwdParamsE,"",@"SHT_CUDA_INFO"
	.sectionflags	@""
	.align	4


	//----- nvinfo : EIATTR_CUDA_API_VERSION
	.align		4
        /*0000*/ 	.byte	0x04, 0x37
        /*0002*/ 	.short	(.L_2993 - .L_2992)
.L_2992:
        /*0004*/ 	.word	0x00000082


	//----- nvinfo : EIATTR_KPARAM_INFO
	.align		4
.L_2993:
        /*0008*/ 	.byte	0x04, 0x17
        /*000a*/ 	.short	(.L_2995 - .L_2994)
.L_2994:
        /*000c*/ 	.word	0x00000000
        /*0010*/ 	.short	0x0000
        /*0012*/ 	.short	0x0000
        /*0014*/ 	.byte	0x00, 0xf0, 0xa1, 0x04


	//----- nvinfo : EIATTR_SPARSE_MMA_MASK
	.align		4
.L_2995:
        /*0018*/ 	.byte	0x03, 0x50
        /*001a*/ 	.short	0x0000


	//----- nvinfo : EIATTR_MAXREG_COUNT
	.align		4
        /*001c*/ 	.byte	0x03, 0x1b
        /*001e*/ 	.short	0x00ff


	//----- nvinfo : EIATTR_NUM_BARRIERS
	.align		4
        /*0020*/ 	.byte	0x02, 0x4c
        /*0022*/ 	.byte	0x01
	.zero		1


	//----- nvinfo : EIATTR_MERCURY_ISA_VERSION
	.align		4
        /*0024*/ 	.byte	0x03, 0x5f
        /*0026*/ 	.short	0x0101


	//----- nvinfo : EIATTR_COOP_GROUP_MASK_REGIDS
	.align		4
        /*0028*/ 	.byte	0x04, 0x29
        /*002a*/ 	.short	(.L_2997 - .L_2996)


	//   ....[0]....
.L_2996:
        /*002c*/ 	.word	0xffffffff


	//   ....[1]....
        /*0030*/ 	.word	0xffffffff


	//   ....[2]....
        /*0034*/ 	.word	0xffffffff


	//   ....[3]....
        /*0038*/ 	.word	0xffffffff


	//   ....[4]....
        /*003c*/ 	.word	0xffffffff


	//   ....[5]....
        /*0040*/ 	.word	0xffffffff


	//   ....[6]....
        /*0044*/ 	.word	0xffffffff


	//   ....[7]....
        /*0048*/ 	.word	0xffffffff


	//   ....[8]....
        /*004c*/ 	.word	0xffffffff


	//   ....[9]....
        /*0050*/ 	.word	0xffffffff


	//----- nvinfo : EIATTR_COOP_GROUP_INSTR_OFFSETS
	.align		4
.L_2997:
        /*0054*/ 	.byte	0x04, 0x28
        /*0056*/ 	.short	(.L_2999 - .L_2998)


	//   ....[0]....
.L_2998:
        /*0058*/ 	.word	0x00001270


	//   ....[1]....
        /*005c*/ 	.word	0x00001320


	//   ....[2]....
        /*0060*/ 	.word	0x00001330


	//   ....[3]....
        /*0064*/ 	.word	0x00001360


	//   ....[4]....
        /*0068*/ 	.word	0x00001370


	//   ....[5]....
        /*006c*/ 	.word	0x000013a0


	//   ....[6]....
        /*0070*/ 	.word	0x000013b0


	//   ....[7]....
        /*0074*/ 	.word	0x000013e0


	//   ....[8]....
        /*0078*/ 	.word	0x000013f0


	//   ....[9]....
        /*007c*/ 	.word	0x00001430


	//----- nvinfo : EIATTR_VRC_CTA_INIT_COUNT
	.align		4
.L_2999:
        /*0080*/ 	.byte	0x02, 0x4a
	.zero		1
	.zero		1


	//----- nvinfo : EIATTR_EXIT_INSTR_OFFSETS
	.align		4
        /*0084*/ 	.byte	0x04, 0x1c
        /*0086*/ 	.short	(.L_3001 - .L_3000)


	//   ....[0]....
.L_3000:
        /*0088*/ 	.word	0x00003fd0


	//----- nvinfo : EIATTR_MAX_THREADS
	.align		4
.L_3001:
        /*008c*/ 	.byte	0x04, 0x05
        /*008e*/ 	.short	(.L_3003 - .L_3002)
.L_3002:
        /*0090*/ 	.word	0x00000080
        /*0094*/ 	.word	0x00000001
        /*0098*/ 	.word	0x00000001


	//----- nvinfo : EIATTR_CRS_STACK_SIZE
	.align		4
.L_3003:
        /*009c*/ 	.byte	0x04, 0x1e
        /*009e*/ 	.short	(.L_3005 - .L_3004)
.L_3004:
        /*00a0*/ 	.word	0x00000000


	//----- nvinfo : EIATTR_CBANK_PARAM_SIZE
	.align		4
.L_3005:
        /*00a4*/ 	.byte	0x03, 0x19
        /*00a6*/ 	.short	0x0128


	//----- nvinfo : EIATTR_PARAM_CBANK
	.align		4
        /*00a8*/ 	.byte	0x04, 0x0a
        /*00aa*/ 	.short	(.L_3007 - .L_3006)
	.align		4
.L_3006:
        /*00ac*/ 	.word	index@(.nv.constant0._ZN10layer_norm13ln_bwd_kernelINS_13Kernel_traitsIf6__halfS2_S2_fjLj3072ELj1ELj1ELj4ELj16ENS_18Kernel_traits_baseILj3072EfS2_S2_S2_fjLj128EEEEELb0ELb0ELb0ELb1EEEvNS_9BwdParamsE)
        /*00b0*/ 	.short	0x0380
        /*00b2*/ 	.short	0x0128


	//----- nvinfo : EIATTR_SW_WAR
	.align		4
.L_3007:
        /*00b4*/ 	.byte	0x04, 0x36
        /*00b6*/ 	.short	(.L_3009 - .L_3008)
.L_3008:
        /*00b8*/ 	.word	0x00000008
.L_3009:


//--------------------- .nv.info._ZN10layer_norm13ln_bwd_kernelINS_13Kernel_traitsIf6__halfS2_S2_fjLj3072ELj1ELj1ELj4ELj16ENS_18Kernel_traits_baseILj3072EfS2_S2_S2_fjLj128EEEEELb0ELb0ELb1ELb0EEEvNS_9BwdParamsE --------------------------
	.section	.nv.info._ZN10layer_norm13ln_bwd_kernelINS_13Kernel_traitsIf6__halfS2_S2_fjLj3072ELj1ELj1ELj4ELj16ENS_18Kernel_traits_baseILj3072EfS2_S2_S2_fjLj128EEEEELb0ELb0ELb1ELb0EEEvNS_9BwdParamsE,"",@"SHT_CUDA_INFO"
	.sectionflags	@""
	.align	4


	//----- nvinfo : EIATTR_CUDA_API_VERSION
	.align		4
        /*0000*/ 	.byte	0x04, 0x37
        /*0002*/ 	.short	(.L_3011 - .L_3010)
.L_3010:
        /*0004*/ 	.word	0x00000082


	//----- nvinfo : EIATTR_KPARAM_INFO
	.align		4
.L_3011:
        /*0008*/ 	.byte	0x04, 0x17
        /*000a*/ 	.short	(.L_3013 - .L_3012)
.L_3012:
        /*000c*/ 	.word	0x00000000
        /*0010*/ 	.short	0x0000
        /*0012*/ 	.short	0x0000
        /*0014*/ 	.byte	0x00, 0xf0, 0xa1, 0x04


	//----- nvinfo : EIATTR_SPARSE_MMA_MASK
	.align		4
.L_3013:
        /*0018*/ 	.byte	0x03, 0x50
        /*001a*/ 	.short	0x0000


	//----- nvinfo : EIATTR_MAXREG_COUNT
	.align		4
        /*001c*/ 	.byte	0x03, 0x1b
        /*001e*/ 	.short	0x00ff


	//----- nvinfo : EIATTR_NUM_BARRIERS
	.align		4
        /*0020*/ 	.byte	0x02, 0x4c
        /*0022*/ 	.byte	0x01
	.zero		1


	//----- nvinfo : EIATTR_MERCURY_ISA_VERSION
	.align		4
        /*0024*/ 	.byte	0x03, 0x5f
        /*0026*/ 	.short	0x0101


	//----- nvinfo : EIATTR_COOP_GROUP_MASK_REGIDS
	.align		4
        /*0028*/ 	.byte	0x04, 0x29
        /*002a*/ 	.short	(.L_3015 - .L_3014)


	//   ....[0]....
.L_3014:
        /*002c*/ 	.word	0xffffffff


	//   ....[1]....
        /*0030*/ 	.word	0xffffffff


	//   ....[2]....
        /*0034*/ 	.word	0xffffffff


	//   ....[3]....
        /*0038*/ 	.word	0xffffffff


	//   ....[4]....
        /*003c*/ 	.word	0xffffffff


	//   ....[5]....
        /*0040*/ 	.word	0xffffffff


	//   ....[6]....
        /*0044*/ 	.word	0xffffffff


	//   ....[7]....
        /*0048*/ 	.word	0xffffffff


	//   ....[8]....
        /*004c*/ 	.word	0xffffffff


	//   ....[9]....
        /*0050*/ 	.word	0xffffffff


	//----- nvinfo : EIATTR_COOP_GROUP_INSTR_OFFSETS
	.align		4
.L_3015:
        /*0054*/ 	.byte	0x04, 0x28
        /*0056*/ 	.short	(.L_3017 - .L_3016)


	//   ....[0]....
.L_3016:
        /*0058*/ 	.word	0x00001980


	//   ....[1]....
        /*005c*/ 	.word	0x000019a0


	//   ....[2]....
        /*0060*/ 	.word	0x000019e0


	//   ....[3]....
        /*0064*/ 	.word	0x000019f0


	//   ....[4]....
        /*0068*/ 	.word	0x00001a30


	//   ....[5]....
        /*006c*/ 	.word	0x00001a40


	//   ....[6]....
        /*0070*/ 	.word	0x00001a70


	//   ....[7]....
        /*0074*/ 	.word	0x00001a80


	//   ....[8]....
        /*0078*/ 	.word	0x00001ab0


	//   ....[9]....
        /*007c*/ 	.word	0x00001ac0


	//----- nvinfo : EIATTR_VRC_CTA_INIT_COUNT
	.align		4
.L_3017:
        /*0080*/ 	.byte	0x02, 0x4a
	.zero		1
	.zero		1


	//----- nvinfo : EIATTR_EXIT_INSTR_OFFSETS
	.align		4
        /*0084*/ 	.byte	0x04, 0x1c
        /*0086*/ 	.short	(.L_3019 - .L_3018)


	//   ....[0]....
.L_3018:
        /*0088*/ 	.word	0x00005780


	//   ....[1]....
        /*008c*/ 	.word	0x00005820


	//----- nvinfo : EIATTR_MAX_THREADS
	.align		4
.L_3019:
        /*0090*/ 	.byte	0x04, 0x05
        /*0092*/ 	.short	(.L_3021 - .L_3020)
.L_3020:
        /*0094*/ 	.word	0x00000080
        /*0098*/ 	.word	0x00000001
        /*009c*/ 	.word	0x00000001


	//----- nvinfo : EIATTR_CRS_STACK_SIZE
	.align		4
.L_3021:
        /*00a0*/ 	.byte	0x04, 0x1e
        /*00a2*/ 	.short	(.L_3023 - .L_3022)
.L_3022:
        /*00a4*/ 	.word	0x00000000


	//----- nvinfo : EIATTR_CBANK_PARAM_SIZE
	.align		4
.L_3023:
        /*00a8*/ 	.byte	0x03, 0x19
        /*00aa*/ 	.short	0x0128


	//----- nvinfo : EIATTR_PARAM_CBANK
	.align		4
        /*00ac*/ 	.byte	0x04, 0x0a
        /*00ae*/ 	.short	(.L_3025 - .L_3024)
	.align		4
.L_3024:
        /*00b0*/ 	.word	index@(.nv.constant0._ZN10layer_norm13ln_bwd_kernelINS_13Kernel_traitsIf6__halfS2_S2_fjLj3072ELj1ELj1ELj4ELj16ENS_18Kernel_traits_baseILj3072EfS2_S2_S2_fjLj128EEEEELb0ELb0ELb1ELb0EEEvNS_9BwdParamsE)
        /*00b4*/ 	.short	0x0380
        /*00b6*/ 	.short	0x0128


	//----- nvinfo : EIATTR_SW_WAR
	.align		4
.L_3025:
        /*00b8*/ 	.byte	0x04, 0x36
        /*00ba*/ 	.short	(.L_3027 - .L_3026)
.L_3026:
        /*00bc*/ 	.word	0x00000008
.L_3027:


//--------------------- .nv.info._ZN10layer_norm13ln_bwd_kernelINS_13Kernel_traitsIf6__halfS2_S2_fjLj3072ELj1ELj1ELj4ELj16ENS_18Kernel_traits_baseILj3072EfS2_S2_S2_fjLj128EEEEELb0ELb0ELb1ELb1EEEvNS_9BwdParamsE --------------------------
	.section	.nv.info._ZN10layer_norm13ln_bwd_kernelINS_13Kernel_traitsIf6__halfS2_S2_fjLj3072ELj1ELj1ELj4ELj16ENS_18Kernel_traits_baseILj3072EfS2_S2_S2_fjLj128EEEEELb0ELb0ELb1ELb1EEEvNS_9BwdParamsE,"",@"SHT_CUDA_INFO"
	.sectionflags	@""
	.align	4


	//----- nvinfo : EIATTR_CUDA_API_VERSION
	.align		4
        /*0000*/ 	.byte	0x04, 0x37
        /*0002*/ 	.short	(.L_3029 - .L_3028)
.L_3028:
        /*0004*/ 	.word	0x00000082


	//----- nvinfo : EIATTR_KPARAM_INFO
	.align		4
.L_3029:
        /*0008*/ 	.byte	0x04, 0x17
        /*000a*/ 	.short	(.L_3031 - .L_3030)
.L_3030:
        /*000c*/ 	.word	0x00000000
        /*0010*/ 	.short	0x0000
        /*0012*/ 	.short	0x0000
        /*0014*/ 	.byte	0x00, 0xf0, 0xa1, 0x04


	//----- nvinfo : EIATTR_SPARSE_MMA_MASK
	.align		4
.L_3031:
        /*0018*/ 	.byte	0x03, 0x50
        /*001a*/ 	.short	0x0000


	//----- nvinfo : EIATTR_MAXREG_COUNT
	.align		4
        /*001c*/ 	.byte	0x03, 0x1b
        /*001e*/ 	.short	0x00ff


	//----- nvinfo : EIATTR_NUM_BARRIERS
	.align		4
        /*0020*/ 	.byte	0x02, 0x4c
        /*0022*/ 	.byte	0x01
	.zero		1


	//----- nvinfo : EIATTR_MERCURY_ISA_VERSION
	.align		4
        /*0024*/ 	.byte	0x03, 0x5f
        /*0026*/ 	.short	0x0101


	//----- nvinfo : EIATTR_COOP_GROUP_MASK_REGIDS
	.align		4
        /*0028*/ 	.byte	0x04, 0x29
        /*002a*/ 	.short	(.L_3033 - .L_3032)


	//   ....[0]....
.L_3032:
        /*002c*/ 	.word	0xffffffff


	//   ....[1]....
        /*0030*/ 	.word	0xffffffff


	//   ....[2]....
        /*0034*/ 	.word	0xffffffff


	//   ....[3]....
        /*0038*/ 	.word	0xffffffff


	//   ....[4]....
        /*003c*/ 	.word	0xffffffff


	//   ....[5]....
        /*0040*/ 	.word	0xffffffff


	//   ....[6]....
        /*0044*/ 	.word	0xffffffff


	//   ....[7]....
        /*0048*/ 	.word	0xffffffff


	//   ....[8]....
        /*004c*/ 	.word	0xffffffff


	//   ....[9]....
        /*0050*/ 	.word	0xffffffff


	//----- nvinfo : EIATTR_COOP_GROUP_INSTR_OFFSETS
	.align		4
.L_3033:
        /*0054*/ 	.byte	0x04, 0x28
        /*0056*/ 	.short	(.L_3035 - .L_3034)


	//   ....[0]....
.L_3034:
        /*0058*/ 	.word	0x00001530


	//   ....[1]....
        /*005c*/ 	.word	0x00001550


	//   ....[2]....
        /*0060*/ 	.word	0x00001580


	//   ....[3]....
        /*0064*/ 	.word	0x00001590


	//   ....[4]....
        /*0068*/ 	.word	0x000015c0


	//   ....[5]....
        /*006c*/ 	.word	0x000015d0


	//   ....[6]....
        /*0070*/ 	.word	0x00001600


	//   ....[7]....
        /*0074*/ 	.word	0x00001610


	//   ....[8]....
        /*0078*/ 	.word	0x00001650


	//   ....[9]....
        /*007c*/ 	.word	0x00001660


	//----- nvinfo : EIATTR_VRC_CTA_INIT_COUNT
	.align		4
.L_3035:
        /*0080*/ 	.byte	0x02, 0x4a
	.zero		1
	.zero		1


	//----- nvinfo : EIATTR_EXIT_INSTR_OFFSETS
	.align		4
        /*0084*/ 	.byte	0x04, 0x1c
        /*0086*/ 	.short	(.L_3037 - .L_3036)


	//   ....[0]....
.L_3036:
        /*0088*/ 	.word	0x000051b0


	//----- nvinfo : EIATTR_MAX_THREADS
	.align		4
.L_3037:
        /*008c*/ 	.byte	0x04, 0x05
        /*008e*/ 	.short	(.L_3039 - .L_3038)
.L_3038:
        /*0090*/ 	.word	0x00000080
        /*0094*/ 	.word	0x00000001
        /*0098*/ 	.word	0x00000001


	//----- nvinfo : EIATTR_CRS_STACK_SIZE
	.align		4
.L_3039:
        /*009c*/ 	.byte	0x04, 0x1e
        /*009e*/ 	.short	(.L_3041 - .L_3040)
.L_3040:
        /*00a0*/ 	.word	0x00000000


	//----- nvinfo : EIATTR_CBANK_PARAM_SIZE
	.align		4
.L_3041:
        /*00a4*/ 	.byte	0x03, 0x19
        /*00a6*/ 	.short	0x0128


	//----- nvinfo : EIATTR_PARAM_CBANK
	.align		4
        /*00a8*/ 	.byte	0x04, 0x0a
        /*00aa*/ 	.short	(.L_3043 - .L_3042)
	.align		4
.L_3042:
        /*00ac*/ 	.word	index@(.nv.constant0._ZN10layer_norm13ln_bwd_kernelINS_13Kernel_traitsIf6__halfS2_S2_fjLj3072ELj1ELj1ELj4ELj16ENS_18Kernel_traits_baseILj3072EfS2_S2_S2_fjLj128EEEEELb0ELb0ELb1ELb1EEEvNS_9BwdParamsE)
        /*00b0*/ 	.short	0x0380
        /*00b2*/ 	.short	0x0128


	//----- nvinfo : EIATTR_SW_WAR
	.align		4
.L_3043:
        /*00b4*/ 	.byte	0x04, 0x36
        /*00b6*/ 	.short	(.L_3045 - .L_3044)
.L_3044:
        /*00b8*/ 	.word	0x00000008
.L_3045:


//--------------------- .nv.info._ZN10layer_norm13ln_bwd_kernelINS_13Kernel_traitsIf6__halfS2_S2_fjLj3072ELj1ELj1ELj4ELj16ENS_18Kernel_traits_baseILj3072EfS2_S2_S2_fjLj128EEEEELb0ELb1ELb0ELb0EEEvNS_9BwdParamsE --------------------------
	.section	.nv.info._ZN10layer_norm13ln_bwd_kernelINS_13Kernel_traitsIf6__halfS2_S2_fjLj3072ELj1ELj1ELj4ELj16ENS_18Kernel_traits_baseILj3072EfS2_S2_S2_fjLj128EEEEELb0ELb1ELb0ELb0EEEvNS_9BwdParamsE,"",@"SHT_CUDA_INFO"
	.sectionflags	@""
	.align	4


	//----- nvinfo : EIATTR_CUDA_API_VERSION
	.align		4
        /*0000*/ 	.byte	0x04, 0x37
        /*0002*/ 	.short	(.L_3047 - .L_3046)
.L_3046:
        /*0004*/ 	.word	0x00000082


	//----- nvinfo : EIATTR_KPARAM_INFO
	.align		4
.L_3047:
        /*0008*/ 	.byte	0x04, 0x17
        /*000a*/ 	.short	(.L_3049 - .L_3048)
.L_3048:
        /*000c*/ 	.word	0x00000000
        /*0010*/ 	.short	0x0000
        /*0012*/ 	.short	0x0000
        /*0014*/ 	.byte	0x00, 0xf0, 0xa1, 0x04


	//----- nvinfo : EIATTR_SPARSE_MMA_MASK
	.align		4
.L_3049:
        /*0018*/ 	.byte	0x03, 0x50
        /*001a*/ 	.short	0x0000


	//----- nvinfo : EIATTR_MAXREG_COUNT
	.align		4
        /*001c*/ 	.byte	0x03, 0x1b
        /*001e*/ 	.short	0x00ff


	//----- nvinfo : EIATTR_NUM_BARRIERS
	.align		4
        /*0020*/ 	.byte	0x02, 0x4c
        /*0022*/ 	.byte	0x01
	.zero		1


	//----- nvinfo : EIATTR_MERCURY_ISA_VERSION
	.align		4
        /*0024*/ 	.byte	0x03, 0x5f
        /*0026*/ 	.short	0x0101


	//----- nvinfo : EIATTR_COOP_GROUP_MASK_REGIDS
	.align		4
        /*0028*/ 	.byte	0x04, 0x29
        /*002a*/ 	.short	(.L_3051 - .L_3050)


	//   ....[0]....
.L_3050:
        /*002c*/ 	.word	0xffffffff


	//   ....[1]....
        /*0030*/ 	.word	0xffffffff


	//   ....[2]....
        /*0034*/ 	.word	0xffffffff


	//   ....[3]....
        /*0038*/ 	.word	0xffffffff


	//   ....[4]....
        /*003c*/ 	.word	0xffffffff


	//   ....[5]....
        /*0040*/ 	.word	0xffffffff


	//   ....[6]....
        /*0044*/ 	.word	0xffffffff


	//   ....[7]....
        /*0048*/ 	.word	0xffffffff


	//   ....[8]....
        /*004c*/ 	.word	0xffffffff


	//   ....[9]....
        /*0050*/ 	.word	0xffffffff


	//----- nvinfo : EIATTR_COOP_GROUP_INSTR_OFFSETS
	.align		4
.L_3051:
        /*0054*/ 	.byte	0x04, 0x28
        /*0056*/ 	.short	(.L_3053 - .L_3052)


	//   ....[0]....
.L_3052:
        /*0058*/ 	.word	0x000019a0


	//   ....[1]....
        /*005c*/ 	.word	0x000019d0


	//   ....[2]....
        /*0060*/ 	.word	0x00001a80


	//   ....[3]....
        /*0064*/ 	.word	0x00001ac0


	//   ....[4]....
        /*0068*/ 	.word	0x00001af0


	//   ....[5]....
        /*006c*/ 	.word	0x00001b00


	//   ....[6]....
        /*0070*/ 	.word	0x00001b50


	//   ....[7]....
        /*0074*/ 	.word	0x00001b60


	//   ....[8]....
        /*0078*/ 	.word	0x00001b90


	//   ....[9]....
        /*007c*/ 	.word	0x00001ba0


	//----- nvinfo : EIATTR_VRC_CTA_INIT_COUNT
	.align		4
.L_3053:
        /*0080*/ 	.byte	0x02, 0x4a
	.zero		1
	.zero		1


	//----- nvinfo : EIATTR_EXIT_INSTR_OFFSETS
	.align		4
        /*0084*/ 	.byte	0x04, 0x1c
        /*0086*/ 	.short	(.L_3055 - .L_3054)


	//   ....[0]....
.L_3054:
        /*0088*/ 	.word	0x000057f0


	//   ....[1]....
        /*008c*/ 	.word	0x000058c0


	//----- nvinfo : EIATTR_MAX_THREADS
	.align		4
.L_3055:
        /*0090*/ 	.byte	0x04, 0x05
        /*0092*/ 	.short	(.L_3057 - .L_3056)
.L_3056:
        /*0094*/ 	.word	0x00000080
        /*0098*/ 	.word	0x00000001
        /*009c*/ 	.word	0x00000001


	//----- nvinfo : EIATTR_CRS_STACK_SIZE
	.align		4
.L_3057:
        /*00a0*/ 	.byte	0x04, 0x1e
        /*00a2*/ 	.short	(.L_3059 - .L_3058)
.L_3058:
        /*00a4*/ 	.word	0x00000000


	//----- nvinfo : EIATTR_CBANK_PARAM_SIZE
	.align		4
.L_3059:
        /*00a8*/ 	.byte	0x03, 0x19
        /*00aa*/ 	.short	0x0128


	//----- nvinfo : EIATTR_PARAM_CBANK
	.align		4
        /*00ac*/ 	.byte	0x04, 0x0a
        /*00ae*/ 	.short	(.L_3061 - .L_3060)
	.align		4
.L_3060:
        /*00b0*/ 	.word	index@(.nv.constant0._ZN10layer_norm13ln_bwd_kernelINS_13Kernel_traitsIf6__halfS2_S2_fjLj3072ELj1ELj1ELj4ELj16ENS_18Kernel_traits_baseILj3072EfS2_S2_S2_fjLj128EEEEELb0ELb1ELb0ELb0EEEvNS_9BwdParamsE)
        /*00b4*/ 	.short	0x0380
        /*00b6*/ 	.short	0x0128


	//----- nvinfo : EIATTR_SW_WAR
	.align		4
.L_3061:
        /*00b8*/ 	.byte	0x04, 0x36
        /*00ba*/ 	.short	(.L_3063 - .L_3062)
.L_3062:
        /*00bc*/ 	.word	0x00000008
.L_3063:


//--------------------- .nv.info._ZN10layer_norm13ln_bwd_kernelINS_13Kernel_traitsIf6__halfS2_S2_fjLj3072ELj1ELj1ELj4ELj16ENS_18Kernel_traits_baseILj3072EfS2_S2_S2_fjLj128EEEEELb0ELb1ELb0ELb1EEEvNS_9BwdParamsE --------------------------
	.section	.nv.info._ZN10layer_norm13ln_bwd_kernelINS_13Kernel_traitsIf6__halfS2_S2_fjLj3072ELj1ELj1ELj4ELj16ENS_18Kernel_traits_baseILj3072EfS2_S2_S2_fjLj128EEEEELb0ELb1ELb0ELb1EEEvNS_9BwdParamsE,"",@"SHT_CUDA_INFO"
	.sectionflags	@""
	.align	4


	//----- nvinfo : EIATTR_CUDA_API_VERSION
	.align		4
        /*0000*/ 	.byte	0x04, 0x37
        /*0002*/ 	.short	(.L_3065 - .L_3064)
.L_3064:
        /*0004*/ 	.word	0x00000082


	//----- nvinfo : EIATTR_KPARAM_INFO
	.align		4
.L_3065:
        /*0008*/ 	.byte	0x04, 0x17
        /*000a*/ 	.short	(.L_3067 - .L_3066)
.L_3066:
        /*000c*/ 	.word	0x00000000
        /*0010*/ 	.short	0x0000
        /*0012*/ 	.short	0x0000
        /*0014*/ 	.byte	0x00, 0xf0, 0xa1, 0x04


	//----- nvinfo : EIATTR_SPARSE_MMA_MASK
	.align		4
.L_3067:
        /*0018*/ 	.byte	0x03, 0x50
        /*001a*/ 	.short	0x0000


	//----- nvinfo : EIATTR_MAXREG_COUNT
	.align		4
        /*001c*/ 	.byte	0x03, 0x1b
        /*001e*/ 	.short	0x00ff


	//----- nvinfo : EIATTR_NUM_BARRIERS
	.align		4
        /*0020*/ 	.byte	0x02, 0x4c
        /*0022*/ 	.byte	0x01
	.zero		1


	//----- nvinfo : EIATTR_MERCURY_ISA_VERSION
	.align		4
        /*0024*/ 	.byte	0x03, 0x5f
        /*0026*/ 	.short	0x0101


	//----- nvinfo : EIATTR_COOP_GROUP_MASK_REGIDS
	.align		4
        /*0028*/ 	.byte	0x04, 0x29
        /*002a*/ 	.short	(.L_3069 - .L_3068)


	//   ....[0]....
.L_3068:
        /*002c*/ 	.word	0xffffffff


	//   ....[1]....
        /*0030*/ 	.word	0xffffffff


	//   ....[2]....
        /*0034*/ 	.word	0xffffffff


	//   ....[3]....
        /*0038*/ 	.word	0xffffffff


	//   ....[4]....
        /*003c*/ 	.word	0xffffffff


	//   ....[5]....
        /*0040*/ 	.word	0xffffffff


	//   ....[6]....
        /*0044*/ 	.word	0xffffffff


	//   ....[7]....
        /*0048*/ 	.word	0xffffffff


	//   ....[8]....
        /*004c*/ 	.word	0xffffffff


	//   ....[9]....
        /*0050*/ 	.word	0xffffffff


	//----- nvinfo : EIATTR_COOP_GROUP_INSTR_OFFSETS
	.align		4
.L_3069:
        /*0054*/ 	.byte	0x04, 0x28
        /*0056*/ 	.short	(.L_3071 - .L_3070)


	//   ....[0]....
.L_3070:
        /*0058*/ 	.word	0x00001390


	//   ....[1]....
        /*005c*/ 	.word	0x000013b0


	//   ....[2]....
        /*0060*/ 	.word	0x00001420


	//   ....[3]....
        /*0064*/ 	.word	0x00001430


	//   ....[4]....
        /*0068*/ 	.word	0x00001460


	//   ....[5]....
        /*006c*/ 	.word	0x00001470


	//   ....[6]....
        /*0070*/ 	.word	0x000014b0


	//   ....[7]....
        /*0074*/ 	.word	0x000014c0


	//   ....[8]....
        /*0078*/ 	.word	0x00001530


	//   ....[9]....
        /*007c*/ 	.word	0x00001540


	//----- nvinfo : EIATTR_VRC_CTA_INIT_COUNT
	.align		4
.L_3071:
        /*0080*/ 	.byte	0x02, 0x4a
	.zero		1
	.zero		1


	//----- nvinfo : EIATTR_EXIT_INSTR_OFFSETS
	.align		4
        /*0084*/ 	.byte	0x04, 0x1c
        /*0086*/ 	.short	(.L_3073 - .L_3072)


	//   ....[0]....
.L_3072:
        /*0088*/ 	.word	0x00005790


	//----- nvinfo : EIATTR_MAX_THREADS
	.align		4
.L_3073:
        /*008c*/ 	.byte	0x04, 0x05
        /*008e*/ 	.short	(.L_3075 - .L_3074)
.L_3074:
        /*0090*/ 	.word	0x00000080
        /*0094*/ 	.word	0x00000001
        /*0098*/ 	.word	0x00000001


	//----- nvinfo : EIATTR_CBANK_PARAM_SIZE
	.align		4
.L_3075:
        /*009c*/ 	.byte	0x03, 0x19
        /*009e*/ 	.short	0x0128


	//----- nvinfo : EIATTR_PARAM_CBANK
	.align		4
        /*00a0*/ 	.byte	0x04, 0x0a
        /*00a2*/ 	.short	(.L_3077 - .L_3076)
	.align		4
.L_3076:
        /*00a4*/ 	.word	index@(.nv.constant0._ZN10layer_norm13ln_bwd_kernelINS_13Kernel_traitsIf6__halfS2_S2_fjLj3072ELj1ELj1ELj4ELj16ENS_18Kernel_traits_baseILj3072EfS2_S2_S2_fjLj128EEEEELb0ELb1ELb0ELb1EEEvNS_9BwdParamsE)
        /*00a8*/ 	.short	0x0380
        /*00aa*/ 	.short	0x0128


	//----- nvinfo : EIATTR_SW_WAR
	.align		4
.L_3077:
        /*00ac*/ 	.byte	0x04, 0x36
        /*00ae*/ 	.short	(.L_3079 - .L_3078)
.L_3078:
        /*00b0*/ 	.word	0x00000008
.L_3079:


//--------------------- .nv.info._ZN10layer_norm13ln_bwd_kernelINS_13Kernel_traitsIf6__halfS2_S2_fjLj3072ELj1ELj1ELj4ELj16ENS_18Kernel_traits_baseILj3072EfS2_S2_S2_fjLj128EEEEELb0ELb1ELb1ELb0EEEvNS_9BwdParamsE --------------------------
	.section	.nv.info._ZN10layer_norm13ln_bwd_kernelINS_13Kernel_traitsIf6__halfS2_S2_fjLj3072ELj1ELj1ELj4ELj16ENS_18Kernel_traits_baseILj3072EfS2_S2_S2_fjLj128EEEEELb0ELb1ELb1ELb0EEEvNS_9BwdParamsE,"",@"SHT_CUDA_INFO"
	.sectionflags	@""
	.align	4


	//----- nvinfo : EIATTR_CUDA_API_VERSION
	.align		4
        /*0000*/ 	.byte	0x04, 0x37
        /*0002*/ 	.short	(.L_3081 - .L_3080)
.L_3080:
        /*0004*/ 	.word	0x00000082


	//----- nvinfo : EIATTR_KPARAM_INFO
	.align		4
.L_3081:
        /*0008*/ 	.byte	0x04, 0x17
        /*000a*/ 	.short	(.L_3083 - .L_3082)
.L_3082:
        /*000c*/ 	.word	0x00000000
        /*0010*/ 	.short	0x0000
        /*0012*/ 	.short	0x0000
        /*0014*/ 	.byte	0x00, 0xf0, 0xa1, 0x04


	//----- nvinfo : EIATTR_SPARSE_MMA_MASK
	.align		4
.L_3083:
        /*0018*/ 	.byte	0x03, 0x50
        /*001a*/ 	.short	0x0000


	//----- nvinfo : EIATTR_MAXREG_COUNT
	.align		4
        /*001c*/ 	.byte	0x03, 0x1b
        /*001e*/ 	.short	0x00ff


	//----- nvinfo : EIATTR_NUM_BARRIERS
	.align		4
        /*0020*/ 	.byte	0x02, 0x4c
        /*0022*/ 	.byte	0x01
	.zero		1


	//----- nvinfo : EIATTR_MERCURY_ISA_VERSION
	.align		4
        /*0024*/ 	.byte	0x03, 0x5f
        /*0026*/ 	.short	0x0101


	//----- nvinfo : EIATTR_COOP_GROUP_MASK_REGIDS
	.align		4
        /*0028*/ 	.byte	0x04, 0x29
        /*002a*/ 	.short	(.L_3085 - .L_3084)


	//   ....[0]....
.L_3084:
        /*002c*/ 	.word	0xffffffff


	//   ....[1]....
        /*0030*/ 	.word	0xffffffff


	//   ....[2]....
        /*0034*/ 	.word	0xffffffff


	//   ....[3]....
        /*0038*/ 	.word	0xffffffff


	//   ....[4]....
        /*003c*/ 	.word	0xffffffff


	//   ....[5]....
        /*0040*/ 	.word	0xffffffff


	//   ....[6]....
        /*0044*/ 	.word	0xffffffff


	//   ....[7]....
        /*0048*/ 	.word	0xffffffff


	//   ....[8]....
        /*004c*/ 	.word	0xffffffff


	//   ....[9]....
        /*0050*/ 	.word	0xffffffff


	//----- nvinfo : EIATTR_COOP_GROUP_INSTR_OFFSETS
	.align		4
.L_3085:
        /*0054*/ 	.byte	0x04, 0x28
        /*0056*/ 	.short	(.L_3087 - .L_3086)


	//   ....[0]....
.L_3086:
        /*0058*/ 	.word	0x00001ba0


	//   ....[1]....
        /*005c*/ 	.word	0x00001bc0


	//   ....[2]....
        /*0060*/ 	.word	0x00001c00


	//   ....[3]....
        /*0064*/ 	.word	0x00001c10


	//   ....[4]....
        /*0068*/ 	.word	0x00001c50


	//   ....[5]....
        /*006c*/ 	.word	0x00001c60


	//   ....[6]....
        /*0070*/ 	.word	0x00001c90


	//   ....[7]....
        /*0074*/ 	.word	0x00001ca0


	//   ....[8]....
        /*0078*/ 	.word	0x00001cd0


	//   ....[9]....
        /*007c*/ 	.word	0x00001ce0


	//----- nvinfo : EIATTR_VRC_CTA_INIT_COUNT
	.align		4
.L_3087:
        /*0080*/ 	.byte	0x02, 0x4a
	.zero		1
	.zero		1


	//----- nvinfo : EIATTR_EXIT_INSTR_OFFSETS
	.align		4
        /*0084*/ 	.byte	0x04, 0x1c
        /*0086*/ 	.short	(.L_3089 - .L_3088)


	//   ....[0]....
.L_3088:
        /*0088*/ 	.word	0x00006ef0


	//   ....[1]....
        /*008c*/ 	.word	0x00006fc0


	//----- nvinfo : EIATTR_MAX_THREADS
	.align		4
.L_3089:
        /*0090*/ 	.byte	0x04, 0x05
        /*0092*/ 	.short	(.L_3091 - .L_3090)
.L_3090:
        /*0094*/ 	.word	0x00000080
        /*0098*/ 	.word	0x00000001
        /*009c*/ 	.word	0x00000001


	//----- nvinfo : EIATTR_CRS_STACK_SIZE
	.align		4
.L_3091:
        /*00a0*/ 	.byte	0x04, 0x1e
        /*00a2*/ 	.short	(.L_3093 - .L_3092)
.L_3092:
        /*00a4*/ 	.word	0x00000000


	//----- nvinfo : EIATTR_CBANK_PARAM_SIZE
	.align		4
.L_3093:
        /*00a8*/ 	.byte	0x03, 0x19
        /*00aa*/ 	.short	0x0128


	//----- nvinfo : EIATTR_PARAM_CBANK
	.align		4
        /*00ac*/ 	.byte	0x04, 0x0a
        /*00ae*/ 	.short	(.L_3095 - .L_3094)
	.align		4
.L_3094:
        /*00b0*/ 	.word	index@(.nv.constant0._ZN10layer_norm13ln_bwd_kernelINS_13Kernel_traitsIf6__halfS2_S2_fjLj3072ELj1ELj1ELj4ELj16ENS_18Kernel_traits_baseILj3072EfS2_S2_S2_fjLj128EEEEELb0ELb1ELb1ELb0EEEvNS_9BwdParamsE)
        /*00b4*/ 	.short	0x0380
        /*00b6*/ 	.short	0x0128


	//----- nvinfo : EIATTR_SW_WAR
	.align		4
.L_3095:
        /*00b8*/ 	.byte	0x04, 0x36
        /*00ba*/ 	.short	(.L_3097 - .L_3096)
.L_3096:
        /*00bc*/ 	.word	0x00000008
.L_3097:


//--------------------- .nv.info._ZN10layer_norm13ln_bwd_kernelINS_13Kernel_traitsIf6__halfS2_S2_fjLj3072ELj1ELj1ELj4ELj16ENS_18Kernel_traits_baseILj3072EfS2_S2_S2_fjLj128EEEEELb0ELb1ELb1ELb1EEEvNS_9BwdParamsE --------------------------
	.section	.nv.info._ZN10layer_norm13ln_bwd_kernelINS_13Kernel_traitsIf6__halfS2_S2_fjLj3072ELj1ELj1ELj4ELj16ENS_18Kernel_traits_baseILj3072EfS2_S2_S2_fjLj128EEEEELb0ELb1ELb1ELb1EEEvNS_9BwdParamsE,"",@"SHT_CUDA_INFO"
	.sectionflags	@""
	.align	4


	//----- nvinfo : EIATTR_CUDA_API_VERSION
	.align		4
        /*0000*/ 	.byte	0x04, 0x37
        /*0002*/ 	.short	(.L_3099 - .L_3098)
.L_3098:
        /*0004*/ 	.word	0x00000082


	//----- nvinfo : EIATTR_KPARAM_INFO
	.align		4
.L_3099:
        /*0008*/ 	.byte	0x04, 0x17
        /*000a*/ 	.short	(.L_3101 - .L_3100)
.L_3100:
        /*000c*/ 	.word	0x00000000
        /*0010*/ 	.short	0x0000
        /*0012*/ 	.short	0x0000
        /*0014*/ 	.byte	0x00, 0xf0, 0xa1, 0x04


	//----- nvinfo : EIATTR_SPARSE_MMA_MASK
	.align		4
.L_3101:
        /*0018*/ 	.byte	0x03, 0x50
        /*001a*/ 	.short	0x0000


	//----- nvinfo : EIATTR_MAXREG_COUNT
	.align		4
        /*001c*/ 	.byte	0x03, 0x1b
        /*001e*/ 	.short	0x00ff


	//----- nvinfo : EIATTR_NUM_BARRIERS
	.align		4
        /*0020*/ 	.byte	0x02, 0x4c
        /*0022*/ 	.byte	0x01
	.zero		1


	//----- nvinfo : EIATTR_MERCURY_ISA_VERSION
	.align		4
        /*0024*/ 	.byte	0x03, 0x5f
        /*0026*/ 	.short	0x0101


	//----- nvinfo : EIATTR_COOP_GROUP_MASK_REGIDS
	.align		4
        /*0028*/ 	.byte	0x04, 0x29
        /*002a*/ 	.short	(.L_3103 - .L_3102)


	//   ....[0]....
.L_3102:
        /*002c*/ 	.word	0xffffffff


	//   ....[1]....
        /*0030*/ 	.word	0xffffffff


	//   ....[2]....
        /*0034*/ 	.word	0xffffffff


	//   ....[3]....
        /*0038*/ 	.word	0xffffffff


	//   ....[4]....
        /*003c*/ 	.word	0xffffffff


	//   ....[5]....
        /*0040*/ 	.word	0xffffffff


	//   ....[6]....
        /*0044*/ 	.word	0xffffffff


	//   ....[7]....
        /*0048*/ 	.word	0xffffffff


	//   ....[8]....
        /*004c*/ 	.word	0xffffffff


	//   ....[9]....
        /*0050*/ 	.word	0xffffffff


	//----- nvinfo : EIATTR_COOP_GROUP_INSTR_OFFSETS
	.align		4
.L_3103:
        /*0054*/ 	.byte	0x04, 0x28
        /*0056*/ 	.short	(.L_3105 - .L_3104)


	//   ....[0]....
.L_3104:
        /*0058*/ 	.word	0x00001680


	//   ....[1]....
        /*005c*/ 	.word	0x000016c0


	//   ....[2]....
        /*0060*/ 	.word	0x00001730


	//   ....[3]....
        /*0064*/ 	.word	0x00001740


	//   ....[4]....
        /*0068*/ 	.word	0x00001780


	//   ....[5]....
        /*006c*/ 	.word	0x00001790


	//   ....[6]....
        /*0070*/ 	.word	0x000017d0


	//   ....[7]....
        /*0074*/ 	.word	0x000017f0


	//   ....[8]....
        /*0078*/ 	.word	0x00001830


	//   ....[9]....
        /*007c*/ 	.word	0x00001850


	//----- nvinfo : EIATTR_VRC_CTA_INIT_COUNT
	.align		4
.L_3105:
        /*0080*/ 	.byte	0x02, 0x4a
	.zero		1
	.zero		1


	//----- nvinfo : EIATTR_EXIT_INSTR_OFFSETS
	.align		4
        /*0084*/ 	.byte	0x04, 0x1c
        /*0086*/ 	.short	(.L_3107 - .L_3106)


	//   ....[0]....
.L_3106:
        /*0088*/ 	.word	0x000067e0


	//----- nvinfo : EIATTR_MAX_THREADS
	.align		4
.L_3107:
        /*008c*/ 	.byte	0x04, 0x05
        /*008e*/ 	.short	(.L_3109 - .L_3108)
.L_3108:
        /*0090*/ 	.word	0x00000080
        /*0094*/ 	.word	0x00000001
        /*0098*/ 	.word	0x00000001


	//----- nvinfo : EIATTR_CRS_STACK_SIZE
	.align		4
.L_3109:
        /*009c*/ 	.byte	0x04, 0x1e
        /*009e*/ 	.short	(.L_3111 - .L_3110)
.L_3110:
        /*00a0*/ 	.word	0x00000000


	//----- nvinfo : EIATTR_CBANK_PARAM_SIZE
	.align		4
.L_3111:
        /*00a4*/ 	.byte	0x03, 0x19
        /*00a6*/ 	.short	0x0128


	//----- nvinfo : EIATTR_PARAM_CBANK
	.align		4
        /*00a8*/ 	.byte	0x04, 0x0a
        /*00aa*/ 	.short	(.L_3113 - .L_3112)
	.align		4
.L_3112:
        /*00ac*/ 	.word	index@(.nv.constant0._ZN10layer_norm13ln_bwd_kernelINS_13Kernel_traitsIf6__halfS2_S2_fjLj3072ELj1ELj1ELj4ELj16ENS_18Kernel_traits_baseILj3072EfS2_S2_S2_fjLj128EEEEELb0ELb1ELb1ELb1EEEvNS_9BwdParamsE)
        /*00b0*/ 	.short	0x0380
        /*00b2*/ 	.short	0x0128


	//----- nvinfo : EIATTR_SW_WAR
	.align		4
.L_3113:
        /*00b4*/ 	.byte	0x04, 0x36
        /*00b6*/ 	.short	(.L_3115 - .L_3114)
.L_3114:
        /*00b8*/ 	.word	0x00000008
.L_3115:


//--------------------- .nv.info._ZN10layer_norm13ln_bwd_kernelINS_13Kernel_traitsIf6__halfS2_S2_fjLj3072ELj1ELj1ELj4ELj16ENS_18Kernel_traits_baseILj3072EfS2_S2_S2_fjLj128EEEEELb1ELb0ELb0ELb0EEEvNS_9BwdParamsE --------------------------
	.section	.nv.info._ZN10layer_norm13ln_bwd_kernelINS_13Kernel_traitsIf6__halfS2_S2_fjLj3072ELj1ELj1ELj4ELj16ENS_18Kernel_traits_baseILj3072EfS2_S2_S2_fjLj128EEEEELb1ELb0ELb0ELb0EEEvNS_9BwdParamsE,"",@"SHT_CUDA_INFO"
	.sectionflags	@""
	.align	4


	//----- nvinfo : EIATTR_CUDA_API_VERSION
	.align		4
        /*0000*/ 	.byte	0x04, 0x37
        /*0002*/ 	.short	(.L_3117 - .L_3116)
.L_3116:
        /*0004*/ 	.word	0x00000082


	//----- nvinfo : EIATTR_KPARAM_INFO
	.align		4
.L_3117:
        /*0008*/ 	.byte	0x04, 0x17
        /*000a*/ 	.short	(.L_3119 - .L_3118)
.L_3118:
        /*000c*/ 	.word	0x00000000
        /*0010*/ 	.short	0x0000
        /*0012*/ 	.short	0x0000
        /*0014*/ 	.byte	0x00, 0xf0, 0xa1, 0x04


	//----- nvinfo : EIATTR_SPARSE_MMA_MASK
	.align		4
.L_3119:
        /*0018*/ 	.byte	0x03, 0x50
        /*001a*/ 	.short	0x0000


	//----- nvinfo : EIATTR_MAXREG_COUNT
	.align		4
        /*001c*/ 	.byte	0x03, 0x1b
        /*001e*/ 	.short	0x00ff


	//----- nvinfo : EIATTR_NUM_BARRIERS
	.align		4
        /*0020*/ 	.byte	0x02, 0x4c
        /*0022*/ 	.byte	0x01
	.zero		1


	//----- nvinfo : EIATTR_MERCURY_ISA_VERSION
	.align		4
        /*0024*/ 	.byte	0x03, 0x5f
        /*0026*/ 	.short	0x0101


	//----- nvinfo : EIATTR_COOP_GROUP_MASK_REGIDS
	.align		4
        /*0028*/ 	.byte	0x04, 0x29
        /*002a*/ 	.short	(.L_3121 - .L_3120)


	//   ....[0]....
.L_3120:
        /*002c*/ 	.word	0xffffffff


	//   ....[1]....
        /*0030*/ 	.word	0xffffffff


	//   ....[2]....
        /*0034*/ 	.word	0xffffffff


	//   ....[3]....
        /*0038*/ 	.word	0xffffffff


	//   ....[4]....
        /*003c*/ 	.word	0xffffffff


	//   ....[5]....
        /*0040*/ 	.word	0xffffffff


	//   ....[6]....
        /*0044*/ 	.word	0xffffffff


	//   ....[7]....
        /*0048*/ 	.word	0xffffffff


	//   ....[8]....
        /*004c*/ 	.word	0xffffffff


	//   ....[9]....
        /*0050*/ 	.word	0xffffffff


	//----- nvinfo : EIATTR_COOP_GROUP_INSTR_OFFSETS
	.align		4
.L_3121:
        /*0054*/ 	.byte	0x04, 0x28
        /*0056*/ 	.short	(.L_3123 - .L_3122)


	//   ....[0]....
.L_3122:
        /*0058*/ 	.word	0x00001890


	//   ....[1]....
        /*005c*/ 	.word	0x000018c0


	//   ....[2]....
        /*0060*/ 	.word	0x000018f0


	//   ....[3]....
        /*0064*/ 	.word	0x00001900


	//   ....[4]....
        /*0068*/ 	.word	0x00001930


	//   ....[5]....
        /*006c*/ 	.word	0x00001940


	//   ....[6]....
        /*0070*/ 	.word	0x00001970


	//   ....[7]....
        /*0074*/ 	.word	0x00001980


	//   ....[8]....
        /*0078*/ 	.word	0x000019b0


	//   ....[9]....
        /*007c*/ 	.word	0x000019c0


	//----- nvinfo : EIATTR_VRC_CTA_INIT_COUNT
	.align		4
.L_3123:
        /*0080*/ 	.byte	0x02, 0x4a
	.zero		1
	.zero		1


	//----- nvinfo : EIATTR_EXIT_INSTR_OFFSETS
	.align		4
        /*0084*/ 	.byte	0x04, 0x1c
        /*0086*/ 	.short	(.L_3125 - .L_3124)


	//   ....[0]....
.L_3124:
        /*0088*/ 	.word	0x00005610


	//   ....[1]....
        /*008c*/ 	.word	0x000056b0


	//----- nvinfo : EIATTR_MAX_THREADS
	.align		4
.L_3125:
        /*0090*/ 	.byte	0x04, 0x05
        /*0092*/ 	.short	(.L_3127 - .L_3126)
.L_3126:
        /*0094*/ 	.word	0x00000080
        /*0098*/ 	.word	0x00000001
        /*009c*/ 	.word	0x00000001


	//----- nvinfo : EIATTR_CRS_STACK_SIZE
	.align		4
.L_3127:
        /*00a0*/ 	.byte	0x04, 0x1e
        /*00a2*/ 	.short	(.L_3129 - .L_3128)
.L_3128:
        /*00a4*/ 	.word	0x00000000


	//----- nvinfo : EIATTR_CBANK_PARAM_SIZE
	.align		4
.L_3129:
        /*00a8*/ 	.byte	0x03, 0x19
        /*00aa*/ 	.short	0x0128


	//----- nvinfo : EIATTR_PARAM_CBANK
	.align		4
        /*00ac*/ 	.byte	0x04, 0x0a
        /*00ae*/ 	.short	(.L_3131 - .L_3130)
	.align		4
.L_3130:
        /*00b0*/ 	.word	index@(.nv.constant0._ZN10layer_norm13ln_bwd_kernelINS_13Kernel_traitsIf6__halfS2_S2_fjLj3072ELj1ELj1ELj4ELj16ENS_18Kernel_traits_baseILj3072EfS2_S2_S2_fjLj128EEEEELb1ELb0ELb0ELb0EEEvNS_9BwdParamsE)
        /*00b4*/ 	.short	0x0380
        /*00b6*/ 	.short	0x0128


	//----- nvinfo : EIATTR_SW_WAR
	.align		4
.L_3131:
        /*00b8*/ 	.byte	0x04, 0x36
        /*00ba*/ 	.short	(.L_3133 - .L_3132)
.L_3132:
        /*00bc*/ 	.word	0x00000008
.L_3133:


//--------------------- .nv.info._ZN10layer_norm13ln_bwd_kernelINS_13Kernel_traitsIf6__halfS2_S2_fjLj3072ELj1ELj1ELj4ELj16ENS_18Kernel_traits_baseILj3072EfS2_S2_S2_fjLj128EEEEELb1ELb0ELb0ELb1EEEvNS_9BwdParamsE --------------------------
	.section	.nv.info._ZN10layer_norm13ln_bwd_kernelINS_13Kernel_traitsIf6__halfS2_S2_fjLj3072ELj1ELj1ELj4ELj16ENS_18Kernel_traits_baseILj3072EfS2_S2_S2_fjLj128EEEEELb1ELb0ELb0ELb1EEEvNS_9BwdParamsE,"",@"SHT_CUDA_INFO"
	.sectionflags	@""
	.align	4


	//----- nvinfo : EIATTR_CUDA_API_VERSION
	.align		4
        /*0000*/ 	.byte	0x04, 0x37
        /*0002*/ 	.short	(.L_3135 - .L_3134)
.L_3134:
        /*0004*/ 	.word	0x00000082


	//----- nvinfo : EIATTR_KPARAM_INFO
	.align		4
.L_3135:
        /*0008*/ 	.byte	0x04, 0x17
        /*000a*/ 	.short	(.L_3137 - .L_3136)
.L_3136:
        /*000c*/ 	.word	0x00000000
        /*0010*/ 	.short	0x0000
        /*0012*/ 	.short	0x0000
        /*0014*/ 	.byte	0x00, 0xf0, 0xa1, 0x04


	//----- nvinfo : EIATTR_SPARSE_MMA_MASK
	.align		4
.L_3137:
        /*0018*/ 	.byte	0x03, 0x50
        /*001a*/ 	.short	0x0000


	//----- nvinfo : EIATTR_MAXREG_COUNT
	.align		4
        /*001c*/ 	.byte	0x03, 0x1b
        /*001e*/ 	.short	0x00ff


	//----- nvinfo : EIATTR_NUM_BARRIERS
	.align		4
        /*0020*/ 	.byte	0x02, 0x4c
        /*0022*/ 	.byte	0x01
	.zero		1


	//----- nvinfo : EIATTR_MERCURY_ISA_VERSION
	.align		4
        /*0024*/ 	.byte	0x03, 0x5f
        /*0026*/ 	.short	0x0101


	//----- nvinfo : EIATTR_COOP_GROUP_MASK_REGIDS
	.align		4
        /*0028*/ 	.byte	0x04, 0x29
        /*002a*/ 	.short	(.L_3139 - .L_3138)


	//   ....[0]....
.L_3138:
        /*002c*/ 	.word	0xffffffff


	//   ....[1]....
        /*0030*/ 	.word	0xffffffff


	//   ....[2]....
        /*0034*/ 	.word	0xffffffff


	//   ....[3]....
        /*0038*/ 	.word	0xffffffff


	//   ....[4]....
        /*003c*/ 	.word	0xffffffff


	//   ....[5]....
        /*0040*/ 	.word	0xffffffff


	//   ....[6]....
        /*0044*/ 	.word	0xffffffff


	//   ....[7]....
        /*0048*/ 	.word	0xffffffff


	//   ....[8]....
        /*004c*/ 	.word	0xffffffff


	//   ....[9]....
        /*0050*/ 	.word	0xffffffff


	//----- nvinfo : EIATTR_COOP_GROUP_INSTR_OFFSETS
	.align		4
.L_3139:
        /*0054*/ 	.byte	0x04, 0x28
        /*0056*/ 	.short	(.L_3141 - .L_3140)


	//   ....[0]....
.L_3140:
        /*0058*/ 	.word	0x00001280


	//   ....[1]....
        /*005c*/ 	.word	0x00001340


	//   ....[2]....
        /*0060*/ 	.word	0x00001360


	//   ....[3]....
        /*0064*/ 	.word	0x00001390


	//   ....[4]....
        /*0068*/ 	.word	0x000013b0


	//   ....[5]....
        /*006c*/ 	.word	0x000013c0


	//   ....[6]....
        /*0070*/ 	.word	0x000013e0


	//   ....[7]....
        /*0074*/ 	.word	0x00001430


	//   ....[8]....
        /*0078*/ 	.word	0x00001440


	//   ....[9]....
        /*007c*/ 	.word	0x000014a0


	//----- nvinfo : EIATTR_VRC_CTA_INIT_COUNT
	.align		4
.L_3141:
        /*0080*/ 	.byte	0x02, 0x4a
	.zero		1
	.zero		1


	//----- nvinfo : EIATTR_EXIT_INSTR_OFFSETS
	.align		4
        /*0084*/ 	.byte	0x04, 0x1c
        /*0086*/ 	.short	(.L_3143 - .L_3142)


	//   ....[0]....
.L_3142:
        /*0088*/ 	.word	0x00005280


	//----- nvinfo : EIATTR_MAX_THREADS
	.align		4
.L_3143:
        /*008c*/ 	.byte	0x04, 0x05
        /*008e*/ 	.short	(.L_3145 - .L_3144)
.L_3144:
        /*0090*/ 	.word	0x00000080
        /*0094*/ 	.word	0x00000001
        /*0098*/ 	.word	0x00000001


	//----- nvinfo : EIATTR_CBANK_PARAM_SIZE
	.align		4
.L_3145:
        /*009c*/ 	.byte	0x03, 0x19
        /*009e*/ 	.short	0x0128


	//----- nvinfo : EIATTR_PARAM_CBANK
	.align		4
        /*00a0*/ 	.byte	0x04, 0x0a
        /*00a2*/ 	.short	(.L_3147 - .L_3146)
	.align		4
.L_3146:
        /*00a4*/ 	.word	index@(.nv.constant0._ZN10layer_norm13ln_bwd_kernelINS_13Kernel_traitsIf6__halfS2_S2_fjLj3072ELj1ELj1ELj4ELj16ENS_18Kernel_traits_baseILj3072EfS2_S2_S2_fjLj128EEEEELb1ELb0ELb0ELb1EEEvNS_9BwdParamsE)
        /*00a8*/ 	.short	0x0380
        /*00aa*/ 	.short	0x0128


	//----- nvinfo : EIATTR_SW_WAR
	.align		4
.L_3147:
        /*00ac*/ 	.byte	0x04, 0x36
        /*00ae*/ 	.short	(.L_3149 - .L_3148)
.L_3148:
        /*00b0*/ 	.word	0x00000008
.L_3149:


//--------------------- .nv.info._ZN10layer_norm22ln_bwd_finalize_kernelINS_22Kernel_traits_finalizeILj3072Ef6__halfS2_S2_fjLb0ELj1024ELj4ENS_18Kernel_traits_baseILj3072EfS2_S2_S2_fjLj1024EEEEELb0ELb0EEEvNS_9BwdParamsE --------------------------
	.section	.nv.info._ZN10layer_norm22ln_bwd_finalize_kernelINS_22Kernel_traits_finalizeILj3072Ef6__halfS2_S2_fjLb0ELj1024ELj4ENS_18Kernel_traits_baseILj3072EfS2_S2_S2_fjLj1024EEEEELb0ELb0EEEvNS_9BwdParamsE,"",@"SHT_CUDA_INFO"
	.sectionflags	@""
	.align	4


	//----- nvinfo : EIATTR_CUDA_API_VERSION
	.align		4
        /*0000*/ 	.byte	0x04, 0x37
        /*0002*/ 	.short	(.L_3151 - .L_3150)
.L_3150:
        /*0004*/ 	.word	0x00000082


	//----- nvinfo : EIATTR_KPARAM_INFO
	.align		4
.L_3151:
        /*0008*/ 	.byte	0x04, 0x17
        /*000a*/ 	.short	(.L_3153 - .L_3152)
.L_3152:
        /*000c*/ 	.word	0x00000000
        /*0010*/ 	.short	0x0000
        /*0012*/ 	.short	0x0000
        /*0014*/ 	.byte	0x00, 0xf0, 0xa1, 0x04


	//----- nvinfo : EIATTR_SPARSE_MMA_MASK
	.align		4
.L_3153:
        /*0018*/ 	.byte	0x03, 0x50
        /*001a*/ 	.short	0x0000


	//----- nvinfo : EIATTR_MAXREG_COUNT
	.align		4
        /*001c*/ 	.byte	0x03, 0x1b
        /*001e*/ 	.short	0x0040


	//----- nvinfo : EIATTR_NUM_BARRIERS
	.align		4
        /*0020*/ 	.byte	0x02, 0x4c
        /*0022*/ 	.byte	0x01
	.zero		1


	//----- nvinfo : EIATTR_MERCURY_ISA_VERSION
	.align		4
        /*0024*/ 	.byte	0x03, 0x5f
        /*0026*/ 	.short	0x0101


	//----- nvinfo : EIATTR_COOP_GROUP_MASK_REGIDS
	.align		4
        /*0028*/ 	.byte	0x04, 0x29
        /*002a*/ 	.short	(.L_3155 - .L_3154)


	//   ....[0]....
.L_3154:
        /*002c*/ 	.word	0xffffffff


	//   ....[1]....
        /*0030*/ 	.word	0xffffffff


	//   ....[2]....
        /*0034*/ 	.word	0xffffffff


	//   ....[3]....
        /*0038*/ 	.word	0xffffffff


	//   ....[4]....
        /*003c*/ 	.word	0xffffffff


	//   ....[5]....
        /*0040*/ 	.word	0xffffffff


	//   ....[6]....
        /*0044*/ 	.word	0xffffffff


	//   ....[7]....
        /*0048*/ 	.word	0xffffffff


	//   ....[8]....
        /*004c*/ 	.word	0xffffffff


	//   ....[9]....
        /*0050*/ 	.word	0xffffffff


	//----- nvinfo : EIATTR_COOP_GROUP_INSTR_OFFSETS
	.align		4
.L_3155:
        /*0054*/ 	.byte	0x04, 0x28
        /*0056*/ 	.short	(.L_3157 - .L_3156)


	//   ....[0]....
.L_3156:
        /*0058*/ 	.word	0x000015e0


	//   ....[1]....
        /*005c*/ 	.word	0x000015f0


	//   ....[2]....
        /*0060*/ 	.word	0x00001620


	//   ....[3]....
        /*0064*/ 	.word	0x00001630


	//   ....[4]....
        /*0068*/ 	.word	0x00001660


	//   ....[5]....
        /*006c*/ 	.word	0x00001670


	//   ....[6]....
        /*0070*/ 	.word	0x000016b0


	//   ....[7]....
        /*0074*/ 	.word	0x000016e0


	//   ....[8]....
        /*0078*/ 	.word	0x00001710


	//   ....[9]....
        /*007c*/ 	.word	0x00001720


	//----- nvinfo : EIATTR_VRC_CTA_INIT_COUNT
	.align		4
.L_3157:
        /*0080*/ 	.byte	0x02, 0x4a
	.zero		1
	.zero		1


	//----- nvinfo : EIATTR_EXIT_INSTR_OFFSETS
	.align		4
        /*0084*/ 	.byte	0x04, 0x1c
        /*0086*/ 	.short	(.L_3159 - .L_3158)


	//   ....[0]....
.L_3158:
        /*0088*/ 	.word	0x00000060


	//   ....[1]....
        /*008c*/ 	.word	0x00001780


	//   ....[2]....
        /*0090*/ 	.word	0x000017b0


	//   ....[3]....
        /*0094*/ 	.word	0x00001850


	//----- nvinfo : EIATTR_MAX_THREADS
	.align		4
.L_3159:
        /*0098*/ 	.byte	0x04, 0x05
        /*009a*/ 	.short	(.L_3161 - .L_3160)
.L_3160:
        /*009c*/ 	.word	0x00000400
        /*00a0*/ 	.word	0x00000001
        /*00a4*/ 	.word	0x00000001


	//----- nvinfo : EIATTR_CRS_STACK_SIZE
	.align		4
.L_3161:
        /*00a8*/ 	.byte	0x04, 0x1e
        /*00aa*/ 	.short	(.L_3163 - .L_3162)
.L_3162:
        /*00ac*/ 	.word	0x00000000


	//----- nvinfo : EIATTR_CBANK_PARAM_SIZE
	.align		4
.L_3163:
        /*00b0*/ 	.byte	0x03, 0x19
        /*00b2*/ 	.short	0x0128


	//----- nvinfo : EIATTR_PARAM_CBANK
	.align		4
        /*00b4*/ 	.byte	0x04, 0x0a
        /*00b6*/ 	.short	(.L_3165 - .L_3164)
	.align		4
.L_3164:
        /*00b8*/ 	.word	index@(.nv.constant0._ZN10layer_norm22ln_bwd_finalize_kernelINS_22Kernel_traits_finalizeILj3072Ef6__halfS2_S2_fjLb0ELj1024ELj4ENS_18Kernel_traits_baseILj3072EfS2_S2_S2_fjLj1024EEEEELb0ELb0EEEvNS_9BwdParamsE)
        /*00bc*/ 	.short	0x0380
        /*00be*/ 	.short	0x0128


	//----- nvinfo : EIATTR_SW_WAR
	.align		4
.L_3165:
        /*00c0*/ 	.byte	0x04, 0x36
        /*00c2*/ 	.short	(.L_3167 - .L_3166)
.L_3166:
        /*00c4*/ 	.word	0x00000008
.L_3167:


//--------------------- .nv.info._ZN10layer_norm13ln_bwd_kernelINS_13Kernel_traitsIf6__halfS2_S2_fjLj3072ELj1ELj1ELj4ELj16ENS_18Kernel_traits_baseILj3072EfS2_S2_S2_fjLj128EEEEELb1ELb0ELb1ELb0EEEvNS_9BwdParamsE --------------------------
	.section	.nv.info._ZN10layer_norm13ln_bwd_kernelINS_13Kernel_traitsIf6__halfS2_S2_fjLj3072ELj1ELj1ELj4ELj16ENS_18Kernel_traits_baseILj3072EfS2_S2_S2_fjLj128EEEEELb1ELb0ELb1ELb0EEEvNS_9BwdParamsE,"",@"SHT_CUDA_INFO"
	.sectionflags	@""
	.align	4


	//----- nvinfo : EIATTR_CUDA_API_VERSION
	.align		4
        /*0000*/ 	.byte	0x04, 0x37
        /*0002*/ 	.short	(.L_3169 - .L_3168)
.L_3168:
        /*0004*/ 	.word	0x00000082


	//----- nvinfo : EIATTR_KPARAM_INFO
	.align		4
.L_3169:
        /*0008*/ 	.byte	0x04, 0x17
        /*000a*/ 	.short	(.L_3171 - .L_3170)
.L_3170:
        /*000c*/ 	.word	0x00000000
        /*0010*/ 	.short	0x0000
        /*0012*/ 	.short	0x0000
        /*0014*/ 	.byte	0x00, 0xf0, 0xa1, 0x04


	//----- nvinfo : EIATTR_SPARSE_MMA_MASK
	.align		4
.L_3171:
        /*0018*/ 	.byte	0x03, 0x50
        /*001a*/ 	.short	0x0000


	//----- nvinfo : EIATTR_MAXREG_COUNT
	.align		4
        /*001c*/ 	.byte	0x03, 0x1b
        /*001e*/ 	.short	0x00ff


	//----- nvinfo : EIATTR_NUM_BARRIERS
	.align		4
        /*0020*/ 	.byte	0x02, 0x4c
        /*0022*/ 	.byte	0x01
	.zero		1


	//----- nvinfo : EIATTR_MERCURY_ISA_VERSION
	.align		4
        /*0024*/ 	.byte	0x03, 0x5f
        /*0026*/ 	.short	0x0101


	//----- nvinfo : EIATTR_COOP_GROUP_MASK_REGIDS
	.align		4
        /*0028*/ 	.byte	0x04, 0x29
        /*002a*/ 	.short	(.L_3173 - .L_3172)


	//   ....[0]....
.L_3172:
        /*002c*/ 	.word	0xffffffff


	//   ....[1]....
        /*0030*/ 	.word	0xffffffff


	//   ....[2]....
        /*0034*/ 	.word	0xffffffff


	//   ....[3]....
        /*0038*/ 	.word	0xffffffff


	//   ....[4]....
        /*003c*/ 	.word	0xffffffff


	//   ....[5]....
        /*0040*/ 	.word	0xffffffff


	//   ....[6]....
        /*0044*/ 	.word	0xffffffff


	//   ....[7]....
        /*0048*/ 	.word	0xffffffff


	//   ....[8]....
        /*004c*/ 	.word	0xffffffff


	//   ....[9]....
        /*0050*/ 	.word	0xffffffff


	//----- nvinfo : EIATTR_COOP_GROUP_INSTR_OFFSETS
	.align		4
.L_3173:
        /*0054*/ 	.byte	0x04, 0x28
        /*0056*/ 	.short	(.L_3175 - .L_3174)


	//   ....[0]....
.L_3174:
        /*0058*/ 	.word	0x00001d30


	//   ....[1]....
        /*005c*/ 	.word	0x00001d50


	//   ....[2]....
        /*0060*/ 	.word	0x00001d90


	//   ....[3]....
        /*0064*/ 	.word	0x00001da0


	//   ....[4]....
        /*0068*/ 	.word	0x00001de0


	//   ....[5]....
        /*006c*/ 	.word	0x00001df0


	//   ....[6]....
        /*0070*/ 	.word	0x00001e20


	//   ....[7]....
        /*0074*/ 	.word	0x00001e30


	//   ....[8]....
        /*0078*/ 	.word	0x00001e60


	//   ....[9]....
        /*007c*/ 	.word	0x00001e70


	//----- nvinfo : EIATTR_VRC_CTA_INIT_COUNT
	.align		4
.L_3175:
        /*0080*/ 	.byte	0x02, 0x4a
	.zero		1
	.zero		1


	//----- nvinfo : EIATTR_EXIT_INSTR_OFFSETS
	.align		4
        /*0084*/ 	.byte	0x04, 0x1c
        /*0086*/ 	.short	(.L_3177 - .L_3176)


	//   ....[0]....
.L_3176:
        /*0088*/ 	.word	0x00006d90


	//   ....[1]....
        /*008c*/ 	.word	0x00006e30


	//----- nvinfo : EIATTR_MAX_THREADS
	.align		4
.L_3177:
        /*0090*/ 	.byte	0x04, 0x05
        /*0092*/ 	.short	(.L_3179 - .L_3178)
.L_3178:
        /*0094*/ 	.word	0x00000080
        /*0098*/ 	.word	0x00000001
        /*009c*/ 	.word	0x00000001


	//----- nvinfo : EIATTR_CRS_STACK_SIZE
	.align		4
.L_3179:
        /*00a0*/ 	.byte	0x04, 0x1e
        /*00a2*/ 	.short	(.L_3181 - .L_3180)
.L_3180:
        /*00a4*/ 	.word	0x00000000


	//----- nvinfo : EIATTR_CBANK_PARAM_SIZE
	.align		4
.L_3181:
        /*00a8*/ 	.byte	0x03, 0x19
        /*00aa*/ 	.short	0x0128


	//----- nvinfo : EIATTR_PARAM_CBANK
	.align		4
        /*00ac*/ 	.byte	0x04, 0x0a
        /*00ae*/ 	.short	(.L_3183 - .L_3182)
	.align		4
.L_3182:
        /*00b0*/ 	.word	index@(.nv.constant0._ZN10layer_norm13ln_bwd_kernelINS_13Kernel_traitsIf6__halfS2_S2_fjLj3072ELj1ELj1ELj4ELj16ENS_18Kernel_traits_baseILj3072EfS2_S2_S2_fjLj128EEEEELb1ELb0ELb1ELb0EEEvNS_9BwdParamsE)
        /*00b4*/ 	.short	0x0380
        /*00b6*/ 	.short	0x0128


	//----- nvinfo : EIATTR_SW_WAR
	.align		4
.L_3183:
        /*00b8*/ 	.byte	0x04, 0x36
        /*00ba*/ 	.short	(.L_3185 - .L_3184)
.L_3184:
        /*00bc*/ 	.word	0x00000008
.L_3185:


//--------------------- .nv.info._ZN10layer_norm22ln_bwd_finalize_kernelINS_22Kernel_traits_finalizeILj3072Ef6__halfS2_S2_fjLb0ELj1024ELj4ENS_18Kernel_traits_baseILj3072EfS2_S2_S2_fjLj1024EEEEELb0ELb1EEEvNS_9BwdParamsE --------------------------
	.section	.nv.info._ZN10layer_norm22ln_bwd_finalize_kernelINS_22Kernel_traits_finalizeILj3072Ef6__halfS2_S2_fjLb0ELj1024ELj4ENS_18Kernel_traits_baseILj3072EfS2_S2_S2_fjLj1024EEEEELb0ELb1EEEvNS_9BwdParamsE,"",@"SHT_CUDA_INFO"
	.sectionflags	@""
	.align	4


	//----- nvinfo : EIATTR_CUDA_API_VERSION
	.align		4
        /*0000*/ 	.byte	0x04, 0x37
        /*0002*/ 	.short	(.L_3187 - .L_3186)
.L_3186:
        /*0004*/ 	.word	0x00000082


	//----- nvinfo : EIATTR_KPARAM_INFO
	.align		4
.L_3187:
        /*0008*/ 	.byte	0x04, 0x17
        /*000a*/ 	.short	(.L_3189 - .L_3188)
.L_3188:
        /*000c*/ 	.word	0x00000000
        /*0010*/ 	.short	0x0000
        /*0012*/ 	.short	0x0000
        /*0014*/ 	.byte	0x00, 0xf0, 0xa1, 0x04


	//----- nvinfo : EIATTR_SPARSE_MMA_MASK
	.align		4
.L_3189:
        /*0018*/ 	.byte	0x03, 0x50
        /*001a*/ 	.short	0x0000


	//----- nvinfo : EIATTR_MAXREG_COUNT
	.align		4
        /*001c*/ 	.byte	0x03, 0x1b
        /*001e*/ 	.short	0x0040


	//----- nvinfo : EIATTR_NUM_BARRIERS
	.align		4
        /*0020*/ 	.byte	0x02, 0x4c
        /*0022*/ 	.byte	0x01
	.zero		1


	//----- nvinfo : EIATTR_MERCURY_ISA_VERSION
	.align		4
        /*0024*/ 	.byte	0x03, 0x5f
        /*0026*/ 	.short	0x0101


	//----- nvinfo : EIATTR_COOP_GROUP_MASK_REGIDS
	.align		4
        /*0028*/ 	.byte	0x04, 0x29
        /*002a*/ 	.short	(.L_3191 - .L_3190)


	//   ....[0]....
.L_3190:
        /*002c*/ 	.word	0xffffffff


	//   ....[1]....
        /*0030*/ 	.word	0xffffffff


	//   ....[2]....
        /*0034*/ 	.word	0xffffffff


	//   ....[3]....
        /*0038*/ 	.word	0xffffffff


	//   ....[4]....
        /*003c*/ 	.word	0xffffffff


	//   ....[5]....
        /*0040*/ 	.word	0xffffffff


	//   ....[6]....
        /*0044*/ 	.word	0xffffffff


	//   ....[7]....
        /*0048*/ 	.word	0xffffffff


	//   ....[8]....
        /*004c*/ 	.word	0xffffffff


	//   ....[9]....
        /*0050*/ 	.word	0xffffffff


	//----- nvinfo : EIATTR_COOP_GROUP_INSTR_OFFSETS
	.align		4
.L_3191:
        /*0054*/ 	.byte	0x04, 0x28
        /*0056*/ 	.short	(.L_3193 - .L_3192)


	//   ....[0]....
.L_3192:
        /*0058*/ 	.word	0x00001630


	//   ....[1]....
        /*005c*/ 	.word	0x00001640


	//   ....[2]....
        /*0060*/ 	.word	0x00001670


	//   ....[3]....
        /*0064*/ 	.word	0x00001680


	//   ....[4]....
        /*0068*/ 	.word	0x000016b0


	//   ....[5]....
        /*006c*/ 	.word	0x000016c0


	//   ....[6]....
        /*0070*/ 	.word	0x000016f0


	//   ....[7]....
        /*0074*/ 	.word	0x00001710


	//   ....[8]....
        /*0078*/ 	.word	0x00001740


	//   ....[9]....
        /*007c*/ 	.word	0x00001750


	//----- nvinfo : EIATTR_VRC_CTA_INIT_COUNT
	.align		4
.L_3193:
        /*0080*/ 	.byte	0x02, 0x4a
	.zero		1
	.zero		1


	//----- nvinfo : EIATTR_EXIT_INSTR_OFFSETS
	.align		4
        /*0084*/ 	.byte	0x04, 0x1c
        /*0086*/ 	.short	(.L_3195 - .L_3194)


	//   ....[0]....
.L_3194:
        /*0088*/ 	.word	0x00000070


	//   ....[1]....
        /*008c*/ 	.word	0x000017b0


	//   ....[2]....
        /*0090*/ 	.word	0x00001860


	//----- nvinfo : EIATTR_MAX_THREADS
	.align		4
.L_3195:
        /*0094*/ 	.byte	0x04, 0x05
        /*0096*/ 	.short	(.L_3197 - .L_3196)
.L_3196:
        /*0098*/ 	.word	0x00000400
        /*009c*/ 	.word	0x00000001
        /*00a0*/ 	.word	0x00000001


	//----- nvinfo : EIATTR_CRS_STACK_SIZE
	.align		4
.L_3197:
        /*00a4*/ 	.byte	0x04, 0x1e
        /*00a6*/ 	.short	(.L_3199 - .L_3198)
.L_3198:
        /*00a8*/ 	.word	0x00000000


	//----- nvinfo : EIATTR_CBANK_PARAM_SIZE
	.align		4
.L_3199:
        /*00ac*/ 	.byte	0x03, 0x19
        /*00ae*/ 	.short	0x0128


	//----- nvinfo : EIATTR_PARAM_CBANK
	.align		4
        /*00b0*/ 	.byte	0x04, 0x0a
        /*00b2*/ 	.short	(.L_3201 - .L_3200)
	.align		4
.L_3200:
        /*00b4*/ 	.word	index@(.nv.constant0._ZN10layer_norm22ln_bwd_finalize_kernelINS_22Kernel_traits_finalizeILj3072Ef6__halfS2_S2_fjLb0ELj1024ELj4ENS_18Kernel_traits_baseILj3072EfS2_S2_S2_fjLj1024EEEEELb0ELb1EEEvNS_9BwdParamsE)
        /*00b8*/ 	.short	0x0380
        /*00ba*/ 	.short	0x0128


	//----- nvinfo : EIATTR_SW_WAR
	.align		4
.L_3201:
        /*00bc*/ 	.byte	0x04, 0x36
        /*00be*/ 	.short	(.L_3203 - .L_3202)
.L_3202:
        /*00c0*/ 	.word	0x00000008
.L_3203:


//--------------------- .nv.info._ZN10layer_norm13ln_bwd_kernelINS_13Kernel_traitsIf6__halfS2_S2_fjLj3072ELj1ELj1ELj4ELj16ENS_18Kernel_traits_baseILj3072EfS2_S2_S2_fjLj128EEEEELb1ELb0ELb1ELb1EEEvNS_9BwdParamsE --------------------------
	.section	.nv.info._ZN10layer_norm13ln_bwd_kernelINS_13Kernel_traitsIf6__halfS2_S2_fjLj3072ELj1ELj1ELj4ELj16ENS_18Kernel_traits_baseILj3072EfS2_S2_S2_fjLj128EEEEELb1ELb0ELb1ELb1EEEvNS_9BwdParamsE,"",@"SHT_CUDA_INFO"
	.sectionflags	@""
	.align	4


	//----- nvinfo : EIATTR_CUDA_API_VERSION
	.align		4
        /*0000*/ 	.byte	0x04, 0x37
        /*0002*/ 	.short	(.L_3205 - .L_3204)
.L_3204:
        /*0004*/ 	.word	0x00000082


	//----- nvinfo : EIATTR_KPARAM_INFO
	.align		4
.L_3205:
        /*0008*/ 	.byte	0x04, 0x17
        /*000a*/ 	.short	(.L_3207 - .L_3206)
.L_3206:
        /*000c*/ 	.word	0x00000000
        /*0010*/ 	.short	0x0000
        /*0012*/ 	.short	0x0000
        /*0014*/ 	.byte	0x00, 0xf0, 0xa1, 0x04


	//----- nvinfo : EIATTR_SPARSE_MMA_MASK
	.align		4
.L_3207:
        /*0018*/ 	.byte	0x03, 0x50
        /*001a*/ 	.short	0x0000


	//----- nvinfo : EIATTR_MAXREG_COUNT
	.align		4
        /*001c*/ 	.byte	0x03, 0x1b
        /*001e*/ 	.short	0x00ff


	//----- nvinfo : EIATTR_NUM_BARRIERS
	.align		4
        /*0020*/ 	.byte	0x02, 0x4c
        /*0022*/ 	.byte	0x01
	.zero		1


	//----- nvinfo : EIATTR_MERCURY_ISA_VERSION
	.align		4
        /*0024*/ 	.byte	0x03, 0x5f
        /*0026*/ 	.short	0x0101


	//----- nvinfo : EIATTR_COOP_GROUP_MASK_REGIDS
	.align		4
        /*0028*/ 	.byte	0x04, 0x29
        /*002a*/ 	.short	(.L_3209 - .L_3208)


	//   ....[0]....
.L_3208:
        /*002c*/ 	.word	0xffffffff


	//   ....[1]....
        /*0030*/ 	.word	0xffffffff


	//   ....[2]....
        /*0034*/ 	.word	0xffffffff


	//   ....[3]....
        /*0038*/ 	.word	0xffffffff


	//   ....[4]....
        /*003c*/ 	.word	0xffffffff


	//   ....[5]....
        /*0040*/ 	.word	0xffffffff


	//   ....[6]....
        /*0044*/ 	.word	0xffffffff


	//   ....[7]....
        /*0048*/ 	.word	0xffffffff


	//   ....[8]....
        /*004c*/ 	.word	0xffffffff


	//   ....[9]....
        /*0050*/ 	.word	0xffffffff


	//----- nvinfo : EIATTR_COOP_GROUP_INSTR_OFFSETS
	.align		4
.L_3209:
        /*0054*/ 	.byte	0x04, 0x28
        /*0056*/ 	.short	(.L_3211 - .L_3210)


	//   ....[0]....
.L_3210:
        /*0058*/ 	.word	0x000017d0


	//   ....[1]....
        /*005c*/ 	.word	0x000017f0


	//   ....[2]....
        /*0060*/ 	.word	0x00001830


	//   ....[3]....
        /*0064*/ 	.word	0x00001840


	//   ....[4]....
        /*0068*/ 	.word	0x00001880


	//   ....[5]....
        /*006c*/ 	.word	0x00001890


	//   ....[6]....
        /*0070*/ 	.word	0x000018c0


	//   ....[7]....
        /*0074*/ 	.word	0x000018d0


	//   ....[8]....
        /*0078*/ 	.word	0x00001900


	//   ....[9]....
        /*007c*/ 	.word	0x00001910


	//----- nvinfo : EIATTR_VRC_CTA_INIT_COUNT
	.align		4
.L_3211:
        /*0080*/ 	.byte	0x02, 0x4a
	.zero		1
	.zero		1


	//----- nvinfo : EIATTR_EXIT_INSTR_OFFSETS
	.align		4
        /*0084*/ 	.byte	0x04, 0x1c
        /*0086*/ 	.short	(.L_3213 - .L_3212)


	//   ....[0]....
.L_3212:
        /*0088*/ 	.word	0x00006730


	//----- nvinfo : EIATTR_MAX_THREADS
	.align		4
.L_3213:
        /*008c*/ 	.byte	0x04, 0x05
        /*008e*/ 	.short	(.L_3215 - .L_3214)
.L_3214:
        /*0090*/ 	.word	0x00000080
        /*0094*/ 	.word	0x00000001
        /*0098*/ 	.word	0x00000001


	//----- nvinfo : EIATTR_CRS_STACK_SIZE
	.align		4
.L_3215:
        /*009c*/ 	.byte	0x04, 0x1e
        /*009e*/ 	.short	(.L_3217 - .L_3216)
.L_3216:
        /*00a0*/ 	.word	0x00000000


	//----- nvinfo : EIATTR_CBANK_PARAM_SIZE
	.align		4
.L_3217:
        /*00a4*/ 	.byte	0x03, 0x19
        /*00a6*/ 	.short	0x0128


	//----- nvinfo : EIATTR_PARAM_CBANK
	.align		4
        /*00a8*/ 	.byte	0x04, 0x0a
        /*00aa*/ 	.short	(.L_3219 - .L_3218)
	.align		4
.L_3218:
        /*00ac*/ 	.word	index@(.nv.constant0._ZN10layer_norm13ln_bwd_kernelINS_13Kernel_traitsIf6__halfS2_S2_fjLj3072ELj1ELj1ELj4ELj16ENS_18Kernel_traits_baseILj3072EfS2_S2_S2_fjLj128EEEEELb1ELb0ELb1ELb1EEEvNS_9BwdParamsE)
        /*00b0*/ 	.short	0x0380
        /*00b2*/ 	.short	0x0128


	//----- nvinfo : EIATTR_SW_WAR
	.align		4
.L_3219:
        /*00b4*/ 	.byte	0x04, 0x36
        /*00b6*/ 	.short	(.L_3221 - .L_3220)
.L_3220:
        /*00b8*/ 	.word	0x00000008
.L_3221:


//--------------------- .nv.info._ZN10layer_norm13ln_bwd_kernelINS_13Kernel_traitsIf6__halfS2_S2_fjLj3072ELj1ELj1ELj4ELj16ENS_18Kernel_traits_baseILj3072EfS2_S2_S2_fjLj128EEEEELb1ELb1ELb0ELb0EEEvNS_9BwdParamsE --------------------------
	.section	.nv.info._ZN10layer_norm13ln_bwd_kernelINS_13Kernel_traitsIf6__halfS2_S2_fjLj3072ELj1ELj1ELj4ELj16ENS_18Kernel_traits_baseILj3072EfS2_S2_S2_fjLj128EEEEELb1ELb1ELb0ELb0EEEvNS_9BwdParamsE,"",@"SHT_CUDA_INFO"
	.sectionflags	@""
	.align	4


	//----- nvinfo : EIATTR_CUDA_API_VERSION
	.align		4
        /*0000*/ 	.byte	0x04, 0x37
        /*0002*/ 	.short	(.L_3223 - .L_3222)
.L_3222:
        /*0004*/ 	.word	0x00000082


	//----- nvinfo : EIATTR_KPARAM_INFO
	.align		4
.L_3223:
        /*0008*/ 	.byte	0x04, 0x17
        /*000a*/ 	.short	(.L_3225 - .L_3224)
.L_3224:
        /*000c*/ 	.word	0x00000000
        /*0010*/ 	.short	0x0000
        /*0012*/ 	.short	0x0000
        /*0014*/ 	.byte	0x00, 0xf0, 0xa1, 0x04


	//----- nvinfo : EIATTR_SPARSE_MMA_MASK
	.align		4
.L_3225:
        /*0018*/ 	.byte	0x03, 0x50
        /*001a*/ 	.short	0x0000


	//----- nvinfo : EIATTR_MAXREG_COUNT
	.align		4
        /*001c*/ 	.byte	0x03, 0x1b
        /*001e*/ 	.short	0x00ff


	//----- nvinfo : EIATTR_NUM_BARRIERS
	.align		4
        /*0020*/ 	.byte	0x02, 0x4c
        /*0022*/ 	.byte	0x01
	.zero		1


	//----- nvinfo : EIATTR_MERCURY_ISA_VERSION
	.align		4
        /*0024*/ 	.byte	0x03, 0x5f
        /*0026*/ 	.short	0x0101


	//----- nvinfo : EIATTR_COOP_GROUP_MASK_REGIDS
	.align		4
        /*0028*/ 	.byte	0x04, 0x29
        /*002a*/ 	.short	(.L_3227 - .L_3226)


	//   ....[0]....
.L_3226:
        /*002c*/ 	.word	0xffffffff


	//   ....[1]....
        /*0030*/ 	.word	0xffffffff


	//   ....[2]....
        /*0034*/ 	.word	0xffffffff


	//   ....[3]....
        /*0038*/ 	.word	0xffffffff


	//   ....[4]....
        /*003c*/ 	.word	0xffffffff


	//   ....[5]....
        /*0040*/ 	.word	0xffffffff


	//   ....[6]....
        /*0044*/ 	.word	0xffffffff


	//   ....[7]....
        /*0048*/ 	.word	0xffffffff


	//   ....[8]....
        /*004c*/ 	.word	0xffffffff


	//   ....[9]....
        /*0050*/ 	.word	0xffffffff


	//----- nvinfo : EIATTR_COOP_GROUP_INSTR_OFFSETS
	.align		4
.L_3227:
        /*0054*/ 	.byte	0x04, 0x28
        /*0056*/ 	.short	(.L_3229 - .L_3228)


	//   ....[0]....
.L_3228:
        /*0058*/ 	.word	0x00001a30


	//   ....[1]....
        /*005c*/ 	.word	0x00001a60


	//   ....[2]....
        /*0060*/ 	.word	0x00001b10


	//   ....[3]....
        /*0064*/ 	.word	0x00001b40


	//   ....[4]....
        /*0068*/ 	.word	0x00001b70


	//   ....[5]....
        /*006c*/ 	.word	0x00001b90


	//   ....[6]....
        /*0070*/ 	.word	0x00001bf0


	//   ....[7]....
        /*0074*/ 	.word	0x00001c00


	//   ....[8]....
        /*0078*/ 	.word	0x00001c30


	//   ....[9]....
        /*007c*/ 	.word	0x00001c40


	//----- nvinfo : EIATTR_VRC_CTA_INIT_COUNT
	.align		4
.L_3229:
        /*0080*/ 	.byte	0x02, 0x4a
	.zero		1
	.zero		1


	//----- nvinfo : EIATTR_EXIT_INSTR_OFFSETS
	.align		4
        /*0084*/ 	.byte	0x04, 0x1c
        /*0086*/ 	.short	(.L_3231 - .L_3230)


	//   ....[0]....
.L_3230:
        /*0088*/ 	.word	0x00007770


	//   ....[1]....
        /*008c*/ 	.word	0x00007840


	//----- nvinfo : EIATTR_MAX_THREADS
	.align		4
.L_3231:
        /*0090*/ 	.byte	0x04, 0x05
        /*0092*/ 	.short	(.L_3233 - .L_3232)
.L_3232:
        /*0094*/ 	.word	0x00000080
        /*0098*/ 	.word	0x00000001
        /*009c*/ 	.word	0x00000001


	//----- nvinfo : EIATTR_CRS_STACK_SIZE
	.align		4
.L_3233:
        /*00a0*/ 	.byte	0x04, 0x1e
        /*00a2*/ 	.short	(.L_3235 - .L_3234)
.L_3234:
        /*00a4*/ 	.word	0x00000000


	//----- nvinfo : EIATTR_CBANK_PARAM_SIZE
	.align		4
.L_3235:
        /*00a8*/ 	.byte	0x03, 0x19
        /*00aa*/ 	.short	0x0128


	//----- nvinfo : EIATTR_PARAM_CBANK
	.align		4
        /*00ac*/ 	.byte	0x04, 0x0a
        /*00ae*/ 	.short	(.L_3237 - .L_3236)
	.align		4
.L_3236:
        /*00b0*/ 	.word	index@(.nv.constant0._ZN10layer_norm13ln_bwd_kernelINS_13Kernel_traitsIf6__halfS2_S2_fjLj3072ELj1ELj1ELj4ELj16ENS_18Kernel_traits_baseILj3072EfS2_S2_S2_fjLj128EEEEELb1ELb1ELb0ELb0EEEvNS_9BwdParamsE)
        /*00b4*/ 	.short	0x0380
        /*00b6*/ 	.short	0x0128


	//----- nvinfo : EIATTR_SW_WAR
	.align		4
.L_3237:
        /*00b8*/ 	.byte	0x04, 0x36
        /*00ba*/ 	.short	(.L_3239 - .L_3238)
.L_3238:
        /*00bc*/ 	.word	0x00000008
.L_3239:


//--------------------- .nv.info._ZN10layer_norm13ln_bwd_kernelINS_13Kernel_traitsIf6__halfS2_S2_fjLj3072ELj1ELj1ELj4ELj16ENS_18Kernel_traits_baseILj3072EfS2_S2_S2_fjLj128EEEEELb1ELb1ELb0ELb1EEEvNS_9BwdParamsE --------------------------
	.section	.nv.info._ZN10layer_norm13ln_bwd_kernelINS_13Kernel_traitsIf6__halfS2_S2_fjLj3072ELj1ELj1ELj4ELj16ENS_18Kernel_traits_baseILj3072EfS2_S2_S2_fjLj128EEEEELb1ELb1ELb0ELb1EEEvNS_9BwdParamsE,"",@"SHT_CUDA_INFO"
	.sectionflags	@""
	.align	4


	//----- nvinfo : EIATTR_CUDA_API_VERSION
	.align		4
        /*0000*/ 	.byte	0x04, 0x37
        /*0002*/ 	.short	(.L_3241 - .L_3240)
.L_3240:
        /*0004*/ 	.word	0x00000082


	//----- nvinfo : EIATTR_KPARAM_INFO
	.align		4
.L_3241:
        /*0008*/ 	.byte	0x04, 0x17
        /*000a*/ 	.short	(.L_3243 - .L_3242)
.L_3242:
        /*000c*/ 	.word	0x00000000
        /*0010*/ 	.short	0x0000
        /*0012*/ 	.short	0x0000
        /*0014*/ 	.byte	0x00, 0xf0, 0xa1, 0x04


	//----- nvinfo : EIATTR_SPARSE_MMA_MASK
	.align		4
.L_3243:
        /*0018*/ 	.byte	0x03, 0x50
        /*001a*/ 	.short	0x0000


	//----- nvinfo : EIATTR_MAXREG_COUNT
	.align		4
        /*001c*/ 	.byte	0x03, 0x1b
        /*001e*/ 	.short	0x00ff


	//----- nvinfo : EIATTR_NUM_BARRIERS
	.align		4
        /*0020*/ 	.byte	0x02, 0x4c
        /*0022*/ 	.byte	0x01
	.zero		1


	//----- nvinfo : EIATTR_MERCURY_ISA_VERSION
	.align		4
        /*0024*/ 	.byte	0x03, 0x5f
        /*0026*/ 	.short	0x0101


	//----- nvinfo : EIATTR_COOP_GROUP_MASK_REGIDS
	.align		4
        /*0028*/ 	.byte	0x04, 0x29
        /*002a*/ 	.short	(.L_3245 - .L_3244)


	//   ....[0]....
.L_3244:
        /*002c*/ 	.word	0xffffffff


	//   ....[1]....
        /*0030*/ 	.word	0xffffffff


	//   ....[2]....
        /*0034*/ 	.word	0xffffffff


	//   ....[3]....
        /*0038*/ 	.word	0xffffffff


	//   ....[4]....
        /*003c*/ 	.word	0xffffffff


	//   ....[5]....
        /*0040*/ 	.word	0xffffffff


	//   ....[6]....
        /*0044*/ 	.word	0xffffffff


	//   ....[7]....
        /*0048*/ 	.word	0xffffffff


	//   ....[8]....
        /*004c*/ 	.word	0xffffffff


	//   ....[9]....
        /*0050*/ 	.word	0xffffffff


	//----- nvinfo : EIATTR_COOP_GROUP_INSTR_OFFSETS
	.align		4
.L_3245:
        /*0054*/ 	.byte	0x04, 0x28
        /*0056*/ 	.short	(.L_3247 - .L_3246)


	//   ....[0]....
.L_3246:
        /*0058*/ 	.word	0x00001450


	//   ....[1]....
        /*005c*/ 	.word	0x00001460


	//   ....[2]....
        /*0060*/ 	.word	0x000014b0


	//   ....[3]....
        /*0064*/ 	.word	0x000014c0


	//   ....[4]....
        /*0068*/ 	.word	0x000014f0


	//   ....[5]....
        /*006c*/ 	.word	0x00001500


	//   ....[6]....
        /*0070*/ 	.word	0x00001540


	//   ....[7]....
        /*0074*/ 	.word	0x00001550


	//   ....[8]....
        /*0078*/ 	.word	0x000015c0


	//   ....[9]....
        /*007c*/ 	.word	0x000015d0


	//----- nvinfo : EIATTR_VRC_CTA_INIT_COUNT
	.align		4
.L_3247:
        /*0080*/ 	.byte	0x02, 0x4a
	.zero		1
	.zero		1


	//----- nvinfo : EIATTR_EXIT_INSTR_OFFSETS
	.align		4
        /*0084*/ 	.byte	0x04, 0x1c
        /*0086*/ 	.short	(.L_3249 - .L_3248)


	//   ....[0]....
.L_3248:
        /*0088*/ 	.word	0x00006ff0


	//----- nvinfo : EIATTR_MAX_THREADS
	.align		4
.L_3249:
        /*008c*/ 	.byte	0x04, 0x05
        /*008e*/ 	.short	(.L_3251 - .L_3250)
.L_3250:
        /*0090*/ 	.word	0x00000080
        /*0094*/ 	.word	0x00000001
        /*0098*/ 	.word	0x00000001


	//----- nvinfo : EIATTR_CBANK_PARAM_SIZE
	.align		4
.L_3251:
        /*009c*/ 	.byte	0x03, 0x19
        /*009e*/ 	.short	0x0128


	//----- nvinfo : EIATTR_PARAM_CBANK
	.align		4
        /*00a0*/ 	.byte	0x04, 0x0a
        /*00a2*/ 	.short	(.L_3253 - .L_3252)
	.align		4
.L_3252:
        /*00a4*/ 	.word	index@(.nv.constant0._ZN10layer_norm13ln_bwd_kernelINS_13Kernel_traitsIf6__halfS2_S2_fjLj3072ELj1ELj1ELj4ELj16ENS_18Kernel_traits_baseILj3072EfS2_S2_S2_fjLj128EEEEELb1ELb1ELb0ELb1EEEvNS_9BwdParamsE)
        /*00a8*/ 	.short	0x0380
        /*00aa*/ 	.short	0x0128


	//----- nvinfo : EIATTR_SW_WAR
	.align		4
.L_3253:
        /*00ac*/ 	.byte	0x04, 0x36
        /*00ae*/ 	.short	(.L_3255 - .L_3254)
.L_3254:
        /*00b0*/ 	.word	0x00000008
.L_3255:


//--------------------- .nv.info._ZN10layer_norm22ln_bwd_finalize_kernelINS_22Kernel_traits_finalizeILj3072Ef6__halfS2_S2_fjLb1ELj1024ELj4ENS_18Kernel_traits_baseILj3072EfS2_S2_S2_fjLj1024EEEEELb1ELb0EEEvNS_9BwdParamsE --------------------------
	.section	.nv.info._ZN10layer_norm22ln_bwd_finalize_kernelINS_22Kernel_traits_finalizeILj3072Ef6__halfS2_S2_fjLb1ELj1024ELj4ENS_18Kernel_traits_baseILj3072EfS2_S2_S2_fjLj1024EEEEELb1ELb0EEEvNS_9BwdParamsE,"",@"SHT_CUDA_INFO"
	.sectionflags	@""
	.align	4


	//----- nvinfo : EIATTR_CUDA_API_VERSION
	.align		4
        /*0000*/ 	.byte	0x04, 0x37
        /*0002*/ 	.short	(.L_3257 - .L_3256)
.L_3256:
        /*0004*/ 	.word	0x00000082


	//----- nvinfo : EIATTR_KPARAM_INFO
	.align		4
.L_3257:
        /*0008*/ 	.byte	0x04, 0x17
        /*000a*/ 	.short	(.L_3259 - .L_3258)
.L_3258:
        /*000c*/ 	.word	0x00000000
        /*0010*/ 	.short	0x0000
        /*0012*/ 	.short	0x0000
        /*0014*/ 	.byte	0x00, 0xf0, 0xa1, 0x04


	//----- nvinfo : EIATTR_SPARSE_MMA_MASK
	.align		4
.L_3259:
        /*0018*/ 	.byte	0x03, 0x50
        /*001a*/ 	.short	0x0000


	//----- nvinfo : EIATTR_MAXREG_COUNT
	.align		4
        /*001c*/ 	.byte	0x03, 0x1b
        /*001e*/ 	.short	0x0040


	//----- nvinfo : EIATTR_NUM_BARRIERS
	.align		4
        /*0020*/ 	.byte	0x02, 0x4c
        /*0022*/ 	.byte	0x01
	.zero		1


	//----- nvinfo : EIATTR_MERCURY_ISA_VERSION
	.align		4
        /*0024*/ 	.byte	0x03, 0x5f
        /*0026*/ 	.short	0x0101


	//----- nvinfo : EIATTR_COOP_GROUP_MASK_REGIDS
	.align		4
        /*0028*/ 	.byte	0x04, 0x29
        /*002a*/ 	.short	(.L_3261 - .L_3260)


	//   ....[0]....
.L_3260:
        /*002c*/ 	.word	0xffffffff


	//   ....[1]....
        /*0030*/ 	.word	0xffffffff


	//   ....[2]....
        /*0034*/ 	.word	0xffffffff


	//   ....[3]....
        /*0038*/ 	.word	0xffffffff


	//   ....[4]....
        /*003c*/ 	.word	0xffffffff


	//   ....[5]....
        /*0040*/ 	.word	0xffffffff


	//   ....[6]....
        /*0044*/ 	.word	0xffffffff


	//   ....[7]....
        /*0048*/ 	.word	0xffffffff


	//   ....[8]....
        /*004c*/ 	.word	0xffffffff


	//   ....[9]....
        /*0050*/ 	.word	0xffffffff


	//   ....[10]....
        /*0054*/ 	.word	0xffffffff


	//   ....[11]....
        /*0058*/ 	.word	0xffffffff


	//   ....[12]....
        /*005c*/ 	.word	0xffffffff


	//   ....[13]....
        /*0060*/ 	.word	0xffffffff


	//   ....[14]....
        /*0064*/ 	.word	0xffffffff


	//----- nvinfo : EIATTR_COOP_GROUP_INSTR_OFFSETS
	.align		4
.L_3261:
        /*0068*/ 	.byte	0x04, 0x28
        /*006a*/ 	.short	(.L_3263 - .L_3262)


	//   ....[0]....
.L_3262:
        /*006c*/ 	.word	0x00001040


	//   ....[1]....
        /*0070*/ 	.word	0x00001050


	//   ....[2]....
        /*0074*/ 	.word	0x00001060


	//   ....[3]....
        /*0078*/ 	.word	0x00001090


	//   ....[4]....
        /*007c*/ 	.word	0x000010b0


	//   ....[5]....
        /*0080*/ 	.word	0x000010c0


	//   ....[6]....
        /*0084*/ 	.word	0x000010f0


	//   ....[7]....
        /*0088*/ 	.word	0x00001110


	//   ....[8]....
        /*008c*/ 	.word	0x00001120


	//   ....[9]....
        /*0090*/ 	.word	0x00001160


	//   ....[10]....
        /*0094*/ 	.word	0x00001190


	//   ....[11]....
        /*0098*/ 	.word	0x000011a0


	//   ....[12]....
        /*009c*/ 	.word	0x000011e0


	//   ....[13]....
        /*00a0*/ 	.word	0x00001200


	//   ....[14]....
        /*00a4*/ 	.word	0x00001210


	//----- nvinfo : EIATTR_VRC_CTA_INIT_COUNT
	.align		4
.L_3263:
        /*00a8*/ 	.byte	0x02, 0x4a
	.zero		1
	.zero		1


	//----- nvinfo : EIATTR_EXIT_INSTR_OFFSETS
	.align		4
        /*00ac*/ 	.byte	0x04, 0x1c
        /*00ae*/ 	.short	(.L_3265 - .L_3264)


	//   ....[0]....
.L_3264:
        /*00b0*/ 	.word	0x00000060


	//   ....[1]....
        /*00b4*/ 	.word	0x00001290


	//   ....[2]....
        /*00b8*/ 	.word	0x000012c0


	//   ....[3]....
        /*00bc*/ 	.word	0x000013a0


	//----- nvinfo : EIATTR_MAX_THREADS
	.align		4
.L_3265:
        /*00c0*/ 	.byte	0x04, 0x05
        /*00c2*/ 	.short	(.L_3267 - .L_3266)
.L_3266:
        /*00c4*/ 	.word	0x00000400
        /*00c8*/ 	.word	0x00000001
        /*00cc*/ 	.word	0x00000001


	//----- nvinfo : EIATTR_CRS_STACK_SIZE
	.align		4
.L_3267:
        /*00d0*/ 	.byte	0x04, 0x1e
        /*00d2*/ 	.short	(.L_3269 - .L_3268)
.L_3268:
        /*00d4*/ 	.word	0x00000000


	//----- nvinfo : EIATTR_CBANK_PARAM_SIZE
	.align		4
.L_3269:
        /*00d8*/ 	.byte	0x03, 0x19
        /*00da*/ 	.short	0x0128


	//----- nvinfo : EIATTR_PARAM_CBANK
	.align		4
        /*00dc*/ 	.byte	0x04, 0x0a
        /*00de*/ 	.short	(.L_3271 - .L_3270)
	.align		4
.L_3270:
        /*00e0*/ 	.word	index@(.nv.constant0._ZN10layer_norm22ln_bwd_finalize_kernelINS_22Kernel_traits_finalizeILj3072Ef6__halfS2_S2_fjLb1ELj1024ELj4ENS_18Kernel_traits_baseILj3072EfS2_S2_S2_fjLj1024EEEEELb1ELb0EEEvNS_9BwdParamsE)
        /*00e4*/ 	.short	0x0380
        /*00e6*/ 	.short	0x0128


	//----- nvinfo : EIATTR_SW_WAR
	.align		4
.L_3271:
        /*00e8*/ 	.byte	0x04, 0x36
        /*00ea*/ 	.short	(.L_3273 - .L_3272)
.L_3272:
        /*00ec*/ 	.word	0x00000008
.L_3273:


//--------------------- .nv.info._ZN10layer_norm13ln_bwd_kernelINS_13Kernel_traitsIf6__halfS2_S2_fjLj3072ELj1ELj1ELj4ELj16ENS_18Kernel_traits_baseILj3072EfS2_S2_S2_fjLj128EEEEELb1ELb1ELb1ELb0EEEvNS_9BwdParamsE --------------------------
	.section	.nv.info._ZN10layer_norm13ln_bwd_kernelINS_13Kernel_traitsIf6__halfS2_S2_fjLj3072ELj1ELj1ELj4ELj16ENS_18Kernel_traits_baseILj3072EfS2_S2_S2_fjLj128EEEEELb1ELb1ELb1ELb0EEEvNS_9BwdParamsE,"",@"SHT_CUDA_INFO"
	.sectionflags	@""
	.align	4


	//----- nvinfo : EIATTR_CUDA_API_VERSION
	.align		4
        /*0000*/ 	.byte	0x04, 0x37
        /*0002*/ 	.short	(.L_3275 - .L_3274)
.L_3274:
        /*0004*/ 	.word	0x00000082


	//----- nvinfo : EIATTR_KPARAM_INFO
	.align		4
.L_3275:
        /*0008*/ 	.byte	0x04, 0x17
        /*000a*/ 	.short	(.L_3277 - .L_3276)
.L_3276:
        /*000c*/ 	.word	0x00000000
        /*0010*/ 	.short	0x0000
        /*0012*/ 	.short	0x0000
        /*0014*/ 	.byte	0x00, 0xf0, 0xa1, 0x04


	//----- nvinfo : EIATTR_SPARSE_MMA_MASK
	.align		4
.L_3277:
        /*0018*/ 	.byte	0x03, 0x50
        /*001a*/ 	.short	0x0000


	//----- nvinfo : EIATTR_MAXREG_COUNT
	.align		4
        /*001c*/ 	.byte	0x03, 0x1b
        /*001e*/ 	.short	0x00ff


	//----- nvinfo : EIATTR_NUM_BARRIERS
	.align		4
        /*0020*/ 	.byte	0x02, 0x4c
        /*0022*/ 	.byte	0x01
	.zero		1


	//----- nvinfo : EIATTR_MERCURY_ISA_VERSION
	.align		4
        /*0024*/ 	.byte	0x03, 0x5f
        /*0026*/ 	.short	0x0101


	//----- nvinfo : EIATTR_COOP_GROUP_MASK_REGIDS
	.align		4
        /*0028*/ 	.byte	0x04, 0x29
        /*002a*/ 	.short	(.L_3279 - .L_3278)


	//   ....[0]....
.L_3278:
        /*002c*/ 	.word	0xffffffff


	//   ....[1]....
        /*0030*/ 	.word	0xffffffff


	//   ....[2]....
        /*0034*/ 	.word	0xffffffff


	//   ....[3]....
        /*0038*/ 	.word	0xffffffff


	//   ....[4]....
        /*003c*/ 	.word	0xffffffff


	//   ....[5]....
        /*0040*/ 	.word	0xffffffff


	//   ....[6]....
        /*0044*/ 	.word	0xffffffff


	//   ....[7]....
        /*0048*/ 	.word	0xffffffff


	//   ....[8]....
        /*004c*/ 	.word	0xffffffff


	//   ....[9]....
        /*0050*/ 	.word	0xffffffff


	//----- nvinfo : EIATTR_COOP_GROUP_INSTR_OFFSETS
	.align		4
.L_3279:
        /*0054*/ 	.byte	0x04, 0x28
        /*0056*/ 	.short	(.L_3281 - .L_3280)


	//   ....[0]....
.L_3280:
        /*0058*/ 	.word	0x00001f00


	//   ....[1]....
        /*005c*/ 	.word	0x00001f20


	//   ....[2]....
        /*0060*/ 	.word	0x00001f60


	//   ....[3]....
        /*0064*/ 	.word	0x00001f70


	//   ....[4]....
        /*0068*/ 	.word	0x00001fb0


	//   ....[5]....
        /*006c*/ 	.word	0x00001fc0


	//   ....[6]....
        /*0070*/ 	.word	0x00001ff0


	//   ....[7]....
        /*0074*/ 	.word	0x00002000


	//   ....[8]....
        /*0078*/ 	.word	0x00002030


	//   ....[9]....
        /*007c*/ 	.word	0x00002040


	//----- nvinfo : EIATTR_VRC_CTA_INIT_COUNT
	.align		4
.L_3281:
        /*0080*/ 	.byte	0x02, 0x4a
	.zero		1
	.zero		1


	//----- nvinfo : EIATTR_EXIT_INSTR_OFFSETS
	.align		4
        /*0084*/ 	.byte	0x04, 0x1c
        /*0086*/ 	.short	(.L_3283 - .L_3282)


	//   ....[0]....
.L_3282:
        /*0088*/ 	.word	0x00009180


	//   ....[1]....
        /*008c*/ 	.word	0x00009250


	//----- nvinfo : EIATTR_MAX_THREADS
	.align		4
.L_3283:
        /*0090*/ 	.byte	0x04, 0x05
        /*0092*/ 	.short	(.L_3285 - .L_3284)
.L_3284:
        /*0094*/ 	.word	0x00000080
        /*0098*/ 	.word	0x00000001
        /*009c*/ 	.word	0x00000001


	//----- nvinfo : EIATTR_CRS_STACK_SIZE
	.align		4
.L_3285:
        /*00a0*/ 	.byte	0x04, 0x1e
        /*00a2*/ 	.short	(.L_3287 - .L_3286)
.L_3286:
        /*00a4*/ 	.word	0x00000000


	//----- nvinfo : EIATTR_CBANK_PARAM_SIZE
	.align		4
.L_3287:
        /*00a8*/ 	.byte	0x03, 0x19
        /*00aa*/ 	.short	0x0128


	//----- nvinfo : EIATTR_PARAM_CBANK
	.align		4
        /*00ac*/ 	.byte	0x04, 0x0a
        /*00ae*/ 	.short	(.L_3289 - .L_3288)
	.align		4
.L_3288:
        /*00b0*/ 	.word	index@(.nv.constant0._ZN10layer_norm13ln_bwd_kernelINS_13Kernel_traitsIf6__halfS2_S2_fjLj3072ELj1ELj1ELj4ELj16ENS_18Kernel_traits_baseILj3072EfS2_S2_S2_fjLj128EEEEELb1ELb1ELb1ELb0EEEvNS_9BwdParamsE)
        /*00b4*/ 	.short	0x0380
        /*00b6*/ 	.short	0x0128


	//----- nvinfo : EIATTR_SW_WAR
	.align		4
.L_3289:
        /*00b8*/ 	.byte	0x04, 0x36
        /*00ba*/ 	.short	(.L_3291 - .L_3290)
.L_3290:
        /*00bc*/ 	.word	0x00000008
.L_3291:


//--------------------- .nv.info._ZN10layer_norm22ln_bwd_finalize_kernelINS_22Kernel_traits_finalizeILj3072Ef6__halfS2_S2_fjLb1ELj1024ELj4ENS_18Kernel_traits_baseILj3072EfS2_S2_S2_fjLj1024EEEEELb1ELb1EEEvNS_9BwdParamsE --------------------------
	.section	.nv.info._ZN10layer_norm22ln_bwd_finalize_kernelINS_22Kernel_traits_finalizeILj3072Ef6__halfS2_S2_fjLb1ELj1024ELj4ENS_18Kernel_traits_baseILj3072EfS2_S2_S2_fjLj1024EEEEELb1ELb1EEEvNS_9BwdParamsE,"",@"SHT_CUDA_INFO"
	.sectionflags	@""
	.align	4


	//----- nvinfo : EIATTR_CUDA_API_VERSION
	.align		4
        /*0000*/ 	.byte	0x04, 0x37
        /*0002*/ 	.short	(.L_3293 - .L_3292)
.L_3292:
        /*0004*/ 	.word	0x00000082


	//----- nvinfo : EIATTR_KPARAM_INFO
	.align		4
.L_3293:
        /*0008*/ 	.byte	0x04, 0x17
        /*000a*/ 	.short	(.L_3295 - .L_3294)
.L_3294:
        /*000c*/ 	.word	0x00000000
        /*0010*/ 	.short	0x0000
        /*0012*/ 	.short	0x0000
        /*0014*/ 	.byte	0x00, 0xf0, 0xa1, 0x04


	//----- nvinfo : EIATTR_SPARSE_MMA_MASK
	.align		4
.L_3295:
        /*0018*/ 	.byte	0x03, 0x50
        /*001a*/ 	.short	0x0000


	//----- nvinfo : EIATTR_MAXREG_COUNT
	.align		4
        /*001c*/ 	.byte	0x03, 0x1b
        /*001e*/ 	.short	0x0040


	//----- nvinfo : EIATTR_NUM_BARRIERS
	.align		4
        /*0020*/ 	.byte	0x02, 0x4c
        /*0022*/ 	.byte	0x01
	.zero		1


	//----- nvinfo : EIATTR_MERCURY_ISA_VERSION
	.align		4
        /*0024*/ 	.byte	0x03, 0x5f
        /*0026*/ 	.short	0x0101


	//----- nvinfo : EIATTR_COOP_GROUP_MASK_REGIDS
	.align		4
        /*0028*/ 	.byte	0x04, 0x29
        /*002a*/ 	.short	(.L_3297 - .L_3296)


	//   ....[0]....
.L_3296:
        /*002c*/ 	.word	0xffffffff


	//   ....[1]....
        /*0030*/ 	.word	0xffffffff


	//   ....[2]....
        /*0034*/ 	.word	0xffffffff


	//   ....[3]....
        /*0038*/ 	.word	0xffffffff


	//   ....[4]....
        /*003c*/ 	.word	0xffffffff


	//   ....[5]....
        /*0040*/ 	.word	0xffffffff


	//   ....[6]....
        /*0044*/ 	.word	0xffffffff


	//   ....[7]....
        /*0048*/ 	.word	0xffffffff


	//   ....[8]....
        /*004c*/ 	.word	0xffffffff


	//   ....[9]....
        /*0050*/ 	.word	0xffffffff


	//   ....[10]....
        /*0054*/ 	.word	0xffffffff


	//   ....[11]....
        /*0058*/ 	.word	0xffffffff


	//   ....[12]....
        /*005c*/ 	.word	0xffffffff


	//   ....[13]....
        /*0060*/ 	.word	0xffffffff


	//   ....[14]....
        /*0064*/ 	.word	0xffffffff


	//----- nvinfo : EIATTR_COOP_GROUP_INSTR_OFFSETS
	.align		4
.L_3297:
        /*0068*/ 	.byte	0x04, 0x28
        /*006a*/ 	.short	(.L_3299 - .L_3298)


	//   ....[0]....
.L_3298:
        /*006c*/ 	.word	0x00001090


	//   ....[1]....
        /*0070*/ 	.word	0x000010a0


	//   ....[2]....
        /*0074*/ 	.word	0x000010b0


	//   ....[3]....
        /*0078*/ 	.word	0x000010e0


	//   ....[4]....
        /*007c*/ 	.word	0x00001100


	//   ....[5]....
        /*0080*/ 	.word	0x00001110


	//   ....[6]....
        /*0084*/ 	.word	0x00001140


	//   ....[7]....
        /*0088*/ 	.word	0x00001160


	//   ....[8]....
        /*008c*/ 	.word	0x00001170


	//   ....[9]....
        /*0090*/ 	.word	0x000011a0


	//   ....[10]....
        /*0094*/ 	.word	0x000011c0


	//   ....[11]....
        /*0098*/ 	.word	0x000011d0


	//   ....[12]....
        /*009c*/ 	.word	0x00001210


	//   ....[13]....
        /*00a0*/ 	.word	0x00001230


	//   ....[14]....
        /*00a4*/ 	.word	0x00001240


	//----- nvinfo : EIATTR_VRC_CTA_INIT_COUNT
	.align		4
.L_3299:
        /*00a8*/ 	.byte	0x02, 0x4a
	.zero		1
	.zero		1


	//----- nvinfo : EIATTR_EXIT_INSTR_OFFSETS
	.align		4
        /*00ac*/ 	.byte	0x04, 0x1c
        /*00ae*/ 	.short	(.L_3301 - .L_3300)


	//   ....[0]....
.L_3300:
        /*00b0*/ 	.word	0x00000060


	//   ....[1]....
        /*00b4*/ 	.word	0x000012c0


	//   ....[2]....
        /*00b8*/ 	.word	0x000013b0


	//----- nvinfo : EIATTR_MAX_THREADS
	.align		4
.L_3301:
        /*00bc*/ 	.byte	0x04, 0x05
        /*00be*/ 	.short	(.L_3303 - .L_3302)
.L_3302:
        /*00c0*/ 	.word	0x00000400
        /*00c4*/ 	.word	0x00000001
        /*00c8*/ 	.word	0x00000001


	//----- nvinfo : EIATTR_CRS_STACK_SIZE
	.align		4
.L_3303:
        /*00cc*/ 	.byte	0x04, 0x1e
        /*00ce*/ 	.short	(.L_3305 - .L_3304)
.L_3304:
        /*00d0*/ 	.word	0x00000000


	//----- nvinfo : EIATTR_CBANK_PARAM_SIZE
	.align		4
.L_3305:
        /*00d4*/ 	.byte	0x03, 0x19
        /*00d6*/ 	.short	0x0128


	//----- nvinfo : EIATTR_PARAM_CBANK
	.align		4
        /*00d8*/ 	.byte	0x04, 0x0a
        /*00da*/ 	.short	(.L_3307 - .L_3306)
	.align		4
.L_3306:
        /*00dc*/ 	.word	index@(.nv.constant0._ZN10layer_norm22ln_bwd_finalize_kernelINS_22Kernel_traits_finalizeILj3072Ef6__halfS2_S2_fjLb1ELj1024ELj4ENS_18Kernel_traits_baseILj3072EfS2_S2_S2_fjLj1024EEEEELb1ELb1EEEvNS_9BwdParamsE)
        /*00e0*/ 	.short	0x0380
        /*00e2*/ 	.short	0x0128


	//----- nvinfo : EIATTR_SW_WAR
	.align		4
.L_3307:
        /*00e4*/ 	.byte	0x04, 0x36
        /*00e6*/ 	.short	(.L_3309 - .L_3308)
.L_3308:
        /*00e8*/ 	.word	0x00000008
.L_3309:


//--------------------- .nv.info._ZN10layer_norm13ln_bwd_kernelINS_13Kernel_traitsIf6__halfS2_S2_fjLj3072ELj1ELj1ELj4ELj16ENS_18Kernel_traits_baseILj3072EfS2_S2_S2_fjLj128EEEEELb1ELb1ELb1ELb1EEEvNS_9BwdParamsE --------------------------
	.section	.nv.info._ZN10layer_norm13ln_bwd_kernelINS_13Kernel_traitsIf6__halfS2_S2_fjLj3072ELj1ELj1ELj4ELj16ENS_18Kernel_traits_baseILj3072EfS2_S2_S2_fjLj128EEEEELb1ELb1ELb1ELb1EEEvNS_9BwdParamsE,"",@"SHT_CUDA_INFO"
	.sectionflags	@""
	.align	4


	//----- nvinfo : EIATTR_CUDA_API_VERSION
	.align		4
        /*0000*/ 	.byte	0x04, 0x37
        /*0002*/ 	.short	(.L_3311 - .L_3310)
.L_3310:
        /*0004*/ 	.word	0x00000082


	//----- nvinfo : EIATTR_KPARAM_INFO
	.align		4
.L_3311:
        /*0008*/ 	.byte	0x04, 0x17
        /*000a*/ 	.short	(.L_3313 - .L_3312)
.L_3312:
        /*000c*/ 	.word	0x00000000
        /*0010*/ 	.short	0x0000
        /*0012*/ 	.short	0x0000
        /*0014*/ 	.byte	0x00, 0xf0, 0xa1, 0x04


	//----- nvinfo : EIATTR_SPARSE_MMA_MASK
	.align		4
.L_3313:
        /*0018*/ 	.byte	0x03, 0x50
        /*001a*/ 	.short	0x0000


	//----- nvinfo : EIATTR_MAXREG_COUNT
	.align		4
        /*001c*/ 	.byte	0x03, 0x1b
        /*001e*/ 	.short	0x00ff


	//----- nvinfo : EIATTR_NUM_BARRIERS
	.align		4
        /*0020*/ 	.byte	0x02, 0x4c
        /*0022*/ 	.byte	0x01
	.zero		1


	//----- nvinfo : EIATTR_MERCURY_ISA_VERSION
	.align		4
        /*0024*/ 	.byte	0x03, 0x5f
        /*0026*/ 	.short	0x0101


	//----- nvinfo : EIATTR_COOP_GROUP_MASK_REGIDS
	.align		4
        /*0028*/ 	.byte	0x04, 0x29
        /*002a*/ 	.short	(.L_3315 - .L_3314)


	//   ....[0]....
.L_3314:
        /*002c*/ 	.word	0xffffffff


	//   ....[1]....
        /*0030*/ 	.word	0xffffffff


	//   ....[2]....
        /*0034*/ 	.word	0xffffffff


	//   ....[3]....
        /*0038*/ 	.word	0xffffffff


	//   ....[4]....
        /*003c*/ 	.word	0xffffffff


	//   ....[5]....
        /*0040*/ 	.word	0xffffffff


	//   ....[6]....
        /*0044*/ 	.word	0xffffffff


	//   ....[7]....
        /*0048*/ 	.word	0xffffffff


	//   ....[8]....
        /*004c*/ 	.word	0xffffffff


	//   ....[9]....
        /*0050*/ 	.word	0xffffffff


	//----- nvinfo : EIATTR_COOP_GROUP_INSTR_OFFSETS
	.align		4
.L_3315:
        /*0054*/ 	.byte	0x04, 0x28
        /*0056*/ 	.short	(.L_3317 - .L_3316)


	//   ....[0]....
.L_3316:
        /*0058*/ 	.word	0x00001920


	//   ....[1]....
        /*005c*/ 	.word	0x00001960


	//   ....[2]....
        /*0060*/ 	.word	0x000019c0


	//   ....[3]....
        /*0064*/ 	.word	0x000019d0


	//   ....[4]....
        /*0068*/ 	.word	0x00001a10


	//   ....[5]....
        /*006c*/ 	.word	0x00001a20


	//   ....[6]....
        /*0070*/ 	.word	0x00001a50


	//   ....[7]....
        /*0074*/ 	.word	0x00001a70


	//   ....[8]....
        /*0078*/ 	.word	0x00001ab0


	//   ....[9]....
        /*007c*/ 	.word	0x00001ad0


	//----- nvinfo : EIATTR_VRC_CTA_INIT_COUNT
	.align		4
.L_3317:
        /*0080*/ 	.byte	0x02, 0x4a
	.zero		1
	.zero		1


	//----- nvinfo : EIATTR_EXIT_INSTR_OFFSETS
	.align		4
        /*0084*/ 	.byte	0x04, 0x1c
        /*0086*/ 	.short	(.L_3319 - .L_3318)


	//   ....[0]....
.L_3318:
        /*0088*/ 	.word	0x00008990


	//----- nvinfo : EIATTR_MAX_THREADS
	.align		4
.L_3319:
        /*008c*/ 	.byte	0x04, 0x05
        /*008e*/ 	.short	(.L_3321 - .L_3320)
.L_3320:
        /*0090*/ 	.word	0x00000080
        /*0094*/ 	.word	0x00000001
        /*0098*/ 	.word	0x00000001


	//----- nvinfo : EIATTR_CRS_STACK_SIZE
	.align		4
.L_3321:
        /*009c*/ 	.byte	0x04, 0x1e
        /*009e*/ 	.short	(.L_3323 - .L_3322)
.L_3322:
        /*00a0*/ 	.word	0x00000000


	//----- nvinfo : EIATTR_CBANK_PARAM_SIZE
	.align		4
.L_3323:
        /*00a4*/ 	.byte	0x03, 0x19
        /*00a6*/ 	.short	0x0128


	//----- nvinfo : EIATTR_PARAM_CBANK
	.align		4
        /*00a8*/ 	.byte	0x04, 0x0a
        /*00aa*/ 	.short	(.L_3325 - .L_3324)
	.align		4
.L_3324:
        /*00ac*/ 	.word	index@(.nv.constant0._ZN10layer_norm13ln_bwd_kernelINS_13Kernel_traitsIf6__halfS2_S2_fjLj3072ELj1ELj1ELj4ELj16ENS_18Kernel_traits_baseILj3072EfS2_S2_S2_fjLj128EEEEELb1ELb1ELb1ELb1EEEvNS_9BwdParamsE)
        /*00b0*/ 	.short	0x0380
        /*00b2*/ 	.short	0x0128


	//----- nvinfo : EIATTR_SW_WAR
	.align		4
.L_3325:
        /*00b4*/ 	.byte	0x04, 0x36
        /*00b6*/ 	.short	(.L_3327 - .L_3326)
.L_3326:
        /*00b8*/ 	.word	0x00000008
.L_3327:


//--------------------- .nv.info._ZN10layer_norm13ln_bwd_kernelINS_13Kernel_traitsI6__halfS2_fS2_fjLj3072ELj1ELj1ELj4ELj16ENS_18Kernel_traits_baseILj3072ES2_S2_fS2_fjLj128EEEEELb0ELb0ELb0ELb0EEEvNS_9BwdParamsE --------------------------
	.section	.nv.info._ZN10layer_norm13ln_bwd_kernelINS_13Kernel_traitsI6__halfS2_fS2_fjLj3072ELj1ELj1ELj4ELj16ENS_18Kernel_traits_baseILj3072ES2_S2_fS2_fjLj128EEEEELb0ELb0ELb0ELb0EEEvNS_9BwdParamsE,"",@"SHT_CUDA_INFO"
	.sectionflags	@""
	.align	4


	//----- nvinfo : EIATTR_CUDA_API_VERSION
	.align		4
        /*0000*/ 	.byte	0x04, 0x37
        /*0002*/ 	.short	(.L_3329 - .L_3328)
.L_3328:
        /*0004*/ 	.word	0x00000082


	//----- nvinfo : EIATTR_KPARAM_INFO
	.align		4
.L_3329:
        /*0008*/ 	.byte	0x04, 0x17
        /*000a*/ 	.short	(.L_3331 - .L_3330)
.L_3330:
        /*000c*/ 	.word	0x00000000
        /*0010*/ 	.short	0x0000
        /*0012*/ 	.short	0x0000
        /*0014*/ 	.byte	0x00, 0xf0, 0xa1, 0x04


	//----- nvinfo : EIATTR_SPARSE_MMA_MASK
	.align		4
.L_3331:
        /*0018*/ 	.byte	0x03, 0x50
        /*001a*/ 	.short	0x0000


	//----- nvinfo : EIATTR_MAXREG_COUNT
	.align		4
        /*001c*/ 	.byte	0x03, 0x1b
        /*001e*/ 	.short	0x00ff


	//----- nvinfo : EIATTR_NUM_BARRIERS
	.align		4
        /*0020*/ 	.byte	0x02, 0x4c
        /*0022*/ 	.byte	0x01
	.zero		1


	//----- nvinfo : EIATTR_MERCURY_ISA_VERSION
	.align		4
        /*0024*/ 	.byte	0x03, 0x5f
        /*0026*/ 	.short	0x0101


	//----- nvinfo : EIATTR_COOP_GROUP_MASK_REGIDS
	.align		4
        /*0028*/ 	.byte	0x04, 0x29
        /*002a*/ 	.short	(.L_3333 - .L_3332)


	//   ....[0]....
.L_3332:
        /*002c*/ 	.word	0xffffffff


	//   ....[1]....
        /*0030*/ 	.word	0xffffffff


	//   ....[2]....
        /*0034*/ 	.word	0xffffffff


	//   ....[3]....
        /*0038*/ 	.word	0xffffffff


	//   ....[4]....
        /*003c*/ 	.word	0xffffffff


	//   ....[5]....
        /*0040*/ 	.word	0xffffffff


	//   ....[6]....
        /*0044*/ 	.word	0xffffffff


	//   ....[7]....
        /*0048*/ 	.word	0xffffffff


	//   ....[8]....
        /*004c*/ 	.word	0xffffffff


	//   ....[9]....
        /*0050*/ 	.word	0xffffffff


	//----- nvinfo : EIATTR_COOP_GROUP_INSTR_OFFSETS
	.align		4
.L_3333:
        /*0054*/ 	.byte	0x04, 0x28
        /*0056*/ 	.short	(.L_3335 - .L_3334)


	//   ....[0]....
.L_3334:
        /*0058*/ 	.word	0x00001830


	//   ....[1]....
        /*005c*/ 	.word	0x00001860


	//   ....[2]....
        /*0060*/ 	.word	0x00001890


	//   ....[3]....
        /*0064*/ 	.word	0x000018a0


	//   ....[4]....
        /*0068*/ 	.word	0x000018d0


	//   ....[5]....
        /*006c*/ 	.word	0x000018e0


	//   ....[6]....
        /*0070*/ 	.word	0x00001910


	//   ....[7]....
        /*0074*/ 	.word	0x00001920


	//   ....[8]....
        /*0078*/ 	.word	0x00001950


	//   ....[9]....
        /*007c*/ 	.word	0x00001960


	//----- nvinfo : EIATTR_VRC_CTA_INIT_COUNT
	.align		4
.L_3335:
        /*0080*/ 	.byte	0x02, 0x4a
	.zero		1
	.zero		1


	//----- nvinfo : EIATTR_EXIT_INSTR_OFFSETS
	.align		4
        /*0084*/ 	.byte	0x04, 0x1c
        /*0086*/ 	.short	(.L_3337 - .L_3336)


	//   ....[0]....
.L_3336:
        /*0088*/ 	.word	0x00003de0


	//   ....[1]....
        /*008c*/ 	.word	0x00003e80


	//----- nvinfo : EIATTR_MAX_THREADS
	.align		4
.L_3337:
        /*0090*/ 	.byte	0x04, 0x05
        /*0092*/ 	.short	(.L_3339 - .L_3338)
.L_3338:
        /*0094*/ 	.word	0x00000080
        /*0098*/ 	.word	0x00000001
        /*009c*/ 	.word	0x00000001


	//----- nvinfo : EIATTR_CRS_STACK_SIZE
	.align		4
.L_3339:
        /*00a0*/ 	.byte	0x04, 0x1e
        /*00a2*/ 	.short	(.L_3341 - .L_3340)
.L_3340:
        /*00a4*/ 	.word	0x00000000


	//----- nvinfo : EIATTR_CBANK_PARAM_SIZE
	.align		4
.L_3341:
        /*00a8*/ 	.byte	0x03, 0x19
        /*00aa*/ 	.short	0x0128


	//----- nvinfo : EIATTR_PARAM_CBANK
	.align		4
        /*00ac*/ 	.byte	0x04, 0x0a
        /*00ae*/ 	.short	(.L_3343 - .L_3342)
	.align		4
.L_3342:
        /*00b0*/ 	.word	index@(.nv.constant0._ZN10layer_norm13ln_bwd_kernelINS_13Kernel_traitsI6__halfS2_fS2_fjLj3072ELj1ELj1ELj4ELj16ENS_18Kernel_traits_baseILj3072ES2_S2_fS2_fjLj128EEEEELb0ELb0ELb0ELb0EEEvNS_9BwdParamsE)
        /*00b4*/ 	.short	0x0380
        /*00b6*/ 	.short	0x0128


	//----- nvinfo : EIATTR_SW_WAR
	.align		4
.L_3343:
        /*00b8*/ 	.byte	0x04, 0x36
        /*00ba*/ 	.short	(.L_3345 - .L_3344)
.L_3344:
        /*00bc*/ 	.word	0x00000008
.L_3345:


//--------------------- .nv.info._ZN10layer_norm13ln_bwd_kernelINS_13Kernel_traitsI6__halfS2_fS2_fjLj3072ELj1ELj1ELj4ELj16ENS_18Kernel_traits_baseILj3072ES2_S2_fS2_fjLj128EEEEELb0ELb0ELb0ELb1EEEvNS_9BwdParamsE --------------------------
	.section	.nv.info._ZN10layer_norm13ln_bwd_kernelINS_13Kernel_traitsI6__halfS2_fS2_fjLj3072ELj1ELj1ELj4ELj16ENS_18Kernel_traits_baseILj3072ES2_S2_fS2_fjLj128EEEEELb0ELb0ELb0ELb1EEEvNS_9BwdParamsE,"",@"SHT_CUDA_INFO"
	.sectionflags	@""
	.align	4


	//----- nvinfo : EIATTR_CUDA_API_VERSION
	.align		4
        /*0000*/ 	.byte	0x04, 0x37
        /*0002*/ 	.short	(.L_3347 - .L_3346)
.L_3346:
        /*0004*/ 	.word	0x00000082


	//----- nvinfo : EIATTR_KPARAM_INFO
	.align		4
.L_3347:
        /*0008*/ 	.byte	0x04, 0x17
        /*000a*/ 	.short	(.L_3349 - .L_3348)
.L_3348:
        /*000c*/ 	.word	0x00000000
        /*0010*/ 	.short	0x0000
        /*0012*/ 	.short	0x0000
        /*0014*/ 	.byte	0x00, 0xf0, 0xa1, 0x04


	//----- nvinfo : EIATTR_SPARSE_MMA_MASK
	.align		4
.L_3349:
        /*0018*/ 	.byte	0x03, 0x50
        /*001a*/ 	.short	0x0000


	//----- nvinfo : EIATTR_MAXREG_COUNT
	.align		4
        /*001c*/ 	.byte	0x03, 0x1b
        /*001e*/ 	.short	0x00ff


	//----- nvinfo : EIATTR_NUM_BARRIERS
	.align		4
        /*0020*/ 	.byte	0x02, 0x4c
        /*0022*/ 	.byte	0x01
	.zero		1


	//----- nvinfo : EIATTR_MERCURY_ISA_VERSION
	.align		4
        /*0024*/ 	.byte	0x03, 0x5f
        /*0026*/ 	.short	0x0101


	//----- nvinfo : EIATTR_COOP_GROUP_MASK_REGIDS
	.align		4
        /*0028*/ 	.byte	0x04, 0x29
        /*002a*/ 	.short	(.L_3351 - .L_3350)


	//   ....[0]....
.L_3350:
        /*002c*/ 	.word	0xffffffff


	//   ....[1]....
        /*0030*/ 	.word	0xffffffff


	//   ....[2]....
        /*0034*/ 	.word	0xffffffff


	//   ....[3]....
        /*0038*/ 	.word	0xffffffff


	//   ....[4]....
        /*003c*/ 	.word	0xffffffff


	//   ....[5]....
        /*0040*/ 	.word	0xffffffff


	//   ....[6]....
        /*0044*/ 	.word	0xffffffff


	//   ....[7]....
        /*0048*/ 	.word	0xffffffff


	//   ....[8]....
        /*004c*/ 	.word	0xffffffff


	//   ....[9]....
        /*0050*/ 	.word	0xffffffff


	//----- nvinfo : EIATTR_COOP_GROUP_INSTR_OFFSETS
	.align		4
.L_3351:
        /*0054*/ 	.byte	0x04, 0x28
        /*0056*/ 	.short	(.L_3353 - .L_3352)


	//   ....[0]....
.L_3352:
        /*0058*/ 	.word	0x00001540


	//   ....[1]....
        /*005c*/ 	.word	0x000015d0


	//   ....[2]....
        /*0060*/ 	.word	0x000015e0


	//   ....[3]....
        /*0064*/ 	.word	0x00001610


	//   ....[4]....
        /*0068*/ 	.word	0x00001620


	//   ....[5]....
        /*006c*/ 	.word	0x00001650


	//   ....[6]....
        /*0070*/ 	.word	0x00001660


	//   ....[7]....
        /*0074*/ 	.word	0x00001680


	//   ....[8]....
        /*0078*/ 	.word	0x000016a0


	//   ....[9]....
        /*007c*/ 	.word	0x000016d0


	//----- nvinfo : EIATTR_VRC_CTA_INIT_COUNT
	.align		4
.L_3353:
        /*0080*/ 	.byte	0x02, 0x4a
	.zero		1
	.zero		1


	//----- nvinfo : EIATTR_EXIT_INSTR_OFFSETS
	.align		4
        /*0084*/ 	.byte	0x04, 0x1c
        /*0086*/ 	.short	(.L_3355 - .L_3354)


	//   ....[0]....
.L_3354:
        /*0088*/ 	.word	0x00003c60


	//----- nvinfo : EIATTR_MAX_THREADS
	.align		4
.L_3355:
        /*008c*/ 	.byte	0x04, 0x05
        /*008e*/ 	.short	(.L_3357 - .L_3356)
.L_3356:
        /*0090*/ 	.word	0x00000080
        /*0094*/ 	.word	0x00000001
        /*0098*/ 	.word	0x00000001


	//----- nvinfo : EIATTR_CRS_STACK_SIZE
	.align		4
.L_3357:
        /*009c*/ 	.byte	0x04, 0x1e
        /*009e*/ 	.short	(.L_3359 - .L_3358)
.L_3358:
        /*00a0*/ 	.word	0x00000000


	//----- nvinfo : EIATTR_CBANK_PARAM_SIZE
	.align		4
.L_3359:
        /*00a4*/ 	.byte	0x03, 0x19
        /*00a6*/ 	.short	0x0128


	//----- nvinfo : EIATTR_PARAM_CBANK
	.align		4
        /*00a8*/ 	.byte	0x04, 0x0a
        /*00aa*/ 	.short	(.L_3361 - .L_3360)
	.align		4
.L_3360:
        /*00ac*/ 	.word	index@(.nv.constant0._ZN10layer_norm13ln_bwd_kernelINS_13Kernel_traitsI6__halfS2_fS2_fjLj3072ELj1ELj1ELj4ELj16ENS_18Kernel_traits_baseILj3072ES2_S2_fS2_fjLj128EEEEELb0ELb0ELb0ELb1EEEvNS_9BwdParamsE)
        /*00b0*/ 	.short	0x0380
        /*00b2*/ 	.short	0x0128


	//----- nvinfo : EIATTR_SW_WAR
	.align		4
.L_3361:
        /*00b4*/ 	.byte	0x04, 0x36
        /*00b6*/ 	.short	(.L_3363 - .L_3362)
.L_3362:
        /*00b8*/ 	.word	0x00000008
.L_3363:


//--------------------- .nv.info._ZN10layer_norm13ln_bwd_kernelINS_13Kernel_traitsI6__halfS2_fS2_fjLj3072ELj1ELj1ELj4ELj16ENS_18Kernel_traits_baseILj3072ES2_S2_fS2_fjLj128EEEEELb0ELb0ELb1ELb0EEEvNS_9BwdParamsE --------------------------
	.section	.nv.info._ZN10layer_norm13ln_bwd_kernelINS_13Kernel_traitsI6__halfS2_fS2_fjLj3072ELj1ELj1ELj4ELj16ENS_18Kernel_traits_baseILj3072ES2_S2_fS2_fjLj128EEEEELb0ELb0ELb1ELb0EEEvNS_9BwdParamsE,"",@"SHT_CUDA_INFO"
	.sectionflags	@""
	.align	4


	//----- nvinfo : EIATTR_CUDA_API_VERSION
	.align		4
        /*0000*/ 	.byte	0x04, 0x37
        /*0002*/ 	.short	(.L_3365 - .L_3364)
.L_3364:
        /*0004*/ 	.word	0x00000082


	//----- nvinfo : EIATTR_KPARAM_INFO
	.align		4
.L_3365:
        /*0008*/ 	.byte	0x04, 0x17
        /*000a*/ 	.short	(.L_3367 - .L_3366)
.L_3366:
        /*000c*/ 	.word	0x00000000
        /*0010*/ 	.short	0x0000
        /*0012*/ 	.short	0x0000
        /*0014*/ 	.byte	0x00, 0xf0, 0xa1, 0x04


	//----- nvinfo : EIATTR_SPARSE_MMA_MASK
	.align		4
.L_3367:
        /*0018*/ 	.byte	0x03, 0x50
        /*001a*/ 	.short	0x0000


	//----- nvinfo : EIATTR_MAXREG_COUNT
	.align		4
        /*001c*/ 	.byte	0x03, 0x1b
        /*001e*/ 	.short	0x00ff


	//----- nvinfo : EIATTR_NUM_BARRIERS
	.align		4
        /*0020*/ 	.byte	0x02, 0x4c
        /*0022*/ 	.byte	0x01
	.zero		1


	//----- nvinfo : EIATTR_MERCURY_ISA_VERSION
	.align		4
        /*0024*/ 	.byte	0x03, 0x5f
        /*0026*/ 	.short	0x0101


	//----- nvinfo : EIATTR_COOP_GROUP_MASK_REGIDS
	.align		4
        /*0028*/ 	.byte	0x04, 0x29
        /*002a*/ 	.short	(.L_3369 - .L_3368)


	//   ....[0]....
.L_3368:
        /*002c*/ 	.word	0xffffffff


	//   ....[1]....
        /*0030*/ 	.word	0xffffffff


	//   ....[2]....
        /*0034*/ 	.word	0xffffffff


	//   ....[3]....
        /*0038*/ 	.word	0xffffffff


	//   ....[4]....
        /*003c*/ 	.word	0xffffffff


	//   ....[5]....
        /*0040*/ 	.word	0xffffffff


	//   ....[6]....
        /*0044*/ 	.word	0xffffffff


	//   ....[7]....
        /*0048*/ 	.word	0xffffffff


	//   ....[8]....
        /*004c*/ 	.word	0xffffffff


	//   ....[9]....
        /*0050*/ 	.word	0xffffffff


	//----- nvinfo : EIATTR_COOP_GROUP_INSTR_OFFSETS
	.align		4
.L_3369:
        /*0054*/ 	.byte	0x04, 0x28
        /*0056*/ 	.short	(.L_3371 - .L_3370)


	//   ....[0]....
.L_3370:
        /*0058*/ 	.word	0x00001aa0


	//   ....[1]....
        /*005c*/ 	.word	0x00001ad0


	//   ....[2]....
        /*0060*/ 	.word	0x00001b00


	//   ....[3]....
        /*0064*/ 	.word	0x00001b10


	//   ....[4]....
        /*0068*/ 	.word	0x00001b40


	//   ....[5]....
        /*006c*/ 	.word	0x00001b50


	//   ....[6]....
        /*0070*/ 	.word	0x00001b80


	//   ....[7]....
        /*0074*/ 	.word	0x00001b90


	//   ....[8]....
        /*0078*/ 	.word	0x00001bc0


	//   ....[9]....
        /*007c*/ 	.word	0x00001bd0


	//----- nvinfo : EIATTR_VRC_CTA_INIT_COUNT
	.align		4
.L_3371:
        /*0080*/ 	.byte	0x02, 0x4a
	.zero		1
	.zero		1


	//----- nvinfo : EIATTR_EXIT_INSTR_OFFSETS
	.align		4
        /*0084*/ 	.byte	0x04, 0x1c
        /*0086*/ 	.short	(.L_3373 - .L_3372)


	//   ....[0]....
.L_3372:
        /*0088*/ 	.word	0x00005df0


	//   ....[1]....
        /*008c*/ 	.word	0x00005e90


	//----- nvinfo : EIATTR_MAX_THREADS
	.align		4
.L_3373:
        /*0090*/ 	.byte	0x04, 0x05
        /*0092*/ 	.short	(.L_3375 - .L_3374)
.L_3374:
        /*0094*/ 	.word	0x00000080
        /*0098*/ 	.word	0x00000001
        /*009c*/ 	.word	0x00000001


	//----- nvinfo : EIATTR_CRS_STACK_SIZE
	.align		4
.L_3375:
        /*00a0*/ 	.byte	0x04, 0x1e
        /*00a2*/ 	.short	(.L_3377 - .L_3376)
.L_3376:
        /*00a4*/ 	.word	0x00000000


	//----- nvinfo : EIATTR_CBANK_PARAM_SIZE
	.align		4
.L_3377:
        /*00a8*/ 	.byte	0x03, 0x19
        /*00aa*/ 	.short	0x0128


	//----- nvinfo : EIATTR_PARAM_CBANK
	.align		4
        /*00ac*/ 	.byte	0x04, 0x0a
        /*00ae*/ 	.short	(.L_3379 - .L_3378)
	.align		4
.L_3378:
        /*00b0*/ 	.word	index@(.nv.constant0._ZN10layer_norm13ln_bwd_kernelINS_13Kernel_traitsI6__halfS2_fS2_fjLj3072ELj1ELj1ELj4ELj16ENS_18Kernel_traits_baseILj3072ES2_S2_fS2_fjLj128EEEEELb0ELb0ELb1ELb0EEEvNS_9BwdParamsE)
        /*00b4*/ 	.short	0x0380
        /*00b6*/ 	.short	0x0128


	//----- nvinfo : EIATTR_SW_WAR
	.align		4
.L_3379:
        /*00b8*/ 	.byte	0x04, 0x36
        /*00ba*/ 	.short	(.L_3381 - .L_3380)
.L_3380:
        /*00bc*/ 	.word	0x00000008
.L_3381:


//--------------------- .nv.info._ZN10layer_norm13ln_bwd_kernelINS_13Kernel_traitsI6__halfS2_fS2_fjLj3072ELj1ELj1ELj4ELj16ENS_18Kernel_traits_baseILj3072ES2_S2_fS2_fjLj128EEEEELb0ELb0ELb1ELb1EEEvNS_9BwdParamsE --------------------------
	.section	.nv.info._ZN10layer_norm13ln_bwd_kernelINS_13Kernel_traitsI6__halfS2_fS2_fjLj3072ELj1ELj1ELj4ELj16ENS_18Kernel_traits_baseILj3072ES2_S2_fS2_fjLj128EEEEELb0ELb0ELb1ELb1EEEvNS_9BwdParamsE,"",@"SHT_CUDA_INFO"
	.sectionflags	@""
	.align	4


	//----- nvinfo : EIATTR_CUDA_API_VERSION
	.align		4
        /*0000*/ 	.byte	0x04, 0x37
        /*0002*/ 	.short	(.L_3383 - .L_3382)
.L_3382:
        /*0004*/ 	.word	0x00000082


	//----- nvinfo : EIATTR_KPARAM_INFO
	.align		4
.L_3383:
        /*0008*/ 	.byte	0x04, 0x17
        /*000a*/ 	.short	(.L_3385 - .L_3384)
.L_3384:
        /*000c*/ 	.word	0x00000000
        /*0010*/ 	.short	0x0000
        /*0012*/ 	.short	0x0000
        /*0014*/ 	.byte	0x00, 0xf0, 0xa1, 0x04


	//----- nvinfo : EIATTR_SPARSE_MMA_MASK
	.align		4
.L_3385:
        /*0018*/ 	.byte	0x03, 0x50
        /*001a*/ 	.short	0x0000


	//----- nvinfo : EIATTR_MAXREG_COUNT
	.align		4
        /*001c*/ 	.byte	0x03, 0x1b
        /*001e*/ 	.short	0x00ff


	//----- nvinfo : EIATTR_NUM_BARRIERS
	.align		4
        /*0020*/ 	.byte	0x02, 0x4c
        /*0022*/ 	.byte	0x01
	.zero		1


	//----- nvinfo : EIATTR_MERCURY_ISA_VERSION
	.align		4
        /*0024*/ 	.byte	0x03, 0x5f
        /*0026*/ 	.short	0x0101


	//----- nvinfo : EIATTR_COOP_GROUP_MASK_REGIDS
	.align		4
        /*0028*/ 	.byte	0x04, 0x29
        /*002a*/ 	.short	(.L_3387 - .L_3386)


	//   ....[0]....
.L_3386:
        /*002c*/ 	.word	0xffffffff


	//   ....[1]....
        /*0030*/ 	.word	0xffffffff


	//   ....[2]....
        /*0034*/ 	.word	0xffffffff


	//   ....[3]....
        /*0038*/ 	.word	0xffffffff


	//   ....[4]....
        /*003c*/ 	.word	0xffffffff


	//   ....[5]....
        /*0040*/ 	.word	0xffffffff


	//   ....[6]....
        /*0044*/ 	.word	0xffffffff


	//   ....[7]....
        /*0048*/ 	.word	0xffffffff


	//   ....[8]....
        /*004c*/ 	.word	0xffffffff


	//   ....[9]....
        /*0050*/ 	.word	0xffffffff


	//----- nvinfo : EIATTR_COOP_GROUP_INSTR_OFFSETS
	.align		4
.L_3387:
        /*0054*/ 	.byte	0x04, 0x28
        /*0056*/ 	.short	(.L_3389 - .L_3388)


	//   ....[0]....
.L_3388:
        /*0058*/ 	.word	0x00001670


	//   ....[1]....
        /*005c*/ 	.word	0x00001690


	//   ....[2]....
        /*0060*/ 	.word	0x000016d0


	//   ....[3]....
        /*0064*/ 	.word	0x000016e0


	//   ....[4]....
        /*0068*/ 	.word	0x00001720


	//   ....[5]....
        /*006c*/ 	.word	0x00001730


	//   ....[6]....
        /*0070*/ 	.word	0x00001760


	//   ....[7]....
        /*0074*/ 	.word	0x00001770


	//   ....[8]....
        /*0078*/ 	.word	0x000017a0


	//   ....[9]....
        /*007c*/ 	.word	0x000017b0


	//----- nvinfo : EIATTR_VRC_CTA_INIT_COUNT
	.align		4
.L_3389:
        /*0080*/ 	.byte	0x02, 0x4a
	.zero		1
	.zero		1


	//----- nvinfo : EIATTR_EXIT_INSTR_OFFSETS
	.align		4
        /*0084*/ 	.byte	0x04, 0x1c
        /*0086*/ 	.short	(.L_3391 - .L_3390)


	//   ....[0]....
.L_3390:
        /*0088*/ 	.word	0x00005800


	//----- nvinfo : EIATTR_MAX_THREADS
	.align		4
.L_3391:
        /*008c*/ 	.byte	0x04, 0x05
        /*008e*/ 	.short	(.L_3393 - .L_3392)
.L_3392:
        /*0090*/ 	.word	0x00000080
        /*0094*/ 	.word	0x00000001
        /*0098*/ 	.word	0x00000001


	//----- nvinfo : EIATTR_CRS_STACK_SIZE
	.align		4
.L_3393:
        /*009c*/ 	.byte	0x04, 0x1e
        /*009e*/ 	.short	(.L_3395 - .L_3394)
.L_3394:
        /*00a0*/ 	.word	0x00000000


	//----- nvinfo : EIATTR_CBANK_PARAM_SIZE
	.align		4
.L_3395:
        /*00a4*/ 	.byte	0x03, 0x19
        /*00a6*/ 	.short	0x0128


	//----- nvinfo : EIATTR_PARAM_CBANK
	.align		4
        /*00a8*/ 	.byte	0x04, 0x0a
        /*00aa*/ 	.short	(.L_3397 - .L_3396)
	.align		4
.L_3396:
        /*00ac*/ 	.word	index@(.nv.constant0._ZN10layer_norm13ln_bwd_kernelINS_13Kernel_traitsI6__halfS2_fS2_fjLj3072ELj1ELj1ELj4ELj16ENS_18Kernel_traits_baseILj3072ES2_S2_fS2_fjLj128EEEEELb0ELb0ELb1ELb1EEEvNS_9BwdParamsE)
        /*00b0*/ 	.short	0x0380
        /*00b2*/ 	.short	0x0128


	//----- nvinfo : EIATTR_SW_WAR
	.align		4
.L_3397:
        /*00b4*/ 	.byte	0x04, 0x36
        /*00b6*/ 	.short	(.L_3399 - .L_3398)
.L_3398:
        /*00b8*/ 	.word	0x00000008
.L_3399:


//--------------------- .nv.info._ZN10layer_norm13ln_bwd_kernelINS_13Kernel_traitsI6__halfS2_fS2_fjLj3072ELj1ELj1ELj4ELj16ENS_18Kernel_traits_baseILj3072ES2_S2_fS2_fjLj128EEEEELb0ELb1ELb0ELb0EEEvNS_9BwdParamsE --------------------------
	.section	.nv.info._ZN10layer_norm13ln_bwd_kernelINS_13Kernel_traitsI6__halfS2_fS2_fjLj3072ELj1ELj1ELj4ELj16ENS_18Kernel_traits_baseILj3072ES2_S2_fS2_fjLj128EEEEELb0ELb1ELb0ELb0EEEvNS_9BwdParamsE,"",@"SHT_CUDA_INFO"
	.sectionflags	@""
	.align	4


	//----- nvinfo : EIATTR_CUDA_API_VERSION
	.align		4
        /*0000*/ 	.byte	0x04, 0x37
        /*0002*/ 	.short	(.L_3401 - .L_3400)
.L_3400:
        /*0004*/ 	.word	0x00000082


	//----- nvinfo : EIATTR_KPARAM_INFO
	.align		4
.L_3401:
        /*0008*/ 	.byte	0x04, 0x17
        /*000a*/ 	.short	(.L_3403 - .L_3402)
.L_3402:
        /*000c*/ 	.word	0x00000000
        /*0010*/ 	.short	0x0000
        /*0012*/ 	.short	0x0000
        /*0014*/ 	.byte	0x00, 0xf0, 0xa1, 0x04


	//----- nvinfo : EIATTR_SPARSE_MMA_MASK
	.align		4
.L_3403:
        /*0018*/ 	.byte	0x03, 0x50
        /*001a*/ 	.short	0x0000


	//----- nvinfo : EIATTR_MAXREG_COUNT
	.align		4
        /*001c*/ 	.byte	0x03, 0x1b
        /*001e*/ 	.short	0x00ff


	//----- nvinfo : EIATTR_NUM_BARRIERS
	.align		4
        /*0020*/ 	.byte	0x02, 0x4c
        /*0022*/ 	.byte	0x01
	.zero		1


	//----- nvinfo : EIATTR_MERCURY_ISA_VERSION
	.align		4
        /*0024*/ 	.byte	0x03, 0x5f
        /*0026*/ 	.short	0x0101


	//----- nvinfo : EIATTR_COOP_GROUP_MASK_REGIDS
	.align		4
        /*0028*/ 	.byte	0x04, 0x29
        /*002a*/ 	.short	(.L_3405 - .L_3404)


	//   ....[0]....
.L_3404:
        /*002c*/ 	.word	0xffffffff


	//   ....[1]....
        /*0030*/ 	.word	0xffffffff


	//   ....[2]....
        /*0034*/ 	.word	0xffffffff


	//   ....[3]....
        /*0038*/ 	.word	0xffffffff


	//   ....[4]....
        /*003c*/ 	.word	0xffffffff


	//   ....[5]....
        /*0040*/ 	.word	0xffffffff


	//   ....[6]....
        /*0044*/ 	.word	0xffffffff


	//   ....[7]....
        /*0048*/ 	.word	0xffffffff


	//   ....[8]....
        /*004c*/ 	.word	0xffffffff


	//   ....[9]....
        /*0050*/ 	.word	0xffffffff


	//----- nvinfo : EIATTR_COOP_GROUP_INSTR_OFFSETS
	.align		4
.L_3405:
        /*0054*/ 	.byte	0x04, 0x28
        /*0056*/ 	.short	(.L_3407 - .L_3406)


	//   ....[0]....
.L_3406:
        /*0058*/ 	.word	0x00001960


	//   ....[1]....
        /*005c*/ 	.word	0x00001990


	//   ....[2]....
        /*0060*/ 	.word	0x000019c0


	//   ....[3]....
        /*0064*/ 	.word	0x000019d0


	//   ....[4]....
        /*0068*/ 	.word	0x00001a00


	//   ....[5]....
        /*006c*/ 	.word	0x00001a10


	//   ....[6]....
        /*0070*/ 	.word	0x00001a40


	//   ....[7]....
        /*0074*/ 	.word	0x00001a50


	//   ....[8]....
        /*0078*/ 	.word	0x00001a80


	//   ....[9]....
        /*007c*/ 	.word	0x00001a90


	//----- nvinfo : EIATTR_VRC_CTA_INIT_COUNT
	.align		4
.L_3407:
        /*0080*/ 	.byte	0x02, 0x4a
	.zero		1
	.zero		1


	//----- nvinfo : EIATTR_EXIT_INSTR_OFFSETS
	.align		4
        /*0084*/ 	.byte	0x04, 0x1c
        /*0086*/ 	.short	(.L_3409 - .L_3408)


	//   ....[0]....
.L_3408:
        /*0088*/ 	.word	0x00005820


	//   ....[1]....
        /*008c*/ 	.word	0x000058f0


	//----- nvinfo : EIATTR_MAX_THREADS
	.align		4
.L_3409:
        /*0090*/ 	.byte	0x04, 0x05
        /*0092*/ 	.short	(.L_3411 - .L_3410)
.L_3410:
        /*0094*/ 	.word	0x00000080
        /*0098*/ 	.word	0x00000001
        /*009c*/ 	.word	0x00000001


	//----- nvinfo : EIATTR_CRS_STACK_SIZE
	.align		4
.L_3411:
        /*00a0*/ 	.byte	0x04, 0x1e
        /*00a2*/ 	.short	(.L_3413 - .L_3412)
.L_3412:
        /*00a4*/ 	.word	0x00000000


	//----- nvinfo : EIATTR_CBANK_PARAM_SIZE
	.align		4
.L_3413:
        /*00a8*/ 	.byte	0x03, 0x19
        /*00aa*/ 	.short	0x0128


	//----- nvinfo : EIATTR_PARAM_CBANK
	.align		4
        /*00ac*/ 	.byte	0x04, 0x0a
        /*00ae*/ 	.short	(.L_3415 - .L_3414)
	.align		4
.L_3414:
        /*00b0*/ 	.word	index@(.nv.constant0._ZN10layer_norm13ln_bwd_kernelINS_13Kernel_traitsI6__halfS2_fS2_fjLj3072ELj1ELj1ELj4ELj16ENS_18Kernel_traits_baseILj3072ES2_S2_fS2_fjLj128EEEEELb0ELb1ELb0ELb0EEEvNS_9BwdParamsE)
        /*00b4*/ 	.short	0x0380
        /*00b6*/ 	.short	0x0128


	//----- nvinfo : EIATTR_SW_WAR
	.align		4
.L_3415:
        /*00b8*/ 	.byte	0x04, 0x36
        /*00ba*/ 	.short	(.L_3417 - .L_3416)
.L_3416:
        /*00bc*/ 	.word	0x00000008
.L_3417:


//--------------------- .nv.info._ZN10layer_norm13ln_bwd_kernelINS_13Kernel_traitsI6__halfS2_fS2_fjLj3072ELj1ELj1ELj4ELj16ENS_18Kernel_traits_baseILj3072ES2_S2_fS2_fjLj128EEEEELb0ELb1ELb0ELb1EEEvNS_9BwdParamsE --------------------------
	.section	.nv.info._ZN10layer_norm13ln_bwd_kernelINS_13Kernel_traitsI6__halfS2_fS2_fjLj3072ELj1ELj1ELj4ELj16ENS_18Kernel_traits_baseILj3072ES2_S2_fS2_fjLj128EEEEELb0ELb1ELb0ELb1EEEvNS_9BwdParamsE,"",@"SHT_CUDA_INFO"
	.sectionflags	@""
	.align	4


	//----- nvinfo : EIATTR_CUDA_API_VERSION
	.align		4
        /*0000*/ 	.byte	0x04, 0x37
        /*0002*/ 	.short	(.L_3419 - .L_3418)
.L_3418:
        /*0004*/ 	.word	0x00000082


	//----- nvinfo : EIATTR_KPARAM_INFO
	.align		4
.L_3419:
        /*0008*/ 	.byte	0x04, 0x17
        /*000a*/ 	.short	(.L_3421 - .L_3420)
.L_3420:
        /*000c*/ 	.word	0x00000000
        /*0010*/ 	.short	0x0000
        /*0012*/ 	.short	0x0000
        /*0014*/ 	.byte	0x00, 0xf0, 0xa1, 0x04


	//----- nvinfo : EIATTR_SPARSE_MMA_MASK
	.align		4
.L_3421:
        /*0018*/ 	.byte	0x03, 0x50
        /*001a*/ 	.short	0x0000


	//----- nvinfo : EIATTR_MAXREG_COUNT
	.align		4
        /*001c*/ 	.byte	0x03, 0x1b
        /*001e*/ 	.short	0x00ff


	//----- nvinfo : EIATTR_NUM_BARRIERS
	.align		4
        /*0020*/ 	.byte	0x02, 0x4c
        /*0022*/ 	.byte	0x01
	.zero		1


	//----- nvinfo : EIATTR_MERCURY_ISA_VERSION
	.align		4
        /*0024*/ 	.byte	0x03, 0x5f
        /*0026*/ 	.short	0x0101


	//----- nvinfo : EIATTR_COOP_GROUP_MASK_REGIDS
	.align		4
        /*0028*/ 	.byte	0x04, 0x29
        /*002a*/ 	.short	(.L_3423 - .L_3422)


	//   ....[0]....
.L_3422:
        /*002c*/ 	.word	0xffffffff


	//   ....[1]....
        /*0030*/ 	.word	0xffffffff


	//   ....[2]....
        /*0034*/ 	.word	0xffffffff


	//   ....[3]....
        /*0038*/ 	.word	0xffffffff


	//   ....[4]....
        /*003c*/ 	.word	0xffffffff


	//   ....[5]....
        /*0040*/ 	.word	0xffffffff


	//   ....[6]....
        /*0044*/ 	.word	0xffffffff


	//   ....[7]....
        /*0048*/ 	.word	0xffffffff


	//   ....[8]....
        /*004c*/ 	.word	0xffffffff


	//   ....[9]....
        /*0050*/ 	.word	0xffffffff


	//----- nvinfo : EIATTR_COOP_GROUP_INSTR_OFFSETS
	.align		4
.L_3423:
        /*0054*/ 	.byte	0x04, 0x28
        /*0056*/ 	.short	(.L_3425 - .L_3424)


	//   ....[0]....
.L_3424:
        /*0058*/ 	.word	0x000013e0


	//   ....[1]....
        /*005c*/ 	.word	0x000013f0


	//   ....[2]....
        /*0060*/ 	.word	0x00001420


	//   ....[3]....
        /*0064*/ 	.word	0x00001430


	//   ....[4]....
        /*0068*/ 	.word	0x00001460


	//   ....[5]....
        /*006c*/ 	.word	0x00001470


	//   ....[6]....
        /*0070*/ 	.word	0x000014a0


	//   ....[7]....
        /*0074*/ 	.word	0x000014b0


	//   ....[8]....
        /*0078*/ 	.word	0x000014f0


	//   ....[9]....
        /*007c*/ 	.word	0x00001500


	//----- nvinfo : EIATTR_VRC_CTA_INIT_COUNT
	.align		4
.L_3425:
        /*0080*/ 	.byte	0x02, 0x4a
	.zero		1
	.zero		1


	//----- nvinfo : EIATTR_EXIT_INSTR_OFFSETS
	.align		4
        /*0084*/ 	.byte	0x04, 0x1c
        /*0086*/ 	.short	(.L_3427 - .L_3426)


	//   ....[0]....
.L_3426:
        /*0088*/ 	.word	0x00005a00


	//----- nvinfo : EIATTR_MAX_THREADS
	.align		4
.L_3427:
        /*008c*/ 	.byte	0x04, 0x05
        /*008e*/ 	.short	(.L_3429 - .L_3428)
.L_3428:
        /*0090*/ 	.word	0x00000080
        /*0094*/ 	.word	0x00000001
        /*0098*/ 	.word	0x00000001


	//----- nvinfo : EIATTR_CRS_STACK_SIZE
	.align		4
.L_3429:
        /*009c*/ 	.byte	0x04, 0x1e
        /*009e*/ 	.short	(.L_3431 - .L_3430)
.L_3430:
        /*00a0*/ 	.word	0x00000000


	//----- nvinfo : EIATTR_CBANK_PARAM_SIZE
	.align		4
.L_3431:
        /*00a4*/ 	.byte	0x03, 0x19
        /*00a6*/ 	.short	0x0128


	//----- nvinfo : EIATTR_PARAM_CBANK
	.align		4
        /*00a8*/ 	.byte	0x04, 0x0a
        /*00aa*/ 	.short	(.L_3433 - .L_3432)
	.align		4
.L_3432:
        /*00ac*/ 	.word	index@(.nv.constant0._ZN10layer_norm13ln_bwd_kernelINS_13Kernel_traitsI6__halfS2_fS2_fjLj3072ELj1ELj1ELj4ELj16ENS_18Kernel_traits_baseILj3072ES2_S2_fS2_fjLj128EEEEELb0ELb1ELb0ELb1EEEvNS_9BwdParamsE)
        /*00b0*/ 	.short	0x0380
        /*00b2*/ 	.short	0x0128


	//----- nvinfo : EIATTR_SW_WAR
	.align		4
.L_3433:
        /*00b4*/ 	.byte	0x04, 0x36
        /*00b6*/ 	.short	(.L_3435 - .L_3434)
.L_3434:
        /*00b8*/ 	.word	0x00000008
.L_3435:


//--------------------- .nv.info._ZN10layer_norm13ln_bwd_kernelINS_13Kernel_traitsI6__halfS2_fS2_fjLj3072ELj1ELj1ELj4ELj16ENS_18Kernel_traits_baseILj3072ES2_S2_fS2_fjLj128EEEEELb0ELb1ELb1ELb0EEEvNS_9BwdParamsE --------------------------
	.section	.nv.info._ZN10layer_norm13ln_bwd_kernelINS_13Kernel_traitsI6__halfS2_fS2_fjLj3072ELj1ELj1ELj4ELj16ENS_18Kernel_traits_baseILj3072ES2_S2_fS2_fjLj128EEEEELb0ELb1ELb1ELb0EEEvNS_9BwdParamsE,"",@"SHT_CUDA_INFO"
	.sectionflags	@""
	.align	4


	//----- nvinfo : EIATTR_CUDA_API_VERSION
	.align		4
        /*0000*/ 	.byte	0x04, 0x37
        /*0002*/ 	.short	(.L_3437 - .L_3436)
.L_3436:
        /*0004*/ 	.word	0x00000082


	//----- nvinfo : EIATTR_KPARAM_INFO
	.align		4
.L_3437:
        /*0008*/ 	.byte	0x04, 0x17
        /*000a*/ 	.short	(.L_3439 - .L_3438)
.L_3438:
        /*000c*/ 	.word	0x00000000
        /*0010*/ 	.short	0x0000
        /*0012*/ 	.short	0x0000
        /*0014*/ 	.byte	0x00, 0xf0, 0xa1, 0x04


	//----- nvinfo : EIATTR_SPARSE_MMA_MASK
	.align		4
.L_3439:
        /*0018*/ 	.byte	0x03, 0x50
        /*001a*/ 	.short	0x0000


	//----- nvinfo : EIATTR_MAXREG_COUNT
	.align		4
        /*001c*/ 	.byte	0x03, 0x1b
        /*001e*/ 	.short	0x00ff


	//----- nvinfo : EIATTR_NUM_BARRIERS
	.align		4
        /*0020*/ 	.byte	0x02, 0x4c
        /*0022*/ 	.byte	0x01
	.zero		1


	//----- nvinfo : EIATTR_MERCURY_ISA_VERSION
	.align		4
        /*0024*/ 	.byte	0x03, 0x5f
        /*0026*/ 	.short	0x0101


	//----- nvinfo : EIATTR_COOP_GROUP_MASK_REGIDS
	.align		4
        /*0028*/ 	.byte	0x04, 0x29
        /*002a*/ 	.short	(.L_3441 - .L_3440)


	//   ....[0]....
.L_3440:
        /*002c*/ 	.word	0xffffffff


	//   ....[1]....
        /*0030*/ 	.word	0xffffffff


	//   ....[2]....
        /*0034*/ 	.word	0xffffffff


	//   ....[3]....
        /*0038*/ 	.word	0xffffffff


	//   ....[4]....
        /*003c*/ 	.word	0xffffffff


	//   ....[5]....
        /*0040*/ 	.word	0xffffffff


	//   ....[6]....
        /*0044*/ 	.word	0xffffffff


	//   ....[7]....
        /*0048*/ 	.word	0xffffffff


	//   ....[8]....
        /*004c*/ 	.word	0xffffffff


	//   ....[9]....
        /*0050*/ 	.word	0xffffffff


	//----- nvinfo : EIATTR_COOP_GROUP_INSTR_OFFSETS
	.align		4
.L_3441:
        /*0054*/ 	.byte	0x04, 0x28
        /*0056*/ 	.short	(.L_3443 - .L_3442)


	//   ....[0]....
.L_3442:
        /*0058*/ 	.word	0x00001bd0


	//   ....[1]....
        /*005c*/ 	.word	0x00001bf0


	//   ....[2]....
        /*0060*/ 	.word	0x00001c30


	//   ....[3]....
        /*0064*/ 	.word	0x00001c40


	//   ....[4]....
        /*0068*/ 	.word	0x00001c80


	//   ....[5]....
        /*006c*/ 	.word	0x00001c90


	//   ....[6]....
        /*0070*/ 	.word	0x00001cc0


	//   ....[7]....
        /*0074*/ 	.word	0x00001cd0


	//   ....[8]....
        /*0078*/ 	.word	0x00001d00


	//   ....[9]....
        /*007c*/ 	.word	0x00001d10


	//----- nvinfo : EIATTR_VRC_CTA_INIT_COUNT
	.align		4
.L_3443:
        /*0080*/ 	.byte	0x02, 0x4a
	.zero		1
	.zero		1


	//----- nvinfo : EIATTR_EXIT_INSTR_OFFSETS
	.align		4
        /*0084*/ 	.byte	0x04, 0x1c
        /*0086*/ 	.short	(.L_3445 - .L_3444)


	//   ....[0]....
.L_3444:
        /*0088*/ 	.word	0x00007310


	//   ....[1]....
        /*008c*/ 	.word	0x000073e0


	//----- nvinfo : EIATTR_MAX_THREADS
	.align		4
.L_3445:
        /*0090*/ 	.byte	0x04, 0x05
        /*0092*/ 	.short	(.L_3447 - .L_3446)
.L_3446:
        /*0094*/ 	.word	0x00000080
        /*0098*/ 	.word	0x00000001
        /*009c*/ 	.word	0x00000001


	//----- nvinfo : EIATTR_CRS_STACK_SIZE
	.align		4
.L_3447:
        /*00a0*/ 	.byte	0x04, 0x1e
        /*00a2*/ 	.short	(.L_3449 - .L_3448)
.L_3448:
        /*00a4*/ 	.word	0x00000000


	//----- nvinfo : EIATTR_CBANK_PARAM_SIZE
	.align		4
.L_3449:
        /*00a8*/ 	.byte	0x03, 0x19
        /*00aa*/ 	.short	0x0128


	//----- nvinfo : EIATTR_PARAM_CBANK
	.align		4
        /*00ac*/ 	.byte	0x04, 0x0a
        /*00ae*/ 	.short	(.L_3451 - .L_3450)
	.align		4
.L_3450:
        /*00b0*/ 	.word	index@(.nv.constant0._ZN10layer_norm13ln_bwd_kernelINS_13Kernel_traitsI6__halfS2_fS2_fjLj3072ELj1ELj1ELj4ELj16ENS_18Kernel_traits_baseILj3072ES2_S2_fS2_fjLj128EEEEELb0ELb1ELb1ELb0EEEvNS_9BwdParamsE)
        /*00b4*/ 	.short	0x0380
        /*00b6*/ 	.short	0x0128


	//----- nvinfo : EIATTR_SW_WAR
	.align		4
.L_3451:
        /*00b8*/ 	.byte	0x04, 0x36
        /*00ba*/ 	.short	(.L_3453 - .L_3452)
.L_3452:
        /*00bc*/ 	.word	0x00000008
.L_3453:


//--------------------- .nv.info._ZN10layer_norm13ln_bwd_kernelINS_13Kernel_traitsI6__halfS2_fS2_fjLj3072ELj1ELj1ELj4ELj16ENS_18Kernel_traits_baseILj3072ES2_S2_fS2_fjLj128EEEEELb0ELb1ELb1ELb1EEEvNS_9BwdParamsE --------------------------
	.section	.nv.info._ZN10layer_norm13ln_bwd_kernelINS_13Kernel_traitsI6__halfS2_fS2_fjLj3072ELj1ELj1ELj4ELj16ENS_18Kernel_traits_baseILj3072ES2_S2_fS2_fjLj128EEEEELb0ELb1ELb1ELb1EEEvNS_9BwdParamsE,"",@"SHT_CUDA_INFO"
	.sectionflags	@""
	.align	4


	//----- nvinfo : EIATTR_CUDA_API_VERSION
	.align		4
        /*0000*/ 	.byte	0x04, 0x37
        /*0002*/ 	.short	(.L_3455 - .L_3454)
.L_3454:
        /*0004*/ 	.word	0x00000082


	//----- nvinfo : EIATTR_KPARAM_INFO
	.align		4
.L_3455:
        /*0008*/ 	.byte	0x04, 0x17
        /*000a*/ 	.short	(.L_3457 - .L_3456)
.L_3456:
        /*000c*/ 	.word	0x00000000
        /*0010*/ 	.short	0x0000
        /*0012*/ 	.short	0x0000
        /*0014*/ 	.byte	0x00, 0xf0, 0xa1, 0x04


	//----- nvinfo : EIATTR_SPARSE_MMA_MASK
	.align		4
.L_3457:
        /*0018*/ 	.byte	0x03, 0x50
        /*001a*/ 	.short	0x0000


	//----- nvinfo : EIATTR_MAXREG_COUNT
	.align		4
        /*001c*/ 	.byte	0x03, 0x1b
        /*001e*/ 	.short	0x00ff


	//----- nvinfo : EIATTR_NUM_BARRIERS
	.align		4
        /*0020*/ 	.byte	0x02, 0x4c
        /*0022*/ 	.byte	0x01
	.zero		1


	//----- nvinfo : EIATTR_MERCURY_ISA_VERSION
	.align		4
        /*0024*/ 	.byte	0x03, 0x5f
        /*0026*/ 	.short	0x0101


	//----- nvinfo : EIATTR_COOP_GROUP_MASK_REGIDS
	.align		4
        /*0028*/ 	.byte	0x04, 0x29
        /*002a*/ 	.short	(.L_3459 - .L_3458)


	//   ....[0]....
.L_3458:
        /*002c*/ 	.word	0xffffffff


	//   ....[1]....
        /*0030*/ 	.word	0xffffffff


	//   ....[2]....
        /*0034*/ 	.word	0xffffffff


	//   ....[3]....
        /*0038*/ 	.word	0xffffffff


	//   ....[4]....
        /*003c*/ 	.word	0xffffffff


	//   ....[5]....
        /*0040*/ 	.word	0xffffffff


	//   ....[6]....
        /*0044*/ 	.word	0xffffffff


	//   ....[7]....
        /*0048*/ 	.word	0xffffffff


	//   ....[8]....
        /*004c*/ 	.word	0xffffffff


	//   ....[9]....
        /*0050*/ 	.word	0xffffffff


	//----- nvinfo : EIATTR_COOP_GROUP_INSTR_OFFSETS
	.align		4
.L_3459:
        /*0054*/ 	.byte	0x04, 0x28
        /*0056*/ 	.short	(.L_3461 - .L_3460)


	//   ....[0]....
.L_3460:
        /*0058*/ 	.word	0x000016b0


	//   ....[1]....
        /*005c*/ 	.word	0x000016f0


	//   ....[2]....
        /*0060*/ 	.word	0x00001760


	//   ....[3]....
        /*0064*/ 	.word	0x00001770


	//   ....[4]....
        /*0068*/ 	.word	0x000017b0


	//   ....[5]....
        /*006c*/ 	.word	0x000017d0


	//   ....[6]....
        /*0070*/ 	.word	0x00001800


	//   ....[7]....
        /*0074*/ 	.word	0x00001810


	//   ....[8]....
        /*0078*/ 	.word	0x00001840


	//   ....[9]....
        /*007c*/ 	.word	0x00001860


	//----- nvinfo : EIATTR_VRC_CTA_INIT_COUNT
	.align		4
.L_3461:
        /*0080*/ 	.byte	0x02, 0x4a
	.zero		1
	.zero		1


	//----- nvinfo : EIATTR_EXIT_INSTR_OFFSETS
	.align		4
        /*0084*/ 	.byte	0x04, 0x1c
        /*0086*/ 	.short	(.L_3463 - .L_3462)


	//   ....[0]....
.L_3462:
        /*0088*/ 	.word	0x00006c40


	//----- nvinfo : EIATTR_MAX_THREADS
	.align		4
.L_3463:
        /*008c*/ 	.byte	0x04, 0x05
        /*008e*/ 	.short	(.L_3465 - .L_3464)
.L_3464:
        /*0090*/ 	.word	0x00000080
        /*0094*/ 	.word	0x00000001
        /*0098*/ 	.word	0x00000001


	//----- nvinfo : EIATTR_CRS_STACK_SIZE
	.align		4
.L_3465:
        /*009c*/ 	.byte	0x04, 0x1e
        /*009e*/ 	.short	(.L_3467 - .L_3466)
.L_3466:
        /*00a0*/ 	.word	0x00000000


	//----- nvinfo : EIATTR_CBANK_PARAM_SIZE
	.align		4
.L_3467:
        /*00a4*/ 	.byte	0x03, 0x19
        /*00a6*/ 	.short	0x0128


	//----- nvinfo : EIATTR_PARAM_CBANK
	.align		4
        /*00a8*/ 	.byte	0x04, 0x0a
        /*00aa*/ 	.short	(.L_3469 - .L_3468)
	.align		4
.L_3468:
        /*00ac*/ 	.word	index@(.nv.constant0._ZN10layer_norm13ln_bwd_kernelINS_13Kernel_traitsI6__halfS2_fS2_fjLj3072ELj1ELj1ELj4ELj16ENS_18Kernel_traits_baseILj3072ES2_S2_fS2_fjLj128EEEEELb0ELb1ELb1ELb1EEEvNS_9BwdParamsE)
        /*00b0*/ 	.short	0x0380
        /*00b2*/ 	.short	0x0128


	//----- nvinfo : EIATTR_SW_WAR
	.align		4
.L_3469:
        /*00b4*/ 	.byte	0x04, 0x36
        /*00b6*/ 	.short	(.L_3471 - .L_3470)
.L_3470:
        /*00b8*/ 	.word	0x00000008
.L_3471:


//--------------------- .nv.info._ZN10layer_norm13ln_bwd_kernelINS_13Kernel_traitsI6__halfS2_fS2_fjLj3072ELj1ELj1ELj4ELj16ENS_18Kernel_traits_baseILj3072ES2_S2_fS2_fjLj128EEEEELb1ELb0ELb0ELb0EEEvNS_9BwdParamsE --------------------------
	.section	.nv.info._ZN10layer_norm13ln_bwd_kernelINS_13Kernel_traitsI6__halfS2_fS2_fjLj3072ELj1ELj1ELj4ELj16ENS_18Kernel_traits_baseILj3072ES2_S2_fS2_fjLj128EEEEELb1ELb0ELb0ELb0EEEvNS_9BwdParamsE,"",@"SHT_CUDA_INFO"
	.sectionflags	@""
	.align	4


	//----- nvinfo : EIATTR_CUDA_API_VERSION
	.align		4
        /*0000*/ 	.byte	0x04, 0x37
        /*0002*/ 	.short	(.L_3473 - .L_3472)
.L_3472:
        /*0004*/ 	.word	0x00000082


	//----- nvinfo : EIATTR_KPARAM_INFO
	.align		4
.L_3473:
        /*0008*/ 	.byte	0x04, 0x17
        /*000a*/ 	.short	(.L_3475 - .L_3474)
.L_3474:
        /*000c*/ 	.word	0x00000000
        /*0010*/ 	.short	0x0000
        /*0012*/ 	.short	0x0000
        /*0014*/ 	.byte	0x00, 0xf0, 0xa1, 0x04


	//----- nvinfo : EIATTR_SPARSE_MMA_MASK
	.align		4
.L_3475:
        /*0018*/ 	.byte	0x03, 0x50
        /*001a*/ 	.short	0x0000


	//----- nvinfo : EIATTR_MAXREG_COUNT
	.align		4
        /*001c*/ 	.byte	0x03, 0x1b
        /*001e*/ 	.short	0x00ff


	//----- nvinfo : EIATTR_NUM_BARRIERS
	.align		4
        /*0020*/ 	.byte	0x02, 0x4c
        /*0022*/ 	.byte	0x01
	.zero		1


	//----- nvinfo : EIATTR_MERCURY_ISA_VERSION
	.align		4
        /*0024*/ 	.byte	0x03, 0x5f
        /*0026*/ 	.short	0x0101


	//----- nvinfo : EIATTR_COOP_GROUP_MASK_REGIDS
	.align		4
        /*0028*/ 	.byte	0x04, 0x29
        /*002a*/ 	.short	(.L_3477 - .L_3476)


	//   ....[0]....
.L_3476:
        /*002c*/ 	.word	0xffffffff


	//   ....[1]....
        /*0030*/ 	.word	0xffffffff


	//   ....[2]....
        /*0034*/ 	.word	0xffffffff


	//   ....[3]....
        /*0038*/ 	.word	0xffffffff


	//   ....[4]....
        /*003c*/ 	.word	0xffffffff


	//   ....[5]....
        /*0040*/ 	.word	0xffffffff


	//   ....[6]....
        /*0044*/ 	.word	0xffffffff


	//   ....[7]....
        /*0048*/ 	.word	0xffffffff


	//   ....[8]....
        /*004c*/ 	.word	0xffffffff


	//   ....[9]....
        /*0050*/ 	.word	0xffffffff


	//----- nvinfo : EIATTR_COOP_GROUP_INSTR_OFFSETS
	.align		4
.L_3477:
        /*0054*/ 	.byte	0x04, 0x28
        /*0056*/ 	.short	(.L_3479 - .L_3478)


	//   ....[0]....
.L_3478:
        /*0058*/ 	.word	0x000018d0


	//   ....[1]....
        /*005c*/ 	.word	0x00001900


	//   ....[2]....
        /*0060*/ 	.word	0x00001930


	//   ....[3]....
        /*0064*/ 	.word	0x00001940


	//   ....[4]....
        /*0068*/ 	.word	0x00001970


	//   ....[5]....
        /*006c*/ 	.word	0x00001980


	//   ....[6]....
        /*0070*/ 	.word	0x000019b0


	//   ....[7]....
        /*0074*/ 	.word	0x000019c0


	//   ....[8]....
        /*0078*/ 	.word	0x000019f0


	//   ....[9]....
        /*007c*/ 	.word	0x00001a00


	//----- nvinfo : EIATTR_VRC_CTA_INIT_COUNT
	.align		4
.L_3479:
        /*0080*/ 	.byte	0x02, 0x4a
	.zero		1
	.zero		1


	//----- nvinfo : EIATTR_EXIT_INSTR_OFFSETS
	.align		4
        /*0084*/ 	.byte	0x04, 0x1c
        /*0086*/ 	.short	(.L_3481 - .L_3480)


	//   ....[0]....
.L_3480:
        /*0088*/ 	.word	0x00005140


	//   ....[1]....
        /*008c*/ 	.word	0x000051e0


	//----- nvinfo : EIATTR_MAX_THREADS
	.align		4
.L_3481:
        /*0090*/ 	.byte	0x04, 0x05
        /*0092*/ 	.short	(.L_3483 - .L_3482)
.L_3482:
        /*0094*/ 	.word	0x00000080
        /*0098*/ 	.word	0x00000001
        /*009c*/ 	.word	0x00000001


	//----- nvinfo : EIATTR_CRS_STACK_SIZE
	.align		4
.L_3483:
        /*00a0*/ 	.byte	0x04, 0x1e
        /*00a2*/ 	.short	(.L_3485 - .L_3484)
.L_3484:
        /*00a4*/ 	.word	0x00000000


	//----- nvinfo : EIATTR_CBANK_PARAM_SIZE
	.align		4
.L_3485:
        /*00a8*/ 	.byte	0x03, 0x19
        /*00aa*/ 	.short	0x0128


	//----- nvinfo : EIATTR_PARAM_CBANK
	.align		4
        /*00ac*/ 	.byte	0x04, 0x0a
        /*00ae*/ 	.short	(.L_3487 - .L_3486)
	.align		4
.L_3486:
        /*00b0*/ 	.word	index@(.nv.constant0._ZN10layer_norm13ln_bwd_kernelINS_13Kernel_traitsI6__halfS2_fS2_fjLj3072ELj1ELj1ELj4ELj16ENS_18Kernel_traits_baseILj3072ES2_S2_fS2_fjLj128EEEEELb1ELb0ELb0ELb0EEEvNS_9BwdParamsE)
        /*00b4*/ 	.short	0x0380
        /*00b6*/ 	.short	0x0128


	//----- nvinfo : EIATTR_SW_WAR
	.align		4
.L_3487:
        /*00b8*/ 	.byte	0x04, 0x36
        /*00ba*/ 	.short	(.L_3489 - .L_3488)
.L_3488:
        /*00bc*/ 	.word	0x00000008
.L_3489:


//--------------------- .nv.info._ZN10layer_norm13ln_bwd_kernelINS_13Kernel_traitsI6__halfS2_fS2_fjLj3072ELj1ELj1ELj4ELj16ENS_18Kernel_traits_baseILj3072ES2_S2_fS2_fjLj128EEEEELb1ELb0ELb0ELb1EEEvNS_9BwdParamsE --------------------------
	.section	.nv.info._ZN10layer_norm13ln_bwd_kernelINS_13Kernel_traitsI6__halfS2_fS2_fjLj3072ELj1ELj1ELj4ELj16ENS_18Kernel_traits_baseILj3072ES2_S2_fS2_fjLj128EEEEELb1ELb0ELb0ELb1EEEvNS_9BwdParamsE,"",@"SHT_CUDA_INFO"
	.sectionflags	@""
	.align	4


	//----- nvinfo : EIATTR_CUDA_API_VERSION
	.align		4
        /*0000*/ 	.byte	0x04, 0x37
        /*0002*/ 	.short	(.L_3491 - .L_3490)
.L_3490:
        /*0004*/ 	.word	0x00000082


	//----- nvinfo : EIATTR_KPARAM_INFO
	.align		4
.L_3491:
        /*0008*/ 	.byte	0x04, 0x17
        /*000a*/ 	.short	(.L_3493 - .L_3492)
.L_3492:
        /*000c*/ 	.word	0x00000000
        /*0010*/ 	.short	0x0000
        /*0012*/ 	.short	0x0000
        /*0014*/ 	.byte	0x00, 0xf0, 0xa1, 0x04


	//----- nvinfo : EIATTR_SPARSE_MMA_MASK
	.align		4
.L_3493:
        /*0018*/ 	.byte	0x03, 0x50
        /*001a*/ 	.short	0x0000


	//----- nvinfo : EIATTR_MAXREG_COUNT
	.align		4
        /*001c*/ 	.byte	0x03, 0x1b
        /*001e*/ 	.short	0x00ff


	//----- nvinfo : EIATTR_NUM_BARRIERS
	.align		4
        /*0020*/ 	.byte	0x02, 0x4c
        /*0022*/ 	.byte	0x01
	.zero		1


	//----- nvinfo : EIATTR_MERCURY_ISA_VERSION
	.align		4
        /*0024*/ 	.byte	0x03, 0x5f
        /*0026*/ 	.short	0x0101


	//----- nvinfo : EIATTR_COOP_GROUP_MASK_REGIDS
	.align		4
        /*0028*/ 	.byte	0x04, 0x29
        /*002a*/ 	.short	(.L_3495 - .L_3494)


	//   ....[0]....
.L_3494:
        /*002c*/ 	.word	0xffffffff


	//   ....[1]....
        /*0030*/ 	.word	0xffffffff


	//   ....[2]....
        /*0034*/ 	.word	0xffffffff


	//   ....[3]....
        /*0038*/ 	.word	0xffffffff


	//   ....[4]....
        /*003c*/ 	.word	0xffffffff


	//   ....[5]....
        /*0040*/ 	.word	0xffffffff


	//   ....[6]....
        /*0044*/ 	.word	0xffffffff


	//   ....[7]....
        /*0048*/ 	.word	0xffffffff


	//   ....[8]....
        /*004c*/ 	.word	0xffffffff


	//   ....[9]....
        /*0050*/ 	.word	0xffffffff


	//----- nvinfo : EIATTR_COOP_GROUP_INSTR_OFFSETS
	.align		4
.L_3495:
        /*0054*/ 	.byte	0x04, 0x28
        /*0056*/ 	.short	(.L_3497 - .L_3496)


	//   ....[0]....
.L_3496:
        /*0058*/ 	.word	0x000012c0


	//   ....[1]....
        /*005c*/ 	.word	0x000012d0


	//   ....[2]....
        /*0060*/ 	.word	0x00001300


	//   ....[3]....
        /*0064*/ 	.word	0x00001310


	//   ....[4]....
        /*0068*/ 	.word	0x00001340


	//   ....[5]....
        /*006c*/ 	.word	0x00001350


	//   ....[6]....
        /*0070*/ 	.word	0x00001380


	//   ....[7]....
        /*0074*/ 	.word	0x00001390


	//   ....[8]....
        /*0078*/ 	.word	0x000013f0


	//   ....[9]....
        /*007c*/ 	.word	0x00001400


	//----- nvinfo : EIATTR_VRC_CTA_INIT_COUNT
	.align		4
.L_3497:
        /*0080*/ 	.byte	0x02, 0x4a
	.zero		1
	.zero		1


	//----- nvinfo : EIATTR_EXIT_INSTR_OFFSETS
	.align		4
        /*0084*/ 	.byte	0x04, 0x1c
        /*0086*/ 	.short	(.L_3499 - .L_3498)


	//   ....[0]....
.L_3498:
        /*0088*/ 	.word	0x00004f90


	//----- nvinfo : EIATTR_MAX_THREADS
	.align		4
.L_3499:
        /*008c*/ 	.byte	0x04, 0x05
        /*008e*/ 	.short	(.L_3501 - .L_3500)
.L_3500:
        /*0090*/ 	.word	0x00000080
        /*0094*/ 	.word	0x00000001
        /*0098*/ 	.word	0x00000001


	//----- nvinfo : EIATTR_CBANK_PARAM_SIZE
	.align		4
.L_3501:
        /*009c*/ 	.byte	0x03, 0x19
        /*009e*/ 	.short	0x0128


	//----- nvinfo : EIATTR_PARAM_CBANK
	.align		4
        /*00a0*/ 	.byte	0x04, 0x0a
        /*00a2*/ 	.short	(.L_3503 - .L_3502)
	.align		4
.L_3502:
        /*00a4*/ 	.word	index@(.nv.constant0._ZN10layer_norm13ln_bwd_kernelINS_13Kernel_traitsI6__halfS2_fS2_fjLj3072ELj1ELj1ELj4ELj16ENS_18Kernel_traits_baseILj3072ES2_S2_fS2_fjLj128EEEEELb1ELb0ELb0ELb1EEEvNS_9BwdParamsE)
        /*00a8*/ 	.short	0x0380
        /*00aa*/ 	.short	0x0128


	//----- nvinfo : EIATTR_SW_WAR
	.align		4
.L_3503:
        /*00ac*/ 	.byte	0x04, 0x36
        /*00ae*/ 	.short	(.L_3505 - .L_3504)
.L_3504:
        /*00b0*/ 	.word	0x00000008
.L_3505:


//--------------------- .nv.info._ZN10layer_norm22ln_bwd_finalize_kernelINS_22Kernel_traits_finalizeILj3072E6__halfS2_fS2_fjLb0ELj1024ELj4ENS_18Kernel_traits_baseILj3072ES2_S2_fS2_fjLj1024EEEEELb0ELb0EEEvNS_9BwdParamsE --------------------------
	.section	.nv.info._ZN10layer_norm22ln_bwd_finalize_kernelINS_22Kernel_traits_finalizeILj3072E6__halfS2_fS2_fjLb0ELj1024ELj4ENS_18Kernel_traits_baseILj3072ES2_S2_fS2_fjLj1024EEEEELb0ELb0EEEvNS_9BwdParamsE,"",@"SHT_CUDA_INFO"
	.sectionflags	@""
	.align	4


	//----- nvinfo : EIATTR_CUDA_API_VERSION
	.align		4
        /*0000*/ 	.byte	0x04, 0x37
        /*0002*/ 	.short	(.L_3507 - .L_3506)
.L_3506:
        /*0004*/ 	.word	0x00000082


	//----- nvinfo : EIATTR_KPARAM_INFO
	.align		4
.L_3507:
        /*0008*/ 	.byte	0x04, 0x17
        /*000a*/ 	.short	(.L_3509 - .L_3508)
.L_3508:
        /*000c*/ 	.word	0x00000000
        /*0010*/ 	.short	0x0000
        /*0012*/ 	.short	0x0000
        /*0014*/ 	.byte	0x00, 0xf0, 0xa1, 0x04


	//----- nvinfo : EIATTR_SPARSE_MMA_MASK
	.align		4
.L_3509:
        /*0018*/ 	.byte	0x03, 0x50
        /*001a*/ 	.short	0x0000


	//----- nvinfo : EIATTR_MAXREG_COUNT
	.align		4
        /*001c*/ 	.byte	0x03, 0x1b
        /*001e*/ 	.short	0x0040


	//----- nvinfo : EIATTR_NUM_BARRIERS
	.align		4
        /*0020*/ 	.byte	0x02, 0x4c
        /*0022*/ 	.byte	0x01
	.zero		1


	//----- nvinfo : EIATTR_MERCURY_ISA_VERSION
	.align		4
        /*0024*/ 	.byte	0x03, 0x5f
        /*0026*/ 	.short	0x0101


	//----- nvinfo : EIATTR_COOP_GROUP_MASK_REGIDS
	.align		4
        /*0028*/ 	.byte	0x04, 0x29
        /*002a*/ 	.short	(.L_3511 - .L_3510)


	//   ....[0]....
.L_3510:
        /*002c*/ 	.word	0xffffffff


	//   ....[1]....
        /*0030*/ 	.word	0xffffffff


	//   ....[2]....
        /*0034*/ 	.word	0xffffffff


	//   ....[3]....
        /*0038*/ 	.word	0xffffffff


	//   ....[4]....
        /*003c*/ 	.word	0xffffffff


	//   ....[5]....
        /*0040*/ 	.word	0xffffffff


	//   ....[6]....
        /*0044*/ 	.word	0xffffffff


	//   ....[7]....
        /*0048*/ 	.word	0xffffffff


	//   ....[8]....
        /*004c*/ 	.word	0xffffffff


	//   ....[9]....
        /*0050*/ 	.word	0xffffffff


	//----- nvinfo : EIATTR_COOP_GROUP_INSTR_OFFSETS
	.align		4
.L_3511:
        /*0054*/ 	.byte	0x04, 0x28
        /*0056*/ 	.short	(.L_3513 - .L_3512)


	//   ....[0]....
.L_3512:
        /*0058*/ 	.word	0x000015e0


	//   ....[1]....
        /*005c*/ 	.word	0x000015f0


	//   ....[2]....
        /*0060*/ 	.word	0x00001620


	//   ....[3]....
        /*0064*/ 	.word	0x00001630


	//   ....[4]....
        /*0068*/ 	.word	0x00001660


	//   ....[5]....
        /*006c*/ 	.word	0x00001670


	//   ....[6]....
        /*0070*/ 	.word	0x000016b0


	//   ....[7]....
        /*0074*/ 	.word	0x000016e0


	//   ....[8]....
        /*0078*/ 	.word	0x00001710


	//   ....[9]....
        /*007c*/ 	.word	0x00001720


	//----- nvinfo : EIATTR_VRC_CTA_INIT_COUNT
	.align		4
.L_3513:
        /*0080*/ 	.byte	0x02, 0x4a
	.zero		1
	.zero		1


	//----- nvinfo : EIATTR_EXIT_INSTR_OFFSETS
	.align		4
        /*0084*/ 	.byte	0x04, 0x1c
        /*0086*/ 	.short	(.L_3515 - .L_3514)


	//   ....[0]....
.L_3514:
        /*0088*/ 	.word	0x00000060


	//   ....[1]....
        /*008c*/ 	.word	0x00001780


	//   ....[2]....
        /*0090*/ 	.word	0x000017b0


	//   ....[3]....
        /*0094*/ 	.word	0x00001870


	//----- nvinfo : EIATTR_MAX_THREADS
	.align		4
.L_3515:
        /*0098*/ 	.byte	0x04, 0x05
        /*009a*/ 	.short	(.L_3517 - .L_3516)
.L_3516:
        /*009c*/ 	.word	0x00000400
        /*00a0*/ 	.word	0x00000001
        /*00a4*/ 	.word	0x00000001


	//----- nvinfo : EIATTR_CRS_STACK_SIZE
	.align		4
.L_3517:
        /*00a8*/ 	.byte	0x04, 0x1e
        /*00aa*/ 	.short	(.L_3519 - .L_3518)
.L_3518:
        /*00ac*/ 	.word	0x00000000


	//----- nvinfo : EIATTR_CBANK_PARAM_SIZE
	.align		4
.L_3519:
        /*00b0*/ 	.byte	0x03, 0x19
        /*00b2*/ 	.short	0x0128


	//----- nvinfo : EIATTR_PARAM_CBANK
	.align		4
        /*00b4*/ 	.byte	0x04, 0x0a
        /*00b6*/ 	.short	(.L_3521 - .L_3520)
	.align		4
.L_3520:
        /*00b8*/ 	.word	index@(.nv.constant0._ZN10layer_norm22ln_bwd_finalize_kernelINS_22Kernel_traits_finalizeILj3072E6__halfS2_fS2_fjLb0ELj1024ELj4ENS_18Kernel_traits_baseILj3072ES2_S2_fS2_fjLj1024EEEEELb0ELb0EEEvNS_9BwdParamsE)
        /*00bc*/ 	.short	0x0380
        /*00be*/ 	.short	0x0128


	//----- nvinfo : EIATTR_SW_WAR
	.align		4
.L_3521:
        /*00c0*/ 	.byte	0x04, 0x36
        /*00c2*/ 	.short	(.L_3523 - .L_3522)
.L_3522:
        /*00c4*/ 	.word	0x00000008
.L_3523:


//--------------------- .nv.info._ZN10layer_norm13ln_bwd_kernelINS_13Kernel_traitsI6__halfS2_fS2_fjLj3072ELj1ELj1ELj4ELj16ENS_18Kernel_traits_baseILj3072ES2_S2_fS2_fjLj128EEEEELb1ELb0ELb1ELb0EEEvNS_9BwdParamsE --------------------------
	.section	.nv.info._ZN10layer_norm13ln_bwd_kernelINS_13Kernel_traitsI6__halfS2_fS2_fjLj3072ELj1ELj1ELj4ELj16ENS_18Kernel_traits_baseILj3072ES2_S2_fS2_fjLj128EEEEELb1ELb0ELb1ELb0EEEvNS_9BwdParamsE,"",@"SHT_CUDA_INFO"
	.sectionflags	@""
	.align	4


	//----- nvinfo : EIATTR_CUDA_API_VERSION
	.align		4
        /*0000*/ 	.byte	0x04, 0x37
        /*0002*/ 	.short	(.L_3525 - .L_3524)
.L_3524:
        /*0004*/ 	.word	0x00000082


	//----- nvinfo : EIATTR_KPARAM_INFO
	.align		4
.L_3525:
        /*0008*/ 	.byte	0x04, 0x17
        /*000a*/ 	.short	(.L_3527 - .L_3526)
.L_3526:
        /*000c*/ 	.word	0x00000000
        /*0010*/ 	.short	0x0000
        /*0012*/ 	.short	0x0000
        /*0014*/ 	.byte	0x00, 0xf0, 0xa1, 0x04


	//----- nvinfo : EIATTR_SPARSE_MMA_MASK
	.align		4
.L_3527:
        /*0018*/ 	.byte	0x03, 0x50
        /*001a*/ 	.short	0x0000


	//----- nvinfo : EIATTR_MAXREG_COUNT
	.align		4
        /*001c*/ 	.byte	0x03, 0x1b
        /*001e*/ 	.short	0x00ff


	//----- nvinfo : EIATTR_NUM_BARRIERS
	.align		4
        /*0020*/ 	.byte	0x02, 0x4c
        /*0022*/ 	.byte	0x01
	.zero		1


	//----- nvinfo : EIATTR_MERCURY_ISA_VERSION
	.align		4
        /*0024*/ 	.byte	0x03, 0x5f
        /*0026*/ 	.short	0x0101


	//----- nvinfo : EIATTR_COOP_GROUP_MASK_REGIDS
	.align		4
        /*0028*/ 	.byte	0x04, 0x29
        /*002a*/ 	.short	(.L_3529 - .L_3528)


	//   ....[0]....
.L_3528:
        /*002c*/ 	.word	0xffffffff


	//   ....[1]....
        /*0030*/ 	.word	0xffffffff


	//   ....[2]....
        /*0034*/ 	.word	0xffffffff


	//   ....[3]....
        /*0038*/ 	.word	0xffffffff


	//   ....[4]....
        /*003c*/ 	.word	0xffffffff


	//   ....[5]....
        /*0040*/ 	.word	0xffffffff


	//   ....[6]....
        /*0044*/ 	.word	0xffffffff


	//   ....[7]....
        /*0048*/ 	.word	0xffffffff


	//   ....[8]....
        /*004c*/ 	.word	0xffffffff


	//   ....[9]....
        /*0050*/ 	.word	0xffffffff


	//----- nvinfo : EIATTR_COOP_GROUP_INSTR_OFFSETS
	.align		4
.L_3529:
        /*0054*/ 	.byte	0x04, 0x28
        /*0056*/ 	.short	(.L_3531 - .L_3530)


	//   ....[0]....
.L_3530:
        /*0058*/ 	.word	0x00001de0


	//   ....[1]....
        /*005c*/ 	.word	0x00001e10


	//   ....[2]....
        /*0060*/ 	.word	0x00001e40


	//   ....[3]....
        /*0064*/ 	.word	0x00001e50


	//   ....[4]....
        /*0068*/ 	.word	0x00001e80


	//   ....[5]....
        /*006c*/ 	.word	0x00001e90


	//   ....[6]....
        /*0070*/ 	.word	0x00001ec0


	//   ....[7]....
        /*0074*/ 	.word	0x00001ed0


	//   ....[8]....
        /*0078*/ 	.word	0x00001f00


	//   ....[9]....
        /*007c*/ 	.word	0x00001f10


	//----- nvinfo : EIATTR_VRC_CTA_INIT_COUNT
	.align		4
.L_3531:
        /*0080*/ 	.byte	0x02, 0x4a
	.zero		1
	.zero		1


	//----- nvinfo : EIATTR_EXIT_INSTR_OFFSETS
	.align		4
        /*0084*/ 	.byte	0x04, 0x1c
        /*0086*/ 	.short	(.L_3533 - .L_3532)


	//   ....[0]....
.L_3532:
        /*0088*/ 	.word	0x000074b0


	//   ....[1]....
        /*008c*/ 	.word	0x00007550


	//----- nvinfo : EIATTR_MAX_THREADS
	.align		4
.L_3533:
        /*0090*/ 	.byte	0x04, 0x05
        /*0092*/ 	.short	(.L_3535 - .L_3534)
.L_3534:
        /*0094*/ 	.word	0x00000080
        /*0098*/ 	.word	0x00000001
        /*009c*/ 	.word	0x00000001


	//----- nvinfo : EIATTR_CRS_STACK_SIZE
	.align		4
.L_3535:
        /*00a0*/ 	.byte	0x04, 0x1e
        /*00a2*/ 	.short	(.L_3537 - .L_3536)
.L_3536:
        /*00a4*/ 	.word	0x00000000


	//----- nvinfo : EIATTR_CBANK_PARAM_SIZE
	.align		4
.L_3537:
        /*00a8*/ 	.byte	0x03, 0x19
        /*00aa*/ 	.short	0x0128


	//----- nvinfo : EIATTR_PARAM_CBANK
	.align		4
        /*00ac*/ 	.byte	0x04, 0x0a
        /*00ae*/ 	.short	(.L_3539 - .L_3538)
	.align		4
.L_3538:
        /*00b0*/ 	.word	index@(.nv.constant0._ZN10layer_norm13ln_bwd_kernelINS_13Kernel_traitsI6__halfS2_fS2_fjLj3072ELj1ELj1ELj4ELj16ENS_18Kernel_traits_baseILj3072ES2_S2_fS2_fjLj128EEEEELb1ELb0ELb1ELb0EEEvNS_9BwdParamsE)
        /*00b4*/ 	.short	0x0380
        /*00b6*/ 	.short	0x0128


	//----- nvinfo : EIATTR_SW_WAR
	.align		4
.L_3539:
        /*00b8*/ 	.byte	0x04, 0x36
        /*00ba*/ 	.short	(.L_3541 - .L_3540)
.L_3540:
        /*00bc*/ 	.word	0x00000008
.L_3541:


//--------------------- .nv.info._ZN10layer_norm22ln_bwd_finalize_kernelINS_22Kernel_traits_finalizeILj3072E6__halfS2_fS2_fjLb0ELj1024ELj4ENS_18Kernel_traits_baseILj3072ES2_S2_fS2_fjLj1024EEEEELb0ELb1EEEvNS_9BwdParamsE --------------------------
	.section	.nv.info._ZN10layer_norm22ln_bwd_finalize_kernelINS_22Kernel_traits_finalizeILj3072E6__halfS2_fS2_fjLb0ELj1024ELj4ENS_18Kernel_traits_baseILj3072ES2_S2_fS2_fjLj1024EEEEELb0ELb1EEEvNS_9BwdParamsE,"",@"SHT_CUDA_INFO"
	.sectionflags	@""
	.align	4


	//----- nvinfo : EIATTR_CUDA_API_VERSION
	.align		4
        /*0000*/ 	.byte	0x04, 0x37
        /*0002*/ 	.short	(.L_3543 - .L_3542)
.L_3542:
        /*0004*/ 	.word	0x00000082


	//----- nvinfo : EIATTR_KPARAM_INFO
	.align		4
.L_3543:
        /*0008*/ 	.byte	0x04, 0x17
        /*000a*/ 	.short	(.L_3545 - .L_3544)
.L_3544:
        /*000c*/ 	.word	0x00000000
        /*0010*/ 	.short	0x0000
        /*0012*/ 	.short	0x0000
        /*0014*/ 	.byte	0x00, 0xf0, 0xa1, 0x04


	//----- nvinfo : EIATTR_SPARSE_MMA_MASK
	.align		4
.L_3545:
        /*0018*/ 	.byte	0x03, 0x50
        /*001a*/ 	.short	0x0000


	//----- nvinfo : EIATTR_MAXREG_COUNT
	.align		4
        /*001c*/ 	.byte	0x03, 0x1b
        /*001e*/ 	.short	0x0040


	//----- nvinfo : EIATTR_NUM_BARRIERS
	.align		4
        /*0020*/ 	.byte	0x02, 0x4c
        /*0022*/ 	.byte	0x01
	.zero		1


	//----- nvinfo : EIATTR_MERCURY_ISA_VERSION
	.align		4
        /*0024*/ 	.byte	0x03, 0x5f
        /*0026*/ 	.short	0x0101


	//----- nvinfo : EIATTR_COOP_GROUP_MASK_REGIDS
	.align		4
        /*0028*/ 	.byte	0x04, 0x29
        /*002a*/ 	.short	(.L_3547 - .L_3546)


	//   ....[0]....
.L_3546:
        /*002c*/ 	.word	0xffffffff


	//   ....[1]....
        /*0030*/ 	.word	0xffffffff


	//   ....[2]....
        /*0034*/ 	.word	0xffffffff


	//   ....[3]....
        /*0038*/ 	.word	0xffffffff


	//   ....[4]....
        /*003c*/ 	.word	0xffffffff


	//   ....[5]....
        /*0040*/ 	.word	0xffffffff


	//   ....[6]....
        /*0044*/ 	.word	0xffffffff


	//   ....[7]....
        /*0048*/ 	.word	0xffffffff


	//   ....[8]....
        /*004c*/ 	.word	0xffffffff


	//   ....[9]....
        /*0050*/ 	.word	0xffffffff


	//----- nvinfo : EIATTR_COOP_GROUP_INSTR_OFFSETS
	.align		4
.L_3547:
        /*0054*/ 	.byte	0x04, 0x28
        /*0056*/ 	.short	(.L_3549 - .L_3548)


	//   ....[0]....
.L_3548:
        /*0058*/ 	.word	0x00001630


	//   ....[1]....
        /*005c*/ 	.word	0x00001640


	//   ....[2]....
        /*0060*/ 	.word	0x00001670


	//   ....[3]....
        /*0064*/ 	.word	0x00001680


	//   ....[4]....
        /*0068*/ 	.word	0x000016b0


	//   ....[5]....
        /*006c*/ 	.word	0x000016d0


	//   ....[6]....
        /*0070*/ 	.word	0x00001700


	//   ....[7]....
        /*0074*/ 	.word	0x00001710


	//   ....[8]....
        /*0078*/ 	.word	0x00001740


	//   ....[9]....
        /*007c*/ 	.word	0x00001750


	//----- nvinfo : EIATTR_VRC_CTA_INIT_COUNT
	.align		4
.L_3549:
        /*0080*/ 	.byte	0x02, 0x4a
	.zero		1
	.zero		1


	//----- nvinfo : EIATTR_EXIT_INSTR_OFFSETS
	.align		4
        /*0084*/ 	.byte	0x04, 0x1c
        /*0086*/ 	.short	(.L_3551 - .L_3550)


	//   ....[0]....
.L_3550:
        /*0088*/ 	.word	0x00000070


	//   ....[1]....
        /*008c*/ 	.word	0x000017b0


	//   ....[2]....
        /*0090*/ 	.word	0x00001880


	//----- nvinfo : EIATTR_MAX_THREADS
	.align		4
.L_3551:
        /*0094*/ 	.byte	0x04, 0x05
        /*0096*/ 	.short	(.L_3553 - .L_3552)
.L_3552:
        /*0098*/ 	.word	0x00000400
        /*009c*/ 	.word	0x00000001
        /*00a0*/ 	.word	0x00000001


	//----- nvinfo : EIATTR_CRS_STACK_SIZE
	.align		4
.L_3553:
        /*00a4*/ 	.byte	0x04, 0x1e
        /*00a6*/ 	.short	(.L_3555 - .L_3554)
.L_3554:
        /*00a8*/ 	.word	0x00000000


	//----- nvinfo : EIATTR_CBANK_PARAM_SIZE
	.align		4
.L_3555:
        /*00ac*/ 	.byte	0x03, 0x19
        /*00ae*/ 	.short	0x0128


	//----- nvinfo : EIATTR_PARAM_CBANK
	.align		4
        /*00b0*/ 	.byte	0x04, 0x0a
        /*00b2*/ 	.short	(.L_3557 - .L_3556)
	.align		4
.L_3556:
        /*00b4*/ 	.word	index@(.nv.constant0._ZN10layer_norm22ln_bwd_finalize_kernelINS_22Kernel_traits_finalizeILj3072E6__halfS2_fS2_fjLb0ELj1024ELj4ENS_18Kernel_traits_baseILj3072ES2_S2_fS2_fjLj1024EEEEELb0ELb1EEEvNS_9BwdParamsE)
        /*00b8*/ 	.short	0x0380
        /*00ba*/ 	.short	0x0128


	//----- nvinfo : EIATTR_SW_WAR
	.align		4
.L_3557:
        /*00bc*/ 	.byte	0x04, 0x36
        /*00be*/ 	.short	(.L_3559 - .L_3558)
.L_3558:
        /*00c0*/ 	.word	0x00000008
.L_3559:


//--------------------- .nv.info._ZN10layer_norm13ln_bwd_kernelINS_13Kernel_traitsI6__halfS2_fS2_fjLj3072ELj1ELj1ELj4ELj16ENS_18Kernel_traits_baseILj3072ES2_S2_fS2_fjLj128EEEEELb1ELb0ELb1ELb1EEEvNS_9BwdParamsE --------------------------
	.section	.nv.info._ZN10layer_norm13ln_bwd_kernelINS_13Kernel_traitsI6__halfS2_fS2_fjLj3072ELj1ELj1ELj4ELj16ENS_18Kernel_traits_baseILj3072ES2_S2_fS2_fjLj128EEEEELb1ELb0ELb1ELb1EEEvNS_9BwdParamsE,"",@"SHT_CUDA_INFO"
	.sectionflags	@""
	.align	4


	//----- nvinfo : EIATTR_CUDA_API_VERSION
	.align		4
        /*0000*/ 	.byte	0x04, 0x37
        /*0002*/ 	.short	(.L_3561 - .L_3560)
.L_3560:
        /*0004*/ 	.word	0x00000082


	//----- nvinfo : EIATTR_KPARAM_INFO
	.align		4
.L_3561:
        /*0008*/ 	.byte	0x04, 0x17
        /*000a*/ 	.short	(.L_3563 - .L_3562)
.L_3562:
        /*000c*/ 	.word	0x00000000
        /*0010*/ 	.short	0x0000
        /*0012*/ 	.short	0x0000
        /*0014*/ 	.byte	0x00, 0xf0, 0xa1, 0x04


	//----- nvinfo : EIATTR_SPARSE_MMA_MASK
	.align		4
.L_3563:
        /*0018*/ 	.byte	0x03, 0x50
        /*001a*/ 	.short	0x0000


	//----- nvinfo : EIATTR_MAXREG_COUNT
	.align		4
        /*001c*/ 	.byte	0x03, 0x1b
        /*001e*/ 	.short	0x00ff


	//----- nvinfo : EIATTR_NUM_BARRIERS
	.align		4
        /*0020*/ 	.byte	0x02, 0x4c
        /*0022*/ 	.byte	0x01
	.zero		1


	//----- nvinfo : EIATTR_MERCURY_ISA_VERSION
	.align		4
        /*0024*/ 	.byte	0x03, 0x5f
        /*0026*/ 	.short	0x0101


	//----- nvinfo : EIATTR_COOP_GROUP_MASK_REGIDS
	.align		4
        /*0028*/ 	.byte	0x04, 0x29
        /*002a*/ 	.short	(.L_3565 - .L_3564)


	//   ....[0]....
.L_3564:
        /*002c*/ 	.word	0xffffffff


	//   ....[1]....
        /*0030*/ 	.word	0xffffffff


	//   ....[2]....
        /*0034*/ 	.word	0xffffffff


	//   ....[3]....
        /*0038*/ 	.word	0xffffffff


	//   ....[4]....
        /*003c*/ 	.word	0xffffffff


	//   ....[5]....
        /*0040*/ 	.word	0xffffffff


	//   ....[6]....
        /*0044*/ 	.word	0xffffffff


	//   ....[7]....
        /*0048*/ 	.word	0xffffffff


	//   ....[8]....
        /*004c*/ 	.word	0xffffffff


	//   ....[9]....
        /*0050*/ 	.word	0xffffffff


	//----- nvinfo : EIATTR_COOP_GROUP_INSTR_OFFSETS
	.align		4
.L_3565:
        /*0054*/ 	.byte	0x04, 0x28
        /*0056*/ 	.short	(.L_3567 - .L_3566)


	//   ....[0]....
.L_3566:
        /*0058*/ 	.word	0x000018d0


	//   ....[1]....
        /*005c*/ 	.word	0x000018f0


	//   ....[2]....
        /*0060*/ 	.word	0x00001930


	//   ....[3]....
        /*0064*/ 	.word	0x00001940


	//   ....[4]....
        /*0068*/ 	.word	0x00001980


	//   ....[5]....
        /*006c*/ 	.word	0x00001990


	//   ....[6]....
        /*0070*/ 	.word	0x000019c0


	//   ....[7]....
        /*0074*/ 	.word	0x000019d0


	//   ....[8]....
        /*0078*/ 	.word	0x00001a00


	//   ....[9]....
        /*007c*/ 	.word	0x00001a10


	//----- nvinfo : EIATTR_VRC_CTA_INIT_COUNT
	.align		4
.L_3567:
        /*0080*/ 	.byte	0x02, 0x4a
	.zero		1
	.zero		1


	//----- nvinfo : EIATTR_EXIT_INSTR_OFFSETS
	.align		4
        /*0084*/ 	.byte	0x04, 0x1c
        /*0086*/ 	.short	(.L_3569 - .L_3568)


	//   ....[0]....
.L_3568:
        /*0088*/ 	.word	0x00006e80


	//----- nvinfo : EIATTR_MAX_THREADS
	.align		4
.L_3569:
        /*008c*/ 	.byte	0x04, 0x05
        /*008e*/ 	.short	(.L_3571 - .L_3570)
.L_3570:
        /*0090*/ 	.word	0x00000080
        /*0094*/ 	.word	0x00000001
        /*0098*/ 	.word	0x00000001


	//----- nvinfo : EIATTR_CRS_STACK_SIZE
	.align		4
.L_3571:
        /*009c*/ 	.byte	0x04, 0x1e
        /*009e*/ 	.short	(.L_3573 - .L_3572)
.L_3572:
        /*00a0*/ 	.word	0x00000000


	//----- nvinfo : EIATTR_CBANK_PARAM_SIZE
	.align		4
.L_3573:
        /*00a4*/ 	.byte	0x03, 0x19
        /*00a6*/ 	.short	0x0128


	//----- nvinfo : EIATTR_PARAM_CBANK
	.align		4
        /*00a8*/ 	.byte	0x04, 0x0a
        /*00aa*/ 	.short	(.L_3575 - .L_3574)
	.align		4
.L_3574:
        /*00ac*/ 	.word	index@(.nv.constant0._ZN10layer_norm13ln_bwd_kernelINS_13Kernel_traitsI6__halfS2_fS2_fjLj3072ELj1ELj1ELj4ELj16ENS_18Kernel_traits_baseILj3072ES2_S2_fS2_fjLj128EEEEELb1ELb0ELb1ELb1EEEvNS_9BwdParamsE)
        /*00b0*/ 	.short	0x0380
        /*00b2*/ 	.short	0x0128


	//----- nvinfo : EIATTR_SW_WAR
	.align		4
.L_3575:
        /*00b4*/ 	.byte	0x04, 0x36
        /*00b6*/ 	.short	(.L_3577 - .L_3576)
.L_3576:
        /*00b8*/ 	.word	0x00000008
.L_3577:


//--------------------- .nv.info._ZN10layer_norm13ln_bwd_kernelINS_13Kernel_traitsI6__halfS2_fS2_fjLj3072ELj1ELj1ELj4ELj16ENS_18Kernel_traits_baseILj3072ES2_S2_fS2_fjLj128EEEEELb1ELb1ELb0ELb0EEEvNS_9BwdParamsE --------------------------
	.section	.nv.info._ZN10layer_norm13ln_bwd_kernelINS_13Kernel_traitsI6__halfS2_fS2_fjLj3072ELj1ELj1ELj4ELj16ENS_18Kernel_traits_baseILj3072ES2_S2_fS2_fjLj128EEEEELb1ELb1ELb0ELb0EEEvNS_9BwdParamsE,"",@"SHT_CUDA_INFO"
	.sectionflags	@""
	.align	4


	//----- nvinfo : EIATTR_CUDA_API_VERSION
	.align		4
        /*0000*/ 	.byte	0x04, 0x37
        /*0002*/ 	.short	(.L_3579 - .L_3578)
.L_3578:
        /*0004*/ 	.word	0x00000082


	//----- nvinfo : EIATTR_KPARAM_INFO
	.align		4
.L_3579:
        /*0008*/ 	.byte	0x04, 0x17
        /*000a*/ 	.short	(.L_3581 - .L_3580)
.L_3580:
        /*000c*/ 	.word	0x00000000
        /*0010*/ 	.short	0x0000
        /*0012*/ 	.short	0x0000
        /*0014*/ 	.byte	0x00, 0xf0, 0xa1, 0x04


	//----- nvinfo : EIATTR_SPARSE_MMA_MASK
	.align		4
.L_3581:
        /*0018*/ 	.byte	0x03, 0x50
        /*001a*/ 	.short	0x0000


	//----- nvinfo : EIATTR_MAXREG_COUNT
	.align		4
        /*001c*/ 	.byte	0x03, 0x1b
        /*001e*/ 	.short	0x00ff


	//----- nvinfo : EIATTR_NUM_BARRIERS
	.align		4
        /*0020*/ 	.byte	0x02, 0x4c
        /*0022*/ 	.byte	0x01
	.zero		1


	//----- nvinfo : EIATTR_MERCURY_ISA_VERSION
	.align		4
        /*0024*/ 	.byte	0x03, 0x5f
        /*0026*/ 	.short	0x0101


	//----- nvinfo : EIATTR_COOP_GROUP_MASK_REGIDS
	.align		4
        /*0028*/ 	.byte	0x04, 0x29
        /*002a*/ 	.short	(.L_3583 - .L_3582)


	//   ....[0]....
.L_3582:
        /*002c*/ 	.word	0xffffffff


	//   ....[1]....
        /*0030*/ 	.word	0xffffffff


	//   ....[2]....
        /*0034*/ 	.word	0xffffffff


	//   ....[3]....
        /*0038*/ 	.word	0xffffffff


	//   ....[4]....
        /*003c*/ 	.word	0xffffffff


	//   ....[5]....
        /*0040*/ 	.word	0xffffffff


	//   ....[6]....
        /*0044*/ 	.word	0xffffffff


	//   ....[7]....
        /*0048*/ 	.word	0xffffffff


	//   ....[8]....
        /*004c*/ 	.word	0xffffffff


	//   ....[9]....
        /*0050*/ 	.word	0xffffffff


	//----- nvinfo : EIATTR_COOP_GROUP_INSTR_OFFSETS
	.align		4
.L_3583:
        /*0054*/ 	.byte	0x04, 0x28
        /*0056*/ 	.short	(.L_3585 - .L_3584)


	//   ....[0]....
.L_3584:
        /*0058*/ 	.word	0x00001a00


	//   ....[1]....
        /*005c*/ 	.word	0x00001a30


	//   ....[2]....
        /*0060*/ 	.word	0x00001a60


	//   ....[3]....
        /*0064*/ 	.word	0x00001a70


	//   ....[4]....
        /*0068*/ 	.word	0x00001aa0


	//   ....[5]....
        /*006c*/ 	.word	0x00001ab0


	//   ....[6]....
        /*0070*/ 	.word	0x00001ae0


	//   ....[7]....
        /*0074*/ 	.word	0x00001af0


	//   ....[8]....
        /*0078*/ 	.word	0x00001b20


	//   ....[9]....
        /*007c*/ 	.word	0x00001b30


	//----- nvinfo : EIATTR_VRC_CTA_INIT_COUNT
	.align		4
.L_3585:
        /*0080*/ 	.byte	0x02, 0x4a
	.zero		1
	.zero		1


	//----- nvinfo : EIATTR_EXIT_INSTR_OFFSETS
	.align		4
        /*0084*/ 	.byte	0x04, 0x1c
        /*0086*/ 	.short	(.L_3587 - .L_3586)


	//   ....[0]....
.L_3586:
        /*0088*/ 	.word	0x00007560


	//   ....[1]....
        /*008c*/ 	.word	0x00007630


	//----- nvinfo : EIATTR_MAX_THREADS
	.align		4
.L_3587:
        /*0090*/ 	.byte	0x04, 0x05
        /*0092*/ 	.short	(.L_3589 - .L_3588)
.L_3588:
        /*0094*/ 	.word	0x00000080
        /*0098*/ 	.word	0x00000001
        /*009c*/ 	.word	0x00000001


	//----- nvinfo : EIATTR_CRS_STACK_SIZE
	.align		4
.L_3589:
        /*00a0*/ 	.byte	0x04, 0x1e
        /*00a2*/ 	.short	(.L_3591 - .L_3590)
.L_3590:
        /*00a4*/ 	.word	0x00000000


	//----- nvinfo : EIATTR_CBANK_PARAM_SIZE
	.align		4
.L_3591:
        /*00a8*/ 	.byte	0x03, 0x19
        /*00aa*/ 	.short	0x0128


	//----- nvinfo : EIATTR_PARAM_CBANK
	.align		4
        /*00ac*/ 	.byte	0x04, 0x0a
        /*00ae*/ 	.short	(.L_3593 - .L_3592)
	.align		4
.L_3592:
        /*00b0*/ 	.word	index@(.nv.constant0._ZN10layer_norm13ln_bwd_kernelINS_13Kernel_traitsI6__halfS2_fS2_fjLj3072ELj1ELj1ELj4ELj16ENS_18Kernel_traits_baseILj3072ES2_S2_fS2_fjLj128EEEEELb1ELb1ELb0ELb0EEEvNS_9BwdParamsE)
        /*00b4*/ 	.short	0x0380
        /*00b6*/ 	.short	0x0128


	//----- nvinfo : EIATTR_SW_WAR
	.align		4
.L_3593:
        /*00b8*/ 	.byte	0x04, 0x36
        /*00ba*/ 	.short	(.L_3595 - .L_3594)
.L_3594:
        /*00bc*/ 	.word	0x00000008
.L_3595:


//--------------------- .nv.info._ZN10layer_norm13ln_bwd_kernelINS_13Kernel_traitsI6__halfS2_fS2_fjLj3072ELj1ELj1ELj4ELj16ENS_18Kernel_traits_baseILj3072ES2_S2_fS2_fjLj128EEEEELb1ELb1ELb0ELb1EEEvNS_9BwdParamsE --------------------------
	.section	.nv.info._ZN10layer_norm13ln_bwd_kernelINS_13Kernel_traitsI6__halfS2_fS2_fjLj3072ELj1ELj1ELj4ELj16ENS_18Kernel_traits_baseILj3072ES2_S2_fS2_fjLj128EEEEELb1ELb1ELb0ELb1EEEvNS_9BwdParamsE,"",@"SHT_CUDA_INFO"
	.sectionflags	@""
	.align	4


	//----- nvinfo : EIATTR_CUDA_API_VERSION
	.align		4
        /*0000*/ 	.byte	0x04, 0x37
        /*0002*/ 	.short	(.L_3597 - .L_3596)
.L_3596:
        /*0004*/ 	.word	0x00000082


	//----- nvinfo : EIATTR_KPARAM_INFO
	.align		4
.L_3597:
        /*0008*/ 	.byte	0x04, 0x17
        /*000a*/ 	.short	(.L_3599 - .L_3598)
.L_3598:
        /*000c*/ 	.word	0x00000000
        /*0010*/ 	.short	0x0000
        /*0012*/ 	.short	0x0000
        /*0014*/ 	.byte	0x00, 0xf0, 0xa1, 0x04


	//----- nvinfo : EIATTR_SPARSE_MMA_MASK
	.align		4
.L_3599:
        /*0018*/ 	.byte	0x03, 0x50
        /*001a*/ 	.short	0x0000


	//----- nvinfo : EIATTR_MAXREG_COUNT
	.align		4
        /*001c*/ 	.byte	0x03, 0x1b
        /*001e*/ 	.short	0x00ff


	//----- nvinfo : EIATTR_NUM_BARRIERS
	.align		4
        /*0020*/ 	.byte	0x02, 0x4c
        /*0022*/ 	.byte	0x01
	.zero		1


	//----- nvinfo : EIATTR_MERCURY_ISA_VERSION
	.align		4
        /*0024*/ 	.byte	0x03, 0x5f
        /*0026*/ 	.short	0x0101


	//----- nvinfo : EIATTR_COOP_GROUP_MASK_REGIDS
	.align		4
        /*0028*/ 	.byte	0x04, 0x29
        /*002a*/ 	.short	(.L_3601 - .L_3600)


	//   ....[0]....
.L_3600:
        /*002c*/ 	.word	0xffffffff


	//   ....[1]....
        /*0030*/ 	.word	0xffffffff


	//   ....[2]....
        /*0034*/ 	.word	0xffffffff


	//   ....[3]....
        /*0038*/ 	.word	0xffffffff


	//   ....[4]....
        /*003c*/ 	.word	0xffffffff


	//   ....[5]....
        /*0040*/ 	.word	0xffffffff


	//   ....[6]....
        /*0044*/ 	.word	0xffffffff


	//   ....[7]....
        /*0048*/ 	.word	0xffffffff


	//   ....[8]....
        /*004c*/ 	.word	0xffffffff


	//   ....[9]....
        /*0050*/ 	.word	0xffffffff


	//----- nvinfo : EIATTR_COOP_GROUP_INSTR_OFFSETS
	.align		4
.L_3601:
        /*0054*/ 	.byte	0x04, 0x28
        /*0056*/ 	.short	(.L_3603 - .L_3602)


	//   ....[0]....
.L_3602:
        /*0058*/ 	.word	0x00001320


	//   ....[1]....
        /*005c*/ 	.word	0x00001330


	//   ....[2]....
        /*0060*/ 	.word	0x00001360


	//   ....[3]....
        /*0064*/ 	.word	0x00001370


	//   ....[4]....
        /*0068*/ 	.word	0x000013a0


	//   ....[5]....
        /*006c*/ 	.word	0x000013b0


	//   ....[6]....
        /*0070*/ 	.word	0x000013f0


	//   ....[7]....
        /*0074*/ 	.word	0x00001400


	//   ....[8]....
        /*0078*/ 	.word	0x00001480


	//   ....[9]....
        /*007c*/ 	.word	0x000014b0


	//----- nvinfo : EIATTR_VRC_CTA_INIT_COUNT
	.align		4
.L_3603:
        /*0080*/ 	.byte	0x02, 0x4a
	.zero		1
	.zero		1


	//----- nvinfo : EIATTR_EXIT_INSTR_OFFSETS
	.align		4
        /*0084*/ 	.byte	0x04, 0x1c
        /*0086*/ 	.short	(.L_3605 - .L_3604)


	//   ....[0]....
.L_3604:
        /*0088*/ 	.word	0x00007000


	//----- nvinfo : EIATTR_MAX_THREADS
	.align		4
.L_3605:
        /*008c*/ 	.byte	0x04, 0x05
        /*008e*/ 	.short	(.L_3607 - .L_3606)
.L_3606:
        /*0090*/ 	.word	0x00000080
        /*0094*/ 	.word	0x00000001
        /*0098*/ 	.word	0x00000001


	//----- nvinfo : EIATTR_CBANK_PARAM_SIZE
	.align		4
.L_3607:
        /*009c*/ 	.byte	0x03, 0x19
        /*009e*/ 	.short	0x0128


	//----- nvinfo : EIATTR_PARAM_CBANK
	.align		4
        /*00a0*/ 	.byte	0x04, 0x0a
        /*00a2*/ 	.short	(.L_3609 - .L_3608)
	.align		4
.L_3608:
        /*00a4*/ 	.word	index@(.nv.constant0._ZN10layer_norm13ln_bwd_kernelINS_13Kernel_traitsI6__halfS2_fS2_fjLj3072ELj1ELj1ELj4ELj16ENS_18Kernel_traits_baseILj3072ES2_S2_fS2_fjLj128EEEEELb1ELb1ELb0ELb1EEEvNS_9BwdParamsE)
        /*00a8*/ 	.short	0x0380
        /*00aa*/ 	.short	0x0128


	//----- nvinfo : EIATTR_SW_WAR
	.align		4
.L_3609:
        /*00ac*/ 	.byte	0x04, 0x36
        /*00ae*/ 	.short	(.L_3611 - .L_3610)
.L_3610:
        /*00b0*/ 	.word	0x00000008
.L_3611:


//--------------------- .nv.info._ZN10layer_norm22ln_bwd_finalize_kernelINS_22Kernel_traits_finalizeILj3072E6__halfS2_fS2_fjLb1ELj1024ELj4ENS_18Kernel_traits_baseILj3072ES2_S2_fS2_fjLj1024EEEEELb1ELb0EEEvNS_9BwdParamsE --------------------------
	.section	.nv.info._ZN10layer_norm22ln_bwd_finalize_kernelINS_22Kernel_traits_finalizeILj3072E6__halfS2_fS2_fjLb1ELj1024ELj4ENS_18Kernel_traits_baseILj3072ES2_S2_fS2_fjLj1024EEEEELb1ELb0EEEvNS_9BwdParamsE,"",@"SHT_CUDA_INFO"
	.sectionflags	@""
	.align	4


	//----- nvinfo : EIATTR_CUDA_API_VERSION
	.align		4
        /*0000*/ 	.byte	0x04, 0x37
        /*0002*/ 	.short	(.L_3613 - .L_3612)
.L_3612:
        /*0004*/ 	.word	0x00000082


	//----- nvinfo : EIATTR_KPARAM_INFO
	.align		4
.L_3613:
        /*0008*/ 	.byte	0x04, 0x17
        /*000a*/ 	.short	(.L_3615 - .L_3614)
.L_3614:
        /*000c*/ 	.word	0x00000000
        /*0010*/ 	.short	0x0000
        /*0012*/ 	.short	0x0000
        /*0014*/ 	.byte	0x00, 0xf0, 0xa1, 0x04


	//----- nvinfo : EIATTR_SPARSE_MMA_MASK
	.align		4
.L_3615:
        /*0018*/ 	.byte	0x03, 0x50
        /*001a*/ 	.short	0x0000


	//----- nvinfo : EIATTR_MAXREG_COUNT
	.align		4
        /*001c*/ 	.byte	0x03, 0x1b
        /*001e*/ 	.short	0x0040


	//----- nvinfo : EIATTR_NUM_BARRIERS
	.align		4
        /*0020*/ 	.byte	0x02, 0x4c
        /*0022*/ 	.byte	0x01
	.zero		1


	//----- nvinfo : EIATTR_MERCURY_ISA_VERSION
	.align		4
        /*0024*/ 	.byte	0x03, 0x5f
        /*0026*/ 	.short	0x0101


	//----- nvinfo : EIATTR_COOP_GROUP_MASK_REGIDS
	.align		4
        /*0028*/ 	.byte	0x04, 0x29
        /*002a*/ 	.short	(.L_3617 - .L_3616)


	//   ....[0]....
.L_3616:
        /*002c*/ 	.word	0xffffffff


	//   ....[1]....
        /*0030*/ 	.word	0xffffffff


	//   ....[2]....
        /*0034*/ 	.word	0xffffffff


	//   ....[3]....
        /*0038*/ 	.word	0xffffffff


	//   ....[4]....
        /*003c*/ 	.word	0xffffffff


	//   ....[5]....
        /*0040*/ 	.word	0xffffffff


	//   ....[6]....
        /*0044*/ 	.word	0xffffffff


	//   ....[7]....
        /*0048*/ 	.word	0xffffffff


	//   ....[8]....
        /*004c*/ 	.word	0xffffffff


	//   ....[9]....
        /*0050*/ 	.word	0xffffffff


	//   ....[10]....
        /*0054*/ 	.word	0xffffffff


	//   ....[11]....
        /*0058*/ 	.word	0xffffffff


	//   ....[12]....
        /*005c*/ 	.word	0xffffffff


	//   ....[13]....
        /*0060*/ 	.word	0xffffffff


	//   ....[14]....
        /*0064*/ 	.word	0xffffffff


	//----- nvinfo : EIATTR_COOP_GROUP_INSTR_OFFSETS
	.align		4
.L_3617:
        /*0068*/ 	.byte	0x04, 0x28
        /*006a*/ 	.short	(.L_3619 - .L_3618)


	//   ....[0]....
.L_3618:
        /*006c*/ 	.word	0x00001060


	//   ....[1]....
        /*0070*/ 	.word	0x00001070


	//   ....[2]....
        /*0074*/ 	.word	0x00001080


	//   ....[3]....
        /*0078*/ 	.word	0x000010b0


	//   ....[4]....
        /*007c*/ 	.word	0x000010d0


	//   ....[5]....
        /*0080*/ 	.word	0x000010e0


	//   ....[6]....
        /*0084*/ 	.word	0x00001110


	//   ....[7]....
        /*0088*/ 	.word	0x00001130


	//   ....[8]....
        /*008c*/ 	.word	0x00001140


	//   ....[9]....
        /*0090*/ 	.word	0x00001180


	//   ....[10]....
        /*0094*/ 	.word	0x000011b0


	//   ....[11]....
        /*0098*/ 	.word	0x000011c0


	//   ....[12]....
        /*009c*/ 	.word	0x00001200


	//   ....[13]....
        /*00a0*/ 	.word	0x00001220


	//   ....[14]....
        /*00a4*/ 	.word	0x00001230


	//----- nvinfo : EIATTR_VRC_CTA_INIT_COUNT
	.align		4
.L_3619:
        /*00a8*/ 	.byte	0x02, 0x4a
	.zero		1
	.zero		1


	//----- nvinfo : EIATTR_EXIT_INSTR_OFFSETS
	.align		4
        /*00ac*/ 	.byte	0x04, 0x1c
        /*00ae*/ 	.short	(.L_3621 - .L_3620)


	//   ....[0]....
.L_3620:
        /*00b0*/ 	.word	0x00000060


	//   ....[1]....
        /*00b4*/ 	.word	0x000012b0


	//   ....[2]....
        /*00b8*/ 	.word	0x000012e0


	//   ....[3]....
        /*00bc*/ 	.word	0x000013f0


	//----- nvinfo : EIATTR_MAX_THREADS
	.align		4
.L_3621:
        /*00c0*/ 	.byte	0x04, 0x05
        /*00c2*/ 	.short	(.L_3623 - .L_3622)
.L_3622:
        /*00c4*/ 	.word	0x00000400
        /*00c8*/ 	.word	0x00000001
        /*00cc*/ 	.word	0x00000001


	//----- nvinfo : EIATTR_CRS_STACK_SIZE
	.align		4
.L_3623:
        /*00d0*/ 	.byte	0x04, 0x1e
        /*00d2*/ 	.short	(.L_3625 - .L_3624)
.L_3624:
        /*00d4*/ 	.word	0x00000000


	//----- nvinfo : EIATTR_CBANK_PARAM_SIZE
	.align		4
.L_3625:
        /*00d8*/ 	.byte	0x03, 0x19
        /*00da*/ 	.short	0x0128


	//----- nvinfo : EIATTR_PARAM_CBANK
	.align		4
        /*00dc*/ 	.byte	0x04, 0x0a
        /*00de*/ 	.short	(.L_3627 - .L_3626)
	.align		4
.L_3626:
        /*00e0*/ 	.word	index@(.nv.constant0._ZN10layer_norm22ln_bwd_finalize_kernelINS_22Kernel_traits_finalizeILj3072E6__halfS2_fS2_fjLb1ELj1024ELj4ENS_18Kernel_traits_baseILj3072ES2_S2_fS2_fjLj1024EEEEELb1ELb0EEEvNS_9BwdParamsE)
        /*00e4*/ 	.short	0x0380
        /*00e6*/ 	.short	0x0128


	//----- nvinfo : EIATTR_SW_WAR
	.align		4
.L_3627:
        /*00e8*/ 	.byte	0x04, 0x36
        /*00ea*/ 	.short	(.L_3629 - .L_3628)
.L_3628:
        /*00ec*/ 	.word	0x00000008
.L_3629:


//--------------------- .nv.info._ZN10layer_norm13ln_bwd_kernelINS_13Kernel_traitsI6__halfS2_fS2_fjLj3072ELj1ELj1ELj4ELj16ENS_18Kernel_traits_baseILj3072ES2_S2_fS2_fjLj128EEEEELb1ELb1ELb1ELb0EEEvNS_9BwdParamsE --------------------------
	.section	.nv.info._ZN10layer_norm13ln_bwd_kernelINS_13Kernel_traitsI6__halfS2_fS2_fjLj3072ELj1ELj1ELj4ELj16ENS_18Kernel_traits_baseILj3072ES2_S2_fS2_fjLj128EEEEELb1ELb1ELb1ELb0EEEvNS_9BwdParamsE,"",@"SHT_CUDA_INFO"
	.sectionflags	@""
	.align	4


	//----- nvinfo : EIATTR_CUDA_API_VERSION
	.align		4
        /*0000*/ 	.byte	0x04, 0x37
        /*0002*/ 	.short	(.L_3631 - .L_3630)
.L_3630:
        /*0004*/ 	.word	0x00000082


	//----- nvinfo : EIATTR_KPARAM_INFO
	.align		4
.L_3631:
        /*0008*/ 	.byte	0x04, 0x17
        /*000a*/ 	.short	(.L_3633 - .L_3632)
.L_3632:
        /*000c*/ 	.word	0x00000000
        /*0010*/ 	.short	0x0000
        /*0012*/ 	.short	0x0000
        /*0014*/ 	.byte	0x00, 0xf0, 0xa1, 0x04


	//----- nvinfo : EIATTR_SPARSE_MMA_MASK
	.align		4
.L_3633:
        /*0018*/ 	.byte	0x03, 0x50
        /*001a*/ 	.short	0x0000


	//----- nvinfo : EIATTR_MAXREG_COUNT
	.align		4
        /*001c*/ 	.byte	0x03, 0x1b
        /*001e*/ 	.short	0x00ff


	//----- nvinfo : EIATTR_NUM_BARRIERS
	.align		4
        /*0020*/ 	.byte	0x02, 0x4c
        /*0022*/ 	.byte	0x01
	.zero		1


	//----- nvinfo : EIATTR_MERCURY_ISA_VERSION
	.align		4
        /*0024*/ 	.byte	0x03, 0x5f
        /*0026*/ 	.short	0x0101


	//----- nvinfo : EIATTR_COOP_GROUP_MASK_REGIDS
	.align		4
        /*0028*/ 	.byte	0x04, 0x29
        /*002a*/ 	.short	(.L_3635 - .L_3634)


	//   ....[0]....
.L_3634:
        /*002c*/ 	.word	0xffffffff


	//   ....[1]....
        /*0030*/ 	.word	0xffffffff


	//   ....[2]....
        /*0034*/ 	.word	0xffffffff


	//   ....[3]....
        /*0038*/ 	.word	0xffffffff


	//   ....[4]....
        /*003c*/ 	.word	0xffffffff


	//   ....[5]....
        /*0040*/ 	.word	0xffffffff


	//   ....[6]....
        /*0044*/ 	.word	0xffffffff


	//   ....[7]....
        /*0048*/ 	.word	0xffffffff


	//   ....[8]....
        /*004c*/ 	.word	0xffffffff


	//   ....[9]....
        /*0050*/ 	.word	0xffffffff


	//----- nvinfo : EIATTR_COOP_GROUP_INSTR_OFFSETS
	.align		4
.L_3635:
        /*0054*/ 	.byte	0x04, 0x28
        /*0056*/ 	.short	(.L_3637 - .L_3636)


	//   ....[0]....
.L_3636:
        /*0058*/ 	.word	0x00001f10


	//   ....[1]....
        /*005c*/ 	.word	0x00001f30


	//   ....[2]....
        /*0060*/ 	.word	0x00001f70


	//   ....[3]....
        /*0064*/ 	.word	0x00001f80


	//   ....[4]....
        /*0068*/ 	.word	0x00001fc0


	//   ....[5]....
        /*006c*/ 	.word	0x00001fd0


	//   ....[6]....
        /*0070*/ 	.word	0x00002000


	//   ....[7]....
        /*0074*/ 	.word	0x00002010


	//   ....[8]....
        /*0078*/ 	.word	0x00002040


	//   ....[9]....
        /*007c*/ 	.word	0x00002050


	//----- nvinfo : EIATTR_VRC_CTA_INIT_COUNT
	.align		4
.L_3637:
        /*0080*/ 	.byte	0x02, 0x4a
	.zero		1
	.zero		1


	//----- nvinfo : EIATTR_EXIT_INSTR_OFFSETS
	.align		4
        /*0084*/ 	.byte	0x04, 0x1c
        /*0086*/ 	.short	(.L_3639 - .L_3638)


	//   ....[0]....
.L_3638:
        /*0088*/ 	.word	0x0000ada0


	//   ....[1]....
        /*008c*/ 	.word	0x0000ae70


	//----- nvinfo : EIATTR_MAX_THREADS
	.align		4
.L_3639:
        /*0090*/ 	.byte	0x04, 0x05
        /*0092*/ 	.short	(.L_3641 - .L_3640)
.L_3640:
        /*0094*/ 	.word	0x00000080
        /*0098*/ 	.word	0x00000001
        /*009c*/ 	.word	0x00000001


	//----- nvinfo : EIATTR_CRS_STACK_SIZE
	.align		4
.L_3641:
        /*00a0*/ 	.byte	0x04, 0x1e
        /*00a2*/ 	.short	(.L_3643 - .L_3642)
.L_3642:
        /*00a4*/ 	.word	0x00000000


	//----- nvinfo : EIATTR_CBANK_PARAM_SIZE
	.align		4
.L_3643:
        /*00a8*/ 	.byte	0x03, 0x19
        /*00aa*/ 	.short	0x0128


	//----- nvinfo : EIATTR_PARAM_CBANK
	.align		4
        /*00ac*/ 	.byte	0x04, 0x0a
        /*00ae*/ 	.short	(.L_3645 - .L_3644)
	.align		4
.L_3644:
        /*00b0*/ 	.word	index@(.nv.constant0._ZN10layer_norm13ln_bwd_kernelINS_13Kernel_traitsI6__halfS2_fS2_fjLj3072ELj1ELj1ELj4ELj16ENS_18Kernel_traits_baseILj3072ES2_S2_fS2_fjLj128EEEEELb1ELb1ELb1ELb0EEEvNS_9BwdParamsE)
        /*00b4*/ 	.short	0x0380
        /*00b6*/ 	.short	0x0128


	//----- nvinfo : EIATTR_SW_WAR
	.align		4
.L_3645:
        /*00b8*/ 	.byte	0x04, 0x36
        /*00ba*/ 	.short	(.L_3647 - .L_3646)
.L_3646:
        /*00bc*/ 	.word	0x00000008
.L_3647:


//--------------------- .nv.info._ZN10layer_norm22ln_bwd_finalize_kernelINS_22Kernel_traits_finalizeILj3072E6__halfS2_fS2_fjLb1ELj1024ELj4ENS_18Kernel_traits_baseILj3072ES2_S2_fS2_fjLj1024EEEEELb1ELb1EEEvNS_9BwdParamsE --------------------------
	.section	.nv.info._ZN10layer_norm22ln_bwd_finalize_kernelINS_22Kernel_traits_finalizeILj3072E6__halfS2_fS2_fjLb1ELj1024ELj4ENS_18Kernel_traits_baseILj3072ES2_S2_fS2_fjLj1024EEEEELb1ELb1EEEvNS_9BwdParamsE,"",@"SHT_CUDA_INFO"
	.sectionflags	@""
	.align	4


	//----- nvinfo : EIATTR_CUDA_API_VERSION
	.align		4
        /*0000*/ 	.byte	0x04, 0x37
        /*0002*/ 	.short	(.L_3649 - .L_3648)
.L_3648:
        /*0004*/ 	.word	0x00000082


	//----- nvinfo : EIATTR_KPARAM_INFO
	.align		4
.L_3649:
        /*0008*/ 	.byte	0x04, 0x17
        /*000a*/ 	.short	(.L_3651 - .L_3650)
.L_3650:
        /*000c*/ 	.word	0x00000000
        /*0010*/ 	.short	0x0000
        /*0012*/ 	.short	0x0000
        /*0014*/ 	.byte	0x00, 0xf0, 0xa1, 0x04


	//----- nvinfo : EIATTR_SPARSE_MMA_MASK
	.align		4
.L_3651:
        /*0018*/ 	.byte	0x03, 0x50
        /*001a*/ 	.short	0x0000


	//----- nvinfo : EIATTR_MAXREG_COUNT
	.align		4
        /*001c*/ 	.byte	0x03, 0x1b
        /*001e*/ 	.short	0x0040


	//----- nvinfo : EIATTR_NUM_BARRIERS
	.align		4
        /*0020*/ 	.byte	0x02, 0x4c
        /*0022*/ 	.byte	0x01
	.zero		1


	//----- nvinfo : EIATTR_MERCURY_ISA_VERSION
	.align		4
        /*0024*/ 	.byte	0x03, 0x5f
        /*0026*/ 	.short	0x0101


	//----- nvinfo : EIATTR_COOP_GROUP_MASK_REGIDS
	.align		4
        /*0028*/ 	.byte	0x04, 0x29
        /*002a*/ 	.short	(.L_3653 - .L_3652)


	//   ....[0]....
.L_3652:
        /*002c*/ 	.word	0xffffffff


	//   ....[1]....
        /*0030*/ 	.word	0xffffffff


	//   ....[2]....
        /*0034*/ 	.word	0xffffffff


	//   ....[3]....
        /*0038*/ 	.word	0xffffffff


	//   ....[4]....
        /*003c*/ 	.word	0xffffffff


	//   ....[5]....
        /*0040*/ 	.word	0xffffffff


	//   ....[6]....
        /*0044*/ 	.word	0xffffffff


	//   ....[7]....
        /*0048*/ 	.word	0xffffffff


	//   ....[8]....
        /*004c*/ 	.word	0xffffffff


	//   ....[9]....
        /*0050*/ 	.word	0xffffffff


	//   ....[10]....
        /*0054*/ 	.word	0xffffffff


	//   ....[11]....
        /*0058*/ 	.word	0xffffffff


	//   ....[12]....
        /*005c*/ 	.word	0xffffffff


	//   ....[13]....
        /*0060*/ 	.word	0xffffffff


	//   ....[14]....
        /*0064*/ 	.word	0xffffffff


	//----- nvinfo : EIATTR_COOP_GROUP_INSTR_OFFSETS
	.align		4
.L_3653:
        /*0068*/ 	.byte	0x04, 0x28
        /*006a*/ 	.short	(.L_3655 - .L_3654)


	//   ....[0]....
.L_3654:
        /*006c*/ 	.word	0x00001070


	//   ....[1]....
        /*0070*/ 	.word	0x00001080


	//   ....[2]....
        /*0074*/ 	.word	0x00001090


	//   ....[3]....
        /*0078*/ 	.word	0x000010c0


	//   ....[4]....
        /*007c*/ 	.word	0x000010e0


	//   ....[5]....
        /*0080*/ 	.word	0x000010f0


	//   ....[6]....
        /*0084*/ 	.word	0x00001120


	//   ....[7]....
        /*0088*/ 	.word	0x00001140


	//   ....[8]....
        /*008c*/ 	.word	0x00001150


	//   ....[9]....
        /*0090*/ 	.word	0x00001180


	//   ....[10]....
        /*0094*/ 	.word	0x000011a0


	//   ....[11]....
        /*0098*/ 	.word	0x000011b0


	//   ....[12]....
        /*009c*/ 	.word	0x000011f0


	//   ....[13]....
        /*00a0*/ 	.word	0x00001210


	//   ....[14]....
        /*00a4*/ 	.word	0x00001220


	//----- nvinfo : EIATTR_VRC_CTA_INIT_COUNT
	.align		4
.L_3655:
        /*00a8*/ 	.byte	0x02, 0x4a
	.zero		1
	.zero		1


	//----- nvinfo : EIATTR_EXIT_INSTR_OFFSETS
	.align		4
        /*00ac*/ 	.byte	0x04, 0x1c
        /*00ae*/ 	.short	(.L_3657 - .L_3656)


	//   ....[0]....
.L_3656:
        /*00b0*/ 	.word	0x00000060


	//   ....[1]....
        /*00b4*/ 	.word	0x000012a0


	//   ....[2]....
        /*00b8*/ 	.word	0x000013c0


	//----- nvinfo : EIATTR_MAX_THREADS
	.align		4
.L_3657:
        /*00bc*/ 	.byte	0x04, 0x05
        /*00be*/ 	.short	(.L_3659 - .L_3658)
.L_3658:
        /*00c0*/ 	.word	0x00000400
        /*00c4*/ 	.word	0x00000001
        /*00c8*/ 	.word	0x00000001


	//----- nvinfo : EIATTR_CRS_STACK_SIZE
	.align		4
.L_3659:
        /*00cc*/ 	.byte	0x04, 0x1e
        /*00ce*/ 	.short	(.L_3661 - .L_3660)
.L_3660:
        /*00d0*/ 	.word	0x00000000


	//----- nvinfo : EIATTR_CBANK_PARAM_SIZE
	.align		4
.L_3661:
        /*00d4*/ 	.byte	0x03, 0x19
        /*00d6*/ 	.short	0x0128


	//----- nvinfo : EIATTR_PARAM_CBANK
	.align		4
        /*00d8*/ 	.byte	0x04, 0x0a
        /*00da*/ 	.short	(.L_3663 - .L_3662)
	.align		4
.L_3662:
        /*00dc*/ 	.word	index@(.nv.constant0._ZN10layer_norm22ln_bwd_finalize_kernelINS_22Kernel_traits_finalizeILj3072E6__halfS2_fS2_fjLb1ELj1024ELj4ENS_18Kernel_traits_baseILj3072ES2_S2_fS2_fjLj1024EEEEELb1ELb1EEEvNS_9BwdParamsE)
        /*00e0*/ 	.short	0x0380
        /*00e2*/ 	.short	0x0128


	//----- nvinfo : EIATTR_SW_WAR
	.align		4
.L_3663:
        /*00e4*/ 	.byte	0x04, 0x36
        /*00e6*/ 	.short	(.L_3665 - .L_3664)
.L_3664:
        /*00e8*/ 	.word	0x00000008
.L_3665:


//--------------------- .nv.info._ZN10layer_norm13ln_bwd_kernelINS_13Kernel_traitsI6__halfS2_fS2_fjLj3072ELj1ELj1ELj4ELj16ENS_18Kernel_traits_baseILj3072ES2_S2_fS2_fjLj128EEEEELb1ELb1ELb1ELb1EEEvNS_9BwdParamsE --------------------------
	.section	.nv.info._ZN10layer_norm13ln_bwd_kernelINS_13Kernel_traitsI6__halfS2_fS2_fjLj3072ELj1ELj1ELj4ELj16ENS_18Kernel_traits_baseILj3072ES2_S2_fS2_fjLj128EEEEELb1ELb1ELb1ELb1EEEvNS_9BwdParamsE,"",@"SHT_CUDA_INFO"
	.sectionflags	@""
	.align	4


	//----- nvinfo : EIATTR_CUDA_API_VERSION
	.align		4
        /*0000*/ 	.byte	0x04, 0x37
        /*0002*/ 	.short	(.L_3667 - .L_3666)
.L_3666:
        /*0004*/ 	.word	0x00000082


	//----- nvinfo : EIATTR_KPARAM_INFO
	.align		4
.L_3667:
        /*0008*/ 	.byte	0x04, 0x17
        /*000a*/ 	.short	(.L_3669 - .L_3668)
.L_3668:
        /*000c*/ 	.word	0x00000000
        /*0010*/ 	.short	0x0000
        /*0012*/ 	.short	0x0000
        /*0014*/ 	.byte	0x00, 0xf0, 0xa1, 0x04


	//----- nvinfo : EIATTR_SPARSE_MMA_MASK
	.align		4
.L_3669:
        /*0018*/ 	.byte	0x03, 0x50
        /*001a*/ 	.short	0x0000


	//----- nvinfo : EIATTR_MAXREG_COUNT
	.align		4
        /*001c*/ 	.byte	0x03, 0x1b
        /*001e*/ 	.short	0x00ff


	//----- nvinfo : EIATTR_NUM_BARRIERS
	.align		4
        /*0020*/ 	.byte	0x02, 0x4c
        /*0022*/ 	.byte	0x01
	.zero		1


	//----- nvinfo : EIATTR_MERCURY_ISA_VERSION
	.align		4
        /*0024*/ 	.byte	0x03, 0x5f
        /*0026*/ 	.short	0x0101


	//----- nvinfo : EIATTR_COOP_GROUP_MASK_REGIDS
	.align		4
        /*0028*/ 	.byte	0x04, 0x29
        /*002a*/ 	.short	(.L_3671 - .L_3670)


	//   ....[0]....
.L_3670:
        /*002c*/ 	.word	0xffffffff


	//   ....[1]....
        /*0030*/ 	.word	0xffffffff


	//   ....[2]....
        /*0034*/ 	.word	0xffffffff


	//   ....[3]....
        /*0038*/ 	.word	0xffffffff


	//   ....[4]....
        /*003c*/ 	.word	0xffffffff


	//   ....[5]....
        /*0040*/ 	.word	0xffffffff


	//   ....[6]....
        /*0044*/ 	.word	0xffffffff


	//   ....[7]....
        /*0048*/ 	.word	0xffffffff


	//   ....[8]....
        /*004c*/ 	.word	0xffffffff


	//   ....[9]....
        /*0050*/ 	.word	0xffffffff


	//----- nvinfo : EIATTR_COOP_GROUP_INSTR_OFFSETS
	.align		4
.L_3671:
        /*0054*/ 	.byte	0x04, 0x28
        /*0056*/ 	.short	(.L_3673 - .L_3672)


	//   ....[0]....
.L_3672:
        /*0058*/ 	.word	0x00001950


	//   ....[1]....
        /*005c*/ 	.word	0x00001990


	//   ....[2]....
        /*0060*/ 	.word	0x000019f0


	//   ....[3]....
        /*0064*/ 	.word	0x00001a00


	//   ....[4]....
        /*0068*/ 	.word	0x00001a40


	//   ....[5]....
        /*006c*/ 	.word	0x00001a50


	//   ....[6]....
        /*0070*/ 	.word	0x00001a90


	//   ....[7]....
        /*0074*/ 	.word	0x00001ab0


	//   ....[8]....
        /*0078*/ 	.word	0x00001af0


	//   ....[9]....
        /*007c*/ 	.word	0x00001b10


	//----- nvinfo : EIATTR_VRC_CTA_INIT_COUNT
	.align		4
.L_3673:
        /*0080*/ 	.byte	0x02, 0x4a
	.zero		1
	.zero		1


	//----- nvinfo : EIATTR_EXIT_INSTR_OFFSETS
	.align		4
        /*0084*/ 	.byte	0x04, 0x1c
        /*0086*/ 	.short	(.L_3675 - .L_3674)


	//   ....[0]....
.L_3674:
        /*0088*/ 	.word	0x00008c70


	//----- nvinfo : EIATTR_MAX_THREADS
	.align		4
.L_3675:
        /*008c*/ 	.byte	0x04, 0x05
        /*008e*/ 	.short	(.L_3677 - .L_3676)
.L_3676:
        /*0090*/ 	.word	0x00000080
        /*0094*/ 	.word	0x00000001
        /*0098*/ 	.word	0x00000001


	//----- nvinfo : EIATTR_CRS_STACK_SIZE
	.align		4
.L_3677:
        /*009c*/ 	.byte	0x04, 0x1e
        /*009e*/ 	.short	(.L_3679 - .L_3678)
.L_3678:
        /*00a0*/ 	.word	0x00000000


	//----- nvinfo : EIATTR_CBANK_PARAM_SIZE
	.align		4
.L_3679:
        /*00a4*/ 	.byte	0x03, 0x19
        /*00a6*/ 	.short	0x0128


	//----- nvinfo : EIATTR_PARAM_CBANK
	.align		4
        /*00a8*/ 	.byte	0x04, 0x0a
        /*00aa*/ 	.short	(.L_3681 - .L_3680)
	.align		4
.L_3680:
        /*00ac*/ 	.word	index@(.nv.constant0._ZN10layer_norm13ln_bwd_kernelINS_13Kernel_traitsI6__halfS2_fS2_fjLj3072ELj1ELj1ELj4ELj16ENS_18Kernel_traits_baseILj3072ES2_S2_fS2_fjLj128EEEEELb1ELb1ELb1ELb1EEEvNS_9BwdParamsE)
        /*00b0*/ 	.short	0x0380
        /*00b2*/ 	.short	0x0128


	//----- nvinfo : EIATTR_SW_WAR
	.align		4
.L_3681:
        /*00b4*/ 	.byte	0x04, 0x36
        /*00b6*/ 	.short	(.L_3683 - .L_3682)
.L_3682:
        /*00b8*/ 	.word	0x00000008
.L_3683:


//--------------------- .nv.info._ZN10layer_norm13ln_bwd_kernelINS_13Kernel_traitsIf6__halffS2_fjLj3072ELj1ELj1ELj4ELj16ENS_18Kernel_traits_baseILj3072EfS2_fS2_fjLj128EEEEELb0ELb0ELb0ELb0EEEvNS_9BwdParamsE --------------------------
	.section	.nv.info._ZN10layer_norm13ln_bwd_kernelINS_13Kernel_traitsIf6__halffS2_fjLj3072ELj1ELj1ELj4ELj16ENS_18Kernel_traits_baseILj3072EfS2_fS2_fjLj128EEEEELb0ELb0ELb0ELb0EEEvNS_9BwdParamsE,"",@"SHT_CUDA_INFO"
	.sectionflags	@""
	.align	4


	//----- nvinfo : EIATTR_CUDA_API_VERSION
	.align		4
        /*0000*/ 	.byte	0x04, 0x37
        /*0002*/ 	.short	(.L_3685 - .L_3684)
.L_3684:
        /*0004*/ 	.word	0x00000082


	//----- nvinfo : EIATTR_KPARAM_INFO
	.align		4
.L_3685:
        /*0008*/ 	.byte	0x04, 0x17
        /*000a*/ 	.short	(.L_3687 - .L_3686)
.L_3686:
        /*000c*/ 	.word	0x00000000
        /*0010*/ 	.short	0x0000
        /*0012*/ 	.short	0x0000
        /*0014*/ 	.byte	0x00, 0xf0, 0xa1, 0x04


	//----- nvinfo : EIATTR_SPARSE_MMA_MASK
	.align		4
.L_3687:
        /*0018*/ 	.byte	0x03, 0x50
        /*001a*/ 	.short	0x0000


	//----- nvinfo : EIATTR_MAXREG_COUNT
	.align		4
        /*001c*/ 	.byte	0x03, 0x1b
        /*001e*/ 	.short	0x00ff


	//----- nvinfo : EIATTR_NUM_BARRIERS
	.align		4
        /*0020*/ 	.byte	0x02, 0x4c
        /*0022*/ 	.byte	0x01
	.zero		1


	//----- nvinfo : EIATTR_MERCURY_ISA_VERSION
	.align		4
        /*0024*/ 	.byte	0x03, 0x5f
        /*0026*/ 	.short	0x0101


	//----- nvinfo : EIATTR_COOP_GROUP_MASK_REGIDS
	.align		4
        /*0028*/ 	.byte	0x04, 0x29
        /*002a*/ 	.short	(.L_3689 - .L_3688)


	//   ....[0]....
.L_3688:
        /*002c*/ 	.word	0xffffffff


	//   ....[1]....
        /*0030*/ 	.word	0xffffffff


	//   ....[2]....
        /*0034*/ 	.word	0xffffffff


	//   ....[3]....
        /*0038*/ 	.word	0xffffffff


	//   ....[4]....
        /*003c*/ 	.word	0xffffffff


	//   ....[5]....
        /*0040*/ 	.word	0xffffffff


	//   ....[6]....
        /*0044*/ 	.word	0xffffffff


	//   ....[7]....
        /*0048*/ 	.word	0xffffffff


	//   ....[8]....
        /*004c*/ 	.word	0xffffffff


	//   ....[9]....
        /*0050*/ 	.word	0xffffffff


	//----- nvinfo : EIATTR_COOP_GROUP_INSTR_OFFSETS
	.align		4
.L_3689:
        /*0054*/ 	.byte	0x04, 0x28
        /*0056*/ 	.short	(.L_3691 - .L_3690)


	//   ....[0]....
.L_3690:
        /*0058*/ 	.word	0x000016e0


	//   ....[1]....
        /*005c*/ 	.word	0x00001710


	//   ....[2]....
        /*0060*/ 	.word	0x00001740


	//   ....[3]....
        /*0064*/ 	.word	0x00001750


	//   ....[4]....
        /*0068*/ 	.word	0x00001780


	//   ....[5]....
        /*006c*/ 	.word	0x00001790


	//   ....[6]....
        /*0070*/ 	.word	0x000017c0


	//   ....[7]....
        /*0074*/ 	.word	0x000017d0


	//   ....[8]....
        /*0078*/ 	.word	0x00001800


	//   ....[9]....
        /*007c*/ 	.word	0x00001810


	//----- nvinfo : EIATTR_VRC_CTA_INIT_COUNT
	.align		4
.L_3691:
        /*0080*/ 	.byte	0x02, 0x4a
	.zero		1
	.zero		1


	//----- nvinfo : EIATTR_EXIT_INSTR_OFFSETS
	.align		4
        /*0084*/ 	.byte	0x04, 0x1c
        /*0086*/ 	.short	(.L_3693 - .L_3692)


	//   ....[0]....
.L_3692:
        /*0088*/ 	.word	0x00003c90


	//   ....[1]....
        /*008c*/ 	.word	0x00003d30


	//----- nvinfo : EIATTR_MAX_THREADS
	.align		4
.L_3693:
        /*0090*/ 	.byte	0x04, 0x05
        /*0092*/ 	.short	(.L_3695 - .L_3694)
.L_3694:
        /*0094*/ 	.word	0x00000080
        /*0098*/ 	.word	0x00000001
        /*009c*/ 	.word	0x00000001


	//----- nvinfo : EIATTR_CRS_STACK_SIZE
	.align		4
.L_3695:
        /*00a0*/ 	.byte	0x04, 0x1e
        /*00a2*/ 	.short	(.L_3697 - .L_3696)
.L_3696:
        /*00a4*/ 	.word	0x00000000


	//----- nvinfo : EIATTR_CBANK_PARAM_SIZE
	.align		4
.L_3697:
        /*00a8*/ 	.byte	0x03, 0x19
        /*00aa*/ 	.short	0x0128


	//----- nvinfo : EIATTR_PARAM_CBANK
	.align		4
        /*00ac*/ 	.byte	0x04, 0x0a
        /*00ae*/ 	.short	(.L_3699 - .L_3698)
	.align		4
.L_3698:
        /*00b0*/ 	.word	index@(.nv.constant0._ZN10layer_norm13ln_bwd_kernelINS_13Kernel_traitsIf6__halffS2_fjLj3072ELj1ELj1ELj4ELj16ENS_18Kernel_traits_baseILj3072EfS2_fS2_fjLj128EEEEELb0ELb0ELb0ELb0EEEvNS_9BwdParamsE)
        /*00b4*/ 	.short	0x0380
        /*00b6*/ 	.short	0x0128


	//----- nvinfo : EIATTR_SW_WAR
	.align		4
.L_3699:
        /*00b8*/ 	.byte	0x04, 0x36
        /*00ba*/ 	.short	(.L_3701 - .L_3700)
.L_3700:
        /*00bc*/ 	.word	0x00000008
.L_3701:


//--------------------- .nv.info._ZN10layer_norm13ln_bwd_kernelINS_13Kernel_traitsIf6__halffS2_fjLj3072ELj1ELj1ELj4ELj16ENS_18Kernel_traits_baseILj3072EfS2_fS2_fjLj128EEEEELb0ELb0ELb0ELb1EEEvNS_9BwdParamsE --------------------------
	.section	.nv.info._ZN10layer_norm13ln_bwd_kernelINS_13Kernel_traitsIf6__halffS2_fjLj3072ELj1ELj1ELj4ELj16ENS_18Kernel_traits_baseILj3072EfS2_fS2_fjLj128EEEEELb0ELb0ELb0ELb1EEEvNS_9BwdParamsE,"",@"SHT_CUDA_INFO"
	.sectionflags	@""
	.align	4


	//----- nvinfo : EIATTR_CUDA_API_VERSION
	.align		4
        /*0000*/ 	.byte	0x04, 0x37
        /*0002*/ 	.short	(.L_3703 - .L_3702)
.L_3702:
        /*0004*/ 	.word	0x00000082


	//----- nvinfo : EIATTR_KPARAM_INFO
	.align		4
.L_3703:
        /*0008*/ 	.byte	0x04, 0x17
        /*000a*/ 	.short	(.L_3705 - .L_3704)
.L_3704:
        /*000c*/ 	.word	0x00000000
        /*0010*/ 	.short	0x0000
        /*0012*/ 	.short	0x0000
        /*0014*/ 	.byte	0x00, 0xf0, 0xa1, 0x04


	//----- nvinfo : EIATTR_SPARSE_MMA_MASK
	.align		4
.L_3705:
        /*0018*/ 	.byte	0x03, 0x50
        /*001a*/ 	.short	0x0000


	//----- nvinfo : EIATTR_MAXREG_COUNT
	.align		4
        /*001c*/ 	.byte	0x03, 0x1b
        /*001e*/ 	.short	0x00ff


	//----- nvinfo : EIATTR_NUM_BARRIERS
	.align		4
        /*0020*/ 	.byte	0x02, 0x4c
        /*0022*/ 	.byte	0x01
	.zero		1


	//----- nvinfo : EIATTR_MERCURY_ISA_VERSION
	.align		4
        /*0024*/ 	.byte	0x03, 0x5f
        /*0026*/ 	.short	0x0101


	//----- nvinfo : EIATTR_COOP_GROUP_MASK_REGIDS
	.align		4
        /*0028*/ 	.byte	0x04, 0x29
        /*002a*/ 	.short	(.L_3707 - .L_3706)


	//   ....[0]....
.L_3706:
        /*002c*/ 	.word	0xffffffff


	//   ....[1]....
        /*0030*/ 	.word	0xffffffff


	//   ....[2]....
        /*0034*/ 	.word	0xffffffff


	//   ....[3]....
        /*0038*/ 	.word	0xffffffff


	//   ....[4]....
        /*003c*/ 	.word	0xffffffff


	//   ....[5]....
        /*0040*/ 	.word	0xffffffff


	//   ....[6]....
        /*0044*/ 	.word	0xffffffff


	//   ....[7]....
        /*0048*/ 	.word	0xffffffff


	//   ....[8]....
        /*004c*/ 	.word	0xffffffff


	//   ....[9]....
        /*0050*/ 	.word	0xffffffff


	//----- nvinfo : EIATTR_COOP_GROUP_INSTR_OFFSETS
	.align		4
.L_3707:
        /*0054*/ 	.byte	0x04, 0x28
        /*0056*/ 	.short	(.L_3709 - .L_3708)


	//   ....[0]....
.L_3708:
        /*0058*/ 	.word	0x00001370


	//   ....[1]....
        /*005c*/ 	.word	0x00001410


	//   ....[2]....
        /*0060*/ 	.word	0x00001420


	//   ....[3]....
        /*0064*/ 	.word	0x00001440


	//   ....[4]....
        /*0068*/ 	.word	0x00001490


	//   ....[5]....
        /*006c*/ 	.word	0x000014d0


	//   ....[6]....
        /*0070*/ 	.word	0x00001510


	//   ....[7]....
        /*0074*/ 	.word	0x00001530


	//   ....[8]....
        /*0078*/ 	.word	0x00001550


	//   ....[9]....
        /*007c*/ 	.word	0x00001590


	//----- nvinfo : EIATTR_VRC_CTA_INIT_COUNT
	.align		4
.L_3709:
        /*0080*/ 	.byte	0x02, 0x4a
	.zero		1
	.zero		1


	//----- nvinfo : EIATTR_EXIT_INSTR_OFFSETS
	.align		4
        /*0084*/ 	.byte	0x04, 0x1c
        /*0086*/ 	.short	(.L_3711 - .L_3710)


	//   ....[0]....
.L_3710:
        /*0088*/ 	.word	0x00003af0


	//----- nvinfo : EIATTR_MAX_THREADS
	.align		4
.L_3711:
        /*008c*/ 	.byte	0x04, 0x05
        /*008e*/ 	.short	(.L_3713 - .L_3712)
.L_3712:
        /*0090*/ 	.word	0x00000080
        /*0094*/ 	.word	0x00000001
        /*0098*/ 	.word	0x00000001


	//----- nvinfo : EIATTR_CRS_STACK_SIZE
	.align		4
.L_3713:
        /*009c*/ 	.byte	0x04, 0x1e
        /*009e*/ 	.short	(.L_3715 - .L_3714)
.L_3714:
        /*00a0*/ 	.word	0x00000000


	//----- nvinfo : EIATTR_CBANK_PARAM_SIZE
	.align		4
.L_3715:
        /*00a4*/ 	.byte	0x03, 0x19
        /*00a6*/ 	.short	0x0128


	//----- nvinfo : EIATTR_PARAM_CBANK
	.align		4
        /*00a8*/ 	.byte	0x04, 0x0a
        /*00aa*/ 	.short	(.L_3717 - .L_3716)
	.align		4
.L_3716:
        /*00ac*/ 	.word	index@(.nv.constant0._ZN10layer_norm13ln_bwd_kernelINS_13Kernel_traitsIf6__halffS2_fjLj3072ELj1ELj1ELj4ELj16ENS_18Kernel_traits_baseILj3072EfS2_fS2_fjLj128EEEEELb0ELb0ELb0ELb1EEEvNS_9BwdParamsE)
        /*00b0*/ 	.short	0x0380
        /*00b2*/ 	.short	0x0128


	//----- nvinfo : EIATTR_SW_WAR
	.align		4
.L_3717:
        /*00b4*/ 	.byte	0x04, 0x36
        /*00b6*/ 	.short	(.L_3719 - .L_3718)
.L_3718:
        /*00b8*/ 	.word	0x00000008
.L_3719:


//--------------------- .nv.info._ZN10layer_norm13ln_bwd_kernelINS_13Kernel_traitsIf6__halffS2_fjLj3072ELj1ELj1ELj4ELj16ENS_18Kernel_traits_baseILj3072EfS2_fS2_fjLj128EEEEELb0ELb0ELb1ELb0EEEvNS_9BwdParamsE --------------------------
	.section	.nv.info._ZN10layer_norm13ln_bwd_kernelINS_13Kernel_traitsIf6__halffS2_fjLj3072ELj1ELj1ELj4ELj16ENS_18Kernel_traits_baseILj3072EfS2_fS2_fjLj128EEEEELb0ELb0ELb1ELb0EEEvNS_9BwdParamsE,"",@"SHT_CUDA_INFO"
	.sectionflags	@""
	.align	4


	//----- nvinfo : EIATTR_CUDA_API_VERSION
	.align		4
        /*0000*/ 	.byte	0x04, 0x37
        /*0002*/ 	.short	(.L_3721 - .L_3720)
.L_3720:
        /*0004*/ 	.word	0x00000082


	//----- nvinfo : EIATTR_KPARAM_INFO
	.align		4
.L_3721:
        /*0008*/ 	.byte	0x04, 0x17
        /*000a*/ 	.short	(.L_3723 - .L_3722)
.L_3722:
        /*000c*/ 	.word	0x00000000
        /*0010*/ 	.short	0x0000
        /*0012*/ 	.short	0x0000
        /*0014*/ 	.byte	0x00, 0xf0, 0xa1, 0x04


	//----- nvinfo : EIATTR_SPARSE_MMA_MASK
	.align		4
.L_3723:
        /*0018*/ 	.byte	0x03, 0x50
        /*001a*/ 	.short	0x0000


	//----- nvinfo : EIATTR_MAXREG_COUNT
	.align		4
        /*001c*/ 	.byte	0x03, 0x1b
        /*001e*/ 	.short	0x00ff


	//----- nvinfo : EIATTR_NUM_BARRIERS
	.align		4
        /*0020*/ 	.byte	0x02, 0x4c
        /*0022*/ 	.byte	0x01
	.zero		1


	//----- nvinfo : EIATTR_MERCURY_ISA_VERSION
	.align		4
        /*0024*/ 	.byte	0x03, 0x5f
        /*0026*/ 	.short	0x0101


	//----- nvinfo : EIATTR_COOP_GROUP_MASK_REGIDS
	.align		4
        /*0028*/ 	.byte	0x04, 0x29
        /*002a*/ 	.short	(.L_3725 - .L_3724)


	//   ....[0]....
.L_3724:
        /*002c*/ 	.word	0xffffffff


	//   ....[1]....
        /*0030*/ 	.word	0xffffffff


	//   ....[2]....
        /*0034*/ 	.word	0xffffffff


	//   ....[3]....
        /*0038*/ 	.word	0xffffffff


	//   ....[4]....
        /*003c*/ 	.word	0xffffffff


	//   ....[5]....
        /*0040*/ 	.word	0xffffffff


	//   ....[6]....
        /*0044*/ 	.word	0xffffffff


	//   ....[7]....
        /*0048*/ 	.word	0xffffffff


	//   ....[8]....
        /*004c*/ 	.word	0xffffffff


	//   ....[9]....
        /*0050*/ 	.word	0xffffffff


	//----- nvinfo : EIATTR_COOP_GROUP_INSTR_OFFSETS
	.align		4
.L_3725:
        /*0054*/ 	.byte	0x04, 0x28
        /*0056*/ 	.short	(.L_3727 - .L_3726)


	//   ....[0]....
.L_3726:
        /*0058*/ 	.word	0x00001870


	//   ....[1]....
        /*005c*/ 	.word	0x000018a0


	//   ....[2]....
        /*0060*/ 	.word	0x000018d0


	//   ....[3]....
        /*0064*/ 	.word	0x000018e0


	//   ....[4]....
        /*0068*/ 	.word	0x00001910


	//   ....[5]....
        /*006c*/ 	.word	0x00001920


	//   ....[6]....
        /*0070*/ 	.word	0x00001950


	//   ....[7]....
        /*0074*/ 	.word	0x00001960


	//   ....[8]....
        /*0078*/ 	.word	0x00001990


	//   ....[9]....
        /*007c*/ 	.word	0x000019a0


	//----- nvinfo : EIATTR_VRC_CTA_INIT_COUNT
	.align		4
.L_3727:
        /*0080*/ 	.byte	0x02, 0x4a
	.zero		1
	.zero		1


	//----- nvinfo : EIATTR_EXIT_INSTR_OFFSETS
	.align		4
        /*0084*/ 	.byte	0x04, 0x1c
        /*0086*/ 	.short	(.L_3729 - .L_3728)


	//   ....[0]....
.L_3728:
        /*0088*/ 	.word	0x00005b90


	//   ....[1]....
        /*008c*/ 	.word	0x00005c30


	//----- nvinfo : EIATTR_MAX_THREADS
	.align		4
.L_3729:
        /*0090*/ 	.byte	0x04, 0x05
        /*0092*/ 	.short	(.L_3731 - .L_3730)
.L_3730:
        /*0094*/ 	.word	0x00000080
        /*0098*/ 	.word	0x00000001
        /*009c*/ 	.word	0x00000001


	//----- nvinfo : EIATTR_CRS_STACK_SIZE
	.align		4
.L_3731:
        /*00a0*/ 	.byte	0x04, 0x1e
        /*00a2*/ 	.short	(.L_3733 - .L_3732)
.L_3732:
        /*00a4*/ 	.word	0x00000000


	//----- nvinfo : EIATTR_CBANK_PARAM_SIZE
	.align		4
.L_3733:
        /*00a8*/ 	.byte	0x03, 0x19
        /*00aa*/ 	.short	0x0128


	//----- nvinfo : EIATTR_PARAM_CBANK
	.align		4
        /*00ac*/ 	.byte	0x04, 0x0a
        /*00ae*/ 	.short	(.L_3735 - .L_3734)
	.align		4
.L_3734:
        /*00b0*/ 	.word	index@(.nv.constant0._ZN10layer_norm13ln_bwd_kernelINS_13Kernel_traitsIf6__halffS2_fjLj3072ELj1ELj1ELj4ELj16ENS_18Kernel_traits_baseILj3072EfS2_fS2_fjLj128EEEEELb0ELb0ELb1ELb0EEEvNS_9BwdParamsE)
        /*00b4*/ 	.short	0x0380
        /*00b6*/ 	.short	0x0128


	//----- nvinfo : EIATTR_SW_WAR
	.align		4
.L_3735:
        /*00b8*/ 	.byte	0x04, 0x36
        /*00ba*/ 	.short	(.L_3737 - .L_3736)
.L_3736:
        /*00bc*/ 	.word	0x00000008
.L_3737:


//--------------------- .nv.info._ZN10layer_norm13ln_bwd_kernelINS_13Kernel_traitsIf6__halffS2_fjLj3072ELj1ELj1ELj4ELj16ENS_18Kernel_traits_baseILj3072EfS2_fS2_fjLj128EEEEELb0ELb0ELb1ELb1EEEvNS_9BwdParamsE --------------------------
	.section	.nv.info._ZN10layer_norm13ln_bwd_kernelINS_13Kernel_traitsIf6__halffS2_fjLj3072ELj1ELj1ELj4ELj16ENS_18Kernel_traits_baseILj3072EfS2_fS2_fjLj128EEEEELb0ELb0ELb1ELb1EEEvNS_9BwdParamsE,"",@"SHT_CUDA_INFO"
	.sectionflags	@""
	.align	4


	//----- nvinfo : EIATTR_CUDA_API_VERSION
	.align		4
        /*0000*/ 	.byte	0x04, 0x37
        /*0002*/ 	.short	(.L_3739 - .L_3738)
.L_3738:
        /*0004*/ 	.word	0x00000082


	//----- nvinfo : EIATTR_KPARAM_INFO
	.align		4
.L_3739:
        /*0008*/ 	.byte	0x04, 0x17
        /*000a*/ 	.short	(.L_3741 - .L_3740)
.L_3740:
        /*000c*/ 	.word	0x00000000
        /*0010*/ 	.short	0x0000
        /*0012*/ 	.short	0x0000
        /*0014*/ 	.byte	0x00, 0xf0, 0xa1, 0x04


	//----- nvinfo : EIATTR_SPARSE_MMA_MASK
	.align		4
.L_3741:
        /*0018*/ 	.byte	0x03, 0x50
        /*001a*/ 	.short	0x0000


	//----- nvinfo : EIATTR_MAXREG_COUNT
	.align		4
        /*001c*/ 	.byte	0x03, 0x1b
        /*001e*/ 	.short	0x00ff


	//----- nvinfo : EIATTR_NUM_BARRIERS
	.align		4
        /*0020*/ 	.byte	0x02, 0x4c
        /*0022*/ 	.byte	0x01
	.zero		1


	//----- nvinfo : EIATTR_MERCURY_ISA_VERSION
	.align		4
        /*0024*/ 	.byte	0x03, 0x5f
        /*0026*/ 	.short	0x0101


	//----- nvinfo : EIATTR_COOP_GROUP_MASK_REGIDS
	.align		4
        /*0028*/ 	.byte	0x04, 0x29
        /*002a*/ 	.short	(.L_3743 - .L_3742)


	//   ....[0]....
.L_3742:
        /*002c*/ 	.word	0xffffffff


	//   ....[1]....
        /*0030*/ 	.word	0xffffffff


	//   ....[2]....
        /*0034*/ 	.word	0xffffffff


	//   ....[3]....
        /*0038*/ 	.word	0xffffffff


	//   ....[4]....
        /*003c*/ 	.word	0xffffffff


	//   ....[5]....
        /*0040*/ 	.word	0xffffffff


	//   ....[6]....
        /*0044*/ 	.word	0xffffffff


	//   ....[7]....
        /*0048*/ 	.word	0xffffffff


	//   ....[8]....
        /*004c*/ 	.word	0xffffffff


	//   ....[9]....
        /*0050*/ 	.word	0xffffffff


	//----- nvinfo : EIATTR_COOP_GROUP_INSTR_OFFSETS
	.align		4
.L_3743:
        /*0054*/ 	.byte	0x04, 0x28
        /*0056*/ 	.short	(.L_3745 - .L_3744)


	//   ....[0]....
.L_3744:
        /*0058*/ 	.word	0x00001520


	//   ....[1]....
        /*005c*/ 	.word	0x00001540


	//   ....[2]....
        /*0060*/ 	.word	0x00001580


	//   ....[3]....
        /*0064*/ 	.word	0x00001590


	//   ....[4]....
        /*0068*/ 	.word	0x000015d0


	//   ....[5]....
        /*006c*/ 	.word	0x000015e0


	//   ....[6]....
        /*0070*/ 	.word	0x00001610


	//   ....[7]....
        /*0074*/ 	.word	0x00001620


	//   ....[8]....
        /*0078*/ 	.word	0x00001650


	//   ....[9]....
        /*007c*/ 	.word	0x00001660


	//----- nvinfo : EIATTR_VRC_CTA_INIT_COUNT
	.align		4
.L_3745:
        /*0080*/ 	.byte	0x02, 0x4a
	.zero		1
	.zero		1


	//----- nvinfo : EIATTR_EXIT_INSTR_OFFSETS
	.align		4
        /*0084*/ 	.byte	0x04, 0x1c
        /*0086*/ 	.short	(.L_3747 - .L_3746)


	//   ....[0]....
.L_3746:
        /*0088*/ 	.word	0x00005700


	//----- nvinfo : EIATTR_MAX_THREADS
	.align		4
.L_3747:
        /*008c*/ 	.byte	0x04, 0x05
        /*008e*/ 	.short	(.L_3749 - .L_3748)
.L_3748:
        /*0090*/ 	.word	0x00000080
        /*0094*/ 	.word	0x00000001
        /*0098*/ 	.word	0x00000001


	//----- nvinfo : EIATTR_CRS_STACK_SIZE
	.align		4
.L_3749:
        /*009c*/ 	.byte	0x04, 0x1e
        /*009e*/ 	.short	(.L_3751 - .L_3750)
.L_3750:
        /*00a0*/ 	.word	0x00000000


	//----- nvinfo : EIATTR_CBANK_PARAM_SIZE
	.align		4
.L_3751:
        /*00a4*/ 	.byte	0x03, 0x19
        /*00a6*/ 	.short	0x0128


	//----- nvinfo : EIATTR_PARAM_CBANK
	.align		4
        /*00a8*/ 	.byte	0x04, 0x0a
        /*00aa*/ 	.short	(.L_3753 - .L_3752)
	.align		4
.L_3752:
        /*00ac*/ 	.word	index@(.nv.constant0._ZN10layer_norm13ln_bwd_kernelINS_13Kernel_traitsIf6__halffS2_fjLj3072ELj1ELj1ELj4ELj16ENS_18Kernel_traits_baseILj3072EfS2_fS2_fjLj128EEEEELb0ELb0ELb1ELb1EEEvNS_9BwdParamsE)
        /*00b0*/ 	.short	0x0380
        /*00b2*/ 	.short	0x0128


	//----- nvinfo : EIATTR_SW_WAR
	.align		4
.L_3753:
        /*00b4*/ 	.byte	0x04, 0x36
        /*00b6*/ 	.short	(.L_3755 - .L_3754)
.L_3754:
        /*00b8*/ 	.word	0x00000008
.L_3755:


//--------------------- .nv.info._ZN10layer_norm13ln_bwd_kernelINS_13Kernel_traitsIf6__halffS2_fjLj3072ELj1ELj1ELj4ELj16ENS_18Kernel_traits_baseILj3072EfS2_fS2_fjLj128EEEEELb0ELb1ELb0ELb0EEEvNS_9BwdParamsE --------------------------
	.section	.nv.info._ZN10layer_norm13ln_bwd_kernelINS_13Kernel_traitsIf6__halffS2_fjLj3072ELj1ELj1ELj4ELj16ENS_18Kernel_traits_baseILj3072EfS2_fS2_fjLj128EEEEELb0ELb1ELb0ELb0EEEvNS_9BwdParamsE,"",@"SHT_CUDA_INFO"
	.sectionflags	@""
	.align	4


	//----- nvinfo : EIATTR_CUDA_API_VERSION
	.align		4
        /*0000*/ 	.byte	0x04, 0x37
        /*0002*/ 	.short	(.L_3757 - .L_3756)
.L_3756:
        /*0004*/ 	.word	0x00000082


	//----- nvinfo : EIATTR_KPARAM_INFO
	.align		4
.L_3757:
        /*0008*/ 	.byte	0x04, 0x17
        /*000a*/ 	.short	(.L_3759 - .L_3758)
.L_3758:
        /*000c*/ 	.word	0x00000000
        /*0010*/ 	.short	0x0000
        /*0012*/ 	.short	0x0000
        /*0014*/ 	.byte	0x00, 0xf0, 0xa1, 0x04


	//----- nvinfo : EIATTR_SPARSE_MMA_MASK
	.align		4
.L_3759:
        /*0018*/ 	.byte	0x03, 0x50
        /*001a*/ 	.short	0x0000


	//----- nvinfo : EIATTR_MAXREG_COUNT
	.align		4
        /*001c*/ 	.byte	0x03, 0x1b
        /*001e*/ 	.short	0x00ff


	//----- nvinfo : EIATTR_NUM_BARRIERS
	.align		4
        /*0020*/ 	.byte	0x02, 0x4c
        /*0022*/ 	.byte	0x01
	.zero		1


	//----- nvinfo : EIATTR_MERCURY_ISA_VERSION
	.align		4
        /*0024*/ 	.byte	0x03, 0x5f
        /*0026*/ 	.short	0x0101


	//----- nvinfo : EIATTR_COOP_GROUP_MASK_REGIDS
	.align		4
        /*0028*/ 	.byte	0x04, 0x29
        /*002a*/ 	.short	(.L_3761 - .L_3760)


	//   ....[0]....
.L_3760:
        /*002c*/ 	.word	0xffffffff


	//   ....[1]....
        /*0030*/ 	.word	0xffffffff


	//   ....[2]....
        /*0034*/ 	.word	0xffffffff


	//   ....[3]....
        /*0038*/ 	.word	0xffffffff


	//   ....[4]....
        /*003c*/ 	.word	0xffffffff


	//   ....[5]....
        /*0040*/ 	.word	0xffffffff


	//   ....[6]....
        /*0044*/ 	.word	0xffffffff


	//   ....[7]....
        /*0048*/ 	.word	0xffffffff


	//   ....[8]....
        /*004c*/ 	.word	0xffffffff


	//   ....[9]....
        /*0050*/ 	.word	0xffffffff


	//----- nvinfo : EIATTR_COOP_GROUP_INSTR_OFFSETS
	.align		4
.L_3761:
        /*0054*/ 	.byte	0x04, 0x28
        /*0056*/ 	.short	(.L_3763 - .L_3762)


	//   ....[0]....
.L_3762:
        /*0058*/ 	.word	0x00001850


	//   ....[1]....
        /*005c*/ 	.word	0x00001880


	//   ....[2]....
        /*0060*/ 	.word	0x000018b0


	//   ....[3]....
        /*0064*/ 	.word	0x000018c0


	//   ....[4]....
        /*0068*/ 	.word	0x000018f0


	//   ....[5]....
        /*006c*/ 	.word	0x00001900


	//   ....[6]....
        /*0070*/ 	.word	0x00001930


	//   ....[7]....
        /*0074*/ 	.word	0x00001940


	//   ....[8]....
        /*0078*/ 	.word	0x00001970


	//   ....[9]....
        /*007c*/ 	.word	0x00001980


	//----- nvinfo : EIATTR_VRC_CTA_INIT_COUNT
	.align		4
.L_3763:
        /*0080*/ 	.byte	0x02, 0x4a
	.zero		1
	.zero		1


	//----- nvinfo : EIATTR_EXIT_INSTR_OFFSETS
	.align		4
        /*0084*/ 	.byte	0x04, 0x1c
        /*0086*/ 	.short	(.L_3765 - .L_3764)


	//   ....[0]....
.L_3764:
        /*0088*/ 	.word	0x00005130


	//   ....[1]....
        /*008c*/ 	.word	0x00005200


	//----- nvinfo : EIATTR_MAX_THREADS
	.align		4
.L_3765:
        /*0090*/ 	.byte	0x04, 0x05
        /*0092*/ 	.short	(.L_3767 - .L_3766)
.L_3766:
        /*0094*/ 	.word	0x00000080
        /*0098*/ 	.word	0x00000001
        /*009c*/ 	.word	0x00000001


	//----- nvinfo : EIATTR_CRS_STACK_SIZE
	.align		4
.L_3767:
        /*00a0*/ 	.byte	0x04, 0x1e
        /*00a2*/ 	.short	(.L_3769 - .L_3768)
.L_3768:
        /*00a4*/ 	.word	0x00000000


	//----- nvinfo : EIATTR_CBANK_PARAM_SIZE
	.align		4
.L_3769:
        /*00a8*/ 	.byte	0x03, 0x19
        /*00aa*/ 	.short	0x0128


	//----- nvinfo : EIATTR_PARAM_CBANK
	.align		4
        /*00ac*/ 	.byte	0x04, 0x0a
        /*00ae*/ 	.short	(.L_3771 - .L_3770)
	.align		4
.L_3770:
        /*00b0*/ 	.word	index@(.nv.constant0._ZN10layer_norm13ln_bwd_kernelINS_13Kernel_traitsIf6__halffS2_fjLj3072ELj1ELj1ELj4ELj16ENS_18Kernel_traits_baseILj3072EfS2_fS2_fjLj128EEEEELb0ELb1ELb0ELb0EEEvNS_9BwdParamsE)
        /*00b4*/ 	.short	0x0380
        /*00b6*/ 	.short	0x0128


	//----- nvinfo : EIATTR_SW_WAR
	.align		4
.L_3771:
        /*00b8*/ 	.byte	0x04, 0x36
        /*00ba*/ 	.short	(.L_3773 - .L_3772)
.L_3772:
        /*00bc*/ 	.word	0x00000008
.L_3773:


//--------------------- .nv.info._ZN10layer_norm13ln_bwd_kernelINS_13Kernel_traitsIf6__halffS2_fjLj3072ELj1ELj1ELj4ELj16ENS_18Kernel_traits_baseILj3072EfS2_fS2_fjLj128EEEEELb0ELb1ELb0ELb1EEEvNS_9BwdParamsE --------------------------
	.section	.nv.info._ZN10layer_norm13ln_bwd_kernelINS_13Kernel_traitsIf6__halffS2_fjLj3072ELj1ELj1ELj4ELj16ENS_18Kernel_traits_baseILj3072EfS2_fS2_fjLj128EEEEELb0ELb1ELb0ELb1EEEvNS_9BwdParamsE,"",@"SHT_CUDA_INFO"
	.sectionflags	@""
	.align	4


	//----- nvinfo : EIATTR_CUDA_API_VERSION
	.align		4
        /*0000*/ 	.byte	0x04, 0x37
        /*0002*/ 	.short	(.L_3775 - .L_3774)
.L_3774:
        /*0004*/ 	.word	0x00000082


	//----- nvinfo : EIATTR_KPARAM_INFO
	.align		4
.L_3775:
        /*0008*/ 	.byte	0x04, 0x17
        /*000a*/ 	.short	(.L_3777 - .L_3776)
.L_3776:
        /*000c*/ 	.word	0x00000000
        /*0010*/ 	.short	0x0000
        /*0012*/ 	.short	0x0000
        /*0014*/ 	.byte	0x00, 0xf0, 0xa1, 0x04


	//----- nvinfo : EIATTR_SPARSE_MMA_MASK
	.align		4
.L_3777:
        /*0018*/ 	.byte	0x03, 0x50
        /*001a*/ 	.short	0x0000


	//----- nvinfo : EIATTR_MAXREG_COUNT
	.align		4
        /*001c*/ 	.byte	0x03, 0x1b
        /*001e*/ 	.short	0x00ff


	//----- nvinfo : EIATTR_NUM_BARRIERS
	.align		4
        /*0020*/ 	.byte	0x02, 0x4c
        /*0022*/ 	.byte	0x01
	.zero		1


	//----- nvinfo : EIATTR_MERCURY_ISA_VERSION
	.align		4
        /*0024*/ 	.byte	0x03, 0x5f
        /*0026*/ 	.short	0x0101


	//----- nvinfo : EIATTR_COOP_GROUP_MASK_REGIDS
	.align		4
        /*0028*/ 	.byte	0x04, 0x29
        /*002a*/ 	.short	(.L_3779 - .L_3778)


	//   ....[0]....
.L_3778:
        /*002c*/ 	.word	0xffffffff


	//   ....[1]....
        /*0030*/ 	.word	0xffffffff


	//   ....[2]....
        /*0034*/ 	.word	0xffffffff


	//   ....[3]....
        /*0038*/ 	.word	0xffffffff


	//   ....[4]....
        /*003c*/ 	.word	0xffffffff


	//   ....[5]....
        /*0040*/ 	.word	0xffffffff


	//   ....[6]....
        /*0044*/ 	.word	0xffffffff


	//   ....[7]....
        /*0048*/ 	.word	0xffffffff


	//   ....[8]....
        /*004c*/ 	.word	0xffffffff


	//   ....[9]....
        /*0050*/ 	.word	0xffffffff


	//----- nvinfo : EIATTR_COOP_GROUP_INSTR_OFFSETS
	.align		4
.L_3779:
        /*0054*/ 	.byte	0x04, 0x28
        /*0056*/ 	.short	(.L_3781 - .L_3780)


	//   ....[0]....
.L_3780:
        /*0058*/ 	.word	0x000012b0


	//   ....[1]....
        /*005c*/ 	.word	0x000012c0


	//   ....[2]....
        /*0060*/ 	.word	0x000012f0


	//   ....[3]....
        /*0064*/ 	.word	0x00001300


	//   ....[4]....
        /*0068*/ 	.word	0x00001330


	//   ....[5]....
        /*006c*/ 	.word	0x00001340


	//   ....[6]....
        /*0070*/ 	.word	0x00001370


	//   ....[7]....
        /*0074*/ 	.word	0x00001380


	//   ....[8]....
        /*0078*/ 	.word	0x000013c0


	//   ....[9]....
        /*007c*/ 	.word	0x000013d0


	//----- nvinfo : EIATTR_VRC_CTA_INIT_COUNT
	.align		4
.L_3781:
        /*0080*/ 	.byte	0x02, 0x4a
	.zero		1
	.zero		1


	//----- nvinfo : EIATTR_EXIT_INSTR_OFFSETS
	.align		4
        /*0084*/ 	.byte	0x04, 0x1c
        /*0086*/ 	.short	(.L_3783 - .L_3782)


	//   ....[0]....
.L_3782:
        /*0088*/ 	.word	0x000052d0


	//----- nvinfo : EIATTR_MAX_THREADS
	.align		4
.L_3783:
        /*008c*/ 	.byte	0x04, 0x05
        /*008e*/ 	.short	(.L_3785 - .L_3784)
.L_3784:
        /*0090*/ 	.word	0x00000080
        /*0094*/ 	.word	0x00000001
        /*0098*/ 	.word	0x00000001


	//----- nvinfo : EIATTR_CRS_STACK_SIZE
	.align		4
.L_3785:
        /*009c*/ 	.byte	0x04, 0x1e
        /*009e*/ 	.short	(.L_3787 - .L_3786)
.L_3786:
        /*00a0*/ 	.word	0x00000000


	//----- nvinfo : EIATTR_CBANK_PARAM_SIZE
	.align		4
.L_3787:
        /*00a4*/ 	.byte	0x03, 0x19
        /*00a6*/ 	.short	0x0128


	//----- nvinfo : EIATTR_PARAM_CBANK
	.align		4
        /*00a8*/ 	.byte	0x04, 0x0a
        /*00aa*/ 	.short	(.L_3789 - .L_3788)
	.align		4
.L_3788:
        /*00ac*/ 	.word	index@(.nv.constant0._ZN10layer_norm13ln_bwd_kernelINS_13Kernel_traitsIf6__halffS2_fjLj3072ELj1ELj1ELj4ELj16ENS_18Kernel_traits_baseILj3072EfS2_fS2_fjLj128EEEEELb0ELb1ELb0ELb1EEEvNS_9BwdParamsE)
        /*00b0*/ 	.short	0x0380
        /*00b2*/ 	.short	0x0128


	//----- nvinfo : EIATTR_SW_WAR
	.align		4
.L_3789:
        /*00b4*/ 	.byte	0x04, 0x36
        /*00b6*/ 	.short	(.L_3791 - .L_3790)
.L_3790:
        /*00b8*/ 	.word	0x00000008
.L_3791:


//--------------------- .nv.info._ZN10layer_norm13ln_bwd_kernelINS_13Kernel_traitsIf6__halffS2_fjLj3072ELj1ELj1ELj4ELj16ENS_18Kernel_traits_baseILj3072EfS2_fS2_fjLj128EEEEELb0ELb1ELb1ELb0EEEvNS_9BwdParamsE --------------------------
	.section	.nv.info._ZN10layer_norm13ln_bwd_kernelINS_13Kernel_traitsIf6__halffS2_fjLj3072ELj1ELj1ELj4ELj16ENS_18Kernel_traits_baseILj3072EfS2_fS2_fjLj128EEEEELb0ELb1ELb1ELb0EEEvNS_9BwdParamsE,"",@"SHT_CUDA_INFO"
	.sectionflags	@""
	.align	4


	//----- nvinfo : EIATTR_CUDA_API_VERSION
	.align		4
        /*0000*/ 	.byte	0x04, 0x37
        /*0002*/ 	.short	(.L_3793 - .L_3792)
.L_3792:
        /*0004*/ 	.word	0x00000082


	//----- nvinfo : EIATTR_KPARAM_INFO
	.align		4
.L_3793:
        /*0008*/ 	.byte	0x04, 0x17
        /*000a*/ 	.short	(.L_3795 - .L_3794)
.L_3794:
        /*000c*/ 	.word	0x00000000
        /*0010*/ 	.short	0x0000
        /*0012*/ 	.short	0x0000
        /*0014*/ 	.byte	0x00, 0xf0, 0xa1, 0x04


	//----- nvinfo : EIATTR_SPARSE_MMA_MASK
	.align		4
.L_3795:
        /*0018*/ 	.byte	0x03, 0x50
        /*001a*/ 	.short	0x0000


	//----- nvinfo : EIATTR_MAXREG_COUNT
	.align		4
        /*001c*/ 	.byte	0x03, 0x1b
        /*001e*/ 	.short	0x00ff


	//----- nvinfo : EIATTR_NUM_BARRIERS
	.align		4
        /*0020*/ 	.byte	0x02, 0x4c
        /*0022*/ 	.byte	0x01
	.zero		1


	//----- nvinfo : EIATTR_MERCURY_ISA_VERSION
	.align		4
        /*0024*/ 	.byte	0x03, 0x5f
        /*0026*/ 	.short	0x0101


	//----- nvinfo : EIATTR_COOP_GROUP_MASK_REGIDS
	.align		4
        /*0028*/ 	.byte	0x04, 0x29
        /*002a*/ 	.short	(.L_3797 - .L_3796)


	//   ....[0]....
.L_3796:
        /*002c*/ 	.word	0xffffffff


	//   ....[1]....
        /*0030*/ 	.word	0xffffffff


	//   ....[2]....
        /*0034*/ 	.word	0xffffffff


	//   ....[3]....
        /*0038*/ 	.word	0xffffffff


	//   ....[4]....
        /*003c*/ 	.word	0xffffffff


	//   ....[5]....
        /*0040*/ 	.word	0xffffffff


	//   ....[6]....
        /*0044*/ 	.word	0xffffffff


	//   ....[7]....
        /*0048*/ 	.word	0xffffffff


	//   ....[8]....
        /*004c*/ 	.word	0xffffffff


	//   ....[9]....
        /*0050*/ 	.word	0xffffffff


	//----- nvinfo : EIATTR_COOP_GROUP_INSTR_OFFSETS
	.align		4
.L_3797:
        /*0054*/ 	.byte	0x04, 0x28
        /*0056*/ 	.short	(.L_3799 - .L_3798)


	//   ....[0]....
.L_3798:
        /*0058*/ 	.word	0x00001ab0


	//   ....[1]....
        /*005c*/ 	.word	0x00001ad0


	//   ....[2]....
        /*0060*/ 	.word	0x00001b10


	//   ....[3]....
        /*0064*/ 	.word	0x00001b20


	//   ....[4]....
        /*0068*/ 	.word	0x00001b60


	//   ....[5]....
        /*006c*/ 	.word	0x00001b70


	//   ....[6]....
        /*0070*/ 	.word	0x00001ba0


	//   ....[7]....
        /*0074*/ 	.word	0x00001bb0


	//   ....[8]....
        /*0078*/ 	.word	0x00001be0


	//   ....[9]....
        /*007c*/ 	.word	0x00001bf0


	//----- nvinfo : EIATTR_VRC_CTA_INIT_COUNT
	.align		4
.L_3799:
        /*0080*/ 	.byte	0x02, 0x4a
	.zero		1
	.zero		1


	//----- nvinfo : EIATTR_EXIT_INSTR_OFFSETS
	.align		4
        /*0084*/ 	.byte	0x04, 0x1c
        /*0086*/ 	.short	(.L_3801 - .L_3800)


	//   ....[0]....
.L_3800:
        /*0088*/ 	.word	0x00006b20


	//   ....[1]....
        /*008c*/ 	.word	0x00006bf0


	//----- nvinfo : EIATTR_MAX_THREADS
	.align		4
.L_3801:
        /*0090*/ 	.byte	0x04, 0x05
        /*0092*/ 	.short	(.L_3803 - .L_3802)
.L_3802:
        /*0094*/ 	.word	0x00000080
        /*0098*/ 	.word	0x00000001
        /*009c*/ 	.word	0x00000001


	//----- nvinfo : EIATTR_CRS_STACK_SIZE
	.align		4
.L_3803:
        /*00a0*/ 	.byte	0x04, 0x1e
        /*00a2*/ 	.short	(.L_3805 - .L_3804)
.L_3804:
        /*00a4*/ 	.word	0x00000000


	//----- nvinfo : EIATTR_CBANK_PARAM_SIZE
	.align		4
.L_3805:
        /*00a8*/ 	.byte	0x03, 0x19
        /*00aa*/ 	.short	0x0128


	//----- nvinfo : EIATTR_PARAM_CBANK
	.align		4
        /*00ac*/ 	.byte	0x04, 0x0a
        /*00ae*/ 	.short	(.L_3807 - .L_3806)
	.align		4
.L_3806:
        /*00b0*/ 	.word	index@(.nv.constant0._ZN10layer_norm13ln_bwd_kernelINS_13Kernel_traitsIf6__halffS2_fjLj3072ELj1ELj1ELj4ELj16ENS_18Kernel_traits_baseILj3072EfS2_fS2_fjLj128EEEEELb0ELb1ELb1ELb0EEEvNS_9BwdParamsE)
        /*00b4*/ 	.short	0x0380
        /*00b6*/ 	.short	0x0128


	//----- nvinfo : EIATTR_SW_WAR
	.align		4
.L_3807:
        /*00b8*/ 	.byte	0x04, 0x36
        /*00ba*/ 	.short	(.L_3809 - .L_3808)
.L_3808:
        /*00bc*/ 	.word	0x00000008
.L_3809:


//--------------------- .nv.info._ZN10layer_norm13ln_bwd_kernelINS_13Kernel_traitsIf6__halffS2_fjLj3072ELj1ELj1ELj4ELj16ENS_18Kernel_traits_baseILj3072EfS2_fS2_fjLj128EEEEELb0ELb1ELb1ELb1EEEvNS_9BwdParamsE --------------------------
	.section	.nv.info._ZN10layer_norm13ln_bwd_kernelINS_13Kernel_traitsIf6__halffS2_fjLj3072ELj1ELj1ELj4ELj16ENS_18Kernel_traits_baseILj3072EfS2_fS2_fjLj128EEEEELb0ELb1ELb1ELb1EEEvNS_9BwdParamsE,"",@"SHT_CUDA_INFO"
	.sectionflags	@""
	.align	4


	//----- nvinfo : EIATTR_CUDA_API_VERSION
	.align		4
        /*0000*/ 	.byte	0x04, 0x37
        /*0002*/ 	.short	(.L_3811 - .L_3810)
.L_3810:
        /*0004*/ 	.word	0x00000082


	//----- nvinfo : EIATTR_KPARAM_INFO
	.align		4
.L_3811:
        /*0008*/ 	.byte	0x04, 0x17
        /*000a*/ 	.short	(.L_3813 - .L_3812)
.L_3812:
        /*000c*/ 	.word	0x00000000
        /*0010*/ 	.short	0x0000
        /*0012*/ 	.short	0x0000
        /*0014*/ 	.byte	0x00, 0xf0, 0xa1, 0x04


	//----- nvinfo : EIATTR_SPARSE_MMA_MASK
	.align		4
.L_3813:
        /*0018*/ 	.byte	0x03, 0x50
        /*001a*/ 	.short	0x0000


	//----- nvinfo : EIATTR_MAXREG_COUNT
	.align		4
        /*001c*/ 	.byte	0x03, 0x1b
        /*001e*/ 	.short	0x00ff


	//----- nvinfo : EIATTR_NUM_BARRIERS
	.align		4
        /*0020*/ 	.byte	0x02, 0x4c
        /*0022*/ 	.byte	0x01
	.zero		1


	//----- nvinfo : EIATTR_MERCURY_ISA_VERSION
	.align		4
        /*0024*/ 	.byte	0x03, 0x5f
        /*0026*/ 	.short	0x0101


	//----- nvinfo : EIATTR_COOP_GROUP_MASK_REGIDS
	.align		4
        /*0028*/ 	.byte	0x04, 0x29
        /*002a*/ 	.short	(.L_3815 - .L_3814)


	//   ....[0]....
.L_3814:
        /*002c*/ 	.word	0xffffffff


	//   ....[1]....
        /*0030*/ 	.word	0xffffffff


	//   ....[2]....
        /*0034*/ 	.word	0xffffffff


	//   ....[3]....
        /*0038*/ 	.word	0xffffffff


	//   ....[4]....
        /*003c*/ 	.word	0xffffffff


	//   ....[5]....
        /*0040*/ 	.word	0xffffffff


	//   ....[6]....
        /*0044*/ 	.word	0xffffffff


	//   ....[7]....
        /*0048*/ 	.word	0xffffffff


	//   ....[8]....
        /*004c*/ 	.word	0xffffffff


	//   ....[9]....
        /*0050*/ 	.word	0xffffffff


	//----- nvinfo : EIATTR_COOP_GROUP_INSTR_OFFSETS
	.align		4
.L_3815:
        /*0054*/ 	.byte	0x04, 0x28
        /*0056*/ 	.short	(.L_3817 - .L_3816)


	//   ....[0]....
.L_3816:
        /*0058*/ 	.word	0x00001590


	//   ....[1]....
        /*005c*/ 	.word	0x000015d0


	//   ....[2]....
        /*0060*/ 	.word	0x00001630


	//   ....[3]....
        /*0064*/ 	.word	0x00001640


	//   ....[4]....
        /*0068*/ 	.word	0x00001680


	//   ....[5]....
        /*006c*/ 	.word	0x00001690


	//   ....[6]....
        /*0070*/ 	.word	0x000016c0


	//   ....[7]....
        /*0074*/ 	.word	0x000016e0


	//   ....[8]....
        /*0078*/ 	.word	0x00001710


	//   ....[9]....
        /*007c*/ 	.word	0x00001740


	//----- nvinfo : EIATTR_VRC_CTA_INIT_COUNT
	.align		4
.L_3817:
        /*0080*/ 	.byte	0x02, 0x4a
	.zero		1
	.zero		1


	//----- nvinfo : EIATTR_EXIT_INSTR_OFFSETS
	.align		4
        /*0084*/ 	.byte	0x04, 0x1c
        /*0086*/ 	.short	(.L_3819 - .L_3818)


	//   ....[0]....
.L_3818:
        /*0088*/ 	.word	0x00006480


	//----- nvinfo : EIATTR_MAX_THREADS
	.align		4
.L_3819:
        /*008c*/ 	.byte	0x04, 0x05
        /*008e*/ 	.short	(.L_3821 - .L_3820)
.L_3820:
        /*0090*/ 	.word	0x00000080
        /*0094*/ 	.word	0x00000001
        /*0098*/ 	.word	0x00000001


	//----- nvinfo : EIATTR_CRS_STACK_SIZE
	.align		4
.L_3821:
        /*009c*/ 	.byte	0x04, 0x1e
        /*009e*/ 	.short	(.L_3823 - .L_3822)
.L_3822:
        /*00a0*/ 	.word	0x00000000


	//----- nvinfo : EIATTR_CBANK_PARAM_SIZE
	.align		4
.L_3823:
        /*00a4*/ 	.byte	0x03, 0x19
        /*00a6*/ 	.short	0x0128


	//----- nvinfo : EIATTR_PARAM_CBANK
	.align		4
        /*00a8*/ 	.byte	0x04, 0x0a
        /*00aa*/ 	.short	(.L_3825 - .L_3824)
	.align		4
.L_3824:
        /*00ac*/ 	.word	index@(.nv.constant0._ZN10layer_norm13ln_bwd_kernelINS_13Kernel_traitsIf6__halffS2_fjLj3072ELj1ELj1ELj4ELj16ENS_18Kernel_traits_baseILj3072EfS2_fS2_fjLj128EEEEELb0ELb1ELb1ELb1EEEvNS_9BwdParamsE)
        /*00b0*/ 	.short	0x0380
        /*00b2*/ 	.short	0x0128


	//----- nvinfo : EIATTR_SW_WAR
	.align		4
.L_3825:
        /*00b4*/ 	.byte	0x04, 0x36
        /*00b6*/ 	.short	(.L_3827 - .L_3826)
.L_3826:
        /*00b8*/ 	.word	0x00000008
.L_3827:


//--------------------- .nv.info._ZN10layer_norm13ln_bwd_kernelINS_13Kernel_traitsIf6__halffS2_fjLj3072ELj1ELj1ELj4ELj16ENS_18Kernel_traits_baseILj3072EfS2_fS2_fjLj128EEEEELb1ELb0ELb0ELb0EEEvNS_9BwdParamsE --------------------------
	.section	.nv.info._ZN10layer_norm13ln_bwd_kernelINS_13Kernel_traitsIf6__halffS2_fjLj3072ELj1ELj1ELj4ELj16ENS_18Kernel_traits_baseILj3072EfS2_fS2_fjLj128EEEEELb1ELb0ELb0ELb0EEEvNS_9BwdParamsE,"",@"SHT_CUDA_INFO"
	.sectionflags	@""
	.align	4


	//----- nvinfo : EIATTR_CUDA_API_VERSION
	.align		4
        /*0000*/ 	.byte	0x04, 0x37
        /*0002*/ 	.short	(.L_3829 - .L_3828)
.L_3828:
        /*0004*/ 	.word	0x00000082


	//----- nvinfo : EIATTR_KPARAM_INFO
	.align		4
.L_3829:
        /*0008*/ 	.byte	0x04, 0x17
        /*000a*/ 	.short	(.L_3831 - .L_3830)
.L_3830:
        /*000c*/ 	.word	0x00000000
        /*0010*/ 	.short	0x0000
        /*0012*/ 	.short	0x0000
        /*0014*/ 	.byte	0x00, 0xf0, 0xa1, 0x04


	//----- nvinfo : EIATTR_SPARSE_MMA_MASK
	.align		4
.L_3831:
        /*0018*/ 	.byte	0x03, 0x50
        /*001a*/ 	.short	0x0000


	//----- nvinfo : EIATTR_MAXREG_COUNT
	.align		4
        /*001c*/ 	.byte	0x03, 0x1b
        /*001e*/ 	.short	0x00ff


	//----- nvinfo : EIATTR_NUM_BARRIERS
	.align		4
        /*0020*/ 	.byte	0x02, 0x4c
        /*0022*/ 	.byte	0x01
	.zero		1


	//----- nvinfo : EIATTR_MERCURY_ISA_VERSION
	.align		4
        /*0024*/ 	.byte	0x03, 0x5f
        /*0026*/ 	.short	0x0101


	//----- nvinfo : EIATTR_COOP_GROUP_MASK_REGIDS
	.align		4
        /*0028*/ 	.byte	0x04, 0x29
        /*002a*/ 	.short	(.L_3833 - .L_3832)


	//   ....[0]....
.L_3832:
        /*002c*/ 	.word	0xffffffff


	//   ....[1]....
        /*0030*/ 	.word	0xffffffff


	//   ....[2]....
        /*0034*/ 	.word	0xffffffff


	//   ....[3]....
        /*0038*/ 	.word	0xffffffff


	//   ....[4]....
        /*003c*/ 	.word	0xffffffff


	//   ....[5]....
        /*0040*/ 	.word	0xffffffff


	//   ....[6]....
        /*0044*/ 	.word	0xffffffff


	//   ....[7]....
        /*0048*/ 	.word	0xffffffff


	//   ....[8]....
        /*004c*/ 	.word	0xffffffff


	//   ....[9]....
        /*0050*/ 	.word	0xffffffff


	//----- nvinfo : EIATTR_COOP_GROUP_INSTR_OFFSETS
	.align		4
.L_3833:
        /*0054*/ 	.byte	0x04, 0x28
        /*0056*/ 	.short	(.L_3835 - .L_3834)


	//   ....[0]....
.L_3834:
        /*0058*/ 	.word	0x00001770


	//   ....[1]....
        /*005c*/ 	.word	0x000017a0


	//   ....[2]....
        /*0060*/ 	.word	0x000017d0


	//   ....[3]....
        /*0064*/ 	.word	0x000017e0


	//   ....[4]....
        /*0068*/ 	.word	0x00001810


	//   ....[5]....
        /*006c*/ 	.word	0x00001820


	//   ....[6]....
        /*0070*/ 	.word	0x00001850


	//   ....[7]....
        /*0074*/ 	.word	0x00001860


	//   ....[8]....
        /*0078*/ 	.word	0x00001890


	//   ....[9]....
        /*007c*/ 	.word	0x000018a0


	//----- nvinfo : EIATTR_VRC_CTA_INIT_COUNT
	.align		4
.L_3835:
        /*0080*/ 	.byte	0x02, 0x4a
	.zero		1
	.zero		1


	//----- nvinfo : EIATTR_EXIT_INSTR_OFFSETS
	.align		4
        /*0084*/ 	.byte	0x04, 0x1c
        /*0086*/ 	.short	(.L_3837 - .L_3836)


	//   ....[0]....
.L_3836:
        /*0088*/ 	.word	0x00004fe0


	//   ....[1]....
        /*008c*/ 	.word	0x00005080


	//----- nvinfo : EIATTR_MAX_THREADS
	.align		4
.L_3837:
        /*0090*/ 	.byte	0x04, 0x05
        /*0092*/ 	.short	(.L_3839 - .L_3838)
.L_3838:
        /*0094*/ 	.word	0x00000080
        /*0098*/ 	.word	0x00000001
        /*009c*/ 	.word	0x00000001


	//----- nvinfo : EIATTR_CRS_STACK_SIZE
	.align		4
.L_3839:
        /*00a0*/ 	.byte	0x04, 0x1e
        /*00a2*/ 	.short	(.L_3841 - .L_3840)
.L_3840:
        /*00a4*/ 	.word	0x00000000


	//----- nvinfo : EIATTR_CBANK_PARAM_SIZE
	.align		4
.L_3841:
        /*00a8*/ 	.byte	0x03, 0x19
        /*00aa*/ 	.short	0x0128


	//----- nvinfo : EIATTR_PARAM_CBANK
	.align		4
        /*00ac*/ 	.byte	0x04, 0x0a
        /*00ae*/ 	.short	(.L_3843 - .L_3842)
	.align		4
.L_3842:
        /*00b0*/ 	.word	index@(.nv.constant0._ZN10layer_norm13ln_bwd_kernelINS_13Kernel_traitsIf6__halffS2_fjLj3072ELj1ELj1ELj4ELj16ENS_18Kernel_traits_baseILj3072EfS2_fS2_fjLj128EEEEELb1ELb0ELb0ELb0EEEvNS_9BwdParamsE)
        /*00b4*/ 	.short	0x0380
        /*00b6*/ 	.short	0x0128


	//----- nvinfo : EIATTR_SW_WAR
	.align		4
.L_3843:
        /*00b8*/ 	.byte	0x04, 0x36
        /*00ba*/ 	.short	(.L_3845 - .L_3844)
.L_3844:
        /*00bc*/ 	.word	0x00000008
.L_3845:


//--------------------- .nv.info._ZN10layer_norm13ln_bwd_kernelINS_13Kernel_traitsIf6__halffS2_fjLj3072ELj1ELj1ELj4ELj16ENS_18Kernel_traits_baseILj3072EfS2_fS2_fjLj128EEEEELb1ELb0ELb0ELb1EEEvNS_9BwdParamsE --------------------------
	.section	.nv.info._ZN10layer_norm13ln_bwd_kernelINS_13Kernel_traitsIf6__halffS2_fjLj3072ELj1ELj1ELj4ELj16ENS_18Kernel_traits_baseILj3072EfS2_fS2_fjLj128EEEEELb1ELb0ELb0ELb1EEEvNS_9BwdParamsE,"",@"SHT_CUDA_INFO"
	.sectionflags	@""
	.align	4


	//----- nvinfo : EIATTR_CUDA_API_VERSION
	.align		4
        /*0000*/ 	.byte	0x04, 0x37
        /*0002*/ 	.short	(.L_3847 - .L_3846)
.L_3846:
        /*0004*/ 	.word	0x00000082


	//----- nvinfo : EIATTR_KPARAM_INFO
	.align		4
.L_3847:
        /*0008*/ 	.byte	0x04, 0x17
        /*000a*/ 	.short	(.L_3849 - .L_3848)
.L_3848:
        /*000c*/ 	.word	0x00000000
        /*0010*/ 	.short	0x0000
        /*0012*/ 	.short	0x0000
        /*0014*/ 	.byte	0x00, 0xf0, 0xa1, 0x04


	//----- nvinfo : EIATTR_SPARSE_MMA_MASK
	.align		4
.L_3849:
        /*0018*/ 	.byte	0x03, 0x50
        /*001a*/ 	.short	0x0000


	//----- nvinfo : EIATTR_MAXREG_COUNT
	.align		4
        /*001c*/ 	.byte	0x03, 0x1b
        /*001e*/ 	.short	0x00ff


	//----- nvinfo : EIATTR_NUM_BARRIERS
	.align		4
        /*0020*/ 	.byte	0x02, 0x4c
        /*0022*/ 	.byte	0x01
	.zero		1


	//----- nvinfo : EIATTR_MERCURY_ISA_VERSION
	.align		4
        /*0024*/ 	.byte	0x03, 0x5f
        /*0026*/ 	.short	0x0101


	//----- nvinfo : EIATTR_COOP_GROUP_MASK_REGIDS
	.align		4
        /*0028*/ 	.byte	0x04, 0x29
        /*002a*/ 	.short	(.L_3851 - .L_3850)


	//   ....[0]....
.L_3850:
        /*002c*/ 	.word	0xffffffff


	//   ....[1]....
        /*0030*/ 	.word	0xffffffff


	//   ....[2]....
        /*0034*/ 	.word	0xffffffff


	//   ....[3]....
        /*0038*/ 	.word	0xffffffff


	//   ....[4]....
        /*003c*/ 	.word	0xffffffff


	//   ....[5]....
        /*0040*/ 	.word	0xffffffff


	//   ....[6]....
        /*0044*/ 	.word	0xffffffff


	//   ....[7]....
        /*0048*/ 	.word	0xffffffff


	//   ....[8]....
        /*004c*/ 	.word	0xffffffff


	//   ....[9]....
        /*0050*/ 	.word	0xffffffff


	//----- nvinfo : EIATTR_COOP_GROUP_INSTR_OFFSETS
	.align		4
.L_3851:
        /*0054*/ 	.byte	0x04, 0x28
        /*0056*/ 	.short	(.L_3853 - .L_3852)


	//   ....[0]....
.L_3852:
        /*0058*/ 	.word	0x00001160


	//   ....[1]....
        /*005c*/ 	.word	0x00001170


	//   ....[2]....
        /*0060*/ 	.word	0x000011a0


	//   ....[3]....
        /*0064*/ 	.word	0x000011b0


	//   ....[4]....
        /*0068*/ 	.word	0x000011e0


	//   ....[5]....
        /*006c*/ 	.word	0x000011f0


	//   ....[6]....
        /*0070*/ 	.word	0x00001230


	//   ....[7]....
        /*0074*/ 	.word	0x00001240


	//   ....[8]....
        /*0078*/ 	.word	0x000012a0


	//   ....[9]....
        /*007c*/ 	.word	0x000012b0


	//----- nvinfo : EIATTR_VRC_CTA_INIT_COUNT
	.align		4
.L_3853:
        /*0080*/ 	.byte	0x02, 0x4a
	.zero		1
	.zero		1


	//----- nvinfo : EIATTR_EXIT_INSTR_OFFSETS
	.align		4
        /*0084*/ 	.byte	0x04, 0x1c
        /*0086*/ 	.short	(.L_3855 - .L_3854)


	//   ....[0]....
.L_3854:
        /*0088*/ 	.word	0x00004de0


	//----- nvinfo : EIATTR_MAX_THREADS
	.align		4
.L_3855:
        /*008c*/ 	.byte	0x04, 0x05
        /*008e*/ 	.short	(.L_3857 - .L_3856)
.L_3856:
        /*0090*/ 	.word	0x00000080
        /*0094*/ 	.word	0x00000001
        /*0098*/ 	.word	0x00000001


	//----- nvinfo : EIATTR_CBANK_PARAM_SIZE
	.align		4
.L_3857:
        /*009c*/ 	.byte	0x03, 0x19
        /*009e*/ 	.short	0x0128


	//----- nvinfo : EIATTR_PARAM_CBANK
	.align		4
        /*00a0*/ 	.byte	0x04, 0x0a
        /*00a2*/ 	.short	(.L_3859 - .L_3858)
	.align		4
.L_3858:
        /*00a4*/ 	.word	index@(.nv.constant0._ZN10layer_norm13ln_bwd_kernelINS_13Kernel_traitsIf6__halffS2_fjLj3072ELj1ELj1ELj4ELj16ENS_18Kernel_traits_baseILj3072EfS2_fS2_fjLj128EEEEELb1ELb0ELb0ELb1EEEvNS_9BwdParamsE)
        /*00a8*/ 	.short	0x0380
        /*00aa*/ 	.short	0x0128


	//----- nvinfo : EIATTR_SW_WAR
	.align		4
.L_3859:
        /*00ac*/ 	.byte	0x04, 0x36
        /*00ae*/ 	.short	(.L_3861 - .L_3860)
.L_3860:
        /*00b0*/ 	.word	0x00000008
.L_3861:


//--------------------- .nv.info._ZN10layer_norm22ln_bwd_finalize_kernelINS_22Kernel_traits_finalizeILj3072Ef6__halffS2_fjLb0ELj1024ELj4ENS_18Kernel_traits_baseILj3072EfS2_fS2_fjLj1024EEEEELb0ELb0EEEvNS_9BwdParamsE --------------------------
	.section	.nv.info._ZN10layer_norm22ln_bwd_finalize_kernelINS_22Kernel_traits_finalizeILj3072Ef6__halffS2_fjLb0ELj1024ELj4ENS_18Kernel_traits_baseILj3072EfS2_fS2_fjLj1024EEEEELb0ELb0EEEvNS_9BwdParamsE,"",@"SHT_CUDA_INFO"
	.sectionflags	@""
	.align	4


	//----- nvinfo : EIATTR_CUDA_API_VERSION
	.align		4
        /*0000*/ 	.byte	0x04, 0x37
        /*0002*/ 	.short	(.L_3863 - .L_3862)
.L_3862:
        /*0004*/ 	.word	0x00000082


	//----- nvinfo : EIATTR_KPARAM_INFO
	.align		4
.L_3863:
        /*0008*/ 	.byte	0x04, 0x17
        /*000a*/ 	.short	(.L_3865 - .L_3864)
.L_3864:
        /*000c*/ 	.word	0x00000000
        /*0010*/ 	.short	0x0000
        /*0012*/ 	.short	0x0000
        /*0014*/ 	.byte	0x00, 0xf0, 0xa1, 0x04


	//----- nvinfo : EIATTR_SPARSE_MMA_MASK
	.align		4
.L_3865:
        /*0018*/ 	.byte	0x03, 0x50
        /*001a*/ 	.short	0x0000


	//----- nvinfo : EIATTR_MAXREG_COUNT
	.align		4
        /*001c*/ 	.byte	0x03, 0x1b
        /*001e*/ 	.short	0x0040


	//----- nvinfo : EIATTR_NUM_BARRIERS
	.align		4
        /*0020*/ 	.byte	0x02, 0x4c
        /*0022*/ 	.byte	0x01
	.zero		1


	//----- nvinfo : EIATTR_MERCURY_ISA_VERSION
	.align		4
        /*0024*/ 	.byte	0x03, 0x5f
        /*0026*/ 	.short	0x0101


	//----- nvinfo : EIATTR_COOP_GROUP_MASK_REGIDS
	.align		4
        /*0028*/ 	.byte	0x04, 0x29
        /*002a*/ 	.short	(.L_3867 - .L_3866)


	//   ....[0]....
.L_3866:
        /*002c*/ 	.word	0xffffffff


	//   ....[1]....
        /*0030*/ 	.word	0xffffffff


	//   ....[2]....
        /*0034*/ 	.word	0xffffffff


	//   ....[3]....
        /*0038*/ 	.word	0xffffffff


	//   ....[4]....
        /*003c*/ 	.word	0xffffffff


	//   ....[5]....
        /*0040*/ 	.word	0xffffffff


	//   ....[6]....
        /*0044*/ 	.word	0xffffffff


	//   ....[7]....
        /*0048*/ 	.word	0xffffffff


	//   ....[8]....
        /*004c*/ 	.word	0xffffffff


	//   ....[9]....
        /*0050*/ 	.word	0xffffffff


	//----- nvinfo : EIATTR_COOP_GROUP_INSTR_OFFSETS
	.align		4
.L_3867:
        /*0054*/ 	.byte	0x04, 0x28
        /*0056*/ 	.short	(.L_3869 - .L_3868)


	//   ....[0]....
.L_3868:
        /*0058*/ 	.word	0x000015e0


	//   ....[1]....
        /*005c*/ 	.word	0x000015f0


	//   ....[2]....
        /*0060*/ 	.word	0x00001620


	//   ....[3]....
        /*0064*/ 	.word	0x00001630


	//   ....[4]....
        /*0068*/ 	.word	0x00001660


	//   ....[5]....
        /*006c*/ 	.word	0x00001670


	//   ....[6]....
        /*0070*/ 	.word	0x000016b0


	//   ....[7]....
        /*0074*/ 	.word	0x000016e0


	//   ....[8]....
        /*0078*/ 	.word	0x00001710


	//   ....[9]....
        /*007c*/ 	.word	0x00001720


	//----- nvinfo : EIATTR_VRC_CTA_INIT_COUNT
	.align		4
.L_3869:
        /*0080*/ 	.byte	0x02, 0x4a
	.zero		1
	.zero		1


	//----- nvinfo : EIATTR_EXIT_INSTR_OFFSETS
	.align		4
        /*0084*/ 	.byte	0x04, 0x1c
        /*0086*/ 	.short	(.L_3871 - .L_3870)


	//   ....[0]....
.L_3870:
        /*0088*/ 	.word	0x00000060


	//   ....[1]....
        /*008c*/ 	.word	0x00001780


	//   ....[2]....
        /*0090*/ 	.word	0x000017b0


	//   ....[3]....
        /*0094*/ 	.word	0x00001850


	//----- nvinfo : EIATTR_MAX_THREADS
	.align		4
.L_3871:
        /*0098*/ 	.byte	0x04, 0x05
        /*009a*/ 	.short	(.L_3873 - .L_3872)
.L_3872:
        /*009c*/ 	.word	0x00000400
        /*00a0*/ 	.word	0x00000001
        /*00a4*/ 	.word	0x00000001


	//----- nvinfo : EIATTR_CRS_STACK_SIZE
	.align		4
.L_3873:
        /*00a8*/ 	.byte	0x04, 0x1e
        /*00aa*/ 	.short	(.L_3875 - .L_3874)
.L_3874:
        /*00ac*/ 	.word	0x00000000


	//----- nvinfo : EIATTR_CBANK_PARAM_SIZE
	.align		4
.L_3875:
        /*00b0*/ 	.byte	0x03, 0x19
        /*00b2*/ 	.short	0x0128


	//----- nvinfo : EIATTR_PARAM_CBANK
	.align		4
        /*00b4*/ 	.byte	0x04, 0x0a
        /*00b6*/ 	.short	(.L_3877 - .L_3876)
	.align		4
.L_3876:
        /*00b8*/ 	.word	index@(.nv.constant0._ZN10layer_norm22ln_bwd_finalize_kernelINS_22Kernel_traits_finalizeILj3072Ef6__halffS2_fjLb0ELj1024ELj4ENS_18Kernel_traits_baseILj3072EfS2_fS2_fjLj1024EEEEELb0ELb0EEEvNS_9BwdParamsE)
        /*00bc*/ 	.short	0x0380
        /*00be*/ 	.short	0x0128


	//----- nvinfo : EIATTR_SW_WAR
	.align		4
.L_3877:
        /*00c0*/ 	.byte	0x04, 0x36
        /*00c2*/ 	.short	(.L_3879 - .L_3878)
.L_3878:
        /*00c4*/ 	.word	0x00000008
.L_3879:


//--------------------- .nv.info._ZN10layer_norm13ln_bwd_kernelINS_13Kernel_traitsIf6__halffS2_fjLj3072ELj1ELj1ELj4ELj16ENS_18Kernel_traits_baseILj3072EfS2_fS2_fjLj128EEEEELb1ELb0ELb1ELb0EEEvNS_9BwdParamsE --------------------------
	.section	.nv.info._ZN10layer_norm13ln_bwd_kernelINS_13Kernel_traitsIf6__halffS2_fjLj3072ELj1ELj1ELj4ELj16ENS_18Kernel_traits_baseILj3072EfS2_fS2_fjLj128EEEEELb1ELb0ELb1ELb0EEEvNS_9BwdParamsE,"",@"SHT_CUDA_INFO"
	.sectionflags	@""
	.align	4


	//----- nvinfo : EIATTR_CUDA_API_VERSION
	.align		4
        /*0000*/ 	.byte	0x04, 0x37
        /*0002*/ 	.short	(.L_3881 - .L_3880)
.L_3880:
        /*0004*/ 	.word	0x00000082


	//----- nvinfo : EIATTR_KPARAM_INFO
	.align		4
.L_3881:
        /*0008*/ 	.byte	0x04, 0x17
        /*000a*/ 	.short	(.L_3883 - .L_3882)
.L_3882:
        /*000c*/ 	.word	0x00000000
        /*0010*/ 	.short	0x0000
        /*0012*/ 	.short	0x0000
        /*0014*/ 	.byte	0x00, 0xf0, 0xa1, 0x04


	//----- nvinfo : EIATTR_SPARSE_MMA_MASK
	.align		4
.L_3883:
        /*0018*/ 	.byte	0x03, 0x50
        /*001a*/ 	.short	0x0000


	//----- nvinfo : EIATTR_MAXREG_COUNT
	.align		4
        /*001c*/ 	.byte	0x03, 0x1b
        /*001e*/ 	.short	0x00ff


	//----- nvinfo : EIATTR_NUM_BARRIERS
	.align		4
        /*0020*/ 	.byte	0x02, 0x4c
        /*0022*/ 	.byte	0x01
	.zero		1


	//----- nvinfo : EIATTR_MERCURY_ISA_VERSION
	.align		4
        /*0024*/ 	.byte	0x03, 0x5f
        /*0026*/ 	.short	0x0101


	//----- nvinfo : EIATTR_COOP_GROUP_MASK_REGIDS
	.align		4
        /*0028*/ 	.byte	0x04, 0x29
        /*002a*/ 	.short	(.L_3885 - .L_3884)


	//   ....[0]....
.L_3884:
        /*002c*/ 	.word	0xffffffff


	//   ....[1]....
        /*0030*/ 	.word	0xffffffff


	//   ....[2]....
        /*0034*/ 	.word	0xffffffff


	//   ....[3]....
        /*0038*/ 	.word	0xffffffff


	//   ....[4]....
        /*003c*/ 	.word	0xffffffff


	//   ....[5]....
        /*0040*/ 	.word	0xffffffff


	//   ....[6]....
        /*0044*/ 	.word	0xffffffff


	//   ....[7]....
        /*0048*/ 	.word	0xffffffff


	//   ....[8]....
        /*004c*/ 	.word	0xffffffff


	//   ....[9]....
        /*0050*/ 	.word	0xffffffff


	//----- nvinfo : EIATTR_COOP_GROUP_INSTR_OFFSETS
	.align		4
.L_3885:
        /*0054*/ 	.byte	0x04, 0x28
        /*0056*/ 	.short	(.L_3887 - .L_3886)


	//   ....[0]....
.L_3886:
        /*0058*/ 	.word	0x00001bf0


	//   ....[1]....
        /*005c*/ 	.word	0x00001c20


	//   ....[2]....
        /*0060*/ 	.word	0x00001c50


	//   ....[3]....
        /*0064*/ 	.word	0x00001c60


	//   ....[4]....
        /*0068*/ 	.word	0x00001c90


	//   ....[5]....
        /*006c*/ 	.word	0x00001ca0


	//   ....[6]....
        /*0070*/ 	.word	0x00001cd0


	//   ....[7]....
        /*0074*/ 	.word	0x00001ce0


	//   ....[8]....
        /*0078*/ 	.word	0x00001d10


	//   ....[9]....
        /*007c*/ 	.word	0x00001d20


	//----- nvinfo : EIATTR_VRC_CTA_INIT_COUNT
	.align		4
.L_3887:
        /*0080*/ 	.byte	0x02, 0x4a
	.zero		1
	.zero		1


	//----- nvinfo : EIATTR_EXIT_INSTR_OFFSETS
	.align		4
        /*0084*/ 	.byte	0x04, 0x1c
        /*0086*/ 	.short	(.L_3889 - .L_3888)


	//   ....[0]....
.L_3888:
        /*0088*/ 	.word	0x00007200


	//   ....[1]....
        /*008c*/ 	.word	0x000072a0


	//----- nvinfo : EIATTR_MAX_THREADS
	.align		4
.L_3889:
        /*0090*/ 	.byte	0x04, 0x05
        /*0092*/ 	.short	(.L_3891 - .L_3890)
.L_3890:
        /*0094*/ 	.word	0x00000080
        /*0098*/ 	.word	0x00000001
        /*009c*/ 	.word	0x00000001


	//----- nvinfo : EIATTR_CRS_STACK_SIZE
	.align		4
.L_3891:
        /*00a0*/ 	.byte	0x04, 0x1e
        /*00a2*/ 	.short	(.L_3893 - .L_3892)
.L_3892:
        /*00a4*/ 	.word	0x00000000


	//----- nvinfo : EIATTR_CBANK_PARAM_SIZE
	.align		4
.L_3893:
        /*00a8*/ 	.byte	0x03, 0x19
        /*00aa*/ 	.short	0x0128


	//----- nvinfo : EIATTR_PARAM_CBANK
	.align		4
        /*00ac*/ 	.byte	0x04, 0x0a
        /*00ae*/ 	.short	(.L_3895 - .L_3894)
	.align		4
.L_3894:
        /*00b0*/ 	.word	index@(.nv.constant0._ZN10layer_norm13ln_bwd_kernelINS_13Kernel_traitsIf6__halffS2_fjLj3072ELj1ELj1ELj4ELj16ENS_18Kernel_traits_baseILj3072EfS2_fS2_fjLj128EEEEELb1ELb0ELb1ELb0EEEvNS_9BwdParamsE)
        /*00b4*/ 	.short	0x0380
        /*00b6*/ 	.short	0x0128


	//----- nvinfo : EIATTR_SW_WAR
	.align		4
.L_3895:
        /*00b8*/ 	.byte	0x04, 0x36
        /*00ba*/ 	.short	(.L_3897 - .L_3896)
.L_3896:
        /*00bc*/ 	.word	0x00000008
.L_3897:


//--------------------- .nv.info._ZN10layer_norm22ln_bwd_finalize_kernelINS_22Kernel_traits_finalizeILj3072Ef6__halffS2_fjLb0ELj1024ELj4ENS_18Kernel_traits_baseILj3072EfS2_fS2_fjLj1024EEEEELb0ELb1EEEvNS_9BwdParamsE --------------------------
	.section	.nv.info._ZN10layer_norm22ln_bwd_finalize_kernelINS_22Kernel_traits_finalizeILj3072Ef6__halffS2_fjLb0ELj1024ELj4ENS_18Kernel_traits_baseILj3072EfS2_fS2_fjLj1024EEEEELb0ELb1EEEvNS_9BwdParamsE,"",@"SHT_CUDA_INFO"
	.sectionflags	@""
	.align	4


	//----- nvinfo : EIATTR_CUDA_API_VERSION
	.align		4
        /*0000*/ 	.byte	0x04, 0x37
        /*0002*/ 	.short	(.L_3899 - .L_3898)
.L_3898:
        /*0004*/ 	.word	0x00000082


	//----- nvinfo : EIATTR_KPARAM_INFO
	.align		4
.L_3899:
        /*0008*/ 	.byte	0x04, 0x17
        /*000a*/ 	.short	(.L_3901 - .L_3900)
.L_3900:
        /*000c*/ 	.word	0x00000000
        /*0010*/ 	.short	0x0000
        /*0012*/ 	.short	0x0000
        /*0014*/ 	.byte	0x00, 0xf0, 0xa1, 0x04


	//----- nvinfo : EIATTR_SPARSE_MMA_MASK
	.align		4
.L_3901:
        /*0018*/ 	.byte	0x03, 0x50
        /*001a*/ 	.short	0x0000


	//----- nvinfo : EIATTR_MAXREG_COUNT
	.align		4
        /*001c*/ 	.byte	0x03, 0x1b
        /*001e*/ 	.short	0x0040


	//----- nvinfo : EIATTR_NUM_BARRIERS
	.align		4
        /*0020*/ 	.byte	0x02, 0x4c
        /*0022*/ 	.byte	0x01
	.zero		1


	//----- nvinfo : EIATTR_MERCURY_ISA_VERSION
	.align		4
        /*0024*/ 	.byte	0x03, 0x5f
        /*0026*/ 	.short	0x0101


	//----- nvinfo : EIATTR_COOP_GROUP_MASK_REGIDS
	.align		4
        /*0028*/ 	.byte	0x04, 0x29
        /*002a*/ 	.short	(.L_3903 - .L_3902)


	//   ....[0]....
.L_3902:
        /*002c*/ 	.word	0xffffffff


	//   ....[1]....
        /*0030*/ 	.word	0xffffffff


	//   ....[2]....
        /*0034*/ 	.word	0xffffffff


	//   ....[3]....
        /*0038*/ 	.word	0xffffffff


	//   ....[4]....
        /*003c*/ 	.word	0xffffffff


	//   ....[5]....
        /*0040*/ 	.word	0xffffffff


	//   ....[6]....
        /*0044*/ 	.word	0xffffffff


	//   ....[7]....
        /*0048*/ 	.word	0xffffffff


	//   ....[8]....
        /*004c*/ 	.word	0xffffffff


	//   ....[9]....
        /*0050*/ 	.word	0xffffffff


	//----- nvinfo : EIATTR_COOP_GROUP_INSTR_OFFSETS
	.align		4
.L_3903:
        /*0054*/ 	.byte	0x04, 0x28
        /*0056*/ 	.short	(.L_3905 - .L_3904)


	//   ....[0]....
.L_3904:
        /*0058*/ 	.word	0x00001630


	//   ....[1]....
        /*005c*/ 	.word	0x00001640


	//   ....[2]....
        /*0060*/ 	.word	0x00001670


	//   ....[3]....
        /*0064*/ 	.word	0x00001680


	//   ....[4]....
        /*0068*/ 	.word	0x000016b0


	//   ....[5]....
        /*006c*/ 	.word	0x000016c0


	//   ....[6]....
        /*0070*/ 	.word	0x000016f0


	//   ....[7]....
        /*0074*/ 	.word	0x00001710


	//   ....[8]....
        /*0078*/ 	.word	0x00001740


	//   ....[9]....
        /*007c*/ 	.word	0x00001750


	//----- nvinfo : EIATTR_VRC_CTA_INIT_COUNT
	.align		4
.L_3905:
        /*0080*/ 	.byte	0x02, 0x4a
	.zero		1
	.zero		1


	//----- nvinfo : EIATTR_EXIT_INSTR_OFFSETS
	.align		4
        /*0084*/ 	.byte	0x04, 0x1c
        /*0086*/ 	.short	(.L_3907 - .L_3906)


	//   ....[0]....
.L_3906:
        /*0088*/ 	.word	0x00000070


	//   ....[1]....
        /*008c*/ 	.word	0x000017b0


	//   ....[2]....
        /*0090*/ 	.word	0x00001860


	//----- nvinfo : EIATTR_MAX_THREADS
	.align		4
.L_3907:
        /*0094*/ 	.byte	0x04, 0x05
        /*0096*/ 	.short	(.L_3909 - .L_3908)
.L_3908:
        /*0098*/ 	.word	0x00000400
        /*009c*/ 	.word	0x00000001
        /*00a0*/ 	.word	0x00000001


	//----- nvinfo : EIATTR_CRS_STACK_SIZE
	.align		4
.L_3909:
        /*00a4*/ 	.byte	0x04, 0x1e
        /*00a6*/ 	.short	(.L_3911 - .L_3910)
.L_3910:
        /*00a8*/ 	.word	0x00000000


	//----- nvinfo : EIATTR_CBANK_PARAM_SIZE
	.align		4
.L_3911:
        /*00ac*/ 	.byte	0x03, 0x19
        /*00ae*/ 	.short	0x0128


	//----- nvinfo : EIATTR_PARAM_CBANK
	.align		4
        /*00b0*/ 	.byte	0x04, 0x0a
        /*00b2*/ 	.short	(.L_3913 - .L_3912)
	.align		4
.L_3912:
        /*00b4*/ 	.word	index@(.nv.constant0._ZN10layer_norm22ln_bwd_finalize_kernelINS_22Kernel_traits_finalizeILj3072Ef6__halffS2_fjLb0ELj1024ELj4ENS_18Kernel_traits_baseILj3072EfS2_fS2_fjLj1024EEEEELb0ELb1EEEvNS_9BwdParamsE)
        /*00b8*/ 	.short	0x0380
        /*00ba*/ 	.short	0x0128


	//----- nvinfo : EIATTR_SW_WAR
	.align		4
.L_3913:
        /*00bc*/ 	.byte	0x04, 0x36
        /*00be*/ 	.short	(.L_3915 - .L_3914)
.L_3914:
        /*00c0*/ 	.word	0x00000008
.L_3915:


//--------------------- .nv.info._ZN10layer_norm13ln_bwd_kernelINS_13Kernel_traitsIf6__halffS2_fjLj3072ELj1ELj1ELj4ELj16ENS_18Kernel_traits_baseILj3072EfS2_fS2_fjLj128EEEEELb1ELb0ELb1ELb1EEEvNS_9BwdParamsE --------------------------
	.section	.nv.info._ZN10layer_norm13ln_bwd_kernelINS_13Kernel_traitsIf6__halffS2_fjLj3072ELj1ELj1ELj4ELj16ENS_18Kernel_traits_baseILj3072EfS2_fS2_fjLj128EEEEELb1ELb0ELb1ELb1EEEvNS_9BwdParamsE,"",@"SHT_CUDA_INFO"
	.sectionflags	@""
	.align	4


	//----- nvinfo : EIATTR_CUDA_API_VERSION
	.align		4
        /*0000*/ 	.byte	0x04, 0x37
        /*0002*/ 	.short	(.L_3917 - .L_3916)
.L_3916:
        /*0004*/ 	.word	0x00000082


	//----- nvinfo : EIATTR_KPARAM_INFO
	.align		4
.L_3917:
        /*0008*/ 	.byte	0x04, 0x17
        /*000a*/ 	.short	(.L_3919 - .L_3918)
.L_3918:
        /*000c*/ 	.word	0x00000000
        /*0010*/ 	.short	0x0000
        /*0012*/ 	.short	0x0000
        /*0014*/ 	.byte	0x00, 0xf0, 0xa1, 0x04


	//----- nvinfo : EIATTR_SPARSE_MMA_MASK
	.align		4
.L_3919:
        /*0018*/ 	.byte	0x03, 0x50
        /*001a*/ 	.short	0x0000


	//----- nvinfo : EIATTR_MAXREG_COUNT
	.align		4
        /*001c*/ 	.byte	0x03, 0x1b
        /*001e*/ 	.short	0x00ff


	//----- nvinfo : EIATTR_NUM_BARRIERS
	.align		4
        /*0020*/ 	.byte	0x02, 0x4c
        /*0022*/ 	.byte	0x01
	.zero		1


	//----- nvinfo : EIATTR_MERCURY_ISA_VERSION
	.align		4
        /*0024*/ 	.byte	0x03, 0x5f
        /*0026*/ 	.short	0x0101


	//----- nvinfo : EIATTR_COOP_GROUP_MASK_REGIDS
	.align		4
        /*0028*/ 	.byte	0x04, 0x29
        /*002a*/ 	.short	(.L_3921 - .L_3920)


	//   ....[0]....
.L_3920:
        /*002c*/ 	.word	0xffffffff


	//   ....[1]....
        /*0030*/ 	.word	0xffffffff


	//   ....[2]....
        /*0034*/ 	.word	0xffffffff


	//   ....[3]....
        /*0038*/ 	.word	0xffffffff


	//   ....[4]....
        /*003c*/ 	.word	0xffffffff


	//   ....[5]....
        /*0040*/ 	.word	0xffffffff


	//   ....[6]....
        /*0044*/ 	.word	0xffffffff


	//   ....[7]....
        /*0048*/ 	.word	0xffffffff


	//   ....[8]....
        /*004c*/ 	.word	0xffffffff


	//   ....[9]....
        /*0050*/ 	.word	0xffffffff


	//----- nvinfo : EIATTR_COOP_GROUP_INSTR_OFFSETS
	.align		4
.L_3921:
        /*0054*/ 	.byte	0x04, 0x28
        /*0056*/ 	.short	(.L_3923 - .L_3922)


	//   ....[0]....
.L_3922:
        /*0058*/ 	.word	0x00001710


	//   ....[1]....
        /*005c*/ 	.word	0x00001730


	//   ....[2]....
        /*0060*/ 	.word	0x00001770


	//   ....[3]....
        /*0064*/ 	.word	0x00001780


	//   ....[4]....
        /*0068*/ 	.word	0x000017c0


	//   ....[5]....
        /*006c*/ 	.word	0x000017d0


	//   ....[6]....
        /*0070*/ 	.word	0x00001800


	//   ....[7]....
        /*0074*/ 	.word	0x00001810


	//   ....[8]....
        /*0078*/ 	.word	0x00001840


	//   ....[9]....
        /*007c*/ 	.word	0x00001850


	//----- nvinfo : EIATTR_VRC_CTA_INIT_COUNT
	.align		4
.L_3923:
        /*0080*/ 	.byte	0x02, 0x4a
	.zero		1
	.zero		1


	//----- nvinfo : EIATTR_EXIT_INSTR_OFFSETS
	.align		4
        /*0084*/ 	.byte	0x04, 0x1c
        /*0086*/ 	.short	(.L_3925 - .L_3924)


	//   ....[0]....
.L_3924:
        /*0088*/ 	.word	0x00006c00


	//----- nvinfo : EIATTR_MAX_THREADS
	.align		4
.L_3925:
        /*008c*/ 	.byte	0x04, 0x05
        /*008e*/ 	.short	(.L_3927 - .L_3926)
.L_3926:
        /*0090*/ 	.word	0x00000080
        /*0094*/ 	.word	0x00000001
        /*0098*/ 	.word	0x00000001


	//----- nvinfo : EIATTR_CRS_STACK_SIZE
	.align		4
.L_3927:
        /*009c*/ 	.byte	0x04, 0x1e
        /*009e*/ 	.short	(.L_3929 - .L_3928)
.L_3928:
        /*00a0*/ 	.word	0x00000000


	//----- nvinfo : EIATTR_CBANK_PARAM_SIZE
	.align		4
.L_3929:
        /*00a4*/ 	.byte	0x03, 0x19
        /*00a6*/ 	.short	0x0128


	//----- nvinfo : EIATTR_PARAM_CBANK
	.align		4
        /*00a8*/ 	.byte	0x04, 0x0a
        /*00aa*/ 	.short	(.L_3931 - .L_3930)
	.align		4
.L_3930:
        /*00ac*/ 	.word	index@(.nv.constant0._ZN10layer_norm13ln_bwd_kernelINS_13Kernel_traitsIf6__halffS2_fjLj3072ELj1ELj1ELj4ELj16ENS_18Kernel_traits_baseILj3072EfS2_fS2_fjLj128EEEEELb1ELb0ELb1ELb1EEEvNS_9BwdParamsE)
        /*00b0*/ 	.short	0x0380
        /*00b2*/ 	.short	0x0128


	//----- nvinfo : EIATTR_SW_WAR
	.align		4
.L_3931:
        /*00b4*/ 	.byte	0x04, 0x36
        /*00b6*/ 	.short	(.L_3933 - .L_3932)
.L_3932:
        /*00b8*/ 	.word	0x00000008
.L_3933:


//--------------------- .nv.info._ZN10layer_norm13ln_bwd_kernelINS_13Kernel_traitsIf6__halffS2_fjLj3072ELj1ELj1ELj4ELj16ENS_18Kernel_traits_baseILj3072EfS2_fS2_fjLj128EEEEELb1ELb1ELb0ELb0EEEvNS_9BwdParamsE --------------------------
	.section	.nv.info._ZN10layer_norm13ln_bwd_kernelINS_13Kernel_traitsIf6__halffS2_fjLj3072ELj1ELj1ELj4ELj16ENS_18Kernel_traits_baseILj3072EfS2_fS2_fjLj128EEEEELb1ELb1ELb0ELb0EEEvNS_9BwdParamsE,"",@"SHT_CUDA_INFO"
	.sectionflags	@""
	.align	4


	//----- nvinfo : EIATTR_CUDA_API_VERSION
	.align		4
        /*0000*/ 	.byte	0x04, 0x37
        /*0002*/ 	.short	(.L_3935 - .L_3934)
.L_3934:
        /*0004*/ 	.word	0x00000082


	//----- nvinfo : EIATTR_KPARAM_INFO
	.align		4
.L_3935:
        /*0008*/ 	.byte	0x04, 0x17
        /*000a*/ 	.short	(.L_3937 - .L_3936)
.L_3936:
        /*000c*/ 	.word	0x00000000
        /*0010*/ 	.short	0x0000
        /*0012*/ 	.short	0x0000
        /*0014*/ 	.byte	0x00, 0xf0, 0xa1, 0x04


	//----- nvinfo : EIATTR_SPARSE_MMA_MASK
	.align		4
.L_3937:
        /*0018*/ 	.byte	0x03, 0x50
        /*001a*/ 	.short	0x0000


	//----- nvinfo : EIATTR_MAXREG_COUNT
	.align		4
        /*001c*/ 	.byte	0x03, 0x1b
        /*001e*/ 	.short	0x00ff


	//----- nvinfo : EIATTR_NUM_BARRIERS
	.align		4
        /*0020*/ 	.byte	0x02, 0x4c
        /*0022*/ 	.byte	0x01
	.zero		1


	//----- nvinfo : EIATTR_MERCURY_ISA_VERSION
	.align		4
        /*0024*/ 	.byte	0x03, 0x5f
        /*0026*/ 	.short	0x0101


	//----- nvinfo : EIATTR_COOP_GROUP_MASK_REGIDS
	.align		4
        /*0028*/ 	.byte	0x04, 0x29
        /*002a*/ 	.short	(.L_3939 - .L_3938)


	//   ....[0]....
.L_3938:
        /*002c*/ 	.word	0xffffffff


	//   ....[1]....
        /*0030*/ 	.word	0xffffffff


	//   ....[2]....
        /*0034*/ 	.word	0xffffffff


	//   ....[3]....
        /*0038*/ 	.word	0xffffffff


	//   ....[4]....
        /*003c*/ 	.word	0xffffffff


	//   ....[5]....
        /*0040*/ 	.word	0xffffffff


	//   ....[6]....
        /*0044*/ 	.word	0xffffffff


	//   ....[7]....
        /*0048*/ 	.word	0xffffffff


	//   ....[8]....
        /*004c*/ 	.word	0xffffffff


	//   ....[9]....
        /*0050*/ 	.word	0xffffffff


	//----- nvinfo : EIATTR_COOP_GROUP_INSTR_OFFSETS
	.align		4
.L_3939:
        /*0054*/ 	.byte	0x04, 0x28
        /*0056*/ 	.short	(.L_3941 - .L_3940)


	//   ....[0]....
.L_3940:
        /*0058*/ 	.word	0x000018d0


	//   ....[1]....
        /*005c*/ 	.word	0x00001900


	//   ....[2]....
        /*0060*/ 	.word	0x00001930


	//   ....[3]....
        /*0064*/ 	.word	0x00001940


	//   ....[4]....
        /*0068*/ 	.word	0x00001970


	//   ....[5]....
        /*006c*/ 	.word	0x00001980


	//   ....[6]....
        /*0070*/ 	.word	0x000019b0


	//   ....[7]....
        /*0074*/ 	.word	0x000019c0


	//   ....[8]....
        /*0078*/ 	.word	0x000019f0


	//   ....[9]....
        /*007c*/ 	.word	0x00001a00


	//----- nvinfo : EIATTR_VRC_CTA_INIT_COUNT
	.align		4
.L_3941:
        /*0080*/ 	.byte	0x02, 0x4a
	.zero		1
	.zero		1


	//----- nvinfo : EIATTR_EXIT_INSTR_OFFSETS
	.align		4
        /*0084*/ 	.byte	0x04, 0x1c
        /*0086*/ 	.short	(.L_3943 - .L_3942)


	//   ....[0]....
.L_3942:
        /*0088*/ 	.word	0x00006f60


	//   ....[1]....
        /*008c*/ 	.word	0x00007030


	//----- nvinfo : EIATTR_MAX_THREADS
	.align		4
.L_3943:
        /*0090*/ 	.byte	0x04, 0x05
        /*0092*/ 	.short	(.L_3945 - .L_3944)
.L_3944:
        /*0094*/ 	.word	0x00000080
        /*0098*/ 	.word	0x00000001
        /*009c*/ 	.word	0x00000001


	//----- nvinfo : EIATTR_CRS_STACK_SIZE
	.align		4
.L_3945:
        /*00a0*/ 	.byte	0x04, 0x1e
        /*00a2*/ 	.short	(.L_3947 - .L_3946)
.L_3946:
        /*00a4*/ 	.word	0x00000000


	//----- nvinfo : EIATTR_CBANK_PARAM_SIZE
	.align		4
.L_3947:
        /*00a8*/ 	.byte	0x03, 0x19
        /*00aa*/ 	.short	0x0128


	//----- nvinfo : EIATTR_PARAM_CBANK
	.align		4
        /*00ac*/ 	.byte	0x04, 0x0a
        /*00ae*/ 	.short	(.L_3949 - .L_3948)
	.align		4
.L_3948:
        /*00b0*/ 	.word	index@(.nv.constant0._ZN10layer_norm13ln_bwd_kernelINS_13Kernel_traitsIf6__halffS2_fjLj3072ELj1ELj1ELj4ELj16ENS_18Kernel_traits_baseILj3072EfS2_fS2_fjLj128EEEEELb1ELb1ELb0ELb0EEEvNS_9BwdParamsE)
        /*00b4*/ 	.short	0x0380
        /*00b6*/ 	.short	0x0128


	//----- nvinfo : EIATTR_SW_WAR
	.align		4
.L_3949:
        /*00b8*/ 	.byte	0x04, 0x36
        /*00ba*/ 	.short	(.L_3951 - .L_3950)
.L_3950:
        /*00bc*/ 	.word	0x00000008
.L_3951:


//--------------------- .nv.info._ZN10layer_norm13ln_bwd_kernelINS_13Kernel_traitsIf6__halffS2_fjLj3072ELj1ELj1ELj4ELj16ENS_18Kernel_traits_baseILj3072EfS2_fS2_fjLj128EEEEELb1ELb1ELb0ELb1EEEvNS_9BwdParamsE --------------------------
	.section	.nv.info._ZN10layer_norm13ln_bwd_kernelINS_13Kernel_traitsIf6__halffS2_fjLj3072ELj1ELj1ELj4ELj16ENS_18Kernel_traits_baseILj3072EfS2_fS2_fjLj128EEEEELb1ELb1ELb0ELb1EEEvNS_9BwdParamsE,"",@"SHT_CUDA_INFO"
	.sectionflags	@""
	.align	4


	//----- nvinfo : EIATTR_CUDA_API_VERSION
	.align		4
        /*0000*/ 	.byte	0x04, 0x37
        /*0002*/ 	.short	(.L_3953 - .L_3952)
.L_3952:
        /*0004*/ 	.word	0x00000082


	//----- nvinfo : EIATTR_KPARAM_INFO
	.align		4
.L_3953:
        /*0008*/ 	.byte	0x04, 0x17
        /*000a*/ 	.short	(.L_3955 - .L_3954)
.L_3954:
        /*000c*/ 	.word	0x00000000
        /*0010*/ 	.short	0x0000
        /*0012*/ 	.short	0x0000
        /*0014*/ 	.byte	0x00, 0xf0, 0xa1, 0x04


	//----- nvinfo : EIATTR_SPARSE_MMA_MASK
	.align		4
.L_3955:
        /*0018*/ 	.byte	0x03, 0x50
        /*001a*/ 	.short	0x0000


	//----- nvinfo : EIATTR_MAXREG_COUNT
	.align		4
        /*001c*/ 	.byte	0x03, 0x1b
        /*001e*/ 	.short	0x00ff


	//----- nvinfo : EIATTR_NUM_BARRIERS
	.align		4
        /*0020*/ 	.byte	0x02, 0x4c
        /*0022*/ 	.byte	0x01
	.zero		1


	//----- nvinfo : EIATTR_MERCURY_ISA_VERSION
	.align		4
        /*0024*/ 	.byte	0x03, 0x5f
        /*0026*/ 	.short	0x0101


	//----- nvinfo : EIATTR_COOP_GROUP_MASK_REGIDS
	.align		4
        /*0028*/ 	.byte	0x04, 0x29
        /*002a*/ 	.short	(.L_3957 - .L_3956)


	//   ....[0]....
.L_3956:
        /*002c*/ 	.word	0xffffffff


	//   ....[1]....
        /*0030*/ 	.word	0xffffffff


	//   ....[2]....
        /*0034*/ 	.word	0xffffffff


	//   ....[3]....
        /*0038*/ 	.word	0xffffffff


	//   ....[4]....
        /*003c*/ 	.word	0xffffffff


	//   ....[5]....
        /*0040*/ 	.word	0xffffffff


	//   ....[6]....
        /*0044*/ 	.word	0xffffffff


	//   ....[7]....
        /*0048*/ 	.word	0xffffffff


	//   ....[8]....
        /*004c*/ 	.word	0xffffffff


	//   ....[9]....
        /*0050*/ 	.word	0xffffffff


	//----- nvinfo : EIATTR_COOP_GROUP_INSTR_OFFSETS
	.align		4
.L_3957:
        /*0054*/ 	.byte	0x04, 0x28
        /*0056*/ 	.short	(.L_3959 - .L_3958)


	//   ....[0]....
.L_3958:
        /*0058*/ 	.word	0x00001200


	//   ....[1]....
        /*005c*/ 	.word	0x00001210


	//   ....[2]....
        /*0060*/ 	.word	0x00001240


	//   ....[3]....
        /*0064*/ 	.word	0x00001250


	//   ....[4]....
        /*0068*/ 	.word	0x00001280


	//   ....[5]....
        /*006c*/ 	.word	0x00001290


	//   ....[6]....
        /*0070*/ 	.word	0x000012d0


	//   ....[7]....
        /*0074*/ 	.word	0x000012e0


	//   ....[8]....
        /*0078*/ 	.word	0x00001360


	//   ....[9]....
        /*007c*/ 	.word	0x00001390


	//----- nvinfo : EIATTR_VRC_CTA_INIT_COUNT
	.align		4
.L_3959:
        /*0080*/ 	.byte	0x02, 0x4a
	.zero		1
	.zero		1


	//----- nvinfo : EIATTR_EXIT_INSTR_OFFSETS
	.align		4
        /*0084*/ 	.byte	0x04, 0x1c
        /*0086*/ 	.short	(.L_3961 - .L_3960)


	//   ....[0]....
.L_3960:
        /*0088*/ 	.word	0x00006890


	//----- nvinfo : EIATTR_MAX_THREADS
	.align		4
.L_3961:
        /*008c*/ 	.byte	0x04, 0x05
        /*008e*/ 	.short	(.L_3963 - .L_3962)
.L_3962:
        /*0090*/ 	.word	0x00000080
        /*0094*/ 	.word	0x00000001
        /*0098*/ 	.word	0x00000001


	//----- nvinfo : EIATTR_CBANK_PARAM_SIZE
	.align		4
.L_3963:
        /*009c*/ 	.byte	0x03, 0x19
        /*009e*/ 	.short	0x0128


	//----- nvinfo : EIATTR_PARAM_CBANK
	.align		4
        /*00a0*/ 	.byte	0x04, 0x0a
        /*00a2*/ 	.short	(.L_3965 - .L_3964)
	.align		4
.L_3964:
        /*00a4*/ 	.word	index@(.nv.constant0._ZN10layer_norm13ln_bwd_kernelINS_13Kernel_traitsIf6__halffS2_fjLj3072ELj1ELj1ELj4ELj16ENS_18Kernel_traits_baseILj3072EfS2_fS2_fjLj128EEEEELb1ELb1ELb0ELb1EEEvNS_9BwdParamsE)
        /*00a8*/ 	.short	0x0380
        /*00aa*/ 	.short	0x0128


	//----- nvinfo : EIATTR_SW_WAR
	.align		4
.L_3965:
        /*00ac*/ 	.byte	0x04, 0x36
        /*00ae*/ 	.short	(.L_3967 - .L_3966)
.L_3966:
        /*00b0*/ 	.word	0x00000008
.L_3967:


//--------------------- .nv.info._ZN10layer_norm22ln_bwd_finalize_kernelINS_22Kernel_traits_finalizeILj3072Ef6__halffS2_fjLb1ELj1024ELj4ENS_18Kernel_traits_baseILj3072EfS2_fS2_fjLj1024EEEEELb1ELb0EEEvNS_9BwdParamsE --------------------------
	.section	.nv.info._ZN10layer_norm22ln_bwd_finalize_kernelINS_22Kernel_traits_finalizeILj3072Ef6__halffS2_fjLb1ELj1024ELj4ENS_18Kernel_traits_baseILj3072EfS2_fS2_fjLj1024EEEEELb1ELb0EEEvNS_9BwdParamsE,"",@"SHT_CUDA_INFO"
	.sectionflags	@""
	.align	4


	//----- nvinfo : EIATTR_CUDA_API_VERSION
	.align		4
        /*0000*/ 	.byte	0x04, 0x37
        /*0002*/ 	.short	(.L_3969 - .L_3968)
.L_3968:
        /*0004*/ 	.word	0x00000082


	//----- nvinfo : EIATTR_KPARAM_INFO
	.align		4
.L_3969:
        /*0008*/ 	.byte	0x04, 0x17
        /*000a*/ 	.short	(.L_3971 - .L_3970)
.L_3970:
        /*000c*/ 	.word	0x00000000
        /*0010*/ 	.short	0x0000
        /*0012*/ 	.short	0x0000
        /*0014*/ 	.byte	0x00, 0xf0, 0xa1, 0x04


	//----- nvinfo : EIATTR_SPARSE_MMA_MASK
	.align		4
.L_3971:
        /*0018*/ 	.byte	0x03, 0x50
        /*001a*/ 	.short	0x0000


	//----- nvinfo : EIATTR_MAXREG_COUNT
	.align		4
        /*001c*/ 	.byte	0x03, 0x1b
        /*001e*/ 	.short	0x0040


	//----- nvinfo : EIATTR_NUM_BARRIERS
	.align		4
        /*0020*/ 	.byte	0x02, 0x4c
        /*0022*/ 	.byte	0x01
	.zero		1


	//----- nvinfo : EIATTR_MERCURY_ISA_VERSION
	.align		4
        /*0024*/ 	.byte	0x03, 0x5f
        /*0026*/ 	.short	0x0101


	//----- nvinfo : EIATTR_COOP_GROUP_MASK_REGIDS
	.align		4
        /*0028*/ 	.byte	0x04, 0x29
        /*002a*/ 	.short	(.L_3973 - .L_3972)


	//   ....[0]....
.L_3972:
        /*002c*/ 	.word	0xffffffff


	//   ....[1]....
        /*0030*/ 	.word	0xffffffff


	//   ....[2]....
        /*0034*/ 	.word	0xffffffff


	//   ....[3]....
        /*0038*/ 	.word	0xffffffff


	//   ....[4]....
        /*003c*/ 	.word	0xffffffff


	//   ....[5]....
        /*0040*/ 	.word	0xffffffff


	//   ....[6]....
        /*0044*/ 	.word	0xffffffff


	//   ....[7]....
        /*0048*/ 	.word	0xffffffff


	//   ....[8]....
        /*004c*/ 	.word	0xffffffff


	//   ....[9]....
        /*0050*/ 	.word	0xffffffff


	//   ....[10]....
        /*0054*/ 	.word	0xffffffff


	//   ....[11]....
        /*0058*/ 	.word	0xffffffff


	//   ....[12]....
        /*005c*/ 	.word	0xffffffff


	//   ....[13]....
        /*0060*/ 	.word	0xffffffff


	//   ....[14]....
        /*0064*/ 	.word	0xffffffff


	//----- nvinfo : EIATTR_COOP_GROUP_INSTR_OFFSETS
	.align		4
.L_3973:
        /*0068*/ 	.byte	0x04, 0x28
        /*006a*/ 	.short	(.L_3975 - .L_3974)


	//   ....[0]....
.L_3974:
        /*006c*/ 	.word	0x00001040


	//   ....[1]....
        /*0070*/ 	.word	0x00001050


	//   ....[2]....
        /*0074*/ 	.word	0x00001060


	//   ....[3]....
        /*0078*/ 	.word	0x00001090


	//   ....[4]....
        /*007c*/ 	.word	0x000010b0


	//   ....[5]....
        /*0080*/ 	.word	0x000010c0


	//   ....[6]....
        /*0084*/ 	.word	0x000010f0


	//   ....[7]....
        /*0088*/ 	.word	0x00001110


	//   ....[8]....
        /*008c*/ 	.word	0x00001120


	//   ....[9]....
        /*0090*/ 	.word	0x00001160


	//   ....[10]....
        /*0094*/ 	.word	0x00001190


	//   ....[11]....
        /*0098*/ 	.word	0x000011a0


	//   ....[12]....
        /*009c*/ 	.word	0x000011e0


	//   ....[13]....
        /*00a0*/ 	.word	0x00001200


	//   ....[14]....
        /*00a4*/ 	.word	0x00001210


	//----- nvinfo : EIATTR_VRC_CTA_INIT_COUNT
	.align		4
.L_3975:
        /*00a8*/ 	.byte	0x02, 0x4a
	.zero		1
	.zero		1


	//----- nvinfo : EIATTR_EXIT_INSTR_OFFSETS
	.align		4
        /*00ac*/ 	.byte	0x04, 0x1c
        /*00ae*/ 	.short	(.L_3977 - .L_3976)


	//   ....[0]....
.L_3976:
        /*00b0*/ 	.word	0x00000060


	//   ....[1]....
        /*00b4*/ 	.word	0x00001290


	//   ....[2]....
        /*00b8*/ 	.word	0x000012c0


	//   ....[3]....
        /*00bc*/ 	.word	0x000013a0


	//----- nvinfo : EIATTR_MAX_THREADS
	.align		4
.L_3977:
        /*00c0*/ 	.byte	0x04, 0x05
        /*00c2*/ 	.short	(.L_3979 - .L_3978)
.L_3978:
        /*00c4*/ 	.word	0x00000400
        /*00c8*/ 	.word	0x00000001
        /*00cc*/ 	.word	0x00000001


	//----- nvinfo : EIATTR_CRS_STACK_SIZE
	.align		4
.L_3979:
        /*00d0*/ 	.byte	0x04, 0x1e
        /*00d2*/ 	.short	(.L_3981 - .L_3980)
.L_3980:
        /*00d4*/ 	.word	0x00000000


	//----- nvinfo : EIATTR_CBANK_PARAM_SIZE
	.align		4
.L_3981:
        /*00d8*/ 	.byte	0x03, 0x19
        /*00da*/ 	.short	0x0128


	//----- nvinfo : EIATTR_PARAM_CBANK
	.align		4
        /*00dc*/ 	.byte	0x04, 0x0a
        /*00de*/ 	.short	(.L_3983 - .L_3982)
	.align		4
.L_3982:
        /*00e0*/ 	.word	index@(.nv.constant0._ZN10layer_norm22ln_bwd_finalize_kernelINS_22Kernel_traits_finalizeILj3072Ef6__halffS2_fjLb1ELj1024ELj4ENS_18Kernel_traits_baseILj3072EfS2_fS2_fjLj1024EEEEELb1ELb0EEEvNS_9BwdParamsE)
        /*00e4*/ 	.short	0x0380
        /*00e6*/ 	.short	0x0128


	//----- nvinfo : EIATTR_SW_WAR
	.align		4
.L_3983:
        /*00e8*/ 	.byte	0x04, 0x36
        /*00ea*/ 	.short	(.L_3985 - .L_3984)
.L_3984:
        /*00ec*/ 	.word	0x00000008
.L_3985:


//--------------------- .nv.info._ZN10layer_norm13ln_bwd_kernelINS_13Kernel_traitsIf6__halffS2_fjLj3072ELj1ELj1ELj4ELj16ENS_18Kernel_traits_baseILj3072EfS2_fS2_fjLj128EEEEELb1ELb1ELb1ELb0EEEvNS_9BwdParamsE --------------------------
	.section	.nv.info._ZN10layer_norm13ln_bwd_kernelINS_13Kernel_traitsIf6__halffS2_fjLj3072ELj1ELj1ELj4ELj16ENS_18Kernel_traits_baseILj3072EfS2_fS2_fjLj128EEEEELb1ELb1ELb1ELb0EEEvNS_9BwdParamsE,"",@"SHT_CUDA_INFO"
	.sectionflags	@""
	.align	4


	//----- nvinfo : EIATTR_CUDA_API_VERSION
	.align		4
        /*0000*/ 	.byte	0x04, 0x37
        /*0002*/ 	.short	(.L_3987 - .L_3986)
.L_3986:
        /*0004*/ 	.word	0x00000082


	//----- nvinfo : EIATTR_KPARAM_INFO
	.align		4
.L_3987:
        /*0008*/ 	.byte	0x04, 0x17
        /*000a*/ 	.short	(.L_3989 - .L_3988)
.L_3988:
        /*000c*/ 	.word	0x00000000
        /*0010*/ 	.short	0x0000
        /*0012*/ 	.short	0x0000
        /*0014*/ 	.byte	0x00, 0xf0, 0xa1, 0x04


	//----- nvinfo : EIATTR_SPARSE_MMA_MASK
	.align		4
.L_3989:
        /*0018*/ 	.byte	0x03, 0x50
        /*001a*/ 	.short	0x0000


	//----- nvinfo : EIATTR_MAXREG_COUNT
	.align		4
        /*001c*/ 	.byte	0x03, 0x1b
        /*001e*/ 	.short	0x00ff


	//----- nvinfo : EIATTR_NUM_BARRIERS
	.align		4
        /*0020*/ 	.byte	0x02, 0x4c
        /*0022*/ 	.byte	0x01
	.zero		1


	//----- nvinfo : EIATTR_MERCURY_ISA_VERSION
	.align		4
        /*0024*/ 	.byte	0x03, 0x5f
        /*0026*/ 	.short	0x0101


	//----- nvinfo : EIATTR_COOP_GROUP_MASK_REGIDS
	.align		4
        /*0028*/ 	.byte	0x04, 0x29
        /*002a*/ 	.short	(.L_3991 - .L_3990)


	//   ....[0]....
.L_3990:
        /*002c*/ 	.word	0xffffffff


	//   ....[1]....
        /*0030*/ 	.word	0xffffffff


	//   ....[2]....
        /*0034*/ 	.word	0xffffffff


	//   ....[3]....
        /*0038*/ 	.word	0xffffffff


	//   ....[4]....
        /*003c*/ 	.word	0xffffffff


	//   ....[5]....
        /*0040*/ 	.word	0xffffffff


	//   ....[6]....
        /*0044*/ 	.word	0xffffffff


	//   ....[7]....
        /*0048*/ 	.word	0xffffffff


	//   ....[8]....
        /*004c*/ 	.word	0xffffffff


	//   ....[9]....
        /*0050*/ 	.word	0xffffffff


	//----- nvinfo : EIATTR_COOP_GROUP_INSTR_OFFSETS
	.align		4
.L_3991:
        /*0054*/ 	.byte	0x04, 0x28
        /*0056*/ 	.short	(.L_3993 - .L_3992)


	//   ....[0]....
.L_3992:
        /*0058*/ 	.word	0x00001f20


	//   ....[1]....
        /*005c*/ 	.word	0x00001f40


	//   ....[2]....
        /*0060*/ 	.word	0x00001f70


	//   ....[3]....
        /*0064*/ 	.word	0x00001f80


	//   ....[4]....
        /*0068*/ 	.word	0x00001fb0


	//   ....[5]....
        /*006c*/ 	.word	0x00001fc0


	//   ....[6]....
        /*0070*/ 	.word	0x00001ff0


	//   ....[7]....
        /*0074*/ 	.word	0x00002000


	//   ....[8]....
        /*0078*/ 	.word	0x00002040


	//   ....[9]....
        /*007c*/ 	.word	0x00002050


	//----- nvinfo : EIATTR_VRC_CTA_INIT_COUNT
	.align		4
.L_3993:
        /*0080*/ 	.byte	0x02, 0x4a
	.zero		1
	.zero		1


	//----- nvinfo : EIATTR_EXIT_INSTR_OFFSETS
	.align		4
        /*0084*/ 	.byte	0x04, 0x1c
        /*0086*/ 	.short	(.L_3995 - .L_3994)


	//   ....[0]....
.L_3994:
        /*0088*/ 	.word	0x0000a480


	//   ....[1]....
        /*008c*/ 	.word	0x0000a550


	//----- nvinfo : EIATTR_MAX_THREADS
	.align		4
.L_3995:
        /*0090*/ 	.byte	0x04, 0x05
        /*0092*/ 	.short	(.L_3997 - .L_3996)
.L_3996:
        /*0094*/ 	.word	0x00000080
        /*0098*/ 	.word	0x00000001
        /*009c*/ 	.word	0x00000001


	//----- nvinfo : EIATTR_CRS_STACK_SIZE
	.align		4
.L_3997:
        /*00a0*/ 	.byte	0x04, 0x1e
        /*00a2*/ 	.short	(.L_3999 - .L_3998)
.L_3998:
        /*00a4*/ 	.word	0x00000000


	//----- nvinfo : EIATTR_CBANK_PARAM_SIZE
	.align		4
.L_3999:
        /*00a8*/ 	.byte	0x03, 0x19
        /*00aa*/ 	.short	0x0128


	//----- nvinfo : EIATTR_PARAM_CBANK
	.align		4
        /*00ac*/ 	.byte	0x04, 0x0a
        /*00ae*/ 	.short	(.L_4001 - .L_4000)
	.align		4
.L_4000:
        /*00b0*/ 	.word	index@(.nv.constant0._ZN10layer_norm13ln_bwd_kernelINS_13Kernel_traitsIf6__halffS2_fjLj3072ELj1ELj1ELj4ELj16ENS_18Kernel_traits_baseILj3072EfS2_fS2_fjLj128EEEEELb1ELb1ELb1ELb0EEEvNS_9BwdParamsE)
        /*00b4*/ 	.short	0x0380
        /*00b6*/ 	.short	0x0128


	//----- nvinfo : EIATTR_SW_WAR
	.align		4
.L_4001:
        /*00b8*/ 	.byte	0x04, 0x36
        /*00ba*/ 	.short	(.L_4003 - .L_4002)
.L_4002:
        /*00bc*/ 	.word	0x00000008
.L_4003:


//--------------------- .nv.info._ZN10layer_norm22ln_bwd_finalize_kernelINS_22Kernel_traits_finalizeILj3072Ef6__halffS2_fjLb1ELj1024ELj4ENS_18Kernel_traits_baseILj3072EfS2_fS2_fjLj1024EEEEELb1ELb1EEEvNS_9BwdParamsE --------------------------
	.section	.nv.info._ZN10layer_norm22ln_bwd_finalize_kernelINS_22Kernel_traits_finalizeILj3072Ef6__halffS2_fjLb1ELj1024ELj4ENS_18Kernel_traits_baseILj3072EfS2_fS2_fjLj1024EEEEELb1ELb1EEEvNS_9BwdParamsE,"",@"SHT_CUDA_INFO"
	.sectionflags	@""
	.align	4


	//----- nvinfo : EIATTR_CUDA_API_VERSION
	.align		4
        /*0000*/ 	.byte	0x04, 0x37
        /*0002*/ 	.short	(.L_4005 - .L_4004)
.L_4004:
        /*0004*/ 	.word	0x00000082


	//----- nvinfo : EIATTR_KPARAM_INFO
	.align		4
.L_4005:
        /*0008*/ 	.byte	0x04, 0x17
        /*000a*/ 	.short	(.L_4007 - .L_4006)
.L_4006:
        /*000c*/ 	.word	0x00000000
        /*0010*/ 	.short	0x0000
        /*0012*/ 	.short	0x0000
        /*0014*/ 	.byte	0x00, 0xf0, 0xa1, 0x04


	//----- nvinfo : EIATTR_SPARSE_MMA_MASK
	.align		4
.L_4007:
        /*0018*/ 	.byte	0x03, 0x50
        /*001a*/ 	.short	0x0000


	//----- nvinfo : EIATTR_MAXREG_COUNT
	.align		4
        /*001c*/ 	.byte	0x03, 0x1b
        /*001e*/ 	.short	0x0040


	//----- nvinfo : EIATTR_NUM_BARRIERS
	.align		4
        /*0020*/ 	.byte	0x02, 0x4c
        /*0022*/ 	.byte	0x01
	.zero		1


	//----- nvinfo : EIATTR_MERCURY_ISA_VERSION
	.align		4
        /*0024*/ 	.byte	0x03, 0x5f
        /*0026*/ 	.short	0x0101


	//----- nvinfo : EIATTR_COOP_GROUP_MASK_REGIDS
	.align		4
        /*0028*/ 	.byte	0x04, 0x29
        /*002a*/ 	.short	(.L_4009 - .L_4008)


	//   ....[0]....
.L_4008:
        /*002c*/ 	.word	0xffffffff


	//   ....[1]....
        /*0030*/ 	.word	0xffffffff


	//   ....[2]....
        /*0034*/ 	.word	0xffffffff


	//   ....[3]....
        /*0038*/ 	.word	0xffffffff


	//   ....[4]....
        /*003c*/ 	.word	0xffffffff


	//   ....[5]....
        /*0040*/ 	.word	0xffffffff


	//   ....[6]....
        /*0044*/ 	.word	0xffffffff


	//   ....[7]....
        /*0048*/ 	.word	0xffffffff


	//   ....[8]....
        /*004c*/ 	.word	0xffffffff


	//   ....[9]....
        /*0050*/ 	.word	0xffffffff


	//   ....[10]....
        /*0054*/ 	.word	0xffffffff


	//   ....[11]....
        /*0058*/ 	.word	0xffffffff


	//   ....[12]....
        /*005c*/ 	.word	0xffffffff


	//   ....[13]....
        /*0060*/ 	.word	0xffffffff


	//   ....[14]....
        /*0064*/ 	.word	0xffffffff


	//----- nvinfo : EIATTR_COOP_GROUP_INSTR_OFFSETS
	.align		4
.L_4009:
        /*0068*/ 	.byte	0x04, 0x28
        /*006a*/ 	.short	(.L_4011 - .L_4010)


	//   ....[0]....
.L_4010:
        /*006c*/ 	.word	0x00001090


	//   ....[1]....
        /*0070*/ 	.word	0x000010a0


	//   ....[2]....
        /*0074*/ 	.word	0x000010b0


	//   ....[3]....
        /*0078*/ 	.word	0x000010e0


	//   ....[4]....
        /*007c*/ 	.word	0x00001100


	//   ....[5]....
        /*0080*/ 	.word	0x00001110


	//   ....[6]....
        /*0084*/ 	.word	0x00001140


	//   ....[7]....
        /*0088*/ 	.word	0x00001160


	//   ....[8]....
        /*008c*/ 	.word	0x00001170


	//   ....[9]....
        /*0090*/ 	.word	0x000011a0


	//   ....[10]....
        /*0094*/ 	.word	0x000011c0


	//   ....[11]....
        /*0098*/ 	.word	0x000011d0


	//   ....[12]....
        /*009c*/ 	.word	0x00001210


	//   ....[13]....
        /*00a0*/ 	.word	0x00001230


	//   ....[14]....
        /*00a4*/ 	.word	0x00001240


	//----- nvinfo : EIATTR_VRC_CTA_INIT_COUNT
	.align		4
.L_4011:
        /*00a8*/ 	.byte	0x02, 0x4a
	.zero		1
	.zero		1


	//----- nvinfo : EIATTR_EXIT_INSTR_OFFSETS
	.align		4
        /*00ac*/ 	.byte	0x04, 0x1c
        /*00ae*/ 	.short	(.L_4013 - .L_4012)


	//   ....[0]....
.L_4012:
        /*00b0*/ 	.word	0x00000060


	//   ....[1]....
        /*00b4*/ 	.word	0x000012c0


	//   ....[2]....
        /*00b8*/ 	.word	0x000013b0


	//----- nvinfo : EIATTR_MAX_THREADS
	.align		4
.L_4013:
        /*00bc*/ 	.byte	0x04, 0x05
        /*00be*/ 	.short	(.L_4015 - .L_4014)
.L_4014:
        /*00c0*/ 	.word	0x00000400
        /*00c4*/ 	.word	0x00000001
        /*00c8*/ 	.word	0x00000001


	//----- nvinfo : EIATTR_CRS_STACK_SIZE
	.align		4
.L_4015:
        /*00cc*/ 	.byte	0x04, 0x1e
        /*00ce*/ 	.short	(.L_4017 - .L_4016)
.L_4016:
        /*00d0*/ 	.word	0x00000000


	//----- nvinfo : EIATTR_CBANK_PARAM_SIZE
	.align		4
.L_4017:
        /*00d4*/ 	.byte	0x03, 0x19
        /*00d6*/ 	.short	0x0128


	//----- nvinfo : EIATTR_PARAM_CBANK
	.align		4
        /*00d8*/ 	.byte	0x04, 0x0a
        /*00da*/ 	.short	(.L_4019 - .L_4018)
	.align		4
.L_4018:
        /*00dc*/ 	.word	index@(.nv.constant0._ZN10layer_norm22ln_bwd_finalize_kernelINS_22Kernel_traits_finalizeILj3072Ef6__halffS2_fjLb1ELj1024ELj4ENS_18Kernel_traits_baseILj3072EfS2_fS2_fjLj1024EEEEELb1ELb1EEEvNS_9BwdParamsE)
        /*00e0*/ 	.short	0x0380
        /*00e2*/ 	.short	0x0128


	//----- nvinfo : EIATTR_SW_WAR
	.align		4
.L_4019:
        /*00e4*/ 	.byte	0x04, 0x36
        /*00e6*/ 	.short	(.L_4021 - .L_4020)
.L_4020:
        /*00e8*/ 	.word	0x00000008
.L_4021:


//--------------------- .nv.info._ZN10layer_norm13ln_bwd_kernelINS_13Kernel_traitsIf6__halffS2_fjLj3072ELj1ELj1ELj4ELj16ENS_18Kernel_traits_baseILj3072EfS2_fS2_fjLj128EEEEELb1ELb1ELb1ELb1EEEvNS_9BwdParamsE --------------------------
	.section	.nv.info._ZN10layer_norm13ln_bwd_kernelINS_13Kernel_traitsIf6__halffS2_fjLj3072ELj1ELj1ELj4ELj16ENS_18Kernel_traits_baseILj3072EfS2_fS2_fjLj128EEEEELb1ELb1ELb1ELb1EEEvNS_9BwdParamsE,"",@"SHT_CUDA_INFO"
	.sectionflags	@""
	.align	4


	//----- nvinfo : EIATTR_CUDA_API_VERSION
	.align		4
        /*0000*/ 	.byte	0x04, 0x37
        /*0002*/ 	.short	(.L_4023 - .L_4022)
.L_4022:
        /*0004*/ 	.word	0x00000082


	//----- nvinfo : EIATTR_KPARAM_INFO
	.align		4
.L_4023:
        /*0008*/ 	.byte	0x04, 0x17
        /*000a*/ 	.short	(.L_4025 - .L_4024)
.L_4024:
        /*000c*/ 	.word	0x00000000
        /*0010*/ 	.short	0x0000
        /*0012*/ 	.short	0x0000
        /*0014*/ 	.byte	0x00, 0xf0, 0xa1, 0x04


	//----- nvinfo : EIATTR_SPARSE_MMA_MASK
	.align		4
.L_4025:
        /*0018*/ 	.byte	0x03, 0x50
        /*001a*/ 	.short	0x0000


	//----- nvinfo : EIATTR_MAXREG_COUNT
	.align		4
        /*001c*/ 	.byte	0x03, 0x1b
        /*001e*/ 	.short	0x00ff


	//----- nvinfo : EIATTR_NUM_BARRIERS
	.align		4
        /*0020*/ 	.byte	0x02, 0x4c
        /*0022*/ 	.byte	0x01
	.zero		1


	//----- nvinfo : EIATTR_MERCURY_ISA_VERSION
	.align		4
        /*0024*/ 	.byte	0x03, 0x5f
        /*0026*/ 	.short	0x0101


	//----- nvinfo : EIATTR_COOP_GROUP_MASK_REGIDS
	.align		4
        /*0028*/ 	.byte	0x04, 0x29
        /*002a*/ 	.short	(.L_4027 - .L_4026)


	//   ....[0]....
.L_4026:
        /*002c*/ 	.word	0xffffffff


	//   ....[1]....
        /*0030*/ 	.word	0xffffffff


	//   ....[2]....
        /*0034*/ 	.word	0xffffffff


	//   ....[3]....
        /*0038*/ 	.word	0xffffffff


	//   ....[4]....
        /*003c*/ 	.word	0xffffffff


	//   ....[5]....
        /*0040*/ 	.word	0xffffffff


	//   ....[6]....
        /*0044*/ 	.word	0xffffffff


	//   ....[7]....
        /*0048*/ 	.word	0xffffffff


	//   ....[8]....
        /*004c*/ 	.word	0xffffffff


	//   ....[9]....
        /*0050*/ 	.word	0xffffffff


	//----- nvinfo : EIATTR_COOP_GROUP_INSTR_OFFSETS
	.align		4
.L_4027:
        /*0054*/ 	.byte	0x04, 0x28
        /*0056*/ 	.short	(.L_4029 - .L_4028)


	//   ....[0]....
.L_4028:
        /*0058*/ 	.word	0x00001830


	//   ....[1]....
        /*005c*/ 	.word	0x00001870


	//   ....[2]....
        /*0060*/ 	.word	0x000018c0


	//   ....[3]....
        /*0064*/ 	.word	0x000018e0


	//   ....[4]....
        /*0068*/ 	.word	0x00001920


	//   ....[5]....
        /*006c*/ 	.word	0x00001930


	//   ....[6]....
        /*0070*/ 	.word	0x00001970


	//   ....[7]....
        /*0074*/ 	.word	0x000019a0


	//   ....[8]....
        /*0078*/ 	.word	0x000019f0


	//   ....[9]....
        /*007c*/ 	.word	0x00001a00


	//----- nvinfo : EIATTR_VRC_CTA_INIT_COUNT
	.align		4
.L_4029:
        /*0080*/ 	.byte	0x02, 0x4a
	.zero		1
	.zero		1


	//----- nvinfo : EIATTR_EXIT_INSTR_OFFSETS
	.align		4
        /*0084*/ 	.byte	0x04, 0x1c
        /*0086*/ 	.short	(.L_4031 - .L_4030)


	//   ....[0]....
.L_4030:
        /*0088*/ 	.word	0x00008520


	//----- nvinfo : EIATTR_MAX_THREADS
	.align		4
.L_4031:
        /*008c*/ 	.byte	0x04, 0x05
        /*008e*/ 	.short	(.L_4033 - .L_4032)
.L_4032:
        /*0090*/ 	.word	0x00000080
        /*0094*/ 	.word	0x00000001
        /*0098*/ 	.word	0x00000001


	//----- nvinfo : EIATTR_CRS_STACK_SIZE
	.align		4
.L_4033:
        /*009c*/ 	.byte	0x04, 0x1e
        /*009e*/ 	.short	(.L_4035 - .L_4034)
.L_4034:
        /*00a0*/ 	.word	0x00000000


	//----- nvinfo : EIATTR_CBANK_PARAM_SIZE
	.align		4
.L_4035:
        /*00a4*/ 	.byte	0x03, 0x19
        /*00a6*/ 	.short	0x0128


	//----- nvinfo : EIATTR_PARAM_CBANK
	.align		4
        /*00a8*/ 	.byte	0x04, 0x0a
        /*00aa*/ 	.short	(.L_4037 - .L_4036)
	.align		4
.L_4036:
        /*00ac*/ 	.word	index@(.nv.constant0._ZN10layer_norm13ln_bwd_kernelINS_13Kernel_traitsIf6__halffS2_fjLj3072ELj1ELj1ELj4ELj16ENS_18Kernel_traits_baseILj3072EfS2_fS2_fjLj128EEEEELb1ELb1ELb1ELb1EEEvNS_9BwdParamsE)
        /*00b0*/ 	.short	0x0380
        /*00b2*/ 	.short	0x0128


	//----- nvinfo : EIATTR_SW_WAR
	.align		4
.L_4037:
        /*00b4*/ 	.byte	0x04, 0x36
        /*00b6*/ 	.short	(.L_4039 - .L_4038)
.L_4038:
        /*00b8*/ 	.word	0x00000008
.L_4039:


//--------------------- .nv.info._ZN10layer_norm13ln_bwd_kernelINS_13Kernel_traitsI6__halfffffjLj3072ELj1ELj1ELj4ELj16ENS_18Kernel_traits_baseILj3072ES2_ffffjLj128EEEEELb0ELb0ELb0ELb0EEEvNS_9BwdParamsE --------------------------
	.section	.nv.info._ZN10layer_norm13ln_bwd_kernelINS_13Kernel_traitsI6__halfffffjLj3072ELj1ELj1ELj4ELj16ENS_18Kernel_traits_baseILj3072ES2_ffffjLj128EEEEELb0ELb0ELb0ELb0EEEvNS_9BwdParamsE,"",@"SHT_CUDA_INFO"
	.sectionflags	@""
	.align	4


	//----- nvinfo : EIATTR_CUDA_API_VERSION
	.align		4
        /*0000*/ 	.byte	0x04, 0x37
        /*0002*/ 	.short	(.L_4041 - .L_4040)
.L_4040:
        /*0004*/ 	.word	0x00000082


	//----- nvinfo : EIATTR_KPARAM_INFO
	.align		4
.L_4041:
        /*0008*/ 	.byte	0x04, 0x17
        /*000a*/ 	.short	(.L_4043 - .L_4042)
.L_4042:
        /*000c*/ 	.word	0x00000000
        /*0010*/ 	.short	0x0000
        /*0012*/ 	.short	0x0000
        /*0014*/ 	.byte	0x00, 0xf0, 0xa1, 0x04


	//----- nvinfo : EIATTR_SPARSE_MMA_MASK
	.align		4
.L_4043:
        /*0018*/ 	.byte	0x03, 0x50
        /*001a*/ 	.short	0x0000


	//----- nvinfo : EIATTR_MAXREG_COUNT
	.align		4
        /*001c*/ 	.byte	0x03, 0x1b
        /*001e*/ 	.short	0x00ff


	//----- nvinfo : EIATTR_NUM_BARRIERS
	.align		4
        /*0020*/ 	.byte	0x02, 0x4c
        /*0022*/ 	.byte	0x01
	.zero		1


	//----- nvinfo : EIATTR_MERCURY_ISA_VERSION
	.align		4
        /*0024*/ 	.byte	0x03, 0x5f
        /*0026*/ 	.short	0x0101


	//----- nvinfo : EIATTR_COOP_GROUP_MASK_REGIDS
	.align		4
        /*0028*/ 	.byte	0x04, 0x29
        /*002a*/ 	.short	(.L_4045 - .L_4044)


	//   ....[0]....
.L_4044:
        /*002c*/ 	.word	0xffffffff


	//   ....[1]....
        /*0030*/ 	.word	0xffffffff


	//   ....[2]....
        /*0034*/ 	.word	0xffffffff


	//   ....[3]....
        /*0038*/ 	.word	0xffffffff


	//   ....[4]....
        /*003c*/ 	.word	0xffffffff


	//   ....[5]....
        /*0040*/ 	.word	0xffffffff


	//   ....[6]....
        /*0044*/ 	.word	0xffffffff


	//   ....[7]....
        /*0048*/ 	.word	0xffffffff


	//   ....[8]....
        /*004c*/ 	.word	0xffffffff


	//   ....[9]....
        /*0050*/ 	.word	0xffffffff


	//----- nvinfo : EIATTR_COOP_GROUP_INSTR_OFFSETS
	.align		4
.L_4045:
        /*0054*/ 	.byte	0x04, 0x28
        /*0056*/ 	.short	(.L_4047 - .L_4046)


	//   ....[0]....
.L_4046:
        /*0058*/ 	.word	0x00001c80


	//   ....[1]....
        /*005c*/ 	.word	0x00001cb0


	//   ....[2]....
        /*0060*/ 	.word	0x00001ce0


	//   ....[3]....
        /*0064*/ 	.word	0x00001cf0


	//   ....[4]....
        /*0068*/ 	.word	0x00001d20


	//   ....[5]....
        /*006c*/ 	.word	0x00001d30


	//   ....[6]....
        /*0070*/ 	.word	0x00001d60


	//   ....[7]....
        /*0074*/ 	.word	0x00001d70


	//   ....[8]....
        /*0078*/ 	.word	0x00001da0


	//   ....[9]....
        /*007c*/ 	.word	0x00001db0


	//----- nvinfo : EIATTR_VRC_CTA_INIT_COUNT
	.align		4
.L_4047:
        /*0080*/ 	.byte	0x02, 0x4a
	.zero		1
	.zero		1


	//----- nvinfo : EIATTR_EXIT_INSTR_OFFSETS
	.align		4
        /*0084*/ 	.byte	0x04, 0x1c
        /*0086*/ 	.short	(.L_4049 - .L_4048)


	//   ....[0]....
.L_4048:
        /*0088*/ 	.word	0x00004650


	//   ....[1]....
        /*008c*/ 	.word	0x000046d0


	//----- nvinfo : EIATTR_MAX_THREADS
	.align		4
.L_4049:
        /*0090*/ 	.byte	0x04, 0x05
        /*0092*/ 	.short	(.L_4051 - .L_4050)
.L_4050:
        /*0094*/ 	.word	0x00000080
        /*0098*/ 	.word	0x00000001
        /*009c*/ 	.word	0x00000001


	//----- nvinfo : EIATTR_CRS_STACK_SIZE
	.align		4
.L_4051:
        /*00a0*/ 	.byte	0x04, 0x1e
        /*00a2*/ 	.short	(.L_4053 - .L_4052)
.L_4052:
        /*00a4*/ 	.word	0x00000000


	//----- nvinfo : EIATTR_CBANK_PARAM_SIZE
	.align		4
.L_4053:
        /*00a8*/ 	.byte	0x03, 0x19
        /*00aa*/ 	.short	0x0128


	//----- nvinfo : EIATTR_PARAM_CBANK
	.align		4
        /*00ac*/ 	.byte	0x04, 0x0a
        /*00ae*/ 	.short	(.L_4055 - .L_4054)
	.align		4
.L_4054:
        /*00b0*/ 	.word	index@(.nv.constant0._ZN10layer_norm13ln_bwd_kernelINS_13Kernel_traitsI6__halfffffjLj3072ELj1ELj1ELj4ELj16ENS_18Kernel_traits_baseILj3072ES2_ffffjLj128EEEEELb0ELb0ELb0ELb0EEEvNS_9BwdParamsE)
        /*00b4*/ 	.short	0x0380
        /*00b6*/ 	.short	0x0128


	//----- nvinfo : EIATTR_SW_WAR
	.align		4
.L_4055:
        /*00b8*/ 	.byte	0x04, 0x36
        /*00ba*/ 	.short	(.L_4057 - .L_4056)
.L_4056:
        /*00bc*/ 	.word	0x00000008
.L_4057:


//--------------------- .nv.info._ZN10layer_norm13ln_bwd_kernelINS_13Kernel_traitsI6__halfffffjLj3072ELj1ELj1ELj4ELj16ENS_18Kernel_traits_baseILj3072ES2_ffffjLj128EEEEELb0ELb0ELb0ELb1EEEvNS_9BwdParamsE --------------------------
	.section	.nv.info._ZN10layer_norm13ln_bwd_kernelINS_13Kernel_traitsI6__halfffffjLj3072ELj1ELj1ELj4ELj16ENS_18Kernel_traits_baseILj3072ES2_ffffjLj128EEEEELb0ELb0ELb0ELb1EEEvNS_9BwdParamsE,"",@"SHT_CUDA_INFO"
	.sectionflags	@""
	.align	4


	//----- nvinfo : EIATTR_CUDA_API_VERSION
	.align		4
        /*0000*/ 	.byte	0x04, 0x37
        /*0002*/ 	.short	(.L_4059 - .L_4058)
.L_4058:
        /*0004*/ 	.word	0x00000082


	//----- nvinfo : EIATTR_KPARAM_INFO
	.align		4
.L_4059:
        /*0008*/ 	.byte	0x04, 0x17
        /*000a*/ 	.short	(.L_4061 - .L_4060)
.L_4060:
        /*000c*/ 	.word	0x00000000
        /*0010*/ 	.short	0x0000
        /*0012*/ 	.short	0x0000
        /*0014*/ 	.byte	0x00, 0xf0, 0xa1, 0x04


	//----- nvinfo : EIATTR_SPARSE_MMA_MASK
	.align		4
.L_4061:
        /*0018*/ 	.byte	0x03, 0x50
        /*001a*/ 	.short	0x0000


	//----- nvinfo : EIATTR_MAXREG_COUNT
	.align		4
        /*001c*/ 	.byte	0x03, 0x1b
        /*001e*/ 	.short	0x00ff


	//----- nvinfo : EIATTR_NUM_BARRIERS
	.align		4
        /*0020*/ 	.byte	0x02, 0x4c
        /*0022*/ 	.byte	0x01
	.zero		1


	//----- nvinfo : EIATTR_MERCURY_ISA_VERSION
	.align		4
        /*0024*/ 	.byte	0x03, 0x5f
        /*0026*/ 	.short	0x0101


	//----- nvinfo : EIATTR_COOP_GROUP_MASK_REGIDS
	.align		4
        /*0028*/ 	.byte	0x04, 0x29
        /*002a*/ 	.short	(.L_4063 - .L_4062)


	//   ....[0]....
.L_4062:
        /*002c*/ 	.word	0xffffffff


	//   ....[1]....
        /*0030*/ 	.word	0xffffffff


	//   ....[2]....
        /*0034*/ 	.word	0xffffffff


	//   ....[3]....
        /*0038*/ 	.word	0xffffffff


	//   ....[4]....
        /*003c*/ 	.word	0xffffffff


	//   ....[5]....
        /*0040*/ 	.word	0xffffffff


	//   ....[6]....
        /*0044*/ 	.word	0xffffffff


	//   ....[7]....
        /*0048*/ 	.word	0xffffffff


	//   ....[8]....
        /*004c*/ 	.word	0xffffffff


	//   ....[9]....
        /*0050*/ 	.word	0xffffffff


	//----- nvinfo : EIATTR_COOP_GROUP_INSTR_OFFSETS
	.align		4
.L_4063:
        /*0054*/ 	.byte	0x04, 0x28
        /*0056*/ 	.short	(.L_4065 - .L_4064)


	//   ....[0]....
.L_4064:
        /*0058*/ 	.word	0x00001580


	//   ....[1]....
        /*005c*/ 	.word	0x000015c0


	//   ....[2]....
        /*0060*/ 	.word	0x000015e0


	//   ....[3]....
        /*0064*/ 	.word	0x00001600


	//   ....[4]....
        /*0068*/ 	.word	0x00001620


	//   ....[5]....
        /*006c*/ 	.word	0x00001640


	//   ....[6]....
        /*0070*/ 	.word	0x00001660


	//   ....[7]....
        /*0074*/ 	.word	0x00001680


	//   ....[8]....
        /*0078*/ 	.word	0x000016a0


	//   ....[9]....
        /*007c*/ 	.word	0x000016e0


	//----- nvinfo : EIATTR_VRC_CTA_INIT_COUNT
	.align		4
.L_4065:
        /*0080*/ 	.byte	0x02, 0x4a
	.zero		1
	.zero		1


	//----- nvinfo : EIATTR_EXIT_INSTR_OFFSETS
	.align		4
        /*0084*/ 	.byte	0x04, 0x1c
        /*0086*/ 	.short	(.L_4067 - .L_4066)


	//   ....[0]....
.L_4066:
        /*0088*/ 	.word	0x00003c10


	//----- nvinfo : EIATTR_MAX_THREADS
	.align		4
.L_4067:
        /*008c*/ 	.byte	0x04, 0x05
        /*008e*/ 	.short	(.L_4069 - .L_4068)
.L_4068:
        /*0090*/ 	.word	0x00000080
        /*0094*/ 	.word	0x00000001
        /*0098*/ 	.word	0x00000001


	//----- nvinfo : EIATTR_CRS_STACK_SIZE
	.align		4
.L_4069:
        /*009c*/ 	.byte	0x04, 0x1e
        /*009e*/ 	.short	(.L_4071 - .L_4070)
.L_4070:
        /*00a0*/ 	.word	0x00000000


	//----- nvinfo : EIATTR_CBANK_PARAM_SIZE
	.align		4
.L_4071:
        /*00a4*/ 	.byte	0x03, 0x19
        /*00a6*/ 	.short	0x0128


	//----- nvinfo : EIATTR_PARAM_CBANK
	.align		4
        /*00a8*/ 	.byte	0x04, 0x0a
        /*00aa*/ 	.short	(.L_4073 - .L_4072)
	.align		4
.L_4072:
        /*00ac*/ 	.word	index@(.nv.constant0._ZN10layer_norm13ln_bwd_kernelINS_13Kernel_traitsI6__halfffffjLj3072ELj1ELj1ELj4ELj16ENS_18Kernel_traits_baseILj3072ES2_ffffjLj128EEEEELb0ELb0ELb0ELb1EEEvNS_9BwdParamsE)
        /*00b0*/ 	.short	0x0380
        /*00b2*/ 	.short	0x0128


	//----- nvinfo : EIATTR_SW_WAR
	.align		4
.L_4073:
        /*00b4*/ 	.byte	0x04, 0x36
        /*00b6*/ 	.short	(.L_4075 - .L_4074)
.L_4074:
        /*00b8*/ 	.word	0x00000008
.L_4075:


//--------------------- .nv.info._ZN10layer_norm13ln_bwd_kernelINS_13Kernel_traitsI6__halfffffjLj3072ELj1ELj1ELj4ELj16ENS_18Kernel_traits_baseILj3072ES2_ffffjLj128EEEEELb0ELb0ELb1ELb0EEEvNS_9BwdParamsE --------------------------
	.section	.nv.info._ZN10layer_norm13ln_bwd_kernelINS_13Kernel_traitsI6__halfffffjLj3072ELj1ELj1ELj4ELj16ENS_18Kernel_traits_baseILj3072ES2_ffffjLj128EEEEELb0ELb0ELb1ELb0EEEvNS_9BwdParamsE,"",@"SHT_CUDA_INFO"
	.sectionflags	@""
	.align	4


	//----- nvinfo : EIATTR_CUDA_API_VERSION
	.align		4
        /*0000*/ 	.byte	0x04, 0x37
        /*0002*/ 	.short	(.L_4077 - .L_4076)
.L_4076:
        /*0004*/ 	.word	0x00000082


	//----- nvinfo : EIATTR_KPARAM_INFO
	.align		4
.L_4077:
        /*0008*/ 	.byte	0x04, 0x17
        /*000a*/ 	.short	(.L_4079 - .L_4078)
.L_4078:
        /*000c*/ 	.word	0x00000000
        /*0010*/ 	.short	0x0000
        /*0012*/ 	.short	0x0000
        /*0014*/ 	.byte	0x00, 0xf0, 0xa1, 0x04


	//----- nvinfo : EIATTR_SPARSE_MMA_MASK
	.align		4
.L_4079:
        /*0018*/ 	.byte	0x03, 0x50
        /*001a*/ 	.short	0x0000


	//----- nvinfo : EIATTR_MAXREG_COUNT
	.align		4
        /*001c*/ 	.byte	0x03, 0x1b
        /*001e*/ 	.short	0x00ff


	//----- nvinfo : EIATTR_NUM_BARRIERS
	.align		4
        /*0020*/ 	.byte	0x02, 0x4c
        /*0022*/ 	.byte	0x01
	.zero		1


	//----- nvinfo : EIATTR_MERCURY_ISA_VERSION
	.align		4
        /*0024*/ 	.byte	0x03, 0x5f
        /*0026*/ 	.short	0x0101


	//----- nvinfo : EIATTR_COOP_GROUP_MASK_REGIDS
	.align		4
        /*0028*/ 	.byte	0x04, 0x29
        /*002a*/ 	.short	(.L_4081 - .L_4080)


	//   ....[0]....
.L_4080:
        /*002c*/ 	.word	0xffffffff


	//   ....[1]....
        /*0030*/ 	.word	0xffffffff


	//   ....[2]....
        /*0034*/ 	.word	0xffffffff


	//   ....[3]....
        /*0038*/ 	.word	0xffffffff


	//   ....[4]....
        /*003c*/ 	.word	0xffffffff


	//   ....[5]....
        /*0040*/ 	.word	0xffffffff


	//   ....[6]....
        /*0044*/ 	.word	0xffffffff


	//   ....[7]....
        /*0048*/ 	.word	0xffffffff


	//   ....[8]....
        /*004c*/ 	.word	0xffffffff


	//   ....[9]....
        /*0050*/ 	.word	0xffffffff


	//----- nvinfo : EIATTR_COOP_GROUP_INSTR_OFFSETS
	.align		4
.L_4081:
        /*0054*/ 	.byte	0x04, 0x28
        /*0056*/ 	.short	(.L_4083 - .L_4082)


	//   ....[0]....
.L_4082:
        /*0058*/ 	.word	0x00001ff0


	//   ....[1]....
        /*005c*/ 	.word	0x00002020


	//   ....[2]....
        /*0060*/ 	.word	0x00002050


	//   ....[3]....
        /*0064*/ 	.word	0x00002060


	//   ....[4]....
        /*0068*/ 	.word	0x00002090


	//   ....[5]....
        /*006c*/ 	.word	0x000020a0


	//   ....[6]....
        /*0070*/ 	.word	0x000020d0


	//   ....[7]....
        /*0074*/ 	.word	0x000020e0


	//   ....[8]....
        /*0078*/ 	.word	0x00002110


	//   ....[9]....
        /*007c*/ 	.word	0x00002120


	//----- nvinfo : EIATTR_VRC_CTA_INIT_COUNT
	.align		4
.L_4083:
        /*0080*/ 	.byte	0x02, 0x4a
	.zero		1
	.zero		1


	//----- nvinfo : EIATTR_EXIT_INSTR_OFFSETS
	.align		4
        /*0084*/ 	.byte	0x04, 0x1c
        /*0086*/ 	.short	(.L_4085 - .L_4084)


	//   ....[0]....
.L_4084:
        /*0088*/ 	.word	0x00006020


	//   ....[1]....
        /*008c*/ 	.word	0x000060a0


	//----- nvinfo : EIATTR_MAX_THREADS
	.align		4
.L_4085:
        /*0090*/ 	.byte	0x04, 0x05
        /*0092*/ 	.short	(.L_4087 - .L_4086)
.L_4086:
        /*0094*/ 	.word	0x00000080
        /*0098*/ 	.word	0x00000001
        /*009c*/ 	.word	0x00000001


	//----- nvinfo : EIATTR_CRS_STACK_SIZE
	.align		4
.L_4087:
        /*00a0*/ 	.byte	0x04, 0x1e
        /*00a2*/ 	.short	(.L_4089 - .L_4088)
.L_4088:
        /*00a4*/ 	.word	0x00000000


	//----- nvinfo : EIATTR_CBANK_PARAM_SIZE
	.align		4
.L_4089:
        /*00a8*/ 	.byte	0x03, 0x19
        /*00aa*/ 	.short	0x0128


	//----- nvinfo : EIATTR_PARAM_CBANK
	.align		4
        /*00ac*/ 	.byte	0x04, 0x0a
        /*00ae*/ 	.short	(.L_4091 - .L_4090)
	.align		4
.L_4090:
        /*00b0*/ 	.word	index@(.nv.constant0._ZN10layer_norm13ln_bwd_kernelINS_13Kernel_traitsI6__halfffffjLj3072ELj1ELj1ELj4ELj16ENS_18Kernel_traits_baseILj3072ES2_ffffjLj128EEEEELb0ELb0ELb1ELb0EEEvNS_9BwdParamsE)
        /*00b4*/ 	.short	0x0380
        /*00b6*/ 	.short	0x0128


	//----- nvinfo : EIATTR_SW_WAR
	.align		4
.L_4091:
        /*00b8*/ 	.byte	0x04, 0x36
        /*00ba*/ 	.short	(.L_4093 - .L_4092)
.L_4092:
        /*00bc*/ 	.word	0x00000008
.L_4093:


//--------------------- .nv.info._ZN10layer_norm13ln_bwd_kernelINS_13Kernel_traitsI6__halfffffjLj3072ELj1ELj1ELj4ELj16ENS_18Kernel_traits_baseILj3072ES2_ffffjLj128EEEEELb0ELb0ELb1ELb1EEEvNS_9BwdParamsE --------------------------
	.section	.nv.info._ZN10layer_norm13ln_bwd_kernelINS_13Kernel_traitsI6__halfffffjLj3072ELj1ELj1ELj4ELj16ENS_18Kernel_traits_baseILj3072ES2_ffffjLj128EEEEELb0ELb0ELb1ELb1EEEvNS_9BwdParamsE,"",@"SHT_CUDA_INFO"
	.sectionflags	@""
	.align	4


	//----- nvinfo : EIATTR_CUDA_API_VERSION
	.align		4
        /*0000*/ 	.byte	0x04, 0x37
        /*0002*/ 	.short	(.L_4095 - .L_4094)
.L_4094:
        /*0004*/ 	.word	0x00000082


	//----- nvinfo : EIATTR_KPARAM_INFO
	.align		4
.L_4095:
        /*0008*/ 	.byte	0x04, 0x17
        /*000a*/ 	.short	(.L_4097 - .L_4096)
.L_4096:
        /*000c*/ 	.word	0x00000000
        /*0010*/ 	.short	0x0000
        /*0012*/ 	.short	0x0000
        /*0014*/ 	.byte	0x00, 0xf0, 0xa1, 0x04


	//----- nvinfo : EIATTR_SPARSE_MMA_MASK
	.align		4
.L_4097:
        /*0018*/ 	.byte	0x03, 0x50
        /*001a*/ 	.short	0x0000


	//----- nvinfo : EIATTR_MAXREG_COUNT
	.align		4
        /*001c*/ 	.byte	0x03, 0x1b
        /*001e*/ 	.short	0x00ff


	//----- nvinfo : EIATTR_NUM_BARRIERS
	.align		4
        /*0020*/ 	.byte	0x02, 0x4c
        /*0022*/ 	.byte	0x01
	.zero		1


	//----- nvinfo : EIATTR_MERCURY_ISA_VERSION
	.align		4
        /*0024*/ 	.byte	0x03, 0x5f
        /*0026*/ 	.short	0x0101


	//----- nvinfo : EIATTR_COOP_GROUP_MASK_REGIDS
	.align		4
        /*0028*/ 	.byte	0x04, 0x29
        /*002a*/ 	.short	(.L_4099 - .L_4098)


	//   ....[0]....
.L_4098:
        /*002c*/ 	.word	0xffffffff


	//   ....[1]....
        /*0030*/ 	.word	0xffffffff


	//   ....[2]....
        /*0034*/ 	.word	0xffffffff


	//   ....[3]....
        /*0038*/ 	.word	0xffffffff


	//   ....[4]....
        /*003c*/ 	.word	0xffffffff


	//   ....[5]....
        /*0040*/ 	.word	0xffffffff


	//   ....[6]....
        /*0044*/ 	.word	0xffffffff


	//   ....[7]....
        /*0048*/ 	.word	0xffffffff


	//   ....[8]....
        /*004c*/ 	.word	0xffffffff


	//   ....[9]....
        /*0050*/ 	.word	0xffffffff


	//----- nvinfo : EIATTR_COOP_GROUP_INSTR_OFFSETS
	.align		4
.L_4099:
        /*0054*/ 	.byte	0x04, 0x28
        /*0056*/ 	.short	(.L_4101 - .L_4100)


	//   ....[0]....
.L_4100:
        /*0058*/ 	.word	0x00001710


	//   ....[1]....
        /*005c*/ 	.word	0x00001730


	//   ....[2]....
        /*0060*/ 	.word	0x00001770


	//   ....[3]....
        /*0064*/ 	.word	0x00001780


	//   ....[4]....
        /*0068*/ 	.word	0x000017c0


	//   ....[5]....
        /*006c*/ 	.word	0x000017d0


	//   ....[6]....
        /*0070*/ 	.word	0x00001800


	//   ....[7]....
        /*0074*/ 	.word	0x00001810


	//   ....[8]....
        /*0078*/ 	.word	0x00001840


	//   ....[9]....
        /*007c*/ 	.word	0x00001850


	//----- nvinfo : EIATTR_VRC_CTA_INIT_COUNT
	.align		4
.L_4101:
        /*0080*/ 	.byte	0x02, 0x4a
	.zero		1
	.zero		1


	//----- nvinfo : EIATTR_EXIT_INSTR_OFFSETS
	.align		4
        /*0084*/ 	.byte	0x04, 0x1c
        /*0086*/ 	.short	(.L_4103 - .L_4102)


	//   ....[0]....
.L_4102:
        /*0088*/ 	.word	0x00004850


	//----- nvinfo : EIATTR_MAX_THREADS
	.align		4
.L_4103:
        /*008c*/ 	.byte	0x04, 0x05
        /*008e*/ 	.short	(.L_4105 - .L_4104)
.L_4104:
        /*0090*/ 	.word	0x00000080
        /*0094*/ 	.word	0x00000001
        /*0098*/ 	.word	0x00000001


	//----- nvinfo : EIATTR_CRS_STACK_SIZE
	.align		4
.L_4105:
        /*009c*/ 	.byte	0x04, 0x1e
        /*009e*/ 	.short	(.L_4107 - .L_4106)
.L_4106:
        /*00a0*/ 	.word	0x00000000


	//----- nvinfo : EIATTR_CBANK_PARAM_SIZE
	.align		4
.L_4107:
        /*00a4*/ 	.byte	0x03, 0x19
        /*00a6*/ 	.short	0x0128


	//----- nvinfo : EIATTR_PARAM_CBANK
	.align		4
        /*00a8*/ 	.byte	0x04, 0x0a
        /*00aa*/ 	.short	(.L_4109 - .L_4108)
	.align		4
.L_4108:
        /*00ac*/ 	.word	index@(.nv.constant0._ZN10layer_norm13ln_bwd_kernelINS_13Kernel_traitsI6__halfffffjLj3072ELj1ELj1ELj4ELj16ENS_18Kernel_traits_baseILj3072ES2_ffffjLj128EEEEELb0ELb0ELb1ELb1EEEvNS_9BwdParamsE)
        /*00b0*/ 	.short	0x0380
        /*00b2*/ 	.short	0x0128


	//----- nvinfo : EIATTR_SW_WAR
	.align		4
.L_4109:
        /*00b4*/ 	.byte	0x04, 0x36
        /*00b6*/ 	.short	(.L_4111 - .L_4110)
.L_4110:
        /*00b8*/ 	.word	0x00000008
.L_4111:


//--------------------- .nv.info._ZN10layer_norm13ln_bwd_kernelINS_13Kernel_traitsI6__halfffffjLj3072ELj1ELj1ELj4ELj16ENS_18Kernel_traits_baseILj3072ES2_ffffjLj128EEEEELb0ELb1ELb0ELb0EEEvNS_9BwdParamsE --------------------------
	.section	.nv.info._ZN10layer_norm13ln_bwd_kernelINS_13Kernel_traitsI6__halfffffjLj3072ELj1ELj1ELj4ELj16ENS_18Kernel_traits_baseILj3072ES2_ffffjLj128EEEEELb0ELb1ELb0ELb0EEEvNS_9BwdParamsE,"",@"SHT_CUDA_INFO"
	.sectionflags	@""
	.align	4


	//----- nvinfo : EIATTR_CUDA_API_VERSION
	.align		4
        /*0000*/ 	.byte	0x04, 0x37
        /*0002*/ 	.short	(.L_4113 - .L_4112)
.L_4112:
        /*0004*/ 	.word	0x00000082


	//----- nvinfo : EIATTR_KPARAM_INFO
	.align		4
.L_4113:
        /*0008*/ 	.byte	0x04, 0x17
        /*000a*/ 	.short	(.L_4115 - .L_4114)
.L_4114:
        /*000c*/ 	.word	0x00000000
        /*0010*/ 	.short	0x0000
        /*0012*/ 	.short	0x0000
        /*0014*/ 	.byte	0x00, 0xf0, 0xa1, 0x04


	//----- nvinfo : EIATTR_SPARSE_MMA_MASK
	.align		4
.L_4115:
        /*0018*/ 	.byte	0x03, 0x50
        /*001a*/ 	.short	0x0000


	//----- nvinfo : EIATTR_MAXREG_COUNT
	.align		4
        /*001c*/ 	.byte	0x03, 0x1b
        /*001e*/ 	.short	0x00ff


	//----- nvinfo : EIATTR_NUM_BARRIERS
	.align		4
        /*0020*/ 	.byte	0x02, 0x4c
        /*0022*/ 	.byte	0x01
	.zero		1


	//----- nvinfo : EIATTR_MERCURY_ISA_VERSION
	.align		4
        /*0024*/ 	.byte	0x03, 0x5f
        /*0026*/ 	.short	0x0101


	//----- nvinfo : EIATTR_COOP_GROUP_MASK_REGIDS
	.align		4
        /*0028*/ 	.byte	0x04, 0x29
        /*002a*/ 	.short	(.L_4117 - .L_4116)


	//   ....[0]....
.L_4116:
        /*002c*/ 	.word	0xffffffff


	//   ....[1]....
        /*0030*/ 	.word	0xffffffff


	//   ....[2]....
        /*0034*/ 	.word	0xffffffff


	//   ....[3]....
        /*0038*/ 	.word	0xffffffff


	//   ....[4]....
        /*003c*/ 	.word	0xffffffff


	//   ....[5]....
        /*0040*/ 	.word	0xffffffff


	//   ....[6]....
        /*0044*/ 	.word	0xffffffff


	//   ....[7]....
        /*0048*/ 	.word	0xffffffff


	//   ....[8]....
        /*004c*/ 	.word	0xffffffff


	//   ....[9]....
        /*0050*/ 	.word	0xffffffff


	//----- nvinfo : EIATTR_COOP_GROUP_INSTR_OFFSETS
	.align		4
.L_4117:
        /*0054*/ 	.byte	0x04, 0x28
        /*0056*/ 	.short	(.L_4119 - .L_4118)


	//   ....[0]....
.L_4118:
        /*0058*/ 	.word	0x000020d0


	//   ....[1]....
        /*005c*/ 	.word	0x00002100


	//   ....[2]....
        /*0060*/ 	.word	0x00002130


	//   ....[3]....
        /*0064*/ 	.word	0x00002140


	//   ....[4]....
        /*0068*/ 	.word	0x00002170


	//   ....[5]....
        /*006c*/ 	.word	0x00002180


	//   ....[6]....
        /*0070*/ 	.word	0x000021b0


	//   ....[7]....
        /*0074*/ 	.word	0x000021c0


	//   ....[8]....
        /*0078*/ 	.word	0x000021f0


	//   ....[9]....
        /*007c*/ 	.word	0x00002200


	//----- nvinfo : EIATTR_VRC_CTA_INIT_COUNT
	.align		4
.L_4119:
        /*0080*/ 	.byte	0x02, 0x4a
	.zero		1
	.zero		1


	//----- nvinfo : EIATTR_EXIT_INSTR_OFFSETS
	.align		4
        /*0084*/ 	.byte	0x04, 0x1c
        /*0086*/ 	.short	(.L_4121 - .L_4120)


	//   ....[0]....
.L_4120:
        /*0088*/ 	.word	0x00006160


	//   ....[1]....
        /*008c*/ 	.word	0x00006200


	//----- nvinfo : EIATTR_MAX_THREADS
	.align		4
.L_4121:
        /*0090*/ 	.byte	0x04, 0x05
        /*0092*/ 	.short	(.L_4123 - .L_4122)
.L_4122:
        /*0094*/ 	.word	0x00000080
        /*0098*/ 	.word	0x00000001
        /*009c*/ 	.word	0x00000001


	//----- nvinfo : EIATTR_CRS_STACK_SIZE
	.align		4
.L_4123:
        /*00a0*/ 	.byte	0x04, 0x1e
        /*00a2*/ 	.short	(.L_4125 - .L_4124)
.L_4124:
        /*00a4*/ 	.word	0x00000000


	//----- nvinfo : EIATTR_CBANK_PARAM_SIZE
	.align		4
.L_4125:
        /*00a8*/ 	.byte	0x03, 0x19
        /*00aa*/ 	.short	0x0128


	//----- nvinfo : EIATTR_PARAM_CBANK
	.align		4
        /*00ac*/ 	.byte	0x04, 0x0a
        /*00ae*/ 	.short	(.L_4127 - .L_4126)
	.align		4
.L_4126:
        /*00b0*/ 	.word	index@(.nv.constant0._ZN10layer_norm13ln_bwd_kernelINS_13Kernel_traitsI6__halfffffjLj3072ELj1ELj1ELj4ELj16ENS_18Kernel_traits_baseILj3072ES2_ffffjLj128EEEEELb0ELb1ELb0ELb0EEEvNS_9BwdParamsE)
        /*00b4*/ 	.short	0x0380
        /*00b6*/ 	.short	0x0128


	//----- nvinfo : EIATTR_SW_WAR
	.align		4
.L_4127:
        /*00b8*/ 	.byte	0x04, 0x36
        /*00ba*/ 	.short	(.L_4129 - .L_4128)
.L_4128:
        /*00bc*/ 	.word	0x00000008
.L_4129:


//--------------------- .nv.info._ZN10layer_norm13ln_bwd_kernelINS_13Kernel_traitsI6__halfffffjLj3072ELj1ELj1ELj4ELj16ENS_18Kernel_traits_baseILj3072ES2_ffffjLj128EEEEELb0ELb1ELb0ELb1EEEvNS_9BwdParamsE --------------------------
	.section	.nv.info._ZN10layer_norm13ln_bwd_kernelINS_13Kernel_traitsI6__halfffffjLj3072ELj1ELj1ELj4ELj16ENS_18Kernel_traits_baseILj3072ES2_ffffjLj128EEEEELb0ELb1ELb0ELb1EEEvNS_9BwdParamsE,"",@"SHT_CUDA_INFO"
	.sectionflags	@""
	.align	4


	//----- nvinfo : EIATTR_CUDA_API_VERSION
	.align		4
        /*0000*/ 	.byte	0x04, 0x37
        /*0002*/ 	.short	(.L_4131 - .L_4130)
.L_4130:
        /*0004*/ 	.word	0x00000082


	//----- nvinfo : EIATTR_KPARAM_INFO
	.align		4
.L_4131:
        /*0008*/ 	.byte	0x04, 0x17
        /*000a*/ 	.short	(.L_4133 - .L_4132)
.L_4132:
        /*000c*/ 	.word	0x00000000
        /*0010*/ 	.short	0x0000
        /*0012*/ 	.short	0x0000
        /*0014*/ 	.byte	0x00, 0xf0, 0xa1, 0x04


	//----- nvinfo : EIATTR_SPARSE_MMA_MASK
	.align		4
.L_4133:
        /*0018*/ 	.byte	0x03, 0x50
        /*001a*/ 	.short	0x0000


	//----- nvinfo : EIATTR_MAXREG_COUNT
	.align		4
        /*001c*/ 	.byte	0x03, 0x1b
        /*001e*/ 	.short	0x00ff


	//----- nvinfo : EIATTR_NUM_BARRIERS
	.align		4
        /*0020*/ 	.byte	0x02, 0x4c
        /*0022*/ 	.byte	0x01
	.zero		1


	//----- nvinfo : EIATTR_MERCURY_ISA_VERSION
	.align		4
        /*0024*/ 	.byte	0x03, 0x5f
        /*0026*/ 	.short	0x0101


	//----- nvinfo : EIATTR_COOP_GROUP_MASK_REGIDS
	.align		4
        /*0028*/ 	.byte	0x04, 0x29
        /*002a*/ 	.short	(.L_4135 - .L_4134)


	//   ....[0]....
.L_4134:
        /*002c*/ 	.word	0xffffffff


	//   ....[1]....
        /*0030*/ 	.word	0xffffffff


	//   ....[2]....
        /*0034*/ 	.word	0xffffffff


	//   ....[3]....
        /*0038*/ 	.word	0xffffffff


	//   ....[4]....
        /*003c*/ 	.word	0xffffffff


	//   ....[5]....
        /*0040*/ 	.word	0xffffffff


	//   ....[6]....
        /*0044*/ 	.word	0xffffffff


	//   ....[7]....
        /*0048*/ 	.word	0xffffffff


	//   ....[8]....
        /*004c*/ 	.word	0xffffffff


	//   ....[9]....
        /*0050*/ 	.word	0xffffffff


	//----- nvinfo : EIATTR_COOP_GROUP_INSTR_OFFSETS
	.align		4
.L_4135:
        /*0054*/ 	.byte	0x04, 0x28
        /*0056*/ 	.short	(.L_4137 - .L_4136)


	//   ....[0]....
.L_4136:
        /*0058*/ 	.word	0x000015c0


	//   ....[1]....
        /*005c*/ 	.word	0x000015d0


	//   ....[2]....
        /*0060*/ 	.word	0x00001600


	//   ....[3]....
        /*0064*/ 	.word	0x00001610


	//   ....[4]....
        /*0068*/ 	.word	0x00001640


	//   ....[5]....
        /*006c*/ 	.word	0x00001650


	//   ....[6]....
        /*0070*/ 	.word	0x00001680


	//   ....[7]....
        /*0074*/ 	.word	0x00001690


	//   ....[8]....
        /*0078*/ 	.word	0x000016d0


	//   ....[9]....
        /*007c*/ 	.word	0x000016e0


	//----- nvinfo : EIATTR_VRC_CTA_INIT_COUNT
	.align		4
.L_4137:
        /*0080*/ 	.byte	0x02, 0x4a
	.zero		1
	.zero		1


	//----- nvinfo : EIATTR_EXIT_INSTR_OFFSETS
	.align		4
        /*0084*/ 	.byte	0x04, 0x1c
        /*0086*/ 	.short	(.L_4139 - .L_4138)


	//   ....[0]....
.L_4138:
        /*0088*/ 	.word	0x000055b0


	//----- nvinfo : EIATTR_MAX_THREADS
	.align		4
.L_4139:
        /*008c*/ 	.byte	0x04, 0x05
        /*008e*/ 	.short	(.L_4141 - .L_4140)
.L_4140:
        /*0090*/ 	.word	0x00000080
        /*0094*/ 	.word	0x00000001
        /*0098*/ 	.word	0x00000001


	//----- nvinfo : EIATTR_CRS_STACK_SIZE
	.align		4
.L_4141:
        /*009c*/ 	.byte	0x04, 0x1e
        /*009e*/ 	.short	(.L_4143 - .L_4142)
.L_4142:
        /*00a0*/ 	.word	0x00000000


	//----- nvinfo : EIATTR_CBANK_PARAM_SIZE
	.align		4
.L_4143:
        /*00a4*/ 	.byte	0x03, 0x19
        /*00a6*/ 	.short	0x0128


	//----- nvinfo : EIATTR_PARAM_CBANK
	.align		4
        /*00a8*/ 	.byte	0x04, 0x0a
        /*00aa*/ 	.short	(.L_4145 - .L_4144)
	.align		4
.L_4144:
        /*00ac*/ 	.word	index@(.nv.constant0._ZN10layer_norm13ln_bwd_kernelINS_13Kernel_traitsI6__halfffffjLj3072ELj1ELj1ELj4ELj16ENS_18Kernel_traits_baseILj3072ES2_ffffjLj128EEEEELb0ELb1ELb0ELb1EEEvNS_9BwdParamsE)
        /*00b0*/ 	.short	0x0380
        /*00b2*/ 	.short	0x0128


	//----- nvinfo : EIATTR_SW_WAR
	.align		4
.L_4145:
        /*00b4*/ 	.byte	0x04, 0x36
        /*00b6*/ 	.short	(.L_4147 - .L_4146)
.L_4146:
        /*00b8*/ 	.word	0x00000008
.L_4147:


//--------------------- .nv.info._ZN10layer_norm13ln_bwd_kernelINS_13Kernel_traitsI6__halfffffjLj3072ELj1ELj1ELj4ELj16ENS_18Kernel_traits_baseILj3072ES2_ffffjLj128EEEEELb0ELb1ELb1ELb0EEEvNS_9BwdParamsE --------------------------
	.section	.nv.info._ZN10layer_norm13ln_bwd_kernelINS_13Kernel_traitsI6__halfffffjLj3072ELj1ELj1ELj4ELj16ENS_18Kernel_traits_baseILj3072ES2_ffffjLj128EEEEELb0ELb1ELb1ELb0EEEvNS_9BwdParamsE,"",@"SHT_CUDA_INFO"
	.sectionflags	@""
	.align	4


	//----- nvinfo : EIATTR_CUDA_API_VERSION
	.align		4
        /*0000*/ 	.byte	0x04, 0x37
        /*0002*/ 	.short	(.L_4149 - .L_4148)
.L_4148:
        /*0004*/ 	.word	0x00000082


	//----- nvinfo : EIATTR_KPARAM_INFO
	.align		4
.L_4149:
        /*0008*/ 	.byte	0x04, 0x17
        /*000a*/ 	.short	(.L_4151 - .L_4150)
.L_4150:
        /*000c*/ 	.word	0x00000000
        /*0010*/ 	.short	0x0000
        /*0012*/ 	.short	0x0000
        /*0014*/ 	.byte	0x00, 0xf0, 0xa1, 0x04


	//----- nvinfo : EIATTR_SPARSE_MMA_MASK
	.align		4
.L_4151:
        /*0018*/ 	.byte	0x03, 0x50
        /*001a*/ 	.short	0x0000


	//----- nvinfo : EIATTR_MAXREG_COUNT
	.align		4
        /*001c*/ 	.byte	0x03, 0x1b
        /*001e*/ 	.short	0x00ff


	//----- nvinfo : EIATTR_NUM_BARRIERS
	.align		4
        /*0020*/ 	.byte	0x02, 0x4c
        /*0022*/ 	.byte	0x01
	.zero		1


	//----- nvinfo : EIATTR_MERCURY_ISA_VERSION
	.align		4
        /*0024*/ 	.byte	0x03, 0x5f
        /*0026*/ 	.short	0x0101


	//----- nvinfo : EIATTR_COOP_GROUP_MASK_REGIDS
	.align		4
        /*0028*/ 	.byte	0x04, 0x29
        /*002a*/ 	.short	(.L_4153 - .L_4152)


	//   ....[0]....
.L_4152:
        /*002c*/ 	.word	0xffffffff


	//   ....[1]....
        /*0030*/ 	.word	0xffffffff


	//   ....[2]....
        /*0034*/ 	.word	0xffffffff


	//   ....[3]....
        /*0038*/ 	.word	0xffffffff


	//   ....[4]....
        /*003c*/ 	.word	0xffffffff


	//   ....[5]....
        /*0040*/ 	.word	0xffffffff


	//   ....[6]....
        /*0044*/ 	.word	0xffffffff


	//   ....[7]....
        /*0048*/ 	.word	0xffffffff


	//   ....[8]....
        /*004c*/ 	.word	0xffffffff


	//   ....[9]....
        /*0050*/ 	.word	0xffffffff


	//----- nvinfo : EIATTR_COOP_GROUP_INSTR_OFFSETS
	.align		4
.L_4153:
        /*0054*/ 	.byte	0x04, 0x28
        /*0056*/ 	.short	(.L_4155 - .L_4154)


	//   ....[0]....
.L_4154:
        /*0058*/ 	.word	0x00002430


	//   ....[1]....
        /*005c*/ 	.word	0x00002460


	//   ....[2]....
        /*0060*/ 	.word	0x00002490


	//   ....[3]....
        /*0064*/ 	.word	0x000024a0


	//   ....[4]....
        /*0068*/ 	.word	0x000024d0


	//   ....[5]....
        /*006c*/ 	.word	0x000024e0


	//   ....[6]....
        /*0070*/ 	.word	0x00002510


	//   ....[7]....
        /*0074*/ 	.word	0x00002520


	//   ....[8]....
        /*0078*/ 	.word	0x00002550


	//   ....[9]....
        /*007c*/ 	.word	0x00002560


	//----- nvinfo : EIATTR_VRC_CTA_INIT_COUNT
	.align		4
.L_4155:
        /*0080*/ 	.byte	0x02, 0x4a
	.zero		1
	.zero		1


	//----- nvinfo : EIATTR_EXIT_INSTR_OFFSETS
	.align		4
        /*0084*/ 	.byte	0x04, 0x1c
        /*0086*/ 	.short	(.L_4157 - .L_4156)


	//   ....[0]....
.L_4156:
        /*0088*/ 	.word	0x00007740


	//   ....[1]....
        /*008c*/ 	.word	0x000077e0


	//----- nvinfo : EIATTR_MAX_THREADS
	.align		4
.L_4157:
        /*0090*/ 	.byte	0x04, 0x05
        /*0092*/ 	.short	(.L_4159 - .L_4158)
.L_4158:
        /*0094*/ 	.word	0x00000080
        /*0098*/ 	.word	0x00000001
        /*009c*/ 	.word	0x00000001


	//----- nvinfo : EIATTR_CRS_STACK_SIZE
	.align		4
.L_4159:
        /*00a0*/ 	.byte	0x04, 0x1e
        /*00a2*/ 	.short	(.L_4161 - .L_4160)
.L_4160:
        /*00a4*/ 	.word	0x00000000


	//----- nvinfo : EIATTR_CBANK_PARAM_SIZE
	.align		4
.L_4161:
        /*00a8*/ 	.byte	0x03, 0x19
        /*00aa*/ 	.short	0x0128


	//----- nvinfo : EIATTR_PARAM_CBANK
	.align		4
        /*00ac*/ 	.byte	0x04, 0x0a
        /*00ae*/ 	.short	(.L_4163 - .L_4162)
	.align		4
.L_4162:
        /*00b0*/ 	.word	index@(.nv.constant0._ZN10layer_norm13ln_bwd_kernelINS_13Kernel_traitsI6__halfffffjLj3072ELj1ELj1ELj4ELj16ENS_18Kernel_traits_baseILj3072ES2_ffffjLj128EEEEELb0ELb1ELb1ELb0EEEvNS_9BwdParamsE)
        /*00b4*/ 	.short	0x0380
        /*00b6*/ 	.short	0x0128


	//----- nvinfo : EIATTR_SW_WAR
	.align		4
.L_4163:
        /*00b8*/ 	.byte	0x04, 0x36
        /*00ba*/ 	.short	(.L_4165 - .L_4164)
.L_4164:
        /*00bc*/ 	.word	0x00000008
.L_4165:


//--------------------- .nv.info._ZN10layer_norm13ln_bwd_kernelINS_13Kernel_traitsI6__halfffffjLj3072ELj1ELj1ELj4ELj16ENS_18Kernel_traits_baseILj3072ES2_ffffjLj128EEEEELb0ELb1ELb1ELb1EEEvNS_9BwdParamsE --------------------------
	.section	.nv.info._ZN10layer_norm13ln_bwd_kernelINS_13Kernel_traitsI6__halfffffjLj3072ELj1ELj1ELj4ELj16ENS_18Kernel_traits_baseILj3072ES2_ffffjLj128EEEEELb0ELb1ELb1ELb1EEEvNS_9BwdParamsE,"",@"SHT_CUDA_INFO"
	.sectionflags	@""
	.align	4


	//----- nvinfo : EIATTR_CUDA_API_VERSION
	.align		4
        /*0000*/ 	.byte	0x04, 0x37
        /*0002*/ 	.short	(.L_4167 - .L_4166)
.L_4166:
        /*0004*/ 	.word	0x00000082


	//----- nvinfo : EIATTR_KPARAM_INFO
	.align		4
.L_4167:
        /*0008*/ 	.byte	0x04, 0x17
        /*000a*/ 	.short	(.L_4169 - .L_4168)
.L_4168:
        /*000c*/ 	.word	0x00000000
        /*0010*/ 	.short	0x0000
        /*0012*/ 	.short	0x0000
        /*0014*/ 	.byte	0x00, 0xf0, 0xa1, 0x04


	//----- nvinfo : EIATTR_SPARSE_MMA_MASK
	.align		4
.L_4169:
        /*0018*/ 	.byte	0x03, 0x50
        /*001a*/ 	.short	0x0000


	//----- nvinfo : EIATTR_MAXREG_COUNT
	.align		4
        /*001c*/ 	.byte	0x03, 0x1b
        /*001e*/ 	.short	0x00ff


	//----- nvinfo : EIATTR_NUM_BARRIERS
	.align		4
        /*0020*/ 	.byte	0x02, 0x4c
        /*0022*/ 	.byte	0x01
	.zero		1


	//----- nvinfo : EIATTR_MERCURY_ISA_VERSION
	.align		4
        /*0024*/ 	.byte	0x03, 0x5f
        /*0026*/ 	.short	0x0101


	//----- nvinfo : EIATTR_COOP_GROUP_MASK_REGIDS
	.align		4
        /*0028*/ 	.byte	0x04, 0x29
        /*002a*/ 	.short	(.L_4171 - .L_4170)


	//   ....[0]....
.L_4170:
        /*002c*/ 	.word	0xffffffff


	//   ....[1]....
        /*0030*/ 	.word	0xffffffff


	//   ....[2]....
        /*0034*/ 	.word	0xffffffff


	//   ....[3]....
        /*0038*/ 	.word	0xffffffff


	//   ....[4]....
        /*003c*/ 	.word	0xffffffff


	//   ....[5]....
        /*0040*/ 	.word	0xffffffff


	//   ....[6]....
        /*0044*/ 	.word	0xffffffff


	//   ....[7]....
        /*0048*/ 	.word	0xffffffff


	//   ....[8]....
        /*004c*/ 	.word	0xffffffff


	//   ....[9]....
        /*0050*/ 	.word	0xffffffff


	//----- nvinfo : EIATTR_COOP_GROUP_INSTR_OFFSETS
	.align		4
.L_4171:
        /*0054*/ 	.byte	0x04, 0x28
        /*0056*/ 	.short	(.L_4173 - .L_4172)


	//   ....[0]....
.L_4172:
        /*0058*/ 	.word	0x00001970


	//   ....[1]....
        /*005c*/ 	.word	0x000019b0


	//   ....[2]....
        /*0060*/ 	.word	0x00001a20


	//   ....[3]....
        /*0064*/ 	.word	0x00001a30


	//   ....[4]....
        /*0068*/ 	.word	0x00001a70


	//   ....[5]....
        /*006c*/ 	.word	0x00001a90


	//   ....[6]....
        /*0070*/ 	.word	0x00001b00


	//   ....[7]....
        /*0074*/ 	.word	0x00001b10


	//   ....[8]....
        /*0078*/ 	.word	0x00001b40


	//   ....[9]....
        /*007c*/ 	.word	0x00001b50


	//----- nvinfo : EIATTR_VRC_CTA_INIT_COUNT
	.align		4
.L_4173:
        /*0080*/ 	.byte	0x02, 0x4a
	.zero		1
	.zero		1


	//----- nvinfo : EIATTR_EXIT_INSTR_OFFSETS
	.align		4
        /*0084*/ 	.byte	0x04, 0x1c
        /*0086*/ 	.short	(.L_4175 - .L_4174)


	//   ....[0]....
.L_4174:
        /*0088*/ 	.word	0x00006620


	//----- nvinfo : EIATTR_MAX_THREADS
	.align		4
.L_4175:
        /*008c*/ 	.byte	0x04, 0x05
        /*008e*/ 	.short	(.L_4177 - .L_4176)
.L_4176:
        /*0090*/ 	.word	0x00000080
        /*0094*/ 	.word	0x00000001
        /*0098*/ 	.word	0x00000001


	//----- nvinfo : EIATTR_CRS_STACK_SIZE
	.align		4
.L_4177:
        /*009c*/ 	.byte	0x04, 0x1e
        /*009e*/ 	.short	(.L_4179 - .L_4178)
.L_4178:
        /*00a0*/ 	.word	0x00000000


	//----- nvinfo : EIATTR_CBANK_PARAM_SIZE
	.align		4
.L_4179:
        /*00a4*/ 	.byte	0x03, 0x19
        /*00a6*/ 	.short	0x0128


	//----- nvinfo : EIATTR_PARAM_CBANK
	.align		4
        /*00a8*/ 	.byte	0x04, 0x0a
        /*00aa*/ 	.short	(.L_4181 - .L_4180)
	.align		4
.L_4180:
        /*00ac*/ 	.word	index@(.nv.constant0._ZN10layer_norm13ln_bwd_kernelINS_13Kernel_traitsI6__halfffffjLj3072ELj1ELj1ELj4ELj16ENS_18Kernel_traits_baseILj3072ES2_ffffjLj128EEEEELb0ELb1ELb1ELb1EEEvNS_9BwdParamsE)
        /*00b0*/ 	.short	0x0380
        /*00b2*/ 	.short	0x0128


	//----- nvinfo : EIATTR_SW_WAR
	.align		4
.L_4181:
        /*00b4*/ 	.byte	0x04, 0x36
        /*00b6*/ 	.short	(.L_4183 - .L_4182)
.L_4182:
        /*00b8*/ 	.word	0x00000008
.L_4183:


//--------------------- .nv.info._ZN10layer_norm13ln_bwd_kernelINS_13Kernel_traitsI6__halfffffjLj3072ELj1ELj1ELj4ELj16ENS_18Kernel_traits_baseILj3072ES2_ffffjLj128EEEEELb1ELb0ELb0ELb0EEEvNS_9BwdParamsE --------------------------
	.section	.nv.info._ZN10layer_norm13ln_bwd_kernelINS_13Kernel_traitsI6__halfffffjLj3072ELj1ELj1ELj4ELj16ENS_18Kernel_traits_baseILj3072ES2_ffffjLj128EEEEELb1ELb0ELb0ELb0EEEvNS_9BwdParamsE,"",@"SHT_CUDA_INFO"
	.sectionflags	@""
	.align	4


	//----- nvinfo : EIATTR_CUDA_API_VERSION
	.align		4
        /*0000*/ 	.byte	0x04, 0x37
        /*0002*/ 	.short	(.L_4185 - .L_4184)
.L_4184:
        /*0004*/ 	.word	0x00000082


	//----- nvinfo : EIATTR_KPARAM_INFO
	.align		4
.L_4185:
        /*0008*/ 	.byte	0x04, 0x17
        /*000a*/ 	.short	(.L_4187 - .L_4186)
.L_4186:
        /*000c*/ 	.word	0x00000000
        /*0010*/ 	.short	0x0000
        /*0012*/ 	.short	0x0000
        /*0014*/ 	.byte	0x00, 0xf0, 0xa1, 0x04


	//----- nvinfo : EIATTR_SPARSE_MMA_MASK
	.align		4
.L_4187:
        /*0018*/ 	.byte	0x03, 0x50
        /*001a*/ 	.short	0x0000


	//----- nvinfo : EIATTR_MAXREG_COUNT
	.align		4
        /*001c*/ 	.byte	0x03, 0x1b
        /*001e*/ 	.short	0x00ff


	//----- nvinfo : EIATTR_NUM_BARRIERS
	.align		4
        /*0020*/ 	.byte	0x02, 0x4c
        /*0022*/ 	.byte	0x01
	.zero		1


	//----- nvinfo : EIATTR_MERCURY_ISA_VERSION
	.align		4
        /*0024*/ 	.byte	0x03, 0x5f
        /*0026*/ 	.short	0x0101


	//----- nvinfo : EIATTR_COOP_GROUP_MASK_REGIDS
	.align		4
        /*0028*/ 	.byte	0x04, 0x29
        /*002a*/ 	.short	(.L_4189 - .L_4188)


	//   ....[0]....
.L_4188:
        /*002c*/ 	.word	0xffffffff


	//   ....[1]....
        /*0030*/ 	.word	0xffffffff


	//   ....[2]....
        /*0034*/ 	.word	0xffffffff


	//   ....[3]....
        /*0038*/ 	.word	0xffffffff


	//   ....[4]....
        /*003c*/ 	.word	0xffffffff


	//   ....[5]....
        /*0040*/ 	.word	0xffffffff


	//   ....[6]....
        /*0044*/ 	.word	0xffffffff


	//   ....[7]....
        /*0048*/ 	.word	0xffffffff


	//   ....[8]....
        /*004c*/ 	.word	0xffffffff


	//   ....[9]....
        /*0050*/ 	.word	0xffffffff


	//----- nvinfo : EIATTR_COOP_GROUP_INSTR_OFFSETS
	.align		4
.L_4189:
        /*0054*/ 	.byte	0x04, 0x28
        /*0056*/ 	.short	(.L_4191 - .L_4190)


	//   ....[0]....
.L_4190:
        /*0058*/ 	.word	0x00001db0


	//   ....[1]....
        /*005c*/ 	.word	0x00001de0


	//   ....[2]....
        /*0060*/ 	.word	0x00001e10


	//   ....[3]....
        /*0064*/ 	.word	0x00001e20


	//   ....[4]....
        /*0068*/ 	.word	0x00001e50


	//   ....[5]....
        /*006c*/ 	.word	0x00001e60


	//   ....[6]....
        /*0070*/ 	.word	0x00001e90


	//   ....[7]....
        /*0074*/ 	.word	0x00001ea0


	//   ....[8]....
        /*0078*/ 	.word	0x00001ed0


	//   ....[9]....
        /*007c*/ 	.word	0x00001ee0


	//----- nvinfo : EIATTR_VRC_CTA_INIT_COUNT
	.align		4
.L_4191:
        /*0080*/ 	.byte	0x02, 0x4a
	.zero		1
	.zero		1


	//----- nvinfo : EIATTR_EXIT_INSTR_OFFSETS
	.align		4
        /*0084*/ 	.byte	0x04, 0x1c
        /*0086*/ 	.short	(.L_4193 - .L_4192)


	//   ....[0]....
.L_4192:
        /*0088*/ 	.word	0x000059a0


	//   ....[1]....
        /*008c*/ 	.word	0x00005a20


	//----- nvinfo : EIATTR_MAX_THREADS
	.align		4
.L_4193:
        /*0090*/ 	.byte	0x04, 0x05
        /*0092*/ 	.short	(.L_4195 - .L_4194)
.L_4194:
        /*0094*/ 	.word	0x00000080
        /*0098*/ 	.word	0x00000001
        /*009c*/ 	.word	0x00000001


	//----- nvinfo : EIATTR_CRS_STACK_SIZE
	.align		4
.L_4195:
        /*00a0*/ 	.byte	0x04, 0x1e
        /*00a2*/ 	.short	(.L_4197 - .L_4196)
.L_4196:
        /*00a4*/ 	.word	0x00000000


	//----- nvinfo : EIATTR_CBANK_PARAM_SIZE
	.align		4
.L_4197:
        /*00a8*/ 	.byte	0x03, 0x19
        /*00aa*/ 	.short	0x0128


	//----- nvinfo : EIATTR_PARAM_CBANK
	.align		4
        /*00ac*/ 	.byte	0x04, 0x0a
        /*00ae*/ 	.short	(.L_4199 - .L_4198)
	.align		4
.L_4198:
        /*00b0*/ 	.word	index@(.nv.constant0._ZN10layer_norm13ln_bwd_kernelINS_13Kernel_traitsI6__halfffffjLj3072ELj1ELj1ELj4ELj16ENS_18Kernel_traits_baseILj3072ES2_ffffjLj128EEEEELb1ELb0ELb0ELb0EEEvNS_9BwdParamsE)
        /*00b4*/ 	.short	0x0380
        /*00b6*/ 	.short	0x0128


	//----- nvinfo : EIATTR_SW_WAR
	.align		4
.L_4199:
        /*00b8*/ 	.byte	0x04, 0x36
        /*00ba*/ 	.short	(.L_4201 - .L_4200)
.L_4200:
        /*00bc*/ 	.word	0x00000008
.L_4201:


//--------------------- .nv.info._ZN10layer_norm13ln_bwd_kernelINS_13Kernel_traitsI6__halfffffjLj3072ELj1ELj1ELj4ELj16ENS_18Kernel_traits_baseILj3072ES2_ffffjLj128EEEEELb1ELb0ELb0ELb1EEEvNS_9BwdParamsE --------------------------
	.section	.nv.info._ZN10layer_norm13ln_bwd_kernelINS_13Kernel_traitsI6__halfffffjLj3072ELj1ELj1ELj4ELj16ENS_18Kernel_traits_baseILj3072ES2_ffffjLj128EEEEELb1ELb0ELb0ELb1EEEvNS_9BwdParamsE,"",@"SHT_CUDA_INFO"
	.sectionflags	@""
	.align	4


	//----- nvinfo : EIATTR_CUDA_API_VERSION
	.align		4
        /*0000*/ 	.byte	0x04, 0x37
        /*0002*/ 	.short	(.L_4203 - .L_4202)
.L_4202:
        /*0004*/ 	.word	0x00000082


	//----- nvinfo : EIATTR_KPARAM_INFO
	.align		4
.L_4203:
        /*0008*/ 	.byte	0x04, 0x17
        /*000a*/ 	.short	(.L_4205 - .L_4204)
.L_4204:
        /*000c*/ 	.word	0x00000000
        /*0010*/ 	.short	0x0000
        /*0012*/ 	.short	0x0000
        /*0014*/ 	.byte	0x00, 0xf0, 0xa1, 0x04


	//----- nvinfo : EIATTR_SPARSE_MMA_MASK
	.align		4
.L_4205:
        /*0018*/ 	.byte	0x03, 0x50
        /*001a*/ 	.short	0x0000


	//----- nvinfo : EIATTR_MAXREG_COUNT
	.align		4
        /*001c*/ 	.byte	0x03, 0x1b
        /*001e*/ 	.short	0x00ff


	//----- nvinfo : EIATTR_NUM_BARRIERS
	.align		4
        /*0020*/ 	.byte	0x02, 0x4c
        /*0022*/ 	.byte	0x01
	.zero		1


	//----- nvinfo : EIATTR_MERCURY_ISA_VERSION
	.align		4
        /*0024*/ 	.byte	0x03, 0x5f
        /*0026*/ 	.short	0x0101


	//----- nvinfo : EIATTR_COOP_GROUP_MASK_REGIDS
	.align		4
        /*0028*/ 	.byte	0x04, 0x29
        /*002a*/ 	.short	(.L_4207 - .L_4206)


	//   ....[0]....
.L_4206:
        /*002c*/ 	.word	0xffffffff


	//   ....[1]....
        /*0030*/ 	.word	0xffffffff


	//   ....[2]....
        /*0034*/ 	.word	0xffffffff


	//   ....[3]....
        /*0038*/ 	.word	0xffffffff


	//   ....[4]....
        /*003c*/ 	.word	0xffffffff


	//   ....[5]....
        /*0040*/ 	.word	0xffffffff


	//   ....[6]....
        /*0044*/ 	.word	0xffffffff


	//   ....[7]....
        /*0048*/ 	.word	0xffffffff


	//   ....[8]....
        /*004c*/ 	.word	0xffffffff


	//   ....[9]....
        /*0050*/ 	.word	0xffffffff


	//----- nvinfo : EIATTR_COOP_GROUP_INSTR_OFFSETS
	.align		4
.L_4207:
        /*0054*/ 	.byte	0x04, 0x28
        /*0056*/ 	.short	(.L_4209 - .L_4208)


	//   ....[0]....
.L_4208:
        /*0058*/ 	.word	0x00001420


	//   ....[1]....
        /*005c*/ 	.word	0x00001430


	//   ....[2]....
        /*0060*/ 	.word	0x00001480


	//   ....[3]....
        /*0064*/ 	.word	0x00001490


	//   ....[4]....
        /*0068*/ 	.word	0x000014e0


	//   ....[5]....
        /*006c*/ 	.word	0x000014f0


	//   ....[6]....
        /*0070*/ 	.word	0x00001530


	//   ....[7]....
        /*0074*/ 	.word	0x00001540


	//   ....[8]....
        /*0078*/ 	.word	0x000015b0


	//   ....[9]....
        /*007c*/ 	.word	0x000015c0


	//----- nvinfo : EIATTR_VRC_CTA_INIT_COUNT
	.align		4
.L_4209:
        /*0080*/ 	.byte	0x02, 0x4a
	.zero		1
	.zero		1


	//----- nvinfo : EIATTR_EXIT_INSTR_OFFSETS
	.align		4
        /*0084*/ 	.byte	0x04, 0x1c
        /*0086*/ 	.short	(.L_4211 - .L_4210)


	//   ....[0]....
.L_4210:
        /*0088*/ 	.word	0x00004ef0


	//----- nvinfo : EIATTR_MAX_THREADS
	.align		4
.L_4211:
        /*008c*/ 	.byte	0x04, 0x05
        /*008e*/ 	.short	(.L_4213 - .L_4212)
.L_4212:
        /*0090*/ 	.word	0x00000080
        /*0094*/ 	.word	0x00000001
        /*0098*/ 	.word	0x00000001


	//----- nvinfo : EIATTR_CBANK_PARAM_SIZE
	.align		4
.L_4213:
        /*009c*/ 	.byte	0x03, 0x19
        /*009e*/ 	.short	0x0128


	//----- nvinfo : EIATTR_PARAM_CBANK
	.align		4
        /*00a0*/ 	.byte	0x04, 0x0a
        /*00a2*/ 	.short	(.L_4215 - .L_4214)
	.align		4
.L_4214:
        /*00a4*/ 	.word	index@(.nv.constant0._ZN10layer_norm13ln_bwd_kernelINS_13Kernel_traitsI6__halfffffjLj3072ELj1ELj1ELj4ELj16ENS_18Kernel_traits_baseILj3072ES2_ffffjLj128EEEEELb1ELb0ELb0ELb1EEEvNS_9BwdParamsE)
        /*00a8*/ 	.short	0x0380
        /*00aa*/ 	.short	0x0128


	//----- nvinfo : EIATTR_SW_WAR
	.align		4
.L_4215:
        /*00ac*/ 	.byte	0x04, 0x36
        /*00ae*/ 	.short	(.L_4217 - .L_4216)
.L_4216:
        /*00b0*/ 	.word	0x00000008
.L_4217:


//--------------------- .nv.info._ZN10layer_norm22ln_bwd_finalize_kernelINS_22Kernel_traits_finalizeILj3072E6__halfffffjLb0ELj1024ELj4ENS_18Kernel_traits_baseILj3072ES2_ffffjLj1024EEEEELb0ELb0EEEvNS_9BwdParamsE --------------------------
	.section	.nv.info._ZN10layer_norm22ln_bwd_finalize_kernelINS_22Kernel_traits_finalizeILj3072E6__halfffffjLb0ELj1024ELj4ENS_18Kernel_traits_baseILj3072ES2_ffffjLj1024EEEEELb0ELb0EEEvNS_9BwdParamsE,"",@"SHT_CUDA_INFO"
	.sectionflags	@""
	.align	4


	//----- nvinfo : EIATTR_CUDA_API_VERSION
	.align		4
        /*0000*/ 	.byte	0x04, 0x37
        /*0002*/ 	.short	(.L_4219 - .L_4218)
.L_4218:
        /*0004*/ 	.word	0x00000082


	//----- nvinfo : EIATTR_KPARAM_INFO
	.align		4
.L_4219:
        /*0008*/ 	.byte	0x04, 0x17
        /*000a*/ 	.short	(.L_4221 - .L_4220)
.L_4220:
        /*000c*/ 	.word	0x00000000
        /*0010*/ 	.short	0x0000
        /*0012*/ 	.short	0x0000
        /*0014*/ 	.byte	0x00, 0xf0, 0xa1, 0x04


	//----- nvinfo : EIATTR_SPARSE_MMA_MASK
	.align		4
.L_4221:
        /*0018*/ 	.byte	0x03, 0x50
        /*001a*/ 	.short	0x0000


	//----- nvinfo : EIATTR_MAXREG_COUNT
	.align		4
        /*001c*/ 	.byte	0x03, 0x1b
        /*001e*/ 	.short	0x0040


	//----- nvinfo : EIATTR_NUM_BARRIERS
	.align		4
        /*0020*/ 	.byte	0x02, 0x4c
        /*0022*/ 	.byte	0x01
	.zero		1


	//----- nvinfo : EIATTR_MERCURY_ISA_VERSION
	.align		4
        /*0024*/ 	.byte	0x03, 0x5f
        /*0026*/ 	.short	0x0101


	//----- nvinfo : EIATTR_COOP_GROUP_MASK_REGIDS
	.align		4
        /*0028*/ 	.byte	0x04, 0x29
        /*002a*/ 	.short	(.L_4223 - .L_4222)


	//   ....[0]....
.L_4222:
        /*002c*/ 	.word	0xffffffff


	//   ....[1]....
        /*0030*/ 	.word	0xffffffff


	//   ....[2]....
        /*0034*/ 	.word	0xffffffff


	//   ....[3]....
        /*0038*/ 	.word	0xffffffff


	//   ....[4]....
        /*003c*/ 	.word	0xffffffff


	//   ....[5]....
        /*0040*/ 	.word	0xffffffff


	//   ....[6]....
        /*0044*/ 	.word	0xffffffff


	//   ....[7]....
        /*0048*/ 	.word	0xffffffff


	//   ....[8]....
        /*004c*/ 	.word	0xffffffff


	//   ....[9]....
        /*0050*/ 	.word	0xffffffff


	//----- nvinfo : EIATTR_COOP_GROUP_INSTR_OFFSETS
	.align		4
.L_4223:
        /*0054*/ 	.byte	0x04, 0x28
        /*0056*/ 	.short	(.L_4225 - .L_4224)


	//   ....[0]....
.L_4224:
        /*0058*/ 	.word	0x000015e0


	//   ....[1]....
        /*005c*/ 	.word	0x000015f0


	//   ....[2]....
        /*0060*/ 	.word	0x00001620


	//   ....[3]....
        /*0064*/ 	.word	0x00001630


	//   ....[4]....
        /*0068*/ 	.word	0x00001660


	//   ....[5]....
        /*006c*/ 	.word	0x00001670


	//   ....[6]....
        /*0070*/ 	.word	0x000016b0


	//   ....[7]....
        /*0074*/ 	.word	0x000016e0


	//   ....[8]....
        /*0078*/ 	.word	0x00001710


	//   ....[9]....
        /*007c*/ 	.word	0x00001720


	//----- nvinfo : EIATTR_VRC_CTA_INIT_COUNT
	.align		4
.L_4225:
        /*0080*/ 	.byte	0x02, 0x4a
	.zero		1
	.zero		1


	//----- nvinfo : EIATTR_EXIT_INSTR_OFFSETS
	.align		4
        /*0084*/ 	.byte	0x04, 0x1c
        /*0086*/ 	.short	(.L_4227 - .L_4226)


	//   ....[0]....
.L_4226:
        /*0088*/ 	.word	0x00000060


	//   ....[1]....
        /*008c*/ 	.word	0x00001780


	//   ....[2]....
        /*0090*/ 	.word	0x000017b0


	//   ....[3]....
        /*0094*/ 	.word	0x00001870


	//----- nvinfo : EIATTR_MAX_THREADS
	.align		4
.L_4227:
        /*0098*/ 	.byte	0x04, 0x05
        /*009a*/ 	.short	(.L_4229 - .L_4228)
.L_4228:
        /*009c*/ 	.word	0x00000400
        /*00a0*/ 	.word	0x00000001
        /*00a4*/ 	.word	0x00000001


	//----- nvinfo : EIATTR_CRS_STACK_SIZE
	.align		4
.L_4229:
        /*00a8*/ 	.byte	0x04, 0x1e
        /*00aa*/ 	.short	(.L_4231 - .L_4230)
.L_4230:
        /*00ac*/ 	.word	0x00000000


	//----- nvinfo : EIATTR_CBANK_PARAM_SIZE
	.align		4
.L_4231:
        /*00b0*/ 	.byte	0x03, 0x19
        /*00b2*/ 	.short	0x0128


	//----- nvinfo : EIATTR_PARAM_CBANK
	.align		4
        /*00b4*/ 	.byte	0x04, 0x0a
        /*00b6*/ 	.short	(.L_4233 - .L_4232)
	.align		4
.L_4232:
        /*00b8*/ 	.word	index@(.nv.constant0._ZN10layer_norm22ln_bwd_finalize_kernelINS_22Kernel_traits_finalizeILj3072E6__halfffffjLb0ELj1024ELj4ENS_18Kernel_traits_baseILj3072ES2_ffffjLj1024EEEEELb0ELb0EEEvNS_9BwdParamsE)
        /*00bc*/ 	.short	0x0380
        /*00be*/ 	.short	0x0128


	//----- nvinfo : EIATTR_SW_WAR
	.align		4
.L_4233:
        /*00c0*/ 	.byte	0x04, 0x36
        /*00c2*/ 	.short	(.L_4235 - .L_4234)
.L_4234:
        /*00c4*/ 	.word	0x00000008
.L_4235:


//--------------------- .nv.info._ZN10layer_norm13ln_bwd_kernelINS_13Kernel_traitsI6__halfffffjLj3072ELj1ELj1ELj4ELj16ENS_18Kernel_traits_baseILj3072ES2_ffffjLj128EEEEELb1ELb0ELb1ELb0EEEvNS_9BwdParamsE --------------------------
	.section	.nv.info._ZN10layer_norm13ln_bwd_kernelINS_13Kernel_traitsI6__halfffffjLj3072ELj1ELj1ELj4ELj16ENS_18Kernel_traits_baseILj3072ES2_ffffjLj128EEEEELb1ELb0ELb1ELb0EEEvNS_9BwdParamsE,"",@"SHT_CUDA_INFO"
	.sectionflags	@""
	.align	4


	//----- nvinfo : EIATTR_CUDA_API_VERSION
	.align		4
        /*0000*/ 	.byte	0x04, 0x37
        /*0002*/ 	.short	(.L_4237 - .L_4236)
.L_4236:
        /*0004*/ 	.word	0x00000082


	//----- nvinfo : EIATTR_KPARAM_INFO
	.align		4
.L_4237:
        /*0008*/ 	.byte	0x04, 0x17
        /*000a*/ 	.short	(.L_4239 - .L_4238)
.L_4238:
        /*000c*/ 	.word	0x00000000
        /*0010*/ 	.short	0x0000
        /*0012*/ 	.short	0x0000
        /*0014*/ 	.byte	0x00, 0xf0, 0xa1, 0x04


	//----- nvinfo : EIATTR_SPARSE_MMA_MASK
	.align		4
.L_4239:
        /*0018*/ 	.byte	0x03, 0x50
        /*001a*/ 	.short	0x0000


	//----- nvinfo : EIATTR_MAXREG_COUNT
	.align		4
        /*001c*/ 	.byte	0x03, 0x1b
        /*001e*/ 	.short	0x00ff


	//----- nvinfo : EIATTR_NUM_BARRIERS
	.align		4
        /*0020*/ 	.byte	0x02, 0x4c
        /*0022*/ 	.byte	0x01
	.zero		1


	//----- nvinfo : EIATTR_MERCURY_ISA_VERSION
	.align		4
        /*0024*/ 	.byte	0x03, 0x5f
        /*0026*/ 	.short	0x0101


	//----- nvinfo : EIATTR_COOP_GROUP_MASK_REGIDS
	.align		4
        /*0028*/ 	.byte	0x04, 0x29
        /*002a*/ 	.short	(.L_4241 - .L_4240)


	//   ....[0]....
.L_4240:
        /*002c*/ 	.word	0xffffffff


	//   ....[1]....
        /*0030*/ 	.word	0xffffffff


	//   ....[2]....
        /*0034*/ 	.word	0xffffffff


	//   ....[3]....
        /*0038*/ 	.word	0xffffffff


	//   ....[4]....
        /*003c*/ 	.word	0xffffffff


	//   ....[5]....
        /*0040*/ 	.word	0xffffffff


	//   ....[6]....
        /*0044*/ 	.word	0xffffffff


	//   ....[7]....
        /*0048*/ 	.word	0xffffffff


	//   ....[8]....
        /*004c*/ 	.word	0xffffffff


	//   ....[9]....
        /*0050*/ 	.word	0xffffffff


	//----- nvinfo : EIATTR_COOP_GROUP_INSTR_OFFSETS
	.align		4
.L_4241:
        /*0054*/ 	.byte	0x04, 0x28
        /*0056*/ 	.short	(.L_4243 - .L_4242)


	//   ....[0]....
.L_4242:
        /*0058*/ 	.word	0x00002580


	//   ....[1]....
        /*005c*/ 	.word	0x000025b0


	//   ....[2]....
        /*0060*/ 	.word	0x000025e0


	//   ....[3]....
        /*0064*/ 	.word	0x000025f0


	//   ....[4]....
        /*0068*/ 	.word	0x00002620


	//   ....[5]....
        /*006c*/ 	.word	0x00002630


	//   ....[6]....
        /*0070*/ 	.word	0x00002660


	//   ....[7]....
        /*0074*/ 	.word	0x00002670


	//   ....[8]....
        /*0078*/ 	.word	0x000026a0


	//   ....[9]....
        /*007c*/ 	.word	0x000026b0


	//----- nvinfo : EIATTR_VRC_CTA_INIT_COUNT
	.align		4
.L_4243:
        /*0080*/ 	.byte	0x02, 0x4a
	.zero		1
	.zero		1


	//----- nvinfo : EIATTR_EXIT_INSTR_OFFSETS
	.align		4
        /*0084*/ 	.byte	0x04, 0x1c
        /*0086*/ 	.short	(.L_4245 - .L_4244)


	//   ....[0]....
.L_4244:
        /*0088*/ 	.word	0x000073a0


	//   ....[1]....
        /*008c*/ 	.word	0x00007420


	//----- nvinfo : EIATTR_MAX_THREADS
	.align		4
.L_4245:
        /*0090*/ 	.byte	0x04, 0x05
        /*0092*/ 	.short	(.L_4247 - .L_4246)
.L_4246:
        /*0094*/ 	.word	0x00000080
        /*0098*/ 	.word	0x00000001
        /*009c*/ 	.word	0x00000001


	//----- nvinfo : EIATTR_CRS_STACK_SIZE
	.align		4
.L_4247:
        /*00a0*/ 	.byte	0x04, 0x1e
        /*00a2*/ 	.short	(.L_4249 - .L_4248)
.L_4248:
        /*00a4*/ 	.word	0x00000000


	//----- nvinfo : EIATTR_CBANK_PARAM_SIZE
	.align		4
.L_4249:
        /*00a8*/ 	.byte	0x03, 0x19
        /*00aa*/ 	.short	0x0128


	//----- nvinfo : EIATTR_PARAM_CBANK
	.align		4
        /*00ac*/ 	.byte	0x04, 0x0a
        /*00ae*/ 	.short	(.L_4251 - .L_4250)
	.align		4
.L_4250:
        /*00b0*/ 	.word	index@(.nv.constant0._ZN10layer_norm13ln_bwd_kernelINS_13Kernel_traitsI6__halfffffjLj3072ELj1ELj1ELj4ELj16ENS_18Kernel_traits_baseILj3072ES2_ffffjLj128EEEEELb1ELb0ELb1ELb0EEEvNS_9BwdParamsE)
        /*00b4*/ 	.short	0x0380
        /*00b6*/ 	.short	0x0128


	//----- nvinfo : EIATTR_SW_WAR
	.align		4
.L_4251:
        /*00b8*/ 	.byte	0x04, 0x36
        /*00ba*/ 	.short	(.L_4253 - .L_4252)
.L_4252:
        /*00bc*/ 	.word	0x00000008
.L_4253:


//--------------------- .nv.info._ZN10layer_norm22ln_bwd_finalize_kernelINS_22Kernel_traits_finalizeILj3072E6__halfffffjLb0ELj1024ELj4ENS_18Kernel_traits_baseILj3072ES2_ffffjLj1024EEEEELb0ELb1EEEvNS_9BwdParamsE --------------------------
	.section	.nv.info._ZN10layer_norm22ln_bwd_finalize_kernelINS_22Kernel_traits_finalizeILj3072E6__halfffffjLb0ELj1024ELj4ENS_18Kernel_traits_baseILj3072ES2_ffffjLj1024EEEEELb0ELb1EEEvNS_9BwdParamsE,"",@"SHT_CUDA_INFO"
	.sectionflags	@""
	.align	4


	//----- nvinfo : EIATTR_CUDA_API_VERSION
	.align		4
        /*0000*/ 	.byte	0x04, 0x37
        /*0002*/ 	.short	(.L_4255 - .L_4254)
.L_4254:
        /*0004*/ 	.word	0x00000082


	//----- nvinfo : EIATTR_KPARAM_INFO
	.align		4
.L_4255:
        /*0008*/ 	.byte	0x04, 0x17
        /*000a*/ 	.short	(.L_4257 - .L_4256)
.L_4256:
        /*000c*/ 	.word	0x00000000
        /*0010*/ 	.short	0x0000
        /*0012*/ 	.short	0x0000
        /*0014*/ 	.byte	0x00, 0xf0, 0xa1, 0x04


	//----- nvinfo : EIATTR_SPARSE_MMA_MASK
	.align		4
.L_4257:
        /*0018*/ 	.byte	0x03, 0x50
        /*001a*/ 	.short	0x0000


	//----- nvinfo : EIATTR_MAXREG_COUNT
	.align		4
        /*001c*/ 	.byte	0x03, 0x1b
        /*001e*/ 	.short	0x0040


	//----- nvinfo : EIATTR_NUM_BARRIERS
	.align		4
        /*0020*/ 	.byte	0x02, 0x4c
        /*0022*/ 	.byte	0x01
	.zero		1


	//----- nvinfo : EIATTR_MERCURY_ISA_VERSION
	.align		4
        /*0024*/ 	.byte	0x03, 0x5f
        /*0026*/ 	.short	0x0101


	//----- nvinfo : EIATTR_COOP_GROUP_MASK_REGIDS
	.align		4
        /*0028*/ 	.byte	0x04, 0x29
        /*002a*/ 	.short	(.L_4259 - .L_4258)


	//   ....[0]....
.L_4258:
        /*002c*/ 	.word	0xffffffff


	//   ....[1]....
        /*0030*/ 	.word	0xffffffff


	//   ....[2]....
        /*0034*/ 	.word	0xffffffff


	//   ....[3]....
        /*0038*/ 	.word	0xffffffff


	//   ....[4]....
        /*003c*/ 	.word	0xffffffff


	//   ....[5]....
        /*0040*/ 	.word	0xffffffff


	//   ....[6]....
        /*0044*/ 	.word	0xffffffff


	//   ....[7]....
        /*0048*/ 	.word	0xffffffff


	//   ....[8]....
        /*004c*/ 	.word	0xffffffff


	//   ....[9]....
        /*0050*/ 	.word	0xffffffff


	//----- nvinfo : EIATTR_COOP_GROUP_INSTR_OFFSETS
	.align		4
.L_4259:
        /*0054*/ 	.byte	0x04, 0x28
        /*0056*/ 	.short	(.L_4261 - .L_4260)


	//   ....[0]....
.L_4260:
        /*0058*/ 	.word	0x00001630


	//   ....[1]....
        /*005c*/ 	.word	0x00001640


	//   ....[2]....
        /*0060*/ 	.word	0x00001670


	//   ....[3]....
        /*0064*/ 	.word	0x00001680


	//   ....[4]....
        /*0068*/ 	.word	0x000016b0


	//   ....[5]....
        /*006c*/ 	.word	0x000016d0


	//   ....[6]....
        /*0070*/ 	.word	0x00001700


	//   ....[7]....
        /*0074*/ 	.word	0x00001710


	//   ....[8]....
        /*0078*/ 	.word	0x00001740


	//   ....[9]....
        /*007c*/ 	.word	0x00001750


	//----- nvinfo : EIATTR_VRC_CTA_INIT_COUNT
	.align		4
.L_4261:
        /*0080*/ 	.byte	0x02, 0x4a
	.zero		1
	.zero		1


	//----- nvinfo : EIATTR_EXIT_INSTR_OFFSETS
	.align		4
        /*0084*/ 	.byte	0x04, 0x1c
        /*0086*/ 	.short	(.L_4263 - .L_4262)


	//   ....[0]....
.L_4262:
        /*0088*/ 	.word	0x00000070


	//   ....[1]....
        /*008c*/ 	.word	0x000017b0


	//   ....[2]....
        /*0090*/ 	.word	0x00001880


	//----- nvinfo : EIATTR_MAX_THREADS
	.align		4
.L_4263:
        /*0094*/ 	.byte	0x04, 0x05
        /*0096*/ 	.short	(.L_4265 - .L_4264)
.L_4264:
        /*0098*/ 	.word	0x00000400
        /*009c*/ 	.word	0x00000001
        /*00a0*/ 	.word	0x00000001


	//----- nvinfo : EIATTR_CRS_STACK_SIZE
	.align		4
.L_4265:
        /*00a4*/ 	.byte	0x04, 0x1e
        /*00a6*/ 	.short	(.L_4267 - .L_4266)
.L_4266:
        /*00a8*/ 	.word	0x00000000


	//----- nvinfo : EIATTR_CBANK_PARAM_SIZE
	.align		4
.L_4267:
        /*00ac*/ 	.byte	0x03, 0x19
        /*00ae*/ 	.short	0x0128


	//----- nvinfo : EIATTR_PARAM_CBANK
	.align		4
        /*00b0*/ 	.byte	0x04, 0x0a
        /*00b2*/ 	.short	(.L_4269 - .L_4268)
	.align		4
.L_4268:
        /*00b4*/ 	.word	index@(.nv.constant0._ZN10layer_norm22ln_bwd_finalize_kernelINS_22Kernel_traits_finalizeILj3072E6__halfffffjLb0ELj1024ELj4ENS_18Kernel_traits_baseILj3072ES2_ffffjLj1024EEEEELb0ELb1EEEvNS_9BwdParamsE)
        /*00b8*/ 	.short	0x0380
        /*00ba*/ 	.short	0x0128


	//----- nvinfo : EIATTR_SW_WAR
	.align		4
.L_4269:
        /*00bc*/ 	.byte	0x04, 0x36
        /*00be*/ 	.short	(.L_4271 - .L_4270)
.L_4270:
        /*00c0*/ 	.word	0x00000008
.L_4271:


//--------------------- .nv.info._ZN10layer_norm13ln_bwd_kernelINS_13Kernel_traitsI6__halfffffjLj3072ELj1ELj1ELj4ELj16ENS_18Kernel_traits_baseILj3072ES2_ffffjLj128EEEEELb1ELb0ELb1ELb1EEEvNS_9BwdParamsE --------------------------
	.section	.nv.info._ZN10layer_norm13ln_bwd_kernelINS_13Kernel_traitsI6__halfffffjLj3072ELj1ELj1ELj4ELj16ENS_18Kernel_traits_baseILj3072ES2_ffffjLj128EEEEELb1ELb0ELb1ELb1EEEvNS_9BwdParamsE,"",@"SHT_CUDA_INFO"
	.sectionflags	@""
	.align	4


	//----- nvinfo : EIATTR_CUDA_API_VERSION
	.align		4
        /*0000*/ 	.byte	0x04, 0x37
        /*0002*/ 	.short	(.L_4273 - .L_4272)
.L_4272:
        /*0004*/ 	.word	0x00000082


	//----- nvinfo : EIATTR_KPARAM_INFO
	.align		4
.L_4273:
        /*0008*/ 	.byte	0x04, 0x17
        /*000a*/ 	.short	(.L_4275 - .L_4274)
.L_4274:
        /*000c*/ 	.word	0x00000000
        /*0010*/ 	.short	0x0000
        /*0012*/ 	.short	0x0000
        /*0014*/ 	.byte	0x00, 0xf0, 0xa1, 0x04


	//----- nvinfo : EIATTR_SPARSE_MMA_MASK
	.align		4
.L_4275:
        /*0018*/ 	.byte	0x03, 0x50
        /*001a*/ 	.short	0x0000


	//----- nvinfo : EIATTR_MAXREG_COUNT
	.align		4
        /*001c*/ 	.byte	0x03, 0x1b
        /*001e*/ 	.short	0x00ff


	//----- nvinfo : EIATTR_NUM_BARRIERS
	.align		4
        /*0020*/ 	.byte	0x02, 0x4c
        /*0022*/ 	.byte	0x01
	.zero		1


	//----- nvinfo : EIATTR_MERCURY_ISA_VERSION
	.align		4
        /*0024*/ 	.byte	0x03, 0x5f
        /*0026*/ 	.short	0x0101


	//----- nvinfo : EIATTR_COOP_GROUP_MASK_REGIDS
	.align		4
        /*0028*/ 	.byte	0x04, 0x29
        /*002a*/ 	.short	(.L_4277 - .L_4276)


	//   ....[0]....
.L_4276:
        /*002c*/ 	.word	0xffffffff


	//   ....[1]....
        /*0030*/ 	.word	0xffffffff


	//   ....[2]....
        /*0034*/ 	.word	0xffffffff


	//   ....[3]....
        /*0038*/ 	.word	0xffffffff


	//   ....[4]....
        /*003c*/ 	.word	0xffffffff


	//   ....[5]....
        /*0040*/ 	.word	0xffffffff


	//   ....[6]....
        /*0044*/ 	.word	0xffffffff


	//   ....[7]....
        /*0048*/ 	.word	0xffffffff


	//   ....[8]....
        /*004c*/ 	.word	0xffffffff


	//   ....[9]....
        /*0050*/ 	.word	0xffffffff


	//----- nvinfo : EIATTR_COOP_GROUP_INSTR_OFFSETS
	.align		4
.L_4277:
        /*0054*/ 	.byte	0x04, 0x28
        /*0056*/ 	.short	(.L_4279 - .L_4278)


	//   ....[0]....
.L_4278:
        /*0058*/ 	.word	0x00001bc0


	//   ....[1]....
        /*005c*/ 	.word	0x00001be0


	//   ....[2]....
        /*0060*/ 	.word	0x00001c10


	//   ....[3]....
        /*0064*/ 	.word	0x00001c20


	//   ....[4]....
        /*0068*/ 	.word	0x00001c60


	//   ....[5]....
        /*006c*/ 	.word	0x00001c70


	//   ....[6]....
        /*0070*/ 	.word	0x00001cb0


	//   ....[7]....
        /*0074*/ 	.word	0x00001cc0


	//   ....[8]....
        /*0078*/ 	.word	0x00001cf0


	//   ....[9]....
        /*007c*/ 	.word	0x00001d00


	//----- nvinfo : EIATTR_VRC_CTA_INIT_COUNT
	.align		4
.L_4279:
        /*0080*/ 	.byte	0x02, 0x4a
	.zero		1
	.zero		1


	//----- nvinfo : EIATTR_EXIT_INSTR_OFFSETS
	.align		4
        /*0084*/ 	.byte	0x04, 0x1c
        /*0086*/ 	.short	(.L_4281 - .L_4280)


	//   ....[0]....
.L_4280:
        /*0088*/ 	.word	0x00006570


	//----- nvinfo : EIATTR_MAX_THREADS
	.align		4
.L_4281:
        /*008c*/ 	.byte	0x04, 0x05
        /*008e*/ 	.short	(.L_4283 - .L_4282)
.L_4282:
        /*0090*/ 	.word	0x00000080
        /*0094*/ 	.word	0x00000001
        /*0098*/ 	.word	0x00000001


	//----- nvinfo : EIATTR_CRS_STACK_SIZE
	.align		4
.L_4283:
        /*009c*/ 	.byte	0x04, 0x1e
        /*009e*/ 	.short	(.L_4285 - .L_4284)
.L_4284:
        /*00a0*/ 	.word	0x00000000


	//----- nvinfo : EIATTR_CBANK_PARAM_SIZE
	.align		4
.L_4285:
        /*00a4*/ 	.byte	0x03, 0x19
        /*00a6*/ 	.short	0x0128


	//----- nvinfo : EIATTR_PARAM_CBANK
	.align		4
        /*00a8*/ 	.byte	0x04, 0x0a
        /*00aa*/ 	.short	(.L_4287 - .L_4286)
	.align		4
.L_4286:
        /*00ac*/ 	.word	index@(.nv.constant0._ZN10layer_norm13ln_bwd_kernelINS_13Kernel_traitsI6__halfffffjLj3072ELj1ELj1ELj4ELj16ENS_18Kernel_traits_baseILj3072ES2_ffffjLj128EEEEELb1ELb0ELb1ELb1EEEvNS_9BwdParamsE)
        /*00b0*/ 	.short	0x0380
        /*00b2*/ 	.short	0x0128


	//----- nvinfo : EIATTR_SW_WAR
	.align		4
.L_4287:
        /*00b4*/ 	.byte	0x04, 0x36
        /*00b6*/ 	.short	(.L_4289 - .L_4288)
.L_4288:
        /*00b8*/ 	.word	0x00000008
.L_4289:


//--------------------- .nv.info._ZN10layer_norm13ln_bwd_kernelINS_13Kernel_traitsI6__halfffffjLj3072ELj1ELj1ELj4ELj16ENS_18Kernel_traits_baseILj3072ES2_ffffjLj128EEEEELb1ELb1ELb0ELb0EEEvNS_9BwdParamsE --------------------------
	.section	.nv.info._ZN10layer_norm13ln_bwd_kernelINS_13Kernel_traitsI6__halfffffjLj3072ELj1ELj1ELj4ELj16ENS_18Kernel_traits_baseILj3072ES2_ffffjLj128EEEEELb1ELb1ELb0ELb0EEEvNS_9BwdParamsE,"",@"SHT_CUDA_INFO"
	.sectionflags	@""
	.align	4


	//----- nvinfo : EIATTR_CUDA_API_VERSION
	.align		4
        /*0000*/ 	.byte	0x04, 0x37
        /*0002*/ 	.short	(.L_4291 - .L_4290)
.L_4290:
        /*0004*/ 	.word	0x00000082


	//----- nvinfo : EIATTR_KPARAM_INFO
	.align		4
.L_4291:
        /*0008*/ 	.byte	0x04, 0x17
        /*000a*/ 	.short	(.L_4293 - .L_4292)
.L_4292:
        /*000c*/ 	.word	0x00000000
        /*0010*/ 	.short	0x0000
        /*0012*/ 	.short	0x0000
        /*0014*/ 	.byte	0x00, 0xf0, 0xa1, 0x04


	//----- nvinfo : EIATTR_SPARSE_MMA_MASK
	.align		4
.L_4293:
        /*0018*/ 	.byte	0x03, 0x50
        /*001a*/ 	.short	0x0000


	//----- nvinfo : EIATTR_MAXREG_COUNT
	.align		4
        /*001c*/ 	.byte	0x03, 0x1b
        /*001e*/ 	.short	0x00ff


	//----- nvinfo : EIATTR_NUM_BARRIERS
	.align		4
        /*0020*/ 	.byte	0x02, 0x4c
        /*0022*/ 	.byte	0x01
	.zero		1


	//----- nvinfo : EIATTR_MERCURY_ISA_VERSION
	.align		4
        /*0024*/ 	.byte	0x03, 0x5f
        /*0026*/ 	.short	0x0101


	//----- nvinfo : EIATTR_COOP_GROUP_MASK_REGIDS
	.align		4
        /*0028*/ 	.byte	0x04, 0x29
        /*002a*/ 	.short	(.L_4295 - .L_4294)


	//   ....[0]....
.L_4294:
        /*002c*/ 	.word	0xffffffff


	//   ....[1]....
        /*0030*/ 	.word	0xffffffff


	//   ....[2]....
        /*0034*/ 	.word	0xffffffff


	//   ....[3]....
        /*0038*/ 	.word	0xffffffff


	//   ....[4]....
        /*003c*/ 	.word	0xffffffff


	//   ....[5]....
        /*0040*/ 	.word	0xffffffff


	//   ....[6]....
        /*0044*/ 	.word	0xffffffff


	//   ....[7]....
        /*0048*/ 	.word	0xffffffff


	//   ....[8]....
        /*004c*/ 	.word	0xffffffff


	//   ....[9]....
        /*0050*/ 	.word	0xffffffff


	//----- nvinfo : EIATTR_COOP_GROUP_INSTR_OFFSETS
	.align		4
.L_4295:
        /*0054*/ 	.byte	0x04, 0x28
        /*0056*/ 	.short	(.L_4297 - .L_4296)


	//   ....[0]....
.L_4296:
        /*0058*/ 	.word	0x00002210


	//   ....[1]....
        /*005c*/ 	.word	0x00002240


	//   ....[2]....
        /*0060*/ 	.word	0x00002270


	//   ....[3]....
        /*0064*/ 	.word	0x00002280


	//   ....[4]....
        /*0068*/ 	.word	0x000022b0


	//   ....[5]....
        /*006c*/ 	.word	0x000022c0


	//   ....[6]....
        /*0070*/ 	.word	0x000022f0


	//   ....[7]....
        /*0074*/ 	.word	0x00002300


	//   ....[8]....
        /*0078*/ 	.word	0x00002330


	//   ....[9]....
        /*007c*/ 	.word	0x00002340


	//----- nvinfo : EIATTR_VRC_CTA_INIT_COUNT
	.align		4
.L_4297:
        /*0080*/ 	.byte	0x02, 0x4a
	.zero		1
	.zero		1


	//----- nvinfo : EIATTR_EXIT_INSTR_OFFSETS
	.align		4
        /*0084*/ 	.byte	0x04, 0x1c
        /*0086*/ 	.short	(.L_4299 - .L_4298)


	//   ....[0]....
.L_4298:
        /*0088*/ 	.word	0x00008430


	//   ....[1]....
        /*008c*/ 	.word	0x000084d0


	//----- nvinfo : EIATTR_MAX_THREADS
	.align		4
.L_4299:
        /*0090*/ 	.byte	0x04, 0x05
        /*0092*/ 	.short	(.L_4301 - .L_4300)
.L_4300:
        /*0094*/ 	.word	0x00000080
        /*0098*/ 	.word	0x00000001
        /*009c*/ 	.word	0x00000001


	//----- nvinfo : EIATTR_CRS_STACK_SIZE
	.align		4
.L_4301:
        /*00a0*/ 	.byte	0x04, 0x1e
        /*00a2*/ 	.short	(.L_4303 - .L_4302)
.L_4302:
        /*00a4*/ 	.word	0x00000000


	//----- nvinfo : EIATTR_CBANK_PARAM_SIZE
	.align		4
.L_4303:
        /*00a8*/ 	.byte	0x03, 0x19
        /*00aa*/ 	.short	0x0128


	//----- nvinfo : EIATTR_PARAM_CBANK
	.align		4
        /*00ac*/ 	.byte	0x04, 0x0a
        /*00ae*/ 	.short	(.L_4305 - .L_4304)
	.align		4
.L_4304:
        /*00b0*/ 	.word	index@(.nv.constant0._ZN10layer_norm13ln_bwd_kernelINS_13Kernel_traitsI6__halfffffjLj3072ELj1ELj1ELj4ELj16ENS_18Kernel_traits_baseILj3072ES2_ffffjLj128EEEEELb1ELb1ELb0ELb0EEEvNS_9BwdParamsE)
        /*00b4*/ 	.short	0x0380
        /*00b6*/ 	.short	0x0128


	//----- nvinfo : EIATTR_SW_WAR
	.align		4
.L_4305:
        /*00b8*/ 	.byte	0x04, 0x36
        /*00ba*/ 	.short	(.L_4307 - .L_4306)
.L_4306:
        /*00bc*/ 	.word	0x00000008
.L_4307:


//--------------------- .nv.info._ZN10layer_norm13ln_bwd_kernelINS_13Kernel_traitsI6__halfffffjLj3072ELj1ELj1ELj4ELj16ENS_18Kernel_traits_baseILj3072ES2_ffffjLj128EEEEELb1ELb1ELb0ELb1EEEvNS_9BwdParamsE --------------------------
	.section	.nv.info._ZN10layer_norm13ln_bwd_kernelINS_13Kernel_traitsI6__halfffffjLj3072ELj1ELj1ELj4ELj16ENS_18Kernel_traits_baseILj3072ES2_ffffjLj128EEEEELb1ELb1ELb0ELb1EEEvNS_9BwdParamsE,"",@"SHT_CUDA_INFO"
	.sectionflags	@""
	.align	4


	//----- nvinfo : EIATTR_CUDA_API_VERSION
	.align		4
        /*0000*/ 	.byte	0x04, 0x37
        /*0002*/ 	.short	(.L_4309 - .L_4308)
.L_4308:
        /*0004*/ 	.word	0x00000082


	//----- nvinfo : EIATTR_KPARAM_INFO
	.align		4
.L_4309:
        /*0008*/ 	.byte	0x04, 0x17
        /*000a*/ 	.short	(.L_4311 - .L_4310)
.L_4310:
        /*000c*/ 	.word	0x00000000
        /*0010*/ 	.short	0x0000
        /*0012*/ 	.short	0x0000
        /*0014*/ 	.byte	0x00, 0xf0, 0xa1, 0x04


	//----- nvinfo : EIATTR_SPARSE_MMA_MASK
	.align		4
.L_4311:
        /*0018*/ 	.byte	0x03, 0x50
        /*001a*/ 	.short	0x0000


	//----- nvinfo : EIATTR_MAXREG_COUNT
	.align		4
        /*001c*/ 	.byte	0x03, 0x1b
        /*001e*/ 	.short	0x00ff


	//----- nvinfo : EIATTR_NUM_BARRIERS
	.align		4
        /*0020*/ 	.byte	0x02, 0x4c
        /*0022*/ 	.byte	0x01
	.zero		1


	//----- nvinfo : EIATTR_MERCURY_ISA_VERSION
	.align		4
        /*0024*/ 	.byte	0x03, 0x5f
        /*0026*/ 	.short	0x0101


	//----- nvinfo : EIATTR_COOP_GROUP_MASK_REGIDS
	.align		4
        /*0028*/ 	.byte	0x04, 0x29
        /*002a*/ 	.short	(.L_4313 - .L_4312)


	//   ....[0]....
.L_4312:
        /*002c*/ 	.word	0xffffffff


	//   ....[1]....
        /*0030*/ 	.word	0xffffffff


	//   ....[2]....
        /*0034*/ 	.word	0xffffffff


	//   ....[3]....
        /*0038*/ 	.word	0xffffffff


	//   ....[4]....
        /*003c*/ 	.word	0xffffffff


	//   ....[5]....
        /*0040*/ 	.word	0xffffffff


	//   ....[6]....
        /*0044*/ 	.word	0xffffffff


	//   ....[7]....
        /*0048*/ 	.word	0xffffffff


	//   ....[8]....
        /*004c*/ 	.word	0xffffffff


	//   ....[9]....
        /*0050*/ 	.word	0xffffffff


	//----- nvinfo : EIATTR_COOP_GROUP_INSTR_OFFSETS
	.align		4
.L_4313:
        /*0054*/ 	.byte	0x04, 0x28
        /*0056*/ 	.short	(.L_4315 - .L_4314)


	//   ....[0]....
.L_4314:
        /*0058*/ 	.word	0x00001660


	//   ....[1]....
        /*005c*/ 	.word	0x00001670


	//   ....[2]....
        /*0060*/ 	.word	0x000016c0


	//   ....[3]....
        /*0064*/ 	.word	0x000016d0


	//   ....[4]....
        /*0068*/ 	.word	0x00001720


	//   ....[5]....
        /*006c*/ 	.word	0x00001730


	//   ....[6]....
        /*0070*/ 	.word	0x00001760


	//   ....[7]....
        /*0074*/ 	.word	0x00001770


	//   ....[8]....
        /*0078*/ 	.word	0x000017e0


	//   ....[9]....
        /*007c*/ 	.word	0x000017f0


	//----- nvinfo : EIATTR_VRC_CTA_INIT_COUNT
	.align		4
.L_4315:
        /*0080*/ 	.byte	0x02, 0x4a
	.zero		1
	.zero		1


	//----- nvinfo : EIATTR_EXIT_INSTR_OFFSETS
	.align		4
        /*0084*/ 	.byte	0x04, 0x1c
        /*0086*/ 	.short	(.L_4317 - .L_4316)


	//   ....[0]....
.L_4316:
        /*0088*/ 	.word	0x00006e60


	//----- nvinfo : EIATTR_MAX_THREADS
	.align		4
.L_4317:
        /*008c*/ 	.byte	0x04, 0x05
        /*008e*/ 	.short	(.L_4319 - .L_4318)
.L_4318:
        /*0090*/ 	.word	0x00000080
        /*0094*/ 	.word	0x00000001
        /*0098*/ 	.word	0x00000001


	//----- nvinfo : EIATTR_CRS_STACK_SIZE
	.align		4
.L_4319:
        /*009c*/ 	.byte	0x04, 0x1e
        /*009e*/ 	.short	(.L_4321 - .L_4320)
.L_4320:
        /*00a0*/ 	.word	0x00000000


	//----- nvinfo : EIATTR_CBANK_PARAM_SIZE
	.align		4
.L_4321:
        /*00a4*/ 	.byte	0x03, 0x19
        /*00a6*/ 	.short	0x0128


	//----- nvinfo : EIATTR_PARAM_CBANK
	.align		4
        /*00a8*/ 	.byte	0x04, 0x0a
        /*00aa*/ 	.short	(.L_4323 - .L_4322)
	.align		4
.L_4322:
        /*00ac*/ 	.word	index@(.nv.constant0._ZN10layer_norm13ln_bwd_kernelINS_13Kernel_traitsI6__halfffffjLj3072ELj1ELj1ELj4ELj16ENS_18Kernel_traits_baseILj3072ES2_ffffjLj128EEEEELb1ELb1ELb0ELb1EEEvNS_9BwdParamsE)
        /*00b0*/ 	.short	0x0380
        /*00b2*/ 	.short	0x0128


	//----- nvinfo : EIATTR_SW_WAR
	.align		4
.L_4323:
        /*00b4*/ 	.byte	0x04, 0x36
        /*00b6*/ 	.short	(.L_4325 - .L_4324)
.L_4324:
        /*00b8*/ 	.word	0x00000008
.L_4325:


//--------------------- .nv.info._ZN10layer_norm22ln_bwd_finalize_kernelINS_22Kernel_traits_finalizeILj3072E6__halfffffjLb1ELj1024ELj4ENS_18Kernel_traits_baseILj3072ES2_ffffjLj1024EEEEELb1ELb0EEEvNS_9BwdParamsE --------------------------
	.section	.nv.info._ZN10layer_norm22ln_bwd_finalize_kernelINS_22Kernel_traits_finalizeILj3072E6__halfffffjLb1ELj1024ELj4ENS_18Kernel_traits_baseILj3072ES2_ffffjLj1024EEEEELb1ELb0EEEvNS_9BwdParamsE,"",@"SHT_CUDA_INFO"
	.sectionflags	@""
	.align	4


	//----- nvinfo : EIATTR_CUDA_API_VERSION
	.align		4
        /*0000*/ 	.byte	0x04, 0x37
        /*0002*/ 	.short	(.L_4327 - .L_4326)
.L_4326:
        /*0004*/ 	.word	0x00000082


	//----- nvinfo : EIATTR_KPARAM_INFO
	.align		4
.L_4327:
        /*0008*/ 	.byte	0x04, 0x17
        /*000a*/ 	.short	(.L_4329 - .L_4328)
.L_4328:
        /*000c*/ 	.word	0x00000000
        /*0010*/ 	.short	0x0000
        /*0012*/ 	.short	0x0000
        /*0014*/ 	.byte	0x00, 0xf0, 0xa1, 0x04


	//----- nvinfo : EIATTR_SPARSE_MMA_MASK
	.align		4
.L_4329:
        /*0018*/ 	.byte	0x03, 0x50
        /*001a*/ 	.short	0x0000


	//----- nvinfo : EIATTR_MAXREG_COUNT
	.align		4
        /*001c*/ 	.byte	0x03, 0x1b
        /*001e*/ 	.short	0x0040


	//----- nvinfo : EIATTR_NUM_BARRIERS
	.align		4
        /*0020*/ 	.byte	0x02, 0x4c
        /*0022*/ 	.byte	0x01
	.zero		1


	//----- nvinfo : EIATTR_MERCURY_ISA_VERSION
	.align		4
        /*0024*/ 	.byte	0x03, 0x5f
        /*0026*/ 	.short	0x0101


	//----- nvinfo : EIATTR_COOP_GROUP_MASK_REGIDS
	.align		4
        /*0028*/ 	.byte	0x04, 0x29
        /*002a*/ 	.short	(.L_4331 - .L_4330)


	//   ....[0]....
.L_4330:
        /*002c*/ 	.word	0xffffffff


	//   ....[1]....
        /*0030*/ 	.word	0xffffffff


	//   ....[2]....
        /*0034*/ 	.word	0xffffffff


	//   ....[3]....
        /*0038*/ 	.word	0xffffffff


	//   ....[4]....
        /*003c*/ 	.word	0xffffffff


	//   ....[5]....
        /*0040*/ 	.word	0xffffffff


	//   ....[6]....
        /*0044*/ 	.word	0xffffffff


	//   ....[7]....
        /*0048*/ 	.word	0xffffffff


	//   ....[8]....
        /*004c*/ 	.word	0xffffffff


	//   ....[9]....
        /*0050*/ 	.word	0xffffffff


	//   ....[10]....
        /*0054*/ 	.word	0xffffffff


	//   ....[11]....
        /*0058*/ 	.word	0xffffffff


	//   ....[12]....
        /*005c*/ 	.word	0xffffffff


	//   ....[13]....
        /*0060*/ 	.word	0xffffffff


	//   ....[14]....
        /*0064*/ 	.word	0xffffffff


	//----- nvinfo : EIATTR_COOP_GROUP_INSTR_OFFSETS
	.align		4
.L_4331:
        /*0068*/ 	.byte	0x04, 0x28
        /*006a*/ 	.short	(.L_4333 - .L_4332)


	//   ....[0]....
.L_4332:
        /*006c*/ 	.word	0x00001060


	//   ....[1]....
        /*0070*/ 	.word	0x00001070


	//   ....[2]....
        /*0074*/ 	.word	0x00001080


	//   ....[3]....
        /*0078*/ 	.word	0x000010b0


	//   ....[4]....
        /*007c*/ 	.word	0x000010d0


	//   ....[5]....
        /*0080*/ 	.word	0x000010e0


	//   ....[6]....
        /*0084*/ 	.word	0x00001110


	//   ....[7]....
        /*0088*/ 	.word	0x00001130


	//   ....[8]....
        /*008c*/ 	.word	0x00001140


	//   ....[9]....
        /*0090*/ 	.word	0x00001180


	//   ....[10]....
        /*0094*/ 	.word	0x000011b0


	//   ....[11]....
        /*0098*/ 	.word	0x000011c0


	//   ....[12]....
        /*009c*/ 	.word	0x00001200


	//   ....[13]....
        /*00a0*/ 	.word	0x00001220


	//   ....[14]....
        /*00a4*/ 	.word	0x00001230


	//----- nvinfo : EIATTR_VRC_CTA_INIT_COUNT
	.align		4
.L_4333:
        /*00a8*/ 	.byte	0x02, 0x4a
	.zero		1
	.zero		1


	//----- nvinfo : EIATTR_EXIT_INSTR_OFFSETS
	.align		4
        /*00ac*/ 	.byte	0x04, 0x1c
        /*00ae*/ 	.short	(.L_4335 - .L_4334)


	//   ....[0]....
.L_4334:
        /*00b0*/ 	.word	0x00000060


	//   ....[1]....
        /*00b4*/ 	.word	0x000012b0


	//   ....[2]....
        /*00b8*/ 	.word	0x000012e0


	//   ....[3]....
        /*00bc*/ 	.word	0x000013f0


	//----- nvinfo : EIATTR_MAX_THREADS
	.align		4
.L_4335:
        /*00c0*/ 	.byte	0x04, 0x05
        /*00c2*/ 	.short	(.L_4337 - .L_4336)
.L_4336:
        /*00c4*/ 	.word	0x00000400
        /*00c8*/ 	.word	0x00000001
        /*00cc*/ 	.word	0x00000001


	//----- nvinfo : EIATTR_CRS_STACK_SIZE
	.align		4
.L_4337:
        /*00d0*/ 	.byte	0x04, 0x1e
        /*00d2*/ 	.short	(.L_4339 - .L_4338)
.L_4338:
        /*00d4*/ 	.word	0x00000000


	//----- nvinfo : EIATTR_CBANK_PARAM_SIZE
	.align		4
.L_4339:
        /*00d8*/ 	.byte	0x03, 0x19
        /*00da*/ 	.short	0x0128


	//----- nvinfo : EIATTR_PARAM_CBANK
	.align		4
        /*00dc*/ 	.byte	0x04, 0x0a
        /*00de*/ 	.short	(.L_4341 - .L_4340)
	.align		4
.L_4340:
        /*00e0*/ 	.word	index@(.nv.constant0._ZN10layer_norm22ln_bwd_finalize_kernelINS_22Kernel_traits_finalizeILj3072E6__halfffffjLb1ELj1024ELj4ENS_18Kernel_traits_baseILj3072ES2_ffffjLj1024EEEEELb1ELb0EEEvNS_9BwdParamsE)
        /*00e4*/ 	.short	0x0380
        /*00e6*/ 	.short	0x0128


	//----- nvinfo : EIATTR_SW_WAR
	.align		4
.L_4341:
        /*00e8*/ 	.byte	0x04, 0x36
        /*00ea*/ 	.short	(.L_4343 - .L_4342)
.L_4342:
        /*00ec*/ 	.word	0x00000008
.L_4343:


//--------------------- .nv.info._ZN10layer_norm13ln_bwd_kernelINS_13Kernel_traitsI6__halfffffjLj3072ELj1ELj1ELj4ELj16ENS_18Kernel_traits_baseILj3072ES2_ffffjLj128EEEEELb1ELb1ELb1ELb0EEEvNS_9BwdParamsE --------------------------
	.section	.nv.info._ZN10layer_norm13ln_bwd_kernelINS_13Kernel_traitsI6__halfffffjLj3072ELj1ELj1ELj4ELj16ENS_18Kernel_traits_baseILj3072ES2_ffffjLj128EEEEELb1ELb1ELb1ELb0EEEvNS_9BwdParamsE,"",@"SHT_CUDA_INFO"
	.sectionflags	@""
	.align	4


	//----- nvinfo : EIATTR_CUDA_API_VERSION
	.align		4
        /*0000*/ 	.byte	0x04, 0x37
        /*0002*/ 	.short	(.L_4345 - .L_4344)
.L_4344:
        /*0004*/ 	.word	0x00000082


	//----- nvinfo : EIATTR_KPARAM_INFO
	.align		4
.L_4345:
        /*0008*/ 	.byte	0x04, 0x17
        /*000a*/ 	.short	(.L_4347 - .L_4346)
.L_4346:
        /*000c*/ 	.word	0x00000000
        /*0010*/ 	.short	0x0000
        /*0012*/ 	.short	0x0000
        /*0014*/ 	.byte	0x00, 0xf0, 0xa1, 0x04


	//----- nvinfo : EIATTR_SPARSE_MMA_MASK
	.align		4
.L_4347:
        /*0018*/ 	.byte	0x03, 0x50
        /*001a*/ 	.short	0x0000


	//----- nvinfo : EIATTR_MAXREG_COUNT
	.align		4
        /*001c*/ 	.byte	0x03, 0x1b
        /*001e*/ 	.short	0x00ff


	//----- nvinfo : EIATTR_NUM_BARRIERS
	.align		4
        /*0020*/ 	.byte	0x02, 0x4c
        /*0022*/ 	.byte	0x01
	.zero		1


	//----- nvinfo : EIATTR_MERCURY_ISA_VERSION
	.align		4
        /*0024*/ 	.byte	0x03, 0x5f
        /*0026*/ 	.short	0x0101


	//----- nvinfo : EIATTR_COOP_GROUP_MASK_REGIDS
	.align		4
        /*0028*/ 	.byte	0x04, 0x29
        /*002a*/ 	.short	(.L_4349 - .L_4348)


	//   ....[0]....
.L_4348:
        /*002c*/ 	.word	0xffffffff


	//   ....[1]....
        /*0030*/ 	.word	0xffffffff


	//   ....[2]....
        /*0034*/ 	.word	0xffffffff


	//   ....[3]....
        /*0038*/ 	.word	0xffffffff


	//   ....[4]....
        /*003c*/ 	.word	0xffffffff


	//   ....[5]....
        /*0040*/ 	.word	0xffffffff


	//   ....[6]....
        /*0044*/ 	.word	0xffffffff


	//   ....[7]....
        /*0048*/ 	.word	0xffffffff


	//   ....[8]....
        /*004c*/ 	.word	0xffffffff


	//   ....[9]....
        /*0050*/ 	.word	0xffffffff


	//----- nvinfo : EIATTR_COOP_GROUP_INSTR_OFFSETS
	.align		4
.L_4349:
        /*0054*/ 	.byte	0x04, 0x28
        /*0056*/ 	.short	(.L_4351 - .L_4350)


	//   ....[0]....
.L_4350:
        /*0058*/ 	.word	0x00002a20


	//   ....[1]....
        /*005c*/ 	.word	0x00002a50


	//   ....[2]....
        /*0060*/ 	.word	0x00002a80


	//   ....[3]....
        /*0064*/ 	.word	0x00002a90


	//   ....[4]....
        /*0068*/ 	.word	0x00002ac0


	//   ....[5]....
        /*006c*/ 	.word	0x00002ad0


	//   ....[6]....
        /*0070*/ 	.word	0x00002b00


	//   ....[7]....
        /*0074*/ 	.word	0x00002b10


	//   ....[8]....
        /*0078*/ 	.word	0x00002b40


	//   ....[9]....
        /*007c*/ 	.word	0x00002b50


	//----- nvinfo : EIATTR_VRC_CTA_INIT_COUNT
	.align		4
.L_4351:
        /*0080*/ 	.byte	0x02, 0x4a
	.zero		1
	.zero		1


	//----- nvinfo : EIATTR_EXIT_INSTR_OFFSETS
	.align		4
        /*0084*/ 	.byte	0x04, 0x1c
        /*0086*/ 	.short	(.L_4353 - .L_4352)


	//   ....[0]....
.L_4352:
        /*0088*/ 	.word	0x00009be0


	//   ....[1]....
        /*008c*/ 	.word	0x00009c80


	//----- nvinfo : EIATTR_MAX_THREADS
	.align		4
.L_4353:
        /*0090*/ 	.byte	0x04, 0x05
        /*0092*/ 	.short	(.L_4355 - .L_4354)
.L_4354:
        /*0094*/ 	.word	0x00000080
        /*0098*/ 	.word	0x00000001
        /*009c*/ 	.word	0x00000001


	//----- nvinfo : EIATTR_CRS_STACK_SIZE
	.align		4
.L_4355:
        /*00a0*/ 	.byte	0x04, 0x1e
        /*00a2*/ 	.short	(.L_4357 - .L_4356)
.L_4356:
        /*00a4*/ 	.word	0x00000000


	//----- nvinfo : EIATTR_CBANK_PARAM_SIZE
	.align		4
.L_4357:
        /*00a8*/ 	.byte	0x03, 0x19
        /*00aa*/ 	.short	0x0128


	//----- nvinfo : EIATTR_PARAM_CBANK
	.align		4
        /*00ac*/ 	.byte	0x04, 0x0a
        /*00ae*/ 	.short	(.L_4359 - .L_4358)
	.align		4
.L_4358:
        /*00b0*/ 	.word	index@(.nv.constant0._ZN10layer_norm13ln_bwd_kernelINS_13Kernel_traitsI6__halfffffjLj3072ELj1ELj1ELj4ELj16ENS_18Kernel_traits_baseILj3072ES2_ffffjLj128EEEEELb1ELb1ELb1ELb0EEEvNS_9BwdParamsE)
        /*00b4*/ 	.short	0x0380
        /*00b6*/ 	.short	0x0128


	//----- nvinfo : EIATTR_SW_WAR
	.align		4
.L_4359:
        /*00b8*/ 	.byte	0x04, 0x36
        /*00ba*/ 	.short	(.L_4361 - .L_4360)
.L_4360:
        /*00bc*/ 	.word	0x00000008
.L_4361:


//--------------------- .nv.info._ZN10layer_norm22ln_bwd_finalize_kernelINS_22Kernel_traits_finalizeILj3072E6__halfffffjLb1ELj1024ELj4ENS_18Kernel_traits_baseILj3072ES2_ffffjLj1024EEEEELb1ELb1EEEvNS_9BwdParamsE --------------------------
	.section	.nv.info._ZN10layer_norm22ln_bwd_finalize_kernelINS_22Kernel_traits_finalizeILj3072E6__halfffffjLb1ELj1024ELj4ENS_18Kernel_traits_baseILj3072ES2_ffffjLj1024EEEEELb1ELb1EEEvNS_9BwdParamsE,"",@"SHT_CUDA_INFO"
	.sectionflags	@""
	.align	4


	//----- nvinfo : EIATTR_CUDA_API_VERSION
	.align		4
        /*0000*/ 	.byte	0x04, 0x37
        /*0002*/ 	.short	(.L_4363 - .L_4362)
.L_4362:
        /*0004*/ 	.word	0x00000082


	//----- nvinfo : EIATTR_KPARAM_INFO
	.align		4
.L_4363:
        /*0008*/ 	.byte	0x04, 0x17
        /*000a*/ 	.short	(.L_4365 - .L_4364)
.L_4364:
        /*000c*/ 	.word	0x00000000
        /*0010*/ 	.short	0x0000
        /*0012*/ 	.short	0x0000
        /*0014*/ 	.byte	0x00, 0xf0, 0xa1, 0x04


	//----- nvinfo : EIATTR_SPARSE_MMA_MASK
	.align		4
.L_4365:
        /*0018*/ 	.byte	0x03, 0x50
        /*001a*/ 	.short	0x0000


	//----- nvinfo : EIATTR_MAXREG_COUNT
	.align		4
        /*001c*/ 	.byte	0x03, 0x1b
        /*001e*/ 	.short	0x0040


	//----- nvinfo : EIATTR_NUM_BARRIERS
	.align		4
        /*0020*/ 	.byte	0x02, 0x4c
        /*0022*/ 	.byte	0x01
	.zero		1


	//----- nvinfo : EIATTR_MERCURY_ISA_VERSION
	.align		4
        /*0024*/ 	.byte	0x03, 0x5f
        /*0026*/ 	.short	0x0101


	//----- nvinfo : EIATTR_COOP_GROUP_MASK_REGIDS
	.align		4
        /*0028*/ 	.byte	0x04, 0x29
        /*002a*/ 	.short	(.L_4367 - .L_4366)


	//   ....[0]....
.L_4366:
        /*002c*/ 	.word	0xffffffff


	//   ....[1]....
        /*0030*/ 	.word	0xffffffff


	//   ....[2]....
        /*0034*/ 	.word	0xffffffff


	//   ....[3]....
        /*0038*/ 	.word	0xffffffff


	//   ....[4]....
        /*003c*/ 	.word	0xffffffff


	//   ....[5]....
        /*0040*/ 	.word	0xffffffff


	//   ....[6]....
        /*0044*/ 	.word	0xffffffff


	//   ....[7]....
        /*0048*/ 	.word	0xffffffff


	//   ....[8]....
        /*004c*/ 	.word	0xffffffff


	//   ....[9]....
        /*0050*/ 	.word	0xffffffff


	//   ....[10]....
        /*0054*/ 	.word	0xffffffff


	//   ....[11]....
        /*0058*/ 	.word	0xffffffff


	//   ....[12]....
        /*005c*/ 	.word	0xffffffff


	//   ....[13]....
        /*0060*/ 	.word	0xffffffff


	//   ....[14]....
        /*0064*/ 	.word	0xffffffff


	//----- nvinfo : EIATTR_COOP_GROUP_INSTR_OFFSETS
	.align		4
.L_4367:
        /*0068*/ 	.byte	0x04, 0x28
        /*006a*/ 	.short	(.L_4369 - .L_4368)


	//   ....[0]....
.L_4368:
        /*006c*/ 	.word	0x00001070


	//   ....[1]....
        /*0070*/ 	.word	0x00001080


	//   ....[2]....
        /*0074*/ 	.word	0x00001090


	//   ....[3]....
        /*0078*/ 	.word	0x000010c0


	//   ....[4]....
        /*007c*/ 	.word	0x000010e0


	//   ....[5]....
        /*0080*/ 	.word	0x000010f0


	//   ....[6]....
        /*0084*/ 	.word	0x00001120


	//   ....[7]....
        /*0088*/ 	.word	0x00001140


	//   ....[8]....
        /*008c*/ 	.word	0x00001150


	//   ....[9]....
        /*0090*/ 	.word	0x00001180


	//   ....[10]....
        /*0094*/ 	.word	0x000011a0


	//   ....[11]....
        /*0098*/ 	.word	0x000011b0


	//   ....[12]....
        /*009c*/ 	.word	0x000011f0


	//   ....[13]....
        /*00a0*/ 	.word	0x00001210


	//   ....[14]....
        /*00a4*/ 	.word	0x00001220


	//----- nvinfo : EIATTR_VRC_CTA_INIT_COUNT
	.align		4
.L_4369:
        /*00a8*/ 	.byte	0x02, 0x4a
	.zero		1
	.zero		1


	//----- nvinfo : EIATTR_EXIT_INSTR_OFFSETS
	.align		4
        /*00ac*/ 	.byte	0x04, 0x1c
        /*00ae*/ 	.short	(.L_4371 - .L_4370)


	//   ....[0]....
.L_4370:
        /*00b0*/ 	.word	0x00000060


	//   ....[1]....
        /*00b4*/ 	.word	0x000012a0


	//   ....[2]....
        /*00b8*/ 	.word	0x000013c0


	//----- nvinfo : EIATTR_MAX_THREADS
	.align		4
.L_4371:
        /*00bc*/ 	.byte	0x04, 0x05
        /*00be*/ 	.short	(.L_4373 - .L_4372)
.L_4372:
        /*00c0*/ 	.word	0x00000400
        /*00c4*/ 	.word	0x00000001
        /*00c8*/ 	.word	0x00000001


	//----- nvinfo : EIATTR_CRS_STACK_SIZE
	.align		4
.L_4373:
        /*00cc*/ 	.byte	0x04, 0x1e
        /*00ce*/ 	.short	(.L_4375 - .L_4374)
.L_4374:
        /*00d0*/ 	.word	0x00000000


	//----- nvinfo : EIATTR_CBANK_PARAM_SIZE
	.align		4
.L_4375:
        /*00d4*/ 	.byte	0x03, 0x19
        /*00d6*/ 	.short	0x0128


	//----- nvinfo : EIATTR_PARAM_CBANK
	.align		4
        /*00d8*/ 	.byte	0x04, 0x0a
        /*00da*/ 	.short	(.L_4377 - .L_4376)
	.align		4
.L_4376:
        /*00dc*/ 	.word	index@(.nv.constant0._ZN10layer_norm22ln_bwd_finalize_kernelINS_22Kernel_traits_finalizeILj3072E6__halfffffjLb1ELj1024ELj4ENS_18Kernel_traits_baseILj3072ES2_ffffjLj1024EEEEELb1ELb1EEEvNS_9BwdParamsE)
        /*00e0*/ 	.short	0x0380
        /*00e2*/ 	.short	0x0128


	//----- nvinfo : EIATTR_SW_WAR
	.align		4
.L_4377:
        /*00e4*/ 	.byte	0x04, 0x36
        /*00e6*/ 	.short	(.L_4379 - .L_4378)
.L_4378:
        /*00e8*/ 	.word	0x00000008
.L_4379:


//--------------------- .nv.info._ZN10layer_norm13ln_bwd_kernelINS_13Kernel_traitsI6__halfffffjLj3072ELj1ELj1ELj4ELj16ENS_18Kernel_traits_baseILj3072ES2_ffffjLj128EEEEELb1ELb1ELb1ELb1EEEvNS_9BwdParamsE --------------------------
	.section	.nv.info._ZN10layer_norm13ln_bwd_kernelINS_13Kernel_traitsI6__halfffffjLj3072ELj1ELj1ELj4ELj16ENS_18Kernel_traits_baseILj3072ES2_ffffjLj128EEEEELb1ELb1ELb1ELb1EEEvNS_9BwdParamsE,"",@"SHT_CUDA_INFO"
	.sectionflags	@""
	.align	4


	//----- nvinfo : EIATTR_CUDA_API_VERSION
	.align		4
        /*0000*/ 	.byte	0x04, 0x37
        /*0002*/ 	.short	(.L_4381 - .L_4380)
.L_4380:
        /*0004*/ 	.word	0x00000082


	//----- nvinfo : EIATTR_KPARAM_INFO
	.align		4
.L_4381:
        /*0008*/ 	.byte	0x04, 0x17
        /*000a*/ 	.short	(.L_4383 - .L_4382)
.L_4382:
        /*000c*/ 	.word	0x00000000
        /*0010*/ 	.short	0x0000
        /*0012*/ 	.short	0x0000
        /*0014*/ 	.byte	0x00, 0xf0, 0xa1, 0x04


	//----- nvinfo : EIATTR_SPARSE_MMA_MASK
	.align		4
.L_4383:
        /*0018*/ 	.byte	0x03, 0x50
        /*001a*/ 	.short	0x0000


	//----- nvinfo : EIATTR_MAXREG_COUNT
	.align		4
        /*001c*/ 	.byte	0x03, 0x1b
        /*001e*/ 	.short	0x00ff


	//----- nvinfo : EIATTR_NUM_BARRIERS
	.align		4
        /*0020*/ 	.byte	0x02, 0x4c
        /*0022*/ 	.byte	0x01
	.zero		1


	//----- nvinfo : EIATTR_MERCURY_ISA_VERSION
	.align		4
        /*0024*/ 	.byte	0x03, 0x5f
        /*0026*/ 	.short	0x0101


	//----- nvinfo : EIATTR_COOP_GROUP_MASK_REGIDS
	.align		4
        /*0028*/ 	.byte	0x04, 0x29
        /*002a*/ 	.short	(.L_4385 - .L_4384)


	//   ....[0]....
.L_4384:
        /*002c*/ 	.word	0xffffffff


	//   ....[1]....
        /*0030*/ 	.word	0xffffffff


	//   ....[2]....
        /*0034*/ 	.word	0xffffffff


	//   ....[3]....
        /*0038*/ 	.word	0xffffffff


	//   ....[4]....
        /*003c*/ 	.word	0xffffffff


	//   ....[5]....
        /*0040*/ 	.word	0xffffffff


	//   ....[6]....
        /*0044*/ 	.word	0xffffffff


	//   ....[7]....
        /*0048*/ 	.word	0xffffffff


	//   ....[8]....
        /*004c*/ 	.word	0xffffffff


	//   ....[9]....
        /*0050*/ 	.word	0xffffffff


	//----- nvinfo : EIATTR_COOP_GROUP_INSTR_OFFSETS
	.align		4
.L_4385:
        /*0054*/ 	.byte	0x04, 0x28
        /*0056*/ 	.short	(.L_4387 - .L_4386)


	//   ....[0]....
.L_4386:
        /*0058*/ 	.word	0x00001d30


	//   ....[1]....
        /*005c*/ 	.word	0x00001d60


	//   ....[2]....
        /*0060*/ 	.word	0x00001df0


	//   ....[3]....
        /*0064*/ 	.word	0x00001e00


	//   ....[4]....
        /*0068*/ 	.word	0x00001e40


	//   ....[5]....
        /*006c*/ 	.word	0x00001e70


	//   ....[6]....
        /*0070*/ 	.word	0x00001eb0


	//   ....[7]....
        /*0074*/ 	.word	0x00001ee0


	//   ....[8]....
        /*0078*/ 	.word	0x00001f10


	//   ....[9]....
        /*007c*/ 	.word	0x00001f30


	//----- nvinfo : EIATTR_VRC_CTA_INIT_COUNT
	.align		4
.L_4387:
        /*0080*/ 	.byte	0x02, 0x4a
	.zero		1
	.zero		1


	//----- nvinfo : EIATTR_EXIT_INSTR_OFFSETS
	.align		4
        /*0084*/ 	.byte	0x04, 0x1c
        /*0086*/ 	.short	(.L_4389 - .L_4388)


	//   ....[0]....
.L_4388:
        /*0088*/ 	.word	0x00008b10


	//----- nvinfo : EIATTR_MAX_THREADS
	.align		4
.L_4389:
        /*008c*/ 	.byte	0x04, 0x05
        /*008e*/ 	.short	(.L_4391 - .L_4390)
.L_4390:
        /*0090*/ 	.word	0x00000080
        /*0094*/ 	.word	0x00000001
        /*0098*/ 	.word	0x00000001


	//----- nvinfo : EIATTR_CRS_STACK_SIZE
	.align		4
.L_4391:
        /*009c*/ 	.byte	0x04, 0x1e
        /*009e*/ 	.short	(.L_4393 - .L_4392)
.L_4392:
        /*00a0*/ 	.word	0x00000000


	//----- nvinfo : EIATTR_CBANK_PARAM_SIZE
	.align		4
.L_4393:
        /*00a4*/ 	.byte	0x03, 0x19
        /*00a6*/ 	.short	0x0128


	//----- nvinfo : EIATTR_PARAM_CBANK
	.align		4
        /*00a8*/ 	.byte	0x04, 0x0a
        /*00aa*/ 	.short	(.L_4395 - .L_4394)
	.align		4
.L_4394:
        /*00ac*/ 	.word	index@(.nv.constant0._ZN10layer_norm13ln_bwd_kernelINS_13Kernel_traitsI6__halfffffjLj3072ELj1ELj1ELj4ELj16ENS_18Kernel_traits_baseILj3072ES2_ffffjLj128EEEEELb1ELb1ELb1ELb1EEEvNS_9BwdParamsE)
        /*00b0*/ 	.short	0x0380
        /*00b2*/ 	.short	0x0128


	//----- nvinfo : EIATTR_SW_WAR
	.align		4
.L_4395:
        /*00b4*/ 	.byte	0x04, 0x36
        /*00b6*/ 	.short	(.L_4397 - .L_4396)
.L_4396:
        /*00b8*/ 	.word	0x00000008
.L_4397:


//--------------------- .nv.info._ZN10layer_norm13ln_bwd_kernelINS_13Kernel_traitsIfffffjLj3072ELj1ELj1ELj4ELj16ENS_18Kernel_traits_baseILj3072EfffffjLj128EEEEELb0ELb0ELb0ELb0EEEvNS_9BwdParamsE --------------------------
	.section	.nv.info._ZN10layer_norm13ln_bwd_kernelINS_13Kernel_traitsIfffffjLj3072ELj1ELj1ELj4ELj16ENS_18Kernel_traits_baseILj3072EfffffjLj128EEEEELb0ELb0ELb0ELb0EEEvNS_9BwdParamsE,"",@"SHT_CUDA_INFO"
	.sectionflags	@""
	.align	4


	//----- nvinfo : EIATTR_CUDA_API_VERSION
	.align		4
        /*0000*/ 	.byte	0x04, 0x37
        /*0002*/ 	.short	(.L_4399 - .L_4398)
.L_4398:
        /*0004*/ 	.word	0x00000082


	//----- nvinfo : EIATTR_KPARAM_INFO
	.align		4
.L_4399:
        /*0008*/ 	.byte	0x04, 0x17
        /*000a*/ 	.short	(.L_4401 - .L_4400)
.L_4400:
        /*000c*/ 	.word	0x00000000
        /*0010*/ 	.short	0x0000
        /*0012*/ 	.short	0x0000
        /*0014*/ 	.byte	0x00, 0xf0, 0xa1, 0x04


	//----- nvinfo : EIATTR_SPARSE_MMA_MASK
	.align		4
.L_4401:
        /*0018*/ 	.byte	0x03, 0x50
        /*001a*/ 	.short	0x0000


	//----- nvinfo : EIATTR_MAXREG_COUNT
	.align		4
        /*001c*/ 	.byte	0x03, 0x1b
        /*001e*/ 	.short	0x00ff


	//----- nvinfo : EIATTR_NUM_BARRIERS
	.align		4
        /*0020*/ 	.byte	0x02, 0x4c
        /*0022*/ 	.byte	0x01
	.zero		1


	//----- nvinfo : EIATTR_MERCURY_ISA_VERSION
	.align		4
        /*0024*/ 	.byte	0x03, 0x5f
        /*0026*/ 	.short	0x0101


	//----- nvinfo : EIATTR_COOP_GROUP_MASK_REGIDS
	.align		4
        /*0028*/ 	.byte	0x04, 0x29
        /*002a*/ 	.short	(.L_4403 - .L_4402)


	//   ....[0]....
.L_4402:
        /*002c*/ 	.word	0xffffffff


	//   ....[1]....
        /*0030*/ 	.word	0xffffffff


	//   ....[2]....
        /*0034*/ 	.word	0xffffffff


	//   ....[3]....
        /*0038*/ 	.word	0xffffffff


	//   ....[4]....
        /*003c*/ 	.word	0xffffffff


	//   ....[5]....
        /*0040*/ 	.word	0xffffffff


	//   ....[6]....
        /*0044*/ 	.word	0xffffffff


	//   ....[7]....
        /*0048*/ 	.word	0xffffffff


	//   ....[8]....
        /*004c*/ 	.word	0xffffffff


	//   ....[9]....
        /*0050*/ 	.word	0xffffffff


	//----- nvinfo : EIATTR_COOP_GROUP_INSTR_OFFSETS
	.align		4
.L_4403:
        /*0054*/ 	.byte	0x04, 0x28
        /*0056*/ 	.short	(.L_4405 - .L_4404)


	//   ....[0]....
.L_4404:
        /*0058*/ 	.word	0x000018b0


	//   ....[1]....
        /*005c*/ 	.word	0x000018e0


	//   ....[2]....
        /*0060*/ 	.word	0x00001910


	//   ....[3]....
        /*0064*/ 	.word	0x00001920


	//   ....[4]....
        /*0068*/ 	.word	0x00001950


	//   ....[5]....
        /*006c*/ 	.word	0x00001960


	//   ....[6]....
        /*0070*/ 	.word	0x00001990


	//   ....[7]....
        /*0074*/ 	.word	0x000019a0


	//   ....[8]....
        /*0078*/ 	.word	0x000019d0


	//   ....[9]....
        /*007c*/ 	.word	0x000019e0


	//----- nvinfo : EIATTR_VRC_CTA_INIT_COUNT
	.align		4
.L_4405:
        /*0080*/ 	.byte	0x02, 0x4a
	.zero		1
	.zero		1


	//----- nvinfo : EIATTR_EXIT_INSTR_OFFSETS
	.align		4
        /*0084*/ 	.byte	0x04, 0x1c
        /*0086*/ 	.short	(.L_4407 - .L_4406)


	//   ....[0]....
.L_4406:
        /*0088*/ 	.word	0x00004280


	//   ....[1]....
        /*008c*/ 	.word	0x00004300


	//----- nvinfo : EIATTR_MAX_THREADS
	.align		4
.L_4407:
        /*0090*/ 	.byte	0x04, 0x05
        /*0092*/ 	.short	(.L_4409 - .L_4408)
.L_4408:
        /*0094*/ 	.word	0x00000080
        /*0098*/ 	.word	0x00000001
        /*009c*/ 	.word	0x00000001


	//----- nvinfo : EIATTR_CRS_STACK_SIZE
	.align		4
.L_4409:
        /*00a0*/ 	.byte	0x04, 0x1e
        /*00a2*/ 	.short	(.L_4411 - .L_4410)
.L_4410:
        /*00a4*/ 	.word	0x00000000


	//----- nvinfo : EIATTR_CBANK_PARAM_SIZE
	.align		4
.L_4411:
        /*00a8*/ 	.byte	0x03, 0x19
        /*00aa*/ 	.short	0x0128


	//----- nvinfo : EIATTR_PARAM_CBANK
	.align		4
        /*00ac*/ 	.byte	0x04, 0x0a
        /*00ae*/ 	.short	(.L_4413 - .L_4412)
	.align		4
.L_4412:
        /*00b0*/ 	.word	index@(.nv.constant0._ZN10layer_norm13ln_bwd_kernelINS_13Kernel_traitsIfffffjLj3072ELj1ELj1ELj4ELj16ENS_18Kernel_traits_baseILj3072EfffffjLj128EEEEELb0ELb0ELb0ELb0EEEvNS_9BwdParamsE)
        /*00b4*/ 	.short	0x0380
        /*00b6*/ 	.short	0x0128


	//----- nvinfo : EIATTR_SW_WAR
	.align		4
.L_4413:
        /*00b8*/ 	.byte	0x04, 0x36
        /*00ba*/ 	.short	(.L_4415 - .L_4414)
.L_4414:
        /*00bc*/ 	.word	0x00000008
.L_4415:


//--------------------- .nv.info._ZN10layer_norm13ln_bwd_kernelINS_13Kernel_traitsIfffffjLj3072ELj1ELj1ELj4ELj16ENS_18Kernel_traits_baseILj3072EfffffjLj128EEEEELb0ELb0ELb0ELb1EEEvNS_9BwdParamsE --------------------------
	.section	.nv.info._ZN10layer_norm13ln_bwd_kernelINS_13Kernel_traitsIfffffjLj3072ELj1ELj1ELj4ELj16ENS_18Kernel_traits_baseILj3072EfffffjLj128EEEEELb0ELb0ELb0ELb1EEEvNS_9BwdParamsE,"",@"SHT_CUDA_INFO"
	.sectionflags	@""
	.align	4


	//----- nvinfo : EIATTR_CUDA_API_VERSION
	.align		4
        /*0000*/ 	.byte	0x04, 0x37
        /*0002*/ 	.short	(.L_4417 - .L_4416)
.L_4416:
        /*0004*/ 	.word	0x00000082


	//----- nvinfo : EIATTR_KPARAM_INFO
	.align		4
.L_4417:
        /*0008*/ 	.byte	0x04, 0x17
        /*000a*/ 	.short	(.L_4419 - .L_4418)
.L_4418:
        /*000c*/ 	.word	0x00000000
        /*0010*/ 	.short	0x0000
        /*0012*/ 	.short	0x0000
        /*0014*/ 	.byte	0x00, 0xf0, 0xa1, 0x04


	//----- nvinfo : EIATTR_SPARSE_MMA_MASK
	.align		4
.L_4419:
        /*0018*/ 	.byte	0x03, 0x50
        /*001a*/ 	.short	0x0000


	//----- nvinfo : EIATTR_MAXREG_COUNT
	.align		4
        /*001c*/ 	.byte	0x03, 0x1b
        /*001e*/ 	.short	0x00ff


	//----- nvinfo : EIATTR_NUM_BARRIERS
	.align		4
        /*0020*/ 	.byte	0x02, 0x4c
        /*0022*/ 	.byte	0x01
	.zero		1


	//----- nvinfo : EIATTR_MERCURY_ISA_VERSION
	.align		4
        /*0024*/ 	.byte	0x03, 0x5f
        /*0026*/ 	.short	0x0101


	//----- nvinfo : EIATTR_COOP_GROUP_MASK_REGIDS
	.align		4
        /*0028*/ 	.byte	0x04, 0x29
        /*002a*/ 	.short	(.L_4421 - .L_4420)


	//   ....[0]....
.L_4420:
        /*002c*/ 	.word	0xffffffff


	//   ....[1]....
        /*0030*/ 	.word	0xffffffff


	//   ....[2]....
        /*0034*/ 	.word	0xffffffff


	//   ....[3]....
        /*0038*/ 	.word	0xffffffff


	//   ....[4]....
        /*003c*/ 	.word	0xffffffff


	//   ....[5]....
        /*0040*/ 	.word	0xffffffff


	//   ....[6]....
        /*0044*/ 	.word	0xffffffff


	//   ....[7]....
        /*0048*/ 	.word	0xffffffff


	//   ....[8]....
        /*004c*/ 	.word	0xffffffff


	//   ....[9]....
        /*0050*/ 	.word	0xffffffff


	//----- nvinfo : EIATTR_COOP_GROUP_INSTR_OFFSETS
	.align		4
.L_4421:
        /*0054*/ 	.byte	0x04, 0x28
        /*0056*/ 	.short	(.L_4423 - .L_4422)


	//   ....[0]....
.L_4422:
        /*0058*/ 	.word	0x00001340


	//   ....[1]....
        /*005c*/ 	.word	0x00001380


	//   ....[2]....
        /*0060*/ 	.word	0x000013a0


	//   ....[3]....
        /*0064*/ 	.word	0x000013c0


	//   ....[4]....
        /*0068*/ 	.word	0x000013e0


	//   ....[5]....
        /*006c*/ 	.word	0x00001400


	//   ....[6]....
        /*0070*/ 	.word	0x00001420


	//   ....[7]....
        /*0074*/ 	.word	0x00001440


	//   ....[8]....
        /*0078*/ 	.word	0x00001460


	//   ....[9]....
        /*007c*/ 	.word	0x000014a0


	//----- nvinfo : EIATTR_VRC_CTA_INIT_COUNT
	.align		4
.L_4423:
        /*0080*/ 	.byte	0x02, 0x4a
	.zero		1
	.zero		1


	//----- nvinfo : EIATTR_EXIT_INSTR_OFFSETS
	.align		4
        /*0084*/ 	.byte	0x04, 0x1c
        /*0086*/ 	.short	(.L_4425 - .L_4424)


	//   ....[0]....
.L_4424:
        /*0088*/ 	.word	0x000039d0


	//----- nvinfo : EIATTR_MAX_THREADS
	.align		4
.L_4425:
        /*008c*/ 	.byte	0x04, 0x05
        /*008e*/ 	.short	(.L_4427 - .L_4426)
.L_4426:
        /*0090*/ 	.word	0x00000080
        /*0094*/ 	.word	0x00000001
        /*0098*/ 	.word	0x00000001


	//----- nvinfo : EIATTR_CRS_STACK_SIZE
	.align		4
.L_4427:
        /*009c*/ 	.byte	0x04, 0x1e
        /*009e*/ 	.short	(.L_4429 - .L_4428)
.L_4428:
        /*00a0*/ 	.word	0x00000000


	//----- nvinfo : EIATTR_CBANK_PARAM_SIZE
	.align		4
.L_4429:
        /*00a4*/ 	.byte	0x03, 0x19
        /*00a6*/ 	.short	0x0128


	//----- nvinfo : EIATTR_PARAM_CBANK
	.align		4
        /*00a8*/ 	.byte	0x04, 0x0a
        /*00aa*/ 	.short	(.L_4431 - .L_4430)
	.align		4
.L_4430:
        /*00ac*/ 	.word	index@(.nv.constant0._ZN10layer_norm13ln_bwd_kernelINS_13Kernel_traitsIfffffjLj3072ELj1ELj1ELj4ELj16ENS_18Kernel_traits_baseILj3072EfffffjLj128EEEEELb0ELb0ELb0ELb1EEEvNS_9BwdParamsE)
        /*00b0*/ 	.short	0x0380
        /*00b2*/ 	.short	0x0128


	//----- nvinfo : EIATTR_SW_WAR
	.align		4
.L_4431:
        /*00b4*/ 	.byte	0x04, 0x36
        /*00b6*/ 	.short	(.L_4433 - .L_4432)
.L_4432:
        /*00b8*/ 	.word	0x00000008
.L_4433:


//--------------------- .nv.info._ZN10layer_norm13ln_bwd_kernelINS_13Kernel_traitsIfffffjLj3072ELj1ELj1ELj4ELj16ENS_18Kernel_traits_baseILj3072EfffffjLj128EEEEELb0ELb0ELb1ELb0EEEvNS_9BwdParamsE --------------------------
	.section	.nv.info._ZN10layer_norm13ln_bwd_kernelINS_13Kernel_traitsIfffffjLj3072ELj1ELj1ELj4ELj16ENS_18Kernel_traits_baseILj3072EfffffjLj128EEEEELb0ELb0ELb1ELb0EEEvNS_9BwdParamsE,"",@"SHT_CUDA_INFO"
	.sectionflags	@""
	.align	4


	//----- nvinfo : EIATTR_CUDA_API_VERSION
	.align		4
        /*0000*/ 	.byte	0x04, 0x37
        /*0002*/ 	.short	(.L_4435 - .L_4434)
.L_4434:
        /*0004*/ 	.word	0x00000082


	//----- nvinfo : EIATTR_KPARAM_INFO
	.align		4
.L_4435:
        /*0008*/ 	.byte	0x04, 0x17
        /*000a*/ 	.short	(.L_4437 - .L_4436)
.L_4436:
        /*000c*/ 	.word	0x00000000
        /*0010*/ 	.short	0x0000
        /*0012*/ 	.short	0x0000
        /*0014*/ 	.byte	0x00, 0xf0, 0xa1, 0x04


	//----- nvinfo : EIATTR_SPARSE_MMA_MASK
	.align		4
.L_4437:
        /*0018*/ 	.byte	0x03, 0x50
        /*001a*/ 	.short	0x0000


	//----- nvinfo : EIATTR_MAXREG_COUNT
	.align		4
        /*001c*/ 	.byte	0x03, 0x1b
        /*001e*/ 	.short	0x00ff


	//----- nvinfo : EIATTR_NUM_BARRIERS
	.align		4
        /*0020*/ 	.byte	0x02, 0x4c
        /*0022*/ 	.byte	0x01
	.zero		1


	//----- nvinfo : EIATTR_MERCURY_ISA_VERSION
	.align		4
        /*0024*/ 	.byte	0x03, 0x5f
        /*0026*/ 	.short	0x0101


	//----- nvinfo : EIATTR_COOP_GROUP_MASK_REGIDS
	.align		4
        /*0028*/ 	.byte	0x04, 0x29
        /*002a*/ 	.short	(.L_4439 - .L_4438)


	//   ....[0]....
.L_4438:
        /*002c*/ 	.word	0xffffffff


	//   ....[1]....
        /*0030*/ 	.word	0xffffffff


	//   ....[2]....
        /*0034*/ 	.word	0xffffffff


	//   ....[3]....
        /*0038*/ 	.word	0xffffffff


	//   ....[4]....
        /*003c*/ 	.word	0xffffffff


	//   ....[5]....
        /*0040*/ 	.word	0xffffffff


	//   ....[6]....
        /*0044*/ 	.word	0xffffffff


	//   ....[7]....
        /*0048*/ 	.word	0xffffffff


	//   ....[8]....
        /*004c*/ 	.word	0xffffffff


	//   ....[9]....
        /*0050*/ 	.word	0xffffffff


	//----- nvinfo : EIATTR_COOP_GROUP_INSTR_OFFSETS
	.align		4
.L_4439:
        /*0054*/ 	.byte	0x04, 0x28
        /*0056*/ 	.short	(.L_4441 - .L_4440)


	//   ....[0]....
.L_4440:
        /*0058*/ 	.word	0x00001c40


	//   ....[1]....
        /*005c*/ 	.word	0x00001c70


	//   ....[2]....
        /*0060*/ 	.word	0x00001ca0


	//   ....[3]....
        /*0064*/ 	.word	0x00001cb0


	//   ....[4]....
        /*0068*/ 	.word	0x00001ce0


	//   ....[5]....
        /*006c*/ 	.word	0x00001cf0


	//   ....[6]....
        /*0070*/ 	.word	0x00001d20


	//   ....[7]....
        /*0074*/ 	.word	0x00001d30


	//   ....[8]....
        /*0078*/ 	.word	0x00001d60


	//   ....[9]....
        /*007c*/ 	.word	0x00001d70


	//----- nvinfo : EIATTR_VRC_CTA_INIT_COUNT
	.align		4
.L_4441:
        /*0080*/ 	.byte	0x02, 0x4a
	.zero		1
	.zero		1


	//----- nvinfo : EIATTR_EXIT_INSTR_OFFSETS
	.align		4
        /*0084*/ 	.byte	0x04, 0x1c
        /*0086*/ 	.short	(.L_4443 - .L_4442)


	//   ....[0]....
.L_4442:
        /*0088*/ 	.word	0x00005c80


	//   ....[1]....
        /*008c*/ 	.word	0x00005d00


	//----- nvinfo : EIATTR_MAX_THREADS
	.align		4
.L_4443:
        /*0090*/ 	.byte	0x04, 0x05
        /*0092*/ 	.short	(.L_4445 - .L_4444)
.L_4444:
        /*0094*/ 	.word	0x00000080
        /*0098*/ 	.word	0x00000001
        /*009c*/ 	.word	0x00000001


	//----- nvinfo : EIATTR_CRS_STACK_SIZE
	.align		4
.L_4445:
        /*00a0*/ 	.byte	0x04, 0x1e
        /*00a2*/ 	.short	(.L_4447 - .L_4446)
.L_4446:
        /*00a4*/ 	.word	0x00000000


	//----- nvinfo : EIATTR_CBANK_PARAM_SIZE
	.align		4
.L_4447:
        /*00a8*/ 	.byte	0x03, 0x19
        /*00aa*/ 	.short	0x0128


	//----- nvinfo : EIATTR_PARAM_CBANK
	.align		4
        /*00ac*/ 	.byte	0x04, 0x0a
        /*00ae*/ 	.short	(.L_4449 - .L_4448)
	.align		4
.L_4448:
        /*00b0*/ 	.word	index@(.nv.constant0._ZN10layer_norm13ln_bwd_kernelINS_13Kernel_traitsIfffffjLj3072ELj1ELj1ELj4ELj16ENS_18Kernel_traits_baseILj3072EfffffjLj128EEEEELb0ELb0ELb1ELb0EEEvNS_9BwdParamsE)
        /*00b4*/ 	.short	0x0380
        /*00b6*/ 	.short	0x0128


	//----- nvinfo : EIATTR_SW_WAR
	.align		4
.L_4449:
        /*00b8*/ 	.byte	0x04, 0x36
        /*00ba*/ 	.short	(.L_4451 - .L_4450)
.L_4450:
        /*00bc*/ 	.word	0x00000008
.L_4451:


//--------------------- .nv.info._ZN10layer_norm13ln_bwd_kernelINS_13Kernel_traitsIfffffjLj3072ELj1ELj1ELj4ELj16ENS_18Kernel_traits_baseILj3072EfffffjLj128EEEEELb0ELb0ELb1ELb1EEEvNS_9BwdParamsE --------------------------
	.section	.nv.info._ZN10layer_norm13ln_bwd_kernelINS_13Kernel_traitsIfffffjLj3072ELj1ELj1ELj4ELj16ENS_18Kernel_traits_baseILj3072EfffffjLj128EEEEELb0ELb0ELb1ELb1EEEvNS_9BwdParamsE,"",@"SHT_CUDA_INFO"
	.sectionflags	@""
	.align	4


	//----- nvinfo : EIATTR_CUDA_API_VERSION
	.align		4
        /*0000*/ 	.byte	0x04, 0x37
        /*0002*/ 	.short	(.L_4453 - .L_4452)
.L_4452:
        /*0004*/ 	.word	0x00000082


	//----- nvinfo : EIATTR_KPARAM_INFO
	.align		4
.L_4453:
        /*0008*/ 	.byte	0x04, 0x17
        /*000a*/ 	.short	(.L_4455 - .L_4454)
.L_4454:
        /*000c*/ 	.word	0x00000000
        /*0010*/ 	.short	0x0000
        /*0012*/ 	.short	0x0000
        /*0014*/ 	.byte	0x00, 0xf0, 0xa1, 0x04


	//----- nvinfo : EIATTR_SPARSE_MMA_MASK
	.align		4
.L_4455:
        /*0018*/ 	.byte	0x03, 0x50
        /*001a*/ 	.short	0x0000


	//----- nvinfo : EIATTR_MAXREG_COUNT
	.align		4
        /*001c*/ 	.byte	0x03, 0x1b
        /*001e*/ 	.short	0x00ff


	//----- nvinfo : EIATTR_NUM_BARRIERS
	.align		4
        /*0020*/ 	.byte	0x02, 0x4c
        /*0022*/ 	.byte	0x01
	.zero		1


	//----- nvinfo : EIATTR_MERCURY_ISA_VERSION
	.align		4
        /*0024*/ 	.byte	0x03, 0x5f
        /*0026*/ 	.short	0x0101


	//----- nvinfo : EIATTR_COOP_GROUP_MASK_REGIDS
	.align		4
        /*0028*/ 	.byte	0x04, 0x29
        /*002a*/ 	.short	(.L_4457 - .L_4456)


	//   ....[0]....
.L_4456:
        /*002c*/ 	.word	0xffffffff


	//   ....[1]....
        /*0030*/ 	.word	0xffffffff


	//   ....[2]....
        /*0034*/ 	.word	0xffffffff


	//   ....[3]....
        /*0038*/ 	.word	0xffffffff


	//   ....[4]....
        /*003c*/ 	.word	0xffffffff


	//   ....[5]....
        /*0040*/ 	.word	0xffffffff


	//   ....[6]....
        /*0044*/ 	.word	0xffffffff


	//   ....[7]....
        /*0048*/ 	.word	0xffffffff


	//   ....[8]....
        /*004c*/ 	.word	0xffffffff


	//   ....[9]....
        /*0050*/ 	.word	0xffffffff


	//----- nvinfo : EIATTR_COOP_GROUP_INSTR_OFFSETS
	.align		4
.L_4457:
        /*0054*/ 	.byte	0x04, 0x28
        /*0056*/ 	.short	(.L_4459 - .L_4458)


	//   ....[0]....
.L_4458:
        /*0058*/ 	.word	0x00001500


	//   ....[1]....
        /*005c*/ 	.word	0x00001520


	//   ....[2]....
        /*0060*/ 	.word	0x00001550


	//   ....[3]....
        /*0064*/ 	.word	0x00001560


	//   ....[4]....
        /*0068*/ 	.word	0x00001590


	//   ....[5]....
        /*006c*/ 	.word	0x000015a0


	//   ....[6]....
        /*0070*/ 	.word	0x000015e0


	//   ....[7]....
        /*0074*/ 	.word	0x000015f0


	//   ....[8]....
        /*0078*/ 	.word	0x00001630


	//   ....[9]....
        /*007c*/ 	.word	0x00001640


	//----- nvinfo : EIATTR_VRC_CTA_INIT_COUNT
	.align		4
.L_4459:
        /*0080*/ 	.byte	0x02, 0x4a
	.zero		1
	.zero		1


	//----- nvinfo : EIATTR_EXIT_INSTR_OFFSETS
	.align		4
        /*0084*/ 	.byte	0x04, 0x1c
        /*0086*/ 	.short	(.L_4461 - .L_4460)


	//   ....[0]....
.L_4460:
        /*0088*/ 	.word	0x000044e0


	//----- nvinfo : EIATTR_MAX_THREADS
	.align		4
.L_4461:
        /*008c*/ 	.byte	0x04, 0x05
        /*008e*/ 	.short	(.L_4463 - .L_4462)
.L_4462:
        /*0090*/ 	.word	0x00000080
        /*0094*/ 	.word	0x00000001
        /*0098*/ 	.word	0x00000001


	//----- nvinfo : EIATTR_CRS_STACK_SIZE
	.align		4
.L_4463:
        /*009c*/ 	.byte	0x04, 0x1e
        /*009e*/ 	.short	(.L_4465 - .L_4464)
.L_4464:
        /*00a0*/ 	.word	0x00000000


	//----- nvinfo : EIATTR_CBANK_PARAM_SIZE
	.align		4
.L_4465:
        /*00a4*/ 	.byte	0x03, 0x19
        /*00a6*/ 	.short	0x0128


	//----- nvinfo : EIATTR_PARAM_CBANK
	.align		4
        /*00a8*/ 	.byte	0x04, 0x0a
        /*00aa*/ 	.short	(.L_4467 - .L_4466)
	.align		4
.L_4466:
        /*00ac*/ 	.word	index@(.nv.constant0._ZN10layer_norm13ln_bwd_kernelINS_13Kernel_traitsIfffffjLj3072ELj1ELj1ELj4ELj16ENS_18Kernel_traits_baseILj3072EfffffjLj128EEEEELb0ELb0ELb1ELb1EEEvNS_9BwdParamsE)
        /*00b0*/ 	.short	0x0380
        /*00b2*/ 	.short	0x0128


	//----- nvinfo : EIATTR_SW_WAR
	.align		4
.L_4467:
        /*00b4*/ 	.byte	0x04, 0x36
        /*00b6*/ 	.short	(.L_4469 - .L_4468)
.L_4468:
        /*00b8*/ 	.word	0x00000008
.L_4469:


//--------------------- .nv.info._ZN10layer_norm13ln_bwd_kernelINS_13Kernel_traitsIfffffjLj3072ELj1ELj1ELj4ELj16ENS_18Kernel_traits_baseILj3072EfffffjLj128EEEEELb0ELb1ELb0ELb0EEEvNS_9BwdParamsE --------------------------
	.section	.nv.info._ZN10layer_norm13ln_bwd_kernelINS_13Kernel_traitsIfffffjLj3072ELj1ELj1ELj4ELj16ENS_18Kernel_traits_baseILj3072EfffffjLj128EEEEELb0ELb1ELb0ELb0EEEvNS_9BwdParamsE,"",@"SHT_CUDA_INFO"
	.sectionflags	@""
	.align	4


	//----- nvinfo : EIATTR_CUDA_API_VERSION
	.align		4
        /*0000*/ 	.byte	0x04, 0x37
        /*0002*/ 	.short	(.L_4471 - .L_4470)
.L_4470:
        /*0004*/ 	.word	0x00000082


	//----- nvinfo : EIATTR_KPARAM_INFO
	.align		4
.L_4471:
        /*0008*/ 	.byte	0x04, 0x17
        /*000a*/ 	.short	(.L_4473 - .L_4472)
.L_4472:
        /*000c*/ 	.word	0x00000000
        /*0010*/ 	.short	0x0000
        /*0012*/ 	.short	0x0000
        /*0014*/ 	.byte	0x00, 0xf0, 0xa1, 0x04


	//----- nvinfo : EIATTR_SPARSE_MMA_MASK
	.align		4
.L_4473:
        /*0018*/ 	.byte	0x03, 0x50
        /*001a*/ 	.short	0x0000


	//----- nvinfo : EIATTR_MAXREG_COUNT
	.align		4
        /*001c*/ 	.byte	0x03, 0x1b
        /*001e*/ 	.short	0x00ff


	//----- nvinfo : EIATTR_NUM_BARRIERS
	.align		4
        /*0020*/ 	.byte	0x02, 0x4c
        /*0022*/ 	.byte	0x01
	.zero		1


	//----- nvinfo : EIATTR_MERCURY_ISA_VERSION
	.align		4
        /*0024*/ 	.byte	0x03, 0x5f
        /*0026*/ 	.short	0x0101


	//----- nvinfo : EIATTR_COOP_GROUP_MASK_REGIDS
	.align		4
        /*0028*/ 	.byte	0x04, 0x29
        /*002a*/ 	.short	(.L_4475 - .L_4474)


	//   ....[0]....
.L_4474:
        /*002c*/ 	.word	0xffffffff


	//   ....[1]....
        /*0030*/ 	.word	0xffffffff


	//   ....[2]....
        /*0034*/ 	.word	0xffffffff


	//   ....[3]....
        /*0038*/ 	.word	0xffffffff


	//   ....[4]....
        /*003c*/ 	.word	0xffffffff


	//   ....[5]....
        /*0040*/ 	.word	0xffffffff


	//   ....[6]....
        /*0044*/ 	.word	0xffffffff


	//   ....[7]....
        /*0048*/ 	.word	0xffffffff


	//   ....[8]....
        /*004c*/ 	.word	0xffffffff


	//   ....[9]....
        /*0050*/ 	.word	0xffffffff


	//----- nvinfo : EIATTR_COOP_GROUP_INSTR_OFFSETS
	.align		4
.L_4475:
        /*0054*/ 	.byte	0x04, 0x28
        /*0056*/ 	.short	(.L_4477 - .L_4476)


	//   ....[0]....
.L_4476:
        /*0058*/ 	.word	0x00001ae0


	//   ....[1]....
        /*005c*/ 	.word	0x00001b10


	//   ....[2]....
        /*0060*/ 	.word	0x00001b40


	//   ....[3]....
        /*0064*/ 	.word	0x00001b50


	//   ....[4]....
        /*0068*/ 	.word	0x00001b80


	//   ....[5]....
        /*006c*/ 	.word	0x00001b90


	//   ....[6]....
        /*0070*/ 	.word	0x00001bc0


	//   ....[7]....
        /*0074*/ 	.word	0x00001bd0


	//   ....[8]....
        /*0078*/ 	.word	0x00001c00


	//   ....[9]....
        /*007c*/ 	.word	0x00001c10


	//----- nvinfo : EIATTR_VRC_CTA_INIT_COUNT
	.align		4
.L_4477:
        /*0080*/ 	.byte	0x02, 0x4a
	.zero		1
	.zero		1


	//----- nvinfo : EIATTR_EXIT_INSTR_OFFSETS
	.align		4
        /*0084*/ 	.byte	0x04, 0x1c
        /*0086*/ 	.short	(.L_4479 - .L_4478)


	//   ....[0]....
.L_4478:
        /*0088*/ 	.word	0x00005150


	//   ....[1]....
        /*008c*/ 	.word	0x000051f0


	//----- nvinfo : EIATTR_MAX_THREADS
	.align		4
.L_4479:
        /*0090*/ 	.byte	0x04, 0x05
        /*0092*/ 	.short	(.L_4481 - .L_4480)
.L_4480:
        /*0094*/ 	.word	0x00000080
        /*0098*/ 	.word	0x00000001
        /*009c*/ 	.word	0x00000001


	//----- nvinfo : EIATTR_CRS_STACK_SIZE
	.align		4
.L_4481:
        /*00a0*/ 	.byte	0x04, 0x1e
        /*00a2*/ 	.short	(.L_4483 - .L_4482)
.L_4482:
        /*00a4*/ 	.word	0x00000000


	//----- nvinfo : EIATTR_CBANK_PARAM_SIZE
	.align		4
.L_4483:
        /*00a8*/ 	.byte	0x03, 0x19
        /*00aa*/ 	.short	0x0128


	//----- nvinfo : EIATTR_PARAM_CBANK
	.align		4
        /*00ac*/ 	.byte	0x04, 0x0a
        /*00ae*/ 	.short	(.L_4485 - .L_4484)
	.align		4
.L_4484:
        /*00b0*/ 	.word	index@(.nv.constant0._ZN10layer_norm13ln_bwd_kernelINS_13Kernel_traitsIfffffjLj3072ELj1ELj1ELj4ELj16ENS_18Kernel_traits_baseILj3072EfffffjLj128EEEEELb0ELb1ELb0ELb0EEEvNS_9BwdParamsE)
        /*00b4*/ 	.short	0x0380
        /*00b6*/ 	.short	0x0128


	//----- nvinfo : EIATTR_SW_WAR
	.align		4
.L_4485:
        /*00b8*/ 	.byte	0x04, 0x36
        /*00ba*/ 	.short	(.L_4487 - .L_4486)
.L_4486:
        /*00bc*/ 	.word	0x00000008
.L_4487:


//--------------------- .nv.info._ZN10layer_norm13ln_bwd_kernelINS_13Kernel_traitsIfffffjLj3072ELj1ELj1ELj4ELj16ENS_18Kernel_traits_baseILj3072EfffffjLj128EEEEELb0ELb1ELb0ELb1EEEvNS_9BwdParamsE --------------------------
	.section	.nv.info._ZN10layer_norm13ln_bwd_kernelINS_13Kernel_traitsIfffffjLj3072ELj1ELj1ELj4ELj16ENS_18Kernel_traits_baseILj3072EfffffjLj128EEEEELb0ELb1ELb0ELb1EEEvNS_9BwdParamsE,"",@"SHT_CUDA_INFO"
	.sectionflags	@""
	.align	4


	//----- nvinfo : EIATTR_CUDA_API_VERSION
	.align		4
        /*0000*/ 	.byte	0x04, 0x37
        /*0002*/ 	.short	(.L_4489 - .L_4488)
.L_4488:
        /*0004*/ 	.word	0x00000082


	//----- nvinfo : EIATTR_KPARAM_INFO
	.align		4
.L_4489:
        /*0008*/ 	.byte	0x04, 0x17
        /*000a*/ 	.short	(.L_4491 - .L_4490)
.L_4490:
        /*000c*/ 	.word	0x00000000
        /*0010*/ 	.short	0x0000
        /*0012*/ 	.short	0x0000
        /*0014*/ 	.byte	0x00, 0xf0, 0xa1, 0x04


	//----- nvinfo : EIATTR_SPARSE_MMA_MASK
	.align		4
.L_4491:
        /*0018*/ 	.byte	0x03, 0x50
        /*001a*/ 	.short	0x0000


	//----- nvinfo : EIATTR_MAXREG_COUNT
	.align		4
        /*001c*/ 	.byte	0x03, 0x1b
        /*001e*/ 	.short	0x00ff


	//----- nvinfo : EIATTR_NUM_BARRIERS
	.align		4
        /*0020*/ 	.byte	0x02, 0x4c
        /*0022*/ 	.byte	0x01
	.zero		1


	//----- nvinfo : EIATTR_MERCURY_ISA_VERSION
	.align		4
        /*0024*/ 	.byte	0x03, 0x5f
        /*0026*/ 	.short	0x0101


	//----- nvinfo : EIATTR_COOP_GROUP_MASK_REGIDS
	.align		4
        /*0028*/ 	.byte	0x04, 0x29
        /*002a*/ 	.short	(.L_4493 - .L_4492)


	//   ....[0]....
.L_4492:
        /*002c*/ 	.word	0xffffffff


	//   ....[1]....
        /*0030*/ 	.word	0xffffffff


	//   ....[2]....
        /*0034*/ 	.word	0xffffffff


	//   ....[3]....
        /*0038*/ 	.word	0xffffffff


	//   ....[4]....
        /*003c*/ 	.word	0xffffffff


	//   ....[5]....
        /*0040*/ 	.word	0xffffffff


	//   ....[6]....
        /*0044*/ 	.word	0xffffffff


	//   ....[7]....
        /*0048*/ 	.word	0xffffffff


	//   ....[8]....
        /*004c*/ 	.word	0xffffffff


	//   ....[9]....
        /*0050*/ 	.word	0xffffffff


	//----- nvinfo : EIATTR_COOP_GROUP_INSTR_OFFSETS
	.align		4
.L_4493:
        /*0054*/ 	.byte	0x04, 0x28
        /*0056*/ 	.short	(.L_4495 - .L_4494)


	//   ....[0]....
.L_4494:
        /*0058*/ 	.word	0x00001270


	//   ....[1]....
        /*005c*/ 	.word	0x00001280


	//   ....[2]....
        /*0060*/ 	.word	0x000012b0


	//   ....[3]....
        /*0064*/ 	.word	0x000012c0


	//   ....[4]....
        /*0068*/ 	.word	0x000012f0


	//   ....[5]....
        /*006c*/ 	.word	0x00001300


	//   ....[6]....
        /*0070*/ 	.word	0x00001330


	//   ....[7]....
        /*0074*/ 	.word	0x00001340


	//   ....[8]....
        /*0078*/ 	.word	0x00001380


	//   ....[9]....
        /*007c*/ 	.word	0x00001390


	//----- nvinfo : EIATTR_VRC_CTA_INIT_COUNT
	.align		4
.L_4495:
        /*0080*/ 	.byte	0x02, 0x4a
	.zero		1
	.zero		1


	//----- nvinfo : EIATTR_EXIT_INSTR_OFFSETS
	.align		4
        /*0084*/ 	.byte	0x04, 0x1c
        /*0086*/ 	.short	(.L_4497 - .L_4496)


	//   ....[0]....
.L_4496:
        /*0088*/ 	.word	0x00004c70


	//----- nvinfo : EIATTR_MAX_THREADS
	.align		4
.L_4497:
        /*008c*/ 	.byte	0x04, 0x05
        /*008e*/ 	.short	(.L_4499 - .L_4498)
.L_4498:
        /*0090*/ 	.word	0x00000080
        /*0094*/ 	.word	0x00000001
        /*0098*/ 	.word	0x00000001


	//----- nvinfo : EIATTR_CRS_STACK_SIZE
	.align		4
.L_4499:
        /*009c*/ 	.byte	0x04, 0x1e
        /*009e*/ 	.short	(.L_4501 - .L_4500)
.L_4500:
        /*00a0*/ 	.word	0x00000000


	//----- nvinfo : EIATTR_CBANK_PARAM_SIZE
	.align		4
.L_4501:
        /*00a4*/ 	.byte	0x03, 0x19
        /*00a6*/ 	.short	0x0128


	//----- nvinfo : EIATTR_PARAM_CBANK
	.align		4
        /*00a8*/ 	.byte	0x04, 0x0a
        /*00aa*/ 	.short	(.L_4503 - .L_4502)
	.align		4
.L_4502:
        /*00ac*/ 	.word	index@(.nv.constant0._ZN10layer_norm13ln_bwd_kernelINS_13Kernel_traitsIfffffjLj3072ELj1ELj1ELj4ELj16ENS_18Kernel_traits_baseILj3072EfffffjLj128EEEEELb0ELb1ELb0ELb1EEEvNS_9BwdParamsE)
        /*00b0*/ 	.short	0x0380
        /*00b2*/ 	.short	0x0128


	//----- nvinfo : EIATTR_SW_WAR
	.align		4
.L_4503:
        /*00b4*/ 	.byte	0x04, 0x36
        /*00b6*/ 	.short	(.L_4505 - .L_4504)
.L_4504:
        /*00b8*/ 	.word	0x00000008
.L_4505:


//--------------------- .nv.info._ZN10layer_norm13ln_bwd_kernelINS_13Kernel_traitsIfffffjLj3072ELj1ELj1ELj4ELj16ENS_18Kernel_traits_baseILj3072EfffffjLj128EEEEELb0ELb1ELb1ELb0EEEvNS_9BwdParamsE --------------------------
	.section	.nv.info._ZN10layer_norm13ln_bwd_kernelINS_13Kernel_traitsIfffffjLj3072ELj1ELj1ELj4ELj16ENS_18Kernel_traits_baseILj3072EfffffjLj128EEEEELb0ELb1ELb1ELb0EEEvNS_9BwdParamsE,"",@"SHT_CUDA_INFO"
	.sectionflags	@""
	.align	4


	//----- nvinfo : EIATTR_CUDA_API_VERSION
	.align		4
        /*0000*/ 	.byte	0x04, 0x37
        /*0002*/ 	.short	(.L_4507 - .L_4506)
.L_4506:
        /*0004*/ 	.word	0x00000082


	//----- nvinfo : EIATTR_KPARAM_INFO
	.align		4
.L_4507:
        /*0008*/ 	.byte	0x04, 0x17
        /*000a*/ 	.short	(.L_4509 - .L_4508)
.L_4508:
        /*000c*/ 	.word	0x00000000
        /*0010*/ 	.short	0x0000
        /*0012*/ 	.short	0x0000
        /*0014*/ 	.byte	0x00, 0xf0, 0xa1, 0x04


	//----- nvinfo : EIATTR_SPARSE_MMA_MASK
	.align		4
.L_4509:
        /*0018*/ 	.byte	0x03, 0x50
        /*001a*/ 	.short	0x0000


	//----- nvinfo : EIATTR_MAXREG_COUNT
	.align		4
        /*001c*/ 	.byte	0x03, 0x1b
        /*001e*/ 	.short	0x00ff


	//----- nvinfo : EIATTR_NUM_BARRIERS
	.align		4
        /*0020*/ 	.byte	0x02, 0x4c
        /*0022*/ 	.byte	0x01
	.zero		1


	//----- nvinfo : EIATTR_MERCURY_ISA_VERSION
	.align		4
        /*0024*/ 	.byte	0x03, 0x5f
        /*0026*/ 	.short	0x0101


	//----- nvinfo : EIATTR_COOP_GROUP_MASK_REGIDS
	.align		4
        /*0028*/ 	.byte	0x04, 0x29
        /*002a*/ 	.short	(.L_4511 - .L_4510)


	//   ....[0]....
.L_4510:
        /*002c*/ 	.word	0xffffffff


	//   ....[1]....
        /*0030*/ 	.word	0xffffffff


	//   ....[2]....
        /*0034*/ 	.word	0xffffffff


	//   ....[3]....
        /*0038*/ 	.word	0xffffffff


	//   ....[4]....
        /*003c*/ 	.word	0xffffffff


	//   ....[5]....
        /*0040*/ 	.word	0xffffffff


	//   ....[6]....
        /*0044*/ 	.word	0xffffffff


	//   ....[7]....
        /*0048*/ 	.word	0xffffffff


	//   ....[8]....
        /*004c*/ 	.word	0xffffffff


	//   ....[9]....
        /*0050*/ 	.word	0xffffffff


	//----- nvinfo : EIATTR_COOP_GROUP_INSTR_OFFSETS
	.align		4
.L_4511:
        /*0054*/ 	.byte	0x04, 0x28
        /*0056*/ 	.short	(.L_4513 - .L_4512)


	//   ....[0]....
.L_4512:
        /*0058*/ 	.word	0x00001e10


	//   ....[1]....
        /*005c*/ 	.word	0x00001e40


	//   ....[2]....
        /*0060*/ 	.word	0x00001e70


	//   ....[3]....
        /*0064*/ 	.word	0x00001e80


	//   ....[4]....
        /*0068*/ 	.word	0x00001eb0


	//   ....[5]....
        /*006c*/ 	.word	0x00001ec0


	//   ....[6]....
        /*0070*/ 	.word	0x00001ef0


	//   ....[7]....
        /*0074*/ 	.word	0x00001f00


	//   ....[8]....
        /*0078*/ 	.word	0x00001f30


	//   ....[9]....
        /*007c*/ 	.word	0x00001f40


	//----- nvinfo : EIATTR_VRC_CTA_INIT_COUNT
	.align		4
.L_4513:
        /*0080*/ 	.byte	0x02, 0x4a
	.zero		1
	.zero		1


	//----- nvinfo : EIATTR_EXIT_INSTR_OFFSETS
	.align		4
        /*0084*/ 	.byte	0x04, 0x1c
        /*0086*/ 	.short	(.L_4515 - .L_4514)


	//   ....[0]....
.L_4514:
        /*0088*/ 	.word	0x00006b30


	//   ....[1]....
        /*008c*/ 	.word	0x00006bd0


	//----- nvinfo : EIATTR_MAX_THREADS
	.align		4
.L_4515:
        /*0090*/ 	.byte	0x04, 0x05
        /*0092*/ 	.short	(.L_4517 - .L_4516)
.L_4516:
        /*0094*/ 	.word	0x00000080
        /*0098*/ 	.word	0x00000001
        /*009c*/ 	.word	0x00000001


	//----- nvinfo : EIATTR_CRS_STACK_SIZE
	.align		4
.L_4517:
        /*00a0*/ 	.byte	0x04, 0x1e
        /*00a2*/ 	.short	(.L_4519 - .L_4518)
.L_4518:
        /*00a4*/ 	.word	0x00000000


	//----- nvinfo : EIATTR_CBANK_PARAM_SIZE
	.align		4
.L_4519:
        /*00a8*/ 	.byte	0x03, 0x19
        /*00aa*/ 	.short	0x0128


	//----- nvinfo : EIATTR_PARAM_CBANK
	.align		4
        /*00ac*/ 	.byte	0x04, 0x0a
        /*00ae*/ 	.short	(.L_4521 - .L_4520)
	.align		4
.L_4520:
        /*00b0*/ 	.word	index@(.nv.constant0._ZN10layer_norm13ln_bwd_kernelINS_13Kernel_traitsIfffffjLj3072ELj1ELj1ELj4ELj16ENS_18Kernel_traits_baseILj3072EfffffjLj128EEEEELb0ELb1ELb1ELb0EEEvNS_9BwdParamsE)
        /*00b4*/ 	.short	0x0380
        /*00b6*/ 	.short	0x0128


	//----- nvinfo : EIATTR_SW_WAR
	.align		4
.L_4521:
        /*00b8*/ 	.byte	0x04, 0x36
        /*00ba*/ 	.short	(.L_4523 - .L_4522)
.L_4522:
        /*00bc*/ 	.word	0x00000008
.L_4523:


//--------------------- .nv.info._ZN10layer_norm13ln_bwd_kernelINS_13Kernel_traitsIfffffjLj3072ELj1ELj1ELj4ELj16ENS_18Kernel_traits_baseILj3072EfffffjLj128EEEEELb0ELb1ELb1ELb1EEEvNS_9BwdParamsE --------------------------
	.section	.nv.info._ZN10layer_norm13ln_bwd_kernelINS_13Kernel_traitsIfffffjLj3072ELj1ELj1ELj4ELj16ENS_18Kernel_traits_baseILj3072EfffffjLj128EEEEELb0ELb1ELb1ELb1EEEvNS_9BwdParamsE,"",@"SHT_CUDA_INFO"
	.sectionflags	@""
	.align	4


	//----- nvinfo : EIATTR_CUDA_API_VERSION
	.align		4
        /*0000*/ 	.byte	0x04, 0x37
        /*0002*/ 	.short	(.L_4525 - .L_4524)
.L_4524:
        /*0004*/ 	.word	0x00000082


	//----- nvinfo : EIATTR_KPARAM_INFO
	.align		4
.L_4525:
        /*0008*/ 	.byte	0x04, 0x17
        /*000a*/ 	.short	(.L_4527 - .L_4526)
.L_4526:
        /*000c*/ 	.word	0x00000000
        /*0010*/ 	.short	0x0000
        /*0012*/ 	.short	0x0000
        /*0014*/ 	.byte	0x00, 0xf0, 0xa1, 0x04


	//----- nvinfo : EIATTR_SPARSE_MMA_MASK
	.align		4
.L_4527:
        /*0018*/ 	.byte	0x03, 0x50
        /*001a*/ 	.short	0x0000


	//----- nvinfo : EIATTR_MAXREG_COUNT
	.align		4
        /*001c*/ 	.byte	0x03, 0x1b
        /*001e*/ 	.short	0x00ff


	//----- nvinfo : EIATTR_NUM_BARRIERS
	.align		4
        /*0020*/ 	.byte	0x02, 0x4c
        /*0022*/ 	.byte	0x01
	.zero		1


	//----- nvinfo : EIATTR_MERCURY_ISA_VERSION
	.align		4
        /*0024*/ 	.byte	0x03, 0x5f
        /*0026*/ 	.short	0x0101


	//----- nvinfo : EIATTR_COOP_GROUP_MASK_REGIDS
	.align		4
        /*0028*/ 	.byte	0x04, 0x29
        /*002a*/ 	.short	(.L_4529 - .L_4528)


	//   ....[0]....
.L_4528:
        /*002c*/ 	.word	0xffffffff


	//   ....[1]....
        /*0030*/ 	.word	0xffffffff


	//   ....[2]....
        /*0034*/ 	.word	0xffffffff


	//   ....[3]....
        /*0038*/ 	.word	0xffffffff


	//   ....[4]....
        /*003c*/ 	.word	0xffffffff


	//   ....[5]....
        /*0040*/ 	.word	0xffffffff


	//   ....[6]....
        /*0044*/ 	.word	0xffffffff


	//   ....[7]....
        /*0048*/ 	.word	0xffffffff


	//   ....[8]....
        /*004c*/ 	.word	0xffffffff


	//   ....[9]....
        /*0050*/ 	.word	0xffffffff


	//----- nvinfo : EIATTR_COOP_GROUP_INSTR_OFFSETS
	.align		4
.L_4529:
        /*0054*/ 	.byte	0x04, 0x28
        /*0056*/ 	.short	(.L_4531 - .L_4530)


	//   ....[0]....
.L_4530:
        /*0058*/ 	.word	0x000015b0


	//   ....[1]....
        /*005c*/ 	.word	0x000015f0


	//   ....[2]....
        /*0060*/ 	.word	0x00001650


	//   ....[3]....
        /*0064*/ 	.word	0x00001660


	//   ....[4]....
        /*0068*/ 	.word	0x000016a0


	//   ....[5]....
        /*006c*/ 	.word	0x000016c0


	//   ....[6]....
        /*0070*/ 	.word	0x00001720


	//   ....[7]....
        /*0074*/ 	.word	0x00001740


	//   ....[8]....
        /*0078*/ 	.word	0x00001780


	//   ....[9]....
        /*007c*/ 	.word	0x00001790


	//----- nvinfo : EIATTR_VRC_CTA_INIT_COUNT
	.align		4
.L_4531:
        /*0080*/ 	.byte	0x02, 0x4a
	.zero		1
	.zero		1


	//----- nvinfo : EIATTR_EXIT_INSTR_OFFSETS
	.align		4
        /*0084*/ 	.byte	0x04, 0x1c
        /*0086*/ 	.short	(.L_4533 - .L_4532)


	//   ....[0]....
.L_4532:
        /*0088*/ 	.word	0x00005c60


	//----- nvinfo : EIATTR_MAX_THREADS
	.align		4
.L_4533:
        /*008c*/ 	.byte	0x04, 0x05
        /*008e*/ 	.short	(.L_4535 - .L_4534)
.L_4534:
        /*0090*/ 	.word	0x00000080
        /*0094*/ 	.word	0x00000001
        /*0098*/ 	.word	0x00000001


	//----- nvinfo : EIATTR_CRS_STACK_SIZE
	.align		4
.L_4535:
        /*009c*/ 	.byte	0x04, 0x1e
        /*009e*/ 	.short	(.L_4537 - .L_4536)
.L_4536:
        /*00a0*/ 	.word	0x00000000


	//----- nvinfo : EIATTR_CBANK_PARAM_SIZE
	.align		4
.L_4537:
        /*00a4*/ 	.byte	0x03, 0x19
        /*00a6*/ 	.short	0x0128


	//----- nvinfo : EIATTR_PARAM_CBANK
	.align		4
        /*00a8*/ 	.byte	0x04, 0x0a
        /*00aa*/ 	.short	(.L_4539 - .L_4538)
	.align		4
.L_4538:
        /*00ac*/ 	.word	index@(.nv.constant0._ZN10layer_norm13ln_bwd_kernelINS_13Kernel_traitsIfffffjLj3072ELj1ELj1ELj4ELj16ENS_18Kernel_traits_baseILj3072EfffffjLj128EEEEELb0ELb1ELb1ELb1EEEvNS_9BwdParamsE)
        /*00b0*/ 	.short	0x0380
        /*00b2*/ 	.short	0x0128


	//----- nvinfo : EIATTR_SW_WAR
	.align		4
.L_4539:
        /*00b4*/ 	.byte	0x04, 0x36
        /*00b6*/ 	.short	(.L_4541 - .L_4540)
.L_4540:
        /*00b8*/ 	.word	0x00000008
.L_4541:


//--------------------- .nv.info._ZN10layer_norm13ln_bwd_kernelINS_13Kernel_traitsIfffffjLj3072ELj1ELj1ELj4ELj16ENS_18Kernel_traits_baseILj3072EfffffjLj128EEEEELb1ELb0ELb0ELb0EEEvNS_9BwdParamsE --------------------------
	.section	.nv.info._ZN10layer_norm13ln_bwd_kernelINS_13Kernel_traitsIfffffjLj3072ELj1ELj1ELj4ELj16ENS_18Kernel_traits_baseILj3072EfffffjLj128EEEEELb1ELb0ELb0ELb0EEEvNS_9BwdParamsE,"",@"SHT_CUDA_INFO"
	.sectionflags	@""
	.align	4


	//----- nvinfo : EIATTR_CUDA_API_VERSION
	.align		4
        /*0000*/ 	.byte	0x04, 0x37
        /*0002*/ 	.short	(.L_4543 - .L_4542)
.L_4542:
        /*0004*/ 	.word	0x00000082


	//----- nvinfo : EIATTR_KPARAM_INFO
	.align		4
.L_4543:
        /*0008*/ 	.byte	0x04, 0x17
        /*000a*/ 	.short	(.L_4545 - .L_4544)
.L_4544:
        /*000c*/ 	.word	0x00000000
        /*0010*/ 	.short	0x0000
        /*0012*/ 	.short	0x0000
        /*0014*/ 	.byte	0x00, 0xf0, 0xa1, 0x04


	//----- nvinfo : EIATTR_SPARSE_MMA_MASK
	.align		4
.L_4545:
        /*0018*/ 	.byte	0x03, 0x50
        /*001a*/ 	.short	0x0000


	//----- nvinfo : EIATTR_MAXREG_COUNT
	.align		4
        /*001c*/ 	.byte	0x03, 0x1b
        /*001e*/ 	.short	0x00ff


	//----- nvinfo : EIATTR_NUM_BARRIERS
	.align		4
        /*0020*/ 	.byte	0x02, 0x4c
        /*0022*/ 	.byte	0x01
	.zero		1


	//----- nvinfo : EIATTR_MERCURY_ISA_VERSION
	.align		4
        /*0024*/ 	.byte	0x03, 0x5f
        /*0026*/ 	.short	0x0101


	//----- nvinfo : EIATTR_COOP_GROUP_MASK_REGIDS
	.align		4
        /*0028*/ 	.byte	0x04, 0x29
        /*002a*/ 	.short	(.L_4547 - .L_4546)


	//   ....[0]....
.L_4546:
        /*002c*/ 	.word	0xffffffff


	//   ....[1]....
        /*0030*/ 	.word	0xffffffff


	//   ....[2]....
        /*0034*/ 	.word	0xffffffff


	//   ....[3]....
        /*0038*/ 	.word	0xffffffff


	//   ....[4]....
        /*003c*/ 	.word	0xffffffff


	//   ....[5]....
        /*0040*/ 	.word	0xffffffff


	//   ....[6]....
        /*0044*/ 	.word	0xffffffff


	//   ....[7]....
        /*0048*/ 	.word	0xffffffff


	//   ....[8]....
        /*004c*/ 	.word	0xffffffff


	//   ....[9]....
        /*0050*/ 	.word	0xffffffff


	//----- nvinfo : EIATTR_COOP_GROUP_INSTR_OFFSETS
	.align		4
.L_4547:
        /*0054*/ 	.byte	0x04, 0x28
        /*0056*/ 	.short	(.L_4549 - .L_4548)


	//   ....[0]....
.L_4548:
        /*0058*/ 	.word	0x00001a00


	//   ....[1]....
        /*005c*/ 	.word	0x00001a30


	//   ....[2]....
        /*0060*/ 	.word	0x00001a60


	//   ....[3]....
        /*0064*/ 	.word	0x00001a70


	//   ....[4]....
        /*0068*/ 	.word	0x00001aa0


	//   ....[5]....
        /*006c*/ 	.word	0x00001ab0


	//   ....[6]....
        /*0070*/ 	.word	0x00001ae0


	//   ....[7]....
        /*0074*/ 	.word	0x00001af0


	//   ....[8]....
        /*0078*/ 	.word	0x00001b20


	//   ....[9]....
        /*007c*/ 	.word	0x00001b30


	//----- nvinfo : EIATTR_VRC_CTA_INIT_COUNT
	.align		4
.L_4549:
        /*0080*/ 	.byte	0x02, 0x4a
	.zero		1
	.zero		1


	//----- nvinfo : EIATTR_EXIT_INSTR_OFFSETS
	.align		4
        /*0084*/ 	.byte	0x04, 0x1c
        /*0086*/ 	.short	(.L_4551 - .L_4550)


	//   ....[0]....
.L_4550:
        /*0088*/ 	.word	0x000055f0


	//   ....[1]....
        /*008c*/ 	.word	0x00005670


	//----- nvinfo : EIATTR_MAX_THREADS
	.align		4
.L_4551:
        /*0090*/ 	.byte	0x04, 0x05
        /*0092*/ 	.short	(.L_4553 - .L_4552)
.L_4552:
        /*0094*/ 	.word	0x00000080
        /*0098*/ 	.word	0x00000001
        /*009c*/ 	.word	0x00000001


	//----- nvinfo : EIATTR_CRS_STACK_SIZE
	.align		4
.L_4553:
        /*00a0*/ 	.byte	0x04, 0x1e
        /*00a2*/ 	.short	(.L_4555 - .L_4554)
.L_4554:
        /*00a4*/ 	.word	0x00000000


	//----- nvinfo : EIATTR_CBANK_PARAM_SIZE
	.align		4
.L_4555:
        /*00a8*/ 	.byte	0x03, 0x19
        /*00aa*/ 	.short	0x0128


	//----- nvinfo : EIATTR_PARAM_CBANK
	.align		4
        /*00ac*/ 	.byte	0x04, 0x0a
        /*00ae*/ 	.short	(.L_4557 - .L_4556)
	.align		4
.L_4556:
        /*00b0*/ 	.word	index@(.nv.constant0._ZN10layer_norm13ln_bwd_kernelINS_13Kernel_traitsIfffffjLj3072ELj1ELj1ELj4ELj16ENS_18Kernel_traits_baseILj3072EfffffjLj128EEEEELb1ELb0ELb0ELb0EEEvNS_9BwdParamsE)
        /*00b4*/ 	.short	0x0380
        /*00b6*/ 	.short	0x0128


	//----- nvinfo : EIATTR_SW_WAR
	.align		4
.L_4557:
        /*00b8*/ 	.byte	0x04, 0x36
        /*00ba*/ 	.short	(.L_4559 - .L_4558)
.L_4558:
        /*00bc*/ 	.word	0x00000008
.L_4559:


//--------------------- .nv.info._ZN10layer_norm13ln_bwd_kernelINS_13Kernel_traitsIfffffjLj3072ELj1ELj1ELj4ELj16ENS_18Kernel_traits_baseILj3072EfffffjLj128EEEEELb1ELb0ELb0ELb1EEEvNS_9BwdParamsE --------------------------
	.section	.nv.info._ZN10layer_norm13ln_bwd_kernelINS_13Kernel_traitsIfffffjLj3072ELj1ELj1ELj4ELj16ENS_18Kernel_traits_baseILj3072EfffffjLj128EEEEELb1ELb0ELb0ELb1EEEvNS_9BwdParamsE,"",@"SHT_CUDA_INFO"
	.sectionflags	@""
	.align	4


	//----- nvinfo : EIATTR_CUDA_API_VERSION
	.align		4
        /*0000*/ 	.byte	0x04, 0x37
        /*0002*/ 	.short	(.L_4561 - .L_4560)
.L_4560:
        /*0004*/ 	.word	0x00000082


	//----- nvinfo : EIATTR_KPARAM_INFO
	.align		4
.L_4561:
        /*0008*/ 	.byte	0x04, 0x17
        /*000a*/ 	.short	(.L_4563 - .L_4562)
.L_4562:
        /*000c*/ 	.word	0x00000000
        /*0010*/ 	.short	0x0000
        /*0012*/ 	.short	0x0000
        /*0014*/ 	.byte	0x00, 0xf0, 0xa1, 0x04


	//----- nvinfo : EIATTR_SPARSE_MMA_MASK
	.align		4
.L_4563:
        /*0018*/ 	.byte	0x03, 0x50
        /*001a*/ 	.short	0x0000


	//----- nvinfo : EIATTR_MAXREG_COUNT
	.align		4
        /*001c*/ 	.byte	0x03, 0x1b
        /*001e*/ 	.short	0x00ff


	//----- nvinfo : EIATTR_NUM_BARRIERS
	.align		4
        /*0020*/ 	.byte	0x02, 0x4c
        /*0022*/ 	.byte	0x01
	.zero		1


	//----- nvinfo : EIATTR_MERCURY_ISA_VERSION
	.align		4
        /*0024*/ 	.byte	0x03, 0x5f
        /*0026*/ 	.short	0x0101


	//----- nvinfo : EIATTR_COOP_GROUP_MASK_REGIDS
	.align		4
        /*0028*/ 	.byte	0x04, 0x29
        /*002a*/ 	.short	(.L_4565 - .L_4564)


	//   ....[0]....
.L_4564:
        /*002c*/ 	.word	0xffffffff


	//   ....[1]....
        /*0030*/ 	.word	0xffffffff


	//   ....[2]....
        /*0034*/ 	.word	0xffffffff


	//   ....[3]....
        /*0038*/ 	.word	0xffffffff


	//   ....[4]....
        /*003c*/ 	.word	0xffffffff


	//   ....[5]....
        /*0040*/ 	.word	0xffffffff


	//   ....[6]....
        /*0044*/ 	.word	0xffffffff


	//   ....[7]....
        /*0048*/ 	.word	0xffffffff


	//   ....[8]....
        /*004c*/ 	.word	0xffffffff


	//   ....[9]....
        /*0050*/ 	.word	0xffffffff


	//----- nvinfo : EIATTR_COOP_GROUP_INSTR_OFFSETS
	.align		4
.L_4565:
        /*0054*/ 	.byte	0x04, 0x28
        /*0056*/ 	.short	(.L_4567 - .L_4566)


	//   ....[0]....
.L_4566:
        /*0058*/ 	.word	0x00001170


	//   ....[1]....
        /*005c*/ 	.word	0x00001180


	//   ....[2]....
        /*0060*/ 	.word	0x000011d0


	//   ....[3]....
        /*0064*/ 	.word	0x000011e0


	//   ....[4]....
        /*0068*/ 	.word	0x00001230


	//   ....[5]....
        /*006c*/ 	.word	0x00001240


	//   ....[6]....
        /*0070*/ 	.word	0x00001280


	//   ....[7]....
        /*0074*/ 	.word	0x00001290


	//   ....[8]....
        /*0078*/ 	.word	0x00001300


	//   ....[9]....
        /*007c*/ 	.word	0x00001310


	//----- nvinfo : EIATTR_VRC_CTA_INIT_COUNT
	.align		4
.L_4567:
        /*0080*/ 	.byte	0x02, 0x4a
	.zero		1
	.zero		1


	//----- nvinfo : EIATTR_EXIT_INSTR_OFFSETS
	.align		4
        /*0084*/ 	.byte	0x04, 0x1c
        /*0086*/ 	.short	(.L_4569 - .L_4568)


	//   ....[0]....
.L_4568:
        /*0088*/ 	.word	0x00004c40


	//----- nvinfo : EIATTR_MAX_THREADS
	.align		4
.L_4569:
        /*008c*/ 	.byte	0x04, 0x05
        /*008e*/ 	.short	(.L_4571 - .L_4570)
.L_4570:
        /*0090*/ 	.word	0x00000080
        /*0094*/ 	.word	0x00000001
        /*0098*/ 	.word	0x00000001


	//----- nvinfo : EIATTR_CBANK_PARAM_SIZE
	.align		4
.L_4571:
        /*009c*/ 	.byte	0x03, 0x19
        /*009e*/ 	.short	0x0128


	//----- nvinfo : EIATTR_PARAM_CBANK
	.align		4
        /*00a0*/ 	.byte	0x04, 0x0a
        /*00a2*/ 	.short	(.L_4573 - .L_4572)
	.align		4
.L_4572:
        /*00a4*/ 	.word	index@(.nv.constant0._ZN10layer_norm13ln_bwd_kernelINS_13Kernel_traitsIfffffjLj3072ELj1ELj1ELj4ELj16ENS_18Kernel_traits_baseILj3072EfffffjLj128EEEEELb1ELb0ELb0ELb1EEEvNS_9BwdParamsE)
        /*00a8*/ 	.short	0x0380
        /*00aa*/ 	.short	0x0128


	//----- nvinfo : EIATTR_SW_WAR
	.align		4
.L_4573:
        /*00ac*/ 	.byte	0x04, 0x36
        /*00ae*/ 	.short	(.L_4575 - .L_4574)
.L_4574:
        /*00b0*/ 	.word	0x00000008
.L_4575:


//--------------------- .nv.info._ZN10layer_norm22ln_bwd_finalize_kernelINS_22Kernel_traits_finalizeILj3072EfffffjLb0ELj1024ELj4ENS_18Kernel_traits_baseILj3072EfffffjLj1024EEEEELb0ELb0EEEvNS_9BwdParamsE --------------------------
	.section	.nv.info._ZN10layer_norm22ln_bwd_finalize_kernelINS_22Kernel_traits_finalizeILj3072EfffffjLb0ELj1024ELj4ENS_18Kernel_traits_baseILj3072EfffffjLj1024EEEEELb0ELb0EEEvNS_9BwdParamsE,"",@"SHT_CUDA_INFO"
	.sectionflags	@""
	.align	4


	//----- nvinfo : EIATTR_CUDA_API_VERSION
	.align		4
        /*0000*/ 	.byte	0x04, 0x37
        /*0002*/ 	.short	(.L_4577 - .L_4576)
.L_4576:
        /*0004*/ 	.word	0x00000082


	//----- nvinfo : EIATTR_KPARAM_INFO
	.align		4
.L_4577:
        /*0008*/ 	.byte	0x04, 0x17
        /*000a*/ 	.short	(.L_4579 - .L_4578)
.L_4578:
        /*000c*/ 	.word	0x00000000
        /*0010*/ 	.short	0x0000
        /*0012*/ 	.short	0x0000
        /*0014*/ 	.byte	0x00, 0xf0, 0xa1, 0x04


	//----- nvinfo : EIATTR_SPARSE_MMA_MASK
	.align		4
.L_4579:
        /*0018*/ 	.byte	0x03, 0x50
        /*001a*/ 	.short	0x0000


	//----- nvinfo : EIATTR_MAXREG_COUNT
	.align		4
        /*001c*/ 	.byte	0x03, 0x1b
        /*001e*/ 	.short	0x0040


	//----- nvinfo : EIATTR_NUM_BARRIERS
	.align		4
        /*0020*/ 	.byte	0x02, 0x4c
        /*0022*/ 	.byte	0x01
	.zero		1


	//----- nvinfo : EIATTR_MERCURY_ISA_VERSION
	.align		4
        /*0024*/ 	.byte	0x03, 0x5f
        /*0026*/ 	.short	0x0101


	//----- nvinfo : EIATTR_COOP_GROUP_MASK_REGIDS
	.align		4
        /*0028*/ 	.byte	0x04, 0x29
        /*002a*/ 	.short	(.L_4581 - .L_4580)


	//   ....[0]....
.L_4580:
        /*002c*/ 	.word	0xffffffff


	//   ....[1]....
        /*0030*/ 	.word	0xffffffff


	//   ....[2]....
        /*0034*/ 	.word	0xffffffff


	//   ....[3]....
        /*0038*/ 	.word	0xffffffff


	//   ....[4]....
        /*003c*/ 	.word	0xffffffff


	//   ....[5]....
        /*0040*/ 	.word	0xffffffff


	//   ....[6]....
        /*0044*/ 	.word	0xffffffff


	//   ....[7]....
        /*0048*/ 	.word	0xffffffff


	//   ....[8]....
        /*004c*/ 	.word	0xffffffff


	//   ....[9]....
        /*0050*/ 	.word	0xffffffff


	//----- nvinfo : EIATTR_COOP_GROUP_INSTR_OFFSETS
	.align		4
.L_4581:
        /*0054*/ 	.byte	0x04, 0x28
        /*0056*/ 	.short	(.L_4583 - .L_4582)


	//   ....[0]....
.L_4582:
        /*0058*/ 	.word	0x000015e0


	//   ....[1]....
        /*005c*/ 	.word	0x000015f0


	//   ....[2]....
        /*0060*/ 	.word	0x00001620


	//   ....[3]....
        /*0064*/ 	.word	0x00001630


	//   ....[4]....
        /*0068*/ 	.word	0x00001660


	//   ....[5]....
        /*006c*/ 	.word	0x00001670


	//   ....[6]....
        /*0070*/ 	.word	0x000016b0


	//   ....[7]....
        /*0074*/ 	.word	0x000016e0


	//   ....[8]....
        /*0078*/ 	.word	0x00001710


	//   ....[9]....
        /*007c*/ 	.word	0x00001720


	//----- nvinfo : EIATTR_VRC_CTA_INIT_COUNT
	.align		4
.L_4583:
        /*0080*/ 	.byte	0x02, 0x4a
	.zero		1
	.zero		1


	//----- nvinfo : EIATTR_EXIT_INSTR_OFFSETS
	.align		4
        /*0084*/ 	.byte	0x04, 0x1c
        /*0086*/ 	.short	(.L_4585 - .L_4584)


	//   ....[0]....
.L_4584:
        /*0088*/ 	.word	0x00000060


	//   ....[1]....
        /*008c*/ 	.word	0x00001780


	//   ....[2]....
        /*0090*/ 	.word	0x000017b0


	//   ....[3]....
        /*0094*/ 	.word	0x00001850


	//----- nvinfo : EIATTR_MAX_THREADS
	.align		4
.L_4585:
        /*0098*/ 	.byte	0x04, 0x05
        /*009a*/ 	.short	(.L_4587 - .L_4586)
.L_4586:
        /*009c*/ 	.word	0x00000400
        /*00a0*/ 	.word	0x00000001
        /*00a4*/ 	.word	0x00000001


	//----- nvinfo : EIATTR_CRS_STACK_SIZE
	.align		4
.L_4587:
        /*00a8*/ 	.byte	0x04, 0x1e
        /*00aa*/ 	.short	(.L_4589 - .L_4588)
.L_4588:
        /*00ac*/ 	.word	0x00000000


	//----- nvinfo : EIATTR_CBANK_PARAM_SIZE
	.align		4
.L_4589:
        /*00b0*/ 	.byte	0x03, 0x19
        /*00b2*/ 	.short	0x0128


	//----- nvinfo : EIATTR_PARAM_CBANK
	.align		4
        /*00b4*/ 	.byte	0x04, 0x0a
        /*00b6*/ 	.short	(.L_4591 - .L_4590)
	.align		4
.L_4590:
        /*00b8*/ 	.word	index@(.nv.constant0._ZN10layer_norm22ln_bwd_finalize_kernelINS_22Kernel_traits_finalizeILj3072EfffffjLb0ELj1024ELj4ENS_18Kernel_traits_baseILj3072EfffffjLj1024EEEEELb0ELb0EEEvNS_9BwdParamsE)
        /*00bc*/ 	.short	0x0380
        /*00be*/ 	.short	0x0128


	//----- nvinfo : EIATTR_SW_WAR
	.align		4
.L_4591:
        /*00c0*/ 	.byte	0x04, 0x36
        /*00c2*/ 	.short	(.L_4593 - .L_4592)
.L_4592:
        /*00c4*/ 	.word	0x00000008
.L_4593:


//--------------------- .nv.info._ZN10layer_norm13ln_bwd_kernelINS_13Kernel_traitsIfffffjLj3072ELj1ELj1ELj4ELj16ENS_18Kernel_traits_baseILj3072EfffffjLj128EEEEELb1ELb0ELb1ELb0EEEvNS_9BwdParamsE --------------------------
	.section	.nv.info._ZN10layer_norm13ln_bwd_kernelINS_13Kernel_traitsIfffffjLj3072ELj1ELj1ELj4ELj16ENS_18Kernel_traits_baseILj3072EfffffjLj128EEEEELb1ELb0ELb1ELb0EEEvNS_9BwdParamsE,"",@"SHT_CUDA_INFO"
	.sectionflags	@""
	.align	4


	//----- nvinfo : EIATTR_CUDA_API_VERSION
	.align		4
        /*0000*/ 	.byte	0x04, 0x37
        /*0002*/ 	.short	(.L_4595 - .L_4594)
.L_4594:
        /*0004*/ 	.word	0x00000082


	//----- nvinfo : EIATTR_KPARAM_INFO
	.align		4
.L_4595:
        /*0008*/ 	.byte	0x04, 0x17
        /*000a*/ 	.short	(.L_4597 - .L_4596)
.L_4596:
        /*000c*/ 	.word	0x00000000
        /*0010*/ 	.short	0x0000
        /*0012*/ 	.short	0x0000
        /*0014*/ 	.byte	0x00, 0xf0, 0xa1, 0x04


	//----- nvinfo : EIATTR_SPARSE_MMA_MASK
	.align		4
.L_4597:
        /*0018*/ 	.byte	0x03, 0x50
        /*001a*/ 	.short	0x0000


	//----- nvinfo : EIATTR_MAXREG_COUNT
	.align		4
        /*001c*/ 	.byte	0x03, 0x1b
        /*001e*/ 	.short	0x00ff


	//----- nvinfo : EIATTR_NUM_BARRIERS
	.align		4
        /*0020*/ 	.byte	0x02, 0x4c
        /*0022*/ 	.byte	0x01
	.zero		1


	//----- nvinfo : EIATTR_MERCURY_ISA_VERSION
	.align		4
        /*0024*/ 	.byte	0x03, 0x5f
        /*0026*/ 	.short	0x0101


	//----- nvinfo : EIATTR_COOP_GROUP_MASK_REGIDS
	.align		4
        /*0028*/ 	.byte	0x04, 0x29
        /*002a*/ 	.short	(.L_4599 - .L_4598)


	//   ....[0]....
.L_4598:
        /*002c*/ 	.word	0xffffffff


	//   ....[1]....
        /*0030*/ 	.word	0xffffffff


	//   ....[2]....
        /*0034*/ 	.word	0xffffffff


	//   ....[3]....
        /*0038*/ 	.word	0xffffffff


	//   ....[4]....
        /*003c*/ 	.word	0xffffffff


	//   ....[5]....
        /*0040*/ 	.word	0xffffffff


	//   ....[6]....
        /*0044*/ 	.word	0xffffffff


	//   ....[7]....
        /*0048*/ 	.word	0xffffffff


	//   ....[8]....
        /*004c*/ 	.word	0xffffffff


	//   ....[9]....
        /*0050*/ 	.word	0xffffffff


	//----- nvinfo : EIATTR_COOP_GROUP_INSTR_OFFSETS
	.align		4
.L_4599:
        /*0054*/ 	.byte	0x04, 0x28
        /*0056*/ 	.short	(.L_4601 - .L_4600)


	//   ....[0]....
.L_4600:
        /*0058*/ 	.word	0x000021e0


	//   ....[1]....
        /*005c*/ 	.word	0x00002210


	//   ....[2]....
        /*0060*/ 	.word	0x00002240


	//   ....[3]....
        /*0064*/ 	.word	0x00002250


	//   ....[4]....
        /*0068*/ 	.word	0x00002280


	//   ....[5]....
        /*006c*/ 	.word	0x00002290


	//   ....[6]....
        /*0070*/ 	.word	0x000022c0


	//   ....[7]....
        /*0074*/ 	.word	0x000022d0


	//   ....[8]....
        /*0078*/ 	.word	0x00002300


	//   ....[9]....
        /*007c*/ 	.word	0x00002310


	//----- nvinfo : EIATTR_VRC_CTA_INIT_COUNT
	.align		4
.L_4601:
        /*0080*/ 	.byte	0x02, 0x4a
	.zero		1
	.zero		1


	//----- nvinfo : EIATTR_EXIT_INSTR_OFFSETS
	.align		4
        /*0084*/ 	.byte	0x04, 0x1c
        /*0086*/ 	.short	(.L_4603 - .L_4602)


	//   ....[0]....
.L_4602:
        /*0088*/ 	.word	0x00006fb0


	//   ....[1]....
        /*008c*/ 	.word	0x00007030


	//----- nvinfo : EIATTR_MAX_THREADS
	.align		4
.L_4603:
        /*0090*/ 	.byte	0x04, 0x05
        /*0092*/ 	.short	(.L_4605 - .L_4604)
.L_4604:
        /*0094*/ 	.word	0x00000080
        /*0098*/ 	.word	0x00000001
        /*009c*/ 	.word	0x00000001


	//----- nvinfo : EIATTR_CRS_STACK_SIZE
	.align		4
.L_4605:
        /*00a0*/ 	.byte	0x04, 0x1e
        /*00a2*/ 	.short	(.L_4607 - .L_4606)
.L_4606:
        /*00a4*/ 	.word	0x00000000


	//----- nvinfo : EIATTR_CBANK_PARAM_SIZE
	.align		4
.L_4607:
        /*00a8*/ 	.byte	0x03, 0x19
        /*00aa*/ 	.short	0x0128


	//----- nvinfo : EIATTR_PARAM_CBANK
	.align		4
        /*00ac*/ 	.byte	0x04, 0x0a
        /*00ae*/ 	.short	(.L_4609 - .L_4608)
	.align		4
.L_4608:
        /*00b0*/ 	.word	index@(.nv.constant0._ZN10layer_norm13ln_bwd_kernelINS_13Kernel_traitsIfffffjLj3072ELj1ELj1ELj4ELj16ENS_18Kernel_traits_baseILj3072EfffffjLj128EEEEELb1ELb0ELb1ELb0EEEvNS_9BwdParamsE)
        /*00b4*/ 	.short	0x0380
        /*00b6*/ 	.short	0x0128


	//----- nvinfo : EIATTR_SW_WAR
	.align		4
.L_4609:
        /*00b8*/ 	.byte	0x04, 0x36
        /*00ba*/ 	.short	(.L_4611 - .L_4610)
.L_4610:
        /*00bc*/ 	.word	0x00000008
.L_4611:


//--------------------- .nv.info._ZN10layer_norm22ln_bwd_finalize_kernelINS_22Kernel_traits_finalizeILj3072EfffffjLb0ELj1024ELj4ENS_18Kernel_traits_baseILj3072EfffffjLj1024EEEEELb0ELb1EEEvNS_9BwdParamsE --------------------------
	.section	.nv.info._ZN10layer_norm22ln_bwd_finalize_kernelINS_22Kernel_traits_finalizeILj3072EfffffjLb0ELj1024ELj4ENS_18Kernel_traits_baseILj3072EfffffjLj1024EEEEELb0ELb1EEEvNS_9BwdParamsE,"",@"SHT_CUDA_INFO"
	.sectionflags	@""
	.align	4


	//----- nvinfo : EIATTR_CUDA_API_VERSION
	.align		4
        /*0000*/ 	.byte	0x04, 0x37
        /*0002*/ 	.short	(.L_4613 - .L_4612)
.L_4612:
        /*0004*/ 	.word	0x00000082


	//----- nvinfo : EIATTR_KPARAM_INFO
	.align		4
.L_4613:
        /*0008*/ 	.byte	0x04, 0x17
        /*000a*/ 	.short	(.L_4615 - .L_4614)
.L_4614:
        /*000c*/ 	.word	0x00000000
        /*0010*/ 	.short	0x0000
        /*0012*/ 	.short	0x0000
        /*0014*/ 	.byte	0x00, 0xf0, 0xa1, 0x04


	//----- nvinfo : EIATTR_SPARSE_MMA_MASK
	.align		4
.L_4615:
        /*0018*/ 	.byte	0x03, 0x50
        /*001a*/ 	.short	0x0000


	//----- nvinfo : EIATTR_MAXREG_COUNT
	.align		4
        /*001c*/ 	.byte	0x03, 0x1b
        /*001e*/ 	.short	0x0040


	//----- nvinfo : EIATTR_NUM_BARRIERS
	.align		4
        /*0020*/ 	.byte	0x02, 0x4c
        /*0022*/ 	.byte	0x01
	.zero		1


	//----- nvinfo : EIATTR_MERCURY_ISA_VERSION
	.align		4
        /*0024*/ 	.byte	0x03, 0x5f
        /*0026*/ 	.short	0x0101


	//----- nvinfo : EIATTR_COOP_GROUP_MASK_REGIDS
	.align		4
        /*0028*/ 	.byte	0x04, 0x29
        /*002a*/ 	.short	(.L_4617 - .L_4616)


	//   ....[0]....
.L_4616:
        /*002c*/ 	.word	0xffffffff


	//   ....[1]....
        /*0030*/ 	.word	0xffffffff


	//   ....[2]....
        /*0034*/ 	.word	0xffffffff


	//   ....[3]....
        /*0038*/ 	.word	0xffffffff


	//   ....[4]....
        /*003c*/ 	.word	0xffffffff


	//   ....[5]....
        /*0040*/ 	.word	0xffffffff


	//   ....[6]....
        /*0044*/ 	.word	0xffffffff


	//   ....[7]....
        /*0048*/ 	.word	0xffffffff


	//   ....[8]....
        /*004c*/ 	.word	0xffffffff


	//   ....[9]....
        /*0050*/ 	.word	0xffffffff


	//----- nvinfo : EIATTR_COOP_GROUP_INSTR_OFFSETS
	.align		4
.L_4617:
        /*0054*/ 	.byte	0x04, 0x28
        /*0056*/ 	.short	(.L_4619 - .L_4618)


	//   ....[0]....
.L_4618:
        /*0058*/ 	.word	0x00001630


	//   ....[1]....
        /*005c*/ 	.word	0x00001640


	//   ....[2]....
        /*0060*/ 	.word	0x00001670


	//   ....[3]....
        /*0064*/ 	.word	0x00001680


	//   ....[4]....
        /*0068*/ 	.word	0x000016b0


	//   ....[5]....
        /*006c*/ 	.word	0x000016c0


	//   ....[6]....
        /*0070*/ 	.word	0x000016f0


	//   ....[7]....
        /*0074*/ 	.word	0x00001710


	//   ....[8]....
        /*0078*/ 	.word	0x00001740


	//   ....[9]....
        /*007c*/ 	.word	0x00001750


	//----- nvinfo : EIATTR_VRC_CTA_INIT_COUNT
	.align		4
.L_4619:
        /*0080*/ 	.byte	0x02, 0x4a
	.zero		1
	.zero		1


	//----- nvinfo : EIATTR_EXIT_INSTR_OFFSETS
	.align		4
        /*0084*/ 	.byte	0x04, 0x1c
        /*0086*/ 	.short	(.L_4621 - .L_4620)


	//   ....[0]....
.L_4620:
        /*0088*/ 	.word	0x00000070


	//   ....[1]....
        /*008c*/ 	.word	0x000017b0


	//   ....[2]....
        /*0090*/ 	.word	0x00001860


	//----- nvinfo : EIATTR_MAX_THREADS
	.align		4
.L_4621:
        /*0094*/ 	.byte	0x04, 0x05
        /*0096*/ 	.short	(.L_4623 - .L_4622)
.L_4622:
        /*0098*/ 	.word	0x00000400
        /*009c*/ 	.word	0x00000001
        /*00a0*/ 	.word	0x00000001


	//----- nvinfo : EIATTR_CRS_STACK_SIZE
	.align		4
.L_4623:
        /*00a4*/ 	.byte	0x04, 0x1e
        /*00a6*/ 	.short	(.L_4625 - .L_4624)
.L_4624:
        /*00a8*/ 	.word	0x00000000


	//----- nvinfo : EIATTR_CBANK_PARAM_SIZE
	.align		4
.L_4625:
        /*00ac*/ 	.byte	0x03, 0x19
        /*00ae*/ 	.short	0x0128


	//----- nvinfo : EIATTR_PARAM_CBANK
	.align		4
        /*00b0*/ 	.byte	0x04, 0x0a
        /*00b2*/ 	.short	(.L_4627 - .L_4626)
	.align		4
.L_4626:
        /*00b4*/ 	.word	index@(.nv.constant0._ZN10layer_norm22ln_bwd_finalize_kernelINS_22Kernel_traits_finalizeILj3072EfffffjLb0ELj1024ELj4ENS_18Kernel_traits_baseILj3072EfffffjLj1024EEEEELb0ELb1EEEvNS_9BwdParamsE)
        /*00b8*/ 	.short	0x0380
        /*00ba*/ 	.short	0x0128


	//----- nvinfo : EIATTR_SW_WAR
	.align		4
.L_4627:
        /*00bc*/ 	.byte	0x04, 0x36
        /*00be*/ 	.short	(.L_4629 - .L_4628)
.L_4628:
        /*00c0*/ 	.word	0x00000008
.L_4629:


//--------------------- .nv.info._ZN10layer_norm13ln_bwd_kernelINS_13Kernel_traitsIfffffjLj3072ELj1ELj1ELj4ELj16ENS_18Kernel_traits_baseILj3072EfffffjLj128EEEEELb1ELb0ELb1ELb1EEEvNS_9BwdParamsE --------------------------
	.section	.nv.info._ZN10layer_norm13ln_bwd_kernelINS_13Kernel_traitsIfffffjLj3072ELj1ELj1ELj4ELj16ENS_18Kernel_traits_baseILj3072EfffffjLj128EEEEELb1ELb0ELb1ELb1EEEvNS_9BwdParamsE,"",@"SHT_CUDA_INFO"
	.sectionflags	@""
	.align	4


	//----- nvinfo : EIATTR_CUDA_API_VERSION
	.align		4
        /*0000*/ 	.byte	0x04, 0x37
        /*0002*/ 	.short	(.L_4631 - .L_4630)
.L_4630:
        /*0004*/ 	.word	0x00000082


	//----- nvinfo : EIATTR_KPARAM_INFO
	.align		4
.L_4631:
        /*0008*/ 	.byte	0x04, 0x17
        /*000a*/ 	.short	(.L_4633 - .L_4632)
.L_4632:
        /*000c*/ 	.word	0x00000000
        /*0010*/ 	.short	0x0000
        /*0012*/ 	.short	0x0000
        /*0014*/ 	.byte	0x00, 0xf0, 0xa1, 0x04


	//----- nvinfo : EIATTR_SPARSE_MMA_MASK
	.align		4
.L_4633:
        /*0018*/ 	.byte	0x03, 0x50
        /*001a*/ 	.short	0x0000


	//----- nvinfo : EIATTR_MAXREG_COUNT
	.align		4
        /*001c*/ 	.byte	0x03, 0x1b
        /*001e*/ 	.short	0x00ff


	//----- nvinfo : EIATTR_NUM_BARRIERS
	.align		4
        /*0020*/ 	.byte	0x02, 0x4c
        /*0022*/ 	.byte	0x01
	.zero		1


	//----- nvinfo : EIATTR_MERCURY_ISA_VERSION
	.align		4
        /*0024*/ 	.byte	0x03, 0x5f
        /*0026*/ 	.short	0x0101


	//----- nvinfo : EIATTR_COOP_GROUP_MASK_REGIDS
	.align		4
        /*0028*/ 	.byte	0x04, 0x29
        /*002a*/ 	.short	(.L_4635 - .L_4634)


	//   ....[0]....
.L_4634:
        /*002c*/ 	.word	0xffffffff


	//   ....[1]....
        /*0030*/ 	.word	0xffffffff


	//   ....[2]....
        /*0034*/ 	.word	0xffffffff


	//   ....[3]....
        /*0038*/ 	.word	0xffffffff


	//   ....[4]....
        /*003c*/ 	.word	0xffffffff


	//   ....[5]....
        /*0040*/ 	.word	0xffffffff


	//   ....[6]....
        /*0044*/ 	.word	0xffffffff


	//   ....[7]....
        /*0048*/ 	.word	0xffffffff


	//   ....[8]....
        /*004c*/ 	.word	0xffffffff


	//   ....[9]....
        /*0050*/ 	.word	0xffffffff


	//----- nvinfo : EIATTR_COOP_GROUP_INSTR_OFFSETS
	.align		4
.L_4635:
        /*0054*/ 	.byte	0x04, 0x28
        /*0056*/ 	.short	(.L_4637 - .L_4636)


	//   ....[0]....
.L_4636:
        /*0058*/ 	.word	0x00001980


	//   ....[1]....
        /*005c*/ 	.word	0x000019a0


	//   ....[2]....
        /*0060*/ 	.word	0x000019e0


	//   ....[3]....
        /*0064*/ 	.word	0x000019f0


	//   ....[4]....
        /*0068*/ 	.word	0x00001a20


	//   ....[5]....
        /*006c*/ 	.word	0x00001a40


	//   ....[6]....
        /*0070*/ 	.word	0x00001a70


	//   ....[7]....
        /*0074*/ 	.word	0x00001a80


	//   ....[8]....
        /*0078*/ 	.word	0x00001ab0


	//   ....[9]....
        /*007c*/ 	.word	0x00001ac0


	//----- nvinfo : EIATTR_VRC_CTA_INIT_COUNT
	.align		4
.L_4637:
        /*0080*/ 	.byte	0x02, 0x4a
	.zero		1
	.zero		1


	//----- nvinfo : EIATTR_EXIT_INSTR_OFFSETS
	.align		4
        /*0084*/ 	.byte	0x04, 0x1c
        /*0086*/ 	.short	(.L_4639 - .L_4638)


	//   ....[0]....
.L_4638:
        /*0088*/ 	.word	0x00006380


	//----- nvinfo : EIATTR_MAX_THREADS
	.align		4
.L_4639:
        /*008c*/ 	.byte	0x04, 0x05
        /*008e*/ 	.short	(.L_4641 - .L_4640)
.L_4640:
        /*0090*/ 	.word	0x00000080
        /*0094*/ 	.word	0x00000001
        /*0098*/ 	.word	0x00000001


	//----- nvinfo : EIATTR_CRS_STACK_SIZE
	.align		4
.L_4641:
        /*009c*/ 	.byte	0x04, 0x1e
        /*009e*/ 	.short	(.L_4643 - .L_4642)
.L_4642:
        /*00a0*/ 	.word	0x00000000


	//----- nvinfo : EIATTR_CBANK_PARAM_SIZE
	.align		4
.L_4643:
        /*00a4*/ 	.byte	0x03, 0x19
        /*00a6*/ 	.short	0x0128


	//----- nvinfo : EIATTR_PARAM_CBANK
	.align		4
        /*00a8*/ 	.byte	0x04, 0x0a
        /*00aa*/ 	.short	(.L_4645 - .L_4644)
	.align		4
.L_4644:
        /*00ac*/ 	.word	index@(.nv.constant0._ZN10layer_norm13ln_bwd_kernelINS_13Kernel_traitsIfffffjLj3072ELj1ELj1ELj4ELj16ENS_18Kernel_traits_baseILj3072EfffffjLj128EEEEELb1ELb0ELb1ELb1EEEvNS_9BwdParamsE)
        /*00b0*/ 	.short	0x0380
        /*00b2*/ 	.short	0x0128


	//----- nvinfo : EIATTR_SW_WAR
	.align		4
.L_4645:
        /*00b4*/ 	.byte	0x04, 0x36
        /*00b6*/ 	.short	(.L_4647 - .L_4646)
.L_4646:
        /*00b8*/ 	.word	0x00000008
.L_4647:


//--------------------- .nv.info._ZN10layer_norm13ln_bwd_kernelINS_13Kernel_traitsIfffffjLj3072ELj1ELj1ELj4ELj16ENS_18Kernel_traits_baseILj3072EfffffjLj128EEEEELb1ELb1ELb0ELb0EEEvNS_9BwdParamsE --------------------------
	.section	.nv.info._ZN10layer_norm13ln_bwd_kernelINS_13Kernel_traitsIfffffjLj3072ELj1ELj1ELj4ELj16ENS_18Kernel_traits_baseILj3072EfffffjLj128EEEEELb1ELb1ELb0ELb0EEEvNS_9BwdParamsE,"",@"SHT_CUDA_INFO"
	.sectionflags	@""
	.align	4


	//----- nvinfo : EIATTR_CUDA_API_VERSION
	.align		4
        /*0000*/ 	.byte	0x04, 0x37
        /*0002*/ 	.short	(.L_4649 - .L_4648)
.L_4648:
        /*0004*/ 	.word	0x00000082


	//----- nvinfo : EIATTR_KPARAM_INFO
	.align		4
.L_4649:
        /*0008*/ 	.byte	0x04, 0x17
        /*000a*/ 	.short	(.L_4651 - .L_4650)
.L_4650:
        /*000c*/ 	.word	0x00000000
        /*0010*/ 	.short	0x0000
        /*0012*/ 	.short	0x0000
        /*0014*/ 	.byte	0x00, 0xf0, 0xa1, 0x04


	//----- nvinfo : EIATTR_SPARSE_MMA_MASK
	.align		4
.L_4651:
        /*0018*/ 	.byte	0x03, 0x50
        /*001a*/ 	.short	0x0000


	//----- nvinfo : EIATTR_MAXREG_COUNT
	.align		4
        /*001c*/ 	.byte	0x03, 0x1b
        /*001e*/ 	.short	0x00ff


	//----- nvinfo : EIATTR_NUM_BARRIERS
	.align		4
        /*0020*/ 	.byte	0x02, 0x4c
        /*0022*/ 	.byte	0x01
	.zero		1


	//----- nvinfo : EIATTR_MERCURY_ISA_VERSION
	.align		4
        /*0024*/ 	.byte	0x03, 0x5f
        /*0026*/ 	.short	0x0101


	//----- nvinfo : EIATTR_COOP_GROUP_MASK_REGIDS
	.align		4
        /*0028*/ 	.byte	0x04, 0x29
        /*002a*/ 	.short	(.L_4653 - .L_4652)


	//   ....[0]....
.L_4652:
        /*002c*/ 	.word	0xffffffff


	//   ....[1]....
        /*0030*/ 	.word	0xffffffff


	//   ....[2]....
        /*0034*/ 	.word	0xffffffff


	//   ....[3]....
        /*0038*/ 	.word	0xffffffff


	//   ....[4]....
        /*003c*/ 	.word	0xffffffff


	//   ....[5]....
        /*0040*/ 	.word	0xffffffff


	//   ....[6]....
        /*0044*/ 	.word	0xffffffff


	//   ....[7]....
        /*0048*/ 	.word	0xffffffff


	//   ....[8]....
        /*004c*/ 	.word	0xffffffff


	//   ....[9]....
        /*0050*/ 	.word	0xffffffff


	//----- nvinfo : EIATTR_COOP_GROUP_INSTR_OFFSETS
	.align		4
.L_4653:
        /*0054*/ 	.byte	0x04, 0x28
        /*0056*/ 	.short	(.L_4655 - .L_4654)


	//   ....[0]....
.L_4654:
        /*0058*/ 	.word	0x00001c00


	//   ....[1]....
        /*005c*/ 	.word	0x00001c30


	//   ....[2]....
        /*0060*/ 	.word	0x00001c60


	//   ....[3]....
        /*0064*/ 	.word	0x00001c70


	//   ....[4]....
        /*0068*/ 	.word	0x00001ca0


	//   ....[5]....
        /*006c*/ 	.word	0x00001cb0


	//   ....[6]....
        /*0070*/ 	.word	0x00001ce0


	//   ....[7]....
        /*0074*/ 	.word	0x00001cf0


	//   ....[8]....
        /*0078*/ 	.word	0x00001d20


	//   ....[9]....
        /*007c*/ 	.word	0x00001d30


	//----- nvinfo : EIATTR_VRC_CTA_INIT_COUNT
	.align		4
.L_4655:
        /*0080*/ 	.byte	0x02, 0x4a
	.zero		1
	.zero		1


	//----- nvinfo : EIATTR_EXIT_INSTR_OFFSETS
	.align		4
        /*0084*/ 	.byte	0x04, 0x1c
        /*0086*/ 	.short	(.L_4657 - .L_4656)


	//   ....[0]....
.L_4656:
        /*0088*/ 	.word	0x00007350


	//   ....[1]....
        /*008c*/ 	.word	0x000073f0


	//----- nvinfo : EIATTR_MAX_THREADS
	.align		4
.L_4657:
        /*0090*/ 	.byte	0x04, 0x05
        /*0092*/ 	.short	(.L_4659 - .L_4658)
.L_4658:
        /*0094*/ 	.word	0x00000080
        /*0098*/ 	.word	0x00000001
        /*009c*/ 	.word	0x00000001


	//----- nvinfo : EIATTR_CRS_STACK_SIZE
	.align		4
.L_4659:
        /*00a0*/ 	.byte	0x04, 0x1e
        /*00a2*/ 	.short	(.L_4661 - .L_4660)
.L_4660:
        /*00a4*/ 	.word	0x00000000


	//----- nvinfo : EIATTR_CBANK_PARAM_SIZE
	.align		4
.L_4661:
        /*00a8*/ 	.byte	0x03, 0x19
        /*00aa*/ 	.short	0x0128


	//----- nvinfo : EIATTR_PARAM_CBANK
	.align		4
        /*00ac*/ 	.byte	0x04, 0x0a
        /*00ae*/ 	.short	(.L_4663 - .L_4662)
	.align		4
.L_4662:
        /*00b0*/ 	.word	index@(.nv.constant0._ZN10layer_norm13ln_bwd_kernelINS_13Kernel_traitsIfffffjLj3072ELj1ELj1ELj4ELj16ENS_18Kernel_traits_baseILj3072EfffffjLj128EEEEELb1ELb1ELb0ELb0EEEvNS_9BwdParamsE)
        /*00b4*/ 	.short	0x0380
        /*00b6*/ 	.short	0x0128


	//----- nvinfo : EIATTR_SW_WAR
	.align		4
.L_4663:
        /*00b8*/ 	.byte	0x04, 0x36
        /*00ba*/ 	.short	(.L_4665 - .L_4664)
.L_4664:
        /*00bc*/ 	.word	0x00000008
.L_4665:


//--------------------- .nv.info._ZN10layer_norm13ln_bwd_kernelINS_13Kernel_traitsIfffffjLj3072ELj1ELj1ELj4ELj16ENS_18Kernel_traits_baseILj3072EfffffjLj128EEEEELb1ELb1ELb0ELb1EEEvNS_9BwdParamsE --------------------------
	.section	.nv.info._ZN10layer_norm13ln_bwd_kernelINS_13Kernel_traitsIfffffjLj3072ELj1ELj1ELj4ELj16ENS_18Kernel_traits_baseILj3072EfffffjLj128EEEEELb1ELb1ELb0ELb1EEEvNS_9BwdParamsE,"",@"SHT_CUDA_INFO"
	.sectionflags	@""
	.align	4


	//----- nvinfo : EIATTR_CUDA_API_VERSION
	.align		4
        /*0000*/ 	.byte	0x04, 0x37
        /*0002*/ 	.short	(.L_4667 - .L_4666)
.L_4666:
        /*0004*/ 	.word	0x00000082


	//----- nvinfo : EIATTR_KPARAM_INFO
	.align		4
.L_4667:
        /*0008*/ 	.byte	0x04, 0x17
        /*000a*/ 	.short	(.L_4669 - .L_4668)
.L_4668:
        /*000c*/ 	.word	0x00000000
        /*0010*/ 	.short	0x0000
        /*0012*/ 	.short	0x0000
        /*0014*/ 	.byte	0x00, 0xf0, 0xa1, 0x04


	//----- nvinfo : EIATTR_SPARSE_MMA_MASK
	.align		4
.L_4669:
        /*0018*/ 	.byte	0x03, 0x50
        /*001a*/ 	.short	0x0000


	//----- nvinfo : EIATTR_MAXREG_COUNT
	.align		4
        /*001c*/ 	.byte	0x03, 0x1b
        /*001e*/ 	.short	0x00ff


	//----- nvinfo : EIATTR_NUM_BARRIERS
	.align		4
        /*0020*/ 	.byte	0x02, 0x4c
        /*0022*/ 	.byte	0x01
	.zero		1


	//----- nvinfo : EIATTR_MERCURY_ISA_VERSION
	.align		4
        /*0024*/ 	.byte	0x03, 0x5f
        /*0026*/ 	.short	0x0101


	//----- nvinfo : EIATTR_COOP_GROUP_MASK_REGIDS
	.align		4
        /*0028*/ 	.byte	0x04, 0x29
        /*002a*/ 	.short	(.L_4671 - .L_4670)


	//   ....[0]....
.L_4670:
        /*002c*/ 	.word	0xffffffff


	//   ....[1]....
        /*0030*/ 	.word	0xffffffff


	//   ....[2]....
        /*0034*/ 	.word	0xffffffff


	//   ....[3]....
        /*0038*/ 	.word	0xffffffff


	//   ....[4]....
        /*003c*/ 	.word	0xffffffff


	//   ....[5]....
        /*0040*/ 	.word	0xffffffff


	//   ....[6]....
        /*0044*/ 	.word	0xffffffff


	//   ....[7]....
        /*0048*/ 	.word	0xffffffff


	//   ....[8]....
        /*004c*/ 	.word	0xffffffff


	//   ....[9]....
        /*0050*/ 	.word	0xffffffff


	//----- nvinfo : EIATTR_COOP_GROUP_INSTR_OFFSETS
	.align		4
.L_4671:
        /*0054*/ 	.byte	0x04, 0x28
        /*0056*/ 	.short	(.L_4673 - .L_4672)


	//   ....[0]....
.L_4672:
        /*0058*/ 	.word	0x00001300


	//   ....[1]....
        /*005c*/ 	.word	0x00001310


	//   ....[2]....
        /*0060*/ 	.word	0x00001360


	//   ....[3]....
        /*0064*/ 	.word	0x00001370


	//   ....[4]....
        /*0068*/ 	.word	0x000013c0


	//   ....[5]....
        /*006c*/ 	.word	0x000013d0


	//   ....[6]....
        /*0070*/ 	.word	0x00001410


	//   ....[7]....
        /*0074*/ 	.word	0x00001420


	//   ....[8]....
        /*0078*/ 	.word	0x00001480


	//   ....[9]....
        /*007c*/ 	.word	0x00001490


	//----- nvinfo : EIATTR_VRC_CTA_INIT_COUNT
	.align		4
.L_4673:
        /*0080*/ 	.byte	0x02, 0x4a
	.zero		1
	.zero		1


	//----- nvinfo : EIATTR_EXIT_INSTR_OFFSETS
	.align		4
        /*0084*/ 	.byte	0x04, 0x1c
        /*0086*/ 	.short	(.L_4675 - .L_4674)


	//   ....[0]....
.L_4674:
        /*0088*/ 	.word	0x00006520


	//----- nvinfo : EIATTR_MAX_THREADS
	.align		4
.L_4675:
        /*008c*/ 	.byte	0x04, 0x05
        /*008e*/ 	.short	(.L_4677 - .L_4676)
.L_4676:
        /*0090*/ 	.word	0x00000080
        /*0094*/ 	.word	0x00000001
        /*0098*/ 	.word	0x00000001


	//----- nvinfo : EIATTR_CBANK_PARAM_SIZE
	.align		4
.L_4677:
        /*009c*/ 	.byte	0x03, 0x19
        /*009e*/ 	.short	0x0128


	//----- nvinfo : EIATTR_PARAM_CBANK
	.align		4
        /*00a0*/ 	.byte	0x04, 0x0a
        /*00a2*/ 	.short	(.L_4679 - .L_4678)
	.align		4
.L_4678:
        /*00a4*/ 	.word	index@(.nv.constant0._ZN10layer_norm13ln_bwd_kernelINS_13Kernel_traitsIfffffjLj3072ELj1ELj1ELj4ELj16ENS_18Kernel_traits_baseILj3072EfffffjLj128EEEEELb1ELb1ELb0ELb1EEEvNS_9BwdParamsE)
        /*00a8*/ 	.short	0x0380
        /*00aa*/ 	.short	0x0128


	//----- nvinfo : EIATTR_SW_WAR
	.align		4
.L_4679:
        /*00ac*/ 	.byte	0x04, 0x36
        /*00ae*/ 	.short	(.L_4681 - .L_4680)
.L_4680:
        /*00b0*/ 	.word	0x00000008
.L_4681:


//--------------------- .nv.info._ZN10layer_norm22ln_bwd_finalize_kernelINS_22Kernel_traits_finalizeILj3072EfffffjLb1ELj1024ELj4ENS_18Kernel_traits_baseILj3072EfffffjLj1024EEEEELb1ELb0EEEvNS_9BwdParamsE --------------------------
	.section	.nv.info._ZN10layer_norm22ln_bwd_finalize_kernelINS_22Kernel_traits_finalizeILj3072EfffffjLb1ELj1024ELj4ENS_18Kernel_traits_baseILj3072EfffffjLj1024EEEEELb1ELb0EEEvNS_9BwdParamsE,"",@"SHT_CUDA_INFO"
	.sectionflags	@""
	.align	4


	//----- nvinfo : EIATTR_CUDA_API_VERSION
	.align		4
        /*0000*/ 	.byte	0x04, 0x37
        /*0002*/ 	.short	(.L_4683 - .L_4682)
.L_4682:
        /*0004*/ 	.word	0x00000082


	//----- nvinfo : EIATTR_KPARAM_INFO
	.align		4
.L_4683:
        /*0008*/ 	.byte	0x04, 0x17
        /*000a*/ 	.short	(.L_4685 - .L_4684)
.L_4684:
        /*000c*/ 	.word	0x00000000
        /*0010*/ 	.short	0x0000
        /*0012*/ 	.short	0x0000
        /*0014*/ 	.byte	0x00, 0xf0, 0xa1, 0x04


	//----- nvinfo : EIATTR_SPARSE_MMA_MASK
	.align		4
.L_4685:
        /*0018*/ 	.byte	0x03, 0x50
        /*001a*/ 	.short	0x0000


	//----- nvinfo : EIATTR_MAXREG_COUNT
	.align		4
        /*001c*/ 	.byte	0x03, 0x1b
        /*001e*/ 	.short	0x0040


	//----- nvinfo : EIATTR_NUM_BARRIERS
	.align		4
        /*0020*/ 	.byte	0x02, 0x4c
        /*0022*/ 	.byte	0x01
	.zero		1


	//----- nvinfo : EIATTR_MERCURY_ISA_VERSION
	.align		4
        /*0024*/ 	.byte	0x03, 0x5f
        /*0026*/ 	.short	0x0101


	//----- nvinfo : EIATTR_COOP_GROUP_MASK_REGIDS
	.align		4
        /*0028*/ 	.byte	0x04, 0x29
        /*002a*/ 	.short	(.L_4687 - .L_4686)


	//   ....[0]....
.L_4686:
        /*002c*/ 	.word	0xffffffff


	//   ....[1]....
        /*0030*/ 	.word	0xffffffff


	//   ....[2]....
        /*0034*/ 	.word	0xffffffff


	//   ....[3]....
        /*0038*/ 	.word	0xffffffff


	//   ....[4]....
        /*003c*/ 	.word	0xffffffff


	//   ....[5]....
        /*0040*/ 	.word	0xffffffff


	//   ....[6]....
        /*0044*/ 	.word	0xffffffff


	//   ....[7]....
        /*0048*/ 	.word	0xffffffff


	//   ....[8]....
        /*004c*/ 	.word	0xffffffff


	//   ....[9]....
        /*0050*/ 	.word	0xffffffff


	//   ....[10]....
        /*0054*/ 	.word	0xffffffff


	//   ....[11]....
        /*0058*/ 	.word	0xffffffff


	//   ....[12]....
        /*005c*/ 	.word	0xffffffff


	//   ....[13]....
        /*0060*/ 	.word	0xffffffff


	//   ....[14]....
        /*0064*/ 	.word	0xffffffff


	//----- nvinfo : EIATTR_COOP_GROUP_INSTR_OFFSETS
	.align		4
.L_4687:
        /*0068*/ 	.byte	0x04, 0x28
        /*006a*/ 	.short	(.L_4689 - .L_4688)


	//   ....[0]....
.L_4688:
        /*006c*/ 	.word	0x00001040


	//   ....[1]....
        /*0070*/ 	.word	0x00001050


	//   ....[2]....
        /*0074*/ 	.word	0x00001060


	//   ....[3]....
        /*0078*/ 	.word	0x00001090


	//   ....[4]....
        /*007c*/ 	.word	0x000010b0


	//   ....[5]....
        /*0080*/ 	.word	0x000010c0


	//   ....[6]....
        /*0084*/ 	.word	0x000010f0


	//   ....[7]....
        /*0088*/ 	.word	0x00001110


	//   ....[8]....
        /*008c*/ 	.word	0x00001120


	//   ....[9]....
        /*0090*/ 	.word	0x00001160


	//   ....[10]....
        /*0094*/ 	.word	0x00001190


	//   ....[11]....
        /*0098*/ 	.word	0x000011a0


	//   ....[12]....
        /*009c*/ 	.word	0x000011e0


	//   ....[13]....
        /*00a0*/ 	.word	0x00001200


	//   ....[14]....
        /*00a4*/ 	.word	0x00001210


	//----- nvinfo : EIATTR_VRC_CTA_INIT_COUNT
	.align		4
.L_4689:
        /*00a8*/ 	.byte	0x02, 0x4a
	.zero		1
	.zero		1


	//----- nvinfo : EIATTR_EXIT_INSTR_OFFSETS
	.align		4
        /*00ac*/ 	.byte	0x04, 0x1c
        /*00ae*/ 	.short	(.L_4691 - .L_4690)


	//   ....[0]....
.L_4690:
        /*00b0*/ 	.word	0x00000060


	//   ....[1]....
        /*00b4*/ 	.word	0x00001290


	//   ....[2]....
        /*00b8*/ 	.word	0x000012c0


	//   ....[3]....
        /*00bc*/ 	.word	0x000013a0


	//----- nvinfo : EIATTR_MAX_THREADS
	.align		4
.L_4691:
        /*00c0*/ 	.byte	0x04, 0x05
        /*00c2*/ 	.short	(.L_4693 - .L_4692)
.L_4692:
        /*00c4*/ 	.word	0x00000400
        /*00c8*/ 	.word	0x00000001
        /*00cc*/ 	.word	0x00000001


	//----- nvinfo : EIATTR_CRS_STACK_SIZE
	.align		4
.L_4693:
        /*00d0*/ 	.byte	0x04, 0x1e
        /*00d2*/ 	.short	(.L_4695 - .L_4694)
.L_4694:
        /*00d4*/ 	.word	0x00000000


	//----- nvinfo : EIATTR_CBANK_PARAM_SIZE
	.align		4
.L_4695:
        /*00d8*/ 	.byte	0x03, 0x19
        /*00da*/ 	.short	0x0128


	//----- nvinfo : EIATTR_PARAM_CBANK
	.align		4
        /*00dc*/ 	.byte	0x04, 0x0a
        /*00de*/ 	.short	(.L_4697 - .L_4696)
	.align		4
.L_4696:
        /*00e0*/ 	.word	index@(.nv.constant0._ZN10layer_norm22ln_bwd_finalize_kernelINS_22Kernel_traits_finalizeILj3072EfffffjLb1ELj1024ELj4ENS_18Kernel_traits_baseILj3072EfffffjLj1024EEEEELb1ELb0EEEvNS_9BwdParamsE)
        /*00e4*/ 	.short	0x0380
        /*00e6*/ 	.short	0x0128


	//----- nvinfo : EIATTR_SW_WAR
	.align		4
.L_4697:
        /*00e8*/ 	.byte	0x04, 0x36
        /*00ea*/ 	.short	(.L_4699 - .L_4698)
.L_4698:
        /*00ec*/ 	.word	0x00000008
.L_4699:


//--------------------- .nv.info._ZN10layer_norm13ln_bwd_kernelINS_13Kernel_traitsIfffffjLj3072ELj1ELj1ELj4ELj16ENS_18Kernel_traits_baseILj3072EfffffjLj128EEEEELb1ELb1ELb1ELb0EEEvNS_9BwdParamsE --------------------------
	.section	.nv.info._ZN10layer_norm13ln_bwd_kernelINS_13Kernel_traitsIfffffjLj3072ELj1ELj1ELj4ELj16ENS_18Kernel_traits_baseILj3072EfffffjLj128EEEEELb1ELb1ELb1ELb0EEEvNS_9BwdParamsE,"",@"SHT_CUDA_INFO"
	.sectionflags	@""
	.align	4


	//----- nvinfo : EIATTR_CUDA_API_VERSION
	.align		4
        /*0000*/ 	.byte	0x04, 0x37
        /*0002*/ 	.short	(.L_4701 - .L_4700)
.L_4700:
        /*0004*/ 	.word	0x00000082


	//----- nvinfo : EIATTR_KPARAM_INFO
	.align		4
.L_4701:
        /*0008*/ 	.byte	0x04, 0x17
        /*000a*/ 	.short	(.L_4703 - .L_4702)
.L_4702:
        /*000c*/ 	.word	0x00000000
        /*0010*/ 	.short	0x0000
        /*0012*/ 	.short	0x0000
        /*0014*/ 	.byte	0x00, 0xf0, 0xa1, 0x04


	//----- nvinfo : EIATTR_SPARSE_MMA_MASK
	.align		4
.L_4703:
        /*0018*/ 	.byte	0x03, 0x50
        /*001a*/ 	.short	0x0000


	//----- nvinfo : EIATTR_MAXREG_COUNT
	.align		4
        /*001c*/ 	.byte	0x03, 0x1b
        /*001e*/ 	.short	0x00ff


	//----- nvinfo : EIATTR_NUM_BARRIERS
	.align		4
        /*0020*/ 	.byte	0x02, 0x4c
        /*0022*/ 	.byte	0x01
	.zero		1


	//----- nvinfo : EIATTR_MERCURY_ISA_VERSION
	.align		4
        /*0024*/ 	.byte	0x03, 0x5f
        /*0026*/ 	.short	0x0101


	//----- nvinfo : EIATTR_COOP_GROUP_MASK_REGIDS
	.align		4
        /*0028*/ 	.byte	0x04, 0x29
        /*002a*/ 	.short	(.L_4705 - .L_4704)


	//   ....[0]....
.L_4704:
        /*002c*/ 	.word	0xffffffff


	//   ....[1]....
        /*0030*/ 	.word	0xffffffff


	//   ....[2]....
        /*0034*/ 	.word	0xffffffff


	//   ....[3]....
        /*0038*/ 	.word	0xffffffff


	//   ....[4]....
        /*003c*/ 	.word	0xffffffff


	//   ....[5]....
        /*0040*/ 	.word	0xffffffff


	//   ....[6]....
        /*0044*/ 	.word	0xffffffff


	//   ....[7]....
        /*0048*/ 	.word	0xffffffff


	//   ....[8]....
        /*004c*/ 	.word	0xffffffff


	//   ....[9]....
        /*0050*/ 	.word	0xffffffff


	//----- nvinfo : EIATTR_COOP_GROUP_INSTR_OFFSETS
	.align		4
.L_4705:
        /*0054*/ 	.byte	0x04, 0x28
        /*0056*/ 	.short	(.L_4707 - .L_4706)


	//   ....[0]....
.L_4706:
        /*0058*/ 	.word	0x000024e0


	//   ....[1]....
        /*005c*/ 	.word	0x00002510


	//   ....[2]....
        /*0060*/ 	.word	0x00002540


	//   ....[3]....
        /*0064*/ 	.word	0x00002550


	//   ....[4]....
        /*0068*/ 	.word	0x00002580


	//   ....[5]....
        /*006c*/ 	.word	0x00002590


	//   ....[6]....
        /*0070*/ 	.word	0x000025c0


	//   ....[7]....
        /*0074*/ 	.word	0x000025d0


	//   ....[8]....
        /*0078*/ 	.word	0x00002600


	//   ....[9]....
        /*007c*/ 	.word	0x00002610


	//----- nvinfo : EIATTR_VRC_CTA_INIT_COUNT
	.align		4
.L_4707:
        /*0080*/ 	.byte	0x02, 0x4a
	.zero		1
	.zero		1


	//----- nvinfo : EIATTR_EXIT_INSTR_OFFSETS
	.align		4
        /*0084*/ 	.byte	0x04, 0x1c
        /*0086*/ 	.short	(.L_4709 - .L_4708)


	//   ....[0]....
.L_4708:
        /*0088*/ 	.word	0x000092b0


	//   ....[1]....
        /*008c*/ 	.word	0x00009350


	//----- nvinfo : EIATTR_MAX_THREADS
	.align		4
.L_4709:
        /*0090*/ 	.byte	0x04, 0x05
        /*0092*/ 	.short	(.L_4711 - .L_4710)
.L_4710:
        /*0094*/ 	.word	0x00000080
        /*0098*/ 	.word	0x00000001
        /*009c*/ 	.word	0x00000001


	//----- nvinfo : EIATTR_CRS_STACK_SIZE
	.align		4
.L_4711:
        /*00a0*/ 	.byte	0x04, 0x1e
        /*00a2*/ 	.short	(.L_4713 - .L_4712)
.L_4712:
        /*00a4*/ 	.word	0x00000000


	//----- nvinfo : EIATTR_CBANK_PARAM_SIZE
	.align		4
.L_4713:
        /*00a8*/ 	.byte	0x03, 0x19
        /*00aa*/ 	.short	0x0128


	//----- nvinfo : EIATTR_PARAM_CBANK
	.align		4
        /*00ac*/ 	.byte	0x04, 0x0a
        /*00ae*/ 	.short	(.L_4715 - .L_4714)
	.align		4
.L_4714:
        /*00b0*/ 	.word	index@(.nv.constant0._ZN10layer_norm13ln_bwd_kernelINS_13Kernel_traitsIfffffjLj3072ELj1ELj1ELj4ELj16ENS_18Kernel_traits_baseILj3072EfffffjLj128EEEEELb1ELb1ELb1ELb0EEEvNS_9BwdParamsE)
        /*00b4*/ 	.short	0x0380
        /*00b6*/ 	.short	0x0128


	//----- nvinfo : EIATTR_SW_WAR
	.align		4
.L_4715:
        /*00b8*/ 	.byte	0x04, 0x36
        /*00ba*/ 	.short	(.L_4717 - .L_4716)
.L_4716:
        /*00bc*/ 	.word	0x00000008
.L_4717:


//--------------------- .nv.info._ZN10layer_norm22ln_bwd_finalize_kernelINS_22Kernel_traits_finalizeILj3072EfffffjLb1ELj1024ELj4ENS_18Kernel_traits_baseILj3072EfffffjLj1024EEEEELb1ELb1EEEvNS_9BwdParamsE --------------------------
	.section	.nv.info._ZN10layer_norm22ln_bwd_finalize_kernelINS_22Kernel_traits_finalizeILj3072EfffffjLb1ELj1024ELj4ENS_18Kernel_traits_baseILj3072EfffffjLj1024EEEEELb1ELb1EEEvNS_9BwdParamsE,"",@"SHT_CUDA_INFO"
	.sectionflags	@""
	.align	4


	//----- nvinfo : EIATTR_CUDA_API_VERSION
	.align		4
        /*0000*/ 	.byte	0x04, 0x37
        /*0002*/ 	.short	(.L_4719 - .L_4718)
.L_4718:
        /*0004*/ 	.word	0x00000082


	//----- nvinfo : EIATTR_KPARAM_INFO
	.align		4
.L_4719:
        /*0008*/ 	.byte	0x04, 0x17
        /*000a*/ 	.short	(.L_4721 - .L_4720)
.L_4720:
        /*000c*/ 	.word	0x00000000
        /*0010*/ 	.short	0x0000
        /*0012*/ 	.short	0x0000
        /*0014*/ 	.byte	0x00, 0xf0, 0xa1, 0x04


	//----- nvinfo : EIATTR_SPARSE_MMA_MASK
	.align		4
.L_4721:
        /*0018*/ 	.byte	0x03, 0x50
        /*001a*/ 	.short	0x0000


	//----- nvinfo : EIATTR_MAXREG_COUNT
	.align		4
        /*001c*/ 	.byte	0x03, 0x1b
        /*001e*/ 	.short	0x0040


	//----- nvinfo : EIATTR_NUM_BARRIERS
	.align		4
        /*0020*/ 	.byte	0x02, 0x4c
        /*0022*/ 	.byte	0x01
	.zero		1


	//----- nvinfo : EIATTR_MERCURY_ISA_VERSION
	.align		4
        /*0024*/ 	.byte	0x03, 0x5f
        /*0026*/ 	.short	0x0101


	//----- nvinfo : EIATTR_COOP_GROUP_MASK_REGIDS
	.align		4
        /*0028*/ 	.byte	0x04, 0x29
        /*002a*/ 	.short	(.L_4723 - .L_4722)


	//   ....[0]....
.L_4722:
        /*002c*/ 	.word	0xffffffff


	//   ....[1]....
        /*0030*/ 	.word	0xffffffff


	//   ....[2]....
        /*0034*/ 	.word	0xffffffff


	//   ....[3]....
        /*0038*/ 	.word	0xffffffff


	//   ....[4]....
        /*003c*/ 	.word	0xffffffff


	//   ....[5]....
        /*0040*/ 	.word	0xffffffff


	//   ....[6]....
        /*0044*/ 	.word	0xffffffff


	//   ....[7]....
        /*0048*/ 	.word	0xffffffff


	//   ....[8]....
        /*004c*/ 	.word	0xffffffff


	//   ....[9]....
        /*0050*/ 	.word	0xffffffff


	//   ....[10]....
        /*0054*/ 	.word	0xffffffff


	//   ....[11]....
        /*0058*/ 	.word	0xffffffff


	//   ....[12]....
        /*005c*/ 	.word	0xffffffff


	//   ....[13]....
        /*0060*/ 	.word	0xffffffff


	//   ....[14]....
        /*0064*/ 	.word	0xffffffff


	//----- nvinfo : EIATTR_COOP_GROUP_INSTR_OFFSETS
	.align		4
.L_4723:
        /*0068*/ 	.byte	0x04, 0x28
        /*006a*/ 	.short	(.L_4725 - .L_4724)


	//   ....[0]....
.L_4724:
        /*006c*/ 	.word	0x00001090


	//   ....[1]....
        /*0070*/ 	.word	0x000010a0


	//   ....[2]....
        /*0074*/ 	.word	0x000010b0


	//   ....[3]....
        /*0078*/ 	.word	0x000010e0


	//   ....[4]....
        /*007c*/ 	.word	0x00001100


	//   ....[5]....
        /*0080*/ 	.word	0x00001110


	//   ....[6]....
        /*0084*/ 	.word	0x00001140


	//   ....[7]....
        /*0088*/ 	.word	0x00001160


	//   ....[8]....
        /*008c*/ 	.word	0x00001170


	//   ....[9]....
        /*0090*/ 	.word	0x000011a0


	//   ....[10]....
        /*0094*/ 	.word	0x000011c0


	//   ....[11]....
        /*0098*/ 	.word	0x000011d0


	//   ....[12]....
        /*009c*/ 	.word	0x00001210


	//   ....[13]....
        /*00a0*/ 	.word	0x00001230


	//   ....[14]....
        /*00a4*/ 	.word	0x00001240


	//----- nvinfo : EIATTR_VRC_CTA_INIT_COUNT
	.align		4
.L_4725:
        /*00a8*/ 	.byte	0x02, 0x4a
	.zero		1
	.zero		1


	//----- nvinfo : EIATTR_EXIT_INSTR_OFFSETS
	.align		4
        /*00ac*/ 	.byte	0x04, 0x1c
        /*00ae*/ 	.short	(.L_4727 - .L_4726)


	//   ....[0]....
.L_4726:
        /*00b0*/ 	.word	0x00000060


	//   ....[1]....
        /*00b4*/ 	.word	0x000012c0


	//   ....[2]....
        /*00b8*/ 	.word	0x000013b0


	//----- nvinfo : EIATTR_MAX_THREADS
	.align		4
.L_4727:
        /*00bc*/ 	.byte	0x04, 0x05
        /*00be*/ 	.short	(.L_4729 - .L_4728)
.L_4728:
        /*00c0*/ 	.word	0x00000400
        /*00c4*/ 	.word	0x00000001
        /*00c8*/ 	.word	0x00000001


	//----- nvinfo : EIATTR_CRS_STACK_SIZE
	.align		4
.L_4729:
        /*00cc*/ 	.byte	0x04, 0x1e
        /*00ce*/ 	.short	(.L_4731 - .L_4730)
.L_4730:
        /*00d0*/ 	.word	0x00000000


	//----- nvinfo : EIATTR_CBANK_PARAM_SIZE
	.align		4
.L_4731:
        /*00d4*/ 	.byte	0x03, 0x19
        /*00d6*/ 	.short	0x0128


	//----- nvinfo : EIATTR_PARAM_CBANK
	.align		4
        /*00d8*/ 	.byte	0x04, 0x0a
        /*00da*/ 	.short	(.L_4733 - .L_4732)
	.align		4
.L_4732:
        /*00dc*/ 	.word	index@(.nv.constant0._ZN10layer_norm22ln_bwd_finalize_kernelINS_22Kernel_traits_finalizeILj3072EfffffjLb1ELj1024ELj4ENS_18Kernel_traits_baseILj3072EfffffjLj1024EEEEELb1ELb1EEEvNS_9BwdParamsE)
        /*00e0*/ 	.short	0x0380
        /*00e2*/ 	.short	0x0128


	//----- nvinfo : EIATTR_SW_WAR
	.align		4
.L_4733:
        /*00e4*/ 	.byte	0x04, 0x36
        /*00e6*/ 	.short	(.L_4735 - .L_4734)
.L_4734:
        /*00e8*/ 	.word	0x00000008
.L_4735:


//--------------------- .nv.info._ZN10layer_norm13ln_bwd_kernelINS_13Kernel_traitsIfffffjLj3072ELj1ELj1ELj4ELj16ENS_18Kernel_traits_baseILj3072EfffffjLj128EEEEELb1ELb1ELb1ELb1EEEvNS_9BwdParamsE --------------------------
	.section	.nv.info._ZN10layer_norm13ln_bwd_kernelINS_13Kernel_traitsIfffffjLj3072ELj1ELj1ELj4ELj16ENS_18Kernel_traits_baseILj3072EfffffjLj128EEEEELb1ELb1ELb1ELb1EEEvNS_9BwdParamsE,"",@"SHT_CUDA_INFO"
	.sectionflags	@""
	.align	4


	//----- nvinfo : EIATTR_CUDA_API_VERSION
	.align		4
        /*0000*/ 	.byte	0x04, 0x37
        /*0002*/ 	.short	(.L_4737 - .L_4736)
.L_4736:
        /*0004*/ 	.word	0x00000082


	//----- nvinfo : EIATTR_KPARAM_INFO
	.align		4
.L_4737:
        /*0008*/ 	.byte	0x04, 0x17
        /*000a*/ 	.short	(.L_4739 - .L_4738)
.L_4738:
        /*000c*/ 	.word	0x00000000
        /*0010*/ 	.short	0x0000
        /*0012*/ 	.short	0x0000
        /*0014*/ 	.byte	0x00, 0xf0, 0xa1, 0x04


	//----- nvinfo : EIATTR_SPARSE_MMA_MASK
	.align		4
.L_4739:
        /*0018*/ 	.byte	0x03, 0x50
        /*001a*/ 	.short	0x0000


	//----- nvinfo : EIATTR_MAXREG_COUNT
	.align		4
        /*001c*/ 	.byte	0x03, 0x1b
        /*001e*/ 	.short	0x00ff


	//----- nvinfo : EIATTR_NUM_BARRIERS
	.align		4
        /*0020*/ 	.byte	0x02, 0x4c
        /*0022*/ 	.byte	0x01
	.zero		1


	//----- nvinfo : EIATTR_MERCURY_ISA_VERSION
	.align		4
        /*0024*/ 	.byte	0x03, 0x5f
        /*0026*/ 	.short	0x0101


	//----- nvinfo : EIATTR_COOP_GROUP_MASK_REGIDS
	.align		4
        /*0028*/ 	.byte	0x04, 0x29
        /*002a*/ 	.short	(.L_4741 - .L_4740)


	//   ....[0]....
.L_4740:
        /*002c*/ 	.word	0xffffffff


	//   ....[1]....
        /*0030*/ 	.word	0xffffffff


	//   ....[2]....
        /*0034*/ 	.word	0xffffffff


	//   ....[3]....
        /*0038*/ 	.word	0xffffffff


	//   ....[4]....
        /*003c*/ 	.word	0xffffffff


	//   ....[5]....
        /*0040*/ 	.word	0xffffffff


	//   ....[6]....
        /*0044*/ 	.word	0xffffffff


	//   ....[7]....
        /*0048*/ 	.word	0xffffffff


	//   ....[8]....
        /*004c*/ 	.word	0xffffffff


	//   ....[9]....
        /*0050*/ 	.word	0xffffffff


	//----- nvinfo : EIATTR_COOP_GROUP_INSTR_OFFSETS
	.align		4
.L_4741:
        /*0054*/ 	.byte	0x04, 0x28
        /*0056*/ 	.short	(.L_4743 - .L_4742)


	//   ....[0]....
.L_4742:
        /*0058*/ 	.word	0x00001a50


	//   ....[1]....
        /*005c*/ 	.word	0x00001a80


	//   ....[2]....
        /*0060*/ 	.word	0x00001af0


	//   ....[3]....
        /*0064*/ 	.word	0x00001b10


	//   ....[4]....
        /*0068*/ 	.word	0x00001b60


	//   ....[5]....
        /*006c*/ 	.word	0x00001b90


	//   ....[6]....
        /*0070*/ 	.word	0x00001c00


	//   ....[7]....
        /*0074*/ 	.word	0x00001c30


	//   ....[8]....
        /*0078*/ 	.word	0x00001c80


	//   ....[9]....
        /*007c*/ 	.word	0x00001ca0


	//----- nvinfo : EIATTR_VRC_CTA_INIT_COUNT
	.align		4
.L_4743:
        /*0080*/ 	.byte	0x02, 0x4a
	.zero		1
	.zero		1


	//----- nvinfo : EIATTR_EXIT_INSTR_OFFSETS
	.align		4
        /*0084*/ 	.byte	0x04, 0x1c
        /*0086*/ 	.short	(.L_4745 - .L_4744)


	//   ....[0]....
.L_4744:
        /*0088*/ 	.word	0x000077c0


	//----- nvinfo : EIATTR_MAX_THREADS
	.align		4
.L_4745:
        /*008c*/ 	.byte	0x04, 0x05
        /*008e*/ 	.short	(.L_4747 - .L_4746)
.L_4746:
        /*0090*/ 	.word	0x00000080
        /*0094*/ 	.word	0x00000001
        /*0098*/ 	.word	0x00000001


	//----- nvinfo : EIATTR_CBANK_PARAM_SIZE
	.align		4
.L_4747:
        /*009c*/ 	.byte	0x03, 0x19
        /*009e*/ 	.short	0x0128


	//----- nvinfo : EIATTR_PARAM_CBANK
	.align		4
        /*00a0*/ 	.byte	0x04, 0x0a
        /*00a2*/ 	.short	(.L_4749 - .L_4748)
	.align		4
.L_4748:
        /*00a4*/ 	.word	index@(.nv.constant0._ZN10layer_norm13ln_bwd_kernelINS_13Kernel_traitsIfffffjLj3072ELj1ELj1ELj4ELj16ENS_18Kernel_traits_baseILj3072EfffffjLj128EEEEELb1ELb1ELb1ELb1EEEvNS_9BwdParamsE)
        /*00a8*/ 	.short	0x0380
        /*00aa*/ 	.short	0x0128


	//----- nvinfo : EIATTR_SW_WAR
	.align		4
.L_4749:
        /*00ac*/ 	.byte	0x04, 0x36
        /*00ae*/ 	.short	(.L_4751 - .L_4750)
.L_4750:
        /*00b0*/ 	.word	0x00000008
.L_4751:


//--------------------- .nv.callgraph             --------------------------
	.section	.nv.callgraph,"",@"SHT_CUDA_CALLGRAPH"
	.align	4
	.sectionentsize	8
	.align		4
        /*0000*/ 	.word	0x00000000
	.align		4
        /*0004*/ 	.word	0xffffffff
	.align		4
        /*0008*/ 	.word	0x00000000
	.align		4
        /*000c*/ 	.word	0xfffffffe
	.align		4
        /*0010*/ 	.word	0x00000000
	.align		4
        /*0014*/ 	.word	0xfffffffd
	.align		4
        /*0018*/ 	.word	0x00000000
	.align		4
        /*001c*/ 	.word	0xfffffffc


//--------------------- .text._ZN10layer_norm13ln_bwd_kernelINS_13Kernel_traitsI13__nv_bfloat16S2_S2_S2_fjLj3072ELj1ELj1ELj4ELj16ENS_18Kernel_traits_baseILj3072ES2_S2_S2_S2_fjLj128EEEEELb0ELb0ELb0ELb0EEEvNS_9BwdParamsE --------------------------
	.section	.text._ZN10layer_norm13ln_bwd_kernelINS_13Kernel_traitsI13__nv_bfloat16S2_S2_S2_fjLj3072ELj1ELj1ELj4ELj16ENS_18Kernel_traits_baseILj3072ES2_S2_S2_S2_fjLj128EEEEELb0ELb0ELb0ELb0EEEvNS_9BwdParamsE,"ax",@progbits
	.align	128
        .global         _ZN10layer_norm13ln_bwd_kernelINS_13Kernel_traitsI13__nv_bfloat16S2_S2_S2_fjLj3072ELj1ELj1ELj4ELj16ENS_18Kernel_traits_baseILj3072ES2_S2_S2_S2_fjLj128EEEEELb0ELb0ELb0ELb0EEEvNS_9BwdParamsE
        .type           _ZN10layer_norm13ln_bwd_kernelINS_13Kernel_traitsI13__nv_bfloat16S2_S2_S2_fjLj3072ELj1ELj1ELj4ELj16ENS_18Kernel_traits_baseILj3072ES2_S2_S2_S2_fjLj128EEEEELb0ELb0ELb0ELb0EEEvNS_9BwdParamsE,@function
        .size           _ZN10layer_norm13ln_bwd_kernelINS_13Kernel_traitsI13__nv_bfloat16S2_S2_S2_fjLj3072ELj1ELj1ELj4ELj16ENS_18Kernel_traits_baseILj3072ES2_S2_S2_S2_fjLj128EEEEELb0ELb0ELb0ELb0EEEvNS_9BwdParamsE,(.L_x_10654 - _ZN10layer_norm13ln_bwd_kernelINS_13Kernel_traitsI13__nv_bfloat16S2_S2_S2_fjLj3072ELj1ELj1ELj4ELj16ENS_18Kernel_traits_baseILj3072ES2_S2_S2_S2_fjLj128EEEEELb0ELb0ELb0ELb0EEEvNS_9BwdParamsE)
        .other          _ZN10layer_norm13ln_bwd_kernelINS_13Kernel_traitsI13__nv_bfloat16S2_S2_S2_fjLj3072ELj1ELj1ELj4ELj16ENS_18Kernel_traits_baseILj3072ES2_S2_S2_S2_fjLj128EEEEELb0ELb0ELb0ELb0EEEvNS_9BwdParamsE,@"STO_CUDA_ENTRY STV_DEFAULT"
_ZN10layer_norm13ln_bwd_kernelINS_13Kernel_traitsI13__nv_bfloat16S2_S2_S2_fjLj3072ELj1ELj1ELj4ELj16ENS_18Kernel_traits_baseILj3072ES2_S2_S2_S2_fjLj128EEEEELb0ELb0ELb0ELb0EEEvNS_9BwdParamsE:
.text._ZN10layer_norm13ln_bwd_kernelINS_13Kernel_traitsI13__nv_bfloat16S2_S2_S2_fjLj3072ELj1ELj1ELj4ELj16ENS_18Kernel_traits_baseILj3072ES2_S2_S2_S2_fjLj128EEEEELb0ELb0ELb0ELb0EEEvNS_9BwdParamsE:
[----:B------:R-:W-:Y:S01]  /*0000*/  LDC R1, c[0x0][0x37c] ;  /* 0x0000df00ff017b82 */ /* 0x000fe20000000800 */
[----:B------:R-:W0:Y:S01]  /*0010*/  S2R R0, SR_TID.X ;  /* 0x0000000000007919 */ /* 0x000e220000002100 */
[----:B------:R-:W1:Y:S01]  /*0020*/  LDCU UR6, c[0x0][0x388] ;  /* 0x00007100ff0677ac */ /* 0x000e620008000800 */
[----:B------:R-:W2:Y:S01]  /*0030*/  LDCU.64 UR14, c[0x0][0x358] ;  /* 0x00006b00ff0e77ac */ /* 0x000ea20008000a00 */
[----:B-1----:R-:W-:-:S04]  /*0040*/  USHF.R.S32.HI UR4, URZ, 0x1f, UR6 ;  /* 0x0000001fff047899 */ /* 0x002fc80008011406 */
[----:B------:R-:W-:-:S06]  /*0050*/  ULEA.HI UR4, UR4, UR6, URZ, 0x3 ;  /* 0x0000000604047291 */ /* 0x000fcc000f8f18ff */
[----:B------:R-:W-:Y:S02]  /*0060*/  MOV R2, UR4 ;  /* 0x0000000400027c02 */ /* 0x000fe40008000f00 */
[----:B0-----:R-:W-:Y:S02]  /*0070*/  LOP3.LUT R113, R0, 0x7f, RZ, 0x3c, !PT ;  /* 0x0000007f00717812 */ /* 0x001fe400078e3cff */
[----:B------:R-:W-:Y:S01]  /*0080*/  MOV R11, R0 ;  /* 0x00000000000b7202 */ /* 0x000fe20000000f00 */
[----:B------:R-:W0:Y:S01]  /*0090*/  S2UR UR7, SR_CTAID.X ;  /* 0x00000000000779c3 */ /* 0x000e220000002500 */
[----:B------:R-:W-:Y:S01]  /*00a0*/  LEA.HI.SX32 R113, R2, R113, 0x1d ;  /* 0x0000007102717211 */ /* 0x000fe200078feaff */
[----:B------:R-:W0:Y:S03]  /*00b0*/  LDCU UR4, c[0x0][0x384] ;  /* 0x00007080ff0477ac */ /* 0x000e260008000800 */
[----:B------:R-:W-:-:S02]  /*00c0*/  ISETP.GE.U32.AND P3, PT, R113, 0x80, PT ;  /* 0x000000807100780c */ /* 0x000fc40003f66070 */
[C---:B------:R-:W-:Y:S02]  /*00d0*/  ISETP.GE.U32.AND P2, PT, R113.reuse, 0x100, PT ;  /* 0x000001007100780c */ /* 0x040fe40003f46070 */
[----:B------:R-:W-:-:S09]  /*00e0*/  ISETP.GE.U32.AND P1, PT, R113, 0x180, PT ;  /* 0x000001807100780c */ /* 0x000fd20003f26070 */
[----:B------:R-:W1:Y:S08]  /*00f0*/  @P3 LDC.64 R2, c[0x0][0x3d0] ;  /* 0x0000f400ff023b82 */ /* 0x000e700000000a00 */
[----:B------:R-:W3:Y:S08]  /*0100*/  @P2 LDC.64 R4, c[0x0][0x3d0] ;  /* 0x0000f400ff042b82 */ /* 0x000ef00000000a00 */
[----:B------:R-:W4:Y:S01]  /*0110*/  @P1 LDC.64 R8, c[0x0][0x3d0] ;  /* 0x0000f400ff081b82 */ /* 0x000f220000000a00 */
[C---:B-1----:R-:W-:Y:S01]  /*0120*/  @P3 IMAD.WIDE.U32 R2, R11.reuse, 0x10, R2 ;  /* 0x000000100b023825 */ /* 0x042fe200078e0002 */
[----:B------:R-:W-:-:S04]  /*0130*/  @P3 LOP3.LUT R11, R11, 0x80, RZ, 0xfc, !PT ;  /* 0x000000800b0b3812 */ /* 0x000fc800078efcff */
[----:B--2---:R1:W5:Y:S01]  /*0140*/  @P3 LDG.E.128 R24, desc[UR14][R2.64] ;  /* 0x0000000e02183981 */ /* 0x004362000c1e1d00 */
[C---:B---3--:R-:W-:Y:S01]  /*0150*/  @P2 IMAD.WIDE.U32 R6, R11.reuse, 0x10, R4 ;  /* 0x000000100b062825 */ /* 0x048fe200078e0004 */
[----:B------:R-:W-:-:S04]  /*0160*/  @P2 IADD3 R11, PT, PT, R11, 0x80, RZ ;  /* 0x000000800b0b2810 */ /* 0x000fc80007ffe0ff */
[----:B------:R1:W5:Y:S01]  /*0170*/  @P2 LDG.E.128 R28, desc[UR14][R6.64] ;  /* 0x0000000e061c2981 */ /* 0x000362000c1e1d00 */
[----:B----4-:R-:W-:-:S05]  /*0180*/  @P1 IMAD.WIDE.U32 R4, R11, 0x10, R8 ;  /* 0x000000100b041825 */ /* 0x010fca00078e0008 */
[----:B------:R1:W5:Y:S01]  /*0190*/  @P1 LDG.E.128 R32, desc[UR14][R4.64] ;  /* 0x0000000e04201981 */ /* 0x000362000c1e1d00 */
[----:B0-----:R-:W-:Y:S01]  /*01a0*/  UISETP.GE.AND UP0, UPT, UR7, UR4, UPT ;  /* 0x000000040700728c */ /* 0x001fe2000bf06270 */
[----:B------:R-:W-:Y:S02]  /*01b0*/  CS2R R36, SRZ ;  /* 0x0000000000247805 */ /* 0x000fe4000001ff00 */
[----:B------:R-:W-:Y:S02]  /*01c0*/  CS2R R38, SRZ ;  /* 0x0000000000267805 */ /* 0x000fe4000001ff00 */
[----:B------:R-:W-:Y:S02]  /*01d0*/  CS2R R40, SRZ ;  /* 0x0000000000287805 */ /* 0x000fe4000001ff00 */
[----:B------:R-:W-:Y:S02]  /*01e0*/  CS2R R42, SRZ ;  /* 0x00000000002a7805 */ /* 0x000fe4000001ff00 */
[----:B------:R-:W-:-:S02]  /*01f0*/  CS2R R60, SRZ ;  /* 0x00000000003c7805 */ /* 0x000fc4000001ff00 */
[----:B------:R-:W-:Y:S02]  /*0200*/  CS2R R62, SRZ ;  /* 0x00000000003e7805 */ /* 0x000fe4000001ff00 */
        /* <DEDUP_REMOVED lines=17> */
[----:B------:R-:W-:Y:S01]  /*0320*/  CS2R R74, SRZ ;  /* 0x00000000004a7805 */ /* 0x000fe2000001ff00 */
[----:B-1----:R-:W-:Y:S06]  /*0330*/  BRA.U UP0, `(.L_x_0) ;  /* 0x0000004100b07547 */ /* 0x002fec000b800000 */
[----:B------:R-:W0:Y:S01]  /*0340*/  LDCU.64 UR4, c[0x0][0x3e0] ;  /* 0x00007c00ff0477ac */ /* 0x000e220008000a00 */
[----:B-----5:R-:W-:Y:S02]  /*0350*/  PRMT R2, R27, 0x7632, R2 ;  /* 0x000076321b027816 */ /* 0x020fe40000000002 */
[----:B------:R-:W-:Y:S02]  /*0360*/  CS2R R36, SRZ ;  /* 0x0000000000247805 */ /* 0x000fe4000001ff00 */
[----:B------:R-:W-:Y:S02]  /*0370*/  PRMT R3, R26, 0x7632, R3 ;  /* 0x000076321a037816 */ /* 0x000fe40000000003 */
[----:B------:R-:W-:Y:S02]  /*0380*/  CS2R R38, SRZ ;  /* 0x0000000000267805 */ /* 0x000fe4000001ff00 */
[----:B------:R-:W-:Y:S02]  /*0390*/  PRMT R4, R25, 0x7632, R4 ;  /* 0x0000763219047816 */ /* 0x000fe40000000004 */
[----:B------:R-:W-:-:S02]  /*03a0*/  CS2R R40, SRZ ;  /* 0x0000000000287805 */ /* 0x000fc4000001ff00 */
[----:B------:R-:W-:Y:S02]  /*03b0*/  PRMT R5, R24, 0x7632, R5 ;  /* 0x0000763218057816 */ /* 0x000fe40000000005 */
        /* <DEDUP_REMOVED lines=9> */
[----:B------:R-:W-:Y:S01]  /*0450*/  PRMT R10, R35, 0x7632, R10 ;  /* 0x00007632230a7816 */ /* 0x000fe2000000000a */
[----:B0-----:R-:W-:Y:S01]  /*0460*/  UISETP.NE.U32.AND UP0, UPT, UR4, URZ, UPT ;  /* 0x000000ff0400728c */ /* 0x001fe2000bf05070 */
[----:B------:R-:W-:-:S02]  /*0470*/  PRMT R11, R34, 0x7632, R11 ;  /* 0x00007632220b7816 */ /* 0x000fc4000000000b */
[----:B------:R-:W-:Y:S02]  /*0480*/  CS2R R44, SRZ ;  /* 0x00000000002c7805 */ /* 0x000fe4000001ff00 */
[----:B------:R-:W-:Y:S02]  /*0490*/  PRMT R12, R33, 0x7632, R12 ;  /* 0x00007632210c7816 */ /* 0x000fe4000000000c */
[----:B------:R-:W-:Y:S02]  /*04a0*/  CS2R R46, SRZ ;  /* 0x00000000002e7805 */ /* 0x000fe4000001ff00 */
[----:B------:R-:W-:Y:S02]  /*04b0*/  PRMT R13, R32, 0x7632, R13 ;  /* 0x00007632200d7816 */ /* 0x000fe4000000000d */
        /* <DEDUP_REMOVED lines=13> */
[----:B------:R-:W-:Y:S01]  /*0590*/  CS2R R74, SRZ ;  /* 0x00000000004a7805 */ /* 0x000fe2000001ff00 */
[----:B------:R-:W-:Y:S01]  /*05a0*/  UPLOP3.LUT UP2, UPT, UPT, UPT, UPT, 0x40, 0x4 ;  /* 0x000000000004789c */ /* 0x000fe20003f4e870 */
[----:B------:R-:W0:Y:S01]  /*05b0*/  LDCU UR6, c[0x0][0x388] ;  /* 0x00007100ff0677ac */ /* 0x000e220008000800 */
[----:B------:R-:W-:Y:S01]  /*05c0*/  UISETP.NE.AND.EX UP0, UPT, UR5, URZ, UPT, UP0 ;  /* 0x000000ff0500728c */ /* 0x000fe2000bf05300 */
[----:B------:R-:W1:Y:S01]  /*05d0*/  LDCU.U8 UR16, c[0x0][0x410] ;  /* 0x00008200ff1077ac */ /* 0x000e620008000000 */
[----:B------:R-:W2:Y:S01]  /*05e0*/  LDCU UR17, c[0x0][0x400] ;  /* 0x00008000ff1177ac */ /* 0x000ea20008000800 */
[----:B------:R-:W3:Y:S01]  /*05f0*/  LDCU.64 UR18, c[0x0][0x438] ;  /* 0x00008700ff1277ac */ /* 0x000ee20008000a00 */
[----:B------:R-:W4:Y:S01]  /*0600*/  LDCU.64 UR20, c[0x0][0x478] ;  /* 0x00008f00ff1477ac */ /* 0x000f220008000a00 */
[----:B------:R-:W0:Y:S01]  /*0610*/  LDCU.128 UR8, c[0x0][0x3c0] ;  /* 0x00007800ff0877ac */ /* 0x000e220008000c00 */
[----:B------:R-:W0:Y:S05]  /*0620*/  LDCU.64 UR22, c[0x0][0x380] ;  /* 0x00007000ff1677ac */ /* 0x000e2a0008000a00 */
.L_x_31:
[----:B-----5:R-:W5:Y:S01]  /*0630*/  @UP0 LDCU.64 UR4, c[0x0][0x3e0] ;  /* 0x00007c00ff0407ac */ /* 0x020f620008000a00 */
[----:B------:R-:W-:Y:S01]  /*0640*/  PLOP3.LUT P0, PT, PT, PT, UP0, 0x80, 0x8 ;  /* 0x000000000008781c */ /* 0x000fe20003f0f008 */
[----:B0-----:R-:W-:-:S06]  /*0650*/  UIMAD.WIDE UR12, UR7, 0x4, UR8 ;  /* 0x00000004070c78a5 */ /* 0x001fcc000f8e0208 */
[----:B-1234-:R-:W-:Y:S02]  /*0660*/  MOV R98, UR12 ;  /* 0x0000000c00627c02 */ /* 0x01efe40008000f00 */
[----:B------:R-:W-:-:S05]  /*0670*/  MOV R99, UR13 ;  /* 0x0000000d00637c02 */ /* 0x000fca0008000f00 */
[----:B------:R-:W2:Y:S01]  /*0680*/  LDG.E R98, desc[UR14][R98.64] ;  /* 0x0000000e62627981 */ /* 0x000ea2000c1e1900 */
[----:B-----5:R-:W-:-:S06]  /*0690*/  @UP0 UIMAD.WIDE UR4, UR7, 0x2, UR4 ;  /* 0x00000002070408a5 */ /* 0x020fcc000f8e0204 */
[----:B------:R-:W-:Y:S02]  /*06a0*/  MOV R96, UR4 ;  /* 0x0000000400607c02 */ /* 0x000fe40008000f00 */
[----:B------:R-:W-:Y:S01]  /*06b0*/  MOV R97, UR5 ;  /* 0x0000000500617c02 */ /* 0x000fe20008000f00 */
[----:B------:R-:W-:-:S04]  /*06c0*/  UIMAD.WIDE UR4, UR7, 0x4, UR10 ;  /* 0x00000004070478a5 */ /* 0x000fc8000f8e020a */
[----:B------:R-:W5:Y:S02]  /*06d0*/  @P0 LDG.E.U16 R96, desc[UR14][R96.64] ;  /* 0x0000000e60600981 */ /* 0x000f64000c1e1500 */
[----:B------:R-:W-:Y:S02]  /*06e0*/  MOV R100, UR4 ;  /* 0x0000000400647c02 */ /* 0x000fe40008000f00 */
[----:B------:R-:W-:-:S05]  /*06f0*/  MOV R101, UR5 ;  /* 0x0000000500657c02 */ /* 0x000fca0008000f00 */
[----:B------:R-:W3:Y:S01]  /*0700*/  LDG.E R100, desc[UR14][R100.64] ;  /* 0x0000000e64647981 */ /* 0x000ee2000c1e1900 */
[----:B------:R-:W0:Y:S01]  /*0710*/  S2R R0, SR_TID.X ;  /* 0x0000000000007919 */ /* 0x000e220000002100 */
[----:B------:R-:W-:Y:S01]  /*0720*/  UIMAD UR4, UR7, UR6, URZ ;  /* 0x00000006070472a4 */ /* 0x000fe2000f8e02ff */
[----:B------:R-:W-:-:S03]  /*0730*/  ISETP.GE.U32.AND P3, PT, R113, 0x80, PT ;  /* 0x000000807100780c */ /* 0x000fc60003f66070 */
[----:B------:R-:W-:Y:S01]  /*0740*/  USHF.R.S32.HI UR5, URZ, 0x1f, UR4 ;  /* 0x0000001fff057899 */ /* 0x000fe20008011404 */
[----:B-1----:R-:W-:-:S03]  /*0750*/  ISETP.NE.AND P4, PT, RZ, UR16, PT ;  /* 0x00000010ff007c0c */ /* 0x002fc6000bf85270 */
[----:B------:R-:W-:Y:S01]  /*0760*/  ULEA.HI UR5, UR5, UR4, URZ, 0x3 ;  /* 0x0000000405057291 */ /* 0x000fe2000f8f18ff */
[----:B------:R-:W-:Y:S01]  /*0770*/  BSSY.RECONVERGENT B0, `(.L_x_1) ;  /* 0x0000072000007945 */ /* 0x000fe20003800200 */
[----:B------:R-:W-:-:S04]  /*0780*/  UMOV UR12, 0x3f800000 ;  /* 0x3f800000000c7882 */ /* 0x000fc80000000000 */
[----:B------:R-:W-:Y:S02]  /*0790*/  MOV R115, UR5 ;  /* 0x0000000500737c02 */ /* 0x000fe40008000f00 */
[----:B------:R-:W-:Y:S02]  /*07a0*/  CS2R R148, SRZ ;  /* 0x0000000000947805 */ /* 0x000fe4000001ff00 */
[C---:B------:R-:W-:Y:S02]  /*07b0*/  ISETP.GE.U32.AND P2, PT, R113.reuse, 0x100, PT ;  /* 0x000001007100780c */ /* 0x040fe40003f46070 */
[----:B------:R-:W-:Y:S02]  /*07c0*/  ISETP.GE.U32.AND P1, PT, R113, 0x180, PT ;  /* 0x000001807100780c */ /* 0x000fe40003f26070 */
[----:B0-----:R-:W-:-:S04]  /*07d0*/  LEA.HI.SX32 R115, R115, R0, 0x1d ;  /* 0x0000000073737211 */ /* 0x001fc800078feaff */
[----:B------:R-:W-:Y:S02]  /*07e0*/  MOV R151, R115 ;  /* 0x0000007300977202 */ /* 0x000fe40000000f00 */
[----:B--2---:R-:W-:Y:S02]  /*07f0*/  FSEL R102, R98, RZ, !P4 ;  /* 0x000000ff62667208 */ /* 0x004fe40006000000 */
[----:B-----5:R-:W-:Y:S02]  /*0800*/  @P0 R2UR UR13, R96 ;  /* 0x00000000600d02ca */ /* 0x020fe400000e0000 */
[----:B------:R-:W-:Y:S02]  /*0810*/  R2UR UR4, R102 ;  /* 0x00000000660472ca */ /* 0x000fe400000e0000 */
[----:B---3--:R-:W-:-:S09]  /*0820*/  R2UR UR24, R100 ;  /* 0x00000000641872ca */ /* 0x008fd200000e0000 */
[----:B------:R-:W-:Y:S01]  /*0830*/  @UP0 USHF.L.U32 UR12, UR13, 0x10, URZ ;  /* 0x000000100d0c0899 */ /* 0x000fe200080006ff */
[----:B------:R-:W-:Y:S11]  /*0840*/  @!P3 BRA `(.L_x_2) ;  /* 0x000000040090b947 */ /* 0x000ff60003800000 */
[----:B------:R-:W0:Y:S08]  /*0850*/  LDC.64 R96, c[0x0][0x3a8] ;  /* 0x0000ea00ff607b82 */ /* 0x000e300000000a00 */
[----:B------:R-:W1:Y:S01]  /*0860*/  LDC.64 R100, c[0x0][0x428] ;  /* 0x00010a00ff647b82 */ /* 0x000e620000000a00 */
[----:B0-----:R-:W-:-:S06]  /*0870*/  IMAD.WIDE.U32 R96, R115, 0x10, R96 ;  /* 0x0000001073607825 */ /* 0x001fcc00078e0060 */
[----:B------:R-:W2:Y:S01]  /*0880*/  LDG.E.128 R96, desc[UR14][R96.64] ;  /* 0x0000000e60607981 */ /* 0x000ea2000c1e1d00 */
[----:B-1----:R-:W-:-:S06]  /*0890*/  IMAD.WIDE.U32 R100, R115, 0x10, R100 ;  /* 0x0000001073647825 */ /* 0x002fcc00078e0064 */
[----:B------:R-:W3:Y:S01]  /*08a0*/  LDG.E.128 R100, desc[UR14][R100.64] ;  /* 0x0000000e64647981 */ /* 0x000ee2000c1e1d00 */
[----:B------:R-:W-:-:S04]  /*08b0*/  ISETP.NE.U32.AND P0, PT, RZ, UR18, PT ;  /* 0x00000012ff007c0c */ /* 0x000fc8000bf05070 */
[----:B------:R-:W-:-:S13]  /*08c0*/  ISETP.NE.AND.EX P0, PT, RZ, UR19, PT, P0 ;  /* 0x00000013ff007c0c */ /* 0x000fda000bf05300 */
[----:B------:R-:W0:Y:S01]  /*08d0*/  @P0 LDC.64 R132, c[0x0][0x438] ;  /* 0x00010e00ff840b82 */ /* 0x000e220000000a00 */
[----:B------:R-:W-:Y:S02]  /*08e0*/  SHF.L.U32 R145, R24, 0x10, RZ ;  /* 0x0000001018917819 */ /* 0x000fe400000006ff */
[----:B------:R-:W-:Y:S02]  /*08f0*/  SHF.L.U32 R141, R25, 0x10, RZ ;  /* 0x00000010198d7819 */ /* 0x000fe400000006ff */
[----:B------:R-:W-:Y:S01]  /*0900*/  SHF.L.U32 R144, R5, 0x10, RZ ;  /* 0x0000001005907819 */ /* 0x000fe200000006ff */
[----:B0-----:R-:W-:-:S05]  /*0910*/  @P0 IMAD.WIDE.U32 R132, R115, 0x10, R132 ;  /* 0x0000001073840825 */ /* 0x001fca00078e0084 */
[----:B------:R0:W5:Y:S01]  /*0920*/  @P0 LDG.E.128 R80, desc[UR14][R132.64] ;  /* 0x0000000e84500981 */ /* 0x000162000c1e1d00 */
[----:B------:R-:W-:Y:S02]  /*0930*/  IADD3 R151, PT, PT, R115, 0x80, RZ ;  /* 0x0000008073977810 */ /* 0x000fe40007ffe0ff */
[----:B--2---:R-:W-:Y:S02]  /*0940*/  SHF.L.U32 R135, R96, 0x10, RZ ;  /* 0x0000001060877819 */ /* 0x004fe400000006ff */
[----:B------:R-:W-:Y:S02]  /*0950*/  SHF.L.U32 R137, R97, 0x10, RZ ;  /* 0x0000001061897819 */ /* 0x000fe400000006ff */
[----:B------:R-:W-:Y:S01]  /*0960*/  SHF.L.U32 R139, R98, 0x10, RZ ;  /* 0x00000010628b7819 */ /* 0x000fe200000006ff */
[----:B------:R-:W-:Y:S01]  /*0970*/  FADD.FTZ R135, R135, -UR4 ;  /* 0x8000000487877e21 */ /* 0x000fe20008010000 */
[----:B------:R-:W-:Y:S01]  /*0980*/  PRMT R134, R96, 0x7632, R134 ;  /* 0x0000763260867816 */ /* 0x000fe20000000086 */
[----:B------:R-:W-:Y:S01]  /*0990*/  FADD.FTZ R137, R137, -UR4 ;  /* 0x8000000489897e21 */ /* 0x000fe20008010000 */
[C---:B---3--:R-:W-:Y:S01]  /*09a0*/  PRMT R136, R100.reuse, 0x7632, R136 ;  /* 0x0000763264887816 */ /* 0x048fe20000000088 */
[----:B------:R-:W-:Y:S01]  /*09b0*/  FMUL.FTZ R147, R135, UR24 ;  /* 0x0000001887937c20 */ /* 0x000fe20008410000 */
[----:B------:R-:W-:Y:S01]  /*09c0*/  SHF.L.U32 R100, R100, 0x10, RZ ;  /* 0x0000001064647819 */ /* 0x000fe200000006ff */
[----:B------:R-:W-:Y:S01]  /*09d0*/  FMUL.FTZ R143, R137, UR24 ;  /* 0x00000018898f7c20 */ /* 0x000fe20008410000 */
[----:B0-----:R-:W-:Y:S01]  /*09e0*/  PRMT R132, R101, 0x7632, R132 ;  /* 0x0000763265847816 */ /* 0x001fe20000000084 */
[----:B------:R-:W-:Y:S01]  /*09f0*/  FADD.FTZ R139, R139, -UR4 ;  /* 0x800000048b8b7e21 */ /* 0x000fe20008010000 */
[----:B------:R-:W-:Y:S01]  /*0a00*/  SHF.L.U32 R101, R101, 0x10, RZ ;  /* 0x0000001065657819 */ /* 0x000fe200000006ff */
[-C--:B------:R-:W-:Y:S01]  /*0a10*/  FMUL.FTZ R145, R145, R100.reuse ;  /* 0x0000006491917220 */ /* 0x080fe20000410000 */
[----:B------:R-:W-:Y:S01]  /*0a20*/  SHF.L.U32 R140, R99, 0x10, RZ ;  /* 0x00000010638c7819 */ /* 0x000fe200000006ff */
[----:B------:R-:W-:Y:S01]  /*0a30*/  FADD.FTZ R52, R52, R100 ;  /* 0x0000006434347221 */ /* 0x000fe20000010000 */
[----:B------:R-:W-:Y:S01]  /*0a40*/  SHF.L.U32 R134, R134, 0x10, RZ ;  /* 0x0000001086867819 */ /* 0x000fe200000006ff */
[----:B------:R-:W-:Y:S01]  /*0a50*/  FFMA.FTZ R36, R147, R100, R36 ;  /* 0x0000006493247223 */ /* 0x000fe20000010024 */
[----:B------:R-:W-:Y:S01]  /*0a60*/  PRMT R96, R99, 0x7632, R96 ;  /* 0x0000763263607816 */ /* 0x000fe20000000060 */
[-C--:B------:R-:W-:Y:S01]  /*0a70*/  FMUL.FTZ R141, R141, R101.reuse ;  /* 0x000000658d8d7220 */ /* 0x080fe20000410000 */
[----:B------:R-:W-:Y:S01]  /*0a80*/  SHF.L.U32 R133, R102, 0x10, RZ ;  /* 0x0000001066857819 */ /* 0x000fe200000006ff */
[----:B------:R-:W-:Y:S01]  /*0a90*/  FADD.FTZ R54, R54, R101 ;  /* 0x0000006536367221 */ /* 0x000fe20000010000 */
[----:B------:R-:W-:Y:S01]  /*0aa0*/  PRMT R99, R103, 0x7632, R99 ;  /* 0x0000763267637816 */ /* 0x000fe20000000063 */
[----:B------:R-:W-:Y:S01]  /*0ab0*/  FFMA.FTZ R38, R143, R101, R38 ;  /* 0x000000658f267223 */ /* 0x000fe20000010026 */
[----:B------:R-:W-:Y:S01]  /*0ac0*/  SHF.L.U32 R100, R26, 0x10, RZ ;  /* 0x000000101a647819 */ /* 0x000fe200000006ff */
[----:B------:R-:W-:Y:S01]  /*0ad0*/  FMUL.FTZ R139, R139, UR24 ;  /* 0x000000188b8b7c20 */ /* 0x000fe20008410000 */
[----:B------:R-:W-:Y:S01]  /*0ae0*/  PRMT R138, R97, 0x7632, R138 ;  /* 0x00007632618a7816 */ /* 0x000fe2000000008a */
[----:B------:R-:W-:Y:S01]  /*0af0*/  FADD.FTZ R135, R140, -UR4 ;  /* 0x800000048c877e21 */ /* 0x000fe20008010000 */
[----:B------:R-:W-:Y:S01]  /*0b00*/  SHF.L.U32 R103, R103, 0x10, RZ ;  /* 0x0000001067677819 */ /* 0x000fe200000006ff */
[----:B------:R-:W-:Y:S01]  /*0b10*/  FADD.FTZ R134, R134, -UR4 ;  /* 0x8000000486867e21 */ /* 0x000fe20008010000 */
[----:B------:R-:W-:Y:S01]  /*0b20*/  SHF.L.U32 R101, R27, 0x10, RZ ;  /* 0x000000101b657819 */ /* 0x000fe200000006ff */
[-C--:B------:R-:W-:Y:S01]  /*0b30*/  FMUL.FTZ R137, R100, R133.reuse ;  /* 0x0000008564897220 */ /* 0x080fe20000410000 */
[----:B------:R-:W-:Y:S01]  /*0b40*/  PRMT R97, R98, 0x7632, R97 ;  /* 0x0000763262617816 */ /* 0x000fe20000000061 */
[----:B------:R-:W-:Y:S01]  /*0b50*/  FADD.FTZ R56, R56, R133 ;  /* 0x0000008538387221 */ /* 0x000fe20000010000 */
[----:B------:R-:W-:Y:S01]  /*0b60*/  SHF.L.U32 R136, R136, 0x10, RZ ;  /* 0x0000001088887819 */ /* 0x000fe200000006ff */
[----:B------:R-:W-:Y:S01]  /*0b70*/  FFMA.FTZ R40, R139, R133, R40 ;  /* 0x000000858b287223 */ /* 0x000fe20000010028 */
[----:B------:R-:W-:Y:S01]  /*0b80*/  FMUL.FTZ R135, R135, UR24 ;  /* 0x0000001887877c20 */ /* 0x000fe20008410000 */
[----:B------:R-:W-:Y:S01]  /*0b90*/  PRMT R98, R102, 0x7632, R98 ;  /* 0x0000763266627816 */ /* 0x000fe20000000062 */
[----:B------:R-:W-:Y:S01]  /*0ba0*/  FMUL.FTZ R133, R101, R103 ;  /* 0x0000006765857220 */ /* 0x000fe20000410000 */
[----:B------:R-:W-:Y:S01]  /*0bb0*/  SHF.L.U32 R138, R138, 0x10, RZ ;  /* 0x000000108a8a7819 */ /* 0x000fe200000006ff */
[----:B------:R-:W-:Y:S01]  /*0bc0*/  FMUL.FTZ R146, R134, UR24 ;  /* 0x0000001886927c20 */ /* 0x000fe20008410000 */
[----:B------:R-:W-:Y:S01]  /*0bd0*/  SHF.L.U32 R100, R97, 0x10, RZ ;  /* 0x0000001061647819 */ /* 0x000fe200000006ff */
[----:B------:R-:W-:Y:S01]  /*0be0*/  FMUL.FTZ R144, R144, R136 ;  /* 0x0000008890907220 */ /* 0x000fe20000410000 */
[----:B------:R-:W-:Y:S01]  /*0bf0*/  FADD.FTZ R97, RZ, R145 ;  /* 0x00000091ff617221 */ /* 0x000fe20000010000 */
[----:B------:R-:W-:Y:S01]  /*0c00*/  FFMA.FTZ R101, R147, R145, RZ ;  /* 0x0000009193657223 */ /* 0x000fe200000100ff */
[----:B------:R-:W-:Y:S01]  /*0c10*/  FADD.FTZ R58, R58, R103 ;  /* 0x000000673a3a7221 */ /* 0x000fe20000010000 */
[----:B------:R-:W-:Y:S01]  /*0c20*/  FFMA.FTZ R42, R135, R103, R42 ;  /* 0x00000067872a7223 */ /* 0x000fe2000001002a */
[----:B------:R-:W-:Y:S01]  /*0c30*/  SHF.L.U32 R140, R4, 0x10, RZ ;  /* 0x00000010048c7819 */ /* 0x000fe200000006ff */
[----:B------:R-:W-:Y:S01]  /*0c40*/  FADD.FTZ R138, R138, -UR4 ;  /* 0x800000048a8a7e21 */ /* 0x000fe20008010000 */
[----:B------:R-:W-:Y:S01]  /*0c50*/  SHF.L.U32 R132, R132, 0x10, RZ ;  /* 0x0000001084847819 */ /* 0x000fe200000006ff */
[----:B------:R-:W-:Y:S01]  /*0c60*/  FADD.FTZ R53, R53, R136 ;  /* 0x0000008835357221 */ /* 0x000fe20000010000 */
[----:B------:R-:W-:Y:S01]  /*0c70*/  SHF.L.U32 R103, R96, 0x10, RZ ;  /* 0x0000001060677819 */ /* 0x000fe200000006ff */
[----:B------:R-:W-:Y:S01]  /*0c80*/  FADD.FTZ R96, R97, R144 ;  /* 0x0000009061607221 */ /* 0x000fe20000010000 */
[----:B------:R-:W-:Y:S01]  /*0c90*/  SHF.L.U32 R102, R98, 0x10, RZ ;  /* 0x0000001062667819 */ /* 0x000fe200000006ff */
[----:B------:R-:W-:Y:S01]  /*0ca0*/  FFMA.FTZ R98, R146, R144, R101 ;  /* 0x0000009092627223 */ /* 0x000fe20000010065 */
[----:B------:R-:W-:Y:S01]  /*0cb0*/  SHF.L.U32 R101, R99, 0x10, RZ ;  /* 0x0000001063657819 */ /* 0x000fe200000006ff */
[----:B------:R-:W-:Y:S01]  /*0cc0*/  FMUL.FTZ R142, R138, UR24 ;  /* 0x000000188a8e7c20 */ /* 0x000fe20008410000 */
[----:B------:R-:W-:Y:S01]  /*0cd0*/  FMUL.FTZ R140, R140, R132 ;  /* 0x000000848c8c7220 */ /* 0x000fe20000410000 */
[----:B------:R-:W-:Y:S01]  /*0ce0*/  FADD.FTZ R97, R96, R141 ;  /* 0x0000008d60617221 */ /* 0x000fe20000010000 */
[----:B------:R-:W-:Y:S01]  /*0cf0*/  FFMA.FTZ R99, R143, R141, R98 ;  /* 0x0000008d8f637223 */ /* 0x000fe20000010062 */
[----:B------:R-:W-:Y:S01]  /*0d00*/  FFMA.FTZ R37, R146, R136, R37 ;  /* 0x0000008892257223 */ /* 0x000fe20000010025 */
[----:B------:R-:W-:Y:S01]  /*0d10*/  SHF.L.U32 R136, R3, 0x10, RZ ;  /* 0x0000001003887819 */ /* 0x000fe200000006ff */
[----:B------:R-:W-:Y:S01]  /*0d20*/  FADD.FTZ R100, R100, -UR4 ;  /* 0x8000000464647e21 */ /* 0x000fe20008010000 */
[----:B------:R-:W-:Y:S01]  /*0d30*/  FADD.FTZ R96, R97, R140 ;  /* 0x0000008c61607221 */ /* 0x000fe20000010000 */
[----:B------:R-:W-:Y:S01]  /*0d40*/  FFMA.FTZ R98, R142, R140, R99 ;  /* 0x0000008c8e627223 */ /* 0x000fe20000010063 */
[----:B------:R-:W-:Y:S01]  /*0d50*/  FADD.FTZ R55, R55, R132 ;  /* 0x0000008437377221 */ /* 0x000fe20000010000 */
[----:B------:R-:W-:Y:S01]  /*0d60*/  FMUL.FTZ R136, R136, R102 ;  /* 0x0000006688887220 */ /* 0x000fe20000410000 */
[----:B------:R-:W-:Y:S01]  /*0d70*/  FMUL.FTZ R138, R100, UR24 ;  /* 0x00000018648a7c20 */ /* 0x000fe20008410000 */
        /* <DEDUP_REMOVED lines=13> */
[----:B------:R-:W-:Y:S01]  /*0e50*/  FADD.FTZ R59, R59, R101 ;  /* 0x000000653b3b7221 */ /* 0x000fe20000010000 */
[C---:B------:R-:W-:Y:S01]  /*0e60*/  FFMA.FTZ R43, R134.reuse, R101, R43 ;  /* 0x00000065862b7223 */ /* 0x040fe2000001002b */
[----:B------:R-:W-:Y:S01]  /*0e70*/  FADD.FTZ R149, R149, R132 ;  /* 0x0000008495957221 */ /* 0x000fe20000010000 */
[----:B------:R-:W-:-:S07]  /*0e80*/  FFMA.FTZ R148, R134, R132, R97 ;  /* 0x0000008486947223 */ /* 0x000fce0000010061 */
.L_x_2:
[----:B----4-:R-:W-:Y:S05]  /*0e90*/  BSYNC.RECONVERGENT B0 ;  /* 0x0000000000007941 */ /* 0x010fea0003800200 */
.L_x_1:
[----:B------:R-:W-:Y:S04]  /*0ea0*/  BSSY.RECONVERGENT B0, `(.L_x_3) ;  /* 0x0000066000007945 */ /* 0x000fe80003800200 */
[----:B------:R-:W-:Y:S05]  /*0eb0*/  @!P2 BRA `(.L_x_4) ;  /* 0x000000040090a947 */ /* 0x000fea0003800000 */
        /* <DEDUP_REMOVED lines=15> */
[C---:B--2---:R-:W-:Y:S02]  /*0fb0*/  SHF.L.U32 R123, R98.reuse, 0x10, RZ ;  /* 0x00000010627b7819 */ /* 0x044fe400000006ff */
[C---:B------:R-:W-:Y:S02]  /*0fc0*/  PRMT R118, R97.reuse, 0x7632, R118 ;  /* 0x0000763261767816 */ /* 0x040fe40000000076 */
[----:B------:R-:W-:Y:S01]  /*0fd0*/  SHF.L.U32 R121, R97, 0x10, RZ ;  /* 0x0000001061797819 */ /* 0x000fe200000006ff */
[----:B------:R-:W-:Y:S01]  /*0fe0*/  FADD.FTZ R123, R123, -UR4 ;  /* 0x800000047b7b7e21 */ /* 0x000fe20008010000 */
[----:B------:R-:W-:Y:S02]  /*0ff0*/  SHF.L.U32 R124, R99, 0x10, RZ ;  /* 0x00000010637c7819 */ /* 0x000fe400000006ff */
[----:B------:R-:W-:Y:S01]  /*1000*/  PRMT R97, R98, 0x7632, R97 ;  /* 0x0000763262617816 */ /* 0x000fe20000000061 */
[----:B------:R-:W-:Y:S01]  /*1010*/  FADD.FTZ R121, R121, -UR4 ;  /* 0x8000000479797e21 */ /* 0x000fe20008010000 */
[C---:B---3--:R-:W-:Y:S01]  /*1020*/  PRMT R98, R102.reuse, 0x7632, R98 ;  /* 0x0000763266627816 */ /* 0x048fe20000000062 */
[----:B------:R-:W-:Y:S01]  /*1030*/  FMUL.FTZ R123, R123, UR24 ;  /* 0x000000187b7b7c20 */ /* 0x000fe20008410000 */
[----:B0-----:R-:W-:Y:S01]  /*1040*/  SHF.L.U32 R117, R102, 0x10, RZ ;  /* 0x0000001066757819 */ /* 0x001fe200000006ff */
[----:B------:R-:W-:Y:S01]  /*1050*/  FADD.FTZ R124, R124, -UR4 ;  /* 0x800000047c7c7e21 */ /* 0x000fe20008010000 */
[----:B------:R-:W-:Y:S01]  /*1060*/  SHF.L.U32 R118, R118, 0x10, RZ ;  /* 0x0000001076767819 */ /* 0x000fe200000006ff */
[----:B------:R-:W-:Y:S01]  /*1070*/  FMUL.FTZ R127, R121, UR24 ;  /* 0x00000018797f7c20 */ /* 0x000fe20008410000 */
[----:B------:R-:W-:Y:S01]  /*1080*/  SHF.L.U32 R102, R30, 0x10, RZ ;  /* 0x000000101e667819 */ /* 0x000fe200000006ff */
[----:B------:R-:W-:Y:S01]  /*1090*/  FADD.FTZ R88, R88, R117 ;  /* 0x0000007558587221 */ /* 0x000fe20000010000 */
[----:B------:R-:W-:Y:S01]  /*10a0*/  PRMT R119, R96, 0x7632, R119 ;  /* 0x0000763260777816 */ /* 0x000fe20000000077 */
[----:B------:R-:W-:Y:S01]  /*10b0*/  FADD.FTZ R118, R118, -UR4 ;  /* 0x8000000476767e21 */ /* 0x000fe20008010000 */
[----:B------:R-:W-:Y:S01]  /*10c0*/  SHF.L.U32 R120, R96, 0x10, RZ ;  /* 0x0000001060787819 */ /* 0x000fe200000006ff */
[-C--:B------:R-:W-:Y:S01]  /*10d0*/  FMUL.FTZ R121, R102, R117.reuse ;  /* 0x0000007566797220 */ /* 0x080fe20000410000 */
[C---:B------:R-:W-:Y:S01]  /*10e0*/  PRMT R122, R100.reuse, 0x7632, R122 ;  /* 0x00007632647a7816 */ /* 0x040fe2000000007a */
[----:B------:R-:W-:Y:S01]  /*10f0*/  FFMA.FTZ R64, R123, R117, R64 ;  /* 0x000000757b407223 */ /* 0x000fe20000010040 */
[----:B------:R-:W-:Y:S01]  /*1100*/  SHF.L.U32 R116, R100, 0x10, RZ ;  /* 0x0000001064747819 */ /* 0x000fe200000006ff */
[----:B------:R-:W-:Y:S01]  /*1110*/  FADD.FTZ R120, R120, -UR4 ;  /* 0x8000000478787e21 */ /* 0x000fe20008010000 */
[----:B------:R-:W-:Y:S01]  /*1120*/  PRMT R100, R101, 0x7632, R100 ;  /* 0x0000763265647816 */ /* 0x000fe20000000064 */
[----:B------:R-:W-:Y:S01]  /*1130*/  FMUL.FTZ R117, R124, UR24 ;  /* 0x000000187c757c20 */ /* 0x000fe20008410000 */
[----:B------:R-:W-:Y:S01]  /*1140*/  SHF.L.U32 R119, R119, 0x10, RZ ;  /* 0x0000001077777819 */ /* 0x000fe200000006ff */
[----:B------:R-:W-:Y:S01]  /*1150*/  FMUL.FTZ R126, R118, UR24 ;  /* 0x00000018767e7c20 */ /* 0x000fe20008410000 */
[----:B------:R-:W-:Y:S01]  /*1160*/  SHF.L.U32 R124, R8, 0x10, RZ ;  /* 0x00000010087c7819 */ /* 0x000fe200000006ff */
[----:B------:R-:W-:Y:S01]  /*1170*/  FMUL.FTZ R129, R129, R116 ;  /* 0x0000007481817220 */ /* 0x000fe20000410000 */
[----:B------:R-:W-:Y:S01]  /*1180*/  SHF.L.U32 R100, R100, 0x10, RZ ;  /* 0x0000001064647819 */ /* 0x000fe200000006ff */
[----:B------:R-:W-:Y:S01]  /*1190*/  FMUL.FTZ R131, R120, UR24 ;  /* 0x0000001878837c20 */ /* 0x000fe20008410000 */
[----:B------:R-:W-:Y:S01]  /*11a0*/  SHF.L.U32 R122, R122, 0x10, RZ ;  /* 0x000000107a7a7819 */ /* 0x000fe200000006ff */
[----:B------:R-:W-:Y:S01]  /*11b0*/  FADD.FTZ R119, R119, -UR4 ;  /* 0x8000000477777e21 */ /* 0x000fe20008010000 */
[----:B------:R-:W-:Y:S01]  /*11c0*/  SHF.L.U32 R101, R101, 0x10, RZ ;  /* 0x0000001065657819 */ /* 0x000fe200000006ff */
[-C--:B------:R-:W-:Y:S01]  /*11d0*/  FMUL.FTZ R124, R124, R100.reuse ;  /* 0x000000647c7c7220 */ /* 0x080fe20000410000 */
[----:B------:R-:W-:Y:S01]  /*11e0*/  PRMT R96, R99, 0x7632, R96 ;  /* 0x0000763263607816 */ /* 0x000fe20000000060 */
[----:B------:R-:W-:Y:S01]  /*11f0*/  FADD.FTZ R87, R87, R100 ;  /* 0x0000006457577221 */ /* 0x000fe20000010000 */
[----:B------:R-:W-:Y:S01]  /*1200*/  FFMA.FTZ R63, R126, R100, R63 ;  /* 0x000000647e3f7223 */ /* 0x000fe2000001003f */
[----:B------:R-:W-:Y:S01]  /*1210*/  FMUL.FTZ R128, R128, R122 ;  /* 0x0000007a80807220 */ /* 0x000fe20000410000 */
[----:B------:R-:W-:Y:S01]  /*1220*/  SHF.L.U32 R100, R97, 0x10, RZ ;  /* 0x0000001061647819 */ /* 0x000fe200000006ff */
[----:B------:R-:W-:Y:S01]  /*1230*/  FADD.FTZ R149, R149, R129 ;  /* 0x0000008195957221 */ /* 0x000fe20000010000 */
[----:B------:R-:W-:Y:S01]  /*1240*/  PRMT R99, R103, 0x7632, R99 ;  /* 0x0000763267637816 */ /* 0x000fe20000000063 */
[----:B------:R-:W-:Y:S01]  /*1250*/  FADD.FTZ R84, R84, R116 ;  /* 0x0000007454547221 */ /* 0x000fe20000010000 */
[----:B------:R-:W-:Y:S01]  /*1260*/  FFMA.FTZ R60, R131, R116, R60 ;  /* 0x00000074833c7223 */ /* 0x000fe2000001003c */
[----:B------:R-:W-:Y:S01]  /*1270*/  FMUL.FTZ R130, R119, UR24 ;  /* 0x0000001877827c20 */ /* 0x000fe20008410000 */
[----:B------:R-:W-:Y:S01]  /*1280*/  FFMA.FTZ R97, R131, R129, R148 ;  /* 0x0000008183617223 */ /* 0x000fe20000010094 */
[----:B------:R-:W-:Y:S01]  /*1290*/  SHF.L.U32 R103, R103, 0x10, RZ ;  /* 0x0000001067677819 */ /* 0x000fe200000006ff */
[-C--:B------:R-:W-:Y:S01]  /*12a0*/  FMUL.FTZ R125, R125, R101.reuse ;  /* 0x000000657d7d7220 */ /* 0x080fe20000410000 */
[----:B------:R-:W-:Y:S01]  /*12b0*/  FADD.FTZ R86, R86, R101 ;  /* 0x0000006556567221 */ /* 0x000fe20000010000 */
[----:B------:R-:W-:Y:S01]  /*12c0*/  FFMA.FTZ R62, R127, R101, R62 ;  /* 0x000000657f3e7223 */ /* 0x000fe2000001003e */
[----:B------:R-:W-:Y:S01]  /*12d0*/  SHF.L.U32 R116, R31, 0x10, RZ ;  /* 0x000000101f747819 */ /* 0x000fe200000006ff */
[----:B------:R-:W-:Y:S01]  /*12e0*/  FADD.FTZ R90, R90, R103 ;  /* 0x000000675a5a7221 */ /* 0x000fe20000010000 */
[----:B------:R-:W-:Y:S01]  /*12f0*/  SHF.L.U32 R101, R96, 0x10, RZ ;  /* 0x0000001060657819 */ /* 0x000fe200000006ff */
[----:B------:R-:W-:Y:S01]  /*1300*/  FADD.FTZ R96, R149, R128 ;  /* 0x0000008095607221 */ /* 0x000fe20000010000 */
[----:B------:R-:W-:Y:S01]  /*1310*/  SHF.L.U32 R102, R98, 0x10, RZ ;  /* 0x0000001062667819 */ /* 0x000fe200000006ff */
[----:B------:R-:W-:Y:S01]  /*1320*/  FFMA.FTZ R98, R130, R128, R97 ;  /* 0x0000008082627223 */ /* 0x000fe20000010061 */
[-C--:B------:R-:W-:Y:S01]  /*1330*/  FMUL.FTZ R116, R116, R103.reuse ;  /* 0x0000006774747220 */ /* 0x080fe20000410000 */
[----:B------:R-:W-:Y:S01]  /*1340*/  FFMA.FTZ R66, R117, R103, R66 ;  /* 0x0000006775427223 */ /* 0x000fe20000010042 */
[----:B------:R-:W-:Y:S01]  /*1350*/  SHF.L.U32 R103, R99, 0x10, RZ ;  /* 0x0000001063677819 */ /* 0x000fe200000006ff */
[----:B------:R-:W-:Y:S01]  /*1360*/  FADD.FTZ R97, R96, R125 ;  /* 0x0000007d60617221 */ /* 0x000fe20000010000 */
[----:B------:R-:W-:Y:S01]  /*1370*/  FFMA.FTZ R99, R127, R125, R98 ;  /* 0x0000007d7f637223 */ /* 0x000fe20000010062 */
[----:B------:R-:W-:Y:S01]  /*1380*/  SHF.L.U32 R119, R7, 0x10, RZ ;  /* 0x0000001007777819 */ /* 0x000fe200000006ff */
[----:B------:R-:W-:Y:S01]  /*1390*/  FADD.FTZ R100, R100, -UR4 ;  /* 0x8000000464647e21 */ /* 0x000fe20008010000 */
[----:B------:R-:W-:Y:S01]  /*13a0*/  FADD.FTZ R96, R97, R124 ;  /* 0x0000007c61607221 */ /* 0x000fe20000010000 */
[----:B------:R-:W-:Y:S01]  /*13b0*/  FFMA.FTZ R98, R126, R124, R99 ;  /* 0x0000007c7e627223 */ /* 0x000fe20000010063 */
[----:B------:R-:W-:Y:S01]  /*13c0*/  FADD.FTZ R85, R85, R122 ;  /* 0x0000007a55557221 */ /* 0x000fe20000010000 */
[----:B------:R-:W-:Y:S01]  /*13d0*/  FFMA.FTZ R61, R130, R122, R61 ;  /* 0x0000007a823d7223 */ /* 0x000fe2000001003d */
[----:B------:R-:W-:Y:S01]  /*13e0*/  FMUL.FTZ R119, R119, R102 ;  /* 0x0000006677777220 */ /* 0x000fe20000410000 */
[----:B------:R-:W-:Y:S01]  /*13f0*/  FADD.FTZ R96, R96, R121 ;  /* 0x0000007960607221 */ /* 0x000fe20000010000 */
[----:B------:R-:W-:Y:S01]  /*1400*/  FMUL.FTZ R122, R100, UR24 ;  /* 0x00000018647a7c20 */ /* 0x000fe20008410000 */
[----:B------:R-:W-:Y:S01]  /*1410*/  FFMA.FTZ R97, R123, R121, R98 ;  /* 0x000000797b617223 */ /* 0x000fe20000010062 */
[----:B------:R-:W-:Y:S01]  /*1420*/  SHF.L.U32 R118, R6, 0x10, RZ ;  /* 0x0000001006767819 */ /* 0x000fe200000006ff */
[----:B------:R-:W-:Y:S01]  /*1430*/  FADD.FTZ R99, R96, R119 ;  /* 0x0000007760637221 */ /* 0x000fe20000010000 */
[----:B------:R-:W-:Y:S01]  /*1440*/  FADD.FTZ R101, R101, -UR4 ;  /* 0x8000000465657e21 */ /* 0x000fe20008010000 */
[----:B------:R-:W-:Y:S01]  /*1450*/  FFMA.FTZ R96, R122, R119, R97 ;  /* 0x000000777a607223 */ /* 0x000fe20000010061 */
[----:B------:R-:W-:Y:S01]  /*1460*/  FADD.FTZ R89, R89, R102 ;  /* 0x0000006659597221 */ /* 0x000fe20000010000 */
[-C--:B------:R-:W-:Y:S01]  /*1470*/  FMUL.FTZ R118, R118, R103.reuse ;  /* 0x0000006776767220 */ /* 0x080fe20000410000 */
        /* <DEDUP_REMOVED lines=8> */
.L_x_4:
[----:B------:R-:W-:Y:S05]  /*1500*/  BSYNC.RECONVERGENT B0 ;  /* 0x0000000000007941 */ /* 0x000fea0003800200 */
.L_x_3:
        /* <DEDUP_REMOVED lines=10> */
[----:B------:R-:W0:Y:S02]  /*15b0*/  @P0 LDC.64 R14, c[0x0][0x438] ;  /* 0x00010e00ff0e0b82 */ /* 0x000e240000000a00 */
[----:B0-----:R-:W-:-:S05]  /*15c0*/  @P0 IMAD.WIDE.U32 R14, R151, 0x10, R14 ;  /* 0x00000010970e0825 */ /* 0x001fca00078e000e */
[----:B------:R0:W5:Y:S01]  /*15d0*/  @P0 LDG.E.128 R92, desc[UR14][R14.64] ;  /* 0x0000000e0e5c0981 */ /* 0x000162000c1e1d00 */
[C---:B--2---:R-:W-:Y:S02]  /*15e0*/  SHF.L.U32 R105, R16.reuse, 0x10, RZ ;  /* 0x0000001010697819 */ /* 0x044fe400000006ff */
[----:B------:R-:W-:Y:S02]  /*15f0*/  PRMT R104, R16, 0x7632, R104 ;  /* 0x0000763210687816 */ /* 0x000fe40000000068 */
[----:B------:R-:W-:Y:S01]  /*1600*/  PRMT R103, R17, 0x7632, R103 ;  /* 0x0000763211677816 */ /* 0x000fe20000000067 */
[----:B0-----:R-:W-:Y:S01]  /*1610*/  FADD.FTZ R15, R105, -UR4 ;  /* 0x80000004690f7e21 */ /* 0x001fe20008010000 */
[----:B------:R-:W-:Y:S02]  /*1620*/  SHF.L.U32 R107, R17, 0x10, RZ ;  /* 0x00000010116b7819 */ /* 0x000fe400000006ff */
[C---:B------:R-:W-:Y:S01]  /*1630*/  PRMT R100, R18.reuse, 0x7632, R100 ;  /* 0x0000763212647816 */ /* 0x040fe20000000064 */
[----:B------:R-:W-:Y:S01]  /*1640*/  FMUL.FTZ R15, R15, UR24 ;  /* 0x000000180f0f7c20 */ /* 0x000fe20008410000 */
[----:B------:R-:W-:Y:S01]  /*1650*/  SHF.L.U32 R108, R18, 0x10, RZ ;  /* 0x00000010126c7819 */ /* 0x000fe200000006ff */
[----:B------:R-:W-:Y:S01]  /*1660*/  FADD.FTZ R107, R107, -UR4 ;  /* 0x800000046b6b7e21 */ /* 0x000fe20008010000 */
[----:B------:R-:W-:-:S02]  /*1670*/  PRMT R101, R19, 0x7632, R101 ;  /* 0x0000763213657816 */ /* 0x000fc40000000065 */
[----:B------:R-:W-:Y:S01]  /*1680*/  SHF.L.U32 R110, R19, 0x10, RZ ;  /* 0x00000010136e7819 */ /* 0x000fe200000006ff */
[----:B------:R-:W-:Y:S01]  /*1690*/  FADD.FTZ R108, R108, -UR4 ;  /* 0x800000046c6c7e21 */ /* 0x000fe20008010000 */
[----:B------:R-:W-:Y:S02]  /*16a0*/  SHF.L.U32 R16, R32, 0x10, RZ ;  /* 0x0000001020107819 */ /* 0x000fe400000006ff */
[----:B---3--:R-:W-:Y:S01]  /*16b0*/  PRMT R106, R96, 0x7632, R106 ;  /* 0x00007632606a7816 */ /* 0x008fe2000000006a */
[----:B------:R-:W-:Y:S01]  /*16c0*/  FADD.FTZ R105, R110, -UR4 ;  /* 0x800000046e697e21 */ /* 0x000fe20008010000 */
[----:B------:R-:W-:Y:S02]  /*16d0*/  SHF.L.U32 R17, R96, 0x10, RZ ;  /* 0x0000001060117819 */ /* 0x000fe400000006ff */
[----:B------:R-:W-:Y:S01]  /*16e0*/  SHF.L.U32 R19, R97, 0x10, RZ ;  /* 0x0000001061137819 */ /* 0x000fe200000006ff */
[----:B------:R-:W-:Y:S01]  /*16f0*/  FMUL.FTZ R105, R105, UR24 ;  /* 0x0000001869697c20 */ /* 0x000fe20008410000 */
[----:B------:R-:W-:Y:S01]  /*1700*/  PRMT R96, R98, 0x7632, R96 ;  /* 0x0000763262607816 */ /* 0x000fe20000000060 */
[-C--:B------:R-:W-:Y:S01]  /*1710*/  FMUL.FTZ R14, R16, R17.reuse ;  /* 0x00000011100e7220 */ /* 0x080fe20000410000 */
[----:B------:R-:W-:Y:S01]  /*1720*/  SHF.L.U32 R109, R98, 0x10, RZ ;  /* 0x00000010626d7819 */ /* 0x000fe200000006ff */
[----:B------:R-:W-:Y:S01]  /*1730*/  FADD.FTZ R68, R68, R17 ;  /* 0x0000001144447221 */ /* 0x000fe20000010000 */
[----:B------:R-:W-:Y:S01]  /*1740*/  SHF.L.U32 R18, R33, 0x10, RZ ;  /* 0x0000001021127819 */ /* 0x000fe200000006ff */
[----:B------:R-:W-:Y:S01]  /*1750*/  FFMA.FTZ R44, R15, R17, R44 ;  /* 0x000000110f2c7223 */ /* 0x000fe2000001002c */
[----:B------:R-:W-:Y:S01]  /*1760*/  SHF.L.U32 R98, R34, 0x10, RZ ;  /* 0x0000001022627819 */ /* 0x000fe200000006ff */
[----:B------:R-:W-:Y:S01]  /*1770*/  FMUL.FTZ R17, R107, UR24 ;  /* 0x000000186b117c20 */ /* 0x000fe20008410000 */
[----:B------:R-:W-:Y:S01]  /*1780*/  PRMT R102, R97, 0x7632, R102 ;  /* 0x0000763261667816 */ /* 0x000fe20000000066 */
[----:B------:R-:W-:Y:S01]  /*1790*/  FMUL.FTZ R16, R18, R19 ;  /* 0x0000001312107220 */ /* 0x000fe20000410000 */
[----:B------:R-:W-:Y:S01]  /*17a0*/  SHF.L.U32 R103, R103, 0x10, RZ ;  /* 0x0000001067677819 */ /* 0x000fe200000006ff */
[----:B------:R-:W-:Y:S01]  /*17b0*/  FMUL.FTZ R18, R98, R109 ;  /* 0x0000006d62127220 */ /* 0x000fe20000410000 */
[----:B------:R-:W-:Y:S01]  /*17c0*/  SHF.L.U32 R98, R104, 0x10, RZ ;  /* 0x0000001068627819 */ /* 0x000fe200000006ff */
[----:B------:R-:W-:Y:S01]  /*17d0*/  FADD.FTZ R70, R70, R19 ;  /* 0x0000001346467221 */ /* 0x000fe20000010000 */
[----:B------:R-:W-:Y:S01]  /*17e0*/  PRMT R97, R99, 0x7632, R97 ;  /* 0x0000763263617816 */ /* 0x000fe20000000061 */
[----:B------:R-:W-:Y:S01]  /*17f0*/  FFMA.FTZ R46, R17, R19, R46 ;  /* 0x00000013112e7223 */ /* 0x000fe2000001002e */
[----:B------:R-:W-:Y:S01]  /*1800*/  SHF.L.U32 R111, R99, 0x10, RZ ;  /* 0x00000010636f7819 */ /* 0x000fe200000006ff */
[----:B------:R-:W-:Y:S01]  /*1810*/  FADD.FTZ R98, R98, -UR4 ;  /* 0x8000000462627e21 */ /* 0x000fe20008010000 */
[----:B------:R-:W-:Y:S01]  /*1820*/  SHF.L.U32 R99, R35, 0x10, RZ ;  /* 0x0000001023637819 */ /* 0x000fe200000006ff */
[----:B------:R-:W-:Y:S01]  /*1830*/  FMUL.FTZ R19, R108, UR24 ;  /* 0x000000186c137c20 */ /* 0x000fe20008410000 */
[----:B------:R-:W-:Y:S01]  /*1840*/  SHF.L.U32 R107, R13, 0x10, RZ ;  /* 0x000000100d6b7819 */ /* 0x000fe200000006ff */
[----:B------:R-:W-:Y:S01]  /*1850*/  FADD.FTZ R103, R103, -UR4 ;  /* 0x8000000467677e21 */ /* 0x000fe20008010000 */
[----:B------:R-:W-:Y:S01]  /*1860*/  SHF.L.U32 R110, R106, 0x10, RZ ;  /* 0x000000106a6e7819 */ /* 0x000fe200000006ff */
[----:B------:R-:W-:Y:S01]  /*1870*/  FMUL.FTZ R106, R98, UR24 ;  /* 0x00000018626a7c20 */ /* 0x000fe20008410000 */
[----:B------:R-:W-:Y:S01]  /*1880*/  FADD.FTZ R72, R72, R109 ;  /* 0x0000006d48487221 */ /* 0x000fe20000010000 */
[----:B------:R-:W-:Y:S01]  /*1890*/  FFMA.FTZ R48, R19, R109, R48 ;  /* 0x0000006d13307223 */ /* 0x000fe20000010030 */
[----:B------:R-:W-:Y:S01]  /*18a0*/  FMUL.FTZ R104, R99, R111 ;  /* 0x0000006f63687220 */ /* 0x000fe20000410000 */
[----:B------:R-:W-:Y:S01]  /*18b0*/  FMUL.FTZ R107, R107, R110 ;  /* 0x0000006e6b6b7220 */ /* 0x000fe20000410000 */
[----:B------:R-:W-:Y:S01]  /*18c0*/  FADD.FTZ R98, R149, R14 ;  /* 0x0000000e95627221 */ /* 0x000fe20000010000 */
[----:B------:R-:W-:Y:S01]  /*18d0*/  SHF.L.U32 R109, R12, 0x10, RZ ;  /* 0x000000100c6d7819 */ /* 0x000fe200000006ff */
[----:B------:R-:W-:Y:S01]  /*18e0*/  FFMA.FTZ R99, R15, R14, R148 ;  /* 0x0000000e0f637223 */ /* 0x000fe20000010094 */
[----:B------:R-:W-:Y:S01]  /*18f0*/  SHF.L.U32 R102, R102, 0x10, RZ ;  /* 0x0000001066667819 */ /* 0x000fe200000006ff */
[----:B------:R-:W-:Y:S01]  /*1900*/  FMUL.FTZ R108, R103, UR24 ;  /* 0x00000018676c7c20 */ /* 0x000fe20008410000 */
[----:B------:R-:W-:Y:S01]  /*1910*/  SHF.L.U32 R103, R101, 0x10, RZ ;  /* 0x0000001065677819 */ /* 0x000fe200000006ff */
[----:B------:R-:W-:Y:S01]  /*1920*/  FADD.FTZ R101, R98, R107 ;  /* 0x0000006b62657221 */ /* 0x000fe20000010000 */
[----:B------:R-:W-:Y:S01]  /*1930*/  FFMA.FTZ R98, R106, R107, R99 ;  /* 0x0000006b6a627223 */ /* 0x000fe20000010063 */
        /* <DEDUP_REMOVED lines=9> */
[----:B------:R-:W-:Y:S01]  /*19d0*/  FFMA.FTZ R45, R106, R110, R45 ;  /* 0x0000006e6a2d7223 */ /* 0x000fe2000001002d */
[----:B------:R-:W-:Y:S01]  /*19e0*/  SHF.L.U32 R110, R11, 0x10, RZ ;  /* 0x000000100b6e7819 */ /* 0x000fe200000006ff */
[----:B------:R-:W-:Y:S01]  /*19f0*/  FADD.FTZ R99, R96, R109 ;  /* 0x0000006d60637221 */ /* 0x000fe20000010000 */
[----:B------:R-:W-:Y:S01]  /*1a00*/  FADD.FTZ R100, R100, -UR4 ;  /* 0x8000000464647e21 */ /* 0x000fe20008010000 */
        /* <DEDUP_REMOVED lines=12> */
[----:B------:R-:W-:Y:S01]  /*1ad0*/  FMUL.FTZ R114, R103, UR24 ;  /* 0x0000001867727c20 */ /* 0x000fe20008410000 */
[----:B------:R-:W-:Y:S01]  /*1ae0*/  FMUL.FTZ R111, R111, R148 ;  /* 0x000000946f6f7220 */ /* 0x000fe20000410000 */
[----:B------:R-:W-:Y:S01]  /*1af0*/  FADD.FTZ R98, R99, R104 ;  /* 0x0000006863627221 */ /* 0x000fe20000010000 */
[----:B------:R-:W-:Y:S01]  /*1b00*/  FFMA.FTZ R96, R105, R104, R96 ;  /* 0x0000006869607223 */ /* 0x000fe20000010060 */
[----:B------:R-:W-:Y:S01]  /*1b10*/  FFMA.FTZ R51, R114, R148, R51 ;  /* 0x0000009472337223 */ /* 0x000fe20000010033 */
[----:B------:R-:W-:Y:S01]  /*1b20*/  FADD.FTZ R73, R73, R102 ;  /* 0x0000006649497221 */ /* 0x000fe20000010000 */
[----:B------:R-:W-:Y:S01]  /*1b30*/  FFMA.FTZ R49, R112, R102, R49 ;  /* 0x0000006670317223 */ /* 0x000fe20000010031 */
[----:B------:R-:W-:Y:S01]  /*1b40*/  FADD.FTZ R149, R98, R111 ;  /* 0x0000006f62957221 */ /* 0x000fe20000010000 */
[----:B------:R-:W-:-:S07]  /*1b50*/  FFMA.FTZ R148, R114, R111, R96 ;  /* 0x0000006f72947223 */ /* 0x000fce0000010060 */
.L_x_6:
[----:B------:R-:W-:Y:S05]  /*1b60*/  BSYNC.RECONVERGENT B0 ;  /* 0x0000000000007941 */ /* 0x000fea0003800200 */
.L_x_5:
[----:B------:R-:W0:Y:S01]  /*1b70*/  SHFL.DOWN PT, R96, R149, 0x10, 0x1f ;  /* 0x0a001f0095607f89 */ /* 0x000e2200000e0000 */
[----:B------:R-:W-:Y:S01]  /*1b80*/  LOP3.LUT P0, RZ, R0, 0x1f, RZ, 0xc0, !PT ;  /* 0x0000001f00ff7812 */ /* 0x000fe2000780c0ff */
[----:B------:R-:W-:Y:S02]  /*1b90*/  BSSY.RECONVERGENT B0, `(.L_x_7) ;  /* 0x000001d000007945 */ /* 0x000fe40003800200 */
[----:B------:R-:W1:Y:S01]  /*1ba0*/  SHFL.DOWN PT, R97, R148, 0x10, 0x1f ;  /* 0x0a001f0094617f89 */ /* 0x000e6200000e0000 */
[----:B0-----:R-:W-:Y:S01]  /*1bb0*/  FADD.FTZ R96, R96, R149 ;  /* 0x0000009560607221 */ /* 0x001fe20000010000 */
[----:B-1----:R-:W-:-:S04]  /*1bc0*/  FADD.FTZ R97, R97, R148 ;  /* 0x0000009461617221 */ /* 0x002fc80000010000 */
[----:B------:R-:W0:Y:S04]  /*1bd0*/  SHFL.DOWN PT, R99, R96, 0x8, 0x1f ;  /* 0x09001f0060637f89 */ /* 0x000e2800000e0000 */
        /* <DEDUP_REMOVED lines=14> */
[----:B-1----:R-:W-:Y:S01]  /*1cc0*/  FADD.FTZ R97, R102, R97 ;  /* 0x0000006166617221 */ /* 0x002fe20000010000 */
[----:B------:R-:W-:Y:S06]  /*1cd0*/  @P0 BRA `(.L_x_8) ;  /* 0x0000000000200947 */ /* 0x000fec0003800000 */
[----:B------:R-:W0:Y:S01]  /*1ce0*/  S2UR UR5, SR_CgaCtaId ;  /* 0x00000000000579c3 */ /* 0x000e220000008800 */
[----:B------:R-:W-:Y:S01]  /*1cf0*/  UMOV UR4, 0x400 ;  /* 0x0000040000047882 */ /* 0x000fe20000000000 */
[----:B------:R-:W-:-:S04]  /*1d00*/  SHF.R.U32.HI R98, RZ, 0x2, R0 ;  /* 0x00000002ff627819 */ /* 0x000fc80000011600 */
[----:B------:R-:W-:Y:S01]  /*1d10*/  LOP3.LUT R98, R98, 0x18, RZ, 0xc0, !PT ;  /* 0x0000001862627812 */ /* 0x000fe200078ec0ff */
[----:B0-----:R-:W-:-:S04]  /*1d20*/  ULEA UR4, UR5, UR4, 0x18 ;  /* 0x0000000405047291 */ /* 0x001fc8000f8ec0ff */
[----:B------:R-:W-:Y:S02]  /*1d30*/  UIADD3 UR5, UPT, UPT, UR4, 0x3020, URZ ;  /* 0x0000302004057890 */ /* 0x000fe4000fffe0ff */
[----:B------:R-:W-:-:S09]  /*1d40*/  @!UP2 UIADD3 UR5, UPT, UPT, UR4, 0x3000, URZ ;  /* 0x000030000405a890 */ /* 0x000fd2000fffe0ff */
[----:B------:R0:W-:Y:S03]  /*1d50*/  STS.64 [R98+UR5], R96 ;  /* 0x0000006062007988 */ /* 0x0001e60008000a05 */
.L_x_8:
[----:B------:R-:W-:Y:S05]  /*1d60*/  BSYNC.RECONVERGENT B0 ;  /* 0x0000000000007941 */ /* 0x000fea0003800200 */
.L_x_7:
[----:B------:R-:W1:Y:S08]  /*1d70*/  S2UR UR5, SR_CgaCtaId ;  /* 0x00000000000579c3 */ /* 0x000e700000008800 */
[----:B------:R-:W-:Y:S01]  /*1d80*/  BAR.SYNC.DEFER_BLOCKING 0x0 ;  /* 0x0000000000007b1d */ /* 0x000fe20000010000 */
[----:B------:R-:W-:-:S04]  /*1d90*/  UISETP.NE.U32.AND UP1, UPT, UR18, URZ, UPT ;  /* 0x000000ff1200728c */ /* 0x000fc8000bf25070 */
[----:B------:R-:W-:Y:S01]  /*1da0*/  UISETP.NE.AND.EX UP1, UPT, UR19, URZ, UPT, UP1 ;  /* 0x000000ff1300728c */ /* 0x000fe2000bf25310 */
[----:B------:R-:W-:Y:S01]  /*1db0*/  BSSY.RECONVERGENT B0, `(.L_x_9) ;  /* 0x0000280000007945 */ /* 0x000fe20003800200 */
[----:B------:R-:W-:Y:S02]  /*1dc0*/  UMOV UR4, 0x400 ;  /* 0x0000040000047882 */ /* 0x000fe40000000000 */
[----:B-1----:R-:W-:-:S04]  /*1dd0*/  ULEA UR4, UR5, UR4, 0x18 ;  /* 0x0000000405047291 */ /* 0x002fc8000f8ec0ff */
[----:B------:R-:W-:Y:S02]  /*1de0*/  UIADD3 UR5, UPT, UPT, UR4, 0x3020, URZ ;  /* 0x0000302004057890 */ /* 0x000fe4000fffe0ff */
[----:B------:R-:W-:Y:S02]  /*1df0*/  @!UP2 UIADD3 UR5, UPT, UPT, UR4, 0x3000, URZ ;  /* 0x000030000405a890 */ /* 0x000fe4000fffe0ff */
[----:B------:R-:W-:Y:S02]  /*1e00*/  UIADD3 UR13, UPT, UPT, UR4, 0x3030, URZ ;  /* 0x00003030040d7890 */ /* 0x000fe4000fffe0ff */
[----:B------:R-:W-:-:S05]  /*1e10*/  @!UP2 UIADD3 UR13, UPT, UPT, UR4, 0x3010, URZ ;  /* 0x00003010040da890 */ /* 0x000fca000fffe0ff */
[----:B0-----:R-:W0:Y:S04]  /*1e20*/  LDS.128 R96, [UR5] ;  /* 0x00000005ff607984 */ /* 0x001e280008000c00 */
[----:B------:R-:W1:Y:S01]  /*1e30*/  LDS.128 R100, [UR13] ;  /* 0x0000000dff647984 */ /* 0x000e620008000c00 */
[----:B0-----:R-:W-:Y:S01]  /*1e40*/  FADD.FTZ R148, RZ, R97 ;  /* 0x00000061ff947221 */ /* 0x001fe20000010000 */
[----:B------:R-:W-:-:S03]  /*1e50*/  FADD.FTZ R97, RZ, R96 ;  /* 0x00000060ff617221 */ /* 0x000fc60000010000 */
[----:B------:R-:W-:Y:S01]  /*1e60*/  FADD.FTZ R148, R99, R148 ;  /* 0x0000009463947221 */ /* 0x000fe20000010000 */
[----:B------:R-:W-:-:S03]  /*1e70*/  FADD.FTZ R97, R98, R97 ;  /* 0x0000006162617221 */ /* 0x000fc60000010000 */
[----:B-1----:R-:W-:Y:S01]  /*1e80*/  FADD.FTZ R148, R148, R101 ;  /* 0x0000006594947221 */ /* 0x002fe20000010000 */
[----:B------:R-:W-:-:S03]  /*1e90*/  FADD.FTZ R97, R97, R100 ;  /* 0x0000006461617221 */ /* 0x000fc60000010000 */
[----:B------:R-:W-:Y:S01]  /*1ea0*/  FADD.FTZ R103, R103, R148 ;  /* 0x0000009467677221 */ /* 0x000fe20000010000 */
[----:B------:R-:W-:-:S03]  /*1eb0*/  FADD.FTZ R97, R102, R97 ;  /* 0x0000006166617221 */ /* 0x000fc60000010000 */
[----:B------:R-:W-:Y:S01]  /*1ec0*/  FMUL.FTZ R103, R103, UR17 ;  /* 0x0000001167677c20 */ /* 0x000fe20008410000 */
[----:B------:R-:W-:-:S04]  /*1ed0*/  FMUL.FTZ R97, R97, UR17 ;  /* 0x0000001161617c20 */ /* 0x000fc80008410000 */
[----:B------:R-:W-:Y:S02]  /*1ee0*/  R2UR UR4, R103 ;  /* 0x00000000670472ca */ /* 0x000fe400000e0000 */
[----:B------:R-:W-:Y:S01]  /*1ef0*/  FSEL R100, R97, RZ, !P4 ;  /* 0x000000ff61647208 */ /* 0x000fe20006000000 */
[----:B------:R-:W-:-:S12]  /*1f00*/  BRA.U UP1, `(.L_x_10) ;  /* 0x0000001101307547 */ /* 0x000fd8000b800000 */
[----:B------:R-:W-:Y:S04]  /*1f10*/  BSSY.RECONVERGENT B1, `(.L_x_11) ;  /* 0x0000059000017945 */ /* 0x000fe80003800200 */
[----:B------:R-:W-:Y:S05]  /*1f20*/  @!P3 BRA `(.L_x_12) ;  /* 0x00000004005cb947 */ /* 0x000fea0003800000 */
[----:B------:R-:W-:-:S04]  /*1f30*/  ISETP.NE.U32.AND P0, PT, RZ, UR20, PT ;  /* 0x00000014ff007c0c */ /* 0x000fc8000bf05070 */
[----:B------:R-:W-:-:S13]  /*1f40*/  ISETP.NE.AND.EX P0, PT, RZ, UR21, PT, P0 ;  /* 0x00000015ff007c0c */ /* 0x000fda000bf05300 */
[----:B------:R-:W-:Y:S05]  /*1f50*/  @P0 BRA `(.L_x_13) ;  /* 0x0000000000940947 */ /* 0x000fea0003800000 */
[--C-:B------:R-:W-:Y:S01]  /*1f60*/  FFMA.FTZ R96, R147, UR4, R100.reuse ;  /* 0x0000000493607c23 */ /* 0x100fe20008010064 */
[--C-:B------:R-:W-:Y:S01]  /*1f70*/  FFMA.FTZ R97, R146, UR4, R100.reuse ;  /* 0x0000000492617c23 */ /* 0x100fe20008010064 */
[--C-:B------:R-:W-:Y:S01]  /*1f80*/  FFMA.FTZ R98, R143, UR4, R100.reuse ;  /* 0x000000048f627c23 */ /* 0x100fe20008010064 */
[--C-:B------:R-:W-:Y:S01]  /*1f90*/  FFMA.FTZ R99, R142, UR4, R100.reuse ;  /* 0x000000048e637c23 */ /* 0x100fe20008010064 */
[--C-:B------:R-:W-:Y:S01]  /*1fa0*/  FFMA.FTZ R102, R139, UR4, R100.reuse ;  /* 0x000000048b667c23 */ /* 0x100fe20008010064 */
[--C-:B------:R-:W-:Y:S01]  /*1fb0*/  FFMA.FTZ R101, R138, UR4, R100.reuse ;  /* 0x000000048a657c23 */ /* 0x100fe20008010064 */
[--C-:B------:R-:W-:Y:S01]  /*1fc0*/  FFMA.FTZ R148, R135, UR4, R100.reuse ;  /* 0x0000000487947c23 */ /* 0x100fe20008010064 */
[----:B------:R-:W-:Y:S01]  /*1fd0*/  FFMA.FTZ R103, R134, UR4, R100 ;  /* 0x0000000486677c23 */ /* 0x000fe20008010064 */
[----:B------:R-:W-:Y:S01]  /*1fe0*/  FADD.FTZ R96, R145, -R96 ;  /* 0x8000006091607221 */ /* 0x000fe20000010000 */
[----:B------:R-:W-:Y:S01]  /*1ff0*/  FADD.FTZ R97, R144, -R97 ;  /* 0x8000006190617221 */ /* 0x000fe20000010000 */
[----:B------:R-:W-:Y:S01]  /*2000*/  FADD.FTZ R98, R141, -R98 ;  /* 0x800000628d627221 */ /* 0x000fe20000010000 */
[----:B------:R-:W-:Y:S01]  /*2010*/  FADD.FTZ R99, R140, -R99 ;  /* 0x800000638c637221 */ /* 0x000fe20000010000 */
[----:B------:R-:W-:Y:S01]  /*2020*/  FADD.FTZ R102, R137, -R102 ;  /* 0x8000006689667221 */ /* 0x000fe20000010000 */
[----:B------:R-:W-:Y:S01]  /*2030*/  FADD.FTZ R101, R136, -R101 ;  /* 0x8000006588657221 */ /* 0x000fe20000010000 */
[----:B------:R-:W-:Y:S01]  /*2040*/  FADD.FTZ R148, R133, -R148 ;  /* 0x8000009485947221 */ /* 0x000fe20000010000 */
[----:B------:R-:W-:Y:S01]  /*2050*/  FADD.FTZ R103, R132, -R103 ;  /* 0x8000006784677221 */ /* 0x000fe20000010000 */
[----:B------:R-:W-:Y:S01]  /*2060*/  FMUL.FTZ R96, R96, UR24 ;  /* 0x0000001860607c20 */ /* 0x000fe20008410000 */
        /* <DEDUP_REMOVED lines=15> */
[----:B------:R-:W-:-:S02]  /*2160*/  F2FP.BF16.F32.PACK_AB R96, R97, R96 ;  /* 0x000000606160723e */ /* 0x000fc400000010ff */
[----:B------:R-:W-:Y:S02]  /*2170*/  F2FP.BF16.F32.PACK_AB R97, R99, R98 ;  /* 0x000000626361723e */ /* 0x000fe400000010ff */
[----:B------:R-:W-:Y:S02]  /*2180*/  F2FP.BF16.F32.PACK_AB R98, R101, R102 ;  /* 0x000000666562723e */ /* 0x000fe400000010ff */
[----:B------:R-:W-:Y:S01]  /*2190*/  F2FP.BF16.F32.PACK_AB R99, R103, R148 ;  /* 0x000000946763723e */ /* 0x000fe200000010ff */
[----:B------:R-:W-:Y:S06]  /*21a0*/  BRA `(.L_x_14) ;  /* 0x0000000000a07947 */ /* 0x000fec0003800000 */
.L_x_13:
        /* <DEDUP_REMOVED lines=25> */
[C---:B------:R-:W-:Y:S01]  /*2340*/  F2FP.BF16.F32.PACK_AB R79, R103.reuse, R102 ;  /* 0x00000066674f723e */ /* 0x040fe200000010ff */
[----:B------:R-:W-:Y:S01]  /*2350*/  FMUL.FTZ R151, R103, UR12 ;  /* 0x0000000c67977c20 */ /* 0x000fe20008410000 */
[C---:B------:R-:W-:Y:S01]  /*2360*/  F2FP.BF16.F32.PACK_AB R78, R101.reuse, R98 ;  /* 0x00000062654e723e */ /* 0x040fe200000010ff */
[----:B------:R-:W-:Y:S01]  /*2370*/  FMUL.FTZ R149, R101, UR12 ;  /* 0x0000000c65957c20 */ /* 0x000fe20008410000 */
[----:B------:R-:W-:Y:S01]  /*2380*/  FMUL.FTZ R102, R96, UR12 ;  /* 0x0000000c60667c20 */ /* 0x000fe20008410000 */
[C---:B------:R-:W-:Y:S01]  /*2390*/  F2FP.BF16.F32.PACK_AB R77, R99.reuse, R96 ;  /* 0x00000060634d723e */ /* 0x040fe200000010ff */
[----:B------:R-:W-:Y:S01]  /*23a0*/  FMUL.FTZ R148, R98, UR12 ;  /* 0x0000000c62947c20 */ /* 0x000fe20008410000 */
[----:B------:R-:W-:Y:S01]  /*23b0*/  FMUL.FTZ R103, R99, UR12 ;  /* 0x0000000c63677c20 */ /* 0x000fe20008410000 */
[----:B------:R-:W-:Y:S01]  /*23c0*/  FMUL.FTZ R96, R76, UR12 ;  /* 0x0000000c4c607c20 */ /* 0x000fe20008410000 */
[C---:B------:R-:W-:Y:S01]  /*23d0*/  FMUL.FTZ R101, R97.reuse, UR12 ;  /* 0x0000000c61657c20 */ /* 0x040fe20008410000 */
[----:B------:R-:W-:-:S02]  /*23e0*/  F2FP.BF16.F32.PACK_AB R76, R97, R76 ;  /* 0x0000004c614c723e */ /* 0x000fc400000010ff */
[----:B------:R-:W-:Y:S02]  /*23f0*/  F2FP.BF16.F32.PACK_AB R99, R151, R150 ;  /* 0x000000969763723e */ /* 0x000fe400000010ff */
[----:B------:R-:W-:Y:S02]  /*2400*/  F2FP.BF16.F32.PACK_AB R98, R149, R148 ;  /* 0x000000949562723e */ /* 0x000fe400000010ff */
[----:B------:R-:W-:Y:S02]  /*2410*/  F2FP.BF16.F32.PACK_AB R97, R103, R102 ;  /* 0x000000666761723e */ /* 0x000fe400000010ff */
[----:B------:R-:W-:-:S07]  /*2420*/  F2FP.BF16.F32.PACK_AB R96, R101, R96 ;  /* 0x000000606560723e */ /* 0x000fce00000010ff */
.L_x_14:
[----:B------:R-:W0:Y:S08]  /*2430*/  @P0 LDC.64 R148, c[0x0][0x478] ;  /* 0x00011e00ff940b82 */ /* 0x000e300000000a00 */
[----:B------:R-:W1:Y:S01]  /*2440*/  LDC.64 R102, c[0x0][0x468] ;  /* 0x00011a00ff667b82 */ /* 0x000e620000000a00 */
[----:B0-----:R-:W-:-:S05]  /*2450*/  @P0 IMAD.WIDE.U32 R148, R115, 0x10, R148 ;  /* 0x0000001073940825 */ /* 0x001fca00078e0094 */
[----:B------:R0:W-:Y:S01]  /*2460*/  @P0 STG.E.128 desc[UR14][R148.64], R76 ;  /* 0x0000004c94000986 */ /* 0x0001e2000c101d0e */
[C---:B-1----:R-:W-:Y:S01]  /*2470*/  IMAD.WIDE.U32 R102, R115.reuse, 0x10, R102 ;  /* 0x0000001073667825 */ /* 0x042fe200078e0066 */
[----:B------:R-:W-:-:S04]  /*2480*/  IADD3 R115, PT, PT, R115, 0x80, RZ ;  /* 0x0000008073737810 */ /* 0x000fc80007ffe0ff */
[----:B------:R0:W-:Y:S03]  /*2490*/  STG.E.128 desc[UR14][R102.64], R96 ;  /* 0x0000006066007986 */ /* 0x0001e6000c101d0e */
.L_x_12:
[----:B------:R-:W-:Y:S05]  /*24a0*/  BSYNC.RECONVERGENT B1 ;  /* 0x0000000000017941 */ /* 0x000fea0003800200 */
.L_x_11:
[----:B------:R-:W-:Y:S04]  /*24b0*/  BSSY.RECONVERGENT B1, `(.L_x_15) ;  /* 0x0000059000017945 */ /* 0x000fe80003800200 */
[----:B------:R-:W-:Y:S05]  /*24c0*/  @!P2 BRA `(.L_x_16) ;  /* 0x00000004005ca947 */ /* 0x000fea0003800000 */
[----:B------:R-:W-:-:S04]  /*24d0*/  ISETP.NE.U32.AND P0, PT, RZ, UR20, PT ;  /* 0x00000014ff007c0c */ /* 0x000fc8000bf05070 */
[----:B------:R-:W-:-:S13]  /*24e0*/  ISETP.NE.AND.EX P0, PT, RZ, UR21, PT, P0 ;  /* 0x00000015ff007c0c */ /* 0x000fda000bf05300 */
[----:B------:R-:W-:Y:S05]  /*24f0*/  @!P0 BRA `(.L_x_17) ;  /* 0x0000000000a48947 */ /* 0x000fea0003800000 */
[--C-:B0-----:R-:W-:Y:S01]  /*2500*/  FFMA.FTZ R97, R117, UR4, R100.reuse ;  /* 0x0000000475617c23 */ /* 0x101fe20008010064 */
        /* <DEDUP_REMOVED lines=38> */
[----:B------:R-:W-:Y:S01]  /*2770*/  F2FP.BF16.F32.PACK_AB R96, R101, R96 ;  /* 0x000000606560723e */ /* 0x000fe200000010ff */
[----:B------:R-:W-:Y:S06]  /*2780*/  BRA `(.L_x_18) ;  /* 0x0000000000907947 */ /* 0x000fec0003800000 */
.L_x_17:
        /* <DEDUP_REMOVED lines=35> */
[----:B------:R-:W-:-:S07]  /*29c0*/  F2FP.BF16.F32.PACK_AB R99, R148, R103 ;  /* 0x000000679463723e */ /* 0x000fce00000010ff */
.L_x_18:
[----:B------:R-:W0:Y:S08]  /*29d0*/  @P0 LDC.64 R148, c[0x0][0x478] ;  /* 0x00011e00ff940b82 */ /* 0x000e300000000a00 */
[----:B------:R-:W1:Y:S01]  /*29e0*/  LDC.64 R102, c[0x0][0x468] ;  /* 0x00011a00ff667b82 */ /* 0x000e620000000a00 */
[----:B0-----:R-:W-:-:S05]  /*29f0*/  @P0 IMAD.WIDE.U32 R148, R115, 0x10, R148 ;  /* 0x0000001073940825 */ /* 0x001fca00078e0094 */
[----:B------:R2:W-:Y:S01]  /*2a00*/  @P0 STG.E.128 desc[UR14][R148.64], R76 ;  /* 0x0000004c94000986 */ /* 0x0005e2000c101d0e */
[C---:B-1----:R-:W-:Y:S01]  /*2a10*/  IMAD.WIDE.U32 R102, R115.reuse, 0x10, R102 ;  /* 0x0000001073667825 */ /* 0x042fe200078e0066 */
[----:B------:R-:W-:-:S04]  /*2a20*/  IADD3 R115, PT, PT, R115, 0x80, RZ ;  /* 0x0000008073737810 */ /* 0x000fc80007ffe0ff */
[----:B------:R2:W-:Y:S03]  /*2a30*/  STG.E.128 desc[UR14][R102.64], R96 ;  /* 0x0000006066007986 */ /* 0x0005e6000c101d0e */
.L_x_16:
[----:B------:R-:W-:Y:S05]  /*2a40*/  BSYNC.RECONVERGENT B1 ;  /* 0x0000000000017941 */ /* 0x000fea0003800200 */
.L_x_15:
[----:B------:R-:W-:Y:S05]  /*2a50*/  @!P1 BRA `(.L_x_19) ;  /* 0x0000001800d49947 */ /* 0x000fea0003800000 */
[----:B------:R-:W-:-:S04]  /*2a60*/  ISETP.NE.U32.AND P0, PT, RZ, UR20, PT ;  /* 0x00000014ff007c0c */ /* 0x000fc8000bf05070 */
[----:B------:R-:W-:-:S13]  /*2a70*/  ISETP.NE.AND.EX P0, PT, RZ, UR21, PT, P0 ;  /* 0x00000015ff007c0c */ /* 0x000fda000bf05300 */
[----:B------:R-:W-:Y:S05]  /*2a80*/  @!P0 BRA `(.L_x_20) ;  /* 0x0000000000a48947 */ /* 0x000fea0003800000 */
[--C-:B0-2---:R-:W-:Y:S01]  /*2a90*/  FFMA.FTZ R78, R114, UR4, R100.reuse ;  /* 0x00000004724e7c23 */ /* 0x105fe20008010064 */
        /* <DEDUP_REMOVED lines=40> */
.L_x_20:
        /* <DEDUP_REMOVED lines=36> */
.L_x_21:
[----:B------:R-:W0:Y:S08]  /*2f60*/  @P0 LDC.64 R102, c[0x0][0x478] ;  /* 0x00011e00ff660b82 */ /* 0x000e300000000a00 */
[----:B------:R-:W1:Y:S01]  /*2f70*/  LDC.64 R100, c[0x0][0x468] ;  /* 0x00011a00ff647b82 */ /* 0x000e620000000a00 */
[----:B0-----:R-:W-:-:S05]  /*2f80*/  @P0 IMAD.WIDE.U32 R102, R115, 0x10, R102 ;  /* 0x0000001073660825 */ /* 0x001fca00078e0066 */
[----:B------:R4:W-:Y:S01]  /*2f90*/  @P0 STG.E.128 desc[UR14][R102.64], R76 ;  /* 0x0000004c66000986 */ /* 0x0009e2000c101d0e */
[----:B-1----:R-:W-:-:S05]  /*2fa0*/  IMAD.WIDE.U32 R100, R115, 0x10, R100 ;  /* 0x0000001073647825 */ /* 0x002fca00078e0064 */
[----:B------:R4:W-:Y:S01]  /*2fb0*/  STG.E.128 desc[UR14][R100.64], R96 ;  /* 0x0000006064007986 */ /* 0x0009e2000c101d0e */
[----:B------:R-:W-:Y:S05]  /*2fc0*/  BRA `(.L_x_19) ;  /* 0x0000001400787947 */ /* 0x000fea0003800000 */
.L_x_10:
[----:B------:R-:W-:-:S04]  /*2fd0*/  UISETP.NE.U32.AND UP1, UPT, UR20, URZ, UPT ;  /* 0x000000ff1400728c */ /* 0x000fc8000bf25070 */
[----:B------:R-:W-:-:S09]  /*2fe0*/  UISETP.NE.AND.EX UP1, UPT, UR21, URZ, UPT, UP1 ;  /* 0x000000ff1500728c */ /* 0x000fd2000bf25310 */
[----:B------:R-:W-:Y:S05]  /*2ff0*/  BRA.U UP1, `(.L_x_22) ;  /* 0x0000000901907547 */ /* 0x000fea000b800000 */
[----:B------:R-:W-:Y:S01]  /*3000*/  ISETP.GT.U32.AND P0, PT, R113, 0x7f, PT ;  /* 0x0000007f7100780c */ /* 0x000fe20003f04070 */
[----:B------:R-:W-:-:S12]  /*3010*/  BSSY.RECONVERGENT B1, `(.L_x_23) ;  /* 0x0000036000017945 */ /* 0x000fd80003800200 */
[----:B------:R-:W-:Y:S05]  /*3020*/  @!P0 BRA `(.L_x_24) ;  /* 0x0000000000d08947 */ /* 0x000fea0003800000 */
[----:B------:R-:W-:Y:S01]  /*3030*/  FFMA.FTZ R98, R135, UR4, R100 ;  /* 0x0000000487627c23 */ /* 0x000fe20008010064 */
[C---:B-----5:R-:W-:Y:S01]  /*3040*/  PRMT R96, R83.reuse, 0x7632, R96 ;  /* 0x0000763253607816 */ /* 0x060fe20000000060 */
[----:B------:R-:W-:Y:S01]  /*3050*/  FFMA.FTZ R99, R134, UR4, R100 ;  /* 0x0000000486637c23 */ /* 0x000fe20008010064 */
[----:B------:R-:W-:Y:S01]  /*3060*/  SHF.L.U32 R97, R83, 0x10, RZ ;  /* 0x0000001053617819 */ /* 0x000fe200000006ff */
[----:B------:R-:W-:Y:S01]  /*3070*/  FADD.FTZ R102, R133, -R98 ;  /* 0x8000006285667221 */ /* 0x000fe20000010000 */
[----:B------:R-:W-:Y:S01]  /*3080*/  SHF.L.U32 R98, R96, 0x10, RZ ;  /* 0x0000001060627819 */ /* 0x000fe200000006ff */
[----:B------:R-:W-:Y:S01]  /*3090*/  FADD.FTZ R99, R132, -R99 ;  /* 0x8000006384637221 */ /* 0x000fe20000010000 */
[--C-:B------:R-:W-:Y:S01]  /*30a0*/  FFMA.FTZ R103, R138, UR4, R100.reuse ;  /* 0x000000048a677c23 */ /* 0x100fe20008010064 */
[----:B------:R-:W-:Y:S01]  /*30b0*/  FFMA.FTZ R96, R102, UR24, R97 ;  /* 0x0000001866607c23 */ /* 0x000fe20008010061 */
[----:B------:R-:W-:Y:S01]  /*30c0*/  FFMA.FTZ R148, R139, UR4, R100 ;  /* 0x000000048b947c23 */ /* 0x000fe20008010064 */
[----:B------:R-:W-:Y:S01]  /*30d0*/  FFMA.FTZ R97, R99, UR24, R98 ;  /* 0x0000001863617c23 */ /* 0x000fe20008010062 */
[----:B------:R-:W-:Y:S01]  /*30e0*/  PRMT R99, R81, 0x7632, R99 ;  /* 0x0000763251637816 */ /* 0x000fe20000000063 */
[----:B------:R-:W-:Y:S01]  /*30f0*/  FADD.FTZ R150, R136, -R103 ;  /* 0x8000006788967221 */ /* 0x000fe20000010000 */
[----:B------:R-:W-:Y:S01]  /*3100*/  FFMA.FTZ R149, R142, UR4, R100 ;  /* 0x000000048e957c23 */ /* 0x000fe20008010064 */
[----:B------:R-:W-:Y:S01]  /*3110*/  PRMT R98, R80, 0x7632, R98 ;  /* 0x0000763250627816 */ /* 0x000fe20000000062 */
[----:B------:R-:W-:Y:S01]  /*3120*/  FFMA.FTZ R103, R146, UR4, R100 ;  /* 0x0000000492677c23 */ /* 0x000fe20008010064 */
[----:B------:R-:W-:Y:S01]  /*3130*/  FADD.FTZ R151, R137, -R148 ;  /* 0x8000009489977221 */ /* 0x000fe20000010000 */
[----:B------:R-:W-:Y:S01]  /*3140*/  SHF.L.U32 R99, R99, 0x10, RZ ;  /* 0x0000001063637819 */ /* 0x000fe200000006ff */
[----:B------:R-:W-:Y:S01]  /*3150*/  FADD.FTZ R148, R140, -R149 ;  /* 0x800000958c947221 */ /* 0x000fe20000010000 */
[----:B------:R-:W-:Y:S01]  /*3160*/  SHF.L.U32 R102, R82, 0x10, RZ ;  /* 0x0000001052667819 */ /* 0x000fe200000006ff */
[----:B------:R-:W-:Y:S01]  /*3170*/  FADD.FTZ R103, R144, -R103 ;  /* 0x8000006790677221 */ /* 0x000fe20000010000 */
[----:B------:R-:W-:Y:S01]  /*3180*/  SHF.L.U32 R98, R98, 0x10, RZ ;  /* 0x0000001062627819 */ /* 0x000fe200000006ff */
[----:B------:R-:W-:Y:S01]  /*3190*/  FFMA.FTZ R148, R148, UR24, R99 ;  /* 0x0000001894947c23 */ /* 0x000fe20008010063 */
[----:B------:R-:W-:Y:S01]  /*31a0*/  PRMT R101, R82, 0x7632, R101 ;  /* 0x0000763252657816 */ /* 0x000fe20000000065 */
[----:B------:R-:W-:Y:S01]  /*31b0*/  FFMA.FTZ R149, R151, UR24, R102 ;  /* 0x0000001897957c23 */ /* 0x000fe20008010066 */
[----:B------:R-:W-:Y:S01]  /*31c0*/  FFMA.FTZ R152, R143, UR4, R100 ;  /* 0x000000048f987c23 */ /* 0x000fe20008010064 */
[----:B------:R-:W-:Y:S01]  /*31d0*/  FFMA.FTZ R99, R103, UR24, R98 ;  /* 0x0000001867637c23 */ /* 0x000fe20008010062 */
[----:B------:R-:W-:Y:S01]  /*31e0*/  SHF.L.U32 R101, R101, 0x10, RZ ;  /* 0x0000001065657819 */ /* 0x000fe200000006ff */
[----:B------:R-:W0:Y:S01]  /*31f0*/  LDC.64 R102, c[0x0][0x468] ;  /* 0x00011a00ff667b82 */ /* 0x000e220000000a00 */
[----:B------:R-:W-:Y:S01]  /*3200*/  FFMA.FTZ R98, R147, UR4, R100 ;  /* 0x0000000493627c23 */ /* 0x000fe20008010064 */
[----:B------:R-:W-:Y:S01]  /*3210*/  FADD.FTZ R152, R141, -R152 ;  /* 0x800000988d987221 */ /* 0x000fe20000010000 */
[----:B------:R-:W-:Y:S01]  /*3220*/  FMUL.FTZ R149, R149, UR12 ;  /* 0x0000000c95957c20 */ /* 0x000fe20008410000 */
[----:B------:R-:W-:Y:S01]  /*3230*/  FFMA.FTZ R150, R150, UR24, R101 ;  /* 0x0000001896967c23 */ /* 0x000fe20008010065 */
[----:B------:R-:W-:Y:S01]  /*3240*/  FADD.FTZ R151, R145, -R98 ;  /* 0x8000006291977221 */ /* 0x000fe20000010000 */
[----:B------:R-:W-:Y:S01]  /*3250*/  SHF.L.U32 R101, R81, 0x10, RZ ;  /* 0x0000001051657819 */ /* 0x000fe200000006ff */
[----:B------:R-:W-:Y:S01]  /*3260*/  FMUL.FTZ R148, R148, UR12 ;  /* 0x0000000c94947c20 */ /* 0x000fe20008410000 */
[----:B------:R-:W-:Y:S01]  /*3270*/  SHF.L.U32 R98, R80, 0x10, RZ ;  /* 0x0000001050627819 */ /* 0x000fe200000006ff */
[----:B------:R-:W-:-:S02]  /*3280*/  FMUL.FTZ R150, R150, UR12 ;  /* 0x0000000c96967c20 */ /* 0x000fc40008410000 */
[----:B------:R-:W-:Y:S01]  /*3290*/  FFMA.FTZ R101, R152, UR24, R101 ;  /* 0x0000001898657c23 */ /* 0x000fe20008010065 */
[----:B------:R-:W-:Y:S01]  /*32a0*/  FMUL.FTZ R152, R97, UR12 ;  /* 0x0000000c61987c20 */ /* 0x000fe20008410000 */
[----:B------:R-:W-:Y:S01]  /*32b0*/  FFMA.FTZ R98, R151, UR24, R98 ;  /* 0x0000001897627c23 */ /* 0x000fe20008010062 */
[----:B------:R-:W-:Y:S01]  /*32c0*/  FMUL.FTZ R151, R96, UR12 ;  /* 0x0000000c60977c20 */ /* 0x000fe20008410000 */
[----:B------:R-:W-:Y:S01]  /*32d0*/  FMUL.FTZ R97, R101, UR12 ;  /* 0x0000000c65617c20 */ /* 0x000fe20008410000 */
[----:B------:R-:W-:Y:S01]  /*32e0*/  FMUL.FTZ R101, R99, UR12 ;  /* 0x0000000c63657c20 */ /* 0x000fe20008410000 */
[----:B------:R-:W-:Y:S01]  /*32f0*/  FMUL.FTZ R96, R98, UR12 ;  /* 0x0000000c62607c20 */ /* 0x000fe20008410000 */
[----:B------:R-:W-:Y:S02]  /*3300*/  F2FP.BF16.F32.PACK_AB R98, R150, R149 ;  /* 0x000000959662723e */ /* 0x000fe400000010ff */
[----:B------:R-:W-:Y:S02]  /*3310*/  F2FP.BF16.F32.PACK_AB R99, R152, R151 ;  /* 0x000000979863723e */ /* 0x000fe400000010ff */
[----:B------:R-:W-:-:S02]  /*3320*/  F2FP.BF16.F32.PACK_AB R97, R148, R97 ;  /* 0x000000619461723e */ /* 0x000fc400000010ff */
[----:B------:R-:W-:Y:S01]  /*3330*/  F2FP.BF16.F32.PACK_AB R96, R101, R96 ;  /* 0x000000606560723e */ /* 0x000fe200000010ff */
[C---:B0-----:R-:W-:Y:S01]  /*3340*/  IMAD.WIDE.U32 R102, R115.reuse, 0x10, R102 ;  /* 0x0000001073667825 */ /* 0x041fe200078e0066 */
[----:B------:R-:W-:-:S04]  /*3350*/  IADD3 R115, PT, PT, R115, 0x80, RZ ;  /* 0x0000008073737810 */ /* 0x000fc80007ffe0ff */
[----:B------:R0:W-:Y:S03]  /*3360*/  STG.E.128 desc[UR14][R102.64], R96 ;  /* 0x0000006066007986 */ /* 0x0001e6000c101d0e */
.L_x_24:
[----:B------:R-:W-:Y:S05]  /*3370*/  BSYNC.RECONVERGENT B1 ;  /* 0x0000000000017941 */ /* 0x000fea0003800200 */
.L_x_23:
[----:B------:R-:W-:Y:S04]  /*3380*/  BSSY.RECONVERGENT B1, `(.L_x_25) ;  /* 0x0000036000017945 */ /* 0x000fe80003800200 */
[----:B------:R-:W-:Y:S05]  /*3390*/  @!P2 BRA `(.L_x_26) ;  /* 0x0000000000d0a947 */ /* 0x000fea0003800000 */
[----:B0-----:R-:W-:Y:S01]  /*33a0*/  FFMA.FTZ R99, R117, UR4, R100 ;  /* 0x0000000475637c23 */ /* 0x001fe20008010064 */
[C---:B-----5:R-:W-:Y:S01]  /*33b0*/  PRMT R96, R23.reuse, 0x7632, R96 ;  /* 0x0000763217607816 */ /* 0x060fe20000000060 */
[--C-:B------:R-:W-:Y:S01]  /*33c0*/  FFMA.FTZ R101, R120, UR4, R100.reuse ;  /* 0x0000000478657c23 */ /* 0x100fe20008010064 */
[----:B------:R-:W-:Y:S01]  /*33d0*/  SHF.L.U32 R97, R23, 0x10, RZ ;  /* 0x0000001017617819 */ /* 0x000fe200000006ff */
[----:B------:R-:W-:Y:S01]  /*33e0*/  FADD.FTZ R102, R116, -R99 ;  /* 0x8000006374667221 */ /* 0x000fe20000010000 */
[----:B------:R-:W-:Y:S01]  /*33f0*/  SHF.L.U32 R98, R96, 0x10, RZ ;  /* 0x0000001060627819 */ /* 0x000fe200000006ff */
[----:B------:R-:W-:Y:S01]  /*3400*/  FADD.FTZ R101, R118, -R101 ;  /* 0x8000006576657221 */ /* 0x000fe20000010000 */
[----:B------:R-:W-:Y:S01]  /*3410*/  FFMA.FTZ R148, R123, UR4, R100 ;  /* 0x000000047b947c23 */ /* 0x000fe20008010064 */
[----:B------:R-:W-:Y:S01]  /*3420*/  FFMA.FTZ R96, R102, UR24, R97 ;  /* 0x0000001866607c23 */ /* 0x000fe20008010061 */
[----:B------:R-:W-:Y:S01]  /*3430*/  PRMT R99, R21, 0x7632, R99 ;  /* 0x0000763215637816 */ /* 0x000fe20000000063 */
[----:B------:R-:W-:Y:S01]  /*3440*/  FFMA.FTZ R97, R101, UR24, R98 ;  /* 0x0000001865617c23 */ /* 0x000fe20008010062 */
        /* <DEDUP_REMOVED lines=16> */
[----:B------:R-:W-:Y:S01]  /*3550*/  FADD.FTZ R150, R119, -R150 ;  /* 0x8000009677967221 */ /* 0x000fe20000010000 */
[--C-:B------:R-:W-:Y:S01]  /*3560*/  FFMA.FTZ R98, R131, UR4, R100.reuse ;  /* 0x0000000483627c23 */ /* 0x100fe20008010064 */
[----:B------:R-:W-:Y:S01]  /*3570*/  FFMA.FTZ R152, R127, UR4, R100 ;  /* 0x000000047f987c23 */ /* 0x000fe20008010064 */
[----:B------:R-:W-:Y:S01]  /*3580*/  FMUL.FTZ R149, R149, UR12 ;  /* 0x0000000c95957c20 */ /* 0x000fe20008410000 */
[----:B------:R-:W-:Y:S01]  /*3590*/  FFMA.FTZ R150, R150, UR24, R101 ;  /* 0x0000001896967c23 */ /* 0x000fe20008010065 */
[----:B------:R-:W-:Y:S01]  /*35a0*/  FADD.FTZ R151, R129, -R98 ;  /* 0x8000006281977221 */ /* 0x000fe20000010000 */
[----:B------:R-:W-:Y:S01]  /*35b0*/  SHF.L.U32 R101, R21, 0x10, RZ ;  /* 0x0000001015657819 */ /* 0x000fe200000006ff */
[----:B------:R-:W-:Y:S01]  /*35c0*/  FADD.FTZ R152, R125, -R152 ;  /* 0x800000987d987221 */ /* 0x000fe20000010000 */
[----:B------:R-:W-:Y:S01]  /*35d0*/  SHF.L.U32 R98, R20, 0x10, RZ ;  /* 0x0000001014627819 */ /* 0x000fe200000006ff */
[----:B------:R-:W-:Y:S01]  /*35e0*/  FMUL.FTZ R150, R150, UR12 ;  /* 0x0000000c96967c20 */ /* 0x000fe20008410000 */
[----:B------:R-:W-:Y:S01]  /*35f0*/  FMUL.FTZ R148, R148, UR12 ;  /* 0x0000000c94947c20 */ /* 0x000fe20008410000 */
[----:B------:R-:W-:Y:S01]  /*3600*/  FFMA.FTZ R101, R152, UR24, R101 ;  /* 0x0000001898657c23 */ /* 0x000fe20008010065 */
[----:B------:R-:W-:Y:S01]  /*3610*/  FMUL.FTZ R152, R97, UR12 ;  /* 0x0000000c61987c20 */ /* 0x000fe20008410000 */
[----:B------:R-:W-:Y:S01]  /*3620*/  FFMA.FTZ R98, R151, UR24, R98 ;  /* 0x0000001897627c23 */ /* 0x000fe20008010062 */
[----:B------:R-:W-:Y:S01]  /*3630*/  FMUL.FTZ R151, R96, UR12 ;  /* 0x0000000c60977c20 */ /* 0x000fe20008410000 */
[----:B------:R-:W-:Y:S01]  /*3640*/  FMUL.FTZ R97, R101, UR12 ;  /* 0x0000000c65617c20 */ /* 0x000fe20008410000 */
[----:B------:R-:W-:Y:S01]  /*3650*/  FMUL.FTZ R101, R99, UR12 ;  /* 0x0000000c63657c20 */ /* 0x000fe20008410000 */
[----:B------:R-:W-:Y:S01]  /*3660*/  FMUL.FTZ R96, R98, UR12 ;  /* 0x0000000c62607c20 */ /* 0x000fe20008410000 */
[----:B------:R-:W-:-:S02]  /*3670*/  F2FP.BF16.F32.PACK_AB R98, R150, R149 ;  /* 0x000000959662723e */ /* 0x000fc400000010ff */
[----:B------:R-:W-:Y:S02]  /*3680*/  F2FP.BF16.F32.PACK_AB R99, R152, R151 ;  /* 0x000000979863723e */ /* 0x000fe400000010ff */
[----:B------:R-:W-:Y:S01]  /*3690*/  F2FP.BF16.F32.PACK_AB R97, R148, R97 ;  /* 0x000000619461723e */ /* 0x000fe200000010ff */
[----:B0-----:R-:W-:Y:S01]  /*36a0*/  IMAD.WIDE.U32 R102, R115, 0x10, R102 ;  /* 0x0000001073667825 */ /* 0x001fe200078e0066 */
[----:B------:R-:W-:Y:S02]  /*36b0*/  F2FP.BF16.F32.PACK_AB R96, R101, R96 ;  /* 0x000000606560723e */ /* 0x000fe400000010ff */
[----:B------:R-:W-:-:S03]  /*36c0*/  IADD3 R115, PT, PT, R115, 0x80, RZ ;  /* 0x0000008073737810 */ /* 0x000fc60007ffe0ff */
[----:B------:R1:W-:Y:S04]  /*36d0*/  STG.E.128 desc[UR14][R102.64], R96 ;  /* 0x0000006066007986 */ /* 0x0003e8000c101d0e */
.L_x_26:
[----:B------:R-:W-:Y:S05]  /*36e0*/  BSYNC.RECONVERGENT B1 ;  /* 0x0000000000017941 */ /* 0x000fea0003800200 */
.L_x_25:
[----:B------:R-:W-:Y:S05]  /*36f0*/  @!P1 BRA `(.L_x_19) ;  /* 0x0000000c00ac9947 */ /* 0x000fea0003800000 */
[----:B01---5:R-:W-:Y:S01]  /*3700*/  PRMT R96, R95, 0x7632, R96 ;  /* 0x000076325f607816 */ /* 0x023fe20000000060 */
[--C-:B------:R-:W-:Y:S01]  /*3710*/  FFMA.FTZ R97, R105, UR4, R100.reuse ;  /* 0x0000000469617c23 */ /* 0x100fe20008010064 */
[--C-:B------:R-:W-:Y:S01]  /*3720*/  FFMA.FTZ R102, R114, UR4, R100.reuse ;  /* 0x0000000472667c23 */ /* 0x100fe20008010064 */
[----:B------:R-:W-:Y:S01]  /*3730*/  SHF.L.U32 R98, R95, 0x10, RZ ;  /* 0x000000105f627819 */ /* 0x000fe200000006ff */
[----:B------:R-:W-:Y:S01]  /*3740*/  FFMA.FTZ R103, R112, UR4, R100 ;  /* 0x0000000470677c23 */ /* 0x000fe20008010064 */
[----:B------:R-:W-:Y:S01]  /*3750*/  SHF.L.U32 R96, R96, 0x10, RZ ;  /* 0x0000001060607819 */ /* 0x000fe200000006ff */
[----:B------:R-:W-:Y:S01]  /*3760*/  FADD.FTZ R97, R104, -R97 ;  /* 0x8000006168617221 */ /* 0x000fe20000010000 */
[----:B------:R-:W-:Y:S01]  /*3770*/  FADD.FTZ R99, R111, -R102 ;  /* 0x800000666f637221 */ /* 0x000fe20000010000 */
[----:B------:R-:W-:Y:S01]  /*3780*/  PRMT R101, R94, 0x7632, R101 ;  /* 0x000076325e657816 */ /* 0x000fe20000000065 */
[----:B------:R-:W-:Y:S01]  /*3790*/  FFMA.FTZ R148, R108, UR4, R100 ;  /* 0x000000046c947c23 */ /* 0x000fe20008010064 */
[----:B------:R-:W-:Y:S01]  /*37a0*/  FFMA.FTZ R98, R97, UR24, R98 ;  /* 0x0000001861627c23 */ /* 0x000fe20008010062 */
[----:B------:R-:W-:Y:S01]  /*37b0*/  FFMA.FTZ R99, R99, UR24, R96 ;  /* 0x0000001863637c23 */ /* 0x000fe20008010060 */
[----:B------:R-:W-:Y:S01]  /*37c0*/  PRMT R97, R93, 0x7632, R97 ;  /* 0x000076325d617816 */ /* 0x000fe20000000061 */
[----:B------:R-:W-:Y:S01]  /*37d0*/  FFMA.FTZ R102, R106, UR4, R100 ;  /* 0x000000046a667c23 */ /* 0x000fe20008010064 */
[----:B------:R-:W-:Y:S01]  /*37e0*/  PRMT R96, R92, 0x7632, R96 ;  /* 0x000076325c607816 */ /* 0x000fe20000000060 */
[----:B------:R-:W-:Y:S01]  /*37f0*/  FADD.FTZ R150, R110, -R103 ;  /* 0x800000676e967221 */ /* 0x000fe20000010000 */
[----:B------:R-:W-:Y:S01]  /*3800*/  SHF.L.U32 R101, R101, 0x10, RZ ;  /* 0x0000001065657819 */ /* 0x000fe200000006ff */
[----:B------:R-:W-:Y:S01]  /*3810*/  FADD.FTZ R148, R109, -R148 ;  /* 0x800000946d947221 */ /* 0x000fe20000010000 */
[----:B------:R-:W-:Y:S01]  /*3820*/  SHF.L.U32 R97, R97, 0x10, RZ ;  /* 0x0000001061617819 */ /* 0x000fe200000006ff */
[----:B------:R-:W-:Y:S01]  /*3830*/  FADD.FTZ R149, R107, -R102 ;  /* 0x800000666b957221 */ /* 0x000fe20000010000 */
[----:B------:R-:W-:Y:S01]  /*3840*/  SHF.L.U32 R96, R96, 0x10, RZ ;  /* 0x0000001060607819 */ /* 0x000fe200000006ff */
[----:B------:R-:W-:Y:S01]  /*3850*/  FFMA.FTZ R103, R150, UR24, R101 ;  /* 0x0000001896677c23 */ /* 0x000fe20008010065 */
[----:B------:R-:W-:Y:S01]  /*3860*/  FFMA.FTZ R151, R19, UR4, R100 ;  /* 0x0000000413977c23 */ /* 0x000fe20008010064 */
[----:B------:R-:W-:Y:S01]  /*3870*/  FFMA.FTZ R102, R148, UR24, R97 ;  /* 0x0000001894667c23 */ /* 0x000fe20008010061 */
[----:B------:R-:W-:Y:S01]  /*3880*/  SHF.L.U32 R148, R94, 0x10, RZ ;  /* 0x000000105e947819 */ /* 0x000fe200000006ff */
[----:B------:R-:W-:Y:S01]  /*3890*/  FFMA.FTZ R101, R149, UR24, R96 ;  /* 0x0000001895657c23 */ /* 0x000fe20008010060 */
[----:B------:R-:W-:Y:S01]  /*38a0*/  FADD.FTZ R149, R18, -R151 ;  /* 0x8000009712957221 */ /* 0x000fe20000010000 */
[----:B------:R-:W0:Y:S01]  /*38b0*/  LDC.64 R96, c[0x0][0x468] ;  /* 0x00011a00ff607b82 */ /* 0x000e220000000a00 */
[--C-:B------:R-:W-:Y:S01]  /*38c0*/  FFMA.FTZ R153, R17, UR4, R100.reuse ;  /* 0x0000000411997c23 */ /* 0x100fe20008010064 */
[----:B------:R-:W-:Y:S01]  /*38d0*/  FFMA.FTZ R151, R15, UR4, R100 ;  /* 0x000000040f977c23 */ /* 0x000fe20008010064 */
[----:B------:R-:W-:Y:S01]  /*38e0*/  FFMA.FTZ R149, R149, UR24, R148 ;  /* 0x0000001895957c23 */ /* 0x000fe20008010094 */
[----:B------:R-:W-:Y:S01]  /*38f0*/  SHF.L.U32 R148, R93, 0x10, RZ ;  /* 0x000000105d947819 */ /* 0x000fe200000006ff */
[----:B------:R-:W-:Y:S01]  /*3900*/  FADD.FTZ R153, R16, -R153 ;  /* 0x8000009910997221 */ /* 0x000fe20000010000 */
[----:B------:R-:W-:Y:S01]  /*3910*/  SHF.L.U32 R100, R92, 0x10, RZ ;  /* 0x000000105c647819 */ /* 0x000fe200000006ff */
[----:B------:R-:W-:Y:S01]  /*3920*/  FADD.FTZ R151, R14, -R151 ;  /* 0x800000970e977221 */ /* 0x000fe20000010000 */
        /* <DEDUP_REMOVED lines=8> */
[----:B------:R-:W-:Y:S01]  /*39b0*/  FMUL.FTZ R102, R100, UR12 ;  /* 0x0000000c64667c20 */ /* 0x000fe20008410000 */
[----:B------:R-:W-:Y:S01]  /*39c0*/  FMUL.FTZ R103, R101, UR12 ;  /* 0x0000000c65677c20 */ /* 0x000fe20008410000 */
[----:B------:R-:W-:-:S02]  /*39d0*/  F2FP.BF16.F32.PACK_AB R98, R151, R98 ;  /* 0x000000629762723e */ /* 0x000fc400000010ff */
[----:B------:R-:W-:Y:S01]  /*39e0*/  F2FP.BF16.F32.PACK_AB R99, R99, R150 ;  /* 0x000000966363723e */ /* 0x000fe200000010ff */
[----:B0-----:R-:W-:Y:S01]  /*39f0*/  IMAD.WIDE.U32 R100, R115, 0x10, R96 ;  /* 0x0000001073647825 */ /* 0x001fe200078e0060 */
[----:B------:R-:W-:Y:S02]  /*3a00*/  F2FP.BF16.F32.PACK_AB R97, R149, R148 ;  /* 0x000000949561723e */ /* 0x000fe400000010ff */
[----:B------:R-:W-:-:S05]  /*3a10*/  F2FP.BF16.F32.PACK_AB R96, R103, R102 ;  /* 0x000000666760723e */ /* 0x000fca00000010ff */
[----:B------:R3:W-:Y:S01]  /*3a20*/  STG.E.128 desc[UR14][R100.64], R96 ;  /* 0x0000006064007986 */ /* 0x0007e2000c101d0e */
[----:B------:R-:W-:Y:S05]  /*3a30*/  BRA `(.L_x_19) ;  /* 0x0000000800dc7947 */ /* 0x000fea0003800000 */
.L_x_22:
[----:B------:R-:W-:Y:S04]  /*3a40*/  BSSY.RECONVERGENT B1, `(.L_x_27) ;  /* 0x000003d000017945 */ /* 0x000fe80003800200 */
[----:B------:R-:W-:Y:S05]  /*3a50*/  @!P3 BRA `(.L_x_28) ;  /* 0x0000000000ecb947 */ /* 0x000fea0003800000 */
[----:B-----5:R-:W-:Y:S01]  /*3a60*/  PRMT R77, R80, 0x7632, R77 ;  /* 0x00007632504d7816 */ /* 0x020fe2000000004d */
[--C-:B------:R-:W-:Y:S01]  /*3a70*/  FFMA.FTZ R97, R146, UR4, R100.reuse ;  /* 0x0000000492617c23 */ /* 0x100fe20008010064 */
[--C-:B------:R-:W-:Y:S01]  /*3a80*/  FFMA.FTZ R76, R147, UR4, R100.reuse ;  /* 0x00000004934c7c23 */ /* 0x100fe20008010064 */
[--C-:B------:R-:W-:Y:S01]  /*3a90*/  FFMA.FTZ R103, R134, UR4, R100.reuse ;  /* 0x0000000486677c23 */ /* 0x100fe20008010064 */
[----:B------:R-:W-:Y:S01]  /*3aa0*/  SHF.L.U32 R78, R77, 0x10, RZ ;  /* 0x000000104d4e7819 */ /* 0x000fe200000006ff */
[----:B------:R-:W-:Y:S01]  /*3ab0*/  FADD.FTZ R77, R144, -R97 ;  /* 0x80000061904d7221 */ /* 0x000fe20000010000 */
[----:B------:R-:W-:Y:S01]  /*3ac0*/  FFMA.FTZ R97, R142, UR4, R100 ;  /* 0x000000048e617c23 */ /* 0x000fe20008010064 */
[----:B------:R-:W-:Y:S01]  /*3ad0*/  PRMT R101, R83, 0x7632, R101 ;  /* 0x0000763253657816 */ /* 0x000fe20000000065 */
[----:B------:R-:W-:Y:S01]  /*3ae0*/  FADD.FTZ R76, R145, -R76 ;  /* 0x8000004c914c7221 */ /* 0x000fe20000010000 */
[--C-:B------:R-:W-:Y:S01]  /*3af0*/  FFMA.FTZ R77, R77, UR24, R78.reuse ;  /* 0x000000184d4d7c23 */ /* 0x100fe2000801004e */
[----:B------:R-:W-:Y:S01]  /*3b00*/  PRMT R78, R81, 0x7632, R78 ;  /* 0x00007632514e7816 */ /* 0x000fe2000000004e */
[--C-:B------:R-:W-:Y:S01]  /*3b10*/  FFMA.FTZ R96, R143, UR4, R100.reuse ;  /* 0x000000048f607c23 */ /* 0x100fe20008010064 */
[----:B------:R-:W-:Y:S01]  /*3b20*/  SHF.L.U32 R79, R80, 0x10, RZ ;  /* 0x00000010504f7819 */ /* 0x000fe200000006ff */
[----:B------:R-:W-:Y:S01]  /*3b30*/  FADD.FTZ R97, R140, -R97 ;  /* 0x800000618c617221 */ /* 0x000fe20000010000 */
[----:B------:R-:W-:Y:S01]  /*3b40*/  SHF.L.U32 R78, R78, 0x10, RZ ;  /* 0x000000104e4e7819 */ /* 0x000fe200000006ff */
[----:B------:R-:W-:Y:S01]  /*3b50*/  FADD.FTZ R103, R132, -R103 ;  /* 0x8000006784677221 */ /* 0x000fe20000010000 */
[----:B------:R-:W-:Y:S01]  /*3b60*/  SHF.L.U32 R102, R101, 0x10, RZ ;  /* 0x0000001065667819 */ /* 0x000fe200000006ff */
[----:B------:R-:W-:Y:S01]  /*3b70*/  FFMA.FTZ R76, R76, UR24, R79 ;  /* 0x000000184c4c7c23 */ /* 0x000fe2000801004f */
[----:B------:R-:W-:Y:S01]  /*3b80*/  SHF.L.U32 R79, R81, 0x10, RZ ;  /* 0x00000010514f7819 */ /* 0x000fe200000006ff */
[----:B------:R-:W-:Y:S01]  /*3b90*/  FFMA.FTZ R99, R138, UR4, R100 ;  /* 0x000000048a637c23 */ /* 0x000fe20008010064 */
[----:B------:R-:W-:Y:S01]  /*3ba0*/  PRMT R98, R82, 0x7632, R98 ;  /* 0x0000763252627816 */ /* 0x000fe20000000062 */
[----:B------:R-:W-:Y:S01]  /*3bb0*/  FADD.FTZ R96, R141, -R96 ;  /* 0x800000608d607221 */ /* 0x000fe20000010000 */
[----:B------:R-:W-:Y:S01]  /*3bc0*/  FFMA.FTZ R78, R97, UR24, R78 ;  /* 0x00000018614e7c23 */ /* 0x000fe2000801004e */
[----:B------:R-:W-:Y:S01]  /*3bd0*/  FFMA.FTZ R97, R103, UR24, R102 ;  /* 0x0000001867617c23 */ /* 0x000fe20008010066 */
[----:B------:R-:W0:Y:S01]  /*3be0*/  LDC.64 R148, c[0x0][0x478] ;  /* 0x00011e00ff947b82 */ /* 0x000e220000000a00 */
[----:B------:R-:W-:Y:S01]  /*3bf0*/  SHF.L.U32 R98, R98, 0x10, RZ ;  /* 0x0000001062627819 */ /* 0x000fe200000006ff */
[----:B------:R-:W-:Y:S01]  /*3c00*/  FADD.FTZ R99, R136, -R99 ;  /* 0x8000006388637221 */ /* 0x000fe20000010000 */
[----:B------:R-:W-:Y:S01]  /*3c10*/  FFMA.FTZ R79, R96, UR24, R79 ;  /* 0x00000018604f7c23 */ /* 0x000fe2000801004f */
[--C-:B------:R-:W-:Y:S01]  /*3c20*/  FFMA.FTZ R96, R139, UR4, R100.reuse ;  /* 0x000000048b607c23 */ /* 0x100fe20008010064 */
[----:B------:R-:W-:Y:S01]  /*3c30*/  FFMA.FTZ R150, R135, UR4, R100 ;  /* 0x0000000487967c23 */ /* 0x000fe20008010064 */
[----:B------:R-:W-:Y:S01]  /*3c40*/  FFMA.FTZ R152, R99, UR24, R98 ;  /* 0x0000001863987c23 */ /* 0x000fe20008010062 */
[----:B------:R-:W-:Y:S01]  /*3c50*/  SHF.L.U32 R99, R82, 0x10, RZ ;  /* 0x0000001052637819 */ /* 0x000fe200000006ff */
[----:B------:R-:W1:Y:S01]  /*3c60*/  LDC.64 R102, c[0x0][0x468] ;  /* 0x00011a00ff667b82 */ /* 0x000e620000000a00 */
[----:B------:R-:W-:Y:S01]  /*3c70*/  FADD.FTZ R98, R137, -R96 ;  /* 0x8000006089627221 */ /* 0x000fe20000010000 */
[----:B------:R-:W-:Y:S01]  /*3c80*/  FMUL.FTZ R96, R76, UR12 ;  /* 0x0000000c4c607c20 */ /* 0x000fe20008410000 */
[C---:B------:R-:W-:Y:S01]  /*3c90*/  F2FP.BF16.F32.PACK_AB R76, R77.reuse, R76 ;  /* 0x0000004c4d4c723e */ /* 0x040fe200000010ff */
[----:B------:R-:W-:Y:S01]  /*3ca0*/  FMUL.FTZ R77, R77, UR12 ;  /* 0x0000000c4d4d7c20 */ /* 0x000fe20008410000 */
[----:B------:R-:W-:Y:S01]  /*3cb0*/  SHF.L.U32 R151, R83, 0x10, RZ ;  /* 0x0000001053977819 */ /* 0x000fe200000006ff */
[----:B------:R-:W-:Y:S01]  /*3cc0*/  FADD.FTZ R150, R133, -R150 ;  /* 0x8000009685967221 */ /* 0x000fe20000010000 */
[----:B------:R-:W-:Y:S01]  /*3cd0*/  FFMA.FTZ R101, R98, UR24, R99 ;  /* 0x0000001862657c23 */ /* 0x000fe20008010063 */
[----:B------:R-:W-:Y:S01]  /*3ce0*/  FMUL.FTZ R99, R78, UR12 ;  /* 0x0000000c4e637c20 */ /* 0x000fe20008410000 */
[----:B------:R-:W-:Y:S01]  /*3cf0*/  F2FP.BF16.F32.PACK_AB R96, R77, R96 ;  /* 0x000000604d60723e */ /* 0x000fe200000010ff */
[----:B------:R-:W-:Y:S01]  /*3d00*/  FFMA.FTZ R154, R150, UR24, R151 ;  /* 0x00000018969a7c23 */ /* 0x000fe20008010097 */
[----:B------:R-:W-:Y:S01]  /*3d10*/  F2FP.BF16.F32.PACK_AB R77, R78, R79 ;  /* 0x0000004f4e4d723e */ /* 0x000fe200000010ff */
[----:B------:R-:W-:Y:S01]  /*3d20*/  FMUL.FTZ R150, R101, UR12 ;  /* 0x0000000c65967c20 */ /* 0x000fe20008410000 */
[C---:B------:R-:W-:Y:S01]  /*3d30*/  F2FP.BF16.F32.PACK_AB R78, R152.reuse, R101 ;  /* 0x00000065984e723e */ /* 0x040fe200000010ff */
[----:B------:R-:W-:Y:S01]  /*3d40*/  FMUL.FTZ R98, R79, UR12 ;  /* 0x0000000c4f627c20 */ /* 0x000fe20008410000 */
[----:B------:R-:W-:Y:S01]  /*3d50*/  FMUL.FTZ R101, R152, UR12 ;  /* 0x0000000c98657c20 */ /* 0x000fe20008410000 */
[----:B------:R-:W-:Y:S01]  /*3d60*/  FMUL.FTZ R151, R154, UR12 ;  /* 0x0000000c9a977c20 */ /* 0x000fe20008410000 */
[C---:B------:R-:W-:Y:S01]  /*3d70*/  FMUL.FTZ R152, R97.reuse, UR12 ;  /* 0x0000000c61987c20 */ /* 0x040fe20008410000 */
[----:B------:R-:W-:Y:S01]  /*3d80*/  F2FP.BF16.F32.PACK_AB R79, R97, R154 ;  /* 0x0000009a614f723e */ /* 0x000fe200000010ff */
[----:B0-----:R-:W-:Y:S01]  /*3d90*/  IMAD.WIDE.U32 R148, R115, 0x10, R148 ;  /* 0x0000001073947825 */ /* 0x001fe200078e0094 */
[----:B------:R-:W-:-:S02]  /*3da0*/  F2FP.BF16.F32.PACK_AB R97, R99, R98 ;  /* 0x000000626361723e */ /* 0x000fc400000010ff */
[----:B------:R-:W-:Y:S02]  /*3db0*/  F2FP.BF16.F32.PACK_AB R98, R101, R150 ;  /* 0x000000966562723e */ /* 0x000fe400000010ff */
[----:B------:R-:W-:Y:S01]  /*3dc0*/  F2FP.BF16.F32.PACK_AB R99, R152, R151 ;  /* 0x000000979863723e */ /* 0x000fe200000010ff */
[C---:B-1----:R-:W-:Y:S01]  /*3dd0*/  IMAD.WIDE.U32 R102, R115.reuse, 0x10, R102 ;  /* 0x0000001073667825 */ /* 0x042fe200078e0066 */
[----:B------:R0:W-:Y:S01]  /*3de0*/  STG.E.128 desc[UR14][R148.64], R76 ;  /* 0x0000004c94007986 */ /* 0x0001e2000c101d0e */
[----:B------:R-:W-:-:S03]  /*3df0*/  IADD3 R115, PT, PT, R115, 0x80, RZ ;  /* 0x0000008073737810 */ /* 0x000fc60007ffe0ff */
[----:B------:R0:W-:Y:S04]  /*3e00*/  STG.E.128 desc[UR14][R102.64], R96 ;  /* 0x0000006066007986 */ /* 0x0001e8000c101d0e */
.L_x_28:
[----:B------:R-:W-:Y:S05]  /*3e10*/  BSYNC.RECONVERGENT B1 ;  /* 0x0000000000017941 */ /* 0x000fea0003800200 */
.L_x_27:
[----:B------:R-:W-:Y:S04]  /*3e20*/  BSSY.RECONVERGENT B1, `(.L_x_29) ;  /* 0x000003d000017945 */ /* 0x000fe80003800200 */
[----:B------:R-:W-:Y:S05]  /*3e30*/  @!P2 BRA `(.L_x_30) ;  /* 0x0000000000eca947 */ /* 0x000fea0003800000 */
[----:B0----5:R-:W-:Y:S01]  /*3e40*/  PRMT R77, R20, 0x7632, R77 ;  /* 0x00007632144d7816 */ /* 0x021fe2000000004d */
[--C-:B------:R-:W-:Y:S01]  /*3e50*/  FFMA.FTZ R97, R130, UR4, R100.reuse ;  /* 0x0000000482617c23 */ /* 0x100fe20008010064 */
[----:B------:R-:W-:Y:S01]  /*3e60*/  FFMA.FTZ R76, R131, UR4, R100 ;  /* 0x00000004834c7c23 */ /* 0x000fe20008010064 */
[----:B------:R-:W-:Y:S01]  /*3e70*/  PRMT R98, R22, 0x7632, R98 ;  /* 0x0000763216627816 */ /* 0x000fe20000000062 */
[--C-:B------:R-:W-:Y:S01]  /*3e80*/  FFMA.FTZ R102, R122, UR4, R100.reuse ;  /* 0x000000047a667c23 */ /* 0x100fe20008010064 */
[----:B------:R-:W-:Y:S01]  /*3e90*/  SHF.L.U32 R78, R77, 0x10, RZ ;  /* 0x000000104d4e7819 */ /* 0x000fe200000006ff */
[----:B------:R-:W-:Y:S01]  /*3ea0*/  FADD.FTZ R77, R128, -R97 ;  /* 0x80000061804d7221 */ /* 0x000fe20000010000 */
[--C-:B------:R-:W-:Y:S01]  /*3eb0*/  FFMA.FTZ R97, R126, UR4, R100.reuse ;  /* 0x000000047e617c23 */ /* 0x100fe20008010064 */
[----:B------:R-:W-:Y:S01]  /*3ec0*/  FFMA.FTZ R103, R120, UR4, R100 ;  /* 0x0000000478677c23 */ /* 0x000fe20008010064 */
[----:B------:R-:W-:Y:S01]  /*3ed0*/  PRMT R101, R23, 0x7632, R101 ;  /* 0x0000763217657816 */ /* 0x000fe20000000065 */
[--C-:B------:R-:W-:Y:S01]  /*3ee0*/  FFMA.FTZ R77, R77, UR24, R78.reuse ;  /* 0x000000184d4d7c23 */ /* 0x100fe2000801004e */
[----:B------:R-:W-:Y:S01]  /*3ef0*/  PRMT R78, R21, 0x7632, R78 ;  /* 0x00007632154e7816 */ /* 0x000fe2000000004e */
[----:B------:R-:W-:Y:S01]  /*3f00*/  FADD.FTZ R76, R129, -R76 ;  /* 0x8000004c814c7221 */ /* 0x000fe20000010000 */
[----:B------:R-:W-:Y:S01]  /*3f10*/  SHF.L.U32 R79, R20, 0x10, RZ ;  /* 0x00000010144f7819 */ /* 0x000fe200000006ff */
[----:B------:R-:W-:Y:S01]  /*3f20*/  FFMA.FTZ R96, R127, UR4, R100 ;  /* 0x000000047f607c23 */ /* 0x000fe20008010064 */
[----:B------:R-:W-:Y:S01]  /*3f30*/  SHF.L.U32 R78, R78, 0x10, RZ ;  /* 0x000000104e4e7819 */ /* 0x000fe200000006ff */
[----:B------:R-:W-:Y:S01]  /*3f40*/  FADD.FTZ R97, R124, -R97 ;  /* 0x800000617c617221 */ /* 0x000fe20000010000 */
[----:B------:R-:W-:Y:S01]  /*3f50*/  SHF.L.U32 R99, R98, 0x10, RZ ;  /* 0x0000001062637819 */ /* 0x000fe200000006ff */
[----:B------:R-:W-:Y:S01]  /*3f60*/  FADD.FTZ R102, R119, -R102 ;  /* 0x8000006677667221 */ /* 0x000fe20000010000 */
[----:B------:R-:W-:Y:S01]  /*3f70*/  SHF.L.U32 R98, R101, 0x10, RZ ;  /* 0x0000001065627819 */ /* 0x000fe200000006ff */
[----:B------:R-:W-:Y:S01]  /*3f80*/  FADD.FTZ R103, R118, -R103 ;  /* 0x8000006776677221 */ /* 0x000fe20000010000 */
[----:B------:R-:W-:Y:S01]  /*3f90*/  FFMA.FTZ R76, R76, UR24, R79 ;  /* 0x000000184c4c7c23 */ /* 0x000fe2000801004f */
[----:B------:R-:W-:Y:S01]  /*3fa0*/  SHF.L.U32 R79, R21, 0x10, RZ ;  /* 0x00000010154f7819 */ /* 0x000fe200000006ff */
[----:B------:R-:W-:Y:S01]  /*3fb0*/  FADD.FTZ R96, R125, -R96 ;  /* 0x800000607d607221 */ /* 0x000fe20000010000 */
[----:B------:R-:W-:Y:S01]  /*3fc0*/  FFMA.FTZ R78, R97, UR24, R78 ;  /* 0x00000018614e7c23 */ /* 0x000fe2000801004e */
[----:B------:R-:W-:Y:S01]  /*3fd0*/  FFMA.FTZ R152, R102, UR24, R99 ;  /* 0x0000001866987c23 */ /* 0x000fe20008010063 */
[----:B------:R-:W-:Y:S01]  /*3fe0*/  FFMA.FTZ R97, R103, UR24, R98 ;  /* 0x0000001867617c23 */ /* 0x000fe20008010062 */
[----:B------:R-:W0:Y:S01]  /*3ff0*/  LDC.64 R148, c[0x0][0x478] ;  /* 0x00011e00ff947b82 */ /* 0x000e220000000a00 */
[----:B------:R-:W-:Y:S01]  /*4000*/  FFMA.FTZ R79, R96, UR24, R79 ;  /* 0x00000018604f7c23 */ /* 0x000fe2000801004f */
[--C-:B------:R-:W-:Y:S01]  /*4010*/  FFMA.FTZ R99, R117, UR4, R100.reuse ;  /* 0x0000000475637c23 */ /* 0x100fe20008010064 */
[----:B------:R-:W-:Y:S01]  /*4020*/  FFMA.FTZ R96, R123, UR4, R100 ;  /* 0x000000047b607c23 */ /* 0x000fe20008010064 */
[----:B------:R-:W-:-:S02]  /*4030*/  SHF.L.U32 R151, R23, 0x10, RZ ;  /* 0x0000001017977819 */ /* 0x000fc400000006ff */
[----:B------:R-:W-:Y:S01]  /*4040*/  FADD.FTZ R150, R116, -R99 ;  /* 0x8000006374967221 */ /* 0x000fe20000010000 */
[----:B------:R-:W-:Y:S01]  /*4050*/  FADD.FTZ R98, R121, -R96 ;  /* 0x8000006079627221 */ /* 0x000fe20000010000 */
[----:B------:R-:W1:Y:S01]  /*4060*/  LDC.64 R102, c[0x0][0x468] ;  /* 0x00011a00ff667b82 */ /* 0x000e620000000a00 */
[----:B------:R-:W-:Y:S01]  /*4070*/  SHF.L.U32 R99, R22, 0x10, RZ ;  /* 0x0000001016637819 */ /* 0x000fe200000006ff */
[----:B------:R-:W-:Y:S01]  /*4080*/  FMUL.FTZ R96, R76, UR12 ;  /* 0x0000000c4c607c20 */ /* 0x000fe20008410000 */
[C---:B------:R-:W-:Y:S01]  /*4090*/  F2FP.BF16.F32.PACK_AB R76, R77.reuse, R76 ;  /* 0x0000004c4d4c723e */ /* 0x040fe200000010ff */
[----:B------:R-:W-:Y:S01]  /*40a0*/  FMUL.FTZ R77, R77, UR12 ;  /* 0x0000000c4d4d7c20 */ /* 0x000fe20008410000 */
[----:B------:R-:W-:Y:S01]  /*40b0*/  FFMA.FTZ R154, R150, UR24, R151 ;  /* 0x00000018969a7c23 */ /* 0x000fe20008010097 */
[----:B------:R-:W-:Y:S01]  /*40c0*/  FFMA.FTZ R101, R98, UR24, R99 ;  /* 0x0000001862657c23 */ /* 0x000fe20008010063 */
[C---:B------:R-:W-:Y:S01]  /*40d0*/  FMUL.FTZ R99, R78.reuse, UR12 ;  /* 0x0000000c4e637c20 */ /* 0x040fe20008410000 */
[----:B------:R-:W-:Y:S01]  /*40e0*/  FMUL.FTZ R98, R79, UR12 ;  /* 0x0000000c4f627c20 */ /* 0x000fe20008410000 */
[----:B------:R-:W-:Y:S01]  /*40f0*/  F2FP.BF16.F32.PACK_AB R96, R77, R96 ;  /* 0x000000604d60723e */ /* 0x000fe200000010ff */
[----:B------:R-:W-:Y:S01]  /*4100*/  FMUL.FTZ R150, R101, UR12 ;  /* 0x0000000c65967c20 */ /* 0x000fe20008410000 */
[----:B------:R-:W-:Y:S01]  /*4110*/  F2FP.BF16.F32.PACK_AB R77, R78, R79 ;  /* 0x0000004f4e4d723e */ /* 0x000fe200000010ff */
[----:B------:R-:W-:Y:S01]  /*4120*/  FMUL.FTZ R151, R154, UR12 ;  /* 0x0000000c9a977c20 */ /* 0x000fe20008410000 */
[C---:B------:R-:W-:Y:S01]  /*4130*/  F2FP.BF16.F32.PACK_AB R78, R152.reuse, R101 ;  /* 0x00000065984e723e */ /* 0x040fe200000010ff */
[----:B------:R-:W-:Y:S01]  /*4140*/  FMUL.FTZ R101, R152, UR12 ;  /* 0x0000000c98657c20 */ /* 0x000fe20008410000 */
[C---:B------:R-:W-:Y:S01]  /*4150*/  FMUL.FTZ R152, R97.reuse, UR12 ;  /* 0x0000000c61987c20 */ /* 0x040fe20008410000 */
[----:B------:R-:W-:Y:S01]  /*4160*/  F2FP.BF16.F32.PACK_AB R79, R97, R154 ;  /* 0x0000009a614f723e */ /* 0x000fe200000010ff */
[----:B0-----:R-:W-:Y:S01]  /*4170*/  IMAD.WIDE.U32 R148, R115, 0x10, R148 ;  /* 0x0000001073947825 */ /* 0x001fe200078e0094 */
[----:B------:R-:W-:-:S02]  /*4180*/  F2FP.BF16.F32.PACK_AB R97, R99, R98 ;  /* 0x000000626361723e */ /* 0x000fc400000010ff */
[----:B------:R-:W-:Y:S02]  /*4190*/  F2FP.BF16.F32.PACK_AB R98, R101, R150 ;  /* 0x000000966562723e */ /* 0x000fe400000010ff */
[----:B------:R-:W-:Y:S01]  /*41a0*/  F2FP.BF16.F32.PACK_AB R99, R152, R151 ;  /* 0x000000979863723e */ /* 0x000fe200000010ff */
[----:B------:R2:W-:Y:S01]  /*41b0*/  STG.E.128 desc[UR14][R148.64], R76 ;  /* 0x0000004c94007986 */ /* 0x0005e2000c101d0e */
[C---:B-1----:R-:W-:Y:S01]  /*41c0*/  IMAD.WIDE.U32 R102, R115.reuse, 0x10, R102 ;  /* 0x0000001073667825 */ /* 0x042fe200078e0066 */
[----:B------:R-:W-:-:S04]  /*41d0*/  IADD3 R115, PT, PT, R115, 0x80, RZ ;  /* 0x0000008073737810 */ /* 0x000fc80007ffe0ff */
[----:B------:R2:W-:Y:S03]  /*41e0*/  STG.E.128 desc[UR14][R102.64], R96 ;  /* 0x0000006066007986 */ /* 0x0005e6000c101d0e */
.L_x_30:
[----:B------:R-:W-:Y:S05]  /*41f0*/  BSYNC.RECONVERGENT B1 ;  /* 0x0000000000017941 */ /* 0x000fea0003800200 */
.L_x_29:
[----:B------:R-:W-:Y:S05]  /*4200*/  @!P1 BRA `(.L_x_19) ;  /* 0x0000000000e89947 */ /* 0x000fea0003800000 */
[----:B0-2---:R-:W-:Y:S01]  /*4210*/  FFMA.FTZ R77, R15, UR4, R100 ;  /* 0x000000040f4d7c23 */ /* 0x005fe20008010064 */
[----:B-----5:R-:W-:Y:S01]  /*4220*/  PRMT R78, R92, 0x7632, R78 ;  /* 0x000076325c4e7816 */ /* 0x020fe2000000004e */
[----:B------:R-:W-:Y:S01]  /*4230*/  FFMA.FTZ R148, R108, UR4, R100 ;  /* 0x000000046c947c23 */ /* 0x000fe20008010064 */
[----:B------:R-:W-:Y:S01]  /*4240*/  PRMT R98, R93, 0x7632, R98 ;  /* 0x000076325d627816 */ /* 0x000fe20000000062 */
[--C-:B------:R-:W-:Y:S01]  /*4250*/  FFMA.FTZ R96, R106, UR4, R100.reuse ;  /* 0x000000046a607c23 */ /* 0x100fe20008010064 */
[----:B------:R-:W-:Y:S01]  /*4260*/  FADD.FTZ R76, R14, -R77 ;  /* 0x8000004d0e4c7221 */ /* 0x000fe20000010000 */
[----:B------:R-:W-:Y:S01]  /*4270*/  FFMA.FTZ R97, R17, UR4, R100 ;  /* 0x0000000411617c23 */ /* 0x000fe20008010064 */
[----:B------:R-:W-:Y:S01]  /*4280*/  SHF.L.U32 R77, R78, 0x10, RZ ;  /* 0x000000104e4d7819 */ /* 0x000fe200000006ff */
        /* <DEDUP_REMOVED lines=9> */
[----:B------:R-:W-:Y:S01]  /*4320*/  PRMT R98, R95, 0x7632, R98 ;  /* 0x000076325f627816 */ /* 0x000fe20000000062 */
[----:B------:R-:W-:Y:S01]  /*4330*/  FFMA.FTZ R79, R96, UR24, R77 ;  /* 0x00000018604f7c23 */ /* 0x000fe2000801004d */
[----:B------:R-:W-:Y:S01]  /*4340*/  FFMA.FTZ R77, R97, UR24, R102 ;  /* 0x00000018614d7c23 */ /* 0x000fe20008010066 */
[----:B------:R-:W-:Y:S01]  /*4350*/  FFMA.FTZ R97, R19, UR4, R100 ;  /* 0x0000000413617c23 */ /* 0x000fe20008010064 */
[----:B------:R-:W-:Y:S01]  /*4360*/  PRMT R96, R94, 0x7632, R96 ;  /* 0x000076325e607816 */ /* 0x000fe20000000060 */
[----:B------:R-:W-:Y:S01]  /*4370*/  FADD.FTZ R149, R110, -R99 ;  /* 0x800000636e957221 */ /* 0x000fe20000010000 */
[----:B------:R-:W-:Y:S01]  /*4380*/  SHF.L.U32 R151, R98, 0x10, RZ ;  /* 0x0000001062977819 */ /* 0x000fe200000006ff */
[----:B------:R-:W0:Y:S01]  /*4390*/  LDC.64 R102, c[0x0][0x478] ;  /* 0x00011e00ff667b82 */ /* 0x000e220000000a00 */
[----:B------:R-:W-:Y:S01]  /*43a0*/  SHF.L.U32 R148, R94, 0x10, RZ ;  /* 0x000000105e947819 */ /* 0x000fe200000006ff */
[----:B------:R-:W-:Y:S01]  /*43b0*/  FADD.FTZ R97, R18, -R97 ;  /* 0x8000006112617221 */ /* 0x000fe20000010000 */
[----:B------:R-:W-:Y:S01]  /*43c0*/  SHF.L.U32 R96, R96, 0x10, RZ ;  /* 0x0000001060607819 */ /* 0x000fe200000006ff */
[----:B------:R-:W-:-:S02]  /*43d0*/  FFMA.FTZ R150, R114, UR4, R100 ;  /* 0x0000000472967c23 */ /* 0x000fc40008010064 */
[----:B------:R-:W-:Y:S01]  /*43e0*/  FFMA.FTZ R101, R97, UR24, R148 ;  /* 0x0000001861657c23 */ /* 0x000fe20008010094 */
[----:B------:R-:W-:Y:S01]  /*43f0*/  FFMA.FTZ R97, R105, UR4, R100 ;  /* 0x0000000469617c23 */ /* 0x000fe20008010064 */
[----:B------:R-:W1:Y:S01]  /*4400*/  LDC.64 R98, c[0x0][0x468] ;  /* 0x00011a00ff627b82 */ /* 0x000e620000000a00 */
[----:B------:R-:W-:Y:S01]  /*4410*/  FFMA.FTZ R100, R149, UR24, R96 ;  /* 0x0000001895647c23 */ /* 0x000fe20008010060 */
[----:B------:R-:W-:Y:S01]  /*4420*/  FADD.FTZ R150, R111, -R150 ;  /* 0x800000966f967221 */ /* 0x000fe20000010000 */
[----:B------:R-:W-:Y:S01]  /*4430*/  SHF.L.U32 R149, R95, 0x10, RZ ;  /* 0x000000105f957819 */ /* 0x000fe200000006ff */
[----:B------:R-:W-:Y:S01]  /*4440*/  FADD.FTZ R148, R104, -R97 ;  /* 0x8000006168947221 */ /* 0x000fe20000010000 */
[----:B------:R-:W-:Y:S01]  /*4450*/  FMUL.FTZ R96, R76, UR12 ;  /* 0x0000000c4c607c20 */ /* 0x000fe20008410000 */
[----:B------:R-:W-:Y:S01]  /*4460*/  FFMA.FTZ R154, R150, UR24, R151 ;  /* 0x00000018969a7c23 */ /* 0x000fe20008010097 */
[C---:B------:R-:W-:Y:S01]  /*4470*/  FMUL.FTZ R97, R79.reuse, UR12 ;  /* 0x0000000c4f617c20 */ /* 0x040fe20008410000 */
[----:B------:R-:W-:Y:S01]  /*4480*/  FFMA.FTZ R151, R148, UR24, R149 ;  /* 0x0000001894977c23 */ /* 0x000fe20008010095 */
[----:B------:R-:W-:Y:S01]  /*4490*/  F2FP.BF16.F32.PACK_AB R76, R79, R76 ;  /* 0x0000004c4f4c723e */ /* 0x000fe200000010ff */
[----:B------:R-:W-:Y:S01]  /*44a0*/  FMUL.FTZ R148, R78, UR12 ;  /* 0x0000000c4e947c20 */ /* 0x000fe20008410000 */
[----:B------:R-:W-:Y:S01]  /*44b0*/  FMUL.FTZ R149, R101, UR12 ;  /* 0x0000000c65957c20 */ /* 0x000fe20008410000 */
[----:B------:R-:W-:Y:S01]  /*44c0*/  F2FP.BF16.F32.PACK_AB R96, R97, R96 ;  /* 0x000000606160723e */ /* 0x000fe200000010ff */
[----:B------:R-:W-:Y:S01]  /*44d0*/  FMUL.FTZ R152, R151, UR12 ;  /* 0x0000000c97987c20 */ /* 0x000fe20008410000 */
[----:B------:R-:W-:Y:S01]  /*44e0*/  F2FP.BF16.F32.PACK_AB R79, R154, R151 ;  /* 0x000000979a4f723e */ /* 0x000fe200000010ff */
[----:B------:R-:W-:Y:S01]  /*44f0*/  FMUL.FTZ R97, R77, UR12 ;  /* 0x0000000c4d617c20 */ /* 0x000fe20008410000 */
[----:B------:R-:W-:Y:S01]  /*4500*/  FMUL.FTZ R150, R100, UR12 ;  /* 0x0000000c64967c20 */ /* 0x000fe20008410000 */
[----:B------:R-:W-:Y:S01]  /*4510*/  FMUL.FTZ R151, R154, UR12 ;  /* 0x0000000c9a977c20 */ /* 0x000fe20008410000 */
[----:B------:R-:W-:Y:S01]  /*4520*/  F2FP.BF16.F32.PACK_AB R77, R78, R77 ;  /* 0x0000004d4e4d723e */ /* 0x000fe200000010ff */
[----:B0-----:R-:W-:Y:S01]  /*4530*/  IMAD.WIDE.U32 R102, R115, 0x10, R102 ;  /* 0x0000001073667825 */ /* 0x001fe200078e0066 */
[----:B------:R-:W-:-:S02]  /*4540*/  F2FP.BF16.F32.PACK_AB R78, R100, R101 ;  /* 0x00000065644e723e */ /* 0x000fc400000010ff */
[----:B------:R-:W-:Y:S01]  /*4550*/  F2FP.BF16.F32.PACK_AB R97, R148, R97 ;  /* 0x000000619461723e */ /* 0x000fe200000010ff */
[----:B-1----:R-:W-:Y:S01]  /*4560*/  IMAD.WIDE.U32 R100, R115, 0x10, R98 ;  /* 0x0000001073647825 */ /* 0x002fe200078e0062 */
[----:B------:R-:W-:Y:S01]  /*4570*/  F2FP.BF16.F32.PACK_AB R98, R150, R149 ;  /* 0x000000959662723e */ /* 0x000fe200000010ff */
[----:B------:R1:W-:Y:S01]  /*4580*/  STG.E.128 desc[UR14][R102.64], R76 ;  /* 0x0000004c66007986 */ /* 0x0003e2000c101d0e */
[----:B------:R-:W-:-:S05]  /*4590*/  F2FP.BF16.F32.PACK_AB R99, R151, R152 ;  /* 0x000000989763723e */ /* 0x000fca00000010ff */
[----:B------:R1:W-:Y:S02]  /*45a0*/  STG.E.128 desc[UR14][R100.64], R96 ;  /* 0x0000006064007986 */ /* 0x0003e4000c101d0e */
.L_x_19:
[----:B------:R-:W-:Y:S05]  /*45b0*/  BSYNC.RECONVERGENT B0 ;  /* 0x0000000000007941 */ /* 0x000fea0003800200 */
.L_x_9:
[----:B------:R-:W-:Y:S02]  /*45c0*/  UIADD3 UR7, UPT, UPT, UR7, UR22, URZ ;  /* 0x0000001607077290 */ /* 0x000fe4000fffe0ff */
[----:B------:R-:W-:Y:S02]  /*45d0*/  UPLOP3.LUT UP2, UPT, UPT, UPT, UP2, 0x40, 0x4 ;  /* 0x000000000004789c */ /* 0x000fe40003f4e820 */
[----:B------:R-:W-:-:S09]  /*45e0*/  UISETP.GE.AND UP1, UPT, UR7, UR23, UPT ;  /* 0x000000170700728c */ /* 0x000fd2000bf26270 */
[----:B------:R-:W-:Y:S05]  /*45f0*/  BRA.U !UP1, `(.L_x_31) ;  /* 0xffffffc1090c7547 */ /* 0x000fea000b83ffff */
.L_x_0:
[----:B------:R-:W0:Y:S08]  /*4600*/  S2UR UR4, SR_CTAID.X ;  /* 0x00000000000479c3 */ /* 0x000e300000002500 */
[----:B------:R-:W1:Y:S08]  /*4610*/  LDC.64 R2, c[0x0][0x440] ;  /* 0x00011000ff027b82 */ /* 0x000e700000000a00 */
[----:B------:R-:W2:Y:S08]  /*4620*/  LDC.64 R4, c[0x0][0x448] ;  /* 0x00011200ff047b82 */ /* 0x000eb00000000a00 */
[----:B------:R-:W3:Y:S01]  /*4630*/  LDC.64 R6, c[0x0][0x440] ;  /* 0x00011000ff067b82 */ /* 0x000ee20000000a00 */
[----:B0-----:R-:W-:-:S06]  /*4640*/  UIMAD UR4, UR4, UR6, URZ ;  /* 0x00000006040472a4 */ /* 0x001fcc000f8e02ff */
[----:B------:R-:W-:Y:S01]  /*4650*/  MOV R11, UR4 ;  /* 0x00000004000b7c02 */ /* 0x000fe20008000f00 */
[----:B------:R-:W0:Y:S03]  /*4660*/  LDC.64 R8, c[0x0][0x448] ;  /* 0x00011200ff087b82 */ /* 0x000e260000000a00 */
[----:B------:R-:W-:-:S05]  /*4670*/  LEA.HI R11, R11, R0, RZ, 0x1d ;  /* 0x000000000b0b7211 */ /* 0x000fca00078fe8ff */
[----:B-1----:R-:W-:-:S04]  /*4680*/  @P3 IMAD.WIDE.U32 R2, R11, 0x20, R2 ;  /* 0x000000200b023825 */ /* 0x002fc800078e0002 */
[C---:B--2---:R-:W-:Y:S01]  /*4690*/  @P3 IMAD.WIDE.U32 R4, R11.reuse, 0x20, R4 ;  /* 0x000000200b043825 */ /* 0x044fe200078e0004 */
[----:B------:R-:W-:Y:S01]  /*46a0*/  @P3 IADD3 R11, PT, PT, R11, 0x80, RZ ;  /* 0x000000800b0b3810 */ /* 0x000fe20007ffe0ff */
[----:B------:R1:W-:Y:S04]  /*46b0*/  @P3 STG.E.128 desc[UR14][R2.64], R52 ;  /* 0x0000003402003986 */ /* 0x0003e8000c101d0e */
[C---:B---3--:R-:W-:Y:S01]  /*46c0*/  @P2 IMAD.WIDE.U32 R6, R11.reuse, 0x20, R6 ;  /* 0x000000200b062825 */ /* 0x048fe200078e0006 */
[----:B------:R1:W-:Y:S04]  /*46d0*/  @P3 STG.E.128 desc[UR14][R2.64+0x10], R56 ;  /* 0x0000103802003986 */ /* 0x0003e8000c101d0e */
[----:B------:R1:W-:Y:S01]  /*46e0*/  @P3 STG.E.128 desc[UR14][R4.64], R36 ;  /* 0x0000002404003986 */ /* 0x0003e2000c101d0e */
[----:B0-----:R-:W-:-:S03]  /*46f0*/  @P2 IMAD.WIDE.U32 R8, R11, 0x20, R8 ;  /* 0x000000200b082825 */ /* 0x001fc600078e0008 */
[----:B------:R1:W-:Y:S04]  /*4700*/  @P3 STG.E.128 desc[UR14][R4.64+0x10], R40 ;  /* 0x0000102804003986 */ /* 0x0003e8000c101d0e */
[----:B------:R1:W-:Y:S04]  /*4710*/  @P2 STG.E.128 desc[UR14][R6.64], R84 ;  /* 0x0000005406002986 */ /* 0x0003e8000c101d0e */
[----:B------:R1:W-:Y:S04]  /*4720*/  @P2 STG.E.128 desc[UR14][R6.64+0x10], R88 ;  /* 0x0000105806002986 */ /* 0x0003e8000c101d0e */
[----:B------:R1:W-:Y:S04]  /*4730*/  @P2 STG.E.128 desc[UR14][R8.64], R60 ;  /* 0x0000003c08002986 */ /* 0x0003e8000c101d0e */
[----:B------:R1:W-:Y:S01]  /*4740*/  @P2 STG.E.128 desc[UR14][R8.64+0x10], R64 ;  /* 0x0000104008002986 */ /* 0x0003e2000c101d0e */
[----:B------:R-:W-:Y:S05]  /*4750*/  @!P1 EXIT ;  /* 0x000000000000994d */ /* 0x000fea0003800000 */
[----:B-1----:R-:W0:Y:S01]  /*4760*/  LDC.64 R2, c[0x0][0x440] ;  /* 0x00011000ff027b82 */ /* 0x002e220000000a00 */
[----:B------:R-:W-:-:S07]  /*4770*/  @P2 IADD3 R11, PT, PT, R11, 0x80, RZ ;  /* 0x000000800b0b2810 */ /* 0x000fce0007ffe0ff */
[----:B------:R-:W1:Y:S01]  /*4780*/  LDC.64 R4, c[0x0][0x448] ;  /* 0x00011200ff047b82 */ /* 0x000e620000000a00 */
[----:B0-----:R-:W-:-:S05]  /*4790*/  IMAD.WIDE.U32 R2, R11, 0x20, R2 ;  /* 0x000000200b027825 */ /* 0x001fca00078e0002 */
[----:B------:R-:W-:Y:S01]  /*47a0*/  STG.E.128 desc[UR14][R2.64], R68 ;  /* 0x0000004402007986 */ /* 0x000fe2000c101d0e */
[----:B-1----:R-:W-:-:S03]  /*47b0*/  IMAD.WIDE.U32 R4, R11, 0x20, R4 ;  /* 0x000000200b047825 */ /* 0x002fc600078e0004 */
[----:B------:R-:W-:Y:S04]  /*47c0*/  STG.E.128 desc[UR14][R2.64+0x10], R72 ;  /* 0x0000104802007986 */ /* 0x000fe8000c101d0e */
[----:B------:R-:W-:Y:S04]  /*47d0*/  STG.E.128 desc[UR14][R4.64], R44 ;  /* 0x0000002c04007986 */ /* 0x000fe8000c101d0e */
[----:B------:R-:W-:Y:S01]  /*47e0*/  STG.E.128 desc[UR14][R4.64+0x10], R48 ;  /* 0x0000103004007986 */ /* 0x000fe2000c101d0e */
[----:B------:R-:W-:Y:S05]  /*47f0*/  EXIT ;  /* 0x000000000000794d */ /* 0x000fea0003800000 */
.L_x_32:
[----:B------:R-:W-:-:S00]  /*4800*/  BRA `(.L_x_32) ;  /* 0xfffffffc00fc7947 */ /* 0x000fc0000383ffff */
[----:B------:R-:W-:-:S00]  /*4810*/  NOP ;  /* 0x0000000000007918 */ /* 0x000fc00000000000 */
        /* <DEDUP_REMOVED lines=14> */
.L_x_10654:


//--------------------- .text._ZN10layer_norm13ln_bwd_kernelINS_13Kernel_traitsI13__nv_bfloat16S2_S2_S2_fjLj3072ELj1ELj1ELj4ELj16ENS_18Kernel_traits_baseILj3072ES2_S2_S2_S2_fjLj128EEEEELb0ELb0ELb0ELb1EEEvNS_9BwdParamsE --------------------------
	.section	.text._ZN10layer_norm13ln_bwd_kernelINS_13Kernel_traitsI13__nv_bfloat16S2_S2_S2_fjLj3072ELj1ELj1ELj4ELj16ENS_18Kernel_traits_baseILj3072ES2_S2_S2_S2_fjLj128EEEEELb0ELb0ELb0ELb1EEEvNS_9BwdParamsE,"ax",@progbits
	.align	128
        .global         _ZN10layer_norm13ln_bwd_kernelINS_13Kernel_traitsI13__nv_bfloat16S2_S2_S2_fjLj3072ELj1ELj1ELj4ELj16ENS_18Kernel_traits_baseILj3072ES2_S2_S2_S2_fjLj128EEEEELb0ELb0ELb0ELb1EEEvNS_9BwdParamsE
        .type           _ZN10layer_norm13ln_bwd_kernelINS_13Kernel_traitsI13__nv_bfloat16S2_S2_S2_fjLj3072ELj1ELj1ELj4ELj16ENS_18Kernel_traits_baseILj3072ES2_S2_S2_S2_fjLj128EEEEELb0ELb0ELb0ELb1EEEvNS_9BwdParamsE,@function
        .size           _ZN10layer_norm13ln_bwd_kernelINS_13Kernel_traitsI13__nv_bfloat16S2_S2_S2_fjLj3072ELj1ELj1ELj4ELj16ENS_18Kernel_traits_baseILj3072ES2_S2_S2_S2_fjLj128EEEEELb0ELb0ELb0ELb1EEEvNS_9BwdParamsE,(.L_x_10655 - _ZN10layer_norm13ln_bwd_kernelINS_13Kernel_traitsI13__nv_bfloat16S2_S2_S2_fjLj3072ELj1ELj1ELj4ELj16ENS_18Kernel_traits_baseILj3072ES2_S2_S2_S2_fjLj128EEEEELb0ELb0ELb0ELb1EEEvNS_9BwdParamsE)
        .other          _ZN10layer_norm13ln_bwd_kernelINS_13Kernel_traitsI13__nv_bfloat16S2_S2_S2_fjLj3072ELj1ELj1ELj4ELj16ENS_18Kernel_traits_baseILj3072ES2_S2_S2_S2_fjLj128EEEEELb0ELb0ELb0ELb1EEEvNS_9BwdParamsE,@"STO_CUDA_ENTRY STV_DEFAULT"
_ZN10layer_norm13ln_bwd_kernelINS_13Kernel_traitsI13__nv_bfloat16S2_S2_S2_fjLj3072ELj1ELj1ELj4ELj16ENS_18Kernel_traits_baseILj3072ES2_S2_S2_S2_fjLj128EEEEELb0ELb0ELb0ELb1EEEvNS_9BwdParamsE:
.text._ZN10layer_norm13ln_bwd_kernelINS_13Kernel_traitsI13__nv_bfloat16S2_S2_S2_fjLj3072ELj1ELj1ELj4ELj16ENS_18Kernel_traits_baseILj3072ES2_S2_S2_S2_fjLj128EEEEELb0ELb0ELb0ELb1EEEvNS_9BwdParamsE:
[----:B------:R-:W-:Y:S08]  /*0000*/  LDC R1, c[0x0][0x37c] ;  /* 0x0000df00ff017b82 */ /* 0x000ff00000000800 */
[----:B------:R-:W0:Y:S01]  /*0010*/  S2UR UR7, SR_CTAID.X ;  /* 0x00000000000779c3 */ /* 0x000e220000002500 */
[----:B------:R-:W0:Y:S01]  /*0020*/  LDCU UR4, c[0x0][0x384] ;  /* 0x00007080ff0477ac */ /* 0x000e220008000800 */
[----:B------:R-:W1:Y:S01]  /*0030*/  S2R R0, SR_TID.X ;  /* 0x0000000000007919 */ /* 0x000e620000002100 */
        /* <DEDUP_REMOVED lines=20> */
[----:B------:R-:W-:Y:S01]  /*0180*/  CS2R R38, SRZ ;  /* 0x0000000000267805 */ /* 0x000fe2000001ff00 */
[----:B0-----:R-:W-:Y:S01]  /*0190*/  UISETP.GE.AND UP0, UPT, UR7, UR4, UPT ;  /* 0x000000040700728c */ /* 0x001fe2000bf06270 */
[----:B------:R-:W-:Y:S02]  /*01a0*/  CS2R R36, SRZ ;  /* 0x0000000000247805 */ /* 0x000fe4000001ff00 */
[----:B------:R-:W-:Y:S02]  /*01b0*/  CS2R R34, SRZ ;  /* 0x0000000000227805 */ /* 0x000fe4000001ff00 */
[----:B------:R-:W-:Y:S01]  /*01c0*/  CS2R R32, SRZ ;  /* 0x0000000000207805 */ /* 0x000fe2000001ff00 */
[----:B------:R-:W0:Y:S03]  /*01d0*/  LDCU.64 UR8, c[0x0][0x358] ;  /* 0x00006b00ff0877ac */ /* 0x000e260008000a00 */
[----:B-1----:R-:W-:Y:S05]  /*01e0*/  BRA.U UP0, `(.L_x_33) ;  /* 0x0000004100707547 */ /* 0x002fea000b800000 */
[----:B------:R-:W1:Y:S08]  /*01f0*/  LDC.64 R2, c[0x0][0x3d0] ;  /* 0x0000f400ff027b82 */ /* 0x000e700000000a00 */
[----:B------:R-:W2:Y:S01]  /*0200*/  LDC.64 R4, c[0x0][0x3e0] ;  /* 0x0000f800ff047b82 */ /* 0x000ea20000000a00 */
[----:B------:R-:W-:Y:S01]  /*0210*/  HFMA2 R84, -RZ, RZ, 0, 0 ;  /* 0x00000000ff547431 */ /* 0x000fe200000001ff */
[----:B------:R-:W-:-:S02]  /*0220*/  LOP3.LUT R111, R0, 0x1f, RZ, 0xc0, !PT ;  /* 0x0000001f006f7812 */ /* 0x000fc400078ec0ff */
        /* <DEDUP_REMOVED lines=13> */
[----:B-1----:R-:W-:Y:S01]  /*0300*/  IMAD.WIDE.U32 R2, R0, 0x10, R2 ;  /* 0x0000001000027825 */ /* 0x002fe200078e0002 */
[----:B------:R-:W-:Y:S02]  /*0310*/  CS2R R18, SRZ ;  /* 0x0000000000127805 */ /* 0x000fe4000001ff00 */
[----:B------:R-:W-:Y:S02]  /*0320*/  CS2R R20, SRZ ;  /* 0x0000000000147805 */ /* 0x000fe4000001ff00 */
[----:B------:R-:W-:Y:S02]  /*0330*/  CS2R R22, SRZ ;  /* 0x0000000000167805 */ /* 0x000fe4000001ff00 */
[----:B------:R-:W-:Y:S01]  /*0340*/  CS2R R24, SRZ ;  /* 0x0000000000187805 */ /* 0x000fe2000001ff00 */
[----:B0-----:R-:W3:Y:S01]  /*0350*/  LDG.E.128 R104, desc[UR8][R2.64] ;  /* 0x0000000802687981 */ /* 0x001ee2000c1e1d00 */
[----:B------:R-:W-:-:S02]  /*0360*/  CS2R R26, SRZ ;  /* 0x00000000001a7805 */ /* 0x000fc4000001ff00 */
[----:B------:R-:W-:Y:S02]  /*0370*/  CS2R R28, SRZ ;  /* 0x00000000001c7805 */ /* 0x000fe4000001ff00 */
[----:B------:R-:W-:Y:S01]  /*0380*/  CS2R R30, SRZ ;  /* 0x00000000001e7805 */ /* 0x000fe2000001ff00 */
[----:B------:R-:W4:Y:S01]  /*0390*/  LDG.E.128 R96, desc[UR8][R2.64+0x800] ;  /* 0x0008000802607981 */ /* 0x000f22000c1e1d00 */
[----:B------:R-:W-:Y:S02]  /*03a0*/  CS2R R68, SRZ ;  /* 0x0000000000447805 */ /* 0x000fe4000001ff00 */
[----:B------:R-:W-:Y:S01]  /*03b0*/  MOV R86, RZ ;  /* 0x000000ff00567202 */ /* 0x000fe20000000f00 */
[----:B------:R-:W-:Y:S01]  /*03c0*/  UPLOP3.LUT UP1, UPT, UPT, UPT, UPT, 0x40, 0x4 ;  /* 0x000000000004789c */ /* 0x000fe20003f2e870 */
[----:B------:R0:W5:Y:S01]  /*03d0*/  LDG.E.128 R88, desc[UR8][R2.64+0x1000] ;  /* 0x0010000802587981 */ /* 0x000162000c1e1d00 */
[----:B--2---:R-:W-:Y:S01]  /*03e0*/  ISETP.NE.U32.AND P0, PT, R4, RZ, PT ;  /* 0x000000ff0400720c */ /* 0x004fe20003f05070 */
[----:B------:R-:W1:Y:S01]  /*03f0*/  LDCU UR11, c[0x0][0x388] ;  /* 0x00007100ff0b77ac */ /* 0x000e620008000800 */
[----:B------:R-:W-:-:S02]  /*0400*/  MOV R85, UR7 ;  /* 0x0000000700557c02 */ /* 0x000fc40008000f00 */
[----:B------:R-:W-:Y:S02]  /*0410*/  ISETP.NE.AND.EX P0, PT, R5, RZ, PT, P0 ;  /* 0x000000ff0500720c */ /* 0x000fe40003f05300 */
[----:B------:R-:W-:Y:S01]  /*0420*/  CS2R R4, SRZ ;  /* 0x0000000000047805 */ /* 0x000fe2000001ff00 */
[----:B------:R-:W2:Y:S01]  /*0430*/  LDCU.U8 UR10, c[0x0][0x410] ;  /* 0x00008200ff0a77ac */ /* 0x000ea20008000000 */
[----:B0-----:R-:W-:Y:S01]  /*0440*/  CS2R R2, SRZ ;  /* 0x0000000000027805 */ /* 0x001fe2000001ff00 */
[----:B------:R-:W0:Y:S01]  /*0450*/  LDCU UR14, c[0x0][0x400] ;  /* 0x00008000ff0e77ac */ /* 0x000e220008000800 */
[----:B------:R-:W0:Y:S01]  /*0460*/  LDCU.64 UR16, c[0x0][0x478] ;  /* 0x00008f00ff1077ac */ /* 0x000e220008000a00 */
[----:B------:R-:W0:Y:S01]  /*0470*/  LDCU.64 UR12, c[0x0][0x438] ;  /* 0x00008700ff0c77ac */ /* 0x000e220008000a00 */
[C---:B---3--:R-:W-:Y:S02]  /*0480*/  PRMT R32, R105.reuse, 0x7632, R32 ;  /* 0x0000763269207816 */ /* 0x048fe40000000020 */
[----:B------:R-:W-:-:S02]  /*0490*/  SHF.L.U32 R108, R105, 0x10, RZ ;  /* 0x00000010696c7819 */ /* 0x000fc400000006ff */
[C---:B----4-:R-:W-:Y:S02]  /*04a0*/  PRMT R33, R97.reuse, 0x7632, R33 ;  /* 0x0000763261217816 */ /* 0x050fe40000000021 */
[----:B------:R-:W-:Y:S02]  /*04b0*/  SHF.L.U32 R100, R97, 0x10, RZ ;  /* 0x0000001061647819 */ /* 0x000fe400000006ff */
[C---:B-----5:R-:W-:Y:S02]  /*04c0*/  PRMT R34, R89.reuse, 0x7632, R34 ;  /* 0x0000763259227816 */ /* 0x060fe40000000022 */
[----:B------:R-:W-:Y:S02]  /*04d0*/  SHF.L.U32 R92, R89, 0x10, RZ ;  /* 0x00000010595c7819 */ /* 0x000fe400000006ff */
[----:B------:R-:W-:Y:S02]  /*04e0*/  PRMT R109, R104, 0x7632, R109 ;  /* 0x00007632686d7816 */ /* 0x000fe4000000006d */
[----:B------:R-:W-:-:S02]  /*04f0*/  PRMT R105, R106, 0x7632, R105 ;  /* 0x000076326a697816 */ /* 0x000fc40000000069 */
[----:B------:R-:W-:Y:S02]  /*0500*/  PRMT R103, R107, 0x7632, R103 ;  /* 0x000076326b677816 */ /* 0x000fe40000000067 */
[----:B------:R-:W-:Y:S02]  /*0510*/  PRMT R101, R96, 0x7632, R101 ;  /* 0x0000763260657816 */ /* 0x000fe40000000065 */
[----:B------:R-:W-:Y:S02]  /*0520*/  PRMT R97, R98, 0x7632, R97 ;  /* 0x0000763262617816 */ /* 0x000fe40000000061 */
[----:B------:R-:W-:Y:S02]  /*0530*/  PRMT R95, R99, 0x7632, R95 ;  /* 0x00007632635f7816 */ /* 0x000fe4000000005f */
[----:B------:R-:W-:Y:S02]  /*0540*/  PRMT R93, R88, 0x7632, R93 ;  /* 0x00007632585d7816 */ /* 0x000fe4000000005d */
[----:B------:R-:W-:-:S02]  /*0550*/  PRMT R89, R90, 0x7632, R89 ;  /* 0x000076325a597816 */ /* 0x000fc40000000059 */
[----:B------:R-:W-:Y:S02]  /*0560*/  PRMT R87, R91, 0x7632, R87 ;  /* 0x000076325b577816 */ /* 0x000fe40000000057 */
[----:B------:R-:W-:Y:S02]  /*0570*/  SHF.L.U32 R110, R104, 0x10, RZ ;  /* 0x00000010686e7819 */ /* 0x000fe400000006ff */
[----:B------:R-:W-:Y:S02]  /*0580*/  SHF.L.U32 R102, R96, 0x10, RZ ;  /* 0x0000001060667819 */ /* 0x000fe400000006ff */
[----:B------:R-:W-:Y:S02]  /*0590*/  SHF.L.U32 R94, R88, 0x10, RZ ;  /* 0x00000010585e7819 */ /* 0x000fe400000006ff */
[----:B------:R-:W-:Y:S02]  /*05a0*/  SHF.L.U32 R104, R107, 0x10, RZ ;  /* 0x000000106b687819 */ /* 0x000fe400000006ff */
[----:B------:R-:W-:-:S02]  /*05b0*/  SHF.L.U32 R96, R99, 0x10, RZ ;  /* 0x0000001063607819 */ /* 0x000fc400000006ff */
[----:B------:R-:W-:Y:S02]  /*05c0*/  SHF.L.U32 R88, R91, 0x10, RZ ;  /* 0x000000105b587819 */ /* 0x000fe400000006ff */
        /* <DEDUP_REMOVED lines=14> */
[----:B012---:R-:W-:-:S07]  /*06b0*/  SHF.L.U32 R87, R87, 0x10, RZ ;  /* 0x0000001057577819 */ /* 0x007fce00000006ff */
.L_x_40:
[----:B------:R-:W0:Y:S01]  /*06c0*/  S2R R0, SR_TID.X ;  /* 0x0000000000007919 */ /* 0x000e220000002100 */
[----:B------:R-:W1:Y:S01]  /*06d0*/  LDC.64 R60, c[0x0][0x3a8] ;  /* 0x0000ea00ff3c7b82 */ /* 0x000e620000000a00 */
[----:B------:R-:W-:-:S05]  /*06e0*/  IMAD R44, R85, UR11, RZ ;  /* 0x0000000b552c7c24 */ /* 0x000fca000f8e02ff */
[----:B------:R-:W-:Y:S02]  /*06f0*/  SHF.R.S32.HI R45, RZ, 0x1f, R44 ;  /* 0x0000001fff2d7819 */ /* 0x000fe4000001142c */
[----:B------:R-:W2:Y:S02]  /*0700*/  LDC.64 R64, c[0x0][0x428] ;  /* 0x00010a00ff407b82 */ /* 0x000ea40000000a00 */
[----:B------:R-:W-:-:S06]  /*0710*/  LEA.HI R45, R45, R44, RZ, 0x3 ;  /* 0x0000002c2d2d7211 */ /* 0x000fcc00078f18ff */
[----:B------:R-:W3:Y:S08]  /*0720*/  LDC.64 R62, c[0x0][0x3c0] ;  /* 0x0000f000ff3e7b82 */ /* 0x000ef00000000a00 */
[----:B------:R-:W4:Y:S01]  /*0730*/  @P0 LDC.64 R66, c[0x0][0x3e0] ;  /* 0x0000f800ff420b82 */ /* 0x000f220000000a00 */
[----:B0-----:R-:W-:-:S07]  /*0740*/  LOP3.LUT R46, R0, 0x60, RZ, 0xc0, !PT ;  /* 0x00000060002e7812 */ /* 0x001fce00078ec0ff */
[----:B------:R-:W0:Y:S01]  /*0750*/  LDC.64 R112, c[0x0][0x3c8] ;  /* 0x0000f200ff707b82 */ /* 0x000e220000000a00 */
[----:B------:R-:W-:-:S04]  /*0760*/  LOP3.LUT R46, R46, R111, RZ, 0xfc, !PT ;  /* 0x0000006f2e2e7212 */ /* 0x000fc800078efcff */
[----:B------:R-:W-:-:S05]  /*0770*/  LEA.HI.SX32 R116, R45, R46, 0x1d ;  /* 0x0000002e2d747211 */ /* 0x000fca00078feaff */
[----:B-1----:R-:W-:-:S04]  /*0780*/  IMAD.WIDE.U32 R44, R116, 0x10, R60 ;  /* 0x00000010742c7825 */ /* 0x002fc800078e003c */
[C---:B--2---:R-:W-:Y:S01]  /*0790*/  IMAD.WIDE.U32 R48, R116.reuse, 0x10, R64 ;  /* 0x0000001074307825 */ /* 0x044fe200078e0040 */
[C---:B------:R-:W-:Y:S01]  /*07a0*/  IADD3 R115, PT, PT, R116.reuse, 0x80, RZ ;  /* 0x0000008074737810 */ /* 0x040fe20007ffe0ff */
[----:B------:R-:W2:Y:S01]  /*07b0*/  LDG.E.128 R44, desc[UR8][R44.64] ;  /* 0x000000082c2c7981 */ /* 0x000ea2000c1e1d00 */
[----:B------:R-:W-:Y:S01]  /*07c0*/  IADD3 R114, PT, PT, R116, 0x100, RZ ;  /* 0x0000010074727810 */ /* 0x000fe20007ffe0ff */
[----:B---3--:R-:W-:Y:S02]  /*07d0*/  IMAD.WIDE R120, R85, 0x4, R62 ;  /* 0x0000000455787825 */ /* 0x008fe400078e023e */
[----:B------:R-:W3:Y:S02]  /*07e0*/  LDG.E.128 R48, desc[UR8][R48.64] ;  /* 0x0000000830307981 */ /* 0x000ee4000c1e1d00 */
[C---:B------:R-:W-:Y:S02]  /*07f0*/  IMAD.WIDE.U32 R52, R115.reuse, 0x10, R60 ;  /* 0x0000001073347825 */ /* 0x040fe400078e003c */
[----:B------:R-:W3:Y:S02]  /*0800*/  LDG.E R164, desc[UR8][R120.64] ;  /* 0x0000000878a47981 */ /* 0x000ee4000c1e1900 */
[----:B------:R-:W-:-:S02]  /*0810*/  IMAD.WIDE.U32 R56, R115, 0x10, R64 ;  /* 0x0000001073387825 */ /* 0x000fc400078e0040 */
[----:B------:R-:W3:Y:S02]  /*0820*/  LDG.E.128 R52, desc[UR8][R52.64] ;  /* 0x0000000834347981 */ /* 0x000ee4000c1e1d00 */
[----:B------:R-:W-:Y:S02]  /*0830*/  IMAD.WIDE.U32 R60, R114, 0x10, R60 ;  /* 0x00000010723c7825 */ /* 0x000fe400078e003c */
[----:B------:R-:W3:Y:S02]  /*0840*/  LDG.E.128 R56, desc[UR8][R56.64] ;  /* 0x0000000838387981 */ /* 0x000ee4000c1e1d00 */
[C---:B----4-:R-:W-:Y:S02]  /*0850*/  @P0 IMAD.WIDE R66, R85.reuse, 0x2, R66 ;  /* 0x0000000255420825 */ /* 0x050fe400078e0242 */
[----:B------:R-:W4:Y:S04]  /*0860*/  LDG.E.128 R60, desc[UR8][R60.64] ;  /* 0x000000083c3c7981 */ /* 0x000f28000c1e1d00 */
[----:B------:R-:W4:Y:S01]  /*0870*/  @P0 LDG.E.U16 R117, desc[UR8][R66.64] ;  /* 0x0000000842750981 */ /* 0x000f22000c1e1500 */
[----:B0-----:R-:W-:-:S05]  /*0880*/  IMAD.WIDE R118, R85, 0x4, R112 ;  /* 0x0000000455767825 */ /* 0x001fca00078e0270 */
[----:B------:R3:W4:Y:S01]  /*0890*/  LDG.E R113, desc[UR8][R118.64] ;  /* 0x0000000876717981 */ /* 0x000722000c1e1900 */
[----:B------:R-:W-:-:S06]  /*08a0*/  IMAD.WIDE.U32 R64, R114, 0x10, R64 ;  /* 0x0000001072407825 */ /* 0x000fcc00078e0040 */
[----:B------:R-:W4:Y:S01]  /*08b0*/  LDG.E.128 R64, desc[UR8][R64.64] ;  /* 0x0000000840407981 */ /* 0x000f22000c1e1d00 */
[----:B------:R-:W-:-:S04]  /*08c0*/  ISETP.NE.U32.AND P1, PT, RZ, UR12, PT ;  /* 0x0000000cff007c0c */ /* 0x000fc8000bf25070 */
[----:B------:R-:W-:Y:S02]  /*08d0*/  ISETP.NE.AND.EX P1, PT, RZ, UR13, PT, P1 ;  /* 0x0000000dff007c0c */ /* 0x000fe4000bf25310 */
[----:B------:R-:W-:Y:S02]  /*08e0*/  ISETP.NE.AND P2, PT, RZ, UR10, PT ;  /* 0x0000000aff007c0c */ /* 0x000fe4000bf45270 */
[----:B------:R-:W-:Y:S02]  /*08f0*/  MOV R112, 0x3f800000 ;  /* 0x3f80000000707802 */ /* 0x000fe40000000f00 */
[C---:B--2---:R-:W-:Y:S02]  /*0900*/  PRMT R130, R47.reuse, 0x7632, R130 ;  /* 0x000076322f827816 */ /* 0x044fe40000000082 */
[----:B------:R-:W-:Y:S02]  /*0910*/  SHF.L.U32 R141, R47, 0x10, RZ ;  /* 0x000000102f8d7819 */ /* 0x000fe400000006ff */
[----:B---3--:R-:W-:-:S02]  /*0920*/  PRMT R118, R49, 0x7632, R118 ;  /* 0x0000763231767816 */ /* 0x008fc40000000076 */
[----:B------:R-:W-:Y:S02]  /*0930*/  SHF.L.U32 R125, R49, 0x10, RZ ;  /* 0x00000010317d7819 */ /* 0x000fe400000006ff */
[C---:B------:R-:W-:Y:S02]  /*0940*/  PRMT R120, R50.reuse, 0x7632, R120 ;  /* 0x0000763232787816 */ /* 0x040fe40000000078 */
[----:B------:R-:W-:Y:S02]  /*0950*/  SHF.L.U32 R121, R50, 0x10, RZ ;  /* 0x0000001032797819 */ /* 0x000fe400000006ff */
[C---:B------:R-:W-:Y:S02]  /*0960*/  PRMT R47, R51.reuse, 0x7632, R47 ;  /* 0x00007632332f7816 */ /* 0x040fe4000000002f */
[----:B------:R-:W-:Y:S02]  /*0970*/  SHF.L.U32 R49, R51, 0x10, RZ ;  /* 0x0000001033317819 */ /* 0x000fe400000006ff */
[----:B------:R-:W0:Y:S01]  /*0980*/  @P1 LDC.64 R50, c[0x0][0x438] ;  /* 0x00010e00ff321b82 */ /* 0x000e220000000a00 */
[----:B------:R-:W-:-:S02]  /*0990*/  PRMT R126, R44, 0x7632, R126 ;  /* 0x000076322c7e7816 */ /* 0x000fc4000000007e */
[----:B------:R-:W-:Y:S02]  /*09a0*/  SHF.L.U32 R149, R44, 0x10, RZ ;  /* 0x000000102c957819 */ /* 0x000fe400000006ff */
[C---:B------:R-:W-:Y:S02]  /*09b0*/  PRMT R132, R45.reuse, 0x7632, R132 ;  /* 0x000076322d847816 */ /* 0x040fe40000000084 */
[----:B------:R-:W-:Y:S02]  /*09c0*/  SHF.L.U32 R151, R45, 0x10, RZ ;  /* 0x000000102d977819 */ /* 0x000fe400000006ff */
[C---:B------:R-:W-:Y:S01]  /*09d0*/  PRMT R122, R48.reuse, 0x7632, R122 ;  /* 0x00007632307a7816 */ /* 0x040fe2000000007a */
[----:B------:R-:W1:Y:S01]  /*09e0*/  @P1 LDC.64 R44, c[0x0][0x438] ;  /* 0x00010e00ff2c1b82 */ /* 0x000e620000000a00 */
[----:B------:R-:W-:Y:S02]  /*09f0*/  SHF.L.U32 R127, R48, 0x10, RZ ;  /* 0x00000010307f7819 */ /* 0x000fe400000006ff */
[----:B------:R-:W-:-:S02]  /*0a00*/  SHF.L.U32 R153, R46, 0x10, RZ ;  /* 0x000000102e997819 */ /* 0x000fc400000006ff */
[C---:B------:R-:W-:Y:S02]  /*0a10*/  PRMT R129, R52.reuse, 0x7632, R129 ;  /* 0x0000763234817816 */ /* 0x040fe40000000081 */
[----:B------:R-:W-:Y:S02]  /*0a20*/  SHF.L.U32 R135, R52, 0x10, RZ ;  /* 0x0000001034877819 */ /* 0x000fe400000006ff */
[----:B------:R-:W-:Y:S02]  /*0a30*/  SHF.L.U32 R133, R53, 0x10, RZ ;  /* 0x0000001035857819 */ /* 0x000fe400000006ff */
[C---:B------:R-:W-:Y:S02]  /*0a40*/  PRMT R123, R59.reuse, 0x7632, R123 ;  /* 0x000076323b7b7816 */ /* 0x040fe4000000007b */
[----:B------:R-:W-:Y:S02]  /*0a50*/  SHF.L.U32 R48, R59, 0x10, RZ ;  /* 0x000000103b307819 */ /* 0x000fe400000006ff */
[----:B------:R-:W-:-:S02]  /*0a60*/  FSEL R164, R164, RZ, !P2 ;  /* 0x000000ffa4a47208 */ /* 0x000fc40005000000 */
[----:B----4-:R-:W-:Y:S02]  /*0a70*/  PRMT R142, R63, 0x7632, R142 ;  /* 0x000076323f8e7816 */ /* 0x010fe4000000008e */
[----:B------:R-:W-:Y:S02]  /*0a80*/  PRMT R52, R53, 0x7632, R52 ;  /* 0x0000763235347816 */ /* 0x000fe40000000034 */
[C---:B------:R-:W-:Y:S02]  /*0a90*/  PRMT R59, R61.reuse, 0x7632, R59 ;  /* 0x000076323d3b7816 */ /* 0x040fe4000000003b */
[----:B------:R-:W-:Y:S02]  /*0aa0*/  SHF.L.U32 R143, R61, 0x10, RZ ;  /* 0x000000103d8f7819 */ /* 0x000fe400000006ff */
[----:B------:R-:W-:Y:S02]  /*0ab0*/  SHF.L.U32 R63, R63, 0x10, RZ ;  /* 0x000000103f3f7819 */ /* 0x000fe400000006ff */
[----:B------:R-:W-:-:S02]  /*0ac0*/  @P0 SHF.L.U32 R112, R117, 0x10, RZ ;  /* 0x0000001075700819 */ /* 0x000fc400000006ff */
[----:B------:R-:W-:Y:S02]  /*0ad0*/  PRMT R128, R46, 0x7632, R128 ;  /* 0x000076322e807816 */ /* 0x000fe40000000080 */
[----:B------:R-:W-:Y:S02]  /*0ae0*/  PRMT R53, R54, 0x7632, R53 ;  /* 0x0000763236357816 */ /* 0x000fe40000000035 */
[----:B------:R-:W-:Y:S02]  /*0af0*/  PRMT R131, R55, 0x7632, R131 ;  /* 0x0000763237837816 */ /* 0x000fe40000000083 */
[----:B------:R-:W-:Y:S02]  /*0b00*/  PRMT R138, R60, 0x7632, R138 ;  /* 0x000076323c8a7816 */ /* 0x000fe4000000008a */
[----:B------:R-:W-:Y:S02]  /*0b10*/  PRMT R61, R62, 0x7632, R61 ;  /* 0x000076323e3d7816 */ /* 0x000fe4000000003d */
[----:B------:R-:W-:-:S02]  /*0b20*/  PRMT R117, R57, 0x7632, R117 ;  /* 0x0000763239757816 */ /* 0x000fc40000000075 */
[----:B------:R-:W-:Y:S01]  /*0b30*/  SHF.L.U32 R46, R57, 0x10, RZ ;  /* 0x00000010392e7819 */ /* 0x000fe200000006ff */
[----:B------:R-:W-:Y:S01]  /*0b40*/  FADD.FTZ R124, -R164, R149 ;  /* 0x00000095a47c7221 */ /* 0x000fe20000010100 */
[----:B------:R-:W-:Y:S01]  /*0b50*/  SHF.L.U32 R57, R126, 0x10, RZ ;  /* 0x000000107e397819 */ /* 0x000fe200000006ff */
[C---:B------:R-:W-:Y:S01]  /*0b60*/  FADD.FTZ R126, -R164.reuse, R151 ;  /* 0x00000097a47e7221 */ /* 0x040fe20000010100 */
[C---:B------:R-:W-:Y:S01]  /*0b70*/  FADD.FTZ R136, -R164.reuse, R153 ;  /* 0x00000099a4887221 */ /* 0x040fe20000010100 */
[C---:B------:R-:W-:Y:S01]  /*0b80*/  FADD.FTZ R134, -R164.reuse, R135 ;  /* 0x00000087a4867221 */ /* 0x040fe20000010100 */
[----:B------:R-:W-:Y:S01]  /*0b90*/  FADD.FTZ R140, -R164, R133 ;  /* 0x00000085a48c7221 */ /* 0x000fe20000010100 */
[----:B------:R-:W-:Y:S01]  /*0ba0*/  SHF.L.U32 R137, R54, 0x10, RZ ;  /* 0x0000001036897819 */ /* 0x000fe200000006ff */
[----:B------:R-:W-:Y:S01]  /*0bb0*/  FADD.FTZ R160, -R164, R63 ;  /* 0x0000003fa4a07221 */ /* 0x000fe20000010100 */
[----:B------:R-:W-:Y:S02]  /*0bc0*/  SHF.L.U32 R139, R55, 0x10, RZ ;  /* 0x00000010378b7819 */ /* 0x000fe400000006ff */
[----:B------:R-:W-:Y:S01]  /*0bd0*/  SHF.L.U32 R147, R60, 0x10, RZ ;  /* 0x000000103c937819 */ /* 0x000fe200000006ff */
[----:B------:R-:W2:Y:S01]  /*0be0*/  @P1 LDC.64 R54, c[0x0][0x438] ;  /* 0x00010e00ff361b82 */ /* 0x000ea20000000a00 */
        /* <DEDUP_REMOVED lines=11> */
[----:B------:R-:W-:Y:S01]  /*0ca0*/  SHF.L.U32 R63, R142, 0x10, RZ ;  /* 0x000000108e3f7819 */ /* 0x000fe200000006ff */
[C---:B------:R-:W-:Y:S01]  /*0cb0*/  FADD.FTZ R57, -R164.reuse, R57 ;  /* 0x00000039a4397221 */ /* 0x040fe20000010100 */
        /* <DEDUP_REMOVED lines=16> */
[----:B------:R-:W-:Y:S01]  /*0dc0*/  FADD.FTZ R164, -R164, R63 ;  /* 0x0000003fa4a47221 */ /* 0x000fe20000010100 */
[----:B0-----:R-:W-:Y:S01]  /*0dd0*/  @P1 IMAD.WIDE.U32 R50, R115, 0x10, R50 ;  /* 0x0000001073321825 */ /* 0x001fe200078e0032 */
[----:B------:R-:W-:-:S03]  /*0de0*/  SHF.L.U32 R63, R122, 0x10, RZ ;  /* 0x000000107a3f7819 */ /* 0x000fc600000006ff */
[C---:B------:R-:W-:Y:S01]  /*0df0*/  FMUL.FTZ R53, R113.reuse, R124 ;  /* 0x0000007c71357220 */ /* 0x040fe20000410000 */
[----:B------:R-:W-:Y:S01]  /*0e00*/  FMUL.FTZ R122, R113, R57 ;  /* 0x00000039717a7220 */ /* 0x000fe20000410000 */
[----:B------:R-:W-:Y:S01]  /*0e10*/  FMUL.FTZ R124, R110, R127 ;  /* 0x0000007f6e7c7220 */ /* 0x000fe20000410000 */
[----:B-----5:R0:W5:Y:S01]  /*0e20*/  @P1 LDG.E.128 R36, desc[UR8][R50.64] ;  /* 0x0000000832241981 */ /* 0x020162000c1e1d00 */
[----:B------:R-:W-:Y:S01]  /*0e30*/  FADD.FTZ R82, R63, R82 ;  /* 0x000000523f527221 */ /* 0x000fe20000010000 */
[-C--:B------:R-:W-:Y:S01]  /*0e40*/  FFMA.FTZ R83, R122, R63.reuse, R83 ;  /* 0x0000003f7a537223 */ /* 0x080fe20000010053 */
[----:B------:R-:W-:Y:S01]  /*0e50*/  FMUL.FTZ R63, R109, R63 ;  /* 0x0000003f6d3f7220 */ /* 0x000fe20000410000 */
[----:B------:R-:W-:Y:S01]  /*0e60*/  SHF.L.U32 R59, R118, 0x10, RZ ;  /* 0x00000010763b7819 */ /* 0x000fe200000006ff */
[----:B------:R-:W-:Y:S01]  /*0e70*/  FMUL.FTZ R118, R113, R132 ;  /* 0x0000008471767220 */ /* 0x000fe20000410000 */
[C---:B------:R-:W-:Y:S01]  /*0e80*/  PRMT R133, R65.reuse, 0x7632, R133 ;  /* 0x0000763241857816 */ /* 0x040fe20000000085 */
[----:B0-----:R-:W-:Y:S01]  /*0e90*/  FADD.FTZ R50, RZ, R124 ;  /* 0x0000007cff327221 */ /* 0x001fe20000010000 */
[----:B------:R-:W-:Y:S01]  /*0ea0*/  SHF.L.U32 R52, R65, 0x10, RZ ;  /* 0x0000001041347819 */ /* 0x000fe200000006ff */
[----:B------:R-:W-:Y:S01]  /*0eb0*/  FMUL.FTZ R65, R108, R125 ;  /* 0x0000007d6c417220 */ /* 0x000fe20000410000 */
[----:B-1----:R-:W-:-:S04]  /*0ec0*/  @P1 IMAD.WIDE.U32 R44, R114, 0x10, R44 ;  /* 0x00000010722c1825 */ /* 0x002fc800078e002c */
[----:B------:R-:W-:Y:S01]  /*0ed0*/  FADD.FTZ R50, R63, R50 ;  /* 0x000000323f327221 */ /* 0x000fe20000010000 */
[----:B------:R-:W-:Y:S01]  /*0ee0*/  FADD.FTZ R78, R59, R78 ;  /* 0x0000004e3b4e7221 */ /* 0x000fe20000010000 */
[-C--:B------:R-:W-:Y:S01]  /*0ef0*/  FFMA.FTZ R79, R118, R59.reuse, R79 ;  /* 0x0000003b764f7223 */ /* 0x080fe2000001004f */
[----:B------:R-:W-:Y:S01]  /*0f00*/  FMUL.FTZ R59, R107, R59 ;  /* 0x0000003b6b3b7220 */ /* 0x000fe20000410000 */
[----:B------:R-:W-:Y:S01]  /*0f10*/  FADD.FTZ R50, R65, R50 ;  /* 0x0000003241327221 */ /* 0x000fe20000010000 */
[----:B------:R0:W5:Y:S01]  /*0f20*/  @P1 LDG.E.128 R40, desc[UR8][R44.64] ;  /* 0x000000082c281981 */ /* 0x000162000c1e1d00 */
[----:B------:R-:W-:Y:S02]  /*0f30*/  FMUL.FTZ R61, R106, R121 ;  /* 0x000000796a3d7220 */ /* 0x000fe40000410000 */
[----:B------:R-:W-:Y:S01]  /*0f40*/  FADD.FTZ R50, R59, R50 ;  /* 0x000000323b327221 */ /* 0x000fe20000010000 */
[----:B--2---:R-:W-:Y:S01]  /*0f50*/  @P1 IMAD.WIDE.U32 R54, R116, 0x10, R54 ;  /* 0x0000001074361825 */ /* 0x004fe200078e0036 */
[----:B0-----:R-:W-:-:S03]  /*0f60*/  SHF.L.U32 R44, R120, 0x10, RZ ;  /* 0x00000010782c7819 */ /* 0x001fc600000006ff */
[----:B------:R-:W-:Y:S01]  /*0f70*/  FADD.FTZ R50, R61, R50 ;  /* 0x000000323d327221 */ /* 0x000fe20000010000 */
[----:B------:R0:W5:Y:S01]  /*0f80*/  @P1 LDG.E.128 R32, desc[UR8][R54.64] ;  /* 0x0000000836201981 */ /* 0x000162000c1e1d00 */
[----:B------:R-:W-:Y:S01]  /*0f90*/  FMUL.FTZ R57, R105, R44 ;  /* 0x0000002c69397220 */ /* 0x000fe20000410000 */
[----:B------:R-:W-:Y:S01]  /*0fa0*/  SHF.L.U32 R47, R47, 0x10, RZ ;  /* 0x000000102f2f7819 */ /* 0x000fe200000006ff */
[----:B------:R-:W-:Y:S02]  /*0fb0*/  FMUL.FTZ R60, R113, R60 ;  /* 0x0000003c713c7220 */ /* 0x000fe40000410000 */
[----:B------:R-:W-:Y:S01]  /*0fc0*/  FADD.FTZ R50, R57, R50 ;  /* 0x0000003239327221 */ /* 0x000fe20000010000 */
[----:B------:R-:W-:Y:S01]  /*0fd0*/  PRMT R162, R56, 0x7632, R162 ;  /* 0x0000763238a27816 */ /* 0x000fe200000000a2 */
[-C--:B0-----:R-:W-:Y:S01]  /*0fe0*/  FMUL.FTZ R55, R104, R49.reuse ;  /* 0x0000003168377220 */ /* 0x081fe20000410000 */
[----:B------:R-:W-:Y:S01]  /*0ff0*/  SHF.L.U32 R56, R56, 0x10, RZ ;  /* 0x0000001038387819 */ /* 0x000fe200000006ff */
[----:B------:R-:W-:Y:S01]  /*1000*/  FMUL.FTZ R62, R113, R62 ;  /* 0x0000003e713e7220 */ /* 0x000fe20000410000 */
[----:B------:R-:W-:Y:S01]  /*1010*/  FADD.FTZ R72, R49, R72 ;  /* 0x0000004831487221 */ /* 0x000fe20000010000 */
[----:B------:R-:W-:Y:S01]  /*1020*/  FFMA.FTZ R73, R60, R49, R73 ;  /* 0x000000313c497223 */ /* 0x000fe20000010049 */
[----:B------:R-:W-:Y:S01]  /*1030*/  FFMA.FTZ R45, R53, R124, RZ ;  /* 0x0000007c352d7223 */ /* 0x000fe200000100ff */
[----:B------:R-:W-:Y:S01]  /*1040*/  FMUL.FTZ R54, R103, R47 ;  /* 0x0000002f67367220 */ /* 0x000fe20000410000 */
[----:B------:R-:W-:Y:S01]  /*1050*/  FADD.FTZ R49, R55, R50 ;  /* 0x0000003237317221 */ /* 0x000fe20000010000 */
[----:B------:R-:W-:Y:S01]  /*1060*/  PRMT R137, R67, 0x7632, R137 ;  /* 0x0000763243897816 */ /* 0x000fe20000000089 */
[----:B------:R-:W-:Y:S01]  /*1070*/  FMUL.FTZ R126, R113, R126 ;  /* 0x0000007e717e7220 */ /* 0x000fe20000410000 */
[----:B------:R-:W-:Y:S01]  /*1080*/  SHF.L.U32 R128, R67, 0x10, RZ ;  /* 0x0000001043807819 */ /* 0x000fe200000006ff */
[----:B------:R-:W-:Y:S01]  /*1090*/  FMUL.FTZ R120, R113, R136 ;  /* 0x0000008871787220 */ /* 0x000fe20000410000 */
[----:B------:R-:W-:Y:S01]  /*10a0*/  FADD.FTZ R74, R44, R74 ;  /* 0x0000004a2c4a7221 */ /* 0x000fe20000010000 */
[----:B------:R-:W-:Y:S01]  /*10b0*/  FFMA.FTZ R75, R62, R44, R75 ;  /* 0x0000002c3e4b7223 */ /* 0x000fe2000001004b */
[----:B------:R-:W-:Y:S01]  /*10c0*/  SHF.L.U32 R162, R162, 0x10, RZ ;  /* 0x00000010a2a27819 */ /* 0x000fe200000006ff */
[----:B------:R-:W-:Y:S01]  /*10d0*/  FFMA.FTZ R45, R122, R63, R45 ;  /* 0x0000003f7a2d7223 */ /* 0x000fe2000001002d */
[----:B------:R-:W-:Y:S01]  /*10e0*/  SHF.L.U32 R67, R117, 0x10, RZ ;  /* 0x0000001075437819 */ /* 0x000fe200000006ff */
[----:B------:R-:W-:Y:S01]  /*10f0*/  FMUL.FTZ R117, R102, R56 ;  /* 0x0000003866757220 */ /* 0x000fe20000410000 */
[----:B------:R-:W-:Y:S01]  /*1100*/  FADD.FTZ R44, R54, R49 ;  /* 0x00000031362c7221 */ /* 0x000fe20000010000 */
[----:B------:R-:W-:Y:S01]  /*1110*/  FADD.FTZ R76, R121, R76 ;  /* 0x0000004c794c7221 */ /* 0x000fe20000010000 */
[----:B------:R-:W-:Y:S01]  /*1120*/  FFMA.FTZ R77, R120, R121, R77 ;  /* 0x00000079784d7223 */ /* 0x000fe2000001004d */
[C---:B------:R-:W-:Y:S01]  /*1130*/  FFMA.FTZ R45, R126.reuse, R65, R45 ;  /* 0x000000417e2d7223 */ /* 0x040fe2000001002d */
[----:B------:R-:W-:Y:S01]  /*1140*/  FMUL.FTZ R121, R101, R162 ;  /* 0x000000a265797220 */ /* 0x000fe20000410000 */
[----:B------:R-:W-:Y:S01]  /*1150*/  FADD.FTZ R44, R117, R44 ;  /* 0x0000002c752c7221 */ /* 0x000fe20000010000 */
[----:B------:R-:W-:Y:S01]  /*1160*/  FADD.FTZ R80, R125, R80 ;  /* 0x000000507d507221 */ /* 0x000fe20000010000 */
[----:B------:R-:W-:Y:S01]  /*1170*/  FFMA.FTZ R81, R126, R125, R81 ;  /* 0x0000007d7e517223 */ /* 0x000fe20000010051 */
[----:B------:R-:W-:Y:S01]  /*1180*/  FFMA.FTZ R45, R118, R59, R45 ;  /* 0x0000003b762d7223 */ /* 0x000fe2000001002d */
[----:B------:R-:W-:Y:S01]  /*1190*/  FMUL.FTZ R125, R100, R46 ;  /* 0x0000002e647d7220 */ /* 0x000fe20000410000 */
[----:B------:R-:W-:Y:S01]  /*11a0*/  FADD.FTZ R44, R121, R44 ;  /* 0x0000002c792c7221 */ /* 0x000fe20000010000 */
[----:B------:R-:W-:Y:S01]  /*11b0*/  PRMT R119, R58, 0x7632, R119 ;  /* 0x000076323a777816 */ /* 0x000fe20000000077 */
[----:B------:R-:W-:Y:S01]  /*11c0*/  FFMA.FTZ R45, R120, R61, R45 ;  /* 0x0000003d782d7223 */ /* 0x000fe2000001002d */
[----:B------:R-:W-:Y:S01]  /*11d0*/  SHF.L.U32 R58, R58, 0x10, RZ ;  /* 0x000000103a3a7819 */ /* 0x000fe200000006ff */
[----:B------:R-:W-:Y:S01]  /*11e0*/  FMUL.FTZ R129, R99, R67 ;  /* 0x0000004363817220 */ /* 0x000fe20000410000 */
[----:B------:R-:W-:Y:S01]  /*11f0*/  FADD.FTZ R44, R125, R44 ;  /* 0x0000002c7d2c7221 */ /* 0x000fe20000010000 */
[----:B------:R-:W-:Y:S01]  /*1200*/  FADD.FTZ R84, R127, R84 ;  /* 0x000000547f547221 */ /* 0x000fe20000010000 */
[----:B------:R-:W-:Y:S01]  /*1210*/  FFMA.FTZ R86, R53, R127, R86 ;  /* 0x0000007f35567223 */ /* 0x000fe20000010056 */
[----:B------:R-:W-:Y:S01]  /*1220*/  SHF.L.U32 R119, R119, 0x10, RZ ;  /* 0x0000001077777819 */ /* 0x000fe200000006ff */
[----:B------:R-:W-:Y:S01]  /*1230*/  FFMA.FTZ R45, R62, R57, R45 ;  /* 0x000000393e2d7223 */ /* 0x000fe2000001002d */
[----:B------:R-:W-:Y:S01]  /*1240*/  FMUL.FTZ R127, R98, R58 ;  /* 0x0000003a627f7220 */ /* 0x000fe20000410000 */
[----:B------:R-:W-:Y:S01]  /*1250*/  FADD.FTZ R44, R129, R44 ;  /* 0x0000002c812c7221 */ /* 0x000fe20000010000 */
[----:B------:R-:W-:Y:S01]  /*1260*/  FMUL.FTZ R130, R113, R130 ;  /* 0x0000008271827220 */ /* 0x000fe20000410000 */
[----:B------:R-:W-:Y:S01]  /*1270*/  FFMA.FTZ R45, R60, R55, R45 ;  /* 0x000000373c2d7223 */ /* 0x000fe2000001002d */
[----:B------:R-:W-:Y:S01]  /*1280*/  FMUL.FTZ R132, R97, R119 ;  /* 0x0000007761847220 */ /* 0x000fe20000410000 */
[----:B------:R-:W-:Y:S01]  /*1290*/  FADD.FTZ R49, R127, R44 ;  /* 0x0000002c7f317221 */ /* 0x000fe20000010000 */
[----:B------:R-:W-:Y:S01]  /*12a0*/  SHF.L.U32 R123, R123, 0x10, RZ ;  /* 0x000000107b7b7819 */ /* 0x000fe200000006ff */
[C---:B------:R-:W-:Y:S01]  /*12b0*/  FMUL.FTZ R134, R113.reuse, R134 ;  /* 0x0000008671867220 */ /* 0x040fe20000410000 */
[----:B------:R-:W-:Y:S01]  /*12c0*/  FFMA.FTZ R45, R130, R54, R45 ;  /* 0x00000036822d7223 */ /* 0x000fe2000001002d */
[----:B------:R-:W-:Y:S01]  /*12d0*/  FADD.FTZ R49, R132, R49 ;  /* 0x0000003184317221 */ /* 0x000fe20000010000 */
[----:B------:R-:W-:Y:S01]  /*12e0*/  FMUL.FTZ R136, R96, R48 ;  /* 0x0000003060887220 */ /* 0x000fe20000410000 */
[C---:B------:R-:W-:Y:S01]  /*12f0*/  PRMT R131, R64.reuse, 0x7632, R131 ;  /* 0x0000763240837816 */ /* 0x040fe20000000083 */
[----:B------:R-:W-:Y:S01]  /*1300*/  FMUL.FTZ R139, R113, R138 ;  /* 0x0000008a718b7220 */ /* 0x000fe20000410000 */
[----:B------:R-:W-:Y:S01]  /*1310*/  SHF.L.U32 R64, R64, 0x10, RZ ;  /* 0x0000001040407819 */ /* 0x000fe200000006ff */
[----:B------:R-:W-:Y:S01]  /*1320*/  FFMA.FTZ R44, R134, R117, R45 ;  /* 0x00000075862c7223 */ /* 0x000fe2000001002d */
[----:B------:R-:W-:Y:S01]  /*1330*/  FADD.FTZ R49, R136, R49 ;  /* 0x0000003188317221 */ /* 0x000fe20000010000 */
[----:B------:R-:W-:Y:S01]  /*1340*/  FMUL.FTZ R138, R95, R123 ;  /* 0x0000007b5f8a7220 */ /* 0x000fe20000410000 */
[----:B------:R-:W-:Y:S01]  /*1350*/  SHF.L.U32 R131, R131, 0x10, RZ ;  /* 0x0000001083837819 */ /* 0x000fe200000006ff */
[----:B------:R-:W-:Y:S01]  /*1360*/  FMUL.FTZ R140, R113, R140 ;  /* 0x0000008c718c7220 */ /* 0x000fe20000410000 */
[----:B------:R-:W-:Y:S01]  /*1370*/  FFMA.FTZ R45, R139, R121, R44 ;  /* 0x000000798b2d7223 */ /* 0x000fe2000001002c */
[----:B------:R-:W-:Y:S01]  /*1380*/  FADD.FTZ R50, R138, R49 ;  /* 0x000000318a327221 */ /* 0x000fe20000010000 */
[----:B------:R-:W-:Y:S01]  /*1390*/  FMUL.FTZ R141, R94, R64 ;  /* 0x000000405e8d7220 */ /* 0x000fe20000410000 */
[----:B------:R-:W-:Y:S01]  /*13a0*/  FMUL.FTZ R143, R113, R142 ;  /* 0x0000008e718f7220 */ /* 0x000fe20000410000 */
[----:B------:R-:W-:Y:S01]  /*13b0*/  FFMA.FTZ R44, R140, R125, R45 ;  /* 0x0000007d8c2c7223 */ /* 0x000fe2000001002d */
[----:B------:R-:W-:Y:S01]  /*13c0*/  FMUL.FTZ R142, R93, R131 ;  /* 0x000000835d8e7220 */ /* 0x000fe20000410000 */
[----:B------:R-:W-:Y:S01]  /*13d0*/  FADD.FTZ R49, R141, R50 ;  /* 0x000000328d317221 */ /* 0x000fe20000010000 */
[----:B------:R-:W-:Y:S01]  /*13e0*/  SHF.L.U32 R133, R133, 0x10, RZ ;  /* 0x0000001085857819 */ /* 0x000fe200000006ff */
[----:B------:R-:W-:Y:S01]  /*13f0*/  FMUL.FTZ R144, R113, R144 ;  /* 0x0000009071907220 */ /* 0x000fe20000410000 */
        /* <DEDUP_REMOVED lines=27> */
[----:B------:R-:W-:Y:S01]  /*15b0*/  FMUL.FTZ R156, R113, R156 ;  /* 0x0000009c719c7220 */ /* 0x000fe20000410000 */
[----:B------:R-:W-:-:S02]  /*15c0*/  FFMA.FTZ R45, R155, R142, R44 ;  /* 0x0000008e9b2d7223 */ /* 0x000fc4000001002c */
[----:B------:R-:W-:Y:S01]  /*15d0*/  FADD.FTZ R44, R49, R154 ;  /* 0x0000009a312c7221 */ /* 0x000fe20000010000 */
[----:B------:R-:W-:Y:S01]  /*15e0*/  FMUL.FTZ R157, R113, R157 ;  /* 0x0000009d719d7220 */ /* 0x000fe20000410000 */
[----:B------:R-:W-:-:S03]  /*15f0*/  FFMA.FTZ R50, R156, R145, R45 ;  /* 0x000000919c327223 */ /* 0x000fc6000001002d */
[----:B------:R-:W0:Y:S01]  /*1600*/  SHFL.DOWN PT, R45, R44, 0x10, 0x1f ;  /* 0x0a001f002c2d7f89 */ /* 0x000e2200000e0000 */
[----:B------:R-:W-:Y:S01]  /*1610*/  FMUL.FTZ R158, R113, R158 ;  /* 0x0000009e719e7220 */ /* 0x000fe20000410000 */
[----:B------:R-:W-:Y:S01]  /*1620*/  FFMA.FTZ R49, R157, R146, R50 ;  /* 0x000000929d317223 */ /* 0x000fe20000010032 */
[----:B------:R-:W-:-:S03]  /*1630*/  FMUL.FTZ R159, R113, R159 ;  /* 0x0000009f719f7220 */ /* 0x000fc60000410000 */
[----:B------:R-:W-:Y:S01]  /*1640*/  FFMA.FTZ R50, R158, R149, R49 ;  /* 0x000000959e327223 */ /* 0x000fe20000010031 */
[----:B------:R-:W-:-:S03]  /*1650*/  FMUL.FTZ R160, R113, R160 ;  /* 0x000000a071a07220 */ /* 0x000fc60000410000 */
[----:B------:R-:W-:Y:S01]  /*1660*/  FFMA.FTZ R49, R159, R150, R50 ;  /* 0x000000969f317223 */ /* 0x000fe20000010032 */
[----:B------:R-:W-:-:S03]  /*1670*/  FMUL.FTZ R161, R113, R164 ;  /* 0x000000a471a17220 */ /* 0x000fc60000410000 */
[----:B------:R-:W-:-:S04]  /*1680*/  FFMA.FTZ R50, R160, R153, R49 ;  /* 0x00000099a0327223 */ /* 0x000fc80000010031 */
[----:B------:R-:W-:Y:S01]  /*1690*/  FFMA.FTZ R50, R161, R154, R50 ;  /* 0x0000009aa1327223 */ /* 0x000fe20000010032 */
[----:B0-----:R-:W-:-:S04]  /*16a0*/  FADD.FTZ R49, R44, R45 ;  /* 0x0000002d2c317221 */ /* 0x001fc80000010000 */
[----:B------:R-:W0:Y:S04]  /*16b0*/  SHFL.DOWN PT, R45, R50, 0x10, 0x1f ;  /* 0x0a001f00322d7f89 */ /* 0x000e2800000e0000 */
[----:B------:R-:W1:Y:S01]  /*16c0*/  SHFL.DOWN PT, R44, R49, 0x8, 0x1f ;  /* 0x09001f00312c7f89 */ /* 0x000e6200000e0000 */
[----:B0-----:R-:W-:Y:S01]  /*16d0*/  FADD.FTZ R45, R50, R45 ;  /* 0x0000002d322d7221 */ /* 0x001fe20000010000 */
[----:B-1----:R-:W-:-:S04]  /*16e0*/  FADD.FTZ R51, R49, R44 ;  /* 0x0000002c31337221 */ /* 0x002fc80000010000 */
[----:B------:R-:W0:Y:S02]  /*16f0*/  SHFL.DOWN PT, R44, R45, 0x8, 0x1f ;  /* 0x09001f002d2c7f89 */ /* 0x000e2400000e0000 */
[----:B0-----:R-:W-:Y:S02]  /*1700*/  FADD.FTZ R163, R45, R44 ;  /* 0x0000002c2da37221 */ /* 0x001fe40000010000 */
[----:B------:R-:W0:Y:S02]  /*1710*/  SHFL.DOWN PT, R44, R51, 0x4, 0x1f ;  /* 0x08801f00332c7f89 */ /* 0x000e2400000e0000 */
[----:B0-----:R-:W-:Y:S02]  /*1720*/  FADD.FTZ R164, R51, R44 ;  /* 0x0000002c33a47221 */ /* 0x001fe40000010000 */
[----:B------:R-:W0:Y:S02]  /*1730*/  SHFL.DOWN PT, R44, R163, 0x4, 0x1f ;  /* 0x08801f00a32c7f89 */ /* 0x000e2400000e0000 */
[----:B0-----:R-:W-:-:S02]  /*1740*/  FADD.FTZ R165, R163, R44 ;  /* 0x0000002ca3a57221 */ /* 0x001fc40000010000 */
[----:B------:R-:W0:Y:S02]  /*1750*/  SHFL.DOWN PT, R44, R164, 0x2, 0x1f ;  /* 0x08401f00a42c7f89 */ /* 0x000e2400000e0000 */
[----:B0-----:R-:W-:Y:S02]  /*1760*/  FADD.FTZ R50, R164, R44 ;  /* 0x0000002ca4327221 */ /* 0x001fe40000010000 */
[----:B------:R-:W0:Y:S01]  /*1770*/  SHFL.DOWN PT, R44, R165, 0x2, 0x1f ;  /* 0x08401f00a52c7f89 */ /* 0x000e2200000e0000 */
[----:B------:R-:W-:Y:S01]  /*1780*/  ISETP.NE.AND P1, PT, R111, RZ, PT ;  /* 0x000000ff6f00720c */ /* 0x000fe20003f25270 */
[----:B0-----:R-:W-:Y:S02]  /*1790*/  FADD.FTZ R49, R165, R44 ;  /* 0x0000002ca5317221 */ /* 0x001fe40000010000 */
[----:B------:R-:W0:Y:S04]  /*17a0*/  SHFL.DOWN PT, R44, R50, 0x1, 0x1f ;  /* 0x08201f00322c7f89 */ /* 0x000e2800000e0000 */
[----:B------:R-:W1:Y:S01]  /*17b0*/  SHFL.DOWN PT, R45, R49, 0x1, 0x1f ;  /* 0x08201f00312d7f89 */ /* 0x000e6200000e0000 */
[----:B------:R-:W-:Y:S01]  /*17c0*/  BSSY.RECONVERGENT B0, `(.L_x_34) ;  /* 0x000000c000007945 */ /* 0x000fe20003800200 */
[----:B0-----:R-:W-:Y:S01]  /*17d0*/  FADD.FTZ R44, R50, R44 ;  /* 0x0000002c322c7221 */ /* 0x001fe20000010000 */
[----:B-1----:R-:W-:-:S03]  /*17e0*/  FADD.FTZ R45, R49, R45 ;  /* 0x0000002d312d7221 */ /* 0x002fc60000010000 */
[----:B------:R-:W-:Y:S05]  /*17f0*/  @P1 BRA `(.L_x_35) ;  /* 0x0000000000201947 */ /* 0x000fea0003800000 */
        /* <DEDUP_REMOVED lines=8> */
.L_x_35:
[----:B------:R-:W-:Y:S05]  /*1880*/  BSYNC.RECONVERGENT B0 ;  /* 0x0000000000007941 */ /* 0x000fea0003800200 */
.L_x_34:
[----:B------:R-:W1:Y:S08]  /*1890*/  S2UR UR5, SR_CgaCtaId ;  /* 0x00000000000579c3 */ /* 0x000e700000008800 */
[----:B------:R-:W-:Y:S01]  /*18a0*/  BAR.SYNC.DEFER_BLOCKING 0x0 ;  /* 0x0000000000007b1d */ /* 0x000fe20000010000 */
[----:B------:R-:W-:Y:S01]  /*18b0*/  FADD.FTZ R70, R47, R70 ;  /* 0x000000462f467221 */ /* 0x000fe20000010000 */
[----:B------:R-:W-:Y:S01]  /*18c0*/  FFMA.FTZ R71, R130, R47, R71 ;  /* 0x0000002f82477223 */ /* 0x000fe20000010047 */
[----:B------:R-:W-:Y:S01]  /*18d0*/  FADD.FTZ R15, R46, R15 ;  /* 0x0000000f2e0f7221 */ /* 0x000fe20000010000 */
[----:B------:R-:W-:Y:S01]  /*18e0*/  FFMA.FTZ R31, R140, R46, R31 ;  /* 0x0000002e8c1f7223 */ /* 0x000fe2000001001f */
[----:B------:R-:W-:Y:S01]  /*18f0*/  FADD.FTZ R11, R48, R11 ;  /* 0x0000000b300b7221 */ /* 0x000fe20000010000 */
[----:B------:R-:W-:Y:S01]  /*1900*/  UMOV UR4, 0x400 ;  /* 0x0000040000047882 */ /* 0x000fe20000000000 */
[----:B------:R-:W-:Y:S01]  /*1910*/  FFMA.FTZ R27, R148, R48, R27 ;  /* 0x00000030941b7223 */ /* 0x000fe2000001001b */
[----:B------:R-:W-:Y:S01]  /*1920*/  FADD.FTZ R14, R67, R14 ;  /* 0x0000000e430e7221 */ /* 0x000fe20000010000 */
[----:B------:R-:W-:Y:S01]  /*1930*/  FFMA.FTZ R30, R143, R67, R30 ;  /* 0x000000438f1e7223 */ /* 0x000fe2000001001e */
[----:B------:R-:W-:Y:S01]  /*1940*/  UISETP.NE.U32.AND UP0, UPT, UR12, URZ, UPT ;  /* 0x000000ff0c00728c */ /* 0x000fe2000bf05070 */
[----:B------:R-:W-:Y:S01]  /*1950*/  FADD.FTZ R17, R56, R17 ;  /* 0x0000001138117221 */ /* 0x000fe20000010000 */
[----:B------:R-:W-:Y:S01]  /*1960*/  FFMA.FTZ R69, R134, R56, R69 ;  /* 0x0000003886457223 */ /* 0x000fe20000010045 */
[----:B------:R-:W-:Y:S01]  /*1970*/  FADD.FTZ R13, R58, R13 ;  /* 0x0000000d3a0d7221 */ /* 0x000fe20000010000 */
[----:B------:R-:W-:Y:S01]  /*1980*/  UISETP.NE.AND.EX UP0, UPT, UR13, URZ, UPT, UP0 ;  /* 0x000000ff0d00728c */ /* 0x000fe2000bf05300 */
[----:B------:R-:W-:Y:S01]  /*1990*/  FFMA.FTZ R29, R144, R58, R29 ;  /* 0x0000003a901d7223 */ /* 0x000fe2000001001d */
[----:B------:R-:W-:Y:S01]  /*19a0*/  FADD.FTZ R16, R162, R16 ;  /* 0x00000010a2107221 */ /* 0x000fe20000010000 */
[----:B------:R-:W-:Y:S01]  /*19b0*/  FFMA.FTZ R68, R139, R162, R68 ;  /* 0x000000a28b447223 */ /* 0x000fe20000010044 */
[----:B------:R-:W-:Y:S01]  /*19c0*/  FADD.FTZ R12, R119, R12 ;  /* 0x0000000c770c7221 */ /* 0x000fe20000010000 */
[----:B------:R-:W-:Y:S01]  /*19d0*/  FFMA.FTZ R28, R147, R119, R28 ;  /* 0x00000077931c7223 */ /* 0x000fe2000001001c */
[----:B------:R-:W-:Y:S01]  /*19e0*/  FADD.FTZ R10, R123, R10 ;  /* 0x0000000a7b0a7221 */ /* 0x000fe20000010000 */
[----:B------:R-:W-:Y:S01]  /*19f0*/  FFMA.FTZ R26, R151, R123, R26 ;  /* 0x0000007b971a7223 */ /* 0x000fe2000001001a */
[----:B------:R-:W-:Y:S01]  /*1a00*/  FADD.FTZ R9, R64, R9 ;  /* 0x0000000940097221 */ /* 0x000fe20000010000 */
[----:B-1----:R-:W-:Y:S01]  /*1a10*/  ULEA UR4, UR5, UR4, 0x18 ;  /* 0x0000000405047291 */ /* 0x002fe2000f8ec0ff */
[----:B------:R-:W-:Y:S01]  /*1a20*/  FFMA.FTZ R25, R152, R64, R25 ;  /* 0x0000004098197223 */ /* 0x000fe20000010019 */
[----:B------:R-:W-:Y:S01]  /*1a30*/  FADD.FTZ R7, R52, R7 ;  /* 0x0000000734077221 */ /* 0x000fe20000010000 */
[----:B------:R-:W-:Y:S01]  /*1a40*/  FFMA.FTZ R23, R156, R52, R23 ;  /* 0x000000349c177223 */ /* 0x000fe20000010017 */
[----:B------:R-:W-:Y:S01]  /*1a50*/  UIADD3 UR5, UPT, UPT, UR4, 0x3020, URZ ;  /* 0x0000302004057890 */ /* 0x000fe2000fffe0ff */
[----:B------:R-:W-:Y:S01]  /*1a60*/  FADD.FTZ R5, R66, R5 ;  /* 0x0000000542057221 */ /* 0x000fe20000010000 */
[----:B------:R-:W-:Y:S01]  /*1a70*/  @!UP1 UIADD3 UR5, UPT, UPT, UR4, 0x3000, URZ ;  /* 0x0000300004059890 */ /* 0x000fe2000fffe0ff */
[----:B------:R-:W-:Y:S01]  /*1a80*/  FFMA.FTZ R21, R158, R66, R21 ;  /* 0x000000429e157223 */ /* 0x000fe20000010015 */
[----:B------:R-:W-:Y:S01]  /*1a90*/  UIADD3 UR6, UPT, UPT, UR4, 0x3030, URZ ;  /* 0x0000303004067890 */ /* 0x000fe2000fffe0ff */
[----:B------:R-:W-:Y:S01]  /*1aa0*/  FADD.FTZ R3, R128, R3 ;  /* 0x0000000380037221 */ /* 0x000fe20000010000 */
[----:B------:R-:W-:Y:S01]  /*1ab0*/  @!UP1 UIADD3 UR6, UPT, UPT, UR4, 0x3010, URZ ;  /* 0x0000301004069890 */ /* 0x000fe2000fffe0ff */
[----:B------:R-:W-:Y:S01]  /*1ac0*/  FFMA.FTZ R19, R160, R128, R19 ;  /* 0x00000080a0137223 */ /* 0x000fe20000010013 */
[----:B------:R-:W-:Y:S01]  /*1ad0*/  FADD.FTZ R8, R131, R8 ;  /* 0x0000000883087221 */ /* 0x000fe20000010000 */
[----:B------:R-:W-:Y:S01]  /*1ae0*/  FFMA.FTZ R24, R155, R131, R24 ;  /* 0x000000839b187223 */ /* 0x000fe20000010018 */
[----:B------:R-:W-:Y:S01]  /*1af0*/  FADD.FTZ R6, R133, R6 ;  /* 0x0000000685067221 */ /* 0x000fe20000010000 */
[----:B0-----:R-:W0:Y:S01]  /*1b00*/  LDS.128 R44, [UR5] ;  /* 0x00000005ff2c7984 */ /* 0x001e220008000c00 */
[----:B------:R-:W-:Y:S01]  /*1b10*/  FFMA.FTZ R22, R157, R133, R22 ;  /* 0x000000859d167223 */ /* 0x000fe20000010016 */
[----:B------:R-:W-:Y:S01]  /*1b20*/  FADD.FTZ R4, R135, R4 ;  /* 0x0000000487047221 */ /* 0x000fe20000010000 */
[----:B------:R-:W-:Y:S01]  /*1b30*/  FFMA.FTZ R20, R159, R135, R20 ;  /* 0x000000879f147223 */ /* 0x000fe20000010014 */
[----:B------:R-:W1:Y:S01]  /*1b40*/  LDS.128 R48, [UR6] ;  /* 0x00000006ff307984 */ /* 0x000e620008000c00 */
[----:B------:R-:W-:Y:S01]  /*1b50*/  FADD.FTZ R2, R137, R2 ;  /* 0x0000000289027221 */ /* 0x000fe20000010000 */
[----:B------:R-:W-:Y:S01]  /*1b60*/  FFMA.FTZ R18, R161, R137, R18 ;  /* 0x00000089a1127223 */ /* 0x000fe20000010012 */
        /* <DEDUP_REMOVED lines=10> */
[----:B------:R-:W-:Y:S01]  /*1c10*/  FSEL R44, R50, RZ, !P2 ;  /* 0x000000ff322c7208 */ /* 0x000fe20005000000 */
[----:B------:R-:W-:Y:S06]  /*1c20*/  BRA.U UP0, `(.L_x_36) ;  /* 0x0000000d00f87547 */ /* 0x000fec000b800000 */
[----:B------:R-:W-:-:S04]  /*1c30*/  UISETP.NE.U32.AND UP0, UPT, UR16, URZ, UPT ;  /* 0x000000ff1000728c */ /* 0x000fc8000bf05070 */
[----:B------:R-:W-:-:S09]  /*1c40*/  UISETP.NE.AND.EX UP0, UPT, UR17, URZ, UPT, UP0 ;  /* 0x000000ff1100728c */ /* 0x000fd2000bf05300 */
[----:B------:R-:W-:Y:S05]  /*1c50*/  BRA.U UP0, `(.L_x_37) ;  /* 0x0000000500d07547 */ /* 0x000fea000b800000 */
[-CC-:B------:R-:W-:Y:S01]  /*1c60*/  FFMA.FTZ R53, R53, R45.reuse, R44.reuse ;  /* 0x0000002d35357223 */ /* 0x180fe2000001002c */
        /* <DEDUP_REMOVED lines=22> */
[----:B------:R-:W-:Y:S01]  /*1dd0*/  FFMA.FTZ R45, R161, R45, R44 ;  /* 0x0000002da12d7223 */ /* 0x000fe2000001002c */
[----:B------:R-:W-:Y:S01]  /*1de0*/  FADD.FTZ R124, R124, -R53 ;  /* 0x800000357c7c7221 */ /* 0x000fe20000010000 */
[----:B------:R-:W-:Y:S01]  /*1df0*/  FADD.FTZ R118, R59, -R118 ;  /* 0x800000763b767221 */ /* 0x000fe20000010000 */
[----:B------:R-:W-:Y:S01]  /*1e00*/  FADD.FTZ R122, R63, -R122 ;  /* 0x8000007a3f7a7221 */ /* 0x000fe20000010000 */
[----:B------:R-:W-:Y:S01]  /*1e10*/  FADD.FTZ R154, R154, -R45 ;  /* 0x8000002d9a9a7221 */ /* 0x000fe20000010000 */
[----:B------:R-:W-:Y:S01]  /*1e20*/  FADD.FTZ R126, R65, -R126 ;  /* 0x8000007e417e7221 */ /* 0x000fe20000010000 */
[----:B------:R-:W0:Y:S01]  /*1e30*/  LDC.64 R44, c[0x0][0x468] ;  /* 0x00011a00ff2c7b82 */ /* 0x000e220000000a00 */
        /* <DEDUP_REMOVED lines=19> */
[C---:B------:R-:W-:Y:S01]  /*1f70*/  FMUL.FTZ R47, R113.reuse, R124 ;  /* 0x0000007c712f7220 */ /* 0x040fe20000410000 */
        /* <DEDUP_REMOVED lines=22> */
[----:B------:R-:W-:Y:S01]  /*20e0*/  FMUL.FTZ R113, R113, R154 ;  /* 0x0000009a71717220 */ /* 0x000fe20000410000 */
[-C--:B------:R-:W-:Y:S01]  /*20f0*/  FMUL.FTZ R48, R47, R112.reuse ;  /* 0x000000702f307220 */ /* 0x080fe20000410000 */
        /* <DEDUP_REMOVED lines=22> */
[----:B------:R-:W-:Y:S01]  /*2260*/  FMUL.FTZ R112, R113, R112 ;  /* 0x0000007071707220 */ /* 0x000fe20000410000 */
[----:B0-----:R-:W-:Y:S01]  /*2270*/  IMAD.WIDE.U32 R56, R115, 0x10, R44 ;  /* 0x0000001073387825 */ /* 0x001fe200078e002c */
[----:B------:R-:W-:-:S02]  /*2280*/  F2FP.BF16.F32.PACK_AB R47, R52, R47 ;  /* 0x0000002f342f723e */ /* 0x000fc400000010ff */
[----:B------:R-:W-:Y:S01]  /*2290*/  F2FP.BF16.F32.PACK_AB R46, R53, R46 ;  /* 0x0000002e352e723e */ /* 0x000fe200000010ff */
[--C-:B------:R-:W-:Y:S01]  /*22a0*/  IMAD.WIDE.U32 R116, R116, 0x10, R44.reuse ;  /* 0x0000001074747825 */ /* 0x100fe200078e002c */
[----:B------:R-:W-:Y:S02]  /*22b0*/  F2FP.BF16.F32.PACK_AB R55, R112, R55 ;  /* 0x000000377037723e */ /* 0x000fe400000010ff */
[----:B------:R-:W-:Y:S01]  /*22c0*/  F2FP.BF16.F32.PACK_AB R53, R66, R131 ;  /* 0x000000834235723e */ /* 0x000fe200000010ff */
[----:B------:R-:W-:Y:S01]  /*22d0*/  IMAD.WIDE.U32 R114, R114, 0x10, R44 ;  /* 0x0000001072727825 */ /* 0x000fe200078e002c */
[----:B------:R-:W-:Y:S02]  /*22e0*/  F2FP.BF16.F32.PACK_AB R45, R50, R51 ;  /* 0x00000033322d723e */ /* 0x000fe400000010ff */
[----:B------:R-:W-:Y:S02]  /*22f0*/  F2FP.BF16.F32.PACK_AB R44, R49, R48 ;  /* 0x00000030312c723e */ /* 0x000fe400000010ff */
[----:B------:R-:W-:-:S02]  /*2300*/  F2FP.BF16.F32.PACK_AB R51, R62, R123 ;  /* 0x0000007b3e33723e */ /* 0x000fc400000010ff */
[----:B------:R-:W-:Y:S01]  /*2310*/  F2FP.BF16.F32.PACK_AB R50, R60, R119 ;  /* 0x000000773c32723e */ /* 0x000fe200000010ff */
[----:B------:R3:W-:Y:S01]  /*2320*/  STG.E.128 desc[UR8][R116.64], R44 ;  /* 0x0000002c74007986 */ /* 0x0007e2000c101d08 */
[----:B------:R-:W-:Y:S02]  /*2330*/  F2FP.BF16.F32.PACK_AB R49, R58, R67 ;  /* 0x000000433a31723e */ /* 0x000fe400000010ff */
[----:B------:R-:W-:Y:S02]  /*2340*/  F2FP.BF16.F32.PACK_AB R48, R54, R63 ;  /* 0x0000003f3630723e */ /* 0x000fe400000010ff */
[----:B------:R-:W-:Y:S02]  /*2350*/  F2FP.BF16.F32.PACK_AB R54, R118, R135 ;  /* 0x000000877636723e */ /* 0x000fe400000010ff */
[----:B------:R-:W-:Y:S01]  /*2360*/  F2FP.BF16.F32.PACK_AB R52, R64, R127 ;  /* 0x0000007f4034723e */ /* 0x000fe200000010ff */
[----:B------:R3:W-:Y:S04]  /*2370*/  STG.E.128 desc[UR8][R56.64], R48 ;  /* 0x0000003038007986 */ /* 0x0007e8000c101d08 */
[----:B------:R3:W-:Y:S01]  /*2380*/  STG.E.128 desc[UR8][R114.64], R52 ;  /* 0x0000003472007986 */ /* 0x0007e2000c101d08 */
[----:B------:R-:W-:Y:S05]  /*2390*/  BRA `(.L_x_38) ;  /* 0x0000001c00307947 */ /* 0x000fea0003800000 */
.L_x_37:
[----:B------:R-:W0:Y:S01]  /*23a0*/  LDC.64 R48, c[0x0][0x478] ;  /* 0x00011e00ff307b82 */ /* 0x000e220000000a00 */
[-CC-:B------:R-:W-:Y:S01]  /*23b0*/  FFMA.FTZ R50, R143, R45.reuse, R44.reuse ;  /* 0x0000002d8f327223 */ /* 0x180fe2000001002c */
[-CC-:B------:R-:W-:Y:S01]  /*23c0*/  FFMA.FTZ R51, R148, R45.reuse, R44.reuse ;  /* 0x0000002d94337223 */ /* 0x180fe2000001002c */
[-CC-:B------:R-:W-:Y:S01]  /*23d0*/  FFMA.FTZ R60, R60, R45.reuse, R44.reuse ;  /* 0x0000002d3c3c7223 */ /* 0x180fe2000001002c */
[-C--:B------:R-:W-:Y:S01]  /*23e0*/  FFMA.FTZ R53, R53, R45.reuse, R44 ;  /* 0x0000002d35357223 */ /* 0x080fe2000001002c */
[----:B------:R-:W-:Y:S01]  /*23f0*/  FADD.FTZ R64, R129, -R50 ;  /* 0x8000003281407221 */ /* 0x000fe20000010000 */
[----:B------:R-:W-:Y:S01]  /*2400*/  FADD.FTZ R136, R136, -R51 ;  /* 0x8000003388887221 */ /* 0x000fe20000010000 */
[-CC-:B------:R-:W-:Y:S01]  /*2410*/  FFMA.FTZ R122, R122, R45.reuse, R44.reuse ;  /* 0x0000002d7a7a7223 */ /* 0x180fe2000001002c */
[-CC-:B------:R-:W-:Y:S01]  /*2420*/  FFMA.FTZ R126, R126, R45.reuse, R44.reuse ;  /* 0x0000002d7e7e7223 */ /* 0x180fe2000001002c */
[-CC-:B------:R-:W-:Y:S01]  /*2430*/  FFMA.FTZ R118, R118, R45.reuse, R44.reuse ;  /* 0x0000002d76767223 */ /* 0x180fe2000001002c */
[-CC-:B------:R-:W-:Y:S01]  /*2440*/  FFMA.FTZ R120, R120, R45.reuse, R44.reuse ;  /* 0x0000002d78787223 */ /* 0x180fe2000001002c */
[-CC-:B------:R-:W-:Y:S01]  /*2450*/  FFMA.FTZ R62, R62, R45.reuse, R44.reuse ;  /* 0x0000002d3e3e7223 */ /* 0x180fe2000001002c */
[-CC-:B------:R-:W-:Y:S01]  /*2460*/  FFMA.FTZ R47, R130, R45.reuse, R44.reuse ;  /* 0x0000002d822f7223 */ /* 0x180fe2000001002c */
[----:B------:R-:W1:Y:S01]  /*2470*/  LDC.64 R50, c[0x0][0x468] ;  /* 0x00011a00ff327b82 */ /* 0x000e620000000a00 */
        /* <DEDUP_REMOVED lines=31> */
[----:B------:R-:W-:Y:S01]  /*2670*/  FADD.FTZ R134, R117, -R134 ;  /* 0x8000008675867221 */ /* 0x000fe20000010000 */
[----:B------:R-:W-:Y:S01]  /*2680*/  FADD.FTZ R140, R125, -R140 ;  /* 0x8000008c7d8c7221 */ /* 0x000fe20000010000 */
[----:B------:R-:W-:Y:S01]  /*2690*/  FADD.FTZ R154, R154, -R45 ;  /* 0x8000002d9a9a7221 */ /* 0x000fe20000010000 */
[----:B------:R-:W-:Y:S01]  /*26a0*/  FMUL.FTZ R122, R113, R46 ;  /* 0x0000002e717a7220 */ /* 0x000fe20000410000 */
[----:B0-----:R-:W-:Y:S01]  /*26b0*/  IMAD.WIDE.U32 R52, R116, 0x10, R48 ;  /* 0x0000001074347825 */ /* 0x001fe200078e0030 */
[----:B------:R-:W-:-:S03]  /*26c0*/  F2FP.BF16.F32.PACK_AB R44, R56, R59 ;  /* 0x0000003b382c723e */ /* 0x000fc600000010ff */
[----:B------:R-:W-:Y:S01]  /*26d0*/  FADD.FTZ R144, R127, -R144 ;  /* 0x800000907f907221 */ /* 0x000fe20000010000 */
[----:B------:R-:W-:Y:S01]  /*26e0*/  F2FP.BF16.F32.PACK_AB R45, R58, R61 ;  /* 0x0000003d3a2d723e */ /* 0x000fe200000010ff */
[----:B------:R-:W-:Y:S01]  /*26f0*/  FADD.FTZ R132, R132, -R147 ;  /* 0x8000009384847221 */ /* 0x000fe20000010000 */
[----:B------:R-:W-:Y:S01]  /*2700*/  F2FP.BF16.F32.PACK_AB R46, R62, R63 ;  /* 0x0000003f3e2e723e */ /* 0x000fe200000010ff */
[----:B------:R-:W-:Y:S01]  /*2710*/  FADD.FTZ R138, R138, -R151 ;  /* 0x800000978a8a7221 */ /* 0x000fe20000010000 */
[----:B------:R-:W-:Y:S01]  /*2720*/  F2FP.BF16.F32.PACK_AB R47, R60, R121 ;  /* 0x000000793c2f723e */ /* 0x000fe200000010ff */
[----:B------:R-:W-:Y:S01]  /*2730*/  FMUL.FTZ R123, R113, R134 ;  /* 0x00000086717b7220 */ /* 0x000fe20000410000 */
        /* <DEDUP_REMOVED lines=13> */
[----:B------:R0:W-:Y:S01]  /*2810*/  STG.E.128 desc[UR8][R52.64], R44 ;  /* 0x0000002c34007986 */ /* 0x0001e2000c101d08 */
[C---:B------:R-:W-:Y:S01]  /*2820*/  FMUL.FTZ R131, R113.reuse, R152 ;  /* 0x0000009871837220 */ /* 0x040fe20000410000 */
[C---:B------:R-:W-:Y:S01]  /*2830*/  FMUL.FTZ R142, R113.reuse, R142 ;  /* 0x0000008e718e7220 */ /* 0x040fe20000410000 */
[C---:B------:R-:W-:Y:S01]  /*2840*/  FMUL.FTZ R133, R113.reuse, R156 ;  /* 0x0000009c71857220 */ /* 0x040fe20000410000 */
[----:B------:R-:W-:Y:S01]  /*2850*/  FMUL.FTZ R146, R113, R146 ;  /* 0x0000009271927220 */ /* 0x000fe20000410000 */
[----:B------:R-:W-:Y:S01]  /*2860*/  FMUL.FTZ R120, R123, R112 ;  /* 0x000000707b787220 */ /* 0x000fe20000410000 */
        /* <DEDUP_REMOVED lines=12> */
[C---:B0-----:R-:W-:Y:S01]  /*2930*/  F2FP.BF16.F32.PACK_AB R44, R122.reuse, R123 ;  /* 0x0000007b7a2c723e */ /* 0x041fe200000010ff */
[-C--:B------:R-:W-:Y:S01]  /*2940*/  FMUL.FTZ R123, R122, R112.reuse ;  /* 0x000000707a7b7220 */ /* 0x080fe20000410000 */
[-C--:B------:R-:W-:Y:S01]  /*2950*/  FMUL.FTZ R122, R125, R112.reuse ;  /* 0x000000707d7a7220 */ /* 0x080fe20000410000 */
[C---:B------:R-:W-:Y:S01]  /*2960*/  F2FP.BF16.F32.PACK_AB R45, R124.reuse, R125 ;  /* 0x0000007d7c2d723e */ /* 0x040fe200000010ff */
[----:B------:R-:W-:Y:S01]  /*2970*/  FMUL.FTZ R125, R124, R112 ;  /* 0x000000707c7d7220 */ /* 0x000fe20000410000 */
[----:B------:R-:W-:-:S04]  /*2980*/  IMAD.WIDE.U32 R64, R115, 0x10, R48 ;  /* 0x0000001073407825 */ /* 0x000fc800078e0030 */
[-C--:B------:R-:W-:Y:S01]  /*2990*/  FMUL.FTZ R124, R127, R112.reuse ;  /* 0x000000707f7c7220 */ /* 0x080fe20000410000 */
[----:B------:R-:W-:Y:S01]  /*29a0*/  F2FP.BF16.F32.PACK_AB R46, R132, R127 ;  /* 0x0000007f842e723e */ /* 0x000fe200000010ff */
[----:B------:R-:W-:Y:S01]  /*29b0*/  FMUL.FTZ R126, R129, R112 ;  /* 0x00000070817e7220 */ /* 0x000fe20000410000 */
[----:B------:R-:W-:Y:S01]  /*29c0*/  IMAD.WIDE.U32 R66, R114, 0x10, R48 ;  /* 0x0000001072427825 */ /* 0x000fe200078e0030 */
[----:B------:R-:W-:-:S03]  /*29d0*/  F2FP.BF16.F32.PACK_AB R47, R138, R129 ;  /* 0x000000818a2f723e */ /* 0x000fc600000010ff */
[-C--:B------:R-:W-:Y:S01]  /*29e0*/  FMUL.FTZ R127, R132, R112.reuse ;  /* 0x00000070847f7220 */ /* 0x080fe20000410000 */
[----:B------:R-:W-:Y:S01]  /*29f0*/  FMUL.FTZ R129, R138, R112 ;  /* 0x000000708a817220 */ /* 0x000fe20000410000 */
[----:B-1----:R-:W-:-:S04]  /*2a00*/  IMAD.WIDE.U32 R118, R115, 0x10, R50 ;  /* 0x0000001073767825 */ /* 0x002fc800078e0032 */
[-C--:B------:R-:W-:Y:S01]  /*2a10*/  FMUL.FTZ R128, R131, R112.reuse ;  /* 0x0000007083807220 */ /* 0x080fe20000410000 */
[----:B------:R-:W-:Y:S01]  /*2a20*/  F2FP.BF16.F32.PACK_AB R48, R142, R131 ;  /* 0x000000838e30723e */ /* 0x000fe200000010ff */
[----:B------:R-:W-:Y:S01]  /*2a30*/  FMUL.FTZ R130, R133, R112 ;  /* 0x0000007085827220 */ /* 0x000fe20000410000 */
[----:B------:R-:W-:Y:S01]  /*2a40*/  F2FP.BF16.F32.PACK_AB R49, R146, R133 ;  /* 0x000000859231723e */ /* 0x000fe200000010ff */
[----:B------:R-:W-:-:S04]  /*2a50*/  IMAD.WIDE.U32 R116, R116, 0x10, R50 ;  /* 0x0000001074747825 */ /* 0x000fc800078e0032 */
[-C--:B------:R-:W-:Y:S01]  /*2a60*/  FMUL.FTZ R131, R142, R112.reuse ;  /* 0x000000708e837220 */ /* 0x080fe20000410000 */
[-C--:B------:R-:W-:Y:S01]  /*2a70*/  FMUL.FTZ R133, R146, R112.reuse ;  /* 0x0000007092857220 */ /* 0x080fe20000410000 */
[----:B------:R-:W-:Y:S01]  /*2a80*/  FMUL.FTZ R132, R57, R112 ;  /* 0x0000007039847220 */ /* 0x000fe20000410000 */
[----:B------:R-:W-:-:S04]  /*2a90*/  IMAD.WIDE.U32 R114, R114, 0x10, R50 ;  /* 0x0000001072727825 */ /* 0x000fc800078e0032 */
[CC--:B------:R-:W-:Y:S01]  /*2aa0*/  FMUL.FTZ R135, R54.reuse, R112.reuse ;  /* 0x0000007036877220 */ /* 0x0c0fe20000410000 */
[-C--:B------:R-:W-:Y:S01]  /*2ab0*/  FMUL.FTZ R137, R113, R112.reuse ;  /* 0x0000007071897220 */ /* 0x080fe20000410000 */
[----:B------:R-:W-:Y:S01]  /*2ac0*/  F2FP.BF16.F32.PACK_AB R50, R54, R57 ;  /* 0x000000393632723e */ /* 0x000fe200000010ff */
[----:B------:R-:W-:Y:S01]  /*2ad0*/  FMUL.FTZ R112, R55, R112 ;  /* 0x0000007037707220 */ /* 0x000fe20000410000 */
[----:B------:R-:W-:Y:S02]  /*2ae0*/  F2FP.BF16.F32.PACK_AB R51, R113, R55 ;  /* 0x000000377133723e */ /* 0x000fe400000010ff */
[----:B------:R-:W-:Y:S02]  /*2af0*/  F2FP.BF16.F32.PACK_AB R55, R60, R121 ;  /* 0x000000793c37723e */ /* 0x000fe400000010ff */
[----:B------:R-:W-:Y:S02]  /*2b00*/  F2FP.BF16.F32.PACK_AB R54, R62, R63 ;  /* 0x0000003f3e36723e */ /* 0x000fe400000010ff */
[----:B------:R-:W-:-:S02]  /*2b10*/  F2FP.BF16.F32.PACK_AB R53, R58, R61 ;  /* 0x0000003d3a35723e */ /* 0x000fc400000010ff */
[----:B------:R-:W-:Y:S02]  /*2b20*/  F2FP.BF16.F32.PACK_AB R52, R56, R59 ;  /* 0x0000003b3834723e */ /* 0x000fe400000010ff */
[----:B------:R-:W-:Y:S02]  /*2b30*/  F2FP.BF16.F32.PACK_AB R59, R129, R126 ;  /* 0x0000007e813b723e */ /* 0x000fe400000010ff */
[----:B------:R-:W-:Y:S01]  /*2b40*/  F2FP.BF16.F32.PACK_AB R58, R127, R124 ;  /* 0x0000007c7f3a723e */ /* 0x000fe200000010ff */
[----:B------:R2:W-:Y:S01]  /*2b50*/  STG.E.128 desc[UR8][R116.64], R52 ;  /* 0x0000003474007986 */ /* 0x0005e2000c101d08 */
[----:B------:R-:W-:Y:S02]  /*2b60*/  F2FP.BF16.F32.PACK_AB R57, R125, R122 ;  /* 0x0000007a7d39723e */ /* 0x000fe400000010ff */
[----:B------:R-:W-:Y:S01]  /*2b70*/  F2FP.BF16.F32.PACK_AB R56, R123, R120 ;  /* 0x000000787b38723e */ /* 0x000fe200000010ff */
[----:B------:R2:W-:Y:S01]  /*2b80*/  STG.E.128 desc[UR8][R64.64], R44 ;  /* 0x0000002c40007986 */ /* 0x0005e2000c101d08 */
[----:B------:R-:W-:-:S02]  /*2b90*/  F2FP.BF16.F32.PACK_AB R63, R137, R112 ;  /* 0x00000070893f723e */ /* 0x000fc400000010ff */
[----:B------:R-:W-:Y:S01]  /*2ba0*/  F2FP.BF16.F32.PACK_AB R62, R135, R132 ;  /* 0x00000084873e723e */ /* 0x000fe200000010ff */
[----:B------:R2:W-:Y:S01]  /*2bb0*/  STG.E.128 desc[UR8][R118.64], R56 ;  /* 0x0000003876007986 */ /* 0x0005e2000c101d08 */
[----:B------:R-:W-:Y:S02]  /*2bc0*/  F2FP.BF16.F32.PACK_AB R61, R133, R130 ;  /* 0x00000082853d723e */ /* 0x000fe400000010ff */
[----:B------:R-:W-:Y:S01]  /*2bd0*/  F2FP.BF16.F32.PACK_AB R60, R131, R128 ;  /* 0x00000080833c723e */ /* 0x000fe200000010ff */
[----:B------:R2:W-:Y:S04]  /*2be0*/  STG.E.128 desc[UR8][R66.64], R48 ;  /* 0x0000003042007986 */ /* 0x0005e8000c101d08 */
[----:B------:R2:W-:Y:S01]  /*2bf0*/  STG.E.128 desc[UR8][R114.64], R60 ;  /* 0x0000003c72007986 */ /* 0x0005e2000c101d08 */
[----:B------:R-:W-:Y:S05]  /*2c00*/  BRA `(.L_x_38) ;  /* 0x0000001400147947 */ /* 0x000fea0003800000 */
.L_x_36:
        /* <DEDUP_REMOVED lines=28> */
[--C-:B------:R-:W-:Y:S01]  /*2dd0*/  FADD.FTZ R49, R54, -R47.reuse ;  /* 0x8000002f36317221 */ /* 0x100fe20000010000 */
[----:B-----5:R-:W-:Y:S01]  /*2de0*/  PRMT R47, R35, 0x7632, R47 ;  /* 0x00007632232f7816 */ /* 0x020fe2000000002f */
[----:B------:R-:W-:Y:S01]  /*2df0*/  FADD.FTZ R55, R55, -R48 ;  /* 0x8000003037377221 */ /* 0x000fe20000010000 */
[----:B------:R-:W-:Y:S01]  /*2e00*/  SHF.L.U32 R118, R35, 0x10, RZ ;  /* 0x0000001023767819 */ /* 0x000fe200000006ff */
[--C-:B------:R-:W-:Y:S01]  /*2e10*/  FADD.FTZ R139, R154, -R45.reuse ;  /* 0x8000002d9a8b7221 */ /* 0x100fe20000010000 */
[----:B------:R-:W-:Y:S01]  /*2e20*/  PRMT R45, R34, 0x7632, R45 ;  /* 0x00007632222d7816 */ /* 0x000fe2000000002d */
[----:B------:R-:W-:Y:S01]  /*2e30*/  FADD.FTZ R51, R61, -R120 ;  /* 0x800000783d337221 */ /* 0x000fe20000010000 */
[----:B------:R-:W-:Y:S01]  /*2e40*/  SHF.L.U32 R120, R47, 0x10, RZ ;  /* 0x000000102f787819 */ /* 0x000fe200000006ff */
[--C-:B------:R-:W-:Y:S01]  /*2e50*/  FADD.FTZ R124, R124, -R53.reuse ;  /* 0x800000357c7c7221 */ /* 0x100fe20000010000 */
[----:B------:R-:W-:Y:S01]  /*2e60*/  FFMA.FTZ R47, R113, R55, R118 ;  /* 0x00000037712f7223 */ /* 0x000fe20000010076 */
[----:B------:R-:W-:Y:S01]  /*2e70*/  PRMT R53, R33, 0x7632, R53 ;  /* 0x0000763221357816 */ /* 0x000fe20000000035 */
[----:B------:R-:W-:Y:S01]  /*2e80*/  FADD.FTZ R59, R57, -R46 ;  /* 0x8000002e393b7221 */ /* 0x000fe20000010000 */
[----:B------:R-:W-:Y:S01]  /*2e90*/  SHF.L.U32 R118, R45, 0x10, RZ ;  /* 0x000000102d767819 */ /* 0x000fe200000006ff */
[----:B------:R-:W-:Y:S01]  /*2ea0*/  FADD.FTZ R62, R65, -R126 ;  /* 0x8000007e413e7221 */ /* 0x000fe20000010000 */
[----:B------:R-:W-:Y:S01]  /*2eb0*/  PRMT R45, R32, 0x7632, R45 ;  /* 0x00007632202d7816 */ /* 0x000fe2000000002d */
[----:B------:R-:W-:Y:S01]  /*2ec0*/  FADD.FTZ R52, R63, -R52 ;  /* 0x800000343f347221 */ /* 0x000fe20000010000 */
[----:B------:R-:W-:Y:S01]  /*2ed0*/  SHF.L.U32 R55, R33, 0x10, RZ ;  /* 0x0000001021377819 */ /* 0x000fe200000006ff */
[----:B------:R-:W-:Y:S01]  /*2ee0*/  FADD.FTZ R67, R136, -R67 ;  /* 0x8000004388437221 */ /* 0x000fe20000010000 */
[----:B------:R-:W-:Y:S01]  /*2ef0*/  SHF.L.U32 R57, R53, 0x10, RZ ;  /* 0x0000001035397819 */ /* 0x000fe200000006ff */
[----:B------:R-:W-:Y:S01]  /*2f00*/  FADD.FTZ R48, R121, -R56 ;  /* 0x8000003879307221 */ /* 0x000fe20000010000 */
[----:B------:R-:W-:Y:S01]  /*2f10*/  SHF.L.U32 R45, R45, 0x10, RZ ;  /* 0x000000102d2d7819 */ /* 0x000fe200000006ff */
[----:B------:R-:W-:Y:S01]  /*2f20*/  FFMA.FTZ R55, R113, R62, R55 ;  /* 0x0000003e71377223 */ /* 0x000fe20000010037 */
[----:B------:R-:W-:Y:S01]  /*2f30*/  SHF.L.U32 R62, R39, 0x10, RZ ;  /* 0x00000010273e7819 */ /* 0x000fe200000006ff */
[----:B------:R-:W-:Y:S01]  /*2f40*/  FFMA.FTZ R57, R113, R60, R57 ;  /* 0x0000003c71397223 */ /* 0x000fe20000010039 */
[----:B------:R-:W-:Y:S01]  /*2f50*/  PRMT R60, R39, 0x7632, R60 ;  /* 0x00007632273c7816 */ /* 0x000fe2000000003c */
[--C-:B------:R-:W-:Y:S01]  /*2f60*/  FFMA.FTZ R61, R113, R52, R45.reuse ;  /* 0x00000034713d7223 */ /* 0x100fe2000001002d */
[----:B------:R-:W-:Y:S01]  /*2f70*/  PRMT R45, R38, 0x7632, R45 ;  /* 0x00007632262d7816 */ /* 0x000fe2000000002d */
[----:B------:R-:W-:Y:S01]  /*2f80*/  FADD.FTZ R56, R125, -R140 ;  /* 0x8000008c7d387221 */ /* 0x000fe20000010000 */
[----:B------:R-:W-:Y:S01]  /*2f90*/  FFMA.FTZ R123, R113, R67, R62 ;  /* 0x00000043717b7223 */ /* 0x000fe2000001003e */
[----:B------:R-:W-:Y:S01]  /*2fa0*/  SHF.L.U32 R60, R60, 0x10, RZ ;  /* 0x000000103c3c7819 */ /* 0x000fe200000006ff */
[----:B------:R-:W-:Y:S01]  /*2fb0*/  FADD.FTZ R125, R138, -R151 ;  /* 0x800000978a7d7221 */ /* 0x000fe20000010000 */
[----:B------:R-:W-:Y:S01]  /*2fc0*/  SHF.L.U32 R67, R45, 0x10, RZ ;  /* 0x000000102d437819 */ /* 0x000fe200000006ff */
[----:B------:R-:W-:Y:S01]  /*2fd0*/  FADD.FTZ R132, R132, -R147 ;  /* 0x8000009384847221 */ /* 0x000fe20000010000 */
[----:B------:R-:W-:Y:S01]  /*2fe0*/  PRMT R45, R37, 0x7632, R45 ;  /* 0x00007632252d7816 */ /* 0x000fe2000000002d */
[----:B------:R-:W-:Y:S01]  /*2ff0*/  FFMA.FTZ R125, R113, R125, R60 ;  /* 0x0000007d717d7223 */ /* 0x000fe2000001003c */
[----:B------:R-:W-:Y:S01]  /*3000*/  SHF.L.U32 R65, R38, 0x10, RZ ;  /* 0x0000001026417819 */ /* 0x000fe200000006ff */
[----:B------:R-:W-:Y:S01]  /*3010*/  FADD.FTZ R64, R127, -R64 ;  /* 0x800000407f407221 */ /* 0x000fe20000010000 */
[----:B------:R-:W-:Y:S01]  /*3020*/  SHF.L.U32 R60, R45, 0x10, RZ ;  /* 0x000000102d3c7819 */ /* 0x000fe200000006ff */
[----:B------:R-:W-:Y:S01]  /*3030*/  FADD.FTZ R50, R117, -R50 ;  /* 0x8000003275327221 */ /* 0x000fe20000010000 */
[C---:B------:R-:W-:Y:S01]  /*3040*/  PRMT R45, R36.reuse, 0x7632, R45 ;  /* 0x00007632242d7816 */ /* 0x040fe2000000002d */
[----:B------:R-:W-:Y:S01]  /*3050*/  FFMA.FTZ R121, R113, R132, R67 ;  /* 0x0000008471797223 */ /* 0x000fe20000010043 */
[----:B------:R-:W-:Y:S01]  /*3060*/  SHF.L.U32 R63, R37, 0x10, RZ ;  /* 0x00000010253f7819 */ /* 0x000fe200000006ff */
[----:B------:R-:W-:Y:S01]  /*3070*/  FADD.FTZ R54, R129, -R58 ;  /* 0x8000003a81367221 */ /* 0x000fe20000010000 */
[----:B------:R-:W-:Y:S01]  /*3080*/  SHF.L.U32 R52, R36, 0x10, RZ ;  /* 0x0000001024347819 */ /* 0x000fe200000006ff */
[----:B------:R-:W-:Y:S01]  /*3090*/  FFMA.FTZ R119, R113, R64, R65 ;  /* 0x0000004071777223 */ /* 0x000fe20000010041 */
[----:B------:R-:W-:Y:S01]  /*30a0*/  SHF.L.U32 R45, R45, 0x10, RZ ;  /* 0x000000102d2d7819 */ /* 0x000fe200000006ff */
[----:B------:R-:W-:Y:S01]  /*30b0*/  FFMA.FTZ R67, R113, R56, R63 ;  /* 0x0000003871437223 */ /* 0x000fe2000001003f */
[C---:B------:R-:W-:Y:S01]  /*30c0*/  SHF.L.U32 R127, R42.reuse, 0x10, RZ ;  /* 0x000000102a7f7819 */ /* 0x040fe200000006ff */
[----:B------:R-:W-:Y:S01]  /*30d0*/  FADD.FTZ R58, R149, -R158 ;  /* 0x8000009e953a7221 */ /* 0x000fe20000010000 */
[C---:B------:R-:W-:Y:S01]  /*30e0*/  FFMA.FTZ R63, R113.reuse, R50, R52 ;  /* 0x00000032713f7223 */ /* 0x040fe20000010034 */
[----:B------:R-:W-:Y:S01]  /*30f0*/  FFMA.FTZ R65, R113, R48, R45 ;  /* 0x0000003071417223 */ /* 0x000fe2000001002d */
[----:B------:R-:W-:Y:S01]  /*3100*/  PRMT R56, R43, 0x7632, R56 ;  /* 0x000076322b387816 */ /* 0x000fe20000000038 */
[C---:B------:R-:W-:Y:S01]  /*3110*/  FFMA.FTZ R53, R113.reuse, R59, R118 ;  /* 0x0000003b71357223 */ /* 0x040fe20000010076 */
[----:B------:R-:W-:Y:S01]  /*3120*/  PRMT R50, R42, 0x7632, R50 ;  /* 0x000076322a327816 */ /* 0x000fe20000000032 */
[----:B------:R-:W-:Y:S01]  /*3130*/  FFMA.FTZ R117, R113, R54, R60 ;  /* 0x0000003671757223 */ /* 0x000fe2000001003c */
[----:B------:R-:W-:Y:S01]  /*3140*/  PRMT R48, R41, 0x7632, R48 ;  /* 0x0000763229307816 */ /* 0x000fe20000000030 */
[----:B------:R-:W-:Y:S01]  /*3150*/  FFMA.FTZ R133, R113, R58, R127 ;  /* 0x0000003a71857223 */ /* 0x000fe2000001007f */
[----:B------:R-:W-:Y:S01]  /*3160*/  PRMT R45, R40, 0x7632, R45 ;  /* 0x00007632282d7816 */ /* 0x000fe2000000002d */
[----:B------:R-:W-:Y:S01]  /*3170*/  FADD.FTZ R44, R141, -R152 ;  /* 0x800000988d2c7221 */ /* 0x000fe20000010000 */
[----:B------:R-:W-:Y:S01]  /*3180*/  SHF.L.U32 R66, R34, 0x10, RZ ;  /* 0x0000001022427819 */ /* 0x000fe200000006ff */
        /* <DEDUP_REMOVED lines=10> */
[C---:B------:R-:W-:Y:S01]  /*3230*/  FFMA.FTZ R49, R113.reuse, R49, R120 ;  /* 0x0000003171317223 */ /* 0x040fe20000010078 */
[----:B------:R-:W-:Y:S01]  /*3240*/  SHF.L.U32 R131, R48, 0x10, RZ ;  /* 0x0000001030837819 */ /* 0x000fe200000006ff */
[C---:B------:R-:W-:Y:S01]  /*3250*/  FFMA.FTZ R51, R113.reuse, R51, R66 ;  /* 0x0000003371337223 */ /* 0x040fe20000010042 */
[----:B------:R-:W-:Y:S01]  /*3260*/  SHF.L.U32 R127, R40, 0x10, RZ ;  /* 0x00000010287f7819 */ /* 0x000fe200000006ff */
[----:B------:R-:W-:Y:S01]  /*3270*/  FFMA.FTZ R59, R113, R124, R59 ;  /* 0x0000007c713b7223 */ /* 0x000fe2000001003b */
[----:B------:R-:W-:Y:S01]  /*3280*/  SHF.L.U32 R45, R45, 0x10, RZ ;  /* 0x000000102d2d7819 */ /* 0x000fe200000006ff */
[C---:B------:R-:W-:Y:S01]  /*3290*/  FFMA.FTZ R139, R113.reuse, R139, R56 ;  /* 0x0000008b718b7223 */ /* 0x040fe20000010038 */
[C---:B------:R-:W-:Y:S01]  /*32a0*/  FFMA.FTZ R137, R113.reuse, R137, R54 ;  /* 0x0000008971897223 */ /* 0x040fe20000010036 */
[C---:B------:R-:W-:Y:S01]  /*32b0*/  FFMA.FTZ R135, R113.reuse, R150, R50 ;  /* 0x0000009671877223 */ /* 0x040fe20000010032 */
[C---:B------:R-:W-:Y:S01]  /*32c0*/  FFMA.FTZ R129, R113.reuse, R46, R129 ;  /* 0x0000002e71817223 */ /* 0x040fe20000010081 */
[C---:B------:R-:W-:Y:S01]  /*32d0*/  FFMA.FTZ R131, R113.reuse, R146, R131 ;  /* 0x0000009271837223 */ /* 0x040fe20000010083 */
[C---:B------:R-:W-:Y:S01]  /*32e0*/  FFMA.FTZ R127, R113.reuse, R44, R127 ;  /* 0x0000002c717f7223 */ /* 0x040fe2000001007f */
[----:B------:R-:W-:Y:S01]  /*32f0*/  FFMA.FTZ R113, R113, R142, R45 ;  /* 0x0000008e71717223 */ /* 0x000fe2000001002d */
[-C--:B------:R-:W-:Y:S01]  /*3300*/  FMUL.FTZ R47, R47, R112.reuse ;  /* 0x000000702f2f7220 */ /* 0x080fe20000410000 */
[----:B------:R-:W0:Y:S01]  /*3310*/  LDC.64 R44, c[0x0][0x468] ;  /* 0x00011a00ff2c7b82 */ /* 0x000e220000000a00 */
        /* <DEDUP_REMOVED lines=36> */
[----:B------:R-:W-:Y:S01]  /*3560*/  F2FP.BF16.F32.PACK_AB R54, R66, R133 ;  /* 0x000000854236723e */ /* 0x000fe200000010ff */
[----:B------:R0:W-:Y:S01]  /*3570*/  STG.E.128 desc[UR8][R56.64], R48 ;  /* 0x0000003038007986 */ /* 0x0001e2000c101d08 */
[----:B------:R-:W-:Y:S02]  /*3580*/  F2FP.BF16.F32.PACK_AB R53, R64, R129 ;  /* 0x000000814035723e */ /* 0x000fe400000010ff */
[----:B------:R-:W-:-:S05]  /*3590*/  F2FP.BF16.F32.PACK_AB R52, R112, R127 ;  /* 0x0000007f7034723e */ /* 0x000fca00000010ff */
[----:B------:R0:W-:Y:S01]  /*35a0*/  STG.E.128 desc[UR8][R114.64], R52 ;  /* 0x0000003472007986 */ /* 0x0001e2000c101d08 */
[----:B------:R-:W-:Y:S05]  /*35b0*/  BRA `(.L_x_38) ;  /* 0x0000000800a87947 */ /* 0x000fea0003800000 */
.L_x_39:
[-CC-:B------:R-:W-:Y:S01]  /*35c0*/  FFMA.FTZ R47, R130, R45.reuse, R44.reuse ;  /* 0x0000002d822f7223 */ /* 0x180fe2000001002c */
[-CC-:B------:R-:W-:Y:S01]  /*35d0*/  FFMA.FTZ R49, R148, R45.reuse, R44.reuse ;  /* 0x0000002d94317223 */ /* 0x180fe2000001002c */
[-CC-:B------:R-:W-:Y:S01]  /*35e0*/  FFMA.FTZ R53, R53, R45.reuse, R44.reuse ;  /* 0x0000002d35357223 */ /* 0x180fe2000001002c */
[-CC-:B------:R-:W-:Y:S01]  /*35f0*/  FFMA.FTZ R52, R122, R45.reuse, R44.reuse ;  /* 0x0000002d7a347223 */ /* 0x180fe2000001002c */
[----:B------:R-:W-:Y:S01]  /*3600*/  FADD.FTZ R66, R54, -R47 ;  /* 0x8000002f36427221 */ /* 0x000fe20000010000 */
[----:B------:R-:W-:Y:S01]  /*3610*/  FADD.FTZ R136, R136, -R49 ;  /* 0x8000003188887221 */ /* 0x000fe20000010000 */
[----:B-----5:R-:W-:Y:S01]  /*3620*/  PRMT R47, R32, 0x7632, R47 ;  /* 0x00007632202f7816 */ /* 0x020fe2000000002f */
[-CC-:B------:R-:W-:Y:S01]  /*3630*/  FFMA.FTZ R128, R126, R45.reuse, R44.reuse ;  /* 0x0000002d7e807223 */ /* 0x180fe2000001002c */
[----:B------:R-:W-:Y:S01]  /*3640*/  PRMT R49, R33, 0x7632, R49 ;  /* 0x0000763221317816 */ /* 0x000fe20000000031 */
        /* <DEDUP_REMOVED lines=19> */
[----:B------:R-:W-:Y:S01]  /*3780*/  SHF.L.U32 R54, R32, 0x10, RZ ;  /* 0x0000001020367819 */ /* 0x000fe200000006ff */
[----:B------:R-:W-:Y:S01]  /*3790*/  FADD.FTZ R124, R124, -R53 ;  /* 0x800000357c7c7221 */ /* 0x000fe20000010000 */
[----:B------:R-:W-:Y:S01]  /*37a0*/  SHF.L.U32 R47, R47, 0x10, RZ ;  /* 0x000000102f2f7819 */ /* 0x000fe200000006ff */
[----:B------:R-:W-:Y:S01]  /*37b0*/  FADD.FTZ R52, R63, -R52 ;  /* 0x800000343f347221 */ /* 0x000fe20000010000 */
[----:B------:R-:W-:Y:S01]  /*37c0*/  SHF.L.U32 R49, R49, 0x10, RZ ;  /* 0x0000001031317819 */ /* 0x000fe200000006ff */
[----:B------:R-:W-:Y:S01]  /*37d0*/  FADD.FTZ R126, R59, -R126 ;  /* 0x8000007e3b7e7221 */ /* 0x000fe20000010000 */
[----:B------:R-:W-:Y:S01]  /*37e0*/  FADD.FTZ R64, R125, -R64 ;  /* 0x800000407d407221 */ /* 0x000fe20000010000 */
[----:B------:R-:W-:Y:S01]  /*37f0*/  FADD.FTZ R154, R154, -R45 ;  /* 0x8000002d9a9a7221 */ /* 0x000fe20000010000 */
[----:B------:R-:W-:Y:S01]  /*3800*/  FADD.FTZ R118, R121, -R118 ;  /* 0x8000007679767221 */ /* 0x000fe20000010000 */
[C---:B------:R-:W-:Y:S01]  /*3810*/  FFMA.FTZ R53, R113.reuse, R124, R54 ;  /* 0x0000007c71357223 */ /* 0x040fe20000010036 */
[----:B------:R-:W-:Y:S01]  /*3820*/  FFMA.FTZ R52, R113, R52, R47 ;  /* 0x0000003471347223 */ /* 0x000fe2000001002f */
[----:B------:R-:W-:Y:S01]  /*3830*/  PRMT R45, R34, 0x7632, R45 ;  /* 0x00007632222d7816 */ /* 0x000fe2000000002d */
[----:B------:R-:W-:Y:S01]  /*3840*/  FADD.FTZ R48, R127, -R48 ;  /* 0x800000307f307221 */ /* 0x000fe20000010000 */
[----:B------:R-:W-:Y:S01]  /*3850*/  SHF.L.U32 R125, R38, 0x10, RZ ;  /* 0x00000010267d7819 */ /* 0x000fe200000006ff */
[----:B------:R-:W-:Y:S01]  /*3860*/  FFMA.FTZ R54, R113, R126, R49 ;  /* 0x0000007e71367223 */ /* 0x000fe20000010031 */
[----:B------:R-:W-:Y:S01]  /*3870*/  PRMT R47, R35, 0x7632, R47 ;  /* 0x00007632232f7816 */ /* 0x000fe2000000002f */
[----:B------:R-:W-:Y:S01]  /*3880*/  FADD.FTZ R60, R57, -R62 ;  /* 0x8000003e393c7221 */ /* 0x000fe20000010000 */
[----:B------:R-:W-:Y:S01]  /*3890*/  SHF.L.U32 R121, R37, 0x10, RZ ;  /* 0x0000001025797819 */ /* 0x000fe200000006ff */
[----:B------:R-:W-:Y:S01]  /*38a0*/  FFMA.FTZ R125, R113, R48, R125 ;  /* 0x00000030717d7223 */ /* 0x000fe2000001007d */
[C---:B------:R-:W-:Y:S01]  /*38b0*/  PRMT R49, R36.reuse, 0x7632, R49 ;  /* 0x0000763224317816 */ /* 0x040fe20000000031 */
[----:B------:R-:W-:Y:S01]  /*38c0*/  FADD.FTZ R128, R65, -R128 ;  /* 0x8000008041807221 */ /* 0x000fe20000010000 */
[----:B------:R-:W-:Y:S01]  /*38d0*/  SHF.L.U32 R45, R45, 0x10, RZ ;  /* 0x000000102d2d7819 */ /* 0x000fe200000006ff */
[----:B------:R-:W-:Y:S01]  /*38e0*/  FADD.FTZ R62, R117, -R134 ;  /* 0x80000086753e7221 */ /* 0x000fe20000010000 */
[----:B------:R-:W-:Y:S01]  /*38f0*/  SHF.L.U32 R47, R47, 0x10, RZ ;  /* 0x000000102f2f7819 */ /* 0x000fe200000006ff */
[----:B------:R-:W-:Y:S01]  /*3900*/  FFMA.FTZ R121, R113, R64, R121 ;  /* 0x0000004071797223 */ /* 0x000fe20000010079 */
[----:B------:R-:W-:Y:S01]  /*3910*/  SHF.L.U32 R63, R36, 0x10, RZ ;  /* 0x00000010243f7819 */ /* 0x000fe200000006ff */
[----:B------:R-:W0:Y:S01]  /*3920*/  LDC.64 R64, c[0x0][0x478] ;  /* 0x00011e00ff407b82 */ /* 0x000e220000000a00 */
[----:B------:R-:W-:Y:S01]  /*3930*/  SHF.L.U32 R49, R49, 0x10, RZ ;  /* 0x0000001031317819 */ /* 0x000fe200000006ff */
[----:B------:R-:W-:Y:S01]  /*3940*/  FFMA.FTZ R59, R113, R60, R45 ;  /* 0x0000003c713b7223 */ /* 0x000fe2000001002d */
[----:B------:R-:W-:Y:S01]  /*3950*/  PRMT R48, R43, 0x7632, R48 ;  /* 0x000076322b307816 */ /* 0x000fe20000000030 */
[C---:B------:R-:W-:Y:S01]  /*3960*/  FFMA.FTZ R60, R113.reuse, R66, R47 ;  /* 0x00000042713c7223 */ /* 0x040fe2000001002f */
[C---:B------:R-:W-:Y:S01]  /*3970*/  FFMA.FTZ R63, R113.reuse, R62, R63 ;  /* 0x0000003e713f7223 */ /* 0x040fe2000001003f */
[----:B------:R-:W-:Y:S01]  /*3980*/  SHF.L.U32 R124, R34, 0x10, RZ ;  /* 0x00000010227c7819 */ /* 0x000fe200000006ff */
[----:B------:R-:W-:Y:S01]  /*3990*/  FFMA.FTZ R62, R113, R118, R49 ;  /* 0x00000076713e7223 */ /* 0x000fe20000010031 */
[----:B------:R-:W-:Y:S01]  /*39a0*/  PRMT R47, R38, 0x7632, R47 ;  /* 0x00007632262f7816 */ /* 0x000fe2000000002f */
[----:B------:R-:W-:Y:S01]  /*39b0*/  FADD.FTZ R120, R61, -R120 ;  /* 0x800000783d787221 */ /* 0x000fe20000010000 */
[----:B------:R-:W-:Y:S01]  /*39c0*/  SHF.L.U32 R123, R48, 0x10, RZ ;  /* 0x00000010307b7819 */ /* 0x000fe200000006ff */
[----:B------:R-:W-:Y:S01]  /*39d0*/  FADD.FTZ R132, R132, -R147 ;  /* 0x8000009384847221 */ /* 0x000fe20000010000 */
[----:B------:R-:W1:Y:S01]  /*39e0*/  LDC.64 R48, c[0x0][0x468] ;  /* 0x00011a00ff307b82 */ /* 0x000e620000000a00 */
[----:B------:R-:W-:Y:S01]  /*39f0*/  PRMT R45, R37, 0x7632, R45 ;  /* 0x00007632252d7816 */ /* 0x000fe2000000002d */
[----:B------:R-:W-:Y:S01]  /*3a00*/  FFMA.FTZ R57, R113, R120, R124 ;  /* 0x0000007871397223 */ /* 0x000fe2000001007c */
[----:B------:R-:W-:Y:S01]  /*3a10*/  SHF.L.U32 R47, R47, 0x10, RZ ;  /* 0x000000102f2f7819 */ /* 0x000fe200000006ff */
[----:B------:R-:W-:Y:S01]  /*3a20*/  FADD.FTZ R50, R129, -R50 ;  /* 0x8000003281327221 */ /* 0x000fe20000010000 */
[----:B------:R-:W-:Y:S01]  /*3a30*/  SHF.L.U32 R120, R45, 0x10, RZ ;  /* 0x000000102d787819 */ /* 0x000fe200000006ff */
[----:B------:R-:W-:Y:S01]  /*3a40*/  FADD.FTZ R44, R145, -R156 ;  /* 0x8000009c912c7221 */ /* 0x000fe20000010000 */
[----:B------:R-:W-:Y:S01]  /*3a50*/  SHF.L.U32 R131, R41, 0x10, RZ ;  /* 0x0000001029837819 */ /* 0x000fe200000006ff */
[----:B------:R-:W-:Y:S01]  /*3a60*/  FADD.FTZ R122, R55, -R122 ;  /* 0x8000007a377a7221 */ /* 0x000fe20000010000 */
[----:B------:R-:W-:Y:S01]  /*3a70*/  PRMT R45, R39, 0x7632, R45 ;  /* 0x00007632272d7816 */ /* 0x000fe2000000002d */
[----:B------:R-:W-:Y:S01]  /*3a80*/  FFMA.FTZ R132, R113, R132, R47 ;  /* 0x0000008471847223 */ /* 0x000fe2000001002f */
[----:B------:R-:W-:Y:S01]  /*3a90*/  SHF.L.U32 R55, R33, 0x10, RZ ;  /* 0x0000001021377819 */ /* 0x000fe200000006ff */
[----:B------:R-:W-:Y:S01]  /*3aa0*/  FFMA.FTZ R120, R113, R50, R120 ;  /* 0x0000003271787223 */ /* 0x000fe20000010078 */
[----:B------:R-:W-:Y:S01]  /*3ab0*/  SHF.L.U32 R61, R35, 0x10, RZ ;  /* 0x00000010233d7819 */ /* 0x000fe200000006ff */
[----:B------:R-:W-:Y:S01]  /*3ac0*/  FFMA.FTZ R131, R113, R44, R131 ;  /* 0x0000002c71837223 */ /* 0x000fe20000010083 */
[----:B------:R-:W-:Y:S01]  /*3ad0*/  PRMT R47, R40, 0x7632, R47 ;  /* 0x00007632282f7816 */ /* 0x000fe2000000002f */
[----:B------:R-:W-:Y:S01]  /*3ae0*/  FADD.FTZ R138, R138, -R151 ;  /* 0x800000978a8a7221 */ /* 0x000fe20000010000 */
[----:B------:R-:W-:Y:S01]  /*3af0*/  SHF.L.U32 R50, R45, 0x10, RZ ;  /* 0x000000102d327819 */ /* 0x000fe200000006ff */
[----:B------:R-:W-:Y:S01]  /*3b00*/  FADD.FTZ R46, R141, -R46 ;  /* 0x8000002e8d2e7221 */ /* 0x000fe20000010000 */
[----:B------:R-:W-:Y:S01]  /*3b10*/  PRMT R44, R41, 0x7632, R44 ;  /* 0x00007632292c7816 */ /* 0x000fe2000000002c */
[----:B------:R-:W-:Y:S01]  /*3b20*/  FADD.FTZ R142, R142, -R155 ;  /* 0x8000009b8e8e7221 */ /* 0x000fe20000010000 */
[----:B------:R-:W-:Y:S01]  /*3b30*/  PRMT R45, R42, 0x7632, R45 ;  /* 0x000076322a2d7816 */ /* 0x000fe2000000002d */
[C---:B------:R-:W-:Y:S01]  /*3b40*/  FFMA.FTZ R55, R113.reuse, R128, R55 ;  /* 0x0000008071377223 */ /* 0x040fe20000010037 */
[----:B------:R-:W-:Y:S01]  /*3b50*/  SHF.L.U32 R129, R40, 0x10, RZ ;  /* 0x0000001028817819 */ /* 0x000fe200000006ff */
[----:B------:R-:W-:Y:S01]  /*3b60*/  FFMA.FTZ R61, R113, R122, R61 ;  /* 0x0000007a713d7223 */ /* 0x000fe2000001003d */
        /* <DEDUP_REMOVED lines=11> */
[C---:B------:R-:W-:Y:S01]  /*3c20*/  FFMA.FTZ R129, R113.reuse, R46, R129 ;  /* 0x0000002e71817223 */ /* 0x040fe20000010081 */
[----:B------:R-:W-:Y:S01]  /*3c30*/  FFMA.FTZ R142, R113, R142, R47 ;  /* 0x0000008e718e7223 */ /* 0x000fe2000001002f */
[----:B0-----:R-:W-:Y:S01]  /*3c40*/  IMAD.WIDE.U32 R50, R116, 0x10, R64 ;  /* 0x0000001074327825 */ /* 0x001fe200078e0040 */
[----:B------:R-:W-:-:S03]  /*3c50*/  F2FP.BF16.F32.PACK_AB R44, R52, R53 ;  /* 0x00000035342c723e */ /* 0x000fc600000010ff */
[C---:B------:R-:W-:Y:S01]  /*3c60*/  FFMA.FTZ R127, R113.reuse, R136, R127 ;  /* 0x00000088717f7223 */ /* 0x040fe2000001007f */
[----:B------:R-:W-:Y:S01]  /*3c70*/  F2FP.BF16.F32.PACK_AB R45, R54, R55 ;  /* 0x00000037362d723e */ /* 0x000fe200000010ff */
[----:B------:R-:W-:Y:S01]  /*3c80*/  FFMA.FTZ R123, R113, R154, R123 ;  /* 0x0000009a717b7223 */ /* 0x000fe2000001007b */
[----:B------:R-:W-:Y:S01]  /*3c90*/  F2FP.BF16.F32.PACK_AB R46, R59, R57 ;  /* 0x000000393b2e723e */ /* 0x000fe200000010ff */
[C---:B------:R-:W-:Y:S01]  /*3ca0*/  FFMA.FTZ R146, R113.reuse, R146, R66 ;  /* 0x0000009271927223 */ /* 0x040fe20000010042 */
[----:B------:R-:W-:Y:S01]  /*3cb0*/  F2FP.BF16.F32.PACK_AB R47, R60, R61 ;  /* 0x0000003d3c2f723e */ /* 0x000fe200000010ff */
[C---:B------:R-:W-:Y:S01]  /*3cc0*/  FFMA.FTZ R133, R113.reuse, R56, R133 ;  /* 0x0000003871857223 */ /* 0x040fe20000010085 */
[C---:B------:R-:W-:Y:S01]  /*3cd0*/  FFMA.FTZ R150, R113.reuse, R150, R67 ;  /* 0x0000009671967223 */ /* 0x040fe20000010043 */
[----:B------:R-:W-:Y:S01]  /*3ce0*/  FFMA.FTZ R58, R113, R58, R117 ;  /* 0x0000003a713a7223 */ /* 0x000fe20000010075 */
[-C--:B------:R-:W-:Y:S01]  /*3cf0*/  FMUL.FTZ R56, R53, R112.reuse ;  /* 0x0000007035387220 */ /* 0x080fe20000410000 */
[----:B------:R-:W-:Y:S01]  /*3d00*/  FMUL.FTZ R113, R52, R112 ;  /* 0x0000007034717220 */ /* 0x000fe20000410000 */
[----:B------:R-:W-:-:S04]  /*3d10*/  IMAD.WIDE.U32 R66, R115, 0x10, R64 ;  /* 0x0000001073427825 */ /* 0x000fc800078e0040 */
[-C--:B------:R-:W-:Y:S01]  /*3d20*/  FMUL.FTZ R53, R55, R112.reuse ;  /* 0x0000007037357220 */ /* 0x080fe20000410000 */
[----:B------:R-:W-:Y:S01]  /*3d30*/  FMUL.FTZ R52, R54, R112 ;  /* 0x0000007036347220 */ /* 0x000fe20000410000 */
[----:B------:R0:W-:Y:S01]  /*3d40*/  STG.E.128 desc[UR8][R50.64], R44 ;  /* 0x0000002c32007986 */ /* 0x0001e2000c101d08 */
[----:B------:R-:W-:-:S04]  /*3d50*/  IMAD.WIDE.U32 R64, R114, 0x10, R64 ;  /* 0x0000001072407825 */ /* 0x000fc800078e0040 */
[-C--:B------:R-:W-:Y:S01]  /*3d60*/  FMUL.FTZ R54, R57, R112.reuse ;  /* 0x0000007039367220 */ /* 0x080fe20000410000 */
[-C--:B------:R-:W-:Y:S01]  /*3d70*/  FMUL.FTZ R59, R59, R112.reuse ;  /* 0x000000703b3b7220 */ /* 0x080fe20000410000 */
[----:B------:R-:W-:Y:S01]  /*3d80*/  FMUL.FTZ R55, R61, R112 ;  /* 0x000000703d377220 */ /* 0x000fe20000410000 */
[----:B-1----:R-:W-:-:S04]  /*3d90*/  IMAD.WIDE.U32 R118, R115, 0x10, R48 ;  /* 0x0000001073767825 */ /* 0x002fc800078e0030 */
[-C--:B------:R-:W-:Y:S01]  /*3da0*/  FMUL.FTZ R60, R60, R112.reuse ;  /* 0x000000703c3c7220 */ /* 0x080fe20000410000 */
[-C--:B------:R-:W-:Y:S01]  /*3db0*/  FMUL.FTZ R61, R63, R112.reuse ;  /* 0x000000703f3d7220 */ /* 0x080fe20000410000 */
[----:B------:R-:W-:Y:S01]  /*3dc0*/  FMUL.FTZ R57, R121, R112 ;  /* 0x0000007079397220 */ /* 0x000fe20000410000 */
[----:B------:R-:W-:-:S04]  /*3dd0*/  IMAD.WIDE.U32 R116, R116, 0x10, R48 ;  /* 0x0000001074747825 */ /* 0x000fc800078e0030 */
[-C--:B------:R-:W-:Y:S01]  /*3de0*/  FMUL.FTZ R122, R129, R112.reuse ;  /* 0x00000070817a7220 */ /* 0x080fe20000410000 */
[-C--:B------:R-:W-:Y:S01]  /*3df0*/  FMUL.FTZ R124, R131, R112.reuse ;  /* 0x00000070837c7220 */ /* 0x080fe20000410000 */
[----:B------:R-:W-:Y:S01]  /*3e00*/  FMUL.FTZ R126, R133, R112 ;  /* 0x00000070857e7220 */ /* 0x000fe20000410000 */
[----:B------:R-:W-:Y:S01]  /*3e10*/  IMAD.WIDE.U32 R114, R114, 0x10, R48 ;  /* 0x0000001072727825 */ /* 0x000fe200078e0030 */
[----:B------:R-:W-:-:S03]  /*3e20*/  F2FP.BF16.F32.PACK_AB R48, R142, R129 ;  /* 0x000000818e30723e */ /* 0x000fc600000010ff */
[-C--:B------:R-:W-:Y:S01]  /*3e30*/  FMUL.FTZ R129, R150, R112.reuse ;  /* 0x0000007096817220 */ /* 0x080fe20000410000 */
[----:B------:R-:W-:Y:S01]  /*3e40*/  F2FP.BF16.F32.PACK_AB R49, R146, R131 ;  /* 0x000000839231723e */ /* 0x000fe200000010ff */
[-C--:B------:R-:W-:Y:S01]  /*3e50*/  FMUL.FTZ R131, R123, R112.reuse ;  /* 0x000000707b837220 */ /* 0x080fe20000410000 */
[C---:B0-----:R-:W-:Y:S01]  /*3e60*/  F2FP.BF16.F32.PACK_AB R44, R62.reuse, R63 ;  /* 0x0000003f3e2c723e */ /* 0x041fe200000010ff */
[-C--:B------:R-:W-:Y:S01]  /*3e70*/  FMUL.FTZ R62, R62, R112.reuse ;  /* 0x000000703e3e7220 */ /* 0x080fe20000410000 */
[C---:B------:R-:W-:Y:S01]  /*3e80*/  F2FP.BF16.F32.PACK_AB R45, R120.reuse, R121 ;  /* 0x00000079782d723e */ /* 0x040fe200000010ff */
[-C--:B------:R-:W-:Y:S01]  /*3e90*/  FMUL.FTZ R120, R120, R112.reuse ;  /* 0x0000007078787220 */ /* 0x080fe20000410000 */
[----:B------:R-:W-:Y:S01]  /*3ea0*/  F2FP.BF16.F32.PACK_AB R46, R132, R125 ;  /* 0x0000007d842e723e */ /* 0x000fe200000010ff */
[-C--:B------:R-:W-:Y:S01]  /*3eb0*/  FMUL.FTZ R63, R125, R112.reuse ;  /* 0x000000707d3f7220 */ /* 0x080fe20000410000 */
[----:B------:R-:W-:Y:S01]  /*3ec0*/  F2FP.BF16.F32.PACK_AB R47, R138, R127 ;  /* 0x0000007f8a2f723e */ /* 0x000fe200000010ff */
[-C--:B------:R-:W-:Y:S01]  /*3ed0*/  FMUL.FTZ R132, R132, R112.reuse ;  /* 0x0000007084847220 */ /* 0x080fe20000410000 */
[-C--:B------:R-:W-:Y:S01]  /*3ee0*/  FMUL.FTZ R121, R127, R112.reuse ;  /* 0x000000707f797220 */ /* 0x080fe20000410000 */
[-C--:B------:R-:W-:Y:S01]  /*3ef0*/  FMUL.FTZ R138, R138, R112.reuse ;  /* 0x000000708a8a7220 */ /* 0x080fe20000410000 */
[-C--:B------:R-:W-:Y:S01]  /*3f00*/  FMUL.FTZ R125, R142, R112.reuse ;  /* 0x000000708e7d7220 */ /* 0x080fe20000410000 */
[-C--:B------:R-:W-:Y:S01]  /*3f10*/  FMUL.FTZ R127, R146, R112.reuse ;  /* 0x00000070927f7220 */ /* 0x080fe20000410000 */
[----:B------:R-:W-:Y:S01]  /*3f20*/  FMUL.FTZ R112, R58, R112 ;  /* 0x000000703a707220 */ /* 0x000fe20000410000 */
[----:B------:R-:W-:-:S02]  /*3f30*/  F2FP.BF16.F32.PACK_AB R53, R52, R53 ;  /* 0x000000353435723e */ /* 0x000fc400000010ff */
[----:B------:R-:W-:Y:S02]  /*3f40*/  F2FP.BF16.F32.PACK_AB R55, R60, R55 ;  /* 0x000000373c37723e */ /* 0x000fe400000010ff */
[----:B------:R-:W-:Y:S02]  /*3f50*/  F2FP.BF16.F32.PACK_AB R54, R59, R54 ;  /* 0x000000363b36723e */ /* 0x000fe400000010ff */
[----:B------:R-:W-:Y:S02]  /*3f60*/  F2FP.BF16.F32.PACK_AB R52, R113, R56 ;  /* 0x000000387134723e */ /* 0x000fe400000010ff */
[----:B------:R-:W-:Y:S02]  /*3f70*/  F2FP.BF16.F32.PACK_AB R51, R123, R58 ;  /* 0x0000003a7b33723e */ /* 0x000fe400000010ff */
[----:B------:R-:W-:Y:S01]  /*3f80*/  F2FP.BF16.F32.PACK_AB R59, R138, R121 ;  /* 0x000000798a3b723e */ /* 0x000fe200000010ff */
[----:B------:R1:W-:Y:S01]  /*3f90*/  STG.E.128 desc[UR8][R116.64], R52 ;  /* 0x0000003474007986 */ /* 0x0003e2000c101d08 */
[----:B------:R-:W-:-:S02]  /*3fa0*/  F2FP.BF16.F32.PACK_AB R58, R132, R63 ;  /* 0x0000003f843a723e */ /* 0x000fc400000010ff */
[----:B------:R-:W-:Y:S01]  /*3fb0*/  F2FP.BF16.F32.PACK_AB R57, R120, R57 ;  /* 0x000000397839723e */ /* 0x000fe200000010ff */
[----:B------:R1:W-:Y:S01]  /*3fc0*/  STG.E.128 desc[UR8][R66.64], R44 ;  /* 0x0000002c42007986 */ /* 0x0003e2000c101d08 */
[----:B------:R-:W-:Y:S02]  /*3fd0*/  F2FP.BF16.F32.PACK_AB R56, R62, R61 ;  /* 0x0000003d3e38723e */ /* 0x000fe400000010ff */
[----:B------:R-:W-:Y:S02]  /*3fe0*/  F2FP.BF16.F32.PACK_AB R50, R150, R133 ;  /* 0x000000859632723e */ /* 0x000fe400000010ff */
[----:B------:R-:W-:Y:S01]  /*3ff0*/  F2FP.BF16.F32.PACK_AB R63, R131, R112 ;  /* 0x00000070833f723e */ /* 0x000fe200000010ff */
[----:B------:R1:W-:Y:S01]  /*4000*/  STG.E.128 desc[UR8][R118.64], R56 ;  /* 0x0000003876007986 */ /* 0x0003e2000c101d08 */
[----:B------:R-:W-:Y:S02]  /*4010*/  F2FP.BF16.F32.PACK_AB R62, R129, R126 ;  /* 0x0000007e813e723e */ /* 0x000fe400000010ff */
[----:B------:R-:W-:Y:S01]  /*4020*/  F2FP.BF16.F32.PACK_AB R61, R127, R124 ;  /* 0x0000007c7f3d723e */ /* 0x000fe200000010ff */
[----:B------:R1:W-:Y:S01]  /*4030*/  STG.E.128 desc[UR8][R64.64], R48 ;  /* 0x0000003040007986 */ /* 0x0003e2000c101d08 */
[----:B------:R-:W-:-:S05]  /*4040*/  F2FP.BF16.F32.PACK_AB R60, R125, R122 ;  /* 0x0000007a7d3c723e */ /* 0x000fca00000010ff */
[----:B------:R1:W-:Y:S02]  /*4050*/  STG.E.128 desc[UR8][R114.64], R60 ;  /* 0x0000003c72007986 */ /* 0x0003e4000c101d08 */
.L_x_38:
[----:B0123--:R-:W0:Y:S01]  /*4060*/  LDC.64 R44, c[0x0][0x380] ;  /* 0x0000e000ff2c7b82 */ /* 0x00fe220000000a00 */
[----:B------:R-:W-:Y:S01]  /*4070*/  UPLOP3.LUT UP1, UPT, UPT, UPT, UP1, 0x40, 0x4 ;  /* 0x000000000004789c */ /* 0x000fe20003f2e810 */
[----:B0-----:R-:W-:-:S04]  /*4080*/  IADD3 R85, PT, PT, R85, R44, RZ ;  /* 0x0000002c55557210 */ /* 0x001fc80007ffe0ff */
[----:B------:R-:W-:-:S13]  /*4090*/  ISETP.GE.AND P1, PT, R85, R45, PT ;  /* 0x0000002d5500720c */ /* 0x000fda0003f26270 */
[----:B------:R-:W-:Y:S05]  /*40a0*/  @!P1 BRA `(.L_x_40) ;  /* 0xffffffc400849947 */ /* 0x000fea000383ffff */
[----:B------:R-:W-:Y:S02]  /*40b0*/  MOV R56, R29 ;  /* 0x0000001d00387202 */ /* 0x000fe40000000f00 */
[----:B------:R-:W-:Y:S02]  /*40c0*/  MOV R60, R13 ;  /* 0x0000000d003c7202 */ /* 0x000fe40000000f00 */
[----:B------:R-:W-:Y:S02]  /*40d0*/  MOV R57, R28 ;  /* 0x0000001c00397202 */ /* 0x000fe40000000f00 */
[----:B------:R-:W-:Y:S02]  /*40e0*/  MOV R61, R12 ;  /* 0x0000000c003d7202 */ /* 0x000fe40000000f00 */
[----:B------:R-:W-:Y:S02]  /*40f0*/  MOV R50, R31 ;  /* 0x0000001f00327202 */ /* 0x000fe40000000f00 */
[----:B------:R-:W-:-:S02]  /*4100*/  MOV R54, R15 ;  /* 0x0000000f00367202 */ /* 0x000fc40000000f00 */
        /* <DEDUP_REMOVED lines=10> */
[----:B-----5:R-:W-:Y:S02]  /*41b0*/  MOV R32, R86 ;  /* 0x0000005600207202 */ /* 0x020fe40000000f00 */
        /* <DEDUP_REMOVED lines=30> */
[----:B------:R-:W-:-:S07]  /*43a0*/  MOV R11, R2 ;  /* 0x00000002000b7202 */ /* 0x000fce0000000f00 */
.L_x_33:
[----:B------:R-:W1:Y:S08]  /*43b0*/  LDC R7, c[0x0][0x388] ;  /* 0x0000e200ff077b82 */ /* 0x000e700000000800 */
[----:B------:R-:W2:Y:S08]  /*43c0*/  LDC.64 R2, c[0x0][0x440] ;  /* 0x00011000ff027b82 */ /* 0x000eb00000000a00 */
[----:B------:R-:W3:Y:S01]  /*43d0*/  LDC.64 R4, c[0x0][0x448] ;  /* 0x00011200ff047b82 */ /* 0x000ee20000000a00 */
[----:B-1----:R-:W-:-:S05]  /*43e0*/  IMAD R7, R7, UR7, RZ ;  /* 0x0000000707077c24 */ /* 0x002fca000f8e02ff */
[----:B------:R-:W-:-:S05]  /*43f0*/  LEA.HI R7, R7, R0, RZ, 0x1d ;  /* 0x0000000007077211 */ /* 0x000fca00078fe8ff */
[----:B--2---:R-:W-:-:S05]  /*4400*/  IMAD.WIDE.U32 R2, R7, 0x20, R2 ;  /* 0x0000002007027825 */ /* 0x004fca00078e0002 */
[----:B0-----:R-:W-:Y:S01]  /*4410*/  STG.E.128 desc[UR8][R2.64], R40 ;  /* 0x0000002802007986 */ /* 0x001fe2000c101d08 */
[----:B---3--:R-:W-:-:S03]  /*4420*/  IMAD.WIDE.U32 R4, R7, 0x20, R4 ;  /* 0x0000002007047825 */ /* 0x008fc600078e0004 */
[----:B------:R-:W-:Y:S04]  /*4430*/  STG.E.128 desc[UR8][R2.64+0x10], R44 ;  /* 0x0000102c02007986 */ /* 0x000fe8000c101d08 */
        /* <DEDUP_REMOVED lines=9> */
[----:B------:R-:W-:Y:S01]  /*44d0*/  STG.E.128 desc[UR8][R4.64+0x2010], R24 ;  /* 0x0020101804007986 */ /* 0x000fe2000c101d08 */
[----:B------:R-:W-:Y:S05]  /*44e0*/  EXIT ;  /* 0x000000000000794d */ /* 0x000fea0003800000 */
.L_x_41:
        /* <DEDUP_REMOVED lines=9> */
.L_x_10655:


//--------------------- .text._ZN10layer_norm13ln_bwd_kernelINS_13Kernel_traitsI13__nv_bfloat16S2_S2_S2_fjLj3072ELj1ELj1ELj4ELj16ENS_18Kernel_traits_baseILj3072ES2_S2_S2_S2_fjLj128EEEEELb0ELb0ELb1ELb0EEEvNS_9BwdParamsE --------------------------
	.section	.text._ZN10layer_norm13ln_bwd_kernelINS_13Kernel_traitsI13__nv_bfloat16S2_S2_S2_fjLj3072ELj1ELj1ELj4ELj16ENS_18Kernel_traits_baseILj3072ES2_S2_S2_S2_fjLj128EEEEELb0ELb0ELb1ELb0EEEvNS_9BwdParamsE,"ax",@progbits
	.align	128
        .global         _ZN10layer_norm13ln_bwd_kernelINS_13Kernel_traitsI13__nv_bfloat16S2_S2_S2_fjLj3072ELj1ELj1ELj4ELj16ENS_18Kernel_traits_baseILj3072ES2_S2_S2_S2_fjLj128EEEEELb0ELb0ELb1ELb0EEEvNS_9BwdParamsE
        .type           _ZN10layer_norm13ln_bwd_kernelINS_13Kernel_traitsI13__nv_bfloat16S2_S2_S2_fjLj3072ELj1ELj1ELj4ELj16ENS_18Kernel_traits_baseILj3072ES2_S2_S2_S2_fjLj128EEEEELb0ELb0ELb1ELb0EEEvNS_9BwdParamsE,@function
        .size           _ZN10layer_norm13ln_bwd_kernelINS_13Kernel_traitsI13__nv_bfloat16S2_S2_S2_fjLj3072ELj1ELj1ELj4ELj16ENS_18Kernel_traits_baseILj3072ES2_S2_S2_S2_fjLj128EEEEELb0ELb0ELb1ELb0EEEvNS_9BwdParamsE,(.L_x_10656 - _ZN10layer_norm13ln_bwd_kernelINS_13Kernel_traitsI13__nv_bfloat16S2_S2_S2_fjLj3072ELj1ELj1ELj4ELj16ENS_18Kernel_traits_baseILj3072ES2_S2_S2_S2_fjLj128EEEEELb0ELb0ELb1ELb0EEEvNS_9BwdParamsE)
        .other          _ZN10layer_norm13ln_bwd_kernelINS_13Kernel_traitsI13__nv_bfloat16S2_S2_S2_fjLj3072ELj1ELj1ELj4ELj16ENS_18Kernel_traits_baseILj3072ES2_S2_S2_S2_fjLj128EEEEELb0ELb0ELb1ELb0EEEvNS_9BwdParamsE,@"STO_CUDA_ENTRY STV_DEFAULT"
_ZN10layer_norm13ln_bwd_kernelINS_13Kernel_traitsI13__nv_bfloat16S2_S2_S2_fjLj3072ELj1ELj1ELj4ELj16ENS_18Kernel_traits_baseILj3072ES2_S2_S2_S2_fjLj128EEEEELb0ELb0ELb1ELb0EEEvNS_9BwdParamsE:
.text._ZN10layer_norm13ln_bwd_kernelINS_13Kernel_traitsI13__nv_bfloat16S2_S2_S2_fjLj3072ELj1ELj1ELj4ELj16ENS_18Kernel_traits_baseILj3072ES2_S2_S2_S2_fjLj128EEEEELb0ELb0ELb1ELb0EEEvNS_9BwdParamsE:
        /* <DEDUP_REMOVED lines=15> */
[----:B------:R-:W1:Y:S02]  /*00f0*/  @P3 LDC.64 R4, c[0x0][0x3d0] ;  /* 0x0000f400ff043b82 */ /* 0x000e640000000a00 */
[----:B------:R-:W-:-:S06]  /*0100*/  @P1 LOP3.LUT R9, R153, 0x80, RZ, 0xfc, !PT ;  /* 0x0000008099091812 */ /* 0x000fcc00078efcff */
[----:B------:R-:W3:Y:S08]  /*0110*/  @P1 LDC.64 R2, c[0x0][0x3d0] ;  /* 0x0000f400ff021b82 */ /* 0x000ef00000000a00 */
[----:B------:R-:W4:Y:S01]  /*0120*/  @P4 LDC.64 R6, c[0x0][0x3d0] ;  /* 0x0000f400ff064b82 */ /* 0x000f220000000a00 */
[C---:B-1----:R-:W-:Y:S01]  /*0130*/  @P3 IMAD.WIDE.U32 R4, R9.reuse, 0x10, R4 ;  /* 0x0000001009043825 */ /* 0x042fe200078e0004 */
[----:B------:R-:W-:-:S04]  /*0140*/  @P3 IADD3 R9, PT, PT, R9, 0x80, RZ ;  /* 0x0000008009093810 */ /* 0x000fc80007ffe0ff */
[----:B--2---:R1:W5:Y:S01]  /*0150*/  @P3 LDG.E.128 R24, desc[UR16][R4.64] ;  /* 0x0000001004183981 */ /* 0x004362000c1e1d00 */
[----:B---3--:R-:W-:-:S05]  /*0160*/  @P1 IMAD.WIDE.U32 R2, R153, 0x10, R2 ;  /* 0x0000001099021825 */ /* 0x008fca00078e0002 */
        /* <DEDUP_REMOVED lines=67> */
[----:B------:R-:W1:Y:S01]  /*05a0*/  LDCU UR6, c[0x0][0x388] ;  /* 0x00007100ff0677ac */ /* 0x000e620008000800 */
[----:B------:R-:W2:Y:S01]  /*05b0*/  LDCU.U8 UR28, c[0x0][0x410] ;  /* 0x00008200ff1c77ac */ /* 0x000ea20008000000 */
[----:B------:R-:W3:Y:S01]  /*05c0*/  LDCU.64 UR18, c[0x0][0x3c8] ;  /* 0x00007900ff1277ac */ /* 0x000ee20008000a00 */
[----:B------:R-:W4:Y:S01]  /*05d0*/  LDCU UR29, c[0x0][0x400] ;  /* 0x00008000ff1d77ac */ /* 0x000f220008000800 */
[----:B------:R-:W0:Y:S01]  /*05e0*/  LDCU.64 UR20, c[0x0][0x438] ;  /* 0x00008700ff1477ac */ /* 0x000e220008000a00 */
[----:B------:R-:W0:Y:S01]  /*05f0*/  LDCU.64 UR4, c[0x0][0x478] ;  /* 0x00008f00ff0477ac */ /* 0x000e220008000a00 */
[----:B------:R-:W0:Y:S01]  /*0600*/  LDCU.128 UR12, c[0x0][0x3f0] ;  /* 0x00007e00ff0c77ac */ /* 0x000e220008000c00 */
[----:B------:R-:W0:Y:S01]  /*0610*/  LDCU.64 UR22, c[0x0][0x3c0] ;  /* 0x00007800ff1677ac */ /* 0x000e220008000a00 */
[----:B------:R-:W0:Y:S02]  /*0620*/  LDCU.64 UR24, c[0x0][0x380] ;  /* 0x00007000ff1877ac */ /* 0x000e240008000a00 */
.L_x_91:
[----:B0-----:R-:W-:Y:S02]  /*0630*/  UIMAD.WIDE UR8, UR26, 0x4, UR14 ;  /* 0x000000041a0878a5 */ /* 0x001fe4000f8e020e */
[----:B------:R-:W-:-:S04]  /*0640*/  UIMAD.WIDE UR10, UR26, 0x4, UR12 ;  /* 0x000000041a0a78a5 */ /* 0x000fc8000f8e020c */
[----:B------:R-:W-:Y:S02]  /*0650*/  MOV R104, UR8 ;  /* 0x0000000800687c02 */ /* 0x000fe40008000f00 */
[----:B------:R-:W-:Y:S01]  /*0660*/  MOV R105, UR9 ;  /* 0x0000000900697c02 */ /* 0x000fe20008000f00 */
[----:B---3--:R-:W-:-:S04]  /*0670*/  UIMAD.WIDE UR8, UR26, 0x4, UR18 ;  /* 0x000000041a0878a5 */ /* 0x008fc8000f8e0212 */
[----:B------:R-:W3:Y:S01]  /*0680*/  LDG.E R104, desc[UR16][R104.64] ;  /* 0x0000001068687981 */ /* 0x000ee2000c1e1900 */
[----:B-12---:R-:W-:Y:S02]  /*0690*/  MOV R100, UR10 ;  /* 0x0000000a00647c02 */ /* 0x006fe40008000f00 */
[----:B------:R-:W-:Y:S02]  /*06a0*/  MOV R102, UR8 ;  /* 0x0000000800667c02 */ /* 0x000fe40008000f00 */
[----:B------:R-:W-:Y:S02]  /*06b0*/  MOV R103, UR9 ;  /* 0x0000000900677c02 */ /* 0x000fe40008000f00 */
[----:B------:R-:W-:-:S03]  /*06c0*/  MOV R101, UR11 ;  /* 0x0000000b00657c02 */ /* 0x000fc60008000f00 */
[----:B------:R-:W5:Y:S04]  /*06d0*/  LDG.E R102, desc[UR16][R102.64] ;  /* 0x0000001066667981 */ /* 0x000f68000c1e1900 */
[----:B------:R-:W2:Y:S01]  /*06e0*/  LDG.E R100, desc[UR16][R100.64] ;  /* 0x0000001064647981 */ /* 0x000ea2000c1e1900 */
[----:B------:R-:W-:Y:S01]  /*06f0*/  BSSY.RECONVERGENT B0, `(.L_x_43) ;  /* 0x000016b000007945 */ /* 0x000fe20003800200 */
[----:B------:R-:W-:Y:S02]  /*0700*/  CS2R R154, SRZ ;  /* 0x00000000009a7805 */ /* 0x000fe4000001ff00 */
[----:B---3--:R-:W-:Y:S02]  /*0710*/  R2UR UR30, R104 ;  /* 0x00000000681e72ca */ /* 0x008fe400000e0000 */
[----:B-----5:R-:W-:-:S11]  /*0720*/  R2UR UR31, R102 ;  /* 0x00000000661f72ca */ /* 0x020fd600000e0000 */
[----:B------:R-:W-:Y:S01]  /*0730*/  UISETP.GE.AND UP2, UPT, UR30, 0x1, UPT ;  /* 0x000000011e00788c */ /* 0x000fe2000bf46270 */
[----:B--2---:R-:W-:-:S08]  /*0740*/  R2UR UR11, R100 ;  /* 0x00000000640b72ca */ /* 0x004fd000000e0000 */
[----:B------:R-:W-:Y:S07]  /*0750*/  BRA.U !UP2, `(.L_x_44) ;  /* 0x000000150a347547 */ /* 0x000fee000b800000 */
[----:B------:R-:W-:Y:S02]  /*0760*/  USHF.R.S32.HI UR7, URZ, 0x1f, UR26 ;  /* 0x0000001fff077899 */ /* 0x000fe4000801141a */
[----:B------:R-:W-:-:S04]  /*0770*/  ULEA UR8, UP0, UR26, UR22, 0x2 ;  /* 0x000000161a087291 */ /* 0x000fc8000f8010ff */
[----:B------:R-:W-:Y:S02]  /*0780*/  ULEA.HI.X UR7, UR26, UR23, UR7, 0x2, UP0 ;  /* 0x000000171a077291 */ /* 0x000fe400080f1407 */
[----:B------:R-:W-:-:S04]  /*0790*/  MOV R100, UR8 ;  /* 0x0000000800647c02 */ /* 0x000fc80008000f00 */
[----:B------:R-:W-:-:S05]  /*07a0*/  MOV R101, UR7 ;  /* 0x0000000700657c02 */ /* 0x000fca0008000f00 */
[----:B------:R-:W2:Y:S01]  /*07b0*/  LDG.E R100, desc[UR16][R100.64] ;  /* 0x0000001064647981 */ /* 0x000ea2000c1e1900 */
[----:B------:R-:W-:Y:S01]  /*07c0*/  UIADD3 UR8, UPT, UPT, UR30, -0x1, URZ ;  /* 0xffffffff1e087890 */ /* 0x000fe2000fffe0ff */
[C---:B------:R-:W-:Y:S01]  /*07d0*/  ISETP.GE.U32.AND P2, PT, R13.reuse, 0x80, PT ;  /* 0x000000800d00780c */ /* 0x040fe20003f46070 */
[----:B-1----:R-:W-:Y:S01]  /*07e0*/  UIMAD UR7, UR26, UR6, URZ ;  /* 0x000000061a0772a4 */ /* 0x002fe2000f8e02ff */
[----:B------:R-:W-:Y:S01]  /*07f0*/  ISETP.NE.AND P0, PT, RZ, UR28, PT ;  /* 0x0000001cff007c0c */ /* 0x000fe2000bf05270 */
[----:B------:R-:W-:Y:S01]  /*0800*/  UIMAD UR9, UR8, UR6, URZ ;  /* 0x00000006080972a4 */ /* 0x000fe2000f8e02ff */
[----:B------:R-:W-:Y:S01]  /*0810*/  BSSY.RECONVERGENT B1, `(.L_x_45) ;  /* 0x0000074000017945 */ /* 0x000fe20003800200 */
[----:B------:R-:W-:Y:S01]  /*0820*/  USHF.R.S32.HI UR8, URZ, 0x1f, UR7 ;  /* 0x0000001fff087899 */ /* 0x000fe20008011407 */
[C---:B------:R-:W-:Y:S01]  /*0830*/  ISETP.GE.U32.AND P3, PT, R13.reuse, 0x100, PT ;  /* 0x000001000d00780c */ /* 0x040fe20003f66070 */
[----:B------:R-:W-:Y:S01]  /*0840*/  USHF.R.S32.HI UR10, URZ, 0x1f, UR9 ;  /* 0x0000001fff0a7899 */ /* 0x000fe20008011409 */
[----:B------:R-:W-:Y:S01]  /*0850*/  ISETP.GE.U32.AND P1, PT, R13, 0x180, PT ;  /* 0x000001800d00780c */ /* 0x000fe20003f26070 */
[----:B------:R-:W-:Y:S01]  /*0860*/  ULEA.HI UR8, UR8, UR7, URZ, 0x3 ;  /* 0x0000000708087291 */ /* 0x000fe2000f8f18ff */
[----:B------:R-:W-:Y:S01]  /*0870*/  CS2R R154, SRZ ;  /* 0x00000000009a7805 */ /* 0x000fe2000001ff00 */
[----:B------:R-:W-:-:S04]  /*0880*/  ULEA.HI UR10, UR10, UR9, URZ, 0x3 ;  /* 0x000000090a0a7291 */ /* 0x000fc8000f8f18ff */
[----:B------:R-:W-:Y:S02]  /*0890*/  MOV R14, UR8 ;  /* 0x00000008000e7c02 */ /* 0x000fe40008000f00 */
[----:B------:R-:W-:Y:S02]  /*08a0*/  MOV R102, UR10 ;  /* 0x0000000a00667c02 */ /* 0x000fe40008000f00 */
[-C--:B------:R-:W-:Y:S02]  /*08b0*/  LEA.HI.SX32 R14, R14, R153.reuse, 0x1d ;  /* 0x000000990e0e7211 */ /* 0x080fe400078feaff */
[----:B------:R-:W-:Y:S02]  /*08c0*/  LEA.HI.SX32 R153, R102, R153, 0x1d ;  /* 0x0000009966997211 */ /* 0x000fe400078feaff */
[----:B------:R-:W-:Y:S02]  /*08d0*/  MOV R152, R14 ;  /* 0x0000000e00987202 */ /* 0x000fe40000000f00 */
[----:B--2---:R-:W-:Y:S01]  /*08e0*/  FSEL R150, R100, RZ, !P0 ;  /* 0x000000ff64967208 */ /* 0x004fe20004000000 */
[----:B------:R-:W-:Y:S06]  /*08f0*/  @!P2 BRA `(.L_x_46) ;  /* 0x000000040094a947 */ /* 0x000fec0003800000 */
        /* <DEDUP_REMOVED lines=9> */
[----:B------:R-:W-:Y:S01]  /*0990*/  SHF.L.U32 R149, R28, 0x10, RZ ;  /* 0x000000101c957819 */ /* 0x000fe200000006ff */
[----:B0-----:R-:W-:-:S05]  /*09a0*/  @P0 IMAD.WIDE.U32 R104, R152, 0x10, R104 ;  /* 0x0000001098680825 */ /* 0x001fca00078e0068 */
[----:B------:R0:W5:Y:S01]  /*09b0*/  @P0 LDG.E.128 R80, desc[UR16][R104.64] ;  /* 0x0000001068500981 */ /* 0x000162000c1e1d00 */
[----:B------:R-:W-:Y:S01]  /*09c0*/  VIADD R153, R153, 0x80 ;  /* 0x0000008099997836 */ /* 0x000fe20000000000 */
[----:B------:R-:W-:Y:S02]  /*09d0*/  IADD3 R152, PT, PT, R152, 0x80, RZ ;  /* 0x0000008098987810 */ /* 0x000fe40007ffe0ff */
[C---:B--2---:R-:W-:Y:S02]  /*09e0*/  SHF.L.U32 R143, R16.reuse, 0x10, RZ ;  /* 0x00000010108f7819 */ /* 0x044fe400000006ff */
[----:B------:R-:W-:Y:S02]  /*09f0*/  PRMT R15, R16, 0x7632, R15 ;  /* 0x00007632100f7816 */ /* 0x000fe4000000000f */
[----:B------:R-:W-:Y:S01]  /*0a00*/  PRMT R108, R17, 0x7632, R108 ;  /* 0x00007632116c7816 */ /* 0x000fe2000000006c */
[----:B------:R-:W-:Y:S01]  /*0a10*/  FADD.FTZ R143, -R150, R143 ;  /* 0x0000008f968f7221 */ /* 0x000fe20000010100 */
[----:B------:R-:W-:-:S02]  /*0a20*/  SHF.L.U32 R147, R18, 0x10, RZ ;  /* 0x0000001012937819 */ /* 0x000fc400000006ff */
[----:B------:R-:W-:Y:S01]  /*0a30*/  SHF.L.U32 R17, R17, 0x10, RZ ;  /* 0x0000001011117819 */ /* 0x000fe200000006ff */
[----:B------:R-:W-:Y:S01]  /*0a40*/  FMUL.FTZ R151, R143, UR31 ;  /* 0x0000001f8f977c20 */ /* 0x000fe20008410000 */
[----:B------:R-:W-:Y:S01]  /*0a50*/  PRMT R106, R18, 0x7632, R106 ;  /* 0x00007632126a7816 */ /* 0x000fe2000000006a */
[C---:B------:R-:W-:Y:S01]  /*0a60*/  FADD.FTZ R147, -R150.reuse, R147 ;  /* 0x0000009396937221 */ /* 0x040fe20000010100 */
[C---:B------:R-:W-:Y:S01]  /*0a70*/  PRMT R107, R19.reuse, 0x7632, R107 ;  /* 0x00007632136b7816 */ /* 0x040fe2000000006b */
[----:B------:R-:W-:Y:S01]  /*0a80*/  FADD.FTZ R17, -R150, R17 ;  /* 0x0000001196117221 */ /* 0x000fe20000010100 */
[----:B------:R-:W-:Y:S02]  /*0a90*/  SHF.L.U32 R155, R19, 0x10, RZ ;  /* 0x00000010139b7819 */ /* 0x000fe400000006ff */
[----:B---3--:R-:W-:Y:S01]  /*0aa0*/  SHF.L.U32 R16, R100, 0x10, RZ ;  /* 0x0000001064107819 */ /* 0x008fe200000006ff */
[----:B------:R-:W-:Y:S01]  /*0ab0*/  FMUL.FTZ R145, R17, UR31 ;  /* 0x0000001f11917c20 */ /* 0x000fe20008410000 */
[C---:B------:R-:W-:Y:S01]  /*0ac0*/  PRMT R18, R101.reuse, 0x7632, R18 ;  /* 0x0000763265127816 */ /* 0x040fe20000000012 */
[----:B------:R-:W-:Y:S01]  /*0ad0*/  FADD.FTZ R17, -R150, R155 ;  /* 0x0000009b96117221 */ /* 0x000fe20000010100 */
[----:B0-----:R-:W-:Y:S01]  /*0ae0*/  SHF.L.U32 R104, R101, 0x10, RZ ;  /* 0x0000001065687819 */ /* 0x001fe200000006ff */
[-C--:B------:R-:W-:Y:S01]  /*0af0*/  FMUL.FTZ R149, R149, R16.reuse ;  /* 0x0000001095957220 */ /* 0x080fe20000410000 */
[C---:B------:R-:W-:Y:S01]  /*0b00*/  PRMT R101, R103.reuse, 0x7632, R101 ;  /* 0x0000763267657816 */ /* 0x040fe20000000065 */
[----:B------:R-:W-:Y:S01]  /*0b10*/  FADD.FTZ R56, R56, R16 ;  /* 0x0000001038387221 */ /* 0x000fe20000010000 */
[----:B------:R-:W-:Y:S01]  /*0b20*/  SHF.L.U32 R157, R103, 0x10, RZ ;  /* 0x00000010679d7819 */ /* 0x000fe200000006ff */
[----:B------:R-:W-:Y:S01]  /*0b30*/  FFMA.FTZ R36, R151, R16, R36 ;  /* 0x0000001097247223 */ /* 0x000fe20000010024 */
[----:B------:R-:W-:Y:S01]  /*0b40*/  SHF.L.U32 R19, R29, 0x10, RZ ;  /* 0x000000101d137819 */ /* 0x000fe200000006ff */
[----:B------:R-:W-:Y:S01]  /*0b50*/  FADD.FTZ R58, R58, R104 ;  /* 0x000000683a3a7221 */ /* 0x000fe20000010000 */
[----:B------:R-:W-:Y:S01]  /*0b60*/  PRMT R109, R100, 0x7632, R109 ;  /* 0x00007632646d7816 */ /* 0x000fe2000000006d */
[-C--:B------:R-:W-:Y:S01]  /*0b70*/  FFMA.FTZ R38, R145, R104.reuse, R38 ;  /* 0x0000006891267223 */ /* 0x080fe20000010026 */
[----:B------:R-:W-:Y:S01]  /*0b80*/  SHF.L.U32 R103, R15, 0x10, RZ ;  /* 0x000000100f677819 */ /* 0x000fe200000006ff */
[----:B------:R-:W-:Y:S01]  /*0b90*/  FMUL.FTZ R143, R19, R104 ;  /* 0x00000068138f7220 */ /* 0x000fe20000410000 */
[C---:B------:R-:W-:Y:S01]  /*0ba0*/  PRMT R100, R102.reuse, 0x7632, R100 ;  /* 0x0000763266647816 */ /* 0x040fe20000000064 */
[----:B------:R-:W-:Y:S01]  /*0bb0*/  FMUL.FTZ R19, R147, UR31 ;  /* 0x0000001f93137c20 */ /* 0x000fe20008410000 */
[----:B------:R-:W-:Y:S01]  /*0bc0*/  SHF.L.U32 R105, R102, 0x10, RZ ;  /* 0x0000001066697819 */ /* 0x000fe200000006ff */
[----:B------:R-:W-:Y:S01]  /*0bd0*/  FADD.FTZ R103, -R150, R103 ;  /* 0x0000006796677221 */ /* 0x000fe20000010100 */
[----:B------:R-:W-:Y:S01]  /*0be0*/  SHF.L.U32 R102, R31, 0x10, RZ ;  /* 0x000000101f667819 */ /* 0x000fe200000006ff */
[----:B------:R-:W-:Y:S01]  /*0bf0*/  FMUL.FTZ R17, R17, UR31 ;  /* 0x0000001f11117c20 */ /* 0x000fe20008410000 */
[----:B------:R-:W-:Y:S01]  /*0c00*/  SHF.L.U32 R16, R30, 0x10, RZ ;  /* 0x000000101e107819 */ /* 0x000fe200000006ff */
[----:B------:R-:W-:Y:S01]  /*0c10*/  FADD.FTZ R60, R60, R105 ;  /* 0x000000693c3c7221 */ /* 0x000fe20000010000 */
[----:B------:R-:W-:Y:S01]  /*0c20*/  SHF.L.U32 R147, R9, 0x10, RZ ;  /* 0x0000001009937819 */ /* 0x000fe200000006ff */
[----:B------:R-:W-:Y:S01]  /*0c30*/  FMUL.FTZ R15, R102, R157 ;  /* 0x0000009d660f7220 */ /* 0x000fe20000410000 */
[----:B------:R-:W-:Y:S01]  /*0c40*/  SHF.L.U32 R102, R109, 0x10, RZ ;  /* 0x000000106d667819 */ /* 0x000fe200000006ff */
[-C--:B------:R-:W-:Y:S01]  /*0c50*/  FMUL.FTZ R16, R16, R105.reuse ;  /* 0x0000006910107220 */ /* 0x080fe20000410000 */
[----:B------:R-:W-:Y:S01]  /*0c60*/  FFMA.FTZ R40, R19, R105, R40 ;  /* 0x0000006913287223 */ /* 0x000fe20000010028 */
[----:B------:R-:W-:Y:S01]  /*0c70*/  FMUL.FTZ R148, R103, UR31 ;  /* 0x0000001f67947c20 */ /* 0x000fe20008410000 */
[----:B------:R-:W-:Y:S01]  /*0c80*/  SHF.L.U32 R105, R108, 0x10, RZ ;  /* 0x000000106c697819 */ /* 0x000fe200000006ff */
[-C--:B------:R-:W-:Y:S01]  /*0c90*/  FMUL.FTZ R147, R147, R102.reuse ;  /* 0x0000006693937220 */ /* 0x080fe20000410000 */
[----:B------:R-:W-:Y:S01]  /*0ca0*/  SHF.L.U32 R104, R10, 0x10, RZ ;  /* 0x000000100a687819 */ /* 0x000fe200000006ff */
[----:B------:R-:W-:Y:S01]  /*0cb0*/  FADD.FTZ R57, R57, R102 ;  /* 0x0000006639397221 */ /* 0x000fe20000010000 */
[----:B------:R-:W-:Y:S01]  /*0cc0*/  SHF.L.U32 R108, R18, 0x10, RZ ;  /* 0x00000010126c7819 */ /* 0x000fe200000006ff */
[----:B------:R-:W-:Y:S01]  /*0cd0*/  FFMA.FTZ R37, R148, R102, R37 ;  /* 0x0000006694257223 */ /* 0x000fe20000010025 */
[----:B------:R-:W-:Y:S01]  /*0ce0*/  FADD.FTZ R102, RZ, R149 ;  /* 0x00000095ff667221 */ /* 0x000fe20000010000 */
[----:B------:R-:W-:Y:S01]  /*0cf0*/  FFMA.FTZ R103, R151, R149, RZ ;  /* 0x0000009597677223 */ /* 0x000fe200000100ff */
[----:B------:R-:W-:Y:S01]  /*0d00*/  FADD.FTZ R105, -R150, R105 ;  /* 0x0000006996697221 */ /* 0x000fe20000010100 */
[-C--:B------:R-:W-:Y:S01]  /*0d10*/  FMUL.FTZ R18, R104, R108.reuse ;  /* 0x0000006c68127220 */ /* 0x080fe20000410000 */
[----:B------:R-:W-:Y:S01]  /*0d20*/  SHF.L.U32 R104, R100, 0x10, RZ ;  /* 0x0000001064687819 */ /* 0x000fe200000006ff */
[----:B------:R-:W-:Y:S01]  /*0d30*/  FADD.FTZ R102, R102, R147 ;  /* 0x0000009366667221 */ /* 0x000fe20000010000 */
[----:B------:R-:W-:Y:S01]  /*0d40*/  FFMA.FTZ R100, R148, R147, R103 ;  /* 0x0000009394647223 */ /* 0x000fe20000010067 */
[----:B------:R-:W-:Y:S01]  /*0d50*/  FMUL.FTZ R146, R105, UR31 ;  /* 0x0000001f69927c20 */ /* 0x000fe20008410000 */
[----:B------:R-:W-:Y:S01]  /*0d60*/  SHF.L.U32 R105, R106, 0x10, RZ ;  /* 0x000000106a697819 */ /* 0x000fe200000006ff */
[----:B------:R-:W-:Y:S01]  /*0d70*/  FADD.FTZ R59, R59, R108 ;  /* 0x0000006c3b3b7221 */ /* 0x000fe20000010000 */
[----:B------:R-:W-:Y:S01]  /*0d80*/  SHF.L.U32 R106, R101, 0x10, RZ ;  /* 0x00000010656a7819 */ /* 0x000fe200000006ff */
[----:B------:R-:W-:Y:S01]  /*0d90*/  FADD.FTZ R101, R102, R143 ;  /* 0x0000008f66657221 */ /* 0x000fe20000010000 */
[----:B------:R-:W-:Y:S01]  /*0da0*/  FFMA.FTZ R103, R145, R143, R100 ;  /* 0x0000008f91677223 */ /* 0x000fe20000010064 */
[----:B------:R-:W-:Y:S01]  /*0db0*/  FFMA.FTZ R39, R146, R108, R39 ;  /* 0x0000006c92277223 */ /* 0x000fe20000010027 */
[----:B------:R-:W-:Y:S01]  /*0dc0*/  SHF.L.U32 R108, R11, 0x10, RZ ;  /* 0x000000100b6c7819 */ /* 0x000fe200000006ff */
[----:B------:R-:W-:Y:S01]  /*0dd0*/  FADD.FTZ R105, -R150, R105 ;  /* 0x0000006996697221 */ /* 0x000fe20000010100 */
[----:B------:R-:W-:Y:S01]  /*0de0*/  FADD.FTZ R101, R101, R18 ;  /* 0x0000001265657221 */ /* 0x000fe20000010000 */
[----:B------:R-:W-:Y:S01]  /*0df0*/  FFMA.FTZ R100, R146, R18, R103 ;  /* 0x0000001292647223 */ /* 0x000fe20000010067 */
[----:B------:R-:W-:Y:S01]  /*0e00*/  SHF.L.U32 R107, R107, 0x10, RZ ;  /* 0x000000106b6b7819 */ /* 0x000fe200000006ff */
[----:B------:R-:W-:Y:S01]  /*0e10*/  FMUL.FTZ R108, R108, R104 ;  /* 0x000000686c6c7220 */ /* 0x000fe20000410000 */
[----:B------:R-:W-:Y:S01]  /*0e20*/  FMUL.FTZ R110, R105, UR31 ;  /* 0x0000001f696e7c20 */ /* 0x000fe20008410000 */
[----:B------:R-:W-:Y:S01]  /*0e30*/  FADD.FTZ R101, R101, R16 ;  /* 0x0000001065657221 */ /* 0x000fe20000010000 */
[----:B------:R-:W-:Y:S01]  /*0e40*/  FFMA.FTZ R103, R19, R16, R100 ;  /* 0x0000001013677223 */ /* 0x000fe20000010064 */
[----:B------:R-:W-:Y:S01]  /*0e50*/  SHF.L.U32 R109, R12, 0x10, RZ ;  /* 0x000000100c6d7819 */ /* 0x000fe200000006ff */
[----:B------:R-:W-:Y:S01]  /*0e60*/  FADD.FTZ R107, -R150, R107 ;  /* 0x0000006b966b7221 */ /* 0x000fe20000010100 */
[----:B------:R-:W-:Y:S01]  /*0e70*/  FADD.FTZ R100, R101, R108 ;  /* 0x0000006c65647221 */ /* 0x000fe20000010000 */
[----:B------:R-:W-:Y:S01]  /*0e80*/  FFMA.FTZ R102, R110, R108, R103 ;  /* 0x0000006c6e667223 */ /* 0x000fe20000010067 */
[----:B------:R-:W-:Y:S01]  /*0e90*/  FADD.FTZ R62, R62, R157 ;  /* 0x0000009d3e3e7221 */ /* 0x000fe20000010000 */
[----:B------:R-:W-:Y:S01]  /*0ea0*/  FMUL.FTZ R109, R109, R106 ;  /* 0x0000006a6d6d7220 */ /* 0x000fe20000410000 */
[----:B------:R-:W-:Y:S01]  /*0eb0*/  FMUL.FTZ R112, R107, UR31 ;  /* 0x0000001f6b707c20 */ /* 0x000fe20008410000 */
[----:B------:R-:W-:Y:S01]  /*0ec0*/  FADD.FTZ R100, R100, R15 ;  /* 0x0000000f64647221 */ /* 0x000fe20000010000 */
[C---:B------:R-:W-:Y:S01]  /*0ed0*/  FFMA.FTZ R101, R17.reuse, R15, R102 ;  /* 0x0000000f11657223 */ /* 0x040fe20000010066 */
[----:B------:R-:W-:Y:S01]  /*0ee0*/  FFMA.FTZ R42, R17, R157, R42 ;  /* 0x0000009d112a7223 */ /* 0x000fe2000001002a */
[----:B------:R-:W-:Y:S01]  /*0ef0*/  FADD.FTZ R61, R61, R104 ;  /* 0x000000683d3d7221 */ /* 0x000fe20000010000 */
[----:B------:R-:W-:Y:S01]  /*0f00*/  FFMA.FTZ R41, R110, R104, R41 ;  /* 0x000000686e297223 */ /* 0x000fe20000010029 */
[----:B------:R-:W-:Y:S01]  /*0f10*/  FADD.FTZ R63, R63, R106 ;  /* 0x0000006a3f3f7221 */ /* 0x000fe20000010000 */
[----:B------:R-:W-:Y:S01]  /*0f20*/  FFMA.FTZ R43, R112, R106, R43 ;  /* 0x0000006a702b7223 */ /* 0x000fe2000001002b */
[----:B------:R-:W-:Y:S01]  /*0f30*/  FADD.FTZ R155, R100, R109 ;  /* 0x0000006d649b7221 */ /* 0x000fe20000010000 */
[----:B------:R-:W-:-:S07]  /*0f40*/  FFMA.FTZ R154, R112, R109, R101 ;  /* 0x0000006d709a7223 */ /* 0x000fce0000010065 */
.L_x_46:
[----:B----4-:R-:W-:Y:S05]  /*0f50*/  BSYNC.RECONVERGENT B1 ;  /* 0x0000000000017941 */ /* 0x010fea0003800200 */
.L_x_45:
        /* <DEDUP_REMOVED lines=17> */
[----:B------:R-:W-:Y:S02]  /*1070*/  IADD3 R152, PT, PT, R152, 0x80, RZ ;  /* 0x0000008098987810 */ /* 0x000fe40007ffe0ff */
[----:B--2---:R-:W-:Y:S02]  /*1080*/  SHF.L.U32 R111, R100, 0x10, RZ ;  /* 0x00000010646f7819 */ /* 0x004fe400000006ff */
[C---:B------:R-:W-:Y:S02]  /*1090*/  SHF.L.U32 R123, R101.reuse, 0x10, RZ ;  /* 0x00000010657b7819 */ /* 0x040fe400000006ff */
[----:B------:R-:W-:Y:S01]  /*10a0*/  SHF.L.U32 R125, R102, 0x10, RZ ;  /* 0x00000010667d7819 */ /* 0x000fe200000006ff */
[C---:B------:R-:W-:Y:S01]  /*10b0*/  FADD.FTZ R111, -R150.reuse, R111 ;  /* 0x0000006f966f7221 */ /* 0x040fe20000010100 */
[----:B------:R-:W-:Y:S01]  /*10c0*/  PRMT R119, R101, 0x7632, R119 ;  /* 0x0000763265777816 */ /* 0x000fe20000000077 */
[----:B------:R-:W-:Y:S01]  /*10d0*/  FADD.FTZ R123, -R150, R123 ;  /* 0x0000007b967b7221 */ /* 0x000fe20000010100 */
[C---:B---3--:R-:W-:Y:S01]  /*10e0*/  SHF.L.U32 R115, R104.reuse, 0x10, RZ ;  /* 0x0000001068737819 */ /* 0x048fe200000006ff */
[----:B------:R-:W-:Y:S01]  /*10f0*/  FMUL.FTZ R111, R111, UR31 ;  /* 0x0000001f6f6f7c20 */ /* 0x000fe20008410000 */
[----:B------:R-:W-:-:S02]  /*1100*/  PRMT R121, R104, 0x7632, R121 ;  /* 0x0000763268797816 */ /* 0x000fc40000000079 */
[----:B------:R-:W-:Y:S01]  /*1110*/  PRMT R104, R105, 0x7632, R104 ;  /* 0x0000763269687816 */ /* 0x000fe20000000068 */
[-C--:B------:R-:W-:Y:S01]  /*1120*/  FMUL.FTZ R114, R113, R115.reuse ;  /* 0x0000007371727220 */ /* 0x080fe20000410000 */
[----:B------:R-:W-:Y:S01]  /*1130*/  SHF.L.U32 R105, R105, 0x10, RZ ;  /* 0x0000001069697819 */ /* 0x000fe200000006ff */
[----:B------:R-:W-:Y:S01]  /*1140*/  FMUL.FTZ R113, R123, UR31 ;  /* 0x0000001f7b717c20 */ /* 0x000fe20008410000 */
[----:B------:R-:W-:Y:S01]  /*1150*/  PRMT R120, R100, 0x7632, R120 ;  /* 0x0000763264787816 */ /* 0x000fe20000000078 */
[----:B------:R-:W-:Y:S01]  /*1160*/  FADD.FTZ R64, R64, R115 ;  /* 0x0000007340407221 */ /* 0x000fe20000010000 */
[----:B------:R-:W-:Y:S01]  /*1170*/  PRMT R101, R103, 0x7632, R101 ;  /* 0x0000763267657816 */ /* 0x000fe20000000065 */
[----:B------:R-:W-:Y:S01]  /*1180*/  FFMA.FTZ R44, R111, R115, R44 ;  /* 0x000000736f2c7223 */ /* 0x000fe2000001002c */
[----:B------:R-:W-:Y:S01]  /*1190*/  SHF.L.U32 R157, R103, 0x10, RZ ;  /* 0x00000010679d7819 */ /* 0x000fe200000006ff */
[----:B------:R-:W-:Y:S01]  /*11a0*/  FADD.FTZ R115, -R150, R125 ;  /* 0x0000007d96737221 */ /* 0x000fe20000010100 */
[----:B------:R-:W-:Y:S01]  /*11b0*/  PRMT R103, R107, 0x7632, R103 ;  /* 0x000076326b677816 */ /* 0x000fe20000000067 */
[-C--:B------:R-:W-:Y:S01]  /*11c0*/  FMUL.FTZ R116, R116, R105.reuse ;  /* 0x0000006974747220 */ /* 0x080fe20000410000 */
[----:B------:R-:W-:Y:S01]  /*11d0*/  FADD.FTZ R66, R66, R105 ;  /* 0x0000006942427221 */ /* 0x000fe20000010000 */
[----:B------:R-:W-:Y:S01]  /*11e0*/  FFMA.FTZ R46, R113, R105, R46 ;  /* 0x00000069712e7223 */ /* 0x000fe2000001002e */
[----:B------:R-:W-:Y:S01]  /*11f0*/  SHF.L.U32 R107, R107, 0x10, RZ ;  /* 0x000000106b6b7819 */ /* 0x000fe200000006ff */
[----:B------:R-:W-:Y:S01]  /*1200*/  FMUL.FTZ R115, R115, UR31 ;  /* 0x0000001f73737c20 */ /* 0x000fe20008410000 */
[----:B------:R-:W-:Y:S01]  /*1210*/  SHF.L.U32 R105, R27, 0x10, RZ ;  /* 0x000000101b697819 */ /* 0x000fe200000006ff */
[----:B------:R-:W-:Y:S01]  /*1220*/  FADD.FTZ R157, -R150, R157 ;  /* 0x0000009d969d7221 */ /* 0x000fe20000010100 */
[----:B------:R-:W-:Y:S01]  /*1230*/  SHF.L.U32 R117, R106, 0x10, RZ ;  /* 0x000000106a757819 */ /* 0x000fe200000006ff */
[----:B------:R-:W-:Y:S01]  /*1240*/  FADD.FTZ R70, R70, R107 ;  /* 0x0000006b46467221 */ /* 0x000fe20000010000 */
[----:B------:R-:W-:Y:S01]  /*1250*/  SHF.L.U32 R123, R120, 0x10, RZ ;  /* 0x00000010787b7819 */ /* 0x000fe200000006ff */
[----:B------:R-:W-:Y:S01]  /*1260*/  FMUL.FTZ R120, R105, R107 ;  /* 0x0000006b69787220 */ /* 0x000fe20000410000 */
[----:B------:R-:W-:Y:S01]  /*1270*/  PRMT R100, R102, 0x7632, R100 ;  /* 0x0000763266647816 */ /* 0x000fe20000000064 */
[-C--:B------:R-:W-:Y:S01]  /*1280*/  FMUL.FTZ R118, R118, R117.reuse ;  /* 0x0000007576767220 */ /* 0x080fe20000410000 */
[----:B------:R-:W-:Y:S01]  /*1290*/  PRMT R102, R106, 0x7632, R102 ;  /* 0x000076326a667816 */ /* 0x000fe20000000066 */
[----:B------:R-:W-:Y:S01]  /*12a0*/  FADD.FTZ R68, R68, R117 ;  /* 0x0000007544447221 */ /* 0x000fe20000010000 */
[----:B------:R-:W-:Y:S01]  /*12b0*/  SHF.L.U32 R119, R119, 0x10, RZ ;  /* 0x0000001077777819 */ /* 0x000fe200000006ff */
[----:B------:R-:W-:Y:S01]  /*12c0*/  FFMA.FTZ R48, R115, R117, R48 ;  /* 0x0000007573307223 */ /* 0x000fe20000010030 */
[----:B------:R-:W-:Y:S01]  /*12d0*/  SHF.L.U32 R105, R5, 0x10, RZ ;  /* 0x0000001005697819 */ /* 0x000fe200000006ff */
[C---:B------:R-:W-:Y:S01]  /*12e0*/  FADD.FTZ R122, -R150.reuse, R123 ;  /* 0x0000007b967a7221 */ /* 0x040fe20000010100 */
[----:B------:R-:W-:Y:S01]  /*12f0*/  SHF.L.U32 R106, R121, 0x10, RZ ;  /* 0x00000010796a7819 */ /* 0x000fe200000006ff */
[----:B------:R-:W-:Y:S01]  /*1300*/  FMUL.FTZ R117, R157, UR31 ;  /* 0x0000001f9d757c20 */ /* 0x000fe20008410000 */
[----:B------:R-:W-:Y:S01]  /*1310*/  FADD.FTZ R124, -R150, R119 ;  /* 0x00000077967c7221 */ /* 0x000fe20000010100 */
[----:B------:R-:W-:Y:S01]  /*1320*/  FMUL.FTZ R122, R122, UR31 ;  /* 0x0000001f7a7a7c20 */ /* 0x000fe20008410000 */
[----:B------:R-:W-:Y:S01]  /*1330*/  SHF.L.U32 R121, R6, 0x10, RZ ;  /* 0x0000001006797819 */ /* 0x000fe200000006ff */
[----:B------:R-:W-:Y:S01]  /*1340*/  FMUL.FTZ R119, R105, R106 ;  /* 0x0000006a69777220 */ /* 0x000fe20000410000 */
[----:B------:R-:W-:Y:S01]  /*1350*/  FFMA.FTZ R50, R117, R107, R50 ;  /* 0x0000006b75327223 */ /* 0x000fe20000010032 */
[----:B------:R-:W-:Y:S01]  /*1360*/  SHF.L.U32 R105, R100, 0x10, RZ ;  /* 0x0000001064697819 */ /* 0x000fe200000006ff */
[----:B------:R-:W-:Y:S01]  /*1370*/  FADD.FTZ R100, R155, R114 ;  /* 0x000000729b647221 */ /* 0x000fe20000010000 */
[----:B------:R-:W-:Y:S01]  /*1380*/  SHF.L.U32 R107, R101, 0x10, RZ ;  /* 0x00000010656b7819 */ /* 0x000fe200000006ff */
[----:B------:R-:W-:Y:S01]  /*1390*/  FFMA.FTZ R101, R111, R114, R154 ;  /* 0x000000726f657223 */ /* 0x000fe2000001009a */
[----:B------:R-:W-:Y:S01]  /*13a0*/  SHF.L.U32 R104, R104, 0x10, RZ ;  /* 0x0000001068687819 */ /* 0x000fe200000006ff */
[----:B------:R-:W-:Y:S01]  /*13b0*/  FADD.FTZ R65, R65, R106 ;  /* 0x0000006a41417221 */ /* 0x000fe20000010000 */
[----:B------:R-:W-:Y:S01]  /*13c0*/  FFMA.FTZ R45, R122, R106, R45 ;  /* 0x0000006a7a2d7223 */ /* 0x000fe2000001002d */
        /* <DEDUP_REMOVED lines=19> */
[----:B------:R-:W-:Y:S01]  /*1500*/  FADD.FTZ R107, -R150, R107 ;  /* 0x0000006b966b7221 */ /* 0x000fe20000010100 */
[----:B------:R-:W-:Y:S01]  /*1510*/  FMUL.FTZ R125, R125, R106 ;  /* 0x0000006a7d7d7220 */ /* 0x000fe20000410000 */
[----:B------:R-:W-:Y:S01]  /*1520*/  FADD.FTZ R103, R102, R123 ;  /* 0x0000007b66677221 */ /* 0x000fe20000010000 */
[C---:B------:R-:W-:Y:S01]  /*1530*/  FFMA.FTZ R100, R126.reuse, R123, R101 ;  /* 0x0000007b7e647223 */ /* 0x040fe20000010065 */
[----:B------:R-:W-:Y:S01]  /*1540*/  FMUL.FTZ R128, R107, UR31 ;  /* 0x0000001f6b807c20 */ /* 0x000fe20008410000 */
[----:B------:R-:W-:Y:S01]  /*1550*/  FADD.FTZ R69, R69, R104 ;  /* 0x0000006845457221 */ /* 0x000fe20000010000 */
[----:B------:R-:W-:Y:S01]  /*1560*/  FADD.FTZ R102, R103, R120 ;  /* 0x0000007867667221 */ /* 0x000fe20000010000 */
[----:B------:R-:W-:Y:S01]  /*1570*/  FFMA.FTZ R101, R117, R120, R100 ;  /* 0x0000007875657223 */ /* 0x000fe20000010064 */
[----:B------:R-:W-:Y:S01]  /*1580*/  FFMA.FTZ R49, R126, R104, R49 ;  /* 0x000000687e317223 */ /* 0x000fe20000010031 */
[----:B------:R-:W-:Y:S01]  /*1590*/  FADD.FTZ R71, R71, R106 ;  /* 0x0000006a47477221 */ /* 0x000fe20000010000 */
[----:B------:R-:W-:Y:S01]  /*15a0*/  FFMA.FTZ R51, R128, R106, R51 ;  /* 0x0000006a80337223 */ /* 0x000fe20000010033 */
[----:B------:R-:W-:Y:S01]  /*15b0*/  FADD.FTZ R155, R102, R125 ;  /* 0x0000007d669b7221 */ /* 0x000fe20000010000 */
[----:B------:R-:W-:-:S07]  /*15c0*/  FFMA.FTZ R154, R128, R125, R101 ;  /* 0x0000007d809a7223 */ /* 0x000fce0000010065 */
.L_x_48:
[----:B------:R-:W-:Y:S05]  /*15d0*/  BSYNC.RECONVERGENT B1 ;  /* 0x0000000000017941 */ /* 0x000fea0003800200 */
.L_x_47:
        /* <DEDUP_REMOVED lines=13> */
[----:B------:R-:W-:Y:S02]  /*16b0*/  SHF.L.U32 R139, R3, 0x10, RZ ;  /* 0x00000010038b7819 */ /* 0x000fe400000006ff */
[----:B------:R-:W-:Y:S02]  /*16c0*/  SHF.L.U32 R141, R4, 0x10, RZ ;  /* 0x00000010048d7819 */ /* 0x000fe400000006ff */
[----:B0-----:R-:W-:Y:S02]  /*16d0*/  SHF.L.U32 R130, R32, 0x10, RZ ;  /* 0x0000001020827819 */ /* 0x001fe400000006ff */
[C---:B--2---:R-:W-:Y:S02]  /*16e0*/  PRMT R127, R100.reuse, 0x7632, R127 ;  /* 0x00007632647f7816 */ /* 0x044fe4000000007f */
[----:B------:R-:W-:Y:S02]  /*16f0*/  SHF.L.U32 R129, R100, 0x10, RZ ;  /* 0x0000001064817819 */ /* 0x000fe400000006ff */
[C---:B------:R-:W-:Y:S01]  /*1700*/  PRMT R132, R101.reuse, 0x7632, R132 ;  /* 0x0000763265847816 */ /* 0x040fe20000000084 */
[----:B------:R-:W-:Y:S01]  /*1710*/  IMAD.U32 R101, R101, 0x10000, RZ ;  /* 0x0001000065657824 */ /* 0x000fe200078e00ff */
[----:B------:R-:W-:Y:S01]  /*1720*/  PRMT R100, R102, 0x7632, R100 ;  /* 0x0000763266647816 */ /* 0x000fe20000000064 */
[----:B------:R-:W-:Y:S01]  /*1730*/  FADD.FTZ R129, -R150, R129 ;  /* 0x0000008196817221 */ /* 0x000fe20000010100 */
[----:B------:R-:W-:Y:S01]  /*1740*/  SHF.L.U32 R133, R102, 0x10, RZ ;  /* 0x0000001066857819 */ /* 0x000fe200000006ff */
[----:B------:R-:W-:Y:S01]  /*1750*/  FADD.FTZ R131, -R150, R101 ;  /* 0x0000006596837221 */ /* 0x000fe20000010100 */
[----:B------:R-:W-:-:S02]  /*1760*/  SHF.L.U32 R127, R127, 0x10, RZ ;  /* 0x000000107f7f7819 */ /* 0x000fc400000006ff */
[C---:B------:R-:W-:Y:S01]  /*1770*/  PRMT R102, R103.reuse, 0x7632, R102 ;  /* 0x0000763267667816 */ /* 0x040fe20000000066 */
[C---:B------:R-:W-:Y:S01]  /*1780*/  FADD.FTZ R133, -R150.reuse, R133 ;  /* 0x0000008596857221 */ /* 0x040fe20000010100 */
[----:B------:R-:W-:Y:S01]  /*1790*/  SHF.L.U32 R135, R103, 0x10, RZ ;  /* 0x0000001067877819 */ /* 0x000fe200000006ff */
[----:B------:R-:W-:Y:S01]  /*17a0*/  FADD.FTZ R138, -R150, R127 ;  /* 0x0000007f968a7221 */ /* 0x000fe20000010100 */
[----:B------:R-:W-:Y:S01]  /*17b0*/  SHF.L.U32 R103, R100, 0x10, RZ ;  /* 0x0000001064677819 */ /* 0x000fe200000006ff */
[----:B------:R-:W-:Y:S01]  /*17c0*/  FMUL.FTZ R127, R129, UR31 ;  /* 0x0000001f817f7c20 */ /* 0x000fe20008410000 */
[----:B------:R-:W-:Y:S01]  /*17d0*/  FMUL.FTZ R129, R131, UR31 ;  /* 0x0000001f83817c20 */ /* 0x000fe20008410000 */
[----:B------:R-:W-:Y:S01]  /*17e0*/  FADD.FTZ R136, -R150, R135 ;  /* 0x0000008796887221 */ /* 0x000fe20000010100 */
[----:B---3--:R-:W-:Y:S01]  /*17f0*/  SHF.L.U32 R135, R106, 0x10, RZ ;  /* 0x000000106a877819 */ /* 0x008fe200000006ff */
[----:B------:R-:W-:Y:S01]  /*1800*/  FADD.FTZ R142, -R150, R103 ;  /* 0x00000067968e7221 */ /* 0x000fe20000010100 */
[----:B------:R-:W-:Y:S01]  /*1810*/  SHF.L.U32 R137, R102, 0x10, RZ ;  /* 0x0000001066897819 */ /* 0x000fe200000006ff */
[----:B------:R-:W-:Y:S01]  /*1820*/  FMUL.FTZ R131, R133, UR31 ;  /* 0x0000001f85837c20 */ /* 0x000fe20008410000 */
[----:B------:R-:W-:Y:S01]  /*1830*/  SHF.L.U32 R103, R104, 0x10, RZ ;  /* 0x0000001068677819 */ /* 0x000fe200000006ff */
[-C--:B------:R-:W-:Y:S01]  /*1840*/  FMUL.FTZ R134, R134, R135.reuse ;  /* 0x0000008786867220 */ /* 0x080fe20000410000 */
[----:B------:R-:W-:Y:S01]  /*1850*/  PRMT R102, R104, 0x7632, R102 ;  /* 0x0000763268667816 */ /* 0x000fe20000000066 */
[----:B------:R-:W-:Y:S01]  /*1860*/  FADD.FTZ R92, R92, R135 ;  /* 0x000000875c5c7221 */ /* 0x000fe20000010000 */
[----:B------:R-:W-:Y:S01]  /*1870*/  FFMA.FTZ R76, R131, R135, R76 ;  /* 0x00000087834c7223 */ /* 0x000fe2000001004c */
[----:B------:R-:W-:Y:S01]  /*1880*/  PRMT R100, R107, 0x7632, R100 ;  /* 0x000076326b647816 */ /* 0x000fe20000000064 */
[-C--:B------:R-:W-:Y:S01]  /*1890*/  FMUL.FTZ R130, R130, R103.reuse ;  /* 0x0000006782827220 */ /* 0x080fe20000410000 */
[----:B------:R-:W-:Y:S01]  /*18a0*/  FADD.FTZ R88, R88, R103 ;  /* 0x0000006758587221 */ /* 0x000fe20000010000 */
[----:B------:R-:W-:Y:S01]  /*18b0*/  FFMA.FTZ R72, R127, R103, R72 ;  /* 0x000000677f487223 */ /* 0x000fe20000010048 */
[----:B------:R-:W-:Y:S01]  /*18c0*/  SHF.L.U32 R135, R0, 0x10, RZ ;  /* 0x0000001000877819 */ /* 0x000fe200000006ff */
[----:B------:R-:W-:Y:S01]  /*18d0*/  FMUL.FTZ R138, R138, UR31 ;  /* 0x0000001f8a8a7c20 */ /* 0x000fe20008410000 */
[----:B------:R-:W-:Y:S01]  /*18e0*/  SHF.L.U32 R102, R102, 0x10, RZ ;  /* 0x0000001066667819 */ /* 0x000fe200000006ff */
[----:B------:R-:W-:Y:S01]  /*18f0*/  FMUL.FTZ R133, R136, UR31 ;  /* 0x0000001f88857c20 */ /* 0x000fe20008410000 */
[----:B------:R-:W-:Y:S01]  /*1900*/  SHF.L.U32 R101, R132, 0x10, RZ ;  /* 0x0000001084657819 */ /* 0x000fe200000006ff */
[----:B------:R-:W-:Y:S01]  /*1910*/  FADD.FTZ R144, -R150, R137 ;  /* 0x0000008996907221 */ /* 0x000fe20000010100 */
[----:B------:R-:W-:Y:S01]  /*1920*/  SHF.L.U32 R107, R107, 0x10, RZ ;  /* 0x000000106b6b7819 */ /* 0x000fe200000006ff */
[-C--:B------:R-:W-:Y:S01]  /*1930*/  FMUL.FTZ R135, R135, R102.reuse ;  /* 0x0000006687877220 */ /* 0x080fe20000410000 */
[----:B------:R-:W-:Y:S01]  /*1940*/  SHF.L.U32 R103, R35, 0x10, RZ ;  /* 0x0000001023677819 */ /* 0x000fe200000006ff */
[----:B------:R-:W-:Y:S01]  /*1950*/  FADD.FTZ R89, R89, R102 ;  /* 0x0000006659597221 */ /* 0x000fe20000010000 */
[C---:B------:R-:W-:Y:S01]  /*1960*/  PRMT R104, R105.reuse, 0x7632, R104 ;  /* 0x0000763269687816 */ /* 0x040fe20000000068 */
[----:B------:R-:W-:Y:S01]  /*1970*/  FFMA.FTZ R73, R138, R102, R73 ;  /* 0x000000668a497223 */ /* 0x000fe20000010049 */
[----:B------:R-:W-:Y:S01]  /*1980*/  SHF.L.U32 R105, R105, 0x10, RZ ;  /* 0x0000001069697819 */ /* 0x000fe200000006ff */
[----:B------:R-:W-:Y:S01]  /*1990*/  FADD.FTZ R140, -R150, R101 ;  /* 0x00000065968c7221 */ /* 0x000fe20000010100 */
[----:B------:R-:W-:Y:S01]  /*19a0*/  SHF.L.U32 R132, R33, 0x10, RZ ;  /* 0x0000001021847819 */ /* 0x000fe200000006ff */
[----:B------:R-:W-:Y:S01]  /*19b0*/  FMUL.FTZ R136, R103, R107 ;  /* 0x0000006b67887220 */ /* 0x000fe20000410000 */
[----:B------:R-:W-:Y:S01]  /*19c0*/  FADD.FTZ R102, R155, R130 ;  /* 0x000000829b667221 */ /* 0x000fe20000010000 */
[----:B------:R-:W-:Y:S01]  /*19d0*/  FFMA.FTZ R103, R127, R130, R154 ;  /* 0x000000827f677223 */ /* 0x000fe2000001009a */
[----:B------:R-:W-:Y:S01]  /*19e0*/  FADD.FTZ R90, R90, R105 ;  /* 0x000000695a5a7221 */ /* 0x000fe20000010000 */
[-C--:B------:R-:W-:Y:S01]  /*19f0*/  FMUL.FTZ R132, R132, R105.reuse ;  /* 0x0000006984847220 */ /* 0x080fe20000410000 */
[----:B------:R-:W-:Y:S01]  /*1a00*/  FFMA.FTZ R74, R129, R105, R74 ;  /* 0x00000069814a7223 */ /* 0x000fe2000001004a */
[----:B------:R-:W-:Y:S01]  /*1a10*/  SHF.L.U32 R137, R2, 0x10, RZ ;  /* 0x0000001002897819 */ /* 0x000fe200000006ff */
[----:B------:R-:W-:Y:S01]  /*1a20*/  FMUL.FTZ R140, R140, UR31 ;  /* 0x0000001f8c8c7c20 */ /* 0x000fe20008410000 */
[----:B------:R-:W-:Y:S01]  /*1a30*/  SHF.L.U32 R104, R104, 0x10, RZ ;  /* 0x0000001068687819 */ /* 0x000fe200000006ff */
[----:B------:R-:W-:Y:S01]  /*1a40*/  FADD.FTZ R105, R102, R135 ;  /* 0x0000008766697221 */ /* 0x000fe20000010000 */
[----:B------:R-:W-:Y:S01]  /*1a50*/  PRMT R101, R106, 0x7632, R101 ;  /* 0x000076326a657816 */ /* 0x000fe20000000065 */
[----:B------:R-:W-:Y:S01]  /*1a60*/  FFMA.FTZ R102, R138, R135, R103 ;  /* 0x000000878a667223 */ /* 0x000fe20000010067 */
[----:B------:R-:W-:Y:S01]  /*1a70*/  SHF.L.U32 R150, R100, 0x10, RZ ;  /* 0x0000001064967819 */ /* 0x000fe200000006ff */
[-C--:B------:R-:W-:Y:S01]  /*1a80*/  FMUL.FTZ R137, R137, R104.reuse ;  /* 0x0000006889897220 */ /* 0x080fe20000410000 */
[----:B------:R-:W-:Y:S01]  /*1a90*/  FADD.FTZ R91, R91, R104 ;  /* 0x000000685b5b7221 */ /* 0x000fe20000010000 */
[----:B------:R-:W-:Y:S01]  /*1aa0*/  FFMA.FTZ R75, R140, R104, R75 ;  /* 0x000000688c4b7223 */ /* 0x000fe2000001004b */
[----:B------:R-:W-:Y:S01]  /*1ab0*/  SHF.L.U32 R106, R101, 0x10, RZ ;  /* 0x00000010656a7819 */ /* 0x000fe200000006ff */
[----:B------:R-:W-:Y:S01]  /*1ac0*/  FADD.FTZ R104, R105, R132 ;  /* 0x0000008469687221 */ /* 0x000fe20000010000 */
[----:B------:R-:W-:Y:S01]  /*1ad0*/  FFMA.FTZ R101, R129, R132, R102 ;  /* 0x0000008481657223 */ /* 0x000fe20000010066 */
[----:B------:R-:W-:Y:S01]  /*1ae0*/  FMUL.FTZ R142, R142, UR31 ;  /* 0x0000001f8e8e7c20 */ /* 0x000fe20008410000 */
[----:B------:R-:W-:Y:S01]  /*1af0*/  FMUL.FTZ R141, R141, R150 ;  /* 0x000000968d8d7220 */ /* 0x000fe20000410000 */
[----:B------:R-:W-:Y:S01]  /*1b00*/  FADD.FTZ R103, R104, R137 ;  /* 0x0000008968677221 */ /* 0x000fe20000010000 */
[----:B------:R-:W-:Y:S01]  /*1b10*/  FFMA.FTZ R100, R140, R137, R101 ;  /* 0x000000898c647223 */ /* 0x000fe20000010065 */
[----:B------:R-:W-:Y:S01]  /*1b20*/  FMUL.FTZ R139, R139, R106 ;  /* 0x0000006a8b8b7220 */ /* 0x000fe20000410000 */
[----:B------:R-:W-:Y:S01]  /*1b30*/  FMUL.FTZ R144, R144, UR31 ;  /* 0x0000001f90907c20 */ /* 0x000fe20008410000 */
[----:B------:R-:W-:Y:S01]  /*1b40*/  FADD.FTZ R102, R103, R134 ;  /* 0x0000008667667221 */ /* 0x000fe20000010000 */
[----:B------:R-:W-:Y:S01]  /*1b50*/  FFMA.FTZ R100, R131, R134, R100 ;  /* 0x0000008683647223 */ /* 0x000fe20000010064 */
[----:B------:R-:W-:Y:S01]  /*1b60*/  FADD.FTZ R94, R94, R107 ;  /* 0x0000006b5e5e7221 */ /* 0x000fe20000010000 */
[----:B------:R-:W-:Y:S01]  /*1b70*/  FFMA.FTZ R78, R133, R107, R78 ;  /* 0x0000006b854e7223 */ /* 0x000fe2000001004e */
[----:B------:R-:W-:Y:S01]  /*1b80*/  FADD.FTZ R101, R102, R139 ;  /* 0x0000008b66657221 */ /* 0x000fe20000010000 */
[C---:B------:R-:W-:Y:S01]  /*1b90*/  FFMA.FTZ R100, R142.reuse, R139, R100 ;  /* 0x0000008b8e647223 */ /* 0x040fe20000010064 */
[----:B------:R-:W-:Y:S01]  /*1ba0*/  FADD.FTZ R93, R93, R106 ;  /* 0x0000006a5d5d7221 */ /* 0x000fe20000010000 */
[----:B------:R-:W-:Y:S01]  /*1bb0*/  FFMA.FTZ R77, R142, R106, R77 ;  /* 0x0000006a8e4d7223 */ /* 0x000fe2000001004d */
[----:B------:R-:W-:Y:S01]  /*1bc0*/  FADD.FTZ R102, R101, R136 ;  /* 0x0000008865667221 */ /* 0x000fe20000010000 */
[----:B------:R-:W-:Y:S01]  /*1bd0*/  FFMA.FTZ R100, R133, R136, R100 ;  /* 0x0000008885647223 */ /* 0x000fe20000010064 */
[----:B------:R-:W-:Y:S01]  /*1be0*/  FADD.FTZ R95, R95, R150 ;  /* 0x000000965f5f7221 */ /* 0x000fe20000010000 */
[----:B------:R-:W-:Y:S01]  /*1bf0*/  FFMA.FTZ R79, R144, R150, R79 ;  /* 0x00000096904f7223 */ /* 0x000fe2000001004f */
[----:B------:R-:W-:Y:S01]  /*1c00*/  FADD.FTZ R155, R102, R141 ;  /* 0x0000008d669b7221 */ /* 0x000fe20000010000 */
[----:B------:R-:W-:Y:S01]  /*1c10*/  FFMA.FTZ R154, R144, R141, R100 ;  /* 0x0000008d909a7223 */ /* 0x000fe20000010064 */
[----:B------:R-:W-:Y:S06]  /*1c20*/  BRA `(.L_x_49) ;  /* 0x00000000005c7947 */ /* 0x000fec0003800000 */
.L_x_44:
[----:B-1----:R-:W-:Y:S02]  /*1c30*/  UIMAD UR7, UR26, UR6, URZ ;  /* 0x000000061a0772a4 */ /* 0x002fe4000f8e02ff */
[----:B------:R-:W-:Y:S02]  /*1c40*/  UISETP.NE.U32.AND UP0, UPT, UR20, URZ, UPT ;  /* 0x000000ff1400728c */ /* 0x000fe4000bf05070 */
[----:B------:R-:W-:Y:S02]  /*1c50*/  USHF.R.S32.HI UR8, URZ, 0x1f, UR7 ;  /* 0x0000001fff087899 */ /* 0x000fe40008011407 */
[----:B------:R-:W-:Y:S02]  /*1c60*/  UISETP.NE.AND.EX UP0, UPT, UR21, URZ, UPT, UP0 ;  /* 0x000000ff1500728c */ /* 0x000fe4000bf05300 */
[----:B------:R-:W-:-:S06]  /*1c70*/  ULEA.HI UR8, UR8, UR7, URZ, 0x3 ;  /* 0x0000000708087291 */ /* 0x000fcc000f8f18ff */
[----:B------:R-:W-:-:S04]  /*1c80*/  MOV R14, UR8 ;  /* 0x00000008000e7c02 */ /* 0x000fc80008000f00 */
[----:B------:R-:W-:Y:S01]  /*1c90*/  LEA.HI.SX32 R14, R14, R153, 0x1d ;  /* 0x000000990e0e7211 */ /* 0x000fe200078feaff */
[----:B------:R-:W-:Y:S06]  /*1ca0*/  BRA.U !UP0, `(.L_x_49) ;  /* 0x00000001083c7547 */ /* 0x000fec000b800000 */
[C---:B------:R-:W-:Y:S02]  /*1cb0*/  ISETP.GE.U32.AND P0, PT, R13.reuse, 0x80, PT ;  /* 0x000000800d00780c */ /* 0x040fe40003f06070 */
[C---:B------:R-:W-:Y:S02]  /*1cc0*/  ISETP.GE.U32.AND P1, PT, R13.reuse, 0x100, PT ;  /* 0x000001000d00780c */ /* 0x040fe40003f26070 */
[----:B------:R-:W-:Y:S02]  /*1cd0*/  ISETP.GE.U32.AND P2, PT, R13, 0x180, PT ;  /* 0x000001800d00780c */ /* 0x000fe40003f46070 */
[----:B------:R-:W-:-:S07]  /*1ce0*/  MOV R107, R14 ;  /* 0x0000000e006b7202 */ /* 0x000fce0000000f00 */
[----:B------:R-:W0:Y:S08]  /*1cf0*/  @P0 LDC.64 R104, c[0x0][0x438] ;  /* 0x00010e00ff680b82 */ /* 0x000e300000000a00 */
[----:B------:R-:W1:Y:S08]  /*1d00*/  @P1 LDC.64 R102, c[0x0][0x438] ;  /* 0x00010e00ff661b82 */ /* 0x000e700000000a00 */
[----:B------:R-:W2:Y:S01]  /*1d10*/  @P2 LDC.64 R100, c[0x0][0x438] ;  /* 0x00010e00ff642b82 */ /* 0x000ea20000000a00 */
[C---:B0-----:R-:W-:Y:S01]  /*1d20*/  @P0 IMAD.WIDE.U32 R104, R107.reuse, 0x10, R104 ;  /* 0x000000106b680825 */ /* 0x041fe200078e0068 */
[----:B------:R-:W-:-:S04]  /*1d30*/  @P0 IADD3 R107, PT, PT, R107, 0x80, RZ ;  /* 0x000000806b6b0810 */ /* 0x000fc80007ffe0ff */
[----:B------:R0:W5:Y:S01]  /*1d40*/  @P0 LDG.E.128 R80, desc[UR16][R104.64] ;  /* 0x0000001068500981 */ /* 0x000162000c1e1d00 */
[C---:B-1----:R-:W-:Y:S01]  /*1d50*/  @P1 IMAD.WIDE.U32 R102, R107.reuse, 0x10, R102 ;  /* 0x000000106b661825 */ /* 0x042fe200078e0066 */
[----:B------:R-:W-:-:S04]  /*1d60*/  @P1 IADD3 R107, PT, PT, R107, 0x80, RZ ;  /* 0x000000806b6b1810 */ /* 0x000fc80007ffe0ff */
[----:B------:R0:W5:Y:S01]  /*1d70*/  @P1 LDG.E.128 R84, desc[UR16][R102.64] ;  /* 0x0000001066541981 */ /* 0x000162000c1e1d00 */
[----:B--2---:R-:W-:-:S05]  /*1d80*/  @P2 IMAD.WIDE.U32 R100, R107, 0x10, R100 ;  /* 0x000000106b642825 */ /* 0x004fca00078e0064 */
[----:B------:R0:W5:Y:S02]  /*1d90*/  @P2 LDG.E.128 R20, desc[UR16][R100.64] ;  /* 0x0000001064142981 */ /* 0x000164000c1e1d00 */
.L_x_49:
[----:B----4-:R-:W-:Y:S05]  /*1da0*/  BSYNC.RECONVERGENT B0 ;  /* 0x0000000000007941 */ /* 0x010fea0003800200 */
.L_x_43:
[----:B0-----:R-:W0:Y:S01]  /*1db0*/  SHFL.DOWN PT, R100, R155, 0x10, 0x1f ;  /* 0x0a001f009b647f89 */ /* 0x001e2200000e0000 */
[----:B------:R-:W-:Y:S03]  /*1dc0*/  BSSY.RECONVERGENT B0, `(.L_x_50) ;  /* 0x000001f000007945 */ /* 0x000fe60003800200 */
[----:B------:R-:W1:Y:S01]  /*1dd0*/  SHFL.DOWN PT, R101, R154, 0x10, 0x1f ;  /* 0x0a001f009a657f89 */ /* 0x000e6200000e0000 */
[----:B------:R-:W2:Y:S01]  /*1de0*/  S2R R153, SR_TID.X ;  /* 0x0000000000997919 */ /* 0x000ea20000002100 */
[----:B0-----:R-:W-:Y:S01]  /*1df0*/  FADD.FTZ R100, R100, R155 ;  /* 0x0000009b64647221 */ /* 0x001fe20000010000 */
[----:B-1----:R-:W-:-:S04]  /*1e00*/  FADD.FTZ R101, R101, R154 ;  /* 0x0000009a65657221 */ /* 0x002fc80000010000 */
[----:B------:R-:W0:Y:S04]  /*1e10*/  SHFL.DOWN PT, R103, R100, 0x8, 0x1f ;  /* 0x09001f0064677f89 */ /* 0x000e2800000e0000 */
[----:B------:R-:W1:Y:S01]  /*1e20*/  SHFL.DOWN PT, R102, R101, 0x8, 0x1f ;  /* 0x09001f0065667f89 */ /* 0x000e6200000e0000 */
[----:B--2---:R-:W-:Y:S01]  /*1e30*/  LOP3.LUT P0, RZ, R153, 0x1f, RZ, 0xc0, !PT ;  /* 0x0000001f99ff7812 */ /* 0x004fe2000780c0ff */
        /* <DEDUP_REMOVED lines=23> */
.L_x_51:
[----:B------:R-:W-:Y:S05]  /*1fb0*/  BSYNC.RECONVERGENT B0 ;  /* 0x0000000000007941 */ /* 0x000fea0003800200 */
.L_x_50:
[----:B------:R-:W1:Y:S08]  /*1fc0*/  S2UR UR8, SR_CgaCtaId ;  /* 0x00000000000879c3 */ /* 0x000e700000008800 */
[----:B------:R-:W-:Y:S01]  /*1fd0*/  BAR.SYNC.DEFER_BLOCKING 0x0 ;  /* 0x0000000000007b1d */ /* 0x000fe20000010000 */
[----:B------:R-:W-:Y:S01]  /*1fe0*/  UISETP.GE.AND UP3, UPT, UR11, 0x1, UPT ;  /* 0x000000010b00788c */ /* 0x000fe2000bf66270 */
[----:B------:R-:W-:-:S02]  /*1ff0*/  ISETP.GE.U32.AND P1, PT, R13, 0x80, PT ;  /* 0x000000800d00780c */ /* 0x000fc40003f26070 */
[----:B------:R-:W-:Y:S02]  /*2000*/  ISETP.NE.AND P0, PT, RZ, UR28, PT ;  /* 0x0000001cff007c0c */ /* 0x000fe4000bf05270 */
[----:B------:R-:W-:Y:S01]  /*2010*/  UMOV UR7, 0x400 ;  /* 0x0000040000077882 */ /* 0x000fe20000000000 */
[----:B------:R-:W-:Y:S01]  /*2020*/  PLOP3.LUT P2, PT, PT, PT, UP3, 0x80, 0x8 ;  /* 0x000000000008781c */ /* 0x000fe20003f4f038 */
[----:B------:R-:W-:Y:S01]  /*2030*/  BSSY.RECONVERGENT B0, `(.L_x_52) ;  /* 0x000014e000007945 */ /* 0x000fe20003800200 */
[----:B-----5:R-:W-:Y:S02]  /*2040*/  PRMT R150, R20, 0x7632, R150 ;  /* 0x0000763214967816 */ /* 0x020fe40000000096 */
[----:B------:R-:W-:Y:S01]  /*2050*/  PRMT R152, R81, 0x7632, R152 ;  /* 0x0000763251987816 */ /* 0x000fe20000000098 */
[----:B-1----:R-:W-:-:S04]  /*2060*/  ULEA UR7, UR8, UR7, 0x18 ;  /* 0x0000000708077291 */ /* 0x002fc8000f8ec0ff */
[----:B------:R-:W-:Y:S02]  /*2070*/  UIADD3 UR8, UPT, UPT, UR7, 0x3020, URZ ;  /* 0x0000302007087890 */ /* 0x000fe4000fffe0ff */
[----:B------:R-:W-:-:S09]  /*2080*/  @!UP1 UIADD3 UR8, UPT, UPT, UR7, 0x3000, URZ ;  /* 0x0000300007089890 */ /* 0x000fd2000fffe0ff */
[----:B0-----:R-:W0:Y:S01]  /*2090*/  LDS.128 R100, [UR8] ;  /* 0x00000008ff647984 */ /* 0x001e220008000c00 */
[----:B------:R-:W-:Y:S02]  /*20a0*/  UIADD3 UR8, UPT, UPT, UR7, 0x3030, URZ ;  /* 0x0000303007087890 */ /* 0x000fe4000fffe0ff */
[----:B------:R-:W-:Y:S02]  /*20b0*/  @!UP1 UIADD3 UR8, UPT, UPT, UR7, 0x3010, URZ ;  /* 0x0000301007089890 */ /* 0x000fe4000fffe0ff */
[----:B------:R-:W-:-:S04]  /*20c0*/  @UP3 UIADD3 UR7, UPT, UPT, UR11, -0x1, URZ ;  /* 0xffffffff0b073890 */ /* 0x000fc8000fffe0ff */
[----:B------:R-:W-:-:S03]  /*20d0*/  @UP3 UIMAD UR7, UR7, UR6, URZ ;  /* 0x00000006070732a4 */ /* 0x000fc6000f8e02ff */
[----:B------:R-:W1:Y:S01]  /*20e0*/  LDS.128 R104, [UR8] ;  /* 0x00000008ff687984 */ /* 0x000e620008000c00 */
[----:B------:R-:W-:-:S04]  /*20f0*/  @UP3 USHF.R.S32.HI UR8, URZ, 0x1f, UR7 ;  /* 0x0000001fff083899 */ /* 0x000fc80008011407 */
[----:B------:R-:W-:Y:S01]  /*2100*/  @UP3 ULEA.HI UR8, UR8, UR7, URZ, 0x3 ;  /* 0x0000000708083291 */ /* 0x000fe2000f8f18ff */
[----:B0-----:R-:W-:Y:S01]  /*2110*/  FADD.FTZ R155, RZ, R100 ;  /* 0x00000064ff9b7221 */ /* 0x001fe20000010000 */
[--C-:B------:R-:W-:Y:S01]  /*2120*/  FADD.FTZ R100, RZ, R101.reuse ;  /* 0x00000065ff647221 */ /* 0x100fe20000010000 */
[----:B------:R-:W-:Y:S02]  /*2130*/  PRMT R101, R82, 0x7632, R101 ;  /* 0x0000763252657816 */ /* 0x000fe40000000065 */
[----:B------:R-:W-:Y:S01]  /*2140*/  FADD.FTZ R155, R102, R155 ;  /* 0x0000009b669b7221 */ /* 0x000fe20000010000 */
[----:B------:R-:W-:Y:S01]  /*2150*/  FADD.FTZ R100, R103, R100 ;  /* 0x0000006467647221 */ /* 0x000fe20000010000 */
[----:B------:R-:W-:-:S03]  /*2160*/  MOV R102, UR8 ;  /* 0x0000000800667c02 */ /* 0x000fc60008000f00 */
[----:B-1----:R-:W-:Y:S01]  /*2170*/  FADD.FTZ R100, R100, R105 ;  /* 0x0000006964647221 */ /* 0x002fe20000010000 */
[----:B------:R-:W-:Y:S01]  /*2180*/  FADD.FTZ R155, R155, R104 ;  /* 0x000000689b9b7221 */ /* 0x000fe20000010000 */
[----:B------:R-:W-:Y:S01]  /*2190*/  HFMA2 R104, -RZ, RZ, 0, 0 ;  /* 0x00000000ff687431 */ /* 0x000fe200000001ff */
[----:B------:R-:W-:Y:S01]  /*21a0*/  @P2 LEA.HI.SX32 R104, R102, R153, 0x1d ;  /* 0x0000009966682211 */ /* 0x000fe200078feaff */
[----:B------:R-:W-:Y:S01]  /*21b0*/  FADD.FTZ R100, R107, R100 ;  /* 0x000000646b647221 */ /* 0x000fe20000010000 */
[----:B------:R-:W-:Y:S01]  /*21c0*/  FADD.FTZ R105, R106, R155 ;  /* 0x0000009b6a697221 */ /* 0x000fe20000010000 */
[----:B------:R-:W-:Y:S02]  /*21d0*/  PRMT R106, R22, 0x7632, R106 ;  /* 0x00007632166a7816 */ /* 0x000fe4000000006a */
[----:B------:R-:W-:Y:S01]  /*21e0*/  FMUL.FTZ R100, R100, UR29 ;  /* 0x0000001d64647c20 */ /* 0x000fe20008410000 */
[----:B------:R-:W-:Y:S01]  /*21f0*/  FMUL.FTZ R105, R105, UR29 ;  /* 0x0000001d69697c20 */ /* 0x000fe20008410000 */
[----:B------:R-:W-:-:S02]  /*2200*/  PRMT R107, R21, 0x7632, R107 ;  /* 0x00007632156b7816 */ /* 0x000fc4000000006b */
[----:B------:R-:W-:Y:S02]  /*2210*/  PRMT R102, R80, 0x7632, R102 ;  /* 0x0000763250667816 */ /* 0x000fe40000000066 */
[----:B------:R-:W-:Y:S02]  /*2220*/  R2UR UR7, R100 ;  /* 0x00000000640772ca */ /* 0x000fe400000e0000 */
[----:B------:R-:W-:Y:S02]  /*2230*/  PRMT R100, R83, 0x7632, R100 ;  /* 0x0000763253647816 */ /* 0x000fe40000000064 */
[----:B------:R-:W-:Y:S01]  /*2240*/  FSEL R105, R105, RZ, !P0 ;  /* 0x000000ff69697208 */ /* 0x000fe20004000000 */
[----:B------:R-:W-:Y:S10]  /*2250*/  @!P1 BRA `(.L_x_53) ;  /* 0x0000001000ac9947 */ /* 0x000ff40003800000 */
[----:B------:R-:W-:-:S04]  /*2260*/  UISETP.NE.U32.AND UP0, UPT, UR20, URZ, UPT ;  /* 0x000000ff1400728c */ /* 0x000fc8000bf05070 */
[----:B------:R-:W-:-:S09]  /*2270*/  UISETP.NE.AND.EX UP0, UPT, UR21, URZ, UPT, UP0 ;  /* 0x000000ff1500728c */ /* 0x000fd2000bf05300 */
[----:B------:R-:W-:Y:S05]  /*2280*/  BRA.U UP0, `(.L_x_54) ;  /* 0x0000000900487547 */ /* 0x000fea000b800000 */
[----:B------:R-:W-:-:S04]  /*2290*/  UISETP.NE.U32.AND UP0, UPT, UR4, URZ, UPT ;  /* 0x000000ff0400728c */ /* 0x000fc8000bf05070 */
[----:B------:R-:W-:-:S09]  /*22a0*/  UISETP.NE.AND.EX UP0, UPT, UR5, URZ, UPT, UP0 ;  /* 0x000000ff0500728c */ /* 0x000fd2000bf05300 */
[----:B------:R-:W-:Y:S05]  /*22b0*/  BRA.U UP0, `(.L_x_55) ;  /* 0x0000000500247547 */ /* 0x000fea000b800000 */
[----:B------:R-:W-:Y:S05]  /*22c0*/  BRA.U !UP3, `(.L_x_56) ;  /* 0x000000010b207547 */ /* 0x000fea000b800000 */
[----:B------:R-:W-:Y:S01]  /*22d0*/  FFMA.FTZ R100, R151, UR7, R105 ;  /* 0x0000000797647c23 */ /* 0x000fe20008010069 */
[----:B------:R-:W-:-:S03]  /*22e0*/  ISETP.LT.AND P0, PT, RZ, UR30, PT ;  /* 0x0000001eff007c0c */ /* 0x000fc6000bf01270 */
[----:B------:R-:W-:-:S04]  /*22f0*/  FADD.FTZ R100, R149, -R100 ;  /* 0x8000006495647221 */ /* 0x000fc80000010000 */
[----:B------:R-:W-:-:S05]  /*2300*/  FMUL.FTZ R100, R100, UR31 ;  /* 0x0000001f64647c20 */ /* 0x000fca0008410000 */
[----:B------:R-:W-:-:S05]  /*2310*/  FSEL R100, R100, RZ, P0 ;  /* 0x000000ff64647208 */ /* 0x000fca0000000000 */
[----:B------:R-:W-:-:S05]  /*2320*/  FMUL.FTZ R100, R100, UR27 ;  /* 0x0000001b64647c20 */ /* 0x000fca0008410000 */
[----:B------:R-:W-:-:S04]  /*2330*/  F2FP.BF16.F32.PACK_AB R100, RZ, R100 ;  /* 0x00000064ff64723e */ /* 0x000fc800000010ff */
[----:B------:R-:W-:-:S07]  /*2340*/  PRMT R96, R100, 0x7610, R96 ;  /* 0x0000761064607816 */ /* 0x000fce0000000060 */
.L_x_56:
        /* <DEDUP_REMOVED lines=9> */
.L_x_57:
        /* <DEDUP_REMOVED lines=9> */
.L_x_58:
        /* <DEDUP_REMOVED lines=9> */
.L_x_59:
        /* <DEDUP_REMOVED lines=9> */
.L_x_60:
        /* <DEDUP_REMOVED lines=9> */
.L_x_61:
        /* <DEDUP_REMOVED lines=9> */
.L_x_62:
        /* <DEDUP_REMOVED lines=8> */
[----:B------:R-:W-:Y:S01]  /*2730*/  PRMT R99, R99, 0x5410, R100 ;  /* 0x0000541063637816 */ /* 0x000fe20000000064 */
[----:B------:R-:W-:Y:S06]  /*2740*/  BRA `(.L_x_63) ;  /* 0x0000000c00447947 */ /* 0x000fec0003800000 */
.L_x_55:
[--C-:B------:R-:W-:Y:S01]  /*2750*/  FFMA.FTZ R52, R151, UR7, R105.reuse ;  /* 0x0000000797347c23 */ /* 0x100fe20008010069 */
[--C-:B------:R-:W-:Y:S01]  /*2760*/  FFMA.FTZ R54, R148, UR7, R105.reuse ;  /* 0x0000000794367c23 */ /* 0x100fe20008010069 */
[----:B------:R-:W0:Y:S01]  /*2770*/  @UP3 LDCU UR8, c[0x0][0x40c] ;  /* 0x00008180ff0837ac */ /* 0x000e220008000800 */
[--C-:B------:R-:W-:Y:S01]  /*2780*/  FFMA.FTZ R55, R146, UR7, R105.reuse ;  /* 0x0000000792377c23 */ /* 0x100fe20008010069 */
[----:B------:R-:W-:Y:S01]  /*2790*/  FADD.FTZ R52, R149, -R52 ;  /* 0x8000003495347221 */ /* 0x000fe20000010000 */
[----:B------:R-:W-:Y:S01]  /*27a0*/  FADD.FTZ R53, R147, -R54 ;  /* 0x8000003693357221 */ /* 0x000fe20000010000 */
[----:B------:R-:W1:Y:S01]  /*27b0*/  @UP3 LDCU UR9, c[0x0][0x40c] ;  /* 0x00008180ff0937ac */ /* 0x000e620008000800 */
[----:B------:R-:W-:Y:S01]  /*27c0*/  FFMA.FTZ R54, R145, UR7, R105 ;  /* 0x0000000791367c23 */ /* 0x000fe20008010069 */
[----:B------:R-:W-:Y:S01]  /*27d0*/  FMUL.FTZ R52, R52, UR31 ;  /* 0x0000001f34347c20 */ /* 0x000fe20008410000 */
[----:B------:R-:W-:Y:S01]  /*27e0*/  ISETP.LT.AND P0, PT, RZ, UR30, PT ;  /* 0x0000001eff007c0c */ /* 0x000fe2000bf01270 */
[----:B------:R-:W2:Y:S01]  /*27f0*/  @UP3 LDCU UR10, c[0x0][0x40c] ;  /* 0x00008180ff0a37ac */ /* 0x000ea20008000800 */
[----:B------:R-:W-:Y:S01]  /*2800*/  FADD.FTZ R54, R143, -R54 ;  /* 0x800000368f367221 */ /* 0x000fe20000010000 */
[----:B------:R-:W-:Y:S01]  /*2810*/  FADD.FTZ R55, R18, -R55 ;  /* 0x8000003712377221 */ /* 0x000fe20000010000 */
[----:B------:R-:W-:Y:S01]  /*2820*/  FMUL.FTZ R53, R53, UR31 ;  /* 0x0000001f35357c20 */ /* 0x000fe20008410000 */
[----:B------:R-:W3:Y:S01]  /*2830*/  @UP3 LDCU UR11, c[0x0][0x40c] ;  /* 0x00008180ff0b37ac */ /* 0x000ee20008000800 */
[----:B------:R-:W-:Y:S01]  /*2840*/  FSEL R101, R52, RZ, P0 ;  /* 0x000000ff34657208 */ /* 0x000fe20000000000 */
[----:B------:R-:W-:Y:S01]  /*2850*/  FMUL.FTZ R54, R54, UR31 ;  /* 0x0000001f36367c20 */ /* 0x000fe20008410000 */
[----:B------:R-:W-:Y:S01]  /*2860*/  FMUL.FTZ R52, R55, UR31 ;  /* 0x0000001f37347c20 */ /* 0x000fe20008410000 */
[----:B------:R-:W-:Y:S01]  /*2870*/  FSEL R102, R53, RZ, P0 ;  /* 0x000000ff35667208 */ /* 0x000fe20000000000 */
[--C-:B------:R-:W-:Y:S01]  /*2880*/  FFMA.FTZ R103, R19, UR7, R105.reuse ;  /* 0x0000000713677c23 */ /* 0x100fe20008010069 */
[----:B0-----:R-:W-:Y:S01]  /*2890*/  @P2 FMUL.FTZ R100, R101, UR8 ;  /* 0x0000000865642c20 */ /* 0x001fe20008410000 */
[----:B------:R-:W-:Y:S01]  /*28a0*/  FSEL R53, R54, RZ, P0 ;  /* 0x000000ff36357208 */ /* 0x000fe20000000000 */
[----:B------:R-:W0:Y:S01]  /*28b0*/  @UP3 LDCU UR8, c[0x0][0x40c] ;  /* 0x00008180ff0837ac */ /* 0x000e220008000800 */
[----:B------:R-:W-:Y:S01]  /*28c0*/  FSEL R54, R52, RZ, P0 ;  /* 0x000000ff34367208 */ /* 0x000fe20000000000 */
[C---:B-1----:R-:W-:Y:S01]  /*28d0*/  @P2 FMUL.FTZ R55, R102.reuse, UR9 ;  /* 0x0000000966372c20 */ /* 0x042fe20008410000 */
[----:B------:R-:W-:Y:S01]  /*28e0*/  F2FP.BF16.F32.PACK_AB R52, R102, R101 ;  /* 0x000000656634723e */ /* 0x000fe200000010ff */
[----:B------:R-:W-:Y:S01]  /*28f0*/  FFMA.FTZ R155, R110, UR7, R105 ;  /* 0x000000076e9b7c23 */ /* 0x000fe20008010069 */
[----:B------:R-:W1:Y:S01]  /*2900*/  @UP3 LDCU UR9, c[0x0][0x40c] ;  /* 0x00008180ff0937ac */ /* 0x000e620008000800 */
[----:B--2---:R-:W-:Y:S01]  /*2910*/  @P2 FMUL.FTZ R101, R53, UR10 ;  /* 0x0000000a35652c20 */ /* 0x004fe20008410000 */
[C---:B------:R-:W-:Y:S01]  /*2920*/  F2FP.BF16.F32.PACK_AB R53, R54.reuse, R53 ;  /* 0x000000353635723e */ /* 0x040fe200000010ff */
[----:B------:R-:W2:Y:S01]  /*2930*/  @UP3 LDCU UR10, c[0x0][0x40c] ;  /* 0x00008180ff0a37ac */ /* 0x000ea20008000800 */
[----:B---3--:R-:W-:Y:S01]  /*2940*/  @P2 FMUL.FTZ R102, R54, UR11 ;  /* 0x0000000b36662c20 */ /* 0x008fe20008410000 */
[----:B------:R-:W-:Y:S01]  /*2950*/  FADD.FTZ R54, R16, -R103 ;  /* 0x8000006710367221 */ /* 0x000fe20000010000 */
[----:B------:R-:W-:Y:S01]  /*2960*/  FADD.FTZ R103, R108, -R155 ;  /* 0x8000009b6c677221 */ /* 0x000fe20000010000 */
[----:B------:R-:W-:-:S02]  /*2970*/  @P2 F2FP.BF16.F32.PACK_AB R100, RZ, R100 ;  /* 0x00000064ff64223e */ /* 0x000fc400000010ff */
[----:B------:R-:W-:Y:S01]  /*2980*/  FMUL.FTZ R54, R54, UR31 ;  /* 0x0000001f36367c20 */ /* 0x000fe20008410000 */
[----:B------:R-:W-:Y:S01]  /*2990*/  FMUL.FTZ R103, R103, UR31 ;  /* 0x0000001f67677c20 */ /* 0x000fe20008410000 */
[----:B------:R-:W-:Y:S02]  /*29a0*/  @P2 F2FP.BF16.F32.PACK_AB R101, RZ, R101 ;  /* 0x00000065ff65223e */ /* 0x000fe400000010ff */
[----:B------:R-:W-:Y:S02]  /*29b0*/  @P2 F2FP.BF16.F32.PACK_AB R55, RZ, R55 ;  /* 0x00000037ff37223e */ /* 0x000fe400000010ff */
[----:B------:R-:W-:Y:S01]  /*29c0*/  FSEL R155, R54, RZ, P0 ;  /* 0x000000ff369b7208 */ /* 0x000fe20000000000 */
[----:B------:R-:W-:Y:S01]  /*29d0*/  FFMA.FTZ R54, R17, UR7, R105 ;  /* 0x0000000711367c23 */ /* 0x000fe20008010069 */
[----:B------:R-:W-:Y:S02]  /*29e0*/  FSEL R156, R103, RZ, P0 ;  /* 0x000000ff679c7208 */ /* 0x000fe40000000000 */
[----:B------:R-:W-:Y:S01]  /*29f0*/  @P2 PRMT R96, R100, 0x7610, R96 ;  /* 0x0000761064602816 */ /* 0x000fe20000000060 */
[----:B------:R-:W-:Y:S01]  /*2a00*/  FADD.FTZ R103, R15, -R54 ;  /* 0x800000360f677221 */ /* 0x000fe20000010000 */
[----:B0-----:R-:W-:Y:S01]  /*2a10*/  @P2 FMUL.FTZ R54, R155, UR8 ;  /* 0x000000089b362c20 */ /* 0x001fe20008410000 */
[----:B-1----:R-:W-:Y:S01]  /*2a20*/  @P2 FMUL.FTZ R152, R156, UR9 ;  /* 0x000000099c982c20 */ /* 0x002fe20008410000 */
[----:B------:R-:W-:Y:S01]  /*2a30*/  @P2 F2FP.BF16.F32.PACK_AB R102, RZ, R102 ;  /* 0x00000066ff66223e */ /* 0x000fe200000010ff */
[----:B------:R-:W-:Y:S01]  /*2a40*/  FMUL.FTZ R154, R103, UR31 ;  /* 0x0000001f679a7c20 */ /* 0x000fe20008410000 */
[----:B------:R-:W-:-:S02]  /*2a50*/  @P2 PRMT R97, R101, 0x7610, R97 ;  /* 0x0000761065612816 */ /* 0x000fc40000000061 */
[----:B------:R-:W-:Y:S02]  /*2a60*/  @P2 F2FP.BF16.F32.PACK_AB R103, RZ, R54 ;  /* 0x00000036ff67223e */ /* 0x000fe400000010ff */
[----:B------:R-:W-:Y:S02]  /*2a70*/  F2FP.BF16.F32.PACK_AB R54, R156, R155 ;  /* 0x0000009b9c36723e */ /* 0x000fe400000010ff */
[----:B------:R-:W-:Y:S01]  /*2a80*/  FSEL R156, R154, RZ, P0 ;  /* 0x000000ff9a9c7208 */ /* 0x000fe20000000000 */
[----:B------:R-:W-:Y:S01]  /*2a90*/  FFMA.FTZ R154, R112, UR7, R105 ;  /* 0x00000007709a7c23 */ /* 0x000fe20008010069 */
[----:B------:R-:W-:Y:S02]  /*2aa0*/  @P2 F2FP.BF16.F32.PACK_AB R152, RZ, R152 ;  /* 0x00000098ff98223e */ /* 0x000fe400000010ff */
[----:B------:R-:W-:Y:S01]  /*2ab0*/  @P2 PRMT R98, R103, 0x7610, R98 ;  /* 0x0000761067622816 */ /* 0x000fe20000000062 */
[----:B------:R-:W-:Y:S01]  /*2ac0*/  FADD.FTZ R155, R109, -R154 ;  /* 0x8000009a6d9b7221 */ /* 0x000fe20000010000 */
[----:B--2---:R-:W-:Y:S01]  /*2ad0*/  @P2 FMUL.FTZ R154, R156, UR10 ;  /* 0x0000000a9c9a2c20 */ /* 0x004fe20008410000 */
[----:B------:R-:W-:-:S02]  /*2ae0*/  @P2 PRMT R96, R96, 0x5410, R55 ;  /* 0x0000541060602816 */ /* 0x000fc40000000037 */
[----:B------:R-:W-:Y:S01]  /*2af0*/  FMUL.FTZ R155, R155, UR31 ;  /* 0x0000001f9b9b7c20 */ /* 0x000fe20008410000 */
[----:B------:R-:W-:Y:S02]  /*2b00*/  @P2 PRMT R97, R97, 0x5410, R102 ;  /* 0x0000541061612816 */ /* 0x000fe40000000066 */
[----:B------:R-:W-:Y:S02]  /*2b10*/  @P2 F2FP.BF16.F32.PACK_AB R154, RZ, R154 ;  /* 0x0000009aff9a223e */ /* 0x000fe400000010ff */
[----:B------:R-:W-:Y:S02]  /*2b20*/  FSEL R155, R155, RZ, P0 ;  /* 0x000000ff9b9b7208 */ /* 0x000fe40000000000 */
[----:B------:R-:W-:Y:S02]  /*2b30*/  @P2 PRMT R99, R154, 0x7610, R99 ;  /* 0x000076109a632816 */ /* 0x000fe40000000063 */
[----:B------:R-:W-:Y:S02]  /*2b40*/  F2FP.BF16.F32.PACK_AB R55, R155, R156 ;  /* 0x0000009c9b37723e */ /* 0x000fe400000010ff */
[----:B------:R-:W-:Y:S01]  /*2b50*/  @P2 PRMT R98, R98, 0x5410, R152 ;  /* 0x0000541062622816 */ /* 0x000fe20000000098 */
[----:B------:R-:W-:Y:S06]  /*2b60*/  BRA.U !UP3, `(.L_x_63) ;  /* 0x000000090b3c7547 */ /* 0x000fec000b800000 */
[----:B------:R-:W-:-:S05]  /*2b70*/  FMUL.FTZ R100, R155, UR27 ;  /* 0x0000001b9b647c20 */ /* 0x000fca0008410000 */
[----:B------:R-:W-:-:S04]  /*2b80*/  F2FP.BF16.F32.PACK_AB R100, RZ, R100 ;  /* 0x00000064ff64723e */ /* 0x000fc800000010ff */
[----:B------:R-:W-:Y:S01]  /*2b90*/  PRMT R99, R99, 0x5410, R100 ;  /* 0x0000541063637816 */ /* 0x000fe20000000064 */
[----:B------:R-:W-:Y:S06]  /*2ba0*/  BRA `(.L_x_63) ;  /* 0x00000008002c7947 */ /* 0x000fec0003800000 */
.L_x_54:
[----:B------:R-:W-:-:S04]  /*2bb0*/  UISETP.NE.U32.AND UP0, UPT, UR4, URZ, UPT ;  /* 0x000000ff0400728c */ /* 0x000fc8000bf05070 */
[----:B------:R-:W-:-:S09]  /*2bc0*/  UISETP.NE.AND.EX UP0, UPT, UR5, URZ, UPT, UP0 ;  /* 0x000000ff0500728c */ /* 0x000fd2000bf05300 */
[----:B------:R-:W-:Y:S05]  /*2bd0*/  BRA.U UP0, `(.L_x_64) ;  /* 0x0000000500087547 */ /* 0x000fea000b800000 */
[----:B------:R-:W-:Y:S01]  /*2be0*/  ISETP.LT.AND P0, PT, RZ, UR30, PT ;  /* 0x0000001eff007c0c */ /* 0x000fe2000bf01270 */
[----:B------:R-:W-:Y:S01]  /*2bf0*/  IMAD.U32 R102, R102, 0x10000, RZ ;  /* 0x0001000066667824 */ /* 0x000fe200078e00ff */
[----:B------:R-:W-:Y:S01]  /*2c00*/  SHF.L.U32 R103, R80, 0x10, RZ ;  /* 0x0000001050677819 */ /* 0x000fe200000006ff */
[----:B------:R-:W0:Y:S01]  /*2c10*/  @UP3 LDCU UR8, c[0x0][0x40c] ;  /* 0x00008180ff0837ac */ /* 0x000e220008000800 */
[----:B------:R-:W-:Y:S02]  /*2c20*/  SHF.L.U32 R152, R152, 0x10, RZ ;  /* 0x0000001098987819 */ /* 0x000fe400000006ff */
[----:B------:R-:W-:Y:S01]  /*2c30*/  SHF.L.U32 R101, R101, 0x10, RZ ;  /* 0x0000001065657819 */ /* 0x000fe200000006ff */
[----:B------:R-:W1:Y:S01]  /*2c40*/  @UP3 LDCU UR10, c[0x0][0x40c] ;  /* 0x00008180ff0a37ac */ /* 0x000e620008000800 */
[----:B------:R-:W2:Y:S05]  /*2c50*/  @UP3 LDCU UR32, c[0x0][0x40c] ;  /* 0x00008180ff2037ac */ /* 0x000eaa0008000800 */
[--C-:B------:R-:W-:Y:S01]  /*2c60*/  @P0 FFMA.FTZ R154, R151, UR7, R105.reuse ;  /* 0x00000007979a0c23 */ /* 0x100fe20008010069 */
[--C-:B------:R-:W-:Y:S01]  /*2c70*/  @P0 FFMA.FTZ R156, R148, UR7, R105.reuse ;  /* 0x00000007949c0c23 */ /* 0x100fe20008010069 */
[----:B------:R-:W-:Y:S01]  /*2c80*/  @P0 FFMA.FTZ R157, R146, UR7, R105 ;  /* 0x00000007929d0c23 */ /* 0x000fe20008010069 */
[----:B------:R-:W3:Y:S01]  /*2c90*/  @UP3 LDCU UR9, c[0x0][0x40c] ;  /* 0x00008180ff0937ac */ /* 0x000ee20008000800 */
[----:B------:R-:W-:Y:S01]  /*2ca0*/  @P0 FADD.FTZ R154, R149, -R154 ;  /* 0x8000009a959a0221 */ /* 0x000fe20000010000 */
[----:B------:R-:W-:Y:S01]  /*2cb0*/  @P0 FADD.FTZ R155, R147, -R156 ;  /* 0x8000009c939b0221 */ /* 0x000fe20000010000 */
[----:B------:R-:W-:Y:S01]  /*2cc0*/  @P0 FADD.FTZ R157, R18, -R157 ;  /* 0x8000009d129d0221 */ /* 0x000fe20000010000 */
[----:B------:R-:W4:Y:S01]  /*2cd0*/  @UP3 LDCU UR11, c[0x0][0x40c] ;  /* 0x00008180ff0b37ac */ /* 0x000f220008000800 */
[----:B------:R-:W-:Y:S01]  /*2ce0*/  @P0 FFMA.FTZ R103, R154, UR31, R103 ;  /* 0x0000001f9a670c23 */ /* 0x000fe20008010067 */
[--C-:B------:R-:W-:Y:S01]  /*2cf0*/  @P0 FFMA.FTZ R154, R145, UR7, R105.reuse ;  /* 0x00000007919a0c23 */ /* 0x100fe20008010069 */
[----:B------:R-:W-:Y:S01]  /*2d00*/  @P0 FFMA.FTZ R102, R155, UR31, R102 ;  /* 0x0000001f9b660c23 */ /* 0x000fe20008010066 */
[----:B------:R-:W-:Y:S01]  /*2d10*/  SHF.L.U32 R155, R81, 0x10, RZ ;  /* 0x00000010519b7819 */ /* 0x000fe200000006ff */
[----:B------:R-:W-:Y:S01]  /*2d20*/  @P0 FFMA.FTZ R152, R157, UR31, R152 ;  /* 0x0000001f9d980c23 */ /* 0x000fe20008010098 */
[----:B------:R-:W-:Y:S01]  /*2d30*/  @P0 FADD.FTZ R154, R143, -R154 ;  /* 0x8000009a8f9a0221 */ /* 0x000fe20000010000 */
[----:B------:R-:W-:Y:S01]  /*2d40*/  @P0 FFMA.FTZ R157, R19, UR7, R105 ;  /* 0x00000007139d0c23 */ /* 0x000fe20008010069 */
[----:B------:R-:W5:Y:S01]  /*2d50*/  @UP3 LDCU UR33, c[0x0][0x40c] ;  /* 0x00008180ff2137ac */ /* 0x000f620008000800 */
[----:B0-----:R-:W-:Y:S01]  /*2d60*/  @P2 FMUL.FTZ R103, R103, UR8 ;  /* 0x0000000867672c20 */ /* 0x001fe20008410000 */
[----:B------:R-:W-:Y:S01]  /*2d70*/  @P0 FFMA.FTZ R155, R154, UR31, R155 ;  /* 0x0000001f9a9b0c23 */ /* 0x000fe2000801009b */
[----:B------:R-:W-:Y:S01]  /*2d80*/  SHF.L.U32 R154, R82, 0x10, RZ ;  /* 0x00000010529a7819 */ /* 0x000fe200000006ff */
[----:B------:R-:W-:Y:S01]  /*2d90*/  @P0 FADD.FTZ R157, R16, -R157 ;  /* 0x8000009d109d0221 */ /* 0x000fe20000010000 */
[----:B------:R-:W0:Y:S01]  /*2da0*/  @UP3 LDCU UR34, c[0x0][0x40c] ;  /* 0x00008180ff2237ac */ /* 0x000e220008000800 */
[----:B-1----:R-:W-:Y:S01]  /*2db0*/  @P2 FMUL.FTZ R155, R155, UR10 ;  /* 0x0000000a9b9b2c20 */ /* 0x002fe20008410000 */
[----:B---3--:R-:W-:Y:S01]  /*2dc0*/  @P2 FMUL.FTZ R102, R102, UR9 ;  /* 0x0000000966662c20 */ /* 0x008fe20008410000 */
[----:B------:R-:W-:Y:S01]  /*2dd0*/  @P0 FFMA.FTZ R154, R157, UR31, R154 ;  /* 0x0000001f9d9a0c23 */ /* 0x000fe2000801009a */
[----:B------:R-:W-:Y:S01]  /*2de0*/  @P0 FFMA.FTZ R157, R110, UR7, R105 ;  /* 0x000000076e9d0c23 */ /* 0x000fe20008010069 */
[----:B----4-:R-:W-:Y:S01]  /*2df0*/  @P2 FMUL.FTZ R152, R152, UR11 ;  /* 0x0000000b98982c20 */ /* 0x010fe20008410000 */
[----:B------:R-:W-:Y:S01]  /*2e00*/  @P2 F2FP.BF16.F32.PACK_AB R103, RZ, R103 ;  /* 0x00000067ff67223e */ /* 0x000fe200000010ff */
[----:B--2---:R-:W-:Y:S01]  /*2e10*/  @P2 FMUL.FTZ R154, R154, UR32 ;  /* 0x000000209a9a2c20 */ /* 0x004fe20008410000 */
[----:B------:R-:W-:Y:S01]  /*2e20*/  @P0 FADD.FTZ R156, R108, -R157 ;  /* 0x8000009d6c9c0221 */ /* 0x000fe20000010000 */
[----:B------:R-:W-:-:S02]  /*2e30*/  @P2 F2FP.BF16.F32.PACK_AB R155, RZ, R155 ;  /* 0x0000009bff9b223e */ /* 0x000fc400000010ff */
[----:B------:R-:W-:Y:S01]  /*2e40*/  @P2 F2FP.BF16.F32.PACK_AB R102, RZ, R102 ;  /* 0x00000066ff66223e */ /* 0x000fe200000010ff */
[----:B------:R-:W-:Y:S01]  /*2e50*/  @P0 FFMA.FTZ R101, R156, UR31, R101 ;  /* 0x0000001f9c650c23 */ /* 0x000fe20008010065 */
[----:B------:R-:W-:Y:S01]  /*2e60*/  @P0 FFMA.FTZ R156, R17, UR7, R105 ;  /* 0x00000007119c0c23 */ /* 0x000fe20008010069 */
[----:B------:R-:W-:Y:S02]  /*2e70*/  @P2 F2FP.BF16.F32.PACK_AB R154, RZ, R154 ;  /* 0x0000009aff9a223e */ /* 0x000fe400000010ff */
[----:B-----5:R-:W-:Y:S01]  /*2e80*/  @P2 FMUL.FTZ R101, R101, UR33 ;  /* 0x0000002165652c20 */ /* 0x020fe20008410000 */
[----:B------:R-:W-:Y:S01]  /*2e90*/  @P0 FADD.FTZ R157, R15, -R156 ;  /* 0x8000009c0f9d0221 */ /* 0x000fe20000010000 */
[----:B------:R-:W-:Y:S02]  /*2ea0*/  SHF.L.U32 R156, R83, 0x10, RZ ;  /* 0x00000010539c7819 */ /* 0x000fe400000006ff */
[----:B------:R-:W-:Y:S02]  /*2eb0*/  @P2 F2FP.BF16.F32.PACK_AB R152, RZ, R152 ;  /* 0x00000098ff98223e */ /* 0x000fe400000010ff */
[----:B------:R-:W-:Y:S01]  /*2ec0*/  @P2 F2FP.BF16.F32.PACK_AB R101, RZ, R101 ;  /* 0x00000065ff65223e */ /* 0x000fe200000010ff */
[----:B------:R-:W-:Y:S01]  /*2ed0*/  @P0 FFMA.FTZ R156, R157, UR31, R156 ;  /* 0x0000001f9d9c0c23 */ /* 0x000fe2000801009c */
[----:B------:R-:W-:-:S02]  /*2ee0*/  @P2 PRMT R96, R103, 0x7610, R96 ;  /* 0x0000761067602816 */ /* 0x000fc40000000060 */
[----:B------:R-:W-:Y:S01]  /*2ef0*/  @P2 PRMT R97, R155, 0x7610, R97 ;  /* 0x000076109b612816 */ /* 0x000fe20000000061 */
[----:B0-----:R-:W-:Y:S01]  /*2f00*/  @P2 FMUL.FTZ R156, R156, UR34 ;  /* 0x000000229c9c2c20 */ /* 0x001fe20008410000 */
[----:B------:R-:W-:Y:S02]  /*2f10*/  @P2 PRMT R98, R154, 0x7610, R98 ;  /* 0x000076109a622816 */ /* 0x000fe40000000062 */
[----:B------:R-:W-:Y:S02]  /*2f20*/  @P2 PRMT R96, R96, 0x5410, R102 ;  /* 0x0000541060602816 */ /* 0x000fe40000000066 */
[----:B------:R-:W-:Y:S02]  /*2f30*/  @P2 F2FP.BF16.F32.PACK_AB R156, RZ, R156 ;  /* 0x0000009cff9c223e */ /* 0x000fe400000010ff */
[----:B------:R-:W-:Y:S02]  /*2f40*/  @P2 PRMT R97, R97, 0x5410, R152 ;  /* 0x0000541061612816 */ /* 0x000fe40000000098 */
[----:B------:R-:W-:-:S02]  /*2f50*/  @P2 PRMT R99, R156, 0x7610, R99 ;  /* 0x000076109c632816 */ /* 0x000fc40000000063 */
[----:B------:R-:W-:Y:S01]  /*2f60*/  @P2 PRMT R98, R98, 0x5410, R101 ;  /* 0x0000541062622816 */ /* 0x000fe20000000065 */
[----:B------:R-:W-:Y:S06]  /*2f70*/  BRA.U !UP3, `(.L_x_63) ;  /* 0x000000050b387547 */ /* 0x000fec000b800000 */
[----:B------:R-:W-:Y:S01]  /*2f80*/  @P0 FFMA.FTZ R102, R112, UR7, R105 ;  /* 0x0000000770660c23 */ /* 0x000fe20008010069 */
[----:B------:R-:W-:-:S03]  /*2f90*/  SHF.L.U32 R100, R100, 0x10, RZ ;  /* 0x0000001064647819 */ /* 0x000fc600000006ff */
[----:B------:R-:W-:-:S04]  /*2fa0*/  @P0 FADD.FTZ R101, R109, -R102 ;  /* 0x800000666d650221 */ /* 0x000fc80000010000 */
[----:B------:R-:W-:-:S04]  /*2fb0*/  @P0 FFMA.FTZ R100, R101, UR31, R100 ;  /* 0x0000001f65640c23 */ /* 0x000fc80008010064 */
[----:B------:R-:W-:-:S05]  /*2fc0*/  FMUL.FTZ R100, R100, UR27 ;  /* 0x0000001b64647c20 */ /* 0x000fca0008410000 */
[----:B------:R-:W-:-:S04]  /*2fd0*/  F2FP.BF16.F32.PACK_AB R100, RZ, R100 ;  /* 0x00000064ff64723e */ /* 0x000fc800000010ff */
[----:B------:R-:W-:Y:S01]  /*2fe0*/  PRMT R99, R99, 0x5410, R100 ;  /* 0x0000541063637816 */ /* 0x000fe20000000064 */
[----:B------:R-:W-:Y:S06]  /*2ff0*/  BRA `(.L_x_63) ;  /* 0x0000000400187947 */ /* 0x000fec0003800000 */
.L_x_64:
[----:B------:R-:W-:Y:S01]  /*3000*/  ISETP.LT.AND P0, PT, RZ, UR30, PT ;  /* 0x0000001eff007c0c */ /* 0x000fe2000bf01270 */
[----:B------:R-:W0:Y:S01]  /*3010*/  @UP3 LDCU UR8, c[0x0][0x40c] ;  /* 0x00008180ff0837ac */ /* 0x000e220008000800 */
[----:B------:R-:W-:Y:S02]  /*3020*/  SHF.L.U32 R53, R152, 0x10, RZ ;  /* 0x0000001098357819 */ /* 0x000fe400000006ff */
[----:B------:R-:W-:Y:S01]  /*3030*/  SHF.L.U32 R152, R81, 0x10, RZ ;  /* 0x0000001051987819 */ /* 0x000fe200000006ff */
[----:B------:R-:W1:Y:S01]  /*3040*/  @UP3 LDCU UR9, c[0x0][0x40c] ;  /* 0x00008180ff0937ac */ /* 0x000e620008000800 */
[----:B------:R-:W-:Y:S02]  /*3050*/  SHF.L.U32 R54, R82, 0x10, RZ ;  /* 0x0000001052367819 */ /* 0x000fe400000006ff */
[----:B------:R-:W-:Y:S01]  /*3060*/  PLOP3.LUT P3, PT, PT, PT, UP2, 0x80, 0x8 ;  /* 0x000000000008781c */ /* 0x000fe20003f6f028 */
[----:B------:R-:W2:Y:S01]  /*3070*/  @UP3 LDCU UR10, c[0x0][0x40c] ;  /* 0x00008180ff0a37ac */ /* 0x000ea20008000800 */
[----:B------:R-:W-:-:S03]  /*3080*/  SHF.L.U32 R155, R101, 0x10, RZ ;  /* 0x00000010659b7819 */ /* 0x000fc600000006ff */
[--C-:B------:R-:W-:Y:S01]  /*3090*/  @P0 FFMA.FTZ R52, R145, UR7, R105.reuse ;  /* 0x0000000791340c23 */ /* 0x100fe20008010069 */
[----:B------:R-:W-:Y:S01]  /*30a0*/  @P0 FFMA.FTZ R103, R146, UR7, R105 ;  /* 0x0000000792670c23 */ /* 0x000fe20008010069 */
[----:B------:R-:W3:Y:S02]  /*30b0*/  @UP3 LDCU UR11, c[0x0][0x40c] ;  /* 0x00008180ff0b37ac */ /* 0x000ee40008000800 */
[----:B------:R-:W-:Y:S01]  /*30c0*/  @P0 FADD.FTZ R55, R143, -R52 ;  /* 0x800000348f370221 */ /* 0x000fe20000010000 */
[----:B------:R-:W-:Y:S01]  /*30d0*/  @P0 FADD.FTZ R52, R18, -R103 ;  /* 0x8000006712340221 */ /* 0x000fe20000010000 */
[----:B------:R-:W4:Y:S02]  /*30e0*/  @UP3 LDCU UR32, c[0x0][0x40c] ;  /* 0x00008180ff2037ac */ /* 0x000f240008000800 */
[----:B------:R-:W-:Y:S01]  /*30f0*/  @P0 FFMA.FTZ R152, R55, UR31, R152 ;  /* 0x0000001f37980c23 */ /* 0x000fe20008010098 */
[----:B------:R-:W-:Y:S01]  /*3100*/  @P0 FFMA.FTZ R55, R19, UR7, R105 ;  /* 0x0000000713370c23 */ /* 0x000fe20008010069 */
[----:B------:R-:W-:Y:S01]  /*3110*/  @P0 FFMA.FTZ R53, R52, UR31, R53 ;  /* 0x0000001f34350c23 */ /* 0x000fe20008010035 */
[----:B------:R-:W-:Y:S01]  /*3120*/  SHF.L.U32 R52, R102, 0x10, RZ ;  /* 0x0000001066347819 */ /* 0x000fe200000006ff */
[----:B------:R-:W-:Y:S01]  /*3130*/  @P0 FFMA.FTZ R102, R148, UR7, R105 ;  /* 0x0000000794660c23 */ /* 0x000fe20008010069 */
[----:B------:R-:W-:Y:S01]  /*3140*/  @P0 FADD.FTZ R55, R16, -R55 ;  /* 0x8000003710370221 */ /* 0x000fe20000010000 */
[----:B------:R-:W5:Y:S03]  /*3150*/  @UP3 LDCU UR33, c[0x0][0x40c] ;  /* 0x00008180ff2137ac */ /* 0x000f660008000800 */
[----:B------:R-:W-:Y:S01]  /*3160*/  @P0 FFMA.FTZ R54, R55, UR31, R54 ;  /* 0x0000001f37360c23 */ /* 0x000fe20008010036 */
[----:B------:R-:W-:-:S03]  /*3170*/  @P0 FFMA.FTZ R55, R110, UR7, R105 ;  /* 0x000000076e370c23 */ /* 0x000fc60008010069 */
[----:B--2---:R-:W-:Y:S01]  /*3180*/  @P2 FMUL.FTZ R103, R54, UR10 ;  /* 0x0000000a36672c20 */ /* 0x004fe20008410000 */
[----:B------:R-:W-:Y:S01]  /*3190*/  @P0 FADD.FTZ R154, R108, -R55 ;  /* 0x800000376c9a0221 */ /* 0x000fe20000010000 */
[----:B------:R-:W-:Y:S01]  /*31a0*/  @P0 FADD.FTZ R55, R147, -R102 ;  /* 0x8000006693370221 */ /* 0x000fe20000010000 */
[----:B------:R-:W-:Y:S02]  /*31b0*/  @P0 FFMA.FTZ R102, R17, UR7, R105 ;  /* 0x0000000711660c23 */ /* 0x000fe40008010069 */
[----:B------:R-:W-:Y:S01]  /*31c0*/  @P0 FFMA.FTZ R155, R154, UR31, R155 ;  /* 0x0000001f9a9b0c23 */ /* 0x000fe2000801009b */
[----:B------:R-:W-:Y:S01]  /*31d0*/  @P0 FFMA.FTZ R52, R55, UR31, R52 ;  /* 0x0000001f37340c23 */ /* 0x000fe20008010034 */
[----:B------:R-:W-:Y:S01]  /*31e0*/  SHF.L.U32 R55, R83, 0x10, RZ ;  /* 0x0000001053377819 */ /* 0x000fe200000006ff */
[----:B------:R-:W-:Y:S01]  /*31f0*/  @P0 FADD.FTZ R102, R15, -R102 ;  /* 0x800000660f660221 */ /* 0x000fe20000010000 */
[----:B------:R-:W-:Y:S01]  /*3200*/  SHF.L.U32 R154, R100, 0x10, RZ ;  /* 0x00000010649a7819 */ /* 0x000fe200000006ff */
[----:B------:R-:W-:Y:S01]  /*3210*/  @P3 FFMA.FTZ R100, R151, UR7, R105 ;  /* 0x0000000797643c23 */ /* 0x000fe20008010069 */
[----:B------:R-:W-:Y:S01]  /*3220*/  F2FP.BF16.F32.PACK_AB R54, R155, R54 ;  /* 0x000000369b36723e */ /* 0x000fe200000010ff */
[----:B------:R-:W-:Y:S01]  /*3230*/  @P0 FFMA.FTZ R55, R102, UR31, R55 ;  /* 0x0000001f66370c23 */ /* 0x000fe20008010037 */
[----:B------:R-:W-:Y:S01]  /*3240*/  @P0 FFMA.FTZ R102, R112, UR7, R105 ;  /* 0x0000000770660c23 */ /* 0x000fe20008010069 */
[----:B------:R-:W-:Y:S01]  /*3250*/  @P3 FADD.FTZ R100, R149, -R100 ;  /* 0x8000006495643221 */ /* 0x000fe20000010000 */
[----:B------:R-:W-:-:S02]  /*3260*/  @P2 F2FP.BF16.F32.PACK_AB R103, RZ, R103 ;  /* 0x00000067ff67223e */ /* 0x000fc400000010ff */
[----:B------:R-:W-:Y:S01]  /*3270*/  @P0 FADD.FTZ R101, R109, -R102 ;  /* 0x800000666d650221 */ /* 0x000fe20000010000 */
[C---:B-1----:R-:W-:Y:S01]  /*3280*/  @P2 FMUL.FTZ R102, R53.reuse, UR9 ;  /* 0x0000000935662c20 */ /* 0x042fe20008410000 */
[----:B------:R-:W1:Y:S01]  /*3290*/  @UP3 LDCU UR9, c[0x0][0x40c] ;  /* 0x00008180ff0937ac */ /* 0x000e620008000800 */
[----:B------:R-:W-:Y:S01]  /*32a0*/  F2FP.BF16.F32.PACK_AB R53, R53, R152 ;  /* 0x000000983535723e */ /* 0x000fe200000010ff */
[----:B------:R-:W-:Y:S01]  /*32b0*/  @P0 FFMA.FTZ R154, R101, UR31, R154 ;  /* 0x0000001f659a0c23 */ /* 0x000fe2000801009a */
[----:B------:R-:W-:Y:S02]  /*32c0*/  SHF.L.U32 R101, R80, 0x10, RZ ;  /* 0x0000001050657819 */ /* 0x000fe400000006ff */
[----:B------:R-:W-:Y:S01]  /*32d0*/  @P2 F2FP.BF16.F32.PACK_AB R102, RZ, R102 ;  /* 0x00000066ff66223e */ /* 0x000fe200000010ff */
[----:B-----5:R-:W-:Y:S01]  /*32e0*/  @P2 FMUL.FTZ R157, R154, UR33 ;  /* 0x000000219a9d2c20 */ /* 0x020fe20008410000 */
[----:B------:R-:W-:Y:S01]  /*32f0*/  @P2 PRMT R98, R103, 0x7610, R98 ;  /* 0x0000761067622816 */ /* 0x000fe20000000062 */
[----:B------:R-:W-:Y:S01]  /*3300*/  @P3 FFMA.FTZ R101, R100, UR31, R101 ;  /* 0x0000001f64653c23 */ /* 0x000fe20008010065 */
[----:B0-----:R-:W-:Y:S01]  /*3310*/  @P2 FMUL.FTZ R100, R152, UR8 ;  /* 0x0000000898642c20 */ /* 0x001fe20008410000 */
[----:B------:R-:W0:Y:S01]  /*3320*/  @UP3 LDCU UR8, c[0x0][0x40c] ;  /* 0x00008180ff0837ac */ /* 0x000e220008000800 */
[----:B---3--:R-:W-:Y:S01]  /*3330*/  @P2 FMUL.FTZ R152, R155, UR11 ;  /* 0x0000000b9b982c20 */ /* 0x008fe20008410000 */
[----:B----4-:R-:W-:Y:S01]  /*3340*/  @P2 FMUL.FTZ R155, R55, UR32 ;  /* 0x00000020379b2c20 */ /* 0x010fe20008410000 */
[----:B------:R-:W-:-:S02]  /*3350*/  F2FP.BF16.F32.PACK_AB R55, R154, R55 ;  /* 0x000000379a37723e */ /* 0x000fc400000010ff */
[----:B------:R-:W-:Y:S02]  /*3360*/  @P2 F2FP.BF16.F32.PACK_AB R100, RZ, R100 ;  /* 0x00000064ff64223e */ /* 0x000fe400000010ff */
[----:B------:R-:W-:Y:S01]  /*3370*/  @P2 F2FP.BF16.F32.PACK_AB R156, RZ, R155 ;  /* 0x0000009bff9c223e */ /* 0x000fe200000010ff */
[----:B-1----:R-:W-:Y:S01]  /*3380*/  @P2 FMUL.FTZ R155, R52, UR9 ;  /* 0x00000009349b2c20 */ /* 0x002fe20008410000 */
[----:B------:R-:W-:Y:S02]  /*3390*/  @P2 F2FP.BF16.F32.PACK_AB R152, RZ, R152 ;  /* 0x00000098ff98223e */ /* 0x000fe400000010ff */
[----:B------:R-:W-:Y:S02]  /*33a0*/  @P2 F2FP.BF16.F32.PACK_AB R157, RZ, R157 ;  /* 0x0000009dff9d223e */ /* 0x000fe400000010ff */
[----:B------:R-:W-:Y:S02]  /*33b0*/  @P2 F2FP.BF16.F32.PACK_AB R155, RZ, R155 ;  /* 0x0000009bff9b223e */ /* 0x000fe400000010ff */
[----:B------:R-:W-:-:S02]  /*33c0*/  @P2 PRMT R97, R100, 0x7610, R97 ;  /* 0x0000761064612816 */ /* 0x000fc40000000061 */
[----:B------:R-:W-:Y:S01]  /*33d0*/  @P2 PRMT R99, R156, 0x7610, R99 ;  /* 0x000076109c632816 */ /* 0x000fe20000000063 */
[----:B0-----:R-:W-:Y:S01]  /*33e0*/  @P2 FMUL.FTZ R154, R101, UR8 ;  /* 0x00000008659a2c20 */ /* 0x001fe20008410000 */
[----:B------:R-:W-:Y:S02]  /*33f0*/  F2FP.BF16.F32.PACK_AB R52, R52, R101 ;  /* 0x000000653434723e */ /* 0x000fe400000010ff */
[----:B------:R-:W-:Y:S02]  /*3400*/  @P2 PRMT R97, R97, 0x5410, R102 ;  /* 0x0000541061612816 */ /* 0x000fe40000000066 */
[----:B------:R-:W-:Y:S02]  /*3410*/  @P2 F2FP.BF16.F32.PACK_AB R154, RZ, R154 ;  /* 0x0000009aff9a223e */ /* 0x000fe400000010ff */
[----:B------:R-:W-:Y:S02]  /*3420*/  @P2 PRMT R98, R98, 0x5410, R152 ;  /* 0x0000541062622816 */ /* 0x000fe40000000098 */
[----:B------:R-:W-:-:S02]  /*3430*/  @P2 PRMT R96, R154, 0x7610, R96 ;  /* 0x000076109a602816 */ /* 0x000fc40000000060 */
[----:B------:R-:W-:Y:S02]  /*3440*/  @P2 PRMT R99, R99, 0x5410, R157 ;  /* 0x0000541063632816 */ /* 0x000fe4000000009d */
[----:B------:R-:W-:-:S07]  /*3450*/  @P2 PRMT R96, R96, 0x5410, R155 ;  /* 0x0000541060602816 */ /* 0x000fce000000009b */
.L_x_63:
[----:B------:R-:W-:Y:S01]  /*3460*/  ISETP.NE.U32.AND P0, PT, RZ, UR4, PT ;  /* 0x00000004ff007c0c */ /* 0x000fe2000bf05070 */
[----:B------:R-:W0:Y:S03]  /*3470*/  @UP3 LDCU.64 UR8, c[0x0][0x468] ;  /* 0x00008d00ff0837ac */ /* 0x000e260008000a00 */
[----:B------:R-:W-:-:S13]  /*3480*/  ISETP.NE.AND.EX P0, PT, RZ, UR5, PT, P0 ;  /* 0x00000005ff007c0c */ /* 0x000fda000bf05300 */
[----:B------:R-:W1:Y:S02]  /*3490*/  @P0 LDC.64 R100, c[0x0][0x478] ;  /* 0x00011e00ff640b82 */ /* 0x000e640000000a00 */
[C---:B-1----:R-:W-:Y:S01]  /*34a0*/  @P0 IMAD.WIDE.U32 R102, R14.reuse, 0x10, R100 ;  /* 0x000000100e660825 */ /* 0x042fe200078e0064 */
[----:B------:R-:W-:Y:S02]  /*34b0*/  MOV R101, 0x10 ;  /* 0x0000001000657802 */ /* 0x000fe40000000f00 */
[----:B------:R-:W-:Y:S02]  /*34c0*/  IADD3 R14, PT, PT, R14, 0x80, RZ ;  /* 0x000000800e0e7810 */ /* 0x000fe40007ffe0ff */
[----:B------:R1:W-:Y:S01]  /*34d0*/  @P0 STG.E.128 desc[UR16][R102.64], R52 ;  /* 0x0000003466000986 */ /* 0x0003e2000c101d10 */
[C---:B0-----:R-:W-:Y:S01]  /*34e0*/  @P2 IMAD.WIDE.U32 R100, R104.reuse, R101, UR8 ;  /* 0x0000000868642e25 */ /* 0x041fe2000f8e0065 */
[----:B------:R-:W-:-:S04]  /*34f0*/  IADD3 R104, PT, PT, R104, 0x80, RZ ;  /* 0x0000008068687810 */ /* 0x000fc80007ffe0ff */
[----:B------:R1:W-:Y:S03]  /*3500*/  @P2 STG.E.128 desc[UR16][R100.64], R96 ;  /* 0x0000006064002986 */ /* 0x0003e6000c101d10 */
.L_x_53:
[----:B------:R-:W-:Y:S05]  /*3510*/  BSYNC.RECONVERGENT B0 ;  /* 0x0000000000007941 */ /* 0x000fea0003800200 */
.L_x_52:
[----:B------:R-:W-:Y:S01]  /*3520*/  ISETP.GE.U32.AND P3, PT, R13, 0x100, PT ;  /* 0x000001000d00780c */ /* 0x000fe20003f66070 */
[----:B------:R-:W-:-:S12]  /*3530*/  BSSY.RECONVERGENT B0, `(.L_x_65) ;  /* 0x0000134000007945 */ /* 0x000fd80003800200 */
[----:B------:R-:W-:Y:S05]  /*3540*/  @!P3 BRA `(.L_x_66) ;  /* 0x0000001000c8b947 */ /* 0x000fea0003800000 */
[----:B------:R-:W-:-:S04]  /*3550*/  UISETP.NE.U32.AND UP0, UPT, UR20, URZ, UPT ;  /* 0x000000ff1400728c */ /* 0x000fc8000bf05070 */
[----:B------:R-:W-:-:S09]  /*3560*/  UISETP.NE.AND.EX UP0, UPT, UR21, URZ, UPT, UP0 ;  /* 0x000000ff1500728c */ /* 0x000fd2000bf05300 */
[----:B------:R-:W-:Y:S05]  /*3570*/  BRA.U !UP0, `(.L_x_67) ;  /* 0x0000000908507547 */ /* 0x000fea000b800000 */
[----:B------:R-:W-:-:S04]  /*3580*/  UISETP.NE.U32.AND UP0, UPT, UR4, URZ, UPT ;  /* 0x000000ff0400728c */ /* 0x000fc8000bf05070 */
[----:B------:R-:W-:-:S06]  /*3590*/  UISETP.NE.AND.EX UP0, UPT, UR5, URZ, UPT, UP0 ;  /* 0x000000ff0500728c */ /* 0x000fcc000bf05300 */
[----:B------:R-:W-:-:S13]  /*35a0*/  PLOP3.LUT P0, PT, PT, PT, UP0, 0x80, 0x8 ;  /* 0x000000000008781c */ /* 0x000fda0003f0f008 */
[----:B------:R-:W-:Y:S05]  /*35b0*/  @!P0 BRA `(.L_x_68) ;  /* 0x0000000400288947 */ /* 0x000fea0003800000 */
[----:B------:R-:W-:Y:S01]  /*35c0*/  ISETP.LT.AND P4, PT, RZ, UR30, PT ;  /* 0x0000001eff007c0c */ /* 0x000fe2000bf81270 */
[----:B------:R-:W0:Y:S01]  /*35d0*/  @UP3 LDCU UR8, c[0x0][0x40c] ;  /* 0x00008180ff0837ac */ /* 0x000e220008000800 */
[C---:B-1----:R-:W-:Y:S02]  /*35e0*/  PRMT R55, R84.reuse, 0x7632, R55 ;  /* 0x0000763254377816 */ /* 0x042fe40000000037 */
[----:B------:R-:W-:Y:S01]  /*35f0*/  SHF.L.U32 R52, R84, 0x10, RZ ;  /* 0x0000001054347819 */ /* 0x000fe200000006ff */
[----:B------:R-:W1:Y:S01]  /*3600*/  @UP3 LDCU UR9, c[0x0][0x40c] ;  /* 0x00008180ff0937ac */ /* 0x000e620008000800 */
[----:B------:R-:W-:Y:S02]  /*3610*/  SHF.L.U32 R55, R55, 0x10, RZ ;  /* 0x0000001037377819 */ /* 0x000fe400000006ff */
[----:B------:R-:W-:Y:S01]  /*3620*/  SHF.L.U32 R103, R86, 0x10, RZ ;  /* 0x0000001056677819 */ /* 0x000fe200000006ff */
[----:B------:R-:W2:Y:S04]  /*3630*/  @UP3 LDCU UR10, c[0x0][0x40c] ;  /* 0x00008180ff0a37ac */ /* 0x000ea80008000800 */
[--C-:B------:R-:W-:Y:S01]  /*3640*/  @P4 FFMA.FTZ R53, R111, UR7, R105.reuse ;  /* 0x000000076f354c23 */ /* 0x100fe20008010069 */
[--C-:B------:R-:W-:Y:S01]  /*3650*/  @P4 FFMA.FTZ R54, R122, UR7, R105.reuse ;  /* 0x000000077a364c23 */ /* 0x100fe20008010069 */
[--C-:B------:R-:W-:Y:S01]  /*3660*/  @P4 FFMA.FTZ R101, R113, UR7, R105.reuse ;  /* 0x0000000771654c23 */ /* 0x100fe20008010069 */
[----:B------:R-:W-:Y:S01]  /*3670*/  @P4 FFMA.FTZ R102, R124, UR7, R105 ;  /* 0x000000077c664c23 */ /* 0x000fe20008010069 */
[----:B------:R-:W-:Y:S01]  /*3680*/  @P4 FADD.FTZ R53, R114, -R53 ;  /* 0x8000003572354221 */ /* 0x000fe20000010000 */
[----:B------:R-:W-:Y:S01]  /*3690*/  @P4 FADD.FTZ R54, R119, -R54 ;  /* 0x8000003677364221 */ /* 0x000fe20000010000 */
[----:B------:R-:W-:Y:S01]  /*36a0*/  @P4 FADD.FTZ R100, R116, -R101 ;  /* 0x8000006574644221 */ /* 0x000fe20000010000 */
[----:B------:R-:W-:Y:S01]  /*36b0*/  @P4 FADD.FTZ R101, R121, -R102 ;  /* 0x8000006679654221 */ /* 0x000fe20000010000 */
[----:B------:R-:W-:Y:S01]  /*36c0*/  @P4 FFMA.FTZ R52, R53, UR31, R52 ;  /* 0x0000001f35344c23 */ /* 0x000fe20008010034 */
[----:B------:R-:W-:Y:S01]  /*36d0*/  PRMT R53, R85, 0x7632, R53 ;  /* 0x0000763255357816 */ /* 0x000fe20000000035 */
[----:B------:R-:W-:Y:S01]  /*36e0*/  @P4 FFMA.FTZ R55, R54, UR31, R55 ;  /* 0x0000001f36374c23 */ /* 0x000fe20008010037 */
[--C-:B------:R-:W-:Y:S01]  /*36f0*/  @P4 FFMA.FTZ R152, R126, UR7, R105.reuse ;  /* 0x000000077e984c23 */ /* 0x100fe20008010069 */
[----:B------:R-:W3:Y:S01]  /*3700*/  @UP3 LDCU UR32, c[0x0][0x40c] ;  /* 0x00008180ff2037ac */ /* 0x000ee20008000800 */
[----:B------:R-:W-:Y:S01]  /*3710*/  SHF.L.U32 R54, R53, 0x10, RZ ;  /* 0x0000001035367819 */ /* 0x000fe200000006ff */
[----:B-1----:R-:W-:Y:S01]  /*3720*/  @P2 FMUL.FTZ R154, R55, UR9 ;  /* 0x00000009379a2c20 */ /* 0x002fe20008410000 */
[----:B------:R-:W-:Y:S01]  /*3730*/  SHF.L.U32 R53, R85, 0x10, RZ ;  /* 0x0000001055357819 */ /* 0x000fe200000006ff */
[----:B------:R-:W1:Y:S02]  /*3740*/  @UP3 LDCU UR11, c[0x0][0x40c] ;  /* 0x00008180ff0b37ac */ /* 0x000e640008000800 */
[----:B------:R-:W-:Y:S01]  /*3750*/  @P4 FFMA.FTZ R54, R101, UR31, R54 ;  /* 0x0000001f65364c23 */ /* 0x000fe20008010036 */
[----:B------:R-:W-:Y:S01]  /*3760*/  @P4 FFMA.FTZ R101, R115, UR7, R105 ;  /* 0x0000000773654c23 */ /* 0x000fe20008010069 */
[----:B------:R-:W-:Y:S01]  /*3770*/  @P4 FFMA.FTZ R53, R100, UR31, R53 ;  /* 0x0000001f64354c23 */ /* 0x000fe20008010035 */
[----:B------:R-:W-:Y:S01]  /*3780*/  PRMT R100, R86, 0x7632, R100 ;  /* 0x0000763256647816 */ /* 0x000fe20000000064 */
[----:B------:R-:W4:Y:S01]  /*3790*/  @UP3 LDCU UR33, c[0x0][0x40c] ;  /* 0x00008180ff2137ac */ /* 0x000f220008000800 */
[----:B------:R-:W-:Y:S01]  /*37a0*/  @P4 FADD.FTZ R102, R118, -R101 ;  /* 0x8000006576664221 */ /* 0x000fe20000010000 */
[----:B------:R-:W-:Y:S01]  /*37b0*/  @P4 FADD.FTZ R101, R123, -R152 ;  /* 0x800000987b654221 */ /* 0x000fe20000010000 */
[----:B------:R-:W-:Y:S01]  /*37c0*/  SHF.L.U32 R100, R100, 0x10, RZ ;  /* 0x0000001064647819 */ /* 0x000fe200000006ff */
[----:B------:R-:W5:Y:S01]  /*37d0*/  @UP3 LDCU UR34, c[0x0][0x40c] ;  /* 0x00008180ff2237ac */ /* 0x000f620008000800 */
[----:B------:R-:W-:Y:S01]  /*37e0*/  @P4 FFMA.FTZ R103, R102, UR31, R103 ;  /* 0x0000001f66674c23 */ /* 0x000fe20008010067 */
[----:B------:R-:W-:Y:S01]  /*37f0*/  SHF.L.U32 R102, R87, 0x10, RZ ;  /* 0x0000001057667819 */ /* 0x000fe200000006ff */
[--C-:B------:R-:W-:Y:S01]  /*3800*/  @P4 FFMA.FTZ R152, R128, UR7, R105.reuse ;  /* 0x0000000780984c23 */ /* 0x100fe20008010069 */
[----:B------:R-:W-:Y:S01]  /*3810*/  @P4 FFMA.FTZ R100, R101, UR31, R100 ;  /* 0x0000001f65644c23 */ /* 0x000fe20008010064 */
[----:B------:R-:W-:Y:S01]  /*3820*/  @P4 FFMA.FTZ R101, R117, UR7, R105 ;  /* 0x0000000775654c23 */ /* 0x000fe20008010069 */
[----:B---3--:R-:W-:Y:S01]  /*3830*/  @P2 FMUL.FTZ R156, R103, UR32 ;  /* 0x00000020679c2c20 */ /* 0x008fe20008410000 */
[----:B------:R-:W-:Y:S01]  /*3840*/  @P4 FADD.FTZ R152, R125, -R152 ;  /* 0x800000987d984221 */ /* 0x000fe20000010000 */
[----:B-1----:R-:W-:Y:S01]  /*3850*/  @P2 FMUL.FTZ R155, R54, UR11 ;  /* 0x0000000b369b2c20 */ /* 0x002fe20008410000 */
[----:B------:R-:W-:Y:S01]  /*3860*/  @P4 FADD.FTZ R101, R120, -R101 ;  /* 0x8000006578654221 */ /* 0x000fe20000010000 */
[----:B------:R-:W-:-:S02]  /*3870*/  @P2 F2FP.BF16.F32.PACK_AB R154, RZ, R154 ;  /* 0x0000009aff9a223e */ /* 0x000fc400000010ff */
[----:B------:R-:W-:Y:S01]  /*3880*/  @P2 F2FP.BF16.F32.PACK_AB R156, RZ, R156 ;  /* 0x0000009cff9c223e */ /* 0x000fe200000010ff */
[----:B------:R-:W-:Y:S01]  /*3890*/  @P4 FFMA.FTZ R102, R101, UR31, R102 ;  /* 0x0000001f65664c23 */ /* 0x000fe20008010066 */
[----:B------:R-:W-:Y:S02]  /*38a0*/  PRMT R101, R87, 0x7632, R101 ;  /* 0x0000763257657816 */ /* 0x000fe40000000065 */
[----:B------:R-:W-:Y:S02]  /*38b0*/  @P2 F2FP.BF16.F32.PACK_AB R155, RZ, R155 ;  /* 0x0000009bff9b223e */ /* 0x000fe400000010ff */
[----:B------:R-:W-:Y:S02]  /*38c0*/  SHF.L.U32 R101, R101, 0x10, RZ ;  /* 0x0000001065657819 */ /* 0x000fe400000006ff */
[----:B------:R-:W-:-:S03]  /*38d0*/  @P2 PRMT R98, R156, 0x7610, R98 ;  /* 0x000076109c622816 */ /* 0x000fc60000000062 */
[----:B------:R-:W-:Y:S01]  /*38e0*/  @P4 FFMA.FTZ R101, R152, UR31, R101 ;  /* 0x0000001f98654c23 */ /* 0x000fe20008010065 */
[----:B0-----:R-:W-:Y:S01]  /*38f0*/  @P2 FMUL.FTZ R152, R52, UR8 ;  /* 0x0000000834982c20 */ /* 0x001fe20008410000 */
[----:B------:R-:W-:Y:S01]  /*3900*/  F2FP.BF16.F32.PACK_AB R52, R55, R52 ;  /* 0x000000343734723e */ /* 0x000fe200000010ff */
[----:B--2---:R-:W-:Y:S01]  /*3910*/  @P2 FMUL.FTZ R55, R53, UR10 ;  /* 0x0000000a35372c20 */ /* 0x004fe20008410000 */
[----:B------:R-:W-:Y:S02]  /*3920*/  F2FP.BF16.F32.PACK_AB R53, R54, R53 ;  /* 0x000000353635723e */ /* 0x000fe400000010ff */
[C---:B------:R-:W-:Y:S01]  /*3930*/  F2FP.BF16.F32.PACK_AB R54, R100.reuse, R103 ;  /* 0x000000676436723e */ /* 0x040fe200000010ff */
[----:B----4-:R-:W-:Y:S01]  /*3940*/  @P2 FMUL.FTZ R100, R100, UR33 ;  /* 0x0000002164642c20 */ /* 0x010fe20008410000 */
[----:B-----5:R-:W-:Y:S01]  /*3950*/  @P2 FMUL.FTZ R103, R102, UR34 ;  /* 0x0000002266672c20 */ /* 0x020fe20008410000 */
[----:B------:R-:W-:Y:S02]  /*3960*/  @P2 F2FP.BF16.F32.PACK_AB R152, RZ, R152 ;  /* 0x00000098ff98223e */ /* 0x000fe400000010ff */
[----:B------:R-:W-:-:S02]  /*3970*/  @P2 F2FP.BF16.F32.PACK_AB R55, RZ, R55 ;  /* 0x00000037ff37223e */ /* 0x000fc400000010ff */
[----:B------:R-:W-:Y:S02]  /*3980*/  @P2 F2FP.BF16.F32.PACK_AB R103, RZ, R103 ;  /* 0x00000067ff67223e */ /* 0x000fe400000010ff */
[----:B------:R-:W-:Y:S02]  /*3990*/  @P2 F2FP.BF16.F32.PACK_AB R100, RZ, R100 ;  /* 0x00000064ff64223e */ /* 0x000fe400000010ff */
[----:B------:R-:W-:Y:S02]  /*39a0*/  @P2 PRMT R96, R152, 0x7610, R96 ;  /* 0x0000761098602816 */ /* 0x000fe40000000060 */
[----:B------:R-:W-:Y:S02]  /*39b0*/  @P2 PRMT R97, R55, 0x7610, R97 ;  /* 0x0000761037612816 */ /* 0x000fe40000000061 */
[----:B------:R-:W-:Y:S02]  /*39c0*/  @P2 PRMT R99, R103, 0x7610, R99 ;  /* 0x0000761067632816 */ /* 0x000fe40000000063 */
[----:B------:R-:W-:-:S02]  /*39d0*/  @P2 PRMT R96, R96, 0x5410, R154 ;  /* 0x0000541060602816 */ /* 0x000fc4000000009a */
[----:B------:R-:W-:Y:S02]  /*39e0*/  F2FP.BF16.F32.PACK_AB R55, R101, R102 ;  /* 0x000000666537723e */ /* 0x000fe400000010ff */
[----:B------:R-:W-:Y:S02]  /*39f0*/  @P2 PRMT R97, R97, 0x5410, R155 ;  /* 0x0000541061612816 */ /* 0x000fe4000000009b */
[----:B------:R-:W-:Y:S01]  /*3a00*/  @P2 PRMT R98, R98, 0x5410, R100 ;  /* 0x0000541062622816 */ /* 0x000fe20000000064 */
[----:B------:R-:W-:Y:S06]  /*3a10*/  BRA.U !UP3, `(.L_x_69) ;  /* 0x0000000d0b707547 */ /* 0x000fec000b800000 */
[----:B------:R-:W-:-:S05]  /*3a20*/  FMUL.FTZ R101, R101, UR27 ;  /* 0x0000001b65657c20 */ /* 0x000fca0008410000 */
[----:B------:R-:W-:-:S04]  /*3a30*/  F2FP.BF16.F32.PACK_AB R101, RZ, R101 ;  /* 0x00000065ff65723e */ /* 0x000fc800000010ff */
[----:B------:R-:W-:Y:S01]  /*3a40*/  PRMT R99, R99, 0x5410, R101 ;  /* 0x0000541063637816 */ /* 0x000fe20000000065 */
[----:B------:R-:W-:Y:S06]  /*3a50*/  BRA `(.L_x_69) ;  /* 0x0000000c00607947 */ /* 0x000fec0003800000 */
.L_x_68:
[----:B------:R-:W-:Y:S01]  /*3a60*/  ISETP.LT.AND P4, PT, RZ, UR30, PT ;  /* 0x0000001eff007c0c */ /* 0x000fe2000bf81270 */
[----:B------:R-:W-:Y:S01]  /*3a70*/  IMAD.U32 R154, R85, 0x10000, RZ ;  /* 0x00010000559a7824 */ /* 0x000fe200078e00ff */
[----:B-1----:R-:W-:Y:S01]  /*3a80*/  PRMT R100, R84, 0x7632, R100 ;  /* 0x0000763254647816 */ /* 0x002fe20000000064 */
[----:B------:R-:W0:Y:S03]  /*3a90*/  @UP3 LDCU UR8, c[0x0][0x40c] ;  /* 0x00008180ff0837ac */ /* 0x000e260008000800 */
[----:B------:R-:W-:Y:S01]  /*3aa0*/  SHF.L.U32 R100, R100, 0x10, RZ ;  /* 0x0000001064647819 */ /* 0x000fe200000006ff */
[----:B------:R-:W1:Y:S01]  /*3ab0*/  @UP3 LDCU UR10, c[0x0][0x40c] ;  /* 0x00008180ff0a37ac */ /* 0x000e620008000800 */
[----:B------:R-:W2:Y:S05]  /*3ac0*/  @UP3 LDCU UR32, c[0x0][0x40c] ;  /* 0x00008180ff2037ac */ /* 0x000eaa0008000800 */
[--C-:B------:R-:W-:Y:S01]  /*3ad0*/  @P4 FFMA.FTZ R101, R111, UR7, R105.reuse ;  /* 0x000000076f654c23 */ /* 0x100fe20008010069 */
[--C-:B------:R-:W-:Y:S01]  /*3ae0*/  @P4 FFMA.FTZ R152, R122, UR7, R105.reuse ;  /* 0x000000077a984c23 */ /* 0x100fe20008010069 */
[--C-:B------:R-:W-:Y:S01]  /*3af0*/  @P4 FFMA.FTZ R155, R113, UR7, R105.reuse ;  /* 0x00000007719b4c23 */ /* 0x100fe20008010069 */
[----:B------:R-:W-:Y:S01]  /*3b00*/  @P4 FFMA.FTZ R156, R126, UR7, R105 ;  /* 0x000000077e9c4c23 */ /* 0x000fe20008010069 */
[----:B------:R-:W-:Y:S01]  /*3b10*/  @P4 FADD.FTZ R102, R114, -R101 ;  /* 0x8000006572664221 */ /* 0x000fe20000010000 */
[----:B------:R-:W-:Y:S01]  /*3b20*/  SHF.L.U32 R101, R84, 0x10, RZ ;  /* 0x0000001054657819 */ /* 0x000fe200000006ff */
[--C-:B------:R-:W-:Y:S01]  /*3b30*/  @P4 FADD.FTZ R103, R119, -R152.reuse ;  /* 0x8000009877674221 */ /* 0x100fe20000010000 */
[----:B------:R-:W-:Y:S01]  /*3b40*/  @P4 FADD.FTZ R155, R116, -R155 ;  /* 0x8000009b749b4221 */ /* 0x000fe20000010000 */
[----:B------:R-:W-:Y:S01]  /*3b50*/  PRMT R152, R86, 0x7632, R152 ;  /* 0x0000763256987816 */ /* 0x000fe20000000098 */
[----:B------:R-:W3:Y:S01]  /*3b60*/  @UP3 LDCU UR9, c[0x0][0x40c] ;  /* 0x00008180ff0937ac */ /* 0x000ee20008000800 */
[----:B------:R-:W-:Y:S01]  /*3b70*/  @P4 FFMA.FTZ R100, R103, UR31, R100 ;  /* 0x0000001f67644c23 */ /* 0x000fe20008010064 */
[----:B------:R-:W-:Y:S01]  /*3b80*/  @P4 FFMA.FTZ R101, R102, UR31, R101 ;  /* 0x0000001f66654c23 */ /* 0x000fe20008010065 */
[----:B------:R-:W-:Y:S01]  /*3b90*/  PRMT R103, R85, 0x7632, R103 ;  /* 0x0000763255677816 */ /* 0x000fe20000000067 */
[--C-:B------:R-:W-:Y:S01]  /*3ba0*/  @P4 FFMA.FTZ R102, R124, UR7, R105.reuse ;  /* 0x000000077c664c23 */ /* 0x100fe20008010069 */
[----:B------:R-:W-:Y:S01]  /*3bb0*/  @P4 FFMA.FTZ R154, R155, UR31, R154 ;  /* 0x0000001f9b9a4c23 */ /* 0x000fe2000801009a */
[----:B------:R-:W-:Y:S01]  /*3bc0*/  @P4 FFMA.FTZ R155, R115, UR7, R105 ;  /* 0x00000007739b4c23 */ /* 0x000fe20008010069 */
[----:B------:R-:W-:Y:S01]  /*3bd0*/  SHF.L.U32 R103, R103, 0x10, RZ ;  /* 0x0000001067677819 */ /* 0x000fe200000006ff */
[----:B------:R-:W-:Y:S01]  /*3be0*/  @P4 FADD.FTZ R102, R121, -R102 ;  /* 0x8000006679664221 */ /* 0x000fe20000010000 */
[----:B------:R-:W-:Y:S01]  /*3bf0*/  SHF.L.U32 R152, R152, 0x10, RZ ;  /* 0x0000001098987819 */ /* 0x000fe200000006ff */
[----:B------:R-:W-:Y:S01]  /*3c00*/  @P4 FADD.FTZ R155, R118, -R155 ;  /* 0x8000009b769b4221 */ /* 0x000fe20000010000 */
[----:B------:R-:W4:Y:S01]  /*3c10*/  @UP3 LDCU UR11, c[0x0][0x40c] ;  /* 0x00008180ff0b37ac */ /* 0x000f220008000800 */
[----:B------:R-:W-:Y:S01]  /*3c20*/  @P4 FFMA.FTZ R103, R102, UR31, R103 ;  /* 0x0000001f66674c23 */ /* 0x000fe20008010067 */
[----:B------:R-:W-:Y:S01]  /*3c30*/  SHF.L.U32 R102, R86, 0x10, RZ ;  /* 0x0000001056667819 */ /* 0x000fe200000006ff */
[----:B0-----:R-:W-:Y:S01]  /*3c40*/  @P2 FMUL.FTZ R101, R101, UR8 ;  /* 0x0000000865652c20 */ /* 0x001fe20008410000 */
[----:B------:R-:W0:Y:S01]  /*3c50*/  @UP3 LDCU UR33, c[0x0][0x40c] ;  /* 0x00008180ff2137ac */ /* 0x000e220008000800 */
[----:B-1----:R-:W-:-:S02]  /*3c60*/  @P2 FMUL.FTZ R154, R154, UR10 ;  /* 0x0000000a9a9a2c20 */ /* 0x002fc40008410000 */
[----:B------:R-:W-:Y:S01]  /*3c70*/  @P4 FFMA.FTZ R102, R155, UR31, R102 ;  /* 0x0000001f9b664c23 */ /* 0x000fe20008010066 */
[----:B------:R-:W-:Y:S01]  /*3c80*/  @P4 FADD.FTZ R155, R123, -R156 ;  /* 0x8000009c7b9b4221 */ /* 0x000fe20000010000 */
[----:B------:R-:W1:Y:S01]  /*3c90*/  @UP3 LDCU UR34, c[0x0][0x40c] ;  /* 0x00008180ff2237ac */ /* 0x000e620008000800 */
[----:B---3--:R-:W-:Y:S01]  /*3ca0*/  @P2 FMUL.FTZ R100, R100, UR9 ;  /* 0x0000000964642c20 */ /* 0x008fe20008410000 */
[----:B--2---:R-:W-:Y:S01]  /*3cb0*/  @P2 FMUL.FTZ R102, R102, UR32 ;  /* 0x0000002066662c20 */ /* 0x004fe20008410000 */
[----:B------:R-:W-:Y:S01]  /*3cc0*/  @P4 FFMA.FTZ R152, R155, UR31, R152 ;  /* 0x0000001f9b984c23 */ /* 0x000fe20008010098 */
[----:B------:R-:W-:Y:S01]  /*3cd0*/  @P4 FFMA.FTZ R155, R117, UR7, R105 ;  /* 0x00000007759b4c23 */ /* 0x000fe20008010069 */
[----:B------:R-:W-:Y:S02]  /*3ce0*/  @P2 F2FP.BF16.F32.PACK_AB R101, RZ, R101 ;  /* 0x00000065ff65223e */ /* 0x000fe400000010ff */
[----:B------:R-:W-:Y:S01]  /*3cf0*/  @P2 F2FP.BF16.F32.PACK_AB R154, RZ, R154 ;  /* 0x0000009aff9a223e */ /* 0x000fe200000010ff */
[----:B------:R-:W-:Y:S01]  /*3d00*/  @P4 FADD.FTZ R156, R120, -R155 ;  /* 0x8000009b789c4221 */ /* 0x000fe20000010000 */
[----:B------:R-:W-:Y:S01]  /*3d10*/  SHF.L.U32 R155, R87, 0x10, RZ ;  /* 0x00000010579b7819 */ /* 0x000fe200000006ff */
[----:B----4-:R-:W-:Y:S01]  /*3d20*/  @P2 FMUL.FTZ R103, R103, UR11 ;  /* 0x0000000b67672c20 */ /* 0x010fe20008410000 */
[----:B------:R-:W-:Y:S01]  /*3d30*/  @P2 F2FP.BF16.F32.PACK_AB R102, RZ, R102 ;  /* 0x00000066ff66223e */ /* 0x000fe200000010ff */
[----:B0-----:R-:W-:-:S02]  /*3d40*/  @P2 FMUL.FTZ R152, R152, UR33 ;  /* 0x0000002198982c20 */ /* 0x001fc40008410000 */
[----:B------:R-:W-:Y:S01]  /*3d50*/  @P4 FFMA.FTZ R155, R156, UR31, R155 ;  /* 0x0000001f9c9b4c23 */ /* 0x000fe2000801009b */
[----:B------:R-:W-:Y:S02]  /*3d60*/  @P2 F2FP.BF16.F32.PACK_AB R100, RZ, R100 ;  /* 0x00000064ff64223e */ /* 0x000fe400000010ff */
[----:B------:R-:W-:Y:S01]  /*3d70*/  @P2 F2FP.BF16.F32.PACK_AB R103, RZ, R103 ;  /* 0x00000067ff67223e */ /* 0x000fe200000010ff */
[----:B-1----:R-:W-:Y:S01]  /*3d80*/  @P2 FMUL.FTZ R155, R155, UR34 ;  /* 0x000000229b9b2c20 */ /* 0x002fe20008410000 */
[----:B------:R-:W-:Y:S02]  /*3d90*/  @P2 F2FP.BF16.F32.PACK_AB R152, RZ, R152 ;  /* 0x00000098ff98223e */ /* 0x000fe400000010ff */
[----:B------:R-:W-:Y:S02]  /*3da0*/  @P2 PRMT R96, R101, 0x7610, R96 ;  /* 0x0000761065602816 */ /* 0x000fe40000000060 */
[----:B------:R-:W-:Y:S02]  /*3db0*/  @P2 F2FP.BF16.F32.PACK_AB R155, RZ, R155 ;  /* 0x0000009bff9b223e */ /* 0x000fe400000010ff */
[----:B------:R-:W-:-:S02]  /*3dc0*/  @P2 PRMT R97, R154, 0x7610, R97 ;  /* 0x000076109a612816 */ /* 0x000fc40000000061 */
[----:B------:R-:W-:Y:S02]  /*3dd0*/  @P2 PRMT R98, R102, 0x7610, R98 ;  /* 0x0000761066622816 */ /* 0x000fe40000000062 */
[----:B------:R-:W-:Y:S02]  /*3de0*/  @P2 PRMT R99, R155, 0x7610, R99 ;  /* 0x000076109b632816 */ /* 0x000fe40000000063 */
[----:B------:R-:W-:Y:S02]  /*3df0*/  @P2 PRMT R96, R96, 0x5410, R100 ;  /* 0x0000541060602816 */ /* 0x000fe40000000064 */
[----:B------:R-:W-:Y:S02]  /*3e00*/  @P2 PRMT R97, R97, 0x5410, R103 ;  /* 0x0000541061612816 */ /* 0x000fe40000000067 */
[----:B------:R-:W-:Y:S01]  /*3e10*/  @P2 PRMT R98, R98, 0x5410, R152 ;  /* 0x0000541062622816 */ /* 0x000fe20000000098 */
[----:B------:R-:W-:Y:S06]  /*3e20*/  BRA.U !UP3, `(.L_x_69) ;  /* 0x000000090b6c7547 */ /* 0x000fec000b800000 */
[----:B------:R-:W-:Y:S01]  /*3e30*/  PRMT R100, R87, 0x7632, R100 ;  /* 0x0000763257647816 */ /* 0x000fe20000000064 */
[----:B------:R-:W-:-:S03]  /*3e40*/  @P4 FFMA.FTZ R102, R128, UR7, R105 ;  /* 0x0000000780664c23 */ /* 0x000fc60008010069 */
[----:B------:R-:W-:Y:S01]  /*3e50*/  SHF.L.U32 R100, R100, 0x10, RZ ;  /* 0x0000001064647819 */ /* 0x000fe200000006ff */
[----:B------:R-:W-:-:S04]  /*3e60*/  @P4 FADD.FTZ R101, R125, -R102 ;  /* 0x800000667d654221 */ /* 0x000fc80000010000 */
[----:B------:R-:W-:-:S04]  /*3e70*/  @P4 FFMA.FTZ R100, R101, UR31, R100 ;  /* 0x0000001f65644c23 */ /* 0x000fc80008010064 */
[----:B------:R-:W-:-:S05]  /*3e80*/  FMUL.FTZ R100, R100, UR27 ;  /* 0x0000001b64647c20 */ /* 0x000fca0008410000 */
[----:B------:R-:W-:-:S04]  /*3e90*/  F2FP.BF16.F32.PACK_AB R100, RZ, R100 ;  /* 0x00000064ff64723e */ /* 0x000fc800000010ff */
[----:B------:R-:W-:Y:S01]  /*3ea0*/  PRMT R99, R99, 0x5410, R100 ;  /* 0x0000541063637816 */ /* 0x000fe20000000064 */
[----:B------:R-:W-:Y:S06]  /*3eb0*/  BRA `(.L_x_69) ;  /* 0x0000000800487947 */ /* 0x000fec0003800000 */
.L_x_67:
[----:B-1----:R-:W0:Y:S02]  /*3ec0*/  LDC.64 R100, c[0x0][0x478] ;  /* 0x00011e00ff647b82 */ /* 0x002e240000000a00 */
[----:B0-----:R-:W-:-:S04]  /*3ed0*/  ISETP.NE.U32.AND P0, PT, R100, RZ, PT ;  /* 0x000000ff6400720c */ /* 0x001fc80003f05070 */
[----:B------:R-:W-:-:S13]  /*3ee0*/  ISETP.NE.AND.EX P0, PT, R101, RZ, PT, P0 ;  /* 0x000000ff6500720c */ /* 0x000fda0003f05300 */
[----:B------:R-:W-:Y:S05]  /*3ef0*/  @!P0 BRA `(.L_x_70) ;  /* 0x0000000400188947 */ /* 0x000fea0003800000 */
[--C-:B------:R-:W-:Y:S01]  /*3f00*/  FFMA.FTZ R53, R111, UR7, R105.reuse ;  /* 0x000000076f357c23 */ /* 0x100fe20008010069 */
[--C-:B------:R-:W-:Y:S01]  /*3f10*/  FFMA.FTZ R54, R122, UR7, R105.reuse ;  /* 0x000000077a367c23 */ /* 0x100fe20008010069 */
[----:B------:R-:W0:Y:S01]  /*3f20*/  @UP3 LDCU UR9, c[0x0][0x40c] ;  /* 0x00008180ff0937ac */ /* 0x000e220008000800 */
[----:B------:R-:W-:Y:S01]  /*3f30*/  FFMA.FTZ R55, R113, UR7, R105 ;  /* 0x0000000771377c23 */ /* 0x000fe20008010069 */
[----:B------:R-:W-:Y:S01]  /*3f40*/  FADD.FTZ R52, R114, -R53 ;  /* 0x8000003572347221 */ /* 0x000fe20000010000 */
[----:B------:R-:W-:Y:S01]  /*3f50*/  FADD.FTZ R53, R119, -R54 ;  /* 0x8000003677357221 */ /* 0x000fe20000010000 */
[----:B------:R-:W1:Y:S01]  /*3f60*/  @UP3 LDCU UR10, c[0x0][0x40c] ;  /* 0x00008180ff0a37ac */ /* 0x000e620008000800 */
[----:B------:R-:W-:Y:S01]  /*3f70*/  FFMA.FTZ R54, R124, UR7, R105 ;  /* 0x000000077c367c23 */ /* 0x000fe20008010069 */
[----:B------:R-:W-:Y:S01]  /*3f80*/  FMUL.FTZ R52, R52, UR31 ;  /* 0x0000001f34347c20 */ /* 0x000fe20008410000 */
[----:B------:R-:W-:Y:S01]  /*3f90*/  ISETP.LT.AND P4, PT, RZ, UR30, PT ;  /* 0x0000001eff007c0c */ /* 0x000fe2000bf81270 */
[----:B------:R-:W2:Y:S01]  /*3fa0*/  @UP3 LDCU UR11, c[0x0][0x40c] ;  /* 0x00008180ff0b37ac */ /* 0x000ea20008000800 */
[----:B------:R-:W-:Y:S01]  /*3fb0*/  FMUL.FTZ R53, R53, UR31 ;  /* 0x0000001f35357c20 */ /* 0x000fe20008410000 */
[----:B------:R-:W-:Y:S01]  /*3fc0*/  FADD.FTZ R55, R116, -R55 ;  /* 0x8000003774377221 */ /* 0x000fe20000010000 */
[----:B------:R-:W-:Y:S01]  /*3fd0*/  FADD.FTZ R100, R121, -R54 ;  /* 0x8000003679647221 */ /* 0x000fe20000010000 */
[----:B------:R-:W3:Y:S01]  /*3fe0*/  @UP3 LDCU UR8, c[0x0][0x40c] ;  /* 0x00008180ff0837ac */ /* 0x000ee20008000800 */
[----:B------:R-:W-:Y:S01]  /*3ff0*/  FSEL R54, R52, RZ, P4 ;  /* 0x000000ff34367208 */ /* 0x000fe20002000000 */
[----:B------:R-:W-:Y:S01]  /*4000*/  FMUL.FTZ R52, R55, UR31 ;  /* 0x0000001f37347c20 */ /* 0x000fe20008410000 */
[----:B------:R-:W-:Y:S01]  /*4010*/  FSEL R101, R53, RZ, P4 ;  /* 0x000000ff35657208 */ /* 0x000fe20002000000 */
[----:B------:R-:W-:-:S03]  /*4020*/  FMUL.FTZ R53, R100, UR31 ;  /* 0x0000001f64357c20 */ /* 0x000fc60008410000 */
[----:B------:R-:W-:Y:S01]  /*4030*/  FSEL R103, R52, RZ, P4 ;  /* 0x000000ff34677208 */ /* 0x000fe20002000000 */
[----:B0-----:R-:W-:Y:S01]  /*4040*/  @P2 FMUL.FTZ R100, R101, UR9 ;  /* 0x0000000965642c20 */ /* 0x001fe20008410000 */
[----:B------:R-:W-:Y:S01]  /*4050*/  FSEL R152, R53, RZ, P4 ;  /* 0x000000ff35987208 */ /* 0x000fe20002000000 */
[----:B------:R-:W0:Y:S01]  /*4060*/  @UP3 LDCU UR9, c[0x0][0x40c] ;  /* 0x00008180ff0937ac */ /* 0x000e220008000800 */
[----:B------:R-:W-:Y:S01]  /*4070*/  F2FP.BF16.F32.PACK_AB R52, R101, R54 ;  /* 0x000000366534723e */ /* 0x000fe200000010ff */
[----:B-1----:R-:W-:Y:S01]  /*4080*/  @P2 FMUL.FTZ R102, R103, UR10 ;  /* 0x0000000a67662c20 */ /* 0x002fe20008410000 */
[C---:B------:R-:W-:Y:S01]  /*4090*/  F2FP.BF16.F32.PACK_AB R53, R152.reuse, R103 ;  /* 0x000000679835723e */ /* 0x040fe200000010ff */
[----:B--2---:R-:W-:Y:S01]  /*40a0*/  @P2 FMUL.FTZ R101, R152, UR11 ;  /* 0x0000000b98652c20 */ /* 0x004fe20008410000 */
[--C-:B------:R-:W-:Y:S01]  /*40b0*/  FFMA.FTZ R103, R115, UR7, R105.reuse ;  /* 0x0000000773677c23 */ /* 0x100fe20008010069 */
[----:B------:R-:W-:Y:S01]  /*40c0*/  FFMA.FTZ R152, R126, UR7, R105 ;  /* 0x000000077e987c23 */ /* 0x000fe20008010069 */
[----:B------:R-:W1:Y:S01]  /*40d0*/  @UP3 LDCU UR10, c[0x0][0x40c] ;  /* 0x00008180ff0a37ac */ /* 0x000e620008000800 */
[----:B---3--:R-:W-:Y:S01]  /*40e0*/  @P2 FMUL.FTZ R55, R54, UR8 ;  /* 0x0000000836372c20 */ /* 0x008fe20008410000 */
[----:B------:R-:W-:Y:S01]  /*40f0*/  FADD.FTZ R54, R118, -R103 ;  /* 0x8000006776367221 */ /* 0x000fe20000010000 */
[----:B------:R-:W-:Y:S01]  /*4100*/  FADD.FTZ R103, R123, -R152 ;  /* 0x800000987b677221 */ /* 0x000fe20000010000 */
[----:B------:R-:W2:Y:S01]  /*4110*/  @UP3 LDCU UR8, c[0x0][0x40c] ;  /* 0x00008180ff0837ac */ /* 0x000ea20008000800 */
[----:B------:R-:W-:Y:S01]  /*4120*/  @P2 F2FP.BF16.F32.PACK_AB R102, RZ, R102 ;  /* 0x00000066ff66223e */ /* 0x000fe200000010ff */
[----:B------:R-:W-:Y:S01]  /*4130*/  FMUL.FTZ R54, R54, UR31 ;  /* 0x0000001f36367c20 */ /* 0x000fe20008410000 */
[----:B------:R-:W-:Y:S01]  /*4140*/  FMUL.FTZ R103, R103, UR31 ;  /* 0x0000001f67677c20 */ /* 0x000fe20008410000 */
[----:B------:R-:W-:-:S02]  /*4150*/  @P2 F2FP.BF16.F32.PACK_AB R55, RZ, R55 ;  /* 0x00000037ff37223e */ /* 0x000fc400000010ff */
[----:B------:R-:W-:Y:S02]  /*4160*/  @P2 F2FP.BF16.F32.PACK_AB R100, RZ, R100 ;  /* 0x00000064ff64223e */ /* 0x000fe400000010ff */
[----:B------:R-:W-:Y:S01]  /*4170*/  FSEL R156, R103, RZ, P4 ;  /* 0x000000ff679c7208 */ /* 0x000fe20002000000 */
[----:B------:R-:W-:Y:S01]  /*4180*/  FFMA.FTZ R103, R117, UR7, R105 ;  /* 0x0000000775677c23 */ /* 0x000fe20008010069 */
[----:B------:R-:W-:Y:S02]  /*4190*/  FSEL R155, R54, RZ, P4 ;  /* 0x000000ff369b7208 */ /* 0x000fe40002000000 */
[----:B------:R-:W-:Y:S01]  /*41a0*/  @P2 F2FP.BF16.F32.PACK_AB R101, RZ, R101 ;  /* 0x00000065ff65223e */ /* 0x000fe200000010ff */
[----:B------:R-:W-:Y:S01]  /*41b0*/  FADD.FTZ R103, R120, -R103 ;  /* 0x8000006778677221 */ /* 0x000fe20000010000 */
[----:B0-----:R-:W-:Y:S01]  /*41c0*/  @P2 FMUL.FTZ R152, R156, UR9 ;  /* 0x000000099c982c20 */ /* 0x001fe20008410000 */
[----:B------:R-:W-:Y:S02]  /*41d0*/  @P2 PRMT R96, R55, 0x7610, R96 ;  /* 0x0000761037602816 */ /* 0x000fe40000000060 */
[----:B------:R-:W-:Y:S01]  /*41e0*/  FMUL.FTZ R154, R103, UR31 ;  /* 0x0000001f679a7c20 */ /* 0x000fe20008410000 */
[----:B--2---:R-:W-:Y:S01]  /*41f0*/  @P2 FMUL.FTZ R54, R155, UR8 ;  /* 0x000000089b362c20 */ /* 0x004fe20008410000 */
[----:B------:R-:W-:-:S02]  /*4200*/  @P2 F2FP.BF16.F32.PACK_AB R152, RZ, R152 ;  /* 0x00000098ff98223e */ /* 0x000fc400000010ff */
[----:B------:R-:W-:Y:S02]  /*4210*/  @P2 PRMT R97, R102, 0x7610, R97 ;  /* 0x0000761066612816 */ /* 0x000fe40000000061 */
[----:B------:R-:W-:Y:S02]  /*4220*/  @P2 F2FP.BF16.F32.PACK_AB R103, RZ, R54 ;  /* 0x00000036ff67223e */ /* 0x000fe400000010ff */
[----:B------:R-:W-:Y:S02]  /*4230*/  F2FP.BF16.F32.PACK_AB R54, R156, R155 ;  /* 0x0000009b9c36723e */ /* 0x000fe400000010ff */
[----:B------:R-:W-:Y:S01]  /*4240*/  FSEL R156, R154, RZ, P4 ;  /* 0x000000ff9a9c7208 */ /* 0x000fe20002000000 */
[----:B------:R-:W-:Y:S01]  /*4250*/  FFMA.FTZ R154, R128, UR7, R105 ;  /* 0x00000007809a7c23 */ /* 0x000fe20008010069 */
[----:B------:R-:W-:Y:S02]  /*4260*/  @P2 PRMT R98, R103, 0x7610, R98 ;  /* 0x0000761067622816 */ /* 0x000fe40000000062 */
[----:B------:R-:W-:Y:S01]  /*4270*/  @P2 PRMT R96, R96, 0x5410, R100 ;  /* 0x0000541060602816 */ /* 0x000fe20000000064 */
[----:B------:R-:W-:Y:S01]  /*4280*/  FADD.FTZ R155, R125, -R154 ;  /* 0x8000009a7d9b7221 */ /* 0x000fe20000010000 */
[----:B-1----:R-:W-:Y:S01]  /*4290*/  @P2 FMUL.FTZ R154, R156, UR10 ;  /* 0x0000000a9c9a2c20 */ /* 0x002fe20008410000 */
[----:B------:R-:W-:-:S02]  /*42a0*/  @P2 PRMT R97, R97, 0x5410, R101 ;  /* 0x0000541061612816 */ /* 0x000fc40000000065 */
[----:B------:R-:W-:Y:S01]  /*42b0*/  FMUL.FTZ R155, R155, UR31 ;  /* 0x0000001f9b9b7c20 */ /* 0x000fe20008410000 */
[----:B------:R-:W-:Y:S02]  /*42c0*/  @P2 PRMT R98, R98, 0x5410, R152 ;  /* 0x0000541062622816 */ /* 0x000fe40000000098 */
[----:B------:R-:W-:Y:S02]  /*42d0*/  @P2 F2FP.BF16.F32.PACK_AB R154, RZ, R154 ;  /* 0x0000009aff9a223e */ /* 0x000fe400000010ff */
[----:B------:R-:W-:Y:S02]  /*42e0*/  FSEL R155, R155, RZ, P4 ;  /* 0x000000ff9b9b7208 */ /* 0x000fe40002000000 */
[----:B------:R-:W-:Y:S02]  /*42f0*/  @P2 PRMT R99, R154, 0x7610, R99 ;  /* 0x000076109a632816 */ /* 0x000fe40000000063 */
[----:B------:R-:W-:Y:S01]  /*4300*/  F2FP.BF16.F32.PACK_AB R55, R155, R156 ;  /* 0x0000009c9b37723e */ /* 0x000fe200000010ff */
[----:B------:R-:W-:Y:S06]  /*4310*/  BRA.U !UP3, `(.L_x_69) ;  /* 0x000000050b307547 */ /* 0x000fec000b800000 */
[----:B------:R-:W-:-:S05]  /*4320*/  FMUL.FTZ R100, R155, UR27 ;  /* 0x0000001b9b647c20 */ /* 0x000fca0008410000 */
[----:B------:R-:W-:-:S04]  /*4330*/  F2FP.BF16.F32.PACK_AB R100, RZ, R100 ;  /* 0x00000064ff64723e */ /* 0x000fc800000010ff */
[----:B------:R-:W-:Y:S01]  /*4340*/  PRMT R99, R99, 0x5410, R100 ;  /* 0x0000541063637816 */ /* 0x000fe20000000064 */
[----:B------:R-:W-:Y:S06]  /*4350*/  BRA `(.L_x_69) ;  /* 0x0000000400207947 */ /* 0x000fec0003800000 */
.L_x_70:
        /* <DEDUP_REMOVED lines=9> */
.L_x_71:
        /* <DEDUP_REMOVED lines=9> */
.L_x_72:
        /* <DEDUP_REMOVED lines=9> */
.L_x_73:
        /* <DEDUP_REMOVED lines=9> */
.L_x_74:
        /* <DEDUP_REMOVED lines=9> */
.L_x_75:
        /* <DEDUP_REMOVED lines=9> */
.L_x_76:
        /* <DEDUP_REMOVED lines=9> */
.L_x_77:
        /* <DEDUP_REMOVED lines=9> */
.L_x_69:
[----:B------:R-:W0:Y:S01]  /*47e0*/  @P0 LDC.64 R102, c[0x0][0x478] ;  /* 0x00011e00ff660b82 */ /* 0x000e220000000a00 */
[----:B------:R-:W1:Y:S01]  /*47f0*/  @UP3 LDCU.64 UR8, c[0x0][0x468] ;  /* 0x00008d00ff0837ac */ /* 0x000e620008000a00 */
[----:B------:R-:W-:-:S05]  /*4800*/  HFMA2 R101, -RZ, RZ, 0, 9.5367431640625e-07 ;  /* 0x00000010ff657431 */ /* 0x000fca00000001ff */
[C---:B-1----:R-:W-:Y:S01]  /*4810*/  @P2 IMAD.WIDE.U32 R100, R104.reuse, R101, UR8 ;  /* 0x0000000868642e25 */ /* 0x042fe2000f8e0065 */
[----:B------:R-:W-:-:S03]  /*4820*/  IADD3 R104, PT, PT, R104, 0x80, RZ ;  /* 0x0000008068687810 */ /* 0x000fc60007ffe0ff */
[C---:B0-----:R-:W-:Y:S01]  /*4830*/  @P0 IMAD.WIDE.U32 R102, R14.reuse, 0x10, R102 ;  /* 0x000000100e660825 */ /* 0x041fe200078e0066 */
[----:B------:R-:W-:-:S04]  /*4840*/  IADD3 R14, PT, PT, R14, 0x80, RZ ;  /* 0x000000800e0e7810 */ /* 0x000fc80007ffe0ff */
[----:B------:R0:W-:Y:S04]  /*4850*/  @P0 STG.E.128 desc[UR16][R102.64], R52 ;  /* 0x0000003466000986 */ /* 0x0001e8000c101d10 */
[----:B------:R0:W-:Y:S02]  /*4860*/  @P2 STG.E.128 desc[UR16][R100.64], R96 ;  /* 0x0000006064002986 */ /* 0x0001e4000c101d10 */
.L_x_66:
[----:B------:R-:W-:Y:S05]  /*4870*/  BSYNC.RECONVERGENT B0 ;  /* 0x0000000000007941 */ /* 0x000fea0003800200 */
.L_x_65:
        /* <DEDUP_REMOVED lines=11> */
[----:B------:R-:W2:Y:S01]  /*4930*/  @UP3 LDCU UR8, c[0x0][0x40c] ;  /* 0x00008180ff0837ac */ /* 0x000ea20008000800 */
[C---:B01----:R-:W-:Y:S02]  /*4940*/  SHF.L.U32 R52, R20.reuse, 0x10, RZ ;  /* 0x0000001014347819 */ /* 0x043fe400000006ff */
[----:B------:R-:W-:Y:S01]  /*4950*/  PRMT R54, R21, 0x7632, R54 ;  /* 0x0000763215367816 */ /* 0x000fe20000000036 */
[----:B------:R-:W0:Y:S01]  /*4960*/  @UP3 LDCU UR9, c[0x0][0x40c] ;  /* 0x00008180ff0937ac */ /* 0x000e220008000800 */
[----:B------:R-:W-:Y:S02]  /*4970*/  PRMT R101, R20, 0x7632, R101 ;  /* 0x0000763214657816 */ /* 0x000fe40000000065 */
[----:B------:R-:W-:Y:S01]  /*4980*/  SHF.L.U32 R54, R54, 0x10, RZ ;  /* 0x0000001036367819 */ /* 0x000fe200000006ff */
[----:B------:R-:W1:Y:S01]  /*4990*/  @UP3 LDCU UR10, c[0x0][0x40c] ;  /* 0x00008180ff0a37ac */ /* 0x000e620008000800 */
[----:B------:R-:W-:-:S03]  /*49a0*/  SHF.L.U32 R101, R101, 0x10, RZ ;  /* 0x0000001065657819 */ /* 0x000fc600000006ff */
        /* <DEDUP_REMOVED lines=9> */
[----:B------:R-:W-:Y:S01]  /*4a40*/  SHF.L.U32 R53, R21, 0x10, RZ ;  /* 0x0000001015357819 */ /* 0x000fe200000006ff */
[----:B------:R-:W-:Y:S01]  /*4a50*/  @P5 FFMA.FTZ R103, R131, UR7, R105 ;  /* 0x0000000783675c23 */ /* 0x000fe20008010069 */
[----:B------:R-:W-:Y:S01]  /*4a60*/  @P5 FFMA.FTZ R54, R55, UR31, R54 ;  /* 0x0000001f37365c23 */ /* 0x000fe20008010036 */
[----:B------:R-:W-:Y:S01]  /*4a70*/  @P5 FFMA.FTZ R101, R100, UR31, R101 ;  /* 0x0000001f64655c23 */ /* 0x000fe20008010065 */
[----:B------:R-:W-:Y:S01]  /*4a80*/  SHF.L.U32 R55, R22, 0x10, RZ ;  /* 0x0000001016377819 */ /* 0x000fe200000006ff */
[----:B------:R-:W-:Y:S01]  /*4a90*/  @P5 FFMA.FTZ R53, R102, UR31, R53 ;  /* 0x0000001f66355c23 */ /* 0x000fe20008010035 */
[----:B------:R-:W3:Y:S01]  /*4aa0*/  @UP3 LDCU UR32, c[0x0][0x40c] ;  /* 0x00008180ff2037ac */ /* 0x000ee20008000800 */
[----:B------:R-:W-:Y:S01]  /*4ab0*/  PRMT R100, R22, 0x7632, R100 ;  /* 0x0000763216647816 */ /* 0x000fe20000000064 */
[----:B------:R-:W-:Y:S01]  /*4ac0*/  @P5 FADD.FTZ R102, R134, -R103 ;  /* 0x8000006786665221 */ /* 0x000fe20000010000 */
[----:B------:R-:W-:Y:S01]  /*4ad0*/  @P5 FFMA.FTZ R106, R142, UR7, R105 ;  /* 0x000000078e6a5c23 */ /* 0x000fe20008010069 */
[----:B------:R-:W4:Y:S01]  /*4ae0*/  @UP3 LDCU UR11, c[0x0][0x40c] ;  /* 0x00008180ff0b37ac */ /* 0x000f220008000800 */
[----:B------:R-:W-:Y:S01]  /*4af0*/  SHF.L.U32 R100, R100, 0x10, RZ ;  /* 0x0000001064647819 */ /* 0x000fe200000006ff */
[----:B------:R-:W-:Y:S01]  /*4b00*/  @P5 FFMA.FTZ R55, R102, UR31, R55 ;  /* 0x0000001f66375c23 */ /* 0x000fe20008010037 */
[----:B------:R-:W-:Y:S01]  /*4b10*/  @P5 FADD.FTZ R103, R139, -R106 ;  /* 0x8000006a8b675221 */ /* 0x000fe20000010000 */
[----:B------:R-:W5:Y:S01]  /*4b20*/  @UP3 LDCU UR34, c[0x0][0x40c] ;  /* 0x00008180ff2237ac */ /* 0x000f620008000800 */
[----:B------:R-:W-:Y:S01]  /*4b30*/  PRMT R102, R23, 0x7632, R102 ;  /* 0x0000763217667816 */ /* 0x000fe20000000066 */
[--C-:B------:R-:W-:Y:S01]  /*4b40*/  @P5 FFMA.FTZ R150, R144, UR7, R105.reuse ;  /* 0x0000000790965c23 */ /* 0x100fe20008010069 */
[----:B------:R-:W-:Y:S01]  /*4b50*/  @P5 FFMA.FTZ R107, R133, UR7, R105 ;  /* 0x00000007856b5c23 */ /* 0x000fe20008010069 */
[----:B------:R-:W5:Y:S01]  /*4b60*/  @UP3 LDCU UR33, c[0x0][0x40c] ;  /* 0x00008180ff2137ac */ /* 0x000f620008000800 */
[----:B------:R-:W-:Y:S01]  /*4b70*/  @P5 FFMA.FTZ R100, R103, UR31, R100 ;  /* 0x0000001f67645c23 */ /* 0x000fe20008010064 */
[----:B------:R-:W-:Y:S01]  /*4b80*/  SHF.L.U32 R102, R102, 0x10, RZ ;  /* 0x0000001066667819 */ /* 0x000fe200000006ff */
[----:B------:R-:W-:Y:S01]  /*4b90*/  @P5 FADD.FTZ R105, R141, -R150 ;  /* 0x800000968d695221 */ /* 0x000fe20000010000 */
[----:B------:R-:W-:Y:S01]  /*4ba0*/  SHF.L.U32 R103, R23, 0x10, RZ ;  /* 0x0000001017677819 */ /* 0x000fe200000006ff */
[----:B------:R-:W-:Y:S01]  /*4bb0*/  @P5 FADD.FTZ R106, R136, -R107 ;  /* 0x8000006b886a5221 */ /* 0x000fe20000010000 */
[----:B---3--:R-:W-:Y:S01]  /*4bc0*/  @P2 FMUL.FTZ R150, R55, UR32 ;  /* 0x0000002037962c20 */ /* 0x008fe20008410000 */
[----:B------:R-:W-:Y:S01]  /*4bd0*/  @P5 FFMA.FTZ R102, R105, UR31, R102 ;  /* 0x0000001f69665c23 */ /* 0x000fe20008010066 */
[----:B--2---:R-:W-:Y:S01]  /*4be0*/  @P2 FMUL.FTZ R105, R52, UR8 ;  /* 0x0000000834692c20 */ /* 0x004fe20008410000 */
[----:B------:R-:W-:Y:S01]  /*4bf0*/  @P5 FFMA.FTZ R103, R106, UR31, R103 ;  /* 0x0000001f6a675c23 */ /* 0x000fe20008010067 */
[C---:B0-----:R-:W-:Y:S01]  /*4c00*/  @P2 FMUL.FTZ R106, R101.reuse, UR9 ;  /* 0x00000009656a2c20 */ /* 0x041fe20008410000 */
[----:B------:R-:W-:Y:S01]  /*4c10*/  F2FP.BF16.F32.PACK_AB R52, R101, R52 ;  /* 0x000000346534723e */ /* 0x000fe200000010ff */
[----:B-1----:R-:W-:Y:S01]  /*4c20*/  @P2 FMUL.FTZ R101, R53, UR10 ;  /* 0x0000000a35652c20 */ /* 0x002fe20008410000 */
[C---:B----4-:R-:W-:Y:S01]  /*4c30*/  @P2 FMUL.FTZ R107, R54.reuse, UR11 ;  /* 0x0000000b366b2c20 */ /* 0x050fe20008410000 */
[----:B------:R-:W-:-:S02]  /*4c40*/  F2FP.BF16.F32.PACK_AB R53, R54, R53 ;  /* 0x000000353635723e */ /* 0x000fc400000010ff */
[C---:B------:R-:W-:Y:S01]  /*4c50*/  F2FP.BF16.F32.PACK_AB R54, R100.reuse, R55 ;  /* 0x000000376436723e */ /* 0x040fe200000010ff */
[----:B-----5:R-:W-:Y:S01]  /*4c60*/  @P2 FMUL.FTZ R55, R103, UR34 ;  /* 0x0000002267372c20 */ /* 0x020fe20008410000 */
[----:B------:R-:W-:Y:S01]  /*4c70*/  @P2 FMUL.FTZ R100, R100, UR33 ;  /* 0x0000002164642c20 */ /* 0x000fe20008410000 */
[----:B------:R-:W-:Y:S02]  /*4c80*/  @P2 F2FP.BF16.F32.PACK_AB R105, RZ, R105 ;  /* 0x00000069ff69223e */ /* 0x000fe400000010ff */
[----:B------:R-:W-:Y:S02]  /*4c90*/  @P2 F2FP.BF16.F32.PACK_AB R101, RZ, R101 ;  /* 0x00000065ff65223e */ /* 0x000fe400000010ff */
[----:B------:R-:W-:Y:S02]  /*4ca0*/  @P2 F2FP.BF16.F32.PACK_AB R150, RZ, R150 ;  /* 0x00000096ff96223e */ /* 0x000fe400000010ff */
        /* <DEDUP_REMOVED lines=8> */
[----:B------:R-:W-:Y:S02]  /*4d30*/  @P2 PRMT R96, R96, 0x5410, R106 ;  /* 0x0000541060602816 */ /* 0x000fe4000000006a */
        /* <DEDUP_REMOVED lines=8> */
.L_x_81:
[----:B------:R-:W-:Y:S01]  /*4dc0*/  ISETP.LT.AND P5, PT, RZ, UR30, PT ;  /* 0x0000001eff007c0c */ /* 0x000fe2000bfa1270 */
[----:B------:R-:W2:Y:S01]  /*4dd0*/  @UP3 LDCU UR8, c[0x0][0x40c] ;  /* 0x00008180ff0837ac */ /* 0x000ea20008000800 */
[----:B------:R-:W-:Y:S01]  /*4de0*/  SHF.L.U32 R150, R150, 0x10, RZ ;  /* 0x0000001096967819 */ /* 0x000fe200000006ff */
[----:B------:R-:W3:Y:S01]  /*4df0*/  @UP3 LDCU UR10, c[0x0][0x40c] ;  /* 0x00008180ff0a37ac */ /* 0x000ee20008000800 */
[----:B------:R-:W4:Y:S09]  /*4e00*/  @UP3 LDCU UR32, c[0x0][0x40c] ;  /* 0x00008180ff2037ac */ /* 0x000f320008000800 */
[----:B01----:R-:W-:Y:S01]  /*4e10*/  @P5 FFMA.FTZ R100, R140, UR7, R105 ;  /* 0x000000078c645c23 */ /* 0x003fe20008010069 */
[----:B------:R-:W-:Y:S01]  /*4e20*/  @!P5 PRMT R101, R21, 0x7632, R101 ;  /* 0x000076321565d816 */ /* 0x000fe20000000065 */
[----:B------:R-:W-:Y:S01]  /*4e30*/  @P5 FFMA.FTZ R102, R142, UR7, R105 ;  /* 0x000000078e665c23 */ /* 0x000fe20008010069 */
[----:B------:R-:W-:Y:S01]  /*4e40*/  @P5 SHF.L.U32 R107, R107, 0x10, RZ ;  /* 0x000000106b6b5819 */ /* 0x000fe200000006ff */
[----:B------:R-:W-:Y:S01]  /*4e50*/  @P5 FADD.FTZ R100, R137, -R100 ;  /* 0x8000006489645221 */ /* 0x000fe20000010000 */
[----:B------:R-:W-:Y:S01]  /*4e60*/  @!P5 SHF.L.U32 R101, R101, 0x10, RZ ;  /* 0x000000106565d819 */ /* 0x000fe200000006ff */
[----:B------:R-:W-:Y:S01]  /*4e70*/  @P5 FADD.FTZ R103, R139, -R102 ;  /* 0x800000668b675221 */ /* 0x000fe20000010000 */
[----:B------:R-:W-:Y:S01]  /*4e80*/  @P5 SHF.L.U32 R106, R106, 0x10, RZ ;  /* 0x000000106a6a5819 */ /* 0x000fe200000006ff */
[----:B------:R-:W-:Y:S01]  /*4e90*/  @P5 FFMA.FTZ R101, R100, UR31, R107 ;  /* 0x0000001f64655c23 */ /* 0x000fe2000801006b */
[----:B------:R-:W-:Y:S01]  /*4ea0*/  @!P5 PRMT R100, R22, 0x7632, R100 ;  /* 0x000076321664d816 */ /* 0x000fe20000000064 */
[----:B------:R-:W0:Y:S01]  /*4eb0*/  @UP3 LDCU UR9, c[0x0][0x40c] ;  /* 0x00008180ff0937ac */ /* 0x000e220008000800 */
[----:B------:R-:W-:-:S02]  /*4ec0*/  SHF.L.U32 R102, R20, 0x10, RZ ;  /* 0x0000001014667819 */ /* 0x000fc400000006ff */
[----:B------:R-:W-:Y:S01]  /*4ed0*/  @!P5 SHF.L.U32 R100, R100, 0x10, RZ ;  /* 0x000000106464d819 */ /* 0x000fe200000006ff */
[----:B------:R-:W-:Y:S01]  /*4ee0*/  @P5 FFMA.FTZ R100, R103, UR31, R106 ;  /* 0x0000001f67645c23 */ /* 0x000fe2000801006a */
[--C-:B------:R-:W-:Y:S01]  /*4ef0*/  @P5 FFMA.FTZ R103, R127, UR7, R105.reuse ;  /* 0x000000077f675c23 */ /* 0x100fe20008010069 */
[----:B------:R-:W-:Y:S01]  /*4f00*/  @P5 FFMA.FTZ R106, R138, UR7, R105 ;  /* 0x000000078a6a5c23 */ /* 0x000fe20008010069 */
[----:B------:R-:W1:Y:S02]  /*4f10*/  @UP3 LDCU UR11, c[0x0][0x40c] ;  /* 0x00008180ff0b37ac */ /* 0x000e640008000800 */
[----:B------:R-:W-:Y:S01]  /*4f20*/  @P5 FADD.FTZ R103, R130, -R103 ;  /* 0x8000006782675221 */ /* 0x000fe20000010000 */
[----:B------:R-:W-:Y:S01]  /*4f30*/  @P5 FADD.FTZ R107, R135, -R106 ;  /* 0x8000006a876b5221 */ /* 0x000fe20000010000 */
[----:B------:R-:W5:Y:S02]  /*4f40*/  @UP3 LDCU UR33, c[0x0][0x40c] ;  /* 0x00008180ff2137ac */ /* 0x000f640008000800 */
[----:B------:R-:W-:Y:S01]  /*4f50*/  @P5 FFMA.FTZ R102, R103, UR31, R102 ;  /* 0x0000001f67665c23 */ /* 0x000fe20008010066 */
[--C-:B------:R-:W-:Y:S01]  /*4f60*/  @P5 FFMA.FTZ R103, R129, UR7, R105.reuse ;  /* 0x0000000781675c23 */ /* 0x100fe20008010069 */
[----:B------:R-:W-:Y:S01]  /*4f70*/  @P5 FFMA.FTZ R150, R107, UR31, R150 ;  /* 0x0000001f6b965c23 */ /* 0x000fe20008010096 */
[----:B------:R-:W-:Y:S01]  /*4f80*/  @P5 FFMA.FTZ R107, R131, UR7, R105 ;  /* 0x00000007836b5c23 */ /* 0x000fe20008010069 */
[----:B------:R-:W4:Y:S01]  /*4f90*/  @UP3 LDCU UR34, c[0x0][0x40c] ;  /* 0x00008180ff2237ac */ /* 0x000f220008000800 */
[----:B------:R-:W-:Y:S01]  /*4fa0*/  @P5 FADD.FTZ R106, R132, -R103 ;  /* 0x80000067846a5221 */ /* 0x000fe20000010000 */
[----:B------:R-:W-:Y:S01]  /*4fb0*/  SHF.L.U32 R103, R21, 0x10, RZ ;  /* 0x0000001015677819 */ /* 0x000fe200000006ff */
[----:B------:R-:W-:Y:S01]  /*4fc0*/  @P5 FADD.FTZ R107, R134, -R107 ;  /* 0x8000006b866b5221 */ /* 0x000fe20000010000 */
[----:B--2---:R-:W-:Y:S01]  /*4fd0*/  @P2 FMUL.FTZ R102, R102, UR8 ;  /* 0x0000000866662c20 */ /* 0x004fe20008410000 */
[----:B0-----:R-:W-:-:S02]  /*4fe0*/  @P2 FMUL.FTZ R150, R150, UR9 ;  /* 0x0000000996962c20 */ /* 0x001fc40008410000 */
[----:B------:R-:W-:Y:S01]  /*4ff0*/  @P5 FFMA.FTZ R103, R106, UR31, R103 ;  /* 0x0000001f6a675c23 */ /* 0x000fe20008010067 */
[----:B------:R-:W-:Y:S01]  /*5000*/  SHF.L.U32 R106, R22, 0x10, RZ ;  /* 0x00000010166a7819 */ /* 0x000fe200000006ff */
[----:B-1----:R-:W-:Y:S01]  /*5010*/  @P2 FMUL.FTZ R101, R101, UR11 ;  /* 0x0000000b65652c20 */ /* 0x002fe20008410000 */
[----:B------:R-:W-:Y:S01]  /*5020*/  @P2 F2FP.BF16.F32.PACK_AB R102, RZ, R102 ;  /* 0x00000066ff66223e */ /* 0x000fe200000010ff */
[----:B---3--:R-:W-:Y:S01]  /*5030*/  @P2 FMUL.FTZ R103, R103, UR10 ;  /* 0x0000000a67672c20 */ /* 0x008fe20008410000 */
[----:B-----5:R-:W-:Y:S01]  /*5040*/  @P2 FMUL.FTZ R100, R100, UR33 ;  /* 0x0000002164642c20 */ /* 0x020fe20008410000 */
[----:B------:R-:W-:Y:S01]  /*5050*/  @P5 FFMA.FTZ R106, R107, UR31, R106 ;  /* 0x0000001f6b6a5c23 */ /* 0x000fe2000801006a */
[----:B------:R-:W-:Y:S01]  /*5060*/  @P5 FFMA.FTZ R107, R133, UR7, R105 ;  /* 0x00000007856b5c23 */ /* 0x000fe20008010069 */
[----:B------:R-:W-:Y:S02]  /*5070*/  @P2 F2FP.BF16.F32.PACK_AB R150, RZ, R150 ;  /* 0x00000096ff96223e */ /* 0x000fe400000010ff */
[----:B----4-:R-:W-:Y:S01]  /*5080*/  @P2 FMUL.FTZ R106, R106, UR32 ;  /* 0x000000206a6a2c20 */ /* 0x010fe20008410000 */
[----:B------:R-:W-:Y:S01]  /*5090*/  @P5 FADD.FTZ R152, R136, -R107 ;  /* 0x8000006b88985221 */ /* 0x000fe20000010000 */
[----:B------:R-:W-:-:S02]  /*50a0*/  SHF.L.U32 R107, R23, 0x10, RZ ;  /* 0x00000010176b7819 */ /* 0x000fc400000006ff */
[----:B------:R-:W-:Y:S02]  /*50b0*/  @P2 F2FP.BF16.F32.PACK_AB R103, RZ, R103 ;  /* 0x00000067ff67223e */ /* 0x000fe400000010ff */
[----:B------:R-:W-:Y:S01]  /*50c0*/  @P2 F2FP.BF16.F32.PACK_AB R106, RZ, R106 ;  /* 0x0000006aff6a223e */ /* 0x000fe200000010ff */
[----:B------:R-:W-:Y:S01]  /*50d0*/  @P5 FFMA.FTZ R107, R152, UR31, R107 ;  /* 0x0000001f986b5c23 */ /* 0x000fe2000801006b */
[----:B------:R-:W-:Y:S02]  /*50e0*/  @P2 F2FP.BF16.F32.PACK_AB R101, RZ, R101 ;  /* 0x00000065ff65223e */ /* 0x000fe400000010ff */
[----:B------:R-:W-:Y:S01]  /*50f0*/  @P2 F2FP.BF16.F32.PACK_AB R100, RZ, R100 ;  /* 0x00000064ff64223e */ /* 0x000fe200000010ff */
[----:B------:R-:W-:Y:S01]  /*5100*/  @P2 FMUL.FTZ R107, R107, UR34 ;  /* 0x000000226b6b2c20 */ /* 0x000fe20008410000 */
[----:B------:R-:W-:Y:S02]  /*5110*/  @P2 PRMT R96, R102, 0x7610, R96 ;  /* 0x0000761066602816 */ /* 0x000fe40000000060 */
[----:B------:R-:W-:-:S02]  /*5120*/  @P2 PRMT R97, R103, 0x7610, R97 ;  /* 0x0000761067612816 */ /* 0x000fc40000000061 */
[----:B------:R-:W-:Y:S02]  /*5130*/  @P2 F2FP.BF16.F32.PACK_AB R107, RZ, R107 ;  /* 0x0000006bff6b223e */ /* 0x000fe400000010ff */
        /* <DEDUP_REMOVED lines=15> */
.L_x_80:
[----:B01----:R-:W0:Y:S02]  /*5230*/  LDC.64 R100, c[0x0][0x478] ;  /* 0x00011e00ff647b82 */ /* 0x003e240000000a00 */
[----:B0-----:R-:W-:-:S04]  /*5240*/  ISETP.NE.U32.AND P0, PT, R100, RZ, PT ;  /* 0x000000ff6400720c */ /* 0x001fc80003f05070 */
[----:B------:R-:W-:-:S13]  /*5250*/  ISETP.NE.AND.EX P0, PT, R101, RZ, PT, P0 ;  /* 0x000000ff6500720c */ /* 0x000fda0003f05300 */
[----:B------:R-:W-:Y:S05]  /*5260*/  @!P0 BRA `(.L_x_83) ;  /* 0x0000000400188947 */ /* 0x000fea0003800000 */
[----:B------:R-:W0:Y:S01]  /*5270*/  @UP3 LDCU UR8, c[0x0][0x40c] ;  /* 0x00008180ff0837ac */ /* 0x000e220008000800 */
[--C-:B------:R-:W-:Y:S01]  /*5280*/  FFMA.FTZ R53, R127, UR7, R105.reuse ;  /* 0x000000077f357c23 */ /* 0x100fe20008010069 */
[----:B------:R-:W-:Y:S01]  /*5290*/  FFMA.FTZ R54, R138, UR7, R105 ;  /* 0x000000078a367c23 */ /* 0x000fe20008010069 */
[----:B------:R-:W-:Y:S01]  /*52a0*/  ISETP.LT.AND P5, PT, RZ, UR30, PT ;  /* 0x0000001eff007c0c */ /* 0x000fe2000bfa1270 */
[----:B------:R-:W1:Y:S01]  /*52b0*/  @UP3 LDCU UR9, c[0x0][0x40c] ;  /* 0x00008180ff0937ac */ /* 0x000e620008000800 */
[----:B------:R-:W-:Y:S01]  /*52c0*/  FADD.FTZ R52, R130, -R53 ;  /* 0x8000003582347221 */ /* 0x000fe20000010000 */
[----:B------:R-:W-:Y:S01]  /*52d0*/  FADD.FTZ R53, R135, -R54 ;  /* 0x8000003687357221 */ /* 0x000fe20000010000 */
[--C-:B------:R-:W-:Y:S01]  /*52e0*/  FFMA.FTZ R101, R129, UR7, R105.reuse ;  /* 0x0000000781657c23 */ /* 0x100fe20008010069 */
[----:B------:R-:W-:Y:S01]  /*52f0*/  FFMA.FTZ R54, R140, UR7, R105 ;  /* 0x000000078c367c23 */ /* 0x000fe20008010069 */
[----:B------:R-:W-:Y:S01]  /*5300*/  FMUL.FTZ R52, R52, UR31 ;  /* 0x0000001f34347c20 */ /* 0x000fe20008410000 */
[----:B------:R-:W-:Y:S01]  /*5310*/  FMUL.FTZ R53, R53, UR31 ;  /* 0x0000001f35357c20 */ /* 0x000fe20008410000 */
[----:B------:R-:W-:Y:S01]  /*5320*/  FADD.FTZ R101, R132, -R101 ;  /* 0x8000006584657221 */ /* 0x000fe20000010000 */
[----:B------:R-:W2:Y:S01]  /*5330*/  @UP3 LDCU UR10, c[0x0][0x40c] ;  /* 0x00008180ff0a37ac */ /* 0x000ea20008000800 */
[----:B------:R-:W-:Y:S01]  /*5340*/  FADD.FTZ R54, R137, -R54 ;  /* 0x8000003689367221 */ /* 0x000fe20000010000 */
[----:B------:R-:W-:Y:S01]  /*5350*/  FSEL R52, R52, RZ, P5 ;  /* 0x000000ff34347208 */ /* 0x000fe20002800000 */
[--C-:B------:R-:W-:Y:S01]  /*5360*/  FFMA.FTZ R102, R142, UR7, R105.reuse ;  /* 0x000000078e667c23 */ /* 0x100fe20008010069 */
[----:B------:R-:W-:Y:S01]  /*5370*/  FSEL R53, R53, RZ, P5 ;  /* 0x000000ff35357208 */ /* 0x000fe20002800000 */
[----:B------:R-:W3:Y:S01]  /*5380*/  @UP3 LDCU UR11, c[0x0][0x40c] ;  /* 0x00008180ff0b37ac */ /* 0x000ee20008000800 */
[--C-:B------:R-:W-:Y:S01]  /*5390*/  FFMA.FTZ R103, R133, UR7, R105.reuse ;  /* 0x0000000785677c23 */ /* 0x100fe20008010069 */
[----:B0-----:R-:W-:Y:S01]  /*53a0*/  @P2 FMUL.FTZ R55, R52, UR8 ;  /* 0x0000000834372c20 */ /* 0x001fe20008410000 */
[C---:B------:R-:W-:Y:S01]  /*53b0*/  F2FP.BF16.F32.PACK_AB R52, R53.reuse, R52 ;  /* 0x000000343534723e */ /* 0x040fe200000010ff */
[----:B------:R-:W0:Y:S01]  /*53c0*/  @UP3 LDCU UR8, c[0x0][0x40c] ;  /* 0x00008180ff0837ac */ /* 0x000e220008000800 */
[----:B-1----:R-:W-:Y:S01]  /*53d0*/  @P2 FMUL.FTZ R100, R53, UR9 ;  /* 0x0000000935642c20 */ /* 0x002fe20008410000 */
[----:B------:R-:W-:Y:S01]  /*53e0*/  FMUL.FTZ R53, R101, UR31 ;  /* 0x0000001f65357c20 */ /* 0x000fe20008410000 */
[----:B------:R-:W-:Y:S01]  /*53f0*/  FFMA.FTZ R101, R131, UR7, R105 ;  /* 0x0000000783657c23 */ /* 0x000fe20008010069 */
[----:B------:R-:W1:Y:S01]  /*5400*/  @UP3 LDCU UR9, c[0x0][0x40c] ;  /* 0x00008180ff0937ac */ /* 0x000e620008000800 */
[----:B------:R-:W-:Y:S01]  /*5410*/  FMUL.FTZ R54, R54, UR31 ;  /* 0x0000001f36367c20 */ /* 0x000fe20008410000 */
[----:B------:R-:W-:Y:S01]  /*5420*/  FADD.FTZ R102, R139, -R102 ;  /* 0x800000668b667221 */ /* 0x000fe20000010000 */
[----:B------:R-:W-:Y:S01]  /*5430*/  FSEL R106, R53, RZ, P5 ;  /* 0x000000ff356a7208 */ /* 0x000fe20002800000 */
[----:B------:R-:W4:Y:S01]  /*5440*/  @UP3 LDCU UR32, c[0x0][0x40c] ;  /* 0x00008180ff2037ac */ /* 0x000f220008000800 */
[----:B------:R-:W-:Y:S01]  /*5450*/  FADD.FTZ R53, R134, -R101 ;  /* 0x8000006586357221 */ /* 0x000fe20000010000 */
[----:B------:R-:W-:Y:S01]  /*5460*/  FADD.FTZ R103, R136, -R103 ;  /* 0x8000006788677221 */ /* 0x000fe20000010000 */
[----:B------:R-:W-:Y:S01]  /*5470*/  FSEL R107, R54, RZ, P5 ;  /* 0x000000ff366b7208 */ /* 0x000fe20002800000 */
[----:B------:R-:W-:Y:S01]  /*5480*/  FMUL.FTZ R54, R102, UR31 ;  /* 0x0000001f66367c20 */ /* 0x000fe20008410000 */
[----:B------:R-:W-:Y:S01]  /*5490*/  FMUL.FTZ R53, R53, UR31 ;  /* 0x0000001f35357c20 */ /* 0x000fe20008410000 */
[----:B------:R-:W-:Y:S01]  /*54a0*/  FMUL.FTZ R103, R103, UR31 ;  /* 0x0000001f67677c20 */ /* 0x000fe20008410000 */
[----:B------:R-:W-:Y:S01]  /*54b0*/  FFMA.FTZ R154, R144, UR7, R105 ;  /* 0x00000007909a7c23 */ /* 0x000fe20008010069 */
[----:B------:R-:W-:-:S02]  /*54c0*/  @P2 F2FP.BF16.F32.PACK_AB R55, RZ, R55 ;  /* 0x00000037ff37223e */ /* 0x000fc400000010ff */
[----:B------:R-:W-:Y:S01]  /*54d0*/  FSEL R150, R53, RZ, P5 ;  /* 0x000000ff35967208 */ /* 0x000fe20002800000 */
[----:B0-----:R-:W-:Y:S01]  /*54e0*/  @P2 FMUL.FTZ R101, R106, UR8 ;  /* 0x000000086a652c20 */ /* 0x001fe20008410000 */
[----:B------:R-:W-:Y:S01]  /*54f0*/  FSEL R155, R54, RZ, P5 ;  /* 0x000000ff369b7208 */ /* 0x000fe20002800000 */
[C---:B-1----:R-:W-:Y:S01]  /*5500*/  @P2 FMUL.FTZ R102, R107.reuse, UR9 ;  /* 0x000000096b662c20 */ /* 0x042fe20008410000 */
[----:B------:R-:W-:Y:S01]  /*5510*/  F2FP.BF16.F32.PACK_AB R53, R107, R106 ;  /* 0x0000006a6b35723e */ /* 0x000fe200000010ff */
[----:B--2---:R-:W-:Y:S01]  /*5520*/  @P2 FMUL.FTZ R54, R150, UR10 ;  /* 0x0000000a96362c20 */ /* 0x004fe20008410000 */
[----:B------:R-:W-:Y:S01]  /*5530*/  FSEL R152, R103, RZ, P5 ;  /* 0x000000ff67987208 */ /* 0x000fe20002800000 */
[----:B------:R-:W-:Y:S01]  /*5540*/  FADD.FTZ R107, R141, -R154 ;  /* 0x8000009a8d6b7221 */ /* 0x000fe20000010000 */
[----:B---3--:R-:W-:Y:S01]  /*5550*/  @P2 FMUL.FTZ R106, R155, UR11 ;  /* 0x0000000b9b6a2c20 */ /* 0x008fe20008410000 */
[----:B------:R-:W-:Y:S02]  /*5560*/  @P2 F2FP.BF16.F32.PACK_AB R101, RZ, R101 ;  /* 0x00000065ff65223e */ /* 0x000fe400000010ff */
[----:B----4-:R-:W-:Y:S01]  /*5570*/  @P2 FMUL.FTZ R105, R152, UR32 ;  /* 0x0000002098692c20 */ /* 0x010fe20008410000 */
[----:B------:R-:W-:Y:S01]  /*5580*/  FMUL.FTZ R107, R107, UR31 ;  /* 0x0000001f6b6b7c20 */ /* 0x000fe20008410000 */
[----:B------:R-:W-:-:S02]  /*5590*/  @P2 F2FP.BF16.F32.PACK_AB R103, RZ, R54 ;  /* 0x00000036ff67223e */ /* 0x000fc400000010ff */
[----:B------:R-:W-:Y:S02]  /*55a0*/  @P2 F2FP.BF16.F32.PACK_AB R100, RZ, R100 ;  /* 0x00000064ff64223e */ /* 0x000fe400000010ff */
[----:B------:R-:W-:Y:S02]  /*55b0*/  @P2 F2FP.BF16.F32.PACK_AB R102, RZ, R102 ;  /* 0x00000066ff66223e */ /* 0x000fe400000010ff */
[----:B------:R-:W-:Y:S02]  /*55c0*/  @P2 F2FP.BF16.F32.PACK_AB R106, RZ, R106 ;  /* 0x0000006aff6a223e */ /* 0x000fe400000010ff */
[----:B------:R-:W-:Y:S02]  /*55d0*/  @P2 F2FP.BF16.F32.PACK_AB R105, RZ, R105 ;  /* 0x00000069ff69223e */ /* 0x000fe400000010ff */
[----:B------:R-:W-:Y:S02]  /*55e0*/  @P2 PRMT R96, R55, 0x7610, R96 ;  /* 0x0000761037602816 */ /* 0x000fe40000000060 */
[----:B------:R-:W-:-:S02]  /*55f0*/  @P2 PRMT R97, R101, 0x7610, R97 ;  /* 0x0000761065612816 */ /* 0x000fc40000000061 */
[----:B------:R-:W-:Y:S02]  /*5600*/  FSEL R107, R107, RZ, P5 ;  /* 0x000000ff6b6b7208 */ /* 0x000fe40002800000 */
[----:B------:R-:W-:Y:S02]  /*5610*/  @P2 PRMT R98, R103, 0x7610, R98 ;  /* 0x0000761067622816 */ /* 0x000fe40000000062 */
[----:B------:R-:W-:Y:S02]  /*5620*/  F2FP.BF16.F32.PACK_AB R54, R155, R150 ;  /* 0x000000969b36723e */ /* 0x000fe400000010ff */
[----:B------:R-:W-:Y:S02]  /*5630*/  @P2 PRMT R99, R105, 0x7610, R99 ;  /* 0x0000761069632816 */ /* 0x000fe40000000063 */
[----:B------:R-:W-:Y:S02]  /*5640*/  @P2 PRMT R96, R96, 0x5410, R100 ;  /* 0x0000541060602816 */ /* 0x000fe40000000064 */
[----:B------:R-:W-:-:S02]  /*5650*/  F2FP.BF16.F32.PACK_AB R55, R107, R152 ;  /* 0x000000986b37723e */ /* 0x000fc400000010ff */
[----:B------:R-:W-:Y:S02]  /*5660*/  @P2 PRMT R97, R97, 0x5410, R102 ;  /* 0x0000541061612816 */ /* 0x000fe40000000066 */
[----:B------:R-:W-:Y:S01]  /*5670*/  @P2 PRMT R98, R98, 0x5410, R106 ;  /* 0x0000541062622816 */ /* 0x000fe2000000006a */
[----:B------:R-:W-:Y:S06]  /*5680*/  BRA.U !UP3, `(.L_x_82) ;  /* 0x000000050b307547 */ /* 0x000fec000b800000 */
[----:B------:R-:W-:-:S05]  /*5690*/  FMUL.FTZ R100, R107, UR27 ;  /* 0x0000001b6b647c20 */ /* 0x000fca0008410000 */
[----:B------:R-:W-:-:S04]  /*56a0*/  F2FP.BF16.F32.PACK_AB R100, RZ, R100 ;  /* 0x00000064ff64723e */ /* 0x000fc800000010ff */
[----:B------:R-:W-:Y:S01]  /*56b0*/  PRMT R99, R99, 0x5410, R100 ;  /* 0x0000541063637816 */ /* 0x000fe20000000064 */
[----:B------:R-:W-:Y:S06]  /*56c0*/  BRA `(.L_x_82) ;  /* 0x0000000400207947 */ /* 0x000fec0003800000 */
.L_x_83:
[----:B------:R-:W0:Y:S01]  /*56d0*/  @UP3 LDCU UR8, c[0x0][0x40c] ;  /* 0x00008180ff0837ac */ /* 0x000e220008000800 */
[----:B------:R-:W-:Y:S01]  /*56e0*/  FFMA.FTZ R100, R144, UR7, R105 ;  /* 0x0000000790647c23 */ /* 0x000fe20008010069 */
[----:B------:R-:W-:-:S03]  /*56f0*/  ISETP.LT.AND P5, PT, RZ, UR30, PT ;  /* 0x0000001eff007c0c */ /* 0x000fc6000bfa1270 */
[----:B------:R-:W-:-:S04]  /*5700*/  FADD.FTZ R100, R141, -R100 ;  /* 0x800000648d647221 */ /* 0x000fc80000010000 */
[----:B------:R-:W-:-:S05]  /*5710*/  FMUL.FTZ R100, R100, UR31 ;  /* 0x0000001f64647c20 */ /* 0x000fca0008410000 */
[----:B------:R-:W-:-:S05]  /*5720*/  FSEL R100, R100, RZ, P5 ;  /* 0x000000ff64647208 */ /* 0x000fca0002800000 */
[----:B0-----:R-:W-:Y:S01]  /*5730*/  @P2 FMUL.FTZ R100, R100, UR8 ;  /* 0x0000000864642c20 */ /* 0x001fe20008410000 */
[----:B------:R-:W-:Y:S06]  /*5740*/  BRA.U !UP3, `(.L_x_84) ;  /* 0x000000010b207547 */ /* 0x000fec000b800000 */
        /* <DEDUP_REMOVED lines=8> */
.L_x_84:
        /* <DEDUP_REMOVED lines=9> */
.L_x_85:
        /* <DEDUP_REMOVED lines=9> */
.L_x_86:
        /* <DEDUP_REMOVED lines=9> */
.L_x_87:
        /* <DEDUP_REMOVED lines=9> */
.L_x_88:
        /* <DEDUP_REMOVED lines=9> */
.L_x_89:
        /* <DEDUP_REMOVED lines=9> */
.L_x_90:
[----:B------:R-:W-:-:S04]  /*5b30*/  @P2 F2FP.BF16.F32.PACK_AB R100, RZ, R100 ;  /* 0x00000064ff64223e */ /* 0x000fc800000010ff */
[----:B------:R-:W-:-:S07]  /*5b40*/  @P2 PRMT R99, R99, 0x5410, R100 ;  /* 0x0000541063632816 */ /* 0x000fce0000000064 */
.L_x_82:
[----:B------:R-:W0:Y:S01]  /*5b50*/  @P0 LDC.64 R102, c[0x0][0x478] ;  /* 0x00011e00ff660b82 */ /* 0x000e220000000a00 */
[----:B------:R-:W1:Y:S01]  /*5b60*/  @UP3 LDCU.64 UR8, c[0x0][0x468] ;  /* 0x00008d00ff0837ac */ /* 0x000e620008000a00 */
[----:B------:R-:W-:-:S05]  /*5b70*/  MOV R101, 0x10 ;  /* 0x0000001000657802 */ /* 0x000fca0000000f00 */
[----:B-1----:R-:W-:-:S04]  /*5b80*/  @P2 IMAD.WIDE.U32 R100, R104, R101, UR8 ;  /* 0x0000000868642e25 */ /* 0x002fc8000f8e0065 */
[----:B0-----:R-:W-:-:S05]  /*5b90*/  @P0 IMAD.WIDE.U32 R102, R14, 0x10, R102 ;  /* 0x000000100e660825 */ /* 0x001fca00078e0066 */
[----:B------:R2:W-:Y:S04]  /*5ba0*/  @P0 STG.E.128 desc[UR16][R102.64], R52 ;  /* 0x0000003466000986 */ /* 0x0005e8000c101d10 */
[----:B------:R2:W-:Y:S02]  /*5bb0*/  @P2 STG.E.128 desc[UR16][R100.64], R96 ;  /* 0x0000006064002986 */ /* 0x0005e4000c101d10 */
.L_x_79:
[----:B------:R-:W-:Y:S05]  /*5bc0*/  BSYNC.RECONVERGENT B0 ;  /* 0x0000000000007941 */ /* 0x000fea0003800200 */
.L_x_78:
[----:B------:R-:W-:Y:S02]  /*5bd0*/  UIADD3 UR26, UPT, UPT, UR26, UR24, URZ ;  /* 0x000000181a1a7290 */ /* 0x000fe4000fffe0ff */
[----:B------:R-:W-:Y:S02]  /*5be0*/  UPLOP3.LUT UP1, UPT, UPT, UPT, UP1, 0x40, 0x4 ;  /* 0x000000000004789c */ /* 0x000fe40003f2e810 */
[----:B------:R-:W-:-:S09]  /*5bf0*/  UISETP.GE.AND UP0, UPT, UR26, UR25, UPT ;  /* 0x000000191a00728c */ /* 0x000fd2000bf06270 */
[----:B------:R-:W-:Y:S05]  /*5c00*/  BRA.U !UP0, `(.L_x_91) ;  /* 0xffffffa908887547 */ /* 0x000fea000b83ffff */
.L_x_42:
[----:B------:R-:W3:Y:S08]  /*5c10*/  S2UR UR7, SR_CTAID.X ;  /* 0x00000000000779c3 */ /* 0x000ef00000002500 */
[----:B------:R-:W4:Y:S08]  /*5c20*/  LDC.64 R2, c[0x0][0x440] ;  /* 0x00011000ff027b82 */ /* 0x000f300000000a00 */
[----:B------:R-:W0:Y:S08]  /*5c30*/  LDC.64 R4, c[0x0][0x448] ;  /* 0x00011200ff047b82 */ /* 0x000e300000000a00 */
[----:B------:R-:W1:Y:S01]  /*5c40*/  LDC.64 R6, c[0x0][0x440] ;  /* 0x00011000ff067b82 */ /* 0x000e620000000a00 */
[----:B---3--:R-:W-:-:S06]  /*5c50*/  UIMAD UR7, UR7, UR6, URZ ;  /* 0x00000006070772a4 */ /* 0x008fcc000f8e02ff */
[----:B------:R-:W-:Y:S01]  /*5c60*/  MOV R0, UR7 ;  /* 0x0000000700007c02 */ /* 0x000fe20008000f00 */
[----:B------:R-:W3:Y:S03]  /*5c70*/  LDC.64 R8, c[0x0][0x448] ;  /* 0x00011200ff087b82 */ /* 0x000ee60000000a00 */
[----:B------:R-:W-:-:S05]  /*5c80*/  LEA.HI R153, R0, R153, RZ, 0x1d ;  /* 0x0000009900997211 */ /* 0x000fca00078fe8ff */
[----:B----4-:R-:W-:-:S04]  /*5c90*/  @P1 IMAD.WIDE.U32 R2, R153, 0x20, R2 ;  /* 0x0000002099021825 */ /* 0x010fc800078e0002 */
[C---:B0-----:R-:W-:Y:S01]  /*5ca0*/  @P1 IMAD.WIDE.U32 R4, R153.reuse, 0x20, R4 ;  /* 0x0000002099041825 */ /* 0x041fe200078e0004 */
[----:B------:R-:W-:Y:S01]  /*5cb0*/  @P1 IADD3 R153, PT, PT, R153, 0x80, RZ ;  /* 0x0000008099991810 */ /* 0x000fe20007ffe0ff */
[----:B------:R0:W-:Y:S04]  /*5cc0*/  @P1 STG.E.128 desc[UR16][R2.64], R56 ;  /* 0x0000003802001986 */ /* 0x0001e8000c101d10 */
[C---:B-1----:R-:W-:Y:S01]  /*5cd0*/  @P3 IMAD.WIDE.U32 R6, R153.reuse, 0x20, R6 ;  /* 0x0000002099063825 */ /* 0x042fe200078e0006 */
[----:B------:R0:W-:Y:S04]  /*5ce0*/  @P1 STG.E.128 desc[UR16][R2.64+0x10], R60 ;  /* 0x0000103c02001986 */ /* 0x0001e8000c101d10 */
[----:B------:R0:W-:Y:S01]  /*5cf0*/  @P1 STG.E.128 desc[UR16][R4.64], R36 ;  /* 0x0000002404001986 */ /* 0x0001e2000c101d10 */
[----:B---3--:R-:W-:-:S03]  /*5d00*/  @P3 IMAD.WIDE.U32 R8, R153, 0x20, R8 ;  /* 0x0000002099083825 */ /* 0x008fc600078e0008 */
[----:B------:R0:W-:Y:S04]  /*5d10*/  @P1 STG.E.128 desc[UR16][R4.64+0x10], R40 ;  /* 0x0000102804001986 */ /* 0x0001e8000c101d10 */
[----:B------:R0:W-:Y:S04]  /*5d20*/  @P3 STG.E.128 desc[UR16][R6.64], R64 ;  /* 0x0000004006003986 */ /* 0x0001e8000c101d10 */
[----:B------:R0:W-:Y:S04]  /*5d30*/  @P3 STG.E.128 desc[UR16][R6.64+0x10], R68 ;  /* 0x0000104406003986 */ /* 0x0001e8000c101d10 */
[----:B------:R0:W-:Y:S04]  /*5d40*/  @P3 STG.E.128 desc[UR16][R8.64], R44 ;  /* 0x0000002c08003986 */ /* 0x0001e8000c101d10 */
[----:B------:R0:W-:Y:S01]  /*5d50*/  @P3 STG.E.128 desc[UR16][R8.64+0x10], R48 ;  /* 0x0000103008003986 */ /* 0x0001e2000c101d10 */
[----:B------:R-:W-:Y:S05]  /*5d60*/  @!P4 EXIT ;  /* 0x000000000000c94d */ /* 0x000fea0003800000 */
[----:B0-----:R-:W0:Y:S01]  /*5d70*/  LDC.64 R2, c[0x0][0x440] ;  /* 0x00011000ff027b82 */ /* 0x001e220000000a00 */
        /* <DEDUP_REMOVED lines=9> */
.L_x_92:
        /* <DEDUP_REMOVED lines=15> */
.L_x_10656:


//--------------------- .text._ZN10layer_norm13ln_bwd_kernelINS_13Kernel_traitsI13__nv_bfloat16S2_S2_S2_fjLj3072ELj1ELj1ELj4ELj16ENS_18Kernel_traits_baseILj3072ES2_S2_S2_S2_fjLj128EEEEELb0ELb0ELb1ELb1EEEvNS_9BwdParamsE --------------------------
	.section	.text._ZN10layer_norm13ln_bwd_kernelINS_13Kernel_traitsI13__nv_bfloat16S2_S2_S2_fjLj3072ELj1ELj1ELj4ELj16ENS_18Kernel_traits_baseILj3072ES2_S2_S2_S2_fjLj128EEEEELb0ELb0ELb1ELb1EEEvNS_9BwdParamsE,"ax",@progbits
	.align	128
        .global         _ZN10layer_norm13ln_bwd_kernelINS_13Kernel_traitsI13__nv_bfloat16S2_S2_S2_fjLj3072ELj1ELj1ELj4ELj16ENS_18Kernel_traits_baseILj3072ES2_S2_S2_S2_fjLj128EEEEELb0ELb0ELb1ELb1EEEvNS_9BwdParamsE
        .type           _ZN10layer_norm13ln_bwd_kernelINS_13Kernel_traitsI13__nv_bfloat16S2_S2_S2_fjLj3072ELj1ELj1ELj4ELj16ENS_18Kernel_traits_baseILj3072ES2_S2_S2_S2_fjLj128EEEEELb0ELb0ELb1ELb1EEEvNS_9BwdParamsE,@function
        .size           _ZN10layer_norm13ln_bwd_kernelINS_13Kernel_traitsI13__nv_bfloat16S2_S2_S2_fjLj3072ELj1ELj1ELj4ELj16ENS_18Kernel_traits_baseILj3072ES2_S2_S2_S2_fjLj128EEEEELb0ELb0ELb1ELb1EEEvNS_9BwdParamsE,(.L_x_10657 - _ZN10layer_norm13ln_bwd_kernelINS_13Kernel_traitsI13__nv_bfloat16S2_S2_S2_fjLj3072ELj1ELj1ELj4ELj16ENS_18Kernel_traits_baseILj3072ES2_S2_S2_S2_fjLj128EEEEELb0ELb0ELb1ELb1EEEvNS_9BwdParamsE)
        .other          _ZN10layer_norm13ln_bwd_kernelINS_13Kernel_traitsI13__nv_bfloat16S2_S2_S2_fjLj3072ELj1ELj1ELj4ELj16ENS_18Kernel_traits_baseILj3072ES2_S2_S2_S2_fjLj128EEEEELb0ELb0ELb1ELb1EEEvNS_9BwdParamsE,@"STO_CUDA_ENTRY STV_DEFAULT"
_ZN10layer_norm13ln_bwd_kernelINS_13Kernel_traitsI13__nv_bfloat16S2_S2_S2_fjLj3072ELj1ELj1ELj4ELj16ENS_18Kernel_traits_baseILj3072ES2_S2_S2_S2_fjLj128EEEEELb0ELb0ELb1ELb1EEEvNS_9BwdParamsE:
.text._ZN10layer_norm13ln_bwd_kernelINS_13Kernel_traitsI13__nv_bfloat16S2_S2_S2_fjLj3072ELj1ELj1ELj4ELj16ENS_18Kernel_traits_baseILj3072ES2_S2_S2_S2_fjLj128EEEEELb0ELb0ELb1ELb1EEEvNS_9BwdParamsE:
        /* <DEDUP_REMOVED lines=31> */
[----:B------:R-:W1:Y:S01]  /*01f0*/  LDC.64 R4, c[0x0][0x3d0] ;  /* 0x0000f400ff047b82 */ /* 0x000e620000000a00 */
[----:B------:R-:W2:Y:S01]  /*0200*/  LDCU UR17, c[0x0][0x40c] ;  /* 0x00008180ff1177ac */ /* 0x000ea20008000800 */
[----:B------:R-:W3:Y:S01]  /*0210*/  LDCU UR15, c[0x0][0x388] ;  /* 0x00007100ff0f77ac */ /* 0x000ee20008000800 */
[----:B------:R-:W4:Y:S01]  /*0220*/  LDCU.U8 UR14, c[0x0][0x410] ;  /* 0x00008200ff0e77ac */ /* 0x000f220008000000 */
[----:B------:R-:W0:Y:S01]  /*0230*/  LDCU UR16, c[0x0][0x400] ;  /* 0x00008000ff1077ac */ /* 0x000e220008000800 */
[----:B------:R-:W0:Y:S01]  /*0240*/  LDCU.64 UR6, c[0x0][0x438] ;  /* 0x00008700ff0677ac */ /* 0x000e220008000a00 */
[----:B------:R-:W0:Y:S01]  /*0250*/  LDCU.64 UR8, c[0x0][0x478] ;  /* 0x00008f00ff0877ac */ /* 0x000e220008000a00 */
[----:B-1----:R-:W-:-:S05]  /*0260*/  IMAD.WIDE.U32 R4, R0, 0x10, R4 ;  /* 0x0000001000047825 */ /* 0x002fca00078e0004 */
[----:B0-----:R0:W5:Y:S04]  /*0270*/  LDG.E.128 R40, desc[UR12][R4.64+0x1000] ;  /* 0x0010000c04287981 */ /* 0x001168000c1e1d00 */
[----:B------:R0:W5:Y:S04]  /*0280*/  LDG.E.128 R36, desc[UR12][R4.64+0x800] ;  /* 0x0008000c04247981 */ /* 0x000168000c1e1d00 */
[----:B------:R0:W5:Y:S01]  /*0290*/  LDG.E.128 R32, desc[UR12][R4.64] ;  /* 0x0000000c04207981 */ /* 0x000162000c1e1d00 */
[----:B------:R-:W-:Y:S01]  /*02a0*/  HFMA2 R88, -RZ, RZ, 0, 0 ;  /* 0x00000000ff587431 */ /* 0x000fe200000001ff */
[----:B------:R-:W-:Y:S01]  /*02b0*/  MOV R2, UR11 ;  /* 0x0000000b00027c02 */ /* 0x000fe20008000f00 */
[----:B--234-:R-:W-:-:S11]  /*02c0*/  UPLOP3.LUT UP1, UPT, UPT, UPT, UPT, 0x40, 0x4 ;  /* 0x000000000004789c */ /* 0x01cfd60003f2e870 */
.L_x_131:
[----:B------:R-:W1:Y:S08]  /*02d0*/  LDC.64 R104, c[0x0][0x3f8] ;  /* 0x0000fe00ff687b82 */ /* 0x000e700000000a00 */
[----:B------:R-:W2:Y:S08]  /*02e0*/  LDC.64 R100, c[0x0][0x3c8] ;  /* 0x0000f200ff647b82 */ /* 0x000eb00000000a00 */
[----:B------:R-:W3:Y:S01]  /*02f0*/  LDC.64 R102, c[0x0][0x3f0] ;  /* 0x0000fc00ff667b82 */ /* 0x000ee20000000a00 */
[----:B-1----:R-:W-:-:S05]  /*0300*/  IMAD.WIDE R104, R2, 0x4, R104 ;  /* 0x0000000402687825 */ /* 0x002fca00078e0268 */
[----:B------:R-:W4:Y:S01]  /*0310*/  LDG.E R139, desc[UR12][R104.64] ;  /* 0x0000000c688b7981 */ /* 0x000f22000c1e1900 */
[----:B--2---:R-:W-:-:S05]  /*0320*/  IMAD.WIDE R100, R2, 0x4, R100 ;  /* 0x0000000402647825 */ /* 0x004fca00078e0264 */
[----:B-----5:R1:W5:Y:S01]  /*0330*/  LDG.E R140, desc[UR12][R100.64] ;  /* 0x0000000c648c7981 */ /* 0x020362000c1e1900 */
[----:B---3--:R-:W-:-:S05]  /*0340*/  IMAD.WIDE R102, R2, 0x4, R102 ;  /* 0x0000000402667825 */ /* 0x008fca00078e0266 */
[----:B------:R1:W5:Y:S01]  /*0350*/  LDG.E R141, desc[UR12][R102.64] ;  /* 0x0000000c668d7981 */ /* 0x000362000c1e1900 */
[----:B------:R-:W-:Y:S02]  /*0360*/  CS2R R106, SRZ ;  /* 0x00000000006a7805 */ /* 0x000fe4000001ff00 */
[----:B----4-:R-:W-:-:S13]  /*0370*/  ISETP.GE.AND P1, PT, R139, 0x1, PT ;  /* 0x000000018b00780c */ /* 0x010fda0003f26270 */
[----:B-1----:R-:W-:Y:S05]  /*0380*/  @!P1 BRA `(.L_x_94) ;  /* 0x00000014000c9947 */ /* 0x002fea0003800000 */
[----:B------:R-:W-:Y:S01]  /*0390*/  IMAD R3, R2, UR15, RZ ;  /* 0x0000000f02037c24 */ /* 0x000fe2000f8e02ff */
[----:B------:R-:W-:Y:S01]  /*03a0*/  IADD3 R7, PT, PT, R139, -0x1, RZ ;  /* 0xffffffff8b077810 */ /* 0x000fe20007ffe0ff */
[----:B------:R-:W1:Y:S03]  /*03b0*/  LDC.64 R8, c[0x0][0x3a8] ;  /* 0x0000ea00ff087b82 */ /* 0x000e660000000a00 */
[----:B------:R-:W-:Y:S01]  /*03c0*/  SHF.R.S32.HI R6, RZ, 0x1f, R3 ;  /* 0x0000001fff067819 */ /* 0x000fe20000011403 */
[----:B------:R-:W-:-:S03]  /*03d0*/  IMAD R7, R7, UR15, RZ ;  /* 0x0000000f07077c24 */ /* 0x000fc6000f8e02ff */
[----:B------:R-:W-:Y:S01]  /*03e0*/  LEA.HI R3, R6, R3, RZ, 0x3 ;  /* 0x0000000306037211 */ /* 0x000fe200078f18ff */
[----:B------:R-:W2:Y:S01]  /*03f0*/  LDC.64 R108, c[0x0][0x3c0] ;  /* 0x0000f000ff6c7b82 */ /* 0x000ea20000000a00 */
[----:B------:R-:W-:Y:S02]  /*0400*/  SHF.R.S32.HI R6, RZ, 0x1f, R7 ;  /* 0x0000001fff067819 */ /* 0x000fe40000011407 */
[----:B------:R-:W-:Y:S02]  /*0410*/  LEA.HI.SX32 R117, R3, R0, 0x1d ;  /* 0x0000000003757211 */ /* 0x000fe400078feaff */
[----:B------:R-:W-:-:S03]  /*0420*/  LEA.HI R7, R6, R7, RZ, 0x3 ;  /* 0x0000000706077211 */ /* 0x000fc600078f18ff */
[----:B0-----:R-:W0:Y:S01]  /*0430*/  LDC.64 R4, c[0x0][0x428] ;  /* 0x00010a00ff047b82 */ /* 0x001e220000000a00 */
[----:B------:R-:W-:Y:S02]  /*0440*/  LEA.HI.SX32 R7, R7, R0, 0x1d ;  /* 0x0000000007077211 */ /* 0x000fe400078feaff */
[----:B------:R-:W-:Y:S02]  /*0450*/  IADD3 R119, PT, PT, R117, 0x80, RZ ;  /* 0x0000008075777810 */ /* 0x000fe40007ffe0ff */
[----:B------:R-:W-:Y:S02]  /*0460*/  IADD3 R13, PT, PT, R7, 0x80, RZ ;  /* 0x00000080070d7810 */ /* 0x000fe40007ffe0ff */
[C---:B------:R-:W-:Y:S01]  /*0470*/  IADD3 R121, PT, PT, R117.reuse, 0x100, RZ ;  /* 0x0000010075797810 */ /* 0x040fe20007ffe0ff */
[----:B-1----:R-:W-:Y:S01]  /*0480*/  IMAD.WIDE.U32 R104, R117, 0x10, R8 ;  /* 0x0000001075687825 */ /* 0x002fe200078e0008 */
[----:B------:R-:W-:-:S03]  /*0490*/  SHF.R.S32.HI R0, RZ, 0x1f, R2 ;  /* 0x0000001fff007819 */ /* 0x000fc60000011402 */
[--C-:B------:R-:W-:Y:S02]  /*04a0*/  IMAD.WIDE.U32 R16, R119, 0x10, R8.reuse ;  /* 0x0000001077107825 */ /* 0x100fe400078e0008 */
[----:B------:R-:W3:Y:S01]  /*04b0*/  LDG.E.128 R104, desc[UR12][R104.64] ;  /* 0x0000000c68687981 */ /* 0x000ee2000c1e1d00 */
[C---:B--2---:R-:W-:Y:S01]  /*04c0*/  LEA R108, P0, R2.reuse, R108, 0x2 ;  /* 0x0000006c026c7211 */ /* 0x044fe200078010ff */
[----:B------:R-:W-:Y:S02]  /*04d0*/  IMAD.WIDE.U32 R8, R121, 0x10, R8 ;  /* 0x0000001079087825 */ /* 0x000fe400078e0008 */
[----:B------:R-:W2:Y:S01]  /*04e0*/  LDG.E.128 R16, desc[UR12][R16.64] ;  /* 0x0000000c10107981 */ /* 0x000ea2000c1e1d00 */
[----:B------:R-:W-:-:S03]  /*04f0*/  LEA.HI.X R109, R2, R109, R0, 0x2, P0 ;  /* 0x0000006d026d7211 */ /* 0x000fc600000f1400 */
[----:B------:R-:W4:Y:S01]  /*0500*/  LDG.E.128 R8, desc[UR12][R8.64] ;  /* 0x0000000c08087981 */ /* 0x000f22000c1e1d00 */
[----:B0-----:R-:W-:-:S03]  /*0510*/  IMAD.WIDE.U32 R100, R7, 0x10, R4 ;  /* 0x0000001007647825 */ /* 0x001fc600078e0004 */
[----:B------:R0:W2:Y:S01]  /*0520*/  LDG.E R0, desc[UR12][R108.64] ;  /* 0x0000000c6c007981 */ /* 0x0000a2000c1e1900 */
[----:B------:R-:W-:-:S03]  /*0530*/  IMAD.WIDE.U32 R12, R13, 0x10, R4 ;  /* 0x000000100d0c7825 */ /* 0x000fc600078e0004 */
[----:B------:R-:W2:Y:S04]  /*0540*/  LDG.E.128 R100, desc[UR12][R100.64] ;  /* 0x0000000c64647981 */ /* 0x000ea8000c1e1d00 */
[----:B------:R-:W2:Y:S01]  /*0550*/  LDG.E.128 R12, desc[UR12][R12.64] ;  /* 0x0000000c0c0c7981 */ /* 0x000ea2000c1e1d00 */
[----:B------:R-:W-:-:S05]  /*0560*/  IADD3 R3, PT, PT, R7, 0x100, RZ ;  /* 0x0000010007037810 */ /* 0x000fca0007ffe0ff */
[----:B------:R-:W-:-:S06]  /*0570*/  IMAD.WIDE.U32 R4, R3, 0x10, R4 ;  /* 0x0000001003047825 */ /* 0x000fcc00078e0004 */
[----:B------:R-:W2:Y:S01]  /*0580*/  LDG.E.128 R4, desc[UR12][R4.64] ;  /* 0x0000000c04047981 */ /* 0x000ea2000c1e1d00 */
[----:B------:R-:W-:-:S04]  /*0590*/  UISETP.NE.U32.AND UP0, UPT, UR6, URZ, UPT ;  /* 0x000000ff0600728c */ /* 0x000fc8000bf05070 */
[----:B------:R-:W-:-:S06]  /*05a0*/  UISETP.NE.AND.EX UP0, UPT, UR7, URZ, UPT, UP0 ;  /* 0x000000ff0700728c */ /* 0x000fcc000bf05300 */
[----:B------:R-:W-:-:S13]  /*05b0*/  PLOP3.LUT P0, PT, PT, PT, UP0, 0x80, 0x8 ;  /* 0x000000000008781c */ /* 0x000fda0003f0f008 */
[----:B------:R-:W0:Y:S08]  /*05c0*/  @P0 LDC.64 R110, c[0x0][0x438] ;  /* 0x00010e00ff6e0b82 */ /* 0x000e300000000a00 */
[----:B------:R-:W1:Y:S08]  /*05d0*/  @P0 LDC.64 R112, c[0x0][0x438] ;  /* 0x00010e00ff700b82 */ /* 0x000e700000000a00 */
[----:B------:R-:W1:Y:S01]  /*05e0*/  @P0 LDC.64 R114, c[0x0][0x438] ;  /* 0x00010e00ff720b82 */ /* 0x000e620000000a00 */
[----:B------:R-:W-:Y:S01]  /*05f0*/  ISETP.NE.AND P2, PT, RZ, UR14, PT ;  /* 0x0000000eff007c0c */ /* 0x000fe2000bf45270 */
[----:B0-----:R-:W-:-:S05]  /*0600*/  @P0 IMAD.WIDE.U32 R108, R117, 0x10, R110 ;  /* 0x00000010756c0825 */ /* 0x001fca00078e006e */
[----:B------:R2:W5:Y:S01]  /*0610*/  @P0 LDG.E.128 R28, desc[UR12][R108.64] ;  /* 0x0000000c6c1c0981 */ /* 0x000562000c1e1d00 */
[----:B-1----:R-:W-:-:S05]  /*0620*/  @P0 IMAD.WIDE.U32 R110, R119, 0x10, R112 ;  /* 0x00000010776e0825 */ /* 0x002fca00078e0070 */
[----:B------:R-:W5:Y:S01]  /*0630*/  @P0 LDG.E.128 R24, desc[UR12][R110.64] ;  /* 0x0000000c6e180981 */ /* 0x000f62000c1e1d00 */
[----:B------:R-:W-:-:S05]  /*0640*/  @P0 IMAD.WIDE.U32 R114, R121, 0x10, R114 ;  /* 0x0000001079720825 */ /* 0x000fca00078e0072 */
[----:B------:R0:W5:Y:S01]  /*0650*/  @P0 LDG.E.128 R20, desc[UR12][R114.64] ;  /* 0x0000000c72140981 */ /* 0x000162000c1e1d00 */
[----:B------:R-:W-:-:S04]  /*0660*/  PRMT R136, R41, 0x7632, R136 ;  /* 0x0000763229887816 */ /* 0x000fc80000000088 */
[----:B------:R-:W-:Y:S02]  /*0670*/  SHF.L.U32 R136, R136, 0x10, RZ ;  /* 0x0000001088887819 */ /* 0x000fe400000006ff */
[C---:B---3--:R-:W-:Y:S02]  /*0680*/  PRMT R118, R105.reuse, 0x7632, R118 ;  /* 0x0000763269767816 */ /* 0x048fe40000000076 */
[----:B------:R-:W-:Y:S02]  /*0690*/  SHF.L.U32 R120, R105, 0x10, RZ ;  /* 0x0000001069787819 */ /* 0x000fe400000006ff */
[C---:B------:R-:W-:Y:S02]  /*06a0*/  PRMT R105, R106.reuse, 0x7632, R105 ;  /* 0x000076326a697816 */ /* 0x040fe40000000069 */
[----:B------:R-:W-:Y:S02]  /*06b0*/  SHF.L.U32 R122, R106, 0x10, RZ ;  /* 0x000000106a7a7819 */ /* 0x000fe400000006ff */
[----:B----4-:R-:W-:-:S02]  /*06c0*/  PRMT R127, R9, 0x7632, R127 ;  /* 0x00007632097f7816 */ /* 0x010fc4000000007f */
[----:B------:R-:W-:Y:S02]  /*06d0*/  PRMT R121, R107, 0x7632, R121 ;  /* 0x000076326b797816 */ /* 0x000fe40000000079 */
[C---:B--2---:R-:W-:Y:S02]  /*06e0*/  PRMT R109, R101.reuse, 0x7632, R109 ;  /* 0x00007632656d7816 */ /* 0x044fe4000000006d */
[----:B------:R-:W-:Y:S02]  /*06f0*/  SHF.L.U32 R155, R101, 0x10, RZ ;  /* 0x00000010659b7819 */ /* 0x000fe400000006ff */
[C---:B------:R-:W-:Y:S02]  /*0700*/  PRMT R106, R14.reuse, 0x7632, R106 ;  /* 0x000076320e6a7816 */ /* 0x040fe4000000006a */
[----:B------:R-:W-:Y:S02]  /*0710*/  SHF.L.U32 R113, R14, 0x10, RZ ;  /* 0x000000100e717819 */ /* 0x000fe400000006ff */
[----:B------:R-:W-:-:S02]  /*0720*/  FSEL R101, R0, RZ, !P2 ;  /* 0x000000ff00657208 */ /* 0x000fc40005000000 */
[----:B------:R-:W-:Y:S02]  /*0730*/  SHF.L.U32 R14, R8, 0x10, RZ ;  /* 0x00000010080e7819 */ /* 0x000fe400000006ff */
[C---:B------:R-:W-:Y:S02]  /*0740*/  PRMT R112, R100.reuse, 0x7632, R112 ;  /* 0x0000763264707816 */ /* 0x040fe40000000070 */
[----:B------:R-:W-:Y:S02]  /*0750*/  SHF.L.U32 R159, R100, 0x10, RZ ;  /* 0x00000010649f7819 */ /* 0x000fe400000006ff */
[C---:B------:R-:W-:Y:S01]  /*0760*/  PRMT R100, R16.reuse, 0x7632, R100 ;  /* 0x0000763210647816 */ /* 0x040fe20000000064 */
[----:B------:R-:W-:Y:S01]  /*0770*/  FADD.FTZ R123, -R101, R14 ;  /* 0x0000000e657b7221 */ /* 0x000fe20000010100 */
[----:B------:R-:W-:Y:S02]  /*0780*/  SHF.L.U32 R16, R16, 0x10, RZ ;  /* 0x0000001010107819 */ /* 0x000fe400000006ff */
[----:B------:R-:W-:-:S02]  /*0790*/  PRMT R116, R104, 0x7632, R116 ;  /* 0x0000763268747816 */ /* 0x000fc40000000074 */
[----:B------:R-:W-:Y:S02]  /*07a0*/  PRMT R129, R10, 0x7632, R129 ;  /* 0x000076320a817816 */ /* 0x000fe40000000081 */
[----:B------:R-:W-:Y:S02]  /*07b0*/  SHF.L.U32 R14, R127, 0x10, RZ ;  /* 0x000000107f0e7819 */ /* 0x000fe400000006ff */
[----:B------:R-:W-:Y:S02]  /*07c0*/  SHF.L.U32 R124, R107, 0x10, RZ ;  /* 0x000000106b7c7819 */ /* 0x000fe400000006ff */
[C---:B------:R-:W-:Y:S02]  /*07d0*/  PRMT R108, R103.reuse, 0x7632, R108 ;  /* 0x00007632676c7816 */ /* 0x040fe4000000006c */
[----:B------:R-:W-:Y:S02]  /*07e0*/  SHF.L.U32 R149, R103, 0x10, RZ ;  /* 0x0000001067957819 */ /* 0x000fe400000006ff */
[----:B0-----:R-:W-:-:S02]  /*07f0*/  PRMT R114, R12, 0x7632, R114 ;  /* 0x000076320c727816 */ /* 0x001fc40000000072 */
[----:B------:R-:W-:Y:S02]  /*0800*/  SHF.L.U32 R143, R12, 0x10, RZ ;  /* 0x000000100c8f7819 */ /* 0x000fe400000006ff */
[----:B------:R-:W-:Y:S02]  /*0810*/  SHF.L.U32 R132, R10, 0x10, RZ ;  /* 0x000000100a847819 */ /* 0x000fe400000006ff */
[----:B------:R-:W-:Y:S02]  /*0820*/  PRMT R103, R18, 0x7632, R103 ;  /* 0x0000763212677816 */ /* 0x000fe40000000067 */
[C---:B------:R-:W-:Y:S02]  /*0830*/  PRMT R107, R19.reuse, 0x7632, R107 ;  /* 0x00007632136b7816 */ /* 0x040fe4000000006b */
[----:B------:R-:W-:Y:S01]  /*0840*/  SHF.L.U32 R128, R19, 0x10, RZ ;  /* 0x0000001013807819 */ /* 0x000fe200000006ff */
[----:B------:R-:W-:Y:S01]  /*0850*/  FADD.FTZ R19, -R101, R16 ;  /* 0x0000001065137221 */ /* 0x000fe20000010100 */
[----:B------:R-:W-:-:S02]  /*0860*/  PRMT R12, R8, 0x7632, R12 ;  /* 0x00007632080c7816 */ /* 0x000fc4000000000c */
[----:B------:R-:W-:Y:S02]  /*0870*/  SHF.L.U32 R0, R105, 0x10, RZ ;  /* 0x0000001069007819 */ /* 0x000fe400000006ff */
[----:B------:R-:W-:Y:S02]  /*0880*/  SHF.L.U32 R10, R121, 0x10, RZ ;  /* 0x00000010790a7819 */ /* 0x000fe400000006ff */
[C---:B------:R-:W-:Y:S02]  /*0890*/  PRMT R110, R102.reuse, 0x7632, R110 ;  /* 0x00007632666e7816 */ /* 0x040fe4000000006e */
[----:B------:R-:W-:Y:S02]  /*08a0*/  SHF.L.U32 R153, R102, 0x10, RZ ;  /* 0x0000001066997819 */ /* 0x000fe400000006ff */
[----:B------:R-:W-:Y:S02]  /*08b0*/  SHF.L.U32 R18, R18, 0x10, RZ ;  /* 0x0000001012127819 */ /* 0x000fe400000006ff */
[----:B------:R-:W-:Y:S01]  /*08c0*/  SHF.L.U32 R116, R116, 0x10, RZ ;  /* 0x0000001074747819 */ /* 0x000fe200000006ff */
[----:B------:R-:W-:Y:S01]  /*08d0*/  FADD.FTZ R105, -R101, R14 ;  /* 0x0000000e65697221 */ /* 0x000fe20000010100 */
[----:B------:R-:W-:-:S02]  /*08e0*/  PRMT R102, R17, 0x7632, R102 ;  /* 0x0000763211667816 */ /* 0x000fc40000000066 */
[----:B------:R-:W-:Y:S02]  /*08f0*/  SHF.L.U32 R16, R129, 0x10, RZ ;  /* 0x0000001081107819 */ /* 0x000fe400000006ff */
[----:B------:R-:W-:Y:S02]  /*0900*/  PRMT R131, R11, 0x7632, R131 ;  /* 0x000076320b837816 */ /* 0x000fe40000000083 */
[----:B------:R-:W-:Y:S01]  /*0910*/  SHF.L.U32 R126, R17, 0x10, RZ ;  /* 0x00000010117e7819 */ /* 0x000fe200000006ff */
[----:B------:R-:W-:Y:S01]  /*0920*/  FADD.FTZ R17, -R101, R10 ;  /* 0x0000000a65117221 */ /* 0x000fe20000010100 */
[C---:B------:R-:W-:Y:S02]  /*0930*/  PRMT R119, R15.reuse, 0x7632, R119 ;  /* 0x000076320f777816 */ /* 0x040fe40000000077 */
[----:B------:R-:W-:Y:S01]  /*0940*/  SHF.L.U32 R117, R15, 0x10, RZ ;  /* 0x000000100f757819 */ /* 0x000fe200000006ff */
[----:B------:R-:W-:Y:S01]  /*0950*/  FADD.FTZ R15, -R101, R0 ;  /* 0x00000000650f7221 */ /* 0x000fe20000010100 */
[----:B------:R-:W-:-:S02]  /*0960*/  SHF.L.U32 R12, R12, 0x10, RZ ;  /* 0x000000100c0c7819 */ /* 0x000fc400000006ff */
[----:B------:R-:W-:Y:S01]  /*0970*/  PRMT R14, R32, 0x7632, R14 ;  /* 0x00007632200e7816 */ /* 0x000fe2000000000e */
[----:B------:R-:W-:Y:S01]  /*0980*/  FADD.FTZ R161, -R101, R18 ;  /* 0x0000001265a17221 */ /* 0x000fe20000010100 */
[----:B------:R-:W-:Y:S01]  /*0990*/  SHF.L.U32 R134, R11, 0x10, RZ ;  /* 0x000000100b867819 */ /* 0x000fe200000006ff */
[----:B------:R-:W-:Y:S01]  /*09a0*/  FADD.FTZ R11, -R101, R116 ;  /* 0x00000074650b7221 */ /* 0x000fe20000010100 */
[----:B------:R-:W-:Y:S02]  /*09b0*/  SHF.L.U32 R118, R118, 0x10, RZ ;  /* 0x0000001076767819 */ /* 0x000fe400000006ff */
[----:B------:R-:W-:Y:S02]  /*09c0*/  SHF.L.U32 R104, R104, 0x10, RZ ;  /* 0x0000001068687819 */ /* 0x000fe400000006ff */
[----:B------:R-:W-:Y:S02]  /*09d0*/  SHF.L.U32 R130, R9, 0x10, RZ ;  /* 0x0000001009827819 */ /* 0x000fe400000006ff */
[----:B------:R-:W-:-:S02]  /*09e0*/  SHF.L.U32 R100, R100, 0x10, RZ ;  /* 0x0000001064647819 */ /* 0x000fc400000006ff */
[----:B------:R-:W-:Y:S02]  /*09f0*/  SHF.L.U32 R102, R102, 0x10, RZ ;  /* 0x0000001066667819 */ /* 0x000fe400000006ff */
[----:B------:R-:W-:Y:S01]  /*0a00*/  SHF.L.U32 R0, R103, 0x10, RZ ;  /* 0x0000001067007819 */ /* 0x000fe200000006ff */
[----:B------:R-:W-:Y:S01]  /*0a10*/  FADD.FTZ R103, -R101, R16 ;  /* 0x0000001065677221 */ /* 0x000fe20000010100 */
[----:B------:R-:W-:Y:S02]  /*0a20*/  SHF.L.U32 R10, R107, 0x10, RZ ;  /* 0x000000106b0a7819 */ /* 0x000fe400000006ff */
[----:B------:R-:W-:Y:S01]  /*0a30*/  SHF.L.U32 R18, R131, 0x10, RZ ;  /* 0x0000001083127819 */ /* 0x000fe200000006ff */
[----:B------:R-:W-:Y:S01]  /*0a40*/  FADD.FTZ R107, -R101, R12 ;  /* 0x0000000c656b7221 */ /* 0x000fe20000010100 */
[----:B------:R-:W-:Y:S02]  /*0a50*/  SHF.L.U32 R14, R14, 0x10, RZ ;  /* 0x000000100e0e7819 */ /* 0x000fe400000006ff */
[----:B------:R-:W-:-:S02]  /*0a60*/  SHF.L.U32 R112, R112, 0x10, RZ ;  /* 0x0000001070707819 */ /* 0x000fc400000006ff */
[----:B------:R-:W-:Y:S01]  /*0a70*/  PRMT R16, R33, 0x7632, R16 ;  /* 0x0000763221107816 */ /* 0x000fe20000000010 */
[----:B-----5:R-:W-:Y:S01]  /*0a80*/  FMUL.FTZ R12, R140, R11 ;  /* 0x0000000b8c0c7220 */ /* 0x020fe20000410000 */
[C---:B------:R-:W-:Y:S02]  /*0a90*/  PRMT R115, R13.reuse, 0x7632, R115 ;  /* 0x000076320d737816 */ /* 0x040fe40000000073 */
        /* <DEDUP_REMOVED lines=16> */
[----:B------:R-:W-:Y:S01]  /*0ba0*/  SHF.L.U32 R16, R16, 0x10, RZ ;  /* 0x0000001010107819 */ /* 0x000fe200000006ff */
[-C--:B------:R-:W-:Y:S01]  /*0bb0*/  FMUL.FTZ R11, R14, R112.reuse ;  /* 0x000000700e0b7220 */ /* 0x080fe20000410000 */
[----:B------:R-:W-:Y:S01]  /*0bc0*/  SHF.L.U32 R109, R109, 0x10, RZ ;  /* 0x000000106d6d7819 */ /* 0x000fe200000006ff */
[----:B------:R-:W-:Y:S01]  /*0bd0*/  FADD.FTZ R77, R77, R112 ;  /* 0x000000704d4d7221 */ /* 0x000fe20000010000 */
[----:B------:R-:W-:Y:S01]  /*0be0*/  PRMT R18, R34, 0x7632, R18 ;  /* 0x0000763222127816 */ /* 0x000fe20000000012 */
[----:B------:R-:W-:Y:S01]  /*0bf0*/  FFMA.FTZ R45, R12, R112, R45 ;  /* 0x000000700c2d7223 */ /* 0x000fe2000001002d */
[----:B------:R-:W-:Y:S01]  /*0c00*/  FMUL.FTZ R14, R140, R13 ;  /* 0x0000000d8c0e7220 */ /* 0x000fe20000410000 */
[----:B------:R-:W-:Y:S01]  /*0c10*/  PRMT R112, R35, 0x7632, R112 ;  /* 0x0000763223707816 */ /* 0x000fe20000000070 */
[-C--:B------:R-:W-:Y:S01]  /*0c20*/  FMUL.FTZ R13, R16, R109.reuse ;  /* 0x0000006d100d7220 */ /* 0x080fe20000410000 */
[----:B------:R-:W-:Y:S01]  /*0c30*/  SHF.L.U32 R18, R18, 0x10, RZ ;  /* 0x0000001012127819 */ /* 0x000fe200000006ff */
[----:B------:R-:W-:Y:S01]  /*0c40*/  FADD.FTZ R79, R79, R109 ;  /* 0x0000006d4f4f7221 */ /* 0x000fe20000010000 */
[----:B------:R-:W-:Y:S01]  /*0c50*/  SHF.L.U32 R110, R110, 0x10, RZ ;  /* 0x000000106e6e7819 */ /* 0x000fe200000006ff */
[----:B------:R-:W-:Y:S01]  /*0c60*/  FFMA.FTZ R47, R14, R109, R47 ;  /* 0x0000006d0e2f7223 */ /* 0x000fe2000001002f */
[----:B------:R-:W-:Y:S01]  /*0c70*/  FMUL.FTZ R16, R140, R15 ;  /* 0x0000000f8c107220 */ /* 0x000fe20000410000 */
[----:B------:R-:W-:-:S02]  /*0c80*/  SHF.L.U32 R109, R112, 0x10, RZ ;  /* 0x00000010706d7819 */ /* 0x000fc400000006ff */
[----:B------:R-:W-:Y:S01]  /*0c90*/  SHF.L.U32 R108, R108, 0x10, RZ ;  /* 0x000000106c6c7819 */ /* 0x000fe200000006ff */
[-C--:B------:R-:W-:Y:S01]  /*0ca0*/  FMUL.FTZ R15, R18, R110.reuse ;  /* 0x0000006e120f7220 */ /* 0x080fe20000410000 */
[----:B------:R-:W-:Y:S01]  /*0cb0*/  FADD.FTZ R73, R73, R110 ;  /* 0x0000006e49497221 */ /* 0x000fe20000010000 */
[----:B------:R-:W-:Y:S01]  /*0cc0*/  FFMA.FTZ R49, R16, R110, R49 ;  /* 0x0000006e10317223 */ /* 0x000fe20000010031 */
[----:B------:R-:W-:Y:S01]  /*0cd0*/  FMUL.FTZ R18, R140, R17 ;  /* 0x000000118c127220 */ /* 0x000fe20000410000 */
[----:B------:R-:W-:Y:S01]  /*0ce0*/  SHF.L.U32 R110, R36, 0x10, RZ ;  /* 0x00000010246e7819 */ /* 0x000fe200000006ff */
[-C--:B------:R-:W-:Y:S01]  /*0cf0*/  FMUL.FTZ R17, R109, R108.reuse ;  /* 0x0000006c6d117220 */ /* 0x080fe20000410000 */
[----:B------:R-:W-:Y:S01]  /*0d00*/  SHF.L.U32 R112, R37, 0x10, RZ ;  /* 0x0000001025707819 */ /* 0x000fe200000006ff */
[----:B------:R-:W-:Y:S01]  /*0d10*/  FMUL.FTZ R109, R140, R163 ;  /* 0x000000a38c6d7220 */ /* 0x000fe20000410000 */
[----:B------:R-:W-:Y:S01]  /*0d20*/  SHF.L.U32 R116, R38, 0x10, RZ ;  /* 0x0000001026747819 */ /* 0x000fe200000006ff */
[----:B------:R-:W-:Y:S01]  /*0d30*/  FADD.FTZ R75, R75, R108 ;  /* 0x0000006c4b4b7221 */ /* 0x000fe20000010000 */
[----:B------:R-:W-:Y:S01]  /*0d40*/  FFMA.FTZ R51, R18, R108, R51 ;  /* 0x0000006c12337223 */ /* 0x000fe20000010033 */
[----:B------:R-:W-:Y:S01]  /*0d50*/  FMUL.FTZ R108, R110, R143 ;  /* 0x0000008f6e6c7220 */ /* 0x000fe20000410000 */
[-C--:B------:R-:W-:Y:S01]  /*0d60*/  FMUL.FTZ R110, R112, R111.reuse ;  /* 0x0000006f706e7220 */ /* 0x080fe20000410000 */
[----:B------:R-:W-:Y:S01]  /*0d70*/  FADD.FTZ R70, R70, R111 ;  /* 0x0000006f46467221 */ /* 0x000fe20000010000 */
[----:B------:R-:W-:Y:S01]  /*0d80*/  FFMA.FTZ R54, R109, R111, R54 ;  /* 0x0000006f6d367223 */ /* 0x000fe20000010036 */
[----:B------:R-:W-:Y:S01]  /*0d90*/  FMUL.FTZ R111, R140, R161 ;  /* 0x000000a18c6f7220 */ /* 0x000fe20000410000 */
[-C--:B------:R-:W-:Y:S01]  /*0da0*/  FMUL.FTZ R112, R116, R113.reuse ;  /* 0x0000007174707220 */ /* 0x080fe20000410000 */
[----:B------:R-:W-:Y:S01]  /*0db0*/  SHF.L.U32 R116, R39, 0x10, RZ ;  /* 0x0000001027747819 */ /* 0x000fe200000006ff */
[----:B------:R-:W-:Y:S01]  /*0dc0*/  FADD.FTZ R64, R64, R113 ;  /* 0x0000007140407221 */ /* 0x000fe20000010000 */
[----:B------:R-:W-:Y:S01]  /*0dd0*/  PRMT R118, R36, 0x7632, R118 ;  /* 0x0000763224767816 */ /* 0x000fe20000000076 */
[----:B------:R-:W-:Y:S01]  /*0de0*/  FFMA.FTZ R88, R111, R113, R88 ;  /* 0x000000716f587223 */ /* 0x000fe20000010058 */
[----:B------:R-:W-:Y:S01]  /*0df0*/  FMUL.FTZ R113, R140, R157 ;  /* 0x0000009d8c717220 */ /* 0x000fe20000410000 */
[----:B------:R-:W-:-:S02]  /*0e00*/  PRMT R122, R37, 0x7632, R122 ;  /* 0x00007632257a7816 */ /* 0x000fc4000000007a */
[----:B------:R-:W-:Y:S01]  /*0e10*/  SHF.L.U32 R120, R114, 0x10, RZ ;  /* 0x0000001072787819 */ /* 0x000fe200000006ff */
[----:B------:R-:W-:Y:S01]  /*0e20*/  FMUL.FTZ R114, R116, R117 ;  /* 0x0000007574727220 */ /* 0x000fe20000410000 */
[----:B------:R-:W-:Y:S01]  /*0e30*/  SHF.L.U32 R118, R118, 0x10, RZ ;  /* 0x0000001076767819 */ /* 0x000fe200000006ff */
[----:B------:R-:W-:Y:S01]  /*0e40*/  FMUL.FTZ R116, R140, R151 ;  /* 0x000000978c747220 */ /* 0x000fe20000410000 */
[----:B------:R-:W-:Y:S01]  /*0e50*/  PRMT R124, R38, 0x7632, R124 ;  /* 0x00007632267c7816 */ /* 0x000fe2000000007c */
[----:B------:R-:W-:Y:S01]  /*0e60*/  FADD.FTZ R66, R66, R117 ;  /* 0x0000007542427221 */ /* 0x000fe20000010000 */
[----:B------:R-:W-:Y:S01]  /*0e70*/  SHF.L.U32 R10, R32, 0x10, RZ ;  /* 0x00000010200a7819 */ /* 0x000fe200000006ff */
[----:B------:R-:W-:Y:S01]  /*0e80*/  FFMA.FTZ R90, R113, R117, R90 ;  /* 0x00000075715a7223 */ /* 0x000fe2000001005a */
[----:B------:R-:W-:Y:S01]  /*0e90*/  SHF.L.U32 R117, R122, 0x10, RZ ;  /* 0x000000107a757819 */ /* 0x000fe200000006ff */
[----:B------:R-:W-:Y:S01]  /*0ea0*/  FADD.FTZ R69, R69, R120 ;  /* 0x0000007845457221 */ /* 0x000fe20000010000 */
[----:B------:R-:W-:Y:S01]  /*0eb0*/  SHF.L.U32 R122, R115, 0x10, RZ ;  /* 0x00000010737a7819 */ /* 0x000fe200000006ff */
[-C--:B------:R-:W-:Y:S01]  /*0ec0*/  FMUL.FTZ R115, R118, R120.reuse ;  /* 0x0000007876737220 */ /* 0x080fe20000410000 */
[----:B------:R-:W-:Y:S01]  /*0ed0*/  FFMA.FTZ R53, R116, R120, R53 ;  /* 0x0000007874357223 */ /* 0x000fe20000010035 */
[----:B------:R-:W-:Y:S01]  /*0ee0*/  SHF.L.U32 R124, R124, 0x10, RZ ;  /* 0x000000107c7c7819 */ /* 0x000fe200000006ff */
[----:B------:R-:W-:Y:S01]  /*0ef0*/  FMUL.FTZ R120, R140, R145 ;  /* 0x000000918c787220 */ /* 0x000fe20000410000 */
[----:B------:R-:W-:Y:S01]  /*0f00*/  SHF.L.U32 R106, R106, 0x10, RZ ;  /* 0x000000106a6a7819 */ /* 0x000fe200000006ff */
[----:B------:R-:W-:Y:S01]  /*0f10*/  FMUL.FTZ R19, R140, R19 ;  /* 0x000000138c137220 */ /* 0x000fe20000410000 */
[----:B------:R-:W-:-:S02]  /*0f20*/  PRMT R102, R4, 0x7632, R102 ;  /* 0x0000763204667816 */ /* 0x000fc40000000066 */
[----:B------:R-:W-:Y:S01]  /*0f30*/  SHF.L.U32 R137, R4, 0x10, RZ ;  /* 0x0000001004897819 */ /* 0x000fe200000006ff */
[----:B------:R-:W-:Y:S01]  /*0f40*/  FMUL.FTZ R4, R10, R159 ;  /* 0x0000009f0a047220 */ /* 0x000fe20000410000 */
[----:B------:R-:W-:Y:S01]  /*0f50*/  FMUL.FTZ R3, R140, R3 ;  /* 0x000000038c037220 */ /* 0x000fe20000410000 */
[----:B------:R-:W-:Y:S01]  /*0f60*/  PRMT R0, R6, 0x7632, R0 ;  /* 0x0000763206007816 */ /* 0x000fe20000000000 */
[----:B------:R-:W-:Y:S01]  /*0f70*/  FMUL.FTZ R118, R140, R147 ;  /* 0x000000938c767220 */ /* 0x000fe20000410000 */
[----:B------:R-:W-:Y:S01]  /*0f80*/  SHF.L.U32 R133, R6, 0x10, RZ ;  /* 0x0000001006857819 */ /* 0x000fe200000006ff */
[----:B------:R-:W-:Y:S01]  /*0f90*/  FADD.FTZ R65, R65, R106 ;  /* 0x0000006a41417221 */ /* 0x000fe20000010000 */
[----:B------:R-:W-:Y:S01]  /*0fa0*/  PRMT R126, R39, 0x7632, R126 ;  /* 0x00007632277e7816 */ /* 0x000fe2000000007e */
[-C--:B------:R-:W-:Y:S01]  /*0fb0*/  FFMA.FTZ R89, R120, R106.reuse, R89 ;  /* 0x0000006a78597223 */ /* 0x080fe20000010059 */
[----:B------:R-:W-:Y:S01]  /*0fc0*/  SHF.L.U32 R128, R119, 0x10, RZ ;  /* 0x0000001077807819 */ /* 0x000fe200000006ff */
[----:B------:R-:W-:Y:S01]  /*0fd0*/  FMUL.FTZ R119, R124, R106 ;  /* 0x0000006a7c777220 */ /* 0x000fe20000410000 */
[----:B------:R-:W-:Y:S01]  /*0fe0*/  SHF.L.U32 R6, R33, 0x10, RZ ;  /* 0x0000001021067819 */ /* 0x000fe200000006ff */
[----:B------:R-:W-:Y:S01]  /*0ff0*/  FADD.FTZ R68, R68, R143 ;  /* 0x0000008f44447221 */ /* 0x000fe20000010000 */
[----:B------:R-:W-:Y:S01]  /*1000*/  FFMA.FTZ R52, R19, R143, R52 ;  /* 0x0000008f13347223 */ /* 0x000fe20000010034 */
[----:B------:R-:W-:Y:S01]  /*1010*/  FADD.FTZ R106, RZ, R4 ;  /* 0x00000004ff6a7221 */ /* 0x000fe20000010000 */
[----:B------:R-:W-:Y:S01]  /*1020*/  FFMA.FTZ R143, R3, R4, RZ ;  /* 0x00000004038f7223 */ /* 0x000fe200000100ff */
[-C--:B------:R-:W-:Y:S01]  /*1030*/  FMUL.FTZ R117, R117, R122.reuse ;  /* 0x0000007a75757220 */ /* 0x080fe20000410000 */
[----:B------:R-:W-:Y:S01]  /*1040*/  FADD.FTZ R71, R71, R122 ;  /* 0x0000007a47477221 */ /* 0x000fe20000010000 */
[----:B------:R-:W-:Y:S01]  /*1050*/  FFMA.FTZ R55, R118, R122, R55 ;  /* 0x0000007a76377223 */ /* 0x000fe20000010037 */
[----:B------:R-:W-:Y:S01]  /*1060*/  SHF.L.U32 R126, R126, 0x10, RZ ;  /* 0x000000107e7e7819 */ /* 0x000fe200000006ff */
[----:B------:R-:W-:Y:S01]  /*1070*/  FMUL.FTZ R122, R140, R121 ;  /* 0x000000798c7a7220 */ /* 0x000fe20000410000 */
[----:B------:R-:W-:Y:S01]  /*1080*/  SHF.L.U32 R124, R40, 0x10, RZ ;  /* 0x00000010287c7819 */ /* 0x000fe200000006ff */
[----:B------:R-:W-:Y:S01]  /*1090*/  FMUL.FTZ R6, R6, R155 ;  /* 0x0000009b06067220 */ /* 0x000fe20000410000 */
[C---:B------:R-:W-:Y:S01]  /*10a0*/  PRMT R104, R5.reuse, 0x7632, R104 ;  /* 0x0000763205687816 */ /* 0x040fe20000000068 */
[----:B------:R-:W-:Y:S01]  /*10b0*/  FMUL.FTZ R123, R140, R123 ;  /* 0x0000007b8c7b7220 */ /* 0x000fe20000410000 */
[----:B------:R-:W-:Y:S01]  /*10c0*/  SHF.L.U32 R135, R5, 0x10, RZ ;  /* 0x0000001005877819 */ /* 0x000fe200000006ff */
[----:B------:R-:W-:Y:S01]  /*10d0*/  FADD.FTZ R145, R106, R11 ;  /* 0x0000000b6a917221 */ /* 0x000fe20000010000 */
[----:B------:R-:W-:Y:S01]  /*10e0*/  FMUL.FTZ R5, R140, R8 ;  /* 0x000000088c057220 */ /* 0x000fe20000410000 */
[----:B------:R-:W-:Y:S01]  /*10f0*/  FFMA.FTZ R106, R12, R11, R143 ;  /* 0x0000000b0c6a7223 */ /* 0x000fe2000001008f */
[----:B------:R-:W-:Y:S01]  /*1100*/  SHF.L.U32 R8, R34, 0x10, RZ ;  /* 0x0000001022087819 */ /* 0x000fe200000006ff */
[-C--:B------:R-:W-:Y:S01]  /*1110*/  FMUL.FTZ R121, R126, R128.reuse ;  /* 0x000000807e797220 */ /* 0x080fe20000410000 */
[----:B------:R-:W-:Y:S01]  /*1120*/  FADD.FTZ R67, R67, R128 ;  /* 0x0000008043437221 */ /* 0x000fe20000010000 */
[----:B------:R-:W-:Y:S01]  /*1130*/  FFMA.FTZ R91, R122, R128, R91 ;  /* 0x000000807a5b7223 */ /* 0x000fe2000001005b */
[-C--:B------:R-:W-:Y:S01]  /*1140*/  FMUL.FTZ R124, R124, R137.reuse ;  /* 0x000000897c7c7220 */ /* 0x080fe20000410000 */
[----:B------:R-:W-:Y:S01]  /*1150*/  FADD.FTZ R60, R60, R137 ;  /* 0x000000893c3c7221 */ /* 0x000fe20000010000 */
[----:B------:R-:W-:Y:S01]  /*1160*/  FFMA.FTZ R84, R123, R137, R84 ;  /* 0x000000897b547223 */ /* 0x000fe20000010054 */
[----:B------:R-:W-:Y:S01]  /*1170*/  FADD.FTZ R128, R145, R6 ;  /* 0x0000000691807221 */ /* 0x000fe20000010000 */
[----:B------:R-:W-:Y:S01]  /*1180*/  FFMA.FTZ R137, R5, R6, R106 ;  /* 0x0000000605897223 */ /* 0x000fe2000001006a */
        /* <DEDUP_REMOVED lines=12> */
[----:B------:R-:W-:Y:S01]  /*1250*/  FADD.FTZ R128, R143, R8 ;  /* 0x000000088f807221 */ /* 0x000fe20000010000 */
[----:B------:R-:W-:Y:S01]  /*1260*/  FFMA.FTZ R135, R7, R8, R106 ;  /* 0x0000000807877223 */ /* 0x000fe2000001006a */
[----:B------:R-:W-:Y:S01]  /*1270*/  SHF.L.U32 R130, R42, 0x10, RZ ;  /* 0x000000102a827819 */ /* 0x000fe200000006ff */
[----:B------:R-:W-:Y:S01]  /*1280*/  FMUL.FTZ R10, R10, R149 ;  /* 0x000000950a0a7220 */ /* 0x000fe20000410000 */
[----:B------:R-:W-:Y:S01]  /*1290*/  FADD.FTZ R137, R128, R15 ;  /* 0x0000000f80897221 */ /* 0x000fe20000010000 */
[----:B------:R-:W-:Y:S01]  /*12a0*/  FMUL.FTZ R9, R140, R9 ;  /* 0x000000098c097220 */ /* 0x000fe20000410000 */
[----:B------:R-:W-:Y:S01]  /*12b0*/  FFMA.FTZ R106, R16, R15, R135 ;  /* 0x0000000f106a7223 */ /* 0x000fe20000010087 */
[----:B------:R-:W-:Y:S01]  /*12c0*/  FMUL.FTZ R127, R140, R127 ;  /* 0x0000007f8c7f7220 */ /* 0x000fe20000410000 */
[-C--:B------:R-:W-:Y:S01]  /*12d0*/  FMUL.FTZ R128, R130, R133.reuse ;  /* 0x0000008582807220 */ /* 0x080fe20000410000 */
[----:B------:R-:W-:Y:S01]  /*12e0*/  FADD.FTZ R130, R137, R10 ;  /* 0x0000000a89827221 */ /* 0x000fe20000010000 */
[----:B------:R-:W-:Y:S01]  /*12f0*/  FFMA.FTZ R135, R9, R10, R106 ;  /* 0x0000000a09877223 */ /* 0x000fe2000001006a */
[----:B------:R-:W-:Y:S01]  /*1300*/  FADD.FTZ R56, R56, R133 ;  /* 0x0000008538387221 */ /* 0x000fe20000010000 */
[----:B------:R-:W-:Y:S01]  /*1310*/  FFMA.FTZ R80, R127, R133, R80 ;  /* 0x000000857f507223 */ /* 0x000fe20000010050 */
[----:B------:R-:W-:Y:S01]  /*1320*/  FADD.FTZ R133, R130, R17 ;  /* 0x0000001182857221 */ /* 0x000fe20000010000 */
[----:B------:R-:W-:Y:S01]  /*1330*/  FFMA.FTZ R134, R18, R17, R135 ;  /* 0x0000001112867223 */ /* 0x000fe20000010087 */
[----:B------:R-:W-:Y:S01]  /*1340*/  SHF.L.U32 R132, R43, 0x10, RZ ;  /* 0x000000102b847819 */ /* 0x000fe200000006ff */
[----:B------:R-:W-:Y:S01]  /*1350*/  FMUL.FTZ R129, R140, R129 ;  /* 0x000000818c817220 */ /* 0x000fe20000410000 */
[----:B------:R-:W-:Y:S01]  /*1360*/  FADD.FTZ R106, R133, R108 ;  /* 0x0000006c856a7221 */ /* 0x000fe20000010000 */
[----:B------:R-:W-:Y:S01]  /*1370*/  FFMA.FTZ R133, R19, R108, R134 ;  /* 0x0000006c13857223 */ /* 0x000fe20000010086 */
[----:B------:R-:W-:Y:S01]  /*1380*/  FADD.FTZ R58, R58, R131 ;  /* 0x000000833a3a7221 */ /* 0x000fe20000010000 */
[-C--:B------:R-:W-:Y:S01]  /*1390*/  FMUL.FTZ R130, R132, R131.reuse ;  /* 0x0000008384827220 */ /* 0x080fe20000410000 */
[----:B------:R-:W-:Y:S01]  /*13a0*/  FFMA.FTZ R82, R129, R131, R82 ;  /* 0x0000008381527223 */ /* 0x000fe20000010052 */
[----:B------:R-:W-:Y:S01]  /*13b0*/  FADD.FTZ R131, R106, R115 ;  /* 0x000000736a837221 */ /* 0x000fe20000010000 */
[----:B------:R-:W-:-:S03]  /*13c0*/  FFMA.FTZ R106, R116, R115, R133 ;  /* 0x00000073746a7223 */ /* 0x000fc60000010085 */
[----:B------:R-:W-:Y:S01]  /*13d0*/  FADD.FTZ R132, R131, R110 ;  /* 0x0000006e83847221 */ /* 0x000fe20000010000 */
[----:B------:R-:W-:-:S03]  /*13e0*/  FFMA.FTZ R131, R109, R110, R106 ;  /* 0x0000006e6d837223 */ /* 0x000fc6000001006a */
[----:B------:R-:W-:Y:S01]  /*13f0*/  FADD.FTZ R133, R132, R117 ;  /* 0x0000007584857221 */ /* 0x000fe20000010000 */
[----:B------:R-:W-:Y:S01]  /*1400*/  FFMA.FTZ R106, R118, R117, R131 ;  /* 0x00000075766a7223 */ /* 0x000fe20000010083 */
[----:B------:R-:W-:Y:S02]  /*1410*/  SHF.L.U32 R135, R102, 0x10, RZ ;  /* 0x0000001066877819 */ /* 0x000fe400000006ff */
[----:B------:R-:W-:Y:S01]  /*1420*/  FADD.FTZ R102, R133, R112 ;  /* 0x0000007085667221 */ /* 0x000fe20000010000 */
[----:B------:R-:W-:Y:S01]  /*1430*/  PRMT R134, R40, 0x7632, R134 ;  /* 0x0000763228867816 */ /* 0x000fe20000000086 */
[----:B------:R-:W-:Y:S01]  /*1440*/  FFMA.FTZ R133, R111, R112, R106 ;  /* 0x000000706f857223 */ /* 0x000fe2000001006a */
[----:B------:R-:W-:Y:S01]  /*1450*/  FMUL.FTZ R132, R140, R107 ;  /* 0x0000006b8c847220 */ /* 0x000fe20000410000 */
[----:B------:R-:W-:Y:S01]  /*1460*/  FADD.FTZ R107, R102, R119 ;  /* 0x00000077666b7221 */ /* 0x000fe20000010000 */
[----:B------:R-:W-:Y:S01]  /*1470*/  SHF.L.U32 R134, R134, 0x10, RZ ;  /* 0x0000001086867819 */ /* 0x000fe200000006ff */
[----:B------:R-:W-:Y:S01]  /*1480*/  FFMA.FTZ R102, R120, R119, R133 ;  /* 0x0000007778667223 */ /* 0x000fe20000010085 */
[----:B------:R-:W-:Y:S01]  /*1490*/  SHF.L.U32 R137, R104, 0x10, RZ ;  /* 0x0000001068897819 */ /* 0x000fe200000006ff */
[----:B------:R-:W-:-:S02]  /*14a0*/  FADD.FTZ R104, R107, R114 ;  /* 0x000000726b687221 */ /* 0x000fc40000010000 */
[----:B------:R-:W-:Y:S01]  /*14b0*/  FFMA.FTZ R107, R113, R114, R102 ;  /* 0x00000072716b7223 */ /* 0x000fe20000010066 */
[----:B------:R-:W-:Y:S01]  /*14c0*/  FMUL.FTZ R131, R134, R135 ;  /* 0x0000008786837220 */ /* 0x000fe20000410000 */
[----:B------:R-:W-:Y:S01]  /*14d0*/  FMUL.FTZ R134, R140, R105 ;  /* 0x000000698c867220 */ /* 0x000fe20000410000 */
[----:B------:R-:W-:Y:S01]  /*14e0*/  FADD.FTZ R105, R104, R121 ;  /* 0x0000007968697221 */ /* 0x000fe20000010000 */
[----:B------:R-:W-:-:S03]  /*14f0*/  FFMA.FTZ R104, R122, R121, R107 ;  /* 0x000000797a687223 */ /* 0x000fc6000001006b */
[----:B------:R-:W-:Y:S01]  /*1500*/  FADD.FTZ R102, R105, R124 ;  /* 0x0000007c69667221 */ /* 0x000fe20000010000 */
[----:B------:R-:W-:-:S03]  /*1510*/  FFMA.FTZ R105, R123, R124, R104 ;  /* 0x0000007c7b697223 */ /* 0x000fc60000010068 */
[----:B------:R-:W-:Y:S01]  /*1520*/  FADD.FTZ R107, R102, R131 ;  /* 0x00000083666b7221 */ /* 0x000fe20000010000 */
[C---:B------:R-:W-:Y:S01]  /*1530*/  FFMA.FTZ R102, R132.reuse, R131, R105 ;  /* 0x0000008384667223 */ /* 0x040fe20000010069 */
[----:B------:R-:W-:Y:S01]  /*1540*/  FADD.FTZ R61, R61, R135 ;  /* 0x000000873d3d7221 */ /* 0x000fe20000010000 */
[----:B------:R-:W-:Y:S01]  /*1550*/  FFMA.FTZ R85, R132, R135, R85 ;  /* 0x0000008784557223 */ /* 0x000fe20000010055 */
[----:B------:R-:W-:Y:S01]  /*1560*/  PRMT R135, R42, 0x7632, R135 ;  /* 0x000076322a877816 */ /* 0x000fe20000000087 */
[----:B------:R-:W-:Y:S01]  /*1570*/  FMUL.FTZ R133, R136, R137 ;  /* 0x0000008988857220 */ /* 0x000fe20000410000 */
[----:B------:R-:W-:Y:S01]  /*1580*/  FADD.FTZ R104, R107, R126 ;  /* 0x0000007e6b687221 */ /* 0x000fe20000010000 */
[----:B------:R-:W-:Y:S01]  /*1590*/  FFMA.FTZ R105, R125, R126, R102 ;  /* 0x0000007e7d697223 */ /* 0x000fe20000010066 */
[----:B------:R-:W-:Y:S02]  /*15a0*/  SHF.L.U32 R135, R135, 0x10, RZ ;  /* 0x0000001087877819 */ /* 0x000fe400000006ff */
[----:B------:R-:W-:Y:S01]  /*15b0*/  SHF.L.U32 R102, R0, 0x10, RZ ;  /* 0x0000001000667819 */ /* 0x000fe200000006ff */
[----:B------:R-:W-:Y:S01]  /*15c0*/  FADD.FTZ R107, R104, R133 ;  /* 0x00000085686b7221 */ /* 0x000fe20000010000 */
[C---:B------:R-:W-:Y:S01]  /*15d0*/  FFMA.FTZ R0, R134.reuse, R133, R105 ;  /* 0x0000008586007223 */ /* 0x040fe20000010069 */
[----:B------:R-:W-:Y:S01]  /*15e0*/  FADD.FTZ R63, R63, R137 ;  /* 0x000000893f3f7221 */ /* 0x000fe20000010000 */
[----:B------:R-:W-:Y:S01]  /*15f0*/  FFMA.FTZ R87, R134, R137, R87 ;  /* 0x0000008986577223 */ /* 0x000fe20000010057 */
[----:B------:R-:W-:Y:S01]  /*1600*/  PRMT R137, R43, 0x7632, R137 ;  /* 0x000076322b897816 */ /* 0x000fe20000000089 */
[----:B------:R-:W-:Y:S01]  /*1610*/  FMUL.FTZ R136, R140, R103 ;  /* 0x000000678c887220 */ /* 0x000fe20000410000 */
[----:B------:R-:W-:Y:S01]  /*1620*/  SHF.L.U32 R142, R100, 0x10, RZ ;  /* 0x00000010648e7819 */ /* 0x000fe200000006ff */
[----:B------:R-:W-:Y:S01]  /*1630*/  FMUL.FTZ R135, R135, R102 ;  /* 0x0000006687877220 */ /* 0x000fe20000410000 */
[----:B------:R-:W-:Y:S01]  /*1640*/  FADD.FTZ R100, R107, R128 ;  /* 0x000000806b647221 */ /* 0x000fe20000010000 */
[----:B------:R-:W-:Y:S01]  /*1650*/  FFMA.FTZ R0, R127, R128, R0 ;  /* 0x000000807f007223 */ /* 0x000fe20000010000 */
[----:B------:R-:W-:-:S02]  /*1660*/  SHF.L.U32 R137, R137, 0x10, RZ ;  /* 0x0000001089897819 */ /* 0x000fc400000006ff */
[----:B------:R-:W-:Y:S01]  /*1670*/  FADD.FTZ R103, R100, R135 ;  /* 0x0000008764677221 */ /* 0x000fe20000010000 */
[----:B------:R-:W-:Y:S01]  /*1680*/  FFMA.FTZ R0, R136, R135, R0 ;  /* 0x0000008788007223 */ /* 0x000fe20000010000 */
[----:B------:R-:W-:Y:S01]  /*1690*/  FMUL.FTZ R138, R140, R101 ;  /* 0x000000658c8a7220 */ /* 0x000fe20000410000 */
[----:B------:R-:W-:Y:S01]  /*16a0*/  FMUL.FTZ R137, R137, R142 ;  /* 0x0000008e89897220 */ /* 0x000fe20000410000 */
        /* <DEDUP_REMOVED lines=17> */
.L_x_94:
[----:B------:R-:W-:-:S04]  /*17c0*/  ISETP.NE.U32.AND P0, PT, RZ, UR6, PT ;  /* 0x00000006ff007c0c */ /* 0x000fc8000bf05070 */
[----:B------:R-:W-:-:S13]  /*17d0*/  ISETP.NE.AND.EX P0, PT, RZ, UR7, PT, P0 ;  /* 0x00000007ff007c0c */ /* 0x000fda000bf05300 */
[----:B------:R-:W-:Y:S05]  /*17e0*/  @!P0 BRA `(.L_x_95) ;  /* 0x0000000000348947 */ /* 0x000fea0003800000 */
[----:B------:R-:W1:Y:S01]  /*17f0*/  LDC.64 R20, c[0x0][0x438] ;  /* 0x00010e00ff147b82 */ /* 0x000e620000000a00 */
[----:B------:R-:W-:-:S05]  /*1800*/  IMAD R22, R2, UR15, RZ ;  /* 0x0000000f02167c24 */ /* 0x000fca000f8e02ff */
[----:B------:R-:W-:-:S04]  /*1810*/  SHF.R.S32.HI R23, RZ, 0x1f, R22 ;  /* 0x0000001fff177819 */ /* 0x000fc80000011416 */
[----:B------:R-:W-:-:S04]  /*1820*/  LEA.HI R23, R23, R22, RZ, 0x3 ;  /* 0x0000001617177211 */ /* 0x000fc800078f18ff */
[----:B------:R-:W-:-:S04]  /*1830*/  LEA.HI.SX32 R29, R23, R0, 0x1d ;  /* 0x00000000171d7211 */ /* 0x000fc800078feaff */
[C---:B------:R-:W-:Y:S02]  /*1840*/  IADD3 R25, PT, PT, R29.reuse, 0x80, RZ ;  /* 0x000000801d197810 */ /* 0x040fe40007ffe0ff */
[C---:B------:R-:W-:Y:S01]  /*1850*/  IADD3 R23, PT, PT, R29.reuse, 0x100, RZ ;  /* 0x000001001d177810 */ /* 0x040fe20007ffe0ff */
[----:B-1----:R-:W-:-:S04]  /*1860*/  IMAD.WIDE.U32 R28, R29, 0x10, R20 ;  /* 0x000000101d1c7825 */ /* 0x002fc800078e0014 */
[--C-:B------:R-:W-:Y:S02]  /*1870*/  IMAD.WIDE.U32 R24, R25, 0x10, R20.reuse ;  /* 0x0000001019187825 */ /* 0x100fe400078e0014 */
[----:B------:R-:W5:Y:S02]  /*1880*/  LDG.E.128 R28, desc[UR12][R28.64] ;  /* 0x0000000c1c1c7981 */ /* 0x000f64000c1e1d00 */
[----:B------:R-:W-:Y:S02]  /*1890*/  IMAD.WIDE.U32 R20, R23, 0x10, R20 ;  /* 0x0000001017147825 */ /* 0x000fe400078e0014 */
[----:B------:R-:W5:Y:S04]  /*18a0*/  LDG.E.128 R24, desc[UR12][R24.64] ;  /* 0x0000000c18187981 */ /* 0x000f68000c1e1d00 */
[----:B------:R-:W5:Y:S02]  /*18b0*/  LDG.E.128 R20, desc[UR12][R20.64] ;  /* 0x0000000c14147981 */ /* 0x000f64000c1e1d00 */
.L_x_95:
[----:B------:R-:W1:Y:S01]  /*18c0*/  SHFL.DOWN PT, R101, R106, 0x10, 0x1f ;  /* 0x0a001f006a657f89 */ /* 0x000e6200000e0000 */
[----:B------:R-:W-:Y:S03]  /*18d0*/  BSSY.RECONVERGENT B0, `(.L_x_96) ;  /* 0x000001f000007945 */ /* 0x000fe60003800200 */
[----:B------:R-:W2:Y:S01]  /*18e0*/  SHFL.DOWN PT, R0, R107, 0x10, 0x1f ;  /* 0x0a001f006b007f89 */ /* 0x000ea200000e0000 */
[----:B-1----:R-:W-:Y:S01]  /*18f0*/  FADD.FTZ R101, R101, R106 ;  /* 0x0000006a65657221 */ /* 0x002fe20000010000 */
[----:B--2---:R-:W-:-:S04]  /*1900*/  FADD.FTZ R100, R0, R107 ;  /* 0x0000006b00647221 */ /* 0x004fc80000010000 */
[----:B------:R-:W1:Y:S04]  /*1910*/  SHFL.DOWN PT, R0, R101, 0x8, 0x1f ;  /* 0x09001f0065007f89 */ /* 0x000e6800000e0000 */
        /* <DEDUP_REMOVED lines=9> */
[----:B------:R-:W3:Y:S01]  /*19b0*/  S2R R0, SR_TID.X ;  /* 0x0000000000007919 */ /* 0x000ee20000002100 */
[----:B-1----:R-:W-:Y:S01]  /*19c0*/  FADD.FTZ R106, R105, R106 ;  /* 0x0000006a696a7221 */ /* 0x002fe20000010000 */
[----:B--2---:R-:W-:-:S04]  /*19d0*/  FADD.FTZ R107, R104, R107 ;  /* 0x0000006b686b7221 */ /* 0x004fc80000010000 */
[----:B------:R-:W1:Y:S04]  /*19e0*/  SHFL.DOWN PT, R101, R106, 0x1, 0x1f ;  /* 0x08201f006a657f89 */ /* 0x000e6800000e0000 */
[----:B------:R-:W2:Y:S01]  /*19f0*/  SHFL.DOWN PT, R142, R107, 0x1, 0x1f ;  /* 0x08201f006b8e7f89 */ /* 0x000ea200000e0000 */
[----:B---3--:R-:W-:Y:S01]  /*1a00*/  LOP3.LUT P2, RZ, R0, 0x1f, RZ, 0xc0, !PT ;  /* 0x0000001f00ff7812 */ /* 0x008fe2000784c0ff */
[----:B-1----:R-:W-:Y:S01]  /*1a10*/  FADD.FTZ R100, R106, R101 ;  /* 0x000000656a647221 */ /* 0x002fe20000010000 */
[----:B--2---:R-:W-:-:S11]  /*1a20*/  FADD.FTZ R101, R107, R142 ;  /* 0x0000008e6b657221 */ /* 0x004fd60000010000 */
[----:B------:R-:W-:Y:S05]  /*1a30*/  @P2 BRA `(.L_x_97) ;  /* 0x0000000000202947 */ /* 0x000fea0003800000 */
[----:B------:R-:W1:Y:S01]  /*1a40*/  S2UR UR5, SR_CgaCtaId ;  /* 0x00000000000579c3 */ /* 0x000e620000008800 */
[----:B------:R-:W-:Y:S01]  /*1a50*/  UMOV UR4, 0x400 ;  /* 0x0000040000047882 */ /* 0x000fe20000000000 */
[----:B------:R-:W-:-:S04]  /*1a60*/  SHF.R.U32.HI R102, RZ, 0x2, R0 ;  /* 0x00000002ff667819 */ /* 0x000fc80000011600 */
[----:B------:R-:W-:Y:S01]  /*1a70*/  LOP3.LUT R102, R102, 0x18, RZ, 0xc0, !PT ;  /* 0x0000001866667812 */ /* 0x000fe200078ec0ff */
[----:B-1----:R-:W-:-:S04]  /*1a80*/  ULEA UR4, UR5, UR4, 0x18 ;  /* 0x0000000405047291 */ /* 0x002fc8000f8ec0ff */
[----:B------:R-:W-:Y:S02]  /*1a90*/  UIADD3 UR5, UPT, UPT, UR4, 0x3020, URZ ;  /* 0x0000302004057890 */ /* 0x000fe4000fffe0ff */
[----:B------:R-:W-:-:S09]  /*1aa0*/  @!UP1 UIADD3 UR5, UPT, UPT, UR4, 0x3000, URZ ;  /* 0x0000300004059890 */ /* 0x000fd2000fffe0ff */
[----:B------:R1:W-:Y:S03]  /*1ab0*/  STS.64 [R102+UR5], R100 ;  /* 0x0000006466007988 */ /* 0x0003e60008000a05 */
.L_x_97:
[----:B------:R-:W-:Y:S05]  /*1ac0*/  BSYNC.RECONVERGENT B0 ;  /* 0x0000000000007941 */ /* 0x000fea0003800200 */
.L_x_96:
[----:B------:R-:W2:Y:S08]  /*1ad0*/  S2UR UR5, SR_CgaCtaId ;  /* 0x00000000000579c3 */ /* 0x000eb00000008800 */
[----:B------:R-:W-:Y:S01]  /*1ae0*/  BAR.SYNC.DEFER_BLOCKING 0x0 ;  /* 0x0000000000007b1d */ /* 0x000fe20000010000 */
[----:B-----5:R-:W-:Y:S01]  /*1af0*/  ISETP.GE.AND P2, PT, R141, 0x1, PT ;  /* 0x000000018d00780c */ /* 0x020fe20003f46270 */
[----:B------:R-:W-:Y:S01]  /*1b00*/  UISETP.NE.U32.AND UP0, UPT, UR6, URZ, UPT ;  /* 0x000000ff0600728c */ /* 0x000fe2000bf05070 */
[----:B------:R-:W-:-:S03]  /*1b10*/  ISETP.NE.AND P3, PT, RZ, UR14, PT ;  /* 0x0000000eff007c0c */ /* 0x000fc6000bf65270 */
[----:B------:R-:W-:Y:S02]  /*1b20*/  UMOV UR4, 0x400 ;  /* 0x0000040000047882 */ /* 0x000fe40000000000 */
[----:B------:R-:W3:Y:S01]  /*1b30*/  LDC R143, c[0x0][0x388] ;  /* 0x0000e200ff8f7b82 */ /* 0x000ee20000000800 */
[----:B------:R-:W-:-:S05]  /*1b40*/  UISETP.NE.AND.EX UP0, UPT, UR7, URZ, UPT, UP0 ;  /* 0x000000ff0700728c */ /* 0x000fca000bf05300 */
[----:B------:R-:W-:Y:S01]  /*1b50*/  @P2 IADD3 R142, PT, PT, R141, -0x1, RZ ;  /* 0xffffffff8d8e2810 */ /* 0x000fe20007ffe0ff */
[----:B--2---:R-:W-:-:S04]  /*1b60*/  ULEA UR4, UR5, UR4, 0x18 ;  /* 0x0000000405047291 */ /* 0x004fc8000f8ec0ff */
[----:B------:R-:W-:Y:S02]  /*1b70*/  UIADD3 UR5, UPT, UPT, UR4, 0x3020, URZ ;  /* 0x0000302004057890 */ /* 0x000fe4000fffe0ff */
[----:B------:R-:W-:Y:S02]  /*1b80*/  @!UP1 UIADD3 UR5, UPT, UPT, UR4, 0x3000, URZ ;  /* 0x0000300004059890 */ /* 0x000fe4000fffe0ff */
[----:B------:R-:W-:Y:S01]  /*1b90*/  UIADD3 UR10, UPT, UPT, UR4, 0x3030, URZ ;  /* 0x00003030040a7890 */ /* 0x000fe2000fffe0ff */
[----:B---3--:R-:W-:Y:S01]  /*1ba0*/  @P2 IMAD R142, R142, R143, RZ ;  /* 0x0000008f8e8e2224 */ /* 0x008fe200078e02ff */
[----:B------:R-:W-:-:S05]  /*1bb0*/  @!UP1 UIADD3 UR10, UPT, UPT, UR4, 0x3010, URZ ;  /* 0x00003010040a9890 */ /* 0x000fca000fffe0ff */
[----:B-1----:R-:W1:Y:S04]  /*1bc0*/  LDS.128 R100, [UR5] ;  /* 0x00000005ff647984 */ /* 0x002e680008000c00 */
[----:B------:R-:W2:Y:S01]  /*1bd0*/  LDS.128 R104, [UR10] ;  /* 0x0000000aff687984 */ /* 0x000ea20008000c00 */
[----:B-1----:R-:W-:Y:S01]  /*1be0*/  FADD.FTZ R141, RZ, R100 ;  /* 0x00000064ff8d7221 */ /* 0x002fe20000010000 */
[----:B------:R-:W-:-:S03]  /*1bf0*/  FADD.FTZ R100, RZ, R101 ;  /* 0x00000065ff647221 */ /* 0x000fc60000010000 */
[----:B------:R-:W-:Y:S01]  /*1c00*/  FADD.FTZ R141, R102, R141 ;  /* 0x0000008d668d7221 */ /* 0x000fe20000010000 */
[----:B------:R-:W-:Y:S01]  /*1c10*/  FADD.FTZ R100, R103, R100 ;  /* 0x0000006467647221 */ /* 0x000fe20000010000 */
[----:B------:R-:W-:Y:S01]  /*1c20*/  IMAD R102, R2, R143, RZ ;  /* 0x0000008f02667224 */ /* 0x000fe200078e02ff */
[----:B------:R-:W-:Y:S01]  /*1c30*/  @P2 SHF.R.S32.HI R103, RZ, 0x1f, R142 ;  /* 0x0000001fff672819 */ /* 0x000fe2000001148e */
[----:B--2---:R-:W-:Y:S01]  /*1c40*/  FADD.FTZ R101, R141, R104 ;  /* 0x000000688d657221 */ /* 0x004fe20000010000 */
[----:B------:R-:W-:Y:S01]  /*1c50*/  FADD.FTZ R100, R100, R105 ;  /* 0x0000006964647221 */ /* 0x000fe20000010000 */
[----:B------:R-:W-:Y:S02]  /*1c60*/  MOV R141, RZ ;  /* 0x000000ff008d7202 */ /* 0x000fe40000000f00 */
[----:B------:R-:W-:Y:S01]  /*1c70*/  FADD.FTZ R144, R106, R101 ;  /* 0x000000656a907221 */ /* 0x000fe20000010000 */
[----:B------:R-:W-:Y:S01]  /*1c80*/  SHF.R.S32.HI R105, RZ, 0x1f, R102 ;  /* 0x0000001fff697819 */ /* 0x000fe20000011466 */
[----:B------:R-:W-:Y:S01]  /*1c90*/  FADD.FTZ R143, R107, R100 ;  /* 0x000000646b8f7221 */ /* 0x000fe20000010000 */
[----:B------:R-:W-:Y:S01]  /*1ca0*/  @P2 LEA.HI R103, R103, R142, RZ, 0x3 ;  /* 0x0000008e67672211 */ /* 0x000fe200078f18ff */
[----:B------:R-:W-:Y:S01]  /*1cb0*/  FMUL.FTZ R144, R144, UR16 ;  /* 0x0000001090907c20 */ /* 0x000fe20008410000 */
[----:B------:R-:W-:Y:S01]  /*1cc0*/  LEA.HI R107, R105, R102, RZ, 0x3 ;  /* 0x00000066696b7211 */ /* 0x000fe200078f18ff */
[----:B------:R-:W-:Y:S01]  /*1cd0*/  FMUL.FTZ R143, R143, UR16 ;  /* 0x000000108f8f7c20 */ /* 0x000fe20008410000 */
[----:B------:R-:W-:-:S02]  /*1ce0*/  @P2 LEA.HI.SX32 R141, R103, R0, 0x1d ;  /* 0x00000000678d2211 */ /* 0x000fc400078feaff */
[----:B------:R-:W-:Y:S02]  /*1cf0*/  PRMT R104, R23, 0x7632, R104 ;  /* 0x0000763217687816 */ /* 0x000fe40000000068 */
[----:B------:R-:W-:Y:S02]  /*1d00*/  PRMT R105, R22, 0x7632, R105 ;  /* 0x0000763216697816 */ /* 0x000fe40000000069 */
[----:B------:R-:W-:Y:S02]  /*1d10*/  PRMT R106, R21, 0x7632, R106 ;  /* 0x00007632156a7816 */ /* 0x000fe4000000006a */
[----:B------:R-:W-:Y:S02]  /*1d20*/  PRMT R142, R20, 0x7632, R142 ;  /* 0x00007632148e7816 */ /* 0x000fe4000000008e */
[----:B------:R-:W-:Y:S02]  /*1d30*/  PRMT R100, R31, 0x7632, R100 ;  /* 0x000076321f647816 */ /* 0x000fe40000000064 */
[----:B------:R-:W-:-:S02]  /*1d40*/  PRMT R101, R30, 0x7632, R101 ;  /* 0x000076321e657816 */ /* 0x000fc40000000065 */
[----:B------:R-:W-:Y:S02]  /*1d50*/  PRMT R103, R29, 0x7632, R103 ;  /* 0x000076321d677816 */ /* 0x000fe40000000067 */
[----:B------:R-:W-:Y:S02]  /*1d60*/  PRMT R102, R28, 0x7632, R102 ;  /* 0x000076321c667816 */ /* 0x000fe40000000066 */
[----:B------:R-:W-:Y:S02]  /*1d70*/  LEA.HI.SX32 R107, R107, R0, 0x1d ;  /* 0x000000006b6b7211 */ /* 0x000fe400078feaff */
[----:B------:R-:W-:Y:S01]  /*1d80*/  FSEL R144, R144, RZ, !P3 ;  /* 0x000000ff90907208 */ /* 0x000fe20005800000 */
[----:B------:R-:W-:Y:S06]  /*1d90*/  BRA.U UP0, `(.L_x_98) ;  /* 0x0000000900507547 */ /* 0x000fec000b800000 */
[----:B------:R-:W-:Y:S01]  /*1da0*/  UMOV UR4, UR8 ;  /* 0x0000000800047c82 */ /* 0x000fe20008000000 */
[----:B------:R-:W-:Y:S01]  /*1db0*/  UMOV UR5, UR9 ;  /* 0x0000000900057c82 */ /* 0x000fe20008000000 */
[----:B------:R-:W-:-:S04]  /*1dc0*/  UISETP.NE.U32.AND UP0, UPT, UR4, URZ, UPT ;  /* 0x000000ff0400728c */ /* 0x000fc8000bf05070 */
[----:B------:R-:W-:-:S09]  /*1dd0*/  UISETP.NE.AND.EX UP0, UPT, UR5, URZ, UPT, UP0 ;  /* 0x000000ff0500728c */ /* 0x000fd2000bf05300 */
[----:B------:R-:W-:Y:S05]  /*1de0*/  BRA.U UP0, `(.L_x_99) ;  /* 0x0000000500247547 */ /* 0x000fea000b800000 */
[----:B------:R-:W-:Y:S05]  /*1df0*/  @!P2 BRA `(.L_x_100) ;  /* 0x000000000020a947 */ /* 0x000fea0003800000 */
[----:B------:R-:W-:Y:S01]  /*1e00*/  FFMA.FTZ R101, R3, R143, R144 ;  /* 0x0000008f03657223 */ /* 0x000fe20000010090 */
[----:B------:R-:W-:-:S03]  /*1e10*/  ISETP.GT.AND P1, PT, R139, RZ, PT ;  /* 0x000000ff8b00720c */ /* 0x000fc60003f24270 */
[----:B------:R-:W-:-:S04]  /*1e20*/  FADD.FTZ R101, R4, -R101 ;  /* 0x8000006504657221 */ /* 0x000fc80000010000 */
[----:B------:R-:W-:-:S05]  /*1e30*/  FMUL.FTZ R101, R140, R101 ;  /* 0x000000658c657220 */ /* 0x000fca0000410000 */
[----:B------:R-:W-:-:S05]  /*1e40*/  FSEL R101, R101, RZ, P1 ;  /* 0x000000ff65657208 */ /* 0x000fca0000800000 */
[----:B------:R-:W-:-:S05]  /*1e50*/  FMUL.FTZ R101, R101, UR17 ;  /* 0x0000001165657c20 */ /* 0x000fca0008410000 */
[----:B------:R-:W-:-:S04]  /*1e60*/  F2FP.BF16.F32.PACK_AB R101, RZ, R101 ;  /* 0x00000065ff65723e */ /* 0x000fc800000010ff */
[----:B------:R-:W-:-:S07]  /*1e70*/  PRMT R92, R101, 0x7610, R92 ;  /* 0x00007610655c7816 */ /* 0x000fce000000005c */
.L_x_100:
        /* <DEDUP_REMOVED lines=9> */
.L_x_101:
        /* <DEDUP_REMOVED lines=9> */
.L_x_102:
        /* <DEDUP_REMOVED lines=9> */
.L_x_103:
        /* <DEDUP_REMOVED lines=9> */
.L_x_104:
        /* <DEDUP_REMOVED lines=9> */
.L_x_105:
        /* <DEDUP_REMOVED lines=9> */
.L_x_106:
        /* <DEDUP_REMOVED lines=8> */
[----:B------:R-:W-:Y:S01]  /*2260*/  PRMT R95, R95, 0x5410, R101 ;  /* 0x000054105f5f7816 */ /* 0x000fe20000000065 */
[----:B------:R-:W-:Y:S06]  /*2270*/  BRA `(.L_x_107) ;  /* 0x0000000c00487947 */ /* 0x000fec0003800000 */
.L_x_99:
[----:B------:R-:W1:Y:S01]  /*2280*/  @P2 LDC R101, c[0x0][0x40c] ;  /* 0x00010300ff652b82 */ /* 0x000e620000000800 */
[-CC-:B------:R-:W-:Y:S01]  /*2290*/  FFMA.FTZ R97, R3, R143.reuse, R144.reuse ;  /* 0x0000008f03617223 */ /* 0x180fe20000010090 */
[-CC-:B------:R-:W-:Y:S01]  /*22a0*/  FFMA.FTZ R96, R12, R143.reuse, R144.reuse ;  /* 0x0000008f0c607223 */ /* 0x180fe20000010090 */
[----:B------:R-:W-:Y:S01]  /*22b0*/  ISETP.GT.AND P1, PT, R139, RZ, PT ;  /* 0x000000ff8b00720c */ /* 0x000fe20003f24270 */
[-C--:B------:R-:W-:Y:S01]  /*22c0*/  FFMA.FTZ R98, R14, R143.reuse, R144 ;  /* 0x0000008f0e627223 */ /* 0x080fe20000010090 */
[----:B------:R-:W-:Y:S01]  /*22d0*/  FADD.FTZ R97, R4, -R97 ;  /* 0x8000006104617221 */ /* 0x000fe20000010000 */
[----:B------:R-:W-:Y:S01]  /*22e0*/  FADD.FTZ R99, R11, -R96 ;  /* 0x800000600b637221 */ /* 0x000fe20000010000 */
[----:B------:R-:W-:Y:S01]  /*22f0*/  FFMA.FTZ R149, R7, R143, R144 ;  /* 0x0000008f07957223 */ /* 0x000fe20000010090 */
[----:B------:R-:W2:Y:S01]  /*2300*/  @P2 LDC R150, c[0x0][0x40c] ;  /* 0x00010300ff962b82 */ /* 0x000ea20000000800 */
[C---:B------:R-:W-:Y:S01]  /*2310*/  FMUL.FTZ R96, R140.reuse, R97 ;  /* 0x000000618c607220 */ /* 0x040fe20000410000 */
[----:B------:R-:W-:Y:S01]  /*2320*/  FMUL.FTZ R97, R140, R99 ;  /* 0x000000638c617220 */ /* 0x000fe20000410000 */
[----:B------:R-:W-:Y:S01]  /*2330*/  FADD.FTZ R147, R13, -R98 ;  /* 0x800000620d937221 */ /* 0x000fe20000010000 */
[-CC-:B------:R-:W-:Y:S01]  /*2340*/  FFMA.FTZ R146, R16, R143.reuse, R144.reuse ;  /* 0x0000008f10927223 */ /* 0x180fe20000010090 */
[-CC-:B------:R-:W-:Y:S01]  /*2350*/  FFMA.FTZ R151, R9, R143.reuse, R144.reuse ;  /* 0x0000008f09977223 */ /* 0x180fe20000010090 */
[----:B------:R-:W-:Y:S01]  /*2360*/  FSEL R96, R96, RZ, P1 ;  /* 0x000000ff60607208 */ /* 0x000fe20000800000 */
[----:B------:R-:W-:Y:S01]  /*2370*/  FFMA.FTZ R152, R18, R143, R144 ;  /* 0x0000008f12987223 */ /* 0x000fe20000010090 */
[----:B------:R-:W3:Y:S01]  /*2380*/  @P2 LDC R100, c[0x0][0x40c] ;  /* 0x00010300ff642b82 */ /* 0x000ee20000000800 */
[----:B------:R-:W-:Y:S01]  /*2390*/  FADD.FTZ R151, R10, -R151 ;  /* 0x800000970a977221 */ /* 0x000fe20000010000 */
[----:B------:R-:W-:-:S03]  /*23a0*/  FSEL R97, R97, RZ, P1 ;  /* 0x000000ff61617208 */ /* 0x000fc60000800000 */
[----:B------:R-:W-:Y:S01]  /*23b0*/  FMUL.FTZ R151, R140, R151 ;  /* 0x000000978c977220 */ /* 0x000fe20000410000 */
[----:B-1----:R-:W-:Y:S02]  /*23c0*/  @P2 FMUL.FTZ R99, R96, R101 ;  /* 0x0000006560632220 */ /* 0x002fe40000410000 */
[----:B------:R-:W1:Y:S01]  /*23d0*/  @P2 LDC R153, c[0x0][0x40c] ;  /* 0x00010300ff992b82 */ /* 0x000e620000000800 */
[----:B------:R-:W-:Y:S01]  /*23e0*/  FFMA.FTZ R101, R5, R143, R144 ;  /* 0x0000008f05657223 */ /* 0x000fe20000010090 */
[----:B------:R-:W-:Y:S02]  /*23f0*/  FSEL R151, R151, RZ, P1 ;  /* 0x000000ff97977208 */ /* 0x000fe40000800000 */
[----:B------:R-:W-:Y:S01]  /*2400*/  @P2 F2FP.BF16.F32.PACK_AB R99, RZ, R99 ;  /* 0x00000063ff63223e */ /* 0x000fe200000010ff */
[----:B------:R-:W-:Y:S01]  /*2410*/  FADD.FTZ R101, R6, -R101 ;  /* 0x8000006506657221 */ /* 0x000fe20000010000 */
[----:B------:R-:W-:Y:S02]  /*2420*/  F2FP.BF16.F32.PACK_AB R96, R97, R96 ;  /* 0x000000606160723e */ /* 0x000fe400000010ff */
[----:B------:R-:W4:Y:S01]  /*2430*/  @P2 LDC R103, c[0x0][0x40c] ;  /* 0x00010300ff672b82 */ /* 0x000f220000000800 */
[C---:B------:R-:W-:Y:S01]  /*2440*/  FMUL.FTZ R98, R140.reuse, R101 ;  /* 0x000000658c627220 */ /* 0x040fe20000410000 */
[----:B------:R-:W-:Y:S01]  /*2450*/  FMUL.FTZ R101, R140, R147 ;  /* 0x000000938c657220 */ /* 0x000fe20000410000 */
[----:B------:R-:W-:Y:S01]  /*2460*/  FADD.FTZ R147, R8, -R149 ;  /* 0x8000009508937221 */ /* 0x000fe20000010000 */
[----:B------:R-:W-:Y:S01]  /*2470*/  FADD.FTZ R149, R15, -R146 ;  /* 0x800000920f957221 */ /* 0x000fe20000010000 */
[----:B------:R-:W-:-:S02]  /*2480*/  @P2 PRMT R92, R99, 0x7610, R92 ;  /* 0x00007610635c2816 */ /* 0x000fc4000000005c */
[C---:B------:R-:W-:Y:S01]  /*2490*/  FMUL.FTZ R148, R140.reuse, R147 ;  /* 0x000000938c947220 */ /* 0x040fe20000410000 */
[----:B------:R-:W5:Y:S01]  /*24a0*/  @P2 LDC R145, c[0x0][0x40c] ;  /* 0x00010300ff912b82 */ /* 0x000f620000000800 */
[----:B------:R-:W-:Y:S01]  /*24b0*/  FSEL R101, R101, RZ, P1 ;  /* 0x000000ff65657208 */ /* 0x000fe20000800000 */
[----:B------:R-:W-:Y:S01]  /*24c0*/  FMUL.FTZ R149, R140, R149 ;  /* 0x000000958c957220 */ /* 0x000fe20000410000 */
[----:B------:R-:W-:Y:S01]  /*24d0*/  FSEL R98, R98, RZ, P1 ;  /* 0x000000ff62627208 */ /* 0x000fe20000800000 */
[----:B---3--:R-:W-:Y:S01]  /*24e0*/  @P2 FMUL.FTZ R100, R97, R100 ;  /* 0x0000006461642220 */ /* 0x008fe20000410000 */
[----:B------:R-:W-:Y:S01]  /*24f0*/  FSEL R148, R148, RZ, P1 ;  /* 0x000000ff94947208 */ /* 0x000fe20000800000 */
[----:B--2---:R-:W-:Y:S01]  /*2500*/  @P2 FMUL.FTZ R147, R101, R150 ;  /* 0x0000009665932220 */ /* 0x004fe20000410000 */
[----:B------:R-:W-:Y:S01]  /*2510*/  FSEL R150, R149, RZ, P1 ;  /* 0x000000ff95967208 */ /* 0x000fe20000800000 */
[----:B------:R-:W2:Y:S01]  /*2520*/  @P2 LDC R102, c[0x0][0x40c] ;  /* 0x00010300ff662b82 */ /* 0x000ea20000000800 */
[----:B-1----:R-:W-:Y:S01]  /*2530*/  @P2 FMUL.FTZ R146, R98, R153 ;  /* 0x0000009962922220 */ /* 0x002fe20000410000 */
[----:B------:R-:W-:Y:S01]  /*2540*/  FADD.FTZ R149, R17, -R152 ;  /* 0x8000009811957221 */ /* 0x000fe20000010000 */
[----:B------:R-:W-:-:S02]  /*2550*/  @P2 F2FP.BF16.F32.PACK_AB R100, RZ, R100 ;  /* 0x00000064ff64223e */ /* 0x000fc400000010ff */
[----:B------:R-:W-:Y:S01]  /*2560*/  @P2 F2FP.BF16.F32.PACK_AB R147, RZ, R147 ;  /* 0x00000093ff93223e */ /* 0x000fe200000010ff */
[----:B------:R-:W-:Y:S01]  /*2570*/  FMUL.FTZ R149, R140, R149 ;  /* 0x000000958c957220 */ /* 0x000fe20000410000 */
[----:B------:R-:W-:Y:S01]  /*2580*/  @P2 F2FP.BF16.F32.PACK_AB R146, RZ, R146 ;  /* 0x00000092ff92223e */ /* 0x000fe200000010ff */
[----:B----4-:R-:W-:Y:S01]  /*2590*/  @P2 FMUL.FTZ R103, R148, R103 ;  /* 0x0000006794672220 */ /* 0x010fe20000410000 */
[----:B------:R-:W-:Y:S02]  /*25a0*/  @P2 PRMT R92, R92, 0x5410, R100 ;  /* 0x000054105c5c2816 */ /* 0x000fe40000000064 */
[----:B------:R-:W-:Y:S02]  /*25b0*/  FSEL R100, R149, RZ, P1 ;  /* 0x000000ff95647208 */ /* 0x000fe40000800000 */
[----:B------:R-:W-:Y:S02]  /*25c0*/  @P2 F2FP.BF16.F32.PACK_AB R103, RZ, R103 ;  /* 0x00000067ff67223e */ /* 0x000fe400000010ff */
[----:B------:R-:W-:Y:S01]  /*25d0*/  @P2 PRMT R93, R146, 0x7610, R93 ;  /* 0x00007610925d2816 */ /* 0x000fe2000000005d */
[----:B-----5:R-:W-:Y:S01]  /*25e0*/  @P2 FMUL.FTZ R145, R150, R145 ;  /* 0x0000009196912220 */ /* 0x020fe20000410000 */
[----:B------:R-:W-:-:S02]  /*25f0*/  @P2 PRMT R94, R103, 0x7610, R94 ;  /* 0x00007610675e2816 */ /* 0x000fc4000000005e */
[----:B------:R-:W-:Y:S02]  /*2600*/  F2FP.BF16.F32.PACK_AB R97, R101, R98 ;  /* 0x000000626561723e */ /* 0x000fe400000010ff */
[----:B------:R-:W-:Y:S02]  /*2610*/  @P2 F2FP.BF16.F32.PACK_AB R145, RZ, R145 ;  /* 0x00000091ff91223e */ /* 0x000fe400000010ff */
[----:B------:R-:W-:Y:S01]  /*2620*/  F2FP.BF16.F32.PACK_AB R98, R150, R148 ;  /* 0x000000949662723e */ /* 0x000fe200000010ff */
[----:B--2---:R-:W-:Y:S01]  /*2630*/  @P2 FMUL.FTZ R102, R151, R102 ;  /* 0x0000006697662220 */ /* 0x004fe20000410000 */
[----:B------:R-:W-:Y:S02]  /*2640*/  @P2 PRMT R93, R93, 0x5410, R147 ;  /* 0x000054105d5d2816 */ /* 0x000fe40000000093 */
[----:B------:R-:W-:Y:S02]  /*2650*/  F2FP.BF16.F32.PACK_AB R99, R100, R151 ;  /* 0x000000976463723e */ /* 0x000fe400000010ff */
[----:B------:R-:W-:-:S02]  /*2660*/  @P2 F2FP.BF16.F32.PACK_AB R102, RZ, R102 ;  /* 0x00000066ff66223e */ /* 0x000fc400000010ff */
[----:B------:R-:W-:Y:S02]  /*2670*/  @P2 PRMT R94, R94, 0x5410, R145 ;  /* 0x000054105e5e2816 */ /* 0x000fe40000000091 */
[----:B------:R-:W-:Y:S01]  /*2680*/  @P2 PRMT R95, R102, 0x7610, R95 ;  /* 0x00007610665f2816 */ /* 0x000fe2000000005f */
[----:B------:R-:W-:Y:S06]  /*2690*/  @!P2 BRA `(.L_x_107) ;  /* 0x000000080040a947 */ /* 0x000fec0003800000 */
[----:B------:R-:W-:-:S05]  /*26a0*/  FMUL.FTZ R100, R100, UR17 ;  /* 0x0000001164647c20 */ /* 0x000fca0008410000 */
[----:B------:R-:W-:-:S04]  /*26b0*/  F2FP.BF16.F32.PACK_AB R100, RZ, R100 ;  /* 0x00000064ff64723e */ /* 0x000fc800000010ff */
[----:B------:R-:W-:Y:S01]  /*26c0*/  PRMT R95, R95, 0x5410, R100 ;  /* 0x000054105f5f7816 */ /* 0x000fe20000000064 */
[----:B------:R-:W-:Y:S06]  /*26d0*/  BRA `(.L_x_107) ;  /* 0x0000000800307947 */ /* 0x000fec0003800000 */
.L_x_98:
[----:B------:R-:W-:Y:S01]  /*26e0*/  UMOV UR4, UR8 ;  /* 0x0000000800047c82 */ /* 0x000fe20008000000 */
[----:B------:R-:W-:Y:S01]  /*26f0*/  UMOV UR5, UR9 ;  /* 0x0000000900057c82 */ /* 0x000fe20008000000 */
[----:B------:R-:W-:-:S04]  /*2700*/  UISETP.NE.U32.AND UP0, UPT, UR4, URZ, UPT ;  /* 0x000000ff0400728c */ /* 0x000fc8000bf05070 */
[----:B------:R-:W-:-:S09]  /*2710*/  UISETP.NE.AND.EX UP0, UPT, UR5, URZ, UPT, UP0 ;  /* 0x000000ff0500728c */ /* 0x000fd2000bf05300 */
[----:B------:R-:W-:Y:S05]  /*2720*/  BRA.U UP0, `(.L_x_108) ;  /* 0x0000000500087547 */ /* 0x000fea000b800000 */
[----:B------:R-:W-:Y:S01]  /*2730*/  ISETP.GT.AND P1, PT, R139, RZ, PT ;  /* 0x000000ff8b00720c */ /* 0x000fe20003f24270 */
[----:B------:R-:W1:Y:S01]  /*2740*/  @P2 LDC R154, c[0x0][0x40c] ;  /* 0x00010300ff9a2b82 */ /* 0x000e620000000800 */
[----:B------:R-:W-:Y:S02]  /*2750*/  SHF.L.U32 R151, R102, 0x10, RZ ;  /* 0x0000001066977819 */ /* 0x000fe400000006ff */
[----:B------:R-:W-:Y:S02]  /*2760*/  SHF.L.U32 R149, R28, 0x10, RZ ;  /* 0x000000101c957819 */ /* 0x000fe400000006ff */
[----:B------:R-:W-:Y:S02]  /*2770*/  SHF.L.U32 R103, R103, 0x10, RZ ;  /* 0x0000001067677819 */ /* 0x000fe400000006ff */
[----:B------:R-:W-:Y:S01]  /*2780*/  SHF.L.U32 R101, R101, 0x10, RZ ;  /* 0x0000001065657819 */ /* 0x000fe200000006ff */
[----:B------:R-:W2:Y:S04]  /*2790*/  @P2 LDC R102, c[0x0][0x40c] ;  /* 0x00010300ff662b82 */ /* 0x000ea80000000800 */
[-CC-:B------:R-:W-:Y:S01]  /*27a0*/  @P1 FFMA.FTZ R146, R12, R143.reuse, R144.reuse ;  /* 0x0000008f0c921223 */ /* 0x180fe20000010090 */
[-CC-:B------:R-:W-:Y:S01]  /*27b0*/  @P1 FFMA.FTZ R145, R3, R143.reuse, R144.reuse ;  /* 0x0000008f03911223 */ /* 0x180fe20000010090 */
[-CC-:B------:R-:W-:Y:S01]  /*27c0*/  @P1 FFMA.FTZ R147, R5, R143.reuse, R144.reuse ;  /* 0x0000008f05931223 */ /* 0x180fe20000010090 */
[----:B------:R-:W-:Y:S01]  /*27d0*/  @P1 FFMA.FTZ R148, R14, R143, R144 ;  /* 0x0000008f0e941223 */ /* 0x000fe20000010090 */
[----:B------:R-:W-:Y:S01]  /*27e0*/  @P1 FADD.FTZ R146, R11, -R146 ;  /* 0x800000920b921221 */ /* 0x000fe20000010000 */
[----:B------:R-:W-:Y:S01]  /*27f0*/  @P1 FADD.FTZ R145, R4, -R145 ;  /* 0x8000009104911221 */ /* 0x000fe20000010000 */
[----:B------:R-:W-:Y:S01]  /*2800*/  @P1 FADD.FTZ R147, R6, -R147 ;  /* 0x8000009306931221 */ /* 0x000fe20000010000 */
[----:B------:R-:W-:Y:S01]  /*2810*/  @P1 FADD.FTZ R148, R13, -R148 ;  /* 0x800000940d941221 */ /* 0x000fe20000010000 */
[C---:B------:R-:W-:Y:S01]  /*2820*/  @P1 FFMA.FTZ R151, R140.reuse, R146, R151 ;  /* 0x000000928c971223 */ /* 0x040fe20000010097 */
[C---:B------:R-:W-:Y:S01]  /*2830*/  @P1 FFMA.FTZ R149, R140.reuse, R145, R149 ;  /* 0x000000918c951223 */ /* 0x040fe20000010095 */
[----:B------:R-:W3:Y:S01]  /*2840*/  @P2 LDC R146, c[0x0][0x40c] ;  /* 0x00010300ff922b82 */ /* 0x000ee20000000800 */
[----:B------:R-:W-:Y:S01]  /*2850*/  SHF.L.U32 R145, R29, 0x10, RZ ;  /* 0x000000101d917819 */ /* 0x000fe200000006ff */
[----:B------:R-:W-:Y:S01]  /*2860*/  @P1 FFMA.FTZ R103, R140, R148, R103 ;  /* 0x000000948c671223 */ /* 0x000fe20000010067 */
[-CC-:B------:R-:W-:Y:S01]  /*2870*/  @P1 FFMA.FTZ R150, R16, R143.reuse, R144.reuse ;  /* 0x0000008f10961223 */ /* 0x180fe20000010090 */
[----:B------:R-:W-:-:S02]  /*2880*/  @P1 FFMA.FTZ R153, R9, R143, R144 ;  /* 0x0000008f09991223 */ /* 0x000fc40000010090 */
[----:B------:R-:W-:Y:S01]  /*2890*/  @P1 FFMA.FTZ R145, R140, R147, R145 ;  /* 0x000000938c911223 */ /* 0x000fe20000010091 */
[----:B------:R-:W-:Y:S01]  /*28a0*/  @P1 FFMA.FTZ R147, R7, R143, R144 ;  /* 0x0000008f07931223 */ /* 0x000fe20000010090 */
[----:B------:R-:W-:Y:S01]  /*28b0*/  @P1 FADD.FTZ R150, R15, -R150 ;  /* 0x800000960f961221 */ /* 0x000fe20000010000 */
[----:B------:R-:W-:Y:S01]  /*28c0*/  @P1 FADD.FTZ R152, R10, -R153 ;  /* 0x800000990a981221 */ /* 0x000fe20000010000 */
[----:B--2---:R-:W-:Y:S01]  /*28d0*/  @P2 FMUL.FTZ R149, R149, R102 ;  /* 0x0000006695952220 */ /* 0x004fe20000410000 */
[----:B------:R-:W-:Y:S01]  /*28e0*/  @P1 FADD.FTZ R148, R8, -R147 ;  /* 0x8000009308941221 */ /* 0x000fe20000010000 */
[----:B------:R-:W-:Y:S01]  /*28f0*/  SHF.L.U32 R147, R30, 0x10, RZ ;  /* 0x000000101e937819 */ /* 0x000fe200000006ff */
[----:B------:R-:W2:Y:S01]  /*2900*/  @P2 LDC R102, c[0x0][0x40c] ;  /* 0x00010300ff662b82 */ /* 0x000ea20000000800 */
[C---:B------:R-:W-:Y:S01]  /*2910*/  @P1 FFMA.FTZ R101, R140.reuse, R150, R101 ;  /* 0x000000968c651223 */ /* 0x040fe20000010065 */
[----:B------:R-:W-:Y:S02]  /*2920*/  SHF.L.U32 R153, R31, 0x10, RZ ;  /* 0x000000101f997819 */ /* 0x000fe400000006ff */
[----:B------:R-:W-:Y:S01]  /*2930*/  @P1 FFMA.FTZ R147, R140, R148, R147 ;  /* 0x000000948c931223 */ /* 0x000fe20000010093 */
[----:B------:R-:W-:-:S02]  /*2940*/  @P2 F2FP.BF16.F32.PACK_AB R149, RZ, R149 ;  /* 0x00000095ff95223e */ /* 0x000fc400000010ff */
[----:B------:R-:W-:Y:S01]  /*2950*/  @P1 FFMA.FTZ R153, R140, R152, R153 ;  /* 0x000000988c991223 */ /* 0x000fe20000010099 */
[----:B------:R-:W4:Y:S01]  /*2960*/  @P2 LDC R148, c[0x0][0x40c] ;  /* 0x00010300ff942b82 */ /* 0x000f220000000800 */
[----:B------:R-:W-:Y:S01]  /*2970*/  @P2 PRMT R92, R149, 0x7610, R92 ;  /* 0x00007610955c2816 */ /* 0x000fe2000000005c */
[----:B---3--:R-:W-:Y:S01]  /*2980*/  @P2 FMUL.FTZ R151, R151, R146 ;  /* 0x0000009297972220 */ /* 0x008fe20000410000 */
[----:B-1----:R-:W-:-:S05]  /*2990*/  @P2 FMUL.FTZ R153, R153, R154 ;  /* 0x0000009a99992220 */ /* 0x002fca0000410000 */
[----:B------:R-:W1:Y:S01]  /*29a0*/  @P2 LDC R146, c[0x0][0x40c] ;  /* 0x00010300ff922b82 */ /* 0x000e620000000800 */
[----:B------:R-:W-:Y:S02]  /*29b0*/  @P2 F2FP.BF16.F32.PACK_AB R151, RZ, R151 ;  /* 0x00000097ff97223e */ /* 0x000fe400000010ff */
[----:B------:R-:W-:Y:S02]  /*29c0*/  @P2 F2FP.BF16.F32.PACK_AB R153, RZ, R153 ;  /* 0x00000099ff99223e */ /* 0x000fe400000010ff */
[----:B------:R-:W-:Y:S02]  /*29d0*/  @P2 PRMT R92, R92, 0x5410, R151 ;  /* 0x000054105c5c2816 */ /* 0x000fe40000000097 */
[----:B------:R-:W-:Y:S01]  /*29e0*/  @P2 PRMT R95, R153, 0x7610, R95 ;  /* 0x00007610995f2816 */ /* 0x000fe2000000005f */
[----:B------:R-:W3:Y:S01]  /*29f0*/  @P2 LDC R150, c[0x0][0x40c] ;  /* 0x00010300ff962b82 */ /* 0x000ee20000000800 */
[----:B--2---:R-:W-:-:S05]  /*2a00*/  @P2 FMUL.FTZ R145, R145, R102 ;  /* 0x0000006691912220 */ /* 0x004fca0000410000 */
[----:B------:R-:W-:Y:S01]  /*2a10*/  @P2 F2FP.BF16.F32.PACK_AB R145, RZ, R145 ;  /* 0x00000091ff91223e */ /* 0x000fe200000010ff */
[----:B----4-:R-:W-:-:S03]  /*2a20*/  @P2 FMUL.FTZ R147, R147, R148 ;  /* 0x0000009493932220 */ /* 0x010fc60000410000 */
[----:B------:R-:W-:Y:S02]  /*2a30*/  @P2 PRMT R93, R145, 0x7610, R93 ;  /* 0x00007610915d2816 */ /* 0x000fe4000000005d */
[----:B------:R-:W-:Y:S01]  /*2a40*/  @P2 F2FP.BF16.F32.PACK_AB R147, RZ, R147 ;  /* 0x00000093ff93223e */ /* 0x000fe200000010ff */
[----:B-1----:R-:W-:-:S03]  /*2a50*/  @P2 FMUL.FTZ R103, R103, R146 ;  /* 0x0000009267672220 */ /* 0x002fc60000410000 */
[----:B------:R-:W-:Y:S02]  /*2a60*/  @P2 PRMT R94, R147, 0x7610, R94 ;  /* 0x00007610935e2816 */ /* 0x000fe4000000005e */
[----:B------:R-:W-:Y:S01]  /*2a70*/  @P2 F2FP.BF16.F32.PACK_AB R103, RZ, R103 ;  /* 0x00000067ff67223e */ /* 0x000fe200000010ff */
[----:B---3--:R-:W-:-:S03]  /*2a80*/  @P2 FMUL.FTZ R101, R101, R150 ;  /* 0x0000009665652220 */ /* 0x008fc60000410000 */
[----:B------:R-:W-:Y:S02]  /*2a90*/  @P2 PRMT R93, R93, 0x5410, R103 ;  /* 0x000054105d5d2816 */ /* 0x000fe40000000067 */
[----:B------:R-:W-:-:S04]  /*2aa0*/  @P2 F2FP.BF16.F32.PACK_AB R101, RZ, R101 ;  /* 0x00000065ff65223e */ /* 0x000fc800000010ff */
[----:B------:R-:W-:Y:S01]  /*2ab0*/  @P2 PRMT R94, R94, 0x5410, R101 ;  /* 0x000054105e5e2816 */ /* 0x000fe20000000065 */
[----:B------:R-:W-:Y:S06]  /*2ac0*/  @!P2 BRA `(.L_x_107) ;  /* 0x000000040034a947 */ /* 0x000fec0003800000 */
[----:B------:R-:W-:Y:S01]  /*2ad0*/  @P1 FFMA.FTZ R102, R18, R143, R144 ;  /* 0x0000008f12661223 */ /* 0x000fe20000010090 */
[----:B------:R-:W-:-:S03]  /*2ae0*/  SHF.L.U32 R101, R100, 0x10, RZ ;  /* 0x0000001064657819 */ /* 0x000fc600000006ff */
[----:B------:R-:W-:-:S04]  /*2af0*/  @P1 FADD.FTZ R102, R17, -R102 ;  /* 0x8000006611661221 */ /* 0x000fc80000010000 */
[----:B------:R-:W-:-:S04]  /*2b00*/  @P1 FFMA.FTZ R101, R140, R102, R101 ;  /* 0x000000668c651223 */ /* 0x000fc80000010065 */
[----:B------:R-:W-:-:S05]  /*2b10*/  FMUL.FTZ R101, R101, UR17 ;  /* 0x0000001165657c20 */ /* 0x000fca0008410000 */
[----:B------:R-:W-:-:S04]  /*2b20*/  F2FP.BF16.F32.PACK_AB R101, RZ, R101 ;  /* 0x00000065ff65723e */ /* 0x000fc800000010ff */
[----:B------:R-:W-:Y:S01]  /*2b30*/  PRMT R95, R95, 0x5410, R101 ;  /* 0x000054105f5f7816 */ /* 0x000fe20000000065 */
[----:B------:R-:W-:Y:S06]  /*2b40*/  BRA `(.L_x_107) ;  /* 0x0000000400147947 */ /* 0x000fec0003800000 */
.L_x_108:
[----:B------:R-:W-:Y:S01]  /*2b50*/  ISETP.GT.AND P3, PT, R139, RZ, PT ;  /* 0x000000ff8b00720c */ /* 0x000fe20003f64270 */
[-CC-:B------:R-:W-:Y:S01]  /*2b60*/  @P1 FFMA.FTZ R145, R3, R143.reuse, R144.reuse ;  /* 0x0000008f03911223 */ /* 0x180fe20000010090 */
[----:B------:R-:W-:Y:S01]  /*2b70*/  SHF.L.U32 R99, R102, 0x10, RZ ;  /* 0x0000001066637819 */ /* 0x000fe200000006ff */
[----:B------:R-:W1:Y:S01]  /*2b80*/  @P2 LDC R148, c[0x0][0x40c] ;  /* 0x00010300ff942b82 */ /* 0x000e620000000800 */
[----:B------:R-:W-:Y:S01]  /*2b90*/  SHF.L.U32 R97, R103, 0x10, RZ ;  /* 0x0000001067617819 */ /* 0x000fe200000006ff */
[----:B------:R-:W-:Y:S01]  /*2ba0*/  @P1 FADD.FTZ R145, R4, -R145 ;  /* 0x8000009104911221 */ /* 0x000fe20000010000 */
[----:B------:R-:W-:Y:S02]  /*2bb0*/  SHF.L.U32 R98, R29, 0x10, RZ ;  /* 0x000000101d627819 */ /* 0x000fe400000006ff */
[----:B------:R-:W-:Y:S02]  /*2bc0*/  SHF.L.U32 R101, R101, 0x10, RZ ;  /* 0x0000001065657819 */ /* 0x000fe400000006ff */
[----:B------:R-:W-:Y:S01]  /*2bd0*/  SHF.L.U32 R103, R28, 0x10, RZ ;  /* 0x000000101c677819 */ /* 0x000fe200000006ff */
[----:B------:R-:W2:Y:S02]  /*2be0*/  @P2 LDC R151, c[0x0][0x40c] ;  /* 0x00010300ff972b82 */ /* 0x000ea40000000800 */
[-CC-:B------:R-:W-:Y:S01]  /*2bf0*/  @P3 FFMA.FTZ R96, R12, R143.reuse, R144.reuse ;  /* 0x0000008f0c603223 */ /* 0x180fe20000010090 */
[-CC-:B------:R-:W-:Y:S01]  /*2c00*/  @P3 FFMA.FTZ R102, R14, R143.reuse, R144.reuse ;  /* 0x0000008f0e663223 */ /* 0x180fe20000010090 */
[----:B------:R-:W-:Y:S01]  /*2c10*/  @P3 FFMA.FTZ R147, R5, R143, R144 ;  /* 0x0000008f05933223 */ /* 0x000fe20000010090 */
[----:B------:R-:W-:Y:S01]  /*2c20*/  @P1 FFMA.FTZ R103, R140, R145, R103 ;  /* 0x000000918c671223 */ /* 0x000fe20000010067 */
[----:B------:R-:W-:Y:S01]  /*2c30*/  @P3 FADD.FTZ R96, R11, -R96 ;  /* 0x800000600b603221 */ /* 0x000fe20000010000 */
[----:B------:R-:W-:Y:S01]  /*2c40*/  @P3 FADD.FTZ R102, R13, -R102 ;  /* 0x800000660d663221 */ /* 0x000fe20000010000 */
[----:B------:R-:W-:Y:S01]  /*2c50*/  @P3 FADD.FTZ R147, R6, -R147 ;  /* 0x8000009306933221 */ /* 0x000fe20000010000 */
[----:B------:R-:W3:Y:S01]  /*2c60*/  @P2 LDC R152, c[0x0][0x40c] ;  /* 0x00010300ff982b82 */ /* 0x000ee20000000800 */
[----:B------:R-:W-:Y:S01]  /*2c70*/  @P3 FFMA.FTZ R99, R140, R96, R99 ;  /* 0x000000608c633223 */ /* 0x000fe20000010063 */
[----:B------:R-:W-:Y:S01]  /*2c80*/  @P3 FFMA.FTZ R96, R16, R143, R144 ;  /* 0x0000008f10603223 */ /* 0x000fe20000010090 */
[C---:B------:R-:W-:Y:S01]  /*2c90*/  @P3 FFMA.FTZ R97, R140.reuse, R102, R97 ;  /* 0x000000668c613223 */ /* 0x040fe20000010061 */
[----:B------:R-:W-:Y:S01]  /*2ca0*/  @P3 FFMA.FTZ R98, R140, R147, R98 ;  /* 0x000000938c623223 */ /* 0x000fe20000010062 */
[-C--:B------:R-:W-:Y:S01]  /*2cb0*/  @P3 FFMA.FTZ R147, R7, R143.reuse, R144 ;  /* 0x0000008f07933223 */ /* 0x080fe20000010090 */
[----:B------:R-:W-:Y:S01]  /*2cc0*/  @P3 FADD.FTZ R96, R15, -R96 ;  /* 0x800000600f603221 */ /* 0x000fe20000010000 */
[----:B------:R-:W-:Y:S01]  /*2cd0*/  SHF.L.U32 R145, R30, 0x10, RZ ;  /* 0x000000101e917819 */ /* 0x000fe200000006ff */
[----:B------:R-:W4:Y:S01]  /*2ce0*/  @P2 LDC R102, c[0x0][0x40c] ;  /* 0x00010300ff662b82 */ /* 0x000f220000000800 */
[----:B------:R-:W-:Y:S01]  /*2cf0*/  @P3 FADD.FTZ R147, R8, -R147 ;  /* 0x8000009308933221 */ /* 0x000fe20000010000 */
[----:B------:R-:W-:Y:S01]  /*2d00*/  @P3 FFMA.FTZ R101, R140, R96, R101 ;  /* 0x000000608c653223 */ /* 0x000fe20000010065 */
[-CC-:B------:R-:W-:Y:S01]  /*2d10*/  @P3 FFMA.FTZ R149, R9, R143.reuse, R144.reuse ;  /* 0x0000008f09953223 */ /* 0x180fe20000010090 */
[----:B------:R-:W-:Y:S01]  /*2d20*/  @P3 FFMA.FTZ R156, R18, R143, R144 ;  /* 0x0000008f129c3223 */ /* 0x000fe20000010090 */
[----:B------:R-:W-:Y:S01]  /*2d30*/  @P3 FFMA.FTZ R145, R140, R147, R145 ;  /* 0x000000938c913223 */ /* 0x000fe20000010091 */
[----:B------:R-:W-:Y:S01]  /*2d40*/  SHF.L.U32 R147, R100, 0x10, RZ ;  /* 0x0000001064937819 */ /* 0x000fe200000006ff */
[----:B------:R-:W-:Y:S01]  /*2d50*/  @P3 FADD.FTZ R100, R10, -R149 ;  /* 0x800000950a643221 */ /* 0x000fe20000010000 */
[----:B------:R-:W5:Y:S01]  /*2d60*/  @P2 LDC R146, c[0x0][0x40c] ;  /* 0x00010300ff922b82 */ /* 0x000f620000000800 */
[----:B------:R-:W-:Y:S01]  /*2d70*/  SHF.L.U32 R149, R31, 0x10, RZ ;  /* 0x000000101f957819 */ /* 0x000fe200000006ff */
[----:B------:R-:W-:-:S04]  /*2d80*/  @P3 FADD.FTZ R156, R17, -R156 ;  /* 0x8000009c119c3221 */ /* 0x000fc80000010000 */
[C---:B------:R-:W-:Y:S01]  /*2d90*/  @P3 FFMA.FTZ R149, R140.reuse, R100, R149 ;  /* 0x000000648c953223 */ /* 0x040fe20000010095 */
[----:B------:R-:W-:Y:S01]  /*2da0*/  @P3 FFMA.FTZ R147, R140, R156, R147 ;  /* 0x0000009c8c933223 */ /* 0x000fe20000010093 */
[----:B------:R-:W0:Y:S08]  /*2db0*/  @P2 LDC R150, c[0x0][0x40c] ;  /* 0x00010300ff962b82 */ /* 0x000e300000000800 */
[----:B------:R-:W0:Y:S01]  /*2dc0*/  @P2 LDC R154, c[0x0][0x40c] ;  /* 0x00010300ff9a2b82 */ /* 0x000e220000000800 */
[----:B----4-:R-:W-:Y:S01]  /*2dd0*/  @P2 FMUL.FTZ R100, R103, R102 ;  /* 0x0000006667642220 */ /* 0x010fe20000410000 */
[----:B-1----:R-:W-:Y:S01]  /*2de0*/  @P2 FMUL.FTZ R102, R99, R148 ;  /* 0x0000009463662220 */ /* 0x002fe20000410000 */
[----:B--2---:R-:W-:Y:S01]  /*2df0*/  @P2 FMUL.FTZ R148, R98, R151 ;  /* 0x0000009762942220 */ /* 0x004fe20000410000 */
[----:B---3--:R-:W-:-:S02]  /*2e00*/  @P2 FMUL.FTZ R151, R145, R152 ;  /* 0x0000009891972220 */ /* 0x008fc40000410000 */
[----:B------:R-:W-:Y:S02]  /*2e10*/  @P2 F2FP.BF16.F32.PACK_AB R100, RZ, R100 ;  /* 0x00000064ff64223e */ /* 0x000fe400000010ff */
[----:B------:R-:W1:Y:S01]  /*2e20*/  @P2 LDC R96, c[0x0][0x40c] ;  /* 0x00010300ff602b82 */ /* 0x000e620000000800 */
[----:B-----5:R-:W-:Y:S01]  /*2e30*/  @P2 FMUL.FTZ R146, R149, R146 ;  /* 0x0000009295922220 */ /* 0x020fe20000410000 */
[----:B------:R-:W-:Y:S02]  /*2e40*/  @P2 F2FP.BF16.F32.PACK_AB R148, RZ, R148 ;  /* 0x00000094ff94223e */ /* 0x000fe400000010ff */
[----:B------:R-:W-:Y:S02]  /*2e50*/  @P2 F2FP.BF16.F32.PACK_AB R151, RZ, R151 ;  /* 0x00000097ff97223e */ /* 0x000fe400000010ff */
[----:B------:R-:W-:Y:S01]  /*2e60*/  @P2 F2FP.BF16.F32.PACK_AB R146, RZ, R146 ;  /* 0x00000092ff92223e */ /* 0x000fe200000010ff */
[----:B0-----:R-:W-:Y:S01]  /*2e70*/  @P2 FMUL.FTZ R150, R97, R150 ;  /* 0x0000009661962220 */ /* 0x001fe20000410000 */
[----:B------:R-:W-:-:S02]  /*2e80*/  @P2 F2FP.BF16.F32.PACK_AB R102, RZ, R102 ;  /* 0x00000066ff66223e */ /* 0x000fc400000010ff */
[----:B------:R-:W-:Y:S02]  /*2e90*/  @P2 PRMT R92, R100, 0x7610, R92 ;  /* 0x00007610645c2816 */ /* 0x000fe4000000005c */
[----:B------:R-:W-:Y:S02]  /*2ea0*/  @P2 F2FP.BF16.F32.PACK_AB R150, RZ, R150 ;  /* 0x00000096ff96223e */ /* 0x000fe400000010ff */
[----:B------:R-:W-:Y:S01]  /*2eb0*/  @P2 PRMT R93, R148, 0x7610, R93 ;  /* 0x00007610945d2816 */ /* 0x000fe2000000005d */
[----:B------:R-:W-:Y:S01]  /*2ec0*/  @P2 FMUL.FTZ R152, R101, R154 ;  /* 0x0000009a65982220 */ /* 0x000fe20000410000 */
[----:B------:R-:W-:Y:S02]  /*2ed0*/  @P2 PRMT R94, R151, 0x7610, R94 ;  /* 0x00007610975e2816 */ /* 0x000fe4000000005e */
[----:B------:R-:W-:Y:S02]  /*2ee0*/  @P2 PRMT R95, R146, 0x7610, R95 ;  /* 0x00007610925f2816 */ /* 0x000fe4000000005f */
[----:B------:R-:W-:-:S02]  /*2ef0*/  @P2 F2FP.BF16.F32.PACK_AB R152, RZ, R152 ;  /* 0x00000098ff98223e */ /* 0x000fc400000010ff */
[----:B------:R-:W-:Y:S01]  /*2f00*/  F2FP.BF16.F32.PACK_AB R97, R97, R98 ;  /* 0x000000626161723e */ /* 0x000fe200000010ff */
[----:B-1----:R-:W-:Y:S01]  /*2f10*/  @P2 FMUL.FTZ R96, R147, R96 ;  /* 0x0000006093602220 */ /* 0x002fe20000410000 */
[----:B------:R-:W-:Y:S02]  /*2f20*/  F2FP.BF16.F32.PACK_AB R98, R101, R145 ;  /* 0x000000916562723e */ /* 0x000fe400000010ff */
[----:B------:R-:W-:Y:S02]  /*2f30*/  @P2 PRMT R92, R92, 0x5410, R102 ;  /* 0x000054105c5c2816 */ /* 0x000fe40000000066 */
[----:B------:R-:W-:Y:S02]  /*2f40*/  @P2 F2FP.BF16.F32.PACK_AB R153, RZ, R96 ;  /* 0x00000060ff99223e */ /* 0x000fe400000010ff */
[----:B------:R-:W-:Y:S02]  /*2f50*/  F2FP.BF16.F32.PACK_AB R96, R99, R103 ;  /* 0x000000676360723e */ /* 0x000fe400000010ff */
[----:B------:R-:W-:-:S02]  /*2f60*/  F2FP.BF16.F32.PACK_AB R99, R147, R149 ;  /* 0x000000959363723e */ /* 0x000fc400000010ff */
[----:B------:R-:W-:Y:S02]  /*2f70*/  @P2 PRMT R93, R93, 0x5410, R150 ;  /* 0x000054105d5d2816 */ /* 0x000fe40000000096 */
[----:B------:R-:W-:Y:S02]  /*2f80*/  @P2 PRMT R94, R94, 0x5410, R152 ;  /* 0x000054105e5e2816 */ /* 0x000fe40000000098 */
[----:B------:R-:W-:-:S07]  /*2f90*/  @P2 PRMT R95, R95, 0x5410, R153 ;  /* 0x000054105f5f2816 */ /* 0x000fce0000000099 */
.L_x_107:
[----:B------:R-:W-:Y:S01]  /*2fa0*/  ISETP.NE.U32.AND P1, PT, RZ, UR4, PT ;  /* 0x00000004ff007c0c */ /* 0x000fe2000bf25070 */
[----:B------:R-:W1:Y:S03]  /*2fb0*/  @P2 LDC.64 R100, c[0x0][0x468] ;  /* 0x00011a00ff642b82 */ /* 0x000e660000000a00 */
[----:B------:R-:W-:-:S13]  /*2fc0*/  ISETP.NE.AND.EX P1, PT, RZ, UR5, PT, P1 ;  /* 0x00000005ff007c0c */ /* 0x000fda000bf25310 */
[----:B------:R-:W2:Y:S01]  /*2fd0*/  @P1 LDC.64 R102, c[0x0][0x478] ;  /* 0x00011e00ff661b82 */ /* 0x000ea20000000a00 */
[----:B-1----:R-:W-:-:S04]  /*2fe0*/  @P2 IMAD.WIDE.U32 R100, R141, 0x10, R100 ;  /* 0x000000108d642825 */ /* 0x002fc800078e0064 */
[----:B--2---:R-:W-:-:S05]  /*2ff0*/  @P1 IMAD.WIDE.U32 R102, R107, 0x10, R102 ;  /* 0x000000106b661825 */ /* 0x004fca00078e0066 */
[----:B------:R1:W-:Y:S04]  /*3000*/  @P1 STG.E.128 desc[UR12][R102.64], R96 ;  /* 0x0000006066001986 */ /* 0x0003e8000c101d0c */
[----:B------:R1:W-:Y:S01]  /*3010*/  @P2 STG.E.128 desc[UR12][R100.64], R92 ;  /* 0x0000005c64002986 */ /* 0x0003e2000c101d0c */
[----:B------:R-:W-:Y:S05]  /*3020*/  @!P0 BRA `(.L_x_109) ;  /* 0x0000000800448947 */ /* 0x000fea0003800000 */
[----:B------:R-:W-:Y:S05]  /*3030*/  @!P1 BRA `(.L_x_110) ;  /* 0x0000000400289947 */ /* 0x000fea0003800000 */
[----:B------:R-:W-:Y:S01]  /*3040*/  ISETP.GT.AND P3, PT, R139, RZ, PT ;  /* 0x000000ff8b00720c */ /* 0x000fe20003f64270 */
[----:B------:R-:W2:Y:S01]  /*3050*/  @P2 LDC R149, c[0x0][0x40c] ;  /* 0x00010300ff952b82 */ /* 0x000ea20000000800 */
[----:B-1----:R-:W-:Y:S02]  /*3060*/  PRMT R96, R24, 0x7632, R96 ;  /* 0x0000763218607816 */ /* 0x002fe40000000060 */
[----:B------:R-:W-:Y:S02]  /*3070*/  SHF.L.U32 R97, R25, 0x10, RZ ;  /* 0x0000001019617819 */ /* 0x000fe400000006ff */
[----:B------:R-:W-:Y:S02]  /*3080*/  SHF.L.U32 R96, R96, 0x10, RZ ;  /* 0x0000001060607819 */ /* 0x000fe400000006ff */
[----:B------:R-:W-:Y:S01]  /*3090*/  SHF.L.U32 R99, R24, 0x10, RZ ;  /* 0x0000001018637819 */ /* 0x000fe200000006ff */
[----:B------:R-:W1:Y:S01]  /*30a0*/  @P2 LDC R148, c[0x0][0x40c] ;  /* 0x00010300ff942b82 */ /* 0x000e620000000800 */
[----:B------:R-:W-:-:S03]  /*30b0*/  PRMT R147, R27, 0x7632, R147 ;  /* 0x000076321b937816 */ /* 0x000fc60000000093 */
[-CC-:B------:R-:W-:Y:S01]  /*30c0*/  @P3 FFMA.FTZ R98, R116, R143.reuse, R144.reuse ;  /* 0x0000008f74623223 */ /* 0x180fe20000010090 */
[-CC-:B------:R-:W-:Y:S01]  /*30d0*/  @P3 FFMA.FTZ R145, R109, R143.reuse, R144.reuse ;  /* 0x0000008f6d913223 */ /* 0x180fe20000010090 */
[-CC-:B------:R-:W-:Y:S01]  /*30e0*/  @P3 FFMA.FTZ R146, R120, R143.reuse, R144.reuse ;  /* 0x0000008f78923223 */ /* 0x180fe20000010090 */
[-C--:B------:R-:W-:Y:S01]  /*30f0*/  @P3 FFMA.FTZ R100, R118, R143.reuse, R144 ;  /* 0x0000008f76643223 */ /* 0x080fe20000010090 */
[----:B------:R-:W-:Y:S01]  /*3100*/  @P3 FADD.FTZ R103, R115, -R98 ;  /* 0x8000006273673221 */ /* 0x000fe20000010000 */
[----:B------:R-:W-:Y:S01]  /*3110*/  @P3 FADD.FTZ R98, R110, -R145 ;  /* 0x800000916e623221 */ /* 0x000fe20000010000 */
[----:B------:R-:W-:Y:S01]  /*3120*/  @P3 FFMA.FTZ R145, R111, R143, R144 ;  /* 0x0000008f6f913223 */ /* 0x000fe20000010090 */
[----:B------:R-:W3:Y:S01]  /*3130*/  @P2 LDC R150, c[0x0][0x40c] ;  /* 0x00010300ff962b82 */ /* 0x000ee20000000800 */
[C---:B------:R-:W-:Y:S01]  /*3140*/  @P3 FFMA.FTZ R96, R140.reuse, R103, R96 ;  /* 0x000000678c603223 */ /* 0x040fe20000010060 */
[----:B------:R-:W-:Y:S01]  /*3150*/  @P3 FFMA.FTZ R97, R140, R98, R97 ;  /* 0x000000628c613223 */ /* 0x000fe20000010061 */
[----:B------:R-:W-:Y:S01]  /*3160*/  PRMT R98, R26, 0x7632, R98 ;  /* 0x000076321a627816 */ /* 0x000fe20000000062 */
[----:B------:R-:W-:Y:S01]  /*3170*/  @P3 FADD.FTZ R102, R112, -R145 ;  /* 0x8000009170663221 */ /* 0x000fe20000010000 */
[----:B------:R-:W-:Y:S01]  /*3180*/  PRMT R103, R25, 0x7632, R103 ;  /* 0x0000763219677816 */ /* 0x000fe20000000067 */
[----:B------:R-:W-:Y:S01]  /*3190*/  @P3 FADD.FTZ R145, R119, -R146 ;  /* 0x8000009277913221 */ /* 0x000fe20000010000 */
[----:B------:R-:W-:Y:S01]  /*31a0*/  SHF.L.U32 R98, R98, 0x10, RZ ;  /* 0x0000001062627819 */ /* 0x000fe200000006ff */
[----:B------:R-:W4:Y:S01]  /*31b0*/  @P2 LDC R154, c[0x0][0x40c] ;  /* 0x00010300ff9a2b82 */ /* 0x000f220000000800 */
[----:B------:R-:W-:Y:S01]  /*31c0*/  SHF.L.U32 R103, R103, 0x10, RZ ;  /* 0x0000001067677819 */ /* 0x000fe200000006ff */
[----:B------:R-:W-:Y:S01]  /*31d0*/  @P3 FADD.FTZ R100, R117, -R100 ;  /* 0x8000006475643221 */ /* 0x000fe20000010000 */
[----:B------:R-:W-:Y:S01]  /*31e0*/  @P3 FFMA.FTZ R101, R19, R143, R144 ;  /* 0x0000008f13653223 */ /* 0x000fe20000010090 */
[C---:B------:R-:W-:Y:S01]  /*31f0*/  @P3 FFMA.FTZ R98, R140.reuse, R145, R98 ;  /* 0x000000918c623223 */ /* 0x040fe20000010062 */
[----:B------:R-:W-:Y:S01]  /*3200*/  @P3 FFMA.FTZ R145, R113, R143, R144 ;  /* 0x0000008f71913223 */ /* 0x000fe20000010090 */
[----:B------:R-:W-:Y:S01]  /*3210*/  @P3 FFMA.FTZ R103, R140, R100, R103 ;  /* 0x000000648c673223 */ /* 0x000fe20000010067 */
[----:B------:R-:W-:Y:S01]  /*3220*/  @P3 FADD.FTZ R101, R108, -R101 ;  /* 0x800000656c653221 */ /* 0x000fe20000010000 */
[----:B------:R-:W5:Y:S01]  /*3230*/  @P2 LDC R151, c[0x0][0x40c] ;  /* 0x00010300ff972b82 */ /* 0x000f620000000800 */
[----:B------:R-:W-:Y:S01]  /*3240*/  @P3 FADD.FTZ R100, R114, -R145 ;  /* 0x8000009172643221 */ /* 0x000fe20000010000 */
[----:B------:R-:W-:Y:S01]  /*3250*/  SHF.L.U32 R145, R27, 0x10, RZ ;  /* 0x000000101b917819 */ /* 0x000fe200000006ff */
[----:B------:R-:W-:Y:S01]  /*3260*/  @P3 FFMA.FTZ R99, R140, R101, R99 ;  /* 0x000000658c633223 */ /* 0x000fe20000010063 */
[----:B------:R-:W-:-:S02]  /*3270*/  SHF.L.U32 R101, R26, 0x10, RZ ;  /* 0x000000101a657819 */ /* 0x000fc400000006ff */
[----:B------:R-:W-:Y:S01]  /*3280*/  SHF.L.U32 R147, R147, 0x10, RZ ;  /* 0x0000001093937819 */ /* 0x000fe200000006ff */
[----:B------:R-:W-:Y:S01]  /*3290*/  @P3 FFMA.FTZ R145, R140, R100, R145 ;  /* 0x000000648c913223 */ /* 0x000fe20000010091 */
[----:B------:R-:W0:Y:S01]  /*32a0*/  @P2 LDC R152, c[0x0][0x40c] ;  /* 0x00010300ff982b82 */ /* 0x000e220000000800 */
[----:B------:R-:W-:Y:S01]  /*32b0*/  @P3 FFMA.FTZ R100, R122, R143, R144 ;  /* 0x0000008f7a643223 */ /* 0x000fe20000010090 */
[----:B------:R-:W-:Y:S01]  /*32c0*/  @P3 FFMA.FTZ R101, R140, R102, R101 ;  /* 0x000000668c653223 */ /* 0x000fe20000010065 */
[C---:B--2---:R-:W-:Y:S01]  /*32d0*/  @P2 FMUL.FTZ R102, R96.reuse, R149 ;  /* 0x0000009560662220 */ /* 0x044fe20000410000 */
[----:B------:R-:W-:Y:S01]  /*32e0*/  F2FP.BF16.F32.PACK_AB R96, R96, R99 ;  /* 0x000000636060723e */ /* 0x000fe200000010ff */
[----:B------:R-:W-:Y:S01]  /*32f0*/  @P3 FADD.FTZ R146, R121, -R100 ;  /* 0x8000006479923221 */ /* 0x000fe20000010000 */
[----:B-1----:R-:W-:Y:S02]  /*3300*/  @P2 FMUL.FTZ R100, R99, R148 ;  /* 0x0000009463642220 */ /* 0x002fe40000410000 */
[----:B------:R-:W1:Y:S01]  /*3310*/  @P2 LDC R156, c[0x0][0x40c] ;  /* 0x00010300ff9c2b82 */ /* 0x000e620000000800 */
[----:B------:R-:W-:Y:S01]  /*3320*/  @P3 FFMA.FTZ R147, R140, R146, R147 ;  /* 0x000000928c933223 */ /* 0x000fe20000010093 */
[----:B---3--:R-:W-:Y:S01]  /*3330*/  @P2 FMUL.FTZ R146, R97, R150 ;  /* 0x0000009661922220 */ /* 0x008fe20000410000 */
[----:B----4-:R-:W-:Y:S01]  /*3340*/  @P2 FMUL.FTZ R149, R101, R154 ;  /* 0x0000009a65952220 */ /* 0x010fe20000410000 */
[----:B------:R-:W-:-:S02]  /*3350*/  @P2 F2FP.BF16.F32.PACK_AB R100, RZ, R100 ;  /* 0x00000064ff64223e */ /* 0x000fc400000010ff */
[----:B------:R-:W-:Y:S01]  /*3360*/  @P2 F2FP.BF16.F32.PACK_AB R102, RZ, R102 ;  /* 0x00000066ff66223e */ /* 0x000fe200000010ff */
[----:B-----5:R-:W-:Y:S01]  /*3370*/  @P2 FMUL.FTZ R150, R98, R151 ;  /* 0x0000009762962220 */ /* 0x020fe20000410000 */
[----:B------:R-:W-:Y:S02]  /*3380*/  @P2 F2FP.BF16.F32.PACK_AB R146, RZ, R146 ;  /* 0x00000092ff92223e */ /* 0x000fe400000010ff */
[----:B------:R-:W-:Y:S02]  /*3390*/  @P2 F2FP.BF16.F32.PACK_AB R149, RZ, R149 ;  /* 0x00000095ff95223e */ /* 0x000fe400000010ff */
[----:B------:R-:W-:Y:S02]  /*33a0*/  @P2 F2FP.BF16.F32.PACK_AB R150, RZ, R150 ;  /* 0x00000096ff96223e */ /* 0x000fe400000010ff */
[----:B------:R-:W-:Y:S01]  /*33b0*/  @P2 PRMT R92, R100, 0x7610, R92 ;  /* 0x00007610645c2816 */ /* 0x000fe2000000005c */
[----:B0-----:R-:W-:Y:S01]  /*33c0*/  @P2 FMUL.FTZ R148, R103, R152 ;  /* 0x0000009867942220 */ /* 0x001fe20000410000 */
[----:B------:R-:W-:-:S02]  /*33d0*/  @P2 PRMT R93, R146, 0x7610, R93 ;  /* 0x00007610925d2816 */ /* 0x000fc4000000005d */
[----:B------:R-:W-:Y:S02]  /*33e0*/  @P2 PRMT R94, R149, 0x7610, R94 ;  /* 0x00007610955e2816 */ /* 0x000fe4000000005e */
[----:B------:R-:W-:Y:S02]  /*33f0*/  @P2 F2FP.BF16.F32.PACK_AB R148, RZ, R148 ;  /* 0x00000094ff94223e */ /* 0x000fe400000010ff */
[----:B------:R-:W-:Y:S01]  /*3400*/  F2FP.BF16.F32.PACK_AB R97, R103, R97 ;  /* 0x000000616761723e */ /* 0x000fe200000010ff */
[----:B-1----:R-:W-:Y:S01]  /*3410*/  @P2 FMUL.FTZ R151, R145, R156 ;  /* 0x0000009c91972220 */ /* 0x002fe20000410000 */
[----:B------:R-:W-:Y:S02]  /*3420*/  F2FP.BF16.F32.PACK_AB R98, R98, R101 ;  /* 0x000000656262723e */ /* 0x000fe400000010ff */
[----:B------:R-:W-:Y:S02]  /*3430*/  @P2 PRMT R92, R92, 0x5410, R102 ;  /* 0x000054105c5c2816 */ /* 0x000fe40000000066 */
[----:B------:R-:W-:-:S02]  /*3440*/  @P2 F2FP.BF16.F32.PACK_AB R151, RZ, R151 ;  /* 0x00000097ff97223e */ /* 0x000fc400000010ff */
[----:B------:R-:W-:Y:S02]  /*3450*/  @P2 PRMT R93, R93, 0x5410, R148 ;  /* 0x000054105d5d2816 */ /* 0x000fe40000000094 */
[----:B------:R-:W-:Y:S02]  /*3460*/  F2FP.BF16.F32.PACK_AB R99, R147, R145 ;  /* 0x000000919363723e */ /* 0x000fe400000010ff */
[----:B------:R-:W-:Y:S02]  /*3470*/  @P2 PRMT R94, R94, 0x5410, R150 ;  /* 0x000054105e5e2816 */ /* 0x000fe40000000096 */
[----:B------:R-:W-:Y:S01]  /*3480*/  @P2 PRMT R95, R151, 0x7610, R95 ;  /* 0x00007610975f2816 */ /* 0x000fe2000000005f */
[----:B------:R-:W-:Y:S06]  /*3490*/  @!P2 BRA `(.L_x_111) ;  /* 0x0000000c0064a947 */ /* 0x000fec0003800000 */
[----:B------:R-:W-:-:S05]  /*34a0*/  FMUL.FTZ R147, R147, UR17 ;  /* 0x0000001193937c20 */ /* 0x000fca0008410000 */
[----:B------:R-:W-:-:S04]  /*34b0*/  F2FP.BF16.F32.PACK_AB R147, RZ, R147 ;  /* 0x00000093ff93723e */ /* 0x000fc800000010ff */
[----:B------:R-:W-:Y:S01]  /*34c0*/  PRMT R95, R95, 0x5410, R147 ;  /* 0x000054105f5f7816 */ /* 0x000fe20000000093 */
[----:B------:R-:W-:Y:S06]  /*34d0*/  BRA `(.L_x_111) ;  /* 0x0000000c00547947 */ /* 0x000fec0003800000 */
.L_x_110:
[----:B------:R-:W-:Y:S01]  /*34e0*/  ISETP.GT.AND P3, PT, R139, RZ, PT ;  /* 0x000000ff8b00720c */ /* 0x000fe20003f64270 */
[----:B-1----:R-:W1:Y:S01]  /*34f0*/  @P2 LDC R102, c[0x0][0x40c] ;  /* 0x00010300ff662b82 */ /* 0x002e620000000800 */
[C---:B------:R-:W-:Y:S02]  /*3500*/  SHF.L.U32 R149, R24.reuse, 0x10, RZ ;  /* 0x0000001018957819 */ /* 0x040fe400000006ff */
[----:B------:R-:W-:Y:S02]  /*3510*/  PRMT R100, R24, 0x7632, R100 ;  /* 0x0000763218647816 */ /* 0x000fe40000000064 */
[----:B------:R-:W-:Y:S02]  /*3520*/  PRMT R103, R25, 0x7632, R103 ;  /* 0x0000763219677816 */ /* 0x000fe40000000067 */
[----:B------:R-:W-:Y:S01]  /*3530*/  SHF.L.U32 R151, R100, 0x10, RZ ;  /* 0x0000001064977819 */ /* 0x000fe200000006ff */
[----:B------:R-:W2:Y:S01]  /*3540*/  @P2 LDC R148, c[0x0][0x40c] ;  /* 0x00010300ff942b82 */ /* 0x000ea20000000800 */
[----:B------:R-:W-:-:S02]  /*3550*/  SHF.L.U32 R147, R26, 0x10, RZ ;  /* 0x000000101a937819 */ /* 0x000fc400000006ff */
[----:B------:R-:W-:Y:S01]  /*3560*/  SHF.L.U32 R103, R103, 0x10, RZ ;  /* 0x0000001067677819 */ /* 0x000fe200000006ff */
[-CC-:B------:R-:W-:Y:S01]  /*3570*/  @P3 FFMA.FTZ R101, R19, R143.reuse, R144.reuse ;  /* 0x0000008f13653223 */ /* 0x180fe20000010090 */
[-CC-:B------:R-:W-:Y:S01]  /*3580*/  @P3 FFMA.FTZ R145, R109, R143.reuse, R144.reuse ;  /* 0x0000008f6d913223 */ /* 0x180fe20000010090 */
[-CC-:B------:R-:W-:Y:S01]  /*3590*/  @P3 FFMA.FTZ R146, R116, R143.reuse, R144.reuse ;  /* 0x0000008f74923223 */ /* 0x180fe20000010090 */
[----:B------:R-:W-:Y:S01]  /*35a0*/  @P3 FFMA.FTZ R153, R111, R143, R144 ;  /* 0x0000008f6f993223 */ /* 0x000fe20000010090 */
[----:B------:R-:W-:Y:S01]  /*35b0*/  @P3 FADD.FTZ R101, R108, -R101 ;  /* 0x800000656c653221 */ /* 0x000fe20000010000 */
[--C-:B------:R-:W-:Y:S01]  /*35c0*/  @P3 FADD.FTZ R100, R110, -R145.reuse ;  /* 0x800000916e643221 */ /* 0x100fe20000010000 */
[----:B------:R-:W-:Y:S01]  /*35d0*/  PRMT R145, R26, 0x7632, R145 ;  /* 0x000076321a917816 */ /* 0x000fe20000000091 */
[----:B------:R-:W-:Y:S01]  /*35e0*/  @P3 FADD.FTZ R146, R115, -R146 ;  /* 0x8000009273923221 */ /* 0x000fe20000010000 */
[C---:B------:R-:W-:Y:S01]  /*35f0*/  @P3 FFMA.FTZ R149, R140.reuse, R101, R149 ;  /* 0x000000658c953223 */ /* 0x040fe20000010095 */
[----:B------:R-:W-:Y:S01]  /*3600*/  SHF.L.U32 R101, R25, 0x10, RZ ;  /* 0x0000001019657819 */ /* 0x000fe200000006ff */
[----:B------:R-:W3:Y:S01]  /*3610*/  @P2 LDC R152, c[0x0][0x40c] ;  /* 0x00010300ff982b82 */ /* 0x000ee20000000800 */
[----:B------:R-:W-:Y:S01]  /*3620*/  SHF.L.U32 R145, R145, 0x10, RZ ;  /* 0x0000001091917819 */ /* 0x000fe200000006ff */
[C---:B------:R-:W-:Y:S01]  /*3630*/  @P3 FFMA.FTZ R151, R140.reuse, R146, R151 ;  /* 0x000000928c973223 */ /* 0x040fe20000010097 */
[----:B-1----:R-:W-:Y:S01]  /*3640*/  @P2 FMUL.FTZ R149, R149, R102 ;  /* 0x0000006695952220 */ /* 0x002fe20000410000 */
[----:B------:R-:W-:Y:S01]  /*3650*/  @P3 FFMA.FTZ R101, R140, R100, R101 ;  /* 0x000000648c653223 */ /* 0x000fe20000010065 */
[-CC-:B------:R-:W-:Y:S01]  /*3660*/  @P3 FFMA.FTZ R100, R120, R143.reuse, R144.reuse ;  /* 0x0000008f78643223 */ /* 0x180fe20000010090 */
[----:B------:R-:W-:Y:S01]  /*3670*/  @P3 FFMA.FTZ R150, R118, R143, R144 ;  /* 0x0000008f76963223 */ /* 0x000fe20000010090 */
[----:B------:R-:W-:Y:S01]  /*3680*/  @P3 FADD.FTZ R153, R112, -R153 ;  /* 0x8000009970993221 */ /* 0x000fe20000010000 */
[----:B------:R-:W1:Y:S01]  /*3690*/  @P2 LDC R146, c[0x0][0x40c] ;  /* 0x00010300ff922b82 */ /* 0x000e620000000800 */
[----:B------:R-:W-:Y:S01]  /*36a0*/  @P3 FADD.FTZ R100, R119, -R100 ;  /* 0x8000006477643221 */ /* 0x000fe20000010000 */
[----:B--2---:R-:W-:Y:S01]  /*36b0*/  @P2 FMUL.FTZ R151, R151, R148 ;  /* 0x0000009497972220 */ /* 0x004fe20000410000 */
[----:B------:R-:W-:Y:S01]  /*36c0*/  @P3 FADD.FTZ R150, R117, -R150 ;  /* 0x8000009675963221 */ /* 0x000fe20000010000 */
[C---:B------:R-:W-:Y:S01]  /*36d0*/  @P3 FFMA.FTZ R147, R140.reuse, R153, R147 ;  /* 0x000000998c933223 */ /* 0x040fe20000010093 */
[C---:B------:R-:W-:Y:S01]  /*36e0*/  @P3 FFMA.FTZ R145, R140.reuse, R100, R145 ;  /* 0x000000648c913223 */ /* 0x040fe20000010091 */
[----:B------:R-:W-:Y:S01]  /*36f0*/  @P3 FFMA.FTZ R153, R113, R143, R144 ;  /* 0x0000008f71993223 */ /* 0x000fe20000010090 */
[----:B------:R-:W-:Y:S01]  /*3700*/  @P3 FFMA.FTZ R103, R140, R150, R103 ;  /* 0x000000968c673223 */ /* 0x000fe20000010067 */
[----:B------:R-:W2:Y:S01]  /*3710*/  @P2 LDC R100, c[0x0][0x40c] ;  /* 0x00010300ff642b82 */ /* 0x000ea20000000800 */
[----:B------:R-:W-:Y:S01]  /*3720*/  @P2 F2FP.BF16.F32.PACK_AB R149, RZ, R149 ;  /* 0x00000095ff95223e */ /* 0x000fe200000010ff */
[----:B------:R-:W-:Y:S01]  /*3730*/  @P3 FADD.FTZ R150, R114, -R153 ;  /* 0x8000009972963221 */ /* 0x000fe20000010000 */
[----:B------:R-:W-:-:S02]  /*3740*/  SHF.L.U32 R153, R27, 0x10, RZ ;  /* 0x000000101b997819 */ /* 0x000fc400000006ff */
[----:B------:R-:W-:Y:S02]  /*3750*/  @P2 F2FP.BF16.F32.PACK_AB R151, RZ, R151 ;  /* 0x00000097ff97223e */ /* 0x000fe400000010ff */
[----:B------:R-:W-:Y:S01]  /*3760*/  @P2 PRMT R92, R149, 0x7610, R92 ;  /* 0x00007610955c2816 */ /* 0x000fe2000000005c */
[----:B------:R-:W4:Y:S01]  /*3770*/  @P2 LDC R102, c[0x0][0x40c] ;  /* 0x00010300ff662b82 */ /* 0x000f220000000800 */
[----:B------:R-:W-:Y:S02]  /*3780*/  @P3 FFMA.FTZ R153, R140, R150, R153 ;  /* 0x000000968c993223 */ /* 0x000fe40000010099 */
[----:B------:R-:W-:Y:S02]  /*3790*/  @P2 PRMT R92, R92, 0x5410, R151 ;  /* 0x000054105c5c2816 */ /* 0x000fe40000000097 */
[----:B---3--:R-:W-:-:S03]  /*37a0*/  @P2 FMUL.FTZ R153, R153, R152 ;  /* 0x0000009899992220 */ /* 0x008fc60000410000 */
[----:B------:R-:W3:Y:S01]  /*37b0*/  @P2 LDC R148, c[0x0][0x40c] ;  /* 0x00010300ff942b82 */ /* 0x000ee20000000800 */
[----:B-1----:R-:W-:Y:S01]  /*37c0*/  @P2 FMUL.FTZ R147, R147, R146 ;  /* 0x0000009293932220 */ /* 0x002fe20000410000 */
[----:B------:R-:W-:-:S04]  /*37d0*/  @P2 F2FP.BF16.F32.PACK_AB R153, RZ, R153 ;  /* 0x00000099ff99223e */ /* 0x000fc800000010ff */
[----:B------:R-:W-:Y:S01]  /*37e0*/  @P2 F2FP.BF16.F32.PACK_AB R147, RZ, R147 ;  /* 0x00000093ff93223e */ /* 0x000fe200000010ff */
[----:B--2---:R-:W-:Y:S01]  /*37f0*/  @P2 FMUL.FTZ R101, R101, R100 ;  /* 0x0000006465652220 */ /* 0x004fe20000410000 */
[----:B------:R-:W-:Y:S02]  /*3800*/  @P2 PRMT R95, R153, 0x7610, R95 ;  /* 0x00007610995f2816 */ /* 0x000fe4000000005f */
[----:B------:R-:W-:Y:S02]  /*3810*/  @P2 PRMT R94, R147, 0x7610, R94 ;  /* 0x00007610935e2816 */ /* 0x000fe4000000005e */
[----:B------:R-:W-:Y:S01]  /*3820*/  @P2 F2FP.BF16.F32.PACK_AB R101, RZ, R101 ;  /* 0x00000065ff65223e */ /* 0x000fe200000010ff */
[----:B----4-:R-:W-:-:S03]  /*3830*/  @P2 FMUL.FTZ R103, R103, R102 ;  /* 0x0000006667672220 */ /* 0x010fc60000410000 */
[----:B------:R-:W-:Y:S02]  /*3840*/  @P2 PRMT R93, R101, 0x7610, R93 ;  /* 0x00007610655d2816 */ /* 0x000fe4000000005d */
[----:B------:R-:W-:Y:S01]  /*3850*/  @P2 F2FP.BF16.F32.PACK_AB R103, RZ, R103 ;  /* 0x00000067ff67223e */ /* 0x000fe200000010ff */
[----:B---3--:R-:W-:-:S03]  /*3860*/  @P2 FMUL.FTZ R145, R145, R148 ;  /* 0x0000009491912220 */ /* 0x008fc60000410000 */
[----:B------:R-:W-:Y:S02]  /*3870*/  @P2 PRMT R93, R93, 0x5410, R103 ;  /* 0x000054105d5d2816 */ /* 0x000fe40000000067 */
[----:B------:R-:W-:-:S04]  /*3880*/  @P2 F2FP.BF16.F32.PACK_AB R145, RZ, R145 ;  /* 0x00000091ff91223e */ /* 0x000fc800000010ff */
[----:B------:R-:W-:Y:S01]  /*3890*/  @P2 PRMT R94, R94, 0x5410, R145 ;  /* 0x000054105e5e2816 */ /* 0x000fe20000000091 */
[----:B------:R-:W-:Y:S06]  /*38a0*/  @!P2 BRA `(.L_x_111) ;  /* 0x000000080060a947 */ /* 0x000fec0003800000 */
[----:B------:R-:W-:Y:S01]  /*38b0*/  PRMT R100, R27, 0x7632, R100 ;  /* 0x000076321b647816 */ /* 0x000fe20000000064 */
[----:B------:R-:W-:-:S03]  /*38c0*/  @P3 FFMA.FTZ R102, R122, R143, R144 ;  /* 0x0000008f7a663223 */ /* 0x000fc60000010090 */
[----:B------:R-:W-:Y:S01]  /*38d0*/  SHF.L.U32 R101, R100, 0x10, RZ ;  /* 0x0000001064657819 */ /* 0x000fe200000006ff */
[----:B------:R-:W-:-:S04]  /*38e0*/  @P3 FADD.FTZ R102, R121, -R102 ;  /* 0x8000006679663221 */ /* 0x000fc80000010000 */
[----:B------:R-:W-:-:S04]  /*38f0*/  @P3 FFMA.FTZ R101, R140, R102, R101 ;  /* 0x000000668c653223 */ /* 0x000fc80000010065 */
[----:B------:R-:W-:-:S05]  /*3900*/  FMUL.FTZ R101, R101, UR17 ;  /* 0x0000001165657c20 */ /* 0x000fca0008410000 */
[----:B------:R-:W-:-:S04]  /*3910*/  F2FP.BF16.F32.PACK_AB R101, RZ, R101 ;  /* 0x00000065ff65723e */ /* 0x000fc800000010ff */
[----:B------:R-:W-:Y:S01]  /*3920*/  PRMT R95, R95, 0x5410, R101 ;  /* 0x000054105f5f7816 */ /* 0x000fe20000000065 */
[----:B------:R-:W-:Y:S06]  /*3930*/  BRA `(.L_x_111) ;  /* 0x00000008003c7947 */ /* 0x000fec0003800000 */
.L_x_109:
[----:B------:R-:W-:Y:S05]  /*3940*/  @!P1 BRA `(.L_x_112) ;  /* 0x0000000400189947 */ /* 0x000fea0003800000 */
[-CC-:B-1----:R-:W-:Y:S01]  /*3950*/  FFMA.FTZ R97, R19, R143.reuse, R144.reuse ;  /* 0x0000008f13617223 */ /* 0x182fe20000010090 */
[-CC-:B------:R-:W-:Y:S01]  /*3960*/  FFMA.FTZ R96, R116, R143.reuse, R144.reuse ;  /* 0x0000008f74607223 */ /* 0x180fe20000010090 */
[----:B------:R-:W1:Y:S01]  /*3970*/  @P2 LDC R147, c[0x0][0x40c] ;  /* 0x00010300ff932b82 */ /* 0x000e620000000800 */
[-C--:B------:R-:W-:Y:S01]  /*3980*/  FFMA.FTZ R98, R118, R143.reuse, R144 ;  /* 0x0000008f76627223 */ /* 0x080fe20000010090 */
[----:B------:R-:W-:Y:S01]  /*3990*/  FADD.FTZ R97, R108, -R97 ;  /* 0x800000616c617221 */ /* 0x000fe20000010000 */
[----:B------:R-:W-:Y:S01]  /*39a0*/  FADD.FTZ R101, R115, -R96 ;  /* 0x8000006073657221 */ /* 0x000fe20000010000 */
[----:B------:R-:W-:Y:S01]  /*39b0*/  FFMA.FTZ R151, R111, R143, R144 ;  /* 0x0000008f6f977223 */ /* 0x000fe20000010090 */
[----:B------:R-:W-:Y:S01]  /*39c0*/  FADD.FTZ R149, R117, -R98 ;  /* 0x8000006275957221 */ /* 0x000fe20000010000 */
[C---:B------:R-:W-:Y:S01]  /*39d0*/  FMUL.FTZ R96, R140.reuse, R97 ;  /* 0x000000618c607220 */ /* 0x040fe20000410000 */
[----:B------:R-:W-:Y:S01]  /*39e0*/  FMUL.FTZ R97, R140, R101 ;  /* 0x000000658c617220 */ /* 0x000fe20000410000 */
[----:B------:R-:W2:Y:S01]  /*39f0*/  @P2 LDC R152, c[0x0][0x40c] ;  /* 0x00010300ff982b82 */ /* 0x000ea20000000800 */
[-CC-:B------:R-:W-:Y:S01]  /*3a00*/  FFMA.FTZ R101, R109, R143.reuse, R144.reuse ;  /* 0x0000008f6d657223 */ /* 0x180fe20000010090 */
[----:B------:R-:W-:Y:S01]  /*3a10*/  ISETP.GT.AND P3, PT, R139, RZ, PT ;  /* 0x000000ff8b00720c */ /* 0x000fe20003f64270 */
[-CC-:B------:R-:W-:Y:S01]  /*3a20*/  FFMA.FTZ R146, R120, R143.reuse, R144.reuse ;  /* 0x0000008f78927223 */ /* 0x180fe20000010090 */
[----:B------:R-:W-:Y:S01]  /*3a30*/  FFMA.FTZ R153, R113, R143, R144 ;  /* 0x0000008f71997223 */ /* 0x000fe20000010090 */
[----:B------:R-:W-:Y:S01]  /*3a40*/  FADD.FTZ R103, R110, -R101 ;  /* 0x800000656e677221 */ /* 0x000fe20000010000 */
[----:B------:R-:W-:Y:S01]  /*3a50*/  FADD.FTZ R151, R112, -R151 ;  /* 0x8000009770977221 */ /* 0x000fe20000010000 */
[----:B------:R-:W-:Y:S01]  /*3a60*/  FSEL R96, R96, RZ, P3 ;  /* 0x000000ff60607208 */ /* 0x000fe20001800000 */
[----:B------:R-:W3:Y:S01]  /*3a70*/  @P2 LDC R99, c[0x0][0x40c] ;  /* 0x00010300ff632b82 */ /* 0x000ee20000000800 */
[C---:B------:R-:W-:Y:S01]  /*3a80*/  FMUL.FTZ R98, R140.reuse, R103 ;  /* 0x000000678c627220 */ /* 0x040fe20000410000 */
[----:B------:R-:W-:Y:S01]  /*3a90*/  FMUL.FTZ R103, R140, R149 ;  /* 0x000000958c677220 */ /* 0x000fe20000410000 */
[----:B------:R-:W-:Y:S01]  /*3aa0*/  FADD.FTZ R149, R119, -R146 ;  /* 0x8000009277957221 */ /* 0x000fe20000010000 */
[----:B------:R-:W-:Y:S01]  /*3ab0*/  FADD.FTZ R153, R114, -R153 ;  /* 0x8000009972997221 */ /* 0x000fe20000010000 */
[----:B------:R-:W-:Y:S01]  /*3ac0*/  FMUL.FTZ R148, R140, R151 ;  /* 0x000000978c947220 */ /* 0x000fe20000410000 */
[----:B------:R-:W-:Y:S01]  /*3ad0*/  FSEL R98, R98, RZ, P3 ;  /* 0x000000ff62627208 */ /* 0x000fe20001800000 */
[C---:B------:R-:W-:Y:S01]  /*3ae0*/  FMUL.FTZ R149, R140.reuse, R149 ;  /* 0x000000958c957220 */ /* 0x040fe20000410000 */
[----:B------:R-:W4:Y:S01]  /*3af0*/  @P2 LDC R145, c[0x0][0x40c] ;  /* 0x00010300ff912b82 */ /* 0x000f220000000800 */
[----:B------:R-:W-:Y:S01]  /*3b00*/  FSEL R103, R103, RZ, P3 ;  /* 0x000000ff67677208 */ /* 0x000fe20001800000 */
[----:B------:R-:W-:Y:S01]  /*3b10*/  FMUL.FTZ R150, R140, R153 ;  /* 0x000000998c967220 */ /* 0x000fe20000410000 */
[----:B-1----:R-:W-:Y:S01]  /*3b20*/  @P2 FMUL.FTZ R146, R98, R147 ;  /* 0x0000009362922220 */ /* 0x002fe20000410000 */
[----:B------:R-:W-:-:S02]  /*3b30*/  FSEL R97, R97, RZ, P3 ;  /* 0x000000ff61617208 */ /* 0x000fc40001800000 */
[----:B------:R-:W-:Y:S02]  /*3b40*/  FSEL R149, R149, RZ, P3 ;  /* 0x000000ff95957208 */ /* 0x000fe40001800000 */
[----:B------:R-:W1:Y:S01]  /*3b50*/  @P2 LDC R100, c[0x0][0x40c] ;  /* 0x00010300ff642b82 */ /* 0x000e620000000800 */
[----:B--2---:R-:W-:Y:S01]  /*3b60*/  @P2 FMUL.FTZ R147, R103, R152 ;  /* 0x0000009867932220 */ /* 0x004fe20000410000 */
[----:B------:R-:W-:Y:S01]  /*3b70*/  FSEL R152, R148, RZ, P3 ;  /* 0x000000ff94987208 */ /* 0x000fe20001800000 */
[----:B------:R-:W-:Y:S01]  /*3b80*/  FFMA.FTZ R148, R122, R143, R144 ;  /* 0x0000008f7a947223 */ /* 0x000fe20000010090 */
[----:B------:R-:W-:Y:S02]  /*3b90*/  FSEL R150, R150, RZ, P3 ;  /* 0x000000ff96967208 */ /* 0x000fe40001800000 */
[----:B------:R-:W-:Y:S01]  /*3ba0*/  @P2 F2FP.BF16.F32.PACK_AB R146, RZ, R146 ;  /* 0x00000092ff92223e */ /* 0x000fe200000010ff */
[----:B------:R-:W-:Y:S01]  /*3bb0*/  FADD.FTZ R151, R121, -R148 ;  /* 0x8000009479977221 */ /* 0x000fe20000010000 */
[----:B------:R-:W2:Y:S01]  /*3bc0*/  @P2 LDC R102, c[0x0][0x40c] ;  /* 0x00010300ff662b82 */ /* 0x000ea20000000800 */
[----:B---3--:R-:W-:Y:S01]  /*3bd0*/  @P2 FMUL.FTZ R99, R96, R99 ;  /* 0x0000006360632220 */ /* 0x008fe20000410000 */
[----:B------:R-:W-:Y:S01]  /*3be0*/  F2FP.BF16.F32.PACK_AB R96, R97, R96 ;  /* 0x000000606160723e */ /* 0x000fe200000010ff */
[----:B------:R-:W-:Y:S01]  /*3bf0*/  FMUL.FTZ R148, R140, R151 ;  /* 0x000000978c947220 */ /* 0x000fe20000410000 */
[----:B------:R-:W-:-:S02]  /*3c00*/  @P2 F2FP.BF16.F32.PACK_AB R147, RZ, R147 ;  /* 0x00000093ff93223e */ /* 0x000fc400000010ff */
[----:B------:R-:W-:Y:S02]  /*3c10*/  @P2 F2FP.BF16.F32.PACK_AB R99, RZ, R99 ;  /* 0x00000063ff63223e */ /* 0x000fe400000010ff */
[----:B------:R-:W3:Y:S01]  /*3c20*/  @P2 LDC R101, c[0x0][0x40c] ;  /* 0x00010300ff652b82 */ /* 0x000ee20000000800 */
[----:B----4-:R-:W-:Y:S01]  /*3c30*/  @P2 FMUL.FTZ R145, R152, R145 ;  /* 0x0000009198912220 */ /* 0x010fe20000410000 */
[----:B------:R-:W-:Y:S02]  /*3c40*/  @P2 PRMT R92, R99, 0x7610, R92 ;  /* 0x00007610635c2816 */ /* 0x000fe4000000005c */
[----:B------:R-:W-:Y:S02]  /*3c50*/  @P2 PRMT R93, R146, 0x7610, R93 ;  /* 0x00007610925d2816 */ /* 0x000fe4000000005d */
[----:B------:R-:W-:Y:S01]  /*3c60*/  @P2 F2FP.BF16.F32.PACK_AB R145, RZ, R145 ;  /* 0x00000091ff91223e */ /* 0x000fe200000010ff */
[----:B-1----:R-:W-:Y:S01]  /*3c70*/  @P2 FMUL.FTZ R100, R97, R100 ;  /* 0x0000006461642220 */ /* 0x002fe20000410000 */
[----:B------:R-:W-:-:S02]  /*3c80*/  F2FP.BF16.F32.PACK_AB R97, R103, R98 ;  /* 0x000000626761723e */ /* 0x000fc400000010ff */
[----:B------:R-:W-:Y:S02]  /*3c90*/  FSEL R103, R148, RZ, P3 ;  /* 0x000000ff94677208 */ /* 0x000fe40001800000 */
[----:B------:R-:W-:Y:S02]  /*3ca0*/  @P2 F2FP.BF16.F32.PACK_AB R100, RZ, R100 ;  /* 0x00000064ff64223e */ /* 0x000fe400000010ff */
[----:B------:R-:W-:Y:S01]  /*3cb0*/  @P2 PRMT R94, R145, 0x7610, R94 ;  /* 0x00007610915e2816 */ /* 0x000fe2000000005e */
[C---:B--2---:R-:W-:Y:S01]  /*3cc0*/  @P2 FMUL.FTZ R102, R149.reuse, R102 ;  /* 0x0000006695662220 */ /* 0x044fe20000410000 */
[----:B------:R-:W-:Y:S02]  /*3cd0*/  F2FP.BF16.F32.PACK_AB R98, R149, R152 ;  /* 0x000000989562723e */ /* 0x000fe400000010ff */
[----:B------:R-:W-:Y:S02]  /*3ce0*/  @P2 PRMT R92, R92, 0x5410, R100 ;  /* 0x000054105c5c2816 */ /* 0x000fe40000000064 */
[----:B------:R-:W-:-:S02]  /*3cf0*/  @P2 F2FP.BF16.F32.PACK_AB R102, RZ, R102 ;  /* 0x00000066ff66223e */ /* 0x000fc400000010ff */
[----:B------:R-:W-:Y:S01]  /*3d00*/  @P2 PRMT R93, R93, 0x5410, R147 ;  /* 0x000054105d5d2816 */ /* 0x000fe20000000093 */
[----:B---3--:R-:W-:Y:S01]  /*3d10*/  @P2 FMUL.FTZ R101, R150, R101 ;  /* 0x0000006596652220 */ /* 0x008fe20000410000 */
[----:B------:R-:W-:Y:S02]  /*3d20*/  F2FP.BF16.F32.PACK_AB R99, R103, R150 ;  /* 0x000000966763723e */ /* 0x000fe400000010ff */
[----:B------:R-:W-:Y:S02]  /*3d30*/  @P2 PRMT R94, R94, 0x5410, R102 ;  /* 0x000054105e5e2816 */ /* 0x000fe40000000066 */
[----:B------:R-:W-:-:S04]  /*3d40*/  @P2 F2FP.BF16.F32.PACK_AB R101, RZ, R101 ;  /* 0x00000065ff65223e */ /* 0x000fc800000010ff */
[----:B------:R-:W-:Y:S01]  /*3d50*/  @P2 PRMT R95, R101, 0x7610, R95 ;  /* 0x00007610655f2816 */ /* 0x000fe2000000005f */
[----:B------:R-:W-:Y:S06]  /*3d60*/  @!P2 BRA `(.L_x_111) ;  /* 0x000000040030a947 */ /* 0x000fec0003800000 */
[----:B------:R-:W-:-:S05]  /*3d70*/  FMUL.FTZ R100, R103, UR17 ;  /* 0x0000001167647c20 */ /* 0x000fca0008410000 */
[----:B------:R-:W-:-:S04]  /*3d80*/  F2FP.BF16.F32.PACK_AB R100, RZ, R100 ;  /* 0x00000064ff64723e */ /* 0x000fc800000010ff */
[----:B------:R-:W-:Y:S01]  /*3d90*/  PRMT R95, R95, 0x5410, R100 ;  /* 0x000054105f5f7816 */ /* 0x000fe20000000064 */
[----:B------:R-:W-:Y:S06]  /*3da0*/  BRA `(.L_x_111) ;  /* 0x0000000400207947 */ /* 0x000fec0003800000 */
.L_x_112:
[----:B------:R-:W-:Y:S05]  /*3db0*/  @!P2 BRA `(.L_x_113) ;  /* 0x000000000020a947 */ /* 0x000fea0003800000 */
[----:B-1----:R-:W-:Y:S01]  /*3dc0*/  FFMA.FTZ R101, R19, R143, R144 ;  /* 0x0000008f13657223 */ /* 0x002fe20000010090 */
[----:B------:R-:W-:-:S03]  /*3dd0*/  ISETP.GT.AND P3, PT, R139, RZ, PT ;  /* 0x000000ff8b00720c */ /* 0x000fc60003f64270 */
[----:B------:R-:W-:-:S04]  /*3de0*/  FADD.FTZ R101, R108, -R101 ;  /* 0x800000656c657221 */ /* 0x000fc80000010000 */
[----:B------:R-:W-:-:S05]  /*3df0*/  FMUL.FTZ R101, R140, R101 ;  /* 0x000000658c657220 */ /* 0x000fca0000410000 */
[----:B------:R-:W-:-:S05]  /*3e00*/  FSEL R101, R101, RZ, P3 ;  /* 0x000000ff65657208 */ /* 0x000fca0001800000 */
[----:B------:R-:W-:-:S05]  /*3e10*/  FMUL.FTZ R101, R101, UR17 ;  /* 0x0000001165657c20 */ /* 0x000fca0008410000 */
[----:B------:R-:W-:-:S04]  /*3e20*/  F2FP.BF16.F32.PACK_AB R101, RZ, R101 ;  /* 0x00000065ff65723e */ /* 0x000fc800000010ff */
[----:B------:R-:W-:-:S07]  /*3e30*/  PRMT R92, R101, 0x7610, R92 ;  /* 0x00007610655c7816 */ /* 0x000fce000000005c */
.L_x_113:
        /* <DEDUP_REMOVED lines=9> */
.L_x_114:
        /* <DEDUP_REMOVED lines=9> */
.L_x_115:
        /* <DEDUP_REMOVED lines=9> */
.L_x_116:
        /* <DEDUP_REMOVED lines=9> */
.L_x_117:
        /* <DEDUP_REMOVED lines=9> */
.L_x_118:
        /* <DEDUP_REMOVED lines=9> */
.L_x_119:
        /* <DEDUP_REMOVED lines=9> */
.L_x_111:
[----:B-1----:R-:W1:Y:S01]  /*4230*/  @P1 LDC.64 R100, c[0x0][0x478] ;  /* 0x00011e00ff641b82 */ /* 0x002e620000000a00 */
[----:B------:R-:W-:Y:S02]  /*4240*/  @P1 IADD3 R145, PT, PT, R107, 0x80, RZ ;  /* 0x000000806b911810 */ /* 0x000fe40007ffe0ff */
[----:B------:R-:W-:-:S05]  /*4250*/  @P2 IADD3 R147, PT, PT, R141, 0x80, RZ ;  /* 0x000000808d932810 */ /* 0x000fca0007ffe0ff */
[----:B------:R-:W2:Y:S01]  /*4260*/  @P2 LDC.64 R102, c[0x0][0x468] ;  /* 0x00011a00ff662b82 */ /* 0x000ea20000000a00 */
[----:B-1----:R-:W-:-:S05]  /*4270*/  @P1 IMAD.WIDE.U32 R100, R145, 0x10, R100 ;  /* 0x0000001091641825 */ /* 0x002fca00078e0064 */
[----:B------:R1:W-:Y:S01]  /*4280*/  @P1 STG.E.128 desc[UR12][R100.64], R96 ;  /* 0x0000006064001986 */ /* 0x0003e2000c101d0c */
[----:B--2---:R-:W-:-:S05]  /*4290*/  @P2 IMAD.WIDE.U32 R102, R147, 0x10, R102 ;  /* 0x0000001093662825 */ /* 0x004fca00078e0066 */
[----:B------:R1:W-:Y:S01]  /*42a0*/  @P2 STG.E.128 desc[UR12][R102.64], R92 ;  /* 0x0000005c66002986 */ /* 0x0003e2000c101d0c */
[----:B------:R-:W-:Y:S05]  /*42b0*/  @!P0 BRA `(.L_x_120) ;  /* 0x00000008004c8947 */ /* 0x000fea0003800000 */
[----:B------:R-:W-:Y:S05]  /*42c0*/  @!P1 BRA `(.L_x_121) ;  /* 0x0000000400289947 */ /* 0x000fea0003800000 */
[----:B------:R-:W-:Y:S01]  /*42d0*/  ISETP.GT.AND P0, PT, R139, RZ, PT ;  /* 0x000000ff8b00720c */ /* 0x000fe20003f04270 */
[----:B------:R-:W2:Y:S01]  /*42e0*/  @P2 LDC R106, c[0x0][0x40c] ;  /* 0x00010300ff6a2b82 */ /* 0x000ea20000000800 */
[C---:B-1----:R-:W-:Y:S02]  /*42f0*/  PRMT R101, R20.reuse, 0x7632, R101 ;  /* 0x0000763214657816 */ /* 0x042fe40000000065 */
[----:B------:R-:W-:Y:S02]  /*4300*/  SHF.L.U32 R97, R20, 0x10, RZ ;  /* 0x0000001014617819 */ /* 0x000fe400000006ff */
[----:B------:R-:W-:Y:S02]  /*4310*/  SHF.L.U32 R101, R101, 0x10, RZ ;  /* 0x0000001065657819 */ /* 0x000fe400000006ff */
[----:B------:R-:W-:Y:S01]  /*4320*/  SHF.L.U32 R105, R22, 0x10, RZ ;  /* 0x0000001016697819 */ /* 0x000fe200000006ff */
[----:B------:R-:W1:Y:S04]  /*4330*/  @P2 LDC R142, c[0x0][0x40c] ;  /* 0x00010300ff8e2b82 */ /* 0x000e680000000800 */
[-CC-:B------:R-:W-:Y:S01]  /*4340*/  @P0 FFMA.FTZ R99, R123, R143.reuse, R144.reuse ;  /* 0x0000008f7b630223 */ /* 0x180fe20000010090 */
[-CC-:B------:R-:W-:Y:S01]  /*4350*/  @P0 FFMA.FTZ R96, R132, R143.reuse, R144.reuse ;  /* 0x0000008f84600223 */ /* 0x180fe20000010090 */
[-CC-:B------:R-:W-:Y:S01]  /*4360*/  @P0 FFMA.FTZ R103, R125, R143.reuse, R144.reuse ;  /* 0x0000008f7d670223 */ /* 0x180fe20000010090 */
[-CC-:B------:R-:W-:Y:S01]  /*4370*/  @P0 FFMA.FTZ R100, R134, R143.reuse, R144.reuse ;  /* 0x0000008f86640223 */ /* 0x180fe20000010090 */
[-CC-:B------:R-:W-:Y:S01]  /*4380*/  @P0 FFMA.FTZ R139, R127, R143.reuse, R144.reuse ;  /* 0x0000008f7f8b0223 */ /* 0x180fe20000010090 */
[-CC-:B------:R-:W-:Y:S01]  /*4390*/  @P0 FFMA.FTZ R102, R136, R143.reuse, R144.reuse ;  /* 0x0000008f88660223 */ /* 0x180fe20000010090 */
[-CC-:B------:R-:W-:Y:S01]  /*43a0*/  @P0 FFMA.FTZ R104, R138, R143.reuse, R144.reuse ;  /* 0x0000008f8a680223 */ /* 0x180fe20000010090 */
[----:B------:R-:W-:Y:S01]  /*43b0*/  @P0 FFMA.FTZ R145, R129, R143, R144 ;  /* 0x0000008f81910223 */ /* 0x000fe20000010090 */
[----:B------:R-:W3:Y:S01]  /*43c0*/  @P2 LDC R148, c[0x0][0x40c] ;  /* 0x00010300ff942b82 */ /* 0x000ee20000000800 */
[----:B------:R-:W-:Y:S01]  /*43d0*/  @P0 FADD.FTZ R96, R131, -R96 ;  /* 0x8000006083600221 */ /* 0x000fe20000010000 */
[----:B------:R-:W-:Y:S01]  /*43e0*/  @P0 FADD.FTZ R99, R124, -R99 ;  /* 0x800000637c630221 */ /* 0x000fe20000010000 */
[--C-:B------:R-:W-:Y:S01]  /*43f0*/  @P0 FADD.FTZ R98, R126, -R103.reuse ;  /* 0x800000677e620221 */ /* 0x100fe20000010000 */
[C---:B------:R-:W-:Y:S01]  /*4400*/  PRMT R103, R21.reuse, 0x7632, R103 ;  /* 0x0000763215677816 */ /* 0x040fe20000000067 */
[----:B------:R-:W-:Y:S01]  /*4410*/  @P0 FFMA.FTZ R101, R140, R96, R101 ;  /* 0x000000608c650223 */ /* 0x000fe20000010065 */
[----:B------:R-:W-:Y:S01]  /*4420*/  @P0 FADD.FTZ R96, R128, -R139 ;  /* 0x8000008b80600221 */ /* 0x000fe20000010000 */
[----:B------:R-:W-:Y:S01]  /*4430*/  PRMT R143, R22, 0x7632, R143 ;  /* 0x00007632168f7816 */ /* 0x000fe2000000008f */
[----:B------:R-:W4:Y:S01]  /*4440*/  @P2 LDC R144, c[0x0][0x40c] ;  /* 0x00010300ff902b82 */ /* 0x000f220000000800 */
[C---:B------:R-:W-:Y:S01]  /*4450*/  @P0 FFMA.FTZ R97, R140.reuse, R99, R97 ;  /* 0x000000638c610223 */ /* 0x040fe20000010061 */
[----:B------:R-:W-:Y:S01]  /*4460*/  SHF.L.U32 R99, R21, 0x10, RZ ;  /* 0x0000001015637819 */ /* 0x000fe200000006ff */
[C---:B------:R-:W-:Y:S01]  /*4470*/  @P0 FFMA.FTZ R105, R140.reuse, R96, R105 ;  /* 0x000000608c690223 */ /* 0x040fe20000010069 */
[----:B------:R-:W-:Y:S01]  /*4480*/  SHF.L.U32 R103, R103, 0x10, RZ ;  /* 0x0000001067677819 */ /* 0x000fe200000006ff */
[----:B------:R-:W-:Y:S01]  /*4490*/  @P0 FADD.FTZ R100, R133, -R100 ;  /* 0x8000006485640221 */ /* 0x000fe20000010000 */
[----:B------:R-:W-:Y:S01]  /*44a0*/  SHF.L.U32 R143, R143, 0x10, RZ ;  /* 0x000000108f8f7819 */ /* 0x000fe200000006ff */
[----:B------:R-:W-:Y:S01]  /*44b0*/  @P0 FADD.FTZ R102, R135, -R102 ;  /* 0x8000006687660221 */ /* 0x000fe20000010000 */
[----:B------:R-:W5:Y:S01]  /*44c0*/  @P2 LDC R146, c[0x0][0x40c] ;  /* 0x00010300ff922b82 */ /* 0x000f620000000800 */
[----:B--2---:R-:W-:Y:S01]  /*44d0*/  @P2 FMUL.FTZ R96, R97, R106 ;  /* 0x0000006a61602220 */ /* 0x004fe20000410000 */
[----:B------:R-:W-:Y:S01]  /*44e0*/  SHF.L.U32 R139, R23, 0x10, RZ ;  /* 0x00000010178b7819 */ /* 0x000fe200000006ff */
[----:B------:R-:W-:Y:S01]  /*44f0*/  @P0 FADD.FTZ R147, R137, -R104 ;  /* 0x8000006889930221 */ /* 0x000fe20000010000 */
[----:B------:R-:W-:Y:S01]  /*4500*/  @P0 FFMA.FTZ R99, R140, R98, R99 ;  /* 0x000000628c630223 */ /* 0x000fe20000010063 */
[----:B------:R-:W-:Y:S01]  /*4510*/  @P0 FADD.FTZ R104, R130, -R145 ;  /* 0x8000009182680221 */ /* 0x000fe20000010000 */
[C---:B------:R-:W-:Y:S01]  /*4520*/  @P0 FFMA.FTZ R103, R140.reuse, R100, R103 ;  /* 0x000000648c670223 */ /* 0x040fe20000010067 */
[----:B-1----:R-:W-:Y:S01]  /*4530*/  @P2 FMUL.FTZ R98, R101, R142 ;  /* 0x0000008e65622220 */ /* 0x002fe20000410000 */
[----:B------:R-:W1:Y:S01]  /*4540*/  @P2 LDC R150, c[0x0][0x40c] ;  /* 0x00010300ff962b82 */ /* 0x000e620000000800 */
[C---:B------:R-:W-:Y:S01]  /*4550*/  @P0 FFMA.FTZ R143, R140.reuse, R102, R143 ;  /* 0x000000668c8f0223 */ /* 0x040fe2000001008f */
[----:B------:R-:W-:Y:S01]  /*4560*/  PRMT R100, R23, 0x7632, R100 ;  /* 0x0000763217647816 */ /* 0x000fe20000000064 */
[----:B------:R-:W-:Y:S01]  /*4570*/  @P0 FFMA.FTZ R139, R140, R104, R139 ;  /* 0x000000688c8b0223 */ /* 0x000fe2000001008b */
[----:B------:R-:W-:Y:S01]  /*4580*/  @P2 F2FP.BF16.F32.PACK_AB R102, RZ, R96 ;  /* 0x00000060ff66223e */ /* 0x000fe200000010ff */
[----:B---3--:R-:W-:Y:S01]  /*4590*/  @P2 FMUL.FTZ R142, R105, R148 ;  /* 0x00000094698e2220 */ /* 0x008fe20000410000 */
[----:B------:R-:W-:-:S02]  /*45a0*/  SHF.L.U32 R100, R100, 0x10, RZ ;  /* 0x0000001064647819 */ /* 0x000fc400000006ff */
[----:B------:R-:W2:Y:S01]  /*45b0*/  @P2 LDC R152, c[0x0][0x40c] ;  /* 0x00010300ff982b82 */ /* 0x000ea20000000800 */
[----:B----4-:R-:W-:Y:S01]  /*45c0*/  @P2 FMUL.FTZ R96, R99, R144 ;  /* 0x0000009063602220 */ /* 0x010fe20000410000 */
[----:B------:R-:W-:Y:S01]  /*45d0*/  @P2 F2FP.BF16.F32.PACK_AB R104, RZ, R98 ;  /* 0x00000062ff68223e */ /* 0x000fe200000010ff */
[----:B------:R-:W-:Y:S01]  /*45e0*/  @P0 FFMA.FTZ R100, R140, R147, R100 ;  /* 0x000000938c640223 */ /* 0x000fe20000010064 */
[----:B------:R-:W-:Y:S02]  /*45f0*/  @P2 F2FP.BF16.F32.PACK_AB R142, RZ, R142 ;  /* 0x0000008eff8e223e */ /* 0x000fe400000010ff */
[----:B------:R-:W-:Y:S01]  /*4600*/  @P2 F2FP.BF16.F32.PACK_AB R106, RZ, R96 ;  /* 0x00000060ff6a223e */ /* 0x000fe200000010ff */
[----:B-----5:R-:W-:Y:S01]  /*4610*/  @P2 FMUL.FTZ R98, R103, R146 ;  /* 0x0000009267622220 */ /* 0x020fe20000410000 */
[----:B------:R-:W-:Y:S02]  /*4620*/  @P2 PRMT R92, R102, 0x7610, R92 ;  /* 0x00007610665c2816 */ /* 0x000fe4000000005c */
[----:B------:R-:W-:-:S02]  /*4630*/  @P2 PRMT R93, R106, 0x7610, R93 ;  /* 0x000076106a5d2816 */ /* 0x000fc4000000005d */
[----:B------:R-:W-:Y:S02]  /*4640*/  @P2 F2FP.BF16.F32.PACK_AB R140, RZ, R98 ;  /* 0x00000062ff8c223e */ /* 0x000fe400000010ff */
[----:B------:R-:W-:Y:S01]  /*4650*/  @P2 PRMT R94, R142, 0x7610, R94 ;  /* 0x000076108e5e2816 */ /* 0x000fe2000000005e */
[----:B-1----:R-:W-:Y:S01]  /*4660*/  @P2 FMUL.FTZ R144, R143, R150 ;  /* 0x000000968f902220 */ /* 0x002fe20000410000 */
[----:B------:R-:W-:Y:S02]  /*4670*/  F2FP.BF16.F32.PACK_AB R96, R101, R97 ;  /* 0x000000616560723e */ /* 0x000fe400000010ff */
[----:B------:R-:W-:Y:S02]  /*4680*/  F2FP.BF16.F32.PACK_AB R97, R103, R99 ;  /* 0x000000636761723e */ /* 0x000fe400000010ff */
[----:B------:R-:W-:Y:S02]  /*4690*/  @P2 F2FP.BF16.F32.PACK_AB R144, RZ, R144 ;  /* 0x00000090ff90223e */ /* 0x000fe400000010ff */
[----:B------:R-:W-:Y:S01]  /*46a0*/  F2FP.BF16.F32.PACK_AB R98, R143, R105 ;  /* 0x000000698f62723e */ /* 0x000fe200000010ff */
[----:B--2---:R-:W-:Y:S01]  /*46b0*/  @P2 FMUL.FTZ R145, R139, R152 ;  /* 0x000000988b912220 */ /* 0x004fe20000410000 */
[----:B------:R-:W-:-:S02]  /*46c0*/  @P2 PRMT R92, R92, 0x5410, R104 ;  /* 0x000054105c5c2816 */ /* 0x000fc40000000068 */
[----:B------:R-:W-:Y:S02]  /*46d0*/  @P2 PRMT R93, R93, 0x5410, R140 ;  /* 0x000054105d5d2816 */ /* 0x000fe4000000008c */
[----:B------:R-:W-:Y:S02]  /*46e0*/  @P2 F2FP.BF16.F32.PACK_AB R145, RZ, R145 ;  /* 0x00000091ff91223e */ /* 0x000fe400000010ff */
        /* <DEDUP_REMOVED lines=8> */
.L_x_121:
[----:B------:R-:W-:Y:S01]  /*4770*/  ISETP.GT.AND P0, PT, R139, RZ, PT ;  /* 0x000000ff8b00720c */ /* 0x000fe20003f04270 */
[----:B-1----:R-:W1:Y:S01]  /*4780*/  @P2 LDC R102, c[0x0][0x40c] ;  /* 0x00010300ff662b82 */ /* 0x002e620000000800 */
[----:B------:R-:W-:-:S07]  /*4790*/  SHF.L.U32 R101, R20, 0x10, RZ ;  /* 0x0000001014657819 */ /* 0x000fce00000006ff */
[----:B------:R-:W2:Y:S04]  /*47a0*/  @P2 LDC R148, c[0x0][0x40c] ;  /* 0x00010300ff942b82 */ /* 0x000ea80000000800 */
[-CC-:B------:R-:W-:Y:S01]  /*47b0*/  @P0 FFMA.FTZ R103, R123, R143.reuse, R144.reuse ;  /* 0x0000008f7b670223 */ /* 0x180fe20000010090 */
[-CC-:B------:R-:W-:Y:S01]  /*47c0*/  @P0 FFMA.FTZ R146, R132, R143.reuse, R144.reuse ;  /* 0x0000008f84920223 */ /* 0x180fe20000010090 */
[-CC-:B------:R-:W-:Y:S01]  /*47d0*/  @P0 FFMA.FTZ R150, R136, R143.reuse, R144.reuse ;  /* 0x0000008f88960223 */ /* 0x180fe20000010090 */
[-C--:B------:R-:W-:Y:S01]  /*47e0*/  @P0 FFMA.FTZ R149, R125, R143.reuse, R144 ;  /* 0x0000008f7d950223 */ /* 0x080fe20000010090 */
[----:B------:R-:W-:Y:S01]  /*47f0*/  @P0 FADD.FTZ R100, R124, -R103 ;  /* 0x800000677c640221 */ /* 0x000fe20000010000 */
[----:B------:R-:W-:Y:S01]  /*4800*/  SHF.L.U32 R103, R142, 0x10, RZ ;  /* 0x000000108e677819 */ /* 0x000fe200000006ff */
[----:B------:R-:W-:Y:S01]  /*4810*/  @P0 FADD.FTZ R146, R131, -R146 ;  /* 0x8000009283920221 */ /* 0x000fe20000010000 */
[----:B------:R-:W3:Y:S01]  /*4820*/  @P2 LDC R152, c[0x0][0x40c] ;  /* 0x00010300ff982b82 */ /* 0x000ee20000000800 */
[C---:B------:R-:W-:Y:S01]  /*4830*/  @P0 FFMA.FTZ R101, R140.reuse, R100, R101 ;  /* 0x000000648c650223 */ /* 0x040fe20000010065 */
[----:B------:R-:W-:Y:S01]  /*4840*/  @P0 FADD.FTZ R150, R135, -R150 ;  /* 0x8000009687960221 */ /* 0x000fe20000010000 */
[----:B------:R-:W-:Y:S01]  /*4850*/  @P0 FFMA.FTZ R103, R140, R146, R103 ;  /* 0x000000928c670223 */ /* 0x000fe20000010067 */
[----:B------:R-:W-:Y:S01]  /*4860*/  @P0 PRMT R146, R22, 0x7632, R146 ;  /* 0x0000763216920816 */ /* 0x000fe20000000092 */
[----:B-1----:R-:W-:Y:S01]  /*4870*/  @P2 FMUL.FTZ R139, R101, R102 ;  /* 0x00000066658b2220 */ /* 0x002fe20000410000 */
[-CC-:B------:R-:W-:Y:S01]  /*4880*/  @P0 FFMA.FTZ R151, R127, R143.reuse, R144.reuse ;  /* 0x0000008f7f970223 */ /* 0x180fe20000010090 */
[----:B------:R-:W-:Y:S01]  /*4890*/  @!P0 SHF.L.U32 R105, R105, 0x10, RZ ;  /* 0x0000001069698819 */ /* 0x000fe200000006ff */
[----:B------:R-:W1:Y:S01]  /*48a0*/  @P2 LDC R101, c[0x0][0x40c] ;  /* 0x00010300ff652b82 */ /* 0x000e620000000800 */
[----:B------:R-:W-:Y:S01]  /*48b0*/  @P0 SHF.L.U32 R147, R146, 0x10, RZ ;  /* 0x0000001092930819 */ /* 0x000fe200000006ff */
[--C-:B------:R-:W-:Y:S01]  /*48c0*/  @P0 FFMA.FTZ R153, R129, R143, R144.reuse ;  /* 0x0000008f81990223 */ /* 0x100fe20000010090 */
[----:B------:R-:W-:Y:S01]  /*48d0*/  @P0 FADD.FTZ R146, R128, -R151 ;  /* 0x8000009780920221 */ /* 0x000fe20000010000 */
[----:B------:R-:W-:Y:S01]  /*48e0*/  @P2 F2FP.BF16.F32.PACK_AB R139, RZ, R139 ;  /* 0x0000008bff8b223e */ /* 0x000fe200000010ff */
[----:B--2---:R-:W-:Y:S01]  /*48f0*/  @P2 FMUL.FTZ R142, R103, R148 ;  /* 0x00000094678e2220 */ /* 0x004fe20000410000 */
[----:B------:R-:W-:Y:S01]  /*4900*/  @!P0 SHF.L.U32 R103, R106, 0x10, RZ ;  /* 0x000000106a678819 */ /* 0x000fe200000006ff */
[----:B------:R-:W-:Y:S01]  /*4910*/  @P0 FFMA.FTZ R148, R134, R143, R144 ;  /* 0x0000008f86940223 */ /* 0x000fe20000010090 */
[----:B------:R-:W2:Y:S01]  /*4920*/  @P2 LDC R100, c[0x0][0x40c] ;  /* 0x00010300ff642b82 */ /* 0x000ea20000000800 */
[----:B------:R-:W-:Y:S01]  /*4930*/  @P0 PRMT R106, R21, 0x7632, R106 ;  /* 0x00007632156a0816 */ /* 0x000fe2000000006a */
[----:B------:R-:W-:Y:S01]  /*4940*/  @P0 FFMA.FTZ R105, R140, R150, R147 ;  /* 0x000000968c690223 */ /* 0x000fe20000010093 */
[----:B------:R-:W-:Y:S01]  /*4950*/  @P0 FADD.FTZ R148, R133, -R148 ;  /* 0x8000009485940221 */ /* 0x000fe20000010000 */
[----:B------:R-:W-:-:S02]  /*4960*/  SHF.L.U32 R147, R22, 0x10, RZ ;  /* 0x0000001016937819 */ /* 0x000fc400000006ff */
[----:B------:R-:W-:Y:S01]  /*4970*/  @P0 SHF.L.U32 R145, R106, 0x10, RZ ;  /* 0x000000106a910819 */ /* 0x000fe200000006ff */
[----:B------:R-:W-:Y:S01]  /*4980*/  @P0 FADD.FTZ R106, R126, -R149 ;  /* 0x800000957e6a0221 */ /* 0x000fe20000010000 */
[----:B------:R-:W4:Y:S01]  /*4990*/  @P2 LDC R102, c[0x0][0x40c] ;  /* 0x00010300ff662b82 */ /* 0x000f220000000800 */
[----:B------:R-:W-:Y:S01]  /*49a0*/  SHF.L.U32 R149, R23, 0x10, RZ ;  /* 0x0000001017957819 */ /* 0x000fe200000006ff */
[C---:B------:R-:W-:Y:S01]  /*49b0*/  @P0 FFMA.FTZ R147, R140.reuse, R146, R147 ;  /* 0x000000928c930223 */ /* 0x040fe20000010093 */
[----:B------:R-:W-:Y:S01]  /*49c0*/  @P0 FFMA.FTZ R103, R140, R148, R145 ;  /* 0x000000948c670223 */ /* 0x000fe20000010091 */
[----:B------:R-:W-:Y:S01]  /*49d0*/  SHF.L.U32 R145, R21, 0x10, RZ ;  /* 0x0000001015917819 */ /* 0x000fe200000006ff */
[----:B------:R-:W-:Y:S01]  /*49e0*/  @P0 FADD.FTZ R148, R130, -R153 ;  /* 0x8000009982940221 */ /* 0x000fe20000010000 */
[----:B---3--:R-:W-:Y:S01]  /*49f0*/  @P2 FMUL.FTZ R105, R105, R152 ;  /* 0x0000009869692220 */ /* 0x008fe20000410000 */
[----:B------:R-:W-:Y:S01]  /*4a00*/  @P2 F2FP.BF16.F32.PACK_AB R142, RZ, R142 ;  /* 0x0000008eff8e223e */ /* 0x000fe200000010ff */
[----:B------:R-:W3:Y:S01]  /*4a10*/  @P2 LDC R154, c[0x0][0x40c] ;  /* 0x00010300ff9a2b82 */ /* 0x000ee20000000800 */
[C---:B------:R-:W-:Y:S01]  /*4a20*/  @P0 FFMA.FTZ R145, R140.reuse, R106, R145 ;  /* 0x0000006a8c910223 */ /* 0x040fe20000010091 */
[----:B------:R-:W-:Y:S01]  /*4a30*/  @P0 FFMA.FTZ R149, R140, R148, R149 ;  /* 0x000000948c950223 */ /* 0x000fe20000010095 */
[----:B------:R-:W-:-:S02]  /*4a40*/  @P2 PRMT R92, R139, 0x7610, R92 ;  /* 0x000076108b5c2816 */ /* 0x000fc4000000005c */
[----:B-1----:R-:W-:Y:S01]  /*4a50*/  @P2 FMUL.FTZ R101, R145, R101 ;  /* 0x0000006591652220 */ /* 0x002fe20000410000 */
[----:B------:R-:W-:Y:S01]  /*4a60*/  @P2 F2FP.BF16.F32.PACK_AB R105, RZ, R105 ;  /* 0x00000069ff69223e */ /* 0x000fe200000010ff */
[----:B--2---:R-:W-:Y:S01]  /*4a70*/  @P2 FMUL.FTZ R100, R147, R100 ;  /* 0x0000006493642220 */ /* 0x004fe20000410000 */
[----:B------:R-:W-:Y:S02]  /*4a80*/  @P2 PRMT R92, R92, 0x5410, R142 ;  /* 0x000054105c5c2816 */ /* 0x000fe4000000008e */
[----:B------:R-:W-:Y:S02]  /*4a90*/  @P2 F2FP.BF16.F32.PACK_AB R101, RZ, R101 ;  /* 0x00000065ff65223e */ /* 0x000fe400000010ff */
[----:B------:R-:W-:Y:S02]  /*4aa0*/  @P2 F2FP.BF16.F32.PACK_AB R100, RZ, R100 ;  /* 0x00000064ff64223e */ /* 0x000fe400000010ff */
[----:B------:R-:W-:Y:S01]  /*4ab0*/  @P2 PRMT R93, R101, 0x7610, R93 ;  /* 0x00007610655d2816 */ /* 0x000fe2000000005d */
[----:B----4-:R-:W-:Y:S01]  /*4ac0*/  @P2 FMUL.FTZ R102, R103, R102 ;  /* 0x0000006667662220 */ /* 0x010fe20000410000 */
[----:B------:R-:W-:-:S04]  /*4ad0*/  @P2 PRMT R94, R100, 0x7610, R94 ;  /* 0x00007610645e2816 */ /* 0x000fc8000000005e */
[----:B------:R-:W-:Y:S02]  /*4ae0*/  @P2 F2FP.BF16.F32.PACK_AB R102, RZ, R102 ;  /* 0x00000066ff66223e */ /* 0x000fe400000010ff */
[----:B------:R-:W-:Y:S01]  /*4af0*/  @P2 PRMT R94, R94, 0x5410, R105 ;  /* 0x000054105e5e2816 */ /* 0x000fe20000000069 */
[----:B---3--:R-:W-:Y:S01]  /*4b00*/  @P2 FMUL.FTZ R149, R149, R154 ;  /* 0x0000009a95952220 */ /* 0x008fe20000410000 */
[----:B------:R-:W-:-:S04]  /*4b10*/  @P2 PRMT R93, R93, 0x5410, R102 ;  /* 0x000054105d5d2816 */ /* 0x000fc80000000066 */
[----:B------:R-:W-:-:S04]  /*4b20*/  @P2 F2FP.BF16.F32.PACK_AB R149, RZ, R149 ;  /* 0x00000095ff95223e */ /* 0x000fc800000010ff */
[----:B------:R-:W-:Y:S01]  /*4b30*/  @P2 PRMT R95, R149, 0x7610, R95 ;  /* 0x00007610955f2816 */ /* 0x000fe2000000005f */
[----:B------:R-:W-:Y:S06]  /*4b40*/  @!P2 BRA `(.L_x_122) ;  /* 0x000000080064a947 */ /* 0x000fec0003800000 */
[----:B------:R-:W-:Y:S01]  /*4b50*/  @P0 PRMT R100, R23, 0x7632, R100 ;  /* 0x0000763217640816 */ /* 0x000fe20000000064 */
[----:B------:R-:W-:Y:S01]  /*4b60*/  @P0 FFMA.FTZ R144, R138, R143, R144 ;  /* 0x0000008f8a900223 */ /* 0x000fe20000010090 */
[----:B------:R-:W-:Y:S02]  /*4b70*/  @!P0 SHF.L.U32 R104, R104, 0x10, RZ ;  /* 0x0000001068688819 */ /* 0x000fe400000006ff */
[----:B------:R-:W-:Y:S01]  /*4b80*/  @P0 SHF.L.U32 R101, R100, 0x10, RZ ;  /* 0x0000001064650819 */ /* 0x000fe200000006ff */
[----:B------:R-:W-:-:S04]  /*4b90*/  @P0 FADD.FTZ R144, R137, -R144 ;  /* 0x8000009089900221 */ /* 0x000fc80000010000 */
[----:B------:R-:W-:-:S04]  /*4ba0*/  @P0 FFMA.FTZ R104, R140, R144, R101 ;  /* 0x000000908c680223 */ /* 0x000fc80000010065 */
[----:B------:R-:W-:-:S05]  /*4bb0*/  FMUL.FTZ R104, R104, UR17 ;  /* 0x0000001168687c20 */ /* 0x000fca0008410000 */
[----:B------:R-:W-:-:S04]  /*4bc0*/  F2FP.BF16.F32.PACK_AB R104, RZ, R104 ;  /* 0x00000068ff68723e */ /* 0x000fc800000010ff */
[----:B------:R-:W-:Y:S01]  /*4bd0*/  PRMT R95, R95, 0x5410, R104 ;  /* 0x000054105f5f7816 */ /* 0x000fe20000000068 */
[----:B------:R-:W-:Y:S06]  /*4be0*/  BRA `(.L_x_122) ;  /* 0x00000008003c7947 */ /* 0x000fec0003800000 */
.L_x_120:
[----:B------:R-:W-:Y:S05]  /*4bf0*/  @!P1 BRA `(.L_x_123) ;  /* 0x0000000400189947 */ /* 0x000fea0003800000 */
[----:B-1----:R-:W1:Y:S01]  /*4c00*/  @P2 LDC R103, c[0x0][0x40c] ;  /* 0x00010300ff672b82 */ /* 0x002e620000000800 */
[-CC-:B------:R-:W-:Y:S01]  /*4c10*/  FFMA.FTZ R101, R123, R143.reuse, R144.reuse ;  /* 0x0000008f7b657223 */ /* 0x180fe20000010090 */
[----:B------:R-:W-:Y:S01]  /*4c20*/  ISETP.GT.AND P0, PT, R139, RZ, PT ;  /* 0x000000ff8b00720c */ /* 0x000fe20003f04270 */
[-CC-:B------:R-:W-:Y:S01]  /*4c30*/  FFMA.FTZ R98, R132, R143.reuse, R144.reuse ;  /* 0x0000008f84627223 */ /* 0x180fe20000010090 */
[-CC-:B------:R-:W-:Y:S01]  /*4c40*/  FFMA.FTZ R139, R125, R143.reuse, R144.reuse ;  /* 0x0000008f7d8b7223 */ /* 0x180fe20000010090 */
[----:B------:R-:W-:Y:S01]  /*4c50*/  FADD.FTZ R101, R124, -R101 ;  /* 0x800000657c657221 */ /* 0x000fe20000010000 */
[-CC-:B------:R-:W-:Y:S01]  /*4c60*/  FFMA.FTZ R145, R127, R143.reuse, R144.reuse ;  /* 0x0000008f7f917223 */ /* 0x180fe20000010090 */
[-C--:B------:R-:W-:Y:S01]  /*4c70*/  FFMA.FTZ R106, R134, R143.reuse, R144 ;  /* 0x0000008f866a7223 */ /* 0x080fe20000010090 */
[----:B------:R-:W2:Y:S01]  /*4c80*/  @P2 LDC R104, c[0x0][0x40c] ;  /* 0x00010300ff682b82 */ /* 0x000ea20000000800 */
[----:B------:R-:W-:Y:S01]  /*4c90*/  FADD.FTZ R105, R131, -R98 ;  /* 0x8000006283697221 */ /* 0x000fe20000010000 */
[-CC-:B------:R-:W-:Y:S01]  /*4ca0*/  FFMA.FTZ R142, R136, R143.reuse, R144.reuse ;  /* 0x0000008f888e7223 */ /* 0x180fe20000010090 */
[--C-:B------:R-:W-:Y:S01]  /*4cb0*/  FFMA.FTZ R146, R138, R143, R144.reuse ;  /* 0x0000008f8a927223 */ /* 0x100fe20000010090 */
[----:B------:R-:W-:Y:S01]  /*4cc0*/  FADD.FTZ R139, R126, -R139 ;  /* 0x8000008b7e8b7221 */ /* 0x000fe20000010000 */
[----:B------:R-:W-:Y:S01]  /*4cd0*/  FMUL.FTZ R98, R140, R101 ;  /* 0x000000658c627220 */ /* 0x000fe20000410000 */
[----:B------:R-:W-:Y:S01]  /*4ce0*/  FFMA.FTZ R149, R129, R143, R144 ;  /* 0x0000008f81957223 */ /* 0x000fe20000010090 */
[----:B------:R-:W-:Y:S01]  /*4cf0*/  FADD.FTZ R145, R128, -R145 ;  /* 0x8000009180917221 */ /* 0x000fe20000010000 */
[----:B------:R-:W3:Y:S01]  /*4d00*/  @P2 LDC R102, c[0x0][0x40c] ;  /* 0x00010300ff662b82 */ /* 0x000ee20000000800 */
[----:B------:R-:W-:Y:S01]  /*4d10*/  FADD.FTZ R143, R133, -R106 ;  /* 0x8000006a858f7221 */ /* 0x000fe20000010000 */
[C---:B------:R-:W-:Y:S01]  /*4d20*/  FMUL.FTZ R101, R140.reuse, R105 ;  /* 0x000000698c657220 */ /* 0x040fe20000410000 */
[----:B------:R-:W-:Y:S01]  /*4d30*/  FADD.FTZ R147, R135, -R142 ;  /* 0x8000008e87937221 */ /* 0x000fe20000010000 */
[----:B------:R-:W-:Y:S01]  /*4d40*/  FADD.FTZ R151, R137, -R146 ;  /* 0x8000009289977221 */ /* 0x000fe20000010000 */
[----:B------:R-:W-:Y:S01]  /*4d50*/  FMUL.FTZ R105, R140, R139 ;  /* 0x0000008b8c697220 */ /* 0x000fe20000410000 */
[----:B------:R-:W-:Y:S01]  /*4d60*/  FADD.FTZ R149, R130, -R149 ;  /* 0x8000009582957221 */ /* 0x000fe20000010000 */
[----:B------:R-:W-:Y:S01]  /*4d70*/  FSEL R98, R98, RZ, P0 ;  /* 0x000000ff62627208 */ /* 0x000fe20000000000 */
[----:B------:R-:W4:Y:S01]  /*4d80*/  @P2 LDC R99, c[0x0][0x40c] ;  /* 0x00010300ff632b82 */ /* 0x000f220000000800 */
[C---:B------:R-:W-:Y:S01]  /*4d90*/  FMUL.FTZ R139, R140.reuse, R145 ;  /* 0x000000918c8b7220 */ /* 0x040fe20000410000 */
[C---:B------:R-:W-:Y:S01]  /*4da0*/  FMUL.FTZ R106, R140.reuse, R143 ;  /* 0x0000008f8c6a7220 */ /* 0x040fe20000410000 */
[C---:B------:R-:W-:Y:S01]  /*4db0*/  FMUL.FTZ R142, R140.reuse, R147 ;  /* 0x000000938c8e7220 */ /* 0x040fe20000410000 */
[C---:B------:R-:W-:Y:S01]  /*4dc0*/  FMUL.FTZ R143, R140.reuse, R151 ;  /* 0x000000978c8f7220 */ /* 0x040fe20000410000 */
[----:B------:R-:W-:Y:S01]  /*4dd0*/  FSEL R101, R101, RZ, P0 ;  /* 0x000000ff65657208 */ /* 0x000fe20000000000 */
[----:B------:R-:W-:Y:S01]  /*4de0*/  FMUL.FTZ R140, R140, R149 ;  /* 0x000000958c8c7220 */ /* 0x000fe20000410000 */
[----:B-1----:R-:W-:Y:S01]  /*4df0*/  @P2 FMUL.FTZ R103, R98, R103 ;  /* 0x0000006762672220 */ /* 0x002fe20000410000 */
[----:B------:R-:W1:Y:S01]  /*4e00*/  @P2 LDC R100, c[0x0][0x40c] ;  /* 0x00010300ff642b82 */ /* 0x000e620000000800 */
[----:B------:R-:W-:Y:S01]  /*4e10*/  FSEL R145, R105, RZ, P0 ;  /* 0x000000ff69917208 */ /* 0x000fe20000000000 */
[----:B--2---:R-:W-:Y:S01]  /*4e20*/  @P2 FMUL.FTZ R104, R101, R104 ;  /* 0x0000006865682220 */ /* 0x004fe20000410000 */
[----:B------:R-:W-:-:S02]  /*4e30*/  FSEL R146, R139, RZ, P0 ;  /* 0x000000ff8b927208 */ /* 0x000fc40000000000 */
[----:B------:R-:W-:Y:S02]  /*4e40*/  FSEL R144, R106, RZ, P0 ;  /* 0x000000ff6a907208 */ /* 0x000fe40000000000 */
[----:B------:R-:W-:Y:S01]  /*4e50*/  FSEL R142, R142, RZ, P0 ;  /* 0x000000ff8e8e7208 */ /* 0x000fe20000000000 */
[----:B------:R-:W2:Y:S01]  /*4e60*/  @P2 LDC R97, c[0x0][0x40c] ;  /* 0x00010300ff612b82 */ /* 0x000ea20000000800 */
[----:B------:R-:W-:Y:S01]  /*4e70*/  FSEL R139, R140, RZ, P0 ;  /* 0x000000ff8c8b7208 */ /* 0x000fe20000000000 */
[----:B---3--:R-:W-:Y:S01]  /*4e80*/  @P2 FMUL.FTZ R102, R145, R102 ;  /* 0x0000006691662220 */ /* 0x008fe20000410000 */
[----:B------:R-:W-:Y:S02]  /*4e90*/  @P2 F2FP.BF16.F32.PACK_AB R103, RZ, R103 ;  /* 0x00000067ff67223e */ /* 0x000fe400000010ff */
[----:B------:R-:W-:Y:S02]  /*4ea0*/  @P2 F2FP.BF16.F32.PACK_AB R104, RZ, R104 ;  /* 0x00000068ff68223e */ /* 0x000fe400000010ff */
[----:B------:R-:W-:Y:S01]  /*4eb0*/  @P2 PRMT R92, R103, 0x7610, R92 ;  /* 0x00007610675c2816 */ /* 0x000fe2000000005c */
[----:B------:R-:W3:Y:S01]  /*4ec0*/  @P2 LDC R96, c[0x0][0x40c] ;  /* 0x00010300ff602b82 */ /* 0x000ee20000000800 */
[----:B----4-:R-:W-:Y:S01]  /*4ed0*/  @P2 FMUL.FTZ R99, R146, R99 ;  /* 0x0000006392632220 */ /* 0x010fe20000410000 */
[----:B------:R-:W-:-:S02]  /*4ee0*/  @P2 F2FP.BF16.F32.PACK_AB R102, RZ, R102 ;  /* 0x00000066ff66223e */ /* 0x000fc400000010ff */
[----:B------:R-:W-:Y:S02]  /*4ef0*/  @P2 PRMT R92, R92, 0x5410, R104 ;  /* 0x000054105c5c2816 */ /* 0x000fe40000000068 */
[----:B------:R-:W-:Y:S01]  /*4f00*/  @P2 F2FP.BF16.F32.PACK_AB R99, RZ, R99 ;  /* 0x00000063ff63223e */ /* 0x000fe200000010ff */
[----:B-1----:R-:W-:Y:S01]  /*4f10*/  @P2 FMUL.FTZ R100, R144, R100 ;  /* 0x0000006490642220 */ /* 0x002fe20000410000 */
[----:B------:R-:W-:Y:S02]  /*4f20*/  FSEL R104, R143, RZ, P0 ;  /* 0x000000ff8f687208 */ /* 0x000fe40000000000 */
[----:B------:R-:W-:Y:S02]  /*4f30*/  @P2 PRMT R93, R102, 0x7610, R93 ;  /* 0x00007610665d2816 */ /* 0x000fe4000000005d */
[----:B------:R-:W-:Y:S02]  /*4f40*/  @P2 F2FP.BF16.F32.PACK_AB R100, RZ, R100 ;  /* 0x00000064ff64223e */ /* 0x000fe400000010ff */
[----:B------:R-:W-:Y:S01]  /*4f50*/  @P2 PRMT R94, R99, 0x7610, R94 ;  /* 0x00007610635e2816 */ /* 0x000fe2000000005e */
[----:B--2---:R-:W-:Y:S01]  /*4f60*/  @P2 FMUL.FTZ R97, R142, R97 ;  /* 0x000000618e612220 */ /* 0x004fe20000410000 */
[----:B------:R-:W-:-:S02]  /*4f70*/  @P2 PRMT R93, R93, 0x5410, R100 ;  /* 0x000054105d5d2816 */ /* 0x000fc40000000064 */
[----:B------:R-:W-:Y:S02]  /*4f80*/  F2FP.BF16.F32.PACK_AB R99, R104, R139 ;  /* 0x0000008b6863723e */ /* 0x000fe400000010ff */
[----:B------:R-:W-:Y:S02]  /*4f90*/  @P2 F2FP.BF16.F32.PACK_AB R105, RZ, R97 ;  /* 0x00000061ff69223e */ /* 0x000fe400000010ff */
[----:B------:R-:W-:Y:S01]  /*4fa0*/  F2FP.BF16.F32.PACK_AB R97, R144, R145 ;  /* 0x000000919061723e */ /* 0x000fe200000010ff */
[----:B---3--:R-:W-:Y:S01]  /*4fb0*/  @P2 FMUL.FTZ R96, R139, R96 ;  /* 0x000000608b602220 */ /* 0x008fe20000410000 */
[----:B------:R-:W-:-:S04]  /*4fc0*/  @P2 PRMT R94, R94, 0x5410, R105 ;  /* 0x000054105e5e2816 */ /* 0x000fc80000000069 */
[----:B------:R-:W-:Y:S02]  /*4fd0*/  @P2 F2FP.BF16.F32.PACK_AB R106, RZ, R96 ;  /* 0x00000060ff6a223e */ /* 0x000fe400000010ff */
[----:B------:R-:W-:Y:S02]  /*4fe0*/  F2FP.BF16.F32.PACK_AB R96, R101, R98 ;  /* 0x000000626560723e */ /* 0x000fe400000010ff */
[----:B------:R-:W-:Y:S02]  /*4ff0*/  F2FP.BF16.F32.PACK_AB R98, R142, R146 ;  /* 0x000000928e62723e */ /* 0x000fe400000010ff */
[----:B------:R-:W-:Y:S01]  /*5000*/  @P2 PRMT R95, R106, 0x7610, R95 ;  /* 0x000076106a5f2816 */ /* 0x000fe2000000005f */
[----:B------:R-:W-:Y:S06]  /*5010*/  @!P2 BRA `(.L_x_122) ;  /* 0x000000040030a947 */ /* 0x000fec0003800000 */
[----:B------:R-:W-:-:S05]  /*5020*/  FMUL.FTZ R100, R104, UR17 ;  /* 0x0000001168647c20 */ /* 0x000fca0008410000 */
[----:B------:R-:W-:-:S04]  /*5030*/  F2FP.BF16.F32.PACK_AB R100, RZ, R100 ;  /* 0x00000064ff64723e */ /* 0x000fc800000010ff */
[----:B------:R-:W-:Y:S01]  /*5040*/  PRMT R95, R95, 0x5410, R100 ;  /* 0x000054105f5f7816 */ /* 0x000fe20000000064 */
[----:B------:R-:W-:Y:S06]  /*5050*/  BRA `(.L_x_122) ;  /* 0x0000000400207947 */ /* 0x000fec0003800000 */
.L_x_123:
[----:B-1----:R-:W1:Y:S01]  /*5060*/  @P2 LDC R103, c[0x0][0x40c] ;  /* 0x00010300ff672b82 */ /* 0x002e620000000800 */
[----:B------:R-:W-:Y:S01]  /*5070*/  FFMA.FTZ R100, R138, R143, R144 ;  /* 0x0000008f8a647223 */ /* 0x000fe20000010090 */
[----:B------:R-:W-:-:S03]  /*5080*/  ISETP.GT.AND P0, PT, R139, RZ, PT ;  /* 0x000000ff8b00720c */ /* 0x000fc60003f04270 */
[----:B------:R-:W-:-:S04]  /*5090*/  FADD.FTZ R101, R137, -R100 ;  /* 0x8000006489657221 */ /* 0x000fc80000010000 */
[----:B------:R-:W-:-:S05]  /*50a0*/  FMUL.FTZ R100, R140, R101 ;  /* 0x000000658c647220 */ /* 0x000fca0000410000 */
[----:B------:R-:W-:-:S05]  /*50b0*/  FSEL R100, R100, RZ, P0 ;  /* 0x000000ff64647208 */ /* 0x000fca0000000000 */
[----:B-1----:R-:W-:Y:S01]  /*50c0*/  @P2 FMUL.FTZ R100, R100, R103 ;  /* 0x0000006764642220 */ /* 0x002fe20000410000 */
[----:B------:R-:W-:Y:S06]  /*50d0*/  @!P2 BRA `(.L_x_124) ;  /* 0x000000000020a947 */ /* 0x000fec0003800000 */
        /* <DEDUP_REMOVED lines=8> */
.L_x_124:
        /* <DEDUP_REMOVED lines=9> */
.L_x_125:
        /* <DEDUP_REMOVED lines=9> */
.L_x_126:
        /* <DEDUP_REMOVED lines=9> */
.L_x_127:
        /* <DEDUP_REMOVED lines=9> */
.L_x_128:
        /* <DEDUP_REMOVED lines=9> */
.L_x_129:
        /* <DEDUP_REMOVED lines=9> */
.L_x_130:
[----:B------:R-:W-:-:S04]  /*54c0*/  @P2 F2FP.BF16.F32.PACK_AB R100, RZ, R100 ;  /* 0x00000064ff64223e */ /* 0x000fc800000010ff */
[----:B------:R-:W-:-:S07]  /*54d0*/  @P2 PRMT R95, R95, 0x5410, R100 ;  /* 0x000054105f5f2816 */ /* 0x000fce0000000064 */
.L_x_122:
[----:B------:R-:W1:Y:S01]  /*54e0*/  @P1 LDC.64 R104, c[0x0][0x478] ;  /* 0x00011e00ff681b82 */ /* 0x000e620000000a00 */
[----:B------:R-:W-:Y:S01]  /*54f0*/  @P1 IADD3 R107, PT, PT, R107, 0x100, RZ ;  /* 0x000001006b6b1810 */ /* 0x000fe20007ffe0ff */
[----:B------:R-:W-:Y:S01]  /*5500*/  UPLOP3.LUT UP1, UPT, UPT, UPT, UP1, 0x40, 0x4 ;  /* 0x000000000004789c */ /* 0x000fe20003f2e810 */
[----:B------:R-:W-:-:S05]  /*5510*/  @P2 IADD3 R141, PT, PT, R141, 0x100, RZ ;  /* 0x000001008d8d2810 */ /* 0x000fca0007ffe0ff */
[----:B------:R-:W2:Y:S08]  /*5520*/  @P2 LDC.64 R100, c[0x0][0x468] ;  /* 0x00011a00ff642b82 */ /* 0x000eb00000000a00 */
[----:B------:R-:W3:Y:S01]  /*5530*/  LDC.64 R102, c[0x0][0x380] ;  /* 0x0000e000ff667b82 */ /* 0x000ee20000000a00 */
[----:B-1----:R-:W-:-:S05]  /*5540*/  @P1 IMAD.WIDE.U32 R104, R107, 0x10, R104 ;  /* 0x000000106b681825 */ /* 0x002fca00078e0068 */
[----:B------:R1:W-:Y:S01]  /*5550*/  @P1 STG.E.128 desc[UR12][R104.64], R96 ;  /* 0x0000006068001986 */ /* 0x0003e2000c101d0c */
[----:B--2---:R-:W-:-:S05]  /*5560*/  @P2 IMAD.WIDE.U32 R100, R141, 0x10, R100 ;  /* 0x000000108d642825 */ /* 0x004fca00078e0064 */
[----:B------:R1:W-:Y:S01]  /*5570*/  @P2 STG.E.128 desc[UR12][R100.64], R92 ;  /* 0x0000005c64002986 */ /* 0x0003e2000c101d0c */
[----:B---3--:R-:W-:-:S04]  /*5580*/  IADD3 R2, PT, PT, R2, R102, RZ ;  /* 0x0000006602027210 */ /* 0x008fc80007ffe0ff */
[----:B------:R-:W-:-:S13]  /*5590*/  ISETP.GE.AND P0, PT, R2, R103, PT ;  /* 0x000000670200720c */ /* 0x000fda0003f06270 */
[----:B-1----:R-:W-:Y:S05]  /*55a0*/  @!P0 BRA `(.L_x_131) ;  /* 0xffffffac00488947 */ /* 0x002fea000383ffff */
.L_x_93:
[----:B------:R-:W1:Y:S08]  /*55b0*/  LDC R7, c[0x0][0x388] ;  /* 0x0000e200ff077b82 */ /* 0x000e700000000800 */
[----:B------:R-:W2:Y:S08]  /*55c0*/  LDC.64 R2, c[0x0][0x440] ;  /* 0x00011000ff027b82 */ /* 0x000eb00000000a00 */
[----:B0-----:R-:W0:Y:S01]  /*55d0*/  LDC.64 R4, c[0x0][0x448] ;  /* 0x00011200ff047b82 */ /* 0x001e220000000a00 */
[----:B-1----:R-:W-:-:S05]  /*55e0*/  IMAD R7, R7, UR11, RZ ;  /* 0x0000000b07077c24 */ /* 0x002fca000f8e02ff */
[----:B------:R-:W-:-:S05]  /*55f0*/  LEA.HI R7, R7, R0, RZ, 0x1d ;  /* 0x0000000007077211 */ /* 0x000fca00078fe8ff */
[----:B--2---:R-:W-:-:S05]  /*5600*/  IMAD.WIDE.U32 R2, R7, 0x20, R2 ;  /* 0x0000002007027825 */ /* 0x004fca00078e0002 */
[----:B------:R-:W-:Y:S01]  /*5610*/  STG.E.128 desc[UR12][R2.64], R76 ;  /* 0x0000004c02007986 */ /* 0x000fe2000c101d0c */
[----:B0-----:R-:W-:-:S03]  /*5620*/  IMAD.WIDE.U32 R4, R7, 0x20, R4 ;  /* 0x0000002007047825 */ /* 0x001fc600078e0004 */
        /* <DEDUP_REMOVED lines=12> */
.L_x_132:
        /* <DEDUP_REMOVED lines=9> */
.L_x_10657:


//--------------------- .text._ZN10layer_norm13ln_bwd_kernelINS_13Kernel_traitsI13__nv_bfloat16S2_S2_S2_fjLj3072ELj1ELj1ELj4ELj16ENS_18Kernel_traits_baseILj3072ES2_S2_S2_S2_fjLj128EEEEELb0ELb1ELb0ELb0EEEvNS_9BwdParamsE --------------------------
	.section	.text._ZN10layer_norm13ln_bwd_kernelINS_13Kernel_traitsI13__nv_bfloat16S2_S2_S2_fjLj3072ELj1ELj1ELj4ELj16ENS_18Kernel_traits_baseILj3072ES2_S2_S2_S2_fjLj128EEEEELb0ELb1ELb0ELb0EEEvNS_9BwdParamsE,"ax",@progbits
	.align	128
        .global         _ZN10layer_norm13ln_bwd_kernelINS_13Kernel_traitsI13__nv_bfloat16S2_S2_S2_fjLj3072ELj1ELj1ELj4ELj16ENS_18Kernel_traits_baseILj3072ES2_S2_S2_S2_fjLj128EEEEELb0ELb1ELb0ELb0EEEvNS_9BwdParamsE
        .type           _ZN10layer_norm13ln_bwd_kernelINS_13Kernel_traitsI13__nv_bfloat16S2_S2_S2_fjLj3072ELj1ELj1ELj4ELj16ENS_18Kernel_traits_baseILj3072ES2_S2_S2_S2_fjLj128EEEEELb0ELb1ELb0ELb0EEEvNS_9BwdParamsE,@function
        .size           _ZN10layer_norm13ln_bwd_kernelINS_13Kernel_traitsI13__nv_bfloat16S2_S2_S2_fjLj3072ELj1ELj1ELj4ELj16ENS_18Kernel_traits_baseILj3072ES2_S2_S2_S2_fjLj128EEEEELb0ELb1ELb0ELb0EEEvNS_9BwdParamsE,(.L_x_10658 - _ZN10layer_norm13ln_bwd_kernelINS_13Kernel_traitsI13__nv_bfloat16S2_S2_S2_fjLj3072ELj1ELj1ELj4ELj16ENS_18Kernel_traits_baseILj3072ES2_S2_S2_S2_fjLj128EEEEELb0ELb1ELb0ELb0EEEvNS_9BwdParamsE)
        .other          _ZN10layer_norm13ln_bwd_kernelINS_13Kernel_traitsI13__nv_bfloat16S2_S2_S2_fjLj3072ELj1ELj1ELj4ELj16ENS_18Kernel_traits_baseILj3072ES2_S2_S2_S2_fjLj128EEEEELb0ELb1ELb0ELb0EEEvNS_9BwdParamsE,@"STO_CUDA_ENTRY STV_DEFAULT"
_ZN10layer_norm13ln_bwd_kernelINS_13Kernel_traitsI13__nv_bfloat16S2_S2_S2_fjLj3072ELj1ELj1ELj4ELj16ENS_18Kernel_traits_baseILj3072ES2_S2_S2_S2_fjLj128EEEEELb0ELb1ELb0ELb0EEEvNS_9BwdParamsE:
.text._ZN10layer_norm13ln_bwd_kernelINS_13Kernel_traitsI13__nv_bfloat16S2_S2_S2_fjLj3072ELj1ELj1ELj4ELj16ENS_18Kernel_traits_baseILj3072ES2_S2_S2_S2_fjLj128EEEEELb0ELb1ELb0ELb0EEEvNS_9BwdParamsE:
[----:B------:R-:W-:Y:S01]  /*0000*/  LDC R1, c[0x0][0x37c] ;  /* 0x0000df00ff017b82 */ /* 0x000fe20000000800 */
[----:B------:R-:W0:Y:S01]  /*0010*/  S2R R30, SR_TID.X ;  /* 0x00000000001e7919 */ /* 0x000e220000002100 */
[----:B------:R-:W1:Y:S06]  /*0020*/  LDCU UR4, c[0x0][0x388] ;  /* 0x00007100ff0477ac */ /* 0x000e6c0008000800 */
[----:B------:R-:W2:Y:S01]  /*0030*/  S2UR UR6, SR_CTAID.X ;  /* 0x00000000000679c3 */ /* 0x000ea20000002500 */
[----:B------:R-:W2:Y:S01]  /*0040*/  LDCU UR7, c[0x0][0x384] ;  /* 0x00007080ff0777ac */ /* 0x000ea20008000800 */
[----:B-1----:R-:W-:Y:S01]  /*0050*/  MOV R29, UR4 ;  /* 0x00000004001d7c02 */ /* 0x002fe20008000f00 */
[----:B------:R-:W1:Y:S03]  /*0060*/  LDCU.64 UR4, c[0x0][0x358] ;  /* 0x00006b00ff0477ac */ /* 0x000e660008000a00 */
[----:B------:R-:W-:-:S04]  /*0070*/  SHF.R.S32.HI R0, RZ, 0x1f, R29 ;  /* 0x0000001fff007819 */ /* 0x000fc8000001141d */
[----:B------:R-:W-:Y:S02]  /*0080*/  LEA.HI R0, R0, R29, RZ, 0x3 ;  /* 0x0000001d00007211 */ /* 0x000fe400078f18ff */
[----:B0-----:R-:W-:Y:S02]  /*0090*/  LOP3.LUT R3, R30, 0x7f, RZ, 0x3c, !PT ;  /* 0x0000007f1e037812 */ /* 0x001fe400078e3cff */
[----:B------:R-:W-:Y:S02]  /*00a0*/  MOV R15, R30 ;  /* 0x0000001e000f7202 */ /* 0x000fe40000000f00 */
[----:B------:R-:W-:-:S04]  /*00b0*/  LEA.HI.SX32 R28, R0, R3, 0x1d ;  /* 0x00000003001c7211 */ /* 0x000fc800078feaff */
[C---:B------:R-:W-:Y:S02]  /*00c0*/  ISETP.GE.U32.AND P5, PT, R28.reuse, 0x100, PT ;  /* 0x000001001c00780c */ /* 0x040fe40003fa6070 */
[C---:B------:R-:W-:Y:S02]  /*00d0*/  ISETP.GE.U32.AND P4, PT, R28.reuse, 0x180, PT ;  /* 0x000001801c00780c */ /* 0x040fe40003f86070 */
[----:B------:R-:W-:-:S09]  /*00e0*/  ISETP.GE.U32.AND P3, PT, R28, 0x80, PT ;  /* 0x000000801c00780c */ /* 0x000fd20003f66070 */
[----:B------:R-:W0:Y:S04]  /*00f0*/  @P5 LDC.64 R6, c[0x0][0x3d0] ;  /* 0x0000f400ff065b82 */ /* 0x000e280000000a00 */
[----:B------:R-:W-:-:S04]  /*0100*/  @P3 LOP3.LUT R15, R30, 0x80, RZ, 0xfc, !PT ;  /* 0x000000801e0f3812 */ /* 0x000fc800078efcff */
[----:B------:R-:W3:Y:S08]  /*0110*/  @P5 LDC.64 R8, c[0x0][0x3e8] ;  /* 0x0000fa00ff085b82 */ /* 0x000ef00000000a00 */
[----:B------:R-:W4:Y:S08]  /*0120*/  @P4 LDC.64 R10, c[0x0][0x3d0] ;  /* 0x0000f400ff0a4b82 */ /* 0x000f300000000a00 */
[----:B------:R-:W2:Y:S01]  /*0130*/  @P4 LDC.64 R12, c[0x0][0x3e8] ;  /* 0x0000fa00ff0c4b82 */ /* 0x000ea20000000a00 */
[----:B0-----:R-:W-:-:S05]  /*0140*/  @P5 IMAD.WIDE.U32 R6, R15, 0x10, R6 ;  /* 0x000000100f065825 */ /* 0x001fca00078e0006 */
[----:B-1----:R0:W5:Y:S02]  /*0150*/  @P5 LDG.E.128 R40, desc[UR4][R6.64] ;  /* 0x0000000406285981 */ /* 0x002164000c1e1d00 */
[----:B------:R-:W1:Y:S01]  /*0160*/  @P3 LDC.64 R2, c[0x0][0x3d0] ;  /* 0x0000f400ff023b82 */ /* 0x000e620000000a00 */
[C---:B---3--:R-:W-:Y:S01]  /*0170*/  @P5 IMAD.WIDE.U32 R8, R15.reuse, 0x10, R8 ;  /* 0x000000100f085825 */ /* 0x048fe200078e0008 */
[----:B------:R-:W-:-:S04]  /*0180*/  @P5 IADD3 R15, PT, PT, R15, 0x80, RZ ;  /* 0x000000800f0f5810 */ /* 0x000fc80007ffe0ff */
[----:B------:R0:W5:Y:S02]  /*0190*/  @P5 LDG.E.128 R44, desc[UR4][R8.64] ;  /* 0x00000004082c5981 */ /* 0x000164000c1e1d00 */
[----:B------:R-:W3:Y:S01]  /*01a0*/  @P3 LDC.64 R4, c[0x0][0x3e8] ;  /* 0x0000fa00ff043b82 */ /* 0x000ee20000000a00 */
[----:B----4-:R-:W-:-:S05]  /*01b0*/  @P4 IMAD.WIDE.U32 R10, R15, 0x10, R10 ;  /* 0x000000100f0a4825 */ /* 0x010fca00078e000a */
[----:B------:R0:W5:Y:S01]  /*01c0*/  @P4 LDG.E.128 R48, desc[UR4][R10.64] ;  /* 0x000000040a304981 */ /* 0x000162000c1e1d00 */
[----:B--2---:R-:W-:-:S05]  /*01d0*/  @P4 IMAD.WIDE.U32 R12, R15, 0x10, R12 ;  /* 0x000000100f0c4825 */ /* 0x004fca00078e000c */
[----:B------:R0:W5:Y:S01]  /*01e0*/  @P4 LDG.E.128 R52, desc[UR4][R12.64] ;  /* 0x000000040c344981 */ /* 0x000162000c1e1d00 */
[----:B-1----:R-:W-:-:S05]  /*01f0*/  @P3 IMAD.WIDE.U32 R2, R30, 0x10, R2 ;  /* 0x000000101e023825 */ /* 0x002fca00078e0002 */
[----:B------:R0:W5:Y:S01]  /*0200*/  @P3 LDG.E.128 R56, desc[UR4][R2.64] ;  /* 0x0000000402383981 */ /* 0x000162000c1e1d00 */
[----:B---3--:R-:W-:-:S05]  /*0210*/  @P3 IMAD.WIDE.U32 R4, R30, 0x10, R4 ;  /* 0x000000101e043825 */ /* 0x008fca00078e0004 */
[----:B------:R0:W5:Y:S01]  /*0220*/  @P3 LDG.E.128 R60, desc[UR4][R4.64] ;  /* 0x00000004043c3981 */ /* 0x000162000c1e1d00 */
[----:B------:R-:W-:Y:S01]  /*0230*/  UISETP.GE.AND UP0, UPT, UR6, UR7, UPT ;  /* 0x000000070600728c */ /* 0x000fe2000bf06270 */
        /* <DEDUP_REMOVED lines=36> */
[----:B0-----:R-:W-:Y:S06]  /*0480*/  BRA.U UP0, `(.L_x_133) ;  /* 0x0000005d00ec7547 */ /* 0x001fec000b800000 */
[----:B------:R-:W0:Y:S01]  /*0490*/  LDC.64 R2, c[0x0][0x3e0] ;  /* 0x0000f800ff027b82 */ /* 0x000e220000000a00 */
[----:B------:R-:W-:Y:S02]  /*04a0*/  PLOP3.LUT P2, PT, PT, PT, PT, 0x8, 0x80 ;  /* 0x000000000080781c */ /* 0x000fe40003f4e170 */
[----:B------:R-:W-:Y:S02]  /*04b0*/  CS2R R64, SRZ ;  /* 0x0000000000407805 */ /* 0x000fe4000001ff00 */
[----:B------:R-:W-:Y:S02]  /*04c0*/  SHF.R.U32.HI R27, RZ, 0x5, R30 ;  /* 0x00000005ff1b7819 */ /* 0x000fe4000001161e */
[----:B------:R-:W-:Y:S02]  /*04d0*/  CS2R R66, SRZ ;  /* 0x0000000000427805 */ /* 0x000fe4000001ff00 */
[----:B------:R-:W-:Y:S02]  /*04e0*/  MOV R26, UR6 ;  /* 0x00000006001a7c02 */ /* 0x000fe40008000f00 */
[----:B------:R-:W-:-:S02]  /*04f0*/  CS2R R68, SRZ ;  /* 0x0000000000447805 */ /* 0x000fc4000001ff00 */
        /* <DEDUP_REMOVED lines=18> */
[----:B0-----:R-:W-:Y:S02]  /*0620*/  ISETP.NE.U32.AND P1, PT, R2, RZ, PT ;  /* 0x000000ff0200720c */ /* 0x001fe40003f25070 */
[----:B------:R-:W-:Y:S02]  /*0630*/  CS2R R80, SRZ ;  /* 0x0000000000507805 */ /* 0x000fe4000001ff00 */
[----:B------:R-:W-:Y:S02]  /*0640*/  PRMT R16, R46, 0x7632, R16 ;  /* 0x000076322e107816 */ /* 0x000fe40000000010 */
[----:B------:R-:W-:Y:S02]  /*0650*/  CS2R R82, SRZ ;  /* 0x0000000000527805 */ /* 0x000fe4000001ff00 */
[----:B------:R-:W-:Y:S02]  /*0660*/  ISETP.NE.AND.EX P1, PT, R3, RZ, PT, P1 ;  /* 0x000000ff0300720c */ /* 0x000fe40003f25310 */
        /* <DEDUP_REMOVED lines=29> */
[----:B------:R-:W-:Y:S02]  /*0840*/  CS2R R114, SRZ ;  /* 0x0000000000727805 */ /* 0x000fe4000001ff00 */
[----:B------:R-:W-:-:S02]  /*0850*/  CS2R R116, SRZ ;  /* 0x0000000000747805 */ /* 0x000fc4000001ff00 */
[----:B------:R-:W-:Y:S02]  /*0860*/  CS2R R118, SRZ ;  /* 0x0000000000767805 */ /* 0x000fe4000001ff00 */
[----:B------:R-:W-:Y:S02]  /*0870*/  CS2R R120, SRZ ;  /* 0x0000000000787805 */ /* 0x000fe4000001ff00 */
[----:B------:R-:W-:Y:S02]  /*0880*/  CS2R R122, SRZ ;  /* 0x00000000007a7805 */ /* 0x000fe4000001ff00 */
[----:B------:R-:W-:Y:S02]  /*0890*/  CS2R R124, SRZ ;  /* 0x00000000007c7805 */ /* 0x000fe4000001ff00 */
[----:B------:R-:W-:Y:S01]  /*08a0*/  CS2R R126, SRZ ;  /* 0x00000000007e7805 */ /* 0x000fe2000001ff00 */
[----:B------:R-:W0:Y:S01]  /*08b0*/  LDCU.U8 UR7, c[0x0][0x410] ;  /* 0x00008200ff0777ac */ /* 0x000e220008000000 */
[----:B------:R-:W1:Y:S01]  /*08c0*/  LDCU UR10, c[0x0][0x400] ;  /* 0x00008000ff0a77ac */ /* 0x000e620008000800 */
[----:B------:R-:W2:Y:S01]  /*08d0*/  LDCU.64 UR12, c[0x0][0x478] ;  /* 0x00008f00ff0c77ac */ /* 0x000ea20008000a00 */
[----:B------:R-:W3:Y:S03]  /*08e0*/  LDCU.64 UR8, c[0x0][0x438] ;  /* 0x00008700ff0877ac */ /* 0x000ee60008000a00 */
.L_x_163:
[----:B------:R-:W4:Y:S08]  /*08f0*/  LDC.64 R148, c[0x0][0x3c0] ;  /* 0x0000f000ff947b82 */ /* 0x000f300000000a00 */
[----:B------:R-:W0:Y:S01]  /*0900*/  LDC R29, c[0x0][0x388] ;  /* 0x0000e200ff1d7b82 */ /* 0x000e220000000800 */
[----:B----4-:R-:W-:-:S07]  /*0910*/  IMAD.WIDE R150, R26, 0x4, R148 ;  /* 0x000000041a967825 */ /* 0x010fce00078e0294 */
[----:B------:R-:W4:Y:S01]  /*0920*/  LDC.64 R148, c[0x0][0x3c8] ;  /* 0x0000f200ff947b82 */ /* 0x000f220000000a00 */
[----:B------:R-:W2:Y:S01]  /*0930*/  LDG.E R150, desc[UR4][R150.64] ;  /* 0x0000000496967981 */ /* 0x000ea2000c1e1900 */
[----:B------:R-:W-:Y:S01]  /*0940*/  ISETP.GE.U32.AND P3, PT, R28, 0x80, PT ;  /* 0x000000801c00780c */ /* 0x000fe20003f66070 */
[----:B0-----:R-:W-:Y:S01]  /*0950*/  IMAD R0, R26, R29, RZ ;  /* 0x0000001d1a007224 */ /* 0x001fe200078e02ff */
[C---:B------:R-:W-:Y:S01]  /*0960*/  ISETP.GE.U32.AND P5, PT, R28.reuse, 0x100, PT ;  /* 0x000001001c00780c */ /* 0x040fe20003fa6070 */
[----:B------:R-:W0:Y:S01]  /*0970*/  S2R R190, SR_CgaCtaId ;  /* 0x0000000000be7919 */ /* 0x000e220000008800 */
[----:B------:R-:W-:Y:S02]  /*0980*/  ISETP.GE.U32.AND P4, PT, R28, 0x180, PT ;  /* 0x000001801c00780c */ /* 0x000fe40003f86070 */
[----:B------:R-:W-:-:S04]  /*0990*/  SHF.R.S32.HI R153, RZ, 0x1f, R0 ;  /* 0x0000001fff997819 */ /* 0x000fc80000011400 */
[----:B------:R-:W-:Y:S01]  /*09a0*/  LEA.HI R153, R153, R0, RZ, 0x3 ;  /* 0x0000000099997211 */ /* 0x000fe200078f18ff */
[----:B------:R-:W-:Y:S01]  /*09b0*/  BSSY.RECONVERGENT B0, `(.L_x_134) ;  /* 0x000006e000007945 */ /* 0x000fe20003800200 */
[----:B------:R-:W-:Y:S02]  /*09c0*/  ISETP.NE.AND P0, PT, RZ, UR7, PT ;  /* 0x00000007ff007c0c */ /* 0x000fe4000bf05270 */
[----:B------:R-:W-:Y:S01]  /*09d0*/  LEA.HI.SX32 R0, R153, R30, 0x1d ;  /* 0x0000001e99007211 */ /* 0x000fe200078feaff */
[----:B----4-:R-:W-:Y:S01]  /*09e0*/  IMAD.WIDE R148, R26, 0x4, R148 ;  /* 0x000000041a947825 */ /* 0x010fe200078e0294 */
[----:B------:R-:W-:Y:S02]  /*09f0*/  CS2R R202, SRZ ;  /* 0x0000000000ca7805 */ /* 0x000fe4000001ff00 */
[----:B------:R-:W-:Y:S02]  /*0a00*/  MOV R205, R0 ;  /* 0x0000000000cd7202 */ /* 0x000fe40000000f00 */
[----:B-----5:R4:W5:Y:S02]  /*0a10*/  LDG.E R200, desc[UR4][R148.64] ;  /* 0x0000000494c87981 */ /* 0x020964000c1e1900 */
[----:B----4-:R-:W-:-:S02]  /*0a20*/  P2R R148, PR, RZ, 0x1 ;  /* 0x00000001ff947803 */ /* 0x010fc40000000000 */
[----:B--2---:R-:W-:Y:S01]  /*0a30*/  FSEL R191, R150, RZ, !P0 ;  /* 0x000000ff96bf7208 */ /* 0x004fe20004000000 */
[----:B0-----:R-:W-:Y:S06]  /*0a40*/  @!P3 BRA `(.L_x_135) ;  /* 0x000000040090b947 */ /* 0x001fec0003800000 */
[----:B------:R-:W0:Y:S08]  /*0a50*/  LDC.64 R32, c[0x0][0x3a8] ;  /* 0x0000ea00ff207b82 */ /* 0x000e300000000a00 */
[----:B------:R-:W2:Y:S01]  /*0a60*/  LDC.64 R148, c[0x0][0x428] ;  /* 0x00010a00ff947b82 */ /* 0x000ea20000000a00 */
[----:B0-----:R-:W-:-:S06]  /*0a70*/  IMAD.WIDE.U32 R32, R0, 0x10, R32 ;  /* 0x0000001000207825 */ /* 0x001fcc00078e0020 */
[----:B------:R-:W4:Y:S01]  /*0a80*/  LDG.E.128 R32, desc[UR4][R32.64] ;  /* 0x0000000420207981 */ /* 0x000f22000c1e1d00 */
[----:B--2---:R-:W-:-:S06]  /*0a90*/  IMAD.WIDE.U32 R148, R0, 0x10, R148 ;  /* 0x0000001000947825 */ /* 0x004fcc00078e0094 */
[----:B------:R-:W2:Y:S01]  /*0aa0*/  LDG.E.128 R148, desc[UR4][R148.64] ;  /* 0x0000000494947981 */ /* 0x000ea2000c1e1d00 */
[----:B---3--:R-:W-:-:S04]  /*0ab0*/  ISETP.NE.U32.AND P0, PT, RZ, UR8, PT ;  /* 0x00000008ff007c0c */ /* 0x008fc8000bf05070 */
[----:B------:R-:W-:-:S13]  /*0ac0*/  ISETP.NE.AND.EX P0, PT, RZ, UR9, PT, P0 ;  /* 0x00000009ff007c0c */ /* 0x000fda000bf05300 */
[----:B------:R-:W0:Y:S01]  /*0ad0*/  @P0 LDC.64 R152, c[0x0][0x438] ;  /* 0x00010e00ff980b82 */ /* 0x000e220000000a00 */
[----:B------:R-:W-:Y:S02]  /*0ae0*/  SHF.L.U32 R199, R56, 0x10, RZ ;  /* 0x0000001038c77819 */ /* 0x000fe400000006ff */
[----:B------:R-:W-:Y:S02]  /*0af0*/  SHF.L.U32 R195, R57, 0x10, RZ ;  /* 0x0000001039c37819 */ /* 0x000fe400000006ff */
[----:B------:R-:W-:Y:S02]  /*0b00*/  SHF.L.U32 R196, R18, 0x10, RZ ;  /* 0x0000001012c47819 */ /* 0x000fe400000006ff */
[----:B------:R-:W-:Y:S01]  /*0b10*/  SHF.L.U32 R189, R58, 0x10, RZ ;  /* 0x000000103abd7819 */ /* 0x000fe200000006ff */
[----:B0-----:R-:W-:-:S05]  /*0b20*/  @P0 IMAD.WIDE.U32 R152, R0, 0x10, R152 ;  /* 0x0000001000980825 */ /* 0x001fca00078e0098 */
[----:B------:R0:W5:Y:S01]  /*0b30*/  @P0 LDG.E.128 R132, desc[UR4][R152.64] ;  /* 0x0000000498840981 */ /* 0x000162000c1e1d00 */
[----:B------:R-:W-:Y:S02]  /*0b40*/  IADD3 R205, PT, PT, R0, 0x80, RZ ;  /* 0x0000008000cd7810 */ /* 0x000fe40007ffe0ff */
[C---:B----4-:R-:W-:Y:S02]  /*0b50*/  SHF.L.U32 R156, R32.reuse, 0x10, RZ ;  /* 0x00000010209c7819 */ /* 0x050fe400000006ff */
[----:B------:R-:W-:Y:S02]  /*0b60*/  PRMT R154, R32, 0x7632, R154 ;  /* 0x00007632209a7816 */ /* 0x000fe4000000009a */
[----:B------:R-:W-:Y:S01]  /*0b70*/  SHF.L.U32 R32, R33, 0x10, RZ ;  /* 0x0000001021207819 */ /* 0x000fe200000006ff */
[----:B------:R-:W-:Y:S01]  /*0b80*/  FADD.FTZ R201, -R191, R156 ;  /* 0x0000009cbfc97221 */ /* 0x000fe20000010100 */
[----:B------:R-:W-:Y:S02]  /*0b90*/  PRMT R155, R33, 0x7632, R155 ;  /* 0x00007632219b7816 */ /* 0x000fe4000000009b */
[----:B--2---:R-:W-:Y:S01]  /*0ba0*/  PRMT R33, R148, 0x7632, R33 ;  /* 0x0000763294217816 */ /* 0x004fe20000000021 */
[----:B-----5:R-:W-:Y:S01]  /*0bb0*/  FMUL.FTZ R201, R200, R201 ;  /* 0x000000c9c8c97220 */ /* 0x020fe20000410000 */
[----:B------:R-:W-:Y:S01]  /*0bc0*/  SHF.L.U32 R148, R148, 0x10, RZ ;  /* 0x0000001094947819 */ /* 0x000fe200000006ff */
[----:B------:R-:W-:Y:S01]  /*0bd0*/  FADD.FTZ R197, -R191, R32 ;  /* 0x00000020bfc57221 */ /* 0x000fe20000010100 */
[----:B------:R-:W-:-:S02]  /*0be0*/  PRMT R202, R34, 0x7632, R202 ;  /* 0x0000763222ca7816 */ /* 0x000fc400000000ca */
[----:B------:R-:W-:Y:S01]  /*0bf0*/  PRMT R203, R35, 0x7632, R203 ;  /* 0x0000763223cb7816 */ /* 0x000fe200000000cb */
[-C--:B------:R-:W-:Y:S01]  /*0c00*/  FMUL.FTZ R199, R199, R148.reuse ;  /* 0x00000094c7c77220 */ /* 0x080fe20000410000 */
[----:B------:R-:W-:Y:S01]  /*0c10*/  SHF.L.U32 R192, R35, 0x10, RZ ;  /* 0x0000001023c07819 */ /* 0x000fe200000006ff */
[----:B------:R-:W-:Y:S01]  /*0c20*/  FADD.FTZ R80, R80, R148 ;  /* 0x0000009450507221 */ /* 0x000fe20000010000 */
[----:B------:R-:W-:Y:S01]  /*0c30*/  SHF.L.U32 R34, R34, 0x10, RZ ;  /* 0x0000001022227819 */ /* 0x000fe200000006ff */
[----:B------:R-:W-:Y:S01]  /*0c40*/  FFMA.FTZ R64, R201, R148, R64 ;  /* 0x00000094c9407223 */ /* 0x000fe20000010040 */
[C---:B------:R-:W-:Y:S01]  /*0c50*/  PRMT R35, R149.reuse, 0x7632, R35 ;  /* 0x0000763295237816 */ /* 0x040fe20000000023 */
[----:B------:R-:W-:Y:S01]  /*0c60*/  FMUL.FTZ R197, R200, R197 ;  /* 0x000000c5c8c57220 */ /* 0x000fe20000410000 */
[----:B------:R-:W-:Y:S01]  /*0c70*/  SHF.L.U32 R149, R149, 0x10, RZ ;  /* 0x0000001095957819 */ /* 0x000fe200000006ff */
[C---:B------:R-:W-:Y:S01]  /*0c80*/  FADD.FTZ R193, -R191.reuse, R34 ;  /* 0x00000022bfc17221 */ /* 0x040fe20000010100 */
[----:B------:R-:W-:Y:S01]  /*0c90*/  SHF.L.U32 R154, R154, 0x10, RZ ;  /* 0x000000109a9a7819 */ /* 0x000fe200000006ff */
[----:B------:R-:W-:Y:S01]  /*0ca0*/  FADD.FTZ R31, -R191, R192 ;  /* 0x000000c0bf1f7221 */ /* 0x000fe20000010100 */
[----:B------:R-:W-:Y:S01]  /*0cb0*/  SHF.L.U32 R148, R155, 0x10, RZ ;  /* 0x000000109b947819 */ /* 0x000fe200000006ff */
[-C--:B------:R-:W-:Y:S01]  /*0cc0*/  FMUL.FTZ R195, R195, R149.reuse ;  /* 0x00000095c3c37220 */ /* 0x080fe20000410000 */
[----:B------:R-:W-:Y:S01]  /*0cd0*/  FADD.FTZ R82, R82, R149 ;  /* 0x0000009552527221 */ /* 0x000fe20000010000 */
[----:B------:R-:W-:Y:S01]  /*0ce0*/  FFMA.FTZ R66, R197, R149, R66 ;  /* 0x00000095c5427223 */ /* 0x000fe20000010042 */
[----:B------:R-:W-:Y:S01]  /*0cf0*/  SHF.L.U32 R34, R33, 0x10, RZ ;  /* 0x0000001021227819 */ /* 0x000fe200000006ff */
[----:B------:R-:W-:Y:S01]  /*0d00*/  FADD.FTZ R33, -R191, R154 ;  /* 0x0000009abf217221 */ /* 0x000fe20000010100 */
[----:B------:R-:W-:Y:S01]  /*0d10*/  SHF.L.U32 R149, R35, 0x10, RZ ;  /* 0x0000001023957819 */ /* 0x000fe200000006ff */
[----:B------:R-:W-:Y:S01]  /*0d20*/  FADD.FTZ R35, -R191, R148 ;  /* 0x00000094bf237221 */ /* 0x000fe20000010100 */
[----:B0-----:R-:W-:Y:S01]  /*0d30*/  PRMT R152, R150, 0x7632, R152 ;  /* 0x0000763296987816 */ /* 0x001fe20000000098 */
[----:B------:R-:W-:Y:S01]  /*0d40*/  FMUL.FTZ R198, R200, R33 ;  /* 0x00000021c8c67220 */ /* 0x000fe20000410000 */
[-C--:B------:R-:W-:Y:S01]  /*0d50*/  FMUL.FTZ R196, R196, R34.reuse ;  /* 0x00000022c4c47220 */ /* 0x080fe20000410000 */
[----:B------:R-:W-:Y:S01]  /*0d60*/  FMUL.FTZ R194, R200, R35 ;  /* 0x00000023c8c27220 */ /* 0x000fe20000410000 */
[----:B------:R-:W-:Y:S01]  /*0d70*/  FADD.FTZ R33, RZ, R199 ;  /* 0x000000c7ff217221 */ /* 0x000fe20000010000 */
[----:B------:R-:W-:Y:S01]  /*0d80*/  SHF.L.U32 R150, R150, 0x10, RZ ;  /* 0x0000001096967819 */ /* 0x000fe200000006ff */
[----:B------:R-:W-:Y:S01]  /*0d90*/  FFMA.FTZ R35, R201, R199, RZ ;  /* 0x000000c7c9237223 */ /* 0x000fe200000100ff */
[----:B------:R-:W-:Y:S01]  /*0da0*/  FMUL.FTZ R193, R200, R193 ;  /* 0x000000c1c8c17220 */ /* 0x000fe20000410000 */
[----:B------:R-:W-:Y:S01]  /*0db0*/  SHF.L.U32 R192, R19, 0x10, RZ ;  /* 0x0000001013c07819 */ /* 0x000fe200000006ff */
[----:B------:R-:W-:Y:S01]  /*0dc0*/  FADD.FTZ R81, R81, R34 ;  /* 0x0000002251517221 */ /* 0x000fe20000010000 */
[C---:B------:R-:W-:Y:S01]  /*0dd0*/  FFMA.FTZ R65, R198.reuse, R34, R65 ;  /* 0x00000022c6417223 */ /* 0x040fe20000010041 */
[----:B------:R-:W-:Y:S01]  /*0de0*/  FADD.FTZ R34, R33, R196 ;  /* 0x000000c421227221 */ /* 0x000fe20000010000 */
[----:B------:R-:W-:Y:S01]  /*0df0*/  FFMA.FTZ R148, R198, R196, R35 ;  /* 0x000000c4c6947223 */ /* 0x000fe20000010023 */
[----:B------:R-:W-:Y:S01]  /*0e00*/  PRMT R153, R151, 0x7632, R153 ;  /* 0x0000763297997816 */ /* 0x000fe20000000099 */
[-C--:B------:R-:W-:Y:S01]  /*0e10*/  FMUL.FTZ R189, R189, R150.reuse ;  /* 0x00000096bdbd7220 */ /* 0x080fe20000410000 */
[----:B------:R-:W-:Y:S01]  /*0e20*/  FADD.FTZ R84, R84, R150 ;  /* 0x0000009654547221 */ /* 0x000fe20000010000 */
[----:B------:R-:W-:Y:S01]  /*0e30*/  FFMA.FTZ R68, R193, R150, R68 ;  /* 0x00000096c1447223 */ /* 0x000fe20000010044 */
[----:B------:R-:W-:Y:S01]  /*0e40*/  SHF.L.U32 R151, R151, 0x10, RZ ;  /* 0x0000001097977819 */ /* 0x000fe200000006ff */
[----:B------:R-:W-:Y:S01]  /*0e50*/  FMUL.FTZ R31, R200, R31 ;  /* 0x0000001fc81f7220 */ /* 0x000fe20000410000 */
[----:B------:R-:W-:Y:S01]  /*0e60*/  SHF.L.U32 R32, R59, 0x10, RZ ;  /* 0x000000103b207819 */ /* 0x000fe200000006ff */
[-C--:B------:R-:W-:Y:S01]  /*0e70*/  FMUL.FTZ R192, R192, R149.reuse ;  /* 0x00000095c0c07220 */ /* 0x080fe20000410000 */
[----:B------:R-:W-:Y:S01]  /*0e80*/  SHF.L.U32 R150, R20, 0x10, RZ ;  /* 0x0000001014967819 */ /* 0x000fe200000006ff */
[----:B------:R-:W-:Y:S01]  /*0e90*/  FADD.FTZ R83, R83, R149 ;  /* 0x0000009553537221 */ /* 0x000fe20000010000 */
[----:B------:R-:W-:Y:S01]  /*0ea0*/  SHF.L.U32 R152, R152, 0x10, RZ ;  /* 0x0000001098987819 */ /* 0x000fe200000006ff */
[----:B------:R-:W-:Y:S01]  /*0eb0*/  FFMA.FTZ R67, R194, R149, R67 ;  /* 0x00000095c2437223 */ /* 0x000fe20000010043 */
[----:B------:R-:W-:Y:S01]  /*0ec0*/  SHF.L.U32 R202, R202, 0x10, RZ ;  /* 0x00000010caca7819 */ /* 0x000fe200000006ff */
[----:B------:R-:W-:Y:S01]  /*0ed0*/  FADD.FTZ R35, R34, R195 ;  /* 0x000000c322237221 */ /* 0x000fe20000010000 */
[----:B------:R-:W-:Y:S01]  /*0ee0*/  FFMA.FTZ R149, R197, R195, R148 ;  /* 0x000000c3c5957223 */ /* 0x000fe20000010094 */
[-C--:B------:R-:W-:Y:S01]  /*0ef0*/  FMUL.FTZ R32, R32, R151.reuse ;  /* 0x0000009720207220 */ /* 0x080fe20000410000 */
[----:B------:R-:W-:Y:S01]  /*0f00*/  FADD.FTZ R86, R86, R151 ;  /* 0x0000009756567221 */ /* 0x000fe20000010000 */
[----:B------:R-:W-:Y:S01]  /*0f10*/  FFMA.FTZ R70, R31, R151, R70 ;  /* 0x000000971f467223 */ /* 0x000fe20000010046 */
[----:B------:R-:W-:Y:S01]  /*0f20*/  FMUL.FTZ R33, R150, R152 ;  /* 0x0000009896217220 */ /* 0x000fe20000410000 */
[----:B------:R-:W-:Y:S01]  /*0f30*/  FADD.FTZ R148, R35, R192 ;  /* 0x000000c023947221 */ /* 0x000fe20000010000 */
[----:B------:R-:W-:Y:S01]  /*0f40*/  FADD.FTZ R151, -R191, R202 ;  /* 0x000000cabf977221 */ /* 0x000fe20000010100 */
[----:B------:R-:W-:Y:S01]  /*0f50*/  FFMA.FTZ R150, R194, R192, R149 ;  /* 0x000000c0c2967223 */ /* 0x000fe20000010095 */
[----:B------:R-:W-:Y:S01]  /*0f60*/  SHF.L.U32 R154, R203, 0x10, RZ ;  /* 0x00000010cb9a7819 */ /* 0x000fe200000006ff */
[----:B------:R-:W-:Y:S01]  /*0f70*/  FADD.FTZ R148, R148, R189 ;  /* 0x000000bd94947221 */ /* 0x000fe20000010000 */
[----:B------:R-:W-:Y:S01]  /*0f80*/  FMUL.FTZ R34, R200, R151 ;  /* 0x00000097c8227220 */ /* 0x000fe20000410000 */
[----:B------:R-:W-:Y:S01]  /*0f90*/  FFMA.FTZ R149, R193, R189, R150 ;  /* 0x000000bdc1957223 */ /* 0x000fe20000010096 */
[----:B------:R-:W-:Y:S01]  /*0fa0*/  SHF.L.U32 R155, R21, 0x10, RZ ;  /* 0x00000010159b7819 */ /* 0x000fe200000006ff */
[----:B------:R-:W-:Y:S01]  /*0fb0*/  FADD.FTZ R151, R148, R33 ;  /* 0x0000002194977221 */ /* 0x000fe20000010000 */
[----:B------:R-:W-:Y:S01]  /*0fc0*/  SHF.L.U32 R204, R153, 0x10, RZ ;  /* 0x0000001099cc7819 */ /* 0x000fe200000006ff */
[----:B------:R-:W-:Y:S01]  /*0fd0*/  FADD.FTZ R153, -R191, R154 ;  /* 0x0000009abf997221 */ /* 0x000fe20000010100 */
[----:B------:R-:W-:Y:S01]  /*0fe0*/  FFMA.FTZ R148, R34, R33, R149 ;  /* 0x0000002122947223 */ /* 0x000fe20000010095 */
[----:B------:R-:W-:Y:S01]  /*0ff0*/  FADD.FTZ R150, R151, R32 ;  /* 0x0000002097967221 */ /* 0x000fe20000010000 */
[----:B------:R-:W-:Y:S01]  /*1000*/  FADD.FTZ R85, R85, R152 ;  /* 0x0000009855557221 */ /* 0x000fe20000010000 */
[----:B------:R-:W-:Y:S01]  /*1010*/  FMUL.FTZ R35, R155, R204 ;  /* 0x000000cc9b237220 */ /* 0x000fe20000410000 */
[----:B------:R-:W-:Y:S01]  /*1020*/  FMUL.FTZ R156, R200, R153 ;  /* 0x00000099c89c7220 */ /* 0x000fe20000410000 */
[----:B------:R-:W-:Y:S01]  /*1030*/  FFMA.FTZ R148, R31, R32, R148 ;  /* 0x000000201f947223 */ /* 0x000fe20000010094 */
[----:B------:R-:W-:Y:S01]  /*1040*/  FFMA.FTZ R69, R34, R152, R69 ;  /* 0x0000009822457223 */ /* 0x000fe20000010045 */
[----:B------:R-:W-:Y:S01]  /*1050*/  FADD.FTZ R87, R87, R204 ;  /* 0x000000cc57577221 */ /* 0x000fe20000010000 */
[----:B------:R-:W-:Y:S01]  /*1060*/  FFMA.FTZ R71, R156, R204, R71 ;  /* 0x000000cc9c477223 */ /* 0x000fe20000010047 */
[----:B------:R-:W-:Y:S01]  /*1070*/  FADD.FTZ R203, R150, R35 ;  /* 0x0000002396cb7221 */ /* 0x000fe20000010000 */
[----:B------:R-:W-:-:S07]  /*1080*/  FFMA.FTZ R202, R156, R35, R148 ;  /* 0x000000239cca7223 */ /* 0x000fce0000010094 */
.L_x_135:
[----:B-1-3--:R-:W-:Y:S05]  /*1090*/  BSYNC.RECONVERGENT B0 ;  /* 0x0000000000007941 */ /* 0x00afea0003800200 */
.L_x_134:
        /* <DEDUP_REMOVED lines=15> */
[----:B------:R-:W-:Y:S02]  /*1190*/  IADD3 R205, PT, PT, R205, 0x80, RZ ;  /* 0x00000080cdcd7810 */ /* 0x000fe40007ffe0ff */
[----:B--2---:R-:W-:Y:S02]  /*11a0*/  SHF.L.U32 R160, R148, 0x10, RZ ;  /* 0x0000001094a07819 */ /* 0x004fe400000006ff */
[C---:B------:R-:W-:Y:S02]  /*11b0*/  PRMT R169, R150.reuse, 0x7632, R169 ;  /* 0x0000763296a97816 */ /* 0x040fe400000000a9 */
[----:B------:R-:W-:Y:S01]  /*11c0*/  SHF.L.U32 R150, R150, 0x10, RZ ;  /* 0x0000001096967819 */ /* 0x000fe200000006ff */
[----:B------:R-:W-:Y:S01]  /*11d0*/  FADD.FTZ R157, -R191, R160 ;  /* 0x000000a0bf9d7221 */ /* 0x000fe20000010100 */
[----:B------:R-:W-:-:S02]  /*11e0*/  PRMT R164, R148, 0x7632, R164 ;  /* 0x0000763294a47816 */ /* 0x000fc400000000a4 */
[----:B------:R-:W-:Y:S01]  /*11f0*/  PRMT R171, R151, 0x7632, R171 ;  /* 0x0000763297ab7816 */ /* 0x000fe200000000ab */
[----:B------:R-:W-:Y:S01]  /*1200*/  FADD.FTZ R161, -R191, R150 ;  /* 0x00000096bfa17221 */ /* 0x000fe20000010100 */
[----:B------:R-:W-:Y:S01]  /*1210*/  SHF.L.U32 R168, R151, 0x10, RZ ;  /* 0x0000001097a87819 */ /* 0x000fe200000006ff */
[----:B-----5:R-:W-:Y:S01]  /*1220*/  FMUL.FTZ R157, R200, R157 ;  /* 0x0000009dc89d7220 */ /* 0x020fe20000410000 */
[----:B------:R-:W-:Y:S01]  /*1230*/  SHF.L.U32 R148, R40, 0x10, RZ ;  /* 0x0000001028947819 */ /* 0x000fe200000006ff */
[----:B------:R-:W-:Y:S01]  /*1240*/  FMUL.FTZ R161, R200, R161 ;  /* 0x000000a1c8a17220 */ /* 0x000fe20000410000 */
[----:B---3--:R-:W-:Y:S02]  /*1250*/  SHF.L.U32 R151, R152, 0x10, RZ ;  /* 0x0000001098977819 */ /* 0x008fe400000006ff */
[----:B------:R-:W-:Y:S02]  /*1260*/  SHF.L.U32 R162, R149, 0x10, RZ ;  /* 0x0000001095a27819 */ /* 0x000fe400000006ff */
[C---:B------:R-:W-:Y:S01]  /*1270*/  PRMT R172, R155.reuse, 0x7632, R172 ;  /* 0x000076329bac7816 */ /* 0x040fe200000000ac */
[-C--:B0-----:R-:W-:Y:S01]  /*1280*/  FMUL.FTZ R158, R148, R151.reuse ;  /* 0x00000097949e7220 */ /* 0x081fe20000410000 */
[----:B------:R-:W-:Y:S01]  /*1290*/  SHF.L.U32 R155, R155, 0x10, RZ ;  /* 0x000000109b9b7819 */ /* 0x000fe200000006ff */
[----:B------:R-:W-:Y:S01]  /*12a0*/  FADD.FTZ R159, -R191, R162 ;  /* 0x000000a2bf9f7221 */ /* 0x000fe20000010100 */
[----:B------:R-:W-:Y:S01]  /*12b0*/  SHF.L.U32 R150, R43, 0x10, RZ ;  /* 0x000000102b967819 */ /* 0x000fe200000006ff */
[----:B------:R-:W-:Y:S01]  /*12c0*/  FADD.FTZ R88, R88, R151 ;  /* 0x0000009758587221 */ /* 0x000fe20000010000 */
[----:B------:R-:W-:Y:S01]  /*12d0*/  PRMT R166, R149, 0x7632, R166 ;  /* 0x0000763295a67816 */ /* 0x000fe200000000a6 */
[----:B------:R-:W-:Y:S01]  /*12e0*/  FFMA.FTZ R72, R157, R151, R72 ;  /* 0x000000979d487223 */ /* 0x000fe20000010048 */
[----:B------:R-:W-:Y:S01]  /*12f0*/  PRMT R149, R152, 0x7632, R149 ;  /* 0x0000763298957816 */ /* 0x000fe20000000095 */
[----:B------:R-:W-:Y:S01]  /*1300*/  FADD.FTZ R151, -R191, R168 ;  /* 0x000000a8bf977221 */ /* 0x000fe20000010100 */
[----:B------:R-:W-:Y:S01]  /*1310*/  SHF.L.U32 R148, R164, 0x10, RZ ;  /* 0x00000010a4947819 */ /* 0x000fe200000006ff */
[----:B------:R-:W-:Y:S01]  /*1320*/  FMUL.FTZ R164, R150, R155 ;  /* 0x0000009b96a47220 */ /* 0x000fe20000410000 */
[----:B------:R-:W-:Y:S01]  /*1330*/  SHF.L.U32 R163, R154, 0x10, RZ ;  /* 0x000000109aa37819 */ /* 0x000fe200000006ff */
[----:B------:R-:W-:Y:S01]  /*1340*/  FMUL.FTZ R159, R200, R159 ;  /* 0x0000009fc89f7220 */ /* 0x000fe20000410000 */
[----:B------:R-:W-:Y:S01]  /*1350*/  SHF.L.U32 R162, R42, 0x10, RZ ;  /* 0x000000102aa27819 */ /* 0x000fe200000006ff */
[----:B------:R-:W-:Y:S01]  /*1360*/  FADD.FTZ R94, R94, R155 ;  /* 0x0000009b5e5e7221 */ /* 0x000fe20000010000 */
[----:B------:R-:W-:Y:S01]  /*1370*/  SHF.L.U32 R166, R166, 0x10, RZ ;  /* 0x00000010a6a67819 */ /* 0x000fe200000006ff */
[----:B------:R-:W-:Y:S01]  /*1380*/  FADD.FTZ R92, R92, R163 ;  /* 0x000000a35c5c7221 */ /* 0x000fe20000010000 */
[----:B------:R-:W-:Y:S01]  /*1390*/  SHF.L.U32 R150, R149, 0x10, RZ ;  /* 0x0000001095967819 */ /* 0x000fe200000006ff */
[----:B------:R-:W-:Y:S01]  /*13a0*/  FADD.FTZ R149, -R191, R148 ;  /* 0x00000094bf957221 */ /* 0x000fe20000010100 */
[-C--:B------:R-:W-:Y:S01]  /*13b0*/  FMUL.FTZ R162, R162, R163.reuse ;  /* 0x000000a3a2a27220 */ /* 0x080fe20000410000 */
[----:B------:R-:W-:Y:S01]  /*13c0*/  FFMA.FTZ R76, R161, R163, R76 ;  /* 0x000000a3a14c7223 */ /* 0x000fe2000001004c */
[C---:B------:R-:W-:Y:S01]  /*13d0*/  FMUL.FTZ R163, R200.reuse, R151 ;  /* 0x00000097c8a37220 */ /* 0x040fe20000410000 */
[----:B------:R-:W-:Y:S01]  /*13e0*/  FADD.FTZ R151, -R191, R166 ;  /* 0x000000a6bf977221 */ /* 0x000fe20000010100 */
[----:B------:R-:W-:Y:S01]  /*13f0*/  FMUL.FTZ R166, R200, R149 ;  /* 0x00000095c8a67220 */ /* 0x000fe20000410000 */
[----:B------:R-:W-:Y:S01]  /*1400*/  PRMT R152, R153, 0x7632, R152 ;  /* 0x0000763299987816 */ /* 0x000fe20000000098 */
[----:B------:R-:W-:Y:S01]  /*1410*/  FMUL.FTZ R165, R165, R150 ;  /* 0x00000096a5a57220 */ /* 0x000fe20000410000 */
[----:B------:R-:W-:Y:S01]  /*1420*/  SHF.L.U32 R153, R153, 0x10, RZ ;  /* 0x0000001099997819 */ /* 0x000fe200000006ff */
[----:B------:R-:W-:Y:S01]  /*1430*/  FADD.FTZ R148, R203, R158 ;  /* 0x0000009ecb947221 */ /* 0x000fe20000010000 */
[----:B------:R-:W-:Y:S01]  /*1440*/  SHF.L.U32 R160, R41, 0x10, RZ ;  /* 0x0000001029a07819 */ /* 0x000fe200000006ff */
[----:B------:R-:W-:Y:S01]  /*1450*/  FFMA.FTZ R149, R157, R158, R202 ;  /* 0x0000009e9d957223 */ /* 0x000fe200000100ca */
[----:B------:R-:W-:Y:S01]  /*1460*/  FADD.FTZ R89, R89, R150 ;  /* 0x0000009659597221 */ /* 0x000fe20000010000 */
[----:B------:R-:W-:Y:S01]  /*1470*/  FFMA.FTZ R73, R166, R150, R73 ;  /* 0x00000096a6497223 */ /* 0x000fe20000010049 */
[----:B------:R-:W-:Y:S01]  /*1480*/  FMUL.FTZ R168, R200, R151 ;  /* 0x00000097c8a87220 */ /* 0x000fe20000410000 */
[----:B------:R-:W-:Y:S01]  /*1490*/  SHF.L.U32 R150, R169, 0x10, RZ ;  /* 0x00000010a9967819 */ /* 0x000fe200000006ff */
[----:B------:R-:W-:Y:S01]  /*14a0*/  FADD.FTZ R151, R148, R165 ;  /* 0x000000a594977221 */ /* 0x000fe20000010000 */
[----:B------:R-:W-:Y:S01]  /*14b0*/  SHF.L.U32 R152, R152, 0x10, RZ ;  /* 0x0000001098987819 */ /* 0x000fe200000006ff */
[----:B------:R-:W-:Y:S01]  /*14c0*/  FMUL.FTZ R160, R160, R153 ;  /* 0x00000099a0a07220 */ /* 0x000fe20000410000 */
[----:B------:R-:W-:Y:S01]  /*14d0*/  FFMA.FTZ R148, R166, R165, R149 ;  /* 0x000000a5a6947223 */ /* 0x000fe20000010095 */
[----:B------:R-:W-:Y:S01]  /*14e0*/  FADD.FTZ R90, R90, R153 ;  /* 0x000000995a5a7221 */ /* 0x000fe20000010000 */
[----:B------:R-:W-:Y:S01]  /*14f0*/  FFMA.FTZ R74, R159, R153, R74 ;  /* 0x000000999f4a7223 */ /* 0x000fe2000001004a */
[----:B------:R-:W-:Y:S01]  /*1500*/  PRMT R170, R154, 0x7632, R170 ;  /* 0x000076329aaa7816 */ /* 0x000fe200000000aa */
[----:B------:R-:W-:Y:S01]  /*1510*/  FADD.FTZ R153, -R191, R150 ;  /* 0x00000096bf997221 */ /* 0x000fe20000010100 */
[----:B------:R-:W-:Y:S01]  /*1520*/  FMUL.FTZ R167, R167, R152 ;  /* 0x00000098a7a77220 */ /* 0x000fe20000410000 */
[----:B------:R-:W-:Y:S01]  /*1530*/  FADD.FTZ R150, R151, R160 ;  /* 0x000000a097967221 */ /* 0x000fe20000010000 */
[----:B------:R-:W-:Y:S01]  /*1540*/  FFMA.FTZ R149, R159, R160, R148 ;  /* 0x000000a09f957223 */ /* 0x000fe20000010094 */
[----:B------:R-:W-:Y:S01]  /*1550*/  FADD.FTZ R91, R91, R152 ;  /* 0x000000985b5b7221 */ /* 0x000fe20000010000 */
[----:B------:R-:W-:Y:S01]  /*1560*/  FFMA.FTZ R75, R168, R152, R75 ;  /* 0x00000098a84b7223 */ /* 0x000fe2000001004b */
[----:B------:R-:W-:Y:S01]  /*1570*/  SHF.L.U32 R152, R12, 0x10, RZ ;  /* 0x000000100c987819 */ /* 0x000fe200000006ff */
[----:B------:R-:W-:Y:S01]  /*1580*/  FADD.FTZ R151, R150, R167 ;  /* 0x000000a796977221 */ /* 0x000fe20000010000 */
[----:B------:R-:W-:Y:S01]  /*1590*/  SHF.L.U32 R154, R170, 0x10, RZ ;  /* 0x00000010aa9a7819 */ /* 0x000fe200000006ff */
[----:B------:R-:W-:Y:S01]  /*15a0*/  FFMA.FTZ R148, R168, R167, R149 ;  /* 0x000000a7a8947223 */ /* 0x000fe20000010095 */
[----:B------:R-:W-:Y:S01]  /*15b0*/  SHF.L.U32 R202, R171, 0x10, RZ ;  /* 0x00000010abca7819 */ /* 0x000fe200000006ff */
[----:B------:R-:W-:Y:S01]  /*15c0*/  FMUL.FTZ R170, R200, R153 ;  /* 0x00000099c8aa7220 */ /* 0x000fe20000410000 */
[----:B------:R-:W-:Y:S01]  /*15d0*/  FADD.FTZ R150, R151, R162 ;  /* 0x000000a297967221 */ /* 0x000fe20000010000 */
[----:B------:R-:W-:Y:S01]  /*15e0*/  FMUL.FTZ R169, R152, R154 ;  /* 0x0000009a98a97220 */ /* 0x000fe20000410000 */
[----:B------:R-:W-:Y:S01]  /*15f0*/  FFMA.FTZ R149, R161, R162, R148 ;  /* 0x000000a2a1957223 */ /* 0x000fe20000010094 */
[----:B------:R-:W-:Y:S01]  /*1600*/  FFMA.FTZ R78, R163, R155, R78 ;  /* 0x0000009ba34e7223 */ /* 0x000fe2000001004e */
[----:B------:R-:W-:Y:S01]  /*1610*/  SHF.L.U32 R155, R13, 0x10, RZ ;  /* 0x000000100d9b7819 */ /* 0x000fe200000006ff */
[----:B------:R-:W-:Y:S01]  /*1620*/  FADD.FTZ R153, -R191, R202 ;  /* 0x000000cabf997221 */ /* 0x000fe20000010100 */
[----:B------:R-:W-:Y:S01]  /*1630*/  SHF.L.U32 R204, R172, 0x10, RZ ;  /* 0x00000010accc7819 */ /* 0x000fe200000006ff */
[----:B------:R-:W-:Y:S01]  /*1640*/  FADD.FTZ R151, R150, R169 ;  /* 0x000000a996977221 */ /* 0x000fe20000010000 */
[----:B------:R-:W-:Y:S01]  /*1650*/  FFMA.FTZ R148, R170, R169, R149 ;  /* 0x000000a9aa947223 */ /* 0x000fe20000010095 */
[----:B------:R-:W-:Y:S01]  /*1660*/  FMUL.FTZ R172, R200, R153 ;  /* 0x00000099c8ac7220 */ /* 0x000fe20000410000 */
[----:B------:R-:W-:Y:S01]  /*1670*/  FADD.FTZ R93, R93, R154 ;  /* 0x0000009a5d5d7221 */ /* 0x000fe20000010000 */
        /* <DEDUP_REMOVED lines=8> */
.L_x_137:
[----:B------:R-:W-:Y:S05]  /*1700*/  BSYNC.RECONVERGENT B0 ;  /* 0x0000000000007941 */ /* 0x000fea0003800200 */
.L_x_136:
        /* <DEDUP_REMOVED lines=13> */
[----:B--2---:R-:W-:Y:S02]  /*17e0*/  PRMT R173, R148, 0x7632, R173 ;  /* 0x0000763294ad7816 */ /* 0x004fe400000000ad */
[----:B------:R-:W-:Y:S02]  /*17f0*/  PRMT R179, R150, 0x7632, R179 ;  /* 0x0000763296b37816 */ /* 0x000fe400000000b3 */
[----:B------:R-:W-:Y:S02]  /*1800*/  SHF.L.U32 R176, R148, 0x10, RZ ;  /* 0x0000001094b07819 */ /* 0x000fe400000006ff */
[----:B------:R-:W-:Y:S02]  /*1810*/  PRMT R177, R149, 0x7632, R177 ;  /* 0x0000763295b17816 */ /* 0x000fe400000000b1 */
[----:B------:R-:W-:Y:S02]  /*1820*/  PRMT R181, R151, 0x7632, R181 ;  /* 0x0000763297b57816 */ /* 0x000fe400000000b5 */
[----:B------:R-:W-:-:S02]  /*1830*/  SHF.L.U32 R148, R173, 0x10, RZ ;  /* 0x00000010ad947819 */ /* 0x000fc400000006ff */
[----:B0-----:R-:W-:Y:S02]  /*1840*/  SHF.L.U32 R174, R179, 0x10, RZ ;  /* 0x00000010b3ae7819 */ /* 0x001fe400000006ff */
[----:B------:R-:W-:Y:S01]  /*1850*/  SHF.L.U32 R178, R149, 0x10, RZ ;  /* 0x0000001095b27819 */ /* 0x000fe200000006ff */
[C---:B------:R-:W-:Y:S01]  /*1860*/  FADD.FTZ R149, -R191.reuse, R176 ;  /* 0x000000b0bf957221 */ /* 0x040fe20000010100 */
[----:B------:R-:W-:Y:S01]  /*1870*/  SHF.L.U32 R180, R150, 0x10, RZ ;  /* 0x0000001096b47819 */ /* 0x000fe200000006ff */
[----:B------:R-:W-:Y:S01]  /*1880*/  FADD.FTZ R187, -R191, R174 ;  /* 0x000000aebfbb7221 */ /* 0x000fe20000010100 */
[----:B------:R-:W-:Y:S01]  /*1890*/  SHF.L.U32 R150, R177, 0x10, RZ ;  /* 0x00000010b1967819 */ /* 0x000fe200000006ff */
[----:B-----5:R-:W-:Y:S01]  /*18a0*/  FMUL.FTZ R173, R200, R149 ;  /* 0x00000095c8ad7220 */ /* 0x020fe20000410000 */
[----:B------:R-:W-:Y:S01]  /*18b0*/  SHF.L.U32 R176, R181, 0x10, RZ ;  /* 0x00000010b5b07819 */ /* 0x000fe200000006ff */
[----:B------:R-:W-:Y:S01]  /*18c0*/  FADD.FTZ R181, -R191, R148 ;  /* 0x00000094bfb57221 */ /* 0x000fe20000010100 */
[----:B------:R-:W-:Y:S01]  /*18d0*/  SHF.L.U32 R182, R151, 0x10, RZ ;  /* 0x0000001097b67819 */ /* 0x000fe200000006ff */
[C---:B------:R-:W-:Y:S01]  /*18e0*/  FADD.FTZ R183, -R191.reuse, R150 ;  /* 0x00000096bfb77221 */ /* 0x040fe20000010100 */
[----:B---3--:R-:W-:Y:S01]  /*18f0*/  PRMT R148, R152, 0x7632, R148 ;  /* 0x0000763298947816 */ /* 0x008fe20000000094 */
[C---:B------:R-:W-:Y:S01]  /*1900*/  FADD.FTZ R175, -R191.reuse, R178 ;  /* 0x000000b2bfaf7221 */ /* 0x040fe20000010100 */
[----:B------:R-:W-:Y:S01]  /*1910*/  SHF.L.U32 R174, R48, 0x10, RZ ;  /* 0x0000001030ae7819 */ /* 0x000fe200000006ff */
[----:B------:R-:W-:Y:S01]  /*1920*/  FADD.FTZ R185, -R191, R182 ;  /* 0x000000b6bfb97221 */ /* 0x000fe20000010100 */
[----:B------:R-:W-:Y:S01]  /*1930*/  SHF.L.U32 R151, R152, 0x10, RZ ;  /* 0x0000001098977819 */ /* 0x000fe200000006ff */
[----:B------:R-:W-:Y:S01]  /*1940*/  FMUL.FTZ R182, R200, R181 ;  /* 0x000000b5c8b67220 */ /* 0x000fe20000410000 */
[----:B------:R-:W-:Y:S01]  /*1950*/  PRMT R150, R153, 0x7632, R150 ;  /* 0x0000763299967816 */ /* 0x000fe20000000096 */
[----:B------:R-:W-:Y:S01]  /*1960*/  FADD.FTZ R177, -R191, R180 ;  /* 0x000000b4bfb17221 */ /* 0x000fe20000010100 */
[----:B------:R-:W-:Y:S01]  /*1970*/  SHF.L.U32 R149, R2, 0x10, RZ ;  /* 0x0000001002957819 */ /* 0x000fe200000006ff */
[-C--:B------:R-:W-:Y:S01]  /*1980*/  FMUL.FTZ R174, R174, R151.reuse ;  /* 0x00000097aeae7220 */ /* 0x080fe20000410000 */
[----:B------:R-:W-:Y:S01]  /*1990*/  SHF.L.U32 R148, R148, 0x10, RZ ;  /* 0x0000001094947819 */ /* 0x000fe200000006ff */
[----:B------:R-:W-:Y:S01]  /*19a0*/  FADD.FTZ R140, R140, R151 ;  /* 0x000000978c8c7221 */ /* 0x000fe20000010000 */
[----:B------:R-:W-:Y:S01]  /*19b0*/  FFMA.FTZ R96, R173, R151, R96 ;  /* 0x00000097ad607223 */ /* 0x000fe20000010060 */
[----:B------:R-:W-:Y:S01]  /*19c0*/  SHF.L.U32 R151, R3, 0x10, RZ ;  /* 0x0000001003977819 */ /* 0x000fe200000006ff */
[----:B------:R-:W-:Y:S01]  /*19d0*/  FADD.FTZ R191, -R191, R176 ;  /* 0x000000b0bfbf7221 */ /* 0x000fe20000010100 */
[----:B------:R-:W-:Y:S01]  /*19e0*/  SHF.L.U32 R150, R150, 0x10, RZ ;  /* 0x0000001096967819 */ /* 0x000fe200000006ff */
[-C--:B------:R-:W-:Y:S01]  /*19f0*/  FMUL.FTZ R181, R149, R148.reuse ;  /* 0x0000009495b57220 */ /* 0x080fe20000410000 */
[----:B------:R-:W-:Y:S01]  /*1a00*/  FADD.FTZ R141, R141, R148 ;  /* 0x000000948d8d7221 */ /* 0x000fe20000010000 */
[----:B------:R-:W-:Y:S01]  /*1a10*/  FFMA.FTZ R97, R182, R148, R97 ;  /* 0x00000094b6617223 */ /* 0x000fe20000010061 */
[----:B------:R-:W-:Y:S01]  /*1a20*/  SHF.L.U32 R153, R153, 0x10, RZ ;  /* 0x0000001099997819 */ /* 0x000fe200000006ff */
[----:B------:R-:W-:Y:S01]  /*1a30*/  FADD.FTZ R148, R203, R174 ;  /* 0x000000aecb947221 */ /* 0x000fe20000010000 */
[----:B------:R-:W-:Y:S01]  /*1a40*/  SHF.L.U32 R176, R49, 0x10, RZ ;  /* 0x0000001031b07819 */ /* 0x000fe200000006ff */
[----:B------:R-:W-:Y:S01]  /*1a50*/  FFMA.FTZ R149, R173, R174, R202 ;  /* 0x000000aead957223 */ /* 0x000fe200000100ca */
[----:B------:R-:W-:Y:S01]  /*1a60*/  FMUL.FTZ R184, R200, R183 ;  /* 0x000000b7c8b87220 */ /* 0x000fe20000410000 */
[-C--:B------:R-:W-:Y:S01]  /*1a70*/  FMUL.FTZ R183, R151, R150.reuse ;  /* 0x0000009697b77220 */ /* 0x080fe20000410000 */
[----:B------:R-:W-:Y:S01]  /*1a80*/  FADD.FTZ R151, R148, R181 ;  /* 0x000000b594977221 */ /* 0x000fe20000010000 */
[----:B------:R-:W-:Y:S01]  /*1a90*/  SHF.L.U32 R179, R154, 0x10, RZ ;  /* 0x000000109ab37819 */ /* 0x000fe200000006ff */
[----:B------:R-:W-:Y:S01]  /*1aa0*/  FMUL.FTZ R175, R200, R175 ;  /* 0x000000afc8af7220 */ /* 0x000fe20000410000 */
[----:B------:R-:W-:Y:S01]  /*1ab0*/  SHF.L.U32 R178, R50, 0x10, RZ ;  /* 0x0000001032b27819 */ /* 0x000fe200000006ff */
[----:B------:R-:W-:Y:S01]  /*1ac0*/  FMUL.FTZ R176, R176, R153 ;  /* 0x00000099b0b07220 */ /* 0x000fe20000410000 */
[----:B------:R-:W-:Y:S01]  /*1ad0*/  FFMA.FTZ R148, R182, R181, R149 ;  /* 0x000000b5b6947223 */ /* 0x000fe20000010095 */
[----:B------:R-:W-:Y:S01]  /*1ae0*/  FMUL.FTZ R177, R200, R177 ;  /* 0x000000b1c8b17220 */ /* 0x000fe20000410000 */
[----:B------:R-:W-:Y:S01]  /*1af0*/  PRMT R152, R154, 0x7632, R152 ;  /* 0x000076329a987816 */ /* 0x000fe20000000098 */
[----:B------:R-:W-:Y:S01]  /*1b00*/  FADD.FTZ R143, R143, R150 ;  /* 0x000000968f8f7221 */ /* 0x000fe20000010000 */
[----:B------:R-:W-:Y:S01]  /*1b10*/  FFMA.FTZ R99, R184, R150, R99 ;  /* 0x00000096b8637223 */ /* 0x000fe20000010063 */
[----:B------:R-:W-:Y:S01]  /*1b20*/  FADD.FTZ R150, R151, R176 ;  /* 0x000000b097967221 */ /* 0x000fe20000010000 */
[----:B------:R-:W-:Y:S01]  /*1b30*/  FFMA.FTZ R149, R175, R176, R148 ;  /* 0x000000b0af957223 */ /* 0x000fe20000010094 */
[-C--:B------:R-:W-:Y:S01]  /*1b40*/  FMUL.FTZ R178, R178, R179.reuse ;  /* 0x000000b3b2b27220 */ /* 0x080fe20000410000 */
[----:B------:R-:W-:Y:S01]  /*1b50*/  FADD.FTZ R144, R144, R179 ;  /* 0x000000b390907221 */ /* 0x000fe20000010000 */
[----:B------:R-:W-:Y:S01]  /*1b60*/  FFMA.FTZ R100, R177, R179, R100 ;  /* 0x000000b3b1647223 */ /* 0x000fe20000010064 */
[----:B------:R-:W-:Y:S01]  /*1b70*/  FMUL.FTZ R179, R200, R185 ;  /* 0x000000b9c8b37220 */ /* 0x000fe20000410000 */
[----:B------:R-:W-:Y:S01]  /*1b80*/  SHF.L.U32 R185, R4, 0x10, RZ ;  /* 0x0000001004b97819 */ /* 0x000fe200000006ff */
[----:B------:R-:W-:Y:S01]  /*1b90*/  FADD.FTZ R151, R150, R183 ;  /* 0x000000b796977221 */ /* 0x000fe20000010000 */
[----:B------:R-:W-:Y:S01]  /*1ba0*/  SHF.L.U32 R152, R152, 0x10, RZ ;  /* 0x0000001098987819 */ /* 0x000fe200000006ff */
[----:B------:R-:W-:Y:S01]  /*1bb0*/  FFMA.FTZ R148, R184, R183, R149 ;  /* 0x000000b7b8947223 */ /* 0x000fe20000010095 */
[C---:B------:R-:W-:Y:S01]  /*1bc0*/  PRMT R154, R155.reuse, 0x7632, R154 ;  /* 0x000076329b9a7816 */ /* 0x040fe2000000009a */
[----:B------:R-:W-:Y:S01]  /*1bd0*/  FMUL.FTZ R186, R200, R187 ;  /* 0x000000bbc8ba7220 */ /* 0x000fe20000410000 */
[----:B------:R-:W-:Y:S01]  /*1be0*/  SHF.L.U32 R155, R155, 0x10, RZ ;  /* 0x000000109b9b7819 */ /* 0x000fe200000006ff */
[----:B------:R-:W-:Y:S01]  /*1bf0*/  FMUL.FTZ R185, R185, R152 ;  /* 0x00000098b9b97220 */ /* 0x000fe20000410000 */
[----:B------:R-:W-:Y:S01]  /*1c00*/  SHF.L.U32 R180, R51, 0x10, RZ ;  /* 0x0000001033b47819 */ /* 0x000fe200000006ff */
[----:B------:R-:W-:Y:S01]  /*1c10*/  FADD.FTZ R150, R151, R178 ;  /* 0x000000b297967221 */ /* 0x000fe20000010000 */
[----:B------:R-:W-:Y:S01]  /*1c20*/  FFMA.FTZ R148, R177, R178, R148 ;  /* 0x000000b2b1947223 */ /* 0x000fe20000010094 */
[----:B------:R-:W-:Y:S01]  /*1c30*/  FADD.FTZ R142, R142, R153 ;  /* 0x000000998e8e7221 */ /* 0x000fe20000010000 */
[----:B------:R-:W-:Y:S01]  /*1c40*/  FFMA.FTZ R98, R175, R153, R98 ;  /* 0x00000099af627223 */ /* 0x000fe20000010062 */
[----:B------:R-:W-:Y:S01]  /*1c50*/  SHF.L.U32 R153, R5, 0x10, RZ ;  /* 0x0000001005997819 */ /* 0x000fe200000006ff */
[----:B------:R-:W-:Y:S01]  /*1c60*/  FMUL.FTZ R180, R180, R155 ;  /* 0x0000009bb4b47220 */ /* 0x000fe20000410000 */
[----:B------:R-:W-:Y:S01]  /*1c70*/  SHF.L.U32 R154, R154, 0x10, RZ ;  /* 0x000000109a9a7819 */ /* 0x000fe200000006ff */
[----:B------:R-:W-:Y:S01]  /*1c80*/  FADD.FTZ R149, R150, R185 ;  /* 0x000000b996957221 */ /* 0x000fe20000010000 */
[----:B------:R-:W-:Y:S01]  /*1c90*/  FFMA.FTZ R148, R186, R185, R148 ;  /* 0x000000b9ba947223 */ /* 0x000fe20000010094 */
[----:B------:R-:W-:Y:S01]  /*1ca0*/  FMUL.FTZ R188, R200, R191 ;  /* 0x000000bfc8bc7220 */ /* 0x000fe20000410000 */
[----:B------:R-:W-:Y:S01]  /*1cb0*/  FADD.FTZ R146, R146, R155 ;  /* 0x0000009b92927221 */ /* 0x000fe20000010000 */
[----:B------:R-:W-:Y:S01]  /*1cc0*/  FMUL.FTZ R187, R153, R154 ;  /* 0x0000009a99bb7220 */ /* 0x000fe20000410000 */
        /* <DEDUP_REMOVED lines=9> */
.L_x_139:
[----:B------:R-:W-:Y:S05]  /*1d60*/  BSYNC.RECONVERGENT B0 ;  /* 0x0000000000007941 */ /* 0x000fea0003800200 */
.L_x_138:
[----:B------:R-:W-:Y:S02]  /*1d70*/  MOV R149, 0x400 ;  /* 0x0000040000957802 */ /* 0x000fe40000000f00 */
[----:B------:R-:W-:Y:S02]  /*1d80*/  LOP3.LUT P6, RZ, R30, 0x1f, RZ, 0xc0, !PT ;  /* 0x0000001f1eff7812 */ /* 0x000fe400078cc0ff */
[----:B------:R-:W-:Y:S02]  /*1d90*/  LEA R205, R190, R149, 0x18 ;  /* 0x00000095becd7211 */ /* 0x000fe400078ec0ff */
[----:B------:R-:W0:Y:S01]  /*1da0*/  @P1 LDC.64 R148, c[0x0][0x3e0] ;  /* 0x0000f800ff941b82 */ /* 0x000e220000000a00 */
[----:B------:R-:W1:Y:S01]  /*1db0*/  SHFL.DOWN PT, R150, R203, 0x10, 0x1f ;  /* 0x0a001f00cb967f89 */ /* 0x000e6200000e0000 */
[----:B------:R-:W-:Y:S02]  /*1dc0*/  PLOP3.LUT P0, PT, PT, PT, PT, 0x80, 0x8 ;  /* 0x000000000008781c */ /* 0x000fe40003f0f070 */
[----:B------:R-:W-:Y:S01]  /*1dd0*/  IADD3 R207, PT, PT, R205, 0x3020, RZ ;  /* 0x00003020cdcf7810 */ /* 0x000fe20007ffe0ff */
[----:B------:R-:W2:Y:S04]  /*1de0*/  SHFL.DOWN PT, R151, R202, 0x10, 0x1f ;  /* 0x0a001f00ca977f89 */ /* 0x000ea800000e0000 */
[----:B------:R-:W-:-:S02]  /*1df0*/  @!P6 PLOP3.LUT P0, PT, P2, PT, PT, 0x80, 0x8 ;  /* 0x000000000008e81c */ /* 0x000fc4000170f070 */
[----:B------:R-:W-:-:S11]  /*1e00*/  @!P6 MOV R190, R207 ;  /* 0x000000cf00bee202 */ /* 0x000fd60000000f00 */
[----:B------:R-:W-:Y:S01]  /*1e10*/  @!P0 IADD3 R190, PT, PT, R205, 0x3000, RZ ;  /* 0x00003000cdbe8810 */ /* 0x000fe20007ffe0ff */
[----:B0-----:R-:W-:-:S05]  /*1e20*/  @P1 IMAD.WIDE R148, R26, 0x2, R148 ;  /* 0x000000021a941825 */ /* 0x001fca00078e0294 */
[----:B------:R0:W3:Y:S01]  /*1e30*/  @P1 LDG.E.U16 R204, desc[UR4][R148.64] ;  /* 0x0000000494cc1981 */ /* 0x0000e2000c1e1500 */
[----:B-1----:R-:W-:Y:S01]  /*1e40*/  FADD.FTZ R150, R150, R203 ;  /* 0x000000cb96967221 */ /* 0x002fe20000010000 */
[----:B--2---:R-:W-:Y:S01]  /*1e50*/  FADD.FTZ R151, R151, R202 ;  /* 0x000000ca97977221 */ /* 0x004fe20000010000 */
[----:B------:R-:W-:Y:S01]  /*1e60*/  @!P6 MOV R206, R190 ;  /* 0x000000be00cee202 */ /* 0x000fe20000000f00 */
[----:B------:R-:W-:Y:S01]  /*1e70*/  UISETP.NE.U32.AND UP0, UPT, UR8, URZ, UPT ;  /* 0x000000ff0800728c */ /* 0x000fe2000bf05070 */
[----:B------:R-:W-:Y:S01]  /*1e80*/  @!P2 IADD3 R207, PT, PT, R205, 0x3000, RZ ;  /* 0x00003000cdcfa810 */ /* 0x000fe20007ffe0ff */
[----:B------:R-:W1:Y:S01]  /*1e90*/  SHFL.DOWN PT, R153, R150, 0x8, 0x1f ;  /* 0x09001f0096997f89 */ /* 0x000e6200000e0000 */
[----:B------:R-:W-:Y:S01]  /*1ea0*/  @!P6 LEA R206, R27, R206, 0x3 ;  /* 0x000000ce1bcee211 */ /* 0x000fe200078e18ff */
[----:B------:R-:W-:Y:S01]  /*1eb0*/  UISETP.NE.AND.EX UP0, UPT, UR9, URZ, UPT, UP0 ;  /* 0x000000ff0900728c */ /* 0x000fe2000bf05300 */
[----:B------:R-:W-:Y:S01]  /*1ec0*/  ISETP.NE.AND P0, PT, RZ, UR7, PT ;  /* 0x00000007ff007c0c */ /* 0x000fe2000bf05270 */
[----:B------:R-:W2:Y:S01]  /*1ed0*/  SHFL.DOWN PT, R152, R151, 0x8, 0x1f ;  /* 0x09001f0097987f89 */ /* 0x000ea200000e0000 */
[----:B------:R-:W-:Y:S01]  /*1ee0*/  BSSY.RECONVERGENT B0, `(.L_x_140) ;  /* 0x0000450000007945 */ /* 0x000fe20003800200 */
[----:B-1----:R-:W-:Y:S01]  /*1ef0*/  FADD.FTZ R153, R150, R153 ;  /* 0x0000009996997221 */ /* 0x002fe20000010000 */
[----:B--2---:R-:W-:-:S04]  /*1f00*/  FADD.FTZ R152, R151, R152 ;  /* 0x0000009897987221 */ /* 0x004fc80000010000 */
[----:B------:R-:W1:Y:S04]  /*1f10*/  SHFL.DOWN PT, R154, R153, 0x4, 0x1f ;  /* 0x08801f00999a7f89 */ /* 0x000e6800000e0000 */
[----:B------:R-:W2:Y:S01]  /*1f20*/  SHFL.DOWN PT, R155, R152, 0x4, 0x1f ;  /* 0x08801f00989b7f89 */ /* 0x000ea200000e0000 */
[----:B-1----:R-:W-:Y:S01]  /*1f30*/  FADD.FTZ R154, R153, R154 ;  /* 0x0000009a999a7221 */ /* 0x002fe20000010000 */
[----:B--2---:R-:W-:-:S04]  /*1f40*/  FADD.FTZ R155, R152, R155 ;  /* 0x0000009b989b7221 */ /* 0x004fc80000010000 */
[----:B0-----:R-:W0:Y:S01]  /*1f50*/  SHFL.DOWN PT, R149, R154, 0x2, 0x1f ;  /* 0x08401f009a957f89 */ /* 0x001e2200000e0000 */
[C---:B------:R-:W-:Y:S02]  /*1f60*/  IADD3 R152, PT, PT, R205.reuse, 0x3030, RZ ;  /* 0x00003030cd987810 */ /* 0x040fe40007ffe0ff */
[----:B------:R-:W-:Y:S01]  /*1f70*/  @!P2 IADD3 R152, PT, PT, R205, 0x3010, RZ ;  /* 0x00003010cd98a810 */ /* 0x000fe20007ffe0ff */
[----:B------:R-:W1:Y:S01]  /*1f80*/  SHFL.DOWN PT, R148, R155, 0x2, 0x1f ;  /* 0x08401f009b947f89 */ /* 0x000e6200000e0000 */
[----:B0-----:R-:W-:Y:S01]  /*1f90*/  FADD.FTZ R202, R154, R149 ;  /* 0x000000959aca7221 */ /* 0x001fe20000010000 */
[----:B-1----:R-:W-:-:S04]  /*1fa0*/  FADD.FTZ R203, R155, R148 ;  /* 0x000000949bcb7221 */ /* 0x002fc80000010000 */
[----:B------:R-:W0:Y:S04]  /*1fb0*/  SHFL.DOWN PT, R149, R202, 0x1, 0x1f ;  /* 0x08201f00ca957f89 */ /* 0x000e2800000e0000 */
[----:B------:R-:W1:Y:S01]  /*1fc0*/  SHFL.DOWN PT, R148, R203, 0x1, 0x1f ;  /* 0x08201f00cb947f89 */ /* 0x000e6200000e0000 */
[----:B0-----:R-:W-:Y:S01]  /*1fd0*/  FADD.FTZ R190, R202, R149 ;  /* 0x00000095cabe7221 */ /* 0x001fe20000010000 */
[----:B------:R-:W-:Y:S02]  /*1fe0*/  HFMA2 R202, -RZ, RZ, 1.875, 0 ;  /* 0x3f800000ffca7431 */ /* 0x000fe400000001ff */
[----:B-1----:R-:W-:-:S05]  /*1ff0*/  FADD.FTZ R191, R203, R148 ;  /* 0x00000094cbbf7221 */ /* 0x002fca0000010000 */
[----:B------:R0:W-:Y:S01]  /*2000*/  @!P6 STS.64 [R206], R190 ;  /* 0x000000bece00e388 */ /* 0x0001e20000000a00 */
[----:B------:R-:W-:Y:S01]  /*2010*/  BAR.SYNC.DEFER_BLOCKING 0x0 ;  /* 0x0000000000007b1d */ /* 0x000fe20000010000 */
[----:B0-----:R-:W-:Y:S02]  /*2020*/  PRMT R191, R134, 0x7632, R191 ;  /* 0x0000763286bf7816 */ /* 0x001fe400000000bf */
[----:B------:R-:W-:-:S03]  /*2030*/  PRMT R190, R133, 0x7632, R190 ;  /* 0x0000763285be7816 */ /* 0x000fc600000000be */
[----:B------:R-:W0:Y:S04]  /*2040*/  LDS.128 R148, [R207] ;  /* 0x00000000cf947984 */ /* 0x000e280000000c00 */
[----:B------:R-:W1:Y:S01]  /*2050*/  LDS.128 R152, [R152] ;  /* 0x0000000098987984 */ /* 0x000e620000000c00 */
[----:B0-----:R-:W-:Y:S01]  /*2060*/  FADD.FTZ R203, RZ, R148 ;  /* 0x00000094ffcb7221 */ /* 0x001fe20000010000 */
[----:B------:R-:W-:-:S03]  /*2070*/  FADD.FTZ R148, RZ, R149 ;  /* 0x00000095ff947221 */ /* 0x000fc60000010000 */
[----:B------:R-:W-:Y:S01]  /*2080*/  FADD.FTZ R203, R150, R203 ;  /* 0x000000cb96cb7221 */ /* 0x000fe20000010000 */
[----:B------:R-:W-:-:S03]  /*2090*/  FADD.FTZ R148, R151, R148 ;  /* 0x0000009497947221 */ /* 0x000fc60000010000 */
[----:B-1----:R-:W-:Y:S01]  /*20a0*/  FADD.FTZ R203, R203, R152 ;  /* 0x00000098cbcb7221 */ /* 0x002fe20000010000 */
[----:B------:R-:W-:-:S03]  /*20b0*/  FADD.FTZ R148, R148, R153 ;  /* 0x0000009994947221 */ /* 0x000fc60000010000 */
[----:B------:R-:W-:Y:S01]  /*20c0*/  FADD.FTZ R203, R154, R203 ;  /* 0x000000cb9acb7221 */ /* 0x000fe20000010000 */
[----:B------:R-:W-:Y:S01]  /*20d0*/  FADD.FTZ R148, R155, R148 ;  /* 0x000000949b947221 */ /* 0x000fe20000010000 */
[----:B------:R-:W-:Y:S02]  /*20e0*/  PRMT R154, R135, 0x7632, R154 ;  /* 0x00007632879a7816 */ /* 0x000fe4000000009a */
[----:B------:R-:W-:Y:S01]  /*20f0*/  FMUL.FTZ R153, R203, UR10 ;  /* 0x0000000acb997c20 */ /* 0x000fe20008410000 */
[----:B------:R-:W-:Y:S01]  /*2100*/  PRMT R155, R134, 0x7632, R155 ;  /* 0x00007632869b7816 */ /* 0x000fe2000000009b */
[----:B------:R-:W-:-:S03]  /*2110*/  FMUL.FTZ R152, R148, UR10 ;  /* 0x0000000a94987c20 */ /* 0x000fc60008410000 */
[----:B------:R-:W-:Y:S02]  /*2120*/  FSEL R153, R153, RZ, !P0 ;  /* 0x000000ff99997208 */ /* 0x000fe40004000000 */
[----:B---3--:R-:W-:Y:S01]  /*2130*/  @P1 SHF.L.U32 R202, R204, 0x10, RZ ;  /* 0x00000010ccca1819 */ /* 0x008fe200000006ff */
[----:B------:R-:W-:Y:S06]  /*2140*/  BRA.U UP0, `(.L_x_141) ;  /* 0x0000001d00d47547 */ /* 0x000fec000b800000 */
[----:B------:R-:W-:Y:S04]  /*2150*/  BSSY.RECONVERGENT B1, `(.L_x_142) ;  /* 0x00000a8000017945 */ /* 0x000fe80003800200 */
[----:B------:R-:W-:Y:S05]  /*2160*/  @!P3 BRA `(.L_x_143) ;  /* 0x000000080098b947 */ /* 0x000fea0003800000 */
[----:B------:R-:W0:Y:S02]  /*2170*/  LDC.64 R148, c[0x0][0x390] ;  /* 0x0000e400ff947b82 */ /* 0x000e240000000a00 */
[----:B0-----:R-:W-:-:S06]  /*2180*/  IMAD.WIDE.U32 R148, R0, 0x10, R148 ;  /* 0x0000001000947825 */ /* 0x001fcc00078e0094 */
[----:B------:R-:W5:Y:S01]  /*2190*/  LDG.E.128 R148, desc[UR4][R148.64] ;  /* 0x0000000494947981 */ /* 0x000f62000c1e1d00 */
[----:B------:R-:W-:-:S04]  /*21a0*/  ISETP.NE.U32.AND P0, PT, RZ, UR12, PT ;  /* 0x0000000cff007c0c */ /* 0x000fc8000bf05070 */
[----:B------:R-:W-:-:S13]  /*21b0*/  ISETP.NE.AND.EX P0, PT, RZ, UR13, PT, P0 ;  /* 0x0000000dff007c0c */ /* 0x000fda000bf05300 */
[----:B------:R-:W-:Y:S05]  /*21c0*/  @P0 BRA `(.L_x_144) ;  /* 0x0000000400240947 */ /* 0x000fea0003800000 */
[-CC-:B------:R-:W-:Y:S01]  /*21d0*/  FFMA.FTZ R204, R156, R152.reuse, R153.reuse ;  /* 0x000000989ccc7223 */ /* 0x180fe20000010099 */
[-CC-:B------:R-:W-:Y:S01]  /*21e0*/  FFMA.FTZ R155, R31, R152.reuse, R153.reuse ;  /* 0x000000981f9b7223 */ /* 0x180fe20000010099 */
[----:B------:R-:W-:Y:S01]  /*21f0*/  FFMA.FTZ R154, R193, R152, R153 ;  /* 0x00000098c19a7223 */ /* 0x000fe20000010099 */
[----:B-----5:R-:W-:Y:S01]  /*2200*/  PRMT R190, R151, 0x7632, R190 ;  /* 0x0000763297be7816 */ /* 0x020fe200000000be */
[----:B------:R-:W-:Y:S01]  /*2210*/  FADD.FTZ R203, R35, -R204 ;  /* 0x800000cc23cb7221 */ /* 0x000fe20000010000 */
[----:B------:R-:W-:Y:S01]  /*2220*/  FADD.FTZ R155, R32, -R155 ;  /* 0x8000009b209b7221 */ /* 0x000fe20000010000 */
[----:B------:R-:W-:Y:S01]  /*2230*/  SHF.L.U32 R191, R151, 0x10, RZ ;  /* 0x0000001097bf7819 */ /* 0x000fe200000006ff */
[----:B------:R-:W-:Y:S01]  /*2240*/  FADD.FTZ R151, R189, -R154 ;  /* 0x8000009abd977221 */ /* 0x000fe20000010000 */
[C---:B------:R-:W-:Y:S01]  /*2250*/  FMUL.FTZ R203, R200.reuse, R203 ;  /* 0x000000cbc8cb7220 */ /* 0x040fe20000410000 */
[----:B------:R-:W-:Y:S01]  /*2260*/  FMUL.FTZ R155, R200, R155 ;  /* 0x0000009bc89b7220 */ /* 0x000fe20000410000 */
[----:B------:R-:W-:Y:S01]  /*2270*/  SHF.L.U32 R190, R190, 0x10, RZ ;  /* 0x00000010bebe7819 */ /* 0x000fe200000006ff */
[----:B------:R-:W-:Y:S01]  /*2280*/  FMUL.FTZ R151, R200, R151 ;  /* 0x00000097c8977220 */ /* 0x000fe20000410000 */
[-C--:B------:R-:W-:Y:S01]  /*2290*/  FMUL.FTZ R208, R203, R202.reuse ;  /* 0x000000cacbd07220 */ /* 0x080fe20000410000 */
[----:B------:R-:W-:Y:S01]  /*22a0*/  FMUL.FTZ R207, R155, R202 ;  /* 0x000000ca9bcf7220 */ /* 0x000fe20000410000 */
[-CC-:B------:R-:W-:Y:S01]  /*22b0*/  FFMA.FTZ R204, R34, R152.reuse, R153.reuse ;  /* 0x0000009822cc7223 */ /* 0x180fe20000010099 */
[----:B------:R-:W-:Y:S01]  /*22c0*/  FFMA.FTZ R155, R194, R152, R153 ;  /* 0x00000098c29b7223 */ /* 0x000fe20000010099 */
[----:B------:R-:W-:Y:S01]  /*22d0*/  FFMA.FTZ R111, R208, R190, R111 ;  /* 0x000000bed06f7223 */ /* 0x000fe2000001006f */
[C---:B------:R-:W-:Y:S01]  /*22e0*/  SHF.L.U32 R154, R150.reuse, 0x10, RZ ;  /* 0x00000010969a7819 */ /* 0x040fe200000006ff */
[----:B------:R-:W-:Y:S01]  /*22f0*/  FMUL.FTZ R205, R151, R202 ;  /* 0x000000ca97cd7220 */ /* 0x000fe20000410000 */
[----:B------:R-:W-:Y:S01]  /*2300*/  PRMT R190, R150, 0x7632, R190 ;  /* 0x0000763296be7816 */ /* 0x000fe200000000be */
[----:B------:R-:W-:Y:S01]  /*2310*/  FFMA.FTZ R110, R207, R191, R110 ;  /* 0x000000bfcf6e7223 */ /* 0x000fe2000001006e */
[----:B------:R-:W-:Y:S01]  /*2320*/  FFMA.FTZ R150, R197, R152, R153 ;  /* 0x00000098c5967223 */ /* 0x000fe20000010099 */
[----:B------:R-:W-:Y:S01]  /*2330*/  FADD.FTZ R191, R33, -R204 ;  /* 0x800000cc21bf7221 */ /* 0x000fe20000010000 */
[----:B------:R-:W-:Y:S01]  /*2340*/  FADD.FTZ R155, R192, -R155 ;  /* 0x8000009bc09b7221 */ /* 0x000fe20000010000 */
[----:B------:R-:W-:Y:S01]  /*2350*/  FFMA.FTZ R108, R205, R154, R108 ;  /* 0x0000009acd6c7223 */ /* 0x000fe2000001006c */
[----:B------:R-:W-:Y:S01]  /*2360*/  FADD.FTZ R151, R195, -R150 ;  /* 0x80000096c3977221 */ /* 0x000fe20000010000 */
[----:B------:R-:W-:Y:S01]  /*2370*/  PRMT R154, R149, 0x7632, R154 ;  /* 0x00007632959a7816 */ /* 0x000fe2000000009a */
[C---:B------:R-:W-:Y:S01]  /*2380*/  FMUL.FTZ R203, R200.reuse, R191 ;  /* 0x000000bfc8cb7220 */ /* 0x040fe20000410000 */
[C---:B------:R-:W-:Y:S01]  /*2390*/  FMUL.FTZ R191, R200.reuse, R155 ;  /* 0x0000009bc8bf7220 */ /* 0x040fe20000410000 */
[----:B------:R-:W-:Y:S01]  /*23a0*/  FMUL.FTZ R151, R200, R151 ;  /* 0x00000097c8977220 */ /* 0x000fe20000410000 */
[----:B------:R-:W-:Y:S01]  /*23b0*/  SHF.L.U32 R150, R190, 0x10, RZ ;  /* 0x00000010be967819 */ /* 0x000fe200000006ff */
[-C--:B------:R-:W-:Y:S01]  /*23c0*/  FMUL.FTZ R206, R203, R202.reuse ;  /* 0x000000cacbce7220 */ /* 0x080fe20000410000 */
[----:B------:R-:W-:Y:S01]  /*23d0*/  SHF.L.U32 R154, R154, 0x10, RZ ;  /* 0x000000109a9a7819 */ /* 0x000fe200000006ff */
[-C--:B------:R-:W-:Y:S01]  /*23e0*/  FMUL.FTZ R190, R191, R202.reuse ;  /* 0x000000cabfbe7220 */ /* 0x080fe20000410000 */
[----:B------:R-:W-:Y:S01]  /*23f0*/  SHF.L.U32 R149, R149, 0x10, RZ ;  /* 0x0000001095957819 */ /* 0x000fe200000006ff */
[----:B------:R-:W-:Y:S01]  /*2400*/  FMUL.FTZ R155, R151, R202 ;  /* 0x000000ca979b7220 */ /* 0x000fe20000410000 */
[----:B------:R-:W-:Y:S01]  /*2410*/  FFMA.FTZ R151, R198, R152, R153 ;  /* 0x00000098c6977223 */ /* 0x000fe20000010099 */
[----:B------:R-:W-:Y:S01]  /*2420*/  FFMA.FTZ R204, R190, R154, R107 ;  /* 0x0000009abecc7223 */ /* 0x000fe2000001006b */
[----:B------:R-:W-:Y:S01]  /*2430*/  SHF.L.U32 R107, R25, 0x10, RZ ;  /* 0x00000010196b7819 */ /* 0x000fe200000006ff */
[----:B------:R-:W-:Y:S01]  /*2440*/  FFMA.FTZ R203, R155, R149, R106 ;  /* 0x000000959bcb7223 */ /* 0x000fe2000001006a */
[----:B------:R-:W-:Y:S01]  /*2450*/  SHF.L.U32 R106, R63, 0x10, RZ ;  /* 0x000000103f6a7819 */ /* 0x000fe200000006ff */
[----:B------:R-:W-:Y:S01]  /*2460*/  FFMA.FTZ R109, R206, R150, R109 ;  /* 0x00000096ce6d7223 */ /* 0x000fe2000001006d */
[----:B------:R-:W-:Y:S01]  /*2470*/  SHF.L.U32 R154, R62, 0x10, RZ ;  /* 0x000000103e9a7819 */ /* 0x000fe200000006ff */
[----:B------:R-:W-:Y:S01]  /*2480*/  FMUL.FTZ R210, R208, R107 ;  /* 0x0000006bd0d27220 */ /* 0x000fe20000410000 */
[----:B------:R-:W-:Y:S01]  /*2490*/  SHF.L.U32 R107, R24, 0x10, RZ ;  /* 0x00000010186b7819 */ /* 0x000fe200000006ff */
[----:B------:R-:W-:Y:S01]  /*24a0*/  FMUL.FTZ R209, R207, R106 ;  /* 0x0000006acfd17220 */ /* 0x000fe20000410000 */
[----:B------:R-:W-:Y:S01]  /*24b0*/  FFMA.FTZ R106, R201, R152, R153 ;  /* 0x00000098c96a7223 */ /* 0x000fe20000010099 */
[----:B------:R-:W-:Y:S01]  /*24c0*/  FADD.FTZ R151, R196, -R151 ;  /* 0x80000097c4977221 */ /* 0x000fe20000010000 */
[----:B------:R-:W-:Y:S01]  /*24d0*/  SHF.L.U32 R150, R61, 0x10, RZ ;  /* 0x000000103d967819 */ /* 0x000fe200000006ff */
[----:B------:R-:W-:Y:S01]  /*24e0*/  FMUL.FTZ R208, R206, R107 ;  /* 0x0000006bced07220 */ /* 0x000fe20000410000 */
[----:B------:R-:W-:Y:S01]  /*24f0*/  FADD.FTZ R107, R199, -R106 ;  /* 0x8000006ac76b7221 */ /* 0x000fe20000010000 */
[C---:B------:R-:W-:Y:S01]  /*2500*/  FMUL.FTZ R151, R200.reuse, R151 ;  /* 0x00000097c8977220 */ /* 0x040fe20000410000 */
[----:B------:R-:W-:Y:S01]  /*2510*/  FMUL.FTZ R207, R205, R154 ;  /* 0x0000009acdcf7220 */ /* 0x000fe20000410000 */
[----:B------:R-:W-:Y:S01]  /*2520*/  FMUL.FTZ R154, R155, R150 ;  /* 0x000000969b9a7220 */ /* 0x000fe20000410000 */
[----:B------:R-:W-:Y:S01]  /*2530*/  FMUL.FTZ R107, R200, R107 ;  /* 0x0000006bc86b7220 */ /* 0x000fe20000410000 */
[----:B------:R-:W-:Y:S01]  /*2540*/  PRMT R149, R148, 0x7632, R149 ;  /* 0x0000763294957816 */ /* 0x000fe20000000095 */
[-C--:B------:R-:W-:Y:S01]  /*2550*/  FMUL.FTZ R206, R151, R202.reuse ;  /* 0x000000ca97ce7220 */ /* 0x080fe20000410000 */
[----:B------:R-:W-:Y:S01]  /*2560*/  SHF.L.U32 R191, R23, 0x10, RZ ;  /* 0x0000001017bf7819 */ /* 0x000fe200000006ff */
[----:B------:R-:W-:Y:S01]  /*2570*/  FMUL.FTZ R107, R107, R202 ;  /* 0x000000ca6b6b7220 */ /* 0x000fe20000410000 */
[----:B------:R-:W-:-:S02]  /*2580*/  SHF.L.U32 R106, R60, 0x10, RZ ;  /* 0x000000103c6a7819 */ /* 0x000fc400000006ff */
[----:B------:R-:W-:Y:S01]  /*2590*/  SHF.L.U32 R155, R22, 0x10, RZ ;  /* 0x00000010169b7819 */ /* 0x000fe200000006ff */
[----:B------:R-:W-:Y:S01]  /*25a0*/  FMUL.FTZ R191, R190, R191 ;  /* 0x000000bfbebf7220 */ /* 0x000fe20000410000 */
[----:B------:R-:W-:Y:S01]  /*25b0*/  SHF.L.U32 R148, R148, 0x10, RZ ;  /* 0x0000001094947819 */ /* 0x000fe200000006ff */
[----:B------:R-:W-:Y:S01]  /*25c0*/  FMUL.FTZ R106, R107, R106 ;  /* 0x0000006a6b6a7220 */ /* 0x000fe20000410000 */
[----:B------:R-:W-:Y:S01]  /*25d0*/  SHF.L.U32 R149, R149, 0x10, RZ ;  /* 0x0000001095957819 */ /* 0x000fe200000006ff */
[----:B------:R-:W-:Y:S01]  /*25e0*/  FMUL.FTZ R155, R206, R155 ;  /* 0x0000009bce9b7220 */ /* 0x000fe20000410000 */
[----:B------:R-:W-:Y:S01]  /*25f0*/  F2FP.BF16.F32.PACK_AB R151, R210, R209 ;  /* 0x000000d1d297723e */ /* 0x000fe200000010ff */
[----:B------:R-:W-:Y:S01]  /*2600*/  FFMA.FTZ R205, R107, R148, R104 ;  /* 0x000000946bcd7223 */ /* 0x000fe20000010068 */
[----:B------:R-:W-:Y:S01]  /*2610*/  F2FP.BF16.F32.PACK_AB R150, R208, R207 ;  /* 0x000000cfd096723e */ /* 0x000fe200000010ff */
[----:B------:R-:W-:Y:S01]  /*2620*/  FFMA.FTZ R206, R206, R149, R105 ;  /* 0x00000095cece7223 */ /* 0x000fe20000010069 */
[----:B------:R-:W-:-:S02]  /*2630*/  F2FP.BF16.F32.PACK_AB R149, R191, R154 ;  /* 0x0000009abf95723e */ /* 0x000fc400000010ff */
[----:B------:R-:W-:Y:S01]  /*2640*/  F2FP.BF16.F32.PACK_AB R148, R155, R106 ;  /* 0x0000006a9b94723e */ /* 0x000fe200000010ff */
[----:B------:R-:W-:Y:S06]  /*2650*/  BRA `(.L_x_145) ;  /* 0x0000000400307947 */ /* 0x000fec0003800000 */
.L_x_144:
[-CC-:B------:R-:W-:Y:S01]  /*2660*/  FFMA.FTZ R129, R31, R152.reuse, R153.reuse ;  /* 0x000000981f817223 */ /* 0x180fe20000010099 */
[-CC-:B------:R-:W-:Y:S01]  /*2670*/  FFMA.FTZ R128, R193, R152.reuse, R153.reuse ;  /* 0x00000098c1807223 */ /* 0x180fe20000010099 */
[-C--:B------:R-:W-:Y:S01]  /*2680*/  FFMA.FTZ R130, R156, R152.reuse, R153 ;  /* 0x000000989c827223 */ /* 0x080fe20000010099 */
[----:B-----5:R-:W-:Y:S01]  /*2690*/  PRMT R154, R151, 0x7632, R154 ;  /* 0x00007632979a7816 */ /* 0x020fe2000000009a */
[----:B------:R-:W-:Y:S01]  /*26a0*/  FADD.FTZ R131, R32, -R129 ;  /* 0x8000008120837221 */ /* 0x000fe20000010000 */
[----:B------:R-:W-:Y:S01]  /*26b0*/  FADD.FTZ R129, R189, -R128 ;  /* 0x80000080bd817221 */ /* 0x000fe20000010000 */
[----:B------:R-:W-:Y:S01]  /*26c0*/  FADD.FTZ R155, R35, -R130 ;  /* 0x80000082239b7221 */ /* 0x000fe20000010000 */
[----:B------:R-:W-:Y:S01]  /*26d0*/  SHF.L.U32 R130, R150, 0x10, RZ ;  /* 0x0000001096827819 */ /* 0x000fe200000006ff */
[C---:B------:R-:W-:Y:S01]  /*26e0*/  FMUL.FTZ R131, R200.reuse, R131 ;  /* 0x00000083c8837220 */ /* 0x040fe20000410000 */
[C---:B------:R-:W-:Y:S01]  /*26f0*/  FMUL.FTZ R129, R200.reuse, R129 ;  /* 0x00000081c8817220 */ /* 0x040fe20000410000 */
[----:B------:R-:W-:Y:S01]  /*2700*/  FMUL.FTZ R128, R200, R155 ;  /* 0x0000009bc8807220 */ /* 0x000fe20000410000 */
[----:B------:R-:W-:Y:S01]  /*2710*/  SHF.L.U32 R151, R151, 0x10, RZ ;  /* 0x0000001097977819 */ /* 0x000fe200000006ff */
[--C-:B------:R-:W-:Y:S01]  /*2720*/  FFMA.FTZ R155, R194, R152, R153.reuse ;  /* 0x00000098c29b7223 */ /* 0x100fe20000010099 */
[-C--:B------:R-:W-:Y:S01]  /*2730*/  FMUL.FTZ R205, R129, R202.reuse ;  /* 0x000000ca81cd7220 */ /* 0x080fe20000410000 */
[----:B------:R-:W-:Y:S01]  /*2740*/  SHF.L.U32 R154, R154, 0x10, RZ ;  /* 0x000000109a9a7819 */ /* 0x000fe200000006ff */
[-C--:B------:R-:W-:Y:S01]  /*2750*/  FMUL.FTZ R207, R131, R202.reuse ;  /* 0x000000ca83cf7220 */ /* 0x080fe20000410000 */
[----:B------:R-:W-:Y:S01]  /*2760*/  FMUL.FTZ R208, R128, R202 ;  /* 0x000000ca80d07220 */ /* 0x000fe20000410000 */
[----:B------:R-:W-:Y:S01]  /*2770*/  FFMA.FTZ R108, R205, R130, R108 ;  /* 0x00000082cd6c7223 */ /* 0x000fe2000001006c */
[----:B------:R-:W-:Y:S01]  /*2780*/  FFMA.FTZ R130, R197, R152, R153 ;  /* 0x00000098c5827223 */ /* 0x000fe20000010099 */
[----:B------:R-:W-:Y:S01]  /*2790*/  FADD.FTZ R191, R192, -R155 ;  /* 0x8000009bc0bf7221 */ /* 0x000fe20000010000 */
[----:B------:R-:W-:Y:S01]  /*27a0*/  FFMA.FTZ R110, R207, R151, R110 ;  /* 0x00000097cf6e7223 */ /* 0x000fe2000001006e */
[----:B------:R-:W-:Y:S01]  /*27b0*/  FFMA.FTZ R111, R208, R154, R111 ;  /* 0x0000009ad06f7223 */ /* 0x000fe2000001006f */
[----:B------:R-:W-:Y:S01]  /*27c0*/  PRMT R154, R150, 0x7632, R154 ;  /* 0x00007632969a7816 */ /* 0x000fe2000000009a */
[----:B------:R-:W-:Y:S01]  /*27d0*/  FADD.FTZ R151, R195, -R130 ;  /* 0x80000082c3977221 */ /* 0x000fe20000010000 */
[----:B------:R-:W-:Y:S01]  /*27e0*/  FFMA.FTZ R190, R34, R152, R153 ;  /* 0x0000009822be7223 */ /* 0x000fe20000010099 */
[----:B------:R-:W-:Y:S01]  /*27f0*/  PRMT R150, R149, 0x7632, R150 ;  /* 0x0000763295967816 */ /* 0x000fe20000000096 */
[C---:B------:R-:W-:Y:S01]  /*2800*/  FMUL.FTZ R191, R200.reuse, R191 ;  /* 0x000000bfc8bf7220 */ /* 0x040fe20000410000 */
[----:B------:R-:W-:Y:S01]  /*2810*/  FMUL.FTZ R155, R200, R151 ;  /* 0x00000097c89b7220 */ /* 0x000fe20000410000 */
[----:B------:R-:W-:Y:S01]  /*2820*/  FADD.FTZ R203, R33, -R190 ;  /* 0x800000be21cb7221 */ /* 0x000fe20000010000 */
[----:B------:R-:W-:Y:S01]  /*2830*/  SHF.L.U32 R150, R150, 0x10, RZ ;  /* 0x0000001096967819 */ /* 0x000fe200000006ff */
[-C--:B------:R-:W-:Y:S01]  /*2840*/  FMUL.FTZ R190, R191, R202.reuse ;  /* 0x000000cabfbe7220 */ /* 0x080fe20000410000 */
[----:B------:R-:W-:Y:S01]  /*2850*/  SHF.L.U32 R149, R149, 0x10, RZ ;  /* 0x0000001095957819 */ /* 0x000fe200000006ff */
[----:B------:R-:W-:Y:S01]  /*2860*/  FMUL.FTZ R151, R155, R202 ;  /* 0x000000ca9b977220 */ /* 0x000fe20000410000 */
[----:B------:R-:W-:Y:S01]  /*2870*/  FMUL.FTZ R209, R200, R203 ;  /* 0x000000cbc8d17220 */ /* 0x000fe20000410000 */
[----:B------:R-:W-:Y:S01]  /*2880*/  FFMA.FTZ R204, R190, R150, R107 ;  /* 0x00000096becc7223 */ /* 0x000fe2000001006b */
[----:B------:R-:W-:Y:S01]  /*2890*/  SHF.L.U32 R107, R25, 0x10, RZ ;  /* 0x00000010196b7819 */ /* 0x000fe200000006ff */
[----:B------:R-:W-:Y:S01]  /*28a0*/  FFMA.FTZ R203, R151, R149, R106 ;  /* 0x0000009597cb7223 */ /* 0x000fe2000001006a */
[----:B------:R-:W-:Y:S01]  /*28b0*/  SHF.L.U32 R154, R154, 0x10, RZ ;  /* 0x000000109a9a7819 */ /* 0x000fe200000006ff */
[----:B------:R-:W-:Y:S01]  /*28c0*/  FMUL.FTZ R206, R209, R202 ;  /* 0x000000cad1ce7220 */ /* 0x000fe20000410000 */
[----:B------:R-:W-:Y:S01]  /*28d0*/  SHF.L.U32 R106, R63, 0x10, RZ ;  /* 0x000000103f6a7819 */ /* 0x000fe200000006ff */
[----:B------:R-:W-:Y:S01]  /*28e0*/  FMUL.FTZ R213, R208, R107 ;  /* 0x0000006bd0d57220 */ /* 0x000fe20000410000 */
[----:B------:R-:W-:Y:S01]  /*28f0*/  SHF.L.U32 R107, R24, 0x10, RZ ;  /* 0x00000010186b7819 */ /* 0x000fe200000006ff */
[----:B------:R-:W-:Y:S01]  /*2900*/  FFMA.FTZ R109, R206, R154, R109 ;  /* 0x0000009ace6d7223 */ /* 0x000fe2000001006d */
[--C-:B------:R-:W-:Y:S01]  /*2910*/  FFMA.FTZ R149, R198, R152, R153.reuse ;  /* 0x00000098c6957223 */ /* 0x100fe20000010099 */
[----:B------:R-:W-:Y:S01]  /*2920*/  FMUL.FTZ R210, R207, R106 ;  /* 0x0000006acfd27220 */ /* 0x000fe20000410000 */
[----:B------:R-:W-:Y:S01]  /*2930*/  SHF.L.U32 R154, R62, 0x10, RZ ;  /* 0x000000103e9a7819 */ /* 0x000fe200000006ff */
[----:B------:R-:W-:Y:S01]  /*2940*/  FFMA.FTZ R106, R201, R152, R153 ;  /* 0x00000098c96a7223 */ /* 0x000fe20000010099 */
[----:B------:R-:W-:Y:S01]  /*2950*/  SHF.L.U32 R150, R61, 0x10, RZ ;  /* 0x000000103d967819 */ /* 0x000fe200000006ff */
[----:B------:R-:W-:Y:S01]  /*2960*/  FMUL.FTZ R211, R206, R107 ;  /* 0x0000006bced37220 */ /* 0x000fe20000410000 */
[----:B------:R-:W-:Y:S01]  /*2970*/  FADD.FTZ R149, R196, -R149 ;  /* 0x80000095c4957221 */ /* 0x000fe20000010000 */
[----:B------:R-:W-:Y:S01]  /*2980*/  FADD.FTZ R107, R199, -R106 ;  /* 0x8000006ac76b7221 */ /* 0x000fe20000010000 */
[----:B------:R-:W-:Y:S01]  /*2990*/  FMUL.FTZ R208, R205, R154 ;  /* 0x0000009acdd07220 */ /* 0x000fe20000410000 */
[----:B------:R-:W-:Y:S01]  /*29a0*/  PRMT R130, R148, 0x7632, R130 ;  /* 0x0000763294827816 */ /* 0x000fe20000000082 */
[----:B------:R-:W-:Y:S01]  /*29b0*/  FMUL.FTZ R154, R151, R150 ;  /* 0x00000096979a7220 */ /* 0x000fe20000410000 */
[C---:B------:R-:W-:Y:S01]  /*29c0*/  FMUL.FTZ R150, R200.reuse, R149 ;  /* 0x00000095c8967220 */ /* 0x040fe20000410000 */
[----:B------:R-:W-:Y:S01]  /*29d0*/  FMUL.FTZ R107, R200, R107 ;  /* 0x0000006bc86b7220 */ /* 0x000fe20000410000 */
[----:B------:R-:W-:-:S02]  /*29e0*/  SHF.L.U32 R206, R130, 0x10, RZ ;  /* 0x0000001082ce7819 */ /* 0x000fc400000006ff */
[----:B------:R-:W-:Y:S01]  /*29f0*/  SHF.L.U32 R205, R23, 0x10, RZ ;  /* 0x0000001017cd7819 */ /* 0x000fe200000006ff */
[-C--:B------:R-:W-:Y:S01]  /*2a00*/  FMUL.FTZ R130, R150, R202.reuse ;  /* 0x000000ca96827220 */ /* 0x080fe20000410000 */
[----:B------:R-:W-:Y:S01]  /*2a10*/  SHF.L.U32 R106, R60, 0x10, RZ ;  /* 0x000000103c6a7819 */ /* 0x000fe200000006ff */
[----:B------:R-:W-:Y:S01]  /*2a20*/  FMUL.FTZ R149, R107, R202 ;  /* 0x000000ca6b957220 */ /* 0x000fe20000410000 */
[----:B------:R-:W-:Y:S01]  /*2a30*/  SHF.L.U32 R151, R22, 0x10, RZ ;  /* 0x0000001016977819 */ /* 0x000fe200000006ff */
[----:B------:R-:W-:Y:S01]  /*2a40*/  FFMA.FTZ R206, R130, R206, R105 ;  /* 0x000000ce82ce7223 */ /* 0x000fe20000010069 */
[----:B------:R-:W-:Y:S01]  /*2a50*/  SHF.L.U32 R148, R148, 0x10, RZ ;  /* 0x0000001094947819 */ /* 0x000fe200000006ff */
[----:B------:R-:W-:Y:S01]  /*2a60*/  FMUL.FTZ R207, R190, R205 ;  /* 0x000000cdbecf7220 */ /* 0x000fe20000410000 */
[C---:B------:R-:W-:Y:S01]  /*2a70*/  FMUL.FTZ R106, R149.reuse, R106 ;  /* 0x0000006a956a7220 */ /* 0x040fe20000410000 */
[----:B------:R-:W-:Y:S01]  /*2a80*/  FMUL.FTZ R105, R130, R151 ;  /* 0x0000009782697220 */ /* 0x000fe20000410000 */
[----:B------:R-:W-:Y:S01]  /*2a90*/  F2FP.BF16.F32.PACK_AB R131, R128, R131 ;  /* 0x000000838083723e */ /* 0x000fe200000010ff */
[----:B------:R-:W-:Y:S01]  /*2aa0*/  FFMA.FTZ R205, R149, R148, R104 ;  /* 0x0000009495cd7223 */ /* 0x000fe20000010068 */
[----:B------:R-:W-:-:S02]  /*2ab0*/  F2FP.BF16.F32.PACK_AB R130, R209, R129 ;  /* 0x00000081d182723e */ /* 0x000fc400000010ff */
[----:B------:R-:W-:Y:S02]  /*2ac0*/  F2FP.BF16.F32.PACK_AB R128, R150, R107 ;  /* 0x0000006b9680723e */ /* 0x000fe400000010ff */
[----:B------:R-:W-:Y:S02]  /*2ad0*/  F2FP.BF16.F32.PACK_AB R129, R191, R155 ;  /* 0x0000009bbf81723e */ /* 0x000fe400000010ff */
[----:B------:R-:W-:Y:S02]  /*2ae0*/  F2FP.BF16.F32.PACK_AB R151, R213, R210 ;  /* 0x000000d2d597723e */ /* 0x000fe400000010ff */
[----:B------:R-:W-:Y:S02]  /*2af0*/  F2FP.BF16.F32.PACK_AB R150, R211, R208 ;  /* 0x000000d0d396723e */ /* 0x000fe400000010ff */
[----:B------:R-:W-:Y:S02]  /*2b00*/  F2FP.BF16.F32.PACK_AB R149, R207, R154 ;  /* 0x0000009acf95723e */ /* 0x000fe400000010ff */
[----:B------:R-:W-:-:S07]  /*2b10*/  F2FP.BF16.F32.PACK_AB R148, R105, R106 ;  /* 0x0000006a6994723e */ /* 0x000fce00000010ff */
.L_x_145:
[----:B------:R-:W0:Y:S08]  /*2b20*/  @P0 LDC.64 R106, c[0x0][0x478] ;  /* 0x00011e00ff6a0b82 */ /* 0x000e300000000a00 */
[----:B------:R-:W1:Y:S01]  /*2b30*/  LDC.64 R104, c[0x0][0x468] ;  /* 0x00011a00ff687b82 */ /* 0x000e620000000a00 */
[----:B0-----:R-:W-:Y:S01]  /*2b40*/  @P0 IMAD.WIDE.U32 R154, R0, 0x10, R106 ;  /* 0x00000010009a0825 */ /* 0x001fe200078e006a */
[----:B------:R-:W-:-:S02]  /*2b50*/  MOV R106, R203 ;  /* 0x000000cb006a7202 */ /* 0x000fc40000000f00 */
[----:B------:R-:W-:Y:S02]  /*2b60*/  MOV R107, R204 ;  /* 0x000000cc006b7202 */ /* 0x000fe40000000f00 */
[----:B------:R0:W-:Y:S01]  /*2b70*/  @P0 STG.E.128 desc[UR4][R154.64], R128 ;  /* 0x000000809a000986 */ /* 0x0001e2000c101d04 */
[C---:B-1----:R-:W-:Y:S01]  /*2b80*/  IMAD.WIDE.U32 R190, R0.reuse, 0x10, R104 ;  /* 0x0000001000be7825 */ /* 0x042fe200078e0068 */
[----:B------:R-:W-:Y:S02]  /*2b90*/  MOV R104, R205 ;  /* 0x000000cd00687202 */ /* 0x000fe40000000f00 */
[----:B------:R-:W-:Y:S02]  /*2ba0*/  MOV R105, R206 ;  /* 0x000000ce00697202 */ /* 0x000fe40000000f00 */
[----:B------:R0:W-:Y:S01]  /*2bb0*/  STG.E.128 desc[UR4][R190.64], R148 ;  /* 0x00000094be007986 */ /* 0x0001e2000c101d04 */
[----:B------:R-:W-:-:S07]  /*2bc0*/  IADD3 R0, PT, PT, R0, 0x80, RZ ;  /* 0x0000008000007810 */ /* 0x000fce0007ffe0ff */
.L_x_143:
[----:B------:R-:W-:Y:S05]  /*2bd0*/  BSYNC.RECONVERGENT B1 ;  /* 0x0000000000017941 */ /* 0x000fea0003800200 */
.L_x_142:
[----:B------:R-:W-:Y:S04]  /*2be0*/  BSSY.RECONVERGENT B1, `(.L_x_146) ;  /* 0x00000a4000017945 */ /* 0x000fe80003800200 */
[----:B------:R-:W-:Y:S05]  /*2bf0*/  @!P5 BRA `(.L_x_147) ;  /* 0x000000080088d947 */ /* 0x000fea0003800000 */
[----:B0-----:R-:W0:Y:S02]  /*2c00*/  LDC.64 R148, c[0x0][0x390] ;  /* 0x0000e400ff947b82 */ /* 0x001e240000000a00 */
[----:B0-----:R-:W-:-:S06]  /*2c10*/  IMAD.WIDE.U32 R148, R0, 0x10, R148 ;  /* 0x0000001000947825 */ /* 0x001fcc00078e0094 */
[----:B------:R-:W5:Y:S01]  /*2c20*/  LDG.E.128 R148, desc[UR4][R148.64] ;  /* 0x0000000494947981 */ /* 0x000f62000c1e1d00 */
[----:B------:R-:W-:-:S04]  /*2c30*/  ISETP.NE.U32.AND P0, PT, RZ, UR12, PT ;  /* 0x0000000cff007c0c */ /* 0x000fc8000bf05070 */
[----:B------:R-:W-:-:S13]  /*2c40*/  ISETP.NE.AND.EX P0, PT, RZ, UR13, PT, P0 ;  /* 0x0000000dff007c0c */ /* 0x000fda000bf05300 */
[----:B------:R-:W-:Y:S05]  /*2c50*/  @!P0 BRA `(.L_x_148) ;  /* 0x0000000400348947 */ /* 0x000fea0003800000 */
[-CC-:B------:R-:W-:Y:S01]  /*2c60*/  FFMA.FTZ R131, R163, R152.reuse, R153.reuse ;  /* 0x00000098a3837223 */ /* 0x180fe20000010099 */
[-CC-:B------:R-:W-:Y:S01]  /*2c70*/  FFMA.FTZ R128, R172, R152.reuse, R153.reuse ;  /* 0x00000098ac807223 */ /* 0x180fe20000010099 */
[----:B-----5:R-:W-:Y:S01]  /*2c80*/  PRMT R154, R151, 0x7632, R154 ;  /* 0x00007632979a7816 */ /* 0x020fe2000000009a */
[-C--:B------:R-:W-:Y:S01]  /*2c90*/  FFMA.FTZ R129, R161, R152.reuse, R153 ;  /* 0x00000098a1817223 */ /* 0x080fe20000010099 */
[----:B------:R-:W-:Y:S01]  /*2ca0*/  FADD.FTZ R131, R164, -R131 ;  /* 0x80000083a4837221 */ /* 0x000fe20000010000 */
[----:B------:R-:W-:Y:S01]  /*2cb0*/  FADD.FTZ R155, R171, -R128 ;  /* 0x80000080ab9b7221 */ /* 0x000fe20000010000 */
[----:B------:R-:W-:Y:S01]  /*2cc0*/  SHF.L.U32 R151, R151, 0x10, RZ ;  /* 0x0000001097977819 */ /* 0x000fe200000006ff */
[----:B------:R-:W-:Y:S01]  /*2cd0*/  FADD.FTZ R129, R162, -R129 ;  /* 0x80000081a2817221 */ /* 0x000fe20000010000 */
[C---:B------:R-:W-:Y:S01]  /*2ce0*/  FMUL.FTZ R131, R200.reuse, R131 ;  /* 0x00000083c8837220 */ /* 0x040fe20000410000 */
[----:B------:R-:W-:Y:S01]  /*2cf0*/  FMUL.FTZ R128, R200, R155 ;  /* 0x0000009bc8807220 */ /* 0x000fe20000410000 */
[--C-:B------:R-:W-:Y:S01]  /*2d00*/  FFMA.FTZ R190, R170, R152, R153.reuse ;  /* 0x00000098aabe7223 */ /* 0x100fe20000010099 */
[----:B------:R-:W-:Y:S01]  /*2d10*/  SHF.L.U32 R154, R154, 0x10, RZ ;  /* 0x000000109a9a7819 */ /* 0x000fe200000006ff */
[-C--:B------:R-:W-:Y:S01]  /*2d20*/  FMUL.FTZ R205, R131, R202.reuse ;  /* 0x000000ca83cd7220 */ /* 0x080fe20000410000 */
[----:B------:R-:W-:Y:S01]  /*2d30*/  FMUL.FTZ R129, R200, R129 ;  /* 0x00000081c8817220 */ /* 0x000fe20000410000 */
[----:B------:R-:W-:Y:S01]  /*2d40*/  FMUL.FTZ R210, R128, R202 ;  /* 0x000000ca80d27220 */ /* 0x000fe20000410000 */
[----:B------:R-:W-:Y:S01]  /*2d50*/  FADD.FTZ R203, R169, -R190 ;  /* 0x800000bea9cb7221 */ /* 0x000fe20000010000 */
[----:B------:R-:W-:Y:S01]  /*2d60*/  FFMA.FTZ R118, R205, R151, R118 ;  /* 0x00000097cd767223 */ /* 0x000fe20000010076 */
[----:B------:R-:W-:Y:S01]  /*2d70*/  FFMA.FTZ R151, R159, R152, R153 ;  /* 0x000000989f977223 */ /* 0x000fe20000010099 */
[----:B------:R-:W-:Y:S01]  /*2d80*/  SHF.L.U32 R130, R150, 0x10, RZ ;  /* 0x0000001096827819 */ /* 0x000fe200000006ff */
[----:B------:R-:W-:Y:S01]  /*2d90*/  FMUL.FTZ R191, R129, R202 ;  /* 0x000000ca81bf7220 */ /* 0x000fe20000410000 */
[----:B------:R-:W-:Y:S01]  /*2da0*/  FFMA.FTZ R119, R210, R154, R119 ;  /* 0x0000009ad2777223 */ /* 0x000fe20000010077 */
[----:B------:R-:W-:Y:S01]  /*2db0*/  FADD.FTZ R151, R160, -R151 ;  /* 0x80000097a0977221 */ /* 0x000fe20000010000 */
[----:B------:R-:W-:Y:S01]  /*2dc0*/  PRMT R154, R150, 0x7632, R154 ;  /* 0x00007632969a7816 */ /* 0x000fe2000000009a */
[----:B------:R-:W-:Y:S01]  /*2dd0*/  FFMA.FTZ R150, R168, R152, R153 ;  /* 0x00000098a8967223 */ /* 0x000fe20000010099 */
[C---:B------:R-:W-:Y:S01]  /*2de0*/  FMUL.FTZ R208, R200.reuse, R203 ;  /* 0x000000cbc8d07220 */ /* 0x040fe20000410000 */
[----:B------:R-:W-:Y:S01]  /*2df0*/  FMUL.FTZ R203, R200, R151 ;  /* 0x00000097c8cb7220 */ /* 0x000fe20000410000 */
[----:B------:R-:W-:Y:S01]  /*2e00*/  FFMA.FTZ R116, R191, R130, R116 ;  /* 0x00000082bf747223 */ /* 0x000fe20000010074 */
[----:B------:R-:W-:Y:S01]  /*2e10*/  PRMT R130, R149, 0x7632, R130 ;  /* 0x0000763295827816 */ /* 0x000fe20000000082 */
[----:B------:R-:W-:Y:S01]  /*2e20*/  FADD.FTZ R155, R167, -R150 ;  /* 0x80000096a79b7221 */ /* 0x000fe20000010000 */
        /* <DEDUP_REMOVED lines=8> */
[----:B------:R-:W-:Y:S01]  /*2eb0*/  SHF.L.U32 R150, R46, 0x10, RZ ;  /* 0x000000102e967819 */ /* 0x000fe200000006ff */
[----:B------:R-:W-:Y:S01]  /*2ec0*/  FMUL.FTZ R204, R200, R155 ;  /* 0x0000009bc8cc7220 */ /* 0x000fe20000410000 */
[----:B------:R-:W-:Y:S01]  /*2ed0*/  FFMA.FTZ R117, R190, R154, R117 ;  /* 0x0000009abe757223 */ /* 0x000fe20000010075 */
[----:B------:R-:W-:Y:S01]  /*2ee0*/  SHF.L.U32 R155, R16, 0x10, RZ ;  /* 0x00000010109b7819 */ /* 0x000fe200000006ff */
[----:B------:R-:W-:Y:S01]  /*2ef0*/  FMUL.FTZ R212, R210, R149 ;  /* 0x00000095d2d47220 */ /* 0x000fe20000410000 */
[----:B------:R-:W-:Y:S01]  /*2f00*/  SHF.L.U32 R154, R45, 0x10, RZ ;  /* 0x000000102d9a7819 */ /* 0x000fe200000006ff */
[--C-:B------:R-:W-:Y:S01]  /*2f10*/  FFMA.FTZ R149, R157, R152, R153.reuse ;  /* 0x000000989d957223 */ /* 0x100fe20000010099 */
[----:B------:R-:W-:Y:S01]  /*2f20*/  FMUL.FTZ R207, R191, R150 ;  /* 0x00000096bfcf7220 */ /* 0x000fe20000410000 */
[----:B------:R-:W-:Y:S01]  /*2f30*/  FFMA.FTZ R150, R166, R152, R153 ;  /* 0x00000098a6967223 */ /* 0x000fe20000010099 */
[----:B------:R-:W-:Y:S01]  /*2f40*/  SHF.L.U32 R130, R130, 0x10, RZ ;  /* 0x0000001082827819 */ /* 0x000fe200000006ff */
[----:B------:R-:W-:Y:S01]  /*2f50*/  FMUL.FTZ R206, R204, R202 ;  /* 0x000000caccce7220 */ /* 0x000fe20000410000 */
[----:B------:R-:W-:Y:S01]  /*2f60*/  FMUL.FTZ R210, R190, R155 ;  /* 0x0000009bbed27220 */ /* 0x000fe20000410000 */
[----:B------:R-:W-:Y:S01]  /*2f70*/  FADD.FTZ R149, R158, -R149 ;  /* 0x800000959e957221 */ /* 0x000fe20000010000 */
[----:B------:R-:W-:Y:S01]  /*2f80*/  FMUL.FTZ R190, R151, R154 ;  /* 0x0000009a97be7220 */ /* 0x000fe20000410000 */
[----:B------:R-:W-:Y:S01]  /*2f90*/  FADD.FTZ R151, R165, -R150 ;  /* 0x80000096a5977221 */ /* 0x000fe20000010000 */
[----:B------:R-:W-:Y:S01]  /*2fa0*/  FFMA.FTZ R115, R206, R130, R115 ;  /* 0x00000082ce737223 */ /* 0x000fe20000010073 */
[----:B------:R-:W-:Y:S01]  /*2fb0*/  PRMT R130, R148, 0x7632, R130 ;  /* 0x0000763294827816 */ /* 0x000fe20000000082 */
[C---:B------:R-:W-:Y:S01]  /*2fc0*/  FMUL.FTZ R149, R200.reuse, R149 ;  /* 0x00000095c8957220 */ /* 0x040fe20000410000 */
[----:B------:R-:W-:Y:S01]  /*2fd0*/  FMUL.FTZ R154, R200, R151 ;  /* 0x00000097c89a7220 */ /* 0x000fe20000410000 */
[----:B------:R-:W-:-:S02]  /*2fe0*/  SHF.L.U32 R148, R148, 0x10, RZ ;  /* 0x0000001094947819 */ /* 0x000fc400000006ff */
[----:B------:R-:W-:Y:S01]  /*2ff0*/  SHF.L.U32 R205, R15, 0x10, RZ ;  /* 0x000000100fcd7819 */ /* 0x000fe200000006ff */
[----:B------:R-:W-:Y:S01]  /*3000*/  FMUL.FTZ R151, R149, R202 ;  /* 0x000000ca95977220 */ /* 0x000fe20000410000 */
[----:B------:R-:W-:Y:S02]  /*3010*/  SHF.L.U32 R150, R44, 0x10, RZ ;  /* 0x000000102c967819 */ /* 0x000fe400000006ff */
[----:B------:R-:W-:Y:S01]  /*3020*/  SHF.L.U32 R191, R14, 0x10, RZ ;  /* 0x000000100ebf7819 */ /* 0x000fe200000006ff */
[C---:B------:R-:W-:Y:S01]  /*3030*/  FFMA.FTZ R112, R151.reuse, R148, R112 ;  /* 0x0000009497707223 */ /* 0x040fe20000010070 */
[----:B------:R-:W-:Y:S01]  /*3040*/  SHF.L.U32 R155, R130, 0x10, RZ ;  /* 0x00000010829b7819 */ /* 0x000fe200000006ff */
[----:B------:R-:W-:Y:S01]  /*3050*/  FMUL.FTZ R130, R154, R202 ;  /* 0x000000ca9a827220 */ /* 0x000fe20000410000 */
[----:B------:R-:W-:Y:S01]  /*3060*/  FMUL.FTZ R205, R206, R205 ;  /* 0x000000cdcecd7220 */ /* 0x000fe20000410000 */
[----:B------:R-:W-:Y:S01]  /*3070*/  FMUL.FTZ R148, R151, R150 ;  /* 0x0000009697947220 */ /* 0x000fe20000410000 */
[----:B------:R-:W-:Y:S01]  /*3080*/  F2FP.BF16.F32.PACK_AB R131, R128, R131 ;  /* 0x000000838083723e */ /* 0x000fe200000010ff */
[C---:B------:R-:W-:Y:S01]  /*3090*/  FMUL.FTZ R191, R130.reuse, R191 ;  /* 0x000000bf82bf7220 */ /* 0x040fe20000410000 */
[----:B------:R-:W-:Y:S01]  /*30a0*/  FFMA.FTZ R113, R130, R155, R113 ;  /* 0x0000009b82717223 */ /* 0x000fe20000010071 */
[----:B------:R-:W-:-:S02]  /*30b0*/  F2FP.BF16.F32.PACK_AB R130, R208, R129 ;  /* 0x00000081d082723e */ /* 0x000fc400000010ff */
[----:B------:R-:W-:Y:S02]  /*30c0*/  F2FP.BF16.F32.PACK_AB R128, R154, R149 ;  /* 0x000000959a80723e */ /* 0x000fe400000010ff */
[----:B------:R-:W-:Y:S02]  /*30d0*/  F2FP.BF16.F32.PACK_AB R129, R204, R203 ;  /* 0x000000cbcc81723e */ /* 0x000fe400000010ff */
[----:B------:R-:W-:Y:S02]  /*30e0*/  F2FP.BF16.F32.PACK_AB R151, R212, R209 ;  /* 0x000000d1d497723e */ /* 0x000fe400000010ff */
[----:B------:R-:W-:Y:S02]  /*30f0*/  F2FP.BF16.F32.PACK_AB R150, R210, R207 ;  /* 0x000000cfd296723e */ /* 0x000fe400000010ff */
[----:B------:R-:W-:Y:S02]  /*3100*/  F2FP.BF16.F32.PACK_AB R149, R205, R190 ;  /* 0x000000becd95723e */ /* 0x000fe400000010ff */
[----:B------:R-:W-:Y:S01]  /*3110*/  F2FP.BF16.F32.PACK_AB R148, R191, R148 ;  /* 0x00000094bf94723e */ /* 0x000fe200000010ff */
[----:B------:R-:W-:Y:S06]  /*3120*/  BRA `(.L_x_149) ;  /* 0x0000000400207947 */ /* 0x000fec0003800000 */
.L_x_148:
[-CC-:B------:R-:W-:Y:S01]  /*3130*/  FFMA.FTZ R191, R163, R152.reuse, R153.reuse ;  /* 0x00000098a3bf7223 */ /* 0x180fe20000010099 */
[-CC-:B------:R-:W-:Y:S01]  /*3140*/  FFMA.FTZ R155, R161, R152.reuse, R153.reuse ;  /* 0x00000098a19b7223 */ /* 0x180fe20000010099 */
[----:B------:R-:W-:Y:S01]  /*3150*/  FFMA.FTZ R204, R172, R152, R153 ;  /* 0x00000098accc7223 */ /* 0x000fe20000010099 */
[C---:B-----5:R-:W-:Y:S01]  /*3160*/  PRMT R154, R151.reuse, 0x7632, R154 ;  /* 0x00007632979a7816 */ /* 0x060fe2000000009a */
        /* <DEDUP_REMOVED lines=9> */
[-C--:B------:R-:W-:Y:S01]  /*3200*/  FMUL.FTZ R191, R155, R202.reuse ;  /* 0x000000ca9bbf7220 */ /* 0x080fe20000410000 */
[----:B------:R-:W-:Y:S01]  /*3210*/  SHF.L.U32 R154, R154, 0x10, RZ ;  /* 0x000000109a9a7819 */ /* 0x000fe200000006ff */
[----:B------:R-:W-:Y:S01]  /*3220*/  FMUL.FTZ R208, R203, R202 ;  /* 0x000000cacbd07220 */ /* 0x000fe20000410000 */
[-CC-:B------:R-:W-:Y:S01]  /*3230*/  FFMA.FTZ R204, R170, R152.reuse, R153.reuse ;  /* 0x00000098aacc7223 */ /* 0x180fe20000010099 */
[----:B------:R-:W-:Y:S01]  /*3240*/  FFMA.FTZ R116, R191, R151, R116 ;  /* 0x00000097bf747223 */ /* 0x000fe20000010074 */
[----:B------:R-:W-:Y:S01]  /*3250*/  FFMA.FTZ R151, R159, R152, R153 ;  /* 0x000000989f977223 */ /* 0x000fe20000010099 */
[----:B------:R-:W-:Y:S01]  /*3260*/  FFMA.FTZ R119, R208, R154, R119 ;  /* 0x0000009ad0777223 */ /* 0x000fe20000010077 */
[----:B------:R-:W-:Y:S01]  /*3270*/  FFMA.FTZ R154, R168, R152, R153 ;  /* 0x00000098a89a7223 */ /* 0x000fe20000010099 */
[----:B------:R-:W-:Y:S01]  /*3280*/  FFMA.FTZ R118, R205, R190, R118 ;  /* 0x000000becd767223 */ /* 0x000fe20000010076 */
[----:B------:R-:W-:Y:S01]  /*3290*/  FADD.FTZ R151, R160, -R151 ;  /* 0x80000097a0977221 */ /* 0x000fe20000010000 */
[----:B------:R-:W-:Y:S01]  /*32a0*/  PRMT R190, R150, 0x7632, R190 ;  /* 0x0000763296be7816 */ /* 0x000fe200000000be */
[----:B------:R-:W-:Y:S01]  /*32b0*/  FADD.FTZ R203, R169, -R204 ;  /* 0x800000cca9cb7221 */ /* 0x000fe20000010000 */
[C---:B------:R-:W-:Y:S01]  /*32c0*/  PRMT R150, R149.reuse, 0x7632, R150 ;  /* 0x0000763295967816 */ /* 0x040fe20000000096 */
[C---:B------:R-:W-:Y:S01]  /*32d0*/  FMUL.FTZ R151, R200.reuse, R151 ;  /* 0x00000097c8977220 */ /* 0x040fe20000410000 */
[----:B------:R-:W-:Y:S01]  /*32e0*/  SHF.L.U32 R149, R149, 0x10, RZ ;  /* 0x0000001095957819 */ /* 0x000fe200000006ff */
[----:B------:R-:W-:Y:S01]  /*32f0*/  FADD.FTZ R155, R167, -R154 ;  /* 0x8000009aa79b7221 */ /* 0x000fe20000010000 */
[----:B------:R-:W-:Y:S01]  /*3300*/  SHF.L.U32 R154, R47, 0x10, RZ ;  /* 0x000000102f9a7819 */ /* 0x000fe200000006ff */
[-C--:B------:R-:W-:Y:S01]  /*3310*/  FMUL.FTZ R151, R151, R202.reuse ;  /* 0x000000ca97977220 */ /* 0x080fe20000410000 */
[----:B------:R-:W-:Y:S01]  /*3320*/  FMUL.FTZ R203, R200, R203 ;  /* 0x000000cbc8cb7220 */ /* 0x000fe20000410000 */
[----:B------:R-:W-:Y:S01]  /*3330*/  SHF.L.U32 R190, R190, 0x10, RZ ;  /* 0x00000010bebe7819 */ /* 0x000fe200000006ff */
[----:B------:R-:W-:Y:S01]  /*3340*/  FMUL.FTZ R155, R200, R155 ;  /* 0x0000009bc89b7220 */ /* 0x000fe20000410000 */
[----:B------:R-:W-:Y:S01]  /*3350*/  FFMA.FTZ R114, R151, R149, R114 ;  /* 0x0000009597727223 */ /* 0x000fe20000010072 */
[----:B------:R-:W-:Y:S01]  /*3360*/  FMUL.FTZ R206, R203, R202 ;  /* 0x000000cacbce7220 */ /* 0x000fe20000410000 */
[----:B------:R-:W-:Y:S01]  /*3370*/  SHF.L.U32 R149, R17, 0x10, RZ ;  /* 0x0000001011957819 */ /* 0x000fe200000006ff */
[----:B------:R-:W-:Y:S01]  /*3380*/  FMUL.FTZ R207, R205, R154 ;  /* 0x0000009acdcf7220 */ /* 0x000fe20000410000 */
[----:B------:R-:W-:Y:S01]  /*3390*/  SHF.L.U32 R154, R46, 0x10, RZ ;  /* 0x000000102e9a7819 */ /* 0x000fe200000006ff */
[----:B------:R-:W-:Y:S01]  /*33a0*/  FFMA.FTZ R117, R206, R190, R117 ;  /* 0x000000bece757223 */ /* 0x000fe20000010075 */
[----:B------:R-:W-:Y:S01]  /*33b0*/  SHF.L.U32 R190, R45, 0x10, RZ ;  /* 0x000000102dbe7819 */ /* 0x000fe200000006ff */
[----:B------:R-:W-:Y:S01]  /*33c0*/  FMUL.FTZ R208, R208, R149 ;  /* 0x00000095d0d07220 */ /* 0x000fe20000410000 */
[--C-:B------:R-:W-:Y:S01]  /*33d0*/  FFMA.FTZ R149, R157, R152, R153.reuse ;  /* 0x000000989d957223 */ /* 0x100fe20000010099 */
[----:B------:R-:W-:Y:S01]  /*33e0*/  FMUL.FTZ R205, R191, R154 ;  /* 0x0000009abfcd7220 */ /* 0x000fe20000410000 */
[----:B------:R-:W-:Y:S01]  /*33f0*/  FFMA.FTZ R154, R166, R152, R153 ;  /* 0x00000098a69a7223 */ /* 0x000fe20000010099 */
[----:B------:R-:W-:Y:S01]  /*3400*/  SHF.L.U32 R150, R150, 0x10, RZ ;  /* 0x0000001096967819 */ /* 0x000fe200000006ff */
[----:B------:R-:W-:Y:S01]  /*3410*/  FMUL.FTZ R204, R155, R202 ;  /* 0x000000ca9bcc7220 */ /* 0x000fe20000410000 */
[----:B------:R-:W-:Y:S01]  /*3420*/  FADD.FTZ R149, R158, -R149 ;  /* 0x800000959e957221 */ /* 0x000fe20000010000 */
[----:B------:R-:W-:Y:S01]  /*3430*/  FMUL.FTZ R190, R151, R190 ;  /* 0x000000be97be7220 */ /* 0x000fe20000410000 */
[----:B------:R-:W-:Y:S01]  /*3440*/  FADD.FTZ R151, R165, -R154 ;  /* 0x8000009aa5977221 */ /* 0x000fe20000010000 */
[----:B------:R-:W-:Y:S01]  /*3450*/  SHF.L.U32 R155, R16, 0x10, RZ ;  /* 0x00000010109b7819 */ /* 0x000fe200000006ff */
[----:B------:R-:W-:Y:S01]  /*3460*/  FFMA.FTZ R115, R204, R150, R115 ;  /* 0x00000096cc737223 */ /* 0x000fe20000010073 */
[----:B------:R-:W-:Y:S01]  /*3470*/  PRMT R150, R148, 0x7632, R150 ;  /* 0x0000763294967816 */ /* 0x000fe20000000096 */
[C---:B------:R-:W-:Y:S01]  /*3480*/  FMUL.FTZ R149, R200.reuse, R149 ;  /* 0x00000095c8957220 */ /* 0x040fe20000410000 */
[----:B------:R-:W-:Y:S01]  /*3490*/  FMUL.FTZ R151, R200, R151 ;  /* 0x00000097c8977220 */ /* 0x000fe20000410000 */
[----:B------:R-:W-:Y:S01]  /*34a0*/  SHF.L.U32 R148, R148, 0x10, RZ ;  /* 0x0000001094947819 */ /* 0x000fe200000006ff */
[----:B------:R-:W-:Y:S01]  /*34b0*/  FMUL.FTZ R206, R206, R155 ;  /* 0x0000009bcece7220 */ /* 0x000fe20000410000 */
[----:B------:R-:W-:Y:S01]  /*34c0*/  SHF.L.U32 R203, R15, 0x10, RZ ;  /* 0x000000100fcb7819 */ /* 0x000fe200000006ff */
[----:B------:R-:W-:Y:S01]  /*34d0*/  FMUL.FTZ R149, R149, R202 ;  /* 0x000000ca95957220 */ /* 0x000fe20000410000 */
[----:B------:R-:W-:-:S02]  /*34e0*/  SHF.L.U32 R154, R44, 0x10, RZ ;  /* 0x000000102c9a7819 */ /* 0x000fc400000006ff */
[----:B------:R-:W-:Y:S01]  /*34f0*/  SHF.L.U32 R191, R14, 0x10, RZ ;  /* 0x000000100ebf7819 */ /* 0x000fe200000006ff */
[----:B------:R-:W-:Y:S01]  /*3500*/  FFMA.FTZ R112, R149, R148, R112 ;  /* 0x0000009495707223 */ /* 0x000fe20000010070 */
[----:B------:R-:W-:Y:S01]  /*3510*/  SHF.L.U32 R155, R150, 0x10, RZ ;  /* 0x00000010969b7819 */ /* 0x000fe200000006ff */
[----:B------:R-:W-:Y:S01]  /*3520*/  FMUL.FTZ R150, R151, R202 ;  /* 0x000000ca97967220 */ /* 0x000fe20000410000 */
[----:B------:R-:W-:Y:S01]  /*3530*/  FMUL.FTZ R203, R204, R203 ;  /* 0x000000cbcccb7220 */ /* 0x000fe20000410000 */
[----:B------:R-:W-:Y:S01]  /*3540*/  FMUL.FTZ R148, R149, R154 ;  /* 0x0000009a95947220 */ /* 0x000fe20000410000 */
[----:B------:R-:W-:Y:S01]  /*3550*/  F2FP.BF16.F32.PACK_AB R151, R208, R207 ;  /* 0x000000cfd097723e */ /* 0x000fe200000010ff */
[C---:B------:R-:W-:Y:S01]  /*3560*/  FMUL.FTZ R191, R150.reuse, R191 ;  /* 0x000000bf96bf7220 */ /* 0x040fe20000410000 */
[----:B------:R-:W-:Y:S01]  /*3570*/  FFMA.FTZ R113, R150, R155, R113 ;  /* 0x0000009b96717223 */ /* 0x000fe20000010071 */
[----:B------:R-:W-:Y:S02]  /*3580*/  F2FP.BF16.F32.PACK_AB R150, R206, R205 ;  /* 0x000000cdce96723e */ /* 0x000fe400000010ff */
[----:B------:R-:W-:-:S02]  /*3590*/  F2FP.BF16.F32.PACK_AB R149, R203, R190 ;  /* 0x000000becb95723e */ /* 0x000fc400000010ff */
[----:B------:R-:W-:-:S07]  /*35a0*/  F2FP.BF16.F32.PACK_AB R148, R191, R148 ;  /* 0x00000094bf94723e */ /* 0x000fce00000010ff */
.L_x_149:
[----:B------:R-:W0:Y:S08]  /*35b0*/  @P0 LDC.64 R190, c[0x0][0x478] ;  /* 0x00011e00ffbe0b82 */ /* 0x000e300000000a00 */
[----:B------:R-:W1:Y:S01]  /*35c0*/  LDC.64 R154, c[0x0][0x468] ;  /* 0x00011a00ff9a7b82 */ /* 0x000e620000000a00 */
[----:B0-----:R-:W-:-:S05]  /*35d0*/  @P0 IMAD.WIDE.U32 R190, R0, 0x10, R190 ;  /* 0x0000001000be0825 */ /* 0x001fca00078e00be */
[----:B------:R2:W-:Y:S01]  /*35e0*/  @P0 STG.E.128 desc[UR4][R190.64], R128 ;  /* 0x00000080be000986 */ /* 0x0005e2000c101d04 */
[C---:B-1----:R-:W-:Y:S01]  /*35f0*/  IMAD.WIDE.U32 R154, R0.reuse, 0x10, R154 ;  /* 0x00000010009a7825 */ /* 0x042fe200078e009a */
[----:B------:R-:W-:-:S04]  /*3600*/  IADD3 R0, PT, PT, R0, 0x80, RZ ;  /* 0x0000008000007810 */ /* 0x000fc80007ffe0ff */
[----:B------:R2:W-:Y:S03]  /*3610*/  STG.E.128 desc[UR4][R154.64], R148 ;  /* 0x000000949a007986 */ /* 0x0005e6000c101d04 */
.L_x_147:
[----:B------:R-:W-:Y:S05]  /*3620*/  BSYNC.RECONVERGENT B1 ;  /* 0x0000000000017941 */ /* 0x000fea0003800200 */
.L_x_146:
[----:B------:R-:W-:Y:S05]  /*3630*/  @!P4 BRA `(.L_x_150) ;  /* 0x0000002c0068c947 */ /* 0x000fea0003800000 */
[----:B0-2---:R-:W0:Y:S02]  /*3640*/  LDC.64 R148, c[0x0][0x390] ;  /* 0x0000e400ff947b82 */ /* 0x005e240000000a00 */
[----:B0-----:R-:W-:-:S06]  /*3650*/  IMAD.WIDE.U32 R148, R0, 0x10, R148 ;  /* 0x0000001000947825 */ /* 0x001fcc00078e0094 */
[----:B------:R-:W5:Y:S01]  /*3660*/  LDG.E.128 R148, desc[UR4][R148.64] ;  /* 0x0000000494947981 */ /* 0x000f62000c1e1d00 */
[----:B------:R-:W-:-:S04]  /*3670*/  ISETP.NE.U32.AND P0, PT, RZ, UR12, PT ;  /* 0x0000000cff007c0c */ /* 0x000fc8000bf05070 */
[----:B------:R-:W-:-:S13]  /*3680*/  ISETP.NE.AND.EX P0, PT, RZ, UR13, PT, P0 ;  /* 0x0000000dff007c0c */ /* 0x000fda000bf05300 */
[----:B------:R-:W-:Y:S05]  /*3690*/  @!P0 BRA `(.L_x_151) ;  /* 0x0000000400348947 */ /* 0x000fea0003800000 */
[-CC-:B------:R-:W-:Y:S01]  /*36a0*/  FFMA.FTZ R210, R188, R152.reuse, R153.reuse ;  /* 0x00000098bcd27223 */ /* 0x180fe20000010099 */
[-CC-:B------:R-:W-:Y:S01]  /*36b0*/  FFMA.FTZ R191, R179, R152.reuse, R153.reuse ;  /* 0x00000098b3bf7223 */ /* 0x180fe20000010099 */
[-CC-:B------:R-:W-:Y:S01]  /*36c0*/  FFMA.FTZ R155, R177, R152.reuse, R153.reuse ;  /* 0x00000098b19b7223 */ /* 0x180fe20000010099 */
[-CC-:B------:R-:W-:Y:S01]  /*36d0*/  FFMA.FTZ R204, R186, R152.reuse, R153.reuse ;  /* 0x00000098bacc7223 */ /* 0x180fe20000010099 */
[-CC-:B------:R-:W-:Y:S01]  /*36e0*/  FFMA.FTZ R131, R175, R152.reuse, R153.reuse ;  /* 0x00000098af837223 */ /* 0x180fe20000010099 */
[-CC-:B------:R-:W-:Y:S01]  /*36f0*/  FFMA.FTZ R154, R184, R152.reuse, R153.reuse ;  /* 0x00000098b89a7223 */ /* 0x180fe20000010099 */
[-CC-:B------:R-:W-:Y:S01]  /*3700*/  FFMA.FTZ R129, R173, R152.reuse, R153.reuse ;  /* 0x00000098ad817223 */ /* 0x180fe20000010099 */
[--C-:B------:R-:W-:Y:S01]  /*3710*/  FFMA.FTZ R152, R182, R152, R153.reuse ;  /* 0x00000098b6987223 */ /* 0x100fe20000010099 */
[----:B-----5:R-:W-:Y:S01]  /*3720*/  PRMT R153, R151, 0x7632, R153 ;  /* 0x0000763297997816 */ /* 0x020fe20000000099 */
[----:B------:R-:W-:Y:S01]  /*3730*/  FADD.FTZ R205, R187, -R210 ;  /* 0x800000d2bbcd7221 */ /* 0x000fe20000010000 */
[----:B------:R-:W-:Y:S01]  /*3740*/  SHF.L.U32 R206, R151, 0x10, RZ ;  /* 0x0000001097ce7819 */ /* 0x000fe200000006ff */
[----:B------:R-:W-:Y:S01]  /*3750*/  FADD.FTZ R151, R185, -R204 ;  /* 0x800000ccb9977221 */ /* 0x000fe20000010000 */
[C---:B------:R-:W-:Y:S01]  /*3760*/  PRMT R130, R149.reuse, 0x7632, R130 ;  /* 0x0000763295827816 */ /* 0x040fe20000000082 */
        /* <DEDUP_REMOVED lines=16> */
[C---:B------:R-:W-:Y:S01]  /*3870*/  PRMT R203, R150.reuse, 0x7632, R203 ;  /* 0x0000763296cb7816 */ /* 0x040fe200000000cb */
        /* <DEDUP_REMOVED lines=8> */
[----:B------:R-:W-:Y:S01]  /*3900*/  FFMA.FTZ R124, R129, R150, R124 ;  /* 0x00000096817c7223 */ /* 0x000fe2000001007c */
[----:B------:R-:W-:Y:S01]  /*3910*/  SHF.L.U32 R131, R130, 0x10, RZ ;  /* 0x0000001082837819 */ /* 0x000fe200000006ff */
[----:B------:R-:W-:Y:S01]  /*3920*/  FMUL.FTZ R155, R205, R202 ;  /* 0x000000cacd9b7220 */ /* 0x000fe20000410000 */
[----:B------:R-:W-:Y:S01]  /*3930*/  FMUL.FTZ R154, R129, R152 ;  /* 0x00000098819a7220 */ /* 0x000fe20000410000 */
[----:B------:R-:W-:Y:S01]  /*3940*/  SHF.L.U32 R150, R53, 0x10, RZ ;  /* 0x0000001035967819 */ /* 0x000fe200000006ff */
[-C--:B------:R-:W-:Y:S01]  /*3950*/  FMUL.FTZ R130, R153, R202.reuse ;  /* 0x000000ca99827220 */ /* 0x080fe20000410000 */
[----:B------:R-:W-:Y:S01]  /*3960*/  PRMT R128, R148, 0x7632, R128 ;  /* 0x0000763294807816 */ /* 0x000fe20000000080 */
[----:B------:R-:W-:Y:S01]  /*3970*/  FMUL.FTZ R129, R151, R202 ;  /* 0x000000ca97817220 */ /* 0x000fe20000410000 */
[C---:B------:R-:W-:Y:S01]  /*3980*/  FFMA.FTZ R126, R155.reuse, R206, R126 ;  /* 0x000000ce9b7e7223 */ /* 0x040fe2000001007e */
[----:B------:R-:W-:Y:S01]  /*3990*/  FMUL.FTZ R208, R155, R208 ;  /* 0x000000d09bd07220 */ /* 0x000fe20000410000 */
[----:B------:R-:W-:Y:S01]  /*39a0*/  SHF.L.U32 R203, R203, 0x10, RZ ;  /* 0x00000010cbcb7819 */ /* 0x000fe200000006ff */
[----:B------:R-:W-:Y:S01]  /*39b0*/  FFMA.FTZ R211, R130, R131, R123 ;  /* 0x0000008382d37223 */ /* 0x000fe2000001007b */
[----:B------:R-:W-:Y:S01]  /*39c0*/  FMUL.FTZ R206, R204, R202 ;  /* 0x000000caccce7220 */ /* 0x000fe20000410000 */
[----:B------:R-:W-:Y:S01]  /*39d0*/  SHF.L.U32 R155, R8, 0x10, RZ ;  /* 0x00000010089b7819 */ /* 0x000fe200000006ff */
[C---:B------:R-:W-:Y:S01]  /*39e0*/  FFMA.FTZ R190, R129.reuse, R190, R122 ;  /* 0x000000be81be7223 */ /* 0x040fe2000001007a */
[----:B------:R-:W-:Y:S01]  /*39f0*/  FMUL.FTZ R152, R129, R150 ;  /* 0x0000009681987220 */ /* 0x000fe20000410000 */
        /* <DEDUP_REMOVED lines=23> */
.L_x_151:
        /* <DEDUP_REMOVED lines=10> */
[----:B-----5:R-:W-:Y:S01]  /*3c10*/  PRMT R210, R151, 0x7632, R210 ;  /* 0x0000763297d27816 */ /* 0x020fe200000000d2 */
[----:B------:R-:W-:Y:S01]  /*3c20*/  FADD.FTZ R213, R187, -R212 ;  /* 0x800000d4bbd57221 */ /* 0x000fe20000010000 */
[----:B------:R-:W-:Y:S01]  /*3c30*/  SHF.L.U32 R211, R151, 0x10, RZ ;  /* 0x0000001097d37819 */ /* 0x000fe200000006ff */
        /* <DEDUP_REMOVED lines=16> */
[-C--:B------:R-:W-:Y:S01]  /*3d40*/  FMUL.FTZ R209, R209, R202.reuse ;  /* 0x000000cad1d17220 */ /* 0x080fe20000410000 */
[----:B------:R-:W-:Y:S01]  /*3d50*/  PRMT R153, R149, 0x7632, R153 ;  /* 0x0000763295997816 */ /* 0x000fe20000000099 */
[-C--:B------:R-:W-:Y:S01]  /*3d60*/  FMUL.FTZ R205, R205, R202.reuse ;  /* 0x000000cacdcd7220 */ /* 0x080fe20000410000 */
[----:B------:R-:W-:Y:S01]  /*3d70*/  SHF.L.U32 R190, R149, 0x10, RZ ;  /* 0x0000001095be7819 */ /* 0x000fe200000006ff */
[-C--:B------:R-:W-:Y:S01]  /*3d80*/  FMUL.FTZ R154, R207, R202.reuse ;  /* 0x000000cacf9a7220 */ /* 0x080fe20000410000 */
[-C--:B------:R-:W-:Y:S01]  /*3d90*/  FMUL.FTZ R191, R191, R202.reuse ;  /* 0x000000cabfbf7220 */ /* 0x080fe20000410000 */
[-C--:B------:R-:W-:Y:S01]  /*3da0*/  FMUL.FTZ R152, R203, R202.reuse ;  /* 0x000000cacb987220 */ /* 0x080fe20000410000 */
[-C--:B------:R-:W-:Y:S01]  /*3db0*/  FMUL.FTZ R155, R155, R202.reuse ;  /* 0x000000ca9b9b7220 */ /* 0x080fe20000410000 */
[C---:B------:R-:W-:Y:S01]  /*3dc0*/  PRMT R150, R148.reuse, 0x7632, R150 ;  /* 0x0000763294967816 */ /* 0x040fe20000000096 */
[----:B------:R-:W-:Y:S01]  /*3dd0*/  FMUL.FTZ R202, R151, R202 ;  /* 0x000000ca97ca7220 */ /* 0x000fe20000410000 */
[----:B------:R-:W-:Y:S01]  /*3de0*/  SHF.L.U32 R149, R148, 0x10, RZ ;  /* 0x0000001094957819 */ /* 0x000fe200000006ff */
[----:B------:R-:W-:Y:S01]  /*3df0*/  FFMA.FTZ R126, R209, R211, R126 ;  /* 0x000000d3d17e7223 */ /* 0x000fe2000001007e */
[----:B------:R-:W-:Y:S01]  /*3e00*/  SHF.L.U32 R210, R210, 0x10, RZ ;  /* 0x00000010d2d27819 */ /* 0x000fe200000006ff */
        /* <DEDUP_REMOVED lines=10> */
[C---:B------:R-:W-:Y:S01]  /*3eb0*/  FFMA.FTZ R125, R154.reuse, R204, R125 ;  /* 0x000000cc9a7d7223 */ /* 0x040fe2000001007d */
[----:B------:R-:W-:Y:S01]  /*3ec0*/  SHF.L.U32 R153, R153, 0x10, RZ ;  /* 0x0000001099997819 */ /* 0x000fe200000006ff */
[----:B------:R-:W-:Y:S01]  /*3ed0*/  FMUL.FTZ R205, R205, R148 ;  /* 0x00000094cdcd7220 */ /* 0x000fe20000410000 */
        /* <DEDUP_REMOVED lines=8> */
[----:B------:R-:W-:Y:S01]  /*3f60*/  SHF.L.U32 R150, R150, 0x10, RZ ;  /* 0x0000001096967819 */ /* 0x000fe200000006ff */
[C---:B------:R-:W-:Y:S01]  /*3f70*/  FMUL.FTZ R122, R155.reuse, R122 ;  /* 0x0000007a9b7a7220 */ /* 0x040fe20000410000 */
[----:B------:R-:W-:Y:S01]  /*3f80*/  FFMA.FTZ R206, R155, R149, R120 ;  /* 0x000000959bce7223 */ /* 0x000fe20000010078 */
[C---:B------:R-:W-:Y:S01]  /*3f90*/  FMUL.FTZ R123, R202.reuse, R123 ;  /* 0x0000007bca7b7220 */ /* 0x040fe20000410000 */
[----:B------:R-:W-:Y:S01]  /*3fa0*/  F2FP.BF16.F32.PACK_AB R149, R153, R148 ;  /* 0x000000949995723e */ /* 0x000fe200000010ff */
[----:B------:R-:W-:Y:S01]  /*3fb0*/  FFMA.FTZ R210, R202, R150, R121 ;  /* 0x00000096cad27223 */ /* 0x000fe20000010079 */
[----:B------:R-:W-:-:S02]  /*3fc0*/  F2FP.BF16.F32.PACK_AB R151, R200, R209 ;  /* 0x000000d1c897723e */ /* 0x000fc400000010ff */
[----:B------:R-:W-:Y:S02]  /*3fd0*/  F2FP.BF16.F32.PACK_AB R150, R154, R205 ;  /* 0x000000cd9a96723e */ /* 0x000fe400000010ff */
[----:B------:R-:W-:-:S07]  /*3fe0*/  F2FP.BF16.F32.PACK_AB R148, R123, R122 ;  /* 0x0000007a7b94723e */ /* 0x000fce00000010ff */
.L_x_152:
[----:B------:R-:W0:Y:S08]  /*3ff0*/  @P0 LDC.64 R122, c[0x0][0x478] ;  /* 0x00011e00ff7a0b82 */ /* 0x000e300000000a00 */
[----:B------:R-:W1:Y:S01]  /*4000*/  LDC.64 R120, c[0x0][0x468] ;  /* 0x00011a00ff787b82 */ /* 0x000e620000000a00 */
[----:B0-----:R-:W-:Y:S01]  /*4010*/  @P0 IMAD.WIDE.U32 R152, R0, 0x10, R122 ;  /* 0x0000001000980825 */ /* 0x001fe200078e007a */
[----:B------:R-:W-:-:S02]  /*4020*/  MOV R122, R190 ;  /* 0x000000be007a7202 */ /* 0x000fc40000000f00 */
[----:B------:R-:W-:Y:S02]  /*4030*/  MOV R123, R211 ;  /* 0x000000d3007b7202 */ /* 0x000fe40000000f00 */
[----:B------:R3:W-:Y:S01]  /*4040*/  @P0 STG.E.128 desc[UR4][R152.64], R128 ;  /* 0x0000008098000986 */ /* 0x0007e2000c101d04 */
[----:B-1----:R-:W-:Y:S01]  /*4050*/  IMAD.WIDE.U32 R154, R0, 0x10, R120 ;  /* 0x00000010009a7825 */ /* 0x002fe200078e0078 */
[----:B------:R-:W-:Y:S02]  /*4060*/  MOV R120, R206 ;  /* 0x000000ce00787202 */ /* 0x000fe40000000f00 */
[----:B------:R-:W-:Y:S02]  /*4070*/  MOV R121, R210 ;  /* 0x000000d200797202 */ /* 0x000fe40000000f00 */
[----:B------:R3:W-:Y:S01]  /*4080*/  STG.E.128 desc[UR4][R154.64], R148 ;  /* 0x000000949a007986 */ /* 0x0007e2000c101d04 */
[----:B------:R-:W-:Y:S05]  /*4090*/  BRA `(.L_x_150) ;  /* 0x0000002000d07947 */ /* 0x000fea0003800000 */
.L_x_141:
[----:B------:R-:W-:Y:S04]  /*40a0*/  BSSY.RECONVERGENT B1, `(.L_x_153) ;  /* 0x00000b8000017945 */ /* 0x000fe80003800200 */
[----:B------:R-:W-:Y:S05]  /*40b0*/  @!P3 BRA `(.L_x_154) ;  /* 0x0000000800d8b947 */ /* 0x000fea0003800000 */
[----:B------:R-:W0:Y:S02]  /*40c0*/  LDC.64 R148, c[0x0][0x390] ;  /* 0x0000e400ff947b82 */ /* 0x000e240000000a00 */
[----:B0-----:R-:W-:-:S06]  /*40d0*/  IMAD.WIDE.U32 R148, R0, 0x10, R148 ;  /* 0x0000001000947825 */ /* 0x001fcc00078e0094 */
[----:B------:R-:W5:Y:S01]  /*40e0*/  LDG.E.128 R148, desc[UR4][R148.64] ;  /* 0x0000000494947981 */ /* 0x000f62000c1e1d00 */
[----:B------:R-:W-:-:S04]  /*40f0*/  UISETP.NE.U32.AND UP0, UPT, UR12, URZ, UPT ;  /* 0x000000ff0c00728c */ /* 0x000fc8000bf05070 */
[----:B------:R-:W-:-:S09]  /*4100*/  UISETP.NE.AND.EX UP0, UPT, UR13, URZ, UPT, UP0 ;  /* 0x000000ff0d00728c */ /* 0x000fd2000bf05300 */
[----:B------:R-:W-:Y:S05]  /*4110*/  BRA.U UP0, `(.L_x_155) ;  /* 0x0000000500487547 */ /* 0x000fea000b800000 */
[-CC-:B------:R-:W-:Y:S01]  /*4120*/  FFMA.FTZ R204, R201, R152.reuse, R153.reuse ;  /* 0x00000098c9cc7223 */ /* 0x180fe20000010099 */
[-CC-:B------:R-:W-:Y:S01]  /*4130*/  FFMA.FTZ R207, R198, R152.reuse, R153.reuse ;  /* 0x00000098c6cf7223 */ /* 0x180fe20000010099 */
[----:B------:R-:W-:Y:S01]  /*4140*/  SHF.L.U32 R203, R132, 0x10, RZ ;  /* 0x0000001084cb7819 */ /* 0x000fe200000006ff */
[-C--:B------:R-:W-:Y:S01]  /*4150*/  FFMA.FTZ R209, R194, R152.reuse, R153 ;  /* 0x00000098c2d17223 */ /* 0x080fe20000010099 */
[----:B------:R-:W-:Y:S01]  /*4160*/  FADD.FTZ R204, R199, -R204 ;  /* 0x800000ccc7cc7221 */ /* 0x000fe20000010000 */
[----:B------:R-:W-:Y:S01]  /*4170*/  FADD.FTZ R206, R196, -R207 ;  /* 0x800000cfc4ce7221 */ /* 0x000fe20000010000 */
[----:B------:R-:W-:Y:S01]  /*4180*/  SHF.L.U32 R207, R190, 0x10, RZ ;  /* 0x00000010becf7819 */ /* 0x000fe200000006ff */
[----:B------:R-:W-:Y:S01]  /*4190*/  FFMA.FTZ R190, R193, R152, R153 ;  /* 0x00000098c1be7223 */ /* 0x000fe20000010099 */
[----:B------:R-:W-:Y:S01]  /*41a0*/  PRMT R191, R132, 0x7632, R191 ;  /* 0x0000763284bf7816 */ /* 0x000fe200000000bf */
[----:B-----5:R-:W-:Y:S01]  /*41b0*/  FFMA.FTZ R203, R200, R204, R203 ;  /* 0x000000ccc8cb7223 */ /* 0x020fe200000100cb */
[----:B------:R-:W-:Y:S01]  /*41c0*/  SHF.L.U32 R211, R155, 0x10, RZ ;  /* 0x000000109bd37819 */ /* 0x000fe200000006ff */
[-C--:B------:R-:W-:Y:S01]  /*41d0*/  FFMA.FTZ R204, R34, R152.reuse, R153 ;  /* 0x0000009822cc7223 */ /* 0x080fe20000010099 */
[----:B------:R-:W-:Y:S01]  /*41e0*/  SHF.L.U32 R155, R134, 0x10, RZ ;  /* 0x00000010869b7819 */ /* 0x000fe200000006ff */
[----:B------:R-:W-:Y:S01]  /*41f0*/  FADD.FTZ R209, R192, -R209 ;  /* 0x800000d1c0d17221 */ /* 0x000fe20000010000 */
[----:B------:R-:W-:Y:S01]  /*4200*/  FADD.FTZ R190, R189, -R190 ;  /* 0x800000bebdbe7221 */ /* 0x000fe20000010000 */
[----:B------:R-:W-:Y:S01]  /*4210*/  FFMA.FTZ R208, R197, R152, R153 ;  /* 0x00000098c5d07223 */ /* 0x000fe20000010099 */
[----:B------:R-:W-:Y:S01]  /*4220*/  SHF.L.U32 R191, R191, 0x10, RZ ;  /* 0x00000010bfbf7819 */ /* 0x000fe200000006ff */
[----:B------:R-:W-:Y:S01]  /*4230*/  FADD.FTZ R204, R33, -R204 ;  /* 0x800000cc21cc7221 */ /* 0x000fe20000010000 */
[C---:B------:R-:W-:Y:S01]  /*4240*/  FFMA.FTZ R207, R200.reuse, R209, R207 ;  /* 0x000000d1c8cf7223 */ /* 0x040fe200000100cf */
[----:B------:R-:W-:Y:S01]  /*4250*/  FFMA.FTZ R209, R200, R190, R155 ;  /* 0x000000bec8d17223 */ /* 0x000fe2000001009b */
[----:B------:R-:W-:Y:S01]  /*4260*/  SHF.L.U32 R205, R133, 0x10, RZ ;  /* 0x0000001085cd7819 */ /* 0x000fe200000006ff */
[----:B------:R-:W-:Y:S01]  /*4270*/  FFMA.FTZ R215, R31, R152, R153 ;  /* 0x000000981fd77223 */ /* 0x000fe20000010099 */
[C---:B------:R-:W-:Y:S01]  /*4280*/  PRMT R155, R148.reuse, 0x7632, R155 ;  /* 0x00007632949b7816 */ /* 0x040fe2000000009b */
[----:B------:R-:W-:Y:S01]  /*4290*/  FADD.FTZ R208, R195, -R208 ;  /* 0x800000d0c3d07221 */ /* 0x000fe20000010000 */
[----:B------:R-:W-:Y:S01]  /*42a0*/  SHF.L.U32 R148, R148, 0x10, RZ ;  /* 0x0000001094947819 */ /* 0x000fe200000006ff */
[C---:B------:R-:W-:Y:S01]  /*42b0*/  FFMA.FTZ R191, R200.reuse, R206, R191 ;  /* 0x000000cec8bf7223 */ /* 0x040fe200000100bf */
[----:B------:R-:W-:Y:S01]  /*42c0*/  FFMA.FTZ R211, R200, R204, R211 ;  /* 0x000000ccc8d37223 */ /* 0x000fe200000100d3 */
[----:B------:R-:W-:Y:S01]  /*42d0*/  FMUL.FTZ R203, R203, R202 ;  /* 0x000000cacbcb7220 */ /* 0x000fe20000410000 */
[----:B------:R-:W-:Y:S01]  /*42e0*/  SHF.L.U32 R213, R135, 0x10, RZ ;  /* 0x0000001087d57819 */ /* 0x000fe200000006ff */
[----:B------:R-:W-:Y:S01]  /*42f0*/  FFMA.FTZ R204, R156, R152, R153 ;  /* 0x000000989ccc7223 */ /* 0x000fe20000010099 */
[----:B------:R-:W-:Y:S01]  /*4300*/  FADD.FTZ R206, R32, -R215 ;  /* 0x800000d720ce7221 */ /* 0x000fe20000010000 */
[----:B------:R-:W-:Y:S01]  /*4310*/  FFMA.FTZ R205, R200, R208, R205 ;  /* 0x000000d0c8cd7223 */ /* 0x000fe200000100cd */
[----:B------:R-:W-:Y:S01]  /*4320*/  SHF.L.U32 R215, R154, 0x10, RZ ;  /* 0x000000109ad77819 */ /* 0x000fe200000006ff */
[----:B------:R-:W-:Y:S01]  /*4330*/  FMUL.FTZ R154, R191, R202 ;  /* 0x000000cabf9a7220 */ /* 0x000fe20000410000 */
[----:B------:R-:W-:Y:S01]  /*4340*/  SHF.L.U32 R155, R155, 0x10, RZ ;  /* 0x000000109b9b7819 */ /* 0x000fe200000006ff */
[----:B------:R-:W-:Y:S01]  /*4350*/  FFMA.FTZ R104, R203, R148, R104 ;  /* 0x00000094cb687223 */ /* 0x000fe20000010068 */
[----:B------:R-:W-:Y:S01]  /*4360*/  SHF.L.U32 R190, R149, 0x10, RZ ;  /* 0x0000001095be7819 */ /* 0x000fe200000006ff */
[----:B------:R-:W-:Y:S01]  /*4370*/  FADD.FTZ R204, R35, -R204 ;  /* 0x800000cc23cc7221 */ /* 0x000fe20000010000 */
[----:B------:R-:W-:Y:S01]  /*4380*/  PRMT R149, R149, 0x7632, R149 ;  /* 0x0000763295957816 */ /* 0x000fe20000000095 */
[----:B------:R-:W-:Y:S01]  /*4390*/  FFMA.FTZ R213, R200, R206, R213 ;  /* 0x000000cec8d57223 */ /* 0x000fe200000100d5 */
[----:B------:R-:W-:Y:S01]  /*43a0*/  PRMT R148, R150, 0x7632, R148 ;  /* 0x0000763296947816 */ /* 0x000fe20000000094 */
[----:B------:R-:W-:Y:S01]  /*43b0*/  FMUL.FTZ R205, R205, R202 ;  /* 0x000000cacdcd7220 */ /* 0x000fe20000410000 */
[----:B------:R-:W-:Y:S01]  /*43c0*/  FFMA.FTZ R105, R154, R155, R105 ;  /* 0x0000009b9a697223 */ /* 0x000fe20000010069 */
[----:B------:R-:W-:Y:S01]  /*43d0*/  FFMA.FTZ R215, R200, R204, R215 ;  /* 0x000000ccc8d77223 */ /* 0x000fe200000100d7 */
[----:B------:R-:W-:Y:S01]  /*43e0*/  SHF.L.U32 R191, R151, 0x10, RZ ;  /* 0x0000001097bf7819 */ /* 0x000fe200000006ff */
[----:B------:R-:W-:Y:S01]  /*43f0*/  FMUL.FTZ R213, R213, R202 ;  /* 0x000000cad5d57220 */ /* 0x000fe20000410000 */
[----:B------:R-:W-:Y:S01]  /*4400*/  SHF.L.U32 R149, R149, 0x10, RZ ;  /* 0x0000001095957819 */ /* 0x000fe200000006ff */
[----:B------:R-:W-:Y:S01]  /*4410*/  FFMA.FTZ R106, R205, R190, R106 ;  /* 0x000000becd6a7223 */ /* 0x000fe2000001006a */
        /* <DEDUP_REMOVED lines=9> */
[----:B------:R-:W-:Y:S01]  /*44b0*/  FMUL.FTZ R149, R204, R205 ;  /* 0x000000cdcc957220 */ /* 0x000fe20000410000 */
[----:B------:R-:W-:Y:S01]  /*44c0*/  FFMA.FTZ R108, R209, R150, R108 ;  /* 0x00000096d16c7223 */ /* 0x000fe2000001006c */
[----:B------:R-:W-:Y:S01]  /*44d0*/  FFMA.FTZ R109, R190, R155, R109 ;  /* 0x0000009bbe6d7223 */ /* 0x000fe2000001006d */
[----:B------:R-:W-:Y:S01]  /*44e0*/  SHF.L.U32 R206, R63, 0x10, RZ ;  /* 0x000000103fce7819 */ /* 0x000fe200000006ff */
[----:B------:R-:W-:Y:S01]  /*44f0*/  FMUL.FTZ R204, R215, R202 ;  /* 0x000000cad7cc7220 */ /* 0x000fe20000410000 */
[----:B------:R-:W-:Y:S01]  /*4500*/  SHF.L.U32 R205, R23, 0x10, RZ ;  /* 0x0000001017cd7819 */ /* 0x000fe200000006ff */
[----:B------:R-:W-:Y:S01]  /*4510*/  FMUL.FTZ R191, R191, R190 ;  /* 0x000000bebfbf7220 */ /* 0x000fe20000410000 */
[----:B------:R-:W-:Y:S01]  /*4520*/  SHF.L.U32 R150, R62, 0x10, RZ ;  /* 0x000000103e967819 */ /* 0x000fe200000006ff */
[----:B------:R-:W-:Y:S01]  /*4530*/  FMUL.FTZ R213, R206, R213 ;  /* 0x000000d5ced57220 */ /* 0x000fe20000410000 */
[----:B------:R-:W-:Y:S01]  /*4540*/  PRMT R151, R151, 0x7632, R151 ;  /* 0x0000763297977816 */ /* 0x000fe20000000097 */
[----:B------:R-:W-:Y:S01]  /*4550*/  FMUL.FTZ R190, R205, R148 ;  /* 0x00000094cdbe7220 */ /* 0x000fe20000410000 */
[----:B------:R-:W-:Y:S01]  /*4560*/  SHF.L.U32 R207, R25, 0x10, RZ ;  /* 0x0000001019cf7819 */ /* 0x000fe200000006ff */
[----:B------:R-:W-:Y:S01]  /*4570*/  FMUL.FTZ R150, R150, R209 ;  /* 0x000000d196967220 */ /* 0x000fe20000410000 */
[----:B------:R-:W-:-:S02]  /*4580*/  SHF.L.U32 R208, R60, 0x10, RZ ;  /* 0x000000103cd07819 */ /* 0x000fc400000006ff */
[----:B------:R-:W-:Y:S01]  /*4590*/  SHF.L.U32 R155, R22, 0x10, RZ ;  /* 0x00000010169b7819 */ /* 0x000fe200000006ff */
[----:B------:R-:W-:Y:S01]  /*45a0*/  FMUL.FTZ R206, R207, R204 ;  /* 0x000000cccfce7220 */ /* 0x000fe20000410000 */
[----:B------:R-:W-:Y:S01]  /*45b0*/  SHF.L.U32 R151, R151, 0x10, RZ ;  /* 0x0000001097977819 */ /* 0x000fe200000006ff */
[----:B------:R-:W-:Y:S01]  /*45c0*/  FMUL.FTZ R148, R208, R203 ;  /* 0x000000cbd0947220 */ /* 0x000fe20000410000 */
[----:B------:R-:W-:Y:S01]  /*45d0*/  F2FP.BF16.F32.PACK_AB R150, R191, R150 ;  /* 0x00000096bf96723e */ /* 0x000fe200000010ff */
[----:B------:R-:W-:Y:S01]  /*45e0*/  FMUL.FTZ R155, R155, R154 ;  /* 0x0000009a9b9b7220 */ /* 0x000fe20000410000 */
[----:B------:R-:W-:Y:S01]  /*45f0*/  F2FP.BF16.F32.PACK_AB R149, R190, R149 ;  /* 0x00000095be95723e */ /* 0x000fe200000010ff */
[----:B------:R-:W-:Y:S01]  /*4600*/  FFMA.FTZ R111, R204, R151, R111 ;  /* 0x00000097cc6f7223 */ /* 0x000fe2000001006f */
[----:B------:R-:W-:Y:S02]  /*4610*/  F2FP.BF16.F32.PACK_AB R151, R206, R213 ;  /* 0x000000d5ce97723e */ /* 0x000fe400000010ff */
[----:B------:R-:W-:Y:S01]  /*4620*/  F2FP.BF16.F32.PACK_AB R148, R155, R148 ;  /* 0x000000949b94723e */ /* 0x000fe200000010ff */
[----:B------:R-:W-:Y:S06]  /*4630*/  BRA `(.L_x_156) ;  /* 0x0000000400547947 */ /* 0x000fec0003800000 */
.L_x_155:
[-CC-:B------:R-:W-:Y:S01]  /*4640*/  FFMA.FTZ R129, R31, R152.reuse, R153.reuse ;  /* 0x000000981f817223 */ /* 0x180fe20000010099 */
[----:B------:R-:W-:Y:S01]  /*4650*/  SHF.L.U32 R155, R135, 0x10, RZ ;  /* 0x00000010879b7819 */ /* 0x000fe200000006ff */
[-C--:B------:R-:W-:Y:S01]  /*4660*/  FFMA.FTZ R204, R156, R152.reuse, R153 ;  /* 0x000000989ccc7223 */ /* 0x080fe20000010099 */
[----:B------:R-:W-:Y:S01]  /*4670*/  SHF.L.U32 R205, R154, 0x10, RZ ;  /* 0x000000109acd7819 */ /* 0x000fe200000006ff */
[----:B------:R-:W-:Y:S01]  /*4680*/  FADD.FTZ R131, R32, -R129 ;  /* 0x8000008120837221 */ /* 0x000fe20000010000 */
[-CC-:B------:R-:W-:Y:S01]  /*4690*/  FFMA.FTZ R130, R193, R152.reuse, R153.reuse ;  /* 0x00000098c1827223 */ /* 0x180fe20000010099 */
[-C--:B------:R-:W-:Y:S01]  /*46a0*/  FFMA.FTZ R154, R34, R152.reuse, R153 ;  /* 0x00000098229a7223 */ /* 0x080fe20000010099 */
[C---:B-----5:R-:W-:Y:S01]  /*46b0*/  PRMT R210, R151.reuse, 0x7632, R210 ;  /* 0x0000763297d27816 */ /* 0x060fe200000000d2 */
[----:B------:R-:W-:Y:S01]  /*46c0*/  FFMA.FTZ R131, R200, R131, R155 ;  /* 0x00000083c8837223 */ /* 0x000fe2000001009b */
[----:B------:R-:W-:Y:S01]  /*46d0*/  SHF.L.U32 R211, R151, 0x10, RZ ;  /* 0x0000001097d37819 */ /* 0x000fe200000006ff */
[----:B------:R-:W-:Y:S01]  /*46e0*/  FADD.FTZ R203, R35, -R204 ;  /* 0x800000cc23cb7221 */ /* 0x000fe20000010000 */
[C---:B------:R-:W-:Y:S01]  /*46f0*/  PRMT R207, R150.reuse, 0x7632, R207 ;  /* 0x0000763296cf7816 */ /* 0x040fe200000000cf */
[----:B------:R-:W-:Y:S01]  /*4700*/  FADD.FTZ R204, R33, -R154 ;  /* 0x8000009a21cc7221 */ /* 0x000fe20000010000 */
[----:B------:R-:W-:Y:S01]  /*4710*/  SHF.L.U32 R208, R150, 0x10, RZ ;  /* 0x0000001096d07819 */ /* 0x000fe200000006ff */
[----:B------:R-:W-:Y:S01]  /*4720*/  FFMA.FTZ R154, R197, R152, R153 ;  /* 0x00000098c59a7223 */ /* 0x000fe20000010099 */
[C---:B------:R-:W-:Y:S01]  /*4730*/  PRMT R128, R148.reuse, 0x7632, R128 ;  /* 0x0000763294807816 */ /* 0x040fe20000000080 */
[----:B------:R-:W-:Y:S01]  /*4740*/  FMUL.FTZ R209, R131, R202 ;  /* 0x000000ca83d17220 */ /* 0x000fe20000410000 */
[----:B------:R-:W-:-:S02]  /*4750*/  SHF.L.U32 R129, R148, 0x10, RZ ;  /* 0x0000001094817819 */ /* 0x000fc400000006ff */
[----:B------:R-:W-:Y:S01]  /*4760*/  PRMT R150, R149, 0x7632, R150 ;  /* 0x0000763295967816 */ /* 0x000fe20000000096 */
[----:B------:R-:W-:Y:S01]  /*4770*/  FFMA.FTZ R110, R209, R211, R110 ;  /* 0x000000d3d16e7223 */ /* 0x000fe2000001006e */
[----:B------:R-:W-:Y:S01]  /*4780*/  SHF.L.U32 R151, R149, 0x10, RZ ;  /* 0x0000001095977819 */ /* 0x000fe200000006ff */
[----:B------:R-:W-:Y:S01]  /*4790*/  FADD.FTZ R149, R189, -R130 ;  /* 0x80000082bd957221 */ /* 0x000fe20000010000 */
[----:B------:R-:W-:Y:S01]  /*47a0*/  SHF.L.U32 R148, R134, 0x10, RZ ;  /* 0x0000001086947819 */ /* 0x000fe200000006ff */
[----:B------:R-:W-:Y:S01]  /*47b0*/  FFMA.FTZ R130, R200, R203, R205 ;  /* 0x000000cbc8827223 */ /* 0x000fe200000100cd */
[----:B------:R-:W-:Y:S01]  /*47c0*/  SHF.L.U32 R155, R191, 0x10, RZ ;  /* 0x00000010bf9b7819 */ /* 0x000fe200000006ff */
[----:B------:R-:W-:Y:S01]  /*47d0*/  FFMA.FTZ R203, R194, R152, R153 ;  /* 0x00000098c2cb7223 */ /* 0x000fe20000010099 */
[----:B------:R-:W-:Y:S01]  /*47e0*/  SHF.L.U32 R191, R133, 0x10, RZ ;  /* 0x0000001085bf7819 */ /* 0x000fe200000006ff */
[----:B------:R-:W-:Y:S01]  /*47f0*/  FFMA.FTZ R149, R200, R149, R148 ;  /* 0x00000095c8957223 */ /* 0x000fe20000010094 */
[----:B------:R-:W-:Y:S01]  /*4800*/  FMUL.FTZ R212, R130, R202 ;  /* 0x000000ca82d47220 */ /* 0x000fe20000410000 */
[----:B------:R-:W-:Y:S01]  /*4810*/  FFMA.FTZ R148, R200, R204, R155 ;  /* 0x000000ccc8947223 */ /* 0x000fe2000001009b */
[----:B------:R-:W-:Y:S01]  /*4820*/  FADD.FTZ R155, R195, -R154 ;  /* 0x8000009ac39b7221 */ /* 0x000fe20000010000 */
[-C--:B------:R-:W-:Y:S01]  /*4830*/  FFMA.FTZ R154, R201, R152.reuse, R153 ;  /* 0x00000098c99a7223 */ /* 0x080fe20000010099 */
[----:B------:R-:W-:Y:S01]  /*4840*/  SHF.L.U32 R204, R190, 0x10, RZ ;  /* 0x00000010becc7819 */ /* 0x000fe200000006ff */
[----:B------:R-:W-:Y:S01]  /*4850*/  FADD.FTZ R203, R192, -R203 ;  /* 0x800000cbc0cb7221 */ /* 0x000fe20000010000 */
[----:B------:R-:W-:Y:S01]  /*4860*/  FFMA.FTZ R155, R200, R155, R191 ;  /* 0x0000009bc89b7223 */ /* 0x000fe200000100bf */
[----:B------:R-:W-:Y:S01]  /*4870*/  SHF.L.U32 R190, R132, 0x10, RZ ;  /* 0x0000001084be7819 */ /* 0x000fe200000006ff */
[----:B------:R-:W-:Y:S01]  /*4880*/  FADD.FTZ R191, R199, -R154 ;  /* 0x8000009ac7bf7221 */ /* 0x000fe20000010000 */
[----:B------:R-:W-:Y:S01]  /*4890*/  FFMA.FTZ R206, R200, R203, R204 ;  /* 0x000000cbc8ce7223 */ /* 0x000fe200000100cc */
[----:B------:R-:W-:Y:S01]  /*48a0*/  PRMT R154, R132, 0x7632, R154 ;  /* 0x00007632849a7816 */ /* 0x000fe2000000009a */
[----:B------:R-:W-:Y:S01]  /*48b0*/  FFMA.FTZ R203, R198, R152, R153 ;  /* 0x00000098c6cb7223 */ /* 0x000fe20000010099 */
[----:B------:R-:W-:Y:S01]  /*48c0*/  FFMA.FTZ R191, R200, R191, R190 ;  /* 0x000000bfc8bf7223 */ /* 0x000fe200000100be */
[----:B------:R-:W-:-:S02]  /*48d0*/  SHF.L.U32 R190, R63, 0x10, RZ ;  /* 0x000000103fbe7819 */ /* 0x000fc400000006ff */
[----:B------:R-:W-:Y:S01]  /*48e0*/  SHF.L.U32 R205, R154, 0x10, RZ ;  /* 0x000000109acd7819 */ /* 0x000fe200000006ff */
[----:B------:R-:W-:Y:S01]  /*48f0*/  FADD.FTZ R203, R196, -R203 ;  /* 0x800000cbc4cb7221 */ /* 0x000fe20000010000 */
[----:B------:R-:W-:Y:S01]  /*4900*/  SHF.L.U32 R154, R210, 0x10, RZ ;  /* 0x00000010d29a7819 */ /* 0x000fe200000006ff */
[----:B------:R-:W-:Y:S01]  /*4910*/  FMUL.FTZ R210, R190, R209 ;  /* 0x000000d1bed27220 */ /* 0x000fe20000410000 */
[----:B------:R-:W-:Y:S01]  /*4920*/  SHF.L.U32 R209, R25, 0x10, RZ ;  /* 0x0000001019d17819 */ /* 0x000fe200000006ff */
[----:B------:R-:W-:Y:S01]  /*4930*/  FFMA.FTZ R203, R200, R203, R205 ;  /* 0x000000cbc8cb7223 */ /* 0x000fe200000100cd */
[----:B------:R-:W-:Y:S01]  /*4940*/  SHF.L.U32 R190, R62, 0x10, RZ ;  /* 0x000000103ebe7819 */ /* 0x000fe200000006ff */
[----:B------:R-:W-:Y:S01]  /*4950*/  FMUL.FTZ R205, R149, R202 ;  /* 0x000000ca95cd7220 */ /* 0x000fe20000410000 */
[----:B------:R-:W-:Y:S01]  /*4960*/  FFMA.FTZ R111, R212, R154, R111 ;  /* 0x0000009ad46f7223 */ /* 0x000fe2000001006f */
[----:B------:R-:W-:Y:S01]  /*4970*/  FMUL.FTZ R213, R209, R212 ;  /* 0x000000d4d1d57220 */ /* 0x000fe20000410000 */
[----:B------:R-:W-:Y:S01]  /*4980*/  SHF.L.U32 R204, R207, 0x10, RZ ;  /* 0x00000010cfcc7819 */ /* 0x000fe200000006ff */
[----:B------:R-:W-:Y:S01]  /*4990*/  FMUL.FTZ R209, R190, R205 ;  /* 0x000000cdbed17220 */ /* 0x000fe20000410000 */
[----:B------:R-:W-:Y:S01]  /*49a0*/  FMUL.FTZ R154, R148, R202 ;  /* 0x000000ca949a7220 */ /* 0x000fe20000410000 */
[----:B------:R-:W-:Y:S01]  /*49b0*/  FFMA.FTZ R108, R205, R208, R108 ;  /* 0x000000d0cd6c7223 */ /* 0x000fe2000001006c */
[----:B------:R-:W-:Y:S01]  /*49c0*/  SHF.L.U32 R211, R24, 0x10, RZ ;  /* 0x0000001018d37819 */ /* 0x000fe200000006ff */
[-C--:B------:R-:W-:Y:S01]  /*49d0*/  FMUL.FTZ R205, R155, R202.reuse ;  /* 0x000000ca9bcd7220 */ /* 0x080fe20000410000 */
[----:B------:R-:W-:Y:S01]  /*49e0*/  SHF.L.U32 R190, R61, 0x10, RZ ;  /* 0x000000103dbe7819 */ /* 0x000fe200000006ff */
[----:B------:R-:W-:Y:S01]  /*49f0*/  FMUL.FTZ R208, R206, R202 ;  /* 0x000000caced07220 */ /* 0x000fe20000410000 */
[----:B------:R-:W-:Y:S01]  /*4a00*/  SHF.L.U32 R207, R150, 0x10, RZ ;  /* 0x0000001096cf7819 */ /* 0x000fe200000006ff */
[-C--:B------:R-:W-:Y:S01]  /*4a10*/  FFMA.FTZ R109, R204, R154.reuse, R109 ;  /* 0x0000009acc6d7223 */ /* 0x080fe2000001006d */
[----:B------:R-:W-:Y:S01]  /*4a20*/  FMUL.FTZ R150, R211, R154 ;  /* 0x0000009ad3967220 */ /* 0x000fe20000410000 */
[----:B------:R-:W-:Y:S01]  /*4a30*/  FFMA.FTZ R106, R205, R151, R106 ;  /* 0x00000097cd6a7223 */ /* 0x000fe2000001006a */
[----:B------:R-:W-:Y:S01]  /*4a40*/  FMUL.FTZ R204, R190, R205 ;  /* 0x000000cdbecc7220 */ /* 0x000fe20000410000 */
[----:B------:R-:W-:Y:S01]  /*4a50*/  FFMA.FTZ R107, R208, R207, R107 ;  /* 0x000000cfd06b7223 */ /* 0x000fe2000001006b */
[----:B------:R-:W-:Y:S01]  /*4a60*/  SHF.L.U32 R207, R23, 0x10, RZ ;  /* 0x0000001017cf7819 */ /* 0x000fe200000006ff */
[----:B------:R-:W-:Y:S01]  /*4a70*/  FMUL.FTZ R151, R191, R202 ;  /* 0x000000cabf977220 */ /* 0x000fe20000410000 */
[----:B------:R-:W-:-:S02]  /*4a80*/  SHF.L.U32 R154, R60, 0x10, RZ ;  /* 0x000000103c9a7819 */ /* 0x000fc400000006ff */
[----:B------:R-:W-:Y:S01]  /*4a90*/  SHF.L.U32 R205, R22, 0x10, RZ ;  /* 0x0000001016cd7819 */ /* 0x000fe200000006ff */
[----:B------:R-:W-:Y:S01]  /*4aa0*/  FMUL.FTZ R207, R207, R208 ;  /* 0x000000d0cfcf7220 */ /* 0x000fe20000410000 */
[----:B------:R-:W-:Y:S01]  /*4ab0*/  SHF.L.U32 R190, R128, 0x10, RZ ;  /* 0x0000001080be7819 */ /* 0x000fe200000006ff */
[----:B------:R-:W-:Y:S01]  /*4ac0*/  FMUL.FTZ R128, R203, R202 ;  /* 0x000000cacb807220 */ /* 0x000fe20000410000 */
[----:B------:R-:W-:Y:S01]  /*4ad0*/  FMUL.FTZ R154, R154, R151 ;  /* 0x000000979a9a7220 */ /* 0x000fe20000410000 */
[----:B------:R-:W-:Y:S01]  /*4ae0*/  F2FP.BF16.F32.PACK_AB R131, R130, R131 ;  /* 0x000000838283723e */ /* 0x000fe200000010ff */
[----:B------:R-:W-:Y:S01]  /*4af0*/  FFMA.FTZ R104, R151, R129, R104 ;  /* 0x0000008197687223 */ /* 0x000fe20000010068 */
[----:B------:R-:W-:Y:S01]  /*4b00*/  FMUL.FTZ R205, R205, R128 ;  /* 0x00000080cdcd7220 */ /* 0x000fe20000410000 */
[----:B------:R-:W-:Y:S01]  /*4b10*/  FFMA.FTZ R105, R128, R190, R105 ;  /* 0x000000be80697223 */ /* 0x000fe20000010069 */
[----:B------:R-:W-:Y:S02]  /*4b20*/  F2FP.BF16.F32.PACK_AB R130, R148, R149 ;  /* 0x000000959482723e */ /* 0x000fe400000010ff */
[----:B------:R-:W-:-:S02]  /*4b30*/  F2FP.BF16.F32.PACK_AB R129, R206, R155 ;  /* 0x0000009bce81723e */ /* 0x000fc400000010ff */
[----:B------:R-:W-:Y:S02]  /*4b40*/  F2FP.BF16.F32.PACK_AB R128, R203, R191 ;  /* 0x000000bfcb80723e */ /* 0x000fe400000010ff */
[----:B------:R-:W-:Y:S02]  /*4b50*/  F2FP.BF16.F32.PACK_AB R151, R213, R210 ;  /* 0x000000d2d597723e */ /* 0x000fe400000010ff */
[----:B------:R-:W-:Y:S02]  /*4b60*/  F2FP.BF16.F32.PACK_AB R150, R150, R209 ;  /* 0x000000d19696723e */ /* 0x000fe400000010ff */
[----:B------:R-:W-:Y:S02]  /*4b70*/  F2FP.BF16.F32.PACK_AB R149, R207, R204 ;  /* 0x000000cccf95723e */ /* 0x000fe400000010ff */
[----:B------:R-:W-:-:S07]  /*4b80*/  F2FP.BF16.F32.PACK_AB R148, R205, R154 ;  /* 0x0000009acd94723e */ /* 0x000fce00000010ff */
.L_x_156:
[----:B------:R-:W-:Y:S01]  /*4b90*/  ISETP.NE.U32.AND P0, PT, RZ, UR12, PT ;  /* 0x0000000cff007c0c */ /* 0x000fe2000bf05070 */
[----:B------:R-:W0:Y:S03]  /*4ba0*/  LDC.64 R154, c[0x0][0x468] ;  /* 0x00011a00ff9a7b82 */ /* 0x000e260000000a00 */
[----:B------:R-:W-:-:S13]  /*4bb0*/  ISETP.NE.AND.EX P0, PT, RZ, UR13, PT, P0 ;  /* 0x0000000dff007c0c */ /* 0x000fda000bf05300 */
[----:B------:R-:W1:Y:S01]  /*4bc0*/  @P0 LDC.64 R190, c[0x0][0x478] ;  /* 0x00011e00ffbe0b82 */ /* 0x000e620000000a00 */
[----:B0-----:R-:W-:-:S04]  /*4bd0*/  IMAD.WIDE.U32 R154, R0, 0x10, R154 ;  /* 0x00000010009a7825 */ /* 0x001fc800078e009a */
[C---:B-1----:R-:W-:Y:S01]  /*4be0*/  @P0 IMAD.WIDE.U32 R190, R0.reuse, 0x10, R190 ;  /* 0x0000001000be0825 */ /* 0x042fe200078e00be */
[----:B------:R-:W-:-:S04]  /*4bf0*/  IADD3 R0, PT, PT, R0, 0x80, RZ ;  /* 0x0000008000007810 */ /* 0x000fc80007ffe0ff */
[----:B------:R0:W-:Y:S04]  /*4c00*/  @P0 STG.E.128 desc[UR4][R190.64], R128 ;  /* 0x00000080be000986 */ /* 0x0001e8000c101d04 */
[----:B------:R0:W-:Y:S02]  /*4c10*/  STG.E.128 desc[UR4][R154.64], R148 ;  /* 0x000000949a007986 */ /* 0x0001e4000c101d04 */
.L_x_154:
[----:B------:R-:W-:Y:S05]  /*4c20*/  BSYNC.RECONVERGENT B1 ;  /* 0x0000000000017941 */ /* 0x000fea0003800200 */
.L_x_153:
        /* <DEDUP_REMOVED lines=9> */
[----:B------:R-:W-:Y:S01]  /*4cc0*/  PRMT R130, R139, 0x7632, R130 ;  /* 0x000076328b827816 */ /* 0x000fe20000000082 */
[-C--:B------:R-:W-:Y:S01]  /*4cd0*/  FFMA.FTZ R155, R161, R152.reuse, R153 ;  /* 0x00000098a19b7223 */ /* 0x080fe20000010099 */
[----:B-----5:R-:W-:Y:S01]  /*4ce0*/  PRMT R190, R150, 0x7632, R190 ;  /* 0x0000763296be7816 */ /* 0x020fe200000000be */
[----:B------:R-:W-:Y:S01]  /*4cf0*/  FADD.FTZ R203, R164, -R191 ;  /* 0x800000bfa4cb7221 */ /* 0x000fe20000010000 */
[----:B------:R-:W-:Y:S01]  /*4d00*/  SHF.L.U32 R206, R150, 0x10, RZ ;  /* 0x0000001096ce7819 */ /* 0x000fe200000006ff */
[-CC-:B------:R-:W-:Y:S01]  /*4d10*/  FFMA.FTZ R204, R172, R152.reuse, R153.reuse ;  /* 0x00000098accc7223 */ /* 0x180fe20000010099 */
[C---:B------:R-:W-:Y:S01]  /*4d20*/  PRMT R150, R148.reuse, 0x7632, R150 ;  /* 0x0000763294967816 */ /* 0x040fe20000000096 */
[-CC-:B------:R-:W-:Y:S01]  /*4d30*/  FFMA.FTZ R205, R157, R152.reuse, R153.reuse ;  /* 0x000000989dcd7223 */ /* 0x180fe20000010099 */
[----:B------:R-:W-:Y:S01]  /*4d40*/  SHF.L.U32 R129, R148, 0x10, RZ ;  /* 0x0000001094817819 */ /* 0x000fe200000006ff */
[-C--:B------:R-:W-:Y:S01]  /*4d50*/  FFMA.FTZ R148, R170, R152.reuse, R153 ;  /* 0x00000098aa947223 */ /* 0x080fe20000010099 */
[----:B------:R-:W-:Y:S01]  /*4d60*/  PRMT R128, R138, 0x7632, R128 ;  /* 0x000076328a807816 */ /* 0x000fe20000000080 */
[----:B------:R-:W-:Y:S01]  /*4d70*/  FADD.FTZ R204, R171, -R204 ;  /* 0x800000ccabcc7221 */ /* 0x000fe20000010000 */
        /* <DEDUP_REMOVED lines=9> */
[----:B------:R-:W-:Y:S01]  /*4e10*/  FADD.FTZ R130, R162, -R155 ;  /* 0x8000009ba2827221 */ /* 0x000fe20000010000 */
[----:B------:R-:W-:-:S02]  /*4e20*/  SHF.L.U32 R149, R138, 0x10, RZ ;  /* 0x000000108a957819 */ /* 0x000fc400000006ff */
[----:B------:R-:W-:Y:S01]  /*4e30*/  SHF.L.U32 R155, R128, 0x10, RZ ;  /* 0x00000010809b7819 */ /* 0x000fe200000006ff */
[C---:B------:R-:W-:Y:S01]  /*4e40*/  FFMA.FTZ R128, R200.reuse, R204, R191 ;  /* 0x000000ccc8807223 */ /* 0x040fe200000100bf */
[----:B------:R-:W-:Y:S01]  /*4e50*/  SHF.L.U32 R131, R139, 0x10, RZ ;  /* 0x000000108b837819 */ /* 0x000fe200000006ff */
[C---:B------:R-:W-:Y:S01]  /*4e60*/  FFMA.FTZ R149, R200.reuse, R130, R149 ;  /* 0x00000082c8957223 */ /* 0x040fe20000010095 */
[----:B------:R-:W-:Y:S01]  /*4e70*/  FFMA.FTZ R191, R159, R152, R153 ;  /* 0x000000989fbf7223 */ /* 0x000fe20000010099 */
[----:B------:R-:W-:Y:S01]  /*4e80*/  FFMA.FTZ R130, R200, R148, R155 ;  /* 0x00000094c8827223 */ /* 0x000fe2000001009b */
[C---:B------:R-:W-:Y:S01]  /*4e90*/  PRMT R148, R137.reuse, 0x7632, R148 ;  /* 0x0000763289947816 */ /* 0x040fe20000000094 */
[----:B------:R-:W-:Y:S01]  /*4ea0*/  FFMA.FTZ R204, R168, R152, R153 ;  /* 0x00000098a8cc7223 */ /* 0x000fe20000010099 */
        /* <DEDUP_REMOVED lines=10> */
[----:B------:R-:W-:Y:S01]  /*4f50*/  FMUL.FTZ R205, R131, R202 ;  /* 0x000000ca83cd7220 */ /* 0x000fe20000410000 */
[----:B------:R-:W-:Y:S01]  /*4f60*/  SHF.L.U32 R203, R148, 0x10, RZ ;  /* 0x0000001094cb7819 */ /* 0x000fe200000006ff */
[----:B------:R-:W-:Y:S01]  /*4f70*/  FFMA.FTZ R191, R200, R210, R191 ;  /* 0x000000d2c8bf7223 */ /* 0x000fe200000100bf */
[----:B------:R-:W-:Y:S01]  /*4f80*/  SHF.L.U32 R207, R207, 0x10, RZ ;  /* 0x00000010cfcf7819 */ /* 0x000fe200000006ff */
[----:B------:R-:W-:Y:S01]  /*4f90*/  FFMA.FTZ R118, R205, R208, R118 ;  /* 0x000000d0cd767223 */ /* 0x000fe20000010076 */
[----:B------:R-:W-:Y:S01]  /*4fa0*/  FMUL.FTZ R208, R214, R205 ;  /* 0x000000cdd6d07220 */ /* 0x000fe20000410000 */
        /* <DEDUP_REMOVED lines=8> */
[----:B------:R-:W-:Y:S01]  /*5030*/  FMUL.FTZ R211, R211, R210 ;  /* 0x000000d2d3d37220 */ /* 0x000fe20000410000 */
[----:B------:R-:W-:Y:S01]  /*5040*/  FFMA.FTZ R116, R205, R206, R116 ;  /* 0x000000cecd747223 */ /* 0x000fe20000010074 */
[----:B------:R-:W-:Y:S01]  /*5050*/  SHF.L.U32 R209, R16, 0x10, RZ ;  /* 0x0000001010d17819 */ /* 0x000fe200000006ff */
[----:B------:R-:W-:Y:S01]  /*5060*/  FMUL.FTZ R206, R212, R205 ;  /* 0x000000cdd4ce7220 */ /* 0x000fe20000410000 */
[----:B------:R-:W-:Y:S01]  /*5070*/  FFMA.FTZ R117, R190, R148, R117 ;  /* 0x00000094be757223 */ /* 0x000fe20000010075 */
[----:B------:R-:W-:Y:S01]  /*5080*/  SHF.L.U32 R210, R45, 0x10, RZ ;  /* 0x000000102dd27819 */ /* 0x000fe200000006ff */
[-C--:B------:R-:W-:Y:S01]  /*5090*/  FMUL.FTZ R205, R155, R202.reuse ;  /* 0x000000ca9bcd7220 */ /* 0x080fe20000410000 */
[----:B------:R-:W-:Y:S01]  /*50a0*/  SHF.L.U32 R154, R154, 0x10, RZ ;  /* 0x000000109a9a7819 */ /* 0x000fe200000006ff */
[----:B------:R-:W-:Y:S01]  /*50b0*/  FMUL.FTZ R148, R204, R202 ;  /* 0x000000cacc947220 */ /* 0x000fe20000410000 */
        /* <DEDUP_REMOVED lines=12> */
[----:B------:R-:W-:Y:S01]  /*5180*/  FFMA.FTZ R112, R151, R129, R112 ;  /* 0x0000008197707223 */ /* 0x000fe20000010070 */
[----:B------:R-:W-:Y:S01]  /*5190*/  F2FP.BF16.F32.PACK_AB R131, R128, R131 ;  /* 0x000000838083723e */ /* 0x000fe200000010ff */
        /* <DEDUP_REMOVED lines=8> */
[----:B------:R-:W-:Y:S01]  /*5220*/  F2FP.BF16.F32.PACK_AB R148, R205, R148 ;  /* 0x00000094cd94723e */ /* 0x000fe200000010ff */
[----:B------:R-:W-:Y:S06]  /*5230*/  BRA `(.L_x_160) ;  /* 0x0000000400507947 */ /* 0x000fec0003800000 */
.L_x_159:
[----:B------:R-:W-:Y:S01]  /*5240*/  PRMT R154, R136, 0x7632, R154 ;  /* 0x00007632889a7816 */ /* 0x000fe2000000009a */
[-CC-:B------:R-:W-:Y:S01]  /*5250*/  FFMA.FTZ R190, R166, R152.reuse, R153.reuse ;  /* 0x00000098a6be7223 */ /* 0x180fe20000010099 */
[-CC-:B------:R-:W-:Y:S01]  /*5260*/  FFMA.FTZ R205, R159, R152.reuse, R153.reuse ;  /* 0x000000989fcd7223 */ /* 0x180fe20000010099 */
[-C--:B------:R-:W-:Y:S01]  /*5270*/  FFMA.FTZ R155, R157, R152.reuse, R153 ;  /* 0x000000989d9b7223 */ /* 0x080fe20000010099 */
[----:B------:R-:W-:Y:S01]  /*5280*/  SHF.L.U32 R154, R154, 0x10, RZ ;  /* 0x000000109a9a7819 */ /* 0x000fe200000006ff */
[----:B------:R-:W-:Y:S01]  /*5290*/  FADD.FTZ R203, R165, -R190 ;  /* 0x800000bea5cb7221 */ /* 0x000fe20000010000 */
[C---:B------:R-:W-:Y:S01]  /*52a0*/  SHF.L.U32 R204, R137.reuse, 0x10, RZ ;  /* 0x0000001089cc7819 */ /* 0x040fe200000006ff */
[----:B------:R-:W-:Y:S01]  /*52b0*/  FADD.FTZ R205, R160, -R205 ;  /* 0x800000cda0cd7221 */ /* 0x000fe20000010000 */
[----:B------:R-:W-:Y:S01]  /*52c0*/  SHF.L.U32 R191, R136, 0x10, RZ ;  /* 0x0000001088bf7819 */ /* 0x000fe200000006ff */
[----:B------:R-:W-:Y:S01]  /*52d0*/  FADD.FTZ R155, R158, -R155 ;  /* 0x8000009b9e9b7221 */ /* 0x000fe20000010000 */
[C-C-:B-----5:R-:W-:Y:S01]  /*52e0*/  FFMA.FTZ R203, R200.reuse, R203, R154.reuse ;  /* 0x000000cbc8cb7223 */ /* 0x160fe2000001009a */
[----:B------:R-:W-:Y:S01]  /*52f0*/  PRMT R154, R137, 0x7632, R154 ;  /* 0x00007632899a7816 */ /* 0x000fe2000000009a */
[--C-:B------:R-:W-:Y:S01]  /*5300*/  FFMA.FTZ R205, R200, R205, R204.reuse ;  /* 0x000000cdc8cd7223 */ /* 0x100fe200000100cc */
[----:B------:R-:W-:Y:S01]  /*5310*/  PRMT R204, R138, 0x7632, R204 ;  /* 0x000076328acc7816 */ /* 0x000fe200000000cc */
[----:B------:R-:W-:Y:S01]  /*5320*/  FFMA.FTZ R155, R200, R155, R191 ;  /* 0x0000009bc89b7223 */ /* 0x000fe200000100bf */
[-CC-:B------:R-:W-:Y:S01]  /*5330*/  FFMA.FTZ R190, R168, R152.reuse, R153.reuse ;  /* 0x00000098a8be7223 */ /* 0x180fe20000010099 */
[--C-:B------:R-:W-:Y:S01]  /*5340*/  FFMA.FTZ R208, R170, R152, R153.reuse ;  /* 0x00000098aad07223 */ /* 0x100fe20000010099 */
[----:B------:R-:W-:Y:S01]  /*5350*/  SHF.L.U32 R207, R154, 0x10, RZ ;  /* 0x000000109acf7819 */ /* 0x000fe200000006ff */
[----:B------:R-:W-:Y:S01]  /*5360*/  FMUL.FTZ R155, R155, R202 ;  /* 0x000000ca9b9b7220 */ /* 0x000fe20000410000 */
[----:B------:R-:W-:Y:S01]  /*5370*/  PRMT R154, R148, 0x7632, R154 ;  /* 0x00007632949a7816 */ /* 0x000fe2000000009a */
[----:B------:R-:W-:Y:S01]  /*5380*/  FADD.FTZ R191, R167, -R190 ;  /* 0x800000bea7bf7221 */ /* 0x000fe20000010000 */
[----:B------:R-:W-:Y:S01]  /*5390*/  SHF.L.U32 R204, R204, 0x10, RZ ;  /* 0x00000010cccc7819 */ /* 0x000fe200000006ff */
[----:B------:R-:W-:Y:S01]  /*53a0*/  FADD.FTZ R211, R169, -R208 ;  /* 0x800000d0a9d37221 */ /* 0x000fe20000010000 */
[----:B------:R-:W-:Y:S01]  /*53b0*/  SHF.L.U32 R148, R148, 0x10, RZ ;  /* 0x0000001094947819 */ /* 0x000fe200000006ff */
[-CC-:B------:R-:W-:Y:S01]  /*53c0*/  FFMA.FTZ R209, R161, R152.reuse, R153.reuse ;  /* 0x00000098a1d17223 */ /* 0x180fe20000010099 */
[----:B------:R-:W-:Y:S01]  /*53d0*/  FFMA.FTZ R213, R163, R152, R153 ;  /* 0x00000098a3d57223 */ /* 0x000fe20000010099 */
[C---:B------:R-:W-:Y:S01]  /*53e0*/  FFMA.FTZ R207, R200.reuse, R191, R207 ;  /* 0x000000bfc8cf7223 */ /* 0x040fe200000100cf */
[----:B------:R-:W-:Y:S01]  /*53f0*/  FFMA.FTZ R211, R200, R211, R204 ;  /* 0x000000d3c8d37223 */ /* 0x000fe200000100cc */
[----:B------:R-:W-:Y:S01]  /*5400*/  SHF.L.U32 R190, R154, 0x10, RZ ;  /* 0x000000109abe7819 */ /* 0x000fe200000006ff */
[----:B------:R-:W-:Y:S01]  /*5410*/  FFMA.FTZ R112, R155, R148, R112 ;  /* 0x000000949b707223 */ /* 0x000fe20000010070 */
[----:B------:R-:W-:Y:S01]  /*5420*/  SHF.L.U32 R206, R138, 0x10, RZ ;  /* 0x000000108ace7819 */ /* 0x000fe200000006ff */
[----:B------:R-:W-:Y:S01]  /*5430*/  FMUL.FTZ R154, R203, R202 ;  /* 0x000000cacb9a7220 */ /* 0x000fe20000410000 */
[----:B------:R-:W-:Y:S01]  /*5440*/  PRMT R204, R139, 0x7632, R204 ;  /* 0x000076328bcc7816 */ /* 0x000fe200000000cc */
[----:B------:R-:W-:Y:S01]  /*5450*/  FADD.FTZ R209, R162, -R209 ;  /* 0x800000d1a2d17221 */ /* 0x000fe20000010000 */
[C---:B------:R-:W-:Y:S01]  /*5460*/  SHF.L.U32 R191, R149.reuse, 0x10, RZ ;  /* 0x0000001095bf7819 */ /* 0x040fe200000006ff */
[----:B------:R-:W-:Y:S01]  /*5470*/  FADD.FTZ R213, R164, -R213 ;  /* 0x800000d5a4d57221 */ /* 0x000fe20000010000 */
[----:B------:R-:W-:Y:S01]  /*5480*/  PRMT R148, R150, 0x7632, R148 ;  /* 0x0000763296947816 */ /* 0x000fe20000000094 */
[----:B------:R-:W-:Y:S01]  /*5490*/  FFMA.FTZ R113, R154, R190, R113 ;  /* 0x000000be9a717223 */ /* 0x000fe20000010071 */
[----:B------:R-:W-:Y:S01]  /*54a0*/  PRMT R149, R149, 0x7632, R149 ;  /* 0x0000763295957816 */ /* 0x000fe20000000095 */
[----:B------:R-:W-:Y:S01]  /*54b0*/  FFMA.FTZ R209, R200, R209, R206 ;  /* 0x000000d1c8d17223 */ /* 0x000fe200000100ce */
        /* <DEDUP_REMOVED lines=10> */
[----:B------:R-:W-:Y:S01]  /*5560*/  FFMA.FTZ R114, R205, R191, R114 ;  /* 0x000000bfcd727223 */ /* 0x000fe20000010072 */
[----:B------:R-:W-:Y:S01]  /*5570*/  FFMA.FTZ R117, R204, R148, R117 ;  /* 0x00000094cc757223 */ /* 0x000fe20000010075 */
[----:B------:R-:W-:Y:S01]  /*5580*/  FADD.FTZ R215, R171, -R206 ;  /* 0x800000ceabd77221 */ /* 0x000fe20000010000 */
[----:B------:R-:W-:Y:S01]  /*5590*/  SHF.L.U32 R191, R151, 0x10, RZ ;  /* 0x0000001097bf7819 */ /* 0x000fe200000006ff */
[----:B------:R-:W-:Y:S01]  /*55a0*/  FFMA.FTZ R115, R150, R149, R115 ;  /* 0x0000009596737223 */ /* 0x000fe20000010073 */
[----:B------:R-:W-:Y:S01]  /*55b0*/  SHF.L.U32 R148, R45, 0x10, RZ ;  /* 0x000000102d947819 */ /* 0x000fe200000006ff */
[-C--:B------:R-:W-:Y:S01]  /*55c0*/  FMUL.FTZ R209, R209, R202.reuse ;  /* 0x000000cad1d17220 */ /* 0x080fe20000410000 */
[----:B------:R-:W-:Y:S01]  /*55d0*/  FMUL.FTZ R213, R213, R202 ;  /* 0x000000cad5d57220 */ /* 0x000fe20000410000 */
[----:B------:R-:W-:Y:S01]  /*55e0*/  SHF.L.U32 R149, R16, 0x10, RZ ;  /* 0x0000001010957819 */ /* 0x000fe200000006ff */
[----:B------:R-:W-:Y:S01]  /*55f0*/  FFMA.FTZ R215, R200, R215, R217 ;  /* 0x000000d7c8d77223 */ /* 0x000fe200000100d9 */
[----:B------:R-:W-:Y:S01]  /*5600*/  FFMA.FTZ R116, R209, R190, R116 ;  /* 0x000000bed1747223 */ /* 0x000fe20000010074 */
[----:B------:R-:W-:Y:S01]  /*5610*/  FFMA.FTZ R118, R213, R191, R118 ;  /* 0x000000bfd5767223 */ /* 0x000fe20000010076 */
        /* <DEDUP_REMOVED lines=20> */
[----:B------:R-:W-:-:S02]  /*5760*/  F2FP.BF16.F32.PACK_AB R149, R190, R205 ;  /* 0x000000cdbe95723e */ /* 0x000fc400000010ff */
[----:B------:R-:W-:-:S07]  /*5770*/  F2FP.BF16.F32.PACK_AB R148, R155, R148 ;  /* 0x000000949b94723e */ /* 0x000fce00000010ff */
.L_x_160:
[----:B------:R-:W0:Y:S08]  /*5780*/  @P0 LDC.64 R190, c[0x0][0x478] ;  /* 0x00011e00ffbe0b82 */ /* 0x000e300000000a00 */
[----:B------:R-:W1:Y:S01]  /*5790*/  LDC.64 R154, c[0x0][0x468] ;  /* 0x00011a00ff9a7b82 */ /* 0x000e620000000a00 */
[----:B0-----:R-:W-:-:S05]  /*57a0*/  @P0 IMAD.WIDE.U32 R190, R0, 0x10, R190 ;  /* 0x0000001000be0825 */ /* 0x001fca00078e00be */
[----:B------:R2:W-:Y:S01]  /*57b0*/  @P0 STG.E.128 desc[UR4][R190.64], R128 ;  /* 0x00000080be000986 */ /* 0x0005e2000c101d04 */
[C---:B-1----:R-:W-:Y:S01]  /*57c0*/  IMAD.WIDE.U32 R154, R0.reuse, 0x10, R154 ;  /* 0x00000010009a7825 */ /* 0x042fe200078e009a */
[----:B------:R-:W-:-:S04]  /*57d0*/  IADD3 R0, PT, PT, R0, 0x80, RZ ;  /* 0x0000008000007810 */ /* 0x000fc80007ffe0ff */
[----:B------:R2:W-:Y:S03]  /*57e0*/  STG.E.128 desc[UR4][R154.64], R148 ;  /* 0x000000949a007986 */ /* 0x0005e6000c101d04 */
.L_x_158:
[----:B------:R-:W-:Y:S05]  /*57f0*/  BSYNC.RECONVERGENT B1 ;  /* 0x0000000000017941 */ /* 0x000fea0003800200 */
.L_x_157:
[----:B------:R-:W-:Y:S05]  /*5800*/  @!P4 BRA `(.L_x_150) ;  /* 0x0000000800f4c947 */ /* 0x000fea0003800000 */
[----:B0-2---:R-:W0:Y:S02]  /*5810*/  LDC.64 R148, c[0x0][0x390] ;  /* 0x0000e400ff947b82 */ /* 0x005e240000000a00 */
[----:B0-----:R-:W-:-:S06]  /*5820*/  IMAD.WIDE.U32 R148, R0, 0x10, R148 ;  /* 0x0000001000947825 */ /* 0x001fcc00078e0094 */
[----:B------:R-:W5:Y:S01]  /*5830*/  LDG.E.128 R148, desc[UR4][R148.64] ;  /* 0x0000000494947981 */ /* 0x000f62000c1e1d00 */
[----:B------:R-:W-:-:S04]  /*5840*/  ISETP.NE.U32.AND P0, PT, RZ, UR12, PT ;  /* 0x0000000cff007c0c */ /* 0x000fc8000bf05070 */
[----:B------:R-:W-:-:S13]  /*5850*/  ISETP.NE.AND.EX P0, PT, RZ, UR13, PT, P0 ;  /* 0x0000000dff007c0c */ /* 0x000fda000bf05300 */
[----:B------:R-:W-:Y:S05]  /*5860*/  @!P0 BRA `(.L_x_161) ;  /* 0x0000000400648947 */ /* 0x000fea0003800000 */
        /* <DEDUP_REMOVED lines=17> */
[C---:B------:R-:W-:Y:S01]  /*5980*/  PRMT R150, R149.reuse, 0x7632, R150 ;  /* 0x0000763295967816 */ /* 0x040fe20000000096 */
[----:B------:R-:W-:Y:S01]  /*5990*/  FADD.FTZ R209, R174, -R209 ;  /* 0x800000d1aed17221 */ /* 0x000fe20000010000 */
[----:B------:R-:W-:Y:S01]  /*59a0*/  SHF.L.U32 R151, R149, 0x10, RZ ;  /* 0x0000001095977819 */ /* 0x000fe200000006ff */
[----:B------:R-:W-:Y:S01]  /*59b0*/  FADD.FTZ R208, R181, -R208 ;  /* 0x800000d0b5d07221 */ /* 0x000fe20000010000 */
[----:B------:R-:W-:-:S02]  /*59c0*/  SHF.L.U32 R149, R39, 0x10, RZ ;  /* 0x0000001027957819 */ /* 0x000fc400000006ff */
[----:B------:R-:W-:Y:S01]  /*59d0*/  SHF.L.U32 R131, R128, 0x10, RZ ;  /* 0x0000001080837819 */ /* 0x000fe200000006ff */
[----:B------:R-:W-:Y:S01]  /*59e0*/  FADD.FTZ R128, R180, -R129 ;  /* 0x80000081b4807221 */ /* 0x000fe20000010000 */
[C---:B------:R-:W-:Y:S02]  /*59f0*/  PRMT R130, R148.reuse, 0x7632, R130 ;  /* 0x0000763294827816 */ /* 0x040fe40000000082 */
[----:B------:R-:W-:Y:S01]  /*5a00*/  SHF.L.U32 R129, R148, 0x10, RZ ;  /* 0x0000001094817819 */ /* 0x000fe200000006ff */
[--C-:B------:R-:W-:Y:S01]  /*5a10*/  FFMA.FTZ R128, R200, R128, R149.reuse ;  /* 0x00000080c8807223 */ /* 0x100fe20000010095 */
[----:B------:R-:W-:Y:S01]  /*5a20*/  PRMT R149, R38, 0x7632, R149 ;  /* 0x0000763226957816 */ /* 0x000fe20000000095 */
[----:B------:R-:W-:Y:S01]  /*5a30*/  FFMA.FTZ R131, R200, R153, R131 ;  /* 0x00000099c8837223 */ /* 0x000fe20000010083 */
[----:B------:R-:W-:Y:S02]  /*5a40*/  PRMT R148, R37, 0x7632, R148 ;  /* 0x0000763225947816 */ /* 0x000fe40000000094 */
[----:B------:R-:W-:-:S02]  /*5a50*/  SHF.L.U32 R203, R149, 0x10, RZ ;  /* 0x0000001095cb7819 */ /* 0x000fc400000006ff */
[----:B------:R-:W-:Y:S02]  /*5a60*/  SHF.L.U32 R153, R37, 0x10, RZ ;  /* 0x0000001025997819 */ /* 0x000fe400000006ff */
[----:B------:R-:W-:Y:S01]  /*5a70*/  SHF.L.U32 R155, R148, 0x10, RZ ;  /* 0x00000010949b7819 */ /* 0x000fe200000006ff */
[----:B------:R-:W-:Y:S01]  /*5a80*/  FADD.FTZ R148, R183, -R206 ;  /* 0x800000ceb7947221 */ /* 0x000fe20000010000 */
[C---:B------:R-:W-:Y:S01]  /*5a90*/  FFMA.FTZ R206, R200.reuse, R210, R203 ;  /* 0x000000d2c8ce7223 */ /* 0x040fe200000100cb */
[----:B------:R-:W-:Y:S01]  /*5aa0*/  FFMA.FTZ R203, R200, R154, R153 ;  /* 0x0000009ac8cb7223 */ /* 0x000fe20000010099 */
[----:B------:R-:W-:Y:S01]  /*5ab0*/  SHF.L.U32 R191, R38, 0x10, RZ ;  /* 0x0000001026bf7819 */ /* 0x000fe200000006ff */
[----:B------:R-:W-:Y:S01]  /*5ac0*/  FFMA.FTZ R154, R200, R148, R155 ;  /* 0x00000094c89a7223 */ /* 0x000fe2000001009b */
[C---:B------:R-:W-:Y:S02]  /*5ad0*/  PRMT R148, R36.reuse, 0x7632, R148 ;  /* 0x0000763224947816 */ /* 0x040fe40000000094 */
        /* <DEDUP_REMOVED lines=8> */
[----:B------:R-:W-:Y:S01]  /*5b60*/  SHF.L.U32 R209, R9, 0x10, RZ ;  /* 0x0000001009d17819 */ /* 0x000fe200000006ff */
[-C--:B------:R-:W-:Y:S01]  /*5b70*/  FMUL.FTZ R204, R131, R202.reuse ;  /* 0x000000ca83cc7220 */ /* 0x080fe20000410000 */
[----:B------:R-:W-:Y:S01]  /*5b80*/  FFMA.FTZ R126, R191, R205, R126 ;  /* 0x000000cdbf7e7223 */ /* 0x000fe2000001007e */
[----:B------:R-:W-:Y:S01]  /*5b90*/  FMUL.FTZ R208, R210, R191 ;  /* 0x000000bfd2d07220 */ /* 0x000fe20000410000 */
[----:B------:R-:W-:Y:S01]  /*5ba0*/  SHF.L.U32 R200, R54, 0x10, RZ ;  /* 0x0000001036c87819 */ /* 0x000fe200000006ff */
[-C--:B------:R-:W-:Y:S01]  /*5bb0*/  FMUL.FTZ R191, R149, R202.reuse ;  /* 0x000000ca95bf7220 */ /* 0x080fe20000410000 */
[----:B------:R-:W-:Y:S01]  /*5bc0*/  SHF.L.U32 R148, R152, 0x10, RZ ;  /* 0x0000001098947819 */ /* 0x000fe200000006ff */
[----:B------:R-:W-:Y:S01]  /*5bd0*/  FMUL.FTZ R152, R206, R202 ;  /* 0x000000cace987220 */ /* 0x000fe20000410000 */
[----:B------:R-:W-:Y:S01]  /*5be0*/  FFMA.FTZ R127, R204, R207, R127 ;  /* 0x000000cfcc7f7223 */ /* 0x000fe2000001007f */
[----:B------:R-:W-:Y:S01]  /*5bf0*/  FMUL.FTZ R209, R209, R204 ;  /* 0x000000ccd1d17220 */ /* 0x000fe20000410000 */
[----:B------:R-:W-:Y:S01]  /*5c00*/  FMUL.FTZ R204, R200, R191 ;  /* 0x000000bfc8cc7220 */ /* 0x000fe20000410000 */
[----:B------:R-:W-:Y:S01]  /*5c10*/  SHF.L.U32 R207, R8, 0x10, RZ ;  /* 0x0000001008cf7819 */ /* 0x000fe200000006ff */
[----:B------:R-:W-:Y:S01]  /*5c20*/  FFMA.FTZ R124, R191, R190, R124 ;  /* 0x000000bebf7c7223 */ /* 0x000fe2000001007c */
[----:B------:R-:W-:Y:S01]  /*5c30*/  SHF.L.U32 R200, R53, 0x10, RZ ;  /* 0x0000001035c87819 */ /* 0x000fe200000006ff */
[----:B------:R-:W-:Y:S01]  /*5c40*/  FFMA.FTZ R125, R152, R148, R125 ;  /* 0x00000094987d7223 */ /* 0x000fe2000001007d */
        /* <DEDUP_REMOVED lines=8> */
[-C--:B------:R-:W-:Y:S01]  /*5cd0*/  FMUL.FTZ R122, R155, R202.reuse ;  /* 0x000000ca9b7a7220 */ /* 0x080fe20000410000 */
[----:B------:R-:W-:Y:S01]  /*5ce0*/  SHF.L.U32 R130, R130, 0x10, RZ ;  /* 0x0000001082827819 */ /* 0x000fe200000006ff */
[----:B------:R-:W-:Y:S01]  /*5cf0*/  FMUL.FTZ R123, R153, R202 ;  /* 0x000000ca997b7220 */ /* 0x000fe20000410000 */
[----:B------:R-:W-:Y:S01]  /*5d00*/  SHF.L.U32 R150, R52, 0x10, RZ ;  /* 0x0000001034967819 */ /* 0x000fe200000006ff */
[----:B------:R-:W-:Y:S01]  /*5d10*/  FMUL.FTZ R205, R205, R148 ;  /* 0x00000094cdcd7220 */ /* 0x000fe20000410000 */
[----:B------:R-:W-:Y:S01]  /*5d20*/  SHF.L.U32 R151, R6, 0x10, RZ ;  /* 0x0000001006977819 */ /* 0x000fe200000006ff */
[----:B------:R-:W-:Y:S01]  /*5d30*/  FFMA.FTZ R202, R122, R130, R121 ;  /* 0x000000827aca7223 */ /* 0x000fe20000010079 */
[----:B------:R-:W-:Y:S01]  /*5d40*/  FFMA.FTZ R200, R123, R129, R120 ;  /* 0x000000817bc87223 */ /* 0x000fe20000010078 */
[----:B------:R-:W-:Y:S01]  /*5d50*/  FMUL.FTZ R148, R150, R123 ;  /* 0x0000007b96947220 */ /* 0x000fe20000410000 */
[----:B------:R-:W-:Y:S01]  /*5d60*/  F2FP.BF16.F32.PACK_AB R131, R131, R128 ;  /* 0x000000808383723e */ /* 0x000fe200000010ff */
[----:B------:R-:W-:Y:S01]  /*5d70*/  FMUL.FTZ R121, R151, R122 ;  /* 0x0000007a97797220 */ /* 0x000fe20000410000 */
        /* <DEDUP_REMOVED lines=8> */
.L_x_161:
[-CC-:B------:R-:W-:Y:S01]  /*5e00*/  FFMA.FTZ R155, R179, R152.reuse, R153.reuse ;  /* 0x00000098b39b7223 */ /* 0x180fe20000010099 */
[----:B------:R-:W-:Y:S01]  /*5e10*/  SHF.L.U32 R203, R39, 0x10, RZ ;  /* 0x0000001027cb7819 */ /* 0x000fe200000006ff */
[-CC-:B------:R-:W-:Y:S01]  /*5e20*/  FFMA.FTZ R191, R173, R152.reuse, R153.reuse ;  /* 0x00000098adbf7223 */ /* 0x180fe20000010099 */
[-C--:B------:R-:W-:Y:S01]  /*5e30*/  FFMA.FTZ R154, R182, R152.reuse, R153 ;  /* 0x00000098b69a7223 */ /* 0x080fe20000010099 */
[----:B------:R-:W-:Y:S01]  /*5e40*/  FADD.FTZ R155, R180, -R155 ;  /* 0x8000009bb49b7221 */ /* 0x000fe20000010000 */
[-CC-:B------:R-:W-:Y:S01]  /*5e50*/  FFMA.FTZ R205, R175, R152.reuse, R153.reuse ;  /* 0x00000098afcd7223 */ /* 0x180fe20000010099 */
[-CC-:B------:R-:W-:Y:S01]  /*5e60*/  FFMA.FTZ R206, R184, R152.reuse, R153.reuse ;  /* 0x00000098b8ce7223 */ /* 0x180fe20000010099 */
[-CC-:B------:R-:W-:Y:S01]  /*5e70*/  FFMA.FTZ R209, R177, R152.reuse, R153.reuse ;  /* 0x00000098b1d17223 */ /* 0x180fe20000010099 */
[-CC-:B------:R-:W-:Y:S01]  /*5e80*/  FFMA.FTZ R212, R186, R152.reuse, R153.reuse ;  /* 0x00000098bad47223 */ /* 0x180fe20000010099 */
[----:B------:R-:W-:Y:S01]  /*5e90*/  FFMA.FTZ R214, R188, R152, R153 ;  /* 0x00000098bcd67223 */ /* 0x000fe20000010099 */
[----:B-----5:R-:W-:Y:S01]  /*5ea0*/  PRMT R152, R148, 0x7632, R152 ;  /* 0x0000763294987816 */ /* 0x020fe20000000098 */
[----:B------:R-:W-:Y:S01]  /*5eb0*/  FFMA.FTZ R155, R200, R155, R203 ;  /* 0x0000009bc89b7223 */ /* 0x000fe200000100cb */
[----:B------:R-:W-:Y:S01]  /*5ec0*/  SHF.L.U32 R153, R148, 0x10, RZ ;  /* 0x0000001094997819 */ /* 0x000fe200000006ff */
[----:B------:R-:W-:Y:S01]  /*5ed0*/  FADD.FTZ R203, R181, -R154 ;  /* 0x8000009ab5cb7221 */ /* 0x000fe20000010000 */
[----:B------:R-:W-:Y:S01]  /*5ee0*/  PRMT R148, R36, 0x7632, R148 ;  /* 0x0000763224947816 */ /* 0x000fe20000000094 */
[----:B------:R-:W-:Y:S01]  /*5ef0*/  FMUL.FTZ R155, R155, R202 ;  /* 0x000000ca9b9b7220 */ /* 0x000fe20000410000 */
[----:B------:R-:W-:Y:S01]  /*5f00*/  SHF.L.U32 R190, R151, 0x10, RZ ;  /* 0x0000001097be7819 */ /* 0x000fe200000006ff */
[----:B------:R-:W-:Y:S01]  /*5f10*/  FADD.FTZ R205, R176, -R205 ;  /* 0x800000cdb0cd7221 */ /* 0x000fe20000010000 */
[----:B------:R-:W-:Y:S01]  /*5f20*/  PRMT R208, R150, 0x7632, R208 ;  /* 0x0000763296d07816 */ /* 0x000fe200000000d0 */
[----:B------:R-:W-:Y:S01]  /*5f30*/  FADD.FTZ R191, R174, -R191 ;  /* 0x800000bfaebf7221 */ /* 0x000fe20000010000 */
[----:B------:R-:W-:Y:S01]  /*5f40*/  SHF.L.U32 R210, R150, 0x10, RZ ;  /* 0x0000001096d27819 */ /* 0x000fe200000006ff */
[----:B------:R-:W-:Y:S01]  /*5f50*/  FFMA.FTZ R126, R155, R190, R126 ;  /* 0x000000be9b7e7223 */ /* 0x000fe2000001007e */
[----:B------:R-:W-:Y:S01]  /*5f60*/  SHF.L.U32 R148, R148, 0x10, RZ ;  /* 0x0000001094947819 */ /* 0x000fe200000006ff */
[----:B------:R-:W-:Y:S01]  /*5f70*/  FADD.FTZ R209, R178, -R209 ;  /* 0x800000d1b2d17221 */ /* 0x000fe20000010000 */
[----:B------:R-:W-:Y:S01]  /*5f80*/  SHF.L.U32 R150, R37, 0x10, RZ ;  /* 0x0000001025967819 */ /* 0x000fe200000006ff */
[----:B------:R-:W-:Y:S01]  /*5f90*/  FADD.FTZ R211, R185, -R212 ;  /* 0x800000d4b9d37221 */ /* 0x000fe20000010000 */
[C---:B------:R-:W-:Y:S01]  /*5fa0*/  PRMT R190, R149.reuse, 0x7632, R190 ;  /* 0x0000763295be7816 */ /* 0x040fe200000000be */
[C---:B------:R-:W-:Y:S01]  /*5fb0*/  FFMA.FTZ R203, R200.reuse, R203, R148 ;  /* 0x000000cbc8cb7223 */ /* 0x040fe20000010094 */
[----:B------:R-:W-:Y:S01]  /*5fc0*/  SHF.L.U32 R204, R149, 0x10, RZ ;  /* 0x0000001095cc7819 */ /* 0x000fe200000006ff */
[----:B------:R-:W-:Y:S01]  /*5fd0*/  FFMA.FTZ R205, R200, R205, R150 ;  /* 0x000000cdc8cd7223 */ /* 0x000fe20000010096 */
[----:B------:R-:W-:-:S02]  /*5fe0*/  SHF.L.U32 R149, R36, 0x10, RZ ;  /* 0x0000001024957819 */ /* 0x000fc400000006ff */
[----:B------:R-:W-:Y:S01]  /*5ff0*/  PRMT R148, R37, 0x7632, R148 ;  /* 0x0000763225947816 */ /* 0x000fe20000000094 */
[-C--:B------:R-:W-:Y:S01]  /*6000*/  FMUL.FTZ R205, R205, R202.reuse ;  /* 0x000000cacdcd7220 */ /* 0x080fe20000410000 */
[----:B------:R-:W-:Y:S01]  /*6010*/  PRMT R150, R38, 0x7632, R150 ;  /* 0x0000763226967816 */ /* 0x000fe20000000096 */
[----:B------:R-:W-:Y:S01]  /*6020*/  FFMA.FTZ R149, R200, R191, R149 ;  /* 0x000000bfc8957223 */ /* 0x000fe20000010095 */
[----:B------:R-:W-:Y:S01]  /*6030*/  PRMT R213, R39, 0x7632, R213 ;  /* 0x0000763227d57816 */ /* 0x000fe200000000d5 */
[----:B------:R-:W-:Y:S01]  /*6040*/  FADD.FTZ R191, R183, -R206 ;  /* 0x800000ceb7bf7221 */ /* 0x000fe20000010000 */
[----:B------:R-:W-:Y:S01]  /*6050*/  SHF.L.U32 R207, R148, 0x10, RZ ;  /* 0x0000001094cf7819 */ /* 0x000fe200000006ff */
[-C--:B------:R-:W-:Y:S01]  /*6060*/  FMUL.FTZ R149, R149, R202.reuse ;  /* 0x000000ca95957220 */ /* 0x080fe20000410000 */
[----:B------:R-:W-:Y:S02]  /*6070*/  SHF.L.U32 R154, R38, 0x10, RZ ;  /* 0x00000010269a7819 */ /* 0x000fe400000006ff */
[----:B------:R-:W-:Y:S01]  /*6080*/  SHF.L.U32 R150, R150, 0x10, RZ ;  /* 0x0000001096967819 */ /* 0x000fe200000006ff */
[C---:B------:R-:W-:Y:S01]  /*6090*/  FFMA.FTZ R191, R200.reuse, R191, R207 ;  /* 0x000000bfc8bf7223 */ /* 0x040fe200000100cf */
[----:B------:R-:W-:Y:S01]  /*60a0*/  SHF.L.U32 R148, R213, 0x10, RZ ;  /* 0x00000010d5947819 */ /* 0x000fe200000006ff */
[----:B------:R-:W-:Y:S01]  /*60b0*/  FADD.FTZ R213, R187, -R214 ;  /* 0x800000d6bbd57221 */ /* 0x000fe20000010000 */
[C---:B------:R-:W-:Y:S01]  /*60c0*/  FFMA.FTZ R209, R200.reuse, R209, R154 ;  /* 0x000000d1c8d17223 */ /* 0x040fe2000001009a */
[----:B------:R-:W-:Y:S01]  /*60d0*/  FFMA.FTZ R211, R200, R211, R150 ;  /* 0x000000d3c8d37223 */ /* 0x000fe20000010096 */
[----:B------:R-:W-:Y:S01]  /*60e0*/  SHF.L.U32 R152, R152, 0x10, RZ ;  /* 0x0000001098987819 */ /* 0x000fe200000006ff */
[----:B------:R-:W-:Y:S01]  /*60f0*/  FFMA.FTZ R213, R200, R213, R148 ;  /* 0x000000d5c8d57223 */ /* 0x000fe20000010094 */
[-C--:B------:R-:W-:Y:S01]  /*6100*/  FMUL.FTZ R148, R203, R202.reuse ;  /* 0x000000cacb947220 */ /* 0x080fe20000410000 */
[-C--:B------:R-:W-:Y:S01]  /*6110*/  FMUL.FTZ R150, R191, R202.reuse ;  /* 0x000000cabf967220 */ /* 0x080fe20000410000 */
[-C--:B------:R-:W-:Y:S01]  /*6120*/  FMUL.FTZ R209, R209, R202.reuse ;  /* 0x000000cad1d17220 */ /* 0x080fe20000410000 */
[-C--:B------:R-:W-:Y:S01]  /*6130*/  FMUL.FTZ R206, R211, R202.reuse ;  /* 0x000000cad3ce7220 */ /* 0x080fe20000410000 */
        /* <DEDUP_REMOVED lines=32> */
.L_x_162:
        /* <DEDUP_REMOVED lines=9> */
[----:B------:R4:W-:Y:S05]  /*63d0*/  STG.E.128 desc[UR4][R154.64], R148 ;  /* 0x000000949a007986 */ /* 0x0009ea000c101d04 */
.L_x_150:
[----:B------:R-:W-:Y:S05]  /*63e0*/  BSYNC.RECONVERGENT B0 ;  /* 0x0000000000007941 */ /* 0x000fea0003800200 */
.L_x_140:
[----:B0-234-:R-:W0:Y:S01]  /*63f0*/  LDC.64 R148, c[0x0][0x380] ;  /* 0x0000e000ff947b82 */ /* 0x01de220000000a00 */
[----:B------:R-:W-:Y:S02]  /*6400*/  PLOP3.LUT P2, PT, P2, PT, PT, 0x8, 0x80 ;  /* 0x000000000080781c */ /* 0x000fe4000174e170 */
[----:B0-----:R-:W-:-:S04]  /*6410*/  IADD3 R26, PT, PT, R26, R148, RZ ;  /* 0x000000941a1a7210 */ /* 0x001fc80007ffe0ff */
[----:B------:R-:W-:-:S13]  /*6420*/  ISETP.GE.AND P0, PT, R26, R149, PT ;  /* 0x000000951a00720c */ /* 0x000fda0003f06270 */
[----:B------:R-:W-:Y:S05]  /*6430*/  @!P0 BRA `(.L_x_163) ;  /* 0xffffffa4002c8947 */ /* 0x000fea000383ffff */
.L_x_133:
[----:B------:R-:W-:Y:S01]  /*6440*/  IMAD R29, R29, UR6, RZ ;  /* 0x000000061d1d7c24 */ /* 0x000fe2000f8e02ff */
[----:B------:R-:W-:Y:S04]  /*6450*/  BSSY.RECONVERGENT B0, `(.L_x_164) ;  /* 0x0000010000007945 */ /* 0x000fe80003800200 */
[----:B------:R-:W-:Y:S01]  /*6460*/  LEA.HI R29, R29, R30, RZ, 0x1d ;  /* 0x0000001e1d1d7211 */ /* 0x000fe200078fe8ff */
[----:B------:R-:W-:Y:S06]  /*6470*/  @!P3 BRA `(.L_x_165) ;  /* 0x000000000034b947 */ /* 0x000fec0003800000 */
[----:B------:R-:W0:Y:S08]  /*6480*/  LDC.64 R2, c[0x0][0x440] ;  /* 0x00011000ff027b82 */ /* 0x000e300000000a00 */
[----:B------:R-:W1:Y:S08]  /*6490*/  LDC.64 R4, c[0x0][0x448] ;  /* 0x00011200ff047b82 */ /* 0x000e700000000a00 */
[----:B------:R-:W2:Y:S01]  /*64a0*/  LDC.64 R6, c[0x0][0x460] ;  /* 0x00011800ff067b82 */ /* 0x000ea20000000a00 */
[----:B0-----:R-:W-:-:S05]  /*64b0*/  IMAD.WIDE.U32 R2, R29, 0x20, R2 ;  /* 0x000000201d027825 */ /* 0x001fca00078e0002 */
[----:B------:R0:W-:Y:S01]  /*64c0*/  STG.E.128 desc[UR4][R2.64], R80 ;  /* 0x0000005002007986 */ /* 0x0001e2000c101d04 */
[----:B-1----:R-:W-:-:S03]  /*64d0*/  IMAD.WIDE.U32 R4, R29, 0x20, R4 ;  /* 0x000000201d047825 */ /* 0x002fc600078e0004 */
[----:B------:R0:W-:Y:S04]  /*64e0*/  STG.E.128 desc[UR4][R2.64+0x10], R84 ;  /* 0x0000105402007986 */ /* 0x0001e8000c101d04 */
[----:B------:R0:W-:Y:S01]  /*64f0*/  STG.E.128 desc[UR4][R4.64], R64 ;  /* 0x0000004004007986 */ /* 0x0001e2000c101d04 */
[----:B--2---:R-:W-:-:S03]  /*6500*/  IMAD.WIDE.U32 R6, R29, 0x20, R6 ;  /* 0x000000201d067825 */ /* 0x004fc600078e0006 */
[----:B------:R0:W-:Y:S01]  /*6510*/  STG.E.128 desc[UR4][R4.64+0x10], R68 ;  /* 0x0000104404007986 */ /* 0x0001e2000c101d04 */
[----:B------:R-:W-:-:S03]  /*6520*/  IADD3 R29, PT, PT, R29, 0x80, RZ ;  /* 0x000000801d1d7810 */ /* 0x000fc60007ffe0ff */
[----:B------:R0:W-:Y:S04]  /*6530*/  STG.E.128 desc[UR4][R6.64], R104 ;  /* 0x0000006806007986 */ /* 0x0001e8000c101d04 */
[----:B------:R0:W-:Y:S02]  /*6540*/  STG.E.128 desc[UR4][R6.64+0x10], R108 ;  /* 0x0000106c06007986 */ /* 0x0001e4000c101d04 */
.L_x_165:
[----:B------:R-:W-:Y:S05]  /*6550*/  BSYNC.RECONVERGENT B0 ;  /* 0x0000000000007941 */ /* 0x000fea0003800200 */
.L_x_164:
[----:B------:R-:W-:Y:S04]  /*6560*/  BSSY.RECONVERGENT B0, `(.L_x_166) ;  /* 0x000000f000007945 */ /* 0x000fe80003800200 */
[----:B------:R-:W-:Y:S05]  /*6570*/  @!P5 BRA `(.L_x_167) ;  /* 0x000000000034d947 */ /* 0x000fea0003800000 */
[----:B0-----:R-:W0:Y:S08]  /*6580*/  LDC.64 R2, c[0x0][0x440] ;  /* 0x00011000ff027b82 */ /* 0x001e300000000a00 */
        /* <DEDUP_REMOVED lines=12> */
.L_x_167:
[----:B------:R-:W-:Y:S05]  /*6650*/  BSYNC.RECONVERGENT B0 ;  /* 0x0000000000007941 */ /* 0x000fea0003800200 */
.L_x_166:
[----:B------:R-:W-:Y:S05]  /*6660*/  @!P4 EXIT ;  /* 0x000000000000c94d */ /* 0x000fea0003800000 */
[----:B0--3--:R-:W0:Y:S08]  /*6670*/  LDC.64 R2, c[0x0][0x440] ;  /* 0x00011000ff027b82 */ /* 0x009e300000000a00 */
[----:B------:R-:W1:Y:S08]  /*6680*/  LDC.64 R4, c[0x0][0x448] ;  /* 0x00011200ff047b82 */ /* 0x000e700000000a00 */
[----:B------:R-:W2:Y:S01]  /*6690*/  LDC.64 R6, c[0x0][0x460] ;  /* 0x00011800ff067b82 */ /* 0x000ea20000000a00 */
[----:B0-----:R-:W-:-:S05]  /*66a0*/  IMAD.WIDE.U32 R2, R29, 0x20, R2 ;  /* 0x000000201d027825 */ /* 0x001fca00078e0002 */
[----:B------:R-:W-:Y:S01]  /*66b0*/  STG.E.128 desc[UR4][R2.64], R140 ;  /* 0x0000008c02007986 */ /* 0x000fe2000c101d04 */
[----:B-1----:R-:W-:-:S03]  /*66c0*/  IMAD.WIDE.U32 R4, R29, 0x20, R4 ;  /* 0x000000201d047825 */ /* 0x002fc600078e0004 */
[----:B------:R-:W-:Y:S04]  /*66d0*/  STG.E.128 desc[UR4][R2.64+0x10], R144 ;  /* 0x0000109002007986 */ /* 0x000fe8000c101d04 */
[----:B------:R-:W-:Y:S01]  /*66e0*/  STG.E.128 desc[UR4][R4.64], R96 ;  /* 0x0000006004007986 */ /* 0x000fe2000c101d04 */
[----:B--2---:R-:W-:-:S03]  /*66f0*/  IMAD.WIDE.U32 R6, R29, 0x20, R6 ;  /* 0x000000201d067825 */ /* 0x004fc600078e0006 */
[----:B------:R-:W-:Y:S04]  /*6700*/  STG.E.128 desc[UR4][R4.64+0x10], R100 ;  /* 0x0000106404007986 */ /* 0x000fe8000c101d04 */
[----:B------:R-:W-:Y:S04]  /*6710*/  STG.E.128 desc[UR4][R6.64], R120 ;  /* 0x0000007806007986 */ /* 0x000fe8000c101d04 */
[----:B------:R-:W-:Y:S01]  /*6720*/  STG.E.128 desc[UR4][R6.64+0x10], R124 ;  /* 0x0000107c06007986 */ /* 0x000fe2000c101d04 */
[----:B------:R-:W-:Y:S05]  /*6730*/  EXIT ;  /* 0x000000000000794d */ /* 0x000fea0003800000 */
.L_x_168:
        /* <DEDUP_REMOVED lines=12> */
.L_x_10658:


//--------------------- .text._ZN10layer_norm13ln_bwd_kernelINS_13Kernel_traitsI13__nv_bfloat16S2_S2_S2_fjLj3072ELj1ELj1ELj4ELj16ENS_18Kernel_traits_baseILj3072ES2_S2_S2_S2_fjLj128EEEEELb0ELb1ELb0ELb1EEEvNS_9BwdParamsE --------------------------
	.section	.text._ZN10layer_norm13ln_bwd_kernelINS_13Kernel_traitsI13__nv_bfloat16S2_S2_S2_fjLj3072ELj1ELj1ELj4ELj16ENS_18Kernel_traits_baseILj3072ES2_S2_S2_S2_fjLj128EEEEELb0ELb1ELb0ELb1EEEvNS_9BwdParamsE,"ax",@progbits
	.align	128
        .global         _ZN10layer_norm13ln_bwd_kernelINS_13Kernel_traitsI13__nv_bfloat16S2_S2_S2_fjLj3072ELj1ELj1ELj4ELj16ENS_18Kernel_traits_baseILj3072ES2_S2_S2_S2_fjLj128EEEEELb0ELb1ELb0ELb1EEEvNS_9BwdParamsE
        .type           _ZN10layer_norm13ln_bwd_kernelINS_13Kernel_traitsI13__nv_bfloat16S2_S2_S2_fjLj3072ELj1ELj1ELj4ELj16ENS_18Kernel_traits_baseILj3072ES2_S2_S2_S2_fjLj128EEEEELb0ELb1ELb0ELb1EEEvNS_9BwdParamsE,@function
        .size           _ZN10layer_norm13ln_bwd_kernelINS_13Kernel_traitsI13__nv_bfloat16S2_S2_S2_fjLj3072ELj1ELj1ELj4ELj16ENS_18Kernel_traits_baseILj3072ES2_S2_S2_S2_fjLj128EEEEELb0ELb1ELb0ELb1EEEvNS_9BwdParamsE,(.L_x_10659 - _ZN10layer_norm13ln_bwd_kernelINS_13Kernel_traitsI13__nv_bfloat16S2_S2_S2_fjLj3072ELj1ELj1ELj4ELj16ENS_18Kernel_traits_baseILj3072ES2_S2_S2_S2_fjLj128EEEEELb0ELb1ELb0ELb1EEEvNS_9BwdParamsE)
        .other          _ZN10layer_norm13ln_bwd_kernelINS_13Kernel_traitsI13__nv_bfloat16S2_S2_S2_fjLj3072ELj1ELj1ELj4ELj16ENS_18Kernel_traits_baseILj3072ES2_S2_S2_S2_fjLj128EEEEELb0ELb1ELb0ELb1EEEvNS_9BwdParamsE,@"STO_CUDA_ENTRY STV_DEFAULT"
_ZN10layer_norm13ln_bwd_kernelINS_13Kernel_traitsI13__nv_bfloat16S2_S2_S2_fjLj3072ELj1ELj1ELj4ELj16ENS_18Kernel_traits_baseILj3072ES2_S2_S2_S2_fjLj128EEEEELb0ELb1ELb0ELb1EEEvNS_9BwdParamsE:
.text._ZN10layer_norm13ln_bwd_kernelINS_13Kernel_traitsI13__nv_bfloat16S2_S2_S2_fjLj3072ELj1ELj1ELj4ELj16ENS_18Kernel_traits_baseILj3072ES2_S2_S2_S2_fjLj128EEEEELb0ELb1ELb0ELb1EEEvNS_9BwdParamsE:
        /* <DEDUP_REMOVED lines=41> */
[----:B------:R-:W0:Y:S01]  /*0290*/  LDCU.64 UR4, c[0x0][0x358] ;  /* 0x00006b00ff0477ac */ /* 0x000e220008000a00 */
[----:B-1----:R-:W-:Y:S05]  /*02a0*/  BRA.U UP0, `(.L_x_169) ;  /* 0x0000006100807547 */ /* 0x002fea000b800000 */
[----:B------:R-:W1:Y:S08]  /*02b0*/  LDC.64 R2, c[0x0][0x3d0] ;  /* 0x0000f400ff027b82 */ /* 0x000e700000000a00 */
[----:B------:R-:W2:Y:S08]  /*02c0*/  LDC.64 R4, c[0x0][0x3e8] ;  /* 0x0000fa00ff047b82 */ /* 0x000eb00000000a00 */
[----:B------:R-:W3:Y:S01]  /*02d0*/  LDC.64 R6, c[0x0][0x3e0] ;  /* 0x0000f800ff067b82 */ /* 0x000ee20000000a00 */
[----:B------:R-:W-:Y:S01]  /*02e0*/  HFMA2 R138, -RZ, RZ, 0, 0 ;  /* 0x00000000ff8a7431 */ /* 0x000fe200000001ff */
[----:B------:R-:W-:Y:S01]  /*02f0*/  PLOP3.LUT P2, PT, PT, PT, PT, 0x8, 0x80 ;  /* 0x000000000080781c */ /* 0x000fe20003f4e170 */
[----:B------:R-:W-:Y:S01]  /*0300*/  HFMA2 R108, -RZ, RZ, 0, 0 ;  /* 0x00000000ff6c7431 */ /* 0x000fe200000001ff */
[----:B------:R-:W-:-:S02]  /*0310*/  SHF.R.U32.HI R137, RZ, 0x5, R109 ;  /* 0x00000005ff897819 */ /* 0x000fc4000001166d */
[----:B------:R-:W-:Y:S02]  /*0320*/  CS2R R122, SRZ ;  /* 0x00000000007a7805 */ /* 0x000fe4000001ff00 */
[----:B------:R-:W-:Y:S02]  /*0330*/  MOV R124, RZ ;  /* 0x000000ff007c7202 */ /* 0x000fe40000000f00 */
[----:B------:R-:W-:Y:S01]  /*0340*/  CS2R R120, SRZ ;  /* 0x0000000000787805 */ /* 0x000fe2000001ff00 */
[----:B-1----:R-:W-:Y:S01]  /*0350*/  IMAD.WIDE.U32 R2, R109, 0x10, R2 ;  /* 0x000000106d027825 */ /* 0x002fe200078e0002 */
[----:B------:R-:W-:Y:S02]  /*0360*/  CS2R R118, SRZ ;  /* 0x0000000000767805 */ /* 0x000fe4000001ff00 */
[----:B------:R-:W-:Y:S02]  /*0370*/  CS2R R116, SRZ ;  /* 0x0000000000747805 */ /* 0x000fe4000001ff00 */
[----:B------:R-:W-:-:S02]  /*0380*/  CS2R R114, SRZ ;  /* 0x0000000000727805 */ /* 0x000fc4000001ff00 */
[----:B------:R-:W-:Y:S01]  /*0390*/  CS2R R112, SRZ ;  /* 0x0000000000707805 */ /* 0x000fe2000001ff00 */
[----:B0-----:R-:W4:Y:S01]  /*03a0*/  LDG.E.128 R16, desc[UR4][R2.64] ;  /* 0x0000000402107981 */ /* 0x001f22000c1e1d00 */
[----:B------:R-:W-:Y:S02]  /*03b0*/  CS2R R110, SRZ ;  /* 0x00000000006e7805 */ /* 0x000fe4000001ff00 */
[----:B------:R-:W-:Y:S01]  /*03c0*/  CS2R R106, SRZ ;  /* 0x00000000006a7805 */ /* 0x000fe2000001ff00 */
[----:B--2---:R-:W-:Y:S01]  /*03d0*/  IMAD.WIDE.U32 R4, R109, 0x10, R4 ;  /* 0x000000106d047825 */ /* 0x004fe200078e0004 */
[----:B------:R-:W2:Y:S01]  /*03e0*/  LDG.E.128 R12, desc[UR4][R2.64+0x800] ;  /* 0x00080004020c7981 */ /* 0x000ea2000c1e1d00 */
[----:B------:R-:W-:Y:S02]  /*03f0*/  CS2R R104, SRZ ;  /* 0x0000000000687805 */ /* 0x000fe4000001ff00 */
[----:B------:R-:W-:Y:S02]  /*0400*/  CS2R R50, SRZ ;  /* 0x0000000000327805 */ /* 0x000fe4000001ff00 */
[----:B------:R-:W-:Y:S01]  /*0410*/  CS2R R48, SRZ ;  /* 0x0000000000307805 */ /* 0x000fe2000001ff00 */
[----:B------:R0:W5:Y:S01]  /*0420*/  LDG.E.128 R8, desc[UR4][R2.64+0x1000] ;  /* 0x0010000402087981 */ /* 0x000162000c1e1d00 */
[----:B------:R-:W-:-:S02]  /*0430*/  CS2R R46, SRZ ;  /* 0x00000000002e7805 */ /* 0x000fc4000001ff00 */
[----:B------:R-:W-:Y:S02]  /*0440*/  CS2R R44, SRZ ;  /* 0x00000000002c7805 */ /* 0x000fe4000001ff00 */
[----:B------:R-:W-:Y:S01]  /*0450*/  CS2R R42, SRZ ;  /* 0x00000000002a7805 */ /* 0x000fe2000001ff00 */
[----:B------:R-:W5:Y:S01]  /*0460*/  LDG.E.128 R60, desc[UR4][R4.64+0x1000] ;  /* 0x00100004043c7981 */ /* 0x000f62000c1e1d00 */
[----:B------:R-:W-:Y:S02]  /*0470*/  CS2R R40, SRZ ;  /* 0x0000000000287805 */ /* 0x000fe4000001ff00 */
[----:B------:R-:W-:Y:S02]  /*0480*/  CS2R R38, SRZ ;  /* 0x0000000000267805 */ /* 0x000fe4000001ff00 */
[----:B------:R-:W-:Y:S01]  /*0490*/  CS2R R36, SRZ ;  /* 0x0000000000247805 */ /* 0x000fe2000001ff00 */
[----:B------:R-:W5:Y:S01]  /*04a0*/  LDG.E.128 R56, desc[UR4][R4.64+0x800] ;  /* 0x0008000404387981 */ /* 0x000f62000c1e1d00 */
[----:B------:R-:W-:-:S02]  /*04b0*/  CS2R R34, SRZ ;  /* 0x0000000000227805 */ /* 0x000fc4000001ff00 */
[----:B------:R-:W-:Y:S02]  /*04c0*/  CS2R R32, SRZ ;  /* 0x0000000000207805 */ /* 0x000fe4000001ff00 */
[----:B------:R-:W-:Y:S01]  /*04d0*/  CS2R R30, SRZ ;  /* 0x00000000001e7805 */ /* 0x000fe2000001ff00 */
[----:B------:R1:W5:Y:S01]  /*04e0*/  LDG.E.128 R52, desc[UR4][R4.64] ;  /* 0x0000000404347981 */ /* 0x000362000c1e1d00 */
[----:B---3--:R-:W-:Y:S02]  /*04f0*/  ISETP.NE.U32.AND P1, PT, R6, RZ, PT ;  /* 0x000000ff0600720c */ /* 0x008fe40003f25070 */
[----:B------:R-:W-:Y:S02]  /*0500*/  CS2R R28, SRZ ;  /* 0x00000000001c7805 */ /* 0x000fe4000001ff00 */
[----:B------:R-:W-:Y:S02]  /*0510*/  CS2R R26, SRZ ;  /* 0x00000000001a7805 */ /* 0x000fe4000001ff00 */
[----:B------:R-:W-:-:S02]  /*0520*/  CS2R R24, SRZ ;  /* 0x0000000000187805 */ /* 0x000fc4000001ff00 */
[----:B------:R-:W-:Y:S02]  /*0530*/  ISETP.NE.AND.EX P1, PT, R7, RZ, PT, P1 ;  /* 0x000000ff0700720c */ /* 0x000fe40003f25310 */
[----:B------:R-:W-:Y:S02]  /*0540*/  CS2R R22, SRZ ;  /* 0x0000000000167805 */ /* 0x000fe4000001ff00 */
[----:B------:R-:W-:Y:S02]  /*0550*/  CS2R R20, SRZ ;  /* 0x0000000000147805 */ /* 0x000fe4000001ff00 */
[----:B------:R-:W-:Y:S02]  /*0560*/  CS2R R6, SRZ ;  /* 0x0000000000067805 */ /* 0x000fe4000001ff00 */
[----:B0-----:R-:W-:Y:S02]  /*0570*/  CS2R R2, SRZ ;  /* 0x0000000000027805 */ /* 0x001fe4000001ff00 */
[----:B-1----:R-:W-:-:S02]  /*0580*/  CS2R R4, SRZ ;  /* 0x0000000000047805 */ /* 0x002fc4000001ff00 */
[----:B------:R-:W-:Y:S01]  /*0590*/  MOV R0, RZ ;  /* 0x000000ff00007202 */ /* 0x000fe20000000f00 */
[----:B------:R-:W0:Y:S01]  /*05a0*/  LDCU.U8 UR7, c[0x0][0x410] ;  /* 0x00008200ff0777ac */ /* 0x000e220008000000 */
[----:B------:R-:W-:Y:S01]  /*05b0*/  MOV R139, UR6 ;  /* 0x00000006008b7c02 */ /* 0x000fe20008000f00 */
[----:B------:R-:W1:Y:S01]  /*05c0*/  LDCU UR10, c[0x0][0x388] ;  /* 0x00007100ff0a77ac */ /* 0x000e620008000800 */
[----:B------:R-:W3:Y:S01]  /*05d0*/  LDCU UR11, c[0x0][0x400] ;  /* 0x00008000ff0b77ac */ /* 0x000ee20008000800 */
[----:B------:R-:W0:Y:S01]  /*05e0*/  LDCU.64 UR12, c[0x0][0x478] ;  /* 0x00008f00ff0c77ac */ /* 0x000e220008000a00 */
[----:B------:R-:W0:Y:S01]  /*05f0*/  LDCU.64 UR8, c[0x0][0x438] ;  /* 0x00008700ff0877ac */ /* 0x000e220008000a00 */
[----:B----4-:R-:W-:Y:S02]  /*0600*/  PRMT R156, R16, 0x7632, R156 ;  /* 0x00007632109c7816 */ /* 0x010fe4000000009c */
[----:B------:R-:W-:Y:S02]  /*0610*/  PRMT R157, R17, 0x7632, R157 ;  /* 0x00007632119d7816 */ /* 0x000fe4000000009d */
[----:B------:R-:W-:-:S02]  /*0620*/  PRMT R158, R18, 0x7632, R158 ;  /* 0x00007632129e7816 */ /* 0x000fc4000000009e */
[----:B------:R-:W-:Y:S02]  /*0630*/  PRMT R159, R19, 0x7632, R159 ;  /* 0x00007632139f7816 */ /* 0x000fe4000000009f */
[----:B--2---:R-:W-:Y:S02]  /*0640*/  PRMT R160, R12, 0x7632, R160 ;  /* 0x000076320ca07816 */ /* 0x004fe400000000a0 */
[----:B------:R-:W-:Y:S02]  /*0650*/  PRMT R161, R13, 0x7632, R161 ;  /* 0x000076320da17816 */ /* 0x000fe400000000a1 */
[----:B------:R-:W-:Y:S02]  /*0660*/  PRMT R162, R14, 0x7632, R162 ;  /* 0x000076320ea27816 */ /* 0x000fe400000000a2 */
[----:B------:R-:W-:Y:S02]  /*0670*/  PRMT R163, R15, 0x7632, R163 ;  /* 0x000076320fa37816 */ /* 0x000fe400000000a3 */
[----:B-----5:R-:W-:-:S02]  /*0680*/  PRMT R164, R8, 0x7632, R164 ;  /* 0x0000763208a47816 */ /* 0x020fc400000000a4 */
[----:B------:R-:W-:Y:S02]  /*0690*/  PRMT R165, R9, 0x7632, R165 ;  /* 0x0000763209a57816 */ /* 0x000fe400000000a5 */
[----:B------:R-:W-:Y:S02]  /*06a0*/  PRMT R166, R10, 0x7632, R166 ;  /* 0x000076320aa67816 */ /* 0x000fe400000000a6 */
[----:B------:R-:W-:Y:S02]  /*06b0*/  PRMT R167, R11, 0x7632, R167 ;  /* 0x000076320ba77816 */ /* 0x000fe400000000a7 */
[----:B------:R-:W-:Y:S02]  /*06c0*/  SHF.L.U32 R125, R16, 0x10, RZ ;  /* 0x00000010107d7819 */ /* 0x000fe400000006ff */
[----:B------:R-:W-:Y:S02]  /*06d0*/  SHF.L.U32 R126, R17, 0x10, RZ ;  /* 0x00000010117e7819 */ /* 0x000fe400000006ff */
[----:B------:R-:W-:-:S02]  /*06e0*/  CS2R R16, SRZ ;  /* 0x0000000000107805 */ /* 0x000fc4000001ff00 */
[----:B------:R-:W-:Y:S02]  /*06f0*/  SHF.L.U32 R127, R18, 0x10, RZ ;  /* 0x00000010127f7819 */ /* 0x000fe400000006ff */
[----:B------:R-:W-:Y:S02]  /*0700*/  SHF.L.U32 R128, R19, 0x10, RZ ;  /* 0x0000001013807819 */ /* 0x000fe400000006ff */
[----:B------:R-:W-:Y:S02]  /*0710*/  CS2R R18, SRZ ;  /* 0x0000000000127805 */ /* 0x000fe4000001ff00 */
        /* <DEDUP_REMOVED lines=12> */
[----:B------:R-:W-:Y:S02]  /*07e0*/  PRMT R140, R60, 0x7632, R140 ;  /* 0x000076323c8c7816 */ /* 0x000fe4000000008c */
        /* <DEDUP_REMOVED lines=10> */
[----:B------:R-:W-:Y:S02]  /*0890*/  PRMT R151, R55, 0x7632, R151 ;  /* 0x0000763237977816 */ /* 0x000fe40000000097 */
        /* <DEDUP_REMOVED lines=11> */
[----:B01-3--:R-:W-:-:S07]  /*0950*/  SHF.L.U32 R167, R167, 0x10, RZ ;  /* 0x00000010a7a77819 */ /* 0x00bfce00000006ff */
.L_x_184:
[----:B------:R-:W0:Y:S01]  /*0960*/  LDC.64 R96, c[0x0][0x3a8] ;  /* 0x0000ea00ff607b82 */ /* 0x000e220000000a00 */
[----:B------:R-:W-:-:S05]  /*0970*/  IMAD R80, R139, UR10, RZ ;  /* 0x0000000a8b507c24 */ /* 0x000fca000f8e02ff */
[----:B------:R-:W-:Y:S02]  /*0980*/  SHF.R.S32.HI R81, RZ, 0x1f, R80 ;  /* 0x0000001fff517819 */ /* 0x000fe40000011450 */
[----:B------:R-:W1:Y:S02]  /*0990*/  LDC.64 R102, c[0x0][0x3c0] ;  /* 0x0000f000ff667b82 */ /* 0x000e640000000a00 */
[----:B------:R-:W-:-:S04]  /*09a0*/  LEA.HI R80, R81, R80, RZ, 0x3 ;  /* 0x0000005051507211 */ /* 0x000fc800078f18ff */
[----:B------:R-:W-:Y:S02]  /*09b0*/  LEA.HI.SX32 R177, R80, R109, 0x1d ;  /* 0x0000006d50b17211 */ /* 0x000fe400078feaff */
[----:B------:R-:W2:Y:S03]  /*09c0*/  LDC.64 R100, c[0x0][0x428] ;  /* 0x00010a00ff647b82 */ /* 0x000ea60000000a00 */
[----:B0-----:R-:W-:-:S05]  /*09d0*/  IMAD.WIDE.U32 R80, R177, 0x10, R96 ;  /* 0x00000010b1507825 */ /* 0x001fca00078e0060 */
[----:B------:R-:W0:Y:S01]  /*09e0*/  LDC.64 R152, c[0x0][0x3c8] ;  /* 0x0000f200ff987b82 */ /* 0x000e220000000a00 */
[----:B------:R-:W3:Y:S01]  /*09f0*/  LDG.E.128 R80, desc[UR4][R80.64] ;  /* 0x0000000450507981 */ /* 0x000ee2000c1e1d00 */
[C---:B------:R-:W-:Y:S02]  /*0a00*/  IADD3 R171, PT, PT, R177.reuse, 0x80, RZ ;  /* 0x00000080b1ab7810 */ /* 0x040fe40007ffe0ff */
[----:B------:R-:W-:-:S03]  /*0a10*/  IADD3 R169, PT, PT, R177, 0x100, RZ ;  /* 0x00000100b1a97810 */ /* 0x000fc60007ffe0ff */
[----:B------:R-:W-:-:S04]  /*0a20*/  IMAD.WIDE.U32 R88, R171, 0x10, R96 ;  /* 0x00000010ab587825 */ /* 0x000fc800078e0060 */
[----:B------:R-:W-:Y:S02]  /*0a30*/  IMAD.WIDE.U32 R96, R169, 0x10, R96 ;  /* 0x00000010a9607825 */ /* 0x000fe400078e0060 */
[----:B------:R-:W4:Y:S02]  /*0a40*/  LDG.E.128 R88, desc[UR4][R88.64] ;  /* 0x0000000458587981 */ /* 0x000f24000c1e1d00 */
[----:B-1----:R-:W-:Y:S02]  /*0a50*/  IMAD.WIDE R154, R139, 0x4, R102 ;  /* 0x000000048b9a7825 */ /* 0x002fe400078e0266 */
[----:B------:R-:W4:Y:S02]  /*0a60*/  LDG.E.128 R96, desc[UR4][R96.64] ;  /* 0x0000000460607981 */ /* 0x000f24000c1e1d00 */
[----:B--2---:R-:W-:Y:S02]  /*0a70*/  IMAD.WIDE.U32 R84, R177, 0x10, R100 ;  /* 0x00000010b1547825 */ /* 0x004fe400078e0064 */
[----:B------:R1:W2:Y:S02]  /*0a80*/  LDG.E R183, desc[UR4][R154.64] ;  /* 0x000000049ab77981 */ /* 0x0002a4000c1e1900 */
[----:B0-----:R-:W-:-:S02]  /*0a90*/  IMAD.WIDE R152, R139, 0x4, R152 ;  /* 0x000000048b987825 */ /* 0x001fc400078e0298 */
[----:B------:R-:W2:Y:S04]  /*0aa0*/  LDG.E.128 R84, desc[UR4][R84.64] ;  /* 0x0000000454547981 */ /* 0x000ea8000c1e1d00 */
[----:B------:R4:W2:Y:S01]  /*0ab0*/  LDG.E R152, desc[UR4][R152.64] ;  /* 0x0000000498987981 */ /* 0x0008a2000c1e1900 */
[----:B------:R-:W-:-:S06]  /*0ac0*/  IMAD.WIDE.U32 R92, R171, 0x10, R100 ;  /* 0x00000010ab5c7825 */ /* 0x000fcc00078e0064 */
[----:B------:R-:W2:Y:S01]  /*0ad0*/  LDG.E.128 R92, desc[UR4][R92.64] ;  /* 0x000000045c5c7981 */ /* 0x000ea2000c1e1d00 */
[----:B------:R-:W-:-:S06]  /*0ae0*/  IMAD.WIDE.U32 R100, R169, 0x10, R100 ;  /* 0x00000010a9647825 */ /* 0x000fcc00078e0064 */
[----:B------:R-:W2:Y:S01]  /*0af0*/  LDG.E.128 R100, desc[UR4][R100.64] ;  /* 0x0000000464647981 */ /* 0x000ea2000c1e1d00 */
[----:B------:R-:W-:-:S04]  /*0b00*/  ISETP.NE.U32.AND P0, PT, RZ, UR8, PT ;  /* 0x00000008ff007c0c */ /* 0x000fc8000bf05070 */
[----:B------:R-:W-:Y:S02]  /*0b10*/  ISETP.NE.AND.EX P0, PT, RZ, UR9, PT, P0 ;  /* 0x00000009ff007c0c */ /* 0x000fe4000bf05300 */
[----:B------:R-:W-:Y:S01]  /*0b20*/  ISETP.NE.AND P3, PT, RZ, UR7, PT ;  /* 0x00000007ff007c0c */ /* 0x000fe2000bf65270 */
[----:B------:R-:W0:Y:S01]  /*0b30*/  S2R R226, SR_CgaCtaId ;  /* 0x0000000000e27919 */ /* 0x000e220000008800 */
[----:B------:R-:W-:Y:S02]  /*0b40*/  LOP3.LUT P4, RZ, R109, 0x1f, RZ, 0xc0, !PT ;  /* 0x0000001f6dff7812 */ /* 0x000fe4000788c0ff */
[C---:B---3--:R-:W-:Y:S02]  /*0b50*/  PRMT R168, R80.reuse, 0x7632, R168 ;  /* 0x0000763250a87816 */ /* 0x048fe400000000a8 */
[----:B------:R-:W-:Y:S02]  /*0b60*/  SHF.L.U32 R170, R80, 0x10, RZ ;  /* 0x0000001050aa7819 */ /* 0x000fe400000006ff */
[----:B------:R-:W-:-:S02]  /*0b70*/  PRMT R172, R81, 0x7632, R172 ;  /* 0x0000763251ac7816 */ /* 0x000fc400000000ac */
[----:B------:R-:W-:Y:S02]  /*0b80*/  SHF.L.U32 R185, R81, 0x10, RZ ;  /* 0x0000001051b97819 */ /* 0x000fe400000006ff */
[----:B------:R-:W3:Y:S01]  /*0b90*/  @P0 LDC.64 R80, c[0x0][0x438] ;  /* 0x00010e00ff500b82 */ /* 0x000ee20000000a00 */
[C---:B------:R-:W-:Y:S02]  /*0ba0*/  PRMT R173, R82.reuse, 0x7632, R173 ;  /* 0x0000763252ad7816 */ /* 0x040fe400000000ad */
[----:B------:R-:W-:Y:S02]  /*0bb0*/  SHF.L.U32 R187, R82, 0x10, RZ ;  /* 0x0000001052bb7819 */ /* 0x000fe400000006ff */
[C---:B-1----:R-:W-:Y:S02]  /*0bc0*/  PRMT R154, R83.reuse, 0x7632, R154 ;  /* 0x00007632539a7816 */ /* 0x042fe4000000009a */
[----:B------:R-:W-:Y:S02]  /*0bd0*/  SHF.L.U32 R155, R83, 0x10, RZ ;  /* 0x00000010539b7819 */ /* 0x000fe400000006ff */
[----:B------:R-:W1:Y:S01]  /*0be0*/  @P0 LDC.64 R82, c[0x0][0x438] ;  /* 0x00010e00ff520b82 */ /* 0x000e620000000a00 */
[----:B----4-:R-:W-:-:S02]  /*0bf0*/  PRMT R153, R88, 0x7632, R153 ;  /* 0x0000763258997816 */ /* 0x010fc40000000099 */
[----:B------:R-:W-:Y:S02]  /*0c00*/  PRMT R182, R97, 0x7632, R182 ;  /* 0x0000763261b67816 */ /* 0x000fe400000000b6 */
[----:B--2---:R-:W-:Y:S02]  /*0c10*/  FSEL R184, R183, RZ, !P3 ;  /* 0x000000ffb7b87208 */ /* 0x004fe40005800000 */
[----:B------:R-:W-:Y:S02]  /*0c20*/  SHF.L.U32 R153, R153, 0x10, RZ ;  /* 0x0000001099997819 */ /* 0x000fe400000006ff */
[----:B------:R-:W-:Y:S02]  /*0c30*/  SHF.L.U32 R182, R182, 0x10, RZ ;  /* 0x00000010b6b67819 */ /* 0x000fe400000006ff */
[C---:B------:R-:W-:Y:S02]  /*0c40*/  PRMT R219, R84.reuse, 0x7632, R219 ;  /* 0x0000763254db7816 */ /* 0x040fe400000000db */
[----:B------:R-:W-:-:S02]  /*0c50*/  SHF.L.U32 R178, R84, 0x10, RZ ;  /* 0x0000001054b27819 */ /* 0x000fc400000006ff */
[C---:B------:R-:W-:Y:S02]  /*0c60*/  PRMT R175, R89.reuse, 0x7632, R175 ;  /* 0x0000763259af7816 */ /* 0x040fe400000000af */
[----:B------:R-:W-:Y:S01]  /*0c70*/  SHF.L.U32 R199, R89, 0x10, RZ ;  /* 0x0000001059c77819 */ /* 0x000fe200000006ff */
[----:B------:R-:W-:Y:S01]  /*0c80*/  FADD.FTZ R89, -R184, R170 ;  /* 0x000000aab8597221 */ /* 0x000fe20000010100 */
[----:B------:R-:W-:Y:S01]  /*0c90*/  SHF.L.U32 R168, R168, 0x10, RZ ;  /* 0x00000010a8a87819 */ /* 0x000fe200000006ff */
[----:B------:R-:W-:Y:S01]  /*0ca0*/  FADD.FTZ R201, -R184, R153 ;  /* 0x00000099b8c97221 */ /* 0x000fe20000010100 */
[----:B------:R-:W-:Y:S01]  /*0cb0*/  PRMT R181, R91, 0x7632, R181 ;  /* 0x000076325bb57816 */ /* 0x000fe200000000b5 */
[----:B---3--:R-:W-:-:S04]  /*0cc0*/  @P0 IMAD.WIDE.U32 R80, R169, 0x10, R80 ;  /* 0x00000010a9500825 */ /* 0x008fc800078e0050 */
[C---:B------:R-:W-:Y:S01]  /*0cd0*/  FADD.FTZ R153, -R184.reuse, R182 ;  /* 0x000000b6b8997221 */ /* 0x040fe20000010100 */
[----:B------:R-:W-:Y:S01]  /*0ce0*/  SHF.L.U32 R219, R219, 0x10, RZ ;  /* 0x00000010dbdb7819 */ /* 0x000fe200000006ff */
[----:B------:R-:W-:Y:S01]  /*0cf0*/  FMUL.FTZ R182, R125, R178 ;  /* 0x000000b27db67220 */ /* 0x000fe20000410000 */
[----:B------:R-:W-:Y:S01]  /*0d00*/  FADD.FTZ R207, -R184, R168 ;  /* 0x000000a8b8cf7221 */ /* 0x000fe20000010100 */
[----:B------:R-:W-:Y:S01]  /*0d10*/  FMUL.FTZ R89, R152, R89 ;  /* 0x0000005998597220 */ /* 0x000fe20000410000 */
[----:B------:R-:W-:Y:S01]  /*0d20*/  SHF.L.U32 R181, R181, 0x10, RZ ;  /* 0x00000010b5b57819 */ /* 0x000fe200000006ff */
[----:B-1----:R-:W-:Y:S01]  /*0d30*/  @P0 IMAD.WIDE.U32 R82, R171, 0x10, R82 ;  /* 0x00000010ab520825 */ /* 0x002fe200078e0052 */
[C---:B------:R-:W-:Y:S01]  /*0d40*/  PRMT R216, R85.reuse, 0x7632, R216 ;  /* 0x0000763255d87816 */ /* 0x040fe200000000d8 */
[----:B------:R1:W5:Y:S01]  /*0d50*/  @P0 LDG.E.128 R72, desc[UR4][R80.64] ;  /* 0x0000000450480981 */ /* 0x000362000c1e1d00 */
[----:B------:R-:W-:Y:S01]  /*0d60*/  SHF.L.U32 R176, R85, 0x10, RZ ;  /* 0x0000001055b07819 */ /* 0x000fe200000006ff */
[----:B------:R-:W-:Y:S01]  /*0d70*/  FMUL.FTZ R202, R156, R219 ;  /* 0x000000db9cca7220 */ /* 0x000fe20000410000 */
[C---:B------:R-:W-:Y:S01]  /*0d80*/  PRMT R221, R86.reuse, 0x7632, R221 ;  /* 0x0000763256dd7816 */ /* 0x040fe200000000dd */
[----:B------:R-:W2:Y:S01]  /*0d90*/  @P0 LDC.64 R84, c[0x0][0x438] ;  /* 0x00010e00ff540b82 */ /* 0x000ea20000000a00 */
[----:B------:R-:W-:-:S02]  /*0da0*/  SHF.L.U32 R180, R86, 0x10, RZ ;  /* 0x0000001056b47819 */ /* 0x000fc400000006ff */
[C---:B------:R-:W-:Y:S02]  /*0db0*/  PRMT R214, R87.reuse, 0x7632, R214 ;  /* 0x0000763257d67816 */ /* 0x040fe400000000d6 */
[----:B------:R-:W-:Y:S01]  /*0dc0*/  SHF.L.U32 R174, R87, 0x10, RZ ;  /* 0x0000001057ae7819 */ /* 0x000fe200000006ff */
[----:B-1----:R-:W-:Y:S01]  /*0dd0*/  FADD.FTZ R81, RZ, R182 ;  /* 0x000000b6ff517221 */ /* 0x002fe20000010000 */
[----:B------:R-:W-:Y:S01]  /*0de0*/  SHF.L.U32 R172, R172, 0x10, RZ ;  /* 0x00000010acac7819 */ /* 0x000fe200000006ff */
[----:B------:R-:W1:Y:S01]  /*0df0*/  @P1 LDC.64 R86, c[0x0][0x3e0] ;  /* 0x0000f800ff561b82 */ /* 0x000e620000000a00 */
[----:B------:R-:W-:Y:S01]  /*0e00*/  FADD.FTZ R185, -R184, R185 ;  /* 0x000000b9b8b97221 */ /* 0x000fe20000010100 */
[----:B------:R-:W-:Y:S01]  /*0e10*/  FMUL.FTZ R207, R152, R207 ;  /* 0x000000cf98cf7220 */ /* 0x000fe20000410000 */
[----:B------:R-:W-:Y:S01]  /*0e20*/  FFMA.FTZ R80, R89, R182, RZ ;  /* 0x000000b659507223 */ /* 0x000fe200000100ff */
[----:B------:R-:W-:Y:S01]  /*0e30*/  FADD.FTZ R189, -R184, R181 ;  /* 0x000000b5b8bd7221 */ /* 0x000fe20000010100 */
[----:B------:R3:W5:Y:S01]  /*0e40*/  @P0 LDG.E.128 R68, desc[UR4][R82.64] ;  /* 0x0000000452440981 */ /* 0x000762000c1e1d00 */
[----:B------:R-:W-:Y:S01]  /*0e50*/  SHF.L.U32 R216, R216, 0x10, RZ ;  /* 0x00000010d8d87819 */ /* 0x000fe200000006ff */
[----:B------:R-:W-:Y:S01]  /*0e60*/  FMUL.FTZ R181, R126, R176 ;  /* 0x000000b07eb57220 */ /* 0x000fe20000410000 */
[----:B------:R-:W-:Y:S01]  /*0e70*/  FADD.FTZ R209, -R184, R172 ;  /* 0x000000acb8d17221 */ /* 0x000fe20000010100 */
[----:B------:R-:W-:Y:S01]  /*0e80*/  FMUL.FTZ R185, R152, R185 ;  /* 0x000000b998b97220 */ /* 0x000fe20000410000 */
[----:B------:R-:W-:Y:S01]  /*0e90*/  FFMA.FTZ R80, R207, R202, R80 ;  /* 0x000000cacf507223 */ /* 0x000fe20000010050 */
[----:B------:R-:W-:-:S02]  /*0ea0*/  PRMT R179, R90, 0x7632, R179 ;  /* 0x000076325ab37816 */ /* 0x000fc400000000b3 */
[----:B------:R-:W-:Y:S01]  /*0eb0*/  SHF.L.U32 R195, R90, 0x10, RZ ;  /* 0x000000105ac37819 */ /* 0x000fe200000006ff */
[----:B---3--:R-:W-:Y:S01]  /*0ec0*/  FADD.FTZ R82, R81, R202 ;  /* 0x000000ca51527221 */ /* 0x008fe20000010000 */
[----:B------:R-:W-:Y:S01]  /*0ed0*/  PRMT R220, R95, 0x7632, R220 ;  /* 0x000076325fdc7816 */ /* 0x000fe200000000dc */
[----:B------:R-:W-:Y:S01]  /*0ee0*/  FMUL.FTZ R204, R157, R216 ;  /* 0x000000d89dcc7220 */ /* 0x000fe20000410000 */
[----:B------:R-:W-:Y:S01]  /*0ef0*/  SHF.L.U32 R90, R95, 0x10, RZ ;  /* 0x000000105f5a7819 */ /* 0x000fe200000006ff */
[----:B------:R-:W-:Y:S01]  /*0f00*/  FADD.FTZ R81, R82, R181 ;  /* 0x000000b552517221 */ /* 0x000fe20000010000 */
[----:B------:R-:W-:Y:S01]  /*0f10*/  SHF.L.U32 R217, R97, 0x10, RZ ;  /* 0x0000001061d97819 */ /* 0x000fe200000006ff */
[----:B------:R-:W-:Y:S01]  /*0f20*/  FADD.FTZ R187, -R184, R187 ;  /* 0x000000bbb8bb7221 */ /* 0x000fe20000010100 */
[----:B------:R-:W-:Y:S01]  /*0f30*/  SHF.L.U32 R95, R173, 0x10, RZ ;  /* 0x00000010ad5f7819 */ /* 0x000fe200000006ff */
[----:B------:R-:W-:Y:S01]  /*0f40*/  FMUL.FTZ R209, R152, R209 ;  /* 0x000000d198d17220 */ /* 0x000fe20000410000 */
[----:B------:R-:W-:Y:S01]  /*0f50*/  SHF.L.U32 R191, R91, 0x10, RZ ;  /* 0x000000105bbf7819 */ /* 0x000fe200000006ff */
[----:B------:R-:W-:Y:S01]  /*0f60*/  FFMA.FTZ R80, R185, R181, R80 ;  /* 0x000000b5b9507223 */ /* 0x000fe20000010050 */
[----:B------:R-:W-:-:S02]  /*0f70*/  PRMT R97, R98, 0x7632, R97 ;  /* 0x0000763262617816 */ /* 0x000fc40000000061 */
[----:B------:R-:W-:Y:S02]  /*0f80*/  SHF.L.U32 R215, R98, 0x10, RZ ;  /* 0x0000001062d77819 */ /* 0x000fe400000006ff */
[----:B------:R-:W-:Y:S02]  /*0f90*/  PRMT R91, R96, 0x7632, R91 ;  /* 0x00007632605b7816 */ /* 0x000fe4000000005b */
[----:B------:R-:W-:Y:S01]  /*0fa0*/  PRMT R98, R99, 0x7632, R98 ;  /* 0x0000763263627816 */ /* 0x000fe20000000062 */
[----:B------:R-:W-:Y:S01]  /*0fb0*/  FMUL.FTZ R183, R127, R180 ;  /* 0x000000b47fb77220 */ /* 0x000fe20000410000 */
[----:B------:R-:W-:Y:S01]  /*0fc0*/  SHF.L.U32 R221, R221, 0x10, RZ ;  /* 0x00000010dddd7819 */ /* 0x000fe200000006ff */
[----:B------:R-:W-:Y:S01]  /*0fd0*/  FADD.FTZ R82, R81, R204 ;  /* 0x000000cc51527221 */ /* 0x000fe20000010000 */
[----:B------:R-:W-:Y:S01]  /*0fe0*/  SHF.L.U32 R203, R88, 0x10, RZ ;  /* 0x0000001058cb7819 */ /* 0x000fe200000006ff */
[----:B------:R-:W-:Y:S01]  /*0ff0*/  FADD.FTZ R95, -R184, R95 ;  /* 0x0000005fb85f7221 */ /* 0x000fe20000010100 */
[C---:B------:R-:W-:Y:S01]  /*1000*/  PRMT R218, R93.reuse, 0x7632, R218 ;  /* 0x000076325dda7816 */ /* 0x040fe200000000da */
[----:B------:R-:W-:Y:S01]  /*1010*/  FMUL.FTZ R187, R152, R187 ;  /* 0x000000bb98bb7220 */ /* 0x000fe20000410000 */
[----:B------:R-:W-:Y:S01]  /*1020*/  SHF.L.U32 R88, R93, 0x10, RZ ;  /* 0x000000105d587819 */ /* 0x000fe200000006ff */
[----:B------:R-:W-:Y:S01]  /*1030*/  FFMA.FTZ R80, R209, R204, R80 ;  /* 0x000000ccd1507223 */ /* 0x000fe20000010050 */
[----:B------:R-:W-:-:S02]  /*1040*/  SHF.L.U32 R97, R97, 0x10, RZ ;  /* 0x0000001061617819 */ /* 0x000fc400000006ff */
[----:B------:R-:W-:Y:S02]  /*1050*/  SHF.L.U32 R96, R96, 0x10, RZ ;  /* 0x0000001060607819 */ /* 0x000fe400000006ff */
[----:B------:R-:W-:Y:S02]  /*1060*/  SHF.L.U32 R211, R99, 0x10, RZ ;  /* 0x0000001063d37819 */ /* 0x000fe400000006ff */
[----:B------:R-:W-:Y:S02]  /*1070*/  SHF.L.U32 R93, R154, 0x10, RZ ;  /* 0x000000109a5d7819 */ /* 0x000fe400000006ff */
[----:B------:R-:W-:Y:S02]  /*1080*/  SHF.L.U32 R175, R175, 0x10, RZ ;  /* 0x00000010afaf7819 */ /* 0x000fe400000006ff */
[----:B------:R-:W-:Y:S02]  /*1090*/  SHF.L.U32 R179, R179, 0x10, RZ ;  /* 0x00000010b3b37819 */ /* 0x000fe400000006ff */
[----:B------:R-:W-:-:S02]  /*10a0*/  SHF.L.U32 R91, R91, 0x10, RZ ;  /* 0x000000105b5b7819 */ /* 0x000fc400000006ff */
[----:B------:R-:W-:Y:S01]  /*10b0*/  SHF.L.U32 R98, R98, 0x10, RZ ;  /* 0x0000001062627819 */ /* 0x000fe200000006ff */
[----:B------:R-:W-:Y:S01]  /*10c0*/  FMUL.FTZ R206, R158, R221 ;  /* 0x000000dd9ece7220 */ /* 0x000fe20000410000 */
[----:B------:R-:W-:Y:S01]  /*10d0*/  FADD.FTZ R81, R82, R183 ;  /* 0x000000b752517221 */ /* 0x000fe20000010000 */
[----:B------:R-:W-:Y:S01]  /*10e0*/  FADD.FTZ R205, -R184, R155 ;  /* 0x0000009bb8cd7221 */ /* 0x000fe20000010100 */
[----:B------:R-:W-:Y:S01]  /*10f0*/  FMUL.FTZ R95, R152, R95 ;  /* 0x0000005f985f7220 */ /* 0x000fe20000410000 */
[----:B------:R-:W-:Y:S01]  /*1100*/  FFMA.FTZ R80, R187, R183, R80 ;  /* 0x000000b7bb507223 */ /* 0x000fe20000010050 */
        /* <DEDUP_REMOVED lines=15> */
[----:B------:R-:W-:Y:S01]  /*1200*/  FMUL.FTZ R184, R128, R174 ;  /* 0x000000ae80b87220 */ /* 0x000fe20000410000 */
[----:B------:R-:W-:Y:S01]  /*1210*/  FADD.FTZ R81, R81, R206 ;  /* 0x000000ce51517221 */ /* 0x000fe20000010000 */
[----:B------:R-:W-:Y:S01]  /*1220*/  FMUL.FTZ R205, R152, R205 ;  /* 0x000000cd98cd7220 */ /* 0x000fe20000410000 */
[----:B------:R-:W-:Y:S01]  /*1230*/  FFMA.FTZ R80, R95, R206, R80 ;  /* 0x000000ce5f507223 */ /* 0x000fe20000010050 */
[C---:B------:R-:W-:Y:S01]  /*1240*/  PRMT R223, R92.reuse, 0x7632, R223 ;  /* 0x000076325cdf7816 */ /* 0x040fe200000000df */
[----:B-1----:R-:W-:Y:S01]  /*1250*/  @P1 IMAD.WIDE R86, R139, 0x2, R86 ;  /* 0x000000028b561825 */ /* 0x002fe200078e0256 */
[----:B------:R-:W-:-:S03]  /*1260*/  SHF.L.U32 R92, R92, 0x10, RZ ;  /* 0x000000105c5c7819 */ /* 0x000fc600000006ff */
[----:B------:R-:W-:Y:S01]  /*1270*/  FMUL.FTZ R208, R159, R214 ;  /* 0x000000d69fd07220 */ /* 0x000fe20000410000 */
[----:B------:R-:W-:Y:S01]  /*1280*/  FADD.FTZ R81, R81, R184 ;  /* 0x000000b851517221 */ /* 0x000fe20000010000 */
[----:B--2---:R-:W-:-:S04]  /*1290*/  @P0 IMAD.WIDE.U32 R84, R177, 0x10, R84 ;  /* 0x00000010b1540825 */ /* 0x004fc800078e0054 */
[C---:B------:R-:W-:Y:S01]  /*12a0*/  FMUL.FTZ R93, R152.reuse, R93 ;  /* 0x0000005d985d7220 */ /* 0x040fe20000410000 */
[----:B------:R-:W-:Y:S01]  /*12b0*/  FFMA.FTZ R80, R205, R184, R80 ;  /* 0x000000b8cd507223 */ /* 0x000fe20000010050 */
[----:B------:R-:W-:Y:S01]  /*12c0*/  SHF.L.U32 R223, R223, 0x10, RZ ;  /* 0x00000010dfdf7819 */ /* 0x000fe200000006ff */
[----:B------:R-:W-:Y:S01]  /*12d0*/  FMUL.FTZ R200, R129, R92 ;  /* 0x0000005c81c87220 */ /* 0x000fe20000410000 */
[----:B------:R-:W-:Y:S01]  /*12e0*/  FADD.FTZ R81, R81, R208 ;  /* 0x000000d051517221 */ /* 0x000fe20000010000 */
[----:B------:R-:W2:Y:S01]  /*12f0*/  @P1 LDG.E.U16 R213, desc[UR4][R86.64] ;  /* 0x0000000456d51981 */ /* 0x000ea2000c1e1500 */
[----:B------:R-:W-:Y:S01]  /*1300*/  FMUL.FTZ R203, R152, R203 ;  /* 0x000000cb98cb7220 */ /* 0x000fe20000410000 */
[----:B------:R-:W-:Y:S02]  /*1310*/  FFMA.FTZ R80, R93, R208, R80 ;  /* 0x000000d05d507223 */ /* 0x000fe40000010050 */
[----:B------:R1:W3:Y:S01]  /*1320*/  @P0 LDG.E.128 R64, desc[UR4][R84.64] ;  /* 0x0000000454400981 */ /* 0x0002e2000c1e1d00 */
[----:B------:R-:W-:Y:S01]  /*1330*/  FMUL.FTZ R192, R160, R223 ;  /* 0x000000dfa0c07220 */ /* 0x000fe20000410000 */
[----:B------:R-:W-:Y:S01]  /*1340*/  FADD.FTZ R81, R81, R200 ;  /* 0x000000c851517221 */ /* 0x000fe20000010000 */
[----:B------:R-:W-:Y:S01]  /*1350*/  FMUL.FTZ R201, R152, R201 ;  /* 0x000000c998c97220 */ /* 0x000fe20000410000 */
[----:B------:R-:W-:Y:S01]  /*1360*/  FFMA.FTZ R80, R203, R200, R80 ;  /* 0x000000c8cb507223 */ /* 0x000fe20000010050 */
[----:B------:R-:W-:Y:S01]  /*1370*/  SHF.L.U32 R218, R218, 0x10, RZ ;  /* 0x00000010dada7819 */ /* 0x000fe200000006ff */
[----:B------:R-:W-:Y:S01]  /*1380*/  FMUL.FTZ R198, R130, R88 ;  /* 0x0000005882c67220 */ /* 0x000fe20000410000 */
[----:B------:R-:W-:Y:S01]  /*1390*/  FADD.FTZ R81, R81, R192 ;  /* 0x000000c051517221 */ /* 0x000fe20000010000 */
[----:B------:R-:W-:Y:S01]  /*13a0*/  FMUL.FTZ R199, R152, R199 ;  /* 0x000000c798c77220 */ /* 0x000fe20000410000 */
[----:B------:R-:W-:Y:S01]  /*13b0*/  FFMA.FTZ R80, R201, R192, R80 ;  /* 0x000000c0c9507223 */ /* 0x000fe20000010050 */
[C---:B------:R-:W-:Y:S01]  /*13c0*/  PRMT R225, R94.reuse, 0x7632, R225 ;  /* 0x000076325ee17816 */ /* 0x040fe200000000e1 */
[----:B------:R-:W-:Y:S01]  /*13d0*/  FMUL.FTZ R190, R161, R218 ;  /* 0x000000daa1be7220 */ /* 0x000fe20000410000 */
[----:B------:R-:W-:Y:S01]  /*13e0*/  SHF.L.U32 R94, R94, 0x10, RZ ;  /* 0x000000105e5e7819 */ /* 0x000fe200000006ff */
[----:B------:R-:W-:Y:S01]  /*13f0*/  FADD.FTZ R81, R81, R198 ;  /* 0x000000c651517221 */ /* 0x000fe20000010000 */
[C---:B------:R-:W-:Y:S01]  /*1400*/  FMUL.FTZ R197, R152.reuse, R197 ;  /* 0x000000c598c57220 */ /* 0x040fe20000410000 */
[----:B------:R-:W-:Y:S01]  /*1410*/  FFMA.FTZ R80, R199, R198, R80 ;  /* 0x000000c6c7507223 */ /* 0x000fe20000010050 */
[----:B------:R-:W-:Y:S01]  /*1420*/  SHF.L.U32 R225, R225, 0x10, RZ ;  /* 0x00000010e1e17819 */ /* 0x000fe200000006ff */
[----:B------:R-:W-:Y:S01]  /*1430*/  FMUL.FTZ R196, R131, R94 ;  /* 0x0000005e83c47220 */ /* 0x000fe20000410000 */
[----:B------:R-:W-:Y:S01]  /*1440*/  FADD.FTZ R81, R81, R190 ;  /* 0x000000be51517221 */ /* 0x000fe20000010000 */
[----:B------:R-:W-:Y:S01]  /*1450*/  FMUL.FTZ R195, R152, R195 ;  /* 0x000000c398c37220 */ /* 0x000fe20000410000 */
[----:B------:R-:W-:Y:S01]  /*1460*/  FFMA.FTZ R80, R197, R190, R80 ;  /* 0x000000bec5507223 */ /* 0x000fe20000010050 */
        /* <DEDUP_REMOVED lines=24> */
[----:B------:R-:W-:Y:S01]  /*15f0*/  FMUL.FTZ R173, R152, R173 ;  /* 0x000000ad98ad7220 */ /* 0x000fe20000410000 */
[----:B------:R-:W-:Y:S01]  /*1600*/  FFMA.FTZ R80, R172, R175, R83 ;  /* 0x000000afac507223 */ /* 0x000fe20000010053 */
[----:B------:R-:W-:Y:S01]  /*1610*/  SHF.L.U32 R222, R222, 0x10, RZ ;  /* 0x00000010dede7819 */ /* 0x000fe200000006ff */
[----:B------:R-:W-:Y:S01]  /*1620*/  FADD.FTZ R82, R81, R170 ;  /* 0x000000aa51527221 */ /* 0x000fe20000010000 */
[----:B------:R-:W-:Y:S01]  /*1630*/  FMUL.FTZ R155, R134, R91 ;  /* 0x0000005b869b7220 */ /* 0x000fe20000410000 */
[----:B------:R-:W-:Y:S01]  /*1640*/  FMUL.FTZ R168, R152, R217 ;  /* 0x000000d998a87220 */ /* 0x000fe20000410000 */
[----:B------:R-:W-:Y:S01]  /*1650*/  FFMA.FTZ R81, R173, R170, R80 ;  /* 0x000000aaad517223 */ /* 0x000fe20000010050 */
[C---:B------:R-:W-:Y:S01]  /*1660*/  PRMT R98, R102.reuse, 0x7632, R98 ;  /* 0x0000763266627816 */ /* 0x040fe20000000062 */
[----:B------:R-:W-:Y:S01]  /*1670*/  FMUL.FTZ R154, R165, R222 ;  /* 0x000000dea59a7220 */ /* 0x000fe20000410000 */
[----:B------:R-:W-:Y:S01]  /*1680*/  SHF.L.U32 R212, R102, 0x10, RZ ;  /* 0x0000001066d47819 */ /* 0x000fe200000006ff */
[----:B------:R-:W-:Y:S01]  /*1690*/  FMUL.FTZ R153, R152, R153 ;  /* 0x0000009998997220 */ /* 0x000fe20000410000 */
[----:B------:R-:W-:Y:S01]  /*16a0*/  FADD.FTZ R83, R82, R155 ;  /* 0x0000009b52537221 */ /* 0x000fe20000010000 */
        /* <DEDUP_REMOVED lines=8> */
[----:B------:R-:W-:-:S02]  /*1730*/  FMUL.FTZ R101, R152, R99 ;  /* 0x0000006398657220 */ /* 0x000fc40000410000 */
[----:B------:R-:W-:Y:S01]  /*1740*/  FMUL.FTZ R100, R166, R229 ;  /* 0x000000e5a6647220 */ /* 0x000fe20000410000 */
[----:B------:R-:W-:Y:S01]  /*1750*/  FADD.FTZ R83, R82, R103 ;  /* 0x0000006752537221 */ /* 0x000fe20000010000 */
[----:B------:R-:W-:Y:S01]  /*1760*/  FFMA.FTZ R80, R102, R103, R81 ;  /* 0x0000006766507223 */ /* 0x000fe20000010051 */
[----:B------:R-:W-:Y:S01]  /*1770*/  SHF.L.U32 R224, R96, 0x10, RZ ;  /* 0x0000001060e07819 */ /* 0x000fe200000006ff */
[----:B------:R-:W-:Y:S01]  /*1780*/  FMUL.FTZ R99, R136, R179 ;  /* 0x000000b388637220 */ /* 0x000fe20000410000 */
[C---:B------:R-:W-:Y:S01]  /*1790*/  FMUL.FTZ R98, R152.reuse, R211 ;  /* 0x000000d398627220 */ /* 0x040fe20000410000 */
[----:B------:R-:W-:Y:S01]  /*17a0*/  FADD.FTZ R82, R83, R100 ;  /* 0x0000006453527221 */ /* 0x000fe20000010000 */
[----:B------:R-:W-:Y:S01]  /*17b0*/  FFMA.FTZ R81, R101, R100, R80 ;  /* 0x0000006465517223 */ /* 0x000fe20000010050 */
[----:B------:R-:W-:Y:S01]  /*17c0*/  FMUL.FTZ R96, R167, R224 ;  /* 0x000000e0a7607220 */ /* 0x000fe20000410000 */
[----:B------:R-:W-:Y:S01]  /*17d0*/  FMUL.FTZ R97, R152, R97 ;  /* 0x0000006198617220 */ /* 0x000fe20000410000 */
[----:B------:R-:W-:Y:S01]  /*17e0*/  FADD.FTZ R83, R82, R99 ;  /* 0x0000006352537221 */ /* 0x000fe20000010000 */
[----:B------:R-:W-:-:S03]  /*17f0*/  FFMA.FTZ R80, R98, R99, R81 ;  /* 0x0000006362507223 */ /* 0x000fc60000010051 */
[----:B------:R-:W-:Y:S01]  /*1800*/  FADD.FTZ R83, R83, R96 ;  /* 0x0000006053537221 */ /* 0x000fe20000010000 */
[----:B------:R-:W-:-:S04]  /*1810*/  FFMA.FTZ R80, R97, R96, R80 ;  /* 0x0000006061507223 */ /* 0x000fc80000010050 */
[----:B------:R-:W4:Y:S04]  /*1820*/  SHFL.DOWN PT, R82, R83, 0x10, 0x1f ;  /* 0x0a001f0053527f89 */ /* 0x000f2800000e0000 */
[----:B------:R-:W0:Y:S01]  /*1830*/  SHFL.DOWN PT, R81, R80, 0x10, 0x1f ;  /* 0x0a001f0050517f89 */ /* 0x000e2200000e0000 */
[----:B----4-:R-:W-:Y:S01]  /*1840*/  FADD.FTZ R82, R83, R82 ;  /* 0x0000005253527221 */ /* 0x010fe20000010000 */
[----:B0-----:R-:W-:-:S04]  /*1850*/  FADD.FTZ R81, R80, R81 ;  /* 0x0000005150517221 */ /* 0x001fc80000010000 */
[----:B-1----:R-:W0:Y:S04]  /*1860*/  SHFL.DOWN PT, R85, R82, 0x8, 0x1f ;  /* 0x09001f0052557f89 */ /* 0x002e2800000e0000 */
        /* <DEDUP_REMOVED lines=9> */
[----:B------:R-:W-:Y:S02]  /*1900*/  PLOP3.LUT P0, PT, PT, PT, PT, 0x80, 0x8 ;  /* 0x000000000008781c */ /* 0x000fe40003f0f070 */
[----:B------:R-:W-:Y:S02]  /*1910*/  MOV R81, 0x400 ;  /* 0x0000040000517802 */ /* 0x000fe40000000f00 */
[----:B------:R-:W-:Y:S02]  /*1920*/  @!P4 PLOP3.LUT P0, PT, P2, PT, PT, 0x80, 0x8 ;  /* 0x000000000008c81c */ /* 0x000fe4000170f070 */
[----:B------:R-:W-:Y:S01]  /*1930*/  LEA R81, R226, R81, 0x18 ;  /* 0x00000051e2517211 */ /* 0x000fe200078ec0ff */
[----:B0-----:R-:W-:Y:S01]  /*1940*/  FADD.FTZ R83, R86, R83 ;  /* 0x0000005356537221 */ /* 0x001fe20000010000 */
[----:B-1----:R-:W-:-:S04]  /*1950*/  FADD.FTZ R80, R87, R80 ;  /* 0x0000005057507221 */ /* 0x002fc80000010000 */
[----:B------:R-:W0:Y:S04]  /*1960*/  SHFL.DOWN PT, R82, R83, 0x1, 0x1f ;  /* 0x08201f0053527f89 */ /* 0x000e2800000e0000 */
[----:B------:R-:W1:Y:S01]  /*1970*/  SHFL.DOWN PT, R85, R80, 0x1, 0x1f ;  /* 0x08201f0050557f89 */ /* 0x000e6200000e0000 */
[----:B------:R-:W-:-:S04]  /*1980*/  IADD3 R211, PT, PT, R81, 0x3020, RZ ;  /* 0x0000302051d37810 */ /* 0x000fc80007ffe0ff */
[----:B------:R-:W-:Y:S02]  /*1990*/  @!P4 MOV R84, R211 ;  /* 0x000000d30054c202 */ /* 0x000fe40000000f00 */
[----:B------:R-:W-:-:S04]  /*19a0*/  @!P0 IADD3 R84, PT, PT, R81, 0x3000, RZ ;  /* 0x0000300051548810 */ /* 0x000fc80007ffe0ff */
[----:B------:R-:W-:-:S04]  /*19b0*/  @!P4 MOV R86, R84 ;  /* 0x000000540056c202 */ /* 0x000fc80000000f00 */
[----:B------:R-:W-:Y:S01]  /*19c0*/  @!P4 LEA R86, R137, R86, 0x3 ;  /* 0x000000568956c211 */ /* 0x000fe200078e18ff */
[----:B0-----:R-:W-:Y:S01]  /*19d0*/  FADD.FTZ R84, R83, R82 ;  /* 0x0000005253547221 */ /* 0x001fe20000010000 */
[----:B-1----:R-:W-:-:S05]  /*19e0*/  FADD.FTZ R85, R80, R85 ;  /* 0x0000005550557221 */ /* 0x002fca0000010000 */
[----:B------:R-:W-:Y:S01]  /*19f0*/  @!P4 STS.64 [R86], R84 ;  /* 0x000000545600c388 */ /* 0x000fe20000000a00 */
[C---:B------:R-:W-:Y:S02]  /*1a00*/  @!P2 IADD3 R211, PT, PT, R81.reuse, 0x3000, RZ ;  /* 0x0000300051d3a810 */ /* 0x040fe40007ffe0ff */
[C---:B------:R-:W-:Y:S02]  /*1a10*/  IADD3 R87, PT, PT, R81.reuse, 0x3030, RZ ;  /* 0x0000303051577810 */ /* 0x040fe40007ffe0ff */
[----:B------:R-:W-:Y:S01]  /*1a20*/  @!P2 IADD3 R87, PT, PT, R81, 0x3010, RZ ;  /* 0x000030105157a810 */ /* 0x000fe20007ffe0ff */
[----:B------:R-:W-:Y:S06]  /*1a30*/  BAR.SYNC.DEFER_BLOCKING 0x0 ;  /* 0x0000000000007b1d */ /* 0x000fec0000010000 */
[----:B------:R-:W0:Y:S04]  /*1a40*/  LDS.128 R80, [R211] ;  /* 0x00000000d3507984 */ /* 0x000e280000000c00 */
[----:B------:R-:W1:Y:S01]  /*1a50*/  LDS.128 R84, [R87] ;  /* 0x0000000057547984 */ /* 0x000e620000000c00 */
[----:B------:R-:W-:Y:S01]  /*1a60*/  FADD.FTZ R43, R91, R43 ;  /* 0x0000002b5b2b7221 */ /* 0x000fe20000010000 */
[----:B------:R-:W-:Y:S01]  /*1a70*/  FFMA.FTZ R19, R168, R91, R19 ;  /* 0x0000005ba8137223 */ /* 0x000fe20000010013 */
[----:B------:R-:W-:-:S04]  /*1a80*/  UISETP.NE.U32.AND UP0, UPT, UR8, URZ, UPT ;  /* 0x000000ff0800728c */ /* 0x000fc8000bf05070 */
[----:B------:R-:W-:Y:S01]  /*1a90*/  UISETP.NE.AND.EX UP0, UPT, UR9, URZ, UPT, UP0 ;  /* 0x000000ff0900728c */ /* 0x000fe2000bf05300 */
        /* <DEDUP_REMOVED lines=18> */
[----:B------:R-:W-:Y:S01]  /*1bc0*/  FFMA.FTZ R13, R195, R94, R13 ;  /* 0x0000005ec30d7223 */ /* 0x000fe2000001000d */
[----:B------:R-:W-:Y:S01]  /*1bd0*/  FADD.FTZ R47, R179, R47 ;  /* 0x0000002fb32f7221 */ /* 0x000fe20000010000 */
[----:B------:R-:W-:Y:S01]  /*1be0*/  FFMA.FTZ R23, R98, R179, R23 ;  /* 0x000000b362177223 */ /* 0x000fe20000010017 */
[----:B------:R-:W-:Y:S01]  /*1bf0*/  MOV R174, 0x3f800000 ;  /* 0x3f80000000ae7802 */ /* 0x000fe20000000f00 */
        /* <DEDUP_REMOVED lines=34> */
[----:B--2---:R-:W-:Y:S01]  /*1e20*/  @P1 SHF.L.U32 R174, R213, 0x10, RZ ;  /* 0x00000010d5ae1819 */ /* 0x004fe200000006ff */
[----:B------:R-:W-:Y:S01]  /*1e30*/  FMUL.FTZ R179, R80, UR11 ;  /* 0x0000000b50b37c20 */ /* 0x000fe20008410000 */
[----:B---3--:R-:W-:-:S02]  /*1e40*/  PRMT R88, R66, 0x7632, R88 ;  /* 0x0000763242587816 */ /* 0x008fc40000000058 */
[----:B------:R-:W-:Y:S02]  /*1e50*/  PRMT R84, R66, 0x7632, R84 ;  /* 0x0000763242547816 */ /* 0x000fe40000000054 */
[----:B------:R-:W-:Y:S02]  /*1e60*/  PRMT R85, R64, 0x7632, R85 ;  /* 0x0000763240557816 */ /* 0x000fe40000000055 */
[C---:B------:R-:W-:Y:S02]  /*1e70*/  PRMT R92, R67.reuse, 0x7632, R92 ;  /* 0x00007632435c7816 */ /* 0x040fe4000000005c */
[----:B------:R-:W-:Y:S02]  /*1e80*/  PRMT R86, R67, 0x7632, R86 ;  /* 0x0000763243567816 */ /* 0x000fe40000000056 */
[C---:B------:R-:W-:Y:S02]  /*1e90*/  PRMT R94, R65.reuse, 0x7632, R94 ;  /* 0x00007632415e7816 */ /* 0x040fe4000000005e */
[----:B------:R-:W-:-:S02]  /*1ea0*/  PRMT R87, R65, 0x7632, R87 ;  /* 0x0000763241577816 */ /* 0x000fc40000000057 */
[----:B------:R-:W-:Y:S01]  /*1eb0*/  FSEL R176, R176, RZ, !P3 ;  /* 0x000000ffb0b07208 */ /* 0x000fe20005800000 */
[----:B------:R-:W-:Y:S06]  /*1ec0*/  BRA.U UP0, `(.L_x_170) ;  /* 0x0000001d00707547 */ /* 0x000fec000b800000 */
[----:B------:R-:W0:Y:S01]  /*1ed0*/  LDC.64 R90, c[0x0][0x390] ;  /* 0x0000e400ff5a7b82 */ /* 0x000e220000000a00 */
[----:B------:R-:W-:-:S04]  /*1ee0*/  ISETP.NE.U32.AND P0, PT, RZ, UR12, PT ;  /* 0x0000000cff007c0c */ /* 0x000fc8000bf05070 */
[----:B------:R-:W-:Y:S01]  /*1ef0*/  ISETP.NE.AND.EX P0, PT, RZ, UR13, PT, P0 ;  /* 0x0000000dff007c0c */ /* 0x000fe2000bf05300 */
[----:B0-----:R-:W-:-:S06]  /*1f00*/  IMAD.WIDE.U32 R80, R177, 0x10, R90 ;  /* 0x00000010b1507825 */ /* 0x001fcc00078e005a */
[----:B------:R-:W5:Y:S06]  /*1f10*/  LDG.E.128 R80, desc[UR4][R80.64] ;  /* 0x0000000450507981 */ /* 0x000f6c000c1e1d00 */
[----:B------:R-:W-:Y:S05]  /*1f20*/  @P0 BRA `(.L_x_171) ;  /* 0x0000000400240947 */ /* 0x000fea0003800000 */
[-CC-:B------:R-:W-:Y:S01]  /*1f30*/  FFMA.FTZ R205, R205, R179.reuse, R176.reuse ;  /* 0x000000b3cdcd7223 */ /* 0x180fe200000100b0 */
[-CC-:B------:R-:W-:Y:S01]  /*1f40*/  FFMA.FTZ R93, R93, R179.reuse, R176.reuse ;  /* 0x000000b35d5d7223 */ /* 0x180fe200000100b0 */
[-C--:B------:R-:W-:Y:S01]  /*1f50*/  FFMA.FTZ R84, R185, R179.reuse, R176 ;  /* 0x000000b3b9547223 */ /* 0x080fe200000100b0 */
[C---:B-----5:R-:W-:Y:S01]  /*1f60*/  PRMT R87, R83.reuse, 0x7632, R87 ;  /* 0x0000763253577816 */ /* 0x060fe20000000057 */
[----:B------:R-:W-:Y:S01]  /*1f70*/  FADD.FTZ R205, R184, -R205 ;  /* 0x800000cdb8cd7221 */ /* 0x000fe20000010000 */
[----:B------:R-:W-:Y:S01]  /*1f80*/  SHF.L.U32 R178, R83, 0x10, RZ ;  /* 0x0000001053b27819 */ /* 0x000fe200000006ff */
[----:B------:R-:W-:Y:S01]  /*1f90*/  FADD.FTZ R93, R208, -R93 ;  /* 0x8000005dd05d7221 */ /* 0x000fe20000010000 */
[----:B------:R-:W-:Y:S01]  /*1fa0*/  FADD.FTZ R83, R181, -R84 ;  /* 0x80000054b5537221 */ /* 0x000fe20000010000 */
[-CC-:B------:R-:W-:Y:S01]  /*1fb0*/  FFMA.FTZ R84, R187, R179.reuse, R176.reuse ;  /* 0x000000b3bb547223 */ /* 0x180fe200000100b0 */
[----:B------:R-:W-:Y:S01]  /*1fc0*/  FFMA.FTZ R95, R95, R179, R176 ;  /* 0x000000b35f5f7223 */ /* 0x000fe200000100b0 */
[C---:B------:R-:W-:Y:S01]  /*1fd0*/  FMUL.FTZ R205, R152.reuse, R205 ;  /* 0x000000cd98cd7220 */ /* 0x040fe20000410000 */
[----:B------:R-:W-:Y:S01]  /*1fe0*/  FMUL.FTZ R93, R152, R93 ;  /* 0x0000005d985d7220 */ /* 0x000fe20000410000 */
[----:B------:R-:W-:Y:S01]  /*1ff0*/  FADD.FTZ R183, R183, -R84 ;  /* 0x80000054b7b77221 */ /* 0x000fe20000010000 */
[----:B------:R-:W-:Y:S01]  /*2000*/  SHF.L.U32 R88, R87, 0x10, RZ ;  /* 0x0000001057587819 */ /* 0x000fe200000006ff */
[----:B------:R-:W-:Y:S01]  /*2010*/  FADD.FTZ R95, R206, -R95 ;  /* 0x8000005fce5f7221 */ /* 0x000fe20000010000 */
[-CC-:B------:R-:W-:Y:S01]  /*2020*/  FFMA.FTZ R89, R89, R179.reuse, R176.reuse ;  /* 0x000000b359597223 */ /* 0x180fe200000100b0 */
[-CC-:B------:R-:W-:Y:S01]  /*2030*/  FFMA.FTZ R207, R207, R179.reuse, R176.reuse ;  /* 0x000000b3cfcf7223 */ /* 0x180fe200000100b0 */
[----:B------:R-:W-:Y:S01]  /*2040*/  SHF.L.U32 R84, R55, 0x10, RZ ;  /* 0x0000001037547819 */ /* 0x000fe200000006ff */
[-C--:B------:R-:W-:Y:S01]  /*2050*/  FMUL.FTZ R205, R205, R174.reuse ;  /* 0x000000aecdcd7220 */ /* 0x080fe20000410000 */
[----:B------:R-:W-:Y:S01]  /*2060*/  SHF.L.U32 R92, R151, 0x10, RZ ;  /* 0x00000010975c7819 */ /* 0x000fe200000006ff */
[----:B------:R-:W-:Y:S01]  /*2070*/  FMUL.FTZ R93, R93, R174 ;  /* 0x000000ae5d5d7220 */ /* 0x000fe20000410000 */
[----:B------:R-:W-:Y:S01]  /*2080*/  FFMA.FTZ R209, R209, R179, R176 ;  /* 0x000000b3d1d17223 */ /* 0x000fe200000100b0 */
[----:B------:R-:W-:Y:S01]  /*2090*/  PRMT R85, R82, 0x7632, R85 ;  /* 0x0000763252557816 */ /* 0x000fe20000000055 */
[C---:B------:R-:W-:Y:S01]  /*20a0*/  FMUL.FTZ R183, R152.reuse, R183 ;  /* 0x000000b798b77220 */ /* 0x040fe20000410000 */
[C---:B------:R-:W-:Y:S01]  /*20b0*/  FMUL.FTZ R95, R152.reuse, R95 ;  /* 0x0000005f985f7220 */ /* 0x040fe20000410000 */
[----:B------:R-:W-:Y:S01]  /*20c0*/  FMUL.FTZ R83, R152, R83 ;  /* 0x0000005398537220 */ /* 0x000fe20000410000 */
[----:B------:R-:W-:Y:S01]  /*20d0*/  FADD.FTZ R89, R182, -R89 ;  /* 0x80000059b6597221 */ /* 0x000fe20000010000 */
[----:B------:R-:W-:Y:S01]  /*20e0*/  FADD.FTZ R207, R202, -R207 ;  /* 0x800000cfcacf7221 */ /* 0x000fe20000010000 */
[----:B------:R-:W-:Y:S01]  /*20f0*/  FMUL.FTZ R178, R205, R178 ;  /* 0x000000b2cdb27220 */ /* 0x000fe20000410000 */
[----:B------:R-:W-:Y:S01]  /*2100*/  FMUL.FTZ R181, R93, R88 ;  /* 0x000000585db57220 */ /* 0x000fe20000410000 */
[----:B------:R-:W-:Y:S01]  /*2110*/  SHF.L.U32 R180, R82, 0x10, RZ ;  /* 0x0000001052b47819 */ /* 0x000fe200000006ff */
[----:B------:R-:W-:Y:S01]  /*2120*/  FADD.FTZ R209, R204, -R209 ;  /* 0x800000d1ccd17221 */ /* 0x000fe20000010000 */
[----:B------:R-:W-:Y:S01]  /*2130*/  FMUL.FTZ R205, R205, R84 ;  /* 0x00000054cdcd7220 */ /* 0x000fe20000410000 */
[----:B------:R-:W-:Y:S01]  /*2140*/  FMUL.FTZ R202, R93, R92 ;  /* 0x0000005c5dca7220 */ /* 0x000fe20000410000 */
[----:B------:R-:W-:Y:S01]  /*2150*/  SHF.L.U32 R88, R54, 0x10, RZ ;  /* 0x0000001036587819 */ /* 0x000fe200000006ff */
[-C--:B------:R-:W-:Y:S01]  /*2160*/  FMUL.FTZ R183, R183, R174.reuse ;  /* 0x000000aeb7b77220 */ /* 0x080fe20000410000 */
[----:B------:R-:W-:Y:S01]  /*2170*/  SHF.L.U32 R86, R81, 0x10, RZ ;  /* 0x0000001051567819 */ /* 0x000fe200000006ff */
[-C--:B------:R-:W-:Y:S01]  /*2180*/  FMUL.FTZ R95, R95, R174.reuse ;  /* 0x000000ae5f5f7220 */ /* 0x080fe20000410000 */
[----:B------:R-:W-:Y:S01]  /*2190*/  SHF.L.U32 R84, R53, 0x10, RZ ;  /* 0x0000001035547819 */ /* 0x000fe200000006ff */
[----:B------:R-:W-:Y:S01]  /*21a0*/  FMUL.FTZ R83, R83, R174 ;  /* 0x000000ae53537220 */ /* 0x000fe20000410000 */
[----:B------:R-:W-:Y:S01]  /*21b0*/  SHF.L.U32 R92, R85, 0x10, RZ ;  /* 0x00000010555c7819 */ /* 0x000fe200000006ff */
[C---:B------:R-:W-:Y:S01]  /*21c0*/  FMUL.FTZ R89, R152.reuse, R89 ;  /* 0x0000005998597220 */ /* 0x040fe20000410000 */
[----:B------:R-:W-:Y:S01]  /*21d0*/  PRMT R82, R81, 0x7632, R82 ;  /* 0x0000763251527816 */ /* 0x000fe20000000052 */
[C---:B------:R-:W-:Y:S01]  /*21e0*/  FMUL.FTZ R209, R152.reuse, R209 ;  /* 0x000000d198d17220 */ /* 0x040fe20000410000 */
[----:B------:R-:W-:Y:S01]  /*21f0*/  FMUL.FTZ R207, R152, R207 ;  /* 0x000000cf98cf7220 */ /* 0x000fe20000410000 */
[C---:B------:R-:W-:Y:S01]  /*2200*/  PRMT R81, R80.reuse, 0x7632, R81 ;  /* 0x0000763250517816 */ /* 0x040fe20000000051 */
[C---:B------:R-:W-:Y:S01]  /*2210*/  FMUL.FTZ R180, R183.reuse, R180 ;  /* 0x000000b4b7b47220 */ /* 0x040fe20000410000 */
[----:B------:R-:W-:Y:S01]  /*2220*/  FMUL.FTZ R93, R183, R88 ;  /* 0x00000058b75d7220 */ /* 0x000fe20000410000 */
[----:B------:R-:W-:Y:S01]  /*2230*/  SHF.L.U32 R80, R80, 0x10, RZ ;  /* 0x0000001050507819 */ /* 0x000fe200000006ff */
[----:B------:R-:W-:Y:S01]  /*2240*/  FMUL.FTZ R183, R95, R92 ;  /* 0x0000005c5fb77220 */ /* 0x000fe20000410000 */
        /* <DEDUP_REMOVED lines=14> */
[----:B------:R-:W-:Y:S01]  /*2330*/  FMUL.FTZ R80, R89, R84 ;  /* 0x0000005459507220 */ /* 0x000fe20000410000 */
[----:B------:R-:W-:Y:S01]  /*2340*/  FMUL.FTZ R85, R207, R86 ;  /* 0x00000056cf557220 */ /* 0x000fe20000410000 */
[----:B------:R-:W-:Y:S01]  /*2350*/  FMUL.FTZ R185, R209, R88 ;  /* 0x00000058d1b97220 */ /* 0x000fe20000410000 */
[----:B------:R-:W-:Y:S01]  /*2360*/  FMUL.FTZ R187, R207, R82 ;  /* 0x00000052cfbb7220 */ /* 0x000fe20000410000 */
[----:B------:R-:W-:-:S02]  /*2370*/  F2FP.BF16.F32.PACK_AB R83, R202, R205 ;  /* 0x000000cdca53723e */ /* 0x000fc400000010ff */
[----:B------:R-:W-:Y:S02]  /*2380*/  F2FP.BF16.F32.PACK_AB R82, R94, R93 ;  /* 0x0000005d5e52723e */ /* 0x000fe400000010ff */
[----:B------:R-:W-:Y:S02]  /*2390*/  F2FP.BF16.F32.PACK_AB R81, R92, R87 ;  /* 0x000000575c51723e */ /* 0x000fe400000010ff */
[----:B------:R-:W-:Y:S01]  /*23a0*/  F2FP.BF16.F32.PACK_AB R80, R85, R80 ;  /* 0x000000505550723e */ /* 0x000fe200000010ff */
[----:B------:R-:W-:Y:S06]  /*23b0*/  BRA `(.L_x_172) ;  /* 0x0000000400307947 */ /* 0x000fec0003800000 */
.L_x_171:
[-CC-:B------:R-:W-:Y:S01]  /*23c0*/  FFMA.FTZ R205, R205, R179.reuse, R176.reuse ;  /* 0x000000b3cdcd7223 */ /* 0x180fe200000100b0 */
[-CC-:B------:R-:W-:Y:S01]  /*23d0*/  FFMA.FTZ R78, R185, R179.reuse, R176.reuse ;  /* 0x000000b3b94e7223 */ /* 0x180fe200000100b0 */
[-CC-:B------:R-:W-:Y:S01]  /*23e0*/  FFMA.FTZ R93, R93, R179.reuse, R176.reuse ;  /* 0x000000b35d5d7223 */ /* 0x180fe200000100b0 */
[-C--:B------:R-:W-:Y:S01]  /*23f0*/  FFMA.FTZ R207, R207, R179.reuse, R176 ;  /* 0x000000b3cfcf7223 */ /* 0x080fe200000100b0 */
[----:B------:R-:W-:Y:S01]  /*2400*/  FADD.FTZ R205, R184, -R205 ;  /* 0x800000cdb8cd7221 */ /* 0x000fe20000010000 */
[----:B------:R-:W-:Y:S01]  /*2410*/  FADD.FTZ R77, R181, -R78 ;  /* 0x8000004eb54d7221 */ /* 0x000fe20000010000 */
[--C-:B------:R-:W-:Y:S01]  /*2420*/  FFMA.FTZ R78, R187, R179, R176.reuse ;  /* 0x000000b3bb4e7223 */ /* 0x100fe200000100b0 */
[C---:B-----5:R-:W-:Y:S01]  /*2430*/  PRMT R79, R83.reuse, 0x7632, R79 ;  /* 0x00007632534f7816 */ /* 0x060fe2000000004f */
[----:B------:R-:W-:Y:S01]  /*2440*/  FADD.FTZ R93, R208, -R93 ;  /* 0x8000005dd05d7221 */ /* 0x000fe20000010000 */
[----:B------:R-:W-:Y:S01]  /*2450*/  SHF.L.U32 R85, R83, 0x10, RZ ;  /* 0x0000001053557819 */ /* 0x000fe200000006ff */
[----:B------:R-:W-:Y:S01]  /*2460*/  FMUL.FTZ R211, R152, R205 ;  /* 0x000000cd98d37220 */ /* 0x000fe20000410000 */
[C---:B------:R-:W-:Y:S01]  /*2470*/  PRMT R83, R82.reuse, 0x7632, R83 ;  /* 0x0000763252537816 */ /* 0x040fe20000000053 */
[----:B------:R-:W-:Y:S01]  /*2480*/  FFMA.FTZ R95, R95, R179, R176 ;  /* 0x000000b35f5f7223 */ /* 0x000fe200000100b0 */
[----:B------:R-:W-:Y:S01]  /*2490*/  SHF.L.U32 R180, R82, 0x10, RZ ;  /* 0x0000001052b47819 */ /* 0x000fe200000006ff */
[----:B------:R-:W-:Y:S01]  /*24a0*/  FADD.FTZ R207, R202, -R207 ;  /* 0x800000cfcacf7221 */ /* 0x000fe20000010000 */
[----:B------:R-:W-:Y:S01]  /*24b0*/  PRMT R82, R81, 0x7632, R82 ;  /* 0x0000763251527816 */ /* 0x000fe20000000052 */
[----:B------:R-:W-:Y:S01]  /*24c0*/  FADD.FTZ R183, R183, -R78 ;  /* 0x8000004eb7b77221 */ /* 0x000fe20000010000 */
[----:B------:R-:W-:Y:S01]  /*24d0*/  SHF.L.U32 R84, R81, 0x10, RZ ;  /* 0x0000001051547819 */ /* 0x000fe200000006ff */
[----:B------:R-:W-:Y:S01]  /*24e0*/  FMUL.FTZ R202, R152, R93 ;  /* 0x0000005d98ca7220 */ /* 0x000fe20000410000 */
[----:B------:R-:W-:Y:S01]  /*24f0*/  SHF.L.U32 R81, R55, 0x10, RZ ;  /* 0x0000001037517819 */ /* 0x000fe200000006ff */
[-C--:B------:R-:W-:Y:S01]  /*2500*/  FMUL.FTZ R78, R211, R174.reuse ;  /* 0x000000aed34e7220 */ /* 0x080fe20000410000 */
[----:B------:R-:W-:Y:S01]  /*2510*/  FADD.FTZ R95, R206, -R95 ;  /* 0x8000005fce5f7221 */ /* 0x000fe20000010000 */
[-CC-:B------:R-:W-:Y:S01]  /*2520*/  FFMA.FTZ R89, R89, R179.reuse, R176.reuse ;  /* 0x000000b359597223 */ /* 0x180fe200000100b0 */
[----:B------:R-:W-:Y:S01]  /*2530*/  SHF.L.U32 R88, R151, 0x10, RZ ;  /* 0x0000001097587819 */ /* 0x000fe200000006ff */
[----:B------:R-:W-:Y:S01]  /*2540*/  FFMA.FTZ R209, R209, R179, R176 ;  /* 0x000000b3d1d17223 */ /* 0x000fe200000100b0 */
[----:B------:R-:W-:Y:S01]  /*2550*/  SHF.L.U32 R86, R79, 0x10, RZ ;  /* 0x000000104f567819 */ /* 0x000fe200000006ff */
[----:B------:R-:W-:Y:S01]  /*2560*/  FMUL.FTZ R79, R202, R174 ;  /* 0x000000aeca4f7220 */ /* 0x000fe20000410000 */
[----:B------:R-:W-:Y:S01]  /*2570*/  FMUL.FTZ R94, R78, R81 ;  /* 0x000000514e5e7220 */ /* 0x000fe20000410000 */
[C---:B------:R-:W-:Y:S01]  /*2580*/  FMUL.FTZ R81, R152.reuse, R77 ;  /* 0x0000004d98517220 */ /* 0x040fe20000410000 */
[C---:B------:R-:W-:Y:S01]  /*2590*/  FMUL.FTZ R93, R152.reuse, R183 ;  /* 0x000000b7985d7220 */ /* 0x040fe20000410000 */
[----:B------:R-:W-:Y:S01]  /*25a0*/  FMUL.FTZ R95, R152, R95 ;  /* 0x0000005f985f7220 */ /* 0x000fe20000410000 */
[----:B------:R-:W-:Y:S01]  /*25b0*/  FADD.FTZ R89, R182, -R89 ;  /* 0x80000059b6597221 */ /* 0x000fe20000010000 */
[----:B------:R-:W-:Y:S01]  /*25c0*/  FADD.FTZ R209, R204, -R209 ;  /* 0x800000d1ccd17221 */ /* 0x000fe20000010000 */
        /* <DEDUP_REMOVED lines=11> */
[----:B------:R-:W-:Y:S01]  /*2680*/  PRMT R76, R80, 0x7632, R76 ;  /* 0x00007632504c7816 */ /* 0x000fe2000000004c */
[C---:B------:R-:W-:Y:S01]  /*2690*/  FMUL.FTZ R209, R152.reuse, R209 ;  /* 0x000000d198d17220 */ /* 0x040fe20000410000 */
[----:B------:R-:W-:Y:S01]  /*26a0*/  FMUL.FTZ R207, R152, R207 ;  /* 0x000000cf98cf7220 */ /* 0x000fe20000410000 */
[----:B------:R-:W-:Y:S01]  /*26b0*/  FMUL.FTZ R182, R77, R84 ;  /* 0x000000544db67220 */ /* 0x000fe20000410000 */
[----:B------:R-:W-:Y:S01]  /*26c0*/  SHF.L.U32 R80, R80, 0x10, RZ ;  /* 0x0000001050507819 */ /* 0x000fe200000006ff */
[C---:B------:R-:W-:Y:S01]  /*26d0*/  FMUL.FTZ R180, R79.reuse, R180 ;  /* 0x000000b44fb47220 */ /* 0x040fe20000410000 */
[----:B------:R-:W-:Y:S01]  /*26e0*/  FMUL.FTZ R86, R79, R86 ;  /* 0x000000564f567220 */ /* 0x000fe20000410000 */
[C---:B------:R-:W-:Y:S01]  /*26f0*/  FMUL.FTZ R183, R83.reuse, R88 ;  /* 0x0000005853b77220 */ /* 0x040fe20000410000 */
[----:B------:R-:W-:Y:S01]  /*2700*/  FMUL.FTZ R205, R83, R92 ;  /* 0x0000005c53cd7220 */ /* 0x000fe20000410000 */
[----:B------:R-:W-:Y:S01]  /*2710*/  FMUL.FTZ R84, R77, R78 ;  /* 0x0000004e4d547220 */ /* 0x000fe20000410000 */
[----:B------:R-:W-:Y:S01]  /*2720*/  SHF.L.U32 R83, R149, 0x10, RZ ;  /* 0x0000001095537819 */ /* 0x000fe200000006ff */
[----:B------:R-:W-:Y:S01]  /*2730*/  FMUL.FTZ R77, R89, R174 ;  /* 0x000000ae594d7220 */ /* 0x000fe20000410000 */
[----:B------:R-:W-:-:S02]  /*2740*/  SHF.L.U32 R78, R52, 0x10, RZ ;  /* 0x00000010344e7819 */ /* 0x000fc400000006ff */
[----:B------:R-:W-:Y:S01]  /*2750*/  SHF.L.U32 R79, R148, 0x10, RZ ;  /* 0x00000010944f7819 */ /* 0x000fe200000006ff */
[----:B------:R-:W-:Y:S01]  /*2760*/  FMUL.FTZ R184, R77, R80 ;  /* 0x000000504db87220 */ /* 0x000fe20000410000 */
[----:B------:R-:W-:Y:S01]  /*2770*/  SHF.L.U32 R185, R82, 0x10, RZ ;  /* 0x0000001052b97819 */ /* 0x000fe200000006ff */
[-C--:B------:R-:W-:Y:S01]  /*2780*/  FMUL.FTZ R82, R209, R174.reuse ;  /* 0x000000aed1527220 */ /* 0x080fe20000410000 */
[----:B------:R-:W-:Y:S01]  /*2790*/  SHF.L.U32 R187, R76, 0x10, RZ ;  /* 0x000000104cbb7819 */ /* 0x000fe200000006ff */
[----:B------:R-:W-:Y:S01]  /*27a0*/  FMUL.FTZ R76, R207, R174 ;  /* 0x000000aecf4c7220 */ /* 0x000fe20000410000 */
[----:B------:R-:W-:Y:S01]  /*27b0*/  FMUL.FTZ R80, R77, R78 ;  /* 0x0000004e4d507220 */ /* 0x000fe20000410000 */
[C---:B------:R-:W-:Y:S01]  /*27c0*/  FMUL.FTZ R87, R82.reuse, R83 ;  /* 0x0000005352577220 */ /* 0x040fe20000410000 */
[----:B------:R-:W-:Y:S01]  /*27d0*/  FMUL.FTZ R185, R82, R185 ;  /* 0x000000b952b97220 */ /* 0x000fe20000410000 */
[C---:B------:R-:W-:Y:S01]  /*27e0*/  FMUL.FTZ R85, R76.reuse, R79 ;  /* 0x0000004f4c557220 */ /* 0x040fe20000410000 */
[----:B------:R-:W-:Y:S01]  /*27f0*/  FMUL.FTZ R187, R76, R187 ;  /* 0x000000bb4cbb7220 */ /* 0x000fe20000410000 */
[----:B------:R-:W-:-:S02]  /*2800*/  F2FP.BF16.F32.PACK_AB R77, R209, R81 ;  /* 0x00000051d14d723e */ /* 0x000fc400000010ff */
[----:B------:R-:W-:Y:S02]  /*2810*/  F2FP.BF16.F32.PACK_AB R79, R202, R211 ;  /* 0x000000d3ca4f723e */ /* 0x000fe400000010ff */
[----:B------:R-:W-:Y:S02]  /*2820*/  F2FP.BF16.F32.PACK_AB R78, R95, R93 ;  /* 0x0000005d5f4e723e */ /* 0x000fe400000010ff */
[----:B------:R-:W-:Y:S02]  /*2830*/  F2FP.BF16.F32.PACK_AB R76, R207, R89 ;  /* 0x00000059cf4c723e */ /* 0x000fe400000010ff */
[----:B------:R-:W-:Y:S02]  /*2840*/  F2FP.BF16.F32.PACK_AB R83, R213, R94 ;  /* 0x0000005ed553723e */ /* 0x000fe400000010ff */
[----:B------:R-:W-:Y:S02]  /*2850*/  F2FP.BF16.F32.PACK_AB R82, R205, R86 ;  /* 0x00000056cd52723e */ /* 0x000fe400000010ff */
[----:B------:R-:W-:-:S02]  /*2860*/  F2FP.BF16.F32.PACK_AB R81, R87, R84 ;  /* 0x000000545751723e */ /* 0x000fc400000010ff */
[----:B------:R-:W-:-:S07]  /*2870*/  F2FP.BF16.F32.PACK_AB R80, R85, R80 ;  /* 0x000000505550723e */ /* 0x000fce00000010ff */
.L_x_172:
[----:B------:R-:W0:Y:S01]  /*2880*/  @P0 LDC.64 R94, c[0x0][0x478] ;  /* 0x00011e00ff5e0b82 */ /* 0x000e220000000a00 */
[----:B------:R-:W-:-:S07]  /*2890*/  IMAD.WIDE.U32 R84, R171, 0x10, R90 ;  /* 0x00000010ab547825 */ /* 0x000fce00078e005a */
[----:B------:R-:W1:Y:S01]  /*28a0*/  LDC.64 R88, c[0x0][0x468] ;  /* 0x00011a00ff587b82 */ /* 0x000e620000000a00 */
[----:B0-----:R-:W-:-:S05]  /*28b0*/  @P0 IMAD.WIDE.U32 R94, R177, 0x10, R94 ;  /* 0x00000010b15e0825 */ /* 0x001fca00078e005e */
[----:B------:R0:W-:Y:S01]  /*28c0*/  @P0 STG.E.128 desc[UR4][R94.64], R76 ;  /* 0x0000004c5e000986 */ /* 0x0001e2000c101d04 */
[----:B-1----:R-:W-:-:S05]  /*28d0*/  IMAD.WIDE.U32 R92, R177, 0x10, R88 ;  /* 0x00000010b15c7825 */ /* 0x002fca00078e0058 */
[----:B------:R0:W-:Y:S04]  /*28e0*/  STG.E.128 desc[UR4][R92.64], R80 ;  /* 0x000000505c007986 */ /* 0x0001e8000c101d04 */
[----:B------:R-:W5:Y:S01]  /*28f0*/  LDG.E.128 R84, desc[UR4][R84.64] ;  /* 0x0000000454547981 */ /* 0x000f62000c1e1d00 */
[----:B------:R-:W-:Y:S05]  /*2900*/  @!P0 BRA `(.L_x_173) ;  /* 0x0000000400348947 */ /* 0x000fea0003800000 */
[-CC-:B------:R-:W-:Y:S01]  /*2910*/  FFMA.FTZ R189, R189, R179.reuse, R176.reuse ;  /* 0x000000b3bdbd7223 */ /* 0x180fe200000100b0 */
[-CC-:B------:R-:W-:Y:S01]  /*2920*/  FFMA.FTZ R191, R191, R179.reuse, R176.reuse ;  /* 0x000000b3bfbf7223 */ /* 0x180fe200000100b0 */
[----:B0----5:R-:W-:Y:S01]  /*2930*/  PRMT R81, R87, 0x7632, R81 ;  /* 0x0000763257517816 */ /* 0x021fe20000000051 */
[-CC-:B------:R-:W-:Y:S01]  /*2940*/  FFMA.FTZ R199, R199, R179.reuse, R176.reuse ;  /* 0x000000b3c7c77223 */ /* 0x180fe200000100b0 */
[----:B------:R-:W-:Y:S01]  /*2950*/  FADD.FTZ R189, R186, -R189 ;  /* 0x800000bdbabd7221 */ /* 0x000fe20000010000 */
[----:B------:R-:W-:Y:S01]  /*2960*/  FADD.FTZ R191, R194, -R191 ;  /* 0x800000bfc2bf7221 */ /* 0x000fe20000010000 */
[-CC-:B------:R-:W-:Y:S01]  /*2970*/  FFMA.FTZ R193, R193, R179.reuse, R176.reuse ;  /* 0x000000b3c1c17223 */ /* 0x180fe200000100b0 */
[----:B------:R-:W-:Y:S01]  /*2980*/  FFMA.FTZ R195, R195, R179, R176 ;  /* 0x000000b3c3c37223 */ /* 0x000fe200000100b0 */
[C---:B------:R-:W-:Y:S01]  /*2990*/  FMUL.FTZ R194, R152.reuse, R189 ;  /* 0x000000bd98c27220 */ /* 0x040fe20000410000 */
[----:B------:R-:W-:Y:S01]  /*29a0*/  FMUL.FTZ R95, R152, R191 ;  /* 0x000000bf985f7220 */ /* 0x000fe20000410000 */
[----:B------:R-:W-:Y:S01]  /*29b0*/  SHF.L.U32 R92, R81, 0x10, RZ ;  /* 0x00000010515c7819 */ /* 0x000fe200000006ff */
[----:B------:R-:W-:Y:S01]  /*29c0*/  FADD.FTZ R199, R198, -R199 ;  /* 0x800000c7c6c77221 */ /* 0x000fe20000010000 */
[-C--:B------:R-:W-:Y:S01]  /*29d0*/  FMUL.FTZ R81, R194, R174.reuse ;  /* 0x000000aec2517220 */ /* 0x080fe20000410000 */
[----:B------:R-:W-:Y:S01]  /*29e0*/  PRMT R76, R84, 0x7632, R76 ;  /* 0x00007632544c7816 */ /* 0x000fe2000000004c */
[----:B------:R-:W-:Y:S01]  /*29f0*/  FADD.FTZ R193, R188, -R193 ;  /* 0x800000c1bcc17221 */ /* 0x000fe20000010000 */
[----:B------:R-:W-:Y:S01]  /*2a00*/  SHF.L.U32 R77, R84, 0x10, RZ ;  /* 0x00000010544d7819 */ /* 0x000fe200000006ff */
[----:B------:R-:W-:Y:S01]  /*2a10*/  FADD.FTZ R195, R196, -R195 ;  /* 0x800000c3c4c37221 */ /* 0x000fe20000010000 */
[----:B------:R-:W-:Y:S01]  /*2a20*/  SHF.L.U32 R84, R59, 0x10, RZ ;  /* 0x000000103b547819 */ /* 0x000fe200000006ff */
[-CC-:B------:R-:W-:Y:S01]  /*2a30*/  FFMA.FTZ R197, R197, R179.reuse, R176.reuse ;  /* 0x000000b3c5c57223 */ /* 0x180fe200000100b0 */
[----:B------:R-:W-:Y:S01]  /*2a40*/  SHF.L.U32 R186, R147, 0x10, RZ ;  /* 0x0000001093ba7819 */ /* 0x000fe200000006ff */
[----:B------:R-:W-:Y:S01]  /*2a50*/  FMUL.FTZ R79, R95, R174 ;  /* 0x000000ae5f4f7220 */ /* 0x000fe20000410000 */
[----:B------:R-:W-:Y:S01]  /*2a60*/  SHF.L.U32 R82, R87, 0x10, RZ ;  /* 0x0000001057527819 */ /* 0x000fe200000006ff */
[-C--:B------:R-:W-:Y:S01]  /*2a70*/  FFMA.FTZ R203, R203, R179.reuse, R176 ;  /* 0x000000b3cbcb7223 */ /* 0x080fe200000100b0 */
[----:B------:R-:W-:Y:S01]  /*2a80*/  PRMT R78, R86, 0x7632, R78 ;  /* 0x00007632564e7816 */ /* 0x000fe2000000004e */
[----:B------:R-:W-:Y:S01]  /*2a90*/  FFMA.FTZ R201, R201, R179, R176 ;  /* 0x000000b3c9c97223 */ /* 0x000fe200000100b0 */
[----:B------:R-:W-:Y:S01]  /*2aa0*/  FMUL.FTZ R188, R81, R92 ;  /* 0x0000005c51bc7220 */ /* 0x000fe20000410000 */
[C---:B------:R-:W-:Y:S01]  /*2ab0*/  FMUL.FTZ R92, R152.reuse, R193 ;  /* 0x000000c1985c7220 */ /* 0x040fe20000410000 */
[C---:B------:R-:W-:Y:S01]  /*2ac0*/  FMUL.FTZ R199, R152.reuse, R199 ;  /* 0x000000c798c77220 */ /* 0x040fe20000410000 */
[----:B------:R-:W-:Y:S01]  /*2ad0*/  FMUL.FTZ R195, R152, R195 ;  /* 0x000000c398c37220 */ /* 0x000fe20000410000 */
[----:B------:R-:W-:Y:S01]  /*2ae0*/  PRMT R80, R85, 0x7632, R80 ;  /* 0x0000763255507816 */ /* 0x000fe20000000050 */
[----:B------:R-:W-:Y:S01]  /*2af0*/  FADD.FTZ R197, R190, -R197 ;  /* 0x800000c5bec57221 */ /* 0x000fe20000010000 */
[----:B------:R-:W-:Y:S01]  /*2b00*/  FMUL.FTZ R94, R79, R84 ;  /* 0x000000544f5e7220 */ /* 0x000fe20000410000 */
[----:B------:R-:W-:Y:S01]  /*2b10*/  FMUL.FTZ R205, R81, R186 ;  /* 0x000000ba51cd7220 */ /* 0x000fe20000410000 */
[----:B------:R-:W-:Y:S01]  /*2b20*/  SHF.L.U32 R85, R85, 0x10, RZ ;  /* 0x0000001055557819 */ /* 0x000fe200000006ff */
[----:B------:R-:W-:Y:S01]  /*2b30*/  FADD.FTZ R203, R200, -R203 ;  /* 0x800000cbc8cb7221 */ /* 0x000fe20000010000 */
[----:B------:R-:W-:Y:S01]  /*2b40*/  FADD.FTZ R201, R192, -R201 ;  /* 0x800000c9c0c97221 */ /* 0x000fe20000010000 */
        /* <DEDUP_REMOVED lines=9> */
[----:B------:R-:W-:Y:S01]  /*2be0*/  SHF.L.U32 R79, R57, 0x10, RZ ;  /* 0x00000010394f7819 */ /* 0x000fe200000006ff */
[C---:B------:R-:W-:Y:S01]  /*2bf0*/  FMUL.FTZ R203, R152.reuse, R203 ;  /* 0x000000cb98cb7220 */ /* 0x040fe20000410000 */
[----:B------:R-:W-:Y:S01]  /*2c00*/  FMUL.FTZ R201, R152, R201 ;  /* 0x000000c998c97220 */ /* 0x000fe20000410000 */
[----:B------:R-:W-:Y:S01]  /*2c10*/  FMUL.FTZ R93, R83, R84 ;  /* 0x00000054535d7220 */ /* 0x000fe20000410000 */
[C---:B------:R-:W-:Y:S01]  /*2c20*/  FMUL.FTZ R191, R78.reuse, R85 ;  /* 0x000000554ebf7220 */ /* 0x040fe20000410000 */
[C---:B------:R-:W-:Y:S01]  /*2c30*/  FMUL.FTZ R177, R81.reuse, R86 ;  /* 0x0000005651b17220 */ /* 0x040fe20000410000 */
[----:B------:R-:W-:Y:S01]  /*2c40*/  FMUL.FTZ R82, R81, R82 ;  /* 0x0000005251527220 */ /* 0x000fe20000410000 */
[----:B------:R-:W-:Y:S01]  /*2c50*/  FMUL.FTZ R186, R83, R186 ;  /* 0x000000ba53ba7220 */ /* 0x000fe20000410000 */
[----:B------:R-:W-:Y:S01]  /*2c60*/  FMUL.FTZ R84, R78, R79 ;  /* 0x0000004f4e547220 */ /* 0x000fe20000410000 */
[----:B------:R-:W-:Y:S01]  /*2c70*/  SHF.L.U32 R87, R145, 0x10, RZ ;  /* 0x0000001091577819 */ /* 0x000fe200000006ff */
        /* <DEDUP_REMOVED lines=9> */
[----:B------:R-:W-:Y:S01]  /*2d10*/  FMUL.FTZ R85, R78, R83 ;  /* 0x000000534e557220 */ /* 0x000fe20000410000 */
[----:B------:R-:W-:Y:S01]  /*2d20*/  F2FP.BF16.F32.PACK_AB R83, R205, R94 ;  /* 0x0000005ecd53723e */ /* 0x000fe200000010ff */
[C---:B------:R-:W-:Y:S01]  /*2d30*/  FMUL.FTZ R80, R76.reuse, R79 ;  /* 0x0000004f4c507220 */ /* 0x040fe20000410000 */
[----:B------:R-:W-:Y:S01]  /*2d40*/  FMUL.FTZ R193, R76, R77 ;  /* 0x0000004d4cc17220 */ /* 0x000fe20000410000 */
        /* <DEDUP_REMOVED lines=9> */
.L_x_173:
[-CC-:B------:R-:W-:Y:S01]  /*2de0*/  FFMA.FTZ R191, R191, R179.reuse, R176.reuse ;  /* 0x000000b3bfbf7223 */ /* 0x180fe200000100b0 */
[-CC-:B------:R-:W-:Y:S01]  /*2df0*/  FFMA.FTZ R199, R199, R179.reuse, R176.reuse ;  /* 0x000000b3c7c77223 */ /* 0x180fe200000100b0 */
[-CC-:B------:R-:W-:Y:S01]  /*2e00*/  FFMA.FTZ R189, R189, R179.reuse, R176.reuse ;  /* 0x000000b3bdbd7223 */ /* 0x180fe200000100b0 */
[--C-:B------:R-:W-:Y:S01]  /*2e10*/  FFMA.FTZ R195, R195, R179, R176.reuse ;  /* 0x000000b3c3c37223 */ /* 0x100fe200000100b0 */
[----:B------:R-:W-:Y:S01]  /*2e20*/  FADD.FTZ R191, R194, -R191 ;  /* 0x800000bfc2bf7221 */ /* 0x000fe20000010000 */
[----:B------:R-:W-:Y:S01]  /*2e30*/  FADD.FTZ R199, R198, -R199 ;  /* 0x800000c7c6c77221 */ /* 0x000fe20000010000 */
[----:B------:R-:W-:Y:S01]  /*2e40*/  FADD.FTZ R189, R186, -R189 ;  /* 0x800000bdbabd7221 */ /* 0x000fe20000010000 */
[----:B0----5:R-:W-:Y:S01]  /*2e50*/  PRMT R83, R86, 0x7632, R83 ;  /* 0x0000763256537816 */ /* 0x021fe20000000053 */
[----:B------:R-:W-:Y:S01]  /*2e60*/  FMUL.FTZ R191, R152, R191 ;  /* 0x000000bf98bf7220 */ /* 0x000fe20000410000 */
[----:B------:R-:W-:Y:S01]  /*2e70*/  SHF.L.U32 R92, R86, 0x10, RZ ;  /* 0x00000010565c7819 */ /* 0x000fe200000006ff */
[----:B------:R-:W-:Y:S01]  /*2e80*/  FADD.FTZ R195, R196, -R195 ;  /* 0x800000c3c4c37221 */ /* 0x000fe20000010000 */
[----:B------:R-:W-:Y:S01]  /*2e90*/  PRMT R93, R87, 0x7632, R93 ;  /* 0x00007632575d7816 */ /* 0x000fe2000000005d */
[-CC-:B------:R-:W-:Y:S01]  /*2ea0*/  FFMA.FTZ R197, R197, R179.reuse, R176.reuse ;  /* 0x000000b3c5c57223 */ /* 0x180fe200000100b0 */
[-CC-:B------:R-:W-:Y:S01]  /*2eb0*/  FFMA.FTZ R193, R193, R179.reuse, R176.reuse ;  /* 0x000000b3c1c17223 */ /* 0x180fe200000100b0 */
[----:B------:R-:W-:Y:S01]  /*2ec0*/  SHF.L.U32 R86, R59, 0x10, RZ ;  /* 0x000000103b567819 */ /* 0x000fe200000006ff */
[-CC-:B------:R-:W-:Y:S01]  /*2ed0*/  FFMA.FTZ R203, R203, R179.reuse, R176.reuse ;  /* 0x000000b3cbcb7223 */ /* 0x180fe200000100b0 */
[----:B------:R-:W-:Y:S01]  /*2ee0*/  FFMA.FTZ R201, R201, R179, R176 ;  /* 0x000000b3c9c97223 */ /* 0x000fe200000100b0 */
[----:B------:R-:W-:Y:S01]  /*2ef0*/  FMUL.FTZ R191, R191, R174 ;  /* 0x000000aebfbf7220 */ /* 0x000fe20000410000 */
[C---:B------:R-:W-:Y:S01]  /*2f00*/  FMUL.FTZ R189, R152.reuse, R189 ;  /* 0x000000bd98bd7220 */ /* 0x040fe20000410000 */
[C---:B------:R-:W-:Y:S01]  /*2f10*/  FMUL.FTZ R199, R152.reuse, R199 ;  /* 0x000000c798c77220 */ /* 0x040fe20000410000 */
[----:B------:R-:W-:Y:S01]  /*2f20*/  FMUL.FTZ R195, R152, R195 ;  /* 0x000000c398c37220 */ /* 0x000fe20000410000 */
[----:B------:R-:W-:Y:S01]  /*2f30*/  SHF.L.U32 R94, R87, 0x10, RZ ;  /* 0x00000010575e7819 */ /* 0x000fe200000006ff */
        /* <DEDUP_REMOVED lines=8> */
[----:B------:R-:W-:Y:S01]  /*2fc0*/  FMUL.FTZ R93, R191, R86 ;  /* 0x00000056bf5d7220 */ /* 0x000fe20000410000 */
[-C--:B------:R-:W-:Y:S01]  /*2fd0*/  FMUL.FTZ R85, R189, R174.reuse ;  /* 0x000000aebd557220 */ /* 0x080fe20000410000 */
[----:B------:R-:W-:Y:S01]  /*2fe0*/  SHF.L.U32 R86, R57, 0x10, RZ ;  /* 0x0000001039567819 */ /* 0x000fe200000006ff */
[-C--:B------:R-:W-:Y:S01]  /*2ff0*/  FMUL.FTZ R199, R199, R174.reuse ;  /* 0x000000aec7c77220 */ /* 0x080fe20000410000 */
[----:B------:R-:W-:Y:S01]  /*3000*/  FMUL.FTZ R195, R195, R174 ;  /* 0x000000aec3c37220 */ /* 0x000fe20000410000 */
[C---:B------:R-:W-:Y:S01]  /*3010*/  FMUL.FTZ R193, R152.reuse, R193 ;  /* 0x000000c198c17220 */ /* 0x040fe20000410000 */
[----:B------:R-:W-:Y:S01]  /*3020*/  FMUL.FTZ R189, R191, R94 ;  /* 0x0000005ebfbd7220 */ /* 0x000fe20000410000 */
[C---:B------:R-:W-:Y:S01]  /*3030*/  FMUL.FTZ R197, R152.reuse, R197 ;  /* 0x000000c598c57220 */ /* 0x040fe20000410000 */
[C---:B------:R-:W-:Y:S01]  /*3040*/  FMUL.FTZ R203, R152.reuse, R203 ;  /* 0x000000cb98cb7220 */ /* 0x040fe20000410000 */
[----:B------:R-:W-:Y:S01]  /*3050*/  FMUL.FTZ R201, R152, R201 ;  /* 0x000000c998c97220 */ /* 0x000fe20000410000 */
[----:B------:R-:W-:Y:S01]  /*3060*/  FMUL.FTZ R194, R85, R190 ;  /* 0x000000be55c27220 */ /* 0x000fe20000410000 */
[----:B------:R-:W-:Y:S01]  /*3070*/  FMUL.FTZ R191, R199, R82 ;  /* 0x00000052c7bf7220 */ /* 0x000fe20000410000 */
[----:B------:R-:W-:Y:S01]  /*3080*/  SHF.L.U32 R190, R146, 0x10, RZ ;  /* 0x0000001092be7819 */ /* 0x000fe200000006ff */
[----:B------:R-:W-:Y:S01]  /*3090*/  FMUL.FTZ R177, R195, R92 ;  /* 0x0000005cc3b17220 */ /* 0x000fe20000410000 */
[----:B------:R-:W-:Y:S01]  /*30a0*/  FMUL.FTZ R199, R199, R86 ;  /* 0x00000056c7c77220 */ /* 0x000fe20000410000 */
[----:B------:R-:W-:Y:S01]  /*30b0*/  PRMT R80, R84, 0x7632, R80 ;  /* 0x0000763254507816 */ /* 0x000fe20000000050 */
[-C--:B------:R-:W-:Y:S01]  /*30c0*/  FMUL.FTZ R193, R193, R174.reuse ;  /* 0x000000aec1c17220 */ /* 0x080fe20000410000 */
        /* <DEDUP_REMOVED lines=24> */
[----:B------:R-:W-:-:S07]  /*3250*/  F2FP.BF16.F32.PACK_AB R80, R85, R80 ;  /* 0x000000505550723e */ /* 0x000fce00000010ff */
.L_x_174:
[----:B------:R-:W0:Y:S01]  /*3260*/  @P0 LDC.64 R84, c[0x0][0x478] ;  /* 0x00011e00ff540b82 */ /* 0x000e220000000a00 */
[----:B------:R-:W-:-:S04]  /*3270*/  IMAD.WIDE.U32 R94, R171, 0x10, R88 ;  /* 0x00000010ab5e7825 */ /* 0x000fc800078e0058 */
[----:B0-----:R-:W-:-:S04]  /*3280*/  @P0 IMAD.WIDE.U32 R92, R171, 0x10, R84 ;  /* 0x00000010ab5c0825 */ /* 0x001fc800078e0054 */
[----:B------:R-:W-:Y:S01]  /*3290*/  IMAD.WIDE.U32 R84, R169, 0x10, R90 ;  /* 0x00000010a9547825 */ /* 0x000fe200078e005a */
[----:B------:R0:W-:Y:S04]  /*32a0*/  @P0 STG.E.128 desc[UR4][R92.64], R76 ;  /* 0x0000004c5c000986 */ /* 0x0001e8000c101d04 */
[----:B------:R0:W-:Y:S04]  /*32b0*/  STG.E.128 desc[UR4][R94.64], R80 ;  /* 0x000000505e007986 */ /* 0x0001e8000c101d04 */
[----:B------:R-:W5:Y:S01]  /*32c0*/  LDG.E.128 R84, desc[UR4][R84.64] ;  /* 0x0000000454547981 */ /* 0x000f62000c1e1d00 */
        /* <DEDUP_REMOVED lines=9> */
[----:B0----5:R-:W-:Y:S01]  /*3360*/  PRMT R79, R87, 0x7632, R79 ;  /* 0x00007632574f7816 */ /* 0x021fe2000000004f */
[----:B------:R-:W-:Y:S01]  /*3370*/  FADD.FTZ R103, R103, -R102 ;  /* 0x8000006667677221 */ /* 0x000fe20000010000 */
[----:B------:R-:W-:Y:S01]  /*3380*/  FADD.FTZ R99, R99, -R98 ;  /* 0x8000006263637221 */ /* 0x000fe20000010000 */
[----:B------:R-:W-:Y:S01]  /*3390*/  FADD.FTZ R81, R96, -R179 ;  /* 0x800000b360517221 */ /* 0x000fe20000010000 */
[----:B------:R-:W-:Y:S01]  /*33a0*/  PRMT R76, R84, 0x7632, R76 ;  /* 0x00007632544c7816 */ /* 0x000fe2000000004c */
[----:B------:R-:W-:Y:S01]  /*33b0*/  FADD.FTZ R155, R155, -R168 ;  /* 0x800000a89b9b7221 */ /* 0x000fe20000010000 */
[C---:B------:R-:W-:Y:S01]  /*33c0*/  FMUL.FTZ R179, R152.reuse, R99 ;  /* 0x0000006398b37220 */ /* 0x040fe20000410000 */
[----:B------:R-:W-:Y:S01]  /*33d0*/  FMUL.FTZ R98, R152, R81 ;  /* 0x0000005198627220 */ /* 0x000fe20000410000 */
[----:B------:R-:W-:Y:S01]  /*33e0*/  SHF.L.U32 R97, R84, 0x10, RZ ;  /* 0x0000001054617819 */ /* 0x000fe200000006ff */
[----:B------:R-:W-:Y:S01]  /*33f0*/  FADD.FTZ R101, R100, -R101 ;  /* 0x8000006564657221 */ /* 0x000fe20000010000 */
[----:B------:R-:W-:Y:S01]  /*3400*/  SHF.L.U32 R84, R63, 0x10, RZ ;  /* 0x000000103f547819 */ /* 0x000fe200000006ff */
[-C--:B------:R-:W-:Y:S01]  /*3410*/  FMUL.FTZ R81, R98, R174.reuse ;  /* 0x000000ae62517220 */ /* 0x080fe20000410000 */
[----:B------:R-:W-:Y:S01]  /*3420*/  SHF.L.U32 R90, R79, 0x10, RZ ;  /* 0x000000104f5a7819 */ /* 0x000fe200000006ff */
[----:B------:R-:W-:Y:S01]  /*3430*/  FMUL.FTZ R79, R179, R174 ;  /* 0x000000aeb34f7220 */ /* 0x000fe20000410000 */
[----:B------:R-:W-:Y:S01]  /*3440*/  SHF.L.U32 R82, R87, 0x10, RZ ;  /* 0x0000001057527819 */ /* 0x000fe200000006ff */
[C---:B------:R-:W-:Y:S01]  /*3450*/  FMUL.FTZ R103, R152.reuse, R103 ;  /* 0x0000006798677220 */ /* 0x040fe20000410000 */
[----:B------:R-:W-:Y:S01]  /*3460*/  SHF.L.U32 R92, R143, 0x10, RZ ;  /* 0x000000108f5c7819 */ /* 0x000fe200000006ff */
[----:B------:R-:W-:Y:S01]  /*3470*/  FMUL.FTZ R155, R152, R155 ;  /* 0x0000009b989b7220 */ /* 0x000fe20000410000 */
[----:B------:R-:W-:Y:S01]  /*3480*/  PRMT R77, R86, 0x7632, R77 ;  /* 0x00007632564d7816 */ /* 0x000fe2000000004d */
[----:B------:R-:W-:Y:S01]  /*3490*/  FMUL.FTZ R101, R152, R101 ;  /* 0x0000006598657220 */ /* 0x000fe20000410000 */
[----:B------:R-:W-:Y:S01]  /*34a0*/  FADD.FTZ R175, R175, -R172 ;  /* 0x800000acafaf7221 */ /* 0x000fe20000010000 */
[----:B------:R-:W-:Y:S01]  /*34b0*/  FADD.FTZ R153, R154, -R153 ;  /* 0x800000999a997221 */ /* 0x000fe20000010000 */
[C---:B------:R-:W-:Y:S01]  /*34c0*/  FMUL.FTZ R96, R79.reuse, R84 ;  /* 0x000000544f607220 */ /* 0x040fe20000410000 */
[----:B------:R-:W-:Y:S01]  /*34d0*/  SHF.L.U32 R86, R86, 0x10, RZ ;  /* 0x0000001056567819 */ /* 0x000fe200000006ff */
[----:B------:R-:W-:Y:S01]  /*34e0*/  FADD.FTZ R173, R170, -R173 ;  /* 0x800000adaaad7221 */ /* 0x000fe20000010000 */
[----:B------:R-:W-:Y:S01]  /*34f0*/  FMUL.FTZ R87, R79, R82 ;  /* 0x000000524f577220 */ /* 0x000fe20000410000 */
[C---:B------:R-:W-:Y:S01]  /*3500*/  FMUL.FTZ R91, R81.reuse, R90 ;  /* 0x0000005a515b7220 */ /* 0x040fe20000410000 */
[----:B------:R-:W-:Y:S01]  /*3510*/  SHF.L.U32 R84, R62, 0x10, RZ ;  /* 0x000000103e547819 */ /* 0x000fe200000006ff */
[----:B------:R-:W-:Y:S01]  /*3520*/  FMUL.FTZ R195, R81, R92 ;  /* 0x0000005c51c37220 */ /* 0x000fe20000410000 */
[----:B------:R-:W-:Y:S01]  /*3530*/  SHF.L.U32 R80, R85, 0x10, RZ ;  /* 0x0000001055507819 */ /* 0x000fe200000006ff */
[-C--:B------:R-:W-:Y:S01]  /*3540*/  FMUL.FTZ R79, R103, R174.reuse ;  /* 0x000000ae674f7220 */ /* 0x080fe20000410000 */
[----:B------:R-:W-:Y:S01]  /*3550*/  SHF.L.U32 R94, R142, 0x10, RZ ;  /* 0x000000108e5e7819 */ /* 0x000fe200000006ff */
[-C--:B------:R-:W-:Y:S01]  /*3560*/  FMUL.FTZ R81, R101, R174.reuse ;  /* 0x000000ae65517220 */ /* 0x080fe20000410000 */
[----:B------:R-:W-:Y:S01]  /*3570*/  SHF.L.U32 R82, R61, 0x10, RZ ;  /* 0x000000103d527819 */ /* 0x000fe200000006ff */
[C---:B------:R-:W-:Y:S01]  /*3580*/  FMUL.FTZ R175, R152.reuse, R175 ;  /* 0x000000af98af7220 */ /* 0x040fe20000410000 */
[----:B------:R-:W-:Y:S01]  /*3590*/  SHF.L.U32 R90, R77, 0x10, RZ ;  /* 0x000000104d5a7819 */ /* 0x000fe200000006ff */
[----:B------:R-:W-:Y:S01]  /*35a0*/  FMUL.FTZ R77, R155, R174 ;  /* 0x000000ae9b4d7220 */ /* 0x000fe20000410000 */
[----:B------:R-:W-:Y:S01]  /*35b0*/  PRMT R78, R85, 0x7632, R78 ;  /* 0x00007632554e7816 */ /* 0x000fe2000000004e */
[C---:B------:R-:W-:Y:S01]  /*35c0*/  FMUL.FTZ R153, R152.reuse, R153 ;  /* 0x0000009998997220 */ /* 0x040fe20000410000 */
[----:B------:R-:W-:Y:S01]  /*35d0*/  FMUL.FTZ R173, R152, R173 ;  /* 0x000000ad98ad7220 */ /* 0x000fe20000410000 */
[C---:B------:R-:W-:Y:S01]  /*35e0*/  FMUL.FTZ R93, R79.reuse, R86 ;  /* 0x000000564f5d7220 */ /* 0x040fe20000410000 */
[----:B------:R-:W-:Y:S01]  /*35f0*/  FMUL.FTZ R92, R79, R84 ;  /* 0x000000544f5c7220 */ /* 0x000fe20000410000 */
[C---:B------:R-:W-:Y:S01]  /*3600*/  FMUL.FTZ R86, R81.reuse, R90 ;  /* 0x0000005a51567220 */ /* 0x040fe20000410000 */
[----:B------:R-:W-:Y:S01]  /*3610*/  FMUL.FTZ R171, R81, R94 ;  /* 0x0000005e51ab7220 */ /* 0x000fe20000410000 */
[C---:B------:R-:W-:Y:S01]  /*3620*/  FMUL.FTZ R95, R77.reuse, R80 ;  /* 0x000000504d5f7220 */ /* 0x040fe20000410000 */
[----:B------:R-:W-:Y:S01]  /*3630*/  FMUL.FTZ R84, R77, R82 ;  /* 0x000000524d547220 */ /* 0x000fe20000410000 */
[----:B------:R-:W-:-:S02]  /*3640*/  SHF.L.U32 R85, R141, 0x10, RZ ;  /* 0x000000108d557819 */ /* 0x000fc400000006ff */
        /* <DEDUP_REMOVED lines=20> */
[----:B------:R-:W-:Y:S01]  /*3790*/  F2FP.BF16.F32.PACK_AB R80, R85, R80 ;  /* 0x000000505550723e */ /* 0x000fe200000010ff */
[----:B------:R-:W-:Y:S06]  /*37a0*/  BRA `(.L_x_176) ;  /* 0x0000000400207947 */ /* 0x000fec0003800000 */
.L_x_175:
[-CC-:B------:R-:W-:Y:S01]  /*37b0*/  FFMA.FTZ R98, R98, R179.reuse, R176.reuse ;  /* 0x000000b362627223 */ /* 0x180fe200000100b0 */
[-CC-:B------:R-:W-:Y:S01]  /*37c0*/  FFMA.FTZ R97, R97, R179.reuse, R176.reuse ;  /* 0x000000b361617223 */ /* 0x180fe200000100b0 */
[-CC-:B------:R-:W-:Y:S01]  /*37d0*/  FFMA.FTZ R102, R102, R179.reuse, R176.reuse ;  /* 0x000000b366667223 */ /* 0x180fe200000100b0 */
[-C--:B------:R-:W-:Y:S01]  /*37e0*/  FFMA.FTZ R168, R168, R179.reuse, R176 ;  /* 0x000000b3a8a87223 */ /* 0x080fe200000100b0 */
[----:B------:R-:W-:Y:S01]  /*37f0*/  FADD.FTZ R99, R99, -R98 ;  /* 0x8000006263637221 */ /* 0x000fe20000010000 */
[----:B------:R-:W-:Y:S01]  /*3800*/  FADD.FTZ R97, R96, -R97 ;  /* 0x8000006160617221 */ /* 0x000fe20000010000 */
[----:B------:R-:W-:Y:S01]  /*3810*/  FFMA.FTZ R101, R101, R179, R176 ;  /* 0x000000b365657223 */ /* 0x000fe200000100b0 */
[----:B------:R-:W-:Y:S01]  /*3820*/  FADD.FTZ R103, R103, -R102 ;  /* 0x8000006667677221 */ /* 0x000fe20000010000 */
[C---:B------:R-:W-:Y:S01]  /*3830*/  FMUL.FTZ R99, R152.reuse, R99 ;  /* 0x0000006398637220 */ /* 0x040fe20000410000 */
[----:B------:R-:W-:Y:S01]  /*3840*/  FMUL.FTZ R97, R152, R97 ;  /* 0x0000006198617220 */ /* 0x000fe20000410000 */
[----:B------:R-:W-:Y:S01]  /*3850*/  FADD.FTZ R155, R155, -R168 ;  /* 0x800000a89b9b7221 */ /* 0x000fe20000010000 */
[----:B------:R-:W-:Y:S01]  /*3860*/  FADD.FTZ R101, R100, -R101 ;  /* 0x8000006564657221 */ /* 0x000fe20000010000 */
[----:B0----5:R-:W-:Y:S01]  /*3870*/  SHF.L.U32 R92, R87, 0x10, RZ ;  /* 0x00000010575c7819 */ /* 0x021fe200000006ff */
[-CC-:B------:R-:W-:Y:S01]  /*3880*/  FFMA.FTZ R172, R172, R179.reuse, R176.reuse ;  /* 0x000000b3acac7223 */ /* 0x180fe200000100b0 */
[----:B------:R-:W-:Y:S01]  /*3890*/  SHF.L.U32 R96, R143, 0x10, RZ ;  /* 0x000000108f607819 */ /* 0x000fe200000006ff */
[-CC-:B------:R-:W-:Y:S01]  /*38a0*/  FFMA.FTZ R173, R173, R179.reuse, R176.reuse ;  /* 0x000000b3adad7223 */ /* 0x180fe200000100b0 */
[----:B------:R-:W-:Y:S01]  /*38b0*/  FFMA.FTZ R153, R153, R179, R176 ;  /* 0x000000b399997223 */ /* 0x000fe200000100b0 */
[----:B------:R-:W-:Y:S01]  /*38c0*/  PRMT R90, R87, 0x7632, R90 ;  /* 0x00007632575a7816 */ /* 0x000fe2000000005a */
[-C--:B------:R-:W-:Y:S01]  /*38d0*/  FMUL.FTZ R99, R99, R174.reuse ;  /* 0x000000ae63637220 */ /* 0x080fe20000410000 */
[----:B------:R-:W-:Y:S01]  /*38e0*/  FMUL.FTZ R97, R97, R174 ;  /* 0x000000ae61617220 */ /* 0x000fe20000410000 */
[C---:B------:R-:W-:Y:S01]  /*38f0*/  FMUL.FTZ R103, R152.reuse, R103 ;  /* 0x0000006798677220 */ /* 0x040fe20000410000 */
[C---:B------:R-:W-:Y:S01]  /*3900*/  FMUL.FTZ R155, R152.reuse, R155 ;  /* 0x0000009b989b7220 */ /* 0x040fe20000410000 */
[----:B------:R-:W-:Y:S01]  /*3910*/  FMUL.FTZ R101, R152, R101 ;  /* 0x0000006598657220 */ /* 0x000fe20000410000 */
[----:B------:R-:W-:Y:S01]  /*3920*/  PRMT R83, R86, 0x7632, R83 ;  /* 0x0000763256537816 */ /* 0x000fe20000000053 */
[----:B------:R-:W-:Y:S01]  /*3930*/  FADD.FTZ R175, R175, -R172 ;  /* 0x800000acafaf7221 */ /* 0x000fe20000010000 */
[----:B------:R-:W-:Y:S01]  /*3940*/  SHF.L.U32 R94, R63, 0x10, RZ ;  /* 0x000000103f5e7819 */ /* 0x000fe200000006ff */
[----:B------:R-:W-:Y:S01]  /*3950*/  FADD.FTZ R173, R170, -R173 ;  /* 0x800000adaaad7221 */ /* 0x000fe20000010000 */
[----:B------:R-:W-:Y:S01]  /*3960*/  SHF.L.U32 R86, R86, 0x10, RZ ;  /* 0x0000001056567819 */ /* 0x000fe200000006ff */
[----:B------:R-:W-:Y:S01]  /*3970*/  FADD.FTZ R153, R154, -R153 ;  /* 0x800000999a997221 */ /* 0x000fe20000010000 */
[----:B------:R-:W-:Y:S01]  /*3980*/  SHF.L.U32 R90, R90, 0x10, RZ ;  /* 0x000000105a5a7819 */ /* 0x000fe200000006ff */
        /* <DEDUP_REMOVED lines=15> */
[----:B------:R-:W-:Y:S01]  /*3a80*/  SHF.L.U32 R90, R61, 0x10, RZ ;  /* 0x000000103d5a7819 */ /* 0x000fe200000006ff */
[----:B------:R-:W-:Y:S01]  /*3a90*/  FMUL.FTZ R103, R103, R92 ;  /* 0x0000005c67677220 */ /* 0x000fe20000410000 */
[----:B------:R-:W-:Y:S01]  /*3aa0*/  FMUL.FTZ R98, R101, R96 ;  /* 0x0000006065627220 */ /* 0x000fe20000410000 */
[----:B------:R-:W-:Y:S01]  /*3ab0*/  FMUL.FTZ R95, R155, R82 ;  /* 0x000000529b5f7220 */ /* 0x000fe20000410000 */
[----:B------:R-:W-:Y:S01]  /*3ac0*/  PRMT R80, R84, 0x7632, R80 ;  /* 0x0000763254507816 */ /* 0x000fe20000000050 */
        /* <DEDUP_REMOVED lines=11> */
[----:B------:R-:W-:Y:S01]  /*3b80*/  SHF.L.U32 R84, R84, 0x10, RZ ;  /* 0x0000001054547819 */ /* 0x000fe200000006ff */
[----:B------:R-:W-:Y:S01]  /*3b90*/  FMUL.FTZ R80, R175, R82 ;  /* 0x00000052af507220 */ /* 0x000fe20000410000 */
[----:B------:R-:W-:Y:S01]  /*3ba0*/  SHF.L.U32 R90, R81, 0x10, RZ ;  /* 0x00000010515a7819 */ /* 0x000fe200000006ff */
[C---:B------:R-:W-:Y:S01]  /*3bb0*/  FMUL.FTZ R85, R173.reuse, R92 ;  /* 0x0000005cad557220 */ /* 0x040fe20000410000 */
[----:B------:R-:W-:Y:S01]  /*3bc0*/  FMUL.FTZ R94, R173, R94 ;  /* 0x0000005ead5e7220 */ /* 0x000fe20000410000 */
[----:B------:R-:W-:Y:S01]  /*3bd0*/  FMUL.FTZ R97, R175, R84 ;  /* 0x00000054af617220 */ /* 0x000fe20000410000 */
[----:B------:R-:W-:Y:S01]  /*3be0*/  F2FP.BF16.F32.PACK_AB R83, R100, R99 ;  /* 0x000000636453723e */ /* 0x000fe200000010ff */
[----:B------:R-:W-:Y:S01]  /*3bf0*/  FMUL.FTZ R90, R153, R90 ;  /* 0x0000005a995a7220 */ /* 0x000fe20000410000 */
[----:B------:R-:W-:-:S02]  /*3c00*/  F2FP.BF16.F32.PACK_AB R82, R98, R103 ;  /* 0x000000676252723e */ /* 0x000fc400000010ff */
[----:B------:R-:W-:Y:S02]  /*3c10*/  F2FP.BF16.F32.PACK_AB R81, R96, R155 ;  /* 0x0000009b6051723e */ /* 0x000fe400000010ff */
[----:B------:R-:W-:-:S07]  /*3c20*/  F2FP.BF16.F32.PACK_AB R80, R85, R80 ;  /* 0x000000505550723e */ /* 0x000fce00000010ff */
.L_x_176:
[----:B------:R-:W0:Y:S01]  /*3c30*/  @P0 LDC.64 R84, c[0x0][0x478] ;  /* 0x00011e00ff540b82 */ /* 0x000e220000000a00 */
[----:B------:R-:W-:-:S04]  /*3c40*/  IMAD.WIDE.U32 R88, R169, 0x10, R88 ;  /* 0x00000010a9587825 */ /* 0x000fc800078e0058 */
[----:B0-----:R-:W-:-:S05]  /*3c50*/  @P0 IMAD.WIDE.U32 R84, R169, 0x10, R84 ;  /* 0x00000010a9540825 */ /* 0x001fca00078e0054 */
[----:B------:R0:W-:Y:S04]  /*3c60*/  @P0 STG.E.128 desc[UR4][R84.64], R76 ;  /* 0x0000004c54000986 */ /* 0x0001e8000c101d04 */
[----:B------:R0:W-:Y:S01]  /*3c70*/  STG.E.128 desc[UR4][R88.64], R80 ;  /* 0x0000005058007986 */ /* 0x0001e2000c101d04 */
[----:B------:R-:W-:Y:S05]  /*3c80*/  BRA `(.L_x_177) ;  /* 0x0000002000747947 */ /* 0x000fea0003800000 */
.L_x_170:
        /* <DEDUP_REMOVED lines=8> */
[-CC-:B------:R-:W-:Y:S01]  /*3d10*/  FFMA.FTZ R209, R209, R179.reuse, R176.reuse ;  /* 0x000000b3d1d17223 */ /* 0x180fe200000100b0 */
[-CC-:B------:R-:W-:Y:S01]  /*3d20*/  FFMA.FTZ R207, R207, R179.reuse, R176.reuse ;  /* 0x000000b3cfcf7223 */ /* 0x180fe200000100b0 */
[----:B------:R-:W-:Y:S01]  /*3d30*/  FADD.FTZ R182, R182, -R89 ;  /* 0x80000059b6b67221 */ /* 0x000fe20000010000 */
[-CC-:B------:R-:W-:Y:S01]  /*3d40*/  FFMA.FTZ R212, R187, R179.reuse, R176.reuse ;  /* 0x000000b3bbd47223 */ /* 0x180fe200000100b0 */
[-CC-:B------:R-:W-:Y:S01]  /*3d50*/  FFMA.FTZ R205, R205, R179.reuse, R176.reuse ;  /* 0x000000b3cdcd7223 */ /* 0x180fe200000100b0 */
[-CC-:B------:R-:W-:Y:S01]  /*3d60*/  FFMA.FTZ R93, R93, R179.reuse, R176.reuse ;  /* 0x000000b35d5d7223 */ /* 0x180fe200000100b0 */
[----:B------:R-:W-:Y:S01]  /*3d70*/  FFMA.FTZ R95, R95, R179, R176 ;  /* 0x000000b35f5f7223 */ /* 0x000fe200000100b0 */
[----:B------:R-:W-:Y:S01]  /*3d80*/  SHF.L.U32 R89, R94, 0x10, RZ ;  /* 0x000000105e597819 */ /* 0x000fe200000006ff */
[----:B------:R-:W-:Y:S01]  /*3d90*/  FADD.FTZ R210, R181, -R210 ;  /* 0x800000d2b5d27221 */ /* 0x000fe20000010000 */
[----:B------:R-:W-:Y:S01]  /*3da0*/  FADD.FTZ R204, R204, -R209 ;  /* 0x800000d1cccc7221 */ /* 0x000fe20000010000 */
        /* <DEDUP_REMOVED lines=8> */
[----:B------:R-:W-:Y:S01]  /*3e30*/  FFMA.FTZ R93, R152, R204, R89 ;  /* 0x000000cc985d7223 */ /* 0x000fe20000010059 */
[----:B------:R-:W-:Y:S01]  /*3e40*/  SHF.L.U32 R95, R88, 0x10, RZ ;  /* 0x00000010585f7819 */ /* 0x000fe200000006ff */
[----:B------:R-:W-:Y:S01]  /*3e50*/  FFMA.FTZ R87, R152, R87, R85 ;  /* 0x0000005798577223 */ /* 0x000fe20000010055 */
[----:B------:R-:W-:Y:S01]  /*3e60*/  SHF.L.U32 R89, R66, 0x10, RZ ;  /* 0x0000001042597819 */ /* 0x000fe200000006ff */
[C---:B------:R-:W-:Y:S01]  /*3e70*/  FFMA.FTZ R185, R152.reuse, R208, R185 ;  /* 0x000000d098b97223 */ /* 0x040fe200000100b9 */
[----:B-----5:R-:W-:Y:S01]  /*3e80*/  PRMT R86, R83, 0x7632, R86 ;  /* 0x0000763253567816 */ /* 0x020fe20000000056 */
[C---:B------:R-:W-:Y:S01]  /*3e90*/  FFMA.FTZ R181, R152.reuse, R184, R181 ;  /* 0x000000b898b57223 */ /* 0x040fe200000100b5 */
[----:B------:R-:W-:Y:S01]  /*3ea0*/  SHF.L.U32 R85, R65, 0x10, RZ ;  /* 0x0000001041557819 */ /* 0x000fe200000006ff */
[C---:B------:R-:W-:Y:S01]  /*3eb0*/  FFMA.FTZ R183, R152.reuse, R183, R95 ;  /* 0x000000b798b77223 */ /* 0x040fe2000001005f */
[----:B------:R-:W-:Y:S01]  /*3ec0*/  SHF.L.U32 R178, R83, 0x10, RZ ;  /* 0x0000001053b27819 */ /* 0x000fe200000006ff */
[----:B------:R-:W-:Y:S01]  /*3ed0*/  FFMA.FTZ R95, R152, R212, R89 ;  /* 0x000000d4985f7223 */ /* 0x000fe20000010059 */
[----:B------:R-:W-:Y:S01]  /*3ee0*/  SHF.L.U32 R92, R55, 0x10, RZ ;  /* 0x00000010375c7819 */ /* 0x000fe200000006ff */
[-C--:B------:R-:W-:Y:S01]  /*3ef0*/  FMUL.FTZ R181, R181, R174.reuse ;  /* 0x000000aeb5b57220 */ /* 0x080fe20000410000 */
[----:B------:R-:W-:Y:S01]  /*3f00*/  SHF.L.U32 R88, R151, 0x10, RZ ;  /* 0x0000001097587819 */ /* 0x000fe200000006ff */
[----:B------:R-:W-:Y:S01]  /*3f10*/  FMUL.FTZ R185, R185, R174 ;  /* 0x000000aeb9b97220 */ /* 0x000fe20000410000 */
[----:B------:R-:W-:Y:S01]  /*3f20*/  SHF.L.U32 R86, R86, 0x10, RZ ;  /* 0x0000001056567819 */ /* 0x000fe200000006ff */
[----:B------:R-:W-:Y:S01]  /*3f30*/  FFMA.FTZ R89, R152, R210, R85 ;  /* 0x000000d298597223 */ /* 0x000fe20000010055 */
[----:B------:R-:W-:Y:S01]  /*3f40*/  PRMT R84, R82, 0x7632, R84 ;  /* 0x0000763252547816 */ /* 0x000fe20000000054 */
[----:B------:R-:W-:Y:S01]  /*3f50*/  FMUL.FTZ R178, R181, R178 ;  /* 0x000000b2b5b27220 */ /* 0x000fe20000410000 */
[----:B------:R-:W-:Y:S01]  /*3f60*/  SHF.L.U32 R85, R64, 0x10, RZ ;  /* 0x0000001040557819 */ /* 0x000fe200000006ff */
[----:B------:R-:W-:Y:S01]  /*3f70*/  FMUL.FTZ R92, R92, R181 ;  /* 0x000000b55c5c7220 */ /* 0x000fe20000410000 */
[----:B------:R-:W-:Y:S01]  /*3f80*/  SHF.L.U32 R180, R82, 0x10, RZ ;  /* 0x0000001052b47819 */ /* 0x000fe200000006ff */
[----:B------:R-:W-:Y:S01]  /*3f90*/  FMUL.FTZ R205, R88, R185 ;  /* 0x000000b958cd7220 */ /* 0x000fe20000410000 */
[----:B------:R-:W-:Y:S01]  /*3fa0*/  FMUL.FTZ R181, R185, R86 ;  /* 0x00000056b9b57220 */ /* 0x000fe20000410000 */
[----:B------:R-:W-:Y:S01]  /*3fb0*/  SHF.L.U32 R88, R54, 0x10, RZ ;  /* 0x0000001036587819 */ /* 0x000fe200000006ff */
[----:B------:R-:W-:Y:S01]  /*3fc0*/  FMUL.FTZ R95, R95, R174 ;  /* 0x000000ae5f5f7220 */ /* 0x000fe20000410000 */
        /* <DEDUP_REMOVED lines=35> */
.L_x_178:
[-CC-:B------:R-:W-:Y:S01]  /*4200*/  FFMA.FTZ R207, R207, R179.reuse, R176.reuse ;  /* 0x000000b3cfcf7223 */ /* 0x180fe200000100b0 */
[----:B------:R-:W-:Y:S01]  /*4210*/  SHF.L.U32 R85, R85, 0x10, RZ ;  /* 0x0000001055557819 */ /* 0x000fe200000006ff */
[-CC-:B------:R-:W-:Y:S01]  /*4220*/  FFMA.FTZ R95, R95, R179.reuse, R176.reuse ;  /* 0x000000b35f5f7223 */ /* 0x180fe200000100b0 */
[-CC-:B------:R-:W-:Y:S01]  /*4230*/  FFMA.FTZ R205, R205, R179.reuse, R176.reuse ;  /* 0x000000b3cdcd7223 */ /* 0x180fe200000100b0 */
[----:B------:R-:W-:Y:S01]  /*4240*/  FADD.FTZ R207, R202, -R207 ;  /* 0x800000cfcacf7221 */ /* 0x000fe20000010000 */
[-CC-:B------:R-:W-:Y:S01]  /*4250*/  FFMA.FTZ R93, R93, R179.reuse, R176.reuse ;  /* 0x000000b35d5d7223 */ /* 0x180fe200000100b0 */
[----:B------:R-:W-:Y:S01]  /*4260*/  FFMA.FTZ R78, R185, R179, R176 ;  /* 0x000000b3b94e7223 */ /* 0x000fe200000100b0 */
[----:B-----5:R-:W-:Y:S01]  /*4270*/  PRMT R94, R83, 0x7632, R94 ;  /* 0x00007632535e7816 */ /* 0x020fe2000000005e */
[----:B------:R-:W-:Y:S01]  /*4280*/  FFMA.FTZ R207, R152, R207, R85 ;  /* 0x000000cf98cf7223 */ /* 0x000fe20000010055 */
        /* <DEDUP_REMOVED lines=9> */
[----:B------:R-:W-:Y:S01]  /*4320*/  SHF.L.U32 R84, R66, 0x10, RZ ;  /* 0x0000001042547819 */ /* 0x000fe200000006ff */
[----:B------:R-:W-:Y:S01]  /*4330*/  FADD.FTZ R183, R183, -R88 ;  /* 0x80000058b7b77221 */ /* 0x000fe20000010000 */
[----:B------:R-:W-:Y:S01]  /*4340*/  SHF.L.U32 R78, R65, 0x10, RZ ;  /* 0x00000010414e7819 */ /* 0x000fe200000006ff */
[C---:B------:R-:W-:Y:S01]  /*4350*/  FFMA.FTZ R83, R152.reuse, R83, R79 ;  /* 0x0000005398537223 */ /* 0x040fe2000001004f */
[C---:B------:R-:W-:Y:S01]  /*4360*/  FFMA.FTZ R202, R152.reuse, R205, R86 ;  /* 0x000000cd98ca7223 */ /* 0x040fe20000010056 */
[-CC-:B------:R-:W-:Y:S01]  /*4370*/  FFMA.FTZ R89, R89, R179.reuse, R176.reuse ;  /* 0x000000b359597223 */ /* 0x180fe200000100b0 */
[C---:B------:R-:W-:Y:S01]  /*4380*/  FFMA.FTZ R79, R152.reuse, R208, R85 ;  /* 0x000000d0984f7223 */ /* 0x040fe20000010055 */
[----:B------:R-:W-:Y:S01]  /*4390*/  FFMA.FTZ R209, R209, R179, R176 ;  /* 0x000000b3d1d17223 */ /* 0x000fe200000100b0 */
[C---:B------:R-:W-:Y:S01]  /*43a0*/  FFMA.FTZ R95, R152.reuse, R183, R84 ;  /* 0x000000b7985f7223 */ /* 0x040fe20000010054 */
[----:B------:R-:W-:Y:S01]  /*43b0*/  SHF.L.U32 R93, R55, 0x10, RZ ;  /* 0x00000010375d7819 */ /* 0x000fe200000006ff */
[----:B------:R-:W-:Y:S01]  /*43c0*/  FFMA.FTZ R86, R152, R181, R78 ;  /* 0x000000b598567223 */ /* 0x000fe2000001004e */
[----:B------:R-:W-:Y:S01]  /*43d0*/  SHF.L.U32 R85, R64, 0x10, RZ ;  /* 0x0000001040557819 */ /* 0x000fe200000006ff */
[-C--:B------:R-:W-:Y:S01]  /*43e0*/  FMUL.FTZ R84, R202, R174.reuse ;  /* 0x000000aeca547220 */ /* 0x080fe20000410000 */
[----:B------:R-:W-:Y:S01]  /*43f0*/  SHF.L.U32 R183, R151, 0x10, RZ ;  /* 0x0000001097b77819 */ /* 0x000fe200000006ff */
[----:B------:R-:W-:Y:S01]  /*4400*/  FADD.FTZ R89, R182, -R89 ;  /* 0x80000059b6597221 */ /* 0x000fe20000010000 */
[----:B------:R-:W-:Y:S01]  /*4410*/  SHF.L.U32 R181, R94, 0x10, RZ ;  /* 0x000000105eb57819 */ /* 0x000fe200000006ff */
[----:B------:R-:W-:Y:S01]  /*4420*/  FMUL.FTZ R78, R79, R174 ;  /* 0x000000ae4f4e7220 */ /* 0x000fe20000410000 */
[----:B------:R-:W-:Y:S01]  /*4430*/  PRMT R92, R82, 0x7632, R92 ;  /* 0x00007632525c7816 */ /* 0x000fe2000000005c */
[----:B------:R-:W-:Y:S01]  /*4440*/  FADD.FTZ R204, R204, -R209 ;  /* 0x800000d1cccc7221 */ /* 0x000fe20000010000 */
[----:B------:R-:W-:Y:S01]  /*4450*/  PRMT R77, R81, 0x7632, R77 ;  /* 0x00007632514d7816 */ /* 0x000fe2000000004d */
[----:B------:R-:W-:Y:S01]  /*4460*/  FMUL.FTZ R178, R84, R211 ;  /* 0x000000d354b27220 */ /* 0x000fe20000410000 */
[----:B------:R-:W-:Y:S01]  /*4470*/  SHF.L.U32 R87, R87, 0x10, RZ ;  /* 0x0000001057577819 */ /* 0x000fe200000006ff */
[----:B------:R-:W-:Y:S01]  /*4480*/  FMUL.FTZ R209, R93, R84 ;  /* 0x000000545dd17220 */ /* 0x000fe20000410000 */
[----:B------:R-:W-:Y:S01]  /*4490*/  SHF.L.U32 R82, R82, 0x10, RZ ;  /* 0x0000001052527819 */ /* 0x000fe200000006ff */
[----:B------:R-:W-:Y:S01]  /*44a0*/  FFMA.FTZ R85, R152, R89, R85 ;  /* 0x0000005998557223 */ /* 0x000fe20000010055 */
[----:B------:R-:W-:Y:S01]  /*44b0*/  SHF.L.U32 R81, R81, 0x10, RZ ;  /* 0x0000001051517819 */ /* 0x000fe200000006ff */
[-C--:B------:R-:W-:Y:S01]  /*44c0*/  FMUL.FTZ R84, R183, R78.reuse ;  /* 0x0000004eb7547220 */ /* 0x080fe20000410000 */
        /* <DEDUP_REMOVED lines=11> */
[----:B------:R-:W-:Y:S01]  /*4580*/  FMUL.FTZ R182, R88, R81 ;  /* 0x0000005158b67220 */ /* 0x000fe20000410000 */
[----:B------:R-:W-:Y:S01]  /*4590*/  SHF.L.U32 R80, R80, 0x10, RZ ;  /* 0x0000001050507819 */ /* 0x000fe200000006ff */
[----:B------:R-:W-:Y:S01]  /*45a0*/  FMUL.FTZ R205, R94, R93 ;  /* 0x0000005d5ecd7220 */ /* 0x000fe20000410000 */
[-C--:B------:R-:W-:Y:S01]  /*45b0*/  FMUL.FTZ R183, R183, R78.reuse ;  /* 0x0000004eb7b77220 */ /* 0x080fe20000410000 */
        /* <DEDUP_REMOVED lines=12> */
[-C--:B------:R-:W-:Y:S01]  /*4680*/  FMUL.FTZ R81, R94, R77.reuse ;  /* 0x0000004d5e517220 */ /* 0x080fe20000410000 */
[----:B------:R-:W-:Y:S01]  /*4690*/  FMUL.FTZ R185, R92, R77 ;  /* 0x0000004d5cb97220 */ /* 0x000fe20000410000 */
        /* <DEDUP_REMOVED lines=10> */
.L_x_179:
[----:B------:R-:W-:Y:S01]  /*4740*/  ISETP.NE.U32.AND P0, PT, RZ, UR12, PT ;  /* 0x0000000cff007c0c */ /* 0x000fe2000bf05070 */
[----:B------:R-:W0:Y:S01]  /*4750*/  LDC.64 R88, c[0x0][0x468] ;  /* 0x00011a00ff587b82 */ /* 0x000e220000000a00 */
[----:B------:R-:W-:Y:S02]  /*4760*/  IMAD.WIDE.U32 R84, R171, 0x10, R90 ;  /* 0x00000010ab547825 */ /* 0x000fe400078e005a */
[----:B------:R-:W-:-:S13]  /*4770*/  ISETP.NE.AND.EX P0, PT, RZ, UR13, PT, P0 ;  /* 0x0000000dff007c0c */ /* 0x000fda000bf05300 */
[----:B------:R-:W1:Y:S01]  /*4780*/  @P0 LDC.64 R94, c[0x0][0x478] ;  /* 0x00011e00ff5e0b82 */ /* 0x000e620000000a00 */
[----:B0-----:R-:W-:-:S04]  /*4790*/  IMAD.WIDE.U32 R92, R177, 0x10, R88 ;  /* 0x00000010b15c7825 */ /* 0x001fc800078e0058 */
[----:B-1----:R-:W-:-:S05]  /*47a0*/  @P0 IMAD.WIDE.U32 R94, R177, 0x10, R94 ;  /* 0x00000010b15e0825 */ /* 0x002fca00078e005e */
[----:B------:R0:W-:Y:S04]  /*47b0*/  @P0 STG.E.128 desc[UR4][R94.64], R76 ;  /* 0x0000004c5e000986 */ /* 0x0001e8000c101d04 */
[----:B------:R0:W-:Y:S04]  /*47c0*/  STG.E.128 desc[UR4][R92.64], R80 ;  /* 0x000000505c007986 */ /* 0x0001e8000c101d04 */
[----:B------:R-:W5:Y:S01]  /*47d0*/  LDG.E.128 R84, desc[UR4][R84.64] ;  /* 0x0000000454547981 */ /* 0x000f62000c1e1d00 */
[----:B------:R-:W-:Y:S05]  /*47e0*/  @!P0 BRA `(.L_x_180) ;  /* 0x0000000400648947 */ /* 0x000fea0003800000 */
[-CC-:B------:R-:W-:Y:S01]  /*47f0*/  FFMA.FTZ R191, R191, R179.reuse, R176.reuse ;  /* 0x000000b3bfbf7223 */ /* 0x180fe200000100b0 */
[-CC-:B------:R-:W-:Y:S01]  /*4800*/  FFMA.FTZ R197, R197, R179.reuse, R176.reuse ;  /* 0x000000b3c5c57223 */ /* 0x180fe200000100b0 */
[-C--:B------:R-:W-:Y:S01]  /*4810*/  FFMA.FTZ R195, R195, R179.reuse, R176 ;  /* 0x000000b3c3c37223 */ /* 0x080fe200000100b0 */
[----:B0-----:R-:W-:Y:S01]  /*4820*/  PRMT R78, R71, 0x7632, R78 ;  /* 0x00007632474e7816 */ /* 0x001fe2000000004e */
[--C-:B------:R-:W-:Y:S01]  /*4830*/  FFMA.FTZ R189, R189, R179, R176.reuse ;  /* 0x000000b3bdbd7223 */ /* 0x100fe200000100b0 */
[----:B------:R-:W-:Y:S01]  /*4840*/  SHF.L.U32 R79, R71, 0x10, RZ ;  /* 0x00000010474f7819 */ /* 0x000fe200000006ff */
[----:B------:R-:W-:Y:S01]  /*4850*/  FADD.FTZ R191, R194, -R191 ;  /* 0x800000bfc2bf7221 */ /* 0x000fe20000010000 */
[----:B------:R-:W-:Y:S01]  /*4860*/  FADD.FTZ R190, R190, -R197 ;  /* 0x800000c5bebe7221 */ /* 0x000fe20000010000 */
[----:B------:R-:W-:Y:S01]  /*4870*/  FADD.FTZ R95, R196, -R195 ;  /* 0x800000c3c45f7221 */ /* 0x000fe20000010000 */
[----:B------:R-:W-:Y:S01]  /*4880*/  SHF.L.U32 R81, R78, 0x10, RZ ;  /* 0x000000104e517819 */ /* 0x000fe200000006ff */
[----:B------:R-:W-:Y:S01]  /*4890*/  FADD.FTZ R196, R186, -R189 ;  /* 0x800000bdbac47221 */ /* 0x000fe20000010000 */
[--C-:B------:R-:W-:Y:S01]  /*48a0*/  FFMA.FTZ R197, R152, R191, R79.reuse ;  /* 0x000000bf98c57223 */ /* 0x100fe2000001004f */
[----:B------:R-:W-:Y:S01]  /*48b0*/  PRMT R79, R70, 0x7632, R79 ;  /* 0x00007632464f7816 */ /* 0x000fe2000000004f */
[-CC-:B------:R-:W-:Y:S01]  /*48c0*/  FFMA.FTZ R199, R199, R179.reuse, R176.reuse ;  /* 0x000000b3c7c77223 */ /* 0x180fe200000100b0 */
[-CC-:B------:R-:W-:Y:S01]  /*48d0*/  FFMA.FTZ R203, R203, R179.reuse, R176.reuse ;  /* 0x000000b3cbcb7223 */ /* 0x180fe200000100b0 */
[-C--:B------:R-:W-:Y:S01]  /*48e0*/  FFMA.FTZ R193, R193, R179.reuse, R176 ;  /* 0x000000b3c1c17223 */ /* 0x080fe200000100b0 */
        /* <DEDUP_REMOVED lines=8> */
[----:B-----5:R-:W-:Y:S01]  /*4970*/  PRMT R82, R87, 0x7632, R82 ;  /* 0x0000763257527816 */ /* 0x020fe20000000052 */
[----:B------:R-:W-:Y:S01]  /*4980*/  FFMA.FTZ R201, R201, R179, R176 ;  /* 0x000000b3c9c97223 */ /* 0x000fe200000100b0 */
[----:B------:R-:W-:Y:S01]  /*4990*/  SHF.L.U32 R177, R87, 0x10, RZ ;  /* 0x0000001057b17819 */ /* 0x000fe200000006ff */
[----:B------:R-:W-:Y:S01]  /*49a0*/  FFMA.FTZ R95, R152, R95, R83 ;  /* 0x0000005f985f7223 */ /* 0x000fe20000010053 */
[----:B------:R-:W-:Y:S01]  /*49b0*/  SHF.L.U32 R79, R68, 0x10, RZ ;  /* 0x00000010444f7819 */ /* 0x000fe200000006ff */
[----:B------:R-:W-:Y:S01]  /*49c0*/  FFMA.FTZ R83, R152, R198, R81 ;  /* 0x000000c698537223 */ /* 0x000fe20000010051 */
[----:B------:R-:W-:Y:S01]  /*49d0*/  SHF.L.U32 R87, R78, 0x10, RZ ;  /* 0x000000104e577819 */ /* 0x000fe200000006ff */
[----:B------:R-:W-:Y:S01]  /*49e0*/  FFMA.FTZ R94, R152, R94, R93 ;  /* 0x0000005e985e7223 */ /* 0x000fe2000001005d */
[----:B------:R-:W-:Y:S01]  /*49f0*/  PRMT R78, R68, 0x7632, R78 ;  /* 0x00007632444e7816 */ /* 0x000fe2000000004e */
[----:B------:R-:W-:Y:S01]  /*4a00*/  FFMA.FTZ R81, R152, R200, R79 ;  /* 0x000000c898517223 */ /* 0x000fe2000001004f */
[----:B------:R-:W-:Y:S01]  /*4a10*/  SHF.L.U32 R191, R59, 0x10, RZ ;  /* 0x000000103bbf7819 */ /* 0x000fe200000006ff */
[----:B------:R-:W-:Y:S01]  /*4a20*/  FADD.FTZ R201, R192, -R201 ;  /* 0x800000c9c0c97221 */ /* 0x000fe20000010000 */
        /* <DEDUP_REMOVED lines=24> */
[----:B------:R-:W-:Y:S01]  /*4bb0*/  FMUL.FTZ R191, R78, R85 ;  /* 0x000000554ebf7220 */ /* 0x000fe20000410000 */
[----:B------:R-:W-:Y:S01]  /*4bc0*/  FMUL.FTZ R92, R92, R79 ;  /* 0x0000004f5c5c7220 */ /* 0x000fe20000410000 */
[----:B------:R-:W-:Y:S01]  /*4bd0*/  FMUL.FTZ R186, R80, R93 ;  /* 0x0000005d50ba7220 */ /* 0x000fe20000410000 */
[----:B------:R-:W-:Y:S01]  /*4be0*/  FMUL.FTZ R195, R195, R80 ;  /* 0x00000050c3c37220 */ /* 0x000fe20000410000 */
[----:B------:R-:W-:Y:S01]  /*4bf0*/  FMUL.FTZ R86, R193, R78 ;  /* 0x0000004ec1567220 */ /* 0x000fe20000410000 */
        /* <DEDUP_REMOVED lines=24> */
.L_x_180:
[----:B0-----:R-:W-:Y:S01]  /*4d80*/  PRMT R82, R71, 0x7632, R82 ;  /* 0x0000763247527816 */ /* 0x001fe20000000052 */
[-CC-:B------:R-:W-:Y:S01]  /*4d90*/  FFMA.FTZ R189, R189, R179.reuse, R176.reuse ;  /* 0x000000b3bdbd7223 */ /* 0x180fe200000100b0 */
[-CC-:B------:R-:W-:Y:S01]  /*4da0*/  FFMA.FTZ R191, R191, R179.reuse, R176.reuse ;  /* 0x000000b3bfbf7223 */ /* 0x180fe200000100b0 */
[----:B------:R-:W-:Y:S01]  /*4db0*/  SHF.L.U32 R83, R71, 0x10, RZ ;  /* 0x0000001047537819 */ /* 0x000fe200000006ff */
[-CC-:B------:R-:W-:Y:S01]  /*4dc0*/  FFMA.FTZ R203, R203, R179.reuse, R176.reuse ;  /* 0x000000b3cbcb7223 */ /* 0x180fe200000100b0 */
[----:B------:R-:W-:Y:S01]  /*4dd0*/  SHF.L.U32 R82, R82, 0x10, RZ ;  /* 0x0000001052527819 */ /* 0x000fe200000006ff */
[----:B------:R-:W-:Y:S01]  /*4de0*/  FADD.FTZ R189, R186, -R189 ;  /* 0x800000bdbabd7221 */ /* 0x000fe20000010000 */
[----:B------:R-:W-:Y:S01]  /*4df0*/  FADD.FTZ R191, R194, -R191 ;  /* 0x800000bfc2bf7221 */ /* 0x000fe20000010000 */
[----:B------:R-:W-:Y:S01]  /*4e00*/  FFMA.FTZ R195, R195, R179, R176 ;  /* 0x000000b3c3c37223 */ /* 0x000fe200000100b0 */
[----:B-----5:R-:W-:Y:S01]  /*4e10*/  PRMT R95, R87, 0x7632, R95 ;  /* 0x00007632575f7816 */ /* 0x020fe2000000005f */
[C-C-:B------:R-:W-:Y:S01]  /*4e20*/  FFMA.FTZ R189, R152.reuse, R189, R82.reuse ;  /* 0x000000bd98bd7223 */ /* 0x140fe20000010052 */
[----:B------:R-:W-:Y:S01]  /*4e30*/  PRMT R82, R69, 0x7632, R82 ;  /* 0x0000763245527816 */ /* 0x000fe20000000052 */
[----:B------:R-:W-:Y:S01]  /*4e40*/  FFMA.FTZ R191, R152, R191, R83 ;  /* 0x000000bf98bf7223 */ /* 0x000fe20000010053 */
[----:B------:R-:W-:Y:S01]  /*4e50*/  SHF.L.U32 R204, R87, 0x10, RZ ;  /* 0x0000001057cc7819 */ /* 0x000fe200000006ff */
[----:B------:R-:W-:Y:S01]  /*4e60*/  FADD.FTZ R203, R200, -R203 ;  /* 0x800000cbc8cb7221 */ /* 0x000fe20000010000 */
[C---:B------:R-:W-:Y:S01]  /*4e70*/  PRMT R93, R86.reuse, 0x7632, R93 ;  /* 0x00007632565d7816 */ /* 0x040fe2000000005d */
[-CC-:B------:R-:W-:Y:S01]  /*4e80*/  FFMA.FTZ R199, R199, R179.reuse, R176.reuse ;  /* 0x000000b3c7c77223 */ /* 0x180fe200000100b0 */
[----:B------:R-:W-:Y:S01]  /*4e90*/  SHF.L.U32 R202, R86, 0x10, RZ ;  /* 0x0000001056ca7819 */ /* 0x000fe200000006ff */
[----:B------:R-:W-:Y:S01]  /*4ea0*/  FADD.FTZ R195, R196, -R195 ;  /* 0x800000c3c4c37221 */ /* 0x000fe20000010000 */
[C---:B------:R-:W-:Y:S01]  /*4eb0*/  PRMT R83, R70.reuse, 0x7632, R83 ;  /* 0x0000763246537816 */ /* 0x040fe20000000053 */
[----:B------:R-:W-:Y:S01]  /*4ec0*/  FFMA.FTZ R193, R193, R179, R176 ;  /* 0x000000b3c1c17223 */ /* 0x000fe200000100b0 */
[----:B------:R-:W-:Y:S01]  /*4ed0*/  SHF.L.U32 R87, R70, 0x10, RZ ;  /* 0x0000001046577819 */ /* 0x000fe200000006ff */
[----:B------:R-:W-:Y:S01]  /*4ee0*/  FADD.FTZ R199, R198, -R199 ;  /* 0x800000c7c6c77221 */ /* 0x000fe20000010000 */
[----:B------:R-:W-:Y:S01]  /*4ef0*/  SHF.L.U32 R86, R68, 0x10, RZ ;  /* 0x0000001044567819 */ /* 0x000fe200000006ff */
[----:B------:R-:W-:Y:S01]  /*4f00*/  FADD.FTZ R193, R188, -R193 ;  /* 0x800000c1bcc17221 */ /* 0x000fe20000010000 */
[----:B------:R-:W-:Y:S01]  /*4f10*/  SHF.L.U32 R94, R82, 0x10, RZ ;  /* 0x00000010525e7819 */ /* 0x000fe200000006ff */
[----:B------:R-:W-:Y:S01]  /*4f20*/  FFMA.FTZ R195, R152, R195, R87 ;  /* 0x000000c398c37223 */ /* 0x000fe20000010057 */
[----:B------:R-:W-:Y:S01]  /*4f30*/  PRMT R82, R68, 0x7632, R82 ;  /* 0x0000763244527816 */ /* 0x000fe20000000052 */
[----:B------:R-:W-:Y:S01]  /*4f40*/  FFMA.FTZ R203, R152, R203, R86 ;  /* 0x000000cb98cb7223 */ /* 0x000fe20000010056 */
[----:B------:R-:W-:Y:S01]  /*4f50*/  SHF.L.U32 R186, R83, 0x10, RZ ;  /* 0x0000001053ba7819 */ /* 0x000fe200000006ff */
[-CC-:B------:R-:W-:Y:S01]  /*4f60*/  FFMA.FTZ R201, R201, R179.reuse, R176.reuse ;  /* 0x000000b3c9c97223 */ /* 0x180fe200000100b0 */
[----:B------:R-:W-:Y:S01]  /*4f70*/  SHF.L.U32 R92, R69, 0x10, RZ ;  /* 0x00000010455c7819 */ /* 0x000fe200000006ff */
[----:B------:R-:W-:Y:S01]  /*4f80*/  FFMA.FTZ R197, R197, R179, R176 ;  /* 0x000000b3c5c57223 */ /* 0x000fe200000100b0 */
[----:B------:R-:W-:Y:S01]  /*4f90*/  SHF.L.U32 R86, R59, 0x10, RZ ;  /* 0x000000103b567819 */ /* 0x000fe200000006ff */
[-C--:B------:R-:W-:Y:S01]  /*4fa0*/  FMUL.FTZ R191, R191, R174.reuse ;  /* 0x000000aebfbf7220 */ /* 0x080fe20000410000 */
[----:B------:R-:W-:Y:S01]  /*4fb0*/  SHF.L.U32 R83, R82, 0x10, RZ ;  /* 0x0000001052537819 */ /* 0x000fe200000006ff */
[----:B------:R-:W-:Y:S01]  /*4fc0*/  FMUL.FTZ R82, R189, R174 ;  /* 0x000000aebd527220 */ /* 0x000fe20000410000 */
[----:B------:R-:W-:Y:S01]  /*4fd0*/  SHF.L.U32 R87, R95, 0x10, RZ ;  /* 0x000000105f577819 */ /* 0x000fe200000006ff */
[C---:B------:R-:W-:Y:S01]  /*4fe0*/  FFMA.FTZ R193, R152.reuse, R193, R186 ;  /* 0x000000c198c17223 */ /* 0x040fe200000100ba */
[----:B------:R-:W-:Y:S01]  /*4ff0*/  SHF.L.U32 R177, R147, 0x10, RZ ;  /* 0x0000001093b17819 */ /* 0x000fe200000006ff */
[----:B------:R-:W-:Y:S01]  /*5000*/  FFMA.FTZ R199, R152, R199, R92 ;  /* 0x000000c798c77223 */ /* 0x000fe2000001005c */
[C---:B------:R-:W-:Y:S01]  /*5010*/  PRMT R81, R85.reuse, 0x7632, R81 ;  /* 0x0000763255517816 */ /* 0x040fe20000000051 */
[----:B------:R-:W-:Y:S01]  /*5020*/  FADD.FTZ R201, R192, -R201 ;  /* 0x800000c9c0c97221 */ /* 0x000fe20000010000 */
[----:B------:R-:W-:Y:S01]  /*5030*/  FADD.FTZ R197, R190, -R197 ;  /* 0x800000c5bec57221 */ /* 0x000fe20000010000 */
[----:B------:R-:W-:Y:S01]  /*5040*/  FMUL.FTZ R95, R86, R191 ;  /* 0x000000bf565f7220 */ /* 0x000fe20000410000 */
        /* <DEDUP_REMOVED lines=9> */
[C---:B------:R-:W-:Y:S01]  /*50e0*/  FFMA.FTZ R197, R152.reuse, R197, R94 ;  /* 0x000000c598c57223 */ /* 0x040fe2000001005e */
[----:B------:R-:W-:Y:S01]  /*50f0*/  FFMA.FTZ R83, R152, R201, R83 ;  /* 0x000000c998537223 */ /* 0x000fe20000010053 */
[----:B------:R-:W-:Y:S01]  /*5100*/  FMUL.FTZ R189, R191, R204 ;  /* 0x000000ccbfbd7220 */ /* 0x000fe20000410000 */
[----:B------:R-:W-:Y:S01]  /*5110*/  FMUL.FTZ R177, R195, R202 ;  /* 0x000000cac3b17220 */ /* 0x000fe20000410000 */
[----:B------:R-:W-:Y:S01]  /*5120*/  FMUL.FTZ R195, R86, R195 ;  /* 0x000000c356c37220 */ /* 0x000fe20000410000 */
        /* <DEDUP_REMOVED lines=20> */
[----:B------:R-:W-:Y:S01]  /*5270*/  F2FP.BF16.F32.PACK_AB R83, R194, R95 ;  /* 0x0000005fc253723e */ /* 0x000fe200000010ff */
[----:B------:R-:W-:Y:S01]  /*5280*/  FMUL.FTZ R190, R197, R190 ;  /* 0x000000bec5be7220 */ /* 0x000fe20000410000 */
[----:B------:R-:W-:-:S02]  /*5290*/  F2FP.BF16.F32.PACK_AB R82, R94, R195 ;  /* 0x000000c35e52723e */ /* 0x000fc400000010ff */
[----:B------:R-:W-:Y:S02]  /*52a0*/  F2FP.BF16.F32.PACK_AB R81, R92, R87 ;  /* 0x000000575c51723e */ /* 0x000fe400000010ff */
[----:B------:R-:W-:-:S07]  /*52b0*/  F2FP.BF16.F32.PACK_AB R80, R85, R80 ;  /* 0x000000505550723e */ /* 0x000fce00000010ff */
.L_x_181:
[----:B------:R-:W0:Y:S01]  /*52c0*/  @P0 LDC.64 R94, c[0x0][0x478] ;  /* 0x00011e00ff5e0b82 */ /* 0x000e220000000a00 */
[----:B------:R-:W-:-:S04]  /*52d0*/  IMAD.WIDE.U32 R92, R171, 0x10, R88 ;  /* 0x00000010ab5c7825 */ /* 0x000fc800078e0058 */
[----:B------:R-:W-:-:S04]  /*52e0*/  IMAD.WIDE.U32 R84, R169, 0x10, R90 ;  /* 0x00000010a9547825 */ /* 0x000fc800078e005a */
[----:B0-----:R-:W-:-:S05]  /*52f0*/  @P0 IMAD.WIDE.U32 R94, R171, 0x10, R94 ;  /* 0x00000010ab5e0825 */ /* 0x001fca00078e005e */
        /* <DEDUP_REMOVED lines=9> */
[-CC-:B0-----:R-:W-:Y:S01]  /*5390*/  FFMA.FTZ R79, R101, R179.reuse, R176.reuse ;  /* 0x000000b3654f7223 */ /* 0x181fe200000100b0 */
[-C--:B------:R-:W-:Y:S01]  /*53a0*/  FFMA.FTZ R98, R98, R179.reuse, R176 ;  /* 0x000000b362627223 */ /* 0x080fe200000100b0 */
[----:B------:R-:W-:Y:S01]  /*53b0*/  PRMT R76, R75, 0x7632, R76 ;  /* 0x000076324b4c7816 */ /* 0x000fe2000000004c */
[----:B------:R-:W-:Y:S01]  /*53c0*/  FFMA.FTZ R179, R97, R179, R176 ;  /* 0x000000b361b37223 */ /* 0x000fe200000100b0 */
[----:B------:R-:W-:Y:S01]  /*53d0*/  SHF.L.U32 R81, R74, 0x10, RZ ;  /* 0x000000104a517819 */ /* 0x000fe200000006ff */
[----:B------:R-:W-:Y:S01]  /*53e0*/  FADD.FTZ R101, R103, -R102 ;  /* 0x8000006667657221 */ /* 0x000fe20000010000 */
[----:B------:R-:W-:Y:S01]  /*53f0*/  SHF.L.U32 R77, R76, 0x10, RZ ;  /* 0x000000104c4d7819 */ /* 0x000fe200000006ff */
[----:B------:R-:W-:Y:S01]  /*5400*/  FADD.FTZ R179, R96, -R179 ;  /* 0x800000b360b37221 */ /* 0x000fe20000010000 */
[----:B------:R-:W-:Y:S01]  /*5410*/  FADD.FTZ R96, R100, -R79 ;  /* 0x8000004f64607221 */ /* 0x000fe20000010000 */
[----:B------:R-:W-:Y:S01]  /*5420*/  SHF.L.U32 R79, R75, 0x10, RZ ;  /* 0x000000104b4f7819 */ /* 0x000fe200000006ff */
[----:B------:R-:W-:Y:S01]  /*5430*/  FADD.FTZ R98, R99, -R98 ;  /* 0x8000006263627221 */ /* 0x000fe20000010000 */
[--C-:B------:R-:W-:Y:S01]  /*5440*/  FFMA.FTZ R100, R152, R179, R77.reuse ;  /* 0x000000b398647223 */ /* 0x100fe2000001004d */
[----:B------:R-:W-:Y:S01]  /*5450*/  PRMT R77, R74, 0x7632, R77 ;  /* 0x000076324a4d7816 */ /* 0x000fe2000000004d */
[----:B------:R-:W-:Y:S01]  /*5460*/  FFMA.FTZ R101, R152, R101, R81 ;  /* 0x0000006598657223 */ /* 0x000fe20000010051 */
        /* <DEDUP_REMOVED lines=8> */
[----:B------:R-:W-:Y:S01]  /*54f0*/  SHF.L.U32 R79, R73, 0x10, RZ ;  /* 0x00000010494f7819 */ /* 0x000fe200000006ff */
[C---:B------:R-:W-:Y:S01]  /*5500*/  FFMA.FTZ R82, R152.reuse, R82, R81 ;  /* 0x0000005298527223 */ /* 0x040fe20000010051 */
[----:B-----5:R-:W-:Y:S01]  /*5510*/  PRMT R91, R87, 0x7632, R91 ;  /* 0x00007632575b7816 */ /* 0x020fe2000000005b */
[----:B------:R-:W-:Y:S01]  /*5520*/  FFMA.FTZ R96, R152, R96, R83 ;  /* 0x0000006098607223 */ /* 0x000fe20000010053 */
[----:B------:R-:W-:Y:S01]  /*5530*/  PRMT R76, R72, 0x7632, R76 ;  /* 0x00007632484c7816 */ /* 0x000fe2000000004c */
        /* <DEDUP_REMOVED lines=57> */
.L_x_182:
[----:B0-----:R-:W-:Y:S01]  /*58d0*/  PRMT R80, R75, 0x7632, R80 ;  /* 0x000076324b507816 */ /* 0x001fe20000000050 */
[-CC-:B------:R-:W-:Y:S01]  /*58e0*/  FFMA.FTZ R98, R98, R179.reuse, R176.reuse ;  /* 0x000000b362627223 */ /* 0x180fe200000100b0 */
[-CC-:B------:R-:W-:Y:S01]  /*58f0*/  FFMA.FTZ R102, R102, R179.reuse, R176.reuse ;  /* 0x000000b366667223 */ /* 0x180fe200000100b0 */
[----:B-----5:R-:W-:Y:S01]  /*5900*/  PRMT R83, R85, 0x7632, R83 ;  /* 0x0000763255537816 */ /* 0x020fe20000000053 */
[-C--:B------:R-:W-:Y:S01]  /*5910*/  FFMA.FTZ R97, R97, R179.reuse, R176 ;  /* 0x000000b361617223 */ /* 0x080fe200000100b0 */
[----:B------:R-:W-:Y:S01]  /*5920*/  SHF.L.U32 R90, R85, 0x10, RZ ;  /* 0x00000010555a7819 */ /* 0x000fe200000006ff */
[----:B------:R-:W-:Y:S01]  /*5930*/  FADD.FTZ R99, R99, -R98 ;  /* 0x8000006263637221 */ /* 0x000fe20000010000 */
[----:B------:R-:W-:Y:S01]  /*5940*/  SHF.L.U32 R85, R80, 0x10, RZ ;  /* 0x0000001050557819 */ /* 0x000fe200000006ff */
[----:B------:R-:W-:Y:S01]  /*5950*/  FADD.FTZ R103, R103, -R102 ;  /* 0x8000006667677221 */ /* 0x000fe20000010000 */
[----:B------:R-:W-:Y:S01]  /*5960*/  SHF.L.U32 R82, R75, 0x10, RZ ;  /* 0x000000104b527819 */ /* 0x000fe200000006ff */
[----:B------:R-:W-:Y:S01]  /*5970*/  FADD.FTZ R97, R96, -R97 ;  /* 0x8000006160617221 */ /* 0x000fe20000010000 */
[----:B------:R-:W-:Y:S01]  /*5980*/  SHF.L.U32 R80, R74, 0x10, RZ ;  /* 0x000000104a507819 */ /* 0x000fe200000006ff */
[-CC-:B------:R-:W-:Y:S01]  /*5990*/  FFMA.FTZ R172, R172, R179.reuse, R176.reuse ;  /* 0x000000b3acac7223 */ /* 0x180fe200000100b0 */
[----:B------:R-:W-:Y:S01]  /*59a0*/  FFMA.FTZ R173, R173, R179, R176 ;  /* 0x000000b3adad7223 */ /* 0x000fe200000100b0 */
[C-C-:B------:R-:W-:Y:S01]  /*59b0*/  FFMA.FTZ R99, R152.reuse, R99, R82.reuse ;  /* 0x0000006398637223 */ /* 0x140fe20000010052 */
[----:B------:R-:W-:Y:S01]  /*59c0*/  PRMT R82, R73, 0x7632, R82 ;  /* 0x0000763249527816 */ /* 0x000fe20000000052 */
[--C-:B------:R-:W-:Y:S01]  /*59d0*/  FFMA.FTZ R103, R152, R103, R80.reuse ;  /* 0x0000006798677223 */ /* 0x100fe20000010050 */
[----:B------:R-:W-:Y:S01]  /*59e0*/  PRMT R80, R72, 0x7632, R80 ;  /* 0x0000763248507816 */ /* 0x000fe20000000050 */
[--C-:B------:R-:W-:Y:S01]  /*59f0*/  FFMA.FTZ R97, R152, R97, R85.reuse ;  /* 0x0000006198617223 */ /* 0x100fe20000010055 */
[----:B------:R-:W-:Y:S01]  /*5a00*/  SHF.L.U32 R92, R82, 0x10, RZ ;  /* 0x00000010525c7819 */ /* 0x000fe200000006ff */
[-CC-:B------:R-:W-:Y:S01]  /*5a10*/  FFMA.FTZ R168, R168, R179.reuse, R176.reuse ;  /* 0x000000b3a8a87223 */ /* 0x180fe200000100b0 */
[----:B------:R-:W-:Y:S01]  /*5a20*/  PRMT R85, R74, 0x7632, R85 ;  /* 0x000076324a557816 */ /* 0x000fe20000000055 */
[-C--:B------:R-:W-:Y:S01]  /*5a30*/  FFMA.FTZ R101, R101, R179.reuse, R176 ;  /* 0x000000b365657223 */ /* 0x080fe200000100b0 */
[----:B------:R-:W-:Y:S01]  /*5a40*/  SHF.L.U32 R82, R72, 0x10, RZ ;  /* 0x0000001048527819 */ /* 0x000fe200000006ff */
[----:B------:R-:W-:Y:S01]  /*5a50*/  FADD.FTZ R175, R175, -R172 ;  /* 0x800000acafaf7221 */ /* 0x000fe20000010000 */
[----:B------:R-:W-:Y:S01]  /*5a60*/  SHF.L.U32 R80, R80, 0x10, RZ ;  /* 0x0000001050507819 */ /* 0x000fe200000006ff */
[----:B------:R-:W-:Y:S01]  /*5a70*/  FADD.FTZ R173, R170, -R173 ;  /* 0x800000adaaad7221 */ /* 0x000fe20000010000 */
[----:B------:R-:W-:Y:S01]  /*5a80*/  PRMT R91, R87, 0x7632, R91 ;  /* 0x00007632575b7816 */ /* 0x000fe2000000005b */
[----:B------:R-:W-:Y:S01]  /*5a90*/  FFMA.FTZ R153, R153, R179, R176 ;  /* 0x000000b399997223 */ /* 0x000fe200000100b0 */
[C---:B------:R-:W-:Y:S01]  /*5aa0*/  PRMT R93, R86.reuse, 0x7632, R93 ;  /* 0x00007632565d7816 */ /* 0x040fe2000000005d */
[----:B------:R-:W-:Y:S01]  /*5ab0*/  FADD.FTZ R155, R155, -R168 ;  /* 0x800000a89b9b7221 */ /* 0x000fe20000010000 */
[----:B------:R-:W-:Y:S01]  /*5ac0*/  SHF.L.U32 R94, R86, 0x10, RZ ;  /* 0x00000010565e7819 */ /* 0x000fe200000006ff */
[----:B------:R-:W-:Y:S01]  /*5ad0*/  FADD.FTZ R101, R100, -R101 ;  /* 0x8000006564657221 */ /* 0x000fe20000010000 */
[----:B------:R-:W-:Y:S01]  /*5ae0*/  SHF.L.U32 R86, R73, 0x10, RZ ;  /* 0x0000001049567819 */ /* 0x000fe200000006ff */
        /* <DEDUP_REMOVED lines=9> */
[C---:B------:R-:W-:Y:S01]  /*5b80*/  FFMA.FTZ R155, R152.reuse, R155, R86 ;  /* 0x0000009b989b7223 */ /* 0x040fe20000010056 */
[C---:B------:R-:W-:Y:S01]  /*5b90*/  FFMA.FTZ R85, R152.reuse, R101, R85 ;  /* 0x0000006598557223 */ /* 0x040fe20000010055 */
[----:B------:R-:W-:Y:S01]  /*5ba0*/  SHF.L.U32 R86, R143, 0x10, RZ ;  /* 0x000000108f567819 */ /* 0x000fe200000006ff */
[----:B------:R-:W-:Y:S01]  /*5bb0*/  FMUL.FTZ R87, R99, R176 ;  /* 0x000000b063577220 */ /* 0x000fe20000410000 */
[----:B------:R-:W-:Y:S01]  /*5bc0*/  FFMA.FTZ R153, R152, R153, R92 ;  /* 0x0000009998997223 */ /* 0x000fe2000001005c */
[----:B------:R-:W-:Y:S01]  /*5bd0*/  FMUL.FTZ R99, R80, R99 ;  /* 0x0000006350637220 */ /* 0x000fe20000410000 */
[----:B------:R-:W-:Y:S01]  /*5be0*/  FMUL.FTZ R91, R97, R82 ;  /* 0x00000052615b7220 */ /* 0x000fe20000410000 */
[-C--:B------:R-:W-:Y:S01]  /*5bf0*/  FMUL.FTZ R103, R103, R174.reuse ;  /* 0x000000ae67677220 */ /* 0x080fe20000410000 */
        /* <DEDUP_REMOVED lines=18> */
[C---:B------:R-:W-:Y:S01]  /*5d20*/  PRMT R81, R84.reuse, 0x7632, R81 ;  /* 0x0000763254517816 */ /* 0x040fe20000000051 */
        /* <DEDUP_REMOVED lines=14> */
.L_x_183:
[----:B------:R-:W0:Y:S01]  /*5e10*/  @P0 LDC.64 R84, c[0x0][0x478] ;  /* 0x00011e00ff540b82 */ /* 0x000e220000000a00 */
[----:B------:R-:W-:-:S04]  /*5e20*/  IMAD.WIDE.U32 R88, R169, 0x10, R88 ;  /* 0x00000010a9587825 */ /* 0x000fc800078e0058 */
[----:B0-----:R-:W-:-:S05]  /*5e30*/  @P0 IMAD.WIDE.U32 R84, R169, 0x10, R84 ;  /* 0x00000010a9540825 */ /* 0x001fca00078e0054 */
[----:B------:R1:W-:Y:S04]  /*5e40*/  @P0 STG.E.128 desc[UR4][R84.64], R76 ;  /* 0x0000004c54000986 */ /* 0x0003e8000c101d04 */
[----:B------:R1:W-:Y:S02]  /*5e50*/  STG.E.128 desc[UR4][R88.64], R80 ;  /* 0x0000005058007986 */ /* 0x0003e4000c101d04 */
.L_x_177:
[----:B01----:R-:W0:Y:S01]  /*5e60*/  LDC.64 R80, c[0x0][0x380] ;  /* 0x0000e000ff507b82 */ /* 0x003e220000000a00 */
[----:B------:R-:W-:Y:S01]  /*5e70*/  FADD.FTZ R49, R184, R49 ;  /* 0x00000031b8317221 */ /* 0x000fe20000010000 */
        /* <DEDUP_REMOVED lines=17> */
[----:B------:R-:W-:Y:S01]  /*5f90*/  PLOP3.LUT P2, PT, P2, PT, PT, 0x8, 0x80 ;  /* 0x000000000080781c */ /* 0x000fe2000174e170 */
[----:B------:R-:W-:Y:S01]  /*5fa0*/  FADD.FTZ R120, R95, R120 ;  /* 0x000000785f787221 */ /* 0x000fe20000010000 */
[----:B------:R-:W-:Y:S01]  /*5fb0*/  FADD.FTZ R121, R90, R121 ;  /* 0x000000795a797221 */ /* 0x000fe20000010000 */
[----:B------:R-:W-:Y:S01]  /*5fc0*/  FADD.FTZ R122, R93, R122 ;  /* 0x0000007a5d7a7221 */ /* 0x000fe20000010000 */
[----:B------:R-:W-:Y:S01]  /*5fd0*/  FADD.FTZ R123, R86, R123 ;  /* 0x0000007b567b7221 */ /* 0x000fe20000010000 */
[----:B0-----:R-:W-:Y:S01]  /*5fe0*/  IADD3 R139, PT, PT, R139, R80, RZ ;  /* 0x000000508b8b7210 */ /* 0x001fe20007ffe0ff */
[----:B------:R-:W-:Y:S01]  /*5ff0*/  FADD.FTZ R124, R87, R124 ;  /* 0x0000007c577c7221 */ /* 0x000fe20000010000 */
[----:B------:R-:W-:-:S02]  /*6000*/  FADD.FTZ R138, R91, R138 ;  /* 0x0000008a5b8a7221 */ /* 0x000fc40000010000 */
        /* <DEDUP_REMOVED lines=74> */
.L_x_169:
[----:B------:R-:W1:Y:S08]  /*64b0*/  LDC R0, c[0x0][0x388] ;  /* 0x0000e200ff007b82 */ /* 0x000e700000000800 */
[----:B------:R-:W2:Y:S08]  /*64c0*/  LDC.64 R2, c[0x0][0x440] ;  /* 0x00011000ff027b82 */ /* 0x000eb00000000a00 */
[----:B------:R-:W3:Y:S08]  /*64d0*/  LDC.64 R8, c[0x0][0x448] ;  /* 0x00011200ff087b82 */ /* 0x000ef00000000a00 */
[----:B------:R-:W4:Y:S01]  /*64e0*/  LDC.64 R10, c[0x0][0x460] ;  /* 0x00011800ff0a7b82 */ /* 0x000f220000000a00 */
[----:B-1----:R-:W-:-:S05]  /*64f0*/  IMAD R0, R0, UR6, RZ ;  /* 0x0000000600007c24 */ /* 0x002fca000f8e02ff */
[----:B------:R-:W-:-:S05]  /*6500*/  LEA.HI R109, R0, R109, RZ, 0x1d ;  /* 0x0000006d006d7211 */ /* 0x000fca00078fe8ff */
[----:B--2---:R-:W-:-:S04]  /*6510*/  IMAD.WIDE.U32 R2, R109, 0x20, R2 ;  /* 0x000000206d027825 */ /* 0x004fc800078e0002 */
[C---:B---3--:R-:W-:Y:S01]  /*6520*/  IMAD.WIDE.U32 R8, R109.reuse, 0x20, R8 ;  /* 0x000000206d087825 */ /* 0x048fe200078e0008 */
[----:B0-----:R-:W-:Y:S04]  /*6530*/  STG.E.128 desc[UR4][R2.64], R80 ;  /* 0x0000005002007986 */ /* 0x001fe8000c101d04 */
[----:B------:R-:W-:Y:S01]  /*6540*/  STG.E.128 desc[UR4][R2.64+0x10], R28 ;  /* 0x0000101c02007986 */ /* 0x000fe2000c101d04 */
[----:B----4-:R-:W-:-:S03]  /*6550*/  IMAD.WIDE.U32 R10, R109, 0x20, R10 ;  /* 0x000000206d0a7825 */ /* 0x010fc600078e000a */
        /* <DEDUP_REMOVED lines=17> */
.L_x_185:
        /* <DEDUP_REMOVED lines=9> */
.L_x_10659:


//--------------------- .text._ZN10layer_norm13ln_bwd_kernelINS_13Kernel_traitsI13__nv_bfloat16S2_S2_S2_fjLj3072ELj1ELj1ELj4ELj16ENS_18Kernel_traits_baseILj3072ES2_S2_S2_S2_fjLj128EEEEELb0ELb1ELb1ELb0EEEvNS_9BwdParamsE --------------------------
	.section	.text._ZN10layer_norm13ln_bwd_kernelINS_13Kernel_traitsI13__nv_bfloat16S2_S2_S2_fjLj3072ELj1ELj1ELj4ELj16ENS_18Kernel_traits_baseILj3072ES2_S2_S2_S2_fjLj128EEEEELb0ELb1ELb1ELb0EEEvNS_9BwdParamsE,"ax",@progbits
	.align	128
        .global         _ZN10layer_norm13ln_bwd_kernelINS_13Kernel_traitsI13__nv_bfloat16S2_S2_S2_fjLj3072ELj1ELj1ELj4ELj16ENS_18Kernel_traits_baseILj3072ES2_S2_S2_S2_fjLj128EEEEELb0ELb1ELb1ELb0EEEvNS_9BwdParamsE
        .type           _ZN10layer_norm13ln_bwd_kernelINS_13Kernel_traitsI13__nv_bfloat16S2_S2_S2_fjLj3072ELj1ELj1ELj4ELj16ENS_18Kernel_traits_baseILj3072ES2_S2_S2_S2_fjLj128EEEEELb0ELb1ELb1ELb0EEEvNS_9BwdParamsE,@function
        .size           _ZN10layer_norm13ln_bwd_kernelINS_13Kernel_traitsI13__nv_bfloat16S2_S2_S2_fjLj3072ELj1ELj1ELj4ELj16ENS_18Kernel_traits_baseILj3072ES2_S2_S2_S2_fjLj128EEEEELb0ELb1ELb1ELb0EEEvNS_9BwdParamsE,(.L_x_10660 - _ZN10layer_norm13ln_bwd_kernelINS_13Kernel_traitsI13__nv_bfloat16S2_S2_S2_fjLj3072ELj1ELj1ELj4ELj16ENS_18Kernel_traits_baseILj3072ES2_S2_S2_S2_fjLj128EEEEELb0ELb1ELb1ELb0EEEvNS_9BwdParamsE)
        .other          _ZN10layer_norm13ln_bwd_kernelINS_13Kernel_traitsI13__nv_bfloat16S2_S2_S2_fjLj3072ELj1ELj1ELj4ELj16ENS_18Kernel_traits_baseILj3072ES2_S2_S2_S2_fjLj128EEEEELb0ELb1ELb1ELb0EEEvNS_9BwdParamsE,@"STO_CUDA_ENTRY STV_DEFAULT"
_ZN10layer_norm13ln_bwd_kernelINS_13Kernel_traitsI13__nv_bfloat16S2_S2_S2_fjLj3072ELj1ELj1ELj4ELj16ENS_18Kernel_traits_baseILj3072ES2_S2_S2_S2_fjLj128EEEEELb0ELb1ELb1ELb0EEEvNS_9BwdParamsE:
.text._ZN10layer_norm13ln_bwd_kernelINS_13Kernel_traitsI13__nv_bfloat16S2_S2_S2_fjLj3072ELj1ELj1ELj4ELj16ENS_18Kernel_traits_baseILj3072ES2_S2_S2_S2_fjLj128EEEEELb0ELb1ELb1ELb0EEEvNS_9BwdParamsE:
[----:B------:R-:W-:Y:S01]  /*0000*/  LDC R1, c[0x0][0x37c] ;  /* 0x0000df00ff017b82 */ /* 0x000fe20000000800 */
[----:B------:R-:W0:Y:S01]  /*0010*/  S2R R205, SR_TID.X ;  /* 0x0000000000cd7919 */ /* 0x000e220000002100 */
[----:B------:R-:W1:Y:S01]  /*0020*/  LDCU UR4, c[0x0][0x388] ;  /* 0x00007100ff0477ac */ /* 0x000e620008000800 */
[----:B------:R-:W2:Y:S01]  /*0030*/  LDCU.64 UR10, c[0x0][0x358] ;  /* 0x00006b00ff0a77ac */ /* 0x000ea20008000a00 */
[----:B------:R-:W3:Y:S01]  /*0040*/  LDCU UR5, c[0x0][0x384] ;  /* 0x00007080ff0577ac */ /* 0x000ee20008000800 */
[----:B-1----:R-:W-:-:S04]  /*0050*/  MOV R31, UR4 ;  /* 0x00000004001f7c02 */ /* 0x002fc80008000f00 */
        /* <DEDUP_REMOVED lines=8> */
[----:B------:R-:W0:Y:S08]  /*00e0*/  @P1 LDC.64 R2, c[0x0][0x3d0] ;  /* 0x0000f400ff021b82 */ /* 0x000e300000000a00 */
[----:B------:R-:W1:Y:S08]  /*00f0*/  @P1 LDC.64 R4, c[0x0][0x3e8] ;  /* 0x0000fa00ff041b82 */ /* 0x000e700000000a00 */
[----:B------:R-:W4:Y:S08]  /*0100*/  @P3 LDC.64 R6, c[0x0][0x3d0] ;  /* 0x0000f400ff063b82 */ /* 0x000f300000000a00 */
[----:B------:R-:W3:Y:S01]  /*0110*/  @P3 LDC.64 R8, c[0x0][0x3e8] ;  /* 0x0000fa00ff083b82 */ /* 0x000ee20000000a00 */
[----:B0-----:R-:W-:-:S05]  /*0120*/  @P1 IMAD.WIDE.U32 R2, R19, 0x10, R2 ;  /* 0x0000001013021825 */ /* 0x001fca00078e0002 */
[----:B--2---:R0:W5:Y:S02]  /*0130*/  @P1 LDG.E.128 R36, desc[UR10][R2.64] ;  /* 0x0000000a02241981 */ /* 0x004164000c1e1d00 */
[----:B------:R-:W2:Y:S01]  /*0140*/  @P4 LDC.64 R14, c[0x0][0x3d0] ;  /* 0x0000f400ff0e4b82 */ /* 0x000ea20000000a00 */
[C---:B-1----:R-:W-:Y:S01]  /*0150*/  @P1 IMAD.WIDE.U32 R4, R19.reuse, 0x10, R4 ;  /* 0x0000001013041825 */ /* 0x042fe200078e0004 */
[----:B------:R-:W-:-:S04]  /*0160*/  @P1 LOP3.LUT R19, R19, 0x80, RZ, 0xfc, !PT ;  /* 0x0000008013131812 */ /* 0x000fc800078efcff */
[----:B------:R0:W5:Y:S02]  /*0170*/  @P1 LDG.E.128 R40, desc[UR10][R4.64] ;  /* 0x0000000a04281981 */ /* 0x000164000c1e1d00 */
[----:B------:R-:W1:Y:S01]  /*0180*/  @P4 LDC.64 R16, c[0x0][0x3e8] ;  /* 0x0000fa00ff104b82 */ /* 0x000e620000000a00 */
[----:B----4-:R-:W-:-:S05]  /*0190*/  @P3 IMAD.WIDE.U32 R10, R19, 0x10, R6 ;  /* 0x00000010130a3825 */ /* 0x010fca00078e0006 */
[----:B------:R0:W5:Y:S01]  /*01a0*/  @P3 LDG.E.128 R44, desc[UR10][R10.64] ;  /* 0x0000000a0a2c3981 */ /* 0x000162000c1e1d00 */
[C---:B---3--:R-:W-:Y:S01]  /*01b0*/  @P3 IMAD.WIDE.U32 R12, R19.reuse, 0x10, R8 ;  /* 0x00000010130c3825 */ /* 0x048fe200078e0008 */
[----:B------:R-:W-:-:S04]  /*01c0*/  @P3 IADD3 R19, PT, PT, R19, 0x80, RZ ;  /* 0x0000008013133810 */ /* 0x000fc80007ffe0ff */
[----:B------:R0:W5:Y:S01]  /*01d0*/  @P3 LDG.E.128 R48, desc[UR10][R12.64] ;  /* 0x0000000a0c303981 */ /* 0x000162000c1e1d00 */
[----:B--2---:R-:W-:-:S05]  /*01e0*/  @P4 IMAD.WIDE.U32 R6, R19, 0x10, R14 ;  /* 0x0000001013064825 */ /* 0x004fca00078e000e */
[----:B------:R0:W5:Y:S01]  /*01f0*/  @P4 LDG.E.128 R52, desc[UR10][R6.64] ;  /* 0x0000000a06344981 */ /* 0x000162000c1e1d00 */
[----:B-1----:R-:W-:-:S05]  /*0200*/  @P4 IMAD.WIDE.U32 R8, R19, 0x10, R16 ;  /* 0x0000001013084825 */ /* 0x002fca00078e0010 */
[----:B------:R0:W5:Y:S01]  /*0210*/  @P4 LDG.E.128 R56, desc[UR10][R8.64] ;  /* 0x0000000a08384981 */ /* 0x000162000c1e1d00 */
[----:B------:R-:W1:Y:S01]  /*0220*/  S2UR UR4, SR_CTAID.X ;  /* 0x00000000000479c3 */ /* 0x000e620000002500 */
[----:B------:R-:W-:Y:S02]  /*0230*/  CS2R R60, SRZ ;  /* 0x00000000003c7805 */ /* 0x000fe4000001ff00 */
[----:B------:R-:W-:Y:S02]  /*0240*/  CS2R R62, SRZ ;  /* 0x00000000003e7805 */ /* 0x000fe4000001ff00 */
[----:B------:R-:W-:Y:S02]  /*0250*/  CS2R R64, SRZ ;  /* 0x0000000000407805 */ /* 0x000fe4000001ff00 */
[----:B------:R-:W-:Y:S02]  /*0260*/  CS2R R66, SRZ ;  /* 0x0000000000427805 */ /* 0x000fe4000001ff00 */
[----:B------:R-:W-:-:S02]  /*0270*/  CS2R R68, SRZ ;  /* 0x0000000000447805 */ /* 0x000fc4000001ff00 */
[----:B-1----:R-:W-:-:S04]  /*0280*/  MOV R26, UR4 ;  /* 0x00000004001a7c02 */ /* 0x002fc80008000f00 */
[----:B------:R-:W-:Y:S02]  /*0290*/  ISETP.GE.AND P0, PT, R26, UR5, PT ;  /* 0x000000051a007c0c */ /* 0x000fe4000bf06270 */
        /* <DEDUP_REMOVED lines=31> */
[----:B0-----:R-:W-:Y:S06]  /*0490*/  @P0 BRA `(.L_x_186) ;  /* 0x0000007400a80947 */ /* 0x001fec0003800000 */
        /* <DEDUP_REMOVED lines=62> */
[----:B------:R-:W1:Y:S01]  /*0880*/  LDCU.U8 UR9, c[0x0][0x410] ;  /* 0x00008200ff0977ac */ /* 0x000e620008000000 */
[----:B------:R-:W2:Y:S01]  /*0890*/  LDCU UR14, c[0x0][0x400] ;  /* 0x00008000ff0e77ac */ /* 0x000ea20008000800 */
[----:B------:R-:W3:Y:S01]  /*08a0*/  LDCU.64 UR12, c[0x0][0x438] ;  /* 0x00008700ff0c77ac */ /* 0x000ee20008000a00 */
[----:B------:R-:W4:Y:S06]  /*08b0*/  LDCU.64 UR6, c[0x0][0x478] ;  /* 0x00008f00ff0677ac */ /* 0x000f2c0008000a00 */
.L_x_301:
[----:B0-----:R-:W0:Y:S08]  /*08c0*/  LDC.64 R28, c[0x0][0x3f8] ;  /* 0x0000fe00ff1c7b82 */ /* 0x001e300000000a00 */
[----:B--2---:R-:W1:Y:S08]  /*08d0*/  LDC.64 R154, c[0x0][0x3c8] ;  /* 0x0000f200ff9a7b82 */ /* 0x004e700000000a00 */
[----:B------:R-:W2:Y:S01]  /*08e0*/  LDC.64 R152, c[0x0][0x3f0] ;  /* 0x0000fc00ff987b82 */ /* 0x000ea20000000a00 */
[----:B0-----:R-:W-:-:S05]  /*08f0*/  IMAD.WIDE R156, R26, 0x4, R28 ;  /* 0x000000041a9c7825 */ /* 0x001fca00078e021c */
[----:B------:R-:W3:Y:S01]  /*0900*/  LDG.E R29, desc[UR10][R156.64] ;  /* 0x0000000a9c1d7981 */ /* 0x000ee2000c1e1900 */
[----:B-1----:R-:W-:-:S05]  /*0910*/  IMAD.WIDE R154, R26, 0x4, R154 ;  /* 0x000000041a9a7825 */ /* 0x002fca00078e029a */
[----:B-----5:R0:W5:Y:S01]  /*0920*/  LDG.E R28, desc[UR10][R154.64] ;  /* 0x0000000a9a1c7981 */ /* 0x020162000c1e1900 */
[----:B--2---:R-:W-:-:S05]  /*0930*/  IMAD.WIDE R152, R26, 0x4, R152 ;  /* 0x000000041a987825 */ /* 0x004fca00078e0298 */
[----:B------:R0:W5:Y:S01]  /*0940*/  LDG.E R207, desc[UR10][R152.64] ;  /* 0x0000000a98cf7981 */ /* 0x000162000c1e1900 */
[----:B------:R-:W-:Y:S01]  /*0950*/  BSSY.RECONVERGENT B0, `(.L_x_187) ;  /* 0x0000168000007945 */ /* 0x000fe20003800200 */
[----:B------:R-:W-:Y:S02]  /*0960*/  HFMA2 R209, -RZ, RZ, 0, 0 ;  /* 0x00000000ffd17431 */ /* 0x000fe400000001ff */
[----:B------:R-:W-:Y:S01]  /*0970*/  IMAD.MOV.U32 R210, RZ, RZ, RZ ;  /* 0x000000ffffd27224 */ /* 0x000fe200078e00ff */
[----:B---3--:R-:W-:-:S13]  /*0980*/  ISETP.GE.AND P3, PT, R29, 0x1, PT ;  /* 0x000000011d00780c */ /* 0x008fda0003f66270 */
[----:B0-----:R-:W-:Y:S05]  /*0990*/  @!P3 BRA `(.L_x_188) ;  /* 0x000000140030b947 */ /* 0x001fea0003800000 */
[----:B------:R-:W0:Y:S01]  /*09a0*/  LDC.64 R152, c[0x0][0x3c0] ;  /* 0x0000f000ff987b82 */ /* 0x000e220000000a00 */
[----:B------:R-:W-:Y:S02]  /*09b0*/  SHF.R.S32.HI R31, RZ, 0x1f, R26 ;  /* 0x0000001fff1f7819 */ /* 0x000fe4000001141a */
[----:B0-----:R-:W-:-:S04]  /*09c0*/  LEA R152, P0, R26, R152, 0x2 ;  /* 0x000000981a987211 */ /* 0x001fc800078010ff */
[----:B------:R-:W-:Y:S02]  /*09d0*/  LEA.HI.X R153, R26, R153, R31, 0x2, P0 ;  /* 0x000000991a997211 */ /* 0x000fe400000f141f */
[----:B------:R-:W0:Y:S03]  /*09e0*/  LDC R31, c[0x0][0x388] ;  /* 0x0000e200ff1f7b82 */ /* 0x000e260000000800 */
[----:B------:R-:W2:Y:S01]  /*09f0*/  LDG.E R152, desc[UR10][R152.64] ;  /* 0x0000000a98987981 */ /* 0x000ea2000c1e1900 */
[----:B------:R-:W-:Y:S01]  /*0a00*/  IADD3 R156, PT, PT, R29, -0x1, RZ ;  /* 0xffffffff1d9c7810 */ /* 0x000fe20007ffe0ff */
[----:B------:R-:W-:Y:S01]  /*0a10*/  BSSY.RECONVERGENT B1, `(.L_x_189) ;  /* 0x0000077000017945 */ /* 0x000fe20003800200 */
[----:B------:R-:W-:Y:S02]  /*0a20*/  ISETP.GE.U32.AND P4, PT, R27, 0x80, PT ;  /* 0x000000801b00780c */ /* 0x000fe40003f86070 */
[----:B------:R-:W-:-:S02]  /*0a30*/  ISETP.NE.AND P0, PT, RZ, UR9, PT ;  /* 0x00000009ff007c0c */ /* 0x000fc4000bf05270 */
[C---:B------:R-:W-:Y:S02]  /*0a40*/  ISETP.GE.U32.AND P2, PT, R27.reuse, 0x100, PT ;  /* 0x000001001b00780c */ /* 0x040fe40003f46070 */
[----:B------:R-:W-:Y:S02]  /*0a50*/  ISETP.GE.U32.AND P1, PT, R27, 0x180, PT ;  /* 0x000001801b00780c */ /* 0x000fe40003f26070 */
[----:B------:R-:W-:Y:S02]  /*0a60*/  MOV R209, RZ ;  /* 0x000000ff00d17202 */ /* 0x000fe40000000f00 */
[----:B------:R-:W-:Y:S01]  /*0a70*/  MOV R210, RZ ;  /* 0x000000ff00d27202 */ /* 0x000fe20000000f00 */
[-C--:B0-----:R-:W-:Y:S02]  /*0a80*/  IMAD R154, R26, R31.reuse, RZ ;  /* 0x0000001f1a9a7224 */ /* 0x081fe400078e02ff */
[----:B------:R-:W-:-:S03]  /*0a90*/  IMAD R156, R156, R31, RZ ;  /* 0x0000001f9c9c7224 */ /* 0x000fc600078e02ff */
[----:B------:R-:W-:Y:S02]  /*0aa0*/  SHF.R.S32.HI R155, RZ, 0x1f, R154 ;  /* 0x0000001fff9b7819 */ /* 0x000fe4000001149a */
[----:B------:R-:W-:Y:S02]  /*0ab0*/  SHF.R.S32.HI R157, RZ, 0x1f, R156 ;  /* 0x0000001fff9d7819 */ /* 0x000fe4000001149c */
[----:B------:R-:W-:Y:S02]  /*0ac0*/  LEA.HI R154, R155, R154, RZ, 0x3 ;  /* 0x0000009a9b9a7211 */ /* 0x000fe400078f18ff */
[----:B------:R-:W-:Y:S02]  /*0ad0*/  LEA.HI R156, R157, R156, RZ, 0x3 ;  /* 0x0000009c9d9c7211 */ /* 0x000fe400078f18ff */
[-C--:B------:R-:W-:Y:S02]  /*0ae0*/  LEA.HI.SX32 R208, R154, R205.reuse, 0x1d ;  /* 0x000000cd9ad07211 */ /* 0x080fe400078feaff */
[----:B------:R-:W-:-:S02]  /*0af0*/  LEA.HI.SX32 R213, R156, R205, 0x1d ;  /* 0x000000cd9cd57211 */ /* 0x000fc400078feaff */
        /* <DEDUP_REMOVED lines=12> */
[----:B------:R-:W-:Y:S01]  /*0bc0*/  IMAD.U32 R167, R18, 0x10000, RZ ;  /* 0x0001000012a77824 */ /* 0x000fe200078e00ff */
[----:B------:R-:W-:Y:S01]  /*0bd0*/  SHF.L.U32 R169, R19, 0x10, RZ ;  /* 0x0000001013a97819 */ /* 0x000fe200000006ff */
[----:B0-----:R-:W-:-:S05]  /*0be0*/  @P0 IMAD.WIDE.U32 R160, R211, 0x10, R160 ;  /* 0x00000010d3a00825 */ /* 0x001fca00078e00a0 */
[----:B------:R0:W5:Y:S01]  /*0bf0*/  @P0 LDG.E.128 R128, desc[UR10][R160.64] ;  /* 0x0000000aa0800981 */ /* 0x000162000c1e1d00 */
[----:B------:R-:W-:Y:S01]  /*0c00*/  IADD3 R213, PT, PT, R213, 0x80, RZ ;  /* 0x00000080d5d57810 */ /* 0x000fe20007ffe0ff */
[----:B------:R-:W-:Y:S01]  /*0c10*/  VIADD R211, R211, 0x80 ;  /* 0x00000080d3d37836 */ /* 0x000fe20000000000 */
[----:B0-----:R-:W-:Y:S02]  /*0c20*/  SHF.L.U32 R160, R37, 0x10, RZ ;  /* 0x0000001025a07819 */ /* 0x001fe400000006ff */
[----:B--2---:R-:W-:Y:S01]  /*0c30*/  SHF.L.U32 R30, R152, 0x10, RZ ;  /* 0x00000010981e7819 */ /* 0x004fe200000006ff */
[----:B------:R-:W-:Y:S01]  /*0c40*/  IMAD.U32 R162, R153, 0x10000, RZ ;  /* 0x0001000099a27824 */ /* 0x000fe200078e00ff */
[C---:B------:R-:W-:Y:S02]  /*0c50*/  PRMT R170, R154.reuse, 0x7632, R170 ;  /* 0x000076329aaa7816 */ /* 0x040fe400000000aa */
[----:B------:R-:W-:Y:S01]  /*0c60*/  SHF.L.U32 R154, R154, 0x10, RZ ;  /* 0x000000109a9a7819 */ /* 0x000fe200000006ff */
[C---:B------:R-:W-:Y:S01]  /*0c70*/  FADD.FTZ R3, -R205.reuse, R30 ;  /* 0x0000001ecd037221 */ /* 0x040fe20000010100 */
[----:B------:R-:W-:Y:S01]  /*0c80*/  PRMT R164, R152, 0x7632, R164 ;  /* 0x0000763298a47816 */ /* 0x000fe200000000a4 */
[----:B------:R-:W-:Y:S01]  /*0c90*/  FADD.FTZ R161, -R205, R162 ;  /* 0x000000a2cda17221 */ /* 0x000fe20000010100 */
[C---:B------:R-:W-:Y:S01]  /*0ca0*/  PRMT R172, R155.reuse, 0x7632, R172 ;  /* 0x000076329bac7816 */ /* 0x040fe200000000ac */
[----:B---3--:R-:W-:Y:S01]  /*0cb0*/  IMAD.U32 R165, R158, 0x10000, RZ ;  /* 0x000100009ea57824 */ /* 0x008fe200078e00ff */
[----:B------:R-:W-:Y:S01]  /*0cc0*/  SHF.L.U32 R168, R155, 0x10, RZ ;  /* 0x000000109ba87819 */ /* 0x000fe200000006ff */
[----:B------:R-:W-:Y:S01]  /*0cd0*/  FADD.FTZ R163, -R205, R154 ;  /* 0x0000009acda37221 */ /* 0x000fe20000010100 */
[----:B------:R-:W-:Y:S01]  /*0ce0*/  SHF.L.U32 R152, R36, 0x10, RZ ;  /* 0x0000001024987819 */ /* 0x000fe200000006ff */
[----:B-----5:R-:W-:Y:S01]  /*0cf0*/  FMUL.FTZ R3, R28, R3 ;  /* 0x000000031c037220 */ /* 0x020fe20000410000 */
[----:B------:R-:W-:Y:S01]  /*0d00*/  SHF.L.U32 R155, R156, 0x10, RZ ;  /* 0x000000109c9b7819 */ /* 0x000fe200000006ff */
[----:B------:R-:W-:Y:S01]  /*0d10*/  FMUL.FTZ R163, R28, R163 ;  /* 0x000000a31ca37220 */ /* 0x000fe20000410000 */
[----:B------:R-:W-:Y:S01]  /*0d20*/  PRMT R171, R158, 0x7632, R171 ;  /* 0x000076329eab7816 */ /* 0x000fe200000000ab */
[----:B------:R-:W-:Y:S01]  /*0d30*/  FADD.FTZ R80, R80, R165 ;  /* 0x000000a550507221 */ /* 0x000fe20000010000 */
[C---:B------:R-:W-:Y:S01]  /*0d40*/  PRMT R158, R159.reuse, 0x7632, R158 ;  /* 0x000076329f9e7816 */ /* 0x040fe2000000009e */
[-C--:B------:R-:W-:Y:S01]  /*0d50*/  FMUL.FTZ R30, R152, R155.reuse ;  /* 0x0000009b981e7220 */ /* 0x080fe20000410000 */
[----:B------:R-:W-:Y:S01]  /*0d60*/  SHF.L.U32 R159, R159, 0x10, RZ ;  /* 0x000000109f9f7819 */ /* 0x000fe200000006ff */
[----:B------:R-:W-:Y:S01]  /*0d70*/  FADD.FTZ R76, R76, R155 ;  /* 0x0000009b4c4c7221 */ /* 0x000fe20000010000 */
[----:B------:R-:W-:Y:S01]  /*0d80*/  SHF.L.U32 R154, R39, 0x10, RZ ;  /* 0x00000010279a7819 */ /* 0x000fe200000006ff */
[----:B------:R-:W-:Y:S01]  /*0d90*/  FFMA.FTZ R60, R3, R155, R60 ;  /* 0x0000009b033c7223 */ /* 0x000fe2000001003c */
[----:B------:R-:W-:Y:S01]  /*0da0*/  PRMT R166, R153, 0x7632, R166 ;  /* 0x0000763299a67816 */ /* 0x000fe200000000a6 */
[----:B------:R-:W-:Y:S01]  /*0db0*/  FADD.FTZ R155, -R205, R168 ;  /* 0x000000a8cd9b7221 */ /* 0x000fe20000010100 */
[----:B------:R-:W-:Y:S01]  /*0dc0*/  PRMT R153, R156, 0x7632, R153 ;  /* 0x000076329c997816 */ /* 0x000fe20000000099 */
[----:B------:R-:W-:Y:S01]  /*0dd0*/  FFMA.FTZ R64, R163, R165, R64 ;  /* 0x000000a5a3407223 */ /* 0x000fe20000010040 */
[----:B------:R-:W-:Y:S01]  /*0de0*/  SHF.L.U32 R152, R164, 0x10, RZ ;  /* 0x00000010a4987819 */ /* 0x000fe200000006ff */
[----:B------:R-:W-:Y:S01]  /*0df0*/  FMUL.FTZ R164, R154, R159 ;  /* 0x0000009f9aa47220 */ /* 0x000fe20000410000 */
[----:B------:R-:W-:Y:S01]  /*0e00*/  SHF.L.U32 R162, R38, 0x10, RZ ;  /* 0x0000001026a27819 */ /* 0x000fe200000006ff */
[----:B------:R-:W-:Y:S01]  /*0e10*/  FMUL.FTZ R161, R28, R161 ;  /* 0x000000a11ca17220 */ /* 0x000fe20000410000 */
[----:B------:R-:W-:Y:S01]  /*0e20*/  SHF.L.U32 R166, R166, 0x10, RZ ;  /* 0x00000010a6a67819 */ /* 0x000fe200000006ff */
[----:B------:R-:W-:Y:S01]  /*0e30*/  FADD.FTZ R82, R82, R159 ;  /* 0x0000009f52527221 */ /* 0x000fe20000010000 */
[----:B------:R-:W-:Y:S01]  /*0e40*/  SHF.L.U32 R154, R153, 0x10, RZ ;  /* 0x00000010999a7819 */ /* 0x000fe200000006ff */
[C---:B------:R-:W-:Y:S01]  /*0e50*/  FADD.FTZ R153, -R205.reuse, R152 ;  /* 0x00000098cd997221 */ /* 0x040fe20000010100 */
[----:B------:R-:W-:Y:S01]  /*0e60*/  FMUL.FTZ R162, R162, R165 ;  /* 0x000000a5a2a27220 */ /* 0x000fe20000410000 */
[C---:B------:R-:W-:Y:S01]  /*0e70*/  FMUL.FTZ R165, R28.reuse, R155 ;  /* 0x0000009b1ca57220 */ /* 0x040fe20000410000 */
[----:B------:R-:W-:Y:S01]  /*0e80*/  FADD.FTZ R155, -R205, R166 ;  /* 0x000000a6cd9b7221 */ /* 0x000fe20000010100 */
[----:B------:R-:W-:Y:S01]  /*0e90*/  FMUL.FTZ R166, R28, R153 ;  /* 0x000000991ca67220 */ /* 0x000fe20000410000 */
[----:B------:R-:W-:Y:S01]  /*0ea0*/  PRMT R156, R157, 0x7632, R156 ;  /* 0x000076329d9c7816 */ /* 0x000fe2000000009c */
[----:B------:R-:W-:Y:S01]  /*0eb0*/  FMUL.FTZ R167, R167, R154 ;  /* 0x0000009aa7a77220 */ /* 0x000fe20000410000 */
[----:B------:R-:W-:Y:S01]  /*0ec0*/  SHF.L.U32 R157, R157, 0x10, RZ ;  /* 0x000000109d9d7819 */ /* 0x000fe200000006ff */
[----:B------:R-:W-:Y:S01]  /*0ed0*/  FADD.FTZ R152, RZ, R30 ;  /* 0x0000001eff987221 */ /* 0x000fe20000010000 */
[----:B------:R-:W-:Y:S01]  /*0ee0*/  FFMA.FTZ R153, R3, R30, RZ ;  /* 0x0000001e03997223 */ /* 0x000fe200000100ff */
[----:B------:R-:W-:Y:S01]  /*0ef0*/  FADD.FTZ R77, R77, R154 ;  /* 0x0000009a4d4d7221 */ /* 0x000fe20000010000 */
[----:B------:R-:W-:Y:S01]  /*0f00*/  FFMA.FTZ R61, R166, R154, R61 ;  /* 0x0000009aa63d7223 */ /* 0x000fe2000001003d */
[----:B------:R-:W-:Y:S01]  /*0f10*/  SHF.L.U32 R170, R170, 0x10, RZ ;  /* 0x00000010aaaa7819 */ /* 0x000fe200000006ff */
[----:B------:R-:W-:Y:S01]  /*0f20*/  FMUL.FTZ R168, R28, R155 ;  /* 0x0000009b1ca87220 */ /* 0x000fe20000410000 */
[----:B------:R-:W-:Y:S01]  /*0f30*/  SHF.L.U32 R154, R20, 0x10, RZ ;  /* 0x00000010149a7819 */ /* 0x000fe200000006ff */
[----:B------:R-:W-:Y:S01]  /*0f40*/  FADD.FTZ R155, R152, R167 ;  /* 0x000000a7989b7221 */ /* 0x000fe20000010000 */
[----:B------:R-:W-:Y:S01]  /*0f50*/  SHF.L.U32 R171, R171, 0x10, RZ ;  /* 0x00000010abab7819 */ /* 0x000fe200000006ff */
[----:B------:R-:W-:Y:S01]  /*0f60*/  FMUL.FTZ R160, R160, R157 ;  /* 0x0000009da0a07220 */ /* 0x000fe20000410000 */
[----:B------:R-:W-:Y:S01]  /*0f70*/  SHF.L.U32 R156, R156, 0x10, RZ ;  /* 0x000000109c9c7819 */ /* 0x000fe200000006ff */
[----:B------:R-:W-:Y:S01]  /*0f80*/  FFMA.FTZ R152, R166, R167, R153 ;  /* 0x000000a7a6987223 */ /* 0x000fe20000010099 */
[----:B------:R-:W-:Y:S01]  /*0f90*/  FADD.FTZ R78, R78, R157 ;  /* 0x0000009d4e4e7221 */ /* 0x000fe20000010000 */
[----:B------:R-:W-:Y:S01]  /*0fa0*/  FFMA.FTZ R62, R161, R157, R62 ;  /* 0x0000009da13e7223 */ /* 0x000fe2000001003e */
[----:B------:R-:W-:Y:S01]  /*0fb0*/  FADD.FTZ R157, -R205, R170 ;  /* 0x000000aacd9d7221 */ /* 0x000fe20000010100 */
        /* <DEDUP_REMOVED lines=12> */
[----:B------:R-:W-:Y:S01]  /*1080*/  FFMA.FTZ R66, R165, R159, R66 ;  /* 0x0000009fa5427223 */ /* 0x000fe20000010042 */
[----:B------:R-:W-:Y:S01]  /*1090*/  SHF.L.U32 R158, R158, 0x10, RZ ;  /* 0x000000109e9e7819 */ /* 0x000fe200000006ff */
[----:B------:R-:W-:-:S02]  /*10a0*/  IMAD.U32 R159, R21, 0x10000, RZ ;  /* 0x00010000159f7824 */ /* 0x000fc400078e00ff */
[----:B------:R-:W-:Y:S01]  /*10b0*/  FADD.FTZ R157, -R205, R156 ;  /* 0x0000009ccd9d7221 */ /* 0x000fe20000010100 */
[----:B------:R-:W-:Y:S01]  /*10c0*/  FADD.FTZ R155, R155, R170 ;  /* 0x000000aa9b9b7221 */ /* 0x000fe20000010000 */
[C---:B------:R-:W-:Y:S01]  /*10d0*/  FFMA.FTZ R152, R172.reuse, R170, R153 ;  /* 0x000000aaac987223 */ /* 0x040fe20000010099 */
        /* <DEDUP_REMOVED lines=9> */
[----:B------:R-:W-:-:S07]  /*1170*/  FFMA.FTZ R210, R174, R171, R153 ;  /* 0x000000abaed27223 */ /* 0x000fce0000010099 */
.L_x_190:
[----:B----4-:R-:W-:Y:S05]  /*1180*/  BSYNC.RECONVERGENT B1 ;  /* 0x0000000000017941 */ /* 0x010fea0003800200 */
.L_x_189:
        /* <DEDUP_REMOVED lines=13> */
[----:B------:R-:W-:Y:S02]  /*1260*/  SHF.L.U32 R185, R12, 0x10, RZ ;  /* 0x000000100cb97819 */ /* 0x000fe400000006ff */
[----:B------:R-:W-:Y:S02]  /*1270*/  SHF.L.U32 R187, R13, 0x10, RZ ;  /* 0x000000100dbb7819 */ /* 0x000fe400000006ff */
[----:B------:R-:W-:Y:S02]  /*1280*/  IADD3 R213, PT, PT, R213, 0x80, RZ ;  /* 0x00000080d5d57810 */ /* 0x000fe40007ffe0ff */
[----:B------:R-:W-:Y:S02]  /*1290*/  IADD3 R211, PT, PT, R211, 0x80, RZ ;  /* 0x00000080d3d37810 */ /* 0x000fe40007ffe0ff */
[C---:B--2---:R-:W-:Y:S02]  /*12a0*/  SHF.L.U32 R178, R152.reuse, 0x10, RZ ;  /* 0x0000001098b27819 */ /* 0x044fe400000006ff */
[----:B------:R-:W-:-:S02]  /*12b0*/  PRMT R181, R152, 0x7632, R181 ;  /* 0x0000763298b57816 */ /* 0x000fc400000000b5 */
[----:B------:R-:W-:Y:S01]  /*12c0*/  PRMT R190, R155, 0x7632, R190 ;  /* 0x000076329bbe7816 */ /* 0x000fe200000000be */
[----:B------:R-:W-:Y:S01]  /*12d0*/  FADD.FTZ R173, -R205, R178 ;  /* 0x000000b2cdad7221 */ /* 0x000fe20000010100 */
[----:B------:R-:W-:Y:S02]  /*12e0*/  SHF.L.U32 R184, R155, 0x10, RZ ;  /* 0x000000109bb87819 */ /* 0x000fe400000006ff */
[----:B------:R-:W-:Y:S01]  /*12f0*/  SHF.L.U32 R152, R44, 0x10, RZ ;  /* 0x000000102c987819 */ /* 0x000fe200000006ff */
[----:B---3--:R-:W-:Y:S02]  /*1300*/  IMAD.U32 R155, R156, 0x10000, RZ ;  /* 0x000100009c9b7824 */ /* 0x008fe400078e00ff */
[----:B-----5:R-:W-:Y:S01]  /*1310*/  FMUL.FTZ R173, R28, R173 ;  /* 0x000000ad1cad7220 */ /* 0x020fe20000410000 */
[----:B------:R-:W-:Y:S01]  /*1320*/  SHF.L.U32 R182, R154, 0x10, RZ ;  /* 0x000000109ab67819 */ /* 0x000fe200000006ff */
[-C--:B0-----:R-:W-:Y:S01]  /*1330*/  FMUL.FTZ R176, R152, R155.reuse ;  /* 0x0000009b98b07220 */ /* 0x081fe20000410000 */
[----:B------:R-:W-:Y:S01]  /*1340*/  FADD.FTZ R84, R84, R155 ;  /* 0x0000009b54547221 */ /* 0x000fe20000010000 */
[----:B------:R-:W-:Y:S01]  /*1350*/  FFMA.FTZ R68, R173, R155, R68 ;  /* 0x0000009bad447223 */ /* 0x000fe20000010044 */
[----:B------:R-:W-:Y:S01]  /*1360*/  PRMT R183, R153, 0x7632, R183 ;  /* 0x0000763299b77816 */ /* 0x000fe200000000b7 */
[----:B------:R-:W-:Y:S01]  /*1370*/  FADD.FTZ R155, -R205, R184 ;  /* 0x000000b8cd9b7221 */ /* 0x000fe20000010100 */
[----:B------:R-:W-:Y:S01]  /*1380*/  SHF.L.U32 R180, R153, 0x10, RZ ;  /* 0x0000001099b47819 */ /* 0x000fe200000006ff */
[----:B------:R-:W-:Y:S01]  /*1390*/  FADD.FTZ R177, -R205, R182 ;  /* 0x000000b6cdb17221 */ /* 0x000fe20000010100 */
[----:B------:R-:W-:Y:S01]  /*13a0*/  PRMT R153, R156, 0x7632, R153 ;  /* 0x000076329c997816 */ /* 0x000fe20000000099 */
[----:B------:R-:W-:Y:S01]  /*13b0*/  IMAD.U32 R182, R47, 0x10000, RZ ;  /* 0x000100002fb67824 */ /* 0x000fe200078e00ff */
[----:B------:R-:W-:Y:S01]  /*13c0*/  SHF.L.U32 R184, R181, 0x10, RZ ;  /* 0x00000010b5b87819 */ /* 0x000fe200000006ff */
[----:B------:R-:W-:Y:S01]  /*13d0*/  FADD.FTZ R175, -R205, R180 ;  /* 0x000000b4cdaf7221 */ /* 0x000fe20000010100 */
[----:B------:R-:W-:Y:S01]  /*13e0*/  SHF.L.U32 R152, R153, 0x10, RZ ;  /* 0x0000001099987819 */ /* 0x000fe200000006ff */
[----:B------:R-:W-:Y:S01]  /*13f0*/  FMUL.FTZ R177, R28, R177 ;  /* 0x000000b11cb17220 */ /* 0x000fe20000410000 */
[----:B------:R-:W-:Y:S01]  /*1400*/  SHF.L.U32 R179, R158, 0x10, RZ ;  /* 0x000000109eb37819 */ /* 0x000fe200000006ff */
[----:B------:R-:W-:Y:S01]  /*1410*/  FADD.FTZ R153, -R205, R184 ;  /* 0x000000b8cd997221 */ /* 0x000fe20000010100 */
[----:B------:R-:W-:Y:S01]  /*1420*/  SHF.L.U32 R180, R46, 0x10, RZ ;  /* 0x000000102eb47819 */ /* 0x000fe200000006ff */
[----:B------:R-:W-:Y:S01]  /*1430*/  FADD.FTZ R85, R85, R152 ;  /* 0x0000009855557221 */ /* 0x000fe20000010000 */
[----:B------:R-:W-:Y:S01]  /*1440*/  SHF.L.U32 R181, R10, 0x10, RZ ;  /* 0x000000100ab57819 */ /* 0x000fe200000006ff */
[----:B------:R-:W-:Y:S01]  /*1450*/  FMUL.FTZ R184, R28, R153 ;  /* 0x000000991cb87220 */ /* 0x000fe20000410000 */
[----:B------:R-:W-:Y:S01]  /*1460*/  SHF.L.U32 R186, R183, 0x10, RZ ;  /* 0x00000010b7ba7819 */ /* 0x000fe200000006ff */
[-C--:B------:R-:W-:Y:S01]  /*1470*/  FMUL.FTZ R180, R180, R179.reuse ;  /* 0x000000b3b4b47220 */ /* 0x080fe20000410000 */
[----:B------:R-:W-:Y:S01]  /*1480*/  FADD.FTZ R88, R88, R179 ;  /* 0x000000b358587221 */ /* 0x000fe20000010000 */
[----:B------:R-:W-:Y:S01]  /*1490*/  FFMA.FTZ R72, R177, R179, R72 ;  /* 0x000000b3b1487223 */ /* 0x000fe20000010048 */
[----:B------:R-:W-:Y:S01]  /*14a0*/  PRMT R188, R154, 0x7632, R188 ;  /* 0x000076329abc7816 */ /* 0x000fe200000000bc */
[----:B------:R-:W-:Y:S01]  /*14b0*/  FMUL.FTZ R179, R28, R155 ;  /* 0x0000009b1cb37220 */ /* 0x000fe20000410000 */
[----:B------:R-:W-:Y:S01]  /*14c0*/  PRMT R154, R157, 0x7632, R154 ;  /* 0x000076329d9a7816 */ /* 0x000fe2000000009a */
[----:B------:R-:W-:Y:S01]  /*14d0*/  FADD.FTZ R155, -R205, R186 ;  /* 0x000000bacd9b7221 */ /* 0x000fe20000010100 */
[-C--:B------:R-:W-:Y:S01]  /*14e0*/  FMUL.FTZ R181, R181, R152.reuse ;  /* 0x00000098b5b57220 */ /* 0x080fe20000410000 */
[----:B------:R-:W-:Y:S01]  /*14f0*/  FFMA.FTZ R69, R184, R152, R69 ;  /* 0x00000098b8457223 */ /* 0x000fe20000010045 */
[----:B------:R-:W-:Y:S01]  /*1500*/  SHF.L.U32 R157, R157, 0x10, RZ ;  /* 0x000000109d9d7819 */ /* 0x000fe200000006ff */
[----:B------:R-:W-:Y:S01]  /*1510*/  FADD.FTZ R152, R209, R176 ;  /* 0x000000b0d1987221 */ /* 0x000fe20000010000 */
[----:B------:R-:W-:Y:S01]  /*1520*/  SHF.L.U32 R178, R45, 0x10, RZ ;  /* 0x000000102db27819 */ /* 0x000fe200000006ff */
[----:B------:R-:W-:Y:S01]  /*1530*/  FFMA.FTZ R153, R173, R176, R210 ;  /* 0x000000b0ad997223 */ /* 0x000fe200000100d2 */
[----:B------:R-:W-:Y:S01]  /*1540*/  SHF.L.U32 R183, R11, 0x10, RZ ;  /* 0x000000100bb77819 */ /* 0x000fe200000006ff */
[----:B------:R-:W-:Y:S01]  /*1550*/  FMUL.FTZ R186, R28, R155 ;  /* 0x0000009b1cba7220 */ /* 0x000fe20000410000 */
[----:B------:R-:W-:-:S02]  /*1560*/  IMAD.U32 R154, R154, 0x10000, RZ ;  /* 0x000100009a9a7824 */ /* 0x000fc400078e00ff */
[----:B------:R-:W-:Y:S01]  /*1570*/  FADD.FTZ R155, R152, R181 ;  /* 0x000000b5989b7221 */ /* 0x000fe20000010000 */
[----:B------:R-:W-:Y:S01]  /*1580*/  FMUL.FTZ R175, R28, R175 ;  /* 0x000000af1caf7220 */ /* 0x000fe20000410000 */
[----:B------:R-:W-:Y:S01]  /*1590*/  FMUL.FTZ R178, R178, R157 ;  /* 0x0000009db2b27220 */ /* 0x000fe20000410000 */
[----:B------:R-:W-:Y:S01]  /*15a0*/  FFMA.FTZ R152, R184, R181, R153 ;  /* 0x000000b5b8987223 */ /* 0x000fe20000010099 */
[----:B------:R-:W-:Y:S01]  /*15b0*/  PRMT R156, R158, 0x7632, R156 ;  /* 0x000076329e9c7816 */ /* 0x000fe2000000009c */
[-C--:B------:R-:W-:Y:S01]  /*15c0*/  FMUL.FTZ R183, R183, R154.reuse ;  /* 0x0000009ab7b77220 */ /* 0x080fe20000410000 */
[----:B------:R-:W-:Y:S01]  /*15d0*/  FADD.FTZ R87, R87, R154 ;  /* 0x0000009a57577221 */ /* 0x000fe20000010000 */
[----:B------:R-:W-:Y:S01]  /*15e0*/  FFMA.FTZ R71, R186, R154, R71 ;  /* 0x0000009aba477223 */ /* 0x000fe20000010047 */
[----:B------:R-:W-:Y:S01]  /*15f0*/  SHF.L.U32 R188, R188, 0x10, RZ ;  /* 0x00000010bcbc7819 */ /* 0x000fe200000006ff */
[----:B------:R-:W-:Y:S01]  /*1600*/  FADD.FTZ R154, R155, R178 ;  /* 0x000000b29b9a7221 */ /* 0x000fe20000010000 */
[C---:B------:R-:W-:Y:S01]  /*1610*/  FFMA.FTZ R153, R175.reuse, R178, R152 ;  /* 0x000000b2af997223 */ /* 0x040fe20000010098 */
[----:B------:R-:W-:Y:S01]  /*1620*/  FADD.FTZ R86, R86, R157 ;  /* 0x0000009d56567221 */ /* 0x000fe20000010000 */
[----:B------:R-:W-:Y:S01]  /*1630*/  FFMA.FTZ R70, R175, R157, R70 ;  /* 0x0000009daf467223 */ /* 0x000fe20000010046 */
[----:B------:R-:W-:Y:S01]  /*1640*/  SHF.L.U32 R156, R156, 0x10, RZ ;  /* 0x000000109c9c7819 */ /* 0x000fe200000006ff */
[----:B------:R-:W-:Y:S01]  /*1650*/  FADD.FTZ R157, -R205, R188 ;  /* 0x000000bccd9d7221 */ /* 0x000fe20000010100 */
[----:B------:R-:W-:Y:S01]  /*1660*/  FADD.FTZ R155, R154, R183 ;  /* 0x000000b79a9b7221 */ /* 0x000fe20000010000 */
[----:B------:R-:W-:Y:S01]  /*1670*/  FFMA.FTZ R152, R186, R183, R153 ;  /* 0x000000b7ba987223 */ /* 0x000fe20000010099 */
[----:B------:R-:W-:Y:S01]  /*1680*/  PRMT R158, R159, 0x7632, R158 ;  /* 0x000076329f9e7816 */ /* 0x000fe2000000009e */
[----:B------:R-:W-:Y:S01]  /*1690*/  FMUL.FTZ R185, R185, R156 ;  /* 0x0000009cb9b97220 */ /* 0x000fe20000410000 */
[----:B------:R-:W-:Y:S01]  /*16a0*/  SHF.L.U32 R159, R159, 0x10, RZ ;  /* 0x000000109f9f7819 */ /* 0x000fe200000006ff */
[----:B------:R-:W-:Y:S01]  /*16b0*/  FMUL.FTZ R188, R28, R157 ;  /* 0x0000009d1cbc7220 */ /* 0x000fe20000410000 */
[----:B------:R-:W-:Y:S01]  /*16c0*/  SHF.L.U32 R190, R190, 0x10, RZ ;  /* 0x00000010bebe7819 */ /* 0x000fe200000006ff */
[----:B------:R-:W-:Y:S01]  /*16d0*/  FADD.FTZ R154, R155, R180 ;  /* 0x000000b49b9a7221 */ /* 0x000fe20000010000 */
[----:B------:R-:W-:Y:S01]  /*16e0*/  FFMA.FTZ R153, R177, R180, R152 ;  /* 0x000000b4b1997223 */ /* 0x000fe20000010098 */
[----:B------:R-:W-:Y:S01]  /*16f0*/  FMUL.FTZ R182, R182, R159 ;  /* 0x0000009fb6b67220 */ /* 0x000fe20000410000 */
[----:B------:R-:W-:-:S02]  /*1700*/  IMAD.U32 R158, R158, 0x10000, RZ ;  /* 0x000100009e9e7824 */ /* 0x000fc400078e00ff */
[----:B------:R-:W-:Y:S01]  /*1710*/  FADD.FTZ R157, -R205, R190 ;  /* 0x000000becd9d7221 */ /* 0x000fe20000010100 */
[----:B------:R-:W-:Y:S01]  /*1720*/  FADD.FTZ R155, R154, R185 ;  /* 0x000000b99a9b7221 */ /* 0x000fe20000010000 */
[----:B------:R-:W-:Y:S01]  /*1730*/  FFMA.FTZ R152, R188, R185, R153 ;  /* 0x000000b9bc987223 */ /* 0x000fe20000010099 */
[----:B------:R-:W-:Y:S01]  /*1740*/  FMUL.FTZ R187, R187, R158 ;  /* 0x0000009ebbbb7220 */ /* 0x000fe20000410000 */
[----:B------:R-:W-:Y:S01]  /*1750*/  FMUL.FTZ R190, R28, R157 ;  /* 0x0000009d1cbe7220 */ /* 0x000fe20000410000 */
        /* <DEDUP_REMOVED lines=9> */
[----:B------:R-:W-:-:S07]  /*17f0*/  FFMA.FTZ R210, R190, R187, R153 ;  /* 0x000000bbbed27223 */ /* 0x000fce0000010099 */
.L_x_192:
[----:B------:R-:W-:Y:S05]  /*1800*/  BSYNC.RECONVERGENT B1 ;  /* 0x0000000000017941 */ /* 0x000fea0003800200 */
.L_x_191:
        /* <DEDUP_REMOVED lines=12> */
[----:B--2---:R-:W-:Y:S01]  /*18d0*/  PRMT R189, R152, 0x7632, R189 ;  /* 0x0000763298bd7816 */ /* 0x004fe200000000bd */
[----:B------:R-:W-:Y:S01]  /*18e0*/  IMAD.U32 R200, R155, 0x10000, RZ ;  /* 0x000100009bc87824 */ /* 0x000fe200078e00ff */
[----:B------:R-:W-:Y:S02]  /*18f0*/  PRMT R195, R154, 0x7632, R195 ;  /* 0x000076329ac37816 */ /* 0x000fe400000000c3 */
[----:B------:R-:W-:Y:S01]  /*1900*/  SHF.L.U32 R194, R152, 0x10, RZ ;  /* 0x0000001098c27819 */ /* 0x000fe200000006ff */
[----:B------:R-:W-:Y:S01]  /*1910*/  FADD.FTZ R211, -R205, R200 ;  /* 0x000000c8cdd37221 */ /* 0x000fe20000010100 */
        /* <DEDUP_REMOVED lines=11> */
[C-C-:B------:R-:W-:Y:S01]  /*19d0*/  FADD.FTZ R197, -R205.reuse, R152.reuse ;  /* 0x00000098cdc57221 */ /* 0x140fe20000010100 */
[----:B---3--:R-:W-:Y:S01]  /*19e0*/  PRMT R152, R156, 0x7632, R152 ;  /* 0x000076329c987816 */ /* 0x008fe20000000098 */
[--C-:B------:R-:W-:Y:S01]  /*19f0*/  FADD.FTZ R199, -R205, R154.reuse ;  /* 0x0000009acdc77221 */ /* 0x100fe20000010100 */
[----:B------:R-:W-:Y:S01]  /*1a00*/  SHF.L.U32 R192, R52, 0x10, RZ ;  /* 0x0000001034c07819 */ /* 0x000fe200000006ff */
[----:B------:R-:W-:Y:S01]  /*1a10*/  FMUL.FTZ R200, R28, R197 ;  /* 0x000000c51cc87220 */ /* 0x000fe20000410000 */
[----:B------:R-:W-:Y:S01]  /*1a20*/  SHF.L.U32 R155, R156, 0x10, RZ ;  /* 0x000000109c9b7819 */ /* 0x000fe200000006ff */
[----:B------:R-:W-:Y:S01]  /*1a30*/  IMAD.U32 R152, R152, 0x10000, RZ ;  /* 0x0001000098987824 */ /* 0x000fe200078e00ff */
[----:B------:R-:W-:Y:S01]  /*1a40*/  PRMT R154, R157, 0x7632, R154 ;  /* 0x000076329d9a7816 */ /* 0x000fe2000000009a */
[----:B------:R-:W-:Y:S01]  /*1a50*/  FADD.FTZ R193, -R205, R196 ;  /* 0x000000c4cdc17221 */ /* 0x000fe20000010100 */
[----:B------:R-:W-:Y:S01]  /*1a60*/  SHF.L.U32 R153, R0, 0x10, RZ ;  /* 0x0000001000997819 */ /* 0x000fe200000006ff */
[-C--:B------:R-:W-:Y:S01]  /*1a70*/  FMUL.FTZ R192, R192, R155.reuse ;  /* 0x0000009bc0c07220 */ /* 0x080fe20000410000 */
[----:B------:R-:W-:Y:S01]  /*1a80*/  FADD.FTZ R136, R136, R155 ;  /* 0x0000009b88887221 */ /* 0x000fe20000010000 */
[----:B------:R-:W-:Y:S01]  /*1a90*/  FFMA.FTZ R92, R189, R155, R92 ;  /* 0x0000009bbd5c7223 */ /* 0x000fe2000001005c */
        /* <DEDUP_REMOVED lines=9> */
[----:B------:R-:W-:-:S02]  /*1b30*/  IMAD.U32 R157, R157, 0x10000, RZ ;  /* 0x000100009d9d7824 */ /* 0x000fc400078e00ff */
[----:B------:R-:W-:Y:S01]  /*1b40*/  FFMA.FTZ R153, R189, R192, R210 ;  /* 0x000000c0bd997223 */ /* 0x000fe200000100d2 */
[----:B------:R-:W-:Y:S01]  /*1b50*/  FMUL.FTZ R202, R28, R199 ;  /* 0x000000c71cca7220 */ /* 0x000fe20000410000 */
[-C--:B------:R-:W-:Y:S01]  /*1b60*/  FMUL.FTZ R199, R155, R154.reuse ;  /* 0x0000009a9bc77220 */ /* 0x080fe20000410000 */
[----:B------:R-:W-:Y:S01]  /*1b70*/  FADD.FTZ R155, R152, R197 ;  /* 0x000000c5989b7221 */ /* 0x000fe20000010000 */
[----:B------:R-:W-:Y:S01]  /*1b80*/  FMUL.FTZ R191, R28, R193 ;  /* 0x000000c11cbf7220 */ /* 0x000fe20000410000 */
[----:B------:R-:W-:Y:S01]  /*1b90*/  FMUL.FTZ R194, R194, R157 ;  /* 0x0000009dc2c27220 */ /* 0x000fe20000410000 */
[----:B------:R-:W-:Y:S01]  /*1ba0*/  FFMA.FTZ R152, R200, R197, R153 ;  /* 0x000000c5c8987223 */ /* 0x000fe20000010099 */
[C---:B------:R-:W-:Y:S01]  /*1bb0*/  PRMT R156, R158.reuse, 0x7632, R156 ;  /* 0x000076329e9c7816 */ /* 0x040fe2000000009c */
[----:B------:R-:W-:Y:S01]  /*1bc0*/  FADD.FTZ R139, R139, R154 ;  /* 0x0000009a8b8b7221 */ /* 0x000fe20000010000 */
[----:B------:R-:W-:Y:S01]  /*1bd0*/  SHF.L.U32 R195, R158, 0x10, RZ ;  /* 0x000000109ec37819 */ /* 0x000fe200000006ff */
[----:B------:R-:W-:Y:S01]  /*1be0*/  FFMA.FTZ R95, R202, R154, R95 ;  /* 0x0000009aca5f7223 */ /* 0x000fe2000001005f */
[----:B------:R-:W-:Y:S01]  /*1bf0*/  SHF.L.U32 R196, R54, 0x10, RZ ;  /* 0x0000001036c47819 */ /* 0x000fe200000006ff */
[----:B------:R-:W-:Y:S01]  /*1c00*/  FADD.FTZ R154, R155, R194 ;  /* 0x000000c29b9a7221 */ /* 0x000fe20000010000 */
[----:B------:R-:W-:Y:S01]  /*1c10*/  FFMA.FTZ R153, R191, R194, R152 ;  /* 0x000000c2bf997223 */ /* 0x000fe20000010098 */
[----:B------:R-:W-:Y:S01]  /*1c20*/  FMUL.FTZ R193, R28, R201 ;  /* 0x000000c91cc17220 */ /* 0x000fe20000410000 */
[----:B------:R-:W-:Y:S01]  /*1c30*/  SHF.L.U32 R201, R4, 0x10, RZ ;  /* 0x0000001004c97819 */ /* 0x000fe200000006ff */
[----:B------:R-:W-:Y:S01]  /*1c40*/  FMUL.FTZ R196, R196, R195 ;  /* 0x000000c3c4c47220 */ /* 0x000fe20000410000 */
[----:B------:R-:W-:Y:S01]  /*1c50*/  SHF.L.U32 R156, R156, 0x10, RZ ;  /* 0x000000109c9c7819 */ /* 0x000fe200000006ff */
        /* <DEDUP_REMOVED lines=15> */
[----:B------:R-:W-:Y:S01]  /*1d50*/  SHF.L.U32 R158, R158, 0x10, RZ ;  /* 0x000000109e9e7819 */ /* 0x000fe200000006ff */
[----:B------:R-:W-:Y:S01]  /*1d60*/  FMUL.FTZ R198, R198, R159 ;  /* 0x0000009fc6c67220 */ /* 0x000fe20000410000 */
        /* <DEDUP_REMOVED lines=15> */
.L_x_188:
[----:B------:R-:W0:Y:S01]  /*1e60*/  LDC R31, c[0x0][0x388] ;  /* 0x0000e200ff1f7b82 */ /* 0x000e220000000800 */
[----:B------:R-:W-:-:S04]  /*1e70*/  UISETP.NE.U32.AND UP0, UPT, UR12, URZ, UPT ;  /* 0x000000ff0c00728c */ /* 0x000fc8000bf05070 */
[----:B------:R-:W-:Y:S01]  /*1e80*/  UISETP.NE.AND.EX UP0, UPT, UR13, URZ, UPT, UP0 ;  /* 0x000000ff0d00728c */ /* 0x000fe2000bf05300 */
[----:B0-----:R-:W-:-:S05]  /*1e90*/  IMAD R152, R26, R31, RZ ;  /* 0x0000001f1a987224 */ /* 0x001fca00078e02ff */
[----:B------:R-:W-:-:S04]  /*1ea0*/  SHF.R.S32.HI R153, RZ, 0x1f, R152 ;  /* 0x0000001fff997819 */ /* 0x000fc80000011498 */
[----:B------:R-:W-:-:S04]  /*1eb0*/  LEA.HI R152, R153, R152, RZ, 0x3 ;  /* 0x0000009899987211 */ /* 0x000fc800078f18ff */
[----:B------:R-:W-:Y:S01]  /*1ec0*/  LEA.HI.SX32 R208, R152, R205, 0x1d ;  /* 0x000000cd98d07211 */ /* 0x000fe200078feaff */
[----:B------:R-:W-:Y:S06]  /*1ed0*/  BRA.U !UP0, `(.L_x_193) ;  /* 0x00000001083c7547 */ /* 0x000fec000b800000 */
[C---:B------:R-:W-:Y:S01]  /*1ee0*/  ISETP.GE.U32.AND P0, PT, R27.reuse, 0x80, PT ;  /* 0x000000801b00780c */ /* 0x040fe20003f06070 */
[----:B------:R-:W-:Y:S01]  /*1ef0*/  IMAD.MOV.U32 R159, RZ, RZ, R208 ;  /* 0x000000ffff9f7224 */ /* 0x000fe200078e00d0 */
[C---:B------:R-:W-:Y:S02]  /*1f00*/  ISETP.GE.U32.AND P1, PT, R27.reuse, 0x100, PT ;  /* 0x000001001b00780c */ /* 0x040fe40003f26070 */
[----:B------:R-:W-:-:S09]  /*1f10*/  ISETP.GE.U32.AND P2, PT, R27, 0x180, PT ;  /* 0x000001801b00780c */ /* 0x000fd20003f46070 */
        /* <DEDUP_REMOVED lines=11> */
.L_x_193:
[----:B----4-:R-:W-:Y:S05]  /*1fd0*/  BSYNC.RECONVERGENT B0 ;  /* 0x0000000000007941 */ /* 0x010fea0003800200 */
.L_x_187:
        /* <DEDUP_REMOVED lines=32> */
.L_x_195:
[----:B------:R-:W-:Y:S05]  /*21e0*/  BSYNC.RECONVERGENT B0 ;  /* 0x0000000000007941 */ /* 0x000fea0003800200 */
.L_x_194:
[----:B------:R-:W1:Y:S08]  /*21f0*/  S2UR UR5, SR_CgaCtaId ;  /* 0x00000000000579c3 */ /* 0x000e700000008800 */
[----:B------:R-:W-:Y:S01]  /*2200*/  BAR.SYNC.DEFER_BLOCKING 0x0 ;  /* 0x0000000000007b1d */ /* 0x000fe20000010000 */
[----:B-----5:R-:W-:Y:S02]  /*2210*/  ISETP.GE.AND P2, PT, R207, 0x1, PT ;  /* 0x00000001cf00780c */ /* 0x020fe40003f46270 */
[----:B------:R-:W-:-:S02]  /*2220*/  ISETP.GE.U32.AND P1, PT, R27, 0x80, PT ;  /* 0x000000801b00780c */ /* 0x000fc40003f26070 */
[----:B------:R-:W-:Y:S01]  /*2230*/  ISETP.NE.AND P0, PT, RZ, UR9, PT ;  /* 0x00000009ff007c0c */ /* 0x000fe2000bf05270 */
[----:B------:R-:W-:Y:S01]  /*2240*/  UMOV UR4, 0x400 ;  /* 0x0000040000047882 */ /* 0x000fe20000000000 */
[----:B------:R-:W-:Y:S07]  /*2250*/  BSSY.RECONVERGENT B0, `(.L_x_196) ;  /* 0x00001ef000007945 */ /* 0x000fee0003800200 */
[----:B------:R-:W-:-:S05]  /*2260*/  @P2 IADD3 R210, PT, PT, R207, -0x1, RZ ;  /* 0xffffffffcfd22810 */ /* 0x000fca0007ffe0ff */
[----:B------:R-:W-:Y:S01]  /*2270*/  @P2 IMAD R210, R210, R31, RZ ;  /* 0x0000001fd2d22224 */ /* 0x000fe200078e02ff */
        /* <DEDUP_REMOVED lines=8> */
[----:B------:R-:W-:Y:S01]  /*2300*/  FADD.FTZ R152, RZ, R153 ;  /* 0x00000099ff987221 */ /* 0x000fe20000010000 */
[----:B------:R-:W-:Y:S02]  /*2310*/  @P2 SHF.R.S32.HI R153, RZ, 0x1f, R210 ;  /* 0x0000001fff992819 */ /* 0x000fe400000114d2 */
[----:B------:R-:W-:Y:S01]  /*2320*/  FADD.FTZ R207, R154, R207 ;  /* 0x000000cf9acf7221 */ /* 0x000fe20000010000 */
[----:B------:R-:W-:Y:S01]  /*2330*/  FADD.FTZ R152, R155, R152 ;  /* 0x000000989b987221 */ /* 0x000fe20000010000 */
[----:B------:R-:W-:-:S02]  /*2340*/  @P2 LEA.HI R210, R153, R210, RZ, 0x3 ;  /* 0x000000d299d22211 */ /* 0x000fc400078f18ff */
[----:B-1----:R-:W-:Y:S01]  /*2350*/  FADD.FTZ R207, R207, R156 ;  /* 0x0000009ccfcf7221 */ /* 0x002fe20000010000 */
[----:B------:R-:W-:Y:S01]  /*2360*/  FADD.FTZ R152, R152, R157 ;  /* 0x0000009d98987221 */ /* 0x000fe20000010000 */
[----:B------:R-:W-:Y:S02]  /*2370*/  MOV R157, RZ ;  /* 0x000000ff009d7202 */ /* 0x000fe40000000f00 */
[----:B------:R-:W-:Y:S01]  /*2380*/  FADD.FTZ R156, R158, R207 ;  /* 0x000000cf9e9c7221 */ /* 0x000fe20000010000 */
[----:B------:R-:W-:Y:S01]  /*2390*/  FADD.FTZ R159, R159, R152 ;  /* 0x000000989f9f7221 */ /* 0x000fe20000010000 */
[----:B------:R-:W-:Y:S02]  /*23a0*/  @P2 LEA.HI.SX32 R157, R210, R205, 0x1d ;  /* 0x000000cdd29d2211 */ /* 0x000fe400078feaff */
[----:B------:R-:W-:Y:S01]  /*23b0*/  FMUL.FTZ R156, R156, UR14 ;  /* 0x0000000e9c9c7c20 */ /* 0x000fe20008410000 */
[----:B------:R-:W-:-:S04]  /*23c0*/  FMUL.FTZ R159, R159, UR14 ;  /* 0x0000000e9f9f7c20 */ /* 0x000fc80008410000 */
[----:B------:R-:W-:Y:S01]  /*23d0*/  FSEL R156, R156, RZ, !P0 ;  /* 0x000000ff9c9c7208 */ /* 0x000fe20004000000 */
[----:B------:R-:W-:Y:S06]  /*23e0*/  @!P1 BRA `(.L_x_197) ;  /* 0x0000001c00549947 */ /* 0x000fec0003800000 */
[----:B------:R-:W-:-:S04]  /*23f0*/  UISETP.NE.U32.AND UP0, UPT, UR12, URZ, UPT ;  /* 0x000000ff0c00728c */ /* 0x000fc8000bf05070 */
[----:B------:R-:W-:Y:S01]  /*2400*/  UISETP.NE.AND.EX UP0, UPT, UR13, URZ, UPT, UP0 ;  /* 0x000000ff0d00728c */ /* 0x000fe2000bf05300 */
[----:B------:R-:W-:Y:S10]  /*2410*/  @!P2 BRA `(.L_x_198) ;  /* 0x00000000000ca947 */ /* 0x000ff40003800000 */
[----:B------:R-:W0:Y:S02]  /*2420*/  LDC.64 R148, c[0x0][0x390] ;  /* 0x0000e400ff947b82 */ /* 0x000e240000000a00 */
[----:B0-----:R-:W-:-:S06]  /*2430*/  IMAD.WIDE.U32 R148, R157, 0x10, R148 ;  /* 0x000000109d947825 */ /* 0x001fcc00078e0094 */
[----:B------:R-:W5:Y:S02]  /*2440*/  LDG.E.128 R148, desc[UR10][R148.64] ;  /* 0x0000000a94947981 */ /* 0x000f64000c1e1d00 */
.L_x_198:
[----:B------:R-:W-:Y:S05]  /*2450*/  BRA.U UP0, `(.L_x_199) ;  /* 0x0000000d00887547 */ /* 0x000fea000b800000 */
[----:B------:R-:W-:Y:S01]  /*2460*/  UMOV UR4, UR6 ;  /* 0x0000000600047c82 */ /* 0x000fe20008000000 */
[----:B------:R-:W-:Y:S01]  /*2470*/  UMOV UR5, UR7 ;  /* 0x0000000700057c82 */ /* 0x000fe20008000000 */
[----:B------:R-:W-:-:S04]  /*2480*/  UISETP.NE.U32.AND UP0, UPT, UR4, URZ, UPT ;  /* 0x000000ff0400728c */ /* 0x000fc8000bf05070 */
[----:B------:R-:W-:-:S09]  /*2490*/  UISETP.NE.AND.EX UP0, UPT, UR5, URZ, UPT, UP0 ;  /* 0x000000ff0500728c */ /* 0x000fd2000bf05300 */
[----:B------:R-:W-:Y:S05]  /*24a0*/  BRA.U UP0, `(.L_x_200) ;  /* 0x0000000500b47547 */ /* 0x000fea000b800000 */
[----:B------:R-:W-:Y:S05]  /*24b0*/  @!P2 BRA `(.L_x_201) ;  /* 0x000000000030a947 */ /* 0x000fea0003800000 */
[----:B------:R-:W-:Y:S01]  /*24c0*/  FFMA.FTZ R153, R3, R159, R156 ;  /* 0x0000009f03997223 */ /* 0x000fe2000001009c */
[----:B------:R-:W-:Y:S02]  /*24d0*/  ISETP.GT.AND P0, PT, R29, RZ, PT ;  /* 0x000000ff1d00720c */ /* 0x000fe40003f04270 */
[----:B------:R-:W-:Y:S01]  /*24e0*/  SHF.L.U32 R154, R40, 0x10, RZ ;  /* 0x00000010289a7819 */ /* 0x000fe200000006ff */
[----:B------:R-:W-:Y:S01]  /*24f0*/  FADD.FTZ R153, R30, -R153 ;  /* 0x800000991e997221 */ /* 0x000fe20000010000 */
[----:B-----5:R-:W-:-:S03]  /*2500*/  SHF.L.U32 R152, R148, 0x10, RZ ;  /* 0x0000001094987819 */ /* 0x020fc600000006ff */
[----:B------:R-:W-:-:S05]  /*2510*/  FMUL.FTZ R153, R28, R153 ;  /* 0x000000991c997220 */ /* 0x000fca0000410000 */
[----:B------:R-:W-:-:S05]  /*2520*/  FSEL R153, R153, RZ, P0 ;  /* 0x000000ff99997208 */ /* 0x000fca0000000000 */
[----:B------:R-:W-:-:S04]  /*2530*/  FMUL.FTZ R153, R153, UR15 ;  /* 0x0000000f99997c20 */ /* 0x000fc80008410000 */
[C---:B------:R-:W-:Y:S01]  /*2540*/  FMUL.FTZ R154, R153.reuse, R154 ;  /* 0x0000009a999a7220 */ /* 0x040fe20000410000 */
[----:B------:R-:W-:-:S04]  /*2550*/  FFMA.FTZ R100, R153, R152, R100 ;  /* 0x0000009899647223 */ /* 0x000fc80000010064 */
[----:B------:R-:W-:-:S04]  /*2560*/  F2FP.BF16.F32.PACK_AB R154, RZ, R154 ;  /* 0x0000009aff9a723e */ /* 0x000fc800000010ff */
[----:B------:R-:W-:-:S07]  /*2570*/  PRMT R144, R154, 0x7610, R144 ;  /* 0x000076109a907816 */ /* 0x000fce0000000090 */
.L_x_201:
[----:B------:R-:W-:Y:S05]  /*2580*/  @!P2 BRA `(.L_x_202) ;  /* 0x000000000034a947 */ /* 0x000fea0003800000 */
[----:B------:R-:W-:Y:S01]  /*2590*/  FFMA.FTZ R152, R166, R159, R156 ;  /* 0x0000009fa6987223 */ /* 0x000fe2000001009c */
[----:B------:R-:W-:Y:S01]  /*25a0*/  ISETP.GT.AND P0, PT, R29, RZ, PT ;  /* 0x000000ff1d00720c */ /* 0x000fe20003f04270 */
[----:B------:R-:W-:Y:S01]  /*25b0*/  IMAD.U32 R155, R22, 0x10000, RZ ;  /* 0x00010000169b7824 */ /* 0x000fe200078e00ff */
[----:B-----5:R-:W-:Y:S01]  /*25c0*/  PRMT R154, R148, 0x7632, R154 ;  /* 0x00007632949a7816 */ /* 0x020fe2000000009a */
[----:B------:R-:W-:-:S03]  /*25d0*/  FADD.FTZ R153, R167, -R152 ;  /* 0x80000098a7997221 */ /* 0x000fc60000010000 */
[----:B------:R-:W-:Y:S01]  /*25e0*/  SHF.L.U32 R154, R154, 0x10, RZ ;  /* 0x000000109a9a7819 */ /* 0x000fe200000006ff */
[----:B------:R-:W-:-:S05]  /*25f0*/  FMUL.FTZ R153, R28, R153 ;  /* 0x000000991c997220 */ /* 0x000fca0000410000 */
[----:B------:R-:W-:-:S05]  /*2600*/  FSEL R153, R153, RZ, P0 ;  /* 0x000000ff99997208 */ /* 0x000fca0000000000 */
[----:B------:R-:W-:-:S04]  /*2610*/  FMUL.FTZ R152, R153, UR15 ;  /* 0x0000000f99987c20 */ /* 0x000fc80008410000 */
[C---:B------:R-:W-:Y:S01]  /*2620*/  FMUL.FTZ R155, R152.reuse, R155 ;  /* 0x0000009b989b7220 */ /* 0x040fe20000410000 */
[----:B------:R-:W-:-:S04]  /*2630*/  FFMA.FTZ R101, R152, R154, R101 ;  /* 0x0000009a98657223 */ /* 0x000fc80000010065 */
[----:B------:R-:W-:-:S04]  /*2640*/  F2FP.BF16.F32.PACK_AB R155, RZ, R155 ;  /* 0x0000009bff9b723e */ /* 0x000fc800000010ff */
[----:B------:R-:W-:-:S07]  /*2650*/  PRMT R144, R144, 0x5410, R155 ;  /* 0x0000541090907816 */ /* 0x000fce000000009b */
.L_x_202:
        /* <DEDUP_REMOVED lines=13> */
.L_x_203:
[----:B------:R-:W-:Y:S05]  /*2730*/  @!P2 BRA `(.L_x_204) ;  /* 0x000000000034a947 */ /* 0x000fea0003800000 */
[----:B------:R-:W-:Y:S01]  /*2740*/  FFMA.FTZ R152, R168, R159, R156 ;  /* 0x0000009fa8987223 */ /* 0x000fe2000001009c */
[----:B------:R-:W-:Y:S02]  /*2750*/  ISETP.GT.AND P0, PT, R29, RZ, PT ;  /* 0x000000ff1d00720c */ /* 0x000fe40003f04270 */
[----:B------:R-:W-:Y:S01]  /*2760*/  SHF.L.U32 R155, R23, 0x10, RZ ;  /* 0x00000010179b7819 */ /* 0x000fe200000006ff */
[----:B------:R-:W-:Y:S01]  /*2770*/  FADD.FTZ R153, R169, -R152 ;  /* 0x80000098a9997221 */ /* 0x000fe20000010000 */
[----:B-----5:R-:W-:-:S03]  /*2780*/  PRMT R154, R149, 0x7632, R154 ;  /* 0x00007632959a7816 */ /* 0x020fc6000000009a */
[----:B------:R-:W-:Y:S01]  /*2790*/  FMUL.FTZ R153, R28, R153 ;  /* 0x000000991c997220 */ /* 0x000fe20000410000 */
[----:B------:R-:W-:-:S04]  /*27a0*/  SHF.L.U32 R154, R154, 0x10, RZ ;  /* 0x000000109a9a7819 */ /* 0x000fc800000006ff */
[----:B------:R-:W-:-:S05]  /*27b0*/  FSEL R153, R153, RZ, P0 ;  /* 0x000000ff99997208 */ /* 0x000fca0000000000 */
[----:B------:R-:W-:-:S04]  /*27c0*/  FMUL.FTZ R152, R153, UR15 ;  /* 0x0000000f99987c20 */ /* 0x000fc80008410000 */
[C---:B------:R-:W-:Y:S01]  /*27d0*/  FMUL.FTZ R155, R152.reuse, R155 ;  /* 0x0000009b989b7220 */ /* 0x040fe20000410000 */
[----:B------:R-:W-:-:S04]  /*27e0*/  FFMA.FTZ R103, R152, R154, R103 ;  /* 0x0000009a98677223 */ /* 0x000fc80000010067 */
[----:B------:R-:W-:-:S04]  /*27f0*/  F2FP.BF16.F32.PACK_AB R155, RZ, R155 ;  /* 0x0000009bff9b723e */ /* 0x000fc800000010ff */
[----:B------:R-:W-:-:S07]  /*2800*/  PRMT R145, R145, 0x5410, R155 ;  /* 0x0000541091917816 */ /* 0x000fce000000009b */
.L_x_204:
[----:B------:R-:W-:Y:S05]  /*2810*/  @!P2 BRA `(.L_x_205) ;  /* 0x000000000030a947 */ /* 0x000fea0003800000 */
[----:B------:R-:W-:Y:S01]  /*2820*/  FFMA.FTZ R153, R163, R159, R156 ;  /* 0x0000009fa3997223 */ /* 0x000fe2000001009c */
[----:B------:R-:W-:Y:S01]  /*2830*/  ISETP.GT.AND P0, PT, R29, RZ, PT ;  /* 0x000000ff1d00720c */ /* 0x000fe20003f04270 */
[----:B-----5:R-:W-:Y:S01]  /*2840*/  IMAD.U32 R152, R150, 0x10000, RZ ;  /* 0x0001000096987824 */ /* 0x020fe200078e00ff */
[----:B------:R-:W-:Y:S01]  /*2850*/  SHF.L.U32 R154, R42, 0x10, RZ ;  /* 0x000000102a9a7819 */ /* 0x000fe200000006ff */
[----:B------:R-:W-:-:S04]  /*2860*/  FADD.FTZ R153, R162, -R153 ;  /* 0x80000099a2997221 */ /* 0x000fc80000010000 */
[----:B------:R-:W-:-:S05]  /*2870*/  FMUL.FTZ R153, R28, R153 ;  /* 0x000000991c997220 */ /* 0x000fca0000410000 */
[----:B------:R-:W-:-:S05]  /*2880*/  FSEL R153, R153, RZ, P0 ;  /* 0x000000ff99997208 */ /* 0x000fca0000000000 */
[----:B------:R-:W-:-:S04]  /*2890*/  FMUL.FTZ R153, R153, UR15 ;  /* 0x0000000f99997c20 */ /* 0x000fc80008410000 */
[C---:B------:R-:W-:Y:S01]  /*28a0*/  FMUL.FTZ R154, R153.reuse, R154 ;  /* 0x0000009a999a7220 */ /* 0x040fe20000410000 */
[----:B------:R-:W-:-:S04]  /*28b0*/  FFMA.FTZ R104, R153, R152, R104 ;  /* 0x0000009899687223 */ /* 0x000fc80000010068 */
[----:B------:R-:W-:-:S04]  /*28c0*/  F2FP.BF16.F32.PACK_AB R154, RZ, R154 ;  /* 0x0000009aff9a723e */ /* 0x000fc800000010ff */
[----:B------:R-:W-:-:S07]  /*28d0*/  PRMT R146, R154, 0x7610, R146 ;  /* 0x000076109a927816 */ /* 0x000fce0000000092 */
.L_x_205:
        /* <DEDUP_REMOVED lines=14> */
.L_x_206:
        /* <DEDUP_REMOVED lines=13> */
.L_x_207:
[----:B------:R-:W-:Y:S05]  /*2a90*/  @!P2 BRA `(.L_x_208) ;  /* 0x000000140080a947 */ /* 0x000fea0003800000 */
[----:B------:R-:W-:Y:S01]  /*2aa0*/  FFMA.FTZ R152, R174, R159, R156 ;  /* 0x0000009fae987223 */ /* 0x000fe2000001009c */
[----:B------:R-:W-:Y:S02]  /*2ab0*/  ISETP.GT.AND P0, PT, R29, RZ, PT ;  /* 0x000000ff1d00720c */ /* 0x000fe40003f04270 */
[----:B------:R-:W-:Y:S01]  /*2ac0*/  SHF.L.U32 R155, R25, 0x10, RZ ;  /* 0x00000010199b7819 */ /* 0x000fe200000006ff */
[----:B------:R-:W-:-:S04]  /*2ad0*/  FADD.FTZ R153, R171, -R152 ;  /* 0x80000098ab997221 */ /* 0x000fc80000010000 */
[----:B------:R-:W-:-:S05]  /*2ae0*/  FMUL.FTZ R153, R28, R153 ;  /* 0x000000991c997220 */ /* 0x000fca0000410000 */
[----:B------:R-:W-:-:S05]  /*2af0*/  FSEL R153, R153, RZ, P0 ;  /* 0x000000ff99997208 */ /* 0x000fca0000000000 */
[----:B------:R-:W-:Y:S01]  /*2b00*/  FMUL.FTZ R152, R153, UR15 ;  /* 0x0000000f99987c20 */ /* 0x000fe20008410000 */
[----:B-----5:R-:W-:-:S03]  /*2b10*/  PRMT R153, R151, 0x7632, R153 ;  /* 0x0000763297997816 */ /* 0x020fc60000000099 */
[----:B------:R-:W-:Y:S01]  /*2b20*/  FMUL.FTZ R155, R152, R155 ;  /* 0x0000009b989b7220 */ /* 0x000fe20000410000 */
[----:B------:R-:W-:-:S04]  /*2b30*/  SHF.L.U32 R153, R153, 0x10, RZ ;  /* 0x0000001099997819 */ /* 0x000fc800000006ff */
[----:B------:R-:W-:Y:S01]  /*2b40*/  F2FP.BF16.F32.PACK_AB R155, RZ, R155 ;  /* 0x0000009bff9b723e */ /* 0x000fe200000010ff */
[----:B------:R-:W-:-:S03]  /*2b50*/  FFMA.FTZ R107, R152, R153, R107 ;  /* 0x00000099986b7223 */ /* 0x000fc6000001006b */
[----:B------:R-:W-:Y:S01]  /*2b60*/  PRMT R147, R147, 0x5410, R155 ;  /* 0x0000541093937816 */ /* 0x000fe2000000009b */
[----:B------:R-:W-:Y:S06]  /*2b70*/  BRA `(.L_x_208) ;  /* 0x0000001400487947 */ /* 0x000fec0003800000 */
.L_x_200:
[-CC-:B------:R-:W-:Y:S01]  /*2b80*/  FFMA.FTZ R125, R3, R159.reuse, R156.reuse ;  /* 0x0000009f037d7223 */ /* 0x180fe2000001009c */
[-CC-:B------:R-:W-:Y:S01]  /*2b90*/  FFMA.FTZ R124, R166, R159.reuse, R156.reuse ;  /* 0x0000009fa67c7223 */ /* 0x180fe2000001009c */
[----:B------:R-:W-:Y:S01]  /*2ba0*/  FFMA.FTZ R153, R161, R159, R156 ;  /* 0x0000009fa1997223 */ /* 0x000fe2000001009c */
[----:B------:R-:W-:Y:S01]  /*2bb0*/  ISETP.GT.AND P0, PT, R29, RZ, PT ;  /* 0x000000ff1d00720c */ /* 0x000fe20003f04270 */
[----:B------:R-:W-:Y:S01]  /*2bc0*/  FADD.FTZ R125, R30, -R125 ;  /* 0x8000007d1e7d7221 */ /* 0x000fe20000010000 */
[----:B------:R-:W-:Y:S01]  /*2bd0*/  FADD.FTZ R127, R167, -R124 ;  /* 0x8000007ca77f7221 */ /* 0x000fe20000010000 */
[----:B------:R-:W-:Y:S02]  /*2be0*/  FADD.FTZ R153, R160, -R153 ;  /* 0x80000099a0997221 */ /* 0x000fe40000010000 */
[C---:B------:R-:W-:Y:S01]  /*2bf0*/  FMUL.FTZ R125, R28.reuse, R125 ;  /* 0x0000007d1c7d7220 */ /* 0x040fe20000410000 */
[----:B------:R-:W-:-:S04]  /*2c00*/  FMUL.FTZ R127, R28, R127 ;  /* 0x0000007f1c7f7220 */ /* 0x000fc80000410000 */
[----:B------:R-:W-:Y:S01]  /*2c10*/  FSEL R126, R125, RZ, P0 ;  /* 0x000000ff7d7e7208 */ /* 0x000fe20000000000 */
[----:B------:R-:W-:Y:S06]  /*2c20*/  @!P2 BRA `(.L_x_209) ;  /* 0x00000000001ca947 */ /* 0x000fec0003800000 */
[----:B------:R-:W-:Y:S02]  /*2c30*/  IMAD.U32 R124, R40, 0x10000, RZ ;  /* 0x00010000287c7824 */ /* 0x000fe400078e00ff */
[----:B------:R-:W-:Y:S01]  /*2c40*/  FMUL.FTZ R125, R126, UR15 ;  /* 0x0000000f7e7d7c20 */ /* 0x000fe20008410000 */
[----:B-----5:R-:W-:-:S03]  /*2c50*/  SHF.L.U32 R155, R148, 0x10, RZ ;  /* 0x00000010949b7819 */ /* 0x020fc600000006ff */
[-C--:B------:R-:W-:Y:S02]  /*2c60*/  FMUL.FTZ R124, R124, R125.reuse ;  /* 0x0000007d7c7c7220 */ /* 0x080fe40000410000 */
[----:B------:R-:W-:-:S03]  /*2c70*/  FFMA.FTZ R100, R155, R125, R100 ;  /* 0x0000007d9b647223 */ /* 0x000fc60000010064 */
[----:B------:R-:W-:-:S04]  /*2c80*/  F2FP.BF16.F32.PACK_AB R124, RZ, R124 ;  /* 0x0000007cff7c723e */ /* 0x000fc800000010ff */
[----:B------:R-:W-:-:S07]  /*2c90*/  PRMT R144, R124, 0x7610, R144 ;  /* 0x000076107c907816 */ /* 0x000fce0000000090 */
.L_x_209:
[----:B------:R-:W-:Y:S01]  /*2ca0*/  F2FP.BF16.F32.PACK_AB R124, RZ, R126 ;  /* 0x0000007eff7c723e */ /* 0x000fe200000010ff */
[----:B------:R-:W-:Y:S01]  /*2cb0*/  FFMA.FTZ R154, R168, R159, R156 ;  /* 0x0000009fa89a7223 */ /* 0x000fe2000001009c */
[----:B------:R-:W-:Y:S01]  /*2cc0*/  FMUL.FTZ R153, R28, R153 ;  /* 0x000000991c997220 */ /* 0x000fe20000410000 */
[----:B------:R-:W-:Y:S01]  /*2cd0*/  FSEL R152, R127, RZ, P0 ;  /* 0x000000ff7f987208 */ /* 0x000fe20000000000 */
[----:B------:R-:W-:Y:S06]  /*2ce0*/  @!P2 BRA `(.L_x_210) ;  /* 0x000000000020a947 */ /* 0x000fec0003800000 */
[----:B------:R-:W-:Y:S01]  /*2cf0*/  SHF.L.U32 R127, R22, 0x10, RZ ;  /* 0x00000010167f7819 */ /* 0x000fe200000006ff */
[----:B------:R-:W-:Y:S01]  /*2d00*/  FMUL.FTZ R126, R152, UR15 ;  /* 0x0000000f987e7c20 */ /* 0x000fe20008410000 */
[----:B-----5:R-:W-:-:S03]  /*2d10*/  PRMT R125, R148, 0x7632, R125 ;  /* 0x00007632947d7816 */ /* 0x020fc6000000007d */
[----:B------:R-:W-:Y:S01]  /*2d20*/  FMUL.FTZ R127, R127, R126 ;  /* 0x0000007e7f7f7220 */ /* 0x000fe20000410000 */
[----:B------:R-:W-:-:S04]  /*2d30*/  SHF.L.U32 R125, R125, 0x10, RZ ;  /* 0x000000107d7d7819 */ /* 0x000fc800000006ff */
[----:B------:R-:W-:Y:S01]  /*2d40*/  F2FP.BF16.F32.PACK_AB R127, RZ, R127 ;  /* 0x0000007fff7f723e */ /* 0x000fe200000010ff */
[----:B------:R-:W-:-:S03]  /*2d50*/  FFMA.FTZ R101, R126, R125, R101 ;  /* 0x0000007d7e657223 */ /* 0x000fc60000010065 */
[----:B------:R-:W-:-:S07]  /*2d60*/  PRMT R144, R144, 0x5410, R127 ;  /* 0x0000541090907816 */ /* 0x000fce000000007f */
.L_x_210:
[----:B------:R-:W-:Y:S01]  /*2d70*/  F2FP.BF16.F32.PACK_AB R152, RZ, R152 ;  /* 0x00000098ff98723e */ /* 0x000fe200000010ff */
[----:B------:R-:W-:Y:S01]  /*2d80*/  FFMA.FTZ R207, R163, R159, R156 ;  /* 0x0000009fa3cf7223 */ /* 0x000fe2000001009c */
[----:B------:R-:W-:Y:S01]  /*2d90*/  FADD.FTZ R127, R169, -R154 ;  /* 0x8000009aa97f7221 */ /* 0x000fe20000010000 */
[----:B------:R-:W-:Y:S01]  /*2da0*/  FSEL R153, R153, RZ, P0 ;  /* 0x000000ff99997208 */ /* 0x000fe20000000000 */
[----:B------:R-:W-:Y:S06]  /*2db0*/  @!P2 BRA `(.L_x_211) ;  /* 0x00000000001ca947 */ /* 0x000fec0003800000 */
[----:B------:R-:W-:Y:S01]  /*2dc0*/  SHF.L.U32 R126, R41, 0x10, RZ ;  /* 0x00000010297e7819 */ /* 0x000fe200000006ff */
[----:B------:R-:W-:Y:S01]  /*2dd0*/  FMUL.FTZ R125, R153, UR15 ;  /* 0x0000000f997d7c20 */ /* 0x000fe20008410000 */
[----:B-----5:R-:W-:-:S03]  /*2de0*/  SHF.L.U32 R155, R149, 0x10, RZ ;  /* 0x00000010959b7819 */ /* 0x020fc600000006ff */
[-C--:B------:R-:W-:Y:S02]  /*2df0*/  FMUL.FTZ R126, R126, R125.reuse ;  /* 0x0000007d7e7e7220 */ /* 0x080fe40000410000 */
[----:B------:R-:W-:-:S03]  /*2e00*/  FFMA.FTZ R102, R155, R125, R102 ;  /* 0x0000007d9b667223 */ /* 0x000fc60000010066 */
[----:B------:R-:W-:-:S04]  /*2e10*/  F2FP.BF16.F32.PACK_AB R126, RZ, R126 ;  /* 0x0000007eff7e723e */ /* 0x000fc800000010ff */
[----:B------:R-:W-:-:S07]  /*2e20*/  PRMT R145, R126, 0x7610, R145 ;  /* 0x000076107e917816 */ /* 0x000fce0000000091 */
.L_x_211:
[----:B------:R-:W-:Y:S01]  /*2e30*/  FMUL.FTZ R127, R28, R127 ;  /* 0x0000007f1c7f7220 */ /* 0x000fe20000410000 */
[--C-:B------:R-:W-:Y:S01]  /*2e40*/  FFMA.FTZ R155, R172, R159, R156.reuse ;  /* 0x0000009fac9b7223 */ /* 0x100fe2000001009c */
[----:B------:R-:W-:Y:S01]  /*2e50*/  FADD.FTZ R125, R162, -R207 ;  /* 0x800000cfa27d7221 */ /* 0x000fe20000010000 */
[----:B------:R-:W-:Y:S01]  /*2e60*/  F2FP.BF16.F32.PACK_AB R154, RZ, R153 ;  /* 0x00000099ff9a723e */ /* 0x000fe200000010ff */
[-CC-:B------:R-:W-:Y:S01]  /*2e70*/  FFMA.FTZ R207, R165, R159.reuse, R156.reuse ;  /* 0x0000009fa5cf7223 */ /* 0x180fe2000001009c */
[----:B------:R-:W-:Y:S01]  /*2e80*/  FFMA.FTZ R210, R174, R159, R156 ;  /* 0x0000009faed27223 */ /* 0x000fe2000001009c */
[----:B------:R-:W-:Y:S01]  /*2e90*/  FADD.FTZ R155, R170, -R155 ;  /* 0x8000009baa9b7221 */ /* 0x000fe20000010000 */
[----:B------:R-:W-:Y:S01]  /*2ea0*/  FMUL.FTZ R153, R28, R125 ;  /* 0x0000007d1c997220 */ /* 0x000fe20000410000 */
[----:B------:R-:W-:Y:S01]  /*2eb0*/  FSEL R158, R127, RZ, P0 ;  /* 0x000000ff7f9e7208 */ /* 0x000fe20000000000 */
[----:B------:R-:W-:Y:S06]  /*2ec0*/  @!P2 BRA `(.L_x_212) ;  /* 0x000000000020a947 */ /* 0x000fec0003800000 */
[----:B------:R-:W-:Y:S01]  /*2ed0*/  SHF.L.U32 R127, R23, 0x10, RZ ;  /* 0x00000010177f7819 */ /* 0x000fe200000006ff */
[----:B------:R-:W-:Y:S01]  /*2ee0*/  FMUL.FTZ R126, R158, UR15 ;  /* 0x0000000f9e7e7c20 */ /* 0x000fe20008410000 */
[----:B-----5:R-:W-:-:S03]  /*2ef0*/  PRMT R125, R149, 0x7632, R125 ;  /* 0x00007632957d7816 */ /* 0x020fc6000000007d */
[----:B------:R-:W-:Y:S02]  /*2f00*/  FMUL.FTZ R127, R127, R126 ;  /* 0x0000007e7f7f7220 */ /* 0x000fe40000410000 */
[----:B------:R-:W-:-:S03]  /*2f10*/  IMAD.U32 R125, R125, 0x10000, RZ ;  /* 0x000100007d7d7824 */ /* 0x000fc600078e00ff */
[----:B------:R-:W-:Y:S01]  /*2f20*/  F2FP.BF16.F32.PACK_AB R127, RZ, R127 ;  /* 0x0000007fff7f723e */ /* 0x000fe200000010ff */
[----:B------:R-:W-:-:S03]  /*2f30*/  FFMA.FTZ R103, R126, R125, R103 ;  /* 0x0000007d7e677223 */ /* 0x000fc60000010067 */
[----:B------:R-:W-:-:S07]  /*2f40*/  PRMT R145, R145, 0x5410, R127 ;  /* 0x0000541091917816 */ /* 0x000fce000000007f */
.L_x_212:
[----:B------:R-:W-:Y:S01]  /*2f50*/  FADD.FTZ R127, R164, -R207 ;  /* 0x800000cfa47f7221 */ /* 0x000fe20000010000 */
[----:B------:R-:W-:Y:S01]  /*2f60*/  F2FP.BF16.F32.PACK_AB R158, RZ, R158 ;  /* 0x0000009eff9e723e */ /* 0x000fe200000010ff */
[----:B------:R-:W-:Y:S01]  /*2f70*/  FADD.FTZ R207, R171, -R210 ;  /* 0x800000d2abcf7221 */ /* 0x000fe20000010000 */
[----:B------:R-:W-:Y:S01]  /*2f80*/  FMUL.FTZ R155, R28, R155 ;  /* 0x0000009b1c9b7220 */ /* 0x000fe20000410000 */
        /* <DEDUP_REMOVED lines=9> */
.L_x_213:
[----:B------:R-:W-:Y:S01]  /*3020*/  F2FP.BF16.F32.PACK_AB R209, RZ, R153 ;  /* 0x00000099ffd1723e */ /* 0x000fe200000010ff */
[C---:B------:R-:W-:Y:S01]  /*3030*/  FMUL.FTZ R153, R28.reuse, R127 ;  /* 0x0000007f1c997220 */ /* 0x040fe20000410000 */
        /* <DEDUP_REMOVED lines=11> */
.L_x_214:
[----:B------:R-:W-:Y:S02]  /*30f0*/  F2FP.BF16.F32.PACK_AB R155, RZ, R155 ;  /* 0x0000009bff9b723e */ /* 0x000fe400000010ff */
[----:B------:R-:W-:Y:S02]  /*3100*/  FSEL R210, R207, RZ, P0 ;  /* 0x000000ffcfd27208 */ /* 0x000fe40000000000 */
        /* <DEDUP_REMOVED lines=9> */
.L_x_215:
[----:B------:R-:W-:Y:S02]  /*31a0*/  F2FP.BF16.F32.PACK_AB R127, R210, R127 ;  /* 0x0000007fd27f723e */ /* 0x000fe400000010ff */
[----:B------:R-:W-:Y:S02]  /*31b0*/  PRMT R126, R209, 0x5410, R155 ;  /* 0x00005410d17e7816 */ /* 0x000fe4000000009b */
[----:B------:R-:W-:Y:S02]  /*31c0*/  PRMT R125, R154, 0x5410, R158 ;  /* 0x000054109a7d7816 */ /* 0x000fe4000000009e */
[----:B------:R-:W-:Y:S01]  /*31d0*/  PRMT R124, R124, 0x5410, R152 ;  /* 0x000054107c7c7816 */ /* 0x000fe20000000098 */
[----:B------:R-:W-:Y:S06]  /*31e0*/  @!P2 BRA `(.L_x_208) ;  /* 0x0000000c00aca947 */ /* 0x000fec0003800000 */
[----:B------:R-:W-:Y:S02]  /*31f0*/  IMAD.U32 R155, R25, 0x10000, RZ ;  /* 0x00010000199b7824 */ /* 0x000fe400078e00ff */
        /* <DEDUP_REMOVED lines=8> */
.L_x_199:
[----:B------:R-:W-:Y:S01]  /*3280*/  UMOV UR4, UR6 ;  /* 0x0000000600047c82 */ /* 0x000fe20008000000 */
[----:B------:R-:W-:Y:S01]  /*3290*/  UMOV UR5, UR7 ;  /* 0x0000000700057c82 */ /* 0x000fe20008000000 */
[----:B------:R-:W-:-:S04]  /*32a0*/  UISETP.NE.U32.AND UP0, UPT, UR4, URZ, UPT ;  /* 0x000000ff0400728c */ /* 0x000fc8000bf05070 */
[----:B------:R-:W-:-:S09]  /*32b0*/  UISETP.NE.AND.EX UP0, UPT, UR5, URZ, UPT, UP0 ;  /* 0x000000ff0500728c */ /* 0x000fd2000bf05300 */
[----:B------:R-:W-:Y:S05]  /*32c0*/  BRA.U UP0, `(.L_x_216) ;  /* 0x0000000500a87547 */ /* 0x000fea000b800000 */
[----:B------:R-:W-:Y:S01]  /*32d0*/  ISETP.GT.AND P0, PT, R29, RZ, PT ;  /* 0x000000ff1d00720c */ /* 0x000fe20003f04270 */
[----:B------:R-:W-:-:S12]  /*32e0*/  @!P2 BRA `(.L_x_217) ;  /* 0x00000000002ca947 */ /* 0x000fd80003800000 */
[----:B------:R-:W-:Y:S01]  /*32f0*/  @P0 FFMA.FTZ R155, R3, R159, R156 ;  /* 0x0000009f039b0223 */ /* 0x000fe2000001009c */
[----:B------:R-:W-:Y:S02]  /*3300*/  SHF.L.U32 R153, R128, 0x10, RZ ;  /* 0x0000001080997819 */ /* 0x000fe400000006ff */
[----:B------:R-:W-:Y:S01]  /*3310*/  SHF.L.U32 R152, R40, 0x10, RZ ;  /* 0x0000001028987819 */ /* 0x000fe200000006ff */
[----:B------:R-:W-:-:S04]  /*3320*/  @P0 FADD.FTZ R155, R30, -R155 ;  /* 0x8000009b1e9b0221 */ /* 0x000fc80000010000 */
[----:B------:R-:W-:Y:S01]  /*3330*/  @P0 FFMA.FTZ R153, R28, R155, R153 ;  /* 0x0000009b1c990223 */ /* 0x000fe20000010099 */
[----:B-----5:R-:W-:-:S03]  /*3340*/  SHF.L.U32 R155, R148, 0x10, RZ ;  /* 0x00000010949b7819 */ /* 0x020fc600000006ff */
[----:B------:R-:W-:-:S04]  /*3350*/  FMUL.FTZ R153, R153, UR15 ;  /* 0x0000000f99997c20 */ /* 0x000fc80008410000 */
[-C--:B------:R-:W-:Y:S01]  /*3360*/  FMUL.FTZ R152, R152, R153.reuse ;  /* 0x0000009998987220 */ /* 0x080fe20000410000 */
[----:B------:R-:W-:-:S04]  /*3370*/  FFMA.FTZ R100, R155, R153, R100 ;  /* 0x000000999b647223 */ /* 0x000fc80000010064 */
[----:B------:R-:W-:-:S04]  /*3380*/  F2FP.BF16.F32.PACK_AB R152, RZ, R152 ;  /* 0x00000098ff98723e */ /* 0x000fc800000010ff */
[----:B------:R-:W-:-:S07]  /*3390*/  PRMT R144, R152, 0x7610, R144 ;  /* 0x0000761098907816 */ /* 0x000fce0000000090 */
.L_x_217:
[----:B------:R-:W-:Y:S05]  /*33a0*/  @!P2 BRA `(.L_x_218) ;  /* 0x000000000034a947 */ /* 0x000fea0003800000 */
[----:B------:R-:W-:Y:S01]  /*33b0*/  PRMT R152, R128, 0x7632, R152 ;  /* 0x0000763280987816 */ /* 0x000fe20000000098 */
[----:B------:R-:W-:Y:S01]  /*33c0*/  @P0 FFMA.FTZ R154, R166, R159, R156 ;  /* 0x0000009fa69a0223 */ /* 0x000fe2000001009c */
[----:B------:R-:W-:Y:S02]  /*33d0*/  SHF.L.U32 R155, R22, 0x10, RZ ;  /* 0x00000010169b7819 */ /* 0x000fe400000006ff */
[----:B------:R-:W-:Y:S01]  /*33e0*/  SHF.L.U32 R153, R152, 0x10, RZ ;  /* 0x0000001098997819 */ /* 0x000fe200000006ff */
[----:B------:R-:W-:-:S04]  /*33f0*/  @P0 FADD.FTZ R154, R167, -R154 ;  /* 0x8000009aa79a0221 */ /* 0x000fc80000010000 */
[----:B------:R-:W-:Y:S01]  /*3400*/  @P0 FFMA.FTZ R153, R28, R154, R153 ;  /* 0x0000009a1c990223 */ /* 0x000fe20000010099 */
[----:B-----5:R-:W-:-:S03]  /*3410*/  PRMT R154, R148, 0x7632, R154 ;  /* 0x00007632949a7816 */ /* 0x020fc6000000009a */
[----:B------:R-:W-:Y:S02]  /*3420*/  FMUL.FTZ R152, R153, UR15 ;  /* 0x0000000f99987c20 */ /* 0x000fe40008410000 */
[----:B------:R-:W-:Y:S02]  /*3430*/  IMAD.U32 R154, R154, 0x10000, RZ ;  /* 0x000100009a9a7824 */ /* 0x000fe400078e00ff */
[----:B------:R-:W-:Y:S02]  /*3440*/  FMUL.FTZ R153, R155, R152 ;  /* 0x000000989b997220 */ /* 0x000fe40000410000 */
[----:B------:R-:W-:-:S03]  /*3450*/  FFMA.FTZ R101, R152, R154, R101 ;  /* 0x0000009a98657223 */ /* 0x000fc60000010065 */
[----:B------:R-:W-:-:S04]  /*3460*/  F2FP.BF16.F32.PACK_AB R153, RZ, R153 ;  /* 0x00000099ff99723e */ /* 0x000fc800000010ff */
[----:B------:R-:W-:-:S07]  /*3470*/  PRMT R144, R144, 0x5410, R153 ;  /* 0x0000541090907816 */ /* 0x000fce0000000099 */
.L_x_218:
[----:B------:R-:W-:Y:S05]  /*3480*/  @!P2 BRA `(.L_x_219) ;  /* 0x00000000002ca947 */ /* 0x000fea0003800000 */
        /* <DEDUP_REMOVED lines=11> */
.L_x_219:
        /* <DEDUP_REMOVED lines=8> */
[----:B------:R-:W-:Y:S01]  /*35c0*/  FMUL.FTZ R152, R153, UR15 ;  /* 0x0000000f99987c20 */ /* 0x000fe20008410000 */
[----:B------:R-:W-:-:S03]  /*35d0*/  SHF.L.U32 R154, R154, 0x10, RZ ;  /* 0x000000109a9a7819 */ /* 0x000fc600000006ff */
[----:B------:R-:W-:Y:S02]  /*35e0*/  FMUL.FTZ R153, R155, R152 ;  /* 0x000000989b997220 */ /* 0x000fe40000410000 */
[----:B------:R-:W-:-:S03]  /*35f0*/  FFMA.FTZ R103, R152, R154, R103 ;  /* 0x0000009a98677223 */ /* 0x000fc60000010067 */
[----:B------:R-:W-:-:S04]  /*3600*/  F2FP.BF16.F32.PACK_AB R153, RZ, R153 ;  /* 0x00000099ff99723e */ /* 0x000fc800000010ff */
[----:B------:R-:W-:-:S07]  /*3610*/  PRMT R145, R145, 0x5410, R153 ;  /* 0x0000541091917816 */ /* 0x000fce0000000099 */
.L_x_220:
[----:B------:R-:W-:Y:S05]  /*3620*/  @!P2 BRA `(.L_x_221) ;  /* 0x00000000002ca947 */ /* 0x000fea0003800000 */
[----:B------:R-:W-:Y:S01]  /*3630*/  @P0 FFMA.FTZ R155, R163, R159, R156 ;  /* 0x0000009fa39b0223 */ /* 0x000fe2000001009c */
[----:B------:R-:W-:Y:S01]  /*3640*/  IMAD.U32 R153, R130, 0x10000, RZ ;  /* 0x0001000082997824 */ /* 0x000fe200078e00ff */
[----:B------:R-:W-:Y:S02]  /*3650*/  SHF.L.U32 R152, R42, 0x10, RZ ;  /* 0x000000102a987819 */ /* 0x000fe400000006ff */
        /* <DEDUP_REMOVED lines=8> */
.L_x_221:
[----:B------:R-:W-:Y:S05]  /*36e0*/  @!P2 BRA `(.L_x_222) ;  /* 0x000000000034a947 */ /* 0x000fea0003800000 */
[----:B------:R-:W-:Y:S01]  /*36f0*/  PRMT R152, R130, 0x7632, R152 ;  /* 0x0000763282987816 */ /* 0x000fe20000000098 */
[----:B------:R-:W-:Y:S01]  /*3700*/  @P0 FFMA.FTZ R155, R172, R159, R156 ;  /* 0x0000009fac9b0223 */ /* 0x000fe2000001009c */
[----:B-----5:R-:W-:Y:S02]  /*3710*/  PRMT R154, R150, 0x7632, R154 ;  /* 0x00007632969a7816 */ /* 0x020fe4000000009a */
[----:B------:R-:W-:Y:S01]  /*3720*/  SHF.L.U32 R153, R152, 0x10, RZ ;  /* 0x0000001098997819 */ /* 0x000fe200000006ff */
[----:B------:R-:W-:Y:S01]  /*3730*/  @P0 FADD.FTZ R155, R170, -R155 ;  /* 0x8000009baa9b0221 */ /* 0x000fe20000010000 */
[----:B------:R-:W-:-:S03]  /*3740*/  SHF.L.U32 R154, R154, 0x10, RZ ;  /* 0x000000109a9a7819 */ /* 0x000fc600000006ff */
[----:B------:R-:W-:Y:S01]  /*3750*/  @P0 FFMA.FTZ R153, R28, R155, R153 ;  /* 0x0000009b1c990223 */ /* 0x000fe20000010099 */
[----:B------:R-:W-:-:S03]  /*3760*/  SHF.L.U32 R155, R24, 0x10, RZ ;  /* 0x00000010189b7819 */ /* 0x000fc600000006ff */
[----:B------:R-:W-:-:S04]  /*3770*/  FMUL.FTZ R152, R153, UR15 ;  /* 0x0000000f99987c20 */ /* 0x000fc80008410000 */
[----:B------:R-:W-:Y:S01]  /*3780*/  FMUL.FTZ R153, R155, R152 ;  /* 0x000000989b997220 */ /* 0x000fe20000410000 */
[----:B------:R-:W-:-:S04]  /*3790*/  FFMA.FTZ R105, R152, R154, R105 ;  /* 0x0000009a98697223 */ /* 0x000fc80000010069 */
[----:B------:R-:W-:-:S04]  /*37a0*/  F2FP.BF16.F32.PACK_AB R153, RZ, R153 ;  /* 0x00000099ff99723e */ /* 0x000fc800000010ff */
[----:B------:R-:W-:-:S07]  /*37b0*/  PRMT R146, R146, 0x5410, R153 ;  /* 0x0000541092927816 */ /* 0x000fce0000000099 */
.L_x_222:
[----:B------:R-:W-:Y:S05]  /*37c0*/  @!P2 BRA `(.L_x_223) ;  /* 0x00000000002ca947 */ /* 0x000fea0003800000 */
[----:B------:R-:W-:Y:S01]  /*37d0*/  @P0 FFMA.FTZ R155, R165, R159, R156 ;  /* 0x0000009fa59b0223 */ /* 0x000fe2000001009c */
[----:B------:R-:W-:Y:S01]  /*37e0*/  SHF.L.U32 R153, R131, 0x10, RZ ;  /* 0x0000001083997819 */ /* 0x000fe200000006ff */
[----:B------:R-:W-:Y:S02]  /*37f0*/  IMAD.U32 R152, R43, 0x10000, RZ ;  /* 0x000100002b987824 */ /* 0x000fe400078e00ff */
        /* <DEDUP_REMOVED lines=8> */
.L_x_223:
[----:B------:R-:W-:Y:S05]  /*3880*/  @!P2 BRA `(.L_x_208) ;  /* 0x000000080004a947 */ /* 0x000fea0003800000 */
[----:B------:R-:W-:Y:S01]  /*3890*/  PRMT R152, R131, 0x7632, R152 ;  /* 0x0000763283987816 */ /* 0x000fe20000000098 */
[----:B------:R-:W-:Y:S01]  /*38a0*/  @P0 FFMA.FTZ R154, R174, R159, R156 ;  /* 0x0000009fae9a0223 */ /* 0x000fe2000001009c */
[----:B------:R-:W-:Y:S02]  /*38b0*/  SHF.L.U32 R155, R25, 0x10, RZ ;  /* 0x00000010199b7819 */ /* 0x000fe400000006ff */
[----:B------:R-:W-:Y:S01]  /*38c0*/  SHF.L.U32 R153, R152, 0x10, RZ ;  /* 0x0000001098997819 */ /* 0x000fe200000006ff */
[----:B------:R-:W-:-:S04]  /*38d0*/  @P0 FADD.FTZ R154, R171, -R154 ;  /* 0x8000009aab9a0221 */ /* 0x000fc80000010000 */
[----:B------:R-:W-:-:S04]  /*38e0*/  @P0 FFMA.FTZ R153, R28, R154, R153 ;  /* 0x0000009a1c990223 */ /* 0x000fc80000010099 */
        /* <DEDUP_REMOVED lines=8> */
.L_x_216:
[----:B------:R-:W-:Y:S01]  /*3970*/  ISETP.GT.AND P0, PT, R29, RZ, PT ;  /* 0x000000ff1d00720c */ /* 0x000fe20003f04270 */
[----:B------:R-:W-:Y:S01]  /*3980*/  @P3 FFMA.FTZ R127, R3, R159, R156 ;  /* 0x0000009f037f3223 */ /* 0x000fe2000001009c */
[----:B------:R-:W-:Y:S02]  /*3990*/  PRMT R124, R128, 0x7632, R124 ;  /* 0x00007632807c7816 */ /* 0x000fe4000000007c */
[----:B------:R-:W-:Y:S01]  /*39a0*/  PRMT R125, R129, 0x7632, R125 ;  /* 0x00007632817d7816 */ /* 0x000fe2000000007d */
[----:B------:R-:W-:Y:S01]  /*39b0*/  @P3 FADD.FTZ R127, R30, -R127 ;  /* 0x8000007f1e7f3221 */ /* 0x000fe20000010000 */
[----:B------:R-:W-:Y:S01]  /*39c0*/  SHF.L.U32 R155, R128, 0x10, RZ ;  /* 0x00000010809b7819 */ /* 0x000fe200000006ff */
[----:B------:R-:W-:Y:S01]  /*39d0*/  IMAD.U32 R207, R124, 0x10000, RZ ;  /* 0x000100007ccf7824 */ /* 0x000fe200078e00ff */
[----:B------:R-:W-:Y:S02]  /*39e0*/  SHF.L.U32 R211, R125, 0x10, RZ ;  /* 0x000000107dd37819 */ /* 0x000fe400000006ff */
[----:B------:R-:W-:Y:S01]  /*39f0*/  SHF.L.U32 R209, R129, 0x10, RZ ;  /* 0x0000001081d17819 */ /* 0x000fe200000006ff */
[----:B------:R-:W-:Y:S01]  /*3a00*/  @P3 FFMA.FTZ R155, R28, R127, R155 ;  /* 0x0000007f1c9b3223 */ /* 0x000fe2000001009b */
[----:B------:R-:W-:Y:S01]  /*3a10*/  SHF.L.U32 R213, R130, 0x10, RZ ;  /* 0x0000001082d57819 */ /* 0x000fe200000006ff */
[-CC-:B------:R-:W-:Y:S01]  /*3a20*/  @P0 FFMA.FTZ R124, R166, R159.reuse, R156.reuse ;  /* 0x0000009fa67c0223 */ /* 0x180fe2000001009c */
[-CC-:B------:R-:W-:Y:S01]  /*3a30*/  @P0 FFMA.FTZ R152, R168, R159.reuse, R156.reuse ;  /* 0x0000009fa8980223 */ /* 0x180fe2000001009c */
[-CC-:B------:R-:W-:Y:S01]  /*3a40*/  @P0 FFMA.FTZ R153, R161, R159.reuse, R156.reuse ;  /* 0x0000009fa1990223 */ /* 0x180fe2000001009c */
[-C--:B------:R-:W-:Y:S01]  /*3a50*/  @P0 FFMA.FTZ R125, R163, R159.reuse, R156 ;  /* 0x0000009fa37d0223 */ /* 0x080fe2000001009c */
[----:B------:R-:W-:Y:S01]  /*3a60*/  @P0 FADD.FTZ R124, R167, -R124 ;  /* 0x8000007ca77c0221 */ /* 0x000fe20000010000 */
[----:B------:R-:W-:Y:S01]  /*3a70*/  @P0 FADD.FTZ R152, R169, -R152 ;  /* 0x80000098a9980221 */ /* 0x000fe20000010000 */
[-C--:B------:R-:W-:Y:S01]  /*3a80*/  @P0 FFMA.FTZ R217, R172, R159.reuse, R156 ;  /* 0x0000009facd90223 */ /* 0x080fe2000001009c */
[----:B------:R-:W-:Y:S01]  /*3a90*/  @P0 FADD.FTZ R126, R160, -R153 ;  /* 0x80000099a07e0221 */ /* 0x000fe20000010000 */
[----:B------:R-:W-:Y:S01]  /*3aa0*/  @P0 FFMA.FTZ R207, R28, R124, R207 ;  /* 0x0000007c1ccf0223 */ /* 0x000fe200000100cf */
[----:B------:R-:W-:Y:S01]  /*3ab0*/  PRMT R124, R130, 0x7632, R124 ;  /* 0x00007632827c7816 */ /* 0x000fe2000000007c */
[----:B------:R-:W-:Y:S01]  /*3ac0*/  @P0 FFMA.FTZ R211, R28, R152, R211 ;  /* 0x000000981cd30223 */ /* 0x000fe200000100d3 */
[----:B------:R-:W-:Y:S01]  /*3ad0*/  PRMT R153, R131, 0x7632, R153 ;  /* 0x0000763283997816 */ /* 0x000fe20000000099 */
[-CC-:B------:R-:W-:Y:S01]  /*3ae0*/  @P0 FFMA.FTZ R152, R174, R159.reuse, R156.reuse ;  /* 0x0000009fae980223 */ /* 0x180fe2000001009c */
[----:B------:R-:W-:Y:S01]  /*3af0*/  SHF.L.U32 R215, R124, 0x10, RZ ;  /* 0x000000107cd77819 */ /* 0x000fe200000006ff */
[----:B------:R-:W-:Y:S01]  /*3b00*/  @P0 FADD.FTZ R125, R162, -R125 ;  /* 0x8000007da27d0221 */ /* 0x000fe20000010000 */
[----:B------:R-:W-:Y:S01]  /*3b10*/  @P0 FADD.FTZ R124, R170, -R217 ;  /* 0x800000d9aa7c0221 */ /* 0x000fe20000010000 */
[----:B------:R-:W-:Y:S01]  /*3b20*/  @P0 FFMA.FTZ R219, R165, R159, R156 ;  /* 0x0000009fa5db0223 */ /* 0x000fe2000001009c */
[----:B------:R-:W-:Y:S01]  /*3b30*/  SHF.L.U32 R153, R153, 0x10, RZ ;  /* 0x0000001099997819 */ /* 0x000fe200000006ff */
[C---:B------:R-:W-:Y:S01]  /*3b40*/  @P0 FFMA.FTZ R209, R28.reuse, R126, R209 ;  /* 0x0000007e1cd10223 */ /* 0x040fe200000100d1 */
[----:B------:R-:W-:Y:S01]  /*3b50*/  SHF.L.U32 R127, R131, 0x10, RZ ;  /* 0x00000010837f7819 */ /* 0x000fe200000006ff */
[----:B------:R-:W-:Y:S01]  /*3b60*/  @P0 FADD.FTZ R152, R171, -R152 ;  /* 0x80000098ab980221 */ /* 0x000fe20000010000 */
[C---:B------:R-:W-:Y:S01]  /*3b70*/  @P0 FFMA.FTZ R213, R28.reuse, R125, R213 ;  /* 0x0000007d1cd50223 */ /* 0x040fe200000100d5 */
[----:B------:R-:W-:Y:S01]  /*3b80*/  @P0 FFMA.FTZ R215, R28, R124, R215 ;  /* 0x0000007c1cd70223 */ /* 0x000fe200000100d7 */
[----:B------:R-:W-:Y:S01]  /*3b90*/  @P0 FADD.FTZ R126, R164, -R219 ;  /* 0x800000dba47e0221 */ /* 0x000fe20000010000 */
[----:B------:R-:W-:Y:S01]  /*3ba0*/  @P0 FFMA.FTZ R153, R28, R152, R153 ;  /* 0x000000981c990223 */ /* 0x000fe20000010099 */
[----:B------:R-:W-:-:S02]  /*3bb0*/  F2FP.BF16.F32.PACK_AB R124, RZ, R155 ;  /* 0x0000009bff7c723e */ /* 0x000fc400000010ff */
[----:B------:R-:W-:Y:S01]  /*3bc0*/  @P0 FFMA.FTZ R127, R28, R126, R127 ;  /* 0x0000007e1c7f0223 */ /* 0x000fe2000001007f */
[----:B------:R-:W-:Y:S02]  /*3bd0*/  F2FP.BF16.F32.PACK_AB R152, RZ, R207 ;  /* 0x000000cfff98723e */ /* 0x000fe400000010ff */
[----:B------:R-:W-:Y:S02]  /*3be0*/  F2FP.BF16.F32.PACK_AB R125, RZ, R209 ;  /* 0x000000d1ff7d723e */ /* 0x000fe400000010ff */
[----:B------:R-:W-:Y:S02]  /*3bf0*/  F2FP.BF16.F32.PACK_AB R154, RZ, R211 ;  /* 0x000000d3ff9a723e */ /* 0x000fe400000010ff */
[----:B------:R-:W-:Y:S02]  /*3c00*/  F2FP.BF16.F32.PACK_AB R210, RZ, R213 ;  /* 0x000000d5ffd2723e */ /* 0x000fe400000010ff */
[----:B------:R-:W-:Y:S01]  /*3c10*/  F2FP.BF16.F32.PACK_AB R212, RZ, R215 ;  /* 0x000000d7ffd4723e */ /* 0x000fe200000010ff */
[----:B------:R-:W-:Y:S06]  /*3c20*/  @!P2 BRA `(.L_x_224) ;  /* 0x00000000001ca947 */ /* 0x000fec0003800000 */
[----:B------:R-:W-:Y:S01]  /*3c30*/  SHF.L.U32 R126, R40, 0x10, RZ ;  /* 0x00000010287e7819 */ /* 0x000fe200000006ff */
[----:B------:R-:W-:Y:S01]  /*3c40*/  FMUL.FTZ R155, R155, UR15 ;  /* 0x0000000f9b9b7c20 */ /* 0x000fe20008410000 */
[----:B-----5:R-:W-:-:S03]  /*3c50*/  IMAD.U32 R217, R148, 0x10000, RZ ;  /* 0x0001000094d97824 */ /* 0x020fc600078e00ff */
[-C--:B------:R-:W-:Y:S01]  /*3c60*/  FMUL.FTZ R126, R126, R155.reuse ;  /* 0x0000009b7e7e7220 */ /* 0x080fe20000410000 */
[----:B------:R-:W-:-:S04]  /*3c70*/  FFMA.FTZ R100, R217, R155, R100 ;  /* 0x0000009bd9647223 */ /* 0x000fc80000010064 */
[----:B------:R-:W-:-:S04]  /*3c80*/  F2FP.BF16.F32.PACK_AB R126, RZ, R126 ;  /* 0x0000007eff7e723e */ /* 0x000fc800000010ff */
[----:B------:R-:W-:-:S07]  /*3c90*/  PRMT R144, R126, 0x7610, R144 ;  /* 0x000076107e907816 */ /* 0x000fce0000000090 */
.L_x_224:
[----:B------:R-:W-:Y:S05]  /*3ca0*/  @!P2 BRA `(.L_x_225) ;  /* 0x000000000020a947 */ /* 0x000fea0003800000 */
        /* <DEDUP_REMOVED lines=8> */
.L_x_225:
[----:B------:R-:W-:Y:S05]  /*3d30*/  @!P2 BRA `(.L_x_226) ;  /* 0x00000000001ca947 */ /* 0x000fea0003800000 */
[----:B------:R-:W-:Y:S01]  /*3d40*/  SHF.L.U32 R126, R41, 0x10, RZ ;  /* 0x00000010297e7819 */ /* 0x000fe200000006ff */
[----:B------:R-:W-:Y:S01]  /*3d50*/  FMUL.FTZ R209, R209, UR15 ;  /* 0x0000000fd1d17c20 */ /* 0x000fe20008410000 */
[----:B-----5:R-:W-:-:S03]  /*3d60*/  SHF.L.U32 R155, R149, 0x10, RZ ;  /* 0x00000010959b7819 */ /* 0x020fc600000006ff */
[-C--:B------:R-:W-:Y:S02]  /*3d70*/  FMUL.FTZ R126, R126, R209.reuse ;  /* 0x000000d17e7e7220 */ /* 0x080fe40000410000 */
[----:B------:R-:W-:-:S03]  /*3d80*/  FFMA.FTZ R102, R155, R209, R102 ;  /* 0x000000d19b667223 */ /* 0x000fc60000010066 */
[----:B------:R-:W-:-:S04]  /*3d90*/  F2FP.BF16.F32.PACK_AB R126, RZ, R126 ;  /* 0x0000007eff7e723e */ /* 0x000fc800000010ff */
[----:B------:R-:W-:-:S07]  /*3da0*/  PRMT R145, R126, 0x7610, R145 ;  /* 0x000076107e917816 */ /* 0x000fce0000000091 */
.L_x_226:
        /* <DEDUP_REMOVED lines=9> */
.L_x_227:
[----:B------:R-:W-:Y:S05]  /*3e40*/  @!P2 BRA `(.L_x_228) ;  /* 0x00000000001ca947 */ /* 0x000fea0003800000 */
[----:B------:R-:W-:Y:S02]  /*3e50*/  IMAD.U32 R126, R42, 0x10000, RZ ;  /* 0x000100002a7e7824 */ /* 0x000fe400078e00ff */
[----:B------:R-:W-:Y:S01]  /*3e60*/  FMUL.FTZ R213, R213, UR15 ;  /* 0x0000000fd5d57c20 */ /* 0x000fe20008410000 */
[----:B-----5:R-:W-:-:S03]  /*3e70*/  SHF.L.U32 R155, R150, 0x10, RZ ;  /* 0x00000010969b7819 */ /* 0x020fc600000006ff */
[-C--:B------:R-:W-:Y:S02]  /*3e80*/  FMUL.FTZ R126, R126, R213.reuse ;  /* 0x000000d57e7e7220 */ /* 0x080fe40000410000 */
[----:B------:R-:W-:-:S03]  /*3e90*/  FFMA.FTZ R104, R155, R213, R104 ;  /* 0x000000d59b687223 */ /* 0x000fc60000010068 */
[----:B------:R-:W-:-:S04]  /*3ea0*/  F2FP.BF16.F32.PACK_AB R126, RZ, R126 ;  /* 0x0000007eff7e723e */ /* 0x000fc800000010ff */
[----:B------:R-:W-:-:S07]  /*3eb0*/  PRMT R146, R126, 0x7610, R146 ;  /* 0x000076107e927816 */ /* 0x000fce0000000092 */
.L_x_228:
        /* <DEDUP_REMOVED lines=9> */
.L_x_229:
        /* <DEDUP_REMOVED lines=8> */
.L_x_230:
[----:B------:R-:W-:Y:S02]  /*3fd0*/  F2FP.BF16.F32.PACK_AB R127, R153, R127 ;  /* 0x0000007f997f723e */ /* 0x000fe400000010ff */
[----:B------:R-:W-:Y:S02]  /*3fe0*/  PRMT R126, R210, 0x5410, R212 ;  /* 0x00005410d27e7816 */ /* 0x000fe400000000d4 */
[----:B------:R-:W-:Y:S02]  /*3ff0*/  PRMT R125, R125, 0x5410, R154 ;  /* 0x000054107d7d7816 */ /* 0x000fe4000000009a */
[----:B------:R-:W-:Y:S01]  /*4000*/  PRMT R124, R124, 0x5410, R152 ;  /* 0x000054107c7c7816 */ /* 0x000fe20000000098 */
        /* <DEDUP_REMOVED lines=9> */
.L_x_208:
[----:B------:R-:W-:Y:S01]  /*40a0*/  ISETP.NE.U32.AND P0, PT, RZ, UR4, PT ;  /* 0x00000004ff007c0c */ /* 0x000fe2000bf05070 */
[----:B------:R-:W0:Y:S03]  /*40b0*/  @P2 LDC.64 R152, c[0x0][0x468] ;  /* 0x00011a00ff982b82 */ /* 0x000e260000000a00 */
[----:B------:R-:W-:-:S13]  /*40c0*/  ISETP.NE.AND.EX P0, PT, RZ, UR5, PT, P0 ;  /* 0x00000005ff007c0c */ /* 0x000fda000bf05300 */
[----:B------:R-:W1:Y:S01]  /*40d0*/  @P0 LDC.64 R154, c[0x0][0x478] ;  /* 0x00011e00ff9a0b82 */ /* 0x000e620000000a00 */
[C---:B0-----:R-:W-:Y:S01]  /*40e0*/  @P2 IMAD.WIDE.U32 R152, R157.reuse, 0x10, R152 ;  /* 0x000000109d982825 */ /* 0x041fe200078e0098 */
[----:B------:R-:W-:-:S03]  /*40f0*/  IADD3 R157, PT, PT, R157, 0x80, RZ ;  /* 0x000000809d9d7810 */ /* 0x000fc60007ffe0ff */
[C---:B-1----:R-:W-:Y:S01]  /*4100*/  @P0 IMAD.WIDE.U32 R154, R208.reuse, 0x10, R154 ;  /* 0x00000010d09a0825 */ /* 0x042fe200078e009a */
[----:B------:R-:W-:-:S04]  /*4110*/  IADD3 R208, PT, PT, R208, 0x80, RZ ;  /* 0x00000080d0d07810 */ /* 0x000fc80007ffe0ff */
[----:B------:R0:W-:Y:S04]  /*4120*/  @P0 STG.E.128 desc[UR10][R154.64], R124 ;  /* 0x0000007c9a000986 */ /* 0x0001e8000c101d0a */
[----:B------:R0:W-:Y:S02]  /*4130*/  @P2 STG.E.128 desc[UR10][R152.64], R144 ;  /* 0x0000009098002986 */ /* 0x0001e4000c101d0a */
.L_x_197:
[----:B------:R-:W-:Y:S05]  /*4140*/  BSYNC.RECONVERGENT B0 ;  /* 0x0000000000007941 */ /* 0x000fea0003800200 */
.L_x_196:
[----:B------:R-:W-:Y:S01]  /*4150*/  ISETP.GE.U32.AND P3, PT, R27, 0x100, PT ;  /* 0x000001001b00780c */ /* 0x000fe20003f66070 */
[----:B------:R-:W-:-:S12]  /*4160*/  BSSY.RECONVERGENT B0, `(.L_x_231) ;  /* 0x00001d3000007945 */ /* 0x000fd80003800200 */
[----:B------:R-:W-:Y:S05]  /*4170*/  @!P3 BRA `(.L_x_232) ;  /* 0x0000001c0044b947 */ /* 0x000fea0003800000 */
[----:B------:R-:W-:-:S04]  /*4180*/  UISETP.NE.U32.AND UP0, UPT, UR12, URZ, UPT ;  /* 0x000000ff0c00728c */ /* 0x000fc8000bf05070 */
[----:B------:R-:W-:Y:S01]  /*4190*/  UISETP.NE.AND.EX UP0, UPT, UR13, URZ, UPT, UP0 ;  /* 0x000000ff0d00728c */ /* 0x000fe2000bf05300 */
[----:B------:R-:W-:Y:S10]  /*41a0*/  @!P2 BRA `(.L_x_233) ;  /* 0x00000000000ca947 */ /* 0x000ff40003800000 */
[----:B-----5:R-:W1:Y:S02]  /*41b0*/  LDC.64 R148, c[0x0][0x390] ;  /* 0x0000e400ff947b82 */ /* 0x020e640000000a00 */
[----:B-1----:R-:W-:-:S06]  /*41c0*/  IMAD.WIDE.U32 R148, R157, 0x10, R148 ;  /* 0x000000109d947825 */ /* 0x002fcc00078e0094 */
[----:B------:R-:W5:Y:S02]  /*41d0*/  LDG.E.128 R148, desc[UR10][R148.64] ;  /* 0x0000000a94947981 */ /* 0x000f64000c1e1d00 */
.L_x_233:
[----:B------:R-:W-:Y:S05]  /*41e0*/  BRA.U !UP0, `(.L_x_234) ;  /* 0x0000000d08887547 */ /* 0x000fea000b800000 */
[----:B------:R-:W-:-:S04]  /*41f0*/  UISETP.NE.U32.AND UP0, UPT, UR6, URZ, UPT ;  /* 0x000000ff0600728c */ /* 0x000fc8000bf05070 */
[----:B------:R-:W-:-:S06]  /*4200*/  UISETP.NE.AND.EX UP0, UPT, UR7, URZ, UPT, UP0 ;  /* 0x000000ff0700728c */ /* 0x000fcc000bf05300 */
[----:B------:R-:W-:-:S13]  /*4210*/  PLOP3.LUT P0, PT, PT, PT, UP0, 0x80, 0x8 ;  /* 0x000000000008781c */ /* 0x000fda0003f0f008 */
[----:B------:R-:W-:Y:S05]  /*4220*/  @!P0 BRA `(.L_x_235) ;  /* 0x0000000400d08947 */ /* 0x000fea0003800000 */
[----:B------:R-:W-:Y:S01]  /*4230*/  ISETP.GT.AND P4, PT, R29, RZ, PT ;  /* 0x000000ff1d00720c */ /* 0x000fe20003f84270 */
[----:B------:R-:W-:Y:S01]  /*4240*/  IMAD.U32 R215, R134, 0x10000, RZ ;  /* 0x0001000086d77824 */ /* 0x000fe200078e00ff */
[----:B0-----:R-:W-:Y:S02]  /*4250*/  PRMT R124, R132, 0x7632, R124 ;  /* 0x00007632847c7816 */ /* 0x001fe4000000007c */
[----:B------:R-:W-:Y:S02]  /*4260*/  PRMT R125, R133, 0x7632, R125 ;  /* 0x00007632857d7816 */ /* 0x000fe4000000007d */
[----:B------:R-:W-:Y:S02]  /*4270*/  SHF.L.U32 R207, R124, 0x10, RZ ;  /* 0x000000107ccf7819 */ /* 0x000fe400000006ff */
[----:B------:R-:W-:Y:S02]  /*4280*/  SHF.L.U32 R213, R125, 0x10, RZ ;  /* 0x000000107dd57819 */ /* 0x000fe400000006ff */
[----:B------:R-:W-:-:S02]  /*4290*/  SHF.L.U32 R155, R132, 0x10, RZ ;  /* 0x00000010849b7819 */ /* 0x000fc400000006ff */
[----:B------:R-:W-:Y:S01]  /*42a0*/  SHF.L.U32 R211, R133, 0x10, RZ ;  /* 0x0000001085d37819 */ /* 0x000fe200000006ff */
[-CC-:B------:R-:W-:Y:S01]  /*42b0*/  @P4 FFMA.FTZ R124, R184, R159.reuse, R156.reuse ;  /* 0x0000009fb87c4223 */ /* 0x180fe2000001009c */
[-CC-:B------:R-:W-:Y:S01]  /*42c0*/  @P4 FFMA.FTZ R125, R173, R159.reuse, R156.reuse ;  /* 0x0000009fad7d4223 */ /* 0x180fe2000001009c */
[-CC-:B------:R-:W-:Y:S01]  /*42d0*/  @P4 FFMA.FTZ R152, R186, R159.reuse, R156.reuse ;  /* 0x0000009fba984223 */ /* 0x180fe2000001009c */
[----:B------:R-:W-:Y:S01]  /*42e0*/  @P4 FFMA.FTZ R127, R175, R159, R156 ;  /* 0x0000009faf7f4223 */ /* 0x000fe2000001009c */
[----:B------:R-:W-:Y:S01]  /*42f0*/  @P4 FADD.FTZ R124, R181, -R124 ;  /* 0x8000007cb57c4221 */ /* 0x000fe20000010000 */
[----:B------:R-:W-:Y:S01]  /*4300*/  @P4 FADD.FTZ R125, R176, -R125 ;  /* 0x8000007db07d4221 */ /* 0x000fe20000010000 */
[----:B------:R-:W-:Y:S01]  /*4310*/  @P4 FADD.FTZ R152, R183, -R152 ;  /* 0x80000098b7984221 */ /* 0x000fe20000010000 */
[----:B------:R-:W-:Y:S01]  /*4320*/  PRMT R153, R135, 0x7632, R153 ;  /* 0x0000763287997816 */ /* 0x000fe20000000099 */
[----:B------:R-:W-:Y:S01]  /*4330*/  @P4 FFMA.FTZ R207, R28, R124, R207 ;  /* 0x0000007c1ccf4223 */ /* 0x000fe200000100cf */
[----:B------:R-:W-:Y:S01]  /*4340*/  PRMT R124, R134, 0x7632, R124 ;  /* 0x00007632867c7816 */ /* 0x000fe2000000007c */
[C---:B------:R-:W-:Y:S01]  /*4350*/  @P4 FFMA.FTZ R155, R28.reuse, R125, R155 ;  /* 0x0000007d1c9b4223 */ /* 0x040fe2000001009b */
[-CC-:B------:R-:W-:Y:S01]  /*4360*/  @P4 FFMA.FTZ R125, R177, R159.reuse, R156.reuse ;  /* 0x0000009fb17d4223 */ /* 0x180fe2000001009c */
[----:B------:R-:W-:Y:S01]  /*4370*/  @P4 FFMA.FTZ R213, R28, R152, R213 ;  /* 0x000000981cd54223 */ /* 0x000fe200000100d5 */
[----:B------:R-:W-:Y:S01]  /*4380*/  SHF.L.U32 R217, R124, 0x10, RZ ;  /* 0x000000107cd97819 */ /* 0x000fe200000006ff */
[-CC-:B------:R-:W-:Y:S01]  /*4390*/  @P4 FFMA.FTZ R124, R188, R159.reuse, R156.reuse ;  /* 0x0000009fbc7c4223 */ /* 0x180fe2000001009c */
[----:B------:R-:W-:Y:S01]  /*43a0*/  @P4 FADD.FTZ R126, R178, -R127 ;  /* 0x8000007fb27e4221 */ /* 0x000fe20000010000 */
[-C--:B------:R-:W-:Y:S01]  /*43b0*/  @P4 FFMA.FTZ R152, R190, R159.reuse, R156 ;  /* 0x0000009fbe984223 */ /* 0x080fe2000001009c */
        /* <DEDUP_REMOVED lines=21> */
[----:B-----5:R-:W-:-:S03]  /*4510*/  SHF.L.U32 R209, R148, 0x10, RZ ;  /* 0x0000001094d17819 */ /* 0x020fc600000006ff */
[----:B------:R-:W-:Y:S02]  /*4520*/  FMUL.FTZ R126, R155, R126 ;  /* 0x0000007e9b7e7220 */ /* 0x000fe40000410000 */
[----:B------:R-:W-:-:S03]  /*4530*/  FFMA.FTZ R108, R209, R155, R108 ;  /* 0x0000009bd16c7223 */ /* 0x000fc6000001006c */
[----:B------:R-:W-:-:S04]  /*4540*/  F2FP.BF16.F32.PACK_AB R126, RZ, R126 ;  /* 0x0000007eff7e723e */ /* 0x000fc800000010ff */
[----:B------:R-:W-:-:S07]  /*4550*/  PRMT R144, R126, 0x7610, R144 ;  /* 0x000076107e907816 */ /* 0x000fce0000000090 */
.L_x_236:
[----:B------:R-:W-:Y:S05]  /*4560*/  @!P2 BRA `(.L_x_237) ;  /* 0x000000000020a947 */ /* 0x000fea0003800000 */
        /* <DEDUP_REMOVED lines=8> */
.L_x_237:
[----:B------:R-:W-:Y:S05]  /*45f0*/  @!P2 BRA `(.L_x_238) ;  /* 0x00000000001ca947 */ /* 0x000fea0003800000 */
[----:B------:R-:W-:Y:S01]  /*4600*/  SHF.L.U32 R126, R49, 0x10, RZ ;  /* 0x00000010317e7819 */ /* 0x000fe200000006ff */
[----:B------:R-:W-:Y:S01]  /*4610*/  FMUL.FTZ R211, R211, UR15 ;  /* 0x0000000fd3d37c20 */ /* 0x000fe20008410000 */
[----:B-----5:R-:W-:-:S03]  /*4620*/  SHF.L.U32 R155, R149, 0x10, RZ ;  /* 0x00000010959b7819 */ /* 0x020fc600000006ff */
[----:B------:R-:W-:Y:S02]  /*4630*/  FMUL.FTZ R126, R211, R126 ;  /* 0x0000007ed37e7220 */ /* 0x000fe40000410000 */
[----:B------:R-:W-:-:S03]  /*4640*/  FFMA.FTZ R110, R155, R211, R110 ;  /* 0x000000d39b6e7223 */ /* 0x000fc6000001006e */
[----:B------:R-:W-:-:S04]  /*4650*/  F2FP.BF16.F32.PACK_AB R126, RZ, R126 ;  /* 0x0000007eff7e723e */ /* 0x000fc800000010ff */
[----:B------:R-:W-:-:S07]  /*4660*/  PRMT R145, R126, 0x7610, R145 ;  /* 0x000076107e917816 */ /* 0x000fce0000000091 */
.L_x_238:
        /* <DEDUP_REMOVED lines=9> */
.L_x_239:
        /* <DEDUP_REMOVED lines=8> */
.L_x_240:
[----:B------:R-:W-:Y:S05]  /*4780*/  @!P2 BRA `(.L_x_241) ;  /* 0x000000000020a947 */ /* 0x000fea0003800000 */
[----:B------:R-:W-:Y:S02]  /*4790*/  IMAD.U32 R207, R16, 0x10000, RZ ;  /* 0x0001000010cf7824 */ /* 0x000fe400078e00ff */
[----:B------:R-:W-:Y:S01]  /*47a0*/  FMUL.FTZ R126, R217, UR15 ;  /* 0x0000000fd97e7c20 */ /* 0x000fe20008410000 */
[----:B-----5:R-:W-:-:S03]  /*47b0*/  PRMT R155, R150, 0x7632, R155 ;  /* 0x00007632969b7816 */ /* 0x020fc6000000009b */
[----:B------:R-:W-:Y:S01]  /*47c0*/  FMUL.FTZ R207, R126, R207 ;  /* 0x000000cf7ecf7220 */ /* 0x000fe20000410000 */
[----:B------:R-:W-:-:S04]  /*47d0*/  SHF.L.U32 R155, R155, 0x10, RZ ;  /* 0x000000109b9b7819 */ /* 0x000fc800000006ff */
[----:B------:R-:W-:Y:S01]  /*47e0*/  F2FP.BF16.F32.PACK_AB R207, RZ, R207 ;  /* 0x000000cfffcf723e */ /* 0x000fe200000010ff */
[----:B------:R-:W-:-:S03]  /*47f0*/  FFMA.FTZ R113, R126, R155, R113 ;  /* 0x0000009b7e717223 */ /* 0x000fc60000010071 */
[----:B------:R-:W-:-:S07]  /*4800*/  PRMT R146, R146, 0x5410, R207 ;  /* 0x0000541092927816 */ /* 0x000fce00000000cf */
.L_x_241:
        /* <DEDUP_REMOVED lines=8> */
.L_x_242:
        /* <DEDUP_REMOVED lines=14> */
.L_x_235:
[----:B------:R-:W-:Y:S01]  /*4970*/  ISETP.GT.AND P4, PT, R29, RZ, PT ;  /* 0x000000ff1d00720c */ /* 0x000fe20003f84270 */
[----:B------:R-:W-:-:S12]  /*4980*/  @!P2 BRA `(.L_x_244) ;  /* 0x00000000002ca947 */ /* 0x000fd80003800000 */
[----:B0-----:R-:W-:Y:S01]  /*4990*/  @P4 FFMA.FTZ R155, R173, R159, R156 ;  /* 0x0000009fad9b4223 */ /* 0x001fe2000001009c */
        /* <DEDUP_REMOVED lines=10> */
.L_x_244:
[----:B------:R-:W-:Y:S05]  /*4a40*/  @!P2 BRA `(.L_x_245) ;  /* 0x000000000034a947 */ /* 0x000fea0003800000 */
[----:B0-----:R-:W-:Y:S01]  /*4a50*/  PRMT R152, R132, 0x7632, R152 ;  /* 0x0000763284987816 */ /* 0x001fe20000000098 */
        /* <DEDUP_REMOVED lines=12> */
.L_x_245:
[----:B------:R-:W-:Y:S05]  /*4b20*/  @!P2 BRA `(.L_x_246) ;  /* 0x00000000002ca947 */ /* 0x000fea0003800000 */
[----:B0-----:R-:W-:Y:S01]  /*4b30*/  @P4 FFMA.FTZ R155, R175, R159, R156 ;  /* 0x0000009faf9b4223 */ /* 0x001fe2000001009c */
[----:B------:R-:W-:Y:S02]  /*4b40*/  SHF.L.U32 R153, R133, 0x10, RZ ;  /* 0x0000001085997819 */ /* 0x000fe400000006ff */
[----:B------:R-:W-:Y:S01]  /*4b50*/  SHF.L.U32 R152, R49, 0x10, RZ ;  /* 0x0000001031987819 */ /* 0x000fe200000006ff */
[----:B------:R-:W-:-:S04]  /*4b60*/  @P4 FADD.FTZ R155, R178, -R155 ;  /* 0x8000009bb29b4221 */ /* 0x000fc80000010000 */
[----:B------:R-:W-:Y:S01]  /*4b70*/  @P4 FFMA.FTZ R153, R28, R155, R153 ;  /* 0x0000009b1c994223 */ /* 0x000fe20000010099 */
[----:B-----5:R-:W-:-:S03]  /*4b80*/  IMAD.U32 R155, R149, 0x10000, RZ ;  /* 0x00010000959b7824 */ /* 0x020fc600078e00ff */
[----:B------:R-:W-:-:S04]  /*4b90*/  FMUL.FTZ R153, R153, UR15 ;  /* 0x0000000f99997c20 */ /* 0x000fc80008410000 */
[-C--:B------:R-:W-:Y:S01]  /*4ba0*/  FMUL.FTZ R152, R152, R153.reuse ;  /* 0x0000009998987220 */ /* 0x080fe20000410000 */
[----:B------:R-:W-:-:S04]  /*4bb0*/  FFMA.FTZ R110, R155, R153, R110 ;  /* 0x000000999b6e7223 */ /* 0x000fc8000001006e */
[----:B------:R-:W-:-:S04]  /*4bc0*/  F2FP.BF16.F32.PACK_AB R152, RZ, R152 ;  /* 0x00000098ff98723e */ /* 0x000fc800000010ff */
[----:B------:R-:W-:-:S07]  /*4bd0*/  PRMT R145, R152, 0x7610, R145 ;  /* 0x0000761098917816 */ /* 0x000fce0000000091 */
.L_x_246:
        /* <DEDUP_REMOVED lines=14> */
.L_x_247:
[----:B------:R-:W-:Y:S05]  /*4cc0*/  @!P2 BRA `(.L_x_248) ;  /* 0x00000000002ca947 */ /* 0x000fea0003800000 */
[----:B0-----:R-:W-:Y:S01]  /*4cd0*/  @P4 FFMA.FTZ R155, R177, R159, R156 ;  /* 0x0000009fb19b4223 */ /* 0x001fe2000001009c */
        /* <DEDUP_REMOVED lines=10> */
.L_x_248:
[----:B------:R-:W-:Y:S05]  /*4d80*/  @!P2 BRA `(.L_x_249) ;  /* 0x000000000034a947 */ /* 0x000fea0003800000 */
[----:B0-----:R-:W-:Y:S01]  /*4d90*/  PRMT R152, R134, 0x7632, R152 ;  /* 0x0000763286987816 */ /* 0x001fe20000000098 */
[----:B------:R-:W-:Y:S01]  /*4da0*/  @P4 FFMA.FTZ R154, R188, R159, R156 ;  /* 0x0000009fbc9a4223 */ /* 0x000fe2000001009c */
[----:B------:R-:W-:-:S03]  /*4db0*/  SHF.L.U32 R155, R16, 0x10, RZ ;  /* 0x00000010109b7819 */ /* 0x000fc600000006ff */
[----:B------:R-:W-:Y:S02]  /*4dc0*/  IMAD.U32 R153, R152, 0x10000, RZ ;  /* 0x0001000098997824 */ /* 0x000fe400078e00ff */
        /* <DEDUP_REMOVED lines=9> */
.L_x_249:
        /* <DEDUP_REMOVED lines=12> */
.L_x_250:
[----:B------:R-:W-:Y:S05]  /*4f20*/  @!P2 BRA `(.L_x_243) ;  /* 0x0000000c00b8a947 */ /* 0x000fea0003800000 */
[----:B0-----:R-:W-:Y:S01]  /*4f30*/  PRMT R152, R135, 0x7632, R152 ;  /* 0x0000763287987816 */ /* 0x001fe20000000098 */
[----:B------:R-:W-:Y:S01]  /*4f40*/  @P4 FFMA.FTZ R154, R190, R159, R156 ;  /* 0x0000009fbe9a4223 */ /* 0x000fe2000001009c */
[----:B------:R-:W-:Y:S02]  /*4f50*/  IMAD.U32 R155, R17, 0x10000, RZ ;  /* 0x00010000119b7824 */ /* 0x000fe400078e00ff */
        /* <DEDUP_REMOVED lines=11> */
.L_x_234:
[----:B0-----:R-:W0:Y:S02]  /*5010*/  LDC.64 R152, c[0x0][0x478] ;  /* 0x00011e00ff987b82 */ /* 0x001e240000000a00 */
[----:B0-----:R-:W-:-:S04]  /*5020*/  ISETP.NE.U32.AND P0, PT, R152, RZ, PT ;  /* 0x000000ff9800720c */ /* 0x001fc80003f05070 */
[----:B------:R-:W-:-:S13]  /*5030*/  ISETP.NE.AND.EX P0, PT, R153, RZ, PT, P0 ;  /* 0x000000ff9900720c */ /* 0x000fda0003f05300 */
[----:B------:R-:W-:Y:S05]  /*5040*/  @!P0 BRA `(.L_x_251) ;  /* 0x0000000400c08947 */ /* 0x000fea0003800000 */
        /* <DEDUP_REMOVED lines=18> */
.L_x_252:
        /* <DEDUP_REMOVED lines=13> */
.L_x_253:
[----:B------:R-:W-:Y:S01]  /*5240*/  F2FP.BF16.F32.PACK_AB R152, RZ, R152 ;  /* 0x00000098ff98723e */ /* 0x000fe200000010ff */
[----:B------:R-:W-:Y:S01]  /*5250*/  FFMA.FTZ R209, R177, R159, R156 ;  /* 0x0000009fb1d17223 */ /* 0x000fe2000001009c */
[----:B------:R-:W-:Y:S01]  /*5260*/  FADD.FTZ R207, R183, -R154 ;  /* 0x8000009ab7cf7221 */ /* 0x000fe20000010000 */
[----:B------:R-:W-:Y:S01]  /*5270*/  FSEL R153, R153, RZ, P4 ;  /* 0x000000ff99997208 */ /* 0x000fe20002000000 */
        /* <DEDUP_REMOVED lines=8> */
.L_x_254:
[----:B------:R-:W-:Y:S01]  /*5300*/  F2FP.BF16.F32.PACK_AB R155, RZ, R153 ;  /* 0x00000099ff9b723e */ /* 0x000fe200000010ff */
[----:B------:R-:W-:Y:S01]  /*5310*/  FMUL.FTZ R125, R28, R207 ;  /* 0x000000cf1c7d7220 */ /* 0x000fe20000410000 */
[-CC-:B------:R-:W-:Y:S01]  /*5320*/  FFMA.FTZ R126, R188, R159.reuse, R156.reuse ;  /* 0x0000009fbc7e7223 */ /* 0x180fe2000001009c */
[----:B------:R-:W-:Y:S01]  /*5330*/  FADD.FTZ R153, R180, -R209 ;  /* 0x800000d1b4997221 */ /* 0x000fe20000010000 */
        /* <DEDUP_REMOVED lines=14> */
.L_x_255:
[----:B------:R-:W-:Y:S01]  /*5420*/  F2FP.BF16.F32.PACK_AB R158, RZ, R154 ;  /* 0x0000009aff9e723e */ /* 0x000fe200000010ff */
[----:B------:R-:W-:Y:S01]  /*5430*/  FADD.FTZ R209, R182, -R209 ;  /* 0x800000d1b6d17221 */ /* 0x000fe20000010000 */
        /* <DEDUP_REMOVED lines=11> */
.L_x_256:
        /* <DEDUP_REMOVED lines=13> */
.L_x_257:
[----:B------:R-:W-:Y:S02]  /*55c0*/  F2FP.BF16.F32.PACK_AB R209, RZ, R209 ;  /* 0x000000d1ffd1723e */ /* 0x000fe400000010ff */
[----:B------:R-:W-:Y:S02]  /*55d0*/  FSEL R154, R154, RZ, P4 ;  /* 0x000000ff9a9a7208 */ /* 0x000fe40002000000 */
        /* <DEDUP_REMOVED lines=9> */
.L_x_258:
        /* <DEDUP_REMOVED lines=14> */
.L_x_251:
        /* <DEDUP_REMOVED lines=9> */
[-C--:B------:R-:W-:Y:S01]  /*57e0*/  FMUL.FTZ R152, R152, R153.reuse ;  /* 0x0000009998987220 */ /* 0x080fe20000410000 */
[----:B------:R-:W-:-:S04]  /*57f0*/  FFMA.FTZ R108, R155, R153, R108 ;  /* 0x000000999b6c7223 */ /* 0x000fc8000001006c */
[----:B------:R-:W-:-:S04]  /*5800*/  F2FP.BF16.F32.PACK_AB R152, RZ, R152 ;  /* 0x00000098ff98723e */ /* 0x000fc800000010ff */
[----:B------:R-:W-:-:S07]  /*5810*/  PRMT R144, R152, 0x7610, R144 ;  /* 0x0000761098907816 */ /* 0x000fce0000000090 */
.L_x_259:
[----:B------:R-:W-:Y:S05]  /*5820*/  @!P2 BRA `(.L_x_260) ;  /* 0x000000000034a947 */ /* 0x000fea0003800000 */
[----:B------:R-:W-:Y:S01]  /*5830*/  FFMA.FTZ R152, R184, R159, R156 ;  /* 0x0000009fb8987223 */ /* 0x000fe2000001009c */
[----:B------:R-:W-:Y:S02]  /*5840*/  ISETP.GT.AND P4, PT, R29, RZ, PT ;  /* 0x000000ff1d00720c */ /* 0x000fe40003f84270 */
[----:B------:R-:W-:Y:S01]  /*5850*/  SHF.L.U32 R155, R14, 0x10, RZ ;  /* 0x000000100e9b7819 */ /* 0x000fe200000006ff */
[----:B------:R-:W-:Y:S01]  /*5860*/  FADD.FTZ R153, R181, -R152 ;  /* 0x80000098b5997221 */ /* 0x000fe20000010000 */
[----:B-----5:R-:W-:-:S03]  /*5870*/  PRMT R154, R148, 0x7632, R154 ;  /* 0x00007632949a7816 */ /* 0x020fc6000000009a */
[----:B------:R-:W-:Y:S02]  /*5880*/  FMUL.FTZ R153, R28, R153 ;  /* 0x000000991c997220 */ /* 0x000fe40000410000 */
[----:B------:R-:W-:-:S03]  /*5890*/  IMAD.U32 R154, R154, 0x10000, RZ ;  /* 0x000100009a9a7824 */ /* 0x000fc600078e00ff */
[----:B------:R-:W-:-:S05]  /*58a0*/  FSEL R153, R153, RZ, P4 ;  /* 0x000000ff99997208 */ /* 0x000fca0002000000 */
[----:B------:R-:W-:-:S04]  /*58b0*/  FMUL.FTZ R152, R153, UR15 ;  /* 0x0000000f99987c20 */ /* 0x000fc80008410000 */
[----:B------:R-:W-:Y:S01]  /*58c0*/  FMUL.FTZ R153, R155, R152 ;  /* 0x000000989b997220 */ /* 0x000fe20000410000 */
[----:B------:R-:W-:-:S04]  /*58d0*/  FFMA.FTZ R109, R152, R154, R109 ;  /* 0x0000009a986d7223 */ /* 0x000fc8000001006d */
[----:B------:R-:W-:-:S04]  /*58e0*/  F2FP.BF16.F32.PACK_AB R153, RZ, R153 ;  /* 0x00000099ff99723e */ /* 0x000fc800000010ff */
[----:B------:R-:W-:-:S07]  /*58f0*/  PRMT R144, R144, 0x5410, R153 ;  /* 0x0000541090907816 */ /* 0x000fce0000000099 */
.L_x_260:
        /* <DEDUP_REMOVED lines=13> */
.L_x_261:
        /* <DEDUP_REMOVED lines=10> */
[----:B------:R-:W-:Y:S01]  /*5a70*/  FMUL.FTZ R153, R155, R152 ;  /* 0x000000989b997220 */ /* 0x000fe20000410000 */
[----:B------:R-:W-:-:S04]  /*5a80*/  FFMA.FTZ R111, R152, R154, R111 ;  /* 0x0000009a986f7223 */ /* 0x000fc8000001006f */
[----:B------:R-:W-:-:S04]  /*5a90*/  F2FP.BF16.F32.PACK_AB R153, RZ, R153 ;  /* 0x00000099ff99723e */ /* 0x000fc800000010ff */
[----:B------:R-:W-:-:S07]  /*5aa0*/  PRMT R145, R145, 0x5410, R153 ;  /* 0x0000541091917816 */ /* 0x000fce0000000099 */
.L_x_262:
        /* <DEDUP_REMOVED lines=13> */
.L_x_263:
        /* <DEDUP_REMOVED lines=10> */
[----:B------:R-:W-:Y:S01]  /*5c20*/  FMUL.FTZ R153, R155, R152 ;  /* 0x000000989b997220 */ /* 0x000fe20000410000 */
[----:B------:R-:W-:-:S04]  /*5c30*/  FFMA.FTZ R113, R152, R154, R113 ;  /* 0x0000009a98717223 */ /* 0x000fc80000010071 */
[----:B------:R-:W-:-:S04]  /*5c40*/  F2FP.BF16.F32.PACK_AB R153, RZ, R153 ;  /* 0x00000099ff99723e */ /* 0x000fc800000010ff */
[----:B------:R-:W-:-:S07]  /*5c50*/  PRMT R146, R146, 0x5410, R153 ;  /* 0x0000541092927816 */ /* 0x000fce0000000099 */
.L_x_264:
        /* <DEDUP_REMOVED lines=13> */
.L_x_265:
        /* <DEDUP_REMOVED lines=14> */
.L_x_243:
[----:B0-----:R-:W0:Y:S08]  /*5e10*/  @P0 LDC.64 R154, c[0x0][0x478] ;  /* 0x00011e00ff9a0b82 */ /* 0x001e300000000a00 */
[----:B------:R-:W1:Y:S01]  /*5e20*/  @P2 LDC.64 R152, c[0x0][0x468] ;  /* 0x00011a00ff982b82 */ /* 0x000e620000000a00 */
[C---:B0-----:R-:W-:Y:S01]  /*5e30*/  @P0 IMAD.WIDE.U32 R154, R208.reuse, 0x10, R154 ;  /* 0x00000010d09a0825 */ /* 0x041fe200078e009a */
[----:B------:R-:W-:-:S04]  /*5e40*/  IADD3 R208, PT, PT, R208, 0x80, RZ ;  /* 0x00000080d0d07810 */ /* 0x000fc80007ffe0ff */
[----:B------:R2:W-:Y:S01]  /*5e50*/  @P0 STG.E.128 desc[UR10][R154.64], R124 ;  /* 0x0000007c9a000986 */ /* 0x0005e2000c101d0a */
[----:B-1----:R-:W-:-:S04]  /*5e60*/  @P2 IMAD.WIDE.U32 R152, R157, 0x10, R152 ;  /* 0x000000109d982825 */ /* 0x002fc800078e0098 */
[----:B------:R-:W-:Y:S01]  /*5e70*/  VIADD R157, R157, 0x80 ;  /* 0x000000809d9d7836 */ /* 0x000fe20000000000 */
[----:B------:R2:W-:Y:S06]  /*5e80*/  @P2 STG.E.128 desc[UR10][R152.64], R144 ;  /* 0x0000009098002986 */ /* 0x0005ec000c101d0a */
.L_x_232:
[----:B------:R-:W-:Y:S05]  /*5e90*/  BSYNC.RECONVERGENT B0 ;  /* 0x0000000000007941 */ /* 0x000fea0003800200 */
.L_x_231:
        /* <DEDUP_REMOVED lines=9> */
.L_x_268:
[----:B0-2--5:R-:W-:Y:S02]  /*5f30*/  PRMT R154, R151, 0x7632, R154 ;  /* 0x00007632979a7816 */ /* 0x025fe4000000009a */
[----:B------:R-:W-:Y:S02]  /*5f40*/  PRMT R155, R150, 0x7632, R155 ;  /* 0x00007632969b7816 */ /* 0x000fe4000000009b */
[----:B------:R-:W-:Y:S02]  /*5f50*/  PRMT R158, R149, 0x7632, R158 ;  /* 0x00007632959e7816 */ /* 0x000fe4000000009e */
[----:B------:R-:W-:Y:S01]  /*5f60*/  PRMT R207, R148, 0x7632, R207 ;  /* 0x0000763294cf7816 */ /* 0x000fe200000000cf */
[----:B------:R-:W-:Y:S06]  /*5f70*/  BRA.U !UP0, `(.L_x_269) ;  /* 0x0000000d08787547 */ /* 0x000fec000b800000 */
[----:B------:R-:W-:-:S04]  /*5f80*/  UISETP.NE.U32.AND UP0, UPT, UR6, URZ, UPT ;  /* 0x000000ff0600728c */ /* 0x000fc8000bf05070 */
[----:B------:R-:W-:-:S06]  /*5f90*/  UISETP.NE.AND.EX UP0, UPT, UR7, URZ, UPT, UP0 ;  /* 0x000000ff0700728c */ /* 0x000fcc000bf05300 */
[----:B------:R-:W-:-:S13]  /*5fa0*/  PLOP3.LUT P0, PT, PT, PT, UP0, 0x80, 0x8 ;  /* 0x000000000008781c */ /* 0x000fda0003f0f008 */
[----:B------:R-:W-:Y:S05]  /*5fb0*/  @!P0 BRA `(.L_x_270) ;  /* 0x0000000400c08947 */ /* 0x000fea0003800000 */
[----:B------:R-:W-:Y:S02]  /*5fc0*/  ISETP.GT.AND P5, PT, R29, RZ, PT ;  /* 0x000000ff1d00720c */ /* 0x000fe40003fa4270 */
[C---:B------:R-:W-:Y:S02]  /*5fd0*/  PRMT R124, R32.reuse, 0x7632, R124 ;  /* 0x00007632207c7816 */ /* 0x040fe4000000007c */
[----:B------:R-:W-:Y:S02]  /*5fe0*/  SHF.L.U32 R155, R32, 0x10, RZ ;  /* 0x00000010209b7819 */ /* 0x000fe400000006ff */
[C---:B------:R-:W-:Y:S02]  /*5ff0*/  PRMT R127, R33.reuse, 0x7632, R127 ;  /* 0x00007632217f7816 */ /* 0x040fe4000000007f */
[----:B------:R-:W-:Y:S02]  /*6000*/  SHF.L.U32 R207, R33, 0x10, RZ ;  /* 0x0000001021cf7819 */ /* 0x000fe400000006ff */
[----:B------:R-:W-:-:S02]  /*6010*/  SHF.L.U32 R152, R127, 0x10, RZ ;  /* 0x000000107f987819 */ /* 0x000fc400000006ff */
[----:B------:R-:W-:Y:S01]  /*6020*/  SHF.L.U32 R153, R34, 0x10, RZ ;  /* 0x0000001022997819 */ /* 0x000fe200000006ff */
        /* <DEDUP_REMOVED lines=8> */
[----:B------:R-:W-:Y:S01]  /*60b0*/  SHF.L.U32 R159, R124, 0x10, RZ ;  /* 0x000000107c9f7819 */ /* 0x000fe200000006ff */
[----:B------:R-:W-:Y:S01]  /*60c0*/  @P5 FADD.FTZ R29, R192, -R29 ;  /* 0x8000001dc01d5221 */ /* 0x000fe20000010000 */
[----:B------:R-:W-:Y:S01]  /*60d0*/  @P5 FADD.FTZ R126, R197, -R126 ;  /* 0x8000007ec57e5221 */ /* 0x000fe20000010000 */
[----:B------:R-:W-:Y:S01]  /*60e0*/  @P5 FADD.FTZ R124, R194, -R125 ;  /* 0x8000007dc27c5221 */ /* 0x000fe20000010000 */
[----:B------:R-:W-:Y:S01]  /*60f0*/  @P5 FADD.FTZ R125, R199, -R154 ;  /* 0x8000009ac77d5221 */ /* 0x000fe20000010000 */
[C---:B------:R-:W-:Y:S01]  /*6100*/  @P5 FFMA.FTZ R155, R28.reuse, R29, R155 ;  /* 0x0000001d1c9b5223 */ /* 0x040fe2000001009b */
[----:B------:R-:W-:Y:S01]  /*6110*/  @P5 FFMA.FTZ R159, R28, R126, R159 ;  /* 0x0000007e1c9f5223 */ /* 0x000fe2000001009f */
[----:B------:R-:W-:Y:S01]  /*6120*/  PRMT R126, R34, 0x7632, R126 ;  /* 0x00007632227e7816 */ /* 0x000fe2000000007e */
[C---:B------:R-:W-:Y:S01]  /*6130*/  @P5 FFMA.FTZ R152, R28.reuse, R125, R152 ;  /* 0x0000007d1c985223 */ /* 0x040fe20000010098 */
[C---:B------:R-:W-:Y:S01]  /*6140*/  PRMT R29, R35.reuse, 0x7632, R29 ;  /* 0x00007632231d7816 */ /* 0x040fe2000000001d */
[----:B------:R-:W-:Y:S01]  /*6150*/  @P5 FFMA.FTZ R207, R28, R124, R207 ;  /* 0x0000007c1ccf5223 */ /* 0x000fe200000100cf */
[----:B------:R-:W-:Y:S01]  /*6160*/  SHF.L.U32 R127, R35, 0x10, RZ ;  /* 0x00000010237f7819 */ /* 0x000fe200000006ff */
[----:B------:R-:W-:Y:S01]  /*6170*/  IMAD.U32 R126, R126, 0x10000, RZ ;  /* 0x000100007e7e7824 */ /* 0x000fe200078e00ff */
[----:B------:R-:W-:Y:S01]  /*6180*/  SHF.L.U32 R29, R29, 0x10, RZ ;  /* 0x000000101d1d7819 */ /* 0x000fe200000006ff */
[----:B------:R-:W-:Y:S01]  /*6190*/  @P5 FADD.FTZ R125, R201, -R158 ;  /* 0x8000009ec97d5221 */ /* 0x000fe20000010000 */
[----:B------:R-:W-:Y:S01]  /*61a0*/  @P5 FADD.FTZ R156, R203, -R156 ;  /* 0x8000009ccb9c5221 */ /* 0x000fe20000010000 */
[----:B------:R-:W-:Y:S01]  /*61b0*/  @P5 FADD.FTZ R209, R196, -R209 ;  /* 0x800000d1c4d15221 */ /* 0x000fe20000010000 */
[----:B------:R-:W-:Y:S01]  /*61c0*/  @P5 FADD.FTZ R124, R198, -R211 ;  /* 0x800000d3c67c5221 */ /* 0x000fe20000010000 */
[C---:B------:R-:W-:Y:S01]  /*61d0*/  @P5 FFMA.FTZ R126, R28.reuse, R125, R126 ;  /* 0x0000007d1c7e5223 */ /* 0x040fe2000001007e */
[C---:B------:R-:W-:Y:S01]  /*61e0*/  @P5 FFMA.FTZ R29, R28.reuse, R156, R29 ;  /* 0x0000009c1c1d5223 */ /* 0x040fe2000001001d */
[C---:B------:R-:W-:Y:S01]  /*61f0*/  @P5 FFMA.FTZ R153, R28.reuse, R209, R153 ;  /* 0x000000d11c995223 */ /* 0x040fe20000010099 */
[----:B------:R-:W-:Y:S01]  /*6200*/  @P5 FFMA.FTZ R127, R28, R124, R127 ;  /* 0x0000007c1c7f5223 */ /* 0x000fe2000001007f */
[----:B------:R-:W-:-:S02]  /*6210*/  F2FP.BF16.F32.PACK_AB R154, RZ, R155 ;  /* 0x0000009bff9a723e */ /* 0x000fc400000010ff */
[----:B------:R-:W-:Y:S02]  /*6220*/  F2FP.BF16.F32.PACK_AB R156, RZ, R159 ;  /* 0x0000009fff9c723e */ /* 0x000fe400000010ff */
[----:B------:R-:W-:Y:S01]  /*6230*/  F2FP.BF16.F32.PACK_AB R125, R152, R207 ;  /* 0x000000cf987d723e */ /* 0x000fe200000010ff */
[----:B------:R-:W-:Y:S06]  /*6240*/  @!P2 BRA `(.L_x_271) ;  /* 0x00000000001ca947 */ /* 0x000fec0003800000 */
[----:B------:R-:W-:Y:S01]  /*6250*/  SHF.L.U32 R28, R56, 0x10, RZ ;  /* 0x00000010381c7819 */ /* 0x000fe200000006ff */
[----:B------:R-:W-:Y:S01]  /*6260*/  FMUL.FTZ R155, R155, UR15 ;  /* 0x0000000f9b9b7c20 */ /* 0x000fe20008410000 */
[----:B------:R-:W-:-:S03]  /*6270*/  SHF.L.U32 R209, R148, 0x10, RZ ;  /* 0x0000001094d17819 */ /* 0x000fc600000006ff */
[----:B------:R-:W-:Y:S02]  /*6280*/  FMUL.FTZ R28, R155, R28 ;  /* 0x0000001c9b1c7220 */ /* 0x000fe40000410000 */
[----:B------:R-:W-:-:S03]  /*6290*/  FFMA.FTZ R116, R209, R155, R116 ;  /* 0x0000009bd1747223 */ /* 0x000fc60000010074 */
[----:B------:R-:W-:-:S04]  /*62a0*/  F2FP.BF16.F32.PACK_AB R28, RZ, R28 ;  /* 0x0000001cff1c723e */ /* 0x000fc800000010ff */
[----:B------:R-:W-:-:S07]  /*62b0*/  PRMT R144, R28, 0x7610, R144 ;  /* 0x000076101c907816 */ /* 0x000fce0000000090 */
.L_x_271:
[----:B------:R-:W-:Y:S05]  /*62c0*/  @!P2 BRA `(.L_x_272) ;  /* 0x000000000020a947 */ /* 0x000fea0003800000 */
[----:B------:R-:W-:Y:S01]  /*62d0*/  SHF.L.U32 R155, R6, 0x10, RZ ;  /* 0x00000010069b7819 */ /* 0x000fe200000006ff */
[----:B------:R-:W-:Y:S01]  /*62e0*/  FMUL.FTZ R28, R159, UR15 ;  /* 0x0000000f9f1c7c20 */ /* 0x000fe20008410000 */
[----:B------:R-:W-:-:S03]  /*62f0*/  PRMT R124, R148, 0x7632, R124 ;  /* 0x00007632947c7816 */ /* 0x000fc6000000007c */
[----:B------:R-:W-:Y:S01]  /*6300*/  FMUL.FTZ R155, R28, R155 ;  /* 0x0000009b1c9b7220 */ /* 0x000fe20000410000 */
[----:B------:R-:W-:-:S04]  /*6310*/  SHF.L.U32 R124, R124, 0x10, RZ ;  /* 0x000000107c7c7819 */ /* 0x000fc800000006ff */
[----:B------:R-:W-:Y:S01]  /*6320*/  F2FP.BF16.F32.PACK_AB R155, RZ, R155 ;  /* 0x0000009bff9b723e */ /* 0x000fe200000010ff */
[----:B------:R-:W-:-:S03]  /*6330*/  FFMA.FTZ R117, R28, R124, R117 ;  /* 0x0000007c1c757223 */ /* 0x000fc60000010075 */
[----:B------:R-:W-:-:S07]  /*6340*/  PRMT R144, R144, 0x5410, R155 ;  /* 0x0000541090907816 */ /* 0x000fce000000009b */
.L_x_272:
[----:B------:R-:W-:Y:S05]  /*6350*/  @!P2 BRA `(.L_x_273) ;  /* 0x00000000001ca947 */ /* 0x000fea0003800000 */
[----:B------:R-:W-:Y:S01]  /*6360*/  SHF.L.U32 R28, R57, 0x10, RZ ;  /* 0x00000010391c7819 */ /* 0x000fe200000006ff */
[----:B------:R-:W-:Y:S01]  /*6370*/  FMUL.FTZ R207, R207, UR15 ;  /* 0x0000000fcfcf7c20 */ /* 0x000fe20008410000 */
[----:B------:R-:W-:-:S03]  /*6380*/  IMAD.U32 R155, R149, 0x10000, RZ ;  /* 0x00010000959b7824 */ /* 0x000fc600078e00ff */
[----:B------:R-:W-:Y:S01]  /*6390*/  FMUL.FTZ R28, R207, R28 ;  /* 0x0000001ccf1c7220 */ /* 0x000fe20000410000 */
[----:B------:R-:W-:-:S04]  /*63a0*/  FFMA.FTZ R118, R155, R207, R118 ;  /* 0x000000cf9b767223 */ /* 0x000fc80000010076 */
[----:B------:R-:W-:-:S04]  /*63b0*/  F2FP.BF16.F32.PACK_AB R28, RZ, R28 ;  /* 0x0000001cff1c723e */ /* 0x000fc800000010ff */
[----:B------:R-:W-:-:S07]  /*63c0*/  PRMT R145, R28, 0x7610, R145 ;  /* 0x000076101c917816 */ /* 0x000fce0000000091 */
.L_x_273:
        /* <DEDUP_REMOVED lines=9> */
.L_x_274:
[----:B------:R-:W-:Y:S05]  /*6460*/  @!P2 BRA `(.L_x_275) ;  /* 0x00000000001ca947 */ /* 0x000fea0003800000 */
[----:B------:R-:W-:Y:S01]  /*6470*/  SHF.L.U32 R28, R58, 0x10, RZ ;  /* 0x000000103a1c7819 */ /* 0x000fe200000006ff */
[----:B------:R-:W-:Y:S01]  /*6480*/  FMUL.FTZ R155, R153, UR15 ;  /* 0x0000000f999b7c20 */ /* 0x000fe20008410000 */
[----:B------:R-:W-:-:S03]  /*6490*/  SHF.L.U32 R159, R150, 0x10, RZ ;  /* 0x00000010969f7819 */ /* 0x000fc600000006ff */
[----:B------:R-:W-:Y:S02]  /*64a0*/  FMUL.FTZ R28, R155, R28 ;  /* 0x0000001c9b1c7220 */ /* 0x000fe40000410000 */
[----:B------:R-:W-:-:S03]  /*64b0*/  FFMA.FTZ R120, R159, R155, R120 ;  /* 0x0000009b9f787223 */ /* 0x000fc60000010078 */
[----:B------:R-:W-:-:S04]  /*64c0*/  F2FP.BF16.F32.PACK_AB R28, RZ, R28 ;  /* 0x0000001cff1c723e */ /* 0x000fc800000010ff */
[----:B------:R-:W-:-:S07]  /*64d0*/  PRMT R146, R28, 0x7610, R146 ;  /* 0x000076101c927816 */ /* 0x000fce0000000092 */
.L_x_275:
        /* <DEDUP_REMOVED lines=9> */
.L_x_276:
[----:B------:R-:W-:Y:S05]  /*6570*/  @!P2 BRA `(.L_x_277) ;  /* 0x00000000001ca947 */ /* 0x000fea0003800000 */
[----:B------:R-:W-:Y:S02]  /*6580*/  IMAD.U32 R28, R59, 0x10000, RZ ;  /* 0x000100003b1c7824 */ /* 0x000fe400078e00ff */
[----:B------:R-:W-:Y:S01]  /*6590*/  FMUL.FTZ R155, R127, UR15 ;  /* 0x0000000f7f9b7c20 */ /* 0x000fe20008410000 */
[----:B------:R-:W-:-:S03]  /*65a0*/  SHF.L.U32 R159, R151, 0x10, RZ ;  /* 0x00000010979f7819 */ /* 0x000fc600000006ff */
[----:B------:R-:W-:Y:S02]  /*65b0*/  FMUL.FTZ R28, R155, R28 ;  /* 0x0000001c9b1c7220 */ /* 0x000fe40000410000 */
[----:B------:R-:W-:-:S03]  /*65c0*/  FFMA.FTZ R122, R159, R155, R122 ;  /* 0x0000009b9f7a7223 */ /* 0x000fc6000001007a */
[----:B------:R-:W-:-:S04]  /*65d0*/  F2FP.BF16.F32.PACK_AB R28, RZ, R28 ;  /* 0x0000001cff1c723e */ /* 0x000fc800000010ff */
[----:B------:R-:W-:-:S07]  /*65e0*/  PRMT R147, R28, 0x7610, R147 ;  /* 0x000076101c937816 */ /* 0x000fce0000000093 */
.L_x_277:
[----:B------:R-:W-:Y:S02]  /*65f0*/  F2FP.BF16.F32.PACK_AB R126, R126, R153 ;  /* 0x000000997e7e723e */ /* 0x000fe400000010ff */
[----:B------:R-:W-:Y:S02]  /*6600*/  F2FP.BF16.F32.PACK_AB R127, R29, R127 ;  /* 0x0000007f1d7f723e */ /* 0x000fe400000010ff */
[----:B------:R-:W-:Y:S01]  /*6610*/  PRMT R124, R154, 0x5410, R156 ;  /* 0x000054109a7c7816 */ /* 0x000fe2000000009c */
[----:B------:R-:W-:Y:S06]  /*6620*/  @!P2 BRA `(.L_x_278) ;  /* 0x000000140014a947 */ /* 0x000fec0003800000 */
[----:B------:R-:W-:Y:S01]  /*6630*/  SHF.L.U32 R153, R9, 0x10, RZ ;  /* 0x0000001009997819 */ /* 0x000fe200000006ff */
[----:B------:R-:W-:Y:S01]  /*6640*/  FMUL.FTZ R28, R29, UR15 ;  /* 0x0000000f1d1c7c20 */ /* 0x000fe20008410000 */
[----:B------:R-:W-:-:S03]  /*6650*/  PRMT R29, R151, 0x7632, R29 ;  /* 0x00007632971d7816 */ /* 0x000fc6000000001d */
[----:B------:R-:W-:Y:S01]  /*6660*/  FMUL.FTZ R153, R28, R153 ;  /* 0x000000991c997220 */ /* 0x000fe20000410000 */
[----:B------:R-:W-:-:S04]  /*6670*/  SHF.L.U32 R29, R29, 0x10, RZ ;  /* 0x000000101d1d7819 */ /* 0x000fc800000006ff */
[----:B------:R-:W-:Y:S01]  /*6680*/  F2FP.BF16.F32.PACK_AB R153, RZ, R153 ;  /* 0x00000099ff99723e */ /* 0x000fe200000010ff */
[----:B------:R-:W-:-:S03]  /*6690*/  FFMA.FTZ R123, R28, R29, R123 ;  /* 0x0000001d1c7b7223 */ /* 0x000fc6000001007b */
[----:B------:R-:W-:Y:S01]  /*66a0*/  PRMT R147, R147, 0x5410, R153 ;  /* 0x0000541093937816 */ /* 0x000fe20000000099 */
[----:B------:R-:W-:Y:S06]  /*66b0*/  BRA `(.L_x_278) ;  /* 0x0000001000f07947 */ /* 0x000fec0003800000 */
.L_x_270:
[----:B------:R-:W-:Y:S01]  /*66c0*/  ISETP.GT.AND P5, PT, R29, RZ, PT ;  /* 0x000000ff1d00720c */ /* 0x000fe20003fa4270 */
[----:B------:R-:W-:-:S12]  /*66d0*/  @!P2 BRA `(.L_x_279) ;  /* 0x00000000002ca947 */ /* 0x000fd80003800000 */
[----:B------:R-:W-:Y:S01]  /*66e0*/  @P5 FFMA.FTZ R153, R189, R159, R156 ;  /* 0x0000009fbd995223 */ /* 0x000fe2000001009c */
[----:B------:R-:W-:Y:S02]  /*66f0*/  SHF.L.U32 R29, R32, 0x10, RZ ;  /* 0x00000010201d7819 */ /* 0x000fe400000006ff */
[----:B------:R-:W-:Y:S01]  /*6700*/  SHF.L.U32 R152, R56, 0x10, RZ ;  /* 0x0000001038987819 */ /* 0x000fe200000006ff */
[----:B------:R-:W-:-:S04]  /*6710*/  @P5 FADD.FTZ R153, R192, -R153 ;  /* 0x80000099c0995221 */ /* 0x000fc80000010000 */
[----:B------:R-:W-:Y:S01]  /*6720*/  @P5 FFMA.FTZ R29, R28, R153, R29 ;  /* 0x000000991c1d5223 */ /* 0x000fe2000001001d */
[----:B------:R-:W-:-:S03]  /*6730*/  SHF.L.U32 R153, R148, 0x10, RZ ;  /* 0x0000001094997819 */ /* 0x000fc600000006ff */
[----:B------:R-:W-:-:S04]  /*6740*/  FMUL.FTZ R29, R29, UR15 ;  /* 0x0000000f1d1d7c20 */ /* 0x000fc80008410000 */
[-C--:B------:R-:W-:Y:S01]  /*6750*/  FMUL.FTZ R152, R152, R29.reuse ;  /* 0x0000001d98987220 */ /* 0x080fe20000410000 */
[----:B------:R-:W-:-:S04]  /*6760*/  FFMA.FTZ R116, R153, R29, R116 ;  /* 0x0000001d99747223 */ /* 0x000fc80000010074 */
[----:B------:R-:W-:-:S04]  /*6770*/  F2FP.BF16.F32.PACK_AB R152, RZ, R152 ;  /* 0x00000098ff98723e */ /* 0x000fc800000010ff */
[----:B------:R-:W-:-:S07]  /*6780*/  PRMT R144, R152, 0x7610, R144 ;  /* 0x0000761098907816 */ /* 0x000fce0000000090 */
.L_x_279:
[----:B------:R-:W-:Y:S05]  /*6790*/  @!P2 BRA `(.L_x_280) ;  /* 0x000000000034a947 */ /* 0x000fea0003800000 */
[----:B------:R-:W-:Y:S01]  /*67a0*/  PRMT R29, R32, 0x7632, R29 ;  /* 0x00007632201d7816 */ /* 0x000fe2000000001d */
[----:B------:R-:W-:Y:S01]  /*67b0*/  @P5 FFMA.FTZ R152, R200, R159, R156 ;  /* 0x0000009fc8985223 */ /* 0x000fe2000001009c */
[----:B------:R-:W-:Y:S02]  /*67c0*/  SHF.L.U32 R155, R6, 0x10, RZ ;  /* 0x00000010069b7819 */ /* 0x000fe400000006ff */
[----:B------:R-:W-:Y:S01]  /*67d0*/  PRMT R153, R148, 0x7632, R153 ;  /* 0x0000763294997816 */ /* 0x000fe20000000099 */
[----:B------:R-:W-:Y:S02]  /*67e0*/  IMAD.U32 R29, R29, 0x10000, RZ ;  /* 0x000100001d1d7824 */ /* 0x000fe400078e00ff */
[----:B------:R-:W-:Y:S01]  /*67f0*/  @P5 FADD.FTZ R152, R197, -R152 ;  /* 0x80000098c5985221 */ /* 0x000fe20000010000 */
[----:B------:R-:W-:-:S03]  /*6800*/  SHF.L.U32 R153, R153, 0x10, RZ ;  /* 0x0000001099997819 */ /* 0x000fc600000006ff */
[----:B------:R-:W-:-:S04]  /*6810*/  @P5 FFMA.FTZ R29, R28, R152, R29 ;  /* 0x000000981c1d5223 */ /* 0x000fc8000001001d */
[----:B------:R-:W-:-:S04]  /*6820*/  FMUL.FTZ R152, R29, UR15 ;  /* 0x0000000f1d987c20 */ /* 0x000fc80008410000 */
[----:B------:R-:W-:Y:S01]  /*6830*/  FMUL.FTZ R29, R155, R152 ;  /* 0x000000989b1d7220 */ /* 0x000fe20000410000 */
[----:B------:R-:W-:-:S04]  /*6840*/  FFMA.FTZ R117, R152, R153, R117 ;  /* 0x0000009998757223 */ /* 0x000fc80000010075 */
[----:B------:R-:W-:-:S04]  /*6850*/  F2FP.BF16.F32.PACK_AB R29, RZ, R29 ;  /* 0x0000001dff1d723e */ /* 0x000fc800000010ff */
[----:B------:R-:W-:-:S07]  /*6860*/  PRMT R144, R144, 0x5410, R29 ;  /* 0x0000541090907816 */ /* 0x000fce000000001d */
.L_x_280:
[----:B------:R-:W-:Y:S05]  /*6870*/  @!P2 BRA `(.L_x_281) ;  /* 0x00000000002ca947 */ /* 0x000fea0003800000 */
        /* <DEDUP_REMOVED lines=11> */
.L_x_281:
[----:B------:R-:W-:Y:S05]  /*6930*/  @!P2 BRA `(.L_x_282) ;  /* 0x000000000034a947 */ /* 0x000fea0003800000 */
[----:B------:R-:W-:Y:S01]  /*6940*/  PRMT R29, R33, 0x7632, R29 ;  /* 0x00007632211d7816 */ /* 0x000fe2000000001d */
[----:B------:R-:W-:Y:S01]  /*6950*/  @P5 FFMA.FTZ R152, R202, R159, R156 ;  /* 0x0000009fca985223 */ /* 0x000fe2000001009c */
[----:B------:R-:W-:Y:S01]  /*6960*/  IMAD.U32 R155, R7, 0x10000, RZ ;  /* 0x00010000079b7824 */ /* 0x000fe200078e00ff */
[----:B------:R-:W-:Y:S02]  /*6970*/  PRMT R153, R149, 0x7632, R153 ;  /* 0x0000763295997816 */ /* 0x000fe40000000099 */
[----:B------:R-:W-:Y:S01]  /*6980*/  SHF.L.U32 R29, R29, 0x10, RZ ;  /* 0x000000101d1d7819 */ /* 0x000fe200000006ff */
        /* <DEDUP_REMOVED lines=8> */
.L_x_282:
        /* <DEDUP_REMOVED lines=12> */
.L_x_283:
[----:B------:R-:W-:Y:S05]  /*6ad0*/  @!P2 BRA `(.L_x_284) ;  /* 0x000000000034a947 */ /* 0x000fea0003800000 */
[----:B------:R-:W-:Y:S01]  /*6ae0*/  PRMT R29, R34, 0x7632, R29 ;  /* 0x00007632221d7816 */ /* 0x000fe2000000001d */
[----:B------:R-:W-:Y:S01]  /*6af0*/  @P5 FFMA.FTZ R152, R204, R159, R156 ;  /* 0x0000009fcc985223 */ /* 0x000fe2000001009c */
[----:B------:R-:W-:Y:S02]  /*6b00*/  SHF.L.U32 R155, R8, 0x10, RZ ;  /* 0x00000010089b7819 */ /* 0x000fe400000006ff */
[----:B------:R-:W-:Y:S01]  /*6b10*/  SHF.L.U32 R29, R29, 0x10, RZ ;  /* 0x000000101d1d7819 */ /* 0x000fe200000006ff */
[----:B------:R-:W-:Y:S01]  /*6b20*/  @P5 FADD.FTZ R152, R201, -R152 ;  /* 0x80000098c9985221 */ /* 0x000fe20000010000 */
[----:B------:R-:W-:-:S03]  /*6b30*/  PRMT R153, R150, 0x7632, R153 ;  /* 0x0000763296997816 */ /* 0x000fc60000000099 */
[----:B------:R-:W-:Y:S02]  /*6b40*/  @P5 FFMA.FTZ R29, R28, R152, R29 ;  /* 0x000000981c1d5223 */ /* 0x000fe4000001001d */
[----:B------:R-:W-:Y:S02]  /*6b50*/  IMAD.U32 R153, R153, 0x10000, RZ ;  /* 0x0001000099997824 */ /* 0x000fe400078e00ff */
[----:B------:R-:W-:-:S04]  /*6b60*/  FMUL.FTZ R152, R29, UR15 ;  /* 0x0000000f1d987c20 */ /* 0x000fc80008410000 */
[----:B------:R-:W-:Y:S01]  /*6b70*/  FMUL.FTZ R29, R155, R152 ;  /* 0x000000989b1d7220 */ /* 0x000fe20000410000 */
[----:B------:R-:W-:-:S04]  /*6b80*/  FFMA.FTZ R121, R152, R153, R121 ;  /* 0x0000009998797223 */ /* 0x000fc80000010079 */
[----:B------:R-:W-:-:S04]  /*6b90*/  F2FP.BF16.F32.PACK_AB R29, RZ, R29 ;  /* 0x0000001dff1d723e */ /* 0x000fc800000010ff */
[----:B------:R-:W-:-:S07]  /*6ba0*/  PRMT R146, R146, 0x5410, R29 ;  /* 0x0000541092927816 */ /* 0x000fce000000001d */
.L_x_284:
        /* <DEDUP_REMOVED lines=12> */
.L_x_285:
        /* <DEDUP_REMOVED lines=15> */
.L_x_269:
[----:B------:R-:W0:Y:S02]  /*6d60*/  LDC.64 R152, c[0x0][0x478] ;  /* 0x00011e00ff987b82 */ /* 0x000e240000000a00 */
[----:B0-----:R-:W-:-:S04]  /*6d70*/  ISETP.NE.U32.AND P0, PT, R152, RZ, PT ;  /* 0x000000ff9800720c */ /* 0x001fc80003f05070 */
[----:B------:R-:W-:-:S13]  /*6d80*/  ISETP.NE.AND.EX P0, PT, R153, RZ, PT, P0 ;  /* 0x000000ff9900720c */ /* 0x000fda0003f05300 */
[----:B------:R-:W-:Y:S05]  /*6d90*/  @!P0 BRA `(.L_x_286) ;  /* 0x0000000400988947 */ /* 0x000fea0003800000 */
[----:B------:R-:W-:Y:S01]  /*6da0*/  ISETP.GT.AND P5, PT, R29, RZ, PT ;  /* 0x000000ff1d00720c */ /* 0x000fe20003fa4270 */
[-CC-:B------:R-:W-:Y:S01]  /*6db0*/  FFMA.FTZ R124, R200, R159.reuse, R156.reuse ;  /* 0x0000009fc87c7223 */ /* 0x180fe2000001009c */
[-CC-:B------:R-:W-:Y:S01]  /*6dc0*/  FFMA.FTZ R29, R189, R159.reuse, R156.reuse ;  /* 0x0000009fbd1d7223 */ /* 0x180fe2000001009c */
[-CC-:B------:R-:W-:Y:S01]  /*6dd0*/  FFMA.FTZ R152, R204, R159.reuse, R156.reuse ;  /* 0x0000009fcc987223 */ /* 0x180fe2000001009c */
[-C--:B------:R-:W-:Y:S01]  /*6de0*/  FFMA.FTZ R127, R191, R159.reuse, R156 ;  /* 0x0000009fbf7f7223 */ /* 0x080fe2000001009c */
[----:B------:R-:W-:Y:S01]  /*6df0*/  FADD.FTZ R125, R197, -R124 ;  /* 0x8000007cc57d7221 */ /* 0x000fe20000010000 */
[-CC-:B------:R-:W-:Y:S01]  /*6e00*/  FFMA.FTZ R126, R202, R159.reuse, R156.reuse ;  /* 0x0000009fca7e7223 */ /* 0x180fe2000001009c */
[-CC-:B------:R-:W-:Y:S01]  /*6e10*/  FFMA.FTZ R209, R193, R159.reuse, R156.reuse ;  /* 0x0000009fc1d17223 */ /* 0x180fe2000001009c */
[-CC-:B------:R-:W-:Y:S01]  /*6e20*/  FFMA.FTZ R211, R195, R159.reuse, R156.reuse ;  /* 0x0000009fc3d37223 */ /* 0x180fe2000001009c */
[----:B------:R-:W-:Y:S01]  /*6e30*/  FADD.FTZ R29, R192, -R29 ;  /* 0x8000001dc01d7221 */ /* 0x000fe20000010000 */
[----:B------:R-:W-:Y:S01]  /*6e40*/  FFMA.FTZ R156, R206, R159, R156 ;  /* 0x0000009fce9c7223 */ /* 0x000fe2000001009c */
[----:B------:R-:W-:Y:S01]  /*6e50*/  FADD.FTZ R159, R201, -R152 ;  /* 0x80000098c99f7221 */ /* 0x000fe20000010000 */
[----:B------:R-:W-:Y:S01]  /*6e60*/  FMUL.FTZ R124, R28, R125 ;  /* 0x0000007d1c7c7220 */ /* 0x000fe20000410000 */
[----:B------:R-:W-:Y:S01]  /*6e70*/  FADD.FTZ R127, R194, -R127 ;  /* 0x8000007fc27f7221 */ /* 0x000fe20000010000 */
[----:B------:R-:W-:Y:S01]  /*6e80*/  FADD.FTZ R153, R199, -R126 ;  /* 0x8000007ec7997221 */ /* 0x000fe20000010000 */
[----:B------:R-:W-:Y:S01]  /*6e90*/  FMUL.FTZ R29, R28, R29 ;  /* 0x0000001d1c1d7220 */ /* 0x000fe20000410000 */
[----:B------:R-:W-:Y:S01]  /*6ea0*/  FADD.FTZ R209, R196, -R209 ;  /* 0x800000d1c4d17221 */ /* 0x000fe20000010000 */
[----:B------:R-:W-:Y:S01]  /*6eb0*/  FADD.FTZ R211, R198, -R211 ;  /* 0x800000d3c6d37221 */ /* 0x000fe20000010000 */
[----:B------:R-:W-:Y:S01]  /*6ec0*/  FADD.FTZ R213, R203, -R156 ;  /* 0x8000009ccbd57221 */ /* 0x000fe20000010000 */
[C---:B------:R-:W-:Y:S01]  /*6ed0*/  FMUL.FTZ R152, R28.reuse, R159 ;  /* 0x0000009f1c987220 */ /* 0x040fe20000410000 */
[C---:B------:R-:W-:Y:S01]  /*6ee0*/  FMUL.FTZ R125, R28.reuse, R127 ;  /* 0x0000007f1c7d7220 */ /* 0x040fe20000410000 */
[----:B------:R-:W-:Y:S01]  /*6ef0*/  FMUL.FTZ R126, R28, R153 ;  /* 0x000000991c7e7220 */ /* 0x000fe20000410000 */
[----:B------:R-:W-:Y:S01]  /*6f00*/  FSEL R159, R124, RZ, P5 ;  /* 0x000000ff7c9f7208 */ /* 0x000fe20002800000 */
[C---:B------:R-:W-:Y:S01]  /*6f10*/  FMUL.FTZ R127, R28.reuse, R209 ;  /* 0x000000d11c7f7220 */ /* 0x040fe20000410000 */
[C---:B------:R-:W-:Y:S01]  /*6f20*/  FMUL.FTZ R153, R28.reuse, R211 ;  /* 0x000000d31c997220 */ /* 0x040fe20000410000 */
[----:B------:R-:W-:Y:S01]  /*6f30*/  FMUL.FTZ R156, R28, R213 ;  /* 0x000000d51c9c7220 */ /* 0x000fe20000410000 */
[----:B------:R-:W-:Y:S01]  /*6f40*/  FSEL R124, R29, RZ, P5 ;  /* 0x000000ff1d7c7208 */ /* 0x000fe20002800000 */
[----:B------:R-:W-:Y:S06]  /*6f50*/  @!P2 BRA `(.L_x_287) ;  /* 0x00000000001ca947 */ /* 0x000fec0003800000 */
[----:B------:R-:W-:Y:S02]  /*6f60*/  IMAD.U32 R28, R56, 0x10000, RZ ;  /* 0x00010000381c7824 */ /* 0x000fe400078e00ff */
[----:B------:R-:W-:Y:S01]  /*6f70*/  FMUL.FTZ R29, R124, UR15 ;  /* 0x0000000f7c1d7c20 */ /* 0x000fe20008410000 */
[----:B------:R-:W-:-:S03]  /*6f80*/  SHF.L.U32 R209, R148, 0x10, RZ ;  /* 0x0000001094d17819 */ /* 0x000fc600000006ff */
[-C--:B------:R-:W-:Y:S02]  /*6f90*/  FMUL.FTZ R28, R28, R29.reuse ;  /* 0x0000001d1c1c7220 */ /* 0x080fe40000410000 */
[----:B------:R-:W-:-:S03]  /*6fa0*/  FFMA.FTZ R116, R209, R29, R116 ;  /* 0x0000001dd1747223 */ /* 0x000fc60000010074 */
[----:B------:R-:W-:-:S04]  /*6fb0*/  F2FP.BF16.F32.PACK_AB R28, RZ, R28 ;  /* 0x0000001cff1c723e */ /* 0x000fc800000010ff */
[----:B------:R-:W-:-:S07]  /*6fc0*/  PRMT R144, R28, 0x7610, R144 ;  /* 0x000076101c907816 */ /* 0x000fce0000000090 */
.L_x_287:
        /* <DEDUP_REMOVED lines=8> */
.L_x_288:
[----:B------:R-:W-:Y:S02]  /*7050*/  FSEL R126, R126, RZ, P5 ;  /* 0x000000ff7e7e7208 */ /* 0x000fe40002800000 */
[----:B------:R-:W-:Y:S01]  /*7060*/  FSEL R125, R125, RZ, P5 ;  /* 0x000000ff7d7d7208 */ /* 0x000fe20002800000 */
[----:B------:R-:W-:Y:S06]  /*7070*/  @!P2 BRA `(.L_x_289) ;  /* 0x00000000001ca947 */ /* 0x000fec0003800000 */
[----:B------:R-:W-:Y:S01]  /*7080*/  SHF.L.U32 R28, R57, 0x10, RZ ;  /* 0x00000010391c7819 */ /* 0x000fe200000006ff */
[----:B------:R-:W-:Y:S01]  /*7090*/  FMUL.FTZ R29, R125, UR15 ;  /* 0x0000000f7d1d7c20 */ /* 0x000fe20008410000 */
[----:B------:R-:W-:-:S03]  /*70a0*/  SHF.L.U32 R207, R149, 0x10, RZ ;  /* 0x0000001095cf7819 */ /* 0x000fc600000006ff */
[-C--:B------:R-:W-:Y:S02]  /*70b0*/  FMUL.FTZ R28, R28, R29.reuse ;  /* 0x0000001d1c1c7220 */ /* 0x080fe40000410000 */
[----:B------:R-:W-:-:S03]  /*70c0*/  FFMA.FTZ R118, R207, R29, R118 ;  /* 0x0000001dcf767223 */ /* 0x000fc60000010076 */
[----:B------:R-:W-:-:S04]  /*70d0*/  F2FP.BF16.F32.PACK_AB R28, RZ, R28 ;  /* 0x0000001cff1c723e */ /* 0x000fc800000010ff */
[----:B------:R-:W-:-:S07]  /*70e0*/  PRMT R145, R28, 0x7610, R145 ;  /* 0x000076101c917816 */ /* 0x000fce0000000091 */
.L_x_289:
        /* <DEDUP_REMOVED lines=8> */
.L_x_290:
        /* <DEDUP_REMOVED lines=10> */
.L_x_291:
        /* <DEDUP_REMOVED lines=8> */
.L_x_292:
[----:B------:R-:W-:Y:S02]  /*7290*/  F2FP.BF16.F32.PACK_AB R124, R159, R124 ;  /* 0x0000007c9f7c723e */ /* 0x000fe400000010ff */
[----:B------:R-:W-:Y:S02]  /*72a0*/  F2FP.BF16.F32.PACK_AB R125, R126, R125 ;  /* 0x0000007d7e7d723e */ /* 0x000fe400000010ff */
        /* <DEDUP_REMOVED lines=10> */
.L_x_293:
[----:B------:R-:W-:Y:S02]  /*7350*/  F2FP.BF16.F32.PACK_AB R126, R152, R127 ;  /* 0x0000007f987e723e */ /* 0x000fe400000010ff */
[----:B------:R-:W-:Y:S01]  /*7360*/  F2FP.BF16.F32.PACK_AB R127, R156, R153 ;  /* 0x000000999c7f723e */ /* 0x000fe200000010ff */
[----:B------:R-:W-:Y:S06]  /*7370*/  @!P2 BRA `(.L_x_278) ;  /* 0x0000000400c0a947 */ /* 0x000fec0003800000 */
[----:B------:R-:W-:Y:S02]  /*7380*/  IMAD.U32 R29, R9, 0x10000, RZ ;  /* 0x00010000091d7824 */ /* 0x000fe400078e00ff */
[----:B------:R-:W-:Y:S01]  /*7390*/  FMUL.FTZ R28, R156, UR15 ;  /* 0x0000000f9c1c7c20 */ /* 0x000fe20008410000 */
[----:B------:R-:W-:-:S03]  /*73a0*/  SHF.L.U32 R154, R154, 0x10, RZ ;  /* 0x000000109a9a7819 */ /* 0x000fc600000006ff */
[----:B------:R-:W-:Y:S02]  /*73b0*/  FMUL.FTZ R29, R29, R28 ;  /* 0x0000001c1d1d7220 */ /* 0x000fe40000410000 */
[----:B------:R-:W-:-:S03]  /*73c0*/  FFMA.FTZ R123, R28, R154, R123 ;  /* 0x0000009a1c7b7223 */ /* 0x000fc6000001007b */
[----:B------:R-:W-:-:S04]  /*73d0*/  F2FP.BF16.F32.PACK_AB R29, RZ, R29 ;  /* 0x0000001dff1d723e */ /* 0x000fc800000010ff */
[----:B------:R-:W-:Y:S01]  /*73e0*/  PRMT R147, R147, 0x5410, R29 ;  /* 0x0000541093937816 */ /* 0x000fe2000000001d */
[----:B------:R-:W-:Y:S06]  /*73f0*/  BRA `(.L_x_278) ;  /* 0x0000000400a07947 */ /* 0x000fec0003800000 */
.L_x_286:
[----:B------:R-:W-:Y:S05]  /*7400*/  @!P2 BRA `(.L_x_294) ;  /* 0x000000000030a947 */ /* 0x000fea0003800000 */
[----:B------:R-:W-:Y:S01]  /*7410*/  FFMA.FTZ R153, R189, R159, R156 ;  /* 0x0000009fbd997223 */ /* 0x000fe2000001009c */
[----:B------:R-:W-:Y:S02]  /*7420*/  ISETP.GT.AND P5, PT, R29, RZ, PT ;  /* 0x000000ff1d00720c */ /* 0x000fe40003fa4270 */
[----:B------:R-:W-:Y:S01]  /*7430*/  SHF.L.U32 R152, R56, 0x10, RZ ;  /* 0x0000001038987819 */ /* 0x000fe200000006ff */
[----:B------:R-:W-:Y:S01]  /*7440*/  FADD.FTZ R153, R192, -R153 ;  /* 0x80000099c0997221 */ /* 0x000fe20000010000 */
[----:B------:R-:W-:-:S03]  /*7450*/  SHF.L.U32 R209, R148, 0x10, RZ ;  /* 0x0000001094d17819 */ /* 0x000fc600000006ff */
[----:B------:R-:W-:-:S05]  /*7460*/  FMUL.FTZ R153, R28, R153 ;  /* 0x000000991c997220 */ /* 0x000fca0000410000 */
[----:B------:R-:W-:-:S05]  /*7470*/  FSEL R153, R153, RZ, P5 ;  /* 0x000000ff99997208 */ /* 0x000fca0002800000 */
[----:B------:R-:W-:-:S04]  /*7480*/  FMUL.FTZ R153, R153, UR15 ;  /* 0x0000000f99997c20 */ /* 0x000fc80008410000 */
[-C--:B------:R-:W-:Y:S01]  /*7490*/  FMUL.FTZ R152, R152, R153.reuse ;  /* 0x0000009998987220 */ /* 0x080fe20000410000 */
[----:B------:R-:W-:-:S04]  /*74a0*/  FFMA.FTZ R116, R209, R153, R116 ;  /* 0x00000099d1747223 */ /* 0x000fc80000010074 */
[----:B------:R-:W-:-:S04]  /*74b0*/  F2FP.BF16.F32.PACK_AB R152, RZ, R152 ;  /* 0x00000098ff98723e */ /* 0x000fc800000010ff */
[----:B------:R-:W-:-:S07]  /*74c0*/  PRMT R144, R152, 0x7610, R144 ;  /* 0x0000761098907816 */ /* 0x000fce0000000090 */
.L_x_294:
        /* <DEDUP_REMOVED lines=13> */
.L_x_295:
[----:B------:R-:W-:Y:S05]  /*75a0*/  @!P2 BRA `(.L_x_296) ;  /* 0x000000000030a947 */ /* 0x000fea0003800000 */
[----:B------:R-:W-:Y:S01]  /*75b0*/  FFMA.FTZ R153, R191, R159, R156 ;  /* 0x0000009fbf997223 */ /* 0x000fe2000001009c */
[----:B------:R-:W-:Y:S01]  /*75c0*/  ISETP.GT.AND P5, PT, R29, RZ, PT ;  /* 0x000000ff1d00720c */ /* 0x000fe20003fa4270 */
[----:B------:R-:W-:Y:S01]  /*75d0*/  IMAD.U32 R207, R149, 0x10000, RZ ;  /* 0x0001000095cf7824 */ /* 0x000fe200078e00ff */
[----:B------:R-:W-:Y:S01]  /*75e0*/  SHF.L.U32 R152, R57, 0x10, RZ ;  /* 0x0000001039987819 */ /* 0x000fe200000006ff */
[----:B------:R-:W-:-:S04]  /*75f0*/  FADD.FTZ R153, R194, -R153 ;  /* 0x80000099c2997221 */ /* 0x000fc80000010000 */
[----:B------:R-:W-:-:S05]  /*7600*/  FMUL.FTZ R153, R28, R153 ;  /* 0x000000991c997220 */ /* 0x000fca0000410000 */
[----:B------:R-:W-:-:S05]  /*7610*/  FSEL R153, R153, RZ, P5 ;  /* 0x000000ff99997208 */ /* 0x000fca0002800000 */
[----:B------:R-:W-:-:S04]  /*7620*/  FMUL.FTZ R153, R153, UR15 ;  /* 0x0000000f99997c20 */ /* 0x000fc80008410000 */
[-C--:B------:R-:W-:Y:S01]  /*7630*/  FMUL.FTZ R152, R152, R153.reuse ;  /* 0x0000009998987220 */ /* 0x080fe20000410000 */
[----:B------:R-:W-:-:S04]  /*7640*/  FFMA.FTZ R118, R207, R153, R118 ;  /* 0x00000099cf767223 */ /* 0x000fc80000010076 */
[----:B------:R-:W-:-:S04]  /*7650*/  F2FP.BF16.F32.PACK_AB R152, RZ, R152 ;  /* 0x00000098ff98723e */ /* 0x000fc800000010ff */
[----:B------:R-:W-:-:S07]  /*7660*/  PRMT R145, R152, 0x7610, R145 ;  /* 0x0000761098917816 */ /* 0x000fce0000000091 */
.L_x_296:
        /* <DEDUP_REMOVED lines=13> */
.L_x_297:
        /* <DEDUP_REMOVED lines=13> */
.L_x_298:
        /* <DEDUP_REMOVED lines=13> */
.L_x_299:
        /* <DEDUP_REMOVED lines=13> */
.L_x_300:
        /* <DEDUP_REMOVED lines=13> */
.L_x_278:
[----:B------:R-:W0:Y:S08]  /*7a80*/  @P0 LDC.64 R152, c[0x0][0x478] ;  /* 0x00011e00ff980b82 */ /* 0x000e300000000a00 */
[----:B------:R-:W1:Y:S01]  /*7a90*/  @P2 LDC.64 R28, c[0x0][0x468] ;  /* 0x00011a00ff1c2b82 */ /* 0x000e620000000a00 */
[----:B0-----:R-:W-:-:S05]  /*7aa0*/  @P0 IMAD.WIDE.U32 R152, R208, 0x10, R152 ;  /* 0x00000010d0980825 */ /* 0x001fca00078e0098 */
[----:B------:R3:W-:Y:S01]  /*7ab0*/  @P0 STG.E.128 desc[UR10][R152.64], R124 ;  /* 0x0000007c98000986 */ /* 0x0007e2000c101d0a */
[----:B-1----:R-:W-:-:S05]  /*7ac0*/  @P2 IMAD.WIDE.U32 R28, R157, 0x10, R28 ;  /* 0x000000109d1c2825 */ /* 0x002fca00078e001c */
[----:B------:R3:W-:Y:S02]  /*7ad0*/  @P2 STG.E.128 desc[UR10][R28.64], R144 ;  /* 0x000000901c002986 */ /* 0x0007e4000c101d0a */
.L_x_267:
[----:B------:R-:W-:Y:S05]  /*7ae0*/  BSYNC.RECONVERGENT B0 ;  /* 0x0000000000007941 */ /* 0x000fea0003800200 */
.L_x_266:
[----:B---3--:R-:W1:Y:S01]  /*7af0*/  LDC.64 R28, c[0x0][0x380] ;  /* 0x0000e000ff1c7b82 */ /* 0x008e620000000a00 */
[----:B------:R-:W-:Y:S01]  /*7b00*/  UPLOP3.LUT UP1, UPT, UPT, UPT, UP1, 0x40, 0x4 ;  /* 0x000000000004789c */ /* 0x000fe20003f2e810 */
[----:B-1----:R-:W-:-:S04]  /*7b10*/  IADD3 R26, PT, PT, R26, R28, RZ ;  /* 0x0000001c1a1a7210 */ /* 0x002fc80007ffe0ff */
[----:B------:R-:W-:-:S13]  /*7b20*/  ISETP.GE.AND P0, PT, R26, R29, PT ;  /* 0x0000001d1a00720c */ /* 0x000fda0003f06270 */
[----:B------:R-:W-:Y:S05]  /*7b30*/  @!P0 BRA `(.L_x_301) ;  /* 0xffffff8c00608947 */ /* 0x000fea000383ffff */
.L_x_186:
[----:B------:R-:W1:Y:S01]  /*7b40*/  S2UR UR4, SR_CTAID.X ;  /* 0x00000000000479c3 */ /* 0x000e620000002500 */
[----:B------:R-:W-:Y:S01]  /*7b50*/  BSSY.RECONVERGENT B0, `(.L_x_302) ;  /* 0x0000011000007945 */ /* 0x000fe20003800200 */
[----:B-1----:R-:W-:-:S05]  /*7b60*/  IMAD R0, R31, UR4, RZ ;  /* 0x000000041f007c24 */ /* 0x002fca000f8e02ff */
[----:B------:R-:W-:Y:S01]  /*7b70*/  LEA.HI R205, R0, R205, RZ, 0x1d ;  /* 0x000000cd00cd7211 */ /* 0x000fe200078fe8ff */
[----:B------:R-:W-:Y:S06]  /*7b80*/  @!P1 BRA `(.L_x_303) ;  /* 0x0000000000349947 */ /* 0x000fec0003800000 */
[----:B------:R-:W1:Y:S08]  /*7b90*/  LDC.64 R2, c[0x0][0x440] ;  /* 0x00011000ff027b82 */ /* 0x000e700000000a00 */
[----:B------:R-:W3:Y:S08]  /*7ba0*/  LDC.64 R4, c[0x0][0x448] ;  /* 0x00011200ff047b82 */ /* 0x000ef00000000a00 */
[----:B------:R-:W4:Y:S01]  /*7bb0*/  LDC.64 R6, c[0x0][0x460] ;  /* 0x00011800ff067b82 */ /* 0x000f220000000a00 */
[----:B-1----:R-:W-:-:S05]  /*7bc0*/  IMAD.WIDE.U32 R2, R205, 0x20, R2 ;  /* 0x00000020cd027825 */ /* 0x002fca00078e0002 */
[----:B------:R1:W-:Y:S01]  /*7bd0*/  STG.E.128 desc[UR10][R2.64], R76 ;  /* 0x0000004c02007986 */ /* 0x0003e2000c101d0a */
[----:B---3--:R-:W-:-:S03]  /*7be0*/  IMAD.WIDE.U32 R4, R205, 0x20, R4 ;  /* 0x00000020cd047825 */ /* 0x008fc600078e0004 */
[----:B------:R1:W-:Y:S04]  /*7bf0*/  STG.E.128 desc[UR10][R2.64+0x10], R80 ;  /* 0x0000105002007986 */ /* 0x0003e8000c101d0a */
[----:B------:R1:W-:Y:S01]  /*7c00*/  STG.E.128 desc[UR10][R4.64], R60 ;  /* 0x0000003c04007986 */ /* 0x0003e2000c101d0a */
[----:B----4-:R-:W-:-:S03]  /*7c10*/  IMAD.WIDE.U32 R6, R205, 0x20, R6 ;  /* 0x00000020cd067825 */ /* 0x010fc600078e0006 */
[----:B------:R1:W-:Y:S01]  /*7c20*/  STG.E.128 desc[UR10][R4.64+0x10], R64 ;  /* 0x0000104004007986 */ /* 0x0003e2000c101d0a */
[----:B------:R-:W-:-:S03]  /*7c30*/  IADD3 R205, PT, PT, R205, 0x80, RZ ;  /* 0x00000080cdcd7810 */ /* 0x000fc60007ffe0ff */
[----:B------:R1:W-:Y:S04]  /*7c40*/  STG.E.128 desc[UR10][R6.64], R100 ;  /* 0x0000006406007986 */ /* 0x0003e8000c101d0a */
[----:B------:R1:W-:Y:S02]  /*7c50*/  STG.E.128 desc[UR10][R6.64+0x10], R104 ;  /* 0x0000106806007986 */ /* 0x0003e4000c101d0a */
.L_x_303:
[----:B------:R-:W-:Y:S05]  /*7c60*/  BSYNC.RECONVERGENT B0 ;  /* 0x0000000000007941 */ /* 0x000fea0003800200 */
.L_x_302:
[----:B------:R-:W-:Y:S04]  /*7c70*/  BSSY.RECONVERGENT B0, `(.L_x_304) ;  /* 0x000000f000007945 */ /* 0x000fe80003800200 */
[----:B------:R-:W-:Y:S05]  /*7c80*/  @!P3 BRA `(.L_x_305) ;  /* 0x000000000034b947 */ /* 0x000fea0003800000 */
[----:B-1----:R-:W1:Y:S08]  /*7c90*/  LDC.64 R2, c[0x0][0x440] ;  /* 0x00011000ff027b82 */ /* 0x002e700000000a00 */
        /* <DEDUP_REMOVED lines=12> */
.L_x_305:
[----:B------:R-:W-:Y:S05]  /*7d60*/  BSYNC.RECONVERGENT B0 ;  /* 0x0000000000007941 */ /* 0x000fea0003800200 */
.L_x_304:
[----:B------:R-:W-:Y:S05]  /*7d70*/  @!P4 EXIT ;  /* 0x000000000000c94d */ /* 0x000fea0003800000 */
[----:B-1----:R-:W1:Y:S08]  /*7d80*/  LDC.64 R2, c[0x0][0x440] ;  /* 0x00011000ff027b82 */ /* 0x002e700000000a00 */
[----:B------:R-:W3:Y:S08]  /*7d90*/  LDC.64 R4, c[0x0][0x448] ;  /* 0x00011200ff047b82 */ /* 0x000ef00000000a00 */
[----:B------:R-:W4:Y:S01]  /*7da0*/  LDC.64 R6, c[0x0][0x460] ;  /* 0x00011800ff067b82 */ /* 0x000f220000000a00 */
[----:B-1----:R-:W-:-:S05]  /*7db0*/  IMAD.WIDE.U32 R2, R205, 0x20, R2 ;  /* 0x00000020cd027825 */ /* 0x002fca00078e0002 */
[----:B------:R-:W-:Y:S01]  /*7dc0*/  STG.E.128 desc[UR10][R2.64], R136 ;  /* 0x0000008802007986 */ /* 0x000fe2000c101d0a */
[----:B---3--:R-:W-:-:S03]  /*7dd0*/  IMAD.WIDE.U32 R4, R205, 0x20, R4 ;  /* 0x00000020cd047825 */ /* 0x008fc600078e0004 */
[----:B------:R-:W-:Y:S04]  /*7de0*/  STG.E.128 desc[UR10][R2.64+0x10], R140 ;  /* 0x0000108c02007986 */ /* 0x000fe8000c101d0a */
[----:B------:R-:W-:Y:S01]  /*7df0*/  STG.E.128 desc[UR10][R4.64], R92 ;  /* 0x0000005c04007986 */ /* 0x000fe2000c101d0a */
[----:B----4-:R-:W-:-:S03]  /*7e00*/  IMAD.WIDE.U32 R6, R205, 0x20, R6 ;  /* 0x00000020cd067825 */ /* 0x010fc600078e0006 */
[----:B------:R-:W-:Y:S04]  /*7e10*/  STG.E.128 desc[UR10][R4.64+0x10], R96 ;  /* 0x0000106004007986 */ /* 0x000fe8000c101d0a */
[----:B------:R-:W-:Y:S04]  /*7e20*/  STG.E.128 desc[UR10][R6.64], R116 ;  /* 0x0000007406007986 */ /* 0x000fe8000c101d0a */
[----:B------:R-:W-:Y:S01]  /*7e30*/  STG.E.128 desc[UR10][R6.64+0x10], R120 ;  /* 0x0000107806007986 */ /* 0x000fe2000c101d0a */
[----:B------:R-:W-:Y:S05]  /*7e40*/  EXIT ;  /* 0x000000000000794d */ /* 0x000fea0003800000 */
.L_x_306:
        /* <DEDUP_REMOVED lines=11> */
.L_x_10660:


//--------------------- .text._ZN10layer_norm13ln_bwd_kernelINS_13Kernel_traitsI13__nv_bfloat16S2_S2_S2_fjLj3072ELj1ELj1ELj4ELj16ENS_18Kernel_traits_baseILj3072ES2_S2_S2_S2_fjLj128EEEEELb0ELb1ELb1ELb1EEEvNS_9BwdParamsE --------------------------
	.section	.text._ZN10layer_norm13ln_bwd_kernelINS_13Kernel_traitsI13__nv_bfloat16S2_S2_S2_fjLj3072ELj1ELj1ELj4ELj16ENS_18Kernel_traits_baseILj3072ES2_S2_S2_S2_fjLj128EEEEELb0ELb1ELb1ELb1EEEvNS_9BwdParamsE,"ax",@progbits
	.align	128
        .global         _ZN10layer_norm13ln_bwd_kernelINS_13Kernel_traitsI13__nv_bfloat16S2_S2_S2_fjLj3072ELj1ELj1ELj4ELj16ENS_18Kernel_traits_baseILj3072ES2_S2_S2_S2_fjLj128EEEEELb0ELb1ELb1ELb1EEEvNS_9BwdParamsE
        .type           _ZN10layer_norm13ln_bwd_kernelINS_13Kernel_traitsI13__nv_bfloat16S2_S2_S2_fjLj3072ELj1ELj1ELj4ELj16ENS_18Kernel_traits_baseILj3072ES2_S2_S2_S2_fjLj128EEEEELb0ELb1ELb1ELb1EEEvNS_9BwdParamsE,@function
        .size           _ZN10layer_norm13ln_bwd_kernelINS_13Kernel_traitsI13__nv_bfloat16S2_S2_S2_fjLj3072ELj1ELj1ELj4ELj16ENS_18Kernel_traits_baseILj3072ES2_S2_S2_S2_fjLj128EEEEELb0ELb1ELb1ELb1EEEvNS_9BwdParamsE,(.L_x_10661 - _ZN10layer_norm13ln_bwd_kernelINS_13Kernel_traitsI13__nv_bfloat16S2_S2_S2_fjLj3072ELj1ELj1ELj4ELj16ENS_18Kernel_traits_baseILj3072ES2_S2_S2_S2_fjLj128EEEEELb0ELb1ELb1ELb1EEEvNS_9BwdParamsE)
        .other          _ZN10layer_norm13ln_bwd_kernelINS_13Kernel_traitsI13__nv_bfloat16S2_S2_S2_fjLj3072ELj1ELj1ELj4ELj16ENS_18Kernel_traits_baseILj3072ES2_S2_S2_S2_fjLj128EEEEELb0ELb1ELb1ELb1EEEvNS_9BwdParamsE,@"STO_CUDA_ENTRY STV_DEFAULT"
_ZN10layer_norm13ln_bwd_kernelINS_13Kernel_traitsI13__nv_bfloat16S2_S2_S2_fjLj3072ELj1ELj1ELj4ELj16ENS_18Kernel_traits_baseILj3072ES2_S2_S2_S2_fjLj128EEEEELb0ELb1ELb1ELb1EEEvNS_9BwdParamsE:
.text._ZN10layer_norm13ln_bwd_kernelINS_13Kernel_traitsI13__nv_bfloat16S2_S2_S2_fjLj3072ELj1ELj1ELj4ELj16ENS_18Kernel_traits_baseILj3072ES2_S2_S2_S2_fjLj128EEEEELb0ELb1ELb1ELb1EEEvNS_9BwdParamsE:
        /* <DEDUP_REMOVED lines=44> */
[----:B------:R-:W2:Y:S01]  /*02c0*/  LDC.64 R4, c[0x0][0x3d0] ;  /* 0x0000f400ff047b82 */ /* 0x000ea20000000a00 */
[----:B------:R-:W-:Y:S01]  /*02d0*/  MOV R0, UR4 ;  /* 0x0000000400007c02 */ /* 0x000fe20008000f00 */
[----:B------:R-:W-:Y:S01]  /*02e0*/  UPLOP3.LUT UP1, UPT, UPT, UPT, UPT, 0x40, 0x4 ;  /* 0x000000000004789c */ /* 0x000fe20003f2e870 */
[----:B------:R-:W3:Y:S01]  /*02f0*/  LDCU UR16, c[0x0][0x40c] ;  /* 0x00008180ff1077ac */ /* 0x000ee20008000800 */
[----:B------:R-:W4:Y:S01]  /*0300*/  LDCU UR14, c[0x0][0x388] ;  /* 0x00007100ff0e77ac */ /* 0x000f220008000800 */
[----:B------:R-:W0:Y:S01]  /*0310*/  LDCU.U8 UR11, c[0x0][0x410] ;  /* 0x00008200ff0b77ac */ /* 0x000e220008000000 */
[C---:B-1----:R-:W-:Y:S01]  /*0320*/  IMAD.WIDE.U32 R2, R148.reuse, 0x10, R2 ;  /* 0x0000001094027825 */ /* 0x042fe200078e0002 */
[----:B------:R-:W1:Y:S04]  /*0330*/  LDCU UR15, c[0x0][0x400] ;  /* 0x00008000ff0f77ac */ /* 0x000e680008000800 */
[----:B0-----:R-:W5:Y:S01]  /*0340*/  LDG.E.128 R96, desc[UR12][R2.64+0x1000] ;  /* 0x0010000c02607981 */ /* 0x001f62000c1e1d00 */
[----:B------:R-:W0:Y:S01]  /*0350*/  LDCU.64 UR6, c[0x0][0x438] ;  /* 0x00008700ff0677ac */ /* 0x000e220008000a00 */
[----:B--2---:R-:W-:-:S02]  /*0360*/  IMAD.WIDE.U32 R4, R148, 0x10, R4 ;  /* 0x0000001094047825 */ /* 0x004fc400078e0004 */
[----:B------:R-:W2:Y:S01]  /*0370*/  LDG.E.128 R104, desc[UR12][R2.64+0x800] ;  /* 0x0008000c02687981 */ /* 0x000ea2000c1e1d00 */
[----:B------:R-:W0:Y:S03]  /*0380*/  LDCU.64 UR8, c[0x0][0x478] ;  /* 0x00008f00ff0877ac */ /* 0x000e260008000a00 */
[----:B------:R-:W3:Y:S04]  /*0390*/  LDG.E.128 R100, desc[UR12][R4.64+0x1000] ;  /* 0x0010000c04647981 */ /* 0x000ee8000c1e1d00 */
[----:B------:R-:W4:Y:S04]  /*03a0*/  LDG.E.128 R108, desc[UR12][R4.64+0x800] ;  /* 0x0008000c046c7981 */ /* 0x000f28000c1e1d00 */
[----:B------:R5:W4:Y:S04]  /*03b0*/  LDG.E.128 R112, desc[UR12][R2.64] ;  /* 0x0000000c02707981 */ /* 0x000b28000c1e1d00 */
[----:B------:R1:W4:Y:S01]  /*03c0*/  LDG.E.128 R116, desc[UR12][R4.64] ;  /* 0x0000000c04747981 */ /* 0x000322000c1e1d00 */
[----:B------:R-:W-:Y:S01]  /*03d0*/  HFMA2 R128, -RZ, RZ, 0, 0 ;  /* 0x00000000ff807431 */ /* 0x000fe200000001ff */
[----:B-----5:R-:W-:-:S02]  /*03e0*/  PRMT R2, R96, 0x7632, R2 ;  /* 0x0000763260027816 */ /* 0x020fc40000000002 */
[----:B-1----:R-:W-:Y:S02]  /*03f0*/  PRMT R4, R97, 0x7632, R4 ;  /* 0x0000763261047816 */ /* 0x002fe40000000004 */
[----:B------:R-:W-:Y:S02]  /*0400*/  PRMT R5, R98, 0x7632, R5 ;  /* 0x0000763262057816 */ /* 0x000fe40000000005 */
[----:B------:R-:W-:Y:S02]  /*0410*/  PRMT R6, R99, 0x7632, R6 ;  /* 0x0000763263067816 */ /* 0x000fe40000000006 */
[----:B---3--:R-:W-:Y:S02]  /*0420*/  PRMT R7, R100, 0x7632, R7 ;  /* 0x0000763264077816 */ /* 0x008fe40000000007 */
[----:B------:R-:W-:Y:S02]  /*0430*/  PRMT R8, R101, 0x7632, R8 ;  /* 0x0000763265087816 */ /* 0x000fe40000000008 */
[----:B------:R-:W-:-:S02]  /*0440*/  PRMT R9, R102, 0x7632, R9 ;  /* 0x0000763266097816 */ /* 0x000fc40000000009 */
[----:B------:R-:W-:Y:S02]  /*0450*/  PRMT R10, R103, 0x7632, R10 ;  /* 0x00007632670a7816 */ /* 0x000fe4000000000a */
[----:B--2---:R-:W-:Y:S02]  /*0460*/  PRMT R11, R104, 0x7632, R11 ;  /* 0x00007632680b7816 */ /* 0x004fe4000000000b */
[----:B------:R-:W-:Y:S02]  /*0470*/  PRMT R12, R105, 0x7632, R12 ;  /* 0x00007632690c7816 */ /* 0x000fe4000000000c */
[----:B------:R-:W-:Y:S02]  /*0480*/  PRMT R13, R106, 0x7632, R13 ;  /* 0x000076326a0d7816 */ /* 0x000fe4000000000d */
[----:B------:R-:W-:Y:S02]  /*0490*/  PRMT R14, R107, 0x7632, R14 ;  /* 0x000076326b0e7816 */ /* 0x000fe4000000000e */
[----:B----4-:R-:W-:-:S02]  /*04a0*/  PRMT R15, R108, 0x7632, R15 ;  /* 0x000076326c0f7816 */ /* 0x010fc4000000000f */
        /* <DEDUP_REMOVED lines=9> */
[----:B------:R-:W-:Y:S02]  /*0540*/  PRMT R25, R118, 0x7632, R25 ;  /* 0x0000763276197816 */ /* 0x000fe40000000019 */
[----:B0-----:R-:W-:-:S07]  /*0550*/  PRMT R26, R119, 0x7632, R26 ;  /* 0x00007632771a7816 */ /* 0x001fce000000001a */
.L_x_410:
[----:B------:R-:W0:Y:S08]  /*0560*/  LDC.64 R156, c[0x0][0x3f8] ;  /* 0x0000fe00ff9c7b82 */ /* 0x000e300000000a00 */
[----:B------:R-:W1:Y:S08]  /*0570*/  LDC.64 R154, c[0x0][0x3c8] ;  /* 0x0000f200ff9a7b82 */ /* 0x000e700000000a00 */
[----:B------:R-:W2:Y:S01]  /*0580*/  LDC.64 R152, c[0x0][0x3f0] ;  /* 0x0000fc00ff987b82 */ /* 0x000ea20000000a00 */
[----:B0-----:R-:W-:-:S05]  /*0590*/  IMAD.WIDE R156, R0, 0x4, R156 ;  /* 0x00000004009c7825 */ /* 0x001fca00078e029c */
[----:B------:R-:W3:Y:S01]  /*05a0*/  LDG.E R27, desc[UR12][R156.64] ;  /* 0x0000000c9c1b7981 */ /* 0x000ee2000c1e1900 */
[----:B-1----:R-:W-:-:S05]  /*05b0*/  IMAD.WIDE R154, R0, 0x4, R154 ;  /* 0x00000004009a7825 */ /* 0x002fca00078e029a */
[----:B------:R0:W5:Y:S01]  /*05c0*/  LDG.E R172, desc[UR12][R154.64] ;  /* 0x0000000c9aac7981 */ /* 0x000162000c1e1900 */
[----:B--2---:R-:W-:-:S05]  /*05d0*/  IMAD.WIDE R152, R0, 0x4, R152 ;  /* 0x0000000400987825 */ /* 0x004fca00078e0298 */
[----:B------:R0:W5:Y:S01]  /*05e0*/  LDG.E R194, desc[UR12][R152.64] ;  /* 0x0000000c98c27981 */ /* 0x000162000c1e1900 */
[----:B------:R-:W-:Y:S02]  /*05f0*/  CS2R R158, SRZ ;  /* 0x00000000009e7805 */ /* 0x000fe4000001ff00 */
[----:B---3--:R-:W-:-:S13]  /*0600*/  ISETP.GE.AND P1, PT, R27, 0x1, PT ;  /* 0x000000011b00780c */ /* 0x008fda0003f26270 */
[----:B0-----:R-:W-:Y:S05]  /*0610*/  @!P1 BRA `(.L_x_308) ;  /* 0x0000001000dc9947 */ /* 0x001fea0003800000 */
[----:B------:R-:W0:Y:S01]  /*0620*/  LDC.64 R174, c[0x0][0x3c0] ;  /* 0x0000f000ffae7b82 */ /* 0x000e220000000a00 */
[----:B------:R-:W-:Y:S01]  /*0630*/  IMAD R3, R0, UR14, RZ ;  /* 0x0000000e00037c24 */ /* 0x000fe2000f8e02ff */
[----:B------:R-:W-:-:S04]  /*0640*/  IADD3 R149, PT, PT, R27, -0x1, RZ ;  /* 0xffffffff1b957810 */ /* 0x000fc80007ffe0ff */
[----:B------:R-:W-:Y:S01]  /*0650*/  SHF.R.S32.HI R150, RZ, 0x1f, R3 ;  /* 0x0000001fff967819 */ /* 0x000fe20000011403 */
[----:B------:R-:W-:Y:S01]  /*0660*/  IMAD R149, R149, UR14, RZ ;  /* 0x0000000e95957c24 */ /* 0x000fe2000f8e02ff */
[----:B------:R-:W1:Y:S02]  /*0670*/  LDC.64 R164, c[0x0][0x3a8] ;  /* 0x0000ea00ffa47b82 */ /* 0x000e640000000a00 */
[----:B------:R-:W-:Y:S02]  /*0680*/  LEA.HI R3, R150, R3, RZ, 0x3 ;  /* 0x0000000396037211 */ /* 0x000fe400078f18ff */
[----:B------:R-:W-:Y:S02]  /*0690*/  SHF.R.S32.HI R150, RZ, 0x1f, R149 ;  /* 0x0000001fff967819 */ /* 0x000fe40000011495 */
[----:B------:R-:W-:Y:S02]  /*06a0*/  LEA.HI.SX32 R173, R3, R148, 0x1d ;  /* 0x0000009403ad7211 */ /* 0x000fe400078feaff */
[----:B------:R-:W2:Y:S01]  /*06b0*/  LDC.64 R168, c[0x0][0x428] ;  /* 0x00010a00ffa87b82 */ /* 0x000ea20000000a00 */
[----:B------:R-:W-:-:S04]  /*06c0*/  LEA.HI R149, R150, R149, RZ, 0x3 ;  /* 0x0000009596957211 */ /* 0x000fc800078f18ff */
[----:B------:R-:W-:Y:S02]  /*06d0*/  LEA.HI.SX32 R171, R149, R148, 0x1d ;  /* 0x0000009495ab7211 */ /* 0x000fe400078feaff */
[----:B------:R-:W-:Y:S02]  /*06e0*/  IADD3 R183, PT, PT, R173, 0x80, RZ ;  /* 0x00000080adb77810 */ /* 0x000fe40007ffe0ff */
[----:B------:R-:W-:Y:S02]  /*06f0*/  IADD3 R161, PT, PT, R171, 0x80, RZ ;  /* 0x00000080aba17810 */ /* 0x000fe40007ffe0ff */
[----:B------:R-:W-:Y:S02]  /*0700*/  SHF.R.S32.HI R3, RZ, 0x1f, R0 ;  /* 0x0000001fff037819 */ /* 0x000fe40000011400 */
[C---:B0-----:R-:W-:Y:S02]  /*0710*/  LEA R174, P0, R0.reuse, R174, 0x2 ;  /* 0x000000ae00ae7211 */ /* 0x041fe400078010ff */
[C---:B------:R-:W-:Y:S01]  /*0720*/  IADD3 R185, PT, PT, R173.reuse, 0x100, RZ ;  /* 0x00000100adb97810 */ /* 0x040fe20007ffe0ff */
[----:B-1----:R-:W-:Y:S01]  /*0730*/  IMAD.WIDE.U32 R150, R173, 0x10, R164 ;  /* 0x00000010ad967825 */ /* 0x002fe200078e00a4 */
[----:B------:R-:W-:-:S03]  /*0740*/  LEA.HI.X R175, R0, R175, R3, 0x2, P0 ;  /* 0x000000af00af7211 */ /* 0x000fc600000f1403 */
[----:B------:R-:W-:Y:S02]  /*0750*/  IMAD.WIDE.U32 R156, R183, 0x10, R164 ;  /* 0x00000010b79c7825 */ /* 0x000fe400078e00a4 */
[----:B------:R-:W3:Y:S02]  /*0760*/  LDG.E.128 R148, desc[UR12][R150.64] ;  /* 0x0000000c96947981 */ /* 0x000ee4000c1e1d00 */
[--C-:B--2---:R-:W-:Y:S02]  /*0770*/  IMAD.WIDE.U32 R152, R171, 0x10, R168.reuse ;  /* 0x00000010ab987825 */ /* 0x104fe400078e00a8 */
[----:B------:R0:W2:Y:S02]  /*0780*/  LDG.E R3, desc[UR12][R174.64] ;  /* 0x0000000cae037981 */ /* 0x0000a4000c1e1900 */
[----:B------:R-:W-:Y:S02]  /*0790*/  IMAD.WIDE.U32 R160, R161, 0x10, R168 ;  /* 0x00000010a1a07825 */ /* 0x000fe400078e00a8 */
[----:B------:R-:W4:Y:S02]  /*07a0*/  LDG.E.128 R152, desc[UR12][R152.64] ;  /* 0x0000000c98987981 */ /* 0x000f24000c1e1d00 */
[----:B------:R-:W-:-:S02]  /*07b0*/  IMAD.WIDE.U32 R164, R185, 0x10, R164 ;  /* 0x00000010b9a47825 */ /* 0x000fc400078e00a4 */
[----:B------:R-:W4:Y:S04]  /*07c0*/  LDG.E.128 R156, desc[UR12][R156.64] ;  /* 0x0000000c9c9c7981 */ /* 0x000f28000c1e1d00 */
[----:B------:R-:W4:Y:S04]  /*07d0*/  LDG.E.128 R160, desc[UR12][R160.64] ;  /* 0x0000000ca0a07981 */ /* 0x000f28000c1e1d00 */
[----:B------:R-:W4:Y:S01]  /*07e0*/  LDG.E.128 R164, desc[UR12][R164.64] ;  /* 0x0000000ca4a47981 */ /* 0x000f22000c1e1d00 */
[----:B------:R-:W-:-:S05]  /*07f0*/  IADD3 R171, PT, PT, R171, 0x100, RZ ;  /* 0x00000100abab7810 */ /* 0x000fca0007ffe0ff */
[----:B------:R-:W-:-:S06]  /*0800*/  IMAD.WIDE.U32 R168, R171, 0x10, R168 ;  /* 0x00000010aba87825 */ /* 0x000fcc00078e00a8 */
[----:B------:R-:W4:Y:S01]  /*0810*/  LDG.E.128 R168, desc[UR12][R168.64] ;  /* 0x0000000ca8a87981 */ /* 0x000f22000c1e1d00 */
        /* <DEDUP_REMOVED lines=13> */
[----:B------:R-:W-:Y:S02]  /*08f0*/  SHF.L.U32 R192, R17, 0x10, RZ ;  /* 0x0000001011c07819 */ /* 0x000fe400000006ff */
[----:B------:R-:W-:Y:S02]  /*0900*/  SHF.L.U32 R198, R18, 0x10, RZ ;  /* 0x0000001012c67819 */ /* 0x000fe400000006ff */
[C---:B---3--:R-:W-:Y:S02]  /*0910*/  PRMT R184, R148.reuse, 0x7632, R184 ;  /* 0x0000763294b87816 */ /* 0x048fe400000000b8 */
[----:B------:R-:W-:Y:S02]  /*0920*/  SHF.L.U32 R148, R148, 0x10, RZ ;  /* 0x0000001094947819 */ /* 0x000fe400000006ff */
[----:B--2---:R-:W-:Y:S02]  /*0930*/  FSEL R190, R3, RZ, !P2 ;  /* 0x000000ff03be7208 */ /* 0x004fe40005000000 */
[----:B------:R-:W-:-:S02]  /*0940*/  PRMT R185, R149, 0x7632, R185 ;  /* 0x0000763295b97816 */ /* 0x000fc400000000b9 */
[C---:B------:R-:W-:Y:S02]  /*0950*/  PRMT R187, R150.reuse, 0x7632, R187 ;  /* 0x0000763296bb7816 */ /* 0x040fe400000000bb */
[C---:B----4-:R-:W-:Y:S02]  /*0960*/  PRMT R174, R155.reuse, 0x7632, R174 ;  /* 0x000076329bae7816 */ /* 0x050fe400000000ae */
[----:B------:R-:W-:Y:S02]  /*0970*/  SHF.L.U32 R203, R155, 0x10, RZ ;  /* 0x000000109bcb7819 */ /* 0x000fe400000006ff */
[----:B------:R-:W-:Y:S02]  /*0980*/  SHF.L.U32 R150, R150, 0x10, RZ ;  /* 0x0000001096967819 */ /* 0x000fe400000006ff */
[----:B------:R-:W-:Y:S02]  /*0990*/  PRMT R155, R159, 0x7632, R155 ;  /* 0x000076329f9b7816 */ /* 0x000fe4000000009b */
[----:B------:R-:W-:-:S02]  /*09a0*/  PRMT R182, R160, 0x7632, R182 ;  /* 0x00007632a0b67816 */ /* 0x000fc400000000b6 */
[----:B------:R-:W-:Y:S02]  /*09b0*/  SHF.L.U32 R173, R160, 0x10, RZ ;  /* 0x00000010a0ad7819 */ /* 0x000fe400000006ff */
[C---:B------:R-:W-:Y:S02]  /*09c0*/  PRMT R188, R151.reuse, 0x7632, R188 ;  /* 0x0000763297bc7816 */ /* 0x040fe400000000bc */
[----:B------:R-:W-:Y:S02]  /*09d0*/  SHF.L.U32 R189, R151, 0x10, RZ ;  /* 0x0000001097bd7819 */ /* 0x000fe400000006ff */
[----:B------:R-:W-:Y:S01]  /*09e0*/  PRMT R160, R166, 0x7632, R160 ;  /* 0x00007632a6a07816 */ /* 0x000fe200000000a0 */
[----:B------:R-:W-:Y:S01]  /*09f0*/  IMAD.U32 R213, R157, 0x10000, RZ ;  /* 0x000100009dd57824 */ /* 0x000fe200078e00ff */
[C---:B0-----:R-:W-:Y:S01]  /*0a00*/  PRMT R178, R153.reuse, 0x7632, R178 ;  /* 0x0000763299b27816 */ /* 0x041fe200000000b2 */
[----:B------:R-:W-:Y:S01]  /*0a10*/  FADD.FTZ R3, -R190, R148 ;  /* 0x00000094be037221 */ /* 0x000fe20000010100 */
[----:B------:R-:W-:-:S02]  /*0a20*/  SHF.L.U32 R151, R153, 0x10, RZ ;  /* 0x0000001099977819 */ /* 0x000fc400000006ff */
[----:B------:R-:W-:Y:S02]  /*0a30*/  SHF.L.U32 R186, R149, 0x10, RZ ;  /* 0x0000001095ba7819 */ /* 0x000fe400000006ff */
[----:B------:R-:W-:Y:S02]  /*0a40*/  PRMT R153, R157, 0x7632, R153 ;  /* 0x000076329d997816 */ /* 0x000fe40000000099 */
[----:B------:R-:W-:Y:S02]  /*0a50*/  SHF.L.U32 R209, R159, 0x10, RZ ;  /* 0x000000109fd17819 */ /* 0x000fe400000006ff */
[----:B------:R-:W-:Y:S02]  /*0a60*/  SHF.L.U32 R185, R185, 0x10, RZ ;  /* 0x00000010b9b97819 */ /* 0x000fe400000006ff */
[C---:B------:R-:W-:Y:S02]  /*0a70*/  PRMT R157, R165.reuse, 0x7632, R157 ;  /* 0x00007632a59d7816 */ /* 0x040fe4000000009d */
[----:B------:R-:W-:Y:S01]  /*0a80*/  SHF.L.U32 R159, R165, 0x10, RZ ;  /* 0x00000010a59f7819 */ /* 0x000fe200000006ff */
[----:B------:R-:W-:Y:S01]  /*0a90*/  FADD.FTZ R165, -R190, R150 ;  /* 0x00000096bea57221 */ /* 0x000fe20000010100 */
[----:B------:R-:W-:-:S02]  /*0aa0*/  SHF.L.U32 R155, R155, 0x10, RZ ;  /* 0x000000109b9b7819 */ /* 0x000fc400000006ff */
[----:B------:R-:W-:Y:S01]  /*0ab0*/  SHF.L.U32 R160, R160, 0x10, RZ ;  /* 0x00000010a0a07819 */ /* 0x000fe200000006ff */
[----:B-----5:R-:W-:Y:S01]  /*0ac0*/  FMUL.FTZ R3, R172, R3 ;  /* 0x00000003ac037220 */ /* 0x020fe20000410000 */
[C---:B------:R-:W-:Y:S02]  /*0ad0*/  PRMT R180, R152.reuse, 0x7632, R180 ;  /* 0x0000763298b47816 */ /* 0x040fe400000000b4 */
[----:B------:R-:W-:Y:S02]  /*0ae0*/  SHF.L.U32 R149, R152, 0x10, RZ ;  /* 0x0000001098957819 */ /* 0x000fe400000006ff */
[C---:B------:R-:W-:Y:S02]  /*0af0*/  PRMT R181, R162.reuse, 0x7632, R181 ;  /* 0x00007632a2b57816 */ /* 0x040fe400000000b5 */
[----:B------:R-:W-:Y:S02]  /*0b00*/  SHF.L.U32 R177, R162, 0x10, RZ ;  /* 0x00000010a2b17819 */ /* 0x000fe400000006ff */
[----:B------:R-:W-:-:S02]  /*0b10*/  SHF.L.U32 R150, R116, 0x10, RZ ;  /* 0x0000001074967819 */ /* 0x000fc400000006ff */
[C---:B------:R-:W-:Y:S02]  /*0b20*/  PRMT R152, R156.reuse, 0x7632, R152 ;  /* 0x000076329c987816 */ /* 0x040fe40000000098 */
[----:B------:R-:W-:Y:S02]  /*0b30*/  SHF.L.U32 R217, R156, 0x10, RZ ;  /* 0x000000109cd97819 */ /* 0x000fe400000006ff */
[C---:B------:R-:W-:Y:S02]  /*0b40*/  PRMT R179, R161.reuse, 0x7632, R179 ;  /* 0x00007632a1b37816 */ /* 0x040fe400000000b3 */
[----:B------:R-:W-:Y:S01]  /*0b50*/  SHF.L.U32 R175, R161, 0x10, RZ ;  /* 0x00000010a1af7819 */ /* 0x000fe200000006ff */
[C---:B------:R-:W-:Y:S01]  /*0b60*/  FADD.FTZ R161, -R190.reuse, R186 ;  /* 0x000000babea17221 */ /* 0x040fe20000010100 */
[C---:B------:R-:W-:Y:S02]  /*0b70*/  PRMT R162, R167.reuse, 0x7632, R162 ;  /* 0x00007632a7a27816 */ /* 0x040fe400000000a2 */
[----:B------:R-:W-:Y:S01]  /*0b80*/  SHF.L.U32 R193, R167, 0x10, RZ ;  /* 0x00000010a7c17819 */ /* 0x000fe200000006ff */
[----:B------:R-:W-:Y:S01]  /*0b90*/  FADD.FTZ R167, -R190, R185 ;  /* 0x000000b9bea77221 */ /* 0x000fe20000010100 */
[----:B------:R-:W-:Y:S01]  /*0ba0*/  PRMT R176, R154, 0x7632, R176 ;  /* 0x000076329ab07816 */ /* 0x000fe200000000b0 */
[----:B------:R-:W-:Y:S01]  /*0bb0*/  FADD.FTZ R185, -R190, R155 ;  /* 0x0000009bbeb97221 */ /* 0x000fe20000010100 */
[----:B------:R-:W-:-:S02]  /*0bc0*/  SHF.L.U32 R207, R154, 0x10, RZ ;  /* 0x000000109acf7819 */ /* 0x000fc400000006ff */
[----:B------:R-:W-:Y:S01]  /*0bd0*/  PRMT R156, R164, 0x7632, R156 ;  /* 0x00007632a49c7816 */ /* 0x000fe2000000009c */
[----:B------:R-:W-:Y:S01]  /*0be0*/  FADD.FTZ R155, -R190, R160 ;  /* 0x000000a0be9b7221 */ /* 0x000fe20000010100 */
[----:B------:R-:W-:Y:S01]  /*0bf0*/  PRMT R154, R158, 0x7632, R154 ;  /* 0x000076329e9a7816 */ /* 0x000fe2000000009a */
[-C--:B------:R-:W-:Y:S01]  /*0c00*/  FMUL.FTZ R150, R150, R149.reuse ;  /* 0x0000009596967220 */ /* 0x080fe20000410000 */
[----:B------:R-:W-:Y:S01]  /*0c10*/  SHF.L.U32 R160, R117, 0x10, RZ ;  /* 0x0000001075a07819 */ /* 0x000fe200000006ff */
[----:B------:R-:W-:Y:S01]  /*0c20*/  FADD.FTZ R128, R128, R149 ;  /* 0x0000009580807221 */ /* 0x000fe20000010000 */
[----:B------:R-:W-:Y:S01]  /*0c30*/  FFMA.FTZ R40, R3, R149, R40 ;  /* 0x0000009503287223 */ /* 0x000fe20000010028 */
[----:B------:R-:W-:Y:S01]  /*0c40*/  SHF.L.U32 R187, R187, 0x10, RZ ;  /* 0x00000010bbbb7819 */ /* 0x000fe200000006ff */
[----:B------:R-:W-:Y:S01]  /*0c50*/  FMUL.FTZ R149, R172, R161 ;  /* 0x000000a1ac957220 */ /* 0x000fe20000410000 */
[----:B------:R-:W-:Y:S02]  /*0c60*/  SHF.L.U32 R156, R156, 0x10, RZ ;  /* 0x000000109c9c7819 */ /* 0x000fe400000006ff */
[----:B------:R-:W-:-:S02]  /*0c70*/  SHF.L.U32 R184, R184, 0x10, RZ ;  /* 0x00000010b8b87819 */ /* 0x000fc400000006ff */
[----:B------:R-:W-:Y:S02]  /*0c80*/  SHF.L.U32 R152, R152, 0x10, RZ ;  /* 0x0000001098987819 */ /* 0x000fe400000006ff */
[----:B------:R-:W-:Y:S01]  /*0c90*/  SHF.L.U32 R154, R154, 0x10, RZ ;  /* 0x000000109a9a7819 */ /* 0x000fe200000006ff */
[----:B------:R-:W-:Y:S01]  /*0ca0*/  FADD.FTZ R221, -R190, R189 ;  /* 0x000000bdbedd7221 */ /* 0x000fe20000010100 */
[----:B------:R-:W-:Y:S01]  /*0cb0*/  SHF.L.U32 R211, R158, 0x10, RZ ;  /* 0x000000109ed37819 */ /* 0x000fe200000006ff */
[----:B------:R-:W-:Y:S01]  /*0cc0*/  FADD.FTZ R189, -R190, R159 ;  /* 0x0000009fbebd7221 */ /* 0x000fe20000010100 */
[-C--:B------:R-:W-:Y:S01]  /*0cd0*/  FMUL.FTZ R160, R160, R151.reuse ;  /* 0x00000097a0a07220 */ /* 0x080fe20000410000 */
[----:B------:R-:W-:Y:S01]  /*0ce0*/  FADD.FTZ R130, R130, R151 ;  /* 0x0000009782827221 */ /* 0x000fe20000010000 */
[----:B------:R-:W-:Y:S01]  /*0cf0*/  FFMA.FTZ R42, R149, R151, R42 ;  /* 0x00000097952a7223 */ /* 0x000fe2000001002a */
[C---:B------:R-:W-:Y:S01]  /*0d00*/  PRMT R158, R163.reuse, 0x7632, R158 ;  /* 0x00007632a39e7816 */ /* 0x040fe2000000009e */
[C---:B------:R-:W-:Y:S01]  /*0d10*/  FADD.FTZ R219, -R190.reuse, R187 ;  /* 0x000000bbbedb7221 */ /* 0x040fe20000010100 */
[----:B------:R-:W-:Y:S01]  /*0d20*/  SHF.L.U32 R183, R163, 0x10, RZ ;  /* 0x00000010a3b77819 */ /* 0x000fe200000006ff */
[----:B------:R-:W-:Y:S01]  /*0d30*/  FADD.FTZ R159, -R190, R156 ;  /* 0x0000009cbe9f7221 */ /* 0x000fe20000010100 */
[----:B------:R-:W-:Y:S01]  /*0d40*/  SHF.L.U32 R188, R188, 0x10, RZ ;  /* 0x00000010bcbc7819 */ /* 0x000fe200000006ff */
[----:B------:R-:W-:Y:S01]  /*0d50*/  FMUL.FTZ R151, R172, R165 ;  /* 0x000000a5ac977220 */ /* 0x000fe20000410000 */
[C---:B------:R-:W-:Y:S01]  /*0d60*/  FADD.FTZ R163, -R190.reuse, R184 ;  /* 0x000000b8bea37221 */ /* 0x040fe20000010100 */
[C---:B------:R-:W-:Y:S01]  /*0d70*/  FADD.FTZ R225, -R190.reuse, R152 ;  /* 0x00000098bee17221 */ /* 0x040fe20000010100 */
[----:B------:R-:W-:Y:S01]  /*0d80*/  FADD.FTZ R205, -R190, R154 ;  /* 0x0000009abecd7221 */ /* 0x000fe20000010100 */
[C---:B------:R-:W-:Y:S01]  /*0d90*/  PRMT R156, R169.reuse, 0x7632, R156 ;  /* 0x00007632a99c7816 */ /* 0x040fe2000000009c */
[----:B------:R-:W-:Y:S01]  /*0da0*/  IMAD.U32 R180, R180, 0x10000, RZ ;  /* 0x00010000b4b47824 */ /* 0x000fe200078e00ff */
[----:B------:R-:W-:-:S02]  /*0db0*/  SHF.L.U32 R199, R169, 0x10, RZ ;  /* 0x00000010a9c77819 */ /* 0x000fc400000006ff */
[----:B------:R-:W-:Y:S02]  /*0dc0*/  SHF.L.U32 R165, R23, 0x10, RZ ;  /* 0x0000001017a57819 */ /* 0x000fe400000006ff */
[C---:B------:R-:W-:Y:S02]  /*0dd0*/  PRMT R154, R168.reuse, 0x7632, R154 ;  /* 0x00007632a89a7816 */ /* 0x040fe4000000009a */
[----:B------:R-:W-:Y:S01]  /*0de0*/  SHF.L.U32 R201, R168, 0x10, RZ ;  /* 0x00000010a8c97819 */ /* 0x000fe200000006ff */
[----:B------:R-:W-:Y:S01]  /*0df0*/  FMUL.FTZ R168, R172, R167 ;  /* 0x000000a7aca87220 */ /* 0x000fe20000410000 */
[C---:B------:R-:W-:Y:S02]  /*0e00*/  PRMT R152, R171.reuse, 0x7632, R152 ;  /* 0x00007632ab987816 */ /* 0x040fe40000000098 */
[----:B------:R-:W-:Y:S02]  /*0e10*/  SHF.L.U32 R195, R171, 0x10, RZ ;  /* 0x00000010abc37819 */ /* 0x000fe400000006ff */
[----:B------:R-:W-:-:S02]  /*0e20*/  SHF.L.U32 R169, R24, 0x10, RZ ;  /* 0x0000001018a97819 */ /* 0x000fc400000006ff */
[----:B------:R-:W-:Y:S02]  /*0e30*/  SHF.L.U32 R178, R178, 0x10, RZ ;  /* 0x00000010b2b27819 */ /* 0x000fe400000006ff */
[C---:B------:R-:W-:Y:S02]  /*0e40*/  PRMT R148, R170.reuse, 0x7632, R148 ;  /* 0x00007632aa947816 */ /* 0x040fe40000000094 */
[----:B------:R-:W-:Y:S01]  /*0e50*/  SHF.L.U32 R197, R170, 0x10, RZ ;  /* 0x00000010aac57819 */ /* 0x000fe200000006ff */
[----:B------:R-:W-:Y:S01]  /*0e60*/  FMUL.FTZ R170, R172, R219 ;  /* 0x000000dbacaa7220 */ /* 0x000fe20000410000 */
[----:B------:R-:W-:Y:S02]  /*0e70*/  SHF.L.U32 R171, R25, 0x10, RZ ;  /* 0x0000001019ab7819 */ /* 0x000fe400000006ff */
[----:B------:R-:W-:Y:S01]  /*0e80*/  SHF.L.U32 R176, R176, 0x10, RZ ;  /* 0x00000010b0b07819 */ /* 0x000fe200000006ff */
[----:B------:R-:W-:Y:S01]  /*0e90*/  FADD.FTZ R223, -R190, R188 ;  /* 0x000000bcbedf7221 */ /* 0x000fe20000010100 */
[----:B------:R-:W-:Y:S01]  /*0ea0*/  SHF.L.U32 R191, R166, 0x10, RZ ;  /* 0x00000010a6bf7819 */ /* 0x000fe200000006ff */
[----:B------:R-:W-:Y:S01]  /*0eb0*/  FMUL.FTZ R166, R172, R163 ;  /* 0x000000a3aca67220 */ /* 0x000fe20000410000 */
[----:B------:R-:W-:Y:S01]  /*0ec0*/  FADD.FTZ R217, -R190, R217 ;  /* 0x000000d9bed97221 */ /* 0x000fe20000010100 */
[----:B------:R-:W-:Y:S01]  /*0ed0*/  FMUL.FTZ R163, R165, R180 ;  /* 0x000000b4a5a37220 */ /* 0x000fe20000410000 */
[-C--:B------:R-:W-:Y:S01]  /*0ee0*/  FMUL.FTZ R165, R169, R178.reuse ;  /* 0x000000b2a9a57220 */ /* 0x080fe20000410000 */
[----:B------:R-:W-:Y:S01]  /*0ef0*/  FADD.FTZ R131, R131, R178 ;  /* 0x000000b283837221 */ /* 0x000fe20000010000 */
[----:B------:R-:W-:Y:S01]  /*0f00*/  FFMA.FTZ R43, R168, R178, R43 ;  /* 0x000000b2a82b7223 */ /* 0x000fe2000001002b */
[----:B------:R-:W-:Y:S01]  /*0f10*/  SHF.L.U32 R169, R26, 0x10, RZ ;  /* 0x000000101aa97819 */ /* 0x000fe200000006ff */
[-C--:B------:R-:W-:Y:S01]  /*0f20*/  FMUL.FTZ R167, R171, R176.reuse ;  /* 0x000000b0aba77220 */ /* 0x080fe20000410000 */
[----:B------:R-:W-:Y:S01]  /*0f30*/  SHF.L.U32 R178, R174, 0x10, RZ ;  /* 0x00000010aeb27819 */ /* 0x000fe200000006ff */
[----:B------:R-:W-:Y:S01]  /*0f40*/  FADD.FTZ R133, R133, R176 ;  /* 0x000000b085857221 */ /* 0x000fe20000010000 */
[----:B------:R-:W-:Y:S01]  /*0f50*/  FFMA.FTZ R45, R170, R176, R45 ;  /* 0x000000b0aa2d7223 */ /* 0x000fe2000001002d */
[----:B------:R-:W-:Y:S01]  /*0f60*/  FMUL.FTZ R174, R172, R223 ;  /* 0x000000dfacae7220 */ /* 0x000fe20000410000 */
[----:B------:R-:W-:Y:S01]  /*0f70*/  SHF.L.U32 R176, R108, 0x10, RZ ;  /* 0x000000106cb07819 */ /* 0x000fe200000006ff */
[----:B------:R-:W-:Y:S01]  /*0f80*/  FMUL.FTZ R171, R172, R217 ;  /* 0x000000d9acab7220 */ /* 0x000fe20000410000 */
[----:B------:R-:W-:Y:S01]  /*0f90*/  FADD.FTZ R213, -R190, R213 ;  /* 0x000000d5bed57221 */ /* 0x000fe20000010100 */
[-C--:B------:R-:W-:Y:S01]  /*0fa0*/  FMUL.FTZ R169, R169, R178.reuse ;  /* 0x000000b2a9a97220 */ /* 0x080fe20000410000 */
[----:B------:R-:W-:Y:S01]  /*0fb0*/  FADD.FTZ R135, R135, R178 ;  /* 0x000000b287877221 */ /* 0x000fe20000010000 */
[----:B------:R-:W-:Y:S01]  /*0fc0*/  FFMA.FTZ R47, R174, R178, R47 ;  /* 0x000000b2ae2f7223 */ /* 0x000fe2000001002f */
[----:B------:R-:W-:Y:S01]  /*0fd0*/  SHF.L.U32 R178, R109, 0x10, RZ ;  /* 0x000000106db27819 */ /* 0x000fe200000006ff */
[-C--:B------:R-:W-:Y:S01]  /*0fe0*/  FMUL.FTZ R176, R176, R173.reuse ;  /* 0x000000adb0b07220 */ /* 0x080fe20000410000 */
[----:B------:R-:W-:Y:S01]  /*0ff0*/  FADD.FTZ R136, R136, R173 ;  /* 0x000000ad88887221 */ /* 0x000fe20000010000 */
[----:B------:R-:W-:Y:S01]  /*1000*/  FFMA.FTZ R48, R171, R173, R48 ;  /* 0x000000adab307223 */ /* 0x000fe20000010030 */
[----:B------:R-:W-:Y:S01]  /*1010*/  FMUL.FTZ R173, R172, R213 ;  /* 0x000000d5acad7220 */ /* 0x000fe20000410000 */
[----:B------:R-:W-:Y:S01]  /*1020*/  FADD.FTZ R211, -R190, R211 ;  /* 0x000000d3bed37221 */ /* 0x000fe20000010100 */
[----:B------:R-:W-:Y:S01]  /*1030*/  SHF.L.U32 R164, R164, 0x10, RZ ;  /* 0x00000010a4a47819 */ /* 0x000fe200000006ff */
[----:B------:R-:W-:Y:S01]  /*1040*/  FADD.FTZ R129, R129, R180 ;  /* 0x000000b481817221 */ /* 0x000fe20000010000 */
[----:B------:R-:W-:Y:S01]  /*1050*/  FFMA.FTZ R41, R166, R180, R41 ;  /* 0x000000b4a6297223 */ /* 0x000fe20000010029 */
[----:B------:R-:W-:Y:S01]  /*1060*/  SHF.L.U32 R180, R110, 0x10, RZ ;  /* 0x000000106eb47819 */ /* 0x000fe200000006ff */
[-C--:B------:R-:W-:Y:S01]  /*1070*/  FMUL.FTZ R178, R178, R175.reuse ;  /* 0x000000afb2b27220 */ /* 0x080fe20000410000 */
[----:B------:R-:W-:Y:S01]  /*1080*/  FADD.FTZ R138, R138, R175 ;  /* 0x000000af8a8a7221 */ /* 0x000fe20000010000 */
[----:B------:R-:W-:Y:S01]  /*1090*/  FFMA.FTZ R50, R173, R175, R50 ;  /* 0x000000afad327223 */ /* 0x000fe20000010032 */
[----:B------:R-:W-:Y:S01]  /*10a0*/  FMUL.FTZ R175, R172, R211 ;  /* 0x000000d3acaf7220 */ /* 0x000fe20000410000 */
[C---:B------:R-:W-:Y:S01]  /*10b0*/  FADD.FTZ R209, -R190.reuse, R209 ;  /* 0x000000d1bed17221 */ /* 0x040fe20000010100 */
[----:B------:R-:W-:Y:S01]  /*10c0*/  SHF.L.U32 R184, R111, 0x10, RZ ;  /* 0x000000106fb87819 */ /* 0x000fe200000006ff */
[----:B------:R-:W-:Y:S01]  /*10d0*/  FADD.FTZ R187, -R190, R164 ;  /* 0x000000a4bebb7221 */ /* 0x000fe20000010100 */
[----:B------:R-:W-:Y:S01]  /*10e0*/  IMAD.U32 R153, R153, 0x10000, RZ ;  /* 0x0001000099997824 */ /* 0x000fe200078e00ff */
[----:B------:R-:W-:Y:S01]  /*10f0*/  SHF.L.U32 R157, R157, 0x10, RZ ;  /* 0x000000109d9d7819 */ /* 0x000fe200000006ff */
[-C--:B------:R-:W-:Y:S01]  /*1100*/  FMUL.FTZ R180, R180, R177.reuse ;  /* 0x000000b1b4b47220 */ /* 0x080fe20000410000 */
[----:B------:R-:W-:Y:S01]  /*1110*/  SHF.L.U32 R162, R162, 0x10, RZ ;  /* 0x00000010a2a27819 */ /* 0x000fe200000006ff */
[----:B------:R-:W-:Y:S01]  /*1120*/  FADD.FTZ R144, R144, R177 ;  /* 0x000000b190907221 */ /* 0x000fe20000010000 */
[----:B------:R-:W-:Y:S01]  /*1130*/  SHF.L.U32 R164, R119, 0x10, RZ ;  /* 0x0000001077a47819 */ /* 0x000fe200000006ff */
[----:B------:R-:W-:Y:S01]  /*1140*/  FFMA.FTZ R52, R175, R177, R52 ;  /* 0x000000b1af347223 */ /* 0x000fe20000010034 */
[C---:B------:R-:W-:Y:S01]  /*1150*/  FMUL.FTZ R161, R172.reuse, R221 ;  /* 0x000000ddaca17220 */ /* 0x040fe20000410000 */
[----:B------:R-:W-:Y:S01]  /*1160*/  FMUL.FTZ R177, R172, R209 ;  /* 0x000000d1acb17220 */ /* 0x000fe20000410000 */
[----:B------:R-:W-:Y:S01]  /*1170*/  SHF.L.U32 R188, R182, 0x10, RZ ;  /* 0x00000010b6bc7819 */ /* 0x000fe200000006ff */
[----:B------:R-:W-:Y:S01]  /*1180*/  FMUL.FTZ R182, R184, R183 ;  /* 0x000000b7b8b67220 */ /* 0x000fe20000410000 */
[----:B------:R-:W-:Y:S01]  /*1190*/  SHF.L.U32 R186, R15, 0x10, RZ ;  /* 0x000000100fba7819 */ /* 0x000fe200000006ff */
[----:B------:R-:W-:Y:S01]  /*11a0*/  FMUL.FTZ R184, R172, R225 ;  /* 0x000000e1acb87220 */ /* 0x000fe20000410000 */
[----:B------:R-:W-:Y:S01]  /*11b0*/  FADD.FTZ R215, -R190, R153 ;  /* 0x00000099bed77221 */ /* 0x000fe20000010100 */
[----:B------:R-:W-:Y:S01]  /*11c0*/  SHF.L.U32 R200, R158, 0x10, RZ ;  /* 0x000000109ec87819 */ /* 0x000fe200000006ff */
[C---:B------:R-:W-:Y:S01]  /*11d0*/  FADD.FTZ R191, -R190.reuse, R191 ;  /* 0x000000bfbebf7221 */ /* 0x040fe20000010100 */
[C---:B------:R-:W-:Y:S01]  /*11e0*/  FADD.FTZ R193, -R190.reuse, R193 ;  /* 0x000000c1bec17221 */ /* 0x040fe20000010100 */
[C---:B------:R-:W-:Y:S01]  /*11f0*/  FADD.FTZ R157, -R190.reuse, R157 ;  /* 0x0000009dbe9d7221 */ /* 0x040fe20000010100 */
[----:B------:R-:W-:Y:S01]  /*1200*/  FADD.FTZ R153, -R190, R162 ;  /* 0x000000a2be997221 */ /* 0x000fe20000010100 */
[-C--:B------:R-:W-:Y:S01]  /*1210*/  FMUL.FTZ R164, R164, R203.reuse ;  /* 0x000000cba4a47220 */ /* 0x080fe20000410000 */
[----:B------:R-:W-:Y:S01]  /*1220*/  FADD.FTZ R134, R134, R203 ;  /* 0x000000cb86867221 */ /* 0x000fe20000010000 */
[----:B------:R-:W-:Y:S01]  /*1230*/  FFMA.FTZ R46, R161, R203, R46 ;  /* 0x000000cba12e7223 */ /* 0x000fe2000001002e */
[----:B------:R-:W-:Y:S01]  /*1240*/  FADD.FTZ R146, R146, R183 ;  /* 0x000000b792927221 */ /* 0x000fe20000010000 */
[----:B------:R-:W-:Y:S01]  /*1250*/  FFMA.FTZ R54, R177, R183, R54 ;  /* 0x000000b7b1367223 */ /* 0x000fe20000010036 */
[----:B------:R-:W-:Y:S01]  /*1260*/  FADD.FTZ R158, RZ, R150 ;  /* 0x00000096ff9e7221 */ /* 0x000fe20000010000 */
[----:B------:R-:W-:Y:S01]  /*1270*/  SHF.L.U32 R183, R16, 0x10, RZ ;  /* 0x0000001010b77819 */ /* 0x000fe200000006ff */
[----:B------:R-:W-:Y:S01]  /*1280*/  FFMA.FTZ R203, R3, R150, RZ ;  /* 0x0000009603cb7223 */ /* 0x000fe200000100ff */
[----:B------:R-:W-:Y:S01]  /*1290*/  SHF.L.U32 R190, R179, 0x10, RZ ;  /* 0x00000010b3be7819 */ /* 0x000fe200000006ff */
[-C--:B------:R-:W-:Y:S01]  /*12a0*/  FMUL.FTZ R179, R186, R188.reuse ;  /* 0x000000bcbab37220 */ /* 0x080fe20000410000 */
[----:B------:R-:W-:Y:S01]  /*12b0*/  FADD.FTZ R137, R137, R188 ;  /* 0x000000bc89897221 */ /* 0x000fe20000010000 */
[----:B------:R-:W-:Y:S01]  /*12c0*/  FFMA.FTZ R49, R184, R188, R49 ;  /* 0x000000bcb8317223 */ /* 0x000fe20000010031 */
[----:B------:R-:W-:-:S02]  /*12d0*/  IMAD.U32 R196, R181, 0x10000, RZ ;  /* 0x00010000b5c47824 */ /* 0x000fc400078e00ff */
[----:B------:R-:W-:Y:S01]  /*12e0*/  FMUL.FTZ R188, R172, R205 ;  /* 0x000000cdacbc7220 */ /* 0x000fe20000410000 */
[----:B------:R-:W-:Y:S01]  /*12f0*/  FADD.FTZ R205, R158, R163 ;  /* 0x000000a39ecd7221 */ /* 0x000fe20000010000 */
[----:B------:R-:W-:Y:S01]  /*1300*/  FFMA.FTZ R158, R166, R163, R203 ;  /* 0x000000a3a69e7223 */ /* 0x000fe200000100cb */
[----:B------:R-:W-:Y:S01]  /*1310*/  FMUL.FTZ R181, R183, R190 ;  /* 0x000000beb7b57220 */ /* 0x000fe20000410000 */
[----:B------:R-:W-:Y:S01]  /*1320*/  SHF.L.U32 R162, R118, 0x10, RZ ;  /* 0x0000001076a27819 */ /* 0x000fe200000006ff */
[-C--:B------:R-:W-:Y:S01]  /*1330*/  FMUL.FTZ R183, R192, R196.reuse ;  /* 0x000000c4c0b77220 */ /* 0x080fe20000410000 */
[----:B------:R-:W-:Y:S01]  /*1340*/  FADD.FTZ R145, R145, R196 ;  /* 0x000000c491917221 */ /* 0x000fe20000010000 */
[----:B------:R-:W-:Y:S01]  /*1350*/  FFMA.FTZ R53, R188, R196, R53 ;  /* 0x000000c4bc357223 */ /* 0x000fe20000010035 */
[----:B------:R-:W-:Y:S01]  /*1360*/  FADD.FTZ R196, R205, R160 ;  /* 0x000000a0cdc47221 */ /* 0x000fe20000010000 */
[----:B------:R-:W-:Y:S01]  /*1370*/  FMUL.FTZ R186, R172, R215 ;  /* 0x000000d7acba7220 */ /* 0x000fe20000410000 */
[----:B------:R-:W-:Y:S01]  /*1380*/  FFMA.FTZ R203, R149, R160, R158 ;  /* 0x000000a095cb7223 */ /* 0x000fe2000001009e */
[----:B------:R-:W-:Y:S01]  /*1390*/  SHF.L.U32 R192, R100, 0x10, RZ ;  /* 0x0000001064c07819 */ /* 0x000fe200000006ff */
[----:B------:R-:W-:Y:S01]  /*13a0*/  FMUL.FTZ R162, R162, R207 ;  /* 0x000000cfa2a27220 */ /* 0x000fe20000410000 */
[----:B------:R-:W-:Y:S01]  /*13b0*/  FMUL.FTZ R187, R172, R187 ;  /* 0x000000bbacbb7220 */ /* 0x000fe20000410000 */
[----:B------:R-:W-:Y:S01]  /*13c0*/  FADD.FTZ R205, R196, R165 ;  /* 0x000000a5c4cd7221 */ /* 0x000fe20000010000 */
[----:B------:R-:W-:Y:S01]  /*13d0*/  FADD.FTZ R139, R139, R190 ;  /* 0x000000be8b8b7221 */ /* 0x000fe20000010000 */
[----:B------:R-:W-:Y:S01]  /*13e0*/  FFMA.FTZ R51, R186, R190, R51 ;  /* 0x000000beba337223 */ /* 0x000fe20000010033 */
[----:B------:R-:W-:Y:S01]  /*13f0*/  FFMA.FTZ R158, R168, R165, R203 ;  /* 0x000000a5a89e7223 */ /* 0x000fe200000100cb */
[----:B------:R-:W-:Y:S01]  /*1400*/  FMUL.FTZ R190, R172, R185 ;  /* 0x000000b9acbe7220 */ /* 0x000fe20000410000 */
        /* <DEDUP_REMOVED lines=16> */
[----:B------:R-:W-:Y:S01]  /*1510*/  FFMA.FTZ R199, R161, R164, R158 ;  /* 0x000000a4a1c77223 */ /* 0x000fe2000001009e */
[----:B------:R-:W-:-:S02]  /*1520*/  SHF.L.U32 R158, R102, 0x10, RZ ;  /* 0x00000010669e7819 */ /* 0x000fc400000006ff */
[----:B------:R-:W-:Y:S01]  /*1530*/  FADD.FTZ R201, R198, R169 ;  /* 0x000000a9c6c97221 */ /* 0x000fe20000010000 */
        /* <DEDUP_REMOVED lines=19> */
[----:B------:R-:W-:Y:S01]  /*1670*/  FFMA.FTZ R195, R175, R180, R158 ;  /* 0x000000b4afc37223 */ /* 0x000fe2000001009e */
[----:B------:R-:W-:Y:S02]  /*1680*/  SHF.L.U32 R158, R154, 0x10, RZ ;  /* 0x000000109a9e7819 */ /* 0x000fe400000006ff */
[----:B------:R-:W-:Y:S01]  /*1690*/  FADD.FTZ R199, R202, R183 ;  /* 0x000000b7cac77221 */ /* 0x000fe20000010000 */
[----:B------:R-:W-:Y:S01]  /*16a0*/  FFMA.FTZ R154, R188, R183, R195 ;  /* 0x000000b7bc9a7223 */ /* 0x000fe200000100c3 */
        /* <DEDUP_REMOVED lines=11> */
[----:B------:R-:W-:Y:S02]  /*1760*/  SHF.L.U32 R201, R8, 0x10, RZ ;  /* 0x0000001008c97819 */ /* 0x000fe400000006ff */
[----:B------:R-:W-:Y:S01]  /*1770*/  FADD.FTZ R159, R154, R197 ;  /* 0x000000c59a9f7221 */ /* 0x000fe20000010000 */
[----:B------:R-:W-:Y:S02]  /*1780*/  FFMA.FTZ R154, R202, R197, R157 ;  /* 0x000000c5ca9a7223 */ /* 0x000fe4000001009d */
[----:B------:R-:W-:Y:S01]  /*1790*/  FMUL.FTZ R199, R201, R206 ;  /* 0x000000cec9c77220 */ /* 0x000fe20000410000 */
[----:B------:R-:W-:Y:S01]  /*17a0*/  FADD.FTZ R156, R159, R196 ;  /* 0x000000c49f9c7221 */ /* 0x000fe20000010000 */
[----:B------:R-:W-:Y:S01]  /*17b0*/  FFMA.FTZ R157, R189, R196, R154 ;  /* 0x000000c4bd9d7223 */ /* 0x000fe2000001009a */
[----:B------:R-:W-:-:S02]  /*17c0*/  SHF.L.U32 R201, R9, 0x10, RZ ;  /* 0x0000001009c97819 */ /* 0x000fc400000006ff */
[----:B------:R-:W-:Y:S01]  /*17d0*/  SHF.L.U32 R154, R148, 0x10, RZ ;  /* 0x00000010949a7819 */ /* 0x000fe200000006ff */
[----:B------:R-:W-:Y:S01]  /*17e0*/  FADD.FTZ R159, R156, R199 ;  /* 0x000000c79c9f7221 */ /* 0x000fe20000010000 */
[C---:B------:R-:W-:Y:S01]  /*17f0*/  FFMA.FTZ R148, R204.reuse, R199, R157 ;  /* 0x000000c7cc947223 */ /* 0x040fe2000001009d */
[----:B------:R-:W-:Y:S01]  /*1800*/  FADD.FTZ R91, R91, R206 ;  /* 0x000000ce5b5b7221 */ /* 0x000fe20000010000 */
[----:B------:R-:W-:Y:S01]  /*1810*/  FFMA.FTZ R59, R204, R206, R59 ;  /* 0x000000cecc3b7223 */ /* 0x000fe2000001003b */
[----:B------:R-:W-:Y:S01]  /*1820*/  SHF.L.U32 R210, R152, 0x10, RZ ;  /* 0x0000001098d27819 */ /* 0x000fe200000006ff */
[----:B------:R-:W-:Y:S01]  /*1830*/  FMUL.FTZ R206, R172, R155 ;  /* 0x0000009bacce7220 */ /* 0x000fe20000410000 */
[----:B------:R-:W-:Y:S01]  /*1840*/  FMUL.FTZ R201, R201, R154 ;  /* 0x0000009ac9c97220 */ /* 0x000fe20000410000 */
[----:B------:R-:W-:Y:S01]  /*1850*/  FADD.FTZ R152, R159, R198 ;  /* 0x000000c69f987221 */ /* 0x000fe20000010000 */
[----:B------:R-:W-:Y:S01]  /*1860*/  FFMA.FTZ R148, R191, R198, R148 ;  /* 0x000000c6bf947223 */ /* 0x000fe20000010094 */
[----:B------:R-:W-:-:S02]  /*1870*/  SHF.L.U32 R203, R10, 0x10, RZ ;  /* 0x000000100acb7819 */ /* 0x000fc400000006ff */
[----:B------:R-:W-:Y:S01]  /*1880*/  FADD.FTZ R155, R152, R201 ;  /* 0x000000c9989b7221 */ /* 0x000fe20000010000 */
[----:B------:R-:W-:Y:S01]  /*1890*/  FFMA.FTZ R148, R206, R201, R148 ;  /* 0x000000c9ce947223 */ /* 0x000fe20000010094 */
        /* <DEDUP_REMOVED lines=15> */
.L_x_308:
[----:B------:R-:W-:-:S04]  /*1990*/  ISETP.NE.U32.AND P0, PT, RZ, UR6, PT ;  /* 0x00000006ff007c0c */ /* 0x000fc8000bf05070 */
[----:B------:R-:W-:-:S13]  /*19a0*/  ISETP.NE.AND.EX P0, PT, RZ, UR7, PT, P0 ;  /* 0x00000007ff007c0c */ /* 0x000fda000bf05300 */
[----:B------:R-:W-:Y:S05]  /*19b0*/  @!P0 BRA `(.L_x_309) ;  /* 0x0000000000348947 */ /* 0x000fea0003800000 */
[----:B------:R-:W0:Y:S01]  /*19c0*/  LDC.64 R28, c[0x0][0x438] ;  /* 0x00010e00ff1c7b82 */ /* 0x000e220000000a00 */
[----:B------:R-:W-:-:S05]  /*19d0*/  IMAD R30, R0, UR14, RZ ;  /* 0x0000000e001e7c24 */ /* 0x000fca000f8e02ff */
[----:B------:R-:W-:-:S04]  /*19e0*/  SHF.R.S32.HI R31, RZ, 0x1f, R30 ;  /* 0x0000001fff1f7819 */ /* 0x000fc8000001141e */
[----:B------:R-:W-:-:S04]  /*19f0*/  LEA.HI R31, R31, R30, RZ, 0x3 ;  /* 0x0000001e1f1f7211 */ /* 0x000fc800078f18ff */
[----:B------:R-:W-:-:S04]  /*1a00*/  LEA.HI.SX32 R37, R31, R148, 0x1d ;  /* 0x000000941f257211 */ /* 0x000fc800078feaff */
[C---:B------:R-:W-:Y:S01]  /*1a10*/  IADD3 R33, PT, PT, R37.reuse, 0x80, RZ ;  /* 0x0000008025217810 */ /* 0x040fe20007ffe0ff */
[C---:B------:R-:W-:Y:S02]  /*1a20*/  VIADD R31, R37.reuse, 0x100 ;  /* 0x00000100251f7836 */ /* 0x040fe40000000000 */
[----:B0-----:R-:W-:-:S04]  /*1a30*/  IMAD.WIDE.U32 R36, R37, 0x10, R28 ;  /* 0x0000001025247825 */ /* 0x001fc800078e001c */
[--C-:B------:R-:W-:Y:S02]  /*1a40*/  IMAD.WIDE.U32 R32, R33, 0x10, R28.reuse ;  /* 0x0000001021207825 */ /* 0x100fe400078e001c */
[----:B------:R-:W5:Y:S02]  /*1a50*/  LDG.E.128 R36, desc[UR12][R36.64] ;  /* 0x0000000c24247981 */ /* 0x000f64000c1e1d00 */
[----:B------:R-:W-:Y:S02]  /*1a60*/  IMAD.WIDE.U32 R28, R31, 0x10, R28 ;  /* 0x000000101f1c7825 */ /* 0x000fe400078e001c */
[----:B------:R-:W5:Y:S04]  /*1a70*/  LDG.E.128 R32, desc[UR12][R32.64] ;  /* 0x0000000c20207981 */ /* 0x000f68000c1e1d00 */
[----:B------:R-:W5:Y:S02]  /*1a80*/  LDG.E.128 R28, desc[UR12][R28.64] ;  /* 0x0000000c1c1c7981 */ /* 0x000f64000c1e1d00 */
.L_x_309:
[----:B------:R-:W0:Y:S01]  /*1a90*/  SHFL.DOWN PT, R153, R158, 0x10, 0x1f ;  /* 0x0a001f009e997f89 */ /* 0x000e2200000e0000 */
[----:B------:R-:W1:Y:S01]  /*1aa0*/  LDC R209, c[0x0][0x388] ;  /* 0x0000e200ffd17b82 */ /* 0x000e620000000800 */
[----:B-----5:R-:W-:Y:S01]  /*1ab0*/  ISETP.GE.AND P2, PT, R194, 0x1, PT ;  /* 0x00000001c200780c */ /* 0x020fe20003f46270 */
[----:B------:R-:W-:Y:S01]  /*1ac0*/  BSSY.RECONVERGENT B0, `(.L_x_310) ;  /* 0x0000027000007945 */ /* 0x000fe20003800200 */
[----:B------:R-:W2:Y:S01]  /*1ad0*/  SHFL.DOWN PT, R148, R159, 0x10, 0x1f ;  /* 0x0a001f009f947f89 */ /* 0x000ea200000e0000 */
[----:B------:R-:W-:Y:S01]  /*1ae0*/  MOV R205, RZ ;  /* 0x000000ff00cd7202 */ /* 0x000fe20000000f00 */
[----:B0-----:R-:W-:Y:S01]  /*1af0*/  FADD.FTZ R153, R153, R158 ;  /* 0x0000009e99997221 */ /* 0x001fe20000010000 */
[----:B--2---:R-:W-:-:S04]  /*1b00*/  FADD.FTZ R148, R148, R159 ;  /* 0x0000009f94947221 */ /* 0x004fc80000010000 */
[----:B------:R-:W0:Y:S04]  /*1b10*/  SHFL.DOWN PT, R152, R153, 0x8, 0x1f ;  /* 0x09001f0099987f89 */ /* 0x000e2800000e0000 */
[----:B------:R-:W2:Y:S01]  /*1b20*/  SHFL.DOWN PT, R155, R148, 0x8, 0x1f ;  /* 0x09001f00949b7f89 */ /* 0x000ea200000e0000 */
[----:B0-----:R-:W-:Y:S01]  /*1b30*/  FADD.FTZ R152, R153, R152 ;  /* 0x0000009899987221 */ /* 0x001fe20000010000 */
[----:B--2---:R-:W-:-:S04]  /*1b40*/  FADD.FTZ R155, R148, R155 ;  /* 0x0000009b949b7221 */ /* 0x004fc80000010000 */
[----:B------:R-:W0:Y:S04]  /*1b50*/  SHFL.DOWN PT, R157, R152, 0x4, 0x1f ;  /* 0x08801f00989d7f89 */ /* 0x000e2800000e0000 */
[----:B------:R-:W2:Y:S01]  /*1b60*/  SHFL.DOWN PT, R154, R155, 0x4, 0x1f ;  /* 0x08801f009b9a7f89 */ /* 0x000ea200000e0000 */
[----:B------:R-:W3:Y:S01]  /*1b70*/  S2R R148, SR_TID.X ;  /* 0x0000000000947919 */ /* 0x000ee20000002100 */
[----:B0-----:R-:W-:Y:S01]  /*1b80*/  FADD.FTZ R157, R152, R157 ;  /* 0x0000009d989d7221 */ /* 0x001fe20000010000 */
[----:B------:R-:W-:Y:S02]  /*1b90*/  @P2 IADD3 R152, PT, PT, R194, -0x1, RZ ;  /* 0xffffffffc2982810 */ /* 0x000fe40007ffe0ff */
[----:B------:R-:W0:Y:S01]  /*1ba0*/  @P2 LDC.64 R194, c[0x0][0x390] ;  /* 0x0000e400ffc22b82 */ /* 0x000e220000000a00 */
[----:B--2---:R-:W-:Y:S01]  /*1bb0*/  FADD.FTZ R154, R155, R154 ;  /* 0x0000009a9b9a7221 */ /* 0x004fe20000010000 */
[----:B------:R-:W2:Y:S01]  /*1bc0*/  SHFL.DOWN PT, R156, R157, 0x2, 0x1f ;  /* 0x08401f009d9c7f89 */ /* 0x000ea200000e0000 */
[----:B-1----:R-:W-:-:S03]  /*1bd0*/  @P2 IMAD R152, R152, R209, RZ ;  /* 0x000000d198982224 */ /* 0x002fc600078e02ff */
[----:B------:R-:W1:Y:S02]  /*1be0*/  SHFL.DOWN PT, R159, R154, 0x2, 0x1f ;  /* 0x08401f009a9f7f89 */ /* 0x000e6400000e0000 */
[----:B------:R-:W-:-:S04]  /*1bf0*/  @P2 SHF.R.S32.HI R155, RZ, 0x1f, R152 ;  /* 0x0000001fff9b2819 */ /* 0x000fc80000011498 */
[----:B------:R-:W-:Y:S02]  /*1c00*/  @P2 LEA.HI R155, R155, R152, RZ, 0x3 ;  /* 0x000000989b9b2211 */ /* 0x000fe400078f18ff */
[----:B---3--:R-:W-:Y:S02]  /*1c10*/  LOP3.LUT P3, RZ, R148, 0x1f, RZ, 0xc0, !PT ;  /* 0x0000001f94ff7812 */ /* 0x008fe4000786c0ff */
[----:B------:R-:W-:-:S05]  /*1c20*/  @P2 LEA.HI.SX32 R205, R155, R148, 0x1d ;  /* 0x000000949bcd2211 */ /* 0x000fca00078feaff */
[----:B0-----:R-:W-:-:S04]  /*1c30*/  @P2 IMAD.WIDE.U32 R194, R205, 0x10, R194 ;  /* 0x00000010cdc22825 */ /* 0x001fc800078e00c2 */
[----:B--2---:R-:W-:Y:S01]  /*1c40*/  FADD.FTZ R156, R157, R156 ;  /* 0x0000009c9d9c7221 */ /* 0x004fe20000010000 */
        /* <DEDUP_REMOVED lines=14> */
.L_x_311:
[----:B------:R-:W-:Y:S05]  /*1d30*/  BSYNC.RECONVERGENT B0 ;  /* 0x0000000000007941 */ /* 0x000fea0003800200 */
.L_x_310:
[----:B------:R-:W-:Y:S06]  /*1d40*/  BAR.SYNC.DEFER_BLOCKING 0x0 ;  /* 0x0000000000007b1d */ /* 0x000fec0000010000 */
[----:B------:R1:W5:Y:S02]  /*1d50*/  @P2 LDG.E.128 R140, desc[UR12][R194.64] ;  /* 0x0000000cc28c2981 */ /* 0x000364000c1e1d00 */
[----:B------:R-:W2:Y:S01]  /*1d60*/  S2UR UR5, SR_CgaCtaId ;  /* 0x00000000000579c3 */ /* 0x000ea20000008800 */
[----:B------:R-:W-:Y:S01]  /*1d70*/  UMOV UR4, 0x400 ;  /* 0x0000040000047882 */ /* 0x000fe20000000000 */
[----:B------:R-:W-:Y:S01]  /*1d80*/  UISETP.NE.U32.AND UP0, UPT, UR6, URZ, UPT ;  /* 0x000000ff0600728c */ /* 0x000fe2000bf05070 */
[----:B------:R-:W-:Y:S01]  /*1d90*/  IMAD R209, R0, R209, RZ ;  /* 0x000000d100d17224 */ /* 0x000fe200078e02ff */
[----:B------:R-:W-:-:S02]  /*1da0*/  ISETP.NE.AND P3, PT, RZ, UR11, PT ;  /* 0x0000000bff007c0c */ /* 0x000fc4000bf65270 */
[----:B------:R-:W-:Y:S02]  /*1db0*/  UISETP.NE.AND.EX UP0, UPT, UR7, URZ, UPT, UP0 ;  /* 0x000000ff0700728c */ /* 0x000fe4000bf05300 */
[----:B--2---:R-:W-:-:S04]  /*1dc0*/  ULEA UR4, UR5, UR4, 0x18 ;  /* 0x0000000405047291 */ /* 0x004fc8000f8ec0ff */
[----:B------:R-:W-:Y:S02]  /*1dd0*/  UIADD3 UR5, UPT, UPT, UR4, 0x3020, URZ ;  /* 0x0000302004057890 */ /* 0x000fe4000fffe0ff */
[----:B------:R-:W-:Y:S02]  /*1de0*/  @!UP1 UIADD3 UR5, UPT, UPT, UR4, 0x3000, URZ ;  /* 0x0000300004059890 */ /* 0x000fe4000fffe0ff */
[----:B------:R-:W-:Y:S02]  /*1df0*/  UIADD3 UR10, UPT, UPT, UR4, 0x3030, URZ ;  /* 0x00003030040a7890 */ /* 0x000fe4000fffe0ff */
[----:B------:R-:W-:-:S05]  /*1e00*/  @!UP1 UIADD3 UR10, UPT, UPT, UR4, 0x3010, URZ ;  /* 0x00003010040a9890 */ /* 0x000fca000fffe0ff */
[----:B0-----:R-:W0:Y:S04]  /*1e10*/  LDS.128 R152, [UR5] ;  /* 0x00000005ff987984 */ /* 0x001e280008000c00 */
[----:B------:R-:W2:Y:S01]  /*1e20*/  LDS.128 R156, [UR10] ;  /* 0x0000000aff9c7984 */ /* 0x000ea20008000c00 */
[----:B0-----:R-:W-:Y:S01]  /*1e30*/  FADD.FTZ R207, RZ, R152 ;  /* 0x00000098ffcf7221 */ /* 0x001fe20000010000 */
[----:B------:R-:W-:-:S03]  /*1e40*/  FADD.FTZ R152, RZ, R153 ;  /* 0x00000099ff987221 */ /* 0x000fc60000010000 */
[----:B------:R-:W-:Y:S01]  /*1e50*/  FADD.FTZ R207, R154, R207 ;  /* 0x000000cf9acf7221 */ /* 0x000fe20000010000 */
[----:B------:R-:W-:Y:S01]  /*1e60*/  FADD.FTZ R152, R155, R152 ;  /* 0x000000989b987221 */ /* 0x000fe20000010000 */
[----:B------:R-:W-:Y:S02]  /*1e70*/  SHF.R.S32.HI R154, RZ, 0x1f, R209 ;  /* 0x0000001fff9a7819 */ /* 0x000fe400000114d1 */
[----:B--2---:R-:W-:Y:S01]  /*1e80*/  FADD.FTZ R207, R207, R156 ;  /* 0x0000009ccfcf7221 */ /* 0x004fe20000010000 */
[----:B------:R-:W-:-:S03]  /*1e90*/  FADD.FTZ R152, R152, R157 ;  /* 0x0000009d98987221 */ /* 0x000fc60000010000 */
[----:B------:R-:W-:Y:S01]  /*1ea0*/  FADD.FTZ R157, R158, R207 ;  /* 0x000000cf9e9d7221 */ /* 0x000fe20000010000 */
[----:B------:R-:W-:Y:S01]  /*1eb0*/  FADD.FTZ R152, R159, R152 ;  /* 0x000000989f987221 */ /* 0x000fe20000010000 */
[----:B------:R-:W-:Y:S02]  /*1ec0*/  LEA.HI R159, R154, R209, RZ, 0x3 ;  /* 0x000000d19a9f7211 */ /* 0x000fe400078f18ff */
[----:B------:R-:W-:Y:S01]  /*1ed0*/  FMUL.FTZ R157, R157, UR15 ;  /* 0x0000000f9d9d7c20 */ /* 0x000fe20008410000 */
[----:B------:R-:W-:Y:S01]  /*1ee0*/  FMUL.FTZ R156, R152, UR15 ;  /* 0x0000000f989c7c20 */ /* 0x000fe20008410000 */
[----:B------:R-:W-:-:S03]  /*1ef0*/  LEA.HI.SX32 R159, R159, R148, 0x1d ;  /* 0x000000949f9f7211 */ /* 0x000fc600078feaff */
[----:B------:R-:W-:Y:S01]  /*1f00*/  FSEL R157, R157, RZ, !P3 ;  /* 0x000000ff9d9d7208 */ /* 0x000fe20005800000 */
[----:B-1----:R-:W-:Y:S06]  /*1f10*/  BRA.U UP0, `(.L_x_312) ;  /* 0x0000000d00887547 */ /* 0x002fec000b800000 */
        /* <DEDUP_REMOVED lines=18> */
.L_x_314:
        /* <DEDUP_REMOVED lines=14> */
.L_x_315:
        /* <DEDUP_REMOVED lines=13> */
.L_x_316:
        /* <DEDUP_REMOVED lines=14> */
.L_x_317:
        /* <DEDUP_REMOVED lines=13> */
.L_x_318:
        /* <DEDUP_REMOVED lines=14> */
.L_x_319:
        /* <DEDUP_REMOVED lines=13> */
.L_x_320:
        /* <DEDUP_REMOVED lines=15> */
.L_x_313:
        /* <DEDUP_REMOVED lines=18> */
.L_x_322:
        /* <DEDUP_REMOVED lines=13> */
.L_x_323:
        /* <DEDUP_REMOVED lines=12> */
.L_x_324:
[----:B------:R-:W-:Y:S01]  /*28f0*/  FMUL.FTZ R123, R172, R123 ;  /* 0x0000007bac7b7220 */ /* 0x000fe20000410000 */
[-C--:B------:R-:W-:Y:S01]  /*2900*/  FFMA.FTZ R122, R170, R156.reuse, R157 ;  /* 0x0000009caa7a7223 */ /* 0x080fe2000001009d */
        /* <DEDUP_REMOVED lines=16> */
.L_x_325:
        /* <DEDUP_REMOVED lines=13> */
.L_x_326:
        /* <DEDUP_REMOVED lines=13> */
.L_x_327:
[----:B------:R-:W-:Y:S02]  /*2bb0*/  F2FP.BF16.F32.PACK_AB R155, RZ, R155 ;  /* 0x0000009bff9b723e */ /* 0x000fe400000010ff */
[----:B------:R-:W-:Y:S02]  /*2bc0*/  FSEL R210, R195, RZ, P1 ;  /* 0x000000ffc3d27208 */ /* 0x000fe40000800000 */
        /* <DEDUP_REMOVED lines=9> */
.L_x_328:
        /* <DEDUP_REMOVED lines=14> */
.L_x_312:
        /* <DEDUP_REMOVED lines=18> */
.L_x_330:
        /* <DEDUP_REMOVED lines=14> */
.L_x_331:
        /* <DEDUP_REMOVED lines=12> */
.L_x_332:
        /* <DEDUP_REMOVED lines=14> */
.L_x_333:
        /* <DEDUP_REMOVED lines=12> */
.L_x_334:
        /* <DEDUP_REMOVED lines=14> */
.L_x_335:
        /* <DEDUP_REMOVED lines=12> */
.L_x_336:
        /* <DEDUP_REMOVED lines=15> */
.L_x_329:
[----:B------:R-:W-:Y:S01]  /*3430*/  ISETP.GT.AND P3, PT, R27, RZ, PT ;  /* 0x000000ff1b00720c */ /* 0x000fe20003f64270 */
[----:B------:R-:W-:Y:S01]  /*3440*/  @P1 FFMA.FTZ R123, R3, R156, R157 ;  /* 0x0000009c037b1223 */ /* 0x000fe2000001009d */
[----:B------:R-:W-:Y:S02]  /*3450*/  PRMT R120, R36, 0x7632, R120 ;  /* 0x0000763224787816 */ /* 0x000fe40000000078 */
[----:B------:R-:W-:Y:S01]  /*3460*/  PRMT R122, R37, 0x7632, R122 ;  /* 0x00007632257a7816 */ /* 0x000fe2000000007a */
[----:B------:R-:W-:Y:S01]  /*3470*/  @P1 FADD.FTZ R123, R150, -R123 ;  /* 0x8000007b967b1221 */ /* 0x000fe20000010000 */
        /* <DEDUP_REMOVED lines=10> */
[--C-:B------:R-:W-:Y:S01]  /*3520*/  @P3 FADD.FTZ R122, R160, -R153.reuse ;  /* 0x80000099a07a3221 */ /* 0x100fe20000010000 */
[----:B------:R-:W-:Y:S01]  /*3530*/  PRMT R153, R39, 0x7632, R153 ;  /* 0x0000763227997816 */ /* 0x000fe20000000099 */
[----:B------:R-:W-:Y:S01]  /*3540*/  @P3 FFMA.FTZ R155, R172, R120, R155 ;  /* 0x00000078ac9b3223 */ /* 0x000fe2000001009b */
[----:B------:R-:W-:Y:S01]  /*3550*/  PRMT R120, R38, 0x7632, R120 ;  /* 0x0000763226787816 */ /* 0x000fe20000000078 */
[----:B------:R-:W-:Y:S01]  /*3560*/  @P3 FFMA.FTZ R207, R172, R152, R207 ;  /* 0x00000098accf3223 */ /* 0x000fe200000100cf */
[----:B------:R-:W-:Y:S01]  /*3570*/  SHF.L.U32 R209, R38, 0x10, RZ ;  /* 0x0000001026d17819 */ /* 0x000fe200000006ff */
[-CC-:B------:R-:W-:Y:S01]  /*3580*/  @P3 FFMA.FTZ R152, R174, R156.reuse, R157.reuse ;  /* 0x0000009cae983223 */ /* 0x180fe2000001009d */
[----:B------:R-:W-:Y:S01]  /*3590*/  SHF.L.U32 R211, R120, 0x10, RZ ;  /* 0x0000001078d37819 */ /* 0x000fe200000006ff */
[-C--:B------:R-:W-:Y:S01]  /*35a0*/  @P3 FFMA.FTZ R120, R170, R156.reuse, R157 ;  /* 0x0000009caa783223 */ /* 0x080fe2000001009d */
[----:B------:R-:W-:Y:S01]  /*35b0*/  @P3 FADD.FTZ R213, R162, -R213 ;  /* 0x800000d5a2d53221 */ /* 0x000fe20000010000 */
[----:B------:R-:W-:Y:S01]  /*35c0*/  @P3 FFMA.FTZ R215, R161, R156, R157 ;  /* 0x0000009ca1d73223 */ /* 0x000fe2000001009d */
[----:B------:R-:W-:Y:S01]  /*35d0*/  SHF.L.U32 R153, R153, 0x10, RZ ;  /* 0x0000001099997819 */ /* 0x000fe200000006ff */
[----:B------:R-:W-:Y:S01]  /*35e0*/  @P3 FADD.FTZ R120, R167, -R120 ;  /* 0x80000078a7783221 */ /* 0x000fe20000010000 */
[C---:B------:R-:W-:Y:S01]  /*35f0*/  @P1 FFMA.FTZ R121, R172.reuse, R123, R121 ;  /* 0x0000007bac791223 */ /* 0x040fe20000010079 */
[C---:B------:R-:W-:Y:S01]  /*3600*/  @P3 FFMA.FTZ R195, R172.reuse, R122, R195 ;  /* 0x0000007aacc33223 */ /* 0x040fe200000100c3 */
[----:B------:R-:W-:Y:S01]  /*3610*/  @P3 FADD.FTZ R152, R169, -R152 ;  /* 0x80000098a9983221 */ /* 0x000fe20000010000 */
[C---:B------:R-:W-:Y:S01]  /*3620*/  @P3 FFMA.FTZ R209, R172.reuse, R213, R209 ;  /* 0x000000d5acd13223 */ /* 0x040fe200000100d1 */
[----:B------:R-:W-:Y:S01]  /*3630*/  @P3 FFMA.FTZ R211, R172, R120, R211 ;  /* 0x00000078acd33223 */ /* 0x000fe200000100d3 */
[----:B------:R-:W-:-:S02]  /*3640*/  IMAD.U32 R123, R39, 0x10000, RZ ;  /* 0x00010000277b7824 */ /* 0x000fc400078e00ff */
[----:B------:R-:W-:Y:S01]  /*3650*/  @P3 FADD.FTZ R122, R164, -R215 ;  /* 0x800000d7a47a3221 */ /* 0x000fe20000010000 */
[C---:B------:R-:W-:Y:S01]  /*3660*/  @P3 FFMA.FTZ R153, R172.reuse, R152, R153 ;  /* 0x00000098ac993223 */ /* 0x040fe20000010099 */
[----:B------:R-:W-:Y:S02]  /*3670*/  F2FP.BF16.F32.PACK_AB R152, RZ, R121 ;  /* 0x00000079ff98723e */ /* 0x000fe400000010ff */
[----:B------:R-:W-:Y:S01]  /*3680*/  @P3 FFMA.FTZ R123, R172, R122, R123 ;  /* 0x0000007aac7b3223 */ /* 0x000fe2000001007b */
[----:B------:R-:W-:Y:S02]  /*3690*/  F2FP.BF16.F32.PACK_AB R154, RZ, R155 ;  /* 0x0000009bff9a723e */ /* 0x000fe400000010ff */
[----:B------:R-:W-:Y:S02]  /*36a0*/  F2FP.BF16.F32.PACK_AB R158, RZ, R195 ;  /* 0x000000c3ff9e723e */ /* 0x000fe400000010ff */
[----:B------:R-:W-:Y:S02]  /*36b0*/  F2FP.BF16.F32.PACK_AB R194, RZ, R207 ;  /* 0x000000cfffc2723e */ /* 0x000fe400000010ff */
[----:B------:R-:W-:-:S02]  /*36c0*/  F2FP.BF16.F32.PACK_AB R210, RZ, R209 ;  /* 0x000000d1ffd2723e */ /* 0x000fc400000010ff */
[----:B------:R-:W-:Y:S01]  /*36d0*/  F2FP.BF16.F32.PACK_AB R212, RZ, R211 ;  /* 0x000000d3ffd4723e */ /* 0x000fe200000010ff */
        /* <DEDUP_REMOVED lines=8> */
.L_x_337:
        /* <DEDUP_REMOVED lines=9> */
.L_x_338:
        /* <DEDUP_REMOVED lines=8> */
.L_x_339:
        /* <DEDUP_REMOVED lines=9> */
.L_x_340:
        /* <DEDUP_REMOVED lines=8> */
.L_x_341:
        /* <DEDUP_REMOVED lines=9> */
.L_x_342:
[----:B------:R-:W-:Y:S05]  /*3a10*/  @!P2 BRA `(.L_x_343) ;  /* 0x00000000001ca947 */ /* 0x000fea0003800000 */
[----:B------:R-:W-:Y:S01]  /*3a20*/  SHF.L.U32 R120, R115, 0x10, RZ ;  /* 0x0000001073787819 */ /* 0x000fe200000006ff */
[----:B------:R-:W-:Y:S01]  /*3a30*/  FMUL.FTZ R121, R123, UR16 ;  /* 0x000000107b797c20 */ /* 0x000fe20008410000 */
[----:B-----5:R-:W-:-:S03]  /*3a40*/  IMAD.U32 R155, R143, 0x10000, RZ ;  /* 0x000100008f9b7824 */ /* 0x020fc600078e00ff */
[-C--:B------:R-:W-:Y:S01]  /*3a50*/  FMUL.FTZ R120, R120, R121.reuse ;  /* 0x0000007978787220 */ /* 0x080fe20000410000 */
[----:B------:R-:W-:-:S04]  /*3a60*/  FFMA.FTZ R70, R155, R121, R70 ;  /* 0x000000799b467223 */ /* 0x000fc80000010046 */
[----:B------:R-:W-:-:S04]  /*3a70*/  F2FP.BF16.F32.PACK_AB R120, RZ, R120 ;  /* 0x00000078ff78723e */ /* 0x000fc800000010ff */
[----:B------:R-:W-:-:S07]  /*3a80*/  PRMT R95, R120, 0x7610, R95 ;  /* 0x00007610785f7816 */ /* 0x000fce000000005f */
.L_x_343:
        /* <DEDUP_REMOVED lines=13> */
.L_x_321:
[----:B------:R-:W-:Y:S01]  /*3b60*/  ISETP.NE.U32.AND P1, PT, RZ, UR4, PT ;  /* 0x00000004ff007c0c */ /* 0x000fe2000bf25070 */
[----:B------:R-:W0:Y:S01]  /*3b70*/  @P2 LDC.64 R152, c[0x0][0x468] ;  /* 0x00011a00ff982b82 */ /* 0x000e220000000a00 */
[----:B------:R-:W-:Y:S02]  /*3b80*/  IADD3 R195, PT, PT, R205, 0x80, RZ ;  /* 0x00000080cdc37810 */ /* 0x000fe40007ffe0ff */
[----:B------:R-:W-:-:S13]  /*3b90*/  ISETP.NE.AND.EX P1, PT, RZ, UR5, PT, P1 ;  /* 0x00000005ff007c0c */ /* 0x000fda000bf25310 */
[----:B------:R-:W1:Y:S01]  /*3ba0*/  @P1 LDC.64 R154, c[0x0][0x478] ;  /* 0x00011e00ff9a1b82 */ /* 0x000e620000000a00 */
[----:B0-----:R-:W-:-:S04]  /*3bb0*/  @P2 IMAD.WIDE.U32 R152, R205, 0x10, R152 ;  /* 0x00000010cd982825 */ /* 0x001fc800078e0098 */
[----:B-1----:R-:W-:-:S05]  /*3bc0*/  @P1 IMAD.WIDE.U32 R154, R159, 0x10, R154 ;  /* 0x000000109f9a1825 */ /* 0x002fca00078e009a */
[----:B------:R0:W-:Y:S04]  /*3bd0*/  @P1 STG.E.128 desc[UR12][R154.64], R120 ;  /* 0x000000789a001986 */ /* 0x0001e8000c101d0c */
[----:B------:R0:W-:Y:S01]  /*3be0*/  @P2 STG.E.128 desc[UR12][R152.64], R92 ;  /* 0x0000005c98002986 */ /* 0x0001e2000c101d0c */
[----:B------:R-:W-:Y:S05]  /*3bf0*/  @!P2 BRA `(.L_x_344) ;  /* 0x00000000000ca947 */ /* 0x000fea0003800000 */
[----:B-----5:R-:W1:Y:S02]  /*3c00*/  LDC.64 R140, c[0x0][0x390] ;  /* 0x0000e400ff8c7b82 */ /* 0x020e640000000a00 */
[----:B-1----:R-:W-:-:S06]  /*3c10*/  IMAD.WIDE.U32 R140, R195, 0x10, R140 ;  /* 0x00000010c38c7825 */ /* 0x002fcc00078e008c */
[----:B------:R-:W5:Y:S02]  /*3c20*/  LDG.E.128 R140, desc[UR12][R140.64] ;  /* 0x0000000c8c8c7981 */ /* 0x000f64000c1e1d00 */
.L_x_344:
[----:B------:R-:W-:Y:S05]  /*3c30*/  @!P0 BRA `(.L_x_345) ;  /* 0x0000000c007c8947 */ /* 0x000fea0003800000 */
[----:B------:R-:W-:Y:S05]  /*3c40*/  @!P1 BRA `(.L_x_346) ;  /* 0x0000000400d09947 */ /* 0x000fea0003800000 */
[----:B------:R-:W-:Y:S02]  /*3c50*/  ISETP.GT.AND P3, PT, R27, RZ, PT ;  /* 0x000000ff1b00720c */ /* 0x000fe40003f64270 */
        /* <DEDUP_REMOVED lines=9> */
[-CC-:B------:R-:W-:Y:S01]  /*3cf0*/  @P3 FFMA.FTZ R123, R171, R156.reuse, R157.reuse ;  /* 0x0000009cab7b3223 */ /* 0x180fe2000001009d */
[----:B------:R-:W-:Y:S01]  /*3d00*/  @P3 FADD.FTZ R120, R179, -R120 ;  /* 0x80000078b3783221 */ /* 0x000fe20000010000 */
[----:B------:R-:W-:Y:S01]  /*3d10*/  @P3 FADD.FTZ R152, R181, -R152 ;  /* 0x80000098b5983221 */ /* 0x000fe20000010000 */
[----:B------:R-:W-:Y:S01]  /*3d20*/  @P3 FFMA.FTZ R207, R175, R156, R157 ;  /* 0x0000009cafcf3223 */ /* 0x000fe2000001009d */
[----:B------:R-:W-:Y:S01]  /*3d30*/  @P3 FADD.FTZ R122, R178, -R153 ;  /* 0x80000099b27a3221 */ /* 0x000fe20000010000 */
[----:B------:R-:W-:Y:S01]  /*3d40*/  @P3 FFMA.FTZ R155, R172, R120, R155 ;  /* 0x00000078ac9b3223 */ /* 0x000fe2000001009b */
[----:B------:R-:W-:Y:S01]  /*3d50*/  PRMT R120, R34, 0x7632, R120 ;  /* 0x0000763222787816 */ /* 0x000fe20000000078 */
[----:B------:R-:W-:Y:S01]  /*3d60*/  @P3 FADD.FTZ R123, R176, -R123 ;  /* 0x8000007bb07b3221 */ /* 0x000fe20000010000 */
[----:B------:R-:W-:Y:S01]  /*3d70*/  @P3 FFMA.FTZ R211, R172, R152, R211 ;  /* 0x00000098acd33223 */ /* 0x000fe200000100d3 */
[----:B------:R-:W-:Y:S01]  /*3d80*/  PRMT R153, R35, 0x7632, R153 ;  /* 0x0000763223997816 */ /* 0x000fe20000000099 */
[-CC-:B------:R-:W-:Y:S01]  /*3d90*/  @P3 FFMA.FTZ R152, R190, R156.reuse, R157.reuse ;  /* 0x0000009cbe983223 */ /* 0x180fe2000001009d */
[----:B------:R-:W-:Y:S01]  /*3da0*/  SHF.L.U32 R215, R120, 0x10, RZ ;  /* 0x0000001078d77819 */ /* 0x000fe200000006ff */
[-C--:B------:R-:W-:Y:S01]  /*3db0*/  @P3 FFMA.FTZ R120, R188, R156.reuse, R157 ;  /* 0x0000009cbc783223 */ /* 0x080fe2000001009d */
[----:B------:R-:W-:Y:S01]  /*3dc0*/  SHF.L.U32 R213, R34, 0x10, RZ ;  /* 0x0000001022d57819 */ /* 0x000fe200000006ff */
[----:B------:R-:W-:Y:S01]  /*3dd0*/  @P3 FADD.FTZ R207, R180, -R207 ;  /* 0x800000cfb4cf3221 */ /* 0x000fe20000010000 */
[----:B------:R-:W-:Y:S01]  /*3de0*/  @P3 FFMA.FTZ R217, R177, R156, R157 ;  /* 0x0000009cb1d93223 */ /* 0x000fe2000001009d */
[----:B------:R-:W-:Y:S01]  /*3df0*/  @P3 FADD.FTZ R120, R183, -R120 ;  /* 0x80000078b7783221 */ /* 0x000fe20000010000 */
[C---:B------:R-:W-:Y:S01]  /*3e00*/  @P3 FFMA.FTZ R121, R172.reuse, R123, R121 ;  /* 0x0000007bac793223 */ /* 0x040fe20000010079 */
        /* <DEDUP_REMOVED lines=23> */
.L_x_347:
        /* <DEDUP_REMOVED lines=9> */
.L_x_348:
[----:B------:R-:W-:Y:S05]  /*4010*/  @!P2 BRA `(.L_x_349) ;  /* 0x00000000001ca947 */ /* 0x000fea0003800000 */
[----:B------:R-:W-:Y:S02]  /*4020*/  IMAD.U32 R122, R105, 0x10000, RZ ;  /* 0x00010000697a7824 */ /* 0x000fe400078e00ff */
[----:B------:R-:W-:Y:S01]  /*4030*/  FMUL.FTZ R209, R209, UR16 ;  /* 0x00000010d1d17c20 */ /* 0x000fe20008410000 */
[----:B-----5:R-:W-:-:S03]  /*4040*/  SHF.L.U32 R121, R141, 0x10, RZ ;  /* 0x000000108d797819 */ /* 0x020fc600000006ff */
[----:B------:R-:W-:Y:S02]  /*4050*/  FMUL.FTZ R122, R209, R122 ;  /* 0x0000007ad17a7220 */ /* 0x000fe40000410000 */
[----:B------:R-:W-:-:S03]  /*4060*/  FFMA.FTZ R74, R121, R209, R74 ;  /* 0x000000d1794a7223 */ /* 0x000fc6000001004a */
[----:B------:R-:W-:-:S04]  /*4070*/  F2FP.BF16.F32.PACK_AB R122, RZ, R122 ;  /* 0x0000007aff7a723e */ /* 0x000fc800000010ff */
[----:B------:R-:W-:-:S07]  /*4080*/  PRMT R93, R122, 0x7610, R93 ;  /* 0x000076107a5d7816 */ /* 0x000fce000000005d */
.L_x_349:
        /* <DEDUP_REMOVED lines=9> */
.L_x_350:
        /* <DEDUP_REMOVED lines=8> */
.L_x_351:
        /* <DEDUP_REMOVED lines=9> */
.L_x_352:
        /* <DEDUP_REMOVED lines=8> */
.L_x_353:
        /* <DEDUP_REMOVED lines=14> */
.L_x_346:
[----:B------:R-:W-:Y:S01]  /*4390*/  ISETP.GT.AND P3, PT, R27, RZ, PT ;  /* 0x000000ff1b00720c */ /* 0x000fe20003f64270 */
[----:B------:R-:W-:-:S12]  /*43a0*/  @!P2 BRA `(.L_x_355) ;  /* 0x00000000002ca947 */ /* 0x000fd80003800000 */
        /* <DEDUP_REMOVED lines=11> */
.L_x_355:
[----:B------:R-:W-:Y:S05]  /*4460*/  @!P2 BRA `(.L_x_356) ;  /* 0x000000000034a947 */ /* 0x000fea0003800000 */
[----:B0-----:R-:W-:Y:S01]  /*4470*/  PRMT R152, R32, 0x7632, R152 ;  /* 0x0000763220987816 */ /* 0x001fe20000000098 */
[----:B------:R-:W-:Y:S01]  /*4480*/  @P3 FFMA.FTZ R154, R184, R156, R157 ;  /* 0x0000009cb89a3223 */ /* 0x000fe2000001009d */
[----:B------:R-:W-:Y:S02]  /*4490*/  IMAD.U32 R155, R11, 0x10000, RZ ;  /* 0x000100000b9b7824 */ /* 0x000fe400078e00ff */
        /* <DEDUP_REMOVED lines=10> */
.L_x_356:
        /* <DEDUP_REMOVED lines=12> */
.L_x_357:
        /* <DEDUP_REMOVED lines=14> */
.L_x_358:
        /* <DEDUP_REMOVED lines=12> */
.L_x_359:
        /* <DEDUP_REMOVED lines=14> */
.L_x_360:
        /* <DEDUP_REMOVED lines=12> */
.L_x_361:
[----:B------:R-:W-:Y:S05]  /*4940*/  @!P2 BRA `(.L_x_354) ;  /* 0x0000000c00aca947 */ /* 0x000fea0003800000 */
[----:B0-----:R-:W-:Y:S01]  /*4950*/  PRMT R152, R35, 0x7632, R152 ;  /* 0x0000763223987816 */ /* 0x001fe20000000098 */
[----:B------:R-:W-:Y:S01]  /*4960*/  @P3 FFMA.FTZ R154, R190, R156, R157 ;  /* 0x0000009cbe9a3223 */ /* 0x000fe2000001009d */
[----:B------:R-:W-:-:S03]  /*4970*/  SHF.L.U32 R155, R14, 0x10, RZ ;  /* 0x000000100e9b7819 */ /* 0x000fc600000006ff */
[----:B------:R-:W-:Y:S02]  /*4980*/  IMAD.U32 R153, R152, 0x10000, RZ ;  /* 0x0001000098997824 */ /* 0x000fe400078e00ff */
        /* <DEDUP_REMOVED lines=10> */
.L_x_345:
[----:B------:R-:W-:Y:S05]  /*4a30*/  @!P1 BRA `(.L_x_362) ;  /* 0x0000000400c09947 */ /* 0x000fea0003800000 */
[-CC-:B0-----:R-:W-:Y:S01]  /*4a40*/  FFMA.FTZ R121, R171, R156.reuse, R157.reuse ;  /* 0x0000009cab797223 */ /* 0x181fe2000001009d */
        /* <DEDUP_REMOVED lines=17> */
.L_x_363:
        /* <DEDUP_REMOVED lines=13> */
.L_x_364:
        /* <DEDUP_REMOVED lines=12> */
.L_x_365:
[----:B------:R-:W-:Y:S01]  /*4cf0*/  F2FP.BF16.F32.PACK_AB R155, RZ, R153 ;  /* 0x00000099ff9b723e */ /* 0x000fe200000010ff */
[----:B------:R-:W-:Y:S01]  /*4d00*/  FMUL.FTZ R121, R172, R207 ;  /* 0x000000cfac797220 */ /* 0x000fe20000410000 */
[-C--:B------:R-:W-:Y:S01]  /*4d10*/  FFMA.FTZ R122, R188, R156.reuse, R157 ;  /* 0x0000009cbc7a7223 */ /* 0x080fe2000001009d */
        /* <DEDUP_REMOVED lines=15> */
.L_x_366:
        /* <DEDUP_REMOVED lines=13> */
.L_x_367:
        /* <DEDUP_REMOVED lines=13> */
.L_x_368:
        /* <DEDUP_REMOVED lines=11> */
.L_x_369:
        /* <DEDUP_REMOVED lines=14> */
.L_x_362:
[----:B------:R-:W-:Y:S05]  /*5140*/  @!P2 BRA `(.L_x_370) ;  /* 0x000000000030a947 */ /* 0x000fea0003800000 */
[----:B0-----:R-:W-:Y:S01]  /*5150*/  FFMA.FTZ R153, R171, R156, R157 ;  /* 0x0000009cab997223 */ /* 0x001fe2000001009d */
        /* <DEDUP_REMOVED lines=11> */
.L_x_370:
[----:B------:R-:W-:Y:S05]  /*5210*/  @!P2 BRA `(.L_x_371) ;  /* 0x000000000034a947 */ /* 0x000fea0003800000 */
[----:B0-----:R-:W-:Y:S01]  /*5220*/  FFMA.FTZ R152, R184, R156, R157 ;  /* 0x0000009cb8987223 */ /* 0x001fe2000001009d */
        /* <DEDUP_REMOVED lines=12> */
.L_x_371:
        /* <DEDUP_REMOVED lines=13> */
.L_x_372:
        /* <DEDUP_REMOVED lines=14> */
.L_x_373:
        /* <DEDUP_REMOVED lines=13> */
.L_x_374:
        /* <DEDUP_REMOVED lines=14> */
.L_x_375:
        /* <DEDUP_REMOVED lines=13> */
.L_x_376:
[----:B------:R-:W-:Y:S05]  /*5720*/  @!P2 BRA `(.L_x_354) ;  /* 0x000000000034a947 */ /* 0x000fea0003800000 */
[----:B0-----:R-:W-:Y:S01]  /*5730*/  FFMA.FTZ R152, R190, R156, R157 ;  /* 0x0000009cbe987223 */ /* 0x001fe2000001009d */
        /* <DEDUP_REMOVED lines=12> */
.L_x_354:
[----:B0-----:R-:W0:Y:S01]  /*5800*/  @P1 LDC.64 R154, c[0x0][0x478] ;  /* 0x00011e00ff9a1b82 */ /* 0x001e220000000a00 */
[----:B------:R-:W-:Y:S02]  /*5810*/  @P1 IADD3 R207, PT, PT, R159, 0x80, RZ ;  /* 0x000000809fcf1810 */ /* 0x000fe40007ffe0ff */
[----:B------:R-:W-:-:S05]  /*5820*/  IADD3 R205, PT, PT, R205, 0x100, RZ ;  /* 0x00000100cdcd7810 */ /* 0x000fca0007ffe0ff */
[----:B------:R-:W1:Y:S01]  /*5830*/  @P2 LDC.64 R152, c[0x0][0x468] ;  /* 0x00011a00ff982b82 */ /* 0x000e620000000a00 */
[----:B0-----:R-:W-:-:S05]  /*5840*/  @P1 IMAD.WIDE.U32 R154, R207, 0x10, R154 ;  /* 0x00000010cf9a1825 */ /* 0x001fca00078e009a */
[----:B------:R0:W-:Y:S01]  /*5850*/  @P1 STG.E.128 desc[UR12][R154.64], R120 ;  /* 0x000000789a001986 */ /* 0x0001e2000c101d0c */
[----:B-1----:R-:W-:-:S05]  /*5860*/  @P2 IMAD.WIDE.U32 R152, R195, 0x10, R152 ;  /* 0x00000010c3982825 */ /* 0x002fca00078e0098 */
[----:B------:R0:W-:Y:S01]  /*5870*/  @P2 STG.E.128 desc[UR12][R152.64], R92 ;  /* 0x0000005c98002986 */ /* 0x0001e2000c101d0c */
[----:B------:R-:W-:Y:S05]  /*5880*/  @!P2 BRA `(.L_x_377) ;  /* 0x00000000000ca947 */ /* 0x000fea0003800000 */
[----:B-----5:R-:W1:Y:S02]  /*5890*/  LDC.64 R140, c[0x0][0x390] ;  /* 0x0000e400ff8c7b82 */ /* 0x020e640000000a00 */
[----:B-1----:R-:W-:-:S06]  /*58a0*/  IMAD.WIDE.U32 R140, R205, 0x10, R140 ;  /* 0x00000010cd8c7825 */ /* 0x002fcc00078e008c */
[----:B------:R-:W5:Y:S02]  /*58b0*/  LDG.E.128 R140, desc[UR12][R140.64] ;  /* 0x0000000c8c8c7981 */ /* 0x000f64000c1e1d00 */
.L_x_377:
[----:B0----5:R-:W-:Y:S02]  /*58c0*/  PRMT R152, R143, 0x7632, R152 ;  /* 0x000076328f987816 */ /* 0x021fe40000000098 */
[----:B------:R-:W-:Y:S02]  /*58d0*/  PRMT R153, R142, 0x7632, R153 ;  /* 0x000076328e997816 */ /* 0x000fe40000000099 */
[----:B------:R-:W-:Y:S02]  /*58e0*/  PRMT R154, R141, 0x7632, R154 ;  /* 0x000076328d9a7816 */ /* 0x000fe4000000009a */
[----:B------:R-:W-:Y:S01]  /*58f0*/  PRMT R155, R140, 0x7632, R155 ;  /* 0x000076328c9b7816 */ /* 0x000fe2000000009b */
[----:B------:R-:W-:Y:S06]  /*5900*/  @!P0 BRA `(.L_x_378) ;  /* 0x0000000c006c8947 */ /* 0x000fec0003800000 */
[----:B------:R-:W-:Y:S05]  /*5910*/  @!P1 BRA `(.L_x_379) ;  /* 0x0000000400c09947 */ /* 0x000fea0003800000 */
[----:B------:R-:W-:Y:S02]  /*5920*/  ISETP.GT.AND P0, PT, R27, RZ, PT ;  /* 0x000000ff1b00720c */ /* 0x000fe40003f04270 */
[C---:B------:R-:W-:Y:S02]  /*5930*/  PRMT R120, R28.reuse, 0x7632, R120 ;  /* 0x000076321c787816 */ /* 0x040fe40000000078 */
[----:B------:R-:W-:Y:S02]  /*5940*/  SHF.L.U32 R153, R28, 0x10, RZ ;  /* 0x000000101c997819 */ /* 0x000fe400000006ff */
[----:B------:R-:W-:Y:S02]  /*5950*/  SHF.L.U32 R155, R120, 0x10, RZ ;  /* 0x00000010789b7819 */ /* 0x000fe400000006ff */
[----:B------:R-:W-:Y:S02]  /*5960*/  PRMT R123, R29, 0x7632, R123 ;  /* 0x000076321d7b7816 */ /* 0x000fe4000000007b */
        /* <DEDUP_REMOVED lines=19> */
[----:B------:R-:W-:Y:S01]  /*5aa0*/  PRMT R120, R31, 0x7632, R120 ;  /* 0x000076321f787816 */ /* 0x000fe20000000078 */
[----:B------:R-:W-:Y:S01]  /*5ab0*/  @P0 FFMA.FTZ R155, R172, R122, R155 ;  /* 0x0000007aac9b0223 */ /* 0x000fe2000001009b */
[----:B------:R-:W-:Y:S01]  /*5ac0*/  SHF.L.U32 R154, R27, 0x10, RZ ;  /* 0x000000101b9a7819 */ /* 0x000fe200000006ff */
[----:B------:R-:W-:Y:S01]  /*5ad0*/  @P0 FADD.FTZ R121, R201, -R158 ;  /* 0x8000009ec9790221 */ /* 0x000fe20000010000 */
[----:B------:R-:W-:Y:S01]  /*5ae0*/  SHF.L.U32 R27, R120, 0x10, RZ ;  /* 0x00000010781b7819 */ /* 0x000fe200000006ff */
[----:B------:R-:W-:Y:S01]  /*5af0*/  @P0 FADD.FTZ R156, R203, -R156 ;  /* 0x8000009ccb9c0221 */ /* 0x000fe20000010000 */
[----:B------:R-:W-:Y:S01]  /*5b00*/  SHF.L.U32 R123, R31, 0x10, RZ ;  /* 0x000000101f7b7819 */ /* 0x000fe200000006ff */
        /* <DEDUP_REMOVED lines=17> */
.L_x_380:
        /* <DEDUP_REMOVED lines=9> */
.L_x_381:
        /* <DEDUP_REMOVED lines=8> */
.L_x_382:
[----:B------:R-:W-:Y:S05]  /*5d30*/  @!P2 BRA `(.L_x_383) ;  /* 0x000000000020a947 */ /* 0x000fea0003800000 */
[----:B------:R-:W-:Y:S02]  /*5d40*/  IMAD.U32 R153, R4, 0x10000, RZ ;  /* 0x0001000004997824 */ /* 0x000fe400078e00ff */
[----:B------:R-:W-:Y:S01]  /*5d50*/  FMUL.FTZ R152, R152, UR16 ;  /* 0x0000001098987c20 */ /* 0x000fe20008410000 */
[----:B------:R-:W-:-:S03]  /*5d60*/  PRMT R120, R141, 0x7632, R120 ;  /* 0x000076328d787816 */ /* 0x000fc60000000078 */
[----:B------:R-:W-:Y:S01]  /*5d70*/  FMUL.FTZ R153, R152, R153 ;  /* 0x0000009998997220 */ /* 0x000fe20000410000 */
[----:B------:R-:W-:-:S04]  /*5d80*/  SHF.L.U32 R120, R120, 0x10, RZ ;  /* 0x0000001078787819 */ /* 0x000fc800000006ff */
[----:B------:R-:W-:Y:S01]  /*5d90*/  F2FP.BF16.F32.PACK_AB R153, RZ, R153 ;  /* 0x00000099ff99723e */ /* 0x000fe200000010ff */
[----:B------:R-:W-:-:S03]  /*5da0*/  FFMA.FTZ R83, R152, R120, R83 ;  /* 0x0000007898537223 */ /* 0x000fc60000010053 */
[----:B------:R-:W-:-:S07]  /*5db0*/  PRMT R93, R93, 0x5410, R153 ;  /* 0x000054105d5d7816 */ /* 0x000fce0000000099 */
.L_x_383:
        /* <DEDUP_REMOVED lines=8> */
.L_x_384:
        /* <DEDUP_REMOVED lines=9> */
.L_x_385:
        /* <DEDUP_REMOVED lines=8> */
.L_x_386:
        /* <DEDUP_REMOVED lines=13> */
.L_x_379:
        /* <DEDUP_REMOVED lines=13> */
.L_x_388:
[----:B------:R-:W-:Y:S05]  /*60f0*/  @!P2 BRA `(.L_x_389) ;  /* 0x000000000034a947 */ /* 0x000fea0003800000 */
[----:B------:R-:W-:Y:S01]  /*6100*/  PRMT R27, R28, 0x7632, R27 ;  /* 0x000076321c1b7816 */ /* 0x000fe2000000001b */
[----:B------:R-:W-:Y:S01]  /*6110*/  @P0 FFMA.FTZ R152, R202, R156, R157 ;  /* 0x0000009cca980223 */ /* 0x000fe2000001009d */
[----:B------:R-:W-:Y:S02]  /*6120*/  SHF.L.U32 R155, R2, 0x10, RZ ;  /* 0x00000010029b7819 */ /* 0x000fe400000006ff */
[----:B------:R-:W-:Y:S01]  /*6130*/  SHF.L.U32 R27, R27, 0x10, RZ ;  /* 0x000000101b1b7819 */ /* 0x000fe200000006ff */
[----:B------:R-:W-:Y:S01]  /*6140*/  @P0 FADD.FTZ R152, R197, -R152 ;  /* 0x80000098c5980221 */ /* 0x000fe20000010000 */
[----:B------:R-:W-:-:S03]  /*6150*/  PRMT R153, R140, 0x7632, R153 ;  /* 0x000076328c997816 */ /* 0x000fc60000000099 */
[----:B------:R-:W-:Y:S01]  /*6160*/  @P0 FFMA.FTZ R27, R172, R152, R27 ;  /* 0x00000098ac1b0223 */ /* 0x000fe2000001001b */
[----:B------:R-:W-:-:S03]  /*6170*/  SHF.L.U32 R153, R153, 0x10, RZ ;  /* 0x0000001099997819 */ /* 0x000fc600000006ff */
[----:B------:R-:W-:-:S04]  /*6180*/  FMUL.FTZ R152, R27, UR16 ;  /* 0x000000101b987c20 */ /* 0x000fc80008410000 */
[----:B------:R-:W-:Y:S01]  /*6190*/  FMUL.FTZ R27, R155, R152 ;  /* 0x000000989b1b7220 */ /* 0x000fe20000410000 */
[----:B------:R-:W-:-:S04]  /*61a0*/  FFMA.FTZ R81, R152, R153, R81 ;  /* 0x0000009998517223 */ /* 0x000fc80000010051 */
[----:B------:R-:W-:-:S04]  /*61b0*/  F2FP.BF16.F32.PACK_AB R27, RZ, R27 ;  /* 0x0000001bff1b723e */ /* 0x000fc800000010ff */
[----:B------:R-:W-:-:S07]  /*61c0*/  PRMT R92, R92, 0x5410, R27 ;  /* 0x000054105c5c7816 */ /* 0x000fce000000001b */
.L_x_389:
[----:B------:R-:W-:Y:S05]  /*61d0*/  @!P2 BRA `(.L_x_390) ;  /* 0x00000000002ca947 */ /* 0x000fea0003800000 */
[----:B------:R-:W-:Y:S01]  /*61e0*/  @P0 FFMA.FTZ R153, R189, R156, R157 ;  /* 0x0000009cbd990223 */ /* 0x000fe2000001009d */
[----:B------:R-:W-:Y:S01]  /*61f0*/  SHF.L.U32 R27, R29, 0x10, RZ ;  /* 0x000000101d1b7819 */ /* 0x000fe200000006ff */
[----:B------:R-:W-:Y:S02]  /*6200*/  IMAD.U32 R152, R97, 0x10000, RZ ;  /* 0x0001000061987824 */ /* 0x000fe400078e00ff */
        /* <DEDUP_REMOVED lines=8> */
.L_x_390:
        /* <DEDUP_REMOVED lines=14> */
.L_x_391:
        /* <DEDUP_REMOVED lines=12> */
.L_x_392:
        /* <DEDUP_REMOVED lines=14> */
.L_x_393:
        /* <DEDUP_REMOVED lines=12> */
.L_x_394:
        /* <DEDUP_REMOVED lines=15> */
.L_x_378:
[----:B------:R-:W-:Y:S05]  /*66c0*/  @!P1 BRA `(.L_x_395) ;  /* 0x0000000400989947 */ /* 0x000fea0003800000 */
[----:B------:R-:W-:Y:S01]  /*66d0*/  ISETP.GT.AND P0, PT, R27, RZ, PT ;  /* 0x000000ff1b00720c */ /* 0x000fe20003f04270 */
[-CC-:B------:R-:W-:Y:S01]  /*66e0*/  FFMA.FTZ R27, R187, R156.reuse, R157.reuse ;  /* 0x0000009cbb1b7223 */ /* 0x180fe2000001009d */
[-CC-:B------:R-:W-:Y:S01]  /*66f0*/  FFMA.FTZ R120, R202, R156.reuse, R157.reuse ;  /* 0x0000009cca787223 */ /* 0x180fe2000001009d */
[-CC-:B------:R-:W-:Y:S01]  /*6700*/  FFMA.FTZ R123, R189, R156.reuse, R157.reuse ;  /* 0x0000009cbd7b7223 */ /* 0x180fe2000001009d */
        /* <DEDUP_REMOVED lines=8> */
[----:B------:R-:W-:Y:S01]  /*6790*/  FADD.FTZ R157, R199, -R122 ;  /* 0x8000007ac79d7221 */ /* 0x000fe20000010000 */
[----:B------:R-:W-:Y:S01]  /*67a0*/  FADD.FTZ R195, R198, -R195 ;  /* 0x800000c3c6c37221 */ /* 0x000fe20000010000 */
[----:B------:R-:W-:Y:S01]  /*67b0*/  FADD.FTZ R207, R201, -R158 ;  /* 0x8000009ec9cf7221 */ /* 0x000fe20000010000 */
[----:B------:R-:W-:Y:S01]  /*67c0*/  FADD.FTZ R209, R200, -R209 ;  /* 0x800000d1c8d17221 */ /* 0x000fe20000010000 */
[C---:B------:R-:W-:Y:S01]  /*67d0*/  FMUL.FTZ R27, R172.reuse, R27 ;  /* 0x0000001bac1b7220 */ /* 0x040fe20000410000 */
[C---:B------:R-:W-:Y:S01]  /*67e0*/  FMUL.FTZ R120, R172.reuse, R121 ;  /* 0x00000079ac787220 */ /* 0x040fe20000410000 */
[----:B------:R-:W-:Y:S01]  /*67f0*/  FADD.FTZ R211, R203, -R156 ;  /* 0x8000009ccbd37221 */ /* 0x000fe20000010000 */
[C---:B------:R-:W-:Y:S01]  /*6800*/  FMUL.FTZ R121, R172.reuse, R123 ;  /* 0x0000007bac797220 */ /* 0x040fe20000410000 */
[C---:B------:R-:W-:Y:S01]  /*6810*/  FMUL.FTZ R122, R172.reuse, R157 ;  /* 0x0000009dac7a7220 */ /* 0x040fe20000410000 */
[C---:B------:R-:W-:Y:S01]  /*6820*/  FMUL.FTZ R123, R172.reuse, R195 ;  /* 0x000000c3ac7b7220 */ /* 0x040fe20000410000 */
[C---:B------:R-:W-:Y:S01]  /*6830*/  FMUL.FTZ R156, R172.reuse, R207 ;  /* 0x000000cfac9c7220 */ /* 0x040fe20000410000 */
[C---:B------:R-:W-:Y:S01]  /*6840*/  FMUL.FTZ R157, R172.reuse, R209 ;  /* 0x000000d1ac9d7220 */ /* 0x040fe20000410000 */
[----:B------:R-:W-:Y:S01]  /*6850*/  FMUL.FTZ R172, R172, R211 ;  /* 0x000000d3acac7220 */ /* 0x000fe20000410000 */
[----:B------:R-:W-:-:S02]  /*6860*/  FSEL R195, R120, RZ, P0 ;  /* 0x000000ff78c37208 */ /* 0x000fc40000000000 */
        /* <DEDUP_REMOVED lines=9> */
.L_x_396:
        /* <DEDUP_REMOVED lines=8> */
.L_x_397:
        /* <DEDUP_REMOVED lines=10> */
.L_x_398:
        /* <DEDUP_REMOVED lines=8> */
.L_x_399:
        /* <DEDUP_REMOVED lines=10> */
.L_x_400:
        /* <DEDUP_REMOVED lines=8> */
.L_x_401:
        /* <DEDUP_REMOVED lines=12> */
.L_x_402:
[----:B------:R-:W-:Y:S02]  /*6c80*/  F2FP.BF16.F32.PACK_AB R122, R156, R123 ;  /* 0x0000007b9c7a723e */ /* 0x000fe400000010ff */
        /* <DEDUP_REMOVED lines=8> */
[----:B------:R-:W-:Y:S01]  /*6d10*/  PRMT R95, R95, 0x5410, R27 ;  /* 0x000054105f5f7816 */ /* 0x000fe2000000001b */
[----:B------:R-:W-:Y:S06]  /*6d20*/  BRA `(.L_x_387) ;  /* 0x0000000400a07947 */ /* 0x000fec0003800000 */
.L_x_395:
        /* <DEDUP_REMOVED lines=13> */
.L_x_403:
        /* <DEDUP_REMOVED lines=13> */
.L_x_404:
        /* <DEDUP_REMOVED lines=13> */
.L_x_405:
        /* <DEDUP_REMOVED lines=13> */
.L_x_406:
        /* <DEDUP_REMOVED lines=13> */
.L_x_407:
        /* <DEDUP_REMOVED lines=13> */
.L_x_408:
        /* <DEDUP_REMOVED lines=13> */
.L_x_409:
        /* <DEDUP_REMOVED lines=13> */
.L_x_387:
[----:B------:R-:W0:Y:S01]  /*73b0*/  @P1 LDC.64 R156, c[0x0][0x478] ;  /* 0x00011e00ff9c1b82 */ /* 0x000e220000000a00 */
[----:B------:R-:W-:Y:S01]  /*73c0*/  @P1 IADD3 R159, PT, PT, R159, 0x100, RZ ;  /* 0x000001009f9f1810 */ /* 0x000fe20007ffe0ff */
[----:B------:R-:W-:-:S06]  /*73d0*/  UPLOP3.LUT UP1, UPT, UPT, UPT, UP1, 0x40, 0x4 ;  /* 0x000000000004789c */ /* 0x000fcc0003f2e810 */
[----:B------:R-:W1:Y:S08]  /*73e0*/  @P2 LDC.64 R152, c[0x0][0x468] ;  /* 0x00011a00ff982b82 */ /* 0x000e700000000a00 */
[----:B------:R-:W2:Y:S01]  /*73f0*/  LDC.64 R154, c[0x0][0x380] ;  /* 0x0000e000ff9a7b82 */ /* 0x000ea20000000a00 */
[----:B0-----:R-:W-:-:S05]  /*7400*/  @P1 IMAD.WIDE.U32 R156, R159, 0x10, R156 ;  /* 0x000000109f9c1825 */ /* 0x001fca00078e009c */
[----:B------:R3:W-:Y:S01]  /*7410*/  @P1 STG.E.128 desc[UR12][R156.64], R120 ;  /* 0x000000789c001986 */ /* 0x0007e2000c101d0c */
[----:B-1----:R-:W-:-:S05]  /*7420*/  @P2 IMAD.WIDE.U32 R152, R205, 0x10, R152 ;  /* 0x00000010cd982825 */ /* 0x002fca00078e0098 */
[----:B------:R3:W-:Y:S01]  /*7430*/  @P2 STG.E.128 desc[UR12][R152.64], R92 ;  /* 0x0000005c98002986 */ /* 0x0007e2000c101d0c */
[----:B--2---:R-:W-:-:S04]  /*7440*/  IADD3 R0, PT, PT, R0, R154, RZ ;  /* 0x0000009a00007210 */ /* 0x004fc80007ffe0ff */
[----:B------:R-:W-:-:S13]  /*7450*/  ISETP.GE.AND P0, PT, R0, R155, PT ;  /* 0x0000009b0000720c */ /* 0x000fda0003f06270 */
[----:B---3--:R-:W-:Y:S05]  /*7460*/  @!P0 BRA `(.L_x_410) ;  /* 0xffffff90003c8947 */ /* 0x008fea000383ffff */
.L_x_307:
[----:B------:R-:W1:Y:S08]  /*7470*/  S2UR UR4, SR_CTAID.X ;  /* 0x00000000000479c3 */ /* 0x000e700000002500 */
        /* <DEDUP_REMOVED lines=28> */
.L_x_411:
        /* <DEDUP_REMOVED lines=12> */
.L_x_10661:


//--------------------- .text._ZN10layer_norm13ln_bwd_kernelINS_13Kernel_traitsI13__nv_bfloat16S2_S2_S2_fjLj3072ELj1ELj1ELj4ELj16ENS_18Kernel_traits_baseILj3072ES2_S2_S2_S2_fjLj128EEEEELb1ELb0ELb0ELb0EEEvNS_9BwdParamsE --------------------------
	.section	.text._ZN10layer_norm13ln_bwd_kernelINS_13Kernel_traitsI13__nv_bfloat16S2_S2_S2_fjLj3072ELj1ELj1ELj4ELj16ENS_18Kernel_traits_baseILj3072ES2_S2_S2_S2_fjLj128EEEEELb1ELb0ELb0ELb0EEEvNS_9BwdParamsE,"ax",@progbits
	.align	128
        .global         _ZN10layer_norm13ln_bwd_kernelINS_13Kernel_traitsI13__nv_bfloat16S2_S2_S2_fjLj3072ELj1ELj1ELj4ELj16ENS_18Kernel_traits_baseILj3072ES2_S2_S2_S2_fjLj128EEEEELb1ELb0ELb0ELb0EEEvNS_9BwdParamsE
        .type           _ZN10layer_norm13ln_bwd_kernelINS_13Kernel_traitsI13__nv_bfloat16S2_S2_S2_fjLj3072ELj1ELj1ELj4ELj16ENS_18Kernel_traits_baseILj3072ES2_S2_S2_S2_fjLj128EEEEELb1ELb0ELb0ELb0EEEvNS_9BwdParamsE,@function
        .size           _ZN10layer_norm13ln_bwd_kernelINS_13Kernel_traitsI13__nv_bfloat16S2_S2_S2_fjLj3072ELj1ELj1ELj4ELj16ENS_18Kernel_traits_baseILj3072ES2_S2_S2_S2_fjLj128EEEEELb1ELb0ELb0ELb0EEEvNS_9BwdParamsE,(.L_x_10662 - _ZN10layer_norm13ln_bwd_kernelINS_13Kernel_traitsI13__nv_bfloat16S2_S2_S2_fjLj3072ELj1ELj1ELj4ELj16ENS_18Kernel_traits_baseILj3072ES2_S2_S2_S2_fjLj128EEEEELb1ELb0ELb0ELb0EEEvNS_9BwdParamsE)
        .other          _ZN10layer_norm13ln_bwd_kernelINS_13Kernel_traitsI13__nv_bfloat16S2_S2_S2_fjLj3072ELj1ELj1ELj4ELj16ENS_18Kernel_traits_baseILj3072ES2_S2_S2_S2_fjLj128EEEEELb1ELb0ELb0ELb0EEEvNS_9BwdParamsE,@"STO_CUDA_ENTRY STV_DEFAULT"
_ZN10layer_norm13ln_bwd_kernelINS_13Kernel_traitsI13__nv_bfloat16S2_S2_S2_fjLj3072ELj1ELj1ELj4ELj16ENS_18Kernel_traits_baseILj3072ES2_S2_S2_S2_fjLj128EEEEELb1ELb0ELb0ELb0EEEvNS_9BwdParamsE:
.text._ZN10layer_norm13ln_bwd_kernelINS_13Kernel_traitsI13__nv_bfloat16S2_S2_S2_fjLj3072ELj1ELj1ELj4ELj16ENS_18Kernel_traits_baseILj3072ES2_S2_S2_S2_fjLj128EEEEELb1ELb0ELb0ELb0EEEvNS_9BwdParamsE:
        /* <DEDUP_REMOVED lines=8> */
[----:B0-----:R-:W-:-:S04]  /*0080*/  LOP3.LUT R5, R4, 0x7f, RZ, 0x3c, !PT ;  /* 0x0000007f04057812 */ /* 0x001fc800078e3cff */
[----:B------:R-:W-:Y:S02]  /*0090*/  LEA.HI.SX32 R2, R0, R5, 0x1d ;  /* 0x0000000500027211 */ /* 0x000fe400078feaff */
[----:B------:R-:W-:Y:S02]  /*00a0*/  MOV R5, R4 ;  /* 0x0000000400057202 */ /* 0x000fe40000000f00 */
[C---:B------:R-:W-:Y:S02]  /*00b0*/  ISETP.GE.U32.AND P2, PT, R2.reuse, 0x80, PT ;  /* 0x000000800200780c */ /* 0x040fe40003f46070 */
[C---:B------:R-:W-:Y:S02]  /*00c0*/  ISETP.GE.U32.AND P3, PT, R2.reuse, 0x100, PT ;  /* 0x000001000200780c */ /* 0x040fe40003f66070 */
[----:B------:R-:W-:-:S09]  /*00d0*/  ISETP.GE.U32.AND P4, PT, R2, 0x180, PT ;  /* 0x000001800200780c */ /* 0x000fd20003f86070 */
[----:B------:R-:W0:Y:S08]  /*00e0*/  @P2 LDC.64 R6, c[0x0][0x3d0] ;  /* 0x0000f400ff062b82 */ /* 0x000e300000000a00 */
[----:B------:R-:W1:Y:S08]  /*00f0*/  @P3 LDC.64 R8, c[0x0][0x3d0] ;  /* 0x0000f400ff083b82 */ /* 0x000e700000000a00 */
[----:B------:R-:W4:Y:S01]  /*0100*/  @P4 LDC.64 R12, c[0x0][0x3d0] ;  /* 0x0000f400ff0c4b82 */ /* 0x000f220000000a00 */
[C---:B0-----:R-:W-:Y:S01]  /*0110*/  @P2 IMAD.WIDE.U32 R6, R5.reuse, 0x10, R6 ;  /* 0x0000001005062825 */ /* 0x041fe200078e0006 */
[----:B------:R-:W-:-:S04]  /*0120*/  @P2 LOP3.LUT R5, R5, 0x80, RZ, 0xfc, !PT ;  /* 0x0000008005052812 */ /* 0x000fc800078efcff */
[----:B--2---:R0:W5:Y:S01]  /*0130*/  @P2 LDG.E.128 R24, desc[UR8][R6.64] ;  /* 0x0000000806182981 */ /* 0x004162000c1e1d00 */
[C---:B-1----:R-:W-:Y:S01]  /*0140*/  @P3 IMAD.WIDE.U32 R10, R5.reuse, 0x10, R8 ;  /* 0x00000010050a3825 */ /* 0x042fe200078e0008 */
[----:B------:R-:W-:-:S04]  /*0150*/  @P3 IADD3 R5, PT, PT, R5, 0x80, RZ ;  /* 0x0000008005053810 */ /* 0x000fc80007ffe0ff */
[----:B------:R0:W5:Y:S01]  /*0160*/  @P3 LDG.E.128 R28, desc[UR8][R10.64] ;  /* 0x000000080a1c3981 */ /* 0x000162000c1e1d00 */
[----:B----4-:R-:W-:-:S05]  /*0170*/  @P4 IMAD.WIDE.U32 R8, R5, 0x10, R12 ;  /* 0x0000001005084825 */ /* 0x010fca00078e000c */
        /* <DEDUP_REMOVED lines=8> */
[----:B---3--:R-:W-:Y:S02]  /*0200*/  ISETP.GE.AND P0, PT, R0, UR5, PT ;  /* 0x0000000500007c0c */ /* 0x008fe4000bf06270 */
        /* <DEDUP_REMOVED lines=20> */
[----:B------:R-:W0:Y:S01]  /*0350*/  LDC.64 R4, c[0x0][0x3e0] ;  /* 0x0000f800ff047b82 */ /* 0x000e220000000a00 */
        /* <DEDUP_REMOVED lines=23> */
[----:B0-----:R-:W-:-:S02]  /*04d0*/  ISETP.NE.U32.AND P0, PT, R4, RZ, PT ;  /* 0x000000ff0400720c */ /* 0x001fc40003f05070 */
[----:B------:R-:W-:Y:S01]  /*04e0*/  CS2R R74, SRZ ;  /* 0x00000000004a7805 */ /* 0x000fe2000001ff00 */
[----:B------:R-:W-:Y:S01]  /*04f0*/  UPLOP3.LUT UP1, UPT, UPT, UPT, UPT, 0x40, 0x4 ;  /* 0x000000000004789c */ /* 0x000fe20003f2e870 */
[----:B------:R-:W-:Y:S01]  /*0500*/  ISETP.NE.AND.EX P0, PT, R5, RZ, PT, P0 ;  /* 0x000000ff0500720c */ /* 0x000fe20003f05300 */
[----:B------:R-:W0:Y:S01]  /*0510*/  LDCU UR13, c[0x0][0x408] ;  /* 0x00008100ff0d77ac */ /* 0x000e220008000800 */
[----:B------:R-:W1:Y:S01]  /*0520*/  LDCU.U8 UR7, c[0x0][0x410] ;  /* 0x00008200ff0777ac */ /* 0x000e620008000000 */
[----:B------:R-:W2:Y:S01]  /*0530*/  LDCU UR12, c[0x0][0x400] ;  /* 0x00008000ff0c77ac */ /* 0x000ea20008000800 */
[----:B------:R-:W3:Y:S01]  /*0540*/  LDCU.64 UR10, c[0x0][0x438] ;  /* 0x00008700ff0a77ac */ /* 0x000ee20008000a00 */
[----:B------:R-:W4:Y:S08]  /*0550*/  LDCU.64 UR14, c[0x0][0x478] ;  /* 0x00008f00ff0e77ac */ /* 0x000f300008000a00 */
.L_x_443:
[----:B------:R-:W0:Y:S08]  /*0560*/  @P0 LDC.64 R96, c[0x0][0x3e0] ;  /* 0x0000f800ff600b82 */ /* 0x000e300000000a00 */
[----:B------:R-:W1:Y:S08]  /*0570*/  LDC.64 R98, c[0x0][0x3c0] ;  /* 0x0000f000ff627b82 */ /* 0x000e700000000a00 */
[----:B------:R-:W2:Y:S01]  /*0580*/  LDC R3, c[0x0][0x388] ;  /* 0x0000e200ff037b82 */ /* 0x000ea20000000800 */
[----:B0-----:R-:W-:-:S07]  /*0590*/  @P0 IMAD.WIDE R100, R0, 0x2, R96 ;  /* 0x0000000200640825 */ /* 0x001fce00078e0260 */
[----:B------:R-:W0:Y:S01]  /*05a0*/  LDC.64 R96, c[0x0][0x3c8] ;  /* 0x0000f200ff607b82 */ /* 0x000e220000000a00 */
[----:B-----5:R0:W5:Y:S01]  /*05b0*/  @P0 LDG.E.U16 R139, desc[UR8][R100.64] ;  /* 0x00000008648b0981 */ /* 0x020162000c1e1500 */
[----:B-1----:R-:W-:-:S06]  /*05c0*/  IMAD.WIDE R98, R0, 0x4, R98 ;  /* 0x0000000400627825 */ /* 0x002fcc00078e0262 */
[----:B------:R-:W3:Y:S01]  /*05d0*/  LDG.E R98, desc[UR8][R98.64] ;  /* 0x0000000862627981 */ /* 0x000ee2000c1e1900 */
[----:B0-----:R-:W-:-:S05]  /*05e0*/  IMAD.WIDE R96, R0, 0x4, R96 ;  /* 0x0000000400607825 */ /* 0x001fca00078e0260 */
[----:B------:R0:W5:Y:S01]  /*05f0*/  LDG.E R138, desc[UR8][R96.64] ;  /* 0x00000008608a7981 */ /* 0x000162000c1e1900 */
[----:B------:R-:W1:Y:S01]  /*0600*/  S2R R4, SR_TID.X ;  /* 0x0000000000047919 */ /* 0x000e620000002100 */
[----:B--2---:R-:W-:Y:S01]  /*0610*/  IMAD R102, R0, R3, RZ ;  /* 0x0000000300667224 */ /* 0x004fe200078e02ff */
[----:B------:R-:W-:-:S04]  /*0620*/  ISETP.GE.U32.AND P2, PT, R2, 0x80, PT ;  /* 0x000000800200780c */ /* 0x000fc80003f46070 */
[----:B------:R-:W-:-:S04]  /*0630*/  SHF.R.S32.HI R103, RZ, 0x1f, R102 ;  /* 0x0000001fff677819 */ /* 0x000fc80000011466 */
[----:B------:R-:W-:Y:S01]  /*0640*/  LEA.HI R103, R103, R102, RZ, 0x3 ;  /* 0x0000006667677211 */ /* 0x000fe200078f18ff */
[----:B------:R-:W-:Y:S01]  /*0650*/  BSSY.RECONVERGENT B0, `(.L_x_413) ;  /* 0x0000075000007945 */ /* 0x000fe20003800200 */
[----:B------:R-:W-:Y:S01]  /*0660*/  ISETP.NE.AND P5, PT, RZ, UR7, PT ;  /* 0x00000007ff007c0c */ /* 0x000fe2000bfa5270 */
[----:B------:R-:W-:Y:S01]  /*0670*/  HFMA2 R147, -RZ, RZ, 0, 0 ;  /* 0x00000000ff937431 */ /* 0x000fe200000001ff */
[C---:B------:R-:W-:Y:S02]  /*0680*/  ISETP.GE.U32.AND P3, PT, R2.reuse, 0x100, PT ;  /* 0x000001000200780c */ /* 0x040fe40003f66070 */
[----:B------:R-:W-:Y:S02]  /*0690*/  ISETP.GE.U32.AND P4, PT, R2, 0x180, PT ;  /* 0x000001800200780c */ /* 0x000fe40003f86070 */
[----:B------:R-:W-:Y:S02]  /*06a0*/  MOV R148, RZ ;  /* 0x000000ff00947202 */ /* 0x000fe40000000f00 */
[----:B-1----:R-:W-:-:S04]  /*06b0*/  LEA.HI.SX32 R136, R103, R4, 0x1d ;  /* 0x0000000467887211 */ /* 0x002fc800078feaff */
[----:B------:R-:W-:Y:S02]  /*06c0*/  MOV R149, R136 ;  /* 0x0000008800957202 */ /* 0x000fe40000000f00 */
[----:B---3--:R-:W-:Y:S01]  /*06d0*/  FSEL R146, R98, RZ, !P5 ;  /* 0x000000ff62927208 */ /* 0x008fe20006800000 */
[----:B0-----:R-:W-:Y:S06]  /*06e0*/  @!P2 BRA `(.L_x_414) ;  /* 0x0000000400aca947 */ /* 0x001fec0003800000 */
[----:B------:R-:W0:Y:S08]  /*06f0*/  LDC.64 R96, c[0x0][0x3a8] ;  /* 0x0000ea00ff607b82 */ /* 0x000e300000000a00 */
[----:B------:R-:W1:Y:S01]  /*0700*/  LDC.64 R100, c[0x0][0x428] ;  /* 0x00010a00ff647b82 */ /* 0x000e620000000a00 */
[----:B------:R-:W-:-:S07]  /*0710*/  ISETP.NE.U32.AND P1, PT, RZ, UR10, PT ;  /* 0x0000000aff007c0c */ /* 0x000fce000bf25070 */
[----:B------:R-:W2:Y:S01]  /*0720*/  LDC.64 R122, c[0x0][0x3b0] ;  /* 0x0000ec00ff7a7b82 */ /* 0x000ea20000000a00 */
[----:B0-----:R-:W-:-:S06]  /*0730*/  IMAD.WIDE.U32 R96, R136, 0x10, R96 ;  /* 0x0000001088607825 */ /* 0x001fcc00078e0060 */
[----:B------:R-:W3:Y:S01]  /*0740*/  LDG.E.128 R96, desc[UR8][R96.64] ;  /* 0x0000000860607981 */ /* 0x000ee2000c1e1d00 */
[----:B-1----:R-:W-:-:S06]  /*0750*/  IMAD.WIDE.U32 R100, R136, 0x10, R100 ;  /* 0x0000001088647825 */ /* 0x002fcc00078e0064 */
[----:B------:R-:W4:Y:S01]  /*0760*/  LDG.E.128 R100, desc[UR8][R100.64] ;  /* 0x0000000864647981 */ /* 0x000f22000c1e1d00 */
[----:B------:R-:W-:Y:S01]  /*0770*/  ISETP.NE.AND.EX P1, PT, RZ, UR11, PT, P1 ;  /* 0x0000000bff007c0c */ /* 0x000fe2000bf25310 */
[----:B--2---:R-:W-:Y:S01]  /*0780*/  IMAD.WIDE.U32 R122, R136, 0x8, R122 ;  /* 0x00000008887a7825 */ /* 0x004fe200078e007a */
[----:B------:R-:W-:-:S04]  /*0790*/  SHF.L.U32 R131, R25, 0x10, RZ ;  /* 0x0000001019837819 */ /* 0x000fc800000006ff */
[----:B------:R0:W5:Y:S07]  /*07a0*/  LDG.E.64 R144, desc[UR8][R122.64] ;  /* 0x000000087a907981 */ /* 0x00016e000c1e1b00 */
[----:B------:R-:W1:Y:S01]  /*07b0*/  @P1 LDC.64 R124, c[0x0][0x438] ;  /* 0x00010e00ff7c1b82 */ /* 0x000e620000000a00 */
[C---:B------:R-:W-:Y:S02]  /*07c0*/  SHF.L.U32 R135, R24.reuse, 0x10, RZ ;  /* 0x0000001018877819 */ /* 0x040fe400000006ff */
[----:B------:R-:W-:-:S02]  /*07d0*/  PRMT R132, R24, 0x7632, R132 ;  /* 0x0000763218847816 */ /* 0x000fc40000000084 */
[----:B0-----:R-:W-:Y:S02]  /*07e0*/  SHF.L.U32 R123, R27, 0x10, RZ ;  /* 0x000000101b7b7819 */ /* 0x001fe400000006ff */
[----:B------:R-:W-:Y:S02]  /*07f0*/  SHF.L.U32 R132, R132, 0x10, RZ ;  /* 0x0000001084847819 */ /* 0x000fe400000006ff */
[----:B------:R-:W-:Y:S01]  /*0800*/  PRMT R128, R25, 0x7632, R128 ;  /* 0x0000763219807816 */ /* 0x000fe20000000080 */
[----:B-1----:R-:W-:-:S05]  /*0810*/  @P1 IMAD.WIDE.U32 R124, R136, 0x10, R124 ;  /* 0x00000010887c1825 */ /* 0x002fca00078e007c */
[----:B------:R0:W5:Y:S01]  /*0820*/  @P1 LDG.E.128 R80, desc[UR8][R124.64] ;  /* 0x000000087c501981 */ /* 0x000162000c1e1d00 */
[----:B------:R-:W-:Y:S02]  /*0830*/  SHF.L.U32 R128, R128, 0x10, RZ ;  /* 0x0000001080807819 */ /* 0x000fe400000006ff */
[----:B---3--:R-:W-:-:S05]  /*0840*/  SHF.L.U32 R129, R97, 0x10, RZ ;  /* 0x0000001061817819 */ /* 0x008fca00000006ff */
[----:B------:R-:W-:Y:S01]  /*0850*/  FADD.FTZ R129, -R146, R129 ;  /* 0x0000008192817221 */ /* 0x000fe20000010100 */
[----:B------:R-:W-:Y:S02]  /*0860*/  SHF.L.U32 R149, R99, 0x10, RZ ;  /* 0x0000001063957819 */ /* 0x000fe400000006ff */
[C---:B----4-:R-:W-:Y:S01]  /*0870*/  PRMT R122, R101.reuse, 0x7632, R122 ;  /* 0x00007632657a7816 */ /* 0x050fe2000000007a */
[----:B-----5:R-:W-:Y:S01]  /*0880*/  FMUL.FTZ R133, R138, R129 ;  /* 0x000000818a857220 */ /* 0x020fe20000410000 */
[----:B------:R-:W-:Y:S02]  /*0890*/  SHF.L.U32 R101, R101, 0x10, RZ ;  /* 0x0000001065657819 */ /* 0x000fe400000006ff */
[----:B------:R-:W-:Y:S02]  /*08a0*/  PRMT R126, R97, 0x7632, R126 ;  /* 0x00007632617e7816 */ /* 0x000fe4000000007e */
[C---:B------:R-:W-:Y:S02]  /*08b0*/  PRMT R121, R96.reuse, 0x7632, R121 ;  /* 0x0000763260797816 */ /* 0x040fe40000000079 */
[----:B------:R-:W-:Y:S01]  /*08c0*/  SHF.L.U32 R127, R96, 0x10, RZ ;  /* 0x00000010607f7819 */ /* 0x000fe200000006ff */
[-C--:B------:R-:W-:Y:S01]  /*08d0*/  FMUL.FTZ R131, R131, R101.reuse ;  /* 0x0000006583837220 */ /* 0x080fe20000410000 */
[----:B------:R-:W-:Y:S01]  /*08e0*/  FADD.FTZ R54, R54, R101 ;  /* 0x0000006536367221 */ /* 0x000fe20000010000 */
[----:B------:R-:W-:Y:S01]  /*08f0*/  FFMA.FTZ R38, R133, R101, R38 ;  /* 0x0000006585267223 */ /* 0x000fe20000010026 */
[----:B0-----:R-:W-:Y:S01]  /*0900*/  PRMT R124, R100, 0x7632, R124 ;  /* 0x00007632647c7816 */ /* 0x001fe2000000007c */
[----:B------:R-:W-:Y:S01]  /*0910*/  FADD.FTZ R125, -R146, R149 ;  /* 0x00000095927d7221 */ /* 0x000fe20000010100 */
[----:B------:R-:W-:Y:S01]  /*0920*/  SHF.L.U32 R101, R126, 0x10, RZ ;  /* 0x000000107e657819 */ /* 0x000fe200000006ff */
[----:B------:R-:W-:Y:S01]  /*0930*/  FADD.FTZ R127, -R146, R127 ;  /* 0x0000007f927f7221 */ /* 0x000fe20000010100 */
[----:B------:R-:W-:-:S02]  /*0940*/  PRMT R96, R99, 0x7632, R96 ;  /* 0x0000763263607816 */ /* 0x000fc40000000060 */
[----:B------:R-:W-:Y:S02]  /*0950*/  SHF.L.U32 R100, R100, 0x10, RZ ;  /* 0x0000001064647819 */ /* 0x000fe400000006ff */
[----:B------:R-:W-:Y:S02]  /*0960*/  SHF.L.U32 R121, R121, 0x10, RZ ;  /* 0x0000001079797819 */ /* 0x000fe400000006ff */
[C---:B------:R-:W-:Y:S01]  /*0970*/  PRMT R99, R103.reuse, 0x7632, R99 ;  /* 0x0000763267637816 */ /* 0x040fe20000000063 */
[----:B------:R-:W-:Y:S01]  /*0980*/  FMUL.FTZ R125, R138, R125 ;  /* 0x0000007d8a7d7220 */ /* 0x000fe20000410000 */
[----:B------:R-:W-:Y:S01]  /*0990*/  SHF.L.U32 R103, R103, 0x10, RZ ;  /* 0x0000001067677819 */ /* 0x000fe200000006ff */
[----:B------:R-:W-:Y:S01]  /*09a0*/  FADD.FTZ R101, -R146, R101 ;  /* 0x0000006592657221 */ /* 0x000fe20000010100 */
[----:B------:R-:W-:Y:S01]  /*09b0*/  PRMT R97, R98, 0x7632, R97 ;  /* 0x0000763262617816 */ /* 0x000fe20000000061 */
[----:B------:R-:W-:Y:S01]  /*09c0*/  FMUL.FTZ R137, R138, R127 ;  /* 0x0000007f8a897220 */ /* 0x000fe20000410000 */
[----:B------:R-:W-:Y:S01]  /*09d0*/  SHF.L.U32 R124, R124, 0x10, RZ ;  /* 0x000000107c7c7819 */ /* 0x000fe200000006ff */
[----:B------:R-:W-:Y:S01]  /*09e0*/  FMUL.FTZ R135, R135, R100 ;  /* 0x0000006487877220 */ /* 0x000fe20000410000 */
[----:B------:R-:W-:Y:S01]  /*09f0*/  FADD.FTZ R121, -R146, R121 ;  /* 0x0000007992797221 */ /* 0x000fe20000010100 */
[----:B------:R-:W-:Y:S01]  /*0a00*/  SHF.L.U32 R147, R98, 0x10, RZ ;  /* 0x0000001062937819 */ /* 0x000fe200000006ff */
[-C--:B------:R-:W-:Y:S01]  /*0a10*/  FMUL.FTZ R123, R123, R103.reuse ;  /* 0x000000677b7b7220 */ /* 0x080fe20000410000 */
[----:B------:R-:W-:Y:S01]  /*0a20*/  FADD.FTZ R58, R58, R103 ;  /* 0x000000673a3a7221 */ /* 0x000fe20000010000 */
[----:B------:R-:W-:Y:S01]  /*0a30*/  FFMA.FTZ R42, R125, R103, R42 ;  /* 0x000000677d2a7223 */ /* 0x000fe2000001002a */
[----:B------:R-:W-:Y:S01]  /*0a40*/  PRMT R98, R102, 0x7632, R98 ;  /* 0x0000763266627816 */ /* 0x000fe20000000062 */
[C---:B------:R-:W-:Y:S01]  /*0a50*/  FMUL.FTZ R130, R138.reuse, R101 ;  /* 0x000000658a827220 */ /* 0x040fe20000410000 */
[----:B------:R-:W-:Y:S01]  /*0a60*/  SHF.L.U32 R103, R97, 0x10, RZ ;  /* 0x0000001061677819 */ /* 0x000fe200000006ff */
[----:B------:R-:W-:Y:S01]  /*0a70*/  FMUL.FTZ R134, R138, R121 ;  /* 0x000000798a867220 */ /* 0x000fe20000410000 */
[----:B------:R-:W-:Y:S01]  /*0a80*/  FMUL.FTZ R132, R132, R124 ;  /* 0x0000007c84847220 */ /* 0x000fe20000410000 */
[----:B------:R-:W-:Y:S01]  /*0a90*/  FADD.FTZ R97, RZ, R135 ;  /* 0x00000087ff617221 */ /* 0x000fe20000010000 */
[C---:B------:R-:W-:Y:S01]  /*0aa0*/  FFMA.FTZ R101, R137.reuse, R135, RZ ;  /* 0x0000008789657223 */ /* 0x040fe200000100ff */
[----:B------:R-:W-:Y:S01]  /*0ab0*/  FADD.FTZ R52, R52, R100 ;  /* 0x0000006434347221 */ /* 0x000fe20000010000 */
[----:B------:R-:W-:Y:S01]  /*0ac0*/  FFMA.FTZ R36, R137, R100, R36 ;  /* 0x0000006489247223 */ /* 0x000fe20000010024 */
[----:B------:R-:W-:-:S02]  /*0ad0*/  SHF.L.U32 R122, R122, 0x10, RZ ;  /* 0x000000107a7a7819 */ /* 0x000fc400000006ff */
[----:B------:R-:W-:Y:S01]  /*0ae0*/  SHF.L.U32 R121, R96, 0x10, RZ ;  /* 0x0000001060797819 */ /* 0x000fe200000006ff */
[----:B------:R-:W-:Y:S01]  /*0af0*/  FADD.FTZ R96, R97, R132 ;  /* 0x0000008461607221 */ /* 0x000fe20000010000 */
[----:B------:R-:W-:Y:S01]  /*0b00*/  SHF.L.U32 R100, R98, 0x10, RZ ;  /* 0x0000001062647819 */ /* 0x000fe200000006ff */
[----:B------:R-:W-:Y:S01]  /*0b10*/  FFMA.FTZ R98, R134, R132, R101 ;  /* 0x0000008486627223 */ /* 0x000fe20000010065 */
[----:B------:R-:W-:Y:S01]  /*0b20*/  FADD.FTZ R129, -R146, R147 ;  /* 0x0000009392817221 */ /* 0x000fe20000010100 */
[--C-:B------:R-:W-:Y:S01]  /*0b30*/  FADD.FTZ R53, R53, R124.reuse ;  /* 0x0000007c35357221 */ /* 0x100fe20000010000 */
[----:B------:R-:W-:Y:S01]  /*0b40*/  FFMA.FTZ R37, R134, R124, R37 ;  /* 0x0000007c86257223 */ /* 0x000fe20000010025 */
[----:B------:R-:W-:Y:S01]  /*0b50*/  SHF.L.U32 R102, R102, 0x10, RZ ;  /* 0x0000001066667819 */ /* 0x000fe200000006ff */
[----:B------:R-:W-:Y:S01]  /*0b60*/  FMUL.FTZ R128, R128, R122 ;  /* 0x0000007a80807220 */ /* 0x000fe20000410000 */
[----:B------:R-:W-:Y:S01]  /*0b70*/  SHF.L.U32 R127, R26, 0x10, RZ ;  /* 0x000000101a7f7819 */ /* 0x000fe200000006ff */
[----:B------:R-:W-:Y:S01]  /*0b80*/  FADD.FTZ R97, R96, R131 ;  /* 0x0000008360617221 */ /* 0x000fe20000010000 */
[----:B------:R-:W-:-:S02]  /*0b90*/  PRMT R124, R26, 0x7632, R124 ;  /* 0x000076321a7c7816 */ /* 0x000fc4000000007c */
[----:B------:R-:W-:Y:S01]  /*0ba0*/  SHF.L.U32 R147, R99, 0x10, RZ ;  /* 0x0000001063937819 */ /* 0x000fe200000006ff */
[----:B------:R-:W-:Y:S01]  /*0bb0*/  FFMA.FTZ R99, R133, R131, R98 ;  /* 0x0000008385637223 */ /* 0x000fe20000010062 */
[----:B------:R-:W-:Y:S01]  /*0bc0*/  FMUL.FTZ R129, R138, R129 ;  /* 0x000000818a817220 */ /* 0x000fe20000410000 */
[----:B------:R-:W-:Y:S01]  /*0bd0*/  SHF.L.U32 R124, R124, 0x10, RZ ;  /* 0x000000107c7c7819 */ /* 0x000fe200000006ff */
[----:B------:R-:W-:Y:S01]  /*0be0*/  FMUL.FTZ R127, R127, R102 ;  /* 0x000000667f7f7220 */ /* 0x000fe20000410000 */
[----:B------:R-:W-:Y:S01]  /*0bf0*/  FADD.FTZ R103, -R146, R103 ;  /* 0x0000006792677221 */ /* 0x000fe20000010100 */
[----:B------:R-:W-:Y:S01]  /*0c00*/  FADD.FTZ R96, R97, R128 ;  /* 0x0000008061607221 */ /* 0x000fe20000010000 */
[----:B------:R-:W-:Y:S01]  /*0c10*/  FFMA.FTZ R98, R130, R128, R99 ;  /* 0x0000008082627223 */ /* 0x000fe20000010063 */
[----:B------:R-:W-:Y:S01]  /*0c20*/  FADD.FTZ R56, R56, R102 ;  /* 0x0000006638387221 */ /* 0x000fe20000010000 */
[----:B------:R-:W-:Y:S01]  /*0c30*/  FFMA.FTZ R40, R129, R102, R40 ;  /* 0x0000006681287223 */ /* 0x000fe20000010028 */
[----:B------:R-:W-:Y:S01]  /*0c40*/  PRMT R102, R27, 0x7632, R102 ;  /* 0x000076321b667816 */ /* 0x000fe20000000066 */
[----:B------:R-:W-:Y:S01]  /*0c50*/  FMUL.FTZ R124, R124, R100 ;  /* 0x000000647c7c7220 */ /* 0x000fe20000410000 */
[----:B------:R-:W-:Y:S01]  /*0c60*/  FMUL.FTZ R126, R138, R103 ;  /* 0x000000678a7e7220 */ /* 0x000fe20000410000 */
[----:B------:R-:W-:Y:S01]  /*0c70*/  FADD.FTZ R97, R96, R127 ;  /* 0x0000007f60617221 */ /* 0x000fe20000010000 */
[----:B------:R-:W-:Y:S01]  /*0c80*/  FFMA.FTZ R99, R129, R127, R98 ;  /* 0x0000007f81637223 */ /* 0x000fe20000010062 */
[----:B------:R-:W-:Y:S01]  /*0c90*/  SHF.L.U32 R102, R102, 0x10, RZ ;  /* 0x0000001066667819 */ /* 0x000fe200000006ff */
[----:B------:R-:W-:Y:S01]  /*0ca0*/  FADD.FTZ R101, -R146, R121 ;  /* 0x0000007992657221 */ /* 0x000fe20000010100 */
        /* <DEDUP_REMOVED lines=12> */
[----:B------:R-:W-:Y:S01]  /*0d70*/  IADD3 R149, PT, PT, R136, 0x80, RZ ;  /* 0x0000008088957810 */ /* 0x000fe20007ffe0ff */
[----:B------:R-:W-:Y:S01]  /*0d80*/  FADD.FTZ R147, R96, R121 ;  /* 0x0000007960937221 */ /* 0x000fe20000010000 */
[----:B------:R-:W-:-:S07]  /*0d90*/  FFMA.FTZ R148, R122, R121, R98 ;  /* 0x000000797a947223 */ /* 0x000fce0000010062 */
.L_x_414:
[----:B----4-:R-:W-:Y:S05]  /*0da0*/  BSYNC.RECONVERGENT B0 ;  /* 0x0000000000007941 */ /* 0x010fea0003800200 */
.L_x_413:
[----:B------:R-:W-:Y:S04]  /*0db0*/  BSSY.RECONVERGENT B0, `(.L_x_415) ;  /* 0x000006d000007945 */ /* 0x000fe80003800200 */
[----:B------:R-:W-:Y:S05]  /*0dc0*/  @!P3 BRA `(.L_x_416) ;  /* 0x0000000400acb947 */ /* 0x000fea0003800000 */
        /* <DEDUP_REMOVED lines=13> */
[----:B------:R-:W-:Y:S01]  /*0ea0*/  PRMT R116, R29, 0x7632, R116 ;  /* 0x000076321d747816 */ /* 0x000fe20000000074 */
[----:B-1----:R-:W-:-:S05]  /*0eb0*/  @P1 IMAD.WIDE.U32 R108, R149, 0x10, R108 ;  /* 0x00000010956c1825 */ /* 0x002fca00078e006c */
[----:B------:R1:W5:Y:S01]  /*0ec0*/  @P1 LDG.E.128 R20, desc[UR8][R108.64] ;  /* 0x000000086c141981 */ /* 0x000362000c1e1d00 */
[----:B------:R-:W-:Y:S02]  /*0ed0*/  SHF.L.U32 R116, R116, 0x10, RZ ;  /* 0x0000001074747819 */ /* 0x000fe400000006ff */
[----:B------:R-:W-:-:S04]  /*0ee0*/  PRMT R120, R31, 0x7632, R120 ;  /* 0x000076321f787816 */ /* 0x000fc80000000078 */
[----:B------:R-:W-:Y:S02]  /*0ef0*/  SHF.L.U32 R120, R120, 0x10, RZ ;  /* 0x0000001078787819 */ /* 0x000fe400000006ff */
[----:B------:R-:W-:Y:S02]  /*0f00*/  IADD3 R149, PT, PT, R149, 0x80, RZ ;  /* 0x0000008095957810 */ /* 0x000fe40007ffe0ff */
[----:B---3--:R-:W-:Y:S02]  /*0f10*/  SHF.L.U32 R105, R96, 0x10, RZ ;  /* 0x0000001060697819 */ /* 0x008fe400000006ff */
[----:B------:R-:W-:-:S03]  /*0f20*/  SHF.L.U32 R115, R97, 0x10, RZ ;  /* 0x0000001061737819 */ /* 0x000fc600000006ff */
[----:B------:R-:W-:Y:S01]  /*0f30*/  FADD.FTZ R105, -R146, R105 ;  /* 0x0000006992697221 */ /* 0x000fe20000010100 */
[C---:B----4-:R-:W-:Y:S02]  /*0f40*/  PRMT R113, R100.reuse, 0x7632, R113 ;  /* 0x0000763264717816 */ /* 0x050fe40000000071 */
[----:B0-----:R-:W-:Y:S01]  /*0f50*/  SHF.L.U32 R106, R100, 0x10, RZ ;  /* 0x00000010646a7819 */ /* 0x001fe200000006ff */
[----:B-----5:R-:W-:Y:S01]  /*0f60*/  FMUL.FTZ R119, R138, R105 ;  /* 0x000000698a777220 */ /* 0x020fe20000410000 */
[C---:B------:R-:W-:Y:S01]  /*0f70*/  PRMT R100, R101.reuse, 0x7632, R100 ;  /* 0x0000763265647816 */ /* 0x040fe20000000064 */
[----:B------:R-:W-:Y:S01]  /*0f80*/  FADD.FTZ R107, -R146, R115 ;  /* 0x00000073926b7221 */ /* 0x000fe20000010100 */
[----:B-1----:R-:W-:Y:S02]  /*0f90*/  SHF.L.U32 R108, R101, 0x10, RZ ;  /* 0x00000010656c7819 */ /* 0x002fe400000006ff */
[----:B------:R-:W-:Y:S02]  /*0fa0*/  SHF.L.U32 R101, R29, 0x10, RZ ;  /* 0x000000101d657819 */ /* 0x000fe400000006ff */
[----:B------:R-:W-:-:S02]  /*0fb0*/  PRMT R112, R97, 0x7632, R112 ;  /* 0x0000763261707816 */ /* 0x000fc40000000070 */
[----:B------:R-:W-:Y:S02]  /*0fc0*/  PRMT R110, R96, 0x7632, R110 ;  /* 0x00007632606e7816 */ /* 0x000fe4000000006e */
[C---:B------:R-:W-:Y:S02]  /*0fd0*/  PRMT R97, R98.reuse, 0x7632, R97 ;  /* 0x0000763262617816 */ /* 0x040fe40000000061 */
[----:B------:R-:W-:Y:S02]  /*0fe0*/  SHF.L.U32 R117, R98, 0x10, RZ ;  /* 0x0000001062757819 */ /* 0x000fe400000006ff */
[----:B------:R-:W-:Y:S01]  /*0ff0*/  SHF.L.U32 R153, R99, 0x10, RZ ;  /* 0x0000001063997819 */ /* 0x000fe200000006ff */
[-C--:B------:R-:W-:Y:S01]  /*1000*/  FMUL.FTZ R105, R111, R106.reuse ;  /* 0x0000006a6f697220 */ /* 0x080fe20000410000 */
[----:B------:R-:W-:Y:S01]  /*1010*/  PRMT R98, R102, 0x7632, R98 ;  /* 0x0000763266627816 */ /* 0x000fe20000000062 */
[----:B------:R-:W-:Y:S01]  /*1020*/  FADD.FTZ R84, R84, R106 ;  /* 0x0000006a54547221 */ /* 0x000fe20000010000 */
[----:B------:R-:W-:Y:S01]  /*1030*/  SHF.L.U32 R151, R102, 0x10, RZ ;  /* 0x0000001066977819 */ /* 0x000fe200000006ff */
[----:B------:R-:W-:Y:S01]  /*1040*/  FFMA.FTZ R60, R119, R106, R60 ;  /* 0x0000006a773c7223 */ /* 0x000fe2000001003c */
[----:B------:R-:W-:Y:S01]  /*1050*/  SHF.L.U32 R102, R30, 0x10, RZ ;  /* 0x000000101e667819 */ /* 0x000fe200000006ff */
[----:B------:R-:W-:Y:S01]  /*1060*/  FMUL.FTZ R107, R138, R107 ;  /* 0x0000006b8a6b7220 */ /* 0x000fe20000410000 */
[-C--:B------:R-:W-:Y:S01]  /*1070*/  FMUL.FTZ R106, R101, R108.reuse ;  /* 0x0000006c656a7220 */ /* 0x080fe20000410000 */
[----:B------:R-:W-:Y:S01]  /*1080*/  PRMT R96, R99, 0x7632, R96 ;  /* 0x0000763263607816 */ /* 0x000fe20000000060 */
[----:B------:R-:W-:Y:S01]  /*1090*/  FADD.FTZ R111, -R146, R153 ;  /* 0x00000099926f7221 */ /* 0x000fe20000010100 */
[----:B------:R-:W-:Y:S01]  /*10a0*/  SHF.L.U32 R101, R110, 0x10, RZ ;  /* 0x000000106e657819 */ /* 0x000fe200000006ff */
[----:B------:R-:W-:Y:S01]  /*10b0*/  FADD.FTZ R86, R86, R108 ;  /* 0x0000006c56567221 */ /* 0x000fe20000010000 */
[----:B------:R-:W-:Y:S01]  /*10c0*/  PRMT R99, R103, 0x7632, R99 ;  /* 0x0000763267637816 */ /* 0x000fe20000000063 */
[----:B------:R-:W-:Y:S01]  /*10d0*/  FFMA.FTZ R62, R107, R108, R62 ;  /* 0x0000006c6b3e7223 */ /* 0x000fe2000001003e */
[----:B------:R-:W-:-:S02]  /*10e0*/  SHF.L.U32 R114, R103, 0x10, RZ ;  /* 0x0000001067727819 */ /* 0x000fc400000006ff */
[----:B------:R-:W-:Y:S01]  /*10f0*/  SHF.L.U32 R115, R112, 0x10, RZ ;  /* 0x0000001070737819 */ /* 0x000fe200000006ff */
[----:B------:R-:W-:Y:S01]  /*1100*/  FMUL.FTZ R108, R102, R151 ;  /* 0x00000097666c7220 */ /* 0x000fe20000410000 */
[----:B------:R-:W-:Y:S01]  /*1110*/  SHF.L.U32 R103, R31, 0x10, RZ ;  /* 0x000000101f677819 */ /* 0x000fe200000006ff */
[----:B------:R-:W-:Y:S01]  /*1120*/  FMUL.FTZ R111, R138, R111 ;  /* 0x0000006f8a6f7220 */ /* 0x000fe20000410000 */
[----:B------:R-:W-:Y:S01]  /*1130*/  PRMT R102, R28, 0x7632, R102 ;  /* 0x000076321c667816 */ /* 0x000fe20000000066 */
[C---:B------:R-:W-:Y:S01]  /*1140*/  FADD.FTZ R101, -R146.reuse, R101 ;  /* 0x0000006592657221 */ /* 0x040fe20000010100 */
[----:B------:R-:W-:Y:S01]  /*1150*/  FADD.FTZ R115, -R146, R115 ;  /* 0x0000007392737221 */ /* 0x000fe20000010100 */
[-C--:B------:R-:W-:Y:S01]  /*1160*/  FMUL.FTZ R110, R103, R114.reuse ;  /* 0x00000072676e7220 */ /* 0x080fe20000410000 */
[----:B------:R-:W-:Y:S01]  /*1170*/  SHF.L.U32 R102, R102, 0x10, RZ ;  /* 0x0000001066667819 */ /* 0x000fe200000006ff */
[----:B------:R-:W-:Y:S01]  /*1180*/  FADD.FTZ R90, R90, R114 ;  /* 0x000000725a5a7221 */ /* 0x000fe20000010000 */
[----:B------:R-:W-:Y:S01]  /*1190*/  SHF.L.U32 R103, R113, 0x10, RZ ;  /* 0x0000001071677819 */ /* 0x000fe200000006ff */
[----:B------:R-:W-:Y:S01]  /*11a0*/  FFMA.FTZ R66, R111, R114, R66 ;  /* 0x000000726f427223 */ /* 0x000fe20000010042 */
[----:B------:R-:W-:Y:S01]  /*11b0*/  SHF.L.U32 R100, R100, 0x10, RZ ;  /* 0x0000001064647819 */ /* 0x000fe200000006ff */
[C---:B------:R-:W-:Y:S01]  /*11c0*/  FMUL.FTZ R112, R138.reuse, R101 ;  /* 0x000000658a707220 */ /* 0x040fe20000410000 */
[----:B------:R-:W-:Y:S01]  /*11d0*/  FMUL.FTZ R114, R138, R115 ;  /* 0x000000738a727220 */ /* 0x000fe20000410000 */
[-C--:B------:R-:W-:Y:S01]  /*11e0*/  FMUL.FTZ R113, R102, R103.reuse ;  /* 0x0000006766717220 */ /* 0x080fe20000410000 */
[----:B------:R-:W-:Y:S01]  /*11f0*/  FADD.FTZ R85, R85, R103 ;  /* 0x0000006755557221 */ /* 0x000fe20000010000 */
[----:B------:R-:W-:Y:S01]  /*1200*/  FFMA.FTZ R61, R112, R103, R61 ;  /* 0x00000067703d7223 */ /* 0x000fe2000001003d */
[----:B------:R-:W-:Y:S01]  /*1210*/  PRMT R101, R30, 0x7632, R101 ;  /* 0x000076321e657816 */ /* 0x000fe20000000065 */
[-C--:B------:R-:W-:Y:S01]  /*1220*/  FMUL.FTZ R115, R116, R100.reuse ;  /* 0x0000006474737220 */ /* 0x080fe20000410000 */
[----:B------:R-:W-:Y:S01]  /*1230*/  FADD.FTZ R87, R87, R100 ;  /* 0x0000006457577221 */ /* 0x000fe20000010000 */
[----:B------:R-:W-:Y:S01]  /*1240*/  FFMA.FTZ R63, R114, R100, R63 ;  /* 0x00000064723f7223 */ /* 0x000fe2000001003f */
[----:B------:R-:W-:Y:S01]  /*1250*/  SHF.L.U32 R103, R97, 0x10, RZ ;  /* 0x0000001061677819 */ /* 0x000fe200000006ff */
[----:B------:R-:W-:Y:S01]  /*1260*/  FADD.FTZ R100, R147, R105 ;  /* 0x0000006993647221 */ /* 0x000fe20000010000 */
[----:B------:R-:W-:Y:S01]  /*1270*/  FFMA.FTZ R97, R119, R105, R148 ;  /* 0x0000006977617223 */ /* 0x000fe20000010094 */
[----:B------:R-:W-:Y:S01]  /*1280*/  FADD.FTZ R109, -R146, R117 ;  /* 0x00000075926d7221 */ /* 0x000fe20000010100 */
[----:B------:R-:W-:Y:S01]  /*1290*/  SHF.L.U32 R116, R101, 0x10, RZ ;  /* 0x0000001065747819 */ /* 0x000fe200000006ff */
[----:B------:R-:W-:Y:S01]  /*12a0*/  FADD.FTZ R101, R100, R113 ;  /* 0x0000007164657221 */ /* 0x000fe20000010000 */
[----:B------:R-:W-:Y:S01]  /*12b0*/  SHF.L.U32 R117, R96, 0x10, RZ ;  /* 0x0000001060757819 */ /* 0x000fe200000006ff */
[----:B------:R-:W-:Y:S01]  /*12c0*/  FFMA.FTZ R96, R112, R113, R97 ;  /* 0x0000007170607223 */ /* 0x000fe20000010061 */
[----:B------:R-:W-:Y:S01]  /*12d0*/  SHF.L.U32 R102, R98, 0x10, RZ ;  /* 0x0000001062667819 */ /* 0x000fe200000006ff */
[----:B------:R-:W-:-:S02]  /*12e0*/  FADD.FTZ R98, R101, R106 ;  /* 0x0000006a65627221 */ /* 0x000fc40000010000 */
[----:B------:R-:W-:Y:S01]  /*12f0*/  FFMA.FTZ R97, R107, R106, R96 ;  /* 0x0000006a6b617223 */ /* 0x000fe20000010060 */
[----:B------:R-:W-:Y:S01]  /*1300*/  SHF.L.U32 R100, R99, 0x10, RZ ;  /* 0x0000001063647819 */ /* 0x000fe200000006ff */
[----:B------:R-:W-:Y:S01]  /*1310*/  FMUL.FTZ R109, R138, R109 ;  /* 0x0000006d8a6d7220 */ /* 0x000fe20000410000 */
[----:B------:R-:W-:Y:S01]  /*1320*/  FADD.FTZ R103, -R146, R103 ;  /* 0x0000006792677221 */ /* 0x000fe20000010100 */
[----:B------:R-:W-:Y:S01]  /*1330*/  FADD.FTZ R99, R98, R115 ;  /* 0x0000007362637221 */ /* 0x000fe20000010000 */
[----:B------:R-:W-:Y:S01]  /*1340*/  FFMA.FTZ R96, R114, R115, R97 ;  /* 0x0000007372607223 */ /* 0x000fe20000010061 */
[----:B------:R-:W-:Y:S01]  /*1350*/  FMUL.FTZ R116, R116, R102 ;  /* 0x0000006674747220 */ /* 0x000fe20000410000 */
[----:B------:R-:W-:Y:S01]  /*1360*/  FMUL.FTZ R118, R138, R103 ;  /* 0x000000678a767220 */ /* 0x000fe20000410000 */
[----:B------:R-:W-:Y:S01]  /*1370*/  FADD.FTZ R99, R99, R108 ;  /* 0x0000006c63637221 */ /* 0x000fe20000010000 */
[----:B------:R-:W-:Y:S01]  /*1380*/  FFMA.FTZ R97, R109, R108, R96 ;  /* 0x0000006c6d617223 */ /* 0x000fe20000010060 */
[----:B------:R-:W-:-:S02]  /*1390*/  FADD.FTZ R101, -R146, R117 ;  /* 0x0000007592657221 */ /* 0x000fc40000010100 */
        /* <DEDUP_REMOVED lines=14> */
.L_x_416:
[----:B------:R-:W-:Y:S05]  /*1480*/  BSYNC.RECONVERGENT B0 ;  /* 0x0000000000007941 */ /* 0x000fea0003800200 */
.L_x_415:
[----:B------:R-:W-:Y:S04]  /*1490*/  BSSY.RECONVERGENT B0, `(.L_x_417) ;  /* 0x000006c000007945 */ /* 0x000fe80003800200 */
[----:B------:R-:W-:Y:S05]  /*14a0*/  @!P4 BRA `(.L_x_418) ;  /* 0x0000000400a8c947 */ /* 0x000fea0003800000 */
[----:B------:R-:W0:Y:S08]  /*14b0*/  LDC.64 R8, c[0x0][0x3a8] ;  /* 0x0000ea00ff087b82 */ /* 0x000e300000000a00 */
[----:B------:R-:W1:Y:S01]  /*14c0*/  LDC.64 R6, c[0x0][0x428] ;  /* 0x00010a00ff067b82 */ /* 0x000e620000000a00 */
[----:B0-----:R-:W-:-:S06]  /*14d0*/  IMAD.WIDE.U32 R8, R149, 0x10, R8 ;  /* 0x0000001095087825 */ /* 0x001fcc00078e0008 */
[----:B------:R-:W2:Y:S01]  /*14e0*/  LDG.E.128 R8, desc[UR8][R8.64] ;  /* 0x0000000808087981 */ /* 0x000ea2000c1e1d00 */
[----:B-1----:R-:W-:Y:S01]  /*14f0*/  IMAD.WIDE.U32 R12, R149, 0x10, R6 ;  /* 0x00000010950c7825 */ /* 0x002fe200078e0006 */
[----:B------:R-:W-:Y:S01]  /*1500*/  ISETP.NE.U32.AND P1, PT, RZ, UR10, PT ;  /* 0x0000000aff007c0c */ /* 0x000fe2000bf25070 */
[----:B------:R-:W0:Y:S04]  /*1510*/  LDC.64 R6, c[0x0][0x3b0] ;  /* 0x0000ec00ff067b82 */ /* 0x000e280000000a00 */
[----:B------:R-:W3:Y:S01]  /*1520*/  LDG.E.128 R12, desc[UR8][R12.64] ;  /* 0x000000080c0c7981 */ /* 0x000ee2000c1e1d00 */
[----:B------:R-:W-:-:S13]  /*1530*/  ISETP.NE.AND.EX P1, PT, RZ, UR11, PT, P1 ;  /* 0x0000000bff007c0c */ /* 0x000fda000bf25310 */
[----:B------:R-:W1:Y:S01]  /*1540*/  @P1 LDC.64 R16, c[0x0][0x438] ;  /* 0x00010e00ff101b82 */ /* 0x000e620000000a00 */
[----:B0-----:R-:W-:-:S05]  /*1550*/  IMAD.WIDE.U32 R6, R149, 0x8, R6 ;  /* 0x0000000895067825 */ /* 0x001fca00078e0006 */
[----:B------:R0:W5:Y:S02]  /*1560*/  LDG.E.64 R140, desc[UR8][R6.64] ;  /* 0x00000008068c7981 */ /* 0x000164000c1e1b00 */
[----:B0-----:R-:W-:Y:S01]  /*1570*/  SHF.L.U32 R6, R32, 0x10, RZ ;  /* 0x0000001020067819 */ /* 0x001fe200000006ff */
[----:B-1----:R-:W-:-:S05]  /*1580*/  @P1 IMAD.WIDE.U32 R16, R149, 0x10, R16 ;  /* 0x0000001095101825 */ /* 0x002fca00078e0010 */
[----:B------:R0:W5:Y:S01]  /*1590*/  @P1 LDG.E.128 R92, desc[UR8][R16.64] ;  /* 0x00000008105c1981 */ /* 0x000162000c1e1d00 */
[----:B------:R-:W-:-:S04]  /*15a0*/  PRMT R102, R35, 0x7632, R102 ;  /* 0x0000763223667816 */ /* 0x000fc80000000066 */
[----:B------:R-:W-:Y:S02]  /*15b0*/  SHF.L.U32 R102, R102, 0x10, RZ ;  /* 0x0000001066667819 */ /* 0x000fe400000006ff */
[C---:B--2---:R-:W-:Y:S02]  /*15c0*/  PRMT R5, R8.reuse, 0x7632, R5 ;  /* 0x0000763208057816 */ /* 0x044fe40000000005 */
[----:B------:R-:W-:Y:S02]  /*15d0*/  SHF.L.U32 R19, R8, 0x10, RZ ;  /* 0x0000001008137819 */ /* 0x000fe400000006ff */
[----:B------:R-:W-:Y:S02]  /*15e0*/  SHF.L.U32 R101, R10, 0x10, RZ ;  /* 0x000000100a657819 */ /* 0x000fe400000006ff */
[----:B------:R-:W-:Y:S02]  /*15f0*/  SHF.L.U32 R5, R5, 0x10, RZ ;  /* 0x0000001005057819 */ /* 0x000fe400000006ff */
[----:B------:R-:W-:-:S02]  /*1600*/  PRMT R8, R9, 0x7632, R8 ;  /* 0x0000763209087816 */ /* 0x000fc40000000008 */
[----:B------:R-:W-:Y:S01]  /*1610*/  SHF.L.U32 R97, R9, 0x10, RZ ;  /* 0x0000001009617819 */ /* 0x000fe200000006ff */
[C---:B------:R-:W-:Y:S01]  /*1620*/  FADD.FTZ R9, -R146.reuse, R19 ;  /* 0x0000001392097221 */ /* 0x040fe20000010100 */
[----:B------:R-:W-:Y:S01]  /*1630*/  FADD.FTZ R103, -R146, R101 ;  /* 0x0000006592677221 */ /* 0x000fe20000010100 */
[----:B------:R-:W-:Y:S01]  /*1640*/  PRMT R18, R10, 0x7632, R18 ;  /* 0x000076320a127816 */ /* 0x000fe20000000012 */
[----:B------:R-:W-:Y:S01]  /*1650*/  FADD.FTZ R101, -R146, R5 ;  /* 0x0000000592657221 */ /* 0x000fe20000010100 */
[----:B---3--:R-:W-:Y:S01]  /*1660*/  SHF.L.U32 R7, R12, 0x10, RZ ;  /* 0x000000100c077819 */ /* 0x008fe200000006ff */
[----:B-----5:R-:W-:Y:S01]  /*1670*/  FMUL.FTZ R5, R138, R9 ;  /* 0x000000098a057220 */ /* 0x020fe20000410000 */
[C---:B------:R-:W-:Y:S02]  /*1680*/  PRMT R10, R11.reuse, 0x7632, R10 ;  /* 0x000076320b0a7816 */ /* 0x040fe4000000000a */
[----:B------:R-:W-:Y:S01]  /*1690*/  SHF.L.U32 R149, R11, 0x10, RZ ;  /* 0x000000100b957819 */ /* 0x000fe200000006ff */
[----:B------:R-:W-:Y:S01]  /*16a0*/  FADD.FTZ R11, -R146, R97 ;  /* 0x00000061920b7221 */ /* 0x000fe20000010100 */
[----:B------:R-:W-:Y:S01]  /*16b0*/  SHF.L.U32 R99, R8, 0x10, RZ ;  /* 0x0000001008637819 */ /* 0x000fe200000006ff */
[-C--:B------:R-:W-:Y:S01]  /*16c0*/  FMUL.FTZ R6, R6, R7.reuse ;  /* 0x0000000706067220 */ /* 0x080fe20000410000 */
[C---:B------:R-:W-:Y:S01]  /*16d0*/  PRMT R98, R13.reuse, 0x7632, R98 ;  /* 0x000076320d627816 */ /* 0x040fe20000000062 */
[----:B------:R-:W-:Y:S01]  /*16e0*/  FADD.FTZ R68, R68, R7 ;  /* 0x0000000744447221 */ /* 0x000fe20000010000 */
[----:B------:R-:W-:Y:S01]  /*16f0*/  SHF.L.U32 R13, R13, 0x10, RZ ;  /* 0x000000100d0d7819 */ /* 0x000fe200000006ff */
[----:B------:R-:W-:Y:S01]  /*1700*/  FFMA.FTZ R44, R5, R7, R44 ;  /* 0x00000007052c7223 */ /* 0x000fe2000001002c */
[----:B------:R-:W-:Y:S01]  /*1710*/  SHF.L.U32 R8, R33, 0x10, RZ ;  /* 0x0000001021087819 */ /* 0x000fe200000006ff */
[----:B------:R-:W-:Y:S01]  /*1720*/  FADD.FTZ R151, -R146, R149 ;  /* 0x0000009592977221 */ /* 0x000fe20000010100 */
[----:B------:R-:W-:Y:S01]  /*1730*/  FMUL.FTZ R7, R138, R11 ;  /* 0x0000000b8a077220 */ /* 0x000fe20000410000 */
[----:B0-----:R-:W-:-:S02]  /*1740*/  PRMT R16, R12, 0x7632, R16 ;  /* 0x000076320c107816 */ /* 0x001fc40000000010 */
[C---:B------:R-:W-:Y:S01]  /*1750*/  PRMT R17, R15.reuse, 0x7632, R17 ;  /* 0x000076320f117816 */ /* 0x040fe20000000011 */
[-C--:B------:R-:W-:Y:S01]  /*1760*/  FMUL.FTZ R8, R8, R13.reuse ;  /* 0x0000000d08087220 */ /* 0x080fe20000410000 */
[----:B------:R-:W-:Y:S01]  /*1770*/  SHF.L.U32 R19, R18, 0x10, RZ ;  /* 0x0000001012137819 */ /* 0x000fe200000006ff */
[----:B------:R-:W-:Y:S01]  /*1780*/  FADD.FTZ R70, R70, R13 ;  /* 0x0000000d46467221 */ /* 0x000fe20000010000 */
[----:B------:R-:W-:Y:S01]  /*1790*/  SHF.L.U32 R15, R15, 0x10, RZ ;  /* 0x000000100f0f7819 */ /* 0x000fe200000006ff */
[----:B------:R-:W-:Y:S01]  /*17a0*/  FFMA.FTZ R46, R7, R13, R46 ;  /* 0x0000000d072e7223 */ /* 0x000fe2000001002e */
[----:B------:R-:W-:Y:S01]  /*17b0*/  SHF.L.U32 R12, R35, 0x10, RZ ;  /* 0x00000010230c7819 */ /* 0x000fe200000006ff */
[----:B------:R-:W-:Y:S01]  /*17c0*/  FMUL.FTZ R11, R138, R151 ;  /* 0x000000978a0b7220 */ /* 0x000fe20000410000 */
[C---:B------:R-:W-:Y:S02]  /*17d0*/  PRMT R18, R14.reuse, 0x7632, R18 ;  /* 0x000076320e127816 */ /* 0x040fe40000000012 */
[----:B------:R-:W-:-:S02]  /*17e0*/  SHF.L.U32 R149, R14, 0x10, RZ ;  /* 0x000000100e957819 */ /* 0x000fc400000006ff */
[----:B------:R-:W-:Y:S02]  /*17f0*/  PRMT R13, R32, 0x7632, R13 ;  /* 0x00007632200d7816 */ /* 0x000fe4000000000d */
[----:B------:R-:W-:Y:S01]  /*1800*/  PRMT R14, R33, 0x7632, R14 ;  /* 0x00007632210e7816 */ /* 0x000fe2000000000e */
[-C--:B------:R-:W-:Y:S01]  /*1810*/  FMUL.FTZ R12, R12, R15.reuse ;  /* 0x0000000f0c0c7220 */ /* 0x080fe20000410000 */
[----:B------:R-:W-:Y:S01]  /*1820*/  FADD.FTZ R74, R74, R15 ;  /* 0x0000000f4a4a7221 */ /* 0x000fe20000010000 */
[----:B------:R-:W-:Y:S01]  /*1830*/  FFMA.FTZ R50, R11, R15, R50 ;  /* 0x0000000f0b327223 */ /* 0x000fe20000010032 */
[----:B------:R-:W-:Y:S02]  /*1840*/  SHF.L.U32 R13, R13, 0x10, RZ ;  /* 0x000000100d0d7819 */ /* 0x000fe400000006ff */
[----:B------:R-:W-:Y:S02]  /*1850*/  SHF.L.U32 R96, R16, 0x10, RZ ;  /* 0x0000001010607819 */ /* 0x000fe400000006ff */
[----:B------:R-:W-:Y:S01]  /*1860*/  SHF.L.U32 R15, R14, 0x10, RZ ;  /* 0x000000100e0f7819 */ /* 0x000fe200000006ff */
[----:B------:R-:W-:Y:S01]  /*1870*/  FMUL.FTZ R14, R138, R101 ;  /* 0x000000658a0e7220 */ /* 0x000fe20000410000 */
[----:B------:R-:W-:Y:S01]  /*1880*/  FADD.FTZ R99, -R146, R99 ;  /* 0x0000006392637221 */ /* 0x000fe20000010100 */
[-C--:B------:R-:W-:Y:S01]  /*1890*/  FMUL.FTZ R13, R13, R96.reuse ;  /* 0x000000600d0d7220 */ /* 0x080fe20000410000 */
[----:B------:R-:W-:Y:S01]  /*18a0*/  FADD.FTZ R69, R69, R96 ;  /* 0x0000006045457221 */ /* 0x000fe20000010000 */
[----:B------:R-:W-:Y:S01]  /*18b0*/  FFMA.FTZ R45, R14, R96, R45 ;  /* 0x000000600e2d7223 */ /* 0x000fe2000001002d */
[----:B------:R-:W-:Y:S01]  /*18c0*/  FMUL.FTZ R16, R138, R99 ;  /* 0x000000638a107220 */ /* 0x000fe20000410000 */
[----:B------:R-:W-:Y:S01]  /*18d0*/  FADD.FTZ R96, R147, R6 ;  /* 0x0000000693607221 */ /* 0x000fe20000010000 */
[----:B------:R-:W-:Y:S01]  /*18e0*/  SHF.L.U32 R98, R98, 0x10, RZ ;  /* 0x0000001062627819 */ /* 0x000fe200000006ff */
[----:B------:R-:W-:-:S02]  /*18f0*/  FFMA.FTZ R99, R5, R6, R148 ;  /* 0x0000000605637223 */ /* 0x000fc40000010094 */
[----:B------:R-:W-:Y:S02]  /*1900*/  FADD.FTZ R101, R96, R13 ;  /* 0x0000000d60657221 */ /* 0x000fe40000010000 */
[----:B------:R-:W-:Y:S01]  /*1910*/  FFMA.FTZ R96, R14, R13, R99 ;  /* 0x0000000d0e607223 */ /* 0x000fe20000010063 */
[-C--:B------:R-:W-:Y:S01]  /*1920*/  FMUL.FTZ R15, R15, R98.reuse ;  /* 0x000000620f0f7220 */ /* 0x080fe20000410000 */
[--C-:B------:R-:W-:Y:S01]  /*1930*/  FADD.FTZ R71, R71, R98.reuse ;  /* 0x0000006247477221 */ /* 0x100fe20000010000 */
[----:B------:R-:W-:Y:S01]  /*1940*/  FFMA.FTZ R47, R16, R98, R47 ;  /* 0x00000062102f7223 */ /* 0x000fe2000001002f */
[----:B------:R-:W-:Y:S02]  /*1950*/  SHF.L.U32 R97, R10, 0x10, RZ ;  /* 0x000000100a617819 */ /* 0x000fe400000006ff */
[C---:B------:R-:W-:Y:S01]  /*1960*/  PRMT R98, R34.reuse, 0x7632, R98 ;  /* 0x0000763222627816 */ /* 0x040fe20000000062 */
[----:B------:R-:W-:Y:S01]  /*1970*/  FFMA.FTZ R99, R7, R8, R96 ;  /* 0x0000000807637223 */ /* 0x000fe20000010060 */
[----:B------:R-:W-:-:S02]  /*1980*/  SHF.L.U32 R10, R34, 0x10, RZ ;  /* 0x00000010220a7819 */ /* 0x000fc400000006ff */
[----:B------:R-:W-:Y:S01]  /*1990*/  SHF.L.U32 R100, R18, 0x10, RZ ;  /* 0x0000001012647819 */ /* 0x000fe200000006ff */
[----:B------:R-:W-:Y:S01]  /*19a0*/  FADD.FTZ R18, R101, R8 ;  /* 0x0000000865127221 */ /* 0x000fe20000010000 */
[----:B------:R-:W-:Y:S01]  /*19b0*/  SHF.L.U32 R98, R98, 0x10, RZ ;  /* 0x0000001062627819 */ /* 0x000fe200000006ff */
[----:B------:R-:W-:Y:S01]  /*19c0*/  FADD.FTZ R19, -R146, R19 ;  /* 0x0000001392137221 */ /* 0x000fe20000010100 */
[----:B------:R-:W-:Y:S01]  /*19d0*/  FMUL.FTZ R9, R138, R103 ;  /* 0x000000678a097220 */ /* 0x000fe20000410000 */
[----:B------:R-:W-:Y:S01]  /*19e0*/  FMUL.FTZ R10, R10, R149 ;  /* 0x000000950a0a7220 */ /* 0x000fe20000410000 */
[----:B------:R-:W-:Y:S01]  /*19f0*/  FADD.FTZ R101, R18, R15 ;  /* 0x0000000f12657221 */ /* 0x000fe20000010000 */
[----:B------:R-:W-:Y:S01]  /*1a00*/  FFMA.FTZ R96, R16, R15, R99 ;  /* 0x0000000f10607223 */ /* 0x000fe20000010063 */
[----:B------:R-:W-:Y:S01]  /*1a10*/  SHF.L.U32 R103, R17, 0x10, RZ ;  /* 0x0000001011677819 */ /* 0x000fe200000006ff */
        /* <DEDUP_REMOVED lines=19> */
.L_x_418:
[----:B------:R-:W-:Y:S05]  /*1b50*/  BSYNC.RECONVERGENT B0 ;  /* 0x0000000000007941 */ /* 0x000fea0003800200 */
.L_x_417:
        /* <DEDUP_REMOVED lines=31> */
.L_x_420:
[----:B------:R-:W-:Y:S05]  /*1d50*/  BSYNC.RECONVERGENT B0 ;  /* 0x0000000000007941 */ /* 0x000fea0003800200 */
.L_x_419:
        /* <DEDUP_REMOVED lines=21> */
[----:B------:R-:W-:Y:S01]  /*1eb0*/  HFMA2 R102, -RZ, RZ, 1.875, 0 ;  /* 0x3f800000ff667431 */ /* 0x000fe200000001ff */
[----:B-----5:R-:W-:Y:S01]  /*1ec0*/  @P0 SHF.L.U32 R102, R139, 0x10, RZ ;  /* 0x000000108b660819 */ /* 0x020fe200000006ff */
[----:B------:R-:W-:Y:S01]  /*1ed0*/  FMUL.FTZ R146, R147, UR12 ;  /* 0x0000000c93927c20 */ /* 0x000fe20008410000 */
[----:B------:R-:W-:-:S04]  /*1ee0*/  FMUL.FTZ R103, R103, UR12 ;  /* 0x0000000c67677c20 */ /* 0x000fc80008410000 */
[----:B------:R-:W-:Y:S01]  /*1ef0*/  FSEL R146, R146, RZ, !P5 ;  /* 0x000000ff92927208 */ /* 0x000fe20006800000 */
[----:B------:R-:W-:Y:S06]  /*1f00*/  BRA.U UP0, `(.L_x_422) ;  /* 0x0000001900887547 */ /* 0x000fec000b800000 */
[----:B------:R-:W-:Y:S04]  /*1f10*/  BSSY.RECONVERGENT B1, `(.L_x_423) ;  /* 0x000008b000017945 */ /* 0x000fe80003800200 */
[----:B------:R-:W-:Y:S05]  /*1f20*/  @!P2 BRA `(.L_x_424) ;  /* 0x000000080024a947 */ /* 0x000fea0003800000 */
[----:B------:R-:W-:-:S04]  /*1f30*/  ISETP.NE.U32.AND P1, PT, RZ, UR14, PT ;  /* 0x0000000eff007c0c */ /* 0x000fc8000bf25070 */
[----:B------:R-:W-:-:S13]  /*1f40*/  ISETP.NE.AND.EX P1, PT, RZ, UR15, PT, P1 ;  /* 0x0000000fff007c0c */ /* 0x000fda000bf25310 */
[----:B------:R-:W-:Y:S05]  /*1f50*/  @P1 BRA `(.L_x_425) ;  /* 0x0000000000f81947 */ /* 0x000fea0003800000 */
[-CC-:B------:R-:W-:Y:S01]  /*1f60*/  FFMA.FTZ R98, R125, R103.reuse, R146.reuse ;  /* 0x000000677d627223 */ /* 0x180fe20000010092 */
[-CC-:B------:R-:W-:Y:S01]  /*1f70*/  FFMA.FTZ R96, R129, R103.reuse, R146.reuse ;  /* 0x0000006781607223 */ /* 0x180fe20000010092 */
[-C--:B------:R-:W-:Y:S01]  /*1f80*/  FFMA.FTZ R100, R122, R103.reuse, R146 ;  /* 0x000000677a647223 */ /* 0x080fe20000010092 */
[----:B------:R-:W-:Y:S01]  /*1f90*/  LOP3.LUT P6, RZ, R145, 0xff0000, RZ, 0xc0, !PT ;  /* 0x00ff000091ff7812 */ /* 0x000fe200078cc0ff */
[----:B------:R-:W-:Y:S01]  /*1fa0*/  FADD.FTZ R99, R123, -R98 ;  /* 0x800000627b637221 */ /* 0x000fe20000010000 */
[----:B------:R-:W-:Y:S01]  /*1fb0*/  FADD.FTZ R97, R127, -R96 ;  /* 0x800000607f617221 */ /* 0x000fe20000010000 */
[----:B------:R-:W-:Y:S01]  /*1fc0*/  FADD.FTZ R101, R121, -R100 ;  /* 0x8000006479657221 */ /* 0x000fe20000010000 */
[--C-:B------:R-:W-:Y:S01]  /*1fd0*/  FFMA.FTZ R139, R126, R103, R146.reuse ;  /* 0x000000677e8b7223 */ /* 0x100fe20000010092 */
[C---:B------:R-:W-:Y:S01]  /*1fe0*/  FMUL.FTZ R99, R138.reuse, R99 ;  /* 0x000000638a637220 */ /* 0x040fe20000410000 */
[C---:B------:R-:W-:Y:S01]  /*1ff0*/  FMUL.FTZ R97, R138.reuse, R97 ;  /* 0x000000618a617220 */ /* 0x040fe20000410000 */
[----:B------:R-:W-:Y:S01]  /*2000*/  FMUL.FTZ R101, R138, R101 ;  /* 0x000000658a657220 */ /* 0x000fe20000410000 */
[----:B------:R-:W-:Y:S01]  /*2010*/  FADD.FTZ R147, R124, -R139 ;  /* 0x8000008b7c937221 */ /* 0x000fe20000010000 */
[-C--:B------:R-:W-:Y:S01]  /*2020*/  FMUL.FTZ R99, R99, R102.reuse ;  /* 0x0000006663637220 */ /* 0x080fe20000410000 */
[-C--:B------:R-:W-:Y:S01]  /*2030*/  FMUL.FTZ R97, R97, R102.reuse ;  /* 0x0000006661617220 */ /* 0x080fe20000410000 */
[-C--:B------:R-:W-:Y:S01]  /*2040*/  FMUL.FTZ R101, R101, R102.reuse ;  /* 0x0000006665657220 */ /* 0x080fe20000410000 */
[-CC-:B------:R-:W-:Y:S01]  /*2050*/  FFMA.FTZ R148, R133, R103.reuse, R146.reuse ;  /* 0x0000006785947223 */ /* 0x180fe20000010092 */
[----:B------:R-:W-:Y:S01]  /*2060*/  FMUL.FTZ R96, R99, UR13 ;  /* 0x0000000d63607c20 */ /* 0x000fe20008410000 */
[----:B------:R-:W-:Y:S01]  /*2070*/  FMUL.FTZ R97, R97, UR13 ;  /* 0x0000000d61617c20 */ /* 0x000fe20008410000 */
[----:B------:R-:W-:Y:S01]  /*2080*/  FMUL.FTZ R99, R101, UR13 ;  /* 0x0000000d65637c20 */ /* 0x000fe20008410000 */
[----:B------:R-:W-:Y:S01]  /*2090*/  FFMA.FTZ R101, R130, R103, R146 ;  /* 0x0000006782657223 */ /* 0x000fe20000010092 */
[----:B------:R-:W-:Y:S01]  /*20a0*/  ISETP.GE.U32.AND P5, PT, R144, RZ, PT ;  /* 0x000000ff9000720c */ /* 0x000fe20003fa6070 */
[----:B------:R-:W-:Y:S01]  /*20b0*/  FMUL.FTZ R149, R138, R147 ;  /* 0x000000938a957220 */ /* 0x000fe20000410000 */
[----:B------:R-:W-:Y:S01]  /*20c0*/  FSEL R96, R96, RZ, P6 ;  /* 0x000000ff60607208 */ /* 0x000fe20003000000 */
[----:B------:R-:W-:Y:S01]  /*20d0*/  FADD.FTZ R139, R131, -R148 ;  /* 0x80000094838b7221 */ /* 0x000fe20000010000 */
[----:B------:R-:W-:Y:S01]  /*20e0*/  LOP3.LUT P6, RZ, R145, 0xff, RZ, 0xc0, !PT ;  /* 0x000000ff91ff7812 */ /* 0x000fe200078cc0ff */
[----:B------:R-:W-:Y:S01]  /*20f0*/  FADD.FTZ R147, R128, -R101 ;  /* 0x8000006580937221 */ /* 0x000fe20000010000 */
[-CC-:B------:R-:W-:Y:S01]  /*2100*/  FFMA.FTZ R100, R137, R103.reuse, R146.reuse ;  /* 0x0000006789647223 */ /* 0x180fe20000010092 */
[----:B------:R-:W-:Y:S01]  /*2110*/  ISETP.GE.U32.AND.EX P5, PT, R145, 0x1000000, PT, P5 ;  /* 0x010000009100780c */ /* 0x000fe20003fa6150 */
[-C--:B------:R-:W-:Y:S01]  /*2120*/  FMUL.FTZ R149, R149, R102.reuse ;  /* 0x0000006695957220 */ /* 0x080fe20000410000 */
[----:B------:R-:W-:Y:S01]  /*2130*/  FSEL R98, R97, RZ, P6 ;  /* 0x000000ff61627208 */ /* 0x000fe20003000000 */
[----:B------:R-:W-:Y:S01]  /*2140*/  FFMA.FTZ R97, R134, R103, R146 ;  /* 0x0000006786617223 */ /* 0x000fe20000010092 */
[C---:B------:R-:W-:Y:S01]  /*2150*/  FMUL.FTZ R139, R138.reuse, R139 ;  /* 0x0000008b8a8b7220 */ /* 0x040fe20000410000 */
[----:B------:R-:W-:Y:S01]  /*2160*/  FMUL.FTZ R147, R138, R147 ;  /* 0x000000938a937220 */ /* 0x000fe20000410000 */
[----:B------:R-:W-:Y:S01]  /*2170*/  FSEL R99, R99, RZ, P5 ;  /* 0x000000ff63637208 */ /* 0x000fe20002800000 */
[----:B------:R-:W-:Y:S01]  /*2180*/  FADD.FTZ R101, R132, -R97 ;  /* 0x8000006184657221 */ /* 0x000fe20000010000 */
[----:B------:R-:W-:Y:S01]  /*2190*/  FADD.FTZ R97, R135, -R100 ;  /* 0x8000006487617221 */ /* 0x000fe20000010000 */
[----:B------:R-:W-:Y:S01]  /*21a0*/  FMUL.FTZ R149, R149, UR13 ;  /* 0x0000000d95957c20 */ /* 0x000fe20008410000 */
[----:B------:R-:W-:Y:S01]  /*21b0*/  LOP3.LUT P5, RZ, R145, 0xff00, RZ, 0xc0, !PT ;  /* 0x0000ff0091ff7812 */ /* 0x000fe200078ac0ff */
[-C--:B------:R-:W-:Y:S01]  /*21c0*/  FMUL.FTZ R139, R139, R102.reuse ;  /* 0x000000668b8b7220 */ /* 0x080fe20000410000 */
[-C--:B------:R-:W-:Y:S01]  /*21d0*/  FMUL.FTZ R147, R147, R102.reuse ;  /* 0x0000006693937220 */ /* 0x080fe20000410000 */
[C---:B------:R-:W-:Y:S01]  /*21e0*/  FMUL.FTZ R101, R138.reuse, R101 ;  /* 0x000000658a657220 */ /* 0x040fe20000410000 */
[----:B------:R-:W-:Y:S01]  /*21f0*/  FMUL.FTZ R97, R138, R97 ;  /* 0x000000618a617220 */ /* 0x000fe20000410000 */
[----:B------:R-:W-:Y:S01]  /*2200*/  FMUL.FTZ R139, R139, UR13 ;  /* 0x0000000d8b8b7c20 */ /* 0x000fe20008410000 */
[----:B------:R-:W-:Y:S01]  /*2210*/  FSEL R149, R149, RZ, P5 ;  /* 0x000000ff95957208 */ /* 0x000fe20002800000 */
[----:B------:R-:W-:Y:S01]  /*2220*/  FMUL.FTZ R147, R147, UR13 ;  /* 0x0000000d93937c20 */ /* 0x000fe20008410000 */
[C---:B------:R-:W-:Y:S01]  /*2230*/  LOP3.LUT P6, RZ, R144.reuse, 0xff0000, RZ, 0xc0, !PT ;  /* 0x00ff000090ff7812 */ /* 0x040fe200078cc0ff */
[-C--:B------:R-:W-:Y:S01]  /*2240*/  FMUL.FTZ R101, R101, R102.reuse ;  /* 0x0000006665657220 */ /* 0x080fe20000410000 */
[C---:B------:R-:W-:Y:S01]  /*2250*/  LOP3.LUT P5, RZ, R144.reuse, 0xff000000, RZ, 0xc0, !PT ;  /* 0xff00000090ff7812 */ /* 0x040fe200078ac0ff */
[----:B------:R-:W-:Y:S01]  /*2260*/  FMUL.FTZ R97, R97, R102 ;  /* 0x0000006661617220 */ /* 0x000fe20000410000 */
[----:B------:R-:W-:Y:S01]  /*2270*/  FSEL R139, R139, RZ, P6 ;  /* 0x000000ff8b8b7208 */ /* 0x000fe20003000000 */
[----:B------:R-:W-:Y:S01]  /*2280*/  FMUL.FTZ R101, R101, UR13 ;  /* 0x0000000d65657c20 */ /* 0x000fe20008410000 */
[----:B------:R-:W-:Y:S01]  /*2290*/  FSEL R148, R147, RZ, P5 ;  /* 0x000000ff93947208 */ /* 0x000fe20002800000 */
[----:B------:R-:W-:Y:S01]  /*22a0*/  FMUL.FTZ R97, R97, UR13 ;  /* 0x0000000d61617c20 */ /* 0x000fe20008410000 */
[----:B------:R-:W-:-:S02]  /*22b0*/  LOP3.LUT P6, RZ, R144, 0xff00, RZ, 0xc0, !PT ;  /* 0x0000ff0090ff7812 */ /* 0x000fc400078cc0ff */
[----:B------:R-:W-:Y:S02]  /*22c0*/  LOP3.LUT P5, RZ, R144, 0xff, RZ, 0xc0, !PT ;  /* 0x000000ff90ff7812 */ /* 0x000fe400078ac0ff */
[----:B------:R-:W-:Y:S02]  /*22d0*/  FSEL R101, R101, RZ, P6 ;  /* 0x000000ff65657208 */ /* 0x000fe40003000000 */
[----:B------:R-:W-:Y:S02]  /*22e0*/  FSEL R100, R97, RZ, P5 ;  /* 0x000000ff61647208 */ /* 0x000fe40002800000 */
[----:B------:R-:W-:Y:S02]  /*22f0*/  F2FP.BF16.F32.PACK_AB R99, R99, R96 ;  /* 0x000000606363723e */ /* 0x000fe400000010ff */
[----:B------:R-:W-:Y:S02]  /*2300*/  F2FP.BF16.F32.PACK_AB R98, R149, R98 ;  /* 0x000000629562723e */ /* 0x000fe400000010ff */
[----:B------:R-:W-:-:S02]  /*2310*/  F2FP.BF16.F32.PACK_AB R97, R148, R139 ;  /* 0x0000008b9461723e */ /* 0x000fc400000010ff */
[----:B------:R-:W-:Y:S01]  /*2320*/  F2FP.BF16.F32.PACK_AB R96, R101, R100 ;  /* 0x000000646560723e */ /* 0x000fe200000010ff */
[----:B------:R-:W-:Y:S06]  /*2330*/  BRA `(.L_x_426) ;  /* 0x0000000400047947 */ /* 0x000fec0003800000 */
.L_x_425:
[-CC-:B------:R-:W-:Y:S01]  /*2340*/  FFMA.FTZ R78, R125, R103.reuse, R146.reuse ;  /* 0x000000677d4e7223 */ /* 0x180fe20000010092 */
[-CC-:B------:R-:W-:Y:S01]  /*2350*/  FFMA.FTZ R76, R129, R103.reuse, R146.reuse ;  /* 0x00000067814c7223 */ /* 0x180fe20000010092 */
[----:B------:R-:W-:Y:S01]  /*2360*/  FFMA.FTZ R96, R122, R103, R146 ;  /* 0x000000677a607223 */ /* 0x000fe20000010092 */
[----:B------:R-:W-:Y:S01]  /*2370*/  LOP3.LUT P6, RZ, R145, 0xff0000, RZ, 0xc0, !PT ;  /* 0x00ff000091ff7812 */ /* 0x000fe200078cc0ff */
[----:B------:R-:W-:Y:S01]  /*2380*/  FADD.FTZ R79, R123, -R78 ;  /* 0x8000004e7b4f7221 */ /* 0x000fe20000010000 */
[----:B------:R-:W-:Y:S01]  /*2390*/  FADD.FTZ R77, R127, -R76 ;  /* 0x8000004c7f4d7221 */ /* 0x000fe20000010000 */
[----:B------:R-:W-:Y:S01]  /*23a0*/  FADD.FTZ R97, R121, -R96 ;  /* 0x8000006079617221 */ /* 0x000fe20000010000 */
[----:B------:R-:W-:Y:S01]  /*23b0*/  ISETP.GE.U32.AND P5, PT, R144, RZ, PT ;  /* 0x000000ff9000720c */ /* 0x000fe20003fa6070 */
[C---:B------:R-:W-:Y:S01]  /*23c0*/  FMUL.FTZ R79, R138.reuse, R79 ;  /* 0x0000004f8a4f7220 */ /* 0x040fe20000410000 */
[C---:B------:R-:W-:Y:S01]  /*23d0*/  FMUL.FTZ R149, R138.reuse, R77 ;  /* 0x0000004d8a957220 */ /* 0x040fe20000410000 */
[----:B------:R-:W-:Y:S01]  /*23e0*/  FMUL.FTZ R97, R138, R97 ;  /* 0x000000618a617220 */ /* 0x000fe20000410000 */
[----:B------:R-:W-:Y:S01]  /*23f0*/  ISETP.GE.U32.AND.EX P5, PT, R145, 0x1000000, PT, P5 ;  /* 0x010000009100780c */ /* 0x000fe20003fa6150 */
[-C--:B------:R-:W-:Y:S01]  /*2400*/  FMUL.FTZ R77, R79, R102.reuse ;  /* 0x000000664f4d7220 */ /* 0x080fe20000410000 */
[----:B------:R-:W-:-:S02]  /*2410*/  FMUL.FTZ R76, R149, R102 ;  /* 0x00000066954c7220 */ /* 0x000fc40000410000 */
[----:B------:R-:W-:Y:S01]  /*2420*/  F2FP.BF16.F32.PACK_AB R79, R97, R79 ;  /* 0x0000004f614f723e */ /* 0x000fe200000010ff */
[----:B------:R-:W-:Y:S01]  /*2430*/  FMUL.FTZ R77, R77, UR13 ;  /* 0x0000000d4d4d7c20 */ /* 0x000fe20008410000 */
[----:B------:R-:W-:Y:S01]  /*2440*/  FMUL.FTZ R97, R97, R102 ;  /* 0x0000006661617220 */ /* 0x000fe20000410000 */
[----:B------:R-:W-:-:S03]  /*2450*/  FMUL.FTZ R76, R76, UR13 ;  /* 0x0000000d4c4c7c20 */ /* 0x000fc60008410000 */
[----:B------:R-:W-:Y:S01]  /*2460*/  FSEL R96, R77, RZ, P6 ;  /* 0x000000ff4d607208 */ /* 0x000fe20003000000 */
[-CC-:B------:R-:W-:Y:S01]  /*2470*/  FFMA.FTZ R77, R126, R103.reuse, R146.reuse ;  /* 0x000000677e4d7223 */ /* 0x180fe20000010092 */
[----:B------:R-:W-:Y:S01]  /*2480*/  FMUL.FTZ R97, R97, UR13 ;  /* 0x0000000d61617c20 */ /* 0x000fe20008410000 */
[----:B------:R-:W-:Y:S02]  /*2490*/  LOP3.LUT P6, RZ, R145, 0xff, RZ, 0xc0, !PT ;  /* 0x000000ff91ff7812 */ /* 0x000fe400078cc0ff */
[----:B------:R-:W-:Y:S01]  /*24a0*/  FADD.FTZ R139, R124, -R77 ;  /* 0x8000004d7c8b7221 */ /* 0x000fe20000010000 */
[-CC-:B------:R-:W-:Y:S01]  /*24b0*/  FFMA.FTZ R77, R134, R103.reuse, R146.reuse ;  /* 0x00000067864d7223 */ /* 0x180fe20000010092 */
[----:B------:R-:W-:Y:S01]  /*24c0*/  FSEL R98, R76, RZ, P6 ;  /* 0x000000ff4c627208 */ /* 0x000fe20003000000 */
[-CC-:B------:R-:W-:Y:S01]  /*24d0*/  FFMA.FTZ R76, R133, R103.reuse, R146.reuse ;  /* 0x00000067854c7223 */ /* 0x180fe20000010092 */
[----:B------:R-:W-:Y:S01]  /*24e0*/  FSEL R99, R97, RZ, P5 ;  /* 0x000000ff61637208 */ /* 0x000fe20002800000 */
[----:B------:R-:W-:Y:S01]  /*24f0*/  FFMA.FTZ R97, R130, R103, R146 ;  /* 0x0000006782617223 */ /* 0x000fe20000010092 */
[----:B------:R-:W-:Y:S01]  /*2500*/  FMUL.FTZ R100, R138, R139 ;  /* 0x0000008b8a647220 */ /* 0x000fe20000410000 */
[----:B------:R-:W-:Y:S01]  /*2510*/  FADD.FTZ R101, R131, -R76 ;  /* 0x8000004c83657221 */ /* 0x000fe20000010000 */
[----:B------:R-:W-:Y:S01]  /*2520*/  FFMA.FTZ R76, R137, R103, R146 ;  /* 0x00000067894c7223 */ /* 0x000fe20000010092 */
[----:B------:R-:W-:Y:S01]  /*2530*/  FADD.FTZ R139, R128, -R97 ;  /* 0x80000061808b7221 */ /* 0x000fe20000010000 */
[----:B------:R-:W-:Y:S01]  /*2540*/  FADD.FTZ R97, R132, -R77 ;  /* 0x8000004d84617221 */ /* 0x000fe20000010000 */
[----:B------:R-:W-:Y:S01]  /*2550*/  F2FP.BF16.F32.PACK_AB R78, R100, R149 ;  /* 0x00000095644e723e */ /* 0x000fe200000010ff */
[----:B------:R-:W-:Y:S01]  /*2560*/  FMUL.FTZ R147, R138, R101 ;  /* 0x000000658a937220 */ /* 0x000fe20000410000 */
[-C--:B------:R-:W-:Y:S01]  /*2570*/  FMUL.FTZ R100, R100, R102.reuse ;  /* 0x0000006664647220 */ /* 0x080fe20000410000 */
[----:B------:R-:W-:Y:S01]  /*2580*/  FMUL.FTZ R149, R138, R139 ;  /* 0x0000008b8a957220 */ /* 0x000fe20000410000 */
[----:B------:R-:W-:Y:S01]  /*2590*/  FADD.FTZ R77, R135, -R76 ;  /* 0x8000004c874d7221 */ /* 0x000fe20000010000 */
[-C--:B------:R-:W-:Y:S01]  /*25a0*/  FMUL.FTZ R76, R147, R102.reuse ;  /* 0x00000066934c7220 */ /* 0x080fe20000410000 */
[----:B------:R-:W-:Y:S01]  /*25b0*/  FMUL.FTZ R148, R100, UR13 ;  /* 0x0000000d64947c20 */ /* 0x000fe20008410000 */
[----:B------:R-:W-:Y:S01]  /*25c0*/  LOP3.LUT P5, RZ, R145, 0xff00, RZ, 0xc0, !PT ;  /* 0x0000ff0091ff7812 */ /* 0x000fe200078ac0ff */
[C---:B------:R-:W-:Y:S01]  /*25d0*/  FMUL.FTZ R101, R138.reuse, R97 ;  /* 0x000000618a657220 */ /* 0x040fe20000410000 */
[-C--:B------:R-:W-:Y:S01]  /*25e0*/  FMUL.FTZ R139, R149, R102.reuse ;  /* 0x00000066958b7220 */ /* 0x080fe20000410000 */
[----:B------:R-:W-:Y:S01]  /*25f0*/  FMUL.FTZ R97, R138, R77 ;  /* 0x0000004d8a617220 */ /* 0x000fe20000410000 */
[----:B------:R-:W-:Y:S01]  /*2600*/  FMUL.FTZ R100, R76, UR13 ;  /* 0x0000000d4c647c20 */ /* 0x000fe20008410000 */
[----:B------:R-:W-:Y:S01]  /*2610*/  LOP3.LUT P6, RZ, R144, 0xff0000, RZ, 0xc0, !PT ;  /* 0x00ff000090ff7812 */ /* 0x000fe200078cc0ff */
[----:B------:R-:W-:Y:S01]  /*2620*/  FMUL.FTZ R150, R139, UR13 ;  /* 0x0000000d8b967c20 */ /* 0x000fe20008410000 */
[----:B------:R-:W-:Y:S01]  /*2630*/  FSEL R153, R148, RZ, P5 ;  /* 0x000000ff94997208 */ /* 0x000fe20002800000 */
[-C--:B------:R-:W-:Y:S01]  /*2640*/  FMUL.FTZ R77, R101, R102.reuse ;  /* 0x00000066654d7220 */ /* 0x080fe20000410000 */
[----:B------:R-:W-:Y:S01]  /*2650*/  LOP3.LUT P5, RZ, R144, 0xff000000, RZ, 0xc0, !PT ;  /* 0xff00000090ff7812 */ /* 0x000fe200078ac0ff */
        /* <DEDUP_REMOVED lines=12> */
[----:B------:R-:W-:Y:S02]  /*2720*/  F2FP.BF16.F32.PACK_AB R98, R153, R98 ;  /* 0x000000629962723e */ /* 0x000fe400000010ff */
[----:B------:R-:W-:Y:S02]  /*2730*/  F2FP.BF16.F32.PACK_AB R97, R151, R148 ;  /* 0x000000949761723e */ /* 0x000fe400000010ff */
[----:B------:R-:W-:-:S07]  /*2740*/  F2FP.BF16.F32.PACK_AB R96, R139, R100 ;  /* 0x000000648b60723e */ /* 0x000fce00000010ff */
.L_x_426:
[----:B------:R-:W0:Y:S08]  /*2750*/  @P1 LDC.64 R148, c[0x0][0x478] ;  /* 0x00011e00ff941b82 */ /* 0x000e300000000a00 */
[----:B------:R-:W1:Y:S01]  /*2760*/  LDC.64 R100, c[0x0][0x468] ;  /* 0x00011a00ff647b82 */ /* 0x000e620000000a00 */
[----:B0-----:R-:W-:-:S05]  /*2770*/  @P1 IMAD.WIDE.U32 R148, R136, 0x10, R148 ;  /* 0x0000001088941825 */ /* 0x001fca00078e0094 */
[----:B------:R0:W-:Y:S01]  /*2780*/  @P1 STG.E.128 desc[UR8][R148.64], R76 ;  /* 0x0000004c94001986 */ /* 0x0001e2000c101d08 */
[C---:B-1----:R-:W-:Y:S01]  /*2790*/  IMAD.WIDE.U32 R100, R136.reuse, 0x10, R100 ;  /* 0x0000001088647825 */ /* 0x042fe200078e0064 */
[----:B------:R-:W-:-:S04]  /*27a0*/  IADD3 R136, PT, PT, R136, 0x80, RZ ;  /* 0x0000008088887810 */ /* 0x000fc80007ffe0ff */
[----:B------:R0:W-:Y:S03]  /*27b0*/  STG.E.128 desc[UR8][R100.64], R96 ;  /* 0x0000006064007986 */ /* 0x0001e6000c101d08 */
.L_x_424:
[----:B------:R-:W-:Y:S05]  /*27c0*/  BSYNC.RECONVERGENT B1 ;  /* 0x0000000000017941 */ /* 0x000fea0003800200 */
.L_x_423:
[----:B------:R-:W-:Y:S04]  /*27d0*/  BSSY.RECONVERGENT B1, `(.L_x_427) ;  /* 0x000008b000017945 */ /* 0x000fe80003800200 */
[----:B------:R-:W-:Y:S05]  /*27e0*/  @!P3 BRA `(.L_x_428) ;  /* 0x000000080024b947 */ /* 0x000fea0003800000 */
[----:B------:R-:W-:-:S04]  /*27f0*/  ISETP.NE.U32.AND P1, PT, RZ, UR14, PT ;  /* 0x0000000eff007c0c */ /* 0x000fc8000bf25070 */
[----:B------:R-:W-:-:S13]  /*2800*/  ISETP.NE.AND.EX P1, PT, RZ, UR15, PT, P1 ;  /* 0x0000000fff007c0c */ /* 0x000fda000bf25310 */
[----:B------:R-:W-:Y:S05]  /*2810*/  @!P1 BRA `(.L_x_429) ;  /* 0x0000000400089947 */ /* 0x000fea0003800000 */
[-CC-:B0-----:R-:W-:Y:S01]  /*2820*/  FFMA.FTZ R79, R111, R103.reuse, R146.reuse ;  /* 0x000000676f4f7223 */ /* 0x181fe20000010092 */
[-CC-:B------:R-:W-:Y:S01]  /*2830*/  FFMA.FTZ R76, R120, R103.reuse, R146.reuse ;  /* 0x00000067784c7223 */ /* 0x180fe20000010092 */
[----:B------:R-:W-:Y:S01]  /*2840*/  FFMA.FTZ R77, R109, R103, R146 ;  /* 0x000000676d4d7223 */ /* 0x000fe20000010092 */
[----:B------:R-:W-:Y:S01]  /*2850*/  ISETP.GE.U32.AND P5, PT, R142, RZ, PT ;  /* 0x000000ff8e00720c */ /* 0x000fe20003fa6070 */
[----:B------:R-:W-:Y:S01]  /*2860*/  FADD.FTZ R79, R110, -R79 ;  /* 0x8000004f6e4f7221 */ /* 0x000fe20000010000 */
[----:B------:R-:W-:Y:S01]  /*2870*/  FADD.FTZ R97, R117, -R76 ;  /* 0x8000004c75617221 */ /* 0x000fe20000010000 */
[----:B------:R-:W-:Y:S01]  /*2880*/  FADD.FTZ R77, R108, -R77 ;  /* 0x8000004d6c4d7221 */ /* 0x000fe20000010000 */
[C---:B------:R-:W-:Y:S01]  /*2890*/  ISETP.GE.U32.AND.EX P5, PT, R143.reuse, 0x1000000, PT, P5 ;  /* 0x010000008f00780c */ /* 0x040fe20003fa6150 */
[C---:B------:R-:W-:Y:S01]  /*28a0*/  FMUL.FTZ R79, R138.reuse, R79 ;  /* 0x0000004f8a4f7220 */ /* 0x040fe20000410000 */
[C---:B------:R-:W-:Y:S01]  /*28b0*/  FMUL.FTZ R97, R138.reuse, R97 ;  /* 0x000000618a617220 */ /* 0x040fe20000410000 */
[----:B------:R-:W-:Y:S01]  /*28c0*/  FMUL.FTZ R139, R138, R77 ;  /* 0x0000004d8a8b7220 */ /* 0x000fe20000410000 */
[----:B------:R-:W-:Y:S01]  /*28d0*/  LOP3.LUT P6, RZ, R143, 0xff0000, RZ, 0xc0, !PT ;  /* 0x00ff00008fff7812 */ /* 0x000fe200078cc0ff */
[-C--:B------:R-:W-:Y:S01]  /*28e0*/  FMUL.FTZ R77, R79, R102.reuse ;  /* 0x000000664f4d7220 */ /* 0x080fe20000410000 */
[--C-:B------:R-:W-:Y:S01]  /*28f0*/  FFMA.FTZ R100, R114, R103, R146.reuse ;  /* 0x0000006772647223 */ /* 0x100fe20000010092 */
[C---:B------:R-:W-:Y:S01]  /*2900*/  F2FP.BF16.F32.PACK_AB R79, R97.reuse, R79 ;  /* 0x0000004f614f723e */ /* 0x040fe200000010ff */
[-C--:B------:R-:W-:Y:S01]  /*2910*/  FMUL.FTZ R97, R97, R102.reuse ;  /* 0x0000006661617220 */ /* 0x080fe20000410000 */
[----:B------:R-:W-:Y:S01]  /*2920*/  FMUL.FTZ R77, R77, UR13 ;  /* 0x0000000d4d4d7c20 */ /* 0x000fe20008410000 */
[-C--:B------:R-:W-:Y:S01]  /*2930*/  FMUL.FTZ R76, R139, R102.reuse ;  /* 0x000000668b4c7220 */ /* 0x080fe20000410000 */
[-C--:B------:R-:W-:Y:S01]  /*2940*/  FFMA.FTZ R78, R112, R103.reuse, R146 ;  /* 0x00000067704e7223 */ /* 0x080fe20000010092 */
[----:B------:R-:W-:Y:S01]  /*2950*/  FMUL.FTZ R97, R97, UR13 ;  /* 0x0000000d61617c20 */ /* 0x000fe20008410000 */
[----:B------:R-:W-:Y:S01]  /*2960*/  FADD.FTZ R101, R115, -R100 ;  /* 0x8000006473657221 */ /* 0x000fe20000010000 */
[----:B------:R-:W-:Y:S01]  /*2970*/  FSEL R96, R77, RZ, P6 ;  /* 0x000000ff4d607208 */ /* 0x000fe20003000000 */
[----:B------:R-:W-:Y:S01]  /*2980*/  FMUL.FTZ R76, R76, UR13 ;  /* 0x0000000d4c4c7c20 */ /* 0x000fe20008410000 */
[-CC-:B------:R-:W-:Y:S01]  /*2990*/  FFMA.FTZ R77, R107, R103.reuse, R146.reuse ;  /* 0x000000676b4d7223 */ /* 0x180fe20000010092 */
[----:B------:R-:W-:Y:S01]  /*29a0*/  FSEL R99, R97, RZ, P5 ;  /* 0x000000ff61637208 */ /* 0x000fe20002800000 */
[--C-:B------:R-:W-:Y:S01]  /*29b0*/  FFMA.FTZ R97, R118, R103, R146.reuse ;  /* 0x0000006776617223 */ /* 0x100fe20000010092 */
[----:B------:R-:W-:Y:S01]  /*29c0*/  LOP3.LUT P6, RZ, R143, 0xff, RZ, 0xc0, !PT ;  /* 0x000000ff8fff7812 */ /* 0x000fe200078cc0ff */
[----:B------:R-:W-:Y:S01]  /*29d0*/  FADD.FTZ R77, R106, -R77 ;  /* 0x8000004d6a4d7221 */ /* 0x000fe20000010000 */
[----:B------:R-:W-:Y:S01]  /*29e0*/  FMUL.FTZ R149, R138, R101 ;  /* 0x000000658a957220 */ /* 0x000fe20000410000 */
[----:B------:R-:W-:Y:S01]  /*29f0*/  FADD.FTZ R97, R116, -R97 ;  /* 0x8000006174617221 */ /* 0x000fe20000010000 */
[----:B------:R-:W-:Y:S01]  /*2a00*/  FSEL R98, R76, RZ, P6 ;  /* 0x000000ff4c627208 */ /* 0x000fe20003000000 */
[----:B------:R-:W-:Y:S01]  /*2a10*/  FFMA.FTZ R76, R119, R103, R146 ;  /* 0x00000067774c7223 */ /* 0x000fe20000010092 */
[C---:B------:R-:W-:Y:S01]  /*2a20*/  FMUL.FTZ R147, R138.reuse, R77 ;  /* 0x0000004d8a937220 */ /* 0x040fe20000410000 */
[C---:B------:R-:W-:Y:S01]  /*2a30*/  FMUL.FTZ R148, R138.reuse, R97 ;  /* 0x000000618a947220 */ /* 0x040fe20000410000 */
[----:B------:R-:W-:Y:S01]  /*2a40*/  FADD.FTZ R97, R113, -R78 ;  /* 0x8000004e71617221 */ /* 0x000fe20000010000 */
[----:B------:R-:W-:Y:S01]  /*2a50*/  FADD.FTZ R77, R105, -R76 ;  /* 0x8000004c694d7221 */ /* 0x000fe20000010000 */
[-C--:B------:R-:W-:Y:S01]  /*2a60*/  FMUL.FTZ R76, R147, R102.reuse ;  /* 0x00000066934c7220 */ /* 0x080fe20000410000 */
[----:B------:R-:W-:Y:S01]  /*2a70*/  LOP3.LUT P5, RZ, R143, 0xff00, RZ, 0xc0, !PT ;  /* 0x0000ff008fff7812 */ /* 0x000fe200078ac0ff */
[----:B------:R-:W-:Y:S01]  /*2a80*/  FMUL.FTZ R101, R138, R97 ;  /* 0x000000618a657220 */ /* 0x000fe20000410000 */
[C---:B------:R-:W-:Y:S01]  /*2a90*/  F2FP.BF16.F32.PACK_AB R78, R148.reuse, R139 ;  /* 0x0000008b944e723e */ /* 0x040fe200000010ff */
[-C--:B------:R-:W-:Y:S01]  /*2aa0*/  FMUL.FTZ R148, R148, R102.reuse ;  /* 0x0000006694947220 */ /* 0x080fe20000410000 */
[-C--:B------:R-:W-:Y:S01]  /*2ab0*/  FMUL.FTZ R139, R149, R102.reuse ;  /* 0x00000066958b7220 */ /* 0x080fe20000410000 */
[----:B------:R-:W-:Y:S01]  /*2ac0*/  FMUL.FTZ R97, R138, R77 ;  /* 0x0000004d8a617220 */ /* 0x000fe20000410000 */
[----:B------:R-:W-:Y:S01]  /*2ad0*/  FMUL.FTZ R100, R76, UR13 ;  /* 0x0000000d4c647c20 */ /* 0x000fe20008410000 */
[----:B------:R-:W-:Y:S01]  /*2ae0*/  FMUL.FTZ R148, R148, UR13 ;  /* 0x0000000d94947c20 */ /* 0x000fe20008410000 */
[----:B------:R-:W-:Y:S01]  /*2af0*/  LOP3.LUT P6, RZ, R142, 0xff0000, RZ, 0xc0, !PT ;  /* 0x00ff00008eff7812 */ /* 0x000fe200078cc0ff */
[----:B------:R-:W-:Y:S01]  /*2b00*/  FMUL.FTZ R150, R139, UR13 ;  /* 0x0000000d8b967c20 */ /* 0x000fe20008410000 */
[-C--:B------:R-:W-:Y:S01]  /*2b10*/  FMUL.FTZ R77, R101, R102.reuse ;  /* 0x00000066654d7220 */ /* 0x080fe20000410000 */
[----:B------:R-:W-:Y:S01]  /*2b20*/  FMUL.FTZ R76, R97, R102 ;  /* 0x00000066614c7220 */ /* 0x000fe20000410000 */
[----:B------:R-:W-:-:S02]  /*2b30*/  FSEL R153, R148, RZ, P5 ;  /* 0x000000ff94997208 */ /* 0x000fc40002800000 */
[----:B------:R-:W-:Y:S01]  /*2b40*/  LOP3.LUT P5, RZ, R142, 0xff000000, RZ, 0xc0, !PT ;  /* 0xff0000008eff7812 */ /* 0x000fe200078ac0ff */
[----:B------:R-:W-:Y:S01]  /*2b50*/  FMUL.FTZ R139, R77, UR13 ;  /* 0x0000000d4d8b7c20 */ /* 0x000fe20008410000 */
[----:B------:R-:W-:Y:S01]  /*2b60*/  FSEL R148, R100, RZ, P6 ;  /* 0x000000ff64947208 */ /* 0x000fe20003000000 */
[----:B------:R-:W-:Y:S01]  /*2b70*/  FMUL.FTZ R100, R76, UR13 ;  /* 0x0000000d4c647c20 */ /* 0x000fe20008410000 */
[----:B------:R-:W-:Y:S02]  /*2b80*/  FSEL R151, R150, RZ, P5 ;  /* 0x000000ff96977208 */ /* 0x000fe40002800000 */
[C---:B------:R-:W-:Y:S02]  /*2b90*/  LOP3.LUT P6, RZ, R142.reuse, 0xff00, RZ, 0xc0, !PT ;  /* 0x0000ff008eff7812 */ /* 0x040fe400078cc0ff */
[----:B------:R-:W-:Y:S02]  /*2ba0*/  LOP3.LUT P5, RZ, R142, 0xff, RZ, 0xc0, !PT ;  /* 0x000000ff8eff7812 */ /* 0x000fe400078ac0ff */
[----:B------:R-:W-:-:S02]  /*2bb0*/  FSEL R139, R139, RZ, P6 ;  /* 0x000000ff8b8b7208 */ /* 0x000fc40003000000 */
[----:B------:R-:W-:Y:S02]  /*2bc0*/  FSEL R100, R100, RZ, P5 ;  /* 0x000000ff64647208 */ /* 0x000fe40002800000 */
[----:B------:R-:W-:Y:S02]  /*2bd0*/  F2FP.BF16.F32.PACK_AB R76, R101, R97 ;  /* 0x00000061654c723e */ /* 0x000fe400000010ff */
[----:B------:R-:W-:Y:S02]  /*2be0*/  F2FP.BF16.F32.PACK_AB R99, R99, R96 ;  /* 0x000000606363723e */ /* 0x000fe400000010ff */
[----:B------:R-:W-:Y:S02]  /*2bf0*/  F2FP.BF16.F32.PACK_AB R77, R149, R147 ;  /* 0x00000093954d723e */ /* 0x000fe400000010ff */
[----:B------:R-:W-:Y:S02]  /*2c00*/  F2FP.BF16.F32.PACK_AB R98, R153, R98 ;  /* 0x000000629962723e */ /* 0x000fe400000010ff */
[----:B------:R-:W-:-:S02]  /*2c10*/  F2FP.BF16.F32.PACK_AB R97, R151, R148 ;  /* 0x000000949761723e */ /* 0x000fc400000010ff */
[----:B------:R-:W-:Y:S01]  /*2c20*/  F2FP.BF16.F32.PACK_AB R96, R139, R100 ;  /* 0x000000648b60723e */ /* 0x000fe200000010ff */
[----:B------:R-:W-:Y:S06]  /*2c30*/  BRA `(.L_x_430) ;  /* 0x0000000000f47947 */ /* 0x000fec0003800000 */
.L_x_429:
[-CC-:B0-----:R-:W-:Y:S01]  /*2c40*/  FFMA.FTZ R99, R111, R103.reuse, R146.reuse ;  /* 0x000000676f637223 */ /* 0x181fe20000010092 */
[-CC-:B------:R-:W-:Y:S01]  /*2c50*/  FFMA.FTZ R96, R120, R103.reuse, R146.reuse ;  /* 0x0000006778607223 */ /* 0x180fe20000010092 */
[-C--:B------:R-:W-:Y:S01]  /*2c60*/  FFMA.FTZ R97, R109, R103.reuse, R146 ;  /* 0x000000676d617223 */ /* 0x080fe20000010092 */
[----:B------:R-:W-:Y:S01]  /*2c70*/  LOP3.LUT P6, RZ, R143, 0xff0000, RZ, 0xc0, !PT ;  /* 0x00ff00008fff7812 */ /* 0x000fe200078cc0ff */
[----:B------:R-:W-:Y:S01]  /*2c80*/  FADD.FTZ R99, R110, -R99 ;  /* 0x800000636e637221 */ /* 0x000fe20000010000 */
[----:B------:R-:W-:Y:S01]  /*2c90*/  FADD.FTZ R101, R117, -R96 ;  /* 0x8000006075657221 */ /* 0x000fe20000010000 */
[----:B------:R-:W-:Y:S01]  /*2ca0*/  FADD.FTZ R97, R108, -R97 ;  /* 0x800000616c617221 */ /* 0x000fe20000010000 */
[----:B------:R-:W-:Y:S01]  /*2cb0*/  FFMA.FTZ R150, R114, R103, R146 ;  /* 0x0000006772967223 */ /* 0x000fe20000010092 */
[C---:B------:R-:W-:Y:S01]  /*2cc0*/  FMUL.FTZ R99, R138.reuse, R99 ;  /* 0x000000638a637220 */ /* 0x040fe20000410000 */
[C---:B------:R-:W-:Y:S01]  /*2cd0*/  FMUL.FTZ R101, R138.reuse, R101 ;  /* 0x000000658a657220 */ /* 0x040fe20000410000 */
[----:B------:R-:W-:Y:S01]  /*2ce0*/  FMUL.FTZ R97, R138, R97 ;  /* 0x000000618a617220 */ /* 0x000fe20000410000 */
[----:B------:R-:W-:Y:S01]  /*2cf0*/  ISETP.GE.U32.AND P5, PT, R142, RZ, PT ;  /* 0x000000ff8e00720c */ /* 0x000fe20003fa6070 */
[-C--:B------:R-:W-:Y:S01]  /*2d00*/  FMUL.FTZ R99, R99, R102.reuse ;  /* 0x0000006663637220 */ /* 0x080fe20000410000 */
[-C--:B------:R-:W-:Y:S01]  /*2d10*/  FMUL.FTZ R101, R101, R102.reuse ;  /* 0x0000006665657220 */ /* 0x080fe20000410000 */
[-C--:B------:R-:W-:Y:S01]  /*2d20*/  FMUL.FTZ R97, R97, R102.reuse ;  /* 0x0000006661617220 */ /* 0x080fe20000410000 */
[----:B------:R-:W-:Y:S01]  /*2d30*/  FADD.FTZ R147, R115, -R150 ;  /* 0x8000009673937221 */ /* 0x000fe20000010000 */
[----:B------:R-:W-:Y:S01]  /*2d40*/  FMUL.FTZ R96, R99, UR13 ;  /* 0x0000000d63607c20 */ /* 0x000fe20008410000 */
[----:B------:R-:W-:Y:S01]  /*2d50*/  FMUL.FTZ R99, R101, UR13 ;  /* 0x0000000d65637c20 */ /* 0x000fe20008410000 */
[----:B------:R-:W-:Y:S01]  /*2d60*/  FMUL.FTZ R97, R97, UR13 ;  /* 0x0000000d61617c20 */ /* 0x000fe20008410000 */
[-CC-:B------:R-:W-:Y:S01]  /*2d70*/  FFMA.FTZ R101, R118, R103.reuse, R146.reuse ;  /* 0x0000006776657223 */ /* 0x180fe20000010092 */
[-CC-:B------:R-:W-:Y:S01]  /*2d80*/  FFMA.FTZ R148, R112, R103.reuse, R146.reuse ;  /* 0x0000006770947223 */ /* 0x180fe20000010092 */
[----:B------:R-:W-:Y:S01]  /*2d90*/  FSEL R96, R96, RZ, P6 ;  /* 0x000000ff60607208 */ /* 0x000fe20003000000 */
[--C-:B------:R-:W-:Y:S01]  /*2da0*/  FFMA.FTZ R100, R119, R103, R146.reuse ;  /* 0x0000006777647223 */ /* 0x100fe20000010092 */
[C---:B------:R-:W-:Y:S01]  /*2db0*/  LOP3.LUT P6, RZ, R143.reuse, 0xff, RZ, 0xc0, !PT ;  /* 0x000000ff8fff7812 */ /* 0x040fe200078cc0ff */
[----:B------:R-:W-:Y:S01]  /*2dc0*/  FADD.FTZ R101, R116, -R101 ;  /* 0x8000006574657221 */ /* 0x000fe20000010000 */
[----:B------:R-:W-:Y:S01]  /*2dd0*/  ISETP.GE.U32.AND.EX P5, PT, R143, 0x1000000, PT, P5 ;  /* 0x010000008f00780c */ /* 0x000fe20003fa6150 */
[C---:B------:R-:W-:Y:S01]  /*2de0*/  FMUL.FTZ R147, R138.reuse, R147 ;  /* 0x000000938a937220 */ /* 0x040fe20000410000 */
[----:B------:R-:W-:Y:S01]  /*2df0*/  FSEL R98, R97, RZ, P6 ;  /* 0x000000ff61627208 */ /* 0x000fe20003000000 */
[----:B------:R-:W-:Y:S01]  /*2e00*/  FFMA.FTZ R97, R107, R103, R146 ;  /* 0x000000676b617223 */ /* 0x000fe20000010092 */
[----:B------:R-:W-:Y:S01]  /*2e10*/  FMUL.FTZ R149, R138, R101 ;  /* 0x000000658a957220 */ /* 0x000fe20000410000 */
[----:B------:R-:W-:Y:S01]  /*2e20*/  FADD.FTZ R101, R113, -R148 ;  /* 0x8000009471657221 */ /* 0x000fe20000010000 */
[----:B------:R-:W-:Y:S01]  /*2e30*/  FSEL R99, R99, RZ, P5 ;  /* 0x000000ff63637208 */ /* 0x000fe20002800000 */
[----:B------:R-:W-:Y:S01]  /*2e40*/  FADD.FTZ R97, R106, -R97 ;  /* 0x800000616a617221 */ /* 0x000fe20000010000 */
[-C--:B------:R-:W-:Y:S01]  /*2e50*/  FMUL.FTZ R149, R149, R102.reuse ;  /* 0x0000006695957220 */ /* 0x080fe20000410000 */
[----:B------:R-:W-:Y:S01]  /*2e60*/  LOP3.LUT P5, RZ, R143, 0xff00, RZ, 0xc0, !PT ;  /* 0x0000ff008fff7812 */ /* 0x000fe200078ac0ff */
[-C--:B------:R-:W-:Y:S01]  /*2e70*/  FMUL.FTZ R147, R147, R102.reuse ;  /* 0x0000006693937220 */ /* 0x080fe20000410000 */
[C---:B------:R-:W-:Y:S01]  /*2e80*/  FMUL.FTZ R139, R138.reuse, R97 ;  /* 0x000000618a8b7220 */ /* 0x040fe20000410000 */
[----:B------:R-:W-:Y:S01]  /*2e90*/  FADD.FTZ R97, R105, -R100 ;  /* 0x8000006469617221 */ /* 0x000fe20000010000 */
[----:B------:R-:W-:Y:S01]  /*2ea0*/  FMUL.FTZ R149, R149, UR13 ;  /* 0x0000000d95957c20 */ /* 0x000fe20008410000 */
[C---:B------:R-:W-:Y:S01]  /*2eb0*/  FMUL.FTZ R101, R138.reuse, R101 ;  /* 0x000000658a657220 */ /* 0x040fe20000410000 */
[-C--:B------:R-:W-:Y:S01]  /*2ec0*/  FMUL.FTZ R139, R139, R102.reuse ;  /* 0x000000668b8b7220 */ /* 0x080fe20000410000 */
        /* <DEDUP_REMOVED lines=19> */
[----:B------:R-:W-:-:S07]  /*3000*/  F2FP.BF16.F32.PACK_AB R96, R101, R100 ;  /* 0x000000646560723e */ /* 0x000fce00000010ff */
.L_x_430:
[----:B------:R-:W0:Y:S08]  /*3010*/  @P1 LDC.64 R148, c[0x0][0x478] ;  /* 0x00011e00ff941b82 */ /* 0x000e300000000a00 */
[----:B------:R-:W1:Y:S01]  /*3020*/  LDC.64 R100, c[0x0][0x468] ;  /* 0x00011a00ff647b82 */ /* 0x000e620000000a00 */
[----:B0-----:R-:W-:-:S05]  /*3030*/  @P1 IMAD.WIDE.U32 R148, R136, 0x10, R148 ;  /* 0x0000001088941825 */ /* 0x001fca00078e0094 */
[----:B------:R2:W-:Y:S01]  /*3040*/  @P1 STG.E.128 desc[UR8][R148.64], R76 ;  /* 0x0000004c94001986 */ /* 0x0005e2000c101d08 */
[C---:B-1----:R-:W-:Y:S01]  /*3050*/  IMAD.WIDE.U32 R100, R136.reuse, 0x10, R100 ;  /* 0x0000001088647825 */ /* 0x042fe200078e0064 */
[----:B------:R-:W-:-:S04]  /*3060*/  IADD3 R136, PT, PT, R136, 0x80, RZ ;  /* 0x0000008088887810 */ /* 0x000fc80007ffe0ff */
[----:B------:R2:W-:Y:S03]  /*3070*/  STG.E.128 desc[UR8][R100.64], R96 ;  /* 0x0000006064007986 */ /* 0x0005e6000c101d08 */
.L_x_428:
[----:B------:R-:W-:Y:S05]  /*3080*/  BSYNC.RECONVERGENT B1 ;  /* 0x0000000000017941 */ /* 0x000fea0003800200 */
.L_x_427:
[----:B------:R-:W-:Y:S05]  /*3090*/  @!P4 BRA `(.L_x_431) ;  /* 0x0000002400f4c947 */ /* 0x000fea0003800000 */
[----:B------:R-:W-:-:S04]  /*30a0*/  ISETP.NE.U32.AND P1, PT, RZ, UR14, PT ;  /* 0x0000000eff007c0c */ /* 0x000fc8000bf25070 */
[----:B------:R-:W-:-:S13]  /*30b0*/  ISETP.NE.AND.EX P1, PT, RZ, UR15, PT, P1 ;  /* 0x0000000fff007c0c */ /* 0x000fda000bf25310 */
[----:B------:R-:W-:Y:S05]  /*30c0*/  @!P1 BRA `(.L_x_432) ;  /* 0x0000000400089947 */ /* 0x000fea0003800000 */
[-CC-:B0-2---:R-:W-:Y:S01]  /*30d0*/  FFMA.FTZ R98, R104, R103.reuse, R146.reuse ;  /* 0x0000006768627223 */ /* 0x185fe20000010092 */
[-CC-:B------:R-:W-:Y:S01]  /*30e0*/  FFMA.FTZ R97, R11, R103.reuse, R146.reuse ;  /* 0x000000670b617223 */ /* 0x180fe20000010092 */
[-CC-:B------:R-:W-:Y:S01]  /*30f0*/  FFMA.FTZ R79, R9, R103.reuse, R146.reuse ;  /* 0x00000067094f7223 */ /* 0x180fe20000010092 */
[-C--:B------:R-:W-:Y:S01]  /*3100*/  FFMA.FTZ R78, R16, R103.reuse, R146 ;  /* 0x00000067104e7223 */ /* 0x080fe20000010092 */
[----:B------:R-:W-:Y:S01]  /*3110*/  FADD.FTZ R147, R19, -R98 ;  /* 0x8000006213937221 */ /* 0x000fe20000010000 */
[----:B------:R-:W-:Y:S01]  /*3120*/  FADD.FTZ R139, R12, -R97 ;  /* 0x800000610c8b7221 */ /* 0x000fe20000010000 */
[--C-:B------:R-:W-:Y:S01]  /*3130*/  FFMA.FTZ R96, R18, R103, R146.reuse ;  /* 0x0000006712607223 */ /* 0x100fe20000010092 */
[----:B------:R-:W-:Y:S01]  /*3140*/  FADD.FTZ R99, R10, -R79 ;  /* 0x8000004f0a637221 */ /* 0x000fe20000010000 */
[----:B------:R-:W-:Y:S01]  /*3150*/  FMUL.FTZ R147, R138, R147 ;  /* 0x000000938a937220 */ /* 0x000fe20000410000 */
[----:B------:R-:W-:Y:S01]  /*3160*/  FFMA.FTZ R76, R14, R103, R146 ;  /* 0x000000670e4c7223 */ /* 0x000fe20000010092 */
[----:B------:R-:W-:Y:S01]  /*3170*/  FADD.FTZ R79, R15, -R78 ;  /* 0x8000004e0f4f7221 */ /* 0x000fe20000010000 */
[----:B------:R-:W-:Y:S01]  /*3180*/  FMUL.FTZ R139, R138, R139 ;  /* 0x0000008b8a8b7220 */ /* 0x000fe20000410000 */
[-C--:B------:R-:W-:Y:S01]  /*3190*/  FMUL.FTZ R78, R147, R102.reuse ;  /* 0x00000066934e7220 */ /* 0x080fe20000410000 */
[----:B------:R-:W-:Y:S01]  /*31a0*/  FADD.FTZ R101, R17, -R96 ;  /* 0x8000006011657221 */ /* 0x000fe20000010000 */
[----:B------:R-:W-:Y:S01]  /*31b0*/  ISETP.GE.U32.AND P5, PT, R140, RZ, PT ;  /* 0x000000ff8c00720c */ /* 0x000fe20003fa6070 */
[----:B------:R-:W-:Y:S01]  /*31c0*/  FFMA.FTZ R77, R7, R103, R146 ;  /* 0x00000067074d7223 */ /* 0x000fe20000010092 */
[----:B------:R-:W-:Y:S01]  /*31d0*/  FADD.FTZ R97, R13, -R76 ;  /* 0x8000004c0d617221 */ /* 0x000fe20000010000 */
[----:B------:R-:W-:Y:S01]  /*31e0*/  FMUL.FTZ R76, R138, R79 ;  /* 0x0000004f8a4c7220 */ /* 0x000fe20000410000 */
[----:B------:R-:W-:Y:S01]  /*31f0*/  FMUL.FTZ R78, R78, UR13 ;  /* 0x0000000d4e4e7c20 */ /* 0x000fe20008410000 */
[C---:B------:R-:W-:Y:S01]  /*3200*/  FMUL.FTZ R99, R138.reuse, R99 ;  /* 0x000000638a637220 */ /* 0x040fe20000410000 */
[----:B------:R-:W-:Y:S01]  /*3210*/  FMUL.FTZ R101, R138, R101 ;  /* 0x000000658a657220 */ /* 0x000fe20000410000 */
[----:B------:R-:W-:Y:S01]  /*3220*/  F2FP.BF16.F32.PACK_AB R79, R147, R139 ;  /* 0x0000008b934f723e */ /* 0x000fe200000010ff */
[-C--:B------:R-:W-:Y:S01]  /*3230*/  FMUL.FTZ R139, R139, R102.reuse ;  /* 0x000000668b8b7220 */ /* 0x080fe20000410000 */
[----:B------:R-:W-:Y:S01]  /*3240*/  ISETP.GE.U32.AND.EX P5, PT, R141, 0x1000000, PT, P5 ;  /* 0x010000008d00780c */ /* 0x000fe20003fa6150 */
[----:B------:R-:W-:Y:S01]  /*3250*/  FADD.FTZ R77, R8, -R77 ;  /* 0x8000004d084d7221 */ /* 0x000fe20000010000 */
[----:B------:R-:W-:Y:S01]  /*3260*/  FFMA.FTZ R103, R5, R103, R146 ;  /* 0x0000006705677223 */ /* 0x000fe20000010092 */
[-C--:B------:R-:W-:Y:S01]  /*3270*/  FMUL.FTZ R96, R99, R102.reuse ;  /* 0x0000006663607220 */ /* 0x080fe20000410000 */
[----:B------:R-:W-:Y:S01]  /*3280*/  FSEL R149, R78, RZ, P5 ;  /* 0x000000ff4e957208 */ /* 0x000fe20002800000 */
[----:B------:R-:W-:Y:S01]  /*3290*/  FMUL.FTZ R139, R139, UR13 ;  /* 0x0000000d8b8b7c20 */ /* 0x000fe20008410000 */
[----:B------:R-:W-:Y:S01]  /*32a0*/  F2FP.BF16.F32.PACK_AB R78, R101, R99 ;  /* 0x00000063654e723e */ /* 0x000fe200000010ff */
[----:B------:R-:W-:Y:S01]  /*32b0*/  FMUL.FTZ R77, R138, R77 ;  /* 0x0000004d8a4d7220 */ /* 0x000fe20000410000 */
[----:B------:R-:W-:Y:S01]  /*32c0*/  LOP3.LUT P6, RZ, R141, 0xff0000, RZ, 0xc0, !PT ;  /* 0x00ff00008dff7812 */ /* 0x000fe200078cc0ff */
[-C--:B------:R-:W-:Y:S01]  /*32d0*/  FMUL.FTZ R101, R101, R102.reuse ;  /* 0x0000006665657220 */ /* 0x080fe20000410000 */
[----:B------:R-:W-:Y:S01]  /*32e0*/  FADD.FTZ R103, R6, -R103 ;  /* 0x8000006706677221 */ /* 0x000fe20000010000 */
[----:B------:R-:W-:Y:S01]  /*32f0*/  FMUL.FTZ R98, R96, UR13 ;  /* 0x0000000d60627c20 */ /* 0x000fe20008410000 */
[----:B------:R-:W-:Y:S01]  /*3300*/  LOP3.LUT P5, RZ, R141, 0xff, RZ, 0xc0, !PT ;  /* 0x000000ff8dff7812 */ /* 0x000fe200078ac0ff */
[-C--:B------:R-:W-:Y:S01]  /*3310*/  FMUL.FTZ R96, R77, R102.reuse ;  /* 0x000000664d607220 */ /* 0x080fe20000410000 */
[----:B------:R-:W-:Y:S01]  /*3320*/  FSEL R146, R139, RZ, P6 ;  /* 0x000000ff8b927208 */ /* 0x000fe20003000000 */
[----:B------:R-:W-:Y:S01]  /*3330*/  FMUL.FTZ R101, R101, UR13 ;  /* 0x0000000d65657c20 */ /* 0x000fe20008410000 */
[----:B------:R-:W-:Y:S01]  /*3340*/  FMUL.FTZ R97, R138, R97 ;  /* 0x000000618a617220 */ /* 0x000fe20000410000 */
[----:B------:R-:W-:Y:S01]  /*3350*/  LOP3.LUT P6, RZ, R141, 0xff00, RZ, 0xc0, !PT ;  /* 0x0000ff008dff7812 */ /* 0x000fe200078cc0ff */
[-C--:B------:R-:W-:Y:S01]  /*3360*/  FMUL.FTZ R99, R76, R102.reuse ;  /* 0x000000664c637220 */ /* 0x080fe20000410000 */
[----:B------:R-:W-:Y:S01]  /*3370*/  FMUL.FTZ R103, R138, R103 ;  /* 0x000000678a677220 */ /* 0x000fe20000410000 */
[----:B------:R-:W-:Y:S01]  /*3380*/  FSEL R138, R98, RZ, P5 ;  /* 0x000000ff628a7208 */ /* 0x000fe20002800000 */
[----:B------:R-:W-:Y:S01]  /*3390*/  FMUL.FTZ R98, R96, UR13 ;  /* 0x0000000d60627c20 */ /* 0x000fe20008410000 */
[C---:B------:R-:W-:Y:S01]  /*33a0*/  LOP3.LUT P5, RZ, R140.reuse, 0xff0000, RZ, 0xc0, !PT ;  /* 0x00ff00008cff7812 */ /* 0x040fe200078ac0ff */
[-C--:B------:R-:W-:Y:S01]  /*33b0*/  FMUL.FTZ R96, R97, R102.reuse ;  /* 0x0000006661607220 */ /* 0x080fe20000410000 */
[----:B------:R-:W-:Y:S01]  /*33c0*/  FSEL R147, R101, RZ, P6 ;  /* 0x000000ff65937208 */ /* 0x000fe20003000000 */
[----:B------:R-:W-:Y:S01]  /*33d0*/  FMUL.FTZ R99, R99, UR13 ;  /* 0x0000000d63637c20 */ /* 0x000fe20008410000 */
[----:B------:R-:W-:Y:S01]  /*33e0*/  LOP3.LUT P6, RZ, R140, 0xff000000, RZ, 0xc0, !PT ;  /* 0xff0000008cff7812 */ /* 0x000fe200078cc0ff */
[----:B------:R-:W-:Y:S01]  /*33f0*/  FMUL.FTZ R102, R103, R102 ;  /* 0x0000006667667220 */ /* 0x000fe20000410000 */
[----:B------:R-:W-:Y:S01]  /*3400*/  FSEL R100, R98, RZ, P5 ;  /* 0x000000ff62647208 */ /* 0x000fe20002800000 */
[----:B------:R-:W-:Y:S01]  /*3410*/  FMUL.FTZ R96, R96, UR13 ;  /* 0x0000000d60607c20 */ /* 0x000fe20008410000 */
[----:B------:R-:W-:Y:S01]  /*3420*/  LOP3.LUT P5, RZ, R140, 0xff00, RZ, 0xc0, !PT ;  /* 0x0000ff008cff7812 */ /* 0x000fe200078ac0ff */
[----:B------:R-:W-:Y:S01]  /*3430*/  FMUL.FTZ R102, R102, UR13 ;  /* 0x0000000d66667c20 */ /* 0x000fe20008410000 */
[----:B------:R-:W-:-:S02]  /*3440*/  FSEL R139, R99, RZ, P6 ;  /* 0x000000ff638b7208 */ /* 0x000fc40003000000 */
        /* <DEDUP_REMOVED lines=8> */
[----:B------:R-:W-:Y:S01]  /*34d0*/  F2FP.BF16.F32.PACK_AB R96, R101, R96 ;  /* 0x000000606560723e */ /* 0x000fe200000010ff */
[----:B------:R-:W-:Y:S06]  /*34e0*/  BRA `(.L_x_433) ;  /* 0x0000000000f47947 */ /* 0x000fec0003800000 */
.L_x_432:
[-CC-:B0-2---:R-:W-:Y:S01]  /*34f0*/  FFMA.FTZ R148, R104, R103.reuse, R146.reuse ;  /* 0x0000006768947223 */ /* 0x185fe20000010092 */
        /* <DEDUP_REMOVED lines=8> */
[----:B------:R-:W-:Y:S01]  /*3580*/  FFMA.FTZ R103, R5, R103, R146 ;  /* 0x0000006705677223 */ /* 0x000fe20000010092 */
[C---:B------:R-:W-:Y:S01]  /*3590*/  FMUL.FTZ R151, R138.reuse, R151 ;  /* 0x000000978a977220 */ /* 0x040fe20000410000 */
[----:B------:R-:W-:Y:S01]  /*35a0*/  FMUL.FTZ R149, R138, R149 ;  /* 0x000000958a957220 */ /* 0x000fe20000410000 */
[----:B------:R-:W-:Y:S01]  /*35b0*/  FADD.FTZ R139, R10, -R99 ;  /* 0x800000630a8b7221 */ /* 0x000fe20000010000 */
[----:B------:R-:W-:Y:S01]  /*35c0*/  FADD.FTZ R147, R17, -R100 ;  /* 0x8000006411937221 */ /* 0x000fe20000010000 */
[----:B------:R-:W-:Y:S01]  /*35d0*/  FADD.FTZ R99, R8, -R97 ;  /* 0x8000006108637221 */ /* 0x000fe20000010000 */
[----:B------:R-:W-:Y:S01]  /*35e0*/  FADD.FTZ R101, R15, -R98 ;  /* 0x800000620f657221 */ /* 0x000fe20000010000 */
[----:B------:R-:W-:Y:S01]  /*35f0*/  FADD.FTZ R97, R13, -R96 ;  /* 0x800000600d617221 */ /* 0x000fe20000010000 */
[----:B------:R-:W-:Y:S01]  /*3600*/  FADD.FTZ R103, R6, -R103 ;  /* 0x8000006706677221 */ /* 0x000fe20000010000 */
[-C--:B------:R-:W-:Y:S01]  /*3610*/  FMUL.FTZ R151, R151, R102.reuse ;  /* 0x0000006697977220 */ /* 0x080fe20000410000 */
[-C--:B------:R-:W-:Y:S01]  /*3620*/  FMUL.FTZ R149, R149, R102.reuse ;  /* 0x0000006695957220 */ /* 0x080fe20000410000 */
[C---:B------:R-:W-:Y:S01]  /*3630*/  FMUL.FTZ R139, R138.reuse, R139 ;  /* 0x0000008b8a8b7220 */ /* 0x040fe20000410000 */
[----:B------:R-:W-:Y:S01]  /*3640*/  FMUL.FTZ R147, R138, R147 ;  /* 0x000000938a937220 */ /* 0x000fe20000410000 */
[----:B------:R-:W-:Y:S01]  /*3650*/  ISETP.GE.U32.AND P5, PT, R140, RZ, PT ;  /* 0x000000ff8c00720c */ /* 0x000fe20003fa6070 */
[C---:B------:R-:W-:Y:S01]  /*3660*/  FMUL.FTZ R99, R138.reuse, R99 ;  /* 0x000000638a637220 */ /* 0x040fe20000410000 */
[C---:B------:R-:W-:Y:S01]  /*3670*/  FMUL.FTZ R101, R138.reuse, R101 ;  /* 0x000000658a657220 */ /* 0x040fe20000410000 */
[C---:B------:R-:W-:Y:S01]  /*3680*/  FMUL.FTZ R97, R138.reuse, R97 ;  /* 0x000000618a617220 */ /* 0x040fe20000410000 */
[----:B------:R-:W-:Y:S01]  /*3690*/  FMUL.FTZ R103, R138, R103 ;  /* 0x000000678a677220 */ /* 0x000fe20000410000 */
[----:B------:R-:W-:Y:S01]  /*36a0*/  FMUL.FTZ R149, R149, UR13 ;  /* 0x0000000d95957c20 */ /* 0x000fe20008410000 */
[----:B------:R-:W-:Y:S01]  /*36b0*/  FMUL.FTZ R151, R151, UR13 ;  /* 0x0000000d97977c20 */ /* 0x000fe20008410000 */
[----:B------:R-:W-:Y:S01]  /*36c0*/  LOP3.LUT P6, RZ, R141, 0xff0000, RZ, 0xc0, !PT ;  /* 0x00ff00008dff7812 */ /* 0x000fe200078cc0ff */
[-C--:B------:R-:W-:Y:S01]  /*36d0*/  FMUL.FTZ R139, R139, R102.reuse ;  /* 0x000000668b8b7220 */ /* 0x080fe20000410000 */
[-C--:B------:R-:W-:Y:S01]  /*36e0*/  FMUL.FTZ R147, R147, R102.reuse ;  /* 0x0000006693937220 */ /* 0x080fe20000410000 */
[----:B------:R-:W-:Y:S01]  /*36f0*/  ISETP.GE.U32.AND.EX P5, PT, R141, 0x1000000, PT, P5 ;  /* 0x010000008d00780c */ /* 0x000fe20003fa6150 */
[-C--:B------:R-:W-:Y:S01]  /*3700*/  FMUL.FTZ R99, R99, R102.reuse ;  /* 0x0000006663637220 */ /* 0x080fe20000410000 */
[-C--:B------:R-:W-:Y:S01]  /*3710*/  FMUL.FTZ R101, R101, R102.reuse ;  /* 0x0000006665657220 */ /* 0x080fe20000410000 */
[-C--:B------:R-:W-:Y:S01]  /*3720*/  FMUL.FTZ R97, R97, R102.reuse ;  /* 0x0000006661617220 */ /* 0x080fe20000410000 */
[----:B------:R-:W-:Y:S01]  /*3730*/  FMUL.FTZ R103, R103, R102 ;  /* 0x0000006667677220 */ /* 0x000fe20000410000 */
[----:B------:R-:W-:Y:S01]  /*3740*/  FSEL R149, R149, RZ, P6 ;  /* 0x000000ff95957208 */ /* 0x000fe20003000000 */
[----:B------:R-:W-:Y:S01]  /*3750*/  FMUL.FTZ R139, R139, UR13 ;  /* 0x0000000d8b8b7c20 */ /* 0x000fe20008410000 */
[----:B------:R-:W-:Y:S01]  /*3760*/  FMUL.FTZ R147, R147, UR13 ;  /* 0x0000000d93937c20 */ /* 0x000fe20008410000 */
[----:B------:R-:W-:Y:S01]  /*3770*/  FSEL R102, R151, RZ, P5 ;  /* 0x000000ff97667208 */ /* 0x000fe20002800000 */
[----:B------:R-:W-:Y:S01]  /*3780*/  FMUL.FTZ R99, R99, UR13 ;  /* 0x0000000d63637c20 */ /* 0x000fe20008410000 */
[----:B------:R-:W-:Y:S01]  /*3790*/  LOP3.LUT P6, RZ, R141, 0xff, RZ, 0xc0, !PT ;  /* 0x000000ff8dff7812 */ /* 0x000fe200078cc0ff */
[----:B------:R-:W-:Y:S01]  /*37a0*/  FMUL.FTZ R101, R101, UR13 ;  /* 0x0000000d65657c20 */ /* 0x000fe20008410000 */
[----:B------:R-:W-:Y:S01]  /*37b0*/  LOP3.LUT P5, RZ, R141, 0xff00, RZ, 0xc0, !PT ;  /* 0x0000ff008dff7812 */ /* 0x000fe200078ac0ff */
[----:B------:R-:W-:Y:S01]  /*37c0*/  FMUL.FTZ R97, R97, UR13 ;  /* 0x0000000d61617c20 */ /* 0x000fe20008410000 */
[----:B------:R-:W-:Y:S01]  /*37d0*/  FSEL R98, R139, RZ, P6 ;  /* 0x000000ff8b627208 */ /* 0x000fe20003000000 */
[----:B------:R-:W-:Y:S01]  /*37e0*/  FMUL.FTZ R103, R103, UR13 ;  /* 0x0000000d67677c20 */ /* 0x000fe20008410000 */
[----:B------:R-:W-:-:S02]  /*37f0*/  FSEL R147, R147, RZ, P5 ;  /* 0x000000ff93937208 */ /* 0x000fc40002800000 */
[C---:B------:R-:W-:Y:S02]  /*3800*/  LOP3.LUT P6, RZ, R140.reuse, 0xff0000, RZ, 0xc0, !PT ;  /* 0x00ff00008cff7812 */ /* 0x040fe400078cc0ff */
[C---:B------:R-:W-:Y:S02]  /*3810*/  LOP3.LUT P5, RZ, R140.reuse, 0xff000000, RZ, 0xc0, !PT ;  /* 0xff0000008cff7812 */ /* 0x040fe400078ac0ff */
[----:B------:R-:W-:Y:S02]  /*3820*/  FSEL R100, R99, RZ, P6 ;  /* 0x000000ff63647208 */ /* 0x000fe40003000000 */
[----:B------:R-:W-:Y:S02]  /*3830*/  FSEL R139, R101, RZ, P5 ;  /* 0x000000ff658b7208 */ /* 0x000fe40002800000 */
[C---:B------:R-:W-:Y:S02]  /*3840*/  LOP3.LUT P6, RZ, R140.reuse, 0xff00, RZ, 0xc0, !PT ;  /* 0x0000ff008cff7812 */ /* 0x040fe400078cc0ff */
[----:B------:R-:W-:-:S02]  /*3850*/  LOP3.LUT P5, RZ, R140, 0xff, RZ, 0xc0, !PT ;  /* 0x000000ff8cff7812 */ /* 0x000fc400078ac0ff */
[----:B------:R-:W-:Y:S02]  /*3860*/  FSEL R101, R97, RZ, P6 ;  /* 0x000000ff61657208 */ /* 0x000fe40003000000 */
[----:B------:R-:W-:Y:S02]  /*3870*/  FSEL R96, R103, RZ, P5 ;  /* 0x000000ff67607208 */ /* 0x000fe40002800000 */
[----:B------:R-:W-:Y:S02]  /*3880*/  F2FP.BF16.F32.PACK_AB R99, R102, R149 ;  /* 0x000000956663723e */ /* 0x000fe400000010ff */
[----:B------:R-:W-:Y:S02]  /*3890*/  F2FP.BF16.F32.PACK_AB R98, R147, R98 ;  /* 0x000000629362723e */ /* 0x000fe400000010ff */
[----:B------:R-:W-:Y:S02]  /*38a0*/  F2FP.BF16.F32.PACK_AB R97, R139, R100 ;  /* 0x000000648b61723e */ /* 0x000fe400000010ff */
[----:B------:R-:W-:-:S07]  /*38b0*/  F2FP.BF16.F32.PACK_AB R96, R101, R96 ;  /* 0x000000606560723e */ /* 0x000fce00000010ff */
.L_x_433:
[----:B------:R-:W0:Y:S08]  /*38c0*/  @P1 LDC.64 R102, c[0x0][0x478] ;  /* 0x00011e00ff661b82 */ /* 0x000e300000000a00 */
[----:B------:R-:W1:Y:S01]  /*38d0*/  LDC.64 R100, c[0x0][0x468] ;  /* 0x00011a00ff647b82 */ /* 0x000e620000000a00 */
[----:B0-----:R-:W-:-:S05]  /*38e0*/  @P1 IMAD.WIDE.U32 R102, R136, 0x10, R102 ;  /* 0x0000001088661825 */ /* 0x001fca00078e0066 */
[----:B------:R4:W-:Y:S01]  /*38f0*/  @P1 STG.E.128 desc[UR8][R102.64], R76 ;  /* 0x0000004c66001986 */ /* 0x0009e2000c101d08 */
[----:B-1----:R-:W-:-:S05]  /*3900*/  IMAD.WIDE.U32 R100, R136, 0x10, R100 ;  /* 0x0000001088647825 */ /* 0x002fca00078e0064 */
[----:B------:R4:W-:Y:S01]  /*3910*/  STG.E.128 desc[UR8][R100.64], R96 ;  /* 0x0000006064007986 */ /* 0x0009e2000c101d08 */
[----:B------:R-:W-:Y:S05]  /*3920*/  BRA `(.L_x_431) ;  /* 0x0000001c00d07947 */ /* 0x000fea0003800000 */
.L_x_422:
[----:B------:R-:W-:-:S04]  /*3930*/  UISETP.NE.U32.AND UP0, UPT, UR14, URZ, UPT ;  /* 0x000000ff0e00728c */ /* 0x000fc8000bf05070 */
[----:B------:R-:W-:-:S09]  /*3940*/  UISETP.NE.AND.EX UP0, UPT, UR15, URZ, UPT, UP0 ;  /* 0x000000ff0f00728c */ /* 0x000fd2000bf05300 */
[----:B------:R-:W-:Y:S05]  /*3950*/  BRA.U UP0, `(.L_x_434) ;  /* 0x0000000d00bc7547 */ /* 0x000fea000b800000 */
[----:B------:R-:W-:Y:S01]  /*3960*/  ISETP.GT.U32.AND P1, PT, R2, 0x7f, PT ;  /* 0x0000007f0200780c */ /* 0x000fe20003f24070 */
[----:B------:R-:W-:-:S12]  /*3970*/  BSSY.RECONVERGENT B1, `(.L_x_435) ;  /* 0x000004f000017945 */ /* 0x000fd80003800200 */
[----:B------:R-:W-:Y:S05]  /*3980*/  @!P1 BRA `(.L_x_436) ;  /* 0x0000000400349947 */ /* 0x000fea0003800000 */
[-CC-:B------:R-:W-:Y:S01]  /*3990*/  FFMA.FTZ R96, R125, R103.reuse, R146.reuse ;  /* 0x000000677d607223 */ /* 0x180fe20000010092 */
[C---:B------:R-:W-:Y:S01]  /*39a0*/  SHF.L.U32 R99, R83.reuse, 0x10, RZ ;  /* 0x0000001053637819 */ /* 0x040fe200000006ff */
[-C--:B------:R-:W-:Y:S01]  /*39b0*/  FFMA.FTZ R139, R126, R103.reuse, R146 ;  /* 0x000000677e8b7223 */ /* 0x080fe20000010092 */
[----:B------:R-:W-:Y:S01]  /*39c0*/  PRMT R98, R83, 0x7632, R98 ;  /* 0x0000763253627816 */ /* 0x000fe20000000062 */
[----:B------:R-:W-:Y:S01]  /*39d0*/  FADD.FTZ R96, R123, -R96 ;  /* 0x800000607b607221 */ /* 0x000fe20000010000 */
[-CC-:B------:R-:W-:Y:S01]  /*39e0*/  FFMA.FTZ R100, R129, R103.reuse, R146.reuse ;  /* 0x0000006781647223 */ /* 0x180fe20000010092 */
[----:B------:R-:W-:Y:S01]  /*39f0*/  PRMT R97, R82, 0x7632, R97 ;  /* 0x0000763252617816 */ /* 0x000fe20000000061 */
[-C--:B------:R-:W-:Y:S01]  /*3a00*/  FFMA.FTZ R149, R130, R103.reuse, R146 ;  /* 0x0000006782957223 */ /* 0x080fe20000010092 */
[----:B------:R-:W-:Y:S01]  /*3a10*/  FFMA.FTZ R99, R138, R96, R99 ;  /* 0x000000608a637223 */ /* 0x000fe20000010063 */
[----:B------:R-:W-:Y:S01]  /*3a20*/  PRMT R96, R81, 0x7632, R96 ;  /* 0x0000763251607816 */ /* 0x000fe20000000060 */
        /* <DEDUP_REMOVED lines=9> */
[C---:B------:R-:W-:Y:S01]  /*3ac0*/  FFMA.FTZ R153, R138.reuse, R100, R101 ;  /* 0x000000648a997223 */ /* 0x040fe20000010065 */
[C---:B------:R-:W-:Y:S01]  /*3ad0*/  FFMA.FTZ R139, R138.reuse, R98, R139 ;  /* 0x000000628a8b7223 */ /* 0x040fe2000001008b */
[-CC-:B------:R-:W-:Y:S01]  /*3ae0*/  FFMA.FTZ R100, R133, R103.reuse, R146.reuse ;  /* 0x0000006785647223 */ /* 0x180fe20000010092 */
[C---:B------:R-:W-:Y:S01]  /*3af0*/  FFMA.FTZ R97, R138.reuse, R96, R97 ;  /* 0x000000608a617223 */ /* 0x040fe20000010061 */
[-C--:B------:R-:W-:Y:S01]  /*3b00*/  FFMA.FTZ R98, R137, R103.reuse, R146 ;  /* 0x0000006789627223 */ /* 0x080fe20000010092 */
[----:B------:R-:W-:Y:S01]  /*3b10*/  FFMA.FTZ R155, R138, R148, R147 ;  /* 0x000000948a9b7223 */ /* 0x000fe20000010093 */
        /* <DEDUP_REMOVED lines=8> */
[C---:B------:R-:W-:Y:S01]  /*3ba0*/  FFMA.FTZ R151, R138.reuse, R100, R147 ;  /* 0x000000648a977223 */ /* 0x040fe20000010093 */
[----:B------:R-:W-:Y:S01]  /*3bb0*/  FFMA.FTZ R147, R138, R98, R101 ;  /* 0x000000628a937223 */ /* 0x000fe20000010065 */
[-C--:B------:R-:W-:Y:S01]  /*3bc0*/  FMUL.FTZ R99, R99, R102.reuse ;  /* 0x0000006663637220 */ /* 0x080fe20000410000 */
[----:B------:R-:W0:Y:S01]  /*3bd0*/  LDC.64 R100, c[0x0][0x468] ;  /* 0x00011a00ff647b82 */ /* 0x000e220000000a00 */
[-C--:B------:R-:W-:Y:S01]  /*3be0*/  FMUL.FTZ R155, R155, R102.reuse ;  /* 0x000000669b9b7220 */ /* 0x080fe20000410000 */
[----:B------:R-:W-:Y:S01]  /*3bf0*/  ISETP.GE.U32.AND P1, PT, R144, RZ, PT ;  /* 0x000000ff9000720c */ /* 0x000fe20003f26070 */
[----:B------:R-:W-:Y:S01]  /*3c00*/  FMUL.FTZ R99, R99, UR13 ;  /* 0x0000000d63637c20 */ /* 0x000fe20008410000 */
[-C--:B------:R-:W-:Y:S01]  /*3c10*/  FMUL.FTZ R153, R153, R102.reuse ;  /* 0x0000006699997220 */ /* 0x080fe20000410000 */
[----:B------:R-:W-:Y:S01]  /*3c20*/  FMUL.FTZ R155, R155, UR13 ;  /* 0x0000000d9b9b7c20 */ /* 0x000fe20008410000 */
[----:B------:R-:W-:Y:S01]  /*3c30*/  LOP3.LUT P5, RZ, R145, 0xff0000, RZ, 0xc0, !PT ;  /* 0x00ff000091ff7812 */ /* 0x000fe200078ac0ff */
[-C--:B------:R-:W-:Y:S01]  /*3c40*/  FMUL.FTZ R139, R139, R102.reuse ;  /* 0x000000668b8b7220 */ /* 0x080fe20000410000 */
[----:B------:R-:W-:Y:S01]  /*3c50*/  ISETP.GE.U32.AND.EX P1, PT, R145, 0x1000000, PT, P1 ;  /* 0x010000009100780c */ /* 0x000fe20003f26110 */
[----:B------:R-:W-:Y:S01]  /*3c60*/  FMUL.FTZ R151, R151, R102 ;  /* 0x0000006697977220 */ /* 0x000fe20000410000 */
[----:B------:R-:W-:Y:S01]  /*3c70*/  FFMA.FTZ R149, R138, R96, R149 ;  /* 0x000000608a957223 */ /* 0x000fe20000010095 */
[----:B------:R-:W-:Y:S01]  /*3c80*/  FMUL.FTZ R153, R153, UR13 ;  /* 0x0000000d99997c20 */ /* 0x000fe20008410000 */
[----:B------:R-:W-:Y:S01]  /*3c90*/  LOP3.LUT P6, RZ, R145, 0xff, RZ, 0xc0, !PT ;  /* 0x000000ff91ff7812 */ /* 0x000fe200078cc0ff */
[----:B------:R-:W-:Y:S01]  /*3ca0*/  FMUL.FTZ R139, R139, UR13 ;  /* 0x0000000d8b8b7c20 */ /* 0x000fe20008410000 */
[----:B------:R-:W-:Y:S01]  /*3cb0*/  FSEL R99, R99, RZ, P5 ;  /* 0x000000ff63637208 */ /* 0x000fe20002800000 */
[-C--:B------:R-:W-:Y:S01]  /*3cc0*/  FMUL.FTZ R97, R97, R102.reuse ;  /* 0x0000006661617220 */ /* 0x080fe20000410000 */
[----:B------:R-:W-:Y:S01]  /*3cd0*/  FSEL R150, R155, RZ, P1 ;  /* 0x000000ff9b967208 */ /* 0x000fe20000800000 */
[----:B------:R-:W-:Y:S01]  /*3ce0*/  FMUL.FTZ R151, R151, UR13 ;  /* 0x0000000d97977c20 */ /* 0x000fe20008410000 */
[----:B------:R-:W-:Y:S01]  /*3cf0*/  LOP3.LUT P5, RZ, R145, 0xff00, RZ, 0xc0, !PT ;  /* 0x0000ff0091ff7812 */ /* 0x000fe200078ac0ff */
[-C--:B------:R-:W-:Y:S01]  /*3d00*/  FMUL.FTZ R147, R147, R102.reuse ;  /* 0x0000006693937220 */ /* 0x080fe20000410000 */
[C---:B------:R-:W-:Y:S01]  /*3d10*/  LOP3.LUT P1, RZ, R144.reuse, 0xff0000, RZ, 0xc0, !PT ;  /* 0x00ff000090ff7812 */ /* 0x040fe2000782c0ff */
[----:B------:R-:W-:Y:S01]  /*3d20*/  FMUL.FTZ R149, R149, R102 ;  /* 0x0000006695957220 */ /* 0x000fe20000410000 */
[----:B------:R-:W-:Y:S01]  /*3d30*/  FSEL R98, R153, RZ, P6 ;  /* 0x000000ff99627208 */ /* 0x000fe20003000000 */
[----:B------:R-:W-:Y:S01]  /*3d40*/  FMUL.FTZ R96, R97, UR13 ;  /* 0x0000000d61607c20 */ /* 0x000fe20008410000 */
[----:B------:R-:W-:Y:S01]  /*3d50*/  LOP3.LUT P6, RZ, R144, 0xff000000, RZ, 0xc0, !PT ;  /* 0xff00000090ff7812 */ /* 0x000fe200078cc0ff */
[----:B------:R-:W-:Y:S01]  /*3d60*/  FMUL.FTZ R147, R147, UR13 ;  /* 0x0000000d93937c20 */ /* 0x000fe20008410000 */
[----:B------:R-:W-:Y:S01]  /*3d70*/  FSEL R139, R139, RZ, P5 ;  /* 0x000000ff8b8b7208 */ /* 0x000fe20002800000 */
[----:B------:R-:W-:Y:S01]  /*3d80*/  FMUL.FTZ R149, R149, UR13 ;  /* 0x0000000d95957c20 */ /* 0x000fe20008410000 */
[----:B------:R-:W-:Y:S01]  /*3d90*/  FSEL R97, R151, RZ, P1 ;  /* 0x000000ff97617208 */ /* 0x000fe20000800000 */
[----:B0-----:R-:W-:Y:S01]  /*3da0*/  IMAD.WIDE.U32 R100, R136, 0x10, R100 ;  /* 0x0000001088647825 */ /* 0x001fe200078e0064 */
[----:B------:R-:W-:-:S02]  /*3db0*/  LOP3.LUT P5, RZ, R144, 0xff00, RZ, 0xc0, !PT ;  /* 0x0000ff0090ff7812 */ /* 0x000fc400078ac0ff */
[----:B------:R-:W-:Y:S02]  /*3dc0*/  LOP3.LUT P1, RZ, R144, 0xff, RZ, 0xc0, !PT ;  /* 0x000000ff90ff7812 */ /* 0x000fe4000782c0ff */
[----:B------:R-:W-:Y:S02]  /*3dd0*/  FSEL R148, R96, RZ, P6 ;  /* 0x000000ff60947208 */ /* 0x000fe40003000000 */
[----:B------:R-:W-:Y:S02]  /*3de0*/  FSEL R149, R149, RZ, P5 ;  /* 0x000000ff95957208 */ /* 0x000fe40002800000 */
[----:B------:R-:W-:Y:S02]  /*3df0*/  FSEL R96, R147, RZ, P1 ;  /* 0x000000ff93607208 */ /* 0x000fe40000800000 */
[----:B------:R-:W-:Y:S02]  /*3e00*/  F2FP.BF16.F32.PACK_AB R99, R150, R99 ;  /* 0x000000639663723e */ /* 0x000fe400000010ff */
[----:B------:R-:W-:-:S02]  /*3e10*/  F2FP.BF16.F32.PACK_AB R98, R139, R98 ;  /* 0x000000628b62723e */ /* 0x000fc400000010ff */
[----:B------:R-:W-:Y:S02]  /*3e20*/  F2FP.BF16.F32.PACK_AB R97, R148, R97 ;  /* 0x000000619461723e */ /* 0x000fe400000010ff */
[----:B------:R-:W-:Y:S02]  /*3e30*/  F2FP.BF16.F32.PACK_AB R96, R149, R96 ;  /* 0x000000609560723e */ /* 0x000fe400000010ff */
[----:B------:R-:W-:-:S03]  /*3e40*/  IADD3 R136, PT, PT, R136, 0x80, RZ ;  /* 0x0000008088887810 */ /* 0x000fc60007ffe0ff */
[----:B------:R0:W-:Y:S04]  /*3e50*/  STG.E.128 desc[UR8][R100.64], R96 ;  /* 0x0000006064007986 */ /* 0x0001e8000c101d08 */
.L_x_436:
[----:B------:R-:W-:Y:S05]  /*3e60*/  BSYNC.RECONVERGENT B1 ;  /* 0x0000000000017941 */ /* 0x000fea0003800200 */
.L_x_435:
[----:B------:R-:W-:Y:S04]  /*3e70*/  BSSY.RECONVERGENT B1, `(.L_x_437) ;  /* 0x000004f000017945 */ /* 0x000fe80003800200 */
[----:B------:R-:W-:Y:S05]  /*3e80*/  @!P3 BRA `(.L_x_438) ;  /* 0x000000040034b947 */ /* 0x000fea0003800000 */
[-CC-:B0-----:R-:W-:Y:S01]  /*3e90*/  FFMA.FTZ R97, R111, R103.reuse, R146.reuse ;  /* 0x000000676f617223 */ /* 0x181fe20000010092 */
[----:B------:R-:W-:Y:S01]  /*3ea0*/  SHF.L.U32 R99, R23, 0x10, RZ ;  /* 0x0000001017637819 */ /* 0x000fe200000006ff */
[-C--:B------:R-:W-:Y:S01]  /*3eb0*/  FFMA.FTZ R139, R109, R103.reuse, R146 ;  /* 0x000000676d8b7223 */ /* 0x080fe20000010092 */
[----:B------:R-:W-:Y:S01]  /*3ec0*/  PRMT R98, R23, 0x7632, R98 ;  /* 0x0000763217627816 */ /* 0x000fe20000000062 */
[----:B------:R-:W-:Y:S01]  /*3ed0*/  FADD.FTZ R97, R110, -R97 ;  /* 0x800000616e617221 */ /* 0x000fe20000010000 */
[----:B------:R-:W-:Y:S01]  /*3ee0*/  PRMT R96, R21, 0x7632, R96 ;  /* 0x0000763215607816 */ /* 0x000fe20000000060 */
[--C-:B------:R-:W-:Y:S01]  /*3ef0*/  FFMA.FTZ R100, R114, R103, R146.reuse ;  /* 0x0000006772647223 */ /* 0x100fe20000010092 */
[----:B------:R-:W-:Y:S01]  /*3f00*/  SHF.L.U32 R147, R98, 0x10, RZ ;  /* 0x0000001062937819 */ /* 0x000fe200000006ff */
[----:B------:R-:W-:Y:S01]  /*3f10*/  FFMA.FTZ R99, R138, R97, R99 ;  /* 0x000000618a637223 */ /* 0x000fe20000010063 */
[----:B------:R-:W-:Y:S01]  /*3f20*/  PRMT R97, R22, 0x7632, R97 ;  /* 0x0000763216617816 */ /* 0x000fe20000000061 */
[----:B------:R-:W-:Y:S01]  /*3f30*/  FADD.FTZ R98, R108, -R139 ;  /* 0x8000008b6c627221 */ /* 0x000fe20000010000 */
[----:B------:R-:W-:Y:S01]  /*3f40*/  SHF.L.U32 R101, R22, 0x10, RZ ;  /* 0x0000001016657819 */ /* 0x000fe200000006ff */
[-C--:B------:R-:W-:Y:S01]  /*3f50*/  FFMA.FTZ R148, R120, R103.reuse, R146 ;  /* 0x0000006778947223 */ /* 0x080fe20000010092 */
[----:B------:R-:W-:Y:S01]  /*3f60*/  SHF.L.U32 R139, R97, 0x10, RZ ;  /* 0x00000010618b7819 */ /* 0x000fe200000006ff */
[----:B------:R-:W-:Y:S01]  /*3f70*/  FADD.FTZ R100, R115, -R100 ;  /* 0x8000006473647221 */ /* 0x000fe20000010000 */
[----:B------:R-:W-:Y:S01]  /*3f80*/  SHF.L.U32 R97, R96, 0x10, RZ ;  /* 0x0000001060617819 */ /* 0x000fe200000006ff */
[----:B------:R-:W-:Y:S01]  /*3f90*/  FADD.FTZ R155, R117, -R148 ;  /* 0x80000094759b7221 */ /* 0x000fe20000010000 */
[----:B------:R-:W-:Y:S01]  /*3fa0*/  FFMA.FTZ R153, R138, R98, R101 ;  /* 0x000000628a997223 */ /* 0x000fe20000010065 */
[-CC-:B------:R-:W-:Y:S01]  /*3fb0*/  FFMA.FTZ R149, R118, R103.reuse, R146.reuse ;  /* 0x0000006776957223 */ /* 0x180fe20000010092 */
[-CC-:B------:R-:W-:Y:S01]  /*3fc0*/  FFMA.FTZ R101, R107, R103.reuse, R146.reuse ;  /* 0x000000676b657223 */ /* 0x180fe20000010092 */
[----:B------:R-:W-:Y:S01]  /*3fd0*/  FFMA.FTZ R97, R138, R100, R97 ;  /* 0x000000648a617223 */ /* 0x000fe20000010061 */
[-C--:B------:R-:W-:Y:S01]  /*3fe0*/  FFMA.FTZ R100, R112, R103.reuse, R146 ;  /* 0x0000006770647223 */ /* 0x080fe20000010092 */
[----:B------:R-:W-:Y:S01]  /*3ff0*/  PRMT R96, R20, 0x7632, R96 ;  /* 0x0000763214607816 */ /* 0x000fe20000000060 */
[----:B------:R-:W-:Y:S01]  /*4000*/  FFMA.FTZ R98, R119, R103, R146 ;  /* 0x0000006777627223 */ /* 0x000fe20000010092 */
[----:B------:R-:W-:Y:S01]  /*4010*/  FFMA.FTZ R155, R138, R155, R147 ;  /* 0x0000009b8a9b7223 */ /* 0x000fe20000010093 */
        /* <DEDUP_REMOVED lines=8> */
[-C--:B------:R-:W-:Y:S01]  /*40a0*/  FMUL.FTZ R99, R99, R102.reuse ;  /* 0x0000006663637220 */ /* 0x080fe20000410000 */
[----:B------:R-:W-:Y:S01]  /*40b0*/  FMUL.FTZ R155, R155, R102 ;  /* 0x000000669b9b7220 */ /* 0x000fe20000410000 */
[C---:B------:R-:W-:Y:S01]  /*40c0*/  FFMA.FTZ R147, R138.reuse, R98, R101 ;  /* 0x000000628a937223 */ /* 0x040fe20000010065 */
[C---:B------:R-:W-:Y:S01]  /*40d0*/  FFMA.FTZ R149, R138.reuse, R100, R149 ;  /* 0x000000648a957223 */ /* 0x040fe20000010095 */
[----:B------:R-:W-:Y:S01]  /*40e0*/  FFMA.FTZ R139, R138, R148, R139 ;  /* 0x000000948a8b7223 */ /* 0x000fe2000001008b */
[----:B------:R-:W0:Y:S01]  /*40f0*/  LDC.64 R100, c[0x0][0x468] ;  /* 0x00011a00ff647b82 */ /* 0x000e220000000a00 */
[C---:B------:R-:W-:Y:S01]  /*4100*/  ISETP.GE.U32.AND P1, PT, R142.reuse, RZ, PT ;  /* 0x000000ff8e00720c */ /* 0x040fe20003f26070 */
[----:B------:R-:W-:Y:S01]  /*4110*/  FMUL.FTZ R99, R99, UR13 ;  /* 0x0000000d63637c20 */ /* 0x000fe20008410000 */
[-C--:B------:R-:W-:Y:S01]  /*4120*/  FMUL.FTZ R153, R153, R102.reuse ;  /* 0x0000006699997220 */ /* 0x080fe20000410000 */
[----:B------:R-:W-:Y:S01]  /*4130*/  FMUL.FTZ R155, R155, UR13 ;  /* 0x0000000d9b9b7c20 */ /* 0x000fe20008410000 */
[----:B------:R-:W-:Y:S01]  /*4140*/  LOP3.LUT P5, RZ, R143, 0xff0000, RZ, 0xc0, !PT ;  /* 0x00ff00008fff7812 */ /* 0x000fe200078ac0ff */
[-C--:B------:R-:W-:Y:S01]  /*4150*/  FMUL.FTZ R139, R139, R102.reuse ;  /* 0x000000668b8b7220 */ /* 0x080fe20000410000 */
[----:B------:R-:W-:Y:S01]  /*4160*/  ISETP.GE.U32.AND.EX P1, PT, R143, 0x1000000, PT, P1 ;  /* 0x010000008f00780c */ /* 0x000fe20003f26110 */
[-C--:B------:R-:W-:Y:S01]  /*4170*/  FMUL.FTZ R151, R151, R102.reuse ;  /* 0x0000006697977220 */ /* 0x080fe20000410000 */
        /* <DEDUP_REMOVED lines=30> */
.L_x_438:
[----:B------:R-:W-:Y:S05]  /*4360*/  BSYNC.RECONVERGENT B1 ;  /* 0x0000000000017941 */ /* 0x000fea0003800200 */
.L_x_437:
[----:B------:R-:W-:Y:S05]  /*4370*/  @!P4 BRA `(.L_x_431) ;  /* 0x00000014003cc947 */ /* 0x000fea0003800000 */
[-CC-:B01----:R-:W-:Y:S01]  /*4380*/  FFMA.FTZ R100, R104, R103.reuse, R146.reuse ;  /* 0x0000006768647223 */ /* 0x183fe20000010092 */
[-C--:B------:R-:W-:Y:S01]  /*4390*/  FFMA.FTZ R139, R9, R103.reuse, R146 ;  /* 0x00000067098b7223 */ /* 0x080fe20000010092 */
[----:B------:R-:W-:Y:S01]  /*43a0*/  PRMT R98, R94, 0x7632, R98 ;  /* 0x000076325e627816 */ /* 0x000fe20000000062 */
[-C--:B------:R-:W-:Y:S01]  /*43b0*/  FFMA.FTZ R148, R18, R103.reuse, R146 ;  /* 0x0000006712947223 */ /* 0x080fe20000010092 */
[----:B------:R-:W-:Y:S01]  /*43c0*/  PRMT R99, R95, 0x7632, R99 ;  /* 0x000076325f637816 */ /* 0x000fe20000000063 */
[----:B------:R-:W-:Y:S01]  /*43d0*/  FADD.FTZ R151, R19, -R100 ;  /* 0x8000006413977221 */ /* 0x000fe20000010000 */
[----:B------:R-:W-:Y:S01]  /*43e0*/  FADD.FTZ R100, R10, -R139 ;  /* 0x8000008b0a647221 */ /* 0x000fe20000010000 */
[-CC-:B------:R-:W-:Y:S01]  /*43f0*/  FFMA.FTZ R149, R11, R103.reuse, R146.reuse ;  /* 0x000000670b957223 */ /* 0x180fe20000010092 */
[-CC-:B------:R-:W-:Y:S01]  /*4400*/  FFMA.FTZ R147, R7, R103.reuse, R146.reuse ;  /* 0x0000006707937223 */ /* 0x180fe20000010092 */
[-CC-:B------:R-:W-:Y:S01]  /*4410*/  FFMA.FTZ R96, R16, R103.reuse, R146.reuse ;  /* 0x0000006710607223 */ /* 0x180fe20000010092 */
[-CC-:B------:R-:W-:Y:S01]  /*4420*/  FFMA.FTZ R97, R5, R103.reuse, R146.reuse ;  /* 0x0000006705617223 */ /* 0x180fe20000010092 */
[----:B------:R-:W-:Y:S01]  /*4430*/  SHF.L.U32 R139, R98, 0x10, RZ ;  /* 0x00000010628b7819 */ /* 0x000fe200000006ff */
[----:B------:R-:W-:Y:S01]  /*4440*/  FFMA.FTZ R146, R14, R103, R146 ;  /* 0x000000670e927223 */ /* 0x000fe20000010092 */
[----:B------:R-:W-:Y:S01]  /*4450*/  SHF.L.U32 R99, R99, 0x10, RZ ;  /* 0x0000001063637819 */ /* 0x000fe200000006ff */
[----:B------:R-:W-:Y:S01]  /*4460*/  FADD.FTZ R148, R17, -R148 ;  /* 0x8000009411947221 */ /* 0x000fe20000010000 */
[----:B------:R-:W-:Y:S01]  /*4470*/  SHF.L.U32 R103, R94, 0x10, RZ ;  /* 0x000000105e677819 */ /* 0x000fe200000006ff */
[----:B------:R-:W-:Y:S01]  /*4480*/  FADD.FTZ R147, R8, -R147 ;  /* 0x8000009308937221 */ /* 0x000fe20000010000 */
[----:B------:R-:W-:Y:S01]  /*4490*/  PRMT R98, R92, 0x7632, R98 ;  /* 0x000076325c627816 */ /* 0x000fe20000000062 */
[C---:B------:R-:W-:Y:S01]  /*44a0*/  FFMA.FTZ R153, R138.reuse, R148, R139 ;  /* 0x000000948a997223 */ /* 0x040fe2000001008b */
[C---:B------:R-:W-:Y:S01]  /*44b0*/  FFMA.FTZ R99, R138.reuse, R151, R99 ;  /* 0x000000978a637223 */ /* 0x040fe20000010063 */
[----:B------:R-:W-:Y:S01]  /*44c0*/  FADD.FTZ R148, R15, -R96 ;  /* 0x800000600f947221 */ /* 0x000fe20000010000 */
        /* <DEDUP_REMOVED lines=9> */
[C---:B------:R-:W-:Y:S01]  /*4560*/  FFMA.FTZ R103, R138.reuse, R96, R103 ;  /* 0x000000608a677223 */ /* 0x040fe20000010067 */
[C---:B------:R-:W-:Y:S01]  /*4570*/  FFMA.FTZ R139, R138.reuse, R146, R97 ;  /* 0x000000928a8b7223 */ /* 0x040fe20000010061 */
[----:B------:R-:W-:Y:S01]  /*4580*/  PRMT R100, R93, 0x7632, R100 ;  /* 0x000076325d647816 */ /* 0x000fe20000000064 */
[----:B------:R-:W0:Y:S01]  /*4590*/  LDC.64 R96, c[0x0][0x468] ;  /* 0x00011a00ff607b82 */ /* 0x000e220000000a00 */
[----:B------:R-:W-:Y:S01]  /*45a0*/  FFMA.FTZ R101, R138, R150, R101 ;  /* 0x000000968a657223 */ /* 0x000fe20000010065 */
[-C--:B------:R-:W-:Y:S01]  /*45b0*/  FMUL.FTZ R99, R99, R102.reuse ;  /* 0x0000006663637220 */ /* 0x080fe20000410000 */
[----:B------:R-:W-:Y:S01]  /*45c0*/  SHF.L.U32 R149, R100, 0x10, RZ ;  /* 0x0000001064957819 */ /* 0x000fe200000006ff */
[-C--:B------:R-:W-:Y:S01]  /*45d0*/  FMUL.FTZ R151, R151, R102.reuse ;  /* 0x0000006697977220 */ /* 0x080fe20000410000 */
[-C--:B------:R-:W-:Y:S01]  /*45e0*/  FMUL.FTZ R101, R101, R102.reuse ;  /* 0x0000006665657220 */ /* 0x080fe20000410000 */
[----:B------:R-:W-:Y:S01]  /*45f0*/  ISETP.GE.U32.AND P1, PT, R140, RZ, PT ;  /* 0x000000ff8c00720c */ /* 0x000fe20003f26070 */
[----:B------:R-:W-:Y:S01]  /*4600*/  FMUL.FTZ R98, R99, UR13 ;  /* 0x0000000d63627c20 */ /* 0x000fe20008410000 */
[-C--:B------:R-:W-:Y:S01]  /*4610*/  FMUL.FTZ R153, R153, R102.reuse ;  /* 0x0000006699997220 */ /* 0x080fe20000410000 */
[----:B------:R-:W-:Y:S01]  /*4620*/  FMUL.FTZ R101, R101, UR13 ;  /* 0x0000000d65657c20 */ /* 0x000fe20008410000 */
[----:B------:R-:W-:Y:S01]  /*4630*/  FMUL.FTZ R147, R147, R102 ;  /* 0x0000006693937220 */ /* 0x000fe20000410000 */
[C---:B------:R-:W-:Y:S01]  /*4640*/  LOP3.LUT P5, RZ, R141.reuse, 0xff0000, RZ, 0xc0, !PT ;  /* 0x00ff00008dff7812 */ /* 0x040fe200078ac0ff */
[----:B------:R-:W-:Y:S01]  /*4650*/  FFMA.FTZ R149, R138, R148, R149 ;  /* 0x000000948a957223 */ /* 0x000fe20000010095 */
[----:B------:R-:W-:Y:S01]  /*4660*/  ISETP.GE.U32.AND.EX P1, PT, R141, 0x1000000, PT, P1 ;  /* 0x010000008d00780c */ /* 0x000fe20003f26110 */
[----:B------:R-:W-:Y:S01]  /*4670*/  FMUL.FTZ R151, R151, UR13 ;  /* 0x0000000d97977c20 */ /* 0x000fe20008410000 */
[----:B------:R-:W-:Y:S01]  /*4680*/  FSEL R99, R101, RZ, P5 ;  /* 0x000000ff65637208 */ /* 0x000fe20002800000 */
[----:B------:R-:W-:Y:S01]  /*4690*/  FMUL.FTZ R153, R153, UR13 ;  /* 0x0000000d99997c20 */ /* 0x000fe20008410000 */
[----:B------:R-:W-:Y:S01]  /*46a0*/  FSEL R138, R98, RZ, P1 ;  /* 0x000000ff628a7208 */ /* 0x000fe20000800000 */
[----:B------:R-:W-:Y:S01]  /*46b0*/  FMUL.FTZ R147, R147, UR13 ;  /* 0x0000000d93937c20 */ /* 0x000fe20008410000 */
[-C--:B------:R-:W-:Y:S01]  /*46c0*/  FMUL.FTZ R149, R149, R102.reuse ;  /* 0x0000006695957220 */ /* 0x080fe20000410000 */
[-C--:B------:R-:W-:Y:S01]  /*46d0*/  FMUL.FTZ R103, R103, R102.reuse ;  /* 0x0000006667677220 */ /* 0x080fe20000410000 */
[----:B------:R-:W-:Y:S01]  /*46e0*/  FMUL.FTZ R139, R139, R102 ;  /* 0x000000668b8b7220 */ /* 0x000fe20000410000 */
[----:B------:R-:W-:Y:S01]  /*46f0*/  LOP3.LUT P6, RZ, R141, 0xff, RZ, 0xc0, !PT ;  /* 0x000000ff8dff7812 */ /* 0x000fe200078cc0ff */
[----:B------:R-:W-:Y:S01]  /*4700*/  FMUL.FTZ R149, R149, UR13 ;  /* 0x0000000d95957c20 */ /* 0x000fe20008410000 */
[----:B------:R-:W-:Y:S01]  /*4710*/  LOP3.LUT P5, RZ, R141, 0xff00, RZ, 0xc0, !PT ;  /* 0x0000ff008dff7812 */ /* 0x000fe200078ac0ff */
[----:B------:R-:W-:Y:S01]  /*4720*/  FMUL.FTZ R103, R103, UR13 ;  /* 0x0000000d67677c20 */ /* 0x000fe20008410000 */
[----:B------:R-:W-:Y:S01]  /*4730*/  LOP3.LUT P1, RZ, R140, 0xff0000, RZ, 0xc0, !PT ;  /* 0x00ff00008cff7812 */ /* 0x000fe2000782c0ff */
[----:B------:R-:W-:Y:S01]  /*4740*/  FMUL.FTZ R139, R139, UR13 ;  /* 0x0000000d8b8b7c20 */ /* 0x000fe20008410000 */
[----:B------:R-:W-:Y:S01]  /*4750*/  FSEL R98, R151, RZ, P6 ;  /* 0x000000ff97627208 */ /* 0x000fe20003000000 */
[----:B0-----:R-:W-:Y:S01]  /*4760*/  IMAD.WIDE.U32 R100, R136, 0x10, R96 ;  /* 0x0000001088647825 */ /* 0x001fe200078e0060 */
[----:B------:R-:W-:-:S02]  /*4770*/  FSEL R153, R153, RZ, P5 ;  /* 0x000000ff99997208 */ /* 0x000fc40002800000 */
[----:B------:R-:W-:Y:S02]  /*4780*/  FSEL R147, R147, RZ, P1 ;  /* 0x000000ff93937208 */ /* 0x000fe40000800000 */
[C---:B------:R-:W-:Y:S02]  /*4790*/  LOP3.LUT P6, RZ, R140.reuse, 0xff000000, RZ, 0xc0, !PT ;  /* 0xff0000008cff7812 */ /* 0x040fe400078cc0ff */
[C---:B------:R-:W-:Y:S02]  /*47a0*/  LOP3.LUT P5, RZ, R140.reuse, 0xff00, RZ, 0xc0, !PT ;  /* 0x0000ff008cff7812 */ /* 0x040fe400078ac0ff */
[----:B------:R-:W-:Y:S02]  /*47b0*/  LOP3.LUT P1, RZ, R140, 0xff, RZ, 0xc0, !PT ;  /* 0x000000ff8cff7812 */ /* 0x000fe4000782c0ff */
[----:B------:R-:W-:Y:S02]  /*47c0*/  FSEL R102, R149, RZ, P6 ;  /* 0x000000ff95667208 */ /* 0x000fe40003000000 */
[----:B------:R-:W-:-:S02]  /*47d0*/  FSEL R139, R139, RZ, P5 ;  /* 0x000000ff8b8b7208 */ /* 0x000fc40002800000 */
[----:B------:R-:W-:Y:S02]  /*47e0*/  FSEL R96, R103, RZ, P1 ;  /* 0x000000ff67607208 */ /* 0x000fe40000800000 */
[----:B------:R-:W-:Y:S02]  /*47f0*/  F2FP.BF16.F32.PACK_AB R99, R138, R99 ;  /* 0x000000638a63723e */ /* 0x000fe400000010ff */
[----:B------:R-:W-:Y:S02]  /*4800*/  F2FP.BF16.F32.PACK_AB R98, R153, R98 ;  /* 0x000000629962723e */ /* 0x000fe400000010ff */
[----:B------:R-:W-:Y:S02]  /*4810*/  F2FP.BF16.F32.PACK_AB R97, R102, R147 ;  /* 0x000000936661723e */ /* 0x000fe400000010ff */
[----:B------:R-:W-:-:S05]  /*4820*/  F2FP.BF16.F32.PACK_AB R96, R139, R96 ;  /* 0x000000608b60723e */ /* 0x000fca00000010ff */
[----:B------:R3:W-:Y:S01]  /*4830*/  STG.E.128 desc[UR8][R100.64], R96 ;  /* 0x0000006064007986 */ /* 0x0007e2000c101d08 */
[----:B------:R-:W-:Y:S05]  /*4840*/  BRA `(.L_x_431) ;  /* 0x0000001000087947 */ /* 0x000fea0003800000 */
.L_x_434:
[----:B------:R-:W-:Y:S04]  /*4850*/  BSSY.RECONVERGENT B1, `(.L_x_439) ;  /* 0x0000056000017945 */ /* 0x000fe80003800200 */
[----:B------:R-:W-:Y:S05]  /*4860*/  @!P2 BRA `(.L_x_440) ;  /* 0x000000040050a947 */ /* 0x000fea0003800000 */
[-CC-:B------:R-:W-:Y:S01]  /*4870*/  FFMA.FTZ R96, R125, R103.reuse, R146.reuse ;  /* 0x000000677d607223 */ /* 0x180fe20000010092 */
[----:B------:R-:W-:Y:S01]  /*4880*/  PRMT R77, R83, 0x7632, R77 ;  /* 0x00007632534d7816 */ /* 0x000fe2000000004d */
        /* <DEDUP_REMOVED lines=8> */
[----:B------:R-:W-:Y:S01]  /*4910*/  FFMA.FTZ R79, R138, R79, R97 ;  /* 0x0000004f8a4f7223 */ /* 0x000fe20000010061 */
[----:B------:R-:W-:Y:S01]  /*4920*/  PRMT R101, R82, 0x7632, R101 ;  /* 0x0000763252657816 */ /* 0x000fe20000000065 */
[----:B------:R-:W-:Y:S01]  /*4930*/  FFMA.FTZ R139, R126, R103, R146 ;  /* 0x000000677e8b7223 */ /* 0x000fe20000010092 */
[C---:B------:R-:W-:Y:S01]  /*4940*/  FFMA.FTZ R76, R138.reuse, R99, R96 ;  /* 0x000000638a4c7223 */ /* 0x040fe20000010060 */
[----:B------:R-:W-:Y:S01]  /*4950*/  FFMA.FTZ R77, R138, R77, R78 ;  /* 0x0000004d8a4d7223 */ /* 0x000fe2000001004e */
[----:B------:R-:W-:Y:S01]  /*4960*/  PRMT R97, R81, 0x7632, R97 ;  /* 0x0000763251617816 */ /* 0x000fe20000000061 */
        /* <DEDUP_REMOVED lines=13> */
[----:B------:R-:W-:Y:S01]  /*4a40*/  PRMT R78, R80, 0x7632, R78 ;  /* 0x00007632504e7816 */ /* 0x000fe2000000004e */
[C---:B------:R-:W-:Y:S01]  /*4a50*/  FFMA.FTZ R147, R138.reuse, R99, R148 ;  /* 0x000000638a937223 */ /* 0x040fe20000010094 */
[----:B------:R-:W-:Y:S01]  /*4a60*/  FFMA.FTZ R97, R138, R97, R98 ;  /* 0x000000618a617223 */ /* 0x000fe20000010062 */
[----:B------:R-:W-:Y:S01]  /*4a70*/  FFMA.FTZ R99, R134, R103, R146 ;  /* 0x0000006786637223 */ /* 0x000fe20000010092 */
[-C--:B------:R-:W-:Y:S01]  /*4a80*/  FMUL.FTZ R98, R79, R102.reuse ;  /* 0x000000664f627220 */ /* 0x080fe20000410000 */
[-C--:B------:R-:W-:Y:S01]  /*4a90*/  FMUL.FTZ R100, R76, R102.reuse ;  /* 0x000000664c647220 */ /* 0x080fe20000410000 */
[----:B------:R-:W-:Y:S01]  /*4aa0*/  ISETP.GE.U32.AND P1, PT, R144, RZ, PT ;  /* 0x000000ff9000720c */ /* 0x000fe20003f26070 */
[----:B------:R-:W-:Y:S01]  /*4ab0*/  FADD.FTZ R99, R132, -R99 ;  /* 0x8000006384637221 */ /* 0x000fe20000010000 */
[----:B------:R-:W-:Y:S01]  /*4ac0*/  SHF.L.U32 R101, R78, 0x10, RZ ;  /* 0x000000104e657819 */ /* 0x000fe200000006ff */
[----:B------:R-:W-:Y:S01]  /*4ad0*/  FMUL.FTZ R98, R98, UR13 ;  /* 0x0000000d62627c20 */ /* 0x000fe20008410000 */
[----:B------:R-:W-:Y:S01]  /*4ae0*/  FMUL.FTZ R100, R100, UR13 ;  /* 0x0000000d64647c20 */ /* 0x000fe20008410000 */
[----:B------:R-:W-:Y:S01]  /*4af0*/  LOP3.LUT P5, RZ, R145, 0xff0000, RZ, 0xc0, !PT ;  /* 0x00ff000091ff7812 */ /* 0x000fe200078ac0ff */
[-C--:B------:R-:W-:Y:S01]  /*4b00*/  FMUL.FTZ R78, R77, R102.reuse ;  /* 0x000000664d4e7220 */ /* 0x080fe20000410000 */
[C---:B------:R-:W-:Y:S01]  /*4b10*/  ISETP.GE.U32.AND.EX P1, PT, R145.reuse, 0x1000000, PT, P1 ;  /* 0x010000009100780c */ /* 0x040fe20003f26110 */
[----:B------:R-:W-:Y:S01]  /*4b20*/  FFMA.FTZ R150, R138, R99, R101 ;  /* 0x000000638a967223 */ /* 0x000fe20000010065 */
[----:B------:R-:W-:Y:S01]  /*4b30*/  FSEL R98, R98, RZ, P5 ;  /* 0x000000ff62627208 */ /* 0x000fe20002800000 */
[----:B------:R-:W-:Y:S01]  /*4b40*/  FMUL.FTZ R78, R78, UR13 ;  /* 0x0000000d4e4e7c20 */ /* 0x000fe20008410000 */
[----:B------:R-:W-:Y:S01]  /*4b50*/  FSEL R99, R100, RZ, P1 ;  /* 0x000000ff64637208 */ /* 0x000fe20000800000 */
[----:B------:R-:W0:Y:S01]  /*4b60*/  LDC.64 R148, c[0x0][0x478] ;  /* 0x00011e00ff947b82 */ /* 0x000e220000000a00 */
[----:B------:R-:W-:Y:S01]  /*4b70*/  LOP3.LUT P5, RZ, R145, 0xff, RZ, 0xc0, !PT ;  /* 0x000000ff91ff7812 */ /* 0x000fe200078ac0ff */
[----:B------:R-:W-:Y:S01]  /*4b80*/  FMUL.FTZ R151, R139, R102 ;  /* 0x000000668b977220 */ /* 0x000fe20000410000 */
[----:B------:R-:W-:-:S02]  /*4b90*/  F2FP.BF16.F32.PACK_AB R99, R99, R98 ;  /* 0x000000626363723e */ /* 0x000fc400000010ff */
[----:B------:R-:W-:Y:S01]  /*4ba0*/  FSEL R98, R78, RZ, P5 ;  /* 0x000000ff4e627208 */ /* 0x000fe20002800000 */
[----:B------:R-:W-:Y:S01]  /*4bb0*/  FMUL.FTZ R151, R151, UR13 ;  /* 0x0000000d97977c20 */ /* 0x000fe20008410000 */
[C---:B------:R-:W-:Y:S01]  /*4bc0*/  F2FP.BF16.F32.PACK_AB R78, R96.reuse, R77 ;  /* 0x0000004d604e723e */ /* 0x040fe200000010ff */
[----:B------:R-:W1:Y:S01]  /*4bd0*/  LDC.64 R100, c[0x0][0x468] ;  /* 0x00011a00ff647b82 */ /* 0x000e620000000a00 */
[-C--:B------:R-:W-:Y:S01]  /*4be0*/  FMUL.FTZ R96, R96, R102.reuse ;  /* 0x0000006660607220 */ /* 0x080fe20000410000 */
[----:B------:R-:W-:Y:S02]  /*4bf0*/  F2FP.BF16.F32.PACK_AB R79, R76, R79 ;  /* 0x0000004f4c4f723e */ /* 0x000fe400000010ff */
[C---:B------:R-:W-:Y:S01]  /*4c00*/  F2FP.BF16.F32.PACK_AB R77, R147.reuse, R139 ;  /* 0x0000008b934d723e */ /* 0x040fe200000010ff */
[----:B------:R-:W-:Y:S01]  /*4c10*/  FMUL.FTZ R139, R96, UR13 ;  /* 0x0000000d608b7c20 */ /* 0x000fe20008410000 */
[----:B------:R-:W-:Y:S01]  /*4c20*/  F2FP.BF16.F32.PACK_AB R76, R150, R97 ;  /* 0x00000061964c723e */ /* 0x000fe200000010ff */
[-C--:B------:R-:W-:Y:S01]  /*4c30*/  FMUL.FTZ R147, R147, R102.reuse ;  /* 0x0000006693937220 */ /* 0x080fe20000410000 */
[----:B------:R-:W-:Y:S01]  /*4c40*/  LOP3.LUT P6, RZ, R145, 0xff00, RZ, 0xc0, !PT ;  /* 0x0000ff0091ff7812 */ /* 0x000fe200078cc0ff */
[-C--:B------:R-:W-:Y:S01]  /*4c50*/  FMUL.FTZ R96, R97, R102.reuse ;  /* 0x0000006661607220 */ /* 0x080fe20000410000 */
[----:B------:R-:W-:Y:S01]  /*4c60*/  LOP3.LUT P1, RZ, R144, 0xff0000, RZ, 0xc0, !PT ;  /* 0x00ff000090ff7812 */ /* 0x000fe2000782c0ff */
[----:B------:R-:W-:Y:S01]  /*4c70*/  FMUL.FTZ R150, R150, R102 ;  /* 0x0000006696967220 */ /* 0x000fe20000410000 */
[----:B------:R-:W-:Y:S01]  /*4c80*/  FSEL R153, R139, RZ, P6 ;  /* 0x000000ff8b997208 */ /* 0x000fe20003000000 */
[----:B------:R-:W-:Y:S01]  /*4c90*/  FMUL.FTZ R147, R147, UR13 ;  /* 0x0000000d93937c20 */ /* 0x000fe20008410000 */
[----:B------:R-:W-:Y:S01]  /*4ca0*/  FMUL.FTZ R96, R96, UR13 ;  /* 0x0000000d60607c20 */ /* 0x000fe20008410000 */
[----:B------:R-:W-:Y:S01]  /*4cb0*/  FMUL.FTZ R150, R150, UR13 ;  /* 0x0000000d96967c20 */ /* 0x000fe20008410000 */
[----:B------:R-:W-:Y:S01]  /*4cc0*/  FSEL R97, R151, RZ, P1 ;  /* 0x000000ff97617208 */ /* 0x000fe20000800000 */
[----:B0-----:R-:W-:Y:S01]  /*4cd0*/  IMAD.WIDE.U32 R148, R136, 0x10, R148 ;  /* 0x0000001088947825 */ /* 0x001fe200078e0094 */
[----:B------:R-:W-:-:S02]  /*4ce0*/  LOP3.LUT P5, RZ, R144, 0xff000000, RZ, 0xc0, !PT ;  /* 0xff00000090ff7812 */ /* 0x000fc400078ac0ff */
[C---:B------:R-:W-:Y:S02]  /*4cf0*/  LOP3.LUT P6, RZ, R144.reuse, 0xff, RZ, 0xc0, !PT ;  /* 0x000000ff90ff7812 */ /* 0x040fe400078cc0ff */
[----:B------:R-:W-:Y:S01]  /*4d00*/  LOP3.LUT P1, RZ, R144, 0xff00, RZ, 0xc0, !PT ;  /* 0x0000ff0090ff7812 */ /* 0x000fe2000782c0ff */
[----:B------:R0:W-:Y:S01]  /*4d10*/  STG.E.128 desc[UR8][R148.64], R76 ;  /* 0x0000004c94007986 */ /* 0x0001e2000c101d08 */
[----:B------:R-:W-:Y:S01]  /*4d20*/  FSEL R152, R147, RZ, P5 ;  /* 0x000000ff93987208 */ /* 0x000fe20002800000 */
[----:B-1----:R-:W-:Y:S01]  /*4d30*/  IMAD.WIDE.U32 R100, R136, 0x10, R100 ;  /* 0x0000001088647825 */ /* 0x002fe200078e0064 */
[----:B------:R-:W-:Y:S02]  /*4d40*/  FSEL R96, R96, RZ, P6 ;  /* 0x000000ff60607208 */ /* 0x000fe40003000000 */
[----:B------:R-:W-:Y:S02]  /*4d50*/  FSEL R139, R150, RZ, P1 ;  /* 0x000000ff968b7208 */ /* 0x000fe40000800000 */
[----:B------:R-:W-:-:S02]  /*4d60*/  F2FP.BF16.F32.PACK_AB R98, R153, R98 ;  /* 0x000000629962723e */ /* 0x000fc400000010ff */
[----:B------:R-:W-:Y:S02]  /*4d70*/  F2FP.BF16.F32.PACK_AB R97, R152, R97 ;  /* 0x000000619861723e */ /* 0x000fe400000010ff */
[----:B------:R-:W-:Y:S02]  /*4d80*/  F2FP.BF16.F32.PACK_AB R96, R139, R96 ;  /* 0x000000608b60723e */ /* 0x000fe400000010ff */
[----:B------:R-:W-:-:S03]  /*4d90*/  IADD3 R136, PT, PT, R136, 0x80, RZ ;  /* 0x0000008088887810 */ /* 0x000fc60007ffe0ff */
[----:B------:R0:W-:Y:S04]  /*4da0*/  STG.E.128 desc[UR8][R100.64], R96 ;  /* 0x0000006064007986 */ /* 0x0001e8000c101d08 */
.L_x_440:
[----:B------:R-:W-:Y:S05]  /*4db0*/  BSYNC.RECONVERGENT B1 ;  /* 0x0000000000017941 */ /* 0x000fea0003800200 */
.L_x_439:
[----:B------:R-:W-:Y:S04]  /*4dc0*/  BSSY.RECONVERGENT B1, `(.L_x_441) ;  /* 0x0000056000017945 */ /* 0x000fe80003800200 */
[----:B------:R-:W-:Y:S05]  /*4dd0*/  @!P3 BRA `(.L_x_442) ;  /* 0x000000040050b947 */ /* 0x000fea0003800000 */
[-CC-:B0-----:R-:W-:Y:S01]  /*4de0*/  FFMA.FTZ R79, R111, R103.reuse, R146.reuse ;  /* 0x000000676f4f7223 */ /* 0x181fe20000010092 */
[-C--:B------:R-:W-:Y:S01]  /*4df0*/  FFMA.FTZ R77, R109, R103.reuse, R146 ;  /* 0x000000676d4d7223 */ /* 0x080fe20000010092 */
[C---:B------:R-:W-:Y:S01]  /*4e00*/  PRMT R76, R23.reuse, 0x7632, R76 ;  /* 0x00007632174c7816 */ /* 0x040fe2000000004c */
        /* <DEDUP_REMOVED lines=10> */
[----:B------:R-:W-:Y:S01]  /*4eb0*/  FFMA.FTZ R78, R119, R103, R146 ;  /* 0x00000067774e7223 */ /* 0x000fe20000010092 */
[----:B------:R-:W-:Y:S01]  /*4ec0*/  FFMA.FTZ R76, R138, R99, R76 ;  /* 0x000000638a4c7223 */ /* 0x000fe2000001004c */
[----:B------:R-:W-:Y:S01]  /*4ed0*/  PRMT R99, R22, 0x7632, R99 ;  /* 0x0000763216637816 */ /* 0x000fe20000000063 */
[-CC-:B------:R-:W-:Y:S01]  /*4ee0*/  FFMA.FTZ R101, R118, R103.reuse, R146.reuse ;  /* 0x0000006776657223 */ /* 0x180fe20000010092 */
[----:B------:R-:W-:Y:S01]  /*4ef0*/  SHF.L.U32 R100, R21, 0x10, RZ ;  /* 0x0000001015647819 */ /* 0x000fe200000006ff */
[----:B------:R-:W-:Y:S01]  /*4f00*/  FFMA.FTZ R148, R114, R103, R146 ;  /* 0x0000006772947223 */ /* 0x000fe20000010092 */
[----:B------:R-:W-:Y:S01]  /*4f10*/  SHF.L.U32 R98, R20, 0x10, RZ ;  /* 0x0000001014627819 */ /* 0x000fe200000006ff */
[----:B------:R-:W-:Y:S01]  /*4f20*/  FADD.FTZ R139, R106, -R97 ;  /* 0x800000616a8b7221 */ /* 0x000fe20000010000 */
[----:B------:R-:W-:Y:S01]  /*4f30*/  FADD.FTZ R97, R105, -R78 ;  /* 0x8000004e69617221 */ /* 0x000fe20000010000 */
[----:B------:R-:W-:Y:S01]  /*4f40*/  PRMT R96, R21, 0x7632, R96 ;  /* 0x0000763215607816 */ /* 0x000fe20000000060 */
[----:B------:R-:W-:Y:S01]  /*4f50*/  FADD.FTZ R101, R116, -R101 ;  /* 0x8000006574657221 */ /* 0x000fe20000010000 */
[----:B------:R-:W-:Y:S01]  /*4f60*/  SHF.L.U32 R99, R99, 0x10, RZ ;  /* 0x0000001063637819 */ /* 0x000fe200000006ff */
[----:B------:R-:W-:Y:S01]  /*4f70*/  FADD.FTZ R147, R115, -R148 ;  /* 0x8000009473937221 */ /* 0x000fe20000010000 */
[C---:B------:R-:W-:Y:S01]  /*4f80*/  FFMA.FTZ R139, R138.reuse, R139, R100 ;  /* 0x0000008b8a8b7223 */ /* 0x040fe20000010064 */
[----:B------:R-:W-:Y:S01]  /*4f90*/  FFMA.FTZ R97, R138, R97, R98 ;  /* 0x000000618a617223 */ /* 0x000fe20000010062 */
[----:B------:R-:W-:Y:S01]  /*4fa0*/  PRMT R78, R20, 0x7632, R78 ;  /* 0x00007632144e7816 */ /* 0x000fe2000000004e */
[-C--:B------:R-:W-:Y:S01]  /*4fb0*/  FMUL.FTZ R148, R76, R102.reuse ;  /* 0x000000664c947220 */ /* 0x080fe20000410000 */
[----:B------:R-:W-:Y:S01]  /*4fc0*/  ISETP.GE.U32.AND P1, PT, R142, RZ, PT ;  /* 0x000000ff8e00720c */ /* 0x000fe20003f26070 */
[----:B------:R-:W-:Y:S01]  /*4fd0*/  FFMA.FTZ R98, R112, R103, R146 ;  /* 0x0000006770627223 */ /* 0x000fe20000010092 */
[-C--:B------:R-:W-:Y:S01]  /*4fe0*/  FMUL.FTZ R100, R79, R102.reuse ;  /* 0x000000664f647220 */ /* 0x080fe20000410000 */
[----:B------:R-:W-:Y:S01]  /*4ff0*/  SHF.L.U32 R150, R96, 0x10, RZ ;  /* 0x0000001060967819 */ /* 0x000fe200000006ff */
[----:B------:R-:W-:Y:S01]  /*5000*/  FFMA.FTZ R96, R138, R101, R99 ;  /* 0x000000658a607223 */ /* 0x000fe20000010063 */
[----:B------:R-:W-:Y:S01]  /*5010*/  SHF.L.U32 R101, R78, 0x10, RZ ;  /* 0x000000104e657819 */ /* 0x000fe200000006ff */
[----:B------:R-:W-:Y:S01]  /*5020*/  FMUL.FTZ R148, R148, UR13 ;  /* 0x0000000d94947c20 */ /* 0x000fe20008410000 */
[----:B------:R-:W-:Y:S01]  /*5030*/  FADD.FTZ R99, R113, -R98 ;  /* 0x8000006271637221 */ /* 0x000fe20000010000 */
[----:B------:R-:W-:Y:S01]  /*5040*/  FMUL.FTZ R100, R100, UR13 ;  /* 0x0000000d64647c20 */ /* 0x000fe20008410000 */
[C---:B------:R-:W-:Y:S01]  /*5050*/  ISETP.GE.U32.AND.EX P1, PT, R143.reuse, 0x1000000, PT, P1 ;  /* 0x010000008f00780c */ /* 0x040fe20003f26110 */
[C---:B------:R-:W-:Y:S01]  /*5060*/  FFMA.FTZ R147, R138.reuse, R147, R150 ;  /* 0x000000938a937223 */ /* 0x040fe20000010096 */
[----:B------:R-:W-:Y:S01]  /*5070*/  LOP3.LUT P5, RZ, R143, 0xff0000, RZ, 0xc0, !PT ;  /* 0x00ff00008fff7812 */ /* 0x000fe200078ac0ff */
[----:B------:R-:W-:Y:S01]  /*5080*/  FFMA.FTZ R150, R138, R99, R101 ;  /* 0x000000638a967223 */ /* 0x000fe20000010065 */
[----:B------:R-:W-:Y:S01]  /*5090*/  FSEL R148, R148, RZ, P1 ;  /* 0x000000ff94947208 */ /* 0x000fe20000800000 */
[-C--:B------:R-:W-:Y:S01]  /*50a0*/  FMUL.FTZ R78, R77, R102.reuse ;  /* 0x000000664d4e7220 */ /* 0x080fe20000410000 */
[----:B------:R-:W-:Y:S01]  /*50b0*/  FSEL R99, R100, RZ, P5 ;  /* 0x000000ff64637208 */ /* 0x000fe20002800000 */
[----:B------:R-:W-:Y:S01]  /*50c0*/  FMUL.FTZ R151, R139, R102 ;  /* 0x000000668b977220 */ /* 0x000fe20000410000 */
[----:B------:R-:W-:Y:S01]  /*50d0*/  LOP3.LUT P5, RZ, R143, 0xff, RZ, 0xc0, !PT ;  /* 0x000000ff8fff7812 */ /* 0x000fe200078ac0ff */
[----:B------:R-:W-:Y:S01]  /*50e0*/  FMUL.FTZ R78, R78, UR13 ;  /* 0x0000000d4e4e7c20 */ /* 0x000fe20008410000 */
[----:B------:R-:W-:Y:S01]  /*50f0*/  F2FP.BF16.F32.PACK_AB R99, R148, R99 ;  /* 0x000000639463723e */ /* 0x000fe200000010ff */
[----:B------:R-:W0:Y:S01]  /*5100*/  LDC.64 R100, c[0x0][0x468] ;  /* 0x00011a00ff647b82 */ /* 0x000e220000000a00 */
[----:B------:R-:W-:Y:S01]  /*5110*/  F2FP.BF16.F32.PACK_AB R79, R76, R79 ;  /* 0x0000004f4c4f723e */ /* 0x000fe200000010ff */
[----:B------:R-:W-:Y:S01]  /*5120*/  FMUL.FTZ R151, R151, UR13 ;  /* 0x0000000d97977c20 */ /* 0x000fe20008410000 */
[----:B------:R-:W-:-:S02]  /*5130*/  FSEL R98, R78, RZ, P5 ;  /* 0x000000ff4e627208 */ /* 0x000fc40002800000 */
[C---:B------:R-:W-:Y:S01]  /*5140*/  F2FP.BF16.F32.PACK_AB R78, R96.reuse, R77 ;  /* 0x0000004d604e723e */ /* 0x040fe200000010ff */
[-C--:B------:R-:W-:Y:S01]  /*5150*/  FMUL.FTZ R96, R96, R102.reuse ;  /* 0x0000006660607220 */ /* 0x080fe20000410000 */
[----:B------:R-:W-:Y:S01]  /*5160*/  F2FP.BF16.F32.PACK_AB R77, R147, R139 ;  /* 0x0000008b934d723e */ /* 0x000fe200000010ff */
[----:B------:R-:W1:Y:S01]  /*5170*/  LDC.64 R148, c[0x0][0x478] ;  /* 0x00011e00ff947b82 */ /* 0x000e620000000a00 */
[----:B------:R-:W-:Y:S01]  /*5180*/  F2FP.BF16.F32.PACK_AB R76, R150, R97 ;  /* 0x00000061964c723e */ /* 0x000fe200000010ff */
[----:B------:R-:W-:Y:S01]  /*5190*/  FMUL.FTZ R139, R96, UR13 ;  /* 0x0000000d608b7c20 */ /* 0x000fe20008410000 */
[----:B------:R-:W-:Y:S01]  /*51a0*/  LOP3.LUT P6, RZ, R143, 0xff00, RZ, 0xc0, !PT ;  /* 0x0000ff008fff7812 */ /* 0x000fe200078cc0ff */
[-C--:B------:R-:W-:Y:S01]  /*51b0*/  FMUL.FTZ R147, R147, R102.reuse ;  /* 0x0000006693937220 */ /* 0x080fe20000410000 */
[----:B------:R-:W-:Y:S01]  /*51c0*/  LOP3.LUT P1, RZ, R142, 0xff0000, RZ, 0xc0, !PT ;  /* 0x00ff00008eff7812 */ /* 0x000fe2000782c0ff */
[-C--:B------:R-:W-:Y:S01]  /*51d0*/  FMUL.FTZ R96, R97, R102.reuse ;  /* 0x0000006661607220 */ /* 0x080fe20000410000 */
[----:B------:R-:W-:Y:S01]  /*51e0*/  FMUL.FTZ R150, R150, R102 ;  /* 0x0000006696967220 */ /* 0x000fe20000410000 */
[----:B------:R-:W-:Y:S01]  /*51f0*/  FSEL R153, R139, RZ, P6 ;  /* 0x000000ff8b997208 */ /* 0x000fe20003000000 */
[----:B------:R-:W-:Y:S01]  /*5200*/  FMUL.FTZ R147, R147, UR13 ;  /* 0x0000000d93937c20 */ /* 0x000fe20008410000 */
[----:B------:R-:W-:Y:S01]  /*5210*/  FMUL.FTZ R96, R96, UR13 ;  /* 0x0000000d60607c20 */ /* 0x000fe20008410000 */
[----:B------:R-:W-:Y:S01]  /*5220*/  FMUL.FTZ R150, R150, UR13 ;  /* 0x0000000d96967c20 */ /* 0x000fe20008410000 */
[----:B------:R-:W-:-:S02]  /*5230*/  FSEL R97, R151, RZ, P1 ;  /* 0x000000ff97617208 */ /* 0x000fc40000800000 */
[C---:B------:R-:W-:Y:S02]  /*5240*/  LOP3.LUT P5, RZ, R142.reuse, 0xff000000, RZ, 0xc0, !PT ;  /* 0xff0000008eff7812 */ /* 0x040fe400078ac0ff */
[----:B------:R-:W-:Y:S01]  /*5250*/  LOP3.LUT P6, RZ, R142, 0xff, RZ, 0xc0, !PT ;  /* 0x000000ff8eff7812 */ /* 0x000fe200078cc0ff */
[----:B0-----:R-:W-:Y:S01]  /*5260*/  IMAD.WIDE.U32 R100, R136, 0x10, R100 ;  /* 0x0000001088647825 */ /* 0x001fe200078e0064 */
[----:B------:R-:W-:Y:S02]  /*5270*/  LOP3.LUT P1, RZ, R142, 0xff00, RZ, 0xc0, !PT ;  /* 0x0000ff008eff7812 */ /* 0x000fe4000782c0ff */
[----:B------:R-:W-:Y:S02]  /*5280*/  FSEL R152, R147, RZ, P5 ;  /* 0x000000ff93987208 */ /* 0x000fe40002800000 */
[----:B------:R-:W-:Y:S02]  /*5290*/  FSEL R96, R96, RZ, P6 ;  /* 0x000000ff60607208 */ /* 0x000fe40003000000 */
[----:B------:R-:W-:Y:S01]  /*52a0*/  FSEL R139, R150, RZ, P1 ;  /* 0x000000ff968b7208 */ /* 0x000fe20000800000 */
[----:B-1----:R-:W-:Y:S01]  /*52b0*/  IMAD.WIDE.U32 R148, R136, 0x10, R148 ;  /* 0x0000001088947825 */ /* 0x002fe200078e0094 */
[----:B------:R-:W-:-:S02]  /*52c0*/  F2FP.BF16.F32.PACK_AB R98, R153, R98 ;  /* 0x000000629962723e */ /* 0x000fc400000010ff */
[----:B------:R-:W-:Y:S02]  /*52d0*/  F2FP.BF16.F32.PACK_AB R97, R152, R97 ;  /* 0x000000619861723e */ /* 0x000fe400000010ff */
[----:B------:R-:W-:Y:S01]  /*52e0*/  F2FP.BF16.F32.PACK_AB R96, R139, R96 ;  /* 0x000000608b60723e */ /* 0x000fe200000010ff */
[----:B------:R1:W-:Y:S01]  /*52f0*/  STG.E.128 desc[UR8][R148.64], R76 ;  /* 0x0000004c94007986 */ /* 0x0003e2000c101d08 */
[----:B------:R-:W-:-:S03]  /*5300*/  IADD3 R136, PT, PT, R136, 0x80, RZ ;  /* 0x0000008088887810 */ /* 0x000fc60007ffe0ff */
[----:B------:R1:W-:Y:S04]  /*5310*/  STG.E.128 desc[UR8][R100.64], R96 ;  /* 0x0000006064007986 */ /* 0x0003e8000c101d08 */
.L_x_442:
[----:B------:R-:W-:Y:S05]  /*5320*/  BSYNC.RECONVERGENT B1 ;  /* 0x0000000000017941 */ /* 0x000fea0003800200 */
.L_x_441:
[----:B------:R-:W-:Y:S05]  /*5330*/  @!P4 BRA `(.L_x_431) ;  /* 0x00000004004cc947 */ /* 0x000fea0003800000 */
[----:B01----:R-:W0:Y:S01]  /*5340*/  LDC.64 R76, c[0x0][0x468] ;  /* 0x00011a00ff4c7b82 */ /* 0x003e220000000a00 */
[-CC-:B------:R-:W-:Y:S01]  /*5350*/  FFMA.FTZ R150, R104, R103.reuse, R146.reuse ;  /* 0x0000006768967223 */ /* 0x180fe20000010092 */
[-CC-:B------:R-:W-:Y:S01]  /*5360*/  FFMA.FTZ R97, R11, R103.reuse, R146.reuse ;  /* 0x000000670b617223 */ /* 0x180fe20000010092 */
[-C--:B------:R-:W-:Y:S01]  /*5370*/  FFMA.FTZ R79, R9, R103.reuse, R146 ;  /* 0x00000067094f7223 */ /* 0x080fe20000010092 */
[----:B------:R-:W-:Y:S01]  /*5380*/  PRMT R78, R94, 0x7632, R78 ;  /* 0x000076325e4e7816 */ /* 0x000fe2000000004e */
[-CC-:B------:R-:W-:Y:S01]  /*5390*/  FFMA.FTZ R148, R18, R103.reuse, R146.reuse ;  /* 0x0000006712947223 */ /* 0x180fe20000010092 */
[-CC-:B------:R-:W-:Y:S01]  /*53a0*/  FFMA.FTZ R147, R7, R103.reuse, R146.reuse ;  /* 0x0000006707937223 */ /* 0x180fe20000010092 */
[-CC-:B------:R-:W-:Y:S01]  /*53b0*/  FFMA.FTZ R96, R16, R103.reuse, R146.reuse ;  /* 0x0000006710607223 */ /* 0x180fe20000010092 */
[-C--:B------:R-:W-:Y:S01]  /*53c0*/  FFMA.FTZ R139, R5, R103.reuse, R146 ;  /* 0x00000067058b7223 */ /* 0x080fe20000010092 */
[----:B------:R-:W-:Y:S01]  /*53d0*/  SHF.L.U32 R98, R94, 0x10, RZ ;  /* 0x000000105e627819 */ /* 0x000fe200000006ff */
[----:B------:R-:W-:Y:S01]  /*53e0*/  FADD.FTZ R151, R19, -R150 ;  /* 0x8000009613977221 */ /* 0x000fe20000010000 */
[----:B------:R-:W-:Y:S01]  /*53f0*/  FADD.FTZ R149, R12, -R97 ;  /* 0x800000610c957221 */ /* 0x000fe20000010000 */
[----:B------:R-:W-:Y:S01]  /*5400*/  FFMA.FTZ R146, R14, R103, R146 ;  /* 0x000000670e927223 */ /* 0x000fe20000010092 */
[----:B------:R-:W-:Y:S01]  /*5410*/  PRMT R99, R95, 0x7632, R99 ;  /* 0x000076325f637816 */ /* 0x000fe20000000063 */
[----:B------:R-:W-:Y:S01]  /*5420*/  FADD.FTZ R97, R10, -R79 ;  /* 0x8000004f0a617221 */ /* 0x000fe20000010000 */
[----:B------:R-:W-:Y:S01]  /*5430*/  SHF.L.U32 R150, R78, 0x10, RZ ;  /* 0x000000104e967819 */ /* 0x000fe200000006ff */
[----:B------:R-:W-:Y:S01]  /*5440*/  FADD.FTZ R103, R17, -R148 ;  /* 0x8000009411677221 */ /* 0x000fe20000010000 */
[----:B------:R-:W1:Y:S01]  /*5450*/  LDC.64 R100, c[0x0][0x478] ;  /* 0x00011e00ff647b82 */ /* 0x000e620000000a00 */
[----:B------:R-:W-:Y:S01]  /*5460*/  SHF.L.U32 R99, R99, 0x10, RZ ;  /* 0x0000001063637819 */ /* 0x000fe200000006ff */
[C---:B------:R-:W-:Y:S01]  /*5470*/  FFMA.FTZ R78, R138.reuse, R97, R98 ;  /* 0x000000618a4e7223 */ /* 0x040fe20000010062 */
[----:B------:R-:W-:Y:S01]  /*5480*/  SHF.L.U32 R152, R95, 0x10, RZ ;  /* 0x000000105f987819 */ /* 0x000fe200000006ff */
[C---:B------:R-:W-:Y:S01]  /*5490*/  FFMA.FTZ R97, R138.reuse, R103, R150 ;  /* 0x000000678a617223 */ /* 0x040fe20000010096 */
[----:B------:R-:W-:Y:S01]  /*54a0*/  PRMT R103, R93, 0x7632, R103 ;  /* 0x000076325d677816 */ /* 0x000fe20000000067 */
[----:B------:R-:W-:Y:S01]  /*54b0*/  FFMA.FTZ R99, R138, R151, R99 ;  /* 0x000000978a637223 */ /* 0x000fe20000010063 */
[----:B------:R-:W-:Y:S01]  /*54c0*/  PRMT R98, R92, 0x7632, R98 ;  /* 0x000076325c627816 */ /* 0x000fe20000000062 */
        /* <DEDUP_REMOVED lines=11> */
[----:B------:R-:W-:Y:S01]  /*5580*/  FFMA.FTZ R103, R138, R103, R148 ;  /* 0x000000678a677223 */ /* 0x000fe20000010094 */
[----:B------:R-:W-:Y:S01]  /*5590*/  ISETP.GE.U32.AND P1, PT, R140, RZ, PT ;  /* 0x000000ff8c00720c */ /* 0x000fe20003f26070 */
[----:B------:R-:W-:Y:S01]  /*55a0*/  FFMA.FTZ R96, R138, R139, R96 ;  /* 0x0000008b8a607223 */ /* 0x000fe20000010060 */
[----:B0-----:R-:W-:-:S04]  /*55b0*/  IMAD.WIDE.U32 R138, R136, 0x10, R76 ;  /* 0x00000010888a7825 */ /* 0x001fc800078e004c */
[-C--:B------:R-:W-:Y:S01]  /*55c0*/  FMUL.FTZ R76, R79, R102.reuse ;  /* 0x000000664f4c7220 */ /* 0x080fe20000410000 */
[C---:B------:R-:W-:Y:S01]  /*55d0*/  F2FP.BF16.F32.PACK_AB R79, R99.reuse, R79 ;  /* 0x0000004f634f723e */ /* 0x040fe200000010ff */
[----:B------:R-:W-:Y:S01]  /*55e0*/  FMUL.FTZ R77, R99, R102 ;  /* 0x00000066634d7220 */ /* 0x000fe20000410000 */
[----:B-1----:R-:W-:-:S04]  /*55f0*/  IMAD.WIDE.U32 R100, R136, 0x10, R100 ;  /* 0x0000001088647825 */ /* 0x002fc800078e0064 */
[----:B------:R-:W-:Y:S01]  /*5600*/  FMUL.FTZ R99, R76, UR13 ;  /* 0x0000000d4c637c20 */ /* 0x000fe20008410000 */
[-C--:B------:R-:W-:Y:S01]  /*5610*/  FMUL.FTZ R76, R78, R102.reuse ;  /* 0x000000664e4c7220 */ /* 0x080fe20000410000 */
[----:B------:R-:W-:Y:S01]  /*5620*/  FMUL.FTZ R77, R77, UR13 ;  /* 0x0000000d4d4d7c20 */ /* 0x000fe20008410000 */
[----:B------:R-:W-:Y:S01]  /*5630*/  LOP3.LUT P5, RZ, R141, 0xff0000, RZ, 0xc0, !PT ;  /* 0x00ff00008dff7812 */ /* 0x000fe200078ac0ff */
[----:B------:R-:W-:Y:S01]  /*5640*/  FMUL.FTZ R136, R97, R102 ;  /* 0x0000006661887220 */ /* 0x000fe20000410000 */
[C---:B------:R-:W-:Y:S01]  /*5650*/  ISETP.GE.U32.AND.EX P1, PT, R141.reuse, 0x1000000, PT, P1 ;  /* 0x010000008d00780c */ /* 0x040fe20003f26110 */
[----:B------:R-:W-:Y:S01]  /*5660*/  FMUL.FTZ R76, R76, UR13 ;  /* 0x0000000d4c4c7c20 */ /* 0x000fe20008410000 */
[----:B------:R-:W-:Y:S01]  /*5670*/  LOP3.LUT P6, RZ, R141, 0xff, RZ, 0xc0, !PT ;  /* 0x000000ff8dff7812 */ /* 0x000fe200078cc0ff */
[----:B------:R-:W-:Y:S01]  /*5680*/  FMUL.FTZ R146, R136, UR13 ;  /* 0x0000000d88927c20 */ /* 0x000fe20008410000 */
[----:B------:R-:W-:Y:S01]  /*5690*/  F2FP.BF16.F32.PACK_AB R78, R97, R78 ;  /* 0x0000004e614e723e */ /* 0x000fe200000010ff */
[-C--:B------:R-:W-:Y:S01]  /*56a0*/  FMUL.FTZ R97, R147, R102.reuse ;  /* 0x0000006693617220 */ /* 0x080fe20000410000 */
[----:B------:R-:W-:Y:S01]  /*56b0*/  FSEL R99, R99, RZ, P5 ;  /* 0x000000ff63637208 */ /* 0x000fe20002800000 */
[----:B------:R-:W-:Y:S01]  /*56c0*/  FMUL.FTZ R136, R98, R102 ;  /* 0x0000006662887220 */ /* 0x000fe20000410000 */
[----:B------:R-:W-:-:S02]  /*56d0*/  FSEL R150, R77, RZ, P1 ;  /* 0x000000ff4d967208 */ /* 0x000fc40000800000 */
[----:B------:R-:W-:Y:S02]  /*56e0*/  LOP3.LUT P5, RZ, R141, 0xff00, RZ, 0xc0, !PT ;  /* 0x0000ff008dff7812 */ /* 0x000fe400078ac0ff */
[----:B------:R-:W-:Y:S01]  /*56f0*/  FSEL R148, R76, RZ, P6 ;  /* 0x000000ff4c947208 */ /* 0x000fe20003000000 */
[-C--:B------:R-:W-:Y:S01]  /*5700*/  FMUL.FTZ R76, R103, R102.reuse ;  /* 0x00000066674c7220 */ /* 0x080fe20000410000 */
[----:B------:R-:W-:Y:S01]  /*5710*/  F2FP.BF16.F32.PACK_AB R77, R98, R147 ;  /* 0x00000093624d723e */ /* 0x000fe200000010ff */
[----:B------:R-:W-:Y:S01]  /*5720*/  FMUL.FTZ R98, R97, UR13 ;  /* 0x0000000d61627c20 */ /* 0x000fe20008410000 */
[----:B------:R-:W-:Y:S01]  /*5730*/  LOP3.LUT P1, RZ, R140, 0xff0000, RZ, 0xc0, !PT ;  /* 0x00ff00008cff7812 */ /* 0x000fe2000782c0ff */
[----:B------:R-:W-:Y:S01]  /*5740*/  FMUL.FTZ R102, R96, R102 ;  /* 0x0000006660667220 */ /* 0x000fe20000410000 */
[----:B------:R-:W-:Y:S01]  /*5750*/  FSEL R149, R146, RZ, P5 ;  /* 0x000000ff92957208 */ /* 0x000fe20002800000 */
[----:B------:R-:W-:Y:S01]  /*5760*/  FMUL.FTZ R146, R136, UR13 ;  /* 0x0000000d88927c20 */ /* 0x000fe20008410000 */
[----:B------:R-:W-:Y:S01]  /*5770*/  FMUL.FTZ R97, R76, UR13 ;  /* 0x0000000d4c617c20 */ /* 0x000fe20008410000 */
[----:B------:R-:W-:Y:S01]  /*5780*/  FMUL.FTZ R102, R102, UR13 ;  /* 0x0000000d66667c20 */ /* 0x000fe20008410000 */
[----:B------:R-:W-:-:S02]  /*5790*/  FSEL R136, R98, RZ, P1 ;  /* 0x000000ff62887208 */ /* 0x000fc40000800000 */
[C---:B------:R-:W-:Y:S02]  /*57a0*/  LOP3.LUT P6, RZ, R140.reuse, 0xff000000, RZ, 0xc0, !PT ;  /* 0xff0000008cff7812 */ /* 0x040fe400078cc0ff */
[C---:B------:R-:W-:Y:S02]  /*57b0*/  LOP3.LUT P5, RZ, R140.reuse, 0xff, RZ, 0xc0, !PT ;  /* 0x000000ff8cff7812 */ /* 0x040fe400078ac0ff */
[----:B------:R-:W-:Y:S02]  /*57c0*/  LOP3.LUT P1, RZ, R140, 0xff00, RZ, 0xc0, !PT ;  /* 0x0000ff008cff7812 */ /* 0x000fe4000782c0ff */
[----:B------:R-:W-:Y:S02]  /*57d0*/  F2FP.BF16.F32.PACK_AB R76, R96, R103 ;  /* 0x00000067604c723e */ /* 0x000fe400000010ff */
[----:B------:R-:W-:Y:S02]  /*57e0*/  FSEL R147, R146, RZ, P6 ;  /* 0x000000ff92937208 */ /* 0x000fe40003000000 */
[----:B------:R-:W-:Y:S01]  /*57f0*/  FSEL R96, R97, RZ, P5 ;  /* 0x000000ff61607208 */ /* 0x000fe20002800000 */
[----:B------:R2:W-:Y:S01]  /*5800*/  STG.E.128 desc[UR8][R100.64], R76 ;  /* 0x0000004c64007986 */ /* 0x0005e2000c101d08 */
[----:B------:R-:W-:-:S02]  /*5810*/  FSEL R103, R102, RZ, P1 ;  /* 0x000000ff66677208 */ /* 0x000fc40000800000 */
[----:B------:R-:W-:Y:S02]  /*5820*/  F2FP.BF16.F32.PACK_AB R99, R150, R99 ;  /* 0x000000639663723e */ /* 0x000fe400000010ff */
[----:B------:R-:W-:Y:S02]  /*5830*/  F2FP.BF16.F32.PACK_AB R98, R149, R148 ;  /* 0x000000949562723e */ /* 0x000fe400000010ff */
[----:B------:R-:W-:Y:S02]  /*5840*/  F2FP.BF16.F32.PACK_AB R97, R147, R136 ;  /* 0x000000889361723e */ /* 0x000fe400000010ff */
[----:B------:R-:W-:-:S05]  /*5850*/  F2FP.BF16.F32.PACK_AB R96, R103, R96 ;  /* 0x000000606760723e */ /* 0x000fca00000010ff */
[----:B------:R2:W-:Y:S02]  /*5860*/  STG.E.128 desc[UR8][R138.64], R96 ;  /* 0x000000608a007986 */ /* 0x0005e4000c101d08 */
.L_x_431:
[----:B------:R-:W-:Y:S05]  /*5870*/  BSYNC.RECONVERGENT B0 ;  /* 0x0000000000007941 */ /* 0x000fea0003800200 */
.L_x_421:
[----:B01234-:R-:W0:Y:S01]  /*5880*/  LDC.64 R96, c[0x0][0x380] ;  /* 0x0000e000ff607b82 */ /* 0x01fe220000000a00 */
[----:B------:R-:W-:Y:S01]  /*5890*/  UPLOP3.LUT UP1, UPT, UPT, UPT, UP1, 0x40, 0x4 ;  /* 0x000000000004789c */ /* 0x000fe20003f2e810 */
[----:B0-----:R-:W-:-:S04]  /*58a0*/  IADD3 R0, PT, PT, R0, R96, RZ ;  /* 0x0000006000007210 */ /* 0x001fc80007ffe0ff */
[----:B------:R-:W-:-:S13]  /*58b0*/  ISETP.GE.AND P1, PT, R0, R97, PT ;  /* 0x000000610000720c */ /* 0x000fda0003f26270 */
[----:B------:R-:W-:Y:S05]  /*58c0*/  @!P1 BRA `(.L_x_443) ;  /* 0xffffffac00249947 */ /* 0x000fea000383ffff */
.L_x_412:
[----:B------:R-:W0:Y:S08]  /*58d0*/  S2UR UR4, SR_CTAID.X ;  /* 0x00000000000479c3 */ /* 0x000e300000002500 */
[----:B------:R-:W1:Y:S08]  /*58e0*/  LDC.64 R6, c[0x0][0x440] ;  /* 0x00011000ff067b82 */ /* 0x000e700000000a00 */
[----:B------:R-:W2:Y:S08]  /*58f0*/  LDC.64 R8, c[0x0][0x448] ;  /* 0x00011200ff087b82 */ /* 0x000eb00000000a00 */
[----:B------:R-:W3:Y:S01]  /*5900*/  LDC.64 R10, c[0x0][0x440] ;  /* 0x00011000ff0a7b82 */ /* 0x000ee20000000a00 */
[----:B0-----:R-:W-:-:S05]  /*5910*/  IMAD R3, R3, UR4, RZ ;  /* 0x0000000403037c24 */ /* 0x001fca000f8e02ff */
[----:B------:R-:W-:Y:S02]  /*5920*/  LEA.HI R15, R3, R4, RZ, 0x1d ;  /* 0x00000004030f7211 */ /* 0x000fe400078fe8ff */
[----:B------:R-:W0:Y:S03]  /*5930*/  LDC.64 R12, c[0x0][0x448] ;  /* 0x00011200ff0c7b82 */ /* 0x000e260000000a00 */
[----:B-1----:R-:W-:-:S04]  /*5940*/  @P2 IMAD.WIDE.U32 R2, R15, 0x20, R6 ;  /* 0x000000200f022825 */ /* 0x002fc800078e0006 */
[C---:B--2---:R-:W-:Y:S01]  /*5950*/  @P2 IMAD.WIDE.U32 R4, R15.reuse, 0x20, R8 ;  /* 0x000000200f042825 */ /* 0x044fe200078e0008 */
[----:B------:R-:W-:Y:S01]  /*5960*/  @P2 IADD3 R15, PT, PT, R15, 0x80, RZ ;  /* 0x000000800f0f2810 */ /* 0x000fe20007ffe0ff */
[----:B------:R1:W-:Y:S04]  /*5970*/  @P2 STG.E.128 desc[UR8][R2.64], R52 ;  /* 0x0000003402002986 */ /* 0x0003e8000c101d08 */
[----:B------:R1:W-:Y:S01]  /*5980*/  @P2 STG.E.128 desc[UR8][R2.64+0x10], R56 ;  /* 0x0000103802002986 */ /* 0x0003e2000c101d08 */
[----:B---3--:R-:W-:-:S03]  /*5990*/  @P3 IMAD.WIDE.U32 R10, R15, 0x20, R10 ;  /* 0x000000200f0a3825 */ /* 0x008fc600078e000a */
[----:B------:R1:W-:Y:S04]  /*59a0*/  @P2 STG.E.128 desc[UR8][R4.64], R36 ;  /* 0x0000002404002986 */ /* 0x0003e8000c101d08 */
[----:B------:R1:W-:Y:S01]  /*59b0*/  @P2 STG.E.128 desc[UR8][R4.64+0x10], R40 ;  /* 0x0000102804002986 */ /* 0x0003e2000c101d08 */
[----:B0-----:R-:W-:-:S03]  /*59c0*/  @P3 IMAD.WIDE.U32 R12, R15, 0x20, R12 ;  /* 0x000000200f0c3825 */ /* 0x001fc600078e000c */
        /* <DEDUP_REMOVED lines=15> */
.L_x_444:
        /* <DEDUP_REMOVED lines=12> */
.L_x_10662:


//--------------------- .text._ZN10layer_norm13ln_bwd_kernelINS_13Kernel_traitsI13__nv_bfloat16S2_S2_S2_fjLj3072ELj1ELj1ELj4ELj16ENS_18Kernel_traits_baseILj3072ES2_S2_S2_S2_fjLj128EEEEELb1ELb0ELb0ELb1EEEvNS_9BwdParamsE --------------------------
	.section	.text._ZN10layer_norm13ln_bwd_kernelINS_13Kernel_traitsI13__nv_bfloat16S2_S2_S2_fjLj3072ELj1ELj1ELj4ELj16ENS_18Kernel_traits_baseILj3072ES2_S2_S2_S2_fjLj128EEEEELb1ELb0ELb0ELb1EEEvNS_9BwdParamsE,"ax",@progbits
	.align	128
        .global         _ZN10layer_norm13ln_bwd_kernelINS_13Kernel_traitsI13__nv_bfloat16S2_S2_S2_fjLj3072ELj1ELj1ELj4ELj16ENS_18Kernel_traits_baseILj3072ES2_S2_S2_S2_fjLj128EEEEELb1ELb0ELb0ELb1EEEvNS_9BwdParamsE
        .type           _ZN10layer_norm13ln_bwd_kernelINS_13Kernel_traitsI13__nv_bfloat16S2_S2_S2_fjLj3072ELj1ELj1ELj4ELj16ENS_18Kernel_traits_baseILj3072ES2_S2_S2_S2_fjLj128EEEEELb1ELb0ELb0ELb1EEEvNS_9BwdParamsE,@function
        .size           _ZN10layer_norm13ln_bwd_kernelINS_13Kernel_traitsI13__nv_bfloat16S2_S2_S2_fjLj3072ELj1ELj1ELj4ELj16ENS_18Kernel_traits_baseILj3072ES2_S2_S2_S2_fjLj128EEEEELb1ELb0ELb0ELb1EEEvNS_9BwdParamsE,(.L_x_10663 - _ZN10layer_norm13ln_bwd_kernelINS_13Kernel_traitsI13__nv_bfloat16S2_S2_S2_fjLj3072ELj1ELj1ELj4ELj16ENS_18Kernel_traits_baseILj3072ES2_S2_S2_S2_fjLj128EEEEELb1ELb0ELb0ELb1EEEvNS_9BwdParamsE)
        .other          _ZN10layer_norm13ln_bwd_kernelINS_13Kernel_traitsI13__nv_bfloat16S2_S2_S2_fjLj3072ELj1ELj1ELj4ELj16ENS_18Kernel_traits_baseILj3072ES2_S2_S2_S2_fjLj128EEEEELb1ELb0ELb0ELb1EEEvNS_9BwdParamsE,@"STO_CUDA_ENTRY STV_DEFAULT"
_ZN10layer_norm13ln_bwd_kernelINS_13Kernel_traitsI13__nv_bfloat16S2_S2_S2_fjLj3072ELj1ELj1ELj4ELj16ENS_18Kernel_traits_baseILj3072ES2_S2_S2_S2_fjLj128EEEEELb1ELb0ELb0ELb1EEEvNS_9BwdParamsE:
.text._ZN10layer_norm13ln_bwd_kernelINS_13Kernel_traitsI13__nv_bfloat16S2_S2_S2_fjLj3072ELj1ELj1ELj4ELj16ENS_18Kernel_traits_baseILj3072ES2_S2_S2_S2_fjLj128EEEEELb1ELb0ELb0ELb1EEEvNS_9BwdParamsE:
        /* <DEDUP_REMOVED lines=34> */
[----:B------:R-:W-:-:S02]  /*0220*/  PLOP3.LUT P2, PT, PT, PT, PT, 0x8, 0x80 ;  /* 0x000000000080781c */ /* 0x000fc40003f4e170 */
[----:B------:R-:W-:Y:S02]  /*0230*/  CS2R R74, SRZ ;  /* 0x00000000004a7805 */ /* 0x000fe4000001ff00 */
[----:B------:R-:W-:Y:S02]  /*0240*/  MOV R114, UR5 ;  /* 0x0000000500727c02 */ /* 0x000fe40008000f00 */
        /* <DEDUP_REMOVED lines=15> */
[----:B------:R-:W-:Y:S01]  /*0340*/  MOV R101, RZ ;  /* 0x000000ff00657202 */ /* 0x000fe20000000f00 */
[----:B0-----:R-:W3:Y:S01]  /*0350*/  LDG.E.128 R12, desc[UR6][R2.64] ;  /* 0x00000006020c7981 */ /* 0x001ee2000c1e1d00 */
[----:B------:R-:W0:Y:S03]  /*0360*/  LDCU UR4, c[0x0][0x408] ;  /* 0x00008100ff0477ac */ /* 0x000e260008000800 */
[----:B------:R-:W4:Y:S01]  /*0370*/  LDG.E.128 R8, desc[UR6][R2.64+0x800] ;  /* 0x0008000602087981 */ /* 0x000f22000c1e1d00 */
[----:B------:R-:W1:Y:S03]  /*0380*/  LDCU UR9, c[0x0][0x388] ;  /* 0x00007100ff0977ac */ /* 0x000e660008000800 */
[----:B------:R5:W4:Y:S01]  /*0390*/  LDG.E.128 R4, desc[UR6][R2.64+0x1000] ;  /* 0x0010000602047981 */ /* 0x000b22000c1e1d00 */
[----:B--2---:R-:W-:Y:S01]  /*03a0*/  ISETP.NE.U32.AND P1, PT, R16, RZ, PT ;  /* 0x000000ff1000720c */ /* 0x004fe20003f25070 */
[----:B------:R-:W2:Y:S03]  /*03b0*/  LDCU.U8 UR8, c[0x0][0x410] ;  /* 0x00008200ff0877ac */ /* 0x000ea60008000000 */
[----:B------:R-:W-:-:S02]  /*03c0*/  ISETP.NE.AND.EX P1, PT, R17, RZ, PT, P1 ;  /* 0x000000ff1100720c */ /* 0x000fc40003f25310 */
[----:B------:R-:W-:Y:S01]  /*03d0*/  CS2R R16, SRZ ;  /* 0x0000000000107805 */ /* 0x000fe2000001ff00 */
[----:B------:R-:W0:Y:S01]  /*03e0*/  LDCU UR12, c[0x0][0x400] ;  /* 0x00008000ff0c77ac */ /* 0x000e220008000800 */
[----:B-----5:R-:W-:Y:S01]  /*03f0*/  CS2R R2, SRZ ;  /* 0x0000000000027805 */ /* 0x020fe2000001ff00 */
[----:B------:R-:W0:Y:S01]  /*0400*/  LDCU.64 UR14, c[0x0][0x478] ;  /* 0x00008f00ff0e77ac */ /* 0x000e220008000a00 */
[----:B------:R-:W0:Y:S01]  /*0410*/  LDCU.64 UR10, c[0x0][0x438] ;  /* 0x00008700ff0a77ac */ /* 0x000e220008000a00 */
[----:B---3--:R-:W-:Y:S02]  /*0420*/  PRMT R102, R12, 0x7632, R102 ;  /* 0x000076320c667816 */ /* 0x008fe40000000066 */
[----:B------:R-:W-:Y:S02]  /*0430*/  PRMT R103, R13, 0x7632, R103 ;  /* 0x000076320d677816 */ /* 0x000fe40000000067 */
[----:B------:R-:W-:Y:S02]  /*0440*/  PRMT R104, R14, 0x7632, R104 ;  /* 0x000076320e687816 */ /* 0x000fe40000000068 */
[----:B------:R-:W-:-:S02]  /*0450*/  PRMT R105, R15, 0x7632, R105 ;  /* 0x000076320f697816 */ /* 0x000fc40000000069 */
[----:B----4-:R-:W-:Y:S02]  /*0460*/  PRMT R106, R8, 0x7632, R106 ;  /* 0x00007632086a7816 */ /* 0x010fe4000000006a */
[----:B------:R-:W-:Y:S02]  /*0470*/  PRMT R107, R9, 0x7632, R107 ;  /* 0x00007632096b7816 */ /* 0x000fe4000000006b */
[----:B------:R-:W-:Y:S02]  /*0480*/  PRMT R108, R10, 0x7632, R108 ;  /* 0x000076320a6c7816 */ /* 0x000fe4000000006c */
[----:B------:R-:W-:Y:S02]  /*0490*/  PRMT R109, R11, 0x7632, R109 ;  /* 0x000076320b6d7816 */ /* 0x000fe4000000006d */
[----:B------:R-:W-:Y:S02]  /*04a0*/  PRMT R110, R4, 0x7632, R110 ;  /* 0x00007632046e7816 */ /* 0x000fe4000000006e */
[----:B------:R-:W-:-:S02]  /*04b0*/  PRMT R111, R5, 0x7632, R111 ;  /* 0x00007632056f7816 */ /* 0x000fc4000000006f */
[----:B------:R-:W-:Y:S02]  /*04c0*/  PRMT R112, R6, 0x7632, R112 ;  /* 0x0000763206707816 */ /* 0x000fe40000000070 */
[----:B------:R-:W-:Y:S02]  /*04d0*/  PRMT R113, R7, 0x7632, R113 ;  /* 0x0000763207717816 */ /* 0x000fe40000000071 */
[----:B------:R-:W-:Y:S02]  /*04e0*/  SHF.L.U32 R89, R12, 0x10, RZ ;  /* 0x000000100c597819 */ /* 0x000fe400000006ff */
[----:B------:R-:W-:Y:S02]  /*04f0*/  SHF.L.U32 R90, R13, 0x10, RZ ;  /* 0x000000100d5a7819 */ /* 0x000fe400000006ff */
[----:B------:R-:W-:Y:S02]  /*0500*/  CS2R R12, SRZ ;  /* 0x00000000000c7805 */ /* 0x000fe4000001ff00 */
[----:B------:R-:W-:-:S02]  /*0510*/  SHF.L.U32 R91, R14, 0x10, RZ ;  /* 0x000000100e5b7819 */ /* 0x000fc400000006ff */
[----:B------:R-:W-:Y:S02]  /*0520*/  SHF.L.U32 R92, R15, 0x10, RZ ;  /* 0x000000100f5c7819 */ /* 0x000fe400000006ff */
[----:B------:R-:W-:Y:S02]  /*0530*/  CS2R R14, SRZ ;  /* 0x00000000000e7805 */ /* 0x000fe4000001ff00 */
        /* <DEDUP_REMOVED lines=23> */
[----:B012---:R-:W-:-:S07]  /*06b0*/  SHF.L.U32 R113, R113, 0x10, RZ ;  /* 0x0000001071717819 */ /* 0x007fce00000006ff */
.L_x_455:
[----:B------:R-:W0:Y:S01]  /*06c0*/  S2R R0, SR_TID.X ;  /* 0x0000000000007919 */ /* 0x000e220000002100 */
[----:B------:R-:W1:Y:S01]  /*06d0*/  LDC.64 R68, c[0x0][0x428] ;  /* 0x00010a00ff447b82 */ /* 0x000e620000000a00 */
[----:B------:R-:W-:-:S05]  /*06e0*/  IMAD R48, R114, UR9, RZ ;  /* 0x0000000972307c24 */ /* 0x000fca000f8e02ff */
[----:B------:R-:W-:Y:S02]  /*06f0*/  SHF.R.S32.HI R49, RZ, 0x1f, R48 ;  /* 0x0000001fff317819 */ /* 0x000fe40000011430 */
[----:B------:R-:W2:Y:S02]  /*0700*/  LDC.64 R64, c[0x0][0x3a8] ;  /* 0x0000ea00ff407b82 */ /* 0x000ea40000000a00 */
[----:B------:R-:W-:-:S06]  /*0710*/  LEA.HI R49, R49, R48, RZ, 0x3 ;  /* 0x0000003031317211 */ /* 0x000fcc00078f18ff */
[----:B------:R-:W3:Y:S08]  /*0720*/  LDC.64 R66, c[0x0][0x3c0] ;  /* 0x0000f000ff427b82 */ /* 0x000ef00000000a00 */
[----:B------:R-:W4:Y:S01]  /*0730*/  LDC.64 R120, c[0x0][0x3c8] ;  /* 0x0000f200ff787b82 */ /* 0x000f220000000a00 */
[----:B0-----:R-:W-:-:S04]  /*0740*/  LEA.HI.SX32 R118, R49, R0, 0x1d ;  /* 0x0000000031767211 */ /* 0x001fc800078feaff */
[C---:B------:R-:W-:Y:S02]  /*0750*/  IADD3 R117, PT, PT, R118.reuse, 0x80, RZ ;  /* 0x0000008076757810 */ /* 0x040fe40007ffe0ff */
[C---:B------:R-:W-:Y:S01]  /*0760*/  IADD3 R115, PT, PT, R118.reuse, 0x100, RZ ;  /* 0x0000010076737810 */ /* 0x040fe20007ffe0ff */
[----:B-1----:R-:W-:-:S04]  /*0770*/  IMAD.WIDE.U32 R52, R118, 0x10, R68 ;  /* 0x0000001076347825 */ /* 0x002fc800078e0044 */
[--C-:B--2---:R-:W-:Y:S02]  /*0780*/  IMAD.WIDE.U32 R48, R118, 0x10, R64.reuse ;  /* 0x0000001076307825 */ /* 0x104fe400078e0040 */
[----:B------:R-:W2:Y:S02]  /*0790*/  LDG.E.128 R52, desc[UR6][R52.64] ;  /* 0x0000000634347981 */ /* 0x000ea4000c1e1d00 */
[C---:B------:R-:W-:Y:S02]  /*07a0*/  IMAD.WIDE.U32 R56, R117.reuse, 0x10, R64 ;  /* 0x0000001075387825 */ /* 0x040fe400078e0040 */
[----:B------:R-:W2:Y:S02]  /*07b0*/  LDG.E.128 R48, desc[UR6][R48.64] ;  /* 0x0000000630307981 */ /* 0x000ea4000c1e1d00 */
[----:B------:R-:W-:Y:S02]  /*07c0*/  IMAD.WIDE.U32 R60, R117, 0x10, R68 ;  /* 0x00000010753c7825 */ /* 0x000fe400078e0044 */
[----:B------:R-:W2:Y:S02]  /*07d0*/  LDG.E.128 R56, desc[UR6][R56.64] ;  /* 0x0000000638387981 */ /* 0x000ea4000c1e1d00 */
[----:B------:R-:W-:-:S02]  /*07e0*/  IMAD.WIDE.U32 R64, R115, 0x10, R64 ;  /* 0x0000001073407825 */ /* 0x000fc400078e0040 */
[----:B------:R-:W2:Y:S02]  /*07f0*/  LDG.E.128 R60, desc[UR6][R60.64] ;  /* 0x000000063c3c7981 */ /* 0x000ea4000c1e1d00 */
[C---:B---3--:R-:W-:Y:S02]  /*0800*/  IMAD.WIDE R124, R114.reuse, 0x4, R66 ;  /* 0x00000004727c7825 */ /* 0x048fe400078e0242 */
[----:B------:R-:W3:Y:S04]  /*0810*/  LDG.E.128 R64, desc[UR6][R64.64] ;  /* 0x0000000640407981 */ /* 0x000ee8000c1e1d00 */
[----:B------:R0:W3:Y:S01]  /*0820*/  LDG.E R127, desc[UR6][R124.64] ;  /* 0x000000067c7f7981 */ /* 0x0000e2000c1e1900 */
[----:B----4-:R-:W-:-:S04]  /*0830*/  IMAD.WIDE R122, R114, 0x4, R120 ;  /* 0x00000004727a7825 */ /* 0x010fc800078e0278 */
[----:B------:R-:W-:Y:S01]  /*0840*/  IMAD.WIDE.U32 R68, R115, 0x10, R68 ;  /* 0x0000001073447825 */ /* 0x000fe200078e0044 */
[----:B------:R2:W4:Y:S05]  /*0850*/  LDG.E R116, desc[UR6][R122.64] ;  /* 0x000000067a747981 */ /* 0x00052a000c1e1900 */
[----:B------:R-:W4:Y:S01]  /*0860*/  LDG.E.128 R68, desc[UR6][R68.64] ;  /* 0x0000000644447981 */ /* 0x000f22000c1e1d00 */
[----:B------:R-:W1:Y:S01]  /*0870*/  S2R R120, SR_CgaCtaId ;  /* 0x0000000000787919 */ /* 0x000e620000008800 */
[----:B------:R-:W-:Y:S02]  /*0880*/  ISETP.NE.AND P4, PT, RZ, UR8, PT ;  /* 0x00000008ff007c0c */ /* 0x000fe4000bf85270 */
[----:B------:R-:W-:-:S02]  /*0890*/  LOP3.LUT P3, RZ, R0, 0x1f, RZ, 0xc0, !PT ;  /* 0x0000001f00ff7812 */ /* 0x000fc4000786c0ff */
[----:B------:R-:W-:Y:S02]  /*08a0*/  PLOP3.LUT P0, PT, PT, PT, PT, 0x80, 0x8 ;  /* 0x000000000008781c */ /* 0x000fe40003f0f070 */
[----:B------:R-:W-:-:S09]  /*08b0*/  MOV R119, 0x400 ;  /* 0x0000040000777802 */ /* 0x000fd20000000f00 */
[----:B------:R-:W-:Y:S02]  /*08c0*/  @!P3 PLOP3.LUT P0, PT, P2, PT, PT, 0x80, 0x8 ;  /* 0x000000000008b81c */ /* 0x000fe4000170f070 */
[----:B0-----:R-:W-:-:S04]  /*08d0*/  @!P3 SHF.R.U32.HI R124, RZ, 0x2, R0 ;  /* 0x00000002ff7cb819 */ /* 0x001fc80000011600 */
[----:B------:R-:W-:Y:S02]  /*08e0*/  @!P3 LOP3.LUT R124, R124, 0x18, RZ, 0xc0, !PT ;  /* 0x000000187c7cb812 */ /* 0x000fe400078ec0ff */
[----:B-1----:R-:W-:-:S04]  /*08f0*/  LEA R119, R120, R119, 0x18 ;  /* 0x0000007778777211 */ /* 0x002fc800078ec0ff */
[----:B------:R-:W-:-:S04]  /*0900*/  IADD3 R120, PT, PT, R119, 0x3020, RZ ;  /* 0x0000302077787810 */ /* 0x000fc80007ffe0ff */
[----:B------:R-:W-:Y:S02]  /*0910*/  @!P3 MOV R121, R120 ;  /* 0x000000780079b202 */ /* 0x000fe40000000f00 */
[----:B------:R-:W-:-:S04]  /*0920*/  @!P0 IADD3 R121, PT, PT, R119, 0x3000, RZ ;  /* 0x0000300077798810 */ /* 0x000fc80007ffe0ff */
[----:B------:R-:W-:Y:S02]  /*0930*/  @!P3 IADD3 R121, PT, PT, R124, R121, RZ ;  /* 0x000000797c79b210 */ /* 0x000fe40007ffe0ff */
[C---:B--2---:R-:W-:Y:S02]  /*0940*/  PRMT R122, R52.reuse, 0x7632, R122 ;  /* 0x00007632347a7816 */ /* 0x044fe4000000007a */
[----:B------:R-:W-:Y:S02]  /*0950*/  SHF.L.U32 R153, R52, 0x10, RZ ;  /* 0x0000001034997819 */ /* 0x000fe400000006ff */
[C---:B------:R-:W-:Y:S02]  /*0960*/  PRMT R131, R50.reuse, 0x7632, R131 ;  /* 0x0000763232837816 */ /* 0x040fe40000000083 */
[----:B------:R-:W-:Y:S02]  /*0970*/  SHF.L.U32 R146, R50, 0x10, RZ ;  /* 0x0000001032927819 */ /* 0x000fe400000006ff */
[----:B------:R-:W-:-:S02]  /*0980*/  PRMT R52, R59, 0x7632, R52 ;  /* 0x000076323b347816 */ /* 0x000fc40000000034 */
[----:B------:R-:W-:Y:S02]  /*0990*/  SHF.L.U32 R130, R59, 0x10, RZ ;  /* 0x000000103b827819 */ /* 0x000fe400000006ff */
[C---:B------:R-:W-:Y:S02]  /*09a0*/  PRMT R59, R62.reuse, 0x7632, R59 ;  /* 0x000076323e3b7816 */ /* 0x040fe4000000003b */
[----:B------:R-:W-:Y:S02]  /*09b0*/  SHF.L.U32 R50, R62, 0x10, RZ ;  /* 0x000000103e327819 */ /* 0x000fe400000006ff */
[C---:B------:R-:W-:Y:S02]  /*09c0*/  PRMT R126, R54.reuse, 0x7632, R126 ;  /* 0x00007632367e7816 */ /* 0x040fe4000000007e */
[----:B------:R-:W-:Y:S02]  /*09d0*/  SHF.L.U32 R149, R54, 0x10, RZ ;  /* 0x0000001036957819 */ /* 0x000fe400000006ff */
[----:B---3--:R-:W-:-:S02]  /*09e0*/  PRMT R62, R65, 0x7632, R62 ;  /* 0x00007632413e7816 */ /* 0x008fc4000000003e */
[----:B------:R-:W-:Y:S02]  /*09f0*/  SHF.L.U32 R136, R48, 0x10, RZ ;  /* 0x0000001030887819 */ /* 0x000fe400000006ff */
[----:B------:R-:W-:Y:S02]  /*0a00*/  SHF.L.U32 R54, R58, 0x10, RZ ;  /* 0x000000103a367819 */ /* 0x000fe400000006ff */
[----:B------:R-:W-:Y:S02]  /*0a10*/  FSEL R127, R127, RZ, !P4 ;  /* 0x000000ff7f7f7208 */ /* 0x000fe40006000000 */
[C---:B------:R-:W-:Y:S02]  /*0a20*/  PRMT R123, R51.reuse, 0x7632, R123 ;  /* 0x00007632337b7816 */ /* 0x040fe4000000007b */
[----:B------:R-:W-:Y:S02]  /*0a30*/  SHF.L.U32 R152, R51, 0x10, RZ ;  /* 0x0000001033987819 */ /* 0x000fe400000006ff */
[----:B------:R-:W-:-:S02]  /*0a40*/  PRMT R128, R53, 0x7632, R128 ;  /* 0x0000763235807816 */ /* 0x000fc40000000080 */
[----:B------:R-:W-:Y:S02]  /*0a50*/  SHF.L.U32 R147, R53, 0x10, RZ ;  /* 0x0000001035937819 */ /* 0x000fe400000006ff */
[----:B------:R-:W-:Y:S02]  /*0a60*/  PRMT R51, R58, 0x7632, R51 ;  /* 0x000076323a337816 */ /* 0x000fe40000000033 */
[C---:B------:R-:W-:Y:S02]  /*0a70*/  PRMT R53, R64.reuse, 0x7632, R53 ;  /* 0x0000763240357816 */ /* 0x040fe40000000035 */
[----:B------:R-:W-:Y:S02]  /*0a80*/  SHF.L.U32 R154, R64, 0x10, RZ ;  /* 0x00000010409a7819 */ /* 0x000fe400000006ff */
[C---:B------:R-:W-:Y:S02]  /*0a90*/  PRMT R64, R66.reuse, 0x7632, R64 ;  /* 0x0000763242407816 */ /* 0x040fe40000000040 */
[----:B------:R-:W-:-:S02]  /*0aa0*/  SHF.L.U32 R138, R66, 0x10, RZ ;  /* 0x00000010428a7819 */ /* 0x000fc400000006ff */
[----:B------:R-:W-:Y:S01]  /*0ab0*/  SHF.L.U32 R62, R62, 0x10, RZ ;  /* 0x000000103e3e7819 */ /* 0x000fe200000006ff */
[----:B------:R-:W-:Y:S01]  /*0ac0*/  FADD.FTZ R157, -R127, R136 ;  /* 0x000000887f9d7221 */ /* 0x000fe20000010100 */
[----:B------:R-:W-:Y:S02]  /*0ad0*/  PRMT R125, R48, 0x7632, R125 ;  /* 0x00007632307d7816 */ /* 0x000fe4000000007d */
[C---:B------:R-:W-:Y:S02]  /*0ae0*/  PRMT R66, R67.reuse, 0x7632, R66 ;  /* 0x0000763243427816 */ /* 0x040fe40000000042 */
[----:B------:R-:W-:Y:S01]  /*0af0*/  SHF.L.U32 R140, R67, 0x10, RZ ;  /* 0x00000010438c7819 */ /* 0x000fe200000006ff */
[C---:B------:R-:W-:Y:S01]  /*0b00*/  FADD.FTZ R67, -R127.reuse, R54 ;  /* 0x000000367f437221 */ /* 0x040fe20000010100 */
[----:B------:R-:W-:Y:S01]  /*0b10*/  FADD.FTZ R159, -R127, R152 ;  /* 0x000000987f9f7221 */ /* 0x000fe20000010100 */
[----:B------:R-:W-:Y:S01]  /*0b20*/  SHF.L.U32 R54, R51, 0x10, RZ ;  /* 0x0000001033367819 */ /* 0x000fe200000006ff */
[----:B------:R-:W-:Y:S01]  /*0b30*/  FADD.FTZ R161, -R127, R146 ;  /* 0x000000927fa17221 */ /* 0x000fe20000010100 */
[----:B------:R-:W-:Y:S01]  /*0b40*/  SHF.L.U32 R152, R123, 0x10, RZ ;  /* 0x000000107b987819 */ /* 0x000fe200000006ff */
[----:B------:R-:W-:Y:S01]  /*0b50*/  FADD.FTZ R123, -R127, R62 ;  /* 0x0000003e7f7b7221 */ /* 0x000fe20000010100 */
[----:B------:R-:W-:Y:S01]  /*0b60*/  SHF.L.U32 R144, R49, 0x10, RZ ;  /* 0x0000001031907819 */ /* 0x000fe200000006ff */
[----:B----4-:R-:W-:Y:S01]  /*0b70*/  FMUL.FTZ R62, R116, R157 ;  /* 0x0000009d743e7220 */ /* 0x010fe20000410000 */
[----:B------:R-:W-:-:S02]  /*0b80*/  SHF.L.U32 R146, R125, 0x10, RZ ;  /* 0x000000107d927819 */ /* 0x000fc400000006ff */
[----:B------:R-:W-:Y:S01]  /*0b90*/  SHF.L.U32 R150, R131, 0x10, RZ ;  /* 0x0000001083967819 */ /* 0x000fe200000006ff */
[C---:B------:R-:W-:Y:S01]  /*0ba0*/  FADD.FTZ R131, -R127.reuse, R54 ;  /* 0x000000367f837221 */ /* 0x040fe20000010100 */
[----:B------:R-:W-:Y:S01]  /*0bb0*/  SHF.L.U32 R64, R64, 0x10, RZ ;  /* 0x0000001040407819 */ /* 0x000fe200000006ff */
[----:B------:R-:W-:Y:S01]  /*0bc0*/  FADD.FTZ R144, -R127, R144 ;  /* 0x000000907f907221 */ /* 0x000fe20000010100 */
[----:B------:R-:W-:Y:S01]  /*0bd0*/  PRMT R160, R69, 0x7632, R160 ;  /* 0x0000763245a07816 */ /* 0x000fe200000000a0 */
[----:B------:R-:W-:Y:S01]  /*0be0*/  FADD.FTZ R155, -R127, R146 ;  /* 0x000000927f9b7221 */ /* 0x000fe20000010100 */
[----:B------:R-:W-:Y:S01]  /*0bf0*/  SHF.L.U32 R54, R69, 0x10, RZ ;  /* 0x0000001045367819 */ /* 0x000fe200000006ff */
[----:B------:R-:W-:Y:S01]  /*0c00*/  FADD.FTZ R88, R153, R88 ;  /* 0x0000005899587221 */ /* 0x000fe20000010000 */
[----:B------:R-:W-:Y:S01]  /*0c10*/  SHF.L.U32 R69, R122, 0x10, RZ ;  /* 0x000000107a457819 */ /* 0x000fe200000006ff */
[-C--:B------:R-:W-:Y:S01]  /*0c20*/  FFMA.FTZ R101, R62, R153.reuse, R101 ;  /* 0x000000993e657223 */ /* 0x080fe20000010065 */
[----:B------:R-:W-:Y:S01]  /*0c30*/  FMUL.FTZ R153, R89, R153 ;  /* 0x0000009959997220 */ /* 0x000fe20000410000 */
[C---:B------:R-:W-:Y:S01]  /*0c40*/  FADD.FTZ R139, -R127.reuse, R150 ;  /* 0x000000967f8b7221 */ /* 0x040fe20000010100 */
[----:B------:R-:W-:Y:S01]  /*0c50*/  FADD.FTZ R125, -R127, R64 ;  /* 0x000000407f7d7221 */ /* 0x000fe20000010100 */
[C---:B------:R-:W-:Y:S01]  /*0c60*/  FMUL.FTZ R144, R116.reuse, R144 ;  /* 0x0000009074907220 */ /* 0x040fe20000410000 */
[----:B------:R-:W-:Y:S01]  /*0c70*/  FMUL.FTZ R150, R116, R155 ;  /* 0x0000009b74967220 */ /* 0x000fe20000410000 */
[----:B------:R-:W-:Y:S01]  /*0c80*/  FMUL.FTZ R155, R102, R69 ;  /* 0x00000045669b7220 */ /* 0x000fe20000410000 */
[----:B------:R-:W-:Y:S01]  /*0c90*/  FADD.FTZ R64, RZ, R153 ;  /* 0x00000099ff407221 */ /* 0x000fe20000010000 */
[----:B------:R-:W-:Y:S01]  /*0ca0*/  SHF.L.U32 R128, R128, 0x10, RZ ;  /* 0x0000001080807819 */ /* 0x000fe200000006ff */
[----:B------:R-:W-:Y:S01]  /*0cb0*/  FADD.FTZ R84, R147, R84 ;  /* 0x0000005493547221 */ /* 0x000fe20000010000 */
[-C--:B------:R-:W-:Y:S01]  /*0cc0*/  FFMA.FTZ R85, R144, R147.reuse, R85 ;  /* 0x0000009390557223 */ /* 0x080fe20000010055 */
[----:B------:R-:W-:Y:S01]  /*0cd0*/  FMUL.FTZ R147, R90, R147 ;  /* 0x000000935a937220 */ /* 0x000fe20000410000 */
[----:B------:R-:W-:Y:S01]  /*0ce0*/  FADD.FTZ R64, R155, R64 ;  /* 0x000000409b407221 */ /* 0x000fe20000010000 */
[----:B------:R-:W-:Y:S01]  /*0cf0*/  PRMT R129, R49, 0x7632, R129 ;  /* 0x0000763231817816 */ /* 0x000fe20000000081 */
[----:B------:R-:W-:Y:S01]  /*0d00*/  FMUL.FTZ R146, R116, R161 ;  /* 0x000000a174927220 */ /* 0x000fe20000410000 */
[----:B------:R-:W-:Y:S01]  /*0d10*/  FMUL.FTZ R157, R103, R128 ;  /* 0x00000080679d7220 */ /* 0x000fe20000410000 */
[----:B------:R-:W-:Y:S01]  /*0d20*/  FADD.FTZ R64, R147, R64 ;  /* 0x0000004093407221 */ /* 0x000fe20000010000 */
[----:B------:R-:W-:Y:S01]  /*0d30*/  SHF.L.U32 R148, R129, 0x10, RZ ;  /* 0x0000001081947819 */ /* 0x000fe200000006ff */
[----:B------:R-:W-:Y:S01]  /*0d40*/  FADD.FTZ R80, R149, R80 ;  /* 0x0000005095507221 */ /* 0x000fe20000010000 */
[C---:B------:R-:W-:Y:S01]  /*0d50*/  PRMT R158, R71.reuse, 0x7632, R158 ;  /* 0x00007632479e7816 */ /* 0x040fe2000000009e */
[-C--:B------:R-:W-:Y:S01]  /*0d60*/  FFMA.FTZ R81, R146, R149.reuse, R81 ;  /* 0x0000009592517223 */ /* 0x080fe20000010051 */
[----:B------:R-:W-:Y:S01]  /*0d70*/  SHF.L.U32 R164, R71, 0x10, RZ ;  /* 0x0000001047a47819 */ /* 0x000fe200000006ff */
[----:B------:R-:W-:Y:S01]  /*0d80*/  FMUL.FTZ R149, R91, R149 ;  /* 0x000000955b957220 */ /* 0x000fe20000410000 */
[----:B------:R-:W-:Y:S01]  /*0d90*/  SHF.L.U32 R71, R126, 0x10, RZ ;  /* 0x000000107e477819 */ /* 0x000fe200000006ff */
[----:B------:R-:W-:Y:S01]  /*0da0*/  FADD.FTZ R64, R157, R64 ;  /* 0x000000409d407221 */ /* 0x000fe20000010000 */
[----:B------:R-:W-:Y:S01]  /*0db0*/  SHF.L.U32 R151, R55, 0x10, RZ ;  /* 0x0000001037977819 */ /* 0x000fe200000006ff */
[----:B------:R-:W-:Y:S01]  /*0dc0*/  FADD.FTZ R141, -R127, R148 ;  /* 0x000000947f8d7221 */ /* 0x000fe20000010100 */
[----:B------:R-:W-:Y:S01]  /*0dd0*/  PRMT R124, R55, 0x7632, R124 ;  /* 0x00007632377c7816 */ /* 0x000fe2000000007c */
[----:B------:R-:W-:Y:S01]  /*0de0*/  FMUL.FTZ R148, R116, R159 ;  /* 0x0000009f74947220 */ /* 0x000fe20000410000 */
[----:B------:R-:W-:Y:S01]  /*0df0*/  FMUL.FTZ R159, R104, R71 ;  /* 0x00000047689f7220 */ /* 0x000fe20000410000 */
[----:B------:R-:W-:Y:S01]  /*0e00*/  FADD.FTZ R64, R149, R64 ;  /* 0x0000004095407221 */ /* 0x000fe20000010000 */
[----:B------:R-:W-:Y:S01]  /*0e10*/  SHF.L.U32 R134, R56, 0x10, RZ ;  /* 0x0000001038867819 */ /* 0x000fe200000006ff */
[----:B------:R-:W-:Y:S01]  /*0e20*/  FADD.FTZ R76, R151, R76 ;  /* 0x0000004c974c7221 */ /* 0x000fe20000010000 */
[----:B------:R-:W-:Y:S01]  /*0e30*/  SHF.L.U32 R142, R65, 0x10, RZ ;  /* 0x00000010418e7819 */ /* 0x000fe200000006ff */
[----:B------:R-:W-:Y:S01]  /*0e40*/  FADD.FTZ R65, -R127, R130 ;  /* 0x000000827f417221 */ /* 0x000fe20000010100 */
[----:B------:R-:W-:Y:S01]  /*0e50*/  SHF.L.U32 R132, R57, 0x10, RZ ;  /* 0x0000001039847819 */ /* 0x000fe200000006ff */
[-C--:B------:R-:W-:Y:S01]  /*0e60*/  FFMA.FTZ R77, R148, R151.reuse, R77 ;  /* 0x00000097944d7223 */ /* 0x080fe2000001004d */
[----:B------:R-:W-:Y:S01]  /*0e70*/  SHF.L.U32 R124, R124, 0x10, RZ ;  /* 0x000000107c7c7819 */ /* 0x000fe200000006ff */
[----:B------:R-:W-:Y:S01]  /*0e80*/  FMUL.FTZ R151, R92, R151 ;  /* 0x000000975c977220 */ /* 0x000fe20000410000 */
[----:B------:R-:W-:Y:S01]  /*0e90*/  SHF.L.U32 R130, R53, 0x10, RZ ;  /* 0x0000001035827819 */ /* 0x000fe200000006ff */
[----:B------:R-:W-:Y:S01]  /*0ea0*/  FADD.FTZ R64, R159, R64 ;  /* 0x000000409f407221 */ /* 0x000fe20000010000 */
[----:B------:R-:W-:-:S02]  /*0eb0*/  PRMT R48, R56, 0x7632, R48 ;  /* 0x0000763238307816 */ /* 0x000fc40000000030 */
[----:B------:R-:W-:Y:S02]  /*0ec0*/  PRMT R49, R57, 0x7632, R49 ;  /* 0x0000763239317816 */ /* 0x000fe40000000031 */
[C---:B------:R-:W-:Y:S02]  /*0ed0*/  PRMT R58, R61.reuse, 0x7632, R58 ;  /* 0x000076323d3a7816 */ /* 0x040fe4000000003a */
[----:B------:R-:W-:Y:S01]  /*0ee0*/  SHF.L.U32 R135, R61, 0x10, RZ ;  /* 0x000000103d877819 */ /* 0x000fe200000006ff */
[C---:B------:R-:W-:Y:S01]  /*0ef0*/  FADD.FTZ R61, -R127.reuse, R134 ;  /* 0x000000867f3d7221 */ /* 0x040fe20000010100 */
[C---:B------:R-:W-:Y:S01]  /*0f00*/  PRMT R56, R60.reuse, 0x7632, R56 ;  /* 0x000076323c387816 */ /* 0x040fe20000000038 */
[----:B------:R-:W-:Y:S01]  /*0f10*/  FADD.FTZ R133, -R127, R152 ;  /* 0x000000987f857221 */ /* 0x000fe20000010100 */
[----:B------:R-:W-:Y:S01]  /*0f20*/  SHF.L.U32 R60, R60, 0x10, RZ ;  /* 0x000000103c3c7819 */ /* 0x000fe200000006ff */
[----:B------:R-:W-:Y:S01]  /*0f30*/  FADD.FTZ R86, R69, R86 ;  /* 0x0000005645567221 */ /* 0x000fe20000010000 */
[----:B------:R-:W-:Y:S01]  /*0f40*/  FFMA.FTZ R87, R150, R69, R87 ;  /* 0x0000004596577223 */ /* 0x000fe20000010057 */
[----:B------:R-:W-:Y:S01]  /*0f50*/  FADD.FTZ R137, -R127, R132 ;  /* 0x000000847f897221 */ /* 0x000fe20000010100 */
[----:B------:R-:W-:Y:S01]  /*0f60*/  FMUL.FTZ R161, R105, R124 ;  /* 0x0000007c69a17220 */ /* 0x000fe20000410000 */
[----:B------:R-:W-:Y:S01]  /*0f70*/  FFMA.FTZ R69, R62, R153, RZ ;  /* 0x000000993e457223 */ /* 0x000fe200000100ff */
[----:B------:R-:W-:Y:S01]  /*0f80*/  FADD.FTZ R64, R151, R64 ;  /* 0x0000004097407221 */ /* 0x000fe20000010000 */
[----:B------:R-:W-:Y:S01]  /*0f90*/  SHF.L.U32 R134, R48, 0x10, RZ ;  /* 0x0000001030867819 */ /* 0x000fe200000006ff */
[----:B------:R-:W-:Y:S01]  /*0fa0*/  FADD.FTZ R165, -R127, R130 ;  /* 0x000000827fa57221 */ /* 0x000fe20000010100 */
[----:B------:R-:W-:Y:S01]  /*0fb0*/  SHF.L.U32 R132, R49, 0x10, RZ ;  /* 0x0000001031847819 */ /* 0x000fe200000006ff */
[----:B------:R-:W-:Y:S01]  /*0fc0*/  FADD.FTZ R48, -R127, R154 ;  /* 0x0000009a7f307221 */ /* 0x000fe20000010100 */
[C---:B------:R-:W-:Y:S01]  /*0fd0*/  FMUL.FTZ R130, R116.reuse, R61 ;  /* 0x0000003d74827220 */ /* 0x040fe20000410000 */
[C---:B------:R-:W-:Y:S01]  /*0fe0*/  FMUL.FTZ R154, R116.reuse, R139 ;  /* 0x0000008b749a7220 */ /* 0x040fe20000410000 */
[----:B------:R-:W-:Y:S01]  /*0ff0*/  FMUL.FTZ R156, R116, R133 ;  /* 0x00000085749c7220 */ /* 0x000fe20000410000 */
[----:B------:R-:W-:Y:S01]  /*1000*/  SHF.L.U32 R61, R56, 0x10, RZ ;  /* 0x00000010383d7819 */ /* 0x000fe200000006ff */
[----:B------:R-:W-:Y:S01]  /*1010*/  FMUL.FTZ R133, R93, R60 ;  /* 0x0000003c5d857220 */ /* 0x000fe20000410000 */
[----:B------:R-:W-:Y:S01]  /*1020*/  FFMA.FTZ R69, R150, R155, R69 ;  /* 0x0000009b96457223 */ /* 0x000fe20000010045 */
[----:B------:R-:W-:Y:S01]  /*1030*/  FADD.FTZ R64, R161, R64 ;  /* 0x00000040a1407221 */ /* 0x000fe20000010000 */
[C---:B------:R-:W-:Y:S01]  /*1040*/  FADD.FTZ R145, -R127.reuse, R132 ;  /* 0x000000847f917221 */ /* 0x040fe20000010100 */
[----:B------:R-:W-:Y:S01]  /*1050*/  FADD.FTZ R143, -R127, R134 ;  /* 0x000000867f8f7221 */ /* 0x000fe20000010100 */
[----:B------:R-:W-:Y:S01]  /*1060*/  FADD.FTZ R78, R71, R78 ;  /* 0x0000004e474e7221 */ /* 0x000fe20000010000 */
[----:B------:R-:W-:Y:S01]  /*1070*/  FFMA.FTZ R79, R154, R71, R79 ;  /* 0x000000479a4f7223 */ /* 0x000fe2000001004f */
[C---:B------:R-:W-:Y:S01]  /*1080*/  FMUL.FTZ R132, R116.reuse, R137 ;  /* 0x0000008974847220 */ /* 0x040fe20000410000 */
[----:B------:R-:W-:Y:S01]  /*1090*/  FMUL.FTZ R152, R116, R141 ;  /* 0x0000008d74987220 */ /* 0x000fe20000410000 */
[----:B------:R-:W-:Y:S01]  /*10a0*/  FMUL.FTZ R134, R106, R61 ;  /* 0x0000003d6a867220 */ /* 0x000fe20000410000 */
[----:B------:R-:W-:Y:S01]  /*10b0*/  FFMA.FTZ R69, R144, R147, R69 ;  /* 0x0000009390457223 */ /* 0x000fe20000010045 */
[----:B------:R-:W-:Y:S01]  /*10c0*/  FADD.FTZ R71, R133, R64 ;  /* 0x0000004085477221 */ /* 0x000fe20000010000 */
[----:B------:R-:W-:Y:S01]  /*10d0*/  SHF.L.U32 R58, R58, 0x10, RZ ;  /* 0x000000103a3a7819 */ /* 0x000fe200000006ff */
[----:B------:R-:W-:Y:S01]  /*10e0*/  FADD.FTZ R15, R135, R15 ;  /* 0x0000000f870f7221 */ /* 0x000fe20000010000 */
[-C--:B------:R-:W-:Y:S01]  /*10f0*/  FFMA.FTZ R31, R132, R135.reuse, R31 ;  /* 0x00000087841f7223 */ /* 0x080fe2000001001f */
[----:B------:R-:W-:Y:S01]  /*1100*/  FMUL.FTZ R135, R94, R135 ;  /* 0x000000875e877220 */ /* 0x000fe20000410000 */
[----:B------:R-:W-:Y:S01]  /*1110*/  FFMA.FTZ R69, R152, R157, R69 ;  /* 0x0000009d98457223 */ /* 0x000fe20000010045 */
[----:B------:R-:W-:Y:S01]  /*1120*/  FADD.FTZ R56, R134, R71 ;  /* 0x0000004786387221 */ /* 0x000fe20000010000 */
[----:B------:R-:W-:-:S02]  /*1130*/  FMUL.FTZ R137, R107, R58 ;  /* 0x0000003a6b897220 */ /* 0x000fc40000410000 */
[----:B------:R-:W-:Y:S01]  /*1140*/  FFMA.FTZ R69, R146, R149, R69 ;  /* 0x0000009592457223 */ /* 0x000fe20000010045 */
[----:B------:R-:W-:Y:S01]  /*1150*/  FADD.FTZ R56, R135, R56 ;  /* 0x0000003887387221 */ /* 0x000fe20000010000 */
[----:B------:R-:W-:Y:S01]  /*1160*/  SHF.L.U32 R59, R59, 0x10, RZ ;  /* 0x000000103b3b7819 */ /* 0x000fe200000006ff */
[-C--:B------:R-:W-:Y:S01]  /*1170*/  FMUL.FTZ R139, R95, R50.reuse ;  /* 0x000000325f8b7220 */ /* 0x080fe20000410000 */
[----:B------:R-:W-:Y:S01]  /*1180*/  FFMA.FTZ R69, R154, R159, R69 ;  /* 0x0000009f9a457223 */ /* 0x000fe20000010045 */
[----:B------:R-:W-:Y:S01]  /*1190*/  FADD.FTZ R56, R137, R56 ;  /* 0x0000003889387221 */ /* 0x000fe20000010000 */
[----:B------:R-:W-:Y:S01]  /*11a0*/  PRMT R55, R63, 0x7632, R55 ;  /* 0x000076323f377816 */ /* 0x000fe20000000037 */
[----:B------:R-:W-:Y:S01]  /*11b0*/  FADD.FTZ R51, -R127, R138 ;  /* 0x0000008a7f337221 */ /* 0x000fe20000010100 */
[----:B------:R-:W-:Y:S01]  /*11c0*/  SHF.L.U32 R63, R63, 0x10, RZ ;  /* 0x000000103f3f7819 */ /* 0x000fe200000006ff */
[----:B------:R-:W-:Y:S01]  /*11d0*/  FADD.FTZ R49, -R127, R140 ;  /* 0x0000008c7f317221 */ /* 0x000fe20000010100 */
[----:B------:R-:W-:Y:S01]  /*11e0*/  FMUL.FTZ R138, R116, R65 ;  /* 0x00000041748a7220 */ /* 0x000fe20000410000 */
[----:B------:R-:W-:Y:S01]  /*11f0*/  FFMA.FTZ R69, R148, R151, R69 ;  /* 0x0000009794457223 */ /* 0x000fe20000010045 */
[----:B------:R-:W-:Y:S01]  /*1200*/  FADD.FTZ R65, R139, R56 ;  /* 0x000000388b417221 */ /* 0x000fe20000010000 */
[----:B------:R-:W-:Y:S01]  /*1210*/  FMUL.FTZ R140, R108, R59 ;  /* 0x0000003b6c8c7220 */ /* 0x000fe20000410000 */
[----:B------:R-:W-:Y:S01]  /*1220*/  SHF.L.U32 R52, R52, 0x10, RZ ;  /* 0x0000001034347819 */ /* 0x000fe200000006ff */
        /* <DEDUP_REMOVED lines=9> */
[----:B------:R-:W-:Y:S01]  /*12c0*/  FADD.FTZ R11, R63, R11 ;  /* 0x0000000b3f0b7221 */ /* 0x000fe20000010000 */
[----:B------:R-:W-:Y:S01]  /*12d0*/  FFMA.FTZ R27, R138, R63, R27 ;  /* 0x0000003f8a1b7223 */ /* 0x000fe2000001001b */
[----:B------:R-:W-:Y:S01]  /*12e0*/  PRMT R53, R68, 0x7632, R53 ;  /* 0x0000763244357816 */ /* 0x000fe20000000035 */
[----:B------:R-:W-:Y:S01]  /*12f0*/  FMUL.FTZ R143, R116, R143 ;  /* 0x0000008f748f7220 */ /* 0x000fe20000410000 */
[----:B------:R-:W-:Y:S01]  /*1300*/  SHF.L.U32 R52, R68, 0x10, RZ ;  /* 0x0000001044347819 */ /* 0x000fe200000006ff */
[----:B------:R-:W-:Y:S01]  /*1310*/  FFMA.FTZ R50, R130, R133, R69 ;  /* 0x0000008582327223 */ /* 0x000fe20000010045 */
[----:B------:R-:W-:Y:S01]  /*1320*/  FADD.FTZ R63, R141, R56 ;  /* 0x000000388d3f7221 */ /* 0x000fe20000010000 */
[----:B------:R-:W-:Y:S01]  /*1330*/  FMUL.FTZ R142, R109, R55 ;  /* 0x000000376d8e7220 */ /* 0x000fe20000410000 */
[----:B------:R-:W-:Y:S01]  /*1340*/  SHF.L.U32 R53, R53, 0x10, RZ ;  /* 0x0000001035357819 */ /* 0x000fe200000006ff */
[----:B------:R-:W-:-:S02]  /*1350*/  FFMA.FTZ R65, R143, R134, R50 ;  /* 0x000000868f417223 */ /* 0x000fc40000010032 */
[----:B------:R-:W-:Y:S01]  /*1360*/  FADD.FTZ R56, R142, R63 ;  /* 0x0000003f8e387221 */ /* 0x000fe20000010000 */
[----:B------:R-:W-:Y:S01]  /*1370*/  FMUL.FTZ R63, R97, R52 ;  /* 0x00000034613f7220 */ /* 0x000fe20000410000 */
[----:B------:R-:W-:Y:S01]  /*1380*/  FFMA.FTZ R50, R132, R135, R65 ;  /* 0x0000008784327223 */ /* 0x000fe20000010041 */
[----:B------:R-:W-:Y:S01]  /*1390*/  FMUL.FTZ R145, R116, R145 ;  /* 0x0000009174917220 */ /* 0x000fe20000410000 */
[----:B------:R-:W-:Y:S01]  /*13a0*/  FMUL.FTZ R64, R110, R53 ;  /* 0x000000356e407220 */ /* 0x000fe20000410000 */
[----:B------:R-:W-:Y:S01]  /*13b0*/  FADD.FTZ R65, R63, R56 ;  /* 0x000000383f417221 */ /* 0x000fe20000010000 */
[----:B------:R-:W-:Y:S01]  /*13c0*/  SHF.L.U32 R66, R66, 0x10, RZ ;  /* 0x0000001042427819 */ /* 0x000fe200000006ff */
[----:B------:R-:W-:Y:S01]  /*13d0*/  FFMA.FTZ R67, R145, R137, R50 ;  /* 0x0000008991437223 */ /* 0x000fe20000010032 */
[----:B------:R-:W-:Y:S01]  /*13e0*/  SHF.L.U32 R160, R160, 0x10, RZ ;  /* 0x00000010a0a07819 */ /* 0x000fe200000006ff */
[----:B------:R-:W-:Y:S01]  /*13f0*/  FADD.FTZ R56, R65, R64 ;  /* 0x0000004041387221 */ /* 0x000fe20000010000 */
[----:B------:R-:W-:Y:S01]  /*1400*/  FMUL.FTZ R65, R98, R54 ;  /* 0x0000003662417220 */ /* 0x000fe20000410000 */
[----:B------:R-:W-:Y:S01]  /*1410*/  FADD.FTZ R127, -R127, R66 ;  /* 0x000000427f7f7221 */ /* 0x000fe20000010100 */
[----:B------:R-:W-:Y:S01]  /*1420*/  FFMA.FTZ R50, R136, R139, R67 ;  /* 0x0000008b88327223 */ /* 0x000fe20000010043 */
[----:B------:R-:W-:Y:S01]  /*1430*/  PRMT R163, R70, 0x7632, R163 ;  /* 0x0000763246a37816 */ /* 0x000fe200000000a3 */
[----:B------:R-:W-:Y:S01]  /*1440*/  FMUL.FTZ R131, R116, R131 ;  /* 0x0000008374837220 */ /* 0x000fe20000410000 */
[----:B------:R-:W-:Y:S01]  /*1450*/  SHF.L.U32 R162, R70, 0x10, RZ ;  /* 0x0000001046a27819 */ /* 0x000fe200000006ff */
[----:B------:R-:W-:Y:S01]  /*1460*/  FADD.FTZ R67, R56, R65 ;  /* 0x0000004138437221 */ /* 0x000fe20000010000 */
[----:B------:R-:W-:Y:S01]  /*1470*/  FMUL.FTZ R66, R111, R160 ;  /* 0x000000a06f427220 */ /* 0x000fe20000410000 */
[----:B------:R-:W-:Y:S01]  /*1480*/  SHF.L.U32 R163, R163, 0x10, RZ ;  /* 0x00000010a3a37819 */ /* 0x000fe200000006ff */
[----:B------:R-:W-:-:S02]  /*1490*/  FFMA.FTZ R69, R131, R140, R50 ;  /* 0x0000008c83457223 */ /* 0x000fc40000010032 */
[----:B------:R-:W-:Y:S01]  /*14a0*/  FADD.FTZ R56, R67, R66 ;  /* 0x0000004243387221 */ /* 0x000fe20000010000 */
[----:B------:R-:W-:Y:S01]  /*14b0*/  FMUL.FTZ R67, R99, R162 ;  /* 0x000000a263437220 */ /* 0x000fe20000410000 */
[----:B------:R-:W-:Y:S01]  /*14c0*/  FMUL.FTZ R129, R116, R129 ;  /* 0x0000008174817220 */ /* 0x000fe20000410000 */
[----:B------:R-:W-:Y:S01]  /*14d0*/  FFMA.FTZ R50, R138, R141, R69 ;  /* 0x0000008d8a327223 */ /* 0x000fe20000010045 */
[----:B------:R-:W-:Y:S01]  /*14e0*/  FMUL.FTZ R68, R112, R163 ;  /* 0x000000a370447220 */ /* 0x000fe20000410000 */
        /* <DEDUP_REMOVED lines=8> */
[----:B------:R-:W-:Y:S01]  /*1570*/  FMUL.FTZ R122, R113, R158 ;  /* 0x0000009e717a7220 */ /* 0x000fe20000410000 */
[----:B------:R-:W-:Y:S01]  /*1580*/  FADD.FTZ R165, R50, R69 ;  /* 0x0000004532a57221 */ /* 0x000fe20000010000 */
[----:B------:R-:W-:Y:S01]  /*1590*/  FADD.FTZ R74, R124, R74 ;  /* 0x0000004a7c4a7221 */ /* 0x000fe20000010000 */
[----:B------:R-:W-:Y:S01]  /*15a0*/  FFMA.FTZ R75, R156, R124, R75 ;  /* 0x0000007c9c4b7223 */ /* 0x000fe2000001004b */
[C---:B------:R-:W-:Y:S01]  /*15b0*/  FMUL.FTZ R124, R116.reuse, R57 ;  /* 0x00000039747c7220 */ /* 0x040fe20000410000 */
[----:B------:R-:W-:Y:S01]  /*15c0*/  FFMA.FTZ R57, R71, R64, R48 ;  /* 0x0000004047397223 */ /* 0x000fe20000010030 */
[----:B------:R-:W-:Y:S01]  /*15d0*/  FADD.FTZ R48, R165, R122 ;  /* 0x0000007aa5307221 */ /* 0x000fe20000010000 */
[----:B------:R-:W-:-:S02]  /*15e0*/  FMUL.FTZ R123, R116, R123 ;  /* 0x0000007b747b7220 */ /* 0x000fc40000410000 */
[----:B------:R-:W-:Y:S02]  /*15f0*/  FFMA.FTZ R50, R124, R65, R57 ;  /* 0x000000417c327223 */ /* 0x000fe40000010039 */
[----:B------:R-:W0:Y:S01]  /*1600*/  SHFL.DOWN PT, R57, R48, 0x10, 0x1f ;  /* 0x0a001f0030397f89 */ /* 0x000e2200000e0000 */
[C---:B------:R-:W-:Y:S01]  /*1610*/  FMUL.FTZ R126, R116.reuse, R51 ;  /* 0x00000033747e7220 */ /* 0x040fe20000410000 */
[----:B------:R-:W-:Y:S01]  /*1620*/  FFMA.FTZ R51, R123, R66, R50 ;  /* 0x000000427b337223 */ /* 0x000fe20000010032 */
[----:B------:R-:W-:Y:S01]  /*1630*/  FMUL.FTZ R125, R116, R125 ;  /* 0x0000007d747d7220 */ /* 0x000fe20000410000 */
[----:B------:R-:W-:Y:S02]  /*1640*/  FADD.FTZ R82, R128, R82 ;  /* 0x0000005280527221 */ /* 0x000fe40000010000 */
[----:B------:R-:W-:Y:S01]  /*1650*/  FFMA.FTZ R50, R126, R67, R51 ;  /* 0x000000437e327223 */ /* 0x000fe20000010033 */
[----:B------:R-:W-:Y:S01]  /*1660*/  FFMA.FTZ R83, R152, R128, R83 ;  /* 0x0000008098537223 */ /* 0x000fe20000010053 */
[----:B------:R-:W-:-:S02]  /*1670*/  FMUL.FTZ R128, R116, R49 ;  /* 0x0000003174807220 */ /* 0x000fc40000410000 */
[----:B------:R-:W-:Y:S01]  /*1680*/  FFMA.FTZ R49, R125, R68, R50 ;  /* 0x000000447d317223 */ /* 0x000fe20000010032 */
[----:B------:R-:W-:-:S03]  /*1690*/  FMUL.FTZ R127, R116, R127 ;  /* 0x0000007f747f7220 */ /* 0x000fc60000410000 */
[----:B------:R-:W-:-:S04]  /*16a0*/  FFMA.FTZ R50, R128, R69, R49 ;  /* 0x0000004580327223 */ /* 0x000fc80000010031 */
[----:B------:R-:W-:-:S05]  /*16b0*/  FFMA.FTZ R50, R127, R122, R50 ;  /* 0x0000007a7f327223 */ /* 0x000fca0000010032 */
[----:B------:R-:W1:Y:S01]  /*16c0*/  SHFL.DOWN PT, R49, R50, 0x10, 0x1f ;  /* 0x0a001f0032317f89 */ /* 0x000e6200000e0000 */
[----:B0-----:R-:W-:-:S05]  /*16d0*/  FADD.FTZ R57, R48, R57 ;  /* 0x0000003930397221 */ /* 0x001fca0000010000 */
[----:B------:R-:W0:Y:S01]  /*16e0*/  SHFL.DOWN PT, R48, R57, 0x8, 0x1f ;  /* 0x09001f0039307f89 */ /* 0x000e2200000e0000 */
[----:B-1----:R-:W-:Y:S01]  /*16f0*/  FADD.FTZ R49, R50, R49 ;  /* 0x0000003132317221 */ /* 0x002fe20000010000 */
[----:B0-----:R-:W-:-:S04]  /*1700*/  FADD.FTZ R51, R57, R48 ;  /* 0x0000003039337221 */ /* 0x001fc80000010000 */
[----:B------:R-:W0:Y:S02]  /*1710*/  SHFL.DOWN PT, R48, R49, 0x8, 0x1f ;  /* 0x09001f0031307f89 */ /* 0x000e2400000e0000 */
[----:B0-----:R-:W-:Y:S02]  /*1720*/  FADD.FTZ R56, R49, R48 ;  /* 0x0000003031387221 */ /* 0x001fe40000010000 */
[----:B------:R-:W0:Y:S01]  /*1730*/  SHFL.DOWN PT, R48, R51, 0x4, 0x1f ;  /* 0x08801f0033307f89 */ /* 0x000e2200000e0000 */
[----:B------:R-:W-:Y:S01]  /*1740*/  FADD.FTZ R17, R60, R17 ;  /* 0x000000113c117221 */ /* 0x000fe20000010000 */
[----:B------:R-:W-:Y:S02]  /*1750*/  FFMA.FTZ R73, R130, R60, R73 ;  /* 0x0000003c82497223 */ /* 0x000fe40000010049 */
[----:B------:R-:W1:Y:S01]  /*1760*/  SHFL.DOWN PT, R165, R56, 0x4, 0x1f ;  /* 0x08801f0038a57f89 */ /* 0x000e6200000e0000 */
[----:B0-----:R-:W-:-:S05]  /*1770*/  FADD.FTZ R60, R51, R48 ;  /* 0x00000030333c7221 */ /* 0x001fca0000010000 */
[----:B------:R-:W0:Y:S01]  /*1780*/  SHFL.DOWN PT, R48, R60, 0x2, 0x1f ;  /* 0x08401f003c307f89 */ /* 0x000e2200000e0000 */
[----:B-1----:R-:W-:Y:S01]  /*1790*/  FADD.FTZ R165, R56, R165 ;  /* 0x000000a538a57221 */ /* 0x002fe20000010000 */
[----:B0-----:R-:W-:-:S04]  /*17a0*/  FADD.FTZ R60, R60, R48 ;  /* 0x000000303c3c7221 */ /* 0x001fc80000010000 */
[----:B------:R-:W0:Y:S01]  /*17b0*/  SHFL.DOWN PT, R48, R165, 0x2, 0x1f ;  /* 0x08401f00a5307f89 */ /* 0x000e2200000e0000 */
[----:B------:R-:W-:-:S04]  /*17c0*/  ISETP.NE.U32.AND P0, PT, RZ, UR10, PT ;  /* 0x0000000aff007c0c */ /* 0x000fc8000bf05070 */
[----:B------:R-:W-:Y:S01]  /*17d0*/  ISETP.NE.AND.EX P0, PT, RZ, UR11, PT, P0 ;  /* 0x0000000bff007c0c */ /* 0x000fe2000bf05300 */
[----:B0-----:R-:W-:-:S05]  /*17e0*/  FADD.FTZ R165, R165, R48 ;  /* 0x00000030a5a57221 */ /* 0x001fca0000010000 */
[----:B------:R-:W0:Y:S04]  /*17f0*/  SHFL.DOWN PT, R50, R165, 0x1, 0x1f ;  /* 0x08201f00a5327f89 */ /* 0x000e2800000e0000 */
[----:B------:R-:W1:Y:S01]  /*1800*/  SHFL.DOWN PT, R57, R60, 0x1, 0x1f ;  /* 0x08201f003c397f89 */ /* 0x000e6200000e0000 */
[----:B0-----:R-:W-:Y:S02]  /*1810*/  FADD.FTZ R49, R165, R50 ;  /* 0x00000032a5317221 */ /* 0x001fe40000010000 */
[----:B------:R-:W0:Y:S01]  /*1820*/  @P0 LDC.64 R50, c[0x0][0x438] ;  /* 0x00010e00ff320b82 */ /* 0x000e220000000a00 */
[----:B-1----:R-:W-:Y:S01]  /*1830*/  FADD.FTZ R48, R60, R57 ;  /* 0x000000393c307221 */ /* 0x002fe20000010000 */
[----:B0-----:R-:W-:-:S06]  /*1840*/  @P0 IMAD.WIDE.U32 R56, R118, 0x10, R50 ;  /* 0x0000001076380825 */ /* 0x001fcc00078e0032 */
[----:B------:R-:W0:Y:S01]  /*1850*/  @P0 LDC.64 R50, c[0x0][0x438] ;  /* 0x00010e00ff320b82 */ /* 0x000e220000000a00 */
[----:B------:R1:W-:Y:S04]  /*1860*/  @!P3 STS.64 [R121], R48 ;  /* 0x000000307900b388 */ /* 0x0003e80000000a00 */
[----:B------:R2:W5:Y:S03]  /*1870*/  @P0 LDG.E.128 R32, desc[UR6][R56.64] ;  /* 0x0000000638200981 */ /* 0x000566000c1e1d00 */
[----:B-1----:R-:W1:Y:S08]  /*1880*/  LDC.64 R48, c[0x0][0x3b0] ;  /* 0x0000ec00ff307b82 */ /* 0x002e700000000a00 */
[----:B--2---:R-:W2:Y:S01]  /*1890*/  @P0 LDC.64 R56, c[0x0][0x438] ;  /* 0x00010e00ff380b82 */ /* 0x004ea20000000a00 */
[----:B0-----:R-:W-:-:S05]  /*18a0*/  @P0 IMAD.WIDE.U32 R50, R115, 0x10, R50 ;  /* 0x0000001073320825 */ /* 0x001fca00078e0032 */
[----:B------:R0:W5:Y:S02]  /*18b0*/  @P0 LDG.E.128 R40, desc[UR6][R50.64] ;  /* 0x0000000632280981 */ /* 0x000164000c1e1d00 */
[----:B0-----:R-:W0:Y:S02]  /*18c0*/  @P1 LDC.64 R50, c[0x0][0x3e0] ;  /* 0x0000f800ff321b82 */ /* 0x001e240000000a00 */
[----:B0-----:R-:W-:-:S05]  /*18d0*/  @P1 IMAD.WIDE R50, R114, 0x2, R50 ;  /* 0x0000000272321825 */ /* 0x001fca00078e0232 */
[----:B------:R-:W3:Y:S01]  /*18e0*/  @P1 LDG.E.U16 R121, desc[UR6][R50.64] ;  /* 0x0000000632791981 */ /* 0x000ee2000c1e1500 */
[----:B--2---:R-:W-:-:S04]  /*18f0*/  @P0 IMAD.WIDE.U32 R56, R117, 0x10, R56 ;  /* 0x0000001075380825 */ /* 0x004fc800078e0038 */
[----:B------:R-:W-:Y:S01]  /*1900*/  FADD.FTZ R16, R61, R16 ;  /* 0x000000103d107221 */ /* 0x000fe20000010000 */
[----:B------:R-:W-:Y:S01]  /*1910*/  FFMA.FTZ R72, R143, R61, R72 ;  /* 0x0000003d8f487223 */ /* 0x000fe20000010048 */
[----:B------:R-:W-:Y:S01]  /*1920*/  FADD.FTZ R14, R58, R14 ;  /* 0x0000000e3a0e7221 */ /* 0x000fe20000010000 */
[----:B------:R-:W-:Y:S01]  /*1930*/  FFMA.FTZ R30, R145, R58, R30 ;  /* 0x0000003a911e7223 */ /* 0x000fe2000001001e */
[----:B------:R0:W5:Y:S01]  /*1940*/  @P0 LDG.E.128 R36, desc[UR6][R56.64] ;  /* 0x0000000638240981 */ /* 0x000162000c1e1d00 */
[----:B------:R-:W-:Y:S01]  /*1950*/  FADD.FTZ R12, R59, R12 ;  /* 0x0000000c3b0c7221 */ /* 0x000fe20000010000 */
[----:B------:R-:W-:Y:S01]  /*1960*/  FFMA.FTZ R28, R131, R59, R28 ;  /* 0x0000003b831c7223 */ /* 0x000fe2000001001c */
[----:B-1----:R-:W-:-:S04]  /*1970*/  IMAD.WIDE.U32 R60, R118, 0x8, R48 ;  /* 0x00000008763c7825 */ /* 0x002fc800078e0030 */
[--C-:B------:R-:W-:Y:S02]  /*1980*/  IMAD.WIDE.U32 R58, R117, 0x8, R48.reuse ;  /* 0x00000008753a7825 */ /* 0x100fe400078e0030 */
[----:B------:R-:W5:Y:S02]  /*1990*/  LDG.E.64 R60, desc[UR6][R60.64] ;  /* 0x000000063c3c7981 */ /* 0x000f64000c1e1b00 */
[----:B0-----:R-:W-:Y:S02]  /*19a0*/  IMAD.WIDE.U32 R56, R115, 0x8, R48 ;  /* 0x0000000873387825 */ /* 0x001fe400078e0030 */
[----:B------:R-:W5:Y:S04]  /*19b0*/  LDG.E.64 R58, desc[UR6][R58.64] ;  /* 0x000000063a3a7981 */ /* 0x000f68000c1e1b00 */
[----:B------:R-:W5:Y:S01]  /*19c0*/  LDG.E.64 R56, desc[UR6][R56.64] ;  /* 0x0000000638387981 */ /* 0x000f62000c1e1b00 */
[----:B------:R-:W-:Y:S01]  /*19d0*/  @!P2 IADD3 R120, PT, PT, R119, 0x3000, RZ ;  /* 0x000030007778a810 */ /* 0x000fe20007ffe0ff */
[----:B------:R-:W-:Y:S01]  /*19e0*/  BAR.SYNC.DEFER_BLOCKING 0x0 ;  /* 0x0000000000007b1d */ /* 0x000fe20000010000 */
[----:B------:R-:W-:Y:S01]  /*19f0*/  FADD.FTZ R10, R55, R10 ;  /* 0x0000000a370a7221 */ /* 0x000fe20000010000 */
[----:B------:R-:W-:Y:S01]  /*1a00*/  FFMA.FTZ R26, R129, R55, R26 ;  /* 0x00000037811a7223 */ /* 0x000fe2000001001a */
[----:B------:R-:W-:-:S02]  /*1a10*/  IADD3 R55, PT, PT, R119, 0x3030, RZ ;  /* 0x0000303077377810 */ /* 0x000fc40007ffe0ff */
[----:B------:R-:W-:Y:S01]  /*1a20*/  @!P2 IADD3 R55, PT, PT, R119, 0x3010, RZ ;  /* 0x000030107737a810 */ /* 0x000fe20007ffe0ff */
[----:B------:R-:W-:Y:S01]  /*1a30*/  FADD.FTZ R9, R52, R9 ;  /* 0x0000000934097221 */ /* 0x000fe20000010000 */
[----:B------:R-:W-:Y:S01]  /*1a40*/  FFMA.FTZ R25, R70, R52, R25 ;  /* 0x0000003446197223 */ /* 0x000fe20000010019 */
[----:B------:R-:W-:Y:S01]  /*1a50*/  FADD.FTZ R7, R54, R7 ;  /* 0x0000000736077221 */ /* 0x000fe20000010000 */
[----:B------:R-:W-:Y:S01]  /*1a60*/  FFMA.FTZ R23, R124, R54, R23 ;  /* 0x000000367c177223 */ /* 0x000fe20000010017 */
[----:B------:R-:W-:Y:S01]  /*1a70*/  FADD.FTZ R8, R53, R8 ;  /* 0x0000000835087221 */ /* 0x000fe20000010000 */
[----:B------:R-:W-:Y:S01]  /*1a80*/  FFMA.FTZ R24, R71, R53, R24 ;  /* 0x0000003547187223 */ /* 0x000fe20000010018 */
[----:B------:R-:W0:Y:S04]  /*1a90*/  LDS.128 R48, [R120] ;  /* 0x0000000078307984 */ /* 0x000e280000000c00 */
[----:B------:R-:W1:Y:S01]  /*1aa0*/  LDS.128 R52, [R55] ;  /* 0x0000000037347984 */ /* 0x000e620000000c00 */
        /* <DEDUP_REMOVED lines=19> */
[----:B------:R-:W-:-:S04]  /*1be0*/  MOV R119, 0x3f800000 ;  /* 0x3f80000000777802 */ /* 0x000fc80000000f00 */
[----:B------:R-:W-:Y:S02]  /*1bf0*/  FSEL R120, R54, RZ, !P4 ;  /* 0x000000ff36787208 */ /* 0x000fe40006000000 */
[----:B---3--:R-:W-:Y:S01]  /*1c00*/  @P1 SHF.L.U32 R119, R121, 0x10, RZ ;  /* 0x0000001079771819 */ /* 0x008fe200000006ff */
[----:B------:R-:W-:Y:S01]  /*1c10*/  FMUL.FTZ R121, R48, UR12 ;  /* 0x0000000c30797c20 */ /* 0x000fe20008410000 */
[----:B------:R-:W-:Y:S06]  /*1c20*/  @!P0 BRA `(.L_x_446) ;  /* 0x0000001c00708947 */ /* 0x000fec0003800000 */
[----:B------:R-:W-:-:S04]  /*1c30*/  UISETP.NE.U32.AND UP0, UPT, UR14, URZ, UPT ;  /* 0x000000ff0e00728c */ /* 0x000fc8000bf05070 */
[----:B------:R-:W-:-:S09]  /*1c40*/  UISETP.NE.AND.EX UP0, UPT, UR15, URZ, UPT, UP0 ;  /* 0x000000ff0f00728c */ /* 0x000fd2000bf05300 */
[----:B------:R-:W-:Y:S05]  /*1c50*/  BRA.U UP0, `(.L_x_447) ;  /* 0x0000000d008c7547 */ /* 0x000fea000b800000 */
[-CC-:B------:R-:W-:Y:S01]  /*1c60*/  FFMA.FTZ R62, R62, R121.reuse, R120.reuse ;  /* 0x000000793e3e7223 */ /* 0x180fe20000010078 */
[----:B-----5:R-:W-:Y:S01]  /*1c70*/  SHF.L.U32 R51, R32, 0x10, RZ ;  /* 0x0000001020337819 */ /* 0x020fe200000006ff */
[-C--:B------:R-:W-:Y:S01]  /*1c80*/  FFMA.FTZ R150, R150, R121.reuse, R120 ;  /* 0x0000007996967223 */ /* 0x080fe20000010078 */
[----:B------:R-:W-:Y:S01]  /*1c90*/  PRMT R49, R32, 0x7632, R49 ;  /* 0x0000763220317816 */ /* 0x000fe20000000031 */
[----:B------:R-:W-:Y:S01]  /*1ca0*/  FADD.FTZ R153, R153, -R62 ;  /* 0x8000003e99997221 */ /* 0x000fe20000010000 */
[----:B------:R-:W-:Y:S01]  /*1cb0*/  LOP3.LUT P4, RZ, R60, 0xff, RZ, 0xc0, !PT ;  /* 0x000000ff3cff7812 */ /* 0x000fe2000788c0ff */
[--C-:B------:R-:W-:Y:S01]  /*1cc0*/  FFMA.FTZ R152, R152, R121, R120.reuse ;  /* 0x0000007998987223 */ /* 0x100fe20000010078 */
[----:B------:R-:W-:Y:S01]  /*1cd0*/  SHF.L.U32 R52, R49, 0x10, RZ ;  /* 0x0000001031347819 */ /* 0x000fe200000006ff */
[----:B------:R-:W-:Y:S01]  /*1ce0*/  FFMA.FTZ R50, R116, R153, R51 ;  /* 0x0000009974327223 */ /* 0x000fe20000010033 */
[----:B------:R-:W-:Y:S01]  /*1cf0*/  PRMT R49, R33, 0x7632, R49 ;  /* 0x0000763221317816 */ /* 0x000fe20000000031 */
[-CC-:B------:R-:W-:Y:S01]  /*1d00*/  FFMA.FTZ R144, R144, R121.reuse, R120.reuse ;  /* 0x0000007990907223 */ /* 0x180fe20000010078 */
[----:B------:R-:W-:Y:S01]  /*1d10*/  FFMA.FTZ R130, R130, R121, R120 ;  /* 0x0000007982827223 */ /* 0x000fe20000010078 */
[----:B------:R-:W-:Y:S01]  /*1d20*/  FMUL.FTZ R50, R50, R119 ;  /* 0x0000007732327220 */ /* 0x000fe20000410000 */
[----:B------:R-:W-:Y:S01]  /*1d30*/  SHF.L.U32 R49, R49, 0x10, RZ ;  /* 0x0000001031317819 */ /* 0x000fe200000006ff */
[----:B------:R-:W-:Y:S01]  /*1d40*/  FADD.FTZ R155, R155, -R150 ;  /* 0x800000969b9b7221 */ /* 0x000fe20000010000 */
[----:B------:R-:W-:Y:S01]  /*1d50*/  FADD.FTZ R157, R157, -R152 ;  /* 0x800000989d9d7221 */ /* 0x000fe20000010000 */
[----:B------:R-:W-:Y:S01]  /*1d60*/  FMUL.FTZ R50, R50, UR4 ;  /* 0x0000000432327c20 */ /* 0x000fe20008410000 */
[----:B------:R-:W-:Y:S01]  /*1d70*/  PRMT R51, R35, 0x7632, R51 ;  /* 0x0000763223337816 */ /* 0x000fe20000000033 */
[-CC-:B------:R-:W-:Y:S01]  /*1d80*/  FFMA.FTZ R146, R146, R121.reuse, R120.reuse ;  /* 0x0000007992927223 */ /* 0x180fe20000010078 */
[-CC-:B------:R-:W-:Y:S01]  /*1d90*/  FFMA.FTZ R154, R154, R121.reuse, R120.reuse ;  /* 0x000000799a9a7223 */ /* 0x180fe20000010078 */
[-CC-:B------:R-:W-:Y:S01]  /*1da0*/  FFMA.FTZ R148, R148, R121.reuse, R120.reuse ;  /* 0x0000007994947223 */ /* 0x180fe20000010078 */
[----:B------:R-:W-:Y:S01]  /*1db0*/  FSEL R53, R50, RZ, P4 ;  /* 0x000000ff32357208 */ /* 0x000fe20002000000 */
[-C--:B------:R-:W-:Y:S01]  /*1dc0*/  FFMA.FTZ R156, R156, R121.reuse, R120 ;  /* 0x000000799c9c7223 */ /* 0x080fe20000010078 */
        /* <DEDUP_REMOVED lines=15> */
[----:B------:R-:W-:Y:S01]  /*1ec0*/  SHF.L.U32 R54, R33, 0x10, RZ ;  /* 0x0000001021367819 */ /* 0x000fe200000006ff */
[----:B------:R-:W-:Y:S01]  /*1ed0*/  FFMA.FTZ R121, R127, R121, R120 ;  /* 0x000000797f797223 */ /* 0x000fe20000010078 */
[----:B------:R-:W-:Y:S01]  /*1ee0*/  FADD.FTZ R147, R147, -R144 ;  /* 0x8000009093937221 */ /* 0x000fe20000010000 */
[C---:B------:R-:W-:Y:S01]  /*1ef0*/  LOP3.LUT P5, RZ, R60.reuse, 0xff00, RZ, 0xc0, !PT ;  /* 0x0000ff003cff7812 */ /* 0x040fe200078ac0ff */
[----:B------:R-:W-:Y:S01]  /*1f00*/  FADD.FTZ R133, R133, -R130 ;  /* 0x8000008285857221 */ /* 0x000fe20000010000 */
[----:B------:R-:W-:Y:S01]  /*1f10*/  LOP3.LUT P6, RZ, R60, 0xff0000, RZ, 0xc0, !PT ;  /* 0x00ff00003cff7812 */ /* 0x000fe200078cc0ff */
[----:B------:R-:W-:Y:S01]  /*1f20*/  FFMA.FTZ R52, R116, R155, R52 ;  /* 0x0000009b74347223 */ /* 0x000fe20000010034 */
[C---:B------:R-:W-:Y:S01]  /*1f30*/  LOP3.LUT P0, RZ, R60.reuse, 0xff000000, RZ, 0xc0, !PT ;  /* 0xff0000003cff7812 */ /* 0x040fe2000780c0ff */
[----:B------:R-:W-:Y:S01]  /*1f40*/  FADD.FTZ R149, R149, -R146 ;  /* 0x8000009295957221 */ /* 0x000fe20000010000 */
[----:B------:R-:W-:Y:S01]  /*1f50*/  ISETP.GE.U32.AND P4, PT, R60, RZ, PT ;  /* 0x000000ff3c00720c */ /* 0x000fe20003f86070 */
[----:B------:R-:W-:Y:S01]  /*1f60*/  FADD.FTZ R159, R159, -R154 ;  /* 0x8000009a9f9f7221 */ /* 0x000fe20000010000 */
[----:B------:R-:W-:Y:S01]  /*1f70*/  SHF.L.U32 R62, R50, 0x10, RZ ;  /* 0x00000010323e7819 */ /* 0x000fe200000006ff */
[--C-:B------:R-:W-:Y:S01]  /*1f80*/  FFMA.FTZ R50, R116, R157, R49.reuse ;  /* 0x0000009d74327223 */ /* 0x100fe20000010031 */
[----:B------:R-:W-:Y:S01]  /*1f90*/  SHF.L.U32 R60, R34, 0x10, RZ ;  /* 0x00000010223c7819 */ /* 0x000fe200000006ff */
[----:B------:R-:W-:Y:S01]  /*1fa0*/  FADD.FTZ R151, R151, -R148 ;  /* 0x8000009497977221 */ /* 0x000fe20000010000 */
[----:B------:R-:W-:Y:S01]  /*1fb0*/  SHF.L.U32 R120, R35, 0x10, RZ ;  /* 0x0000001023787819 */ /* 0x000fe200000006ff */
[----:B------:R-:W-:Y:S01]  /*1fc0*/  FFMA.FTZ R54, R116, R147, R54 ;  /* 0x0000009374367223 */ /* 0x000fe20000010036 */
[----:B------:R-:W-:Y:S01]  /*1fd0*/  SHF.L.U32 R130, R51, 0x10, RZ ;  /* 0x0000001033827819 */ /* 0x000fe200000006ff */
[----:B------:R-:W-:Y:S01]  /*1fe0*/  FMUL.FTZ R52, R52, R119 ;  /* 0x0000007734347220 */ /* 0x000fe20000410000 */
[----:B------:R-:W-:Y:S01]  /*1ff0*/  PRMT R49, R36, 0x7632, R49 ;  /* 0x0000763224317816 */ /* 0x000fe20000000031 */
[----:B------:R-:W-:Y:S01]  /*2000*/  FADD.FTZ R143, R134, -R143 ;  /* 0x8000008f868f7221 */ /* 0x000fe20000010000 */
[----:B------:R-:W-:Y:S01]  /*2010*/  SHF.L.U32 R51, R36, 0x10, RZ ;  /* 0x0000001024337819 */ /* 0x000fe200000006ff */
[----:B------:R-:W-:Y:S01]  /*2020*/  FADD.FTZ R135, R135, -R132 ;  /* 0x8000008487877221 */ /* 0x000fe20000010000 */
[C---:B------:R-:W-:Y:S01]  /*2030*/  FFMA.FTZ R60, R116.reuse, R149, R60 ;  /* 0x00000095743c7223 */ /* 0x040fe2000001003c */
[C---:B------:R-:W-:Y:S01]  /*2040*/  FFMA.FTZ R62, R116.reuse, R159, R62 ;  /* 0x0000009f743e7223 */ /* 0x040fe2000001003e */
[----:B------:R-:W-:Y:S01]  /*2050*/  FFMA.FTZ R120, R116, R151, R120 ;  /* 0x0000009774787223 */ /* 0x000fe20000010078 */
[----:B------:R-:W-:Y:S01]  /*2060*/  SHF.L.U32 R134, R49, 0x10, RZ ;  /* 0x0000001031867819 */ /* 0x000fe200000006ff */
[----:B------:R-:W-:Y:S01]  /*2070*/  FMUL.FTZ R50, R50, R119 ;  /* 0x0000007732327220 */ /* 0x000fe20000410000 */
[----:B------:R-:W-:Y:S01]  /*2080*/  SHF.L.U32 R144, R37, 0x10, RZ ;  /* 0x0000001025907819 */ /* 0x000fe200000006ff */
[----:B------:R-:W-:Y:S01]  /*2090*/  FADD.FTZ R161, R161, -R156 ;  /* 0x8000009ca1a17221 */ /* 0x000fe20000010000 */
[----:B------:R-:W-:Y:S01]  /*20a0*/  FFMA.FTZ R132, R116, R133, R51 ;  /* 0x0000008574847223 */ /* 0x000fe20000010033 */
[-C--:B------:R-:W-:Y:S01]  /*20b0*/  FMUL.FTZ R54, R54, R119.reuse ;  /* 0x0000007736367220 */ /* 0x080fe20000410000 */
[----:B------:R-:W-:Y:S01]  /*20c0*/  FMUL.FTZ R52, R52, UR4 ;  /* 0x0000000434347c20 */ /* 0x000fe20008410000 */
[-C--:B------:R-:W-:Y:S01]  /*20d0*/  FMUL.FTZ R60, R60, R119.reuse ;  /* 0x000000773c3c7220 */ /* 0x080fe20000410000 */
[----:B------:R-:W-:Y:S01]  /*20e0*/  FMUL.FTZ R50, R50, UR4 ;  /* 0x0000000432327c20 */ /* 0x000fe20008410000 */
[-C--:B------:R-:W-:Y:S01]  /*20f0*/  FMUL.FTZ R62, R62, R119.reuse ;  /* 0x000000773e3e7220 */ /* 0x080fe20000410000 */
[----:B------:R-:W-:Y:S01]  /*2100*/  FMUL.FTZ R120, R120, R119 ;  /* 0x0000007778787220 */ /* 0x000fe20000410000 */
[C---:B------:R-:W-:Y:S01]  /*2110*/  FFMA.FTZ R130, R116.reuse, R161, R130 ;  /* 0x000000a174827223 */ /* 0x040fe20000010082 */
[C---:B------:R-:W-:Y:S01]  /*2120*/  FFMA.FTZ R134, R116.reuse, R143, R134 ;  /* 0x0000008f74867223 */ /* 0x040fe20000010086 */
[----:B------:R-:W-:Y:S01]  /*2130*/  FFMA.FTZ R144, R116, R135, R144 ;  /* 0x0000008774907223 */ /* 0x000fe20000010090 */
[-C--:B------:R-:W-:Y:S01]  /*2140*/  FMUL.FTZ R132, R132, R119.reuse ;  /* 0x0000007784847220 */ /* 0x080fe20000410000 */
[----:B------:R-:W-:Y:S01]  /*2150*/  FMUL.FTZ R54, R54, UR4 ;  /* 0x0000000436367c20 */ /* 0x000fe20008410000 */
[----:B------:R-:W-:Y:S01]  /*2160*/  FSEL R52, R52, RZ, P5 ;  /* 0x000000ff34347208 */ /* 0x000fe20002800000 */
[----:B------:R-:W-:Y:S01]  /*2170*/  FMUL.FTZ R60, R60, UR4 ;  /* 0x000000043c3c7c20 */ /* 0x000fe20008410000 */
[----:B------:R-:W-:Y:S01]  /*2180*/  FMUL.FTZ R62, R62, UR4 ;  /* 0x000000043e3e7c20 */ /* 0x000fe20008410000 */
[----:B------:R-:W-:Y:S01]  /*2190*/  FMUL.FTZ R51, R120, UR4 ;  /* 0x0000000478337c20 */ /* 0x000fe20008410000 */
[C---:B------:R-:W-:Y:S01]  /*21a0*/  LOP3.LUT P3, RZ, R61.reuse, 0xff, RZ, 0xc0, !PT ;  /* 0x000000ff3dff7812 */ /* 0x040fe2000786c0ff */
[-C--:B------:R-:W-:Y:S01]  /*21b0*/  FMUL.FTZ R130, R130, R119.reuse ;  /* 0x0000007782827220 */ /* 0x080fe20000410000 */
[C---:B------:R-:W-:Y:S01]  /*21c0*/  LOP3.LUT P5, RZ, R61.reuse, 0xff00, RZ, 0xc0, !PT ;  /* 0x0000ff003dff7812 */ /* 0x040fe200078ac0ff */
[-C--:B------:R-:W-:Y:S01]  /*21d0*/  FMUL.FTZ R134, R134, R119.reuse ;  /* 0x0000007786867220 */ /* 0x080fe20000410000 */
[----:B------:R-:W-:Y:S01]  /*21e0*/  FSEL R55, R50, RZ, P0 ;  /* 0x000000ff32377208 */ /* 0x000fe20000000000 */
[----:B------:R-:W-:Y:S01]  /*21f0*/  FMUL.FTZ R144, R144, R119 ;  /* 0x0000007790907220 */ /* 0x000fe20000410000 */
[----:B------:R-:W-:Y:S01]  /*2200*/  FMUL.FTZ R120, R132, UR4 ;  /* 0x0000000484787c20 */ /* 0x000fe20008410000 */
[----:B------:R-:W-:Y:S01]  /*2210*/  LOP3.LUT P0, RZ, R58, 0xff, RZ, 0xc0, !PT ;  /* 0x000000ff3aff7812 */ /* 0x000fe2000780c0ff */
[----:B------:R-:W-:Y:S01]  /*2220*/  FMUL.FTZ R130, R130, UR4 ;  /* 0x0000000482827c20 */ /* 0x000fe20008410000 */
[----:B------:R-:W-:Y:S01]  /*2230*/  FSEL R54, R54, RZ, P6 ;  /* 0x000000ff36367208 */ /* 0x000fe20003000000 */
[----:B------:R-:W-:Y:S01]  /*2240*/  FMUL.FTZ R133, R134, UR4 ;  /* 0x0000000486857c20 */ /* 0x000fe20008410000 */
[----:B------:R-:W-:Y:S01]  /*2250*/  LOP3.LUT P6, RZ, R61, 0xff0000, RZ, 0xc0, !PT ;  /* 0x00ff00003dff7812 */ /* 0x000fe200078cc0ff */
[----:B------:R-:W-:Y:S01]  /*2260*/  FMUL.FTZ R144, R144, UR4 ;  /* 0x0000000490907c20 */ /* 0x000fe20008410000 */
[----:B------:R-:W-:Y:S01]  /*2270*/  FSEL R50, R60, RZ, P3 ;  /* 0x000000ff3c327208 */ /* 0x000fe20001800000 */
[----:B------:R-:W-:Y:S01]  /*2280*/  FADD.FTZ R137, R137, -R48 ;  /* 0x8000003089897221 */ /* 0x000fe20000010000 */
[----:B------:R-:W-:Y:S01]  /*2290*/  FSEL R127, R62, RZ, P5 ;  /* 0x000000ff3e7f7208 */ /* 0x000fe20002800000 */
[----:B------:R-:W-:Y:S01]  /*22a0*/  FADD.FTZ R65, R65, -R124 ;  /* 0x8000007c41417221 */ /* 0x000fe20000010000 */
[----:B------:R-:W-:Y:S01]  /*22b0*/  ISETP.GE.U32.AND.EX P4, PT, R61, 0x1000000, PT, P4 ;  /* 0x010000003d00780c */ /* 0x000fe20003f86140 */
[----:B------:R-:W-:Y:S01]  /*22c0*/  FADD.FTZ R129, R142, -R129 ;  /* 0x800000818e817221 */ /* 0x000fe20000010000 */
[----:B------:R-:W-:Y:S01]  /*22d0*/  LOP3.LUT P3, RZ, R58, 0xff00, RZ, 0xc0, !PT ;  /* 0x0000ff003aff7812 */ /* 0x000fe2000786c0ff */
[----:B------:R-:W-:Y:S01]  /*22e0*/  FADD.FTZ R131, R140, -R131 ;  /* 0x800000838c837221 */ /* 0x000fe20000010000 */
[----:B------:R-:W-:Y:S01]  /*22f0*/  LOP3.LUT P5, RZ, R58, 0xff0000, RZ, 0xc0, !PT ;  /* 0x00ff00003aff7812 */ /* 0x000fe200078ac0ff */
[----:B------:R-:W-:Y:S01]  /*2300*/  FADD.FTZ R63, R63, -R70 ;  /* 0x800000463f3f7221 */ /* 0x000fe20000010000 */
[----:B------:R-:W-:Y:S01]  /*2310*/  FSEL R120, R120, RZ, P0 ;  /* 0x000000ff78787208 */ /* 0x000fe20000000000 */
[----:B------:R-:W-:Y:S01]  /*2320*/  FADD.FTZ R139, R139, -R136 ;  /* 0x800000888b8b7221 */ /* 0x000fe20000010000 */
[----:B------:R-:W-:Y:S01]  /*2330*/  ISETP.GE.U32.AND P0, PT, R58, RZ, PT ;  /* 0x000000ff3a00720c */ /* 0x000fe20003f06070 */
[----:B------:R-:W-:Y:S01]  /*2340*/  FADD.FTZ R141, R141, -R138 ;  /* 0x8000008a8d8d7221 */ /* 0x000fe20000010000 */
[----:B------:R-:W-:Y:S01]  /*2350*/  PRMT R48, R37, 0x7632, R48 ;  /* 0x0000763225307816 */ /* 0x000fe20000000030 */
[----:B------:R-:W-:Y:S01]  /*2360*/  FADD.FTZ R67, R67, -R126 ;  /* 0x8000007e43437221 */ /* 0x000fe20000010000 */
[----:B------:R-:W-:Y:S01]  /*2370*/  FSEL R51, R51, RZ, P6 ;  /* 0x000000ff33337208 */ /* 0x000fe20003000000 */
[----:B------:R-:W-:Y:S01]  /*2380*/  FADD.FTZ R71, R64, -R71 ;  /* 0x8000004740477221 */ /* 0x000fe20000010000 */
[----:B------:R-:W-:Y:S01]  /*2390*/  LOP3.LUT P6, RZ, R58, 0xff000000, RZ, 0xc0, !PT ;  /* 0xff0000003aff7812 */ /* 0x000fe200078cc0ff */
[----:B------:R-:W-:Y:S01]  /*23a0*/  FADD.FTZ R125, R68, -R125 ;  /* 0x8000007d447d7221 */ /* 0x000fe20000010000 */
[----:B------:R-:W-:Y:S01]  /*23b0*/  FSEL R130, R130, RZ, P4 ;  /* 0x000000ff82827208 */ /* 0x000fe20002000000 */
[----:B------:R-:W-:Y:S01]  /*23c0*/  FADD.FTZ R123, R66, -R123 ;  /* 0x8000007b427b7221 */ /* 0x000fe20000010000 */
[----:B------:R-:W-:Y:S01]  /*23d0*/  FSEL R133, R133, RZ, P3 ;  /* 0x000000ff85857208 */ /* 0x000fe20001800000 */
[----:B------:R-:W-:Y:S01]  /*23e0*/  FADD.FTZ R69, R69, -R128 ;  /* 0x8000008045457221 */ /* 0x000fe20000010000 */
[----:B------:R-:W-:Y:S01]  /*23f0*/  FSEL R58, R144, RZ, P5 ;  /* 0x000000ff903a7208 */ /* 0x000fe20002800000 */
[----:B------:R-:W-:Y:S01]  /*2400*/  FADD.FTZ R121, R122, -R121 ;  /* 0x800000797a797221 */ /* 0x000fe20000010000 */
[----:B------:R-:W-:-:S02]  /*2410*/  LOP3.LUT P4, RZ, R59, 0xff, RZ, 0xc0, !PT ;  /* 0x000000ff3bff7812 */ /* 0x000fc4000788c0ff */
[C---:B------:R-:W-:Y:S02]  /*2420*/  LOP3.LUT P3, RZ, R59.reuse, 0xff00, RZ, 0xc0, !PT ;  /* 0x0000ff003bff7812 */ /* 0x040fe4000786c0ff */
[C---:B------:R-:W-:Y:S02]  /*2430*/  LOP3.LUT P5, RZ, R59.reuse, 0xff0000, RZ, 0xc0, !PT ;  /* 0x00ff00003bff7812 */ /* 0x040fe400078ac0ff */
[----:B------:R-:W-:Y:S02]  /*2440*/  ISETP.GE.U32.AND.EX P0, PT, R59, 0x1000000, PT, P0 ;  /* 0x010000003b00780c */ /* 0x000fe40003f06100 */
[----:B------:R-:W-:Y:S02]  /*2450*/  SHF.L.U32 R49, R48, 0x10, RZ ;  /* 0x0000001030317819 */ /* 0x000fe400000006ff */
[----:B------:R-:W-:Y:S02]  /*2460*/  PRMT R61, R39, 0x7632, R61 ;  /* 0x00007632273d7816 */ /* 0x000fe4000000003d */
[----:B------:R-:W-:Y:S01]  /*2470*/  PRMT R59, R38, 0x7632, R59 ;  /* 0x00007632263b7816 */ /* 0x000fe2000000003b */
[----:B------:R-:W-:Y:S01]  /*2480*/  FFMA.FTZ R48, R116, R137, R49 ;  /* 0x0000008974307223 */ /* 0x000fe20000010031 */
[----:B------:R-:W-:-:S02]  /*2490*/  SHF.L.U32 R124, R61, 0x10, RZ ;  /* 0x000000103d7c7819 */ /* 0x000fc400000006ff */
[----:B------:R-:W-:Y:S01]  /*24a0*/  SHF.L.U32 R62, R59, 0x10, RZ ;  /* 0x000000103b3e7819 */ /* 0x000fe200000006ff */
[----:B------:R-:W-:Y:S01]  /*24b0*/  FMUL.FTZ R48, R48, R119 ;  /* 0x0000007730307220 */ /* 0x000fe20000410000 */
[----:B------:R-:W-:Y:S01]  /*24c0*/  SHF.L.U32 R49, R40, 0x10, RZ ;  /* 0x0000001028317819 */ /* 0x000fe200000006ff */
[----:B------:R-:W-:Y:S01]  /*24d0*/  FFMA.FTZ R124, R116, R129, R124 ;  /* 0x00000081747c7223 */ /* 0x000fe2000001007c */
[----:B------:R-:W-:Y:S01]  /*24e0*/  SHF.L.U32 R60, R38, 0x10, RZ ;  /* 0x00000010263c7819 */ /* 0x000fe200000006ff */
[C---:B------:R-:W-:Y:S01]  /*24f0*/  FFMA.FTZ R62, R116.reuse, R131, R62 ;  /* 0x00000083743e7223 */ /* 0x040fe2000001003e */
[----:B------:R-:W-:Y:S01]  /*2500*/  SHF.L.U32 R70, R39, 0x10, RZ ;  /* 0x0000001027467819 */ /* 0x000fe200000006ff */
[C---:B------:R-:W-:Y:S01]  /*2510*/  FFMA.FTZ R132, R116.reuse, R63, R49 ;  /* 0x0000003f74847223 */ /* 0x040fe20000010031 */
[----:B------:R-:W-:Y:S01]  /*2520*/  SHF.L.U32 R126, R41, 0x10, RZ ;  /* 0x00000010297e7819 */ /* 0x000fe200000006ff */
[----:B------:R-:W-:Y:S01]  /*2530*/  FFMA.FTZ R60, R116, R139, R60 ;  /* 0x0000008b743c7223 */ /* 0x000fe2000001003c */
[----:B------:R-:W-:Y:S01]  /*2540*/  SHF.L.U32 R136, R42, 0x10, RZ ;  /* 0x000000102a887819 */ /* 0x000fe200000006ff */
[----:B------:R-:W-:Y:S01]  /*2550*/  FFMA.FTZ R70, R116, R141, R70 ;  /* 0x0000008d74467223 */ /* 0x000fe20000010046 */
[-C--:B------:R-:W-:Y:S01]  /*2560*/  FMUL.FTZ R124, R124, R119.reuse ;  /* 0x000000777c7c7220 */ /* 0x080fe20000410000 */
[----:B------:R-:W-:Y:S01]  /*2570*/  FMUL.FTZ R48, R48, UR4 ;  /* 0x0000000430307c20 */ /* 0x000fe20008410000 */
[----:B------:R-:W-:Y:S01]  /*2580*/  FMUL.FTZ R62, R62, R119 ;  /* 0x000000773e3e7220 */ /* 0x000fe20000410000 */
[C---:B------:R-:W-:Y:S01]  /*2590*/  FFMA.FTZ R134, R116.reuse, R65, R126 ;  /* 0x0000004174867223 */ /* 0x040fe2000001007e */
[----:B------:R-:W-:Y:S01]  /*25a0*/  FFMA.FTZ R136, R116, R67, R136 ;  /* 0x0000004374887223 */ /* 0x000fe20000010088 */
[-C--:B------:R-:W-:Y:S01]  /*25b0*/  FMUL.FTZ R132, R132, R119.reuse ;  /* 0x0000007784847220 */ /* 0x080fe20000410000 */
[-C--:B------:R-:W-:Y:S01]  /*25c0*/  FMUL.FTZ R60, R60, R119.reuse ;  /* 0x000000773c3c7220 */ /* 0x080fe20000410000 */
[-C--:B------:R-:W-:Y:S01]  /*25d0*/  FMUL.FTZ R70, R70, R119.reuse ;  /* 0x0000007746467220 */ /* 0x080fe20000410000 */
[----:B------:R-:W-:Y:S01]  /*25e0*/  FMUL.FTZ R124, R124, UR4 ;  /* 0x000000047c7c7c20 */ /* 0x000fe20008410000 */
[----:B------:R-:W-:Y:S01]  /*25f0*/  FMUL.FTZ R62, R62, UR4 ;  /* 0x000000043e3e7c20 */ /* 0x000fe20008410000 */
[----:B------:R-:W-:Y:S01]  /*2600*/  FSEL R59, R48, RZ, P6 ;  /* 0x000000ff303b7208 */ /* 0x000fe20003000000 */
[-C--:B------:R-:W-:Y:S01]  /*2610*/  FMUL.FTZ R134, R134, R119.reuse ;  /* 0x0000007786867220 */ /* 0x080fe20000410000 */
[----:B------:R-:W-:Y:S01]  /*2620*/  FMUL.FTZ R136, R136, R119 ;  /* 0x0000007788887220 */ /* 0x000fe20000410000 */
[----:B------:R-:W-:Y:S01]  /*2630*/  FMUL.FTZ R67, R132, UR4 ;  /* 0x0000000484437c20 */ /* 0x000fe20008410000 */
[----:B------:R-:W-:Y:S01]  /*2640*/  LOP3.LUT P6, RZ, R56, 0xff, RZ, 0xc0, !PT ;  /* 0x000000ff38ff7812 */ /* 0x000fe200078cc0ff */
[----:B------:R-:W-:Y:S01]  /*2650*/  FMUL.FTZ R60, R60, UR4 ;  /* 0x000000043c3c7c20 */ /* 0x000fe20008410000 */
[----:B------:R-:W-:Y:S01]  /*2660*/  FMUL.FTZ R126, R70, UR4 ;  /* 0x00000004467e7c20 */ /* 0x000fe20008410000 */
[----:B------:R-:W-:Y:S01]  /*2670*/  FSEL R129, R124, RZ, P0 ;  /* 0x000000ff7c817208 */ /* 0x000fe20000000000 */
[----:B------:R-:W-:Y:S01]  /*2680*/  FMUL.FTZ R134, R134, UR4 ;  /* 0x0000000486867c20 */ /* 0x000fe20008410000 */
[----:B------:R-:W-:Y:S01]  /*2690*/  FSEL R70, R62, RZ, P3 ;  /* 0x000000ff3e467208 */ /* 0x000fe20001800000 */
[----:B------:R-:W-:Y:S01]  /*26a0*/  FMUL.FTZ R124, R136, UR4 ;  /* 0x00000004887c7c20 */ /* 0x000fe20008410000 */
[----:B------:R-:W-:Y:S01]  /*26b0*/  LOP3.LUT P3, RZ, R56, 0xff0000, RZ, 0xc0, !PT ;  /* 0x00ff000038ff7812 */ /* 0x000fe2000786c0ff */
[----:B------:R-:W0:Y:S01]  /*26c0*/  LDC.64 R48, c[0x0][0x468] ;  /* 0x00011a00ff307b82 */ /* 0x000e220000000a00 */
[----:B------:R-:W-:-:S02]  /*26d0*/  LOP3.LUT P0, RZ, R57, 0xff, RZ, 0xc0, !PT ;  /* 0x000000ff39ff7812 */ /* 0x000fc4000780c0ff */
[----:B------:R-:W-:Y:S02]  /*26e0*/  FSEL R67, R67, RZ, P6 ;  /* 0x000000ff43437208 */ /* 0x000fe40003000000 */
[----:B------:R-:W-:Y:S02]  /*26f0*/  ISETP.GE.U32.AND P6, PT, R56, RZ, PT ;  /* 0x000000ff3800720c */ /* 0x000fe40003fc6070 */
[----:B------:R-:W-:Y:S02]  /*2700*/  FSEL R65, R60, RZ, P4 ;  /* 0x000000ff3c417208 */ /* 0x000fe40002000000 */
[----:B------:R-:W-:Y:S02]  /*2710*/  FSEL R126, R126, RZ, P5 ;  /* 0x000000ff7e7e7208 */ /* 0x000fe40002800000 */
[C---:B------:R-:W-:Y:S02]  /*2720*/  LOP3.LUT P4, RZ, R56.reuse, 0xff00, RZ, 0xc0, !PT ;  /* 0x0000ff0038ff7812 */ /* 0x040fe4000788c0ff */
[----:B------:R-:W-:-:S02]  /*2730*/  LOP3.LUT P5, RZ, R56, 0xff000000, RZ, 0xc0, !PT ;  /* 0xff00000038ff7812 */ /* 0x000fc400078ac0ff */
[----:B------:R-:W-:Y:S02]  /*2740*/  FSEL R56, R134, RZ, P3 ;  /* 0x000000ff86387208 */ /* 0x000fe40001800000 */
[----:B------:R-:W-:Y:S02]  /*2750*/  FSEL R124, R124, RZ, P0 ;  /* 0x000000ff7c7c7208 */ /* 0x000fe40000000000 */
[C---:B------:R-:W-:Y:S02]  /*2760*/  LOP3.LUT P3, RZ, R57.reuse, 0xff00, RZ, 0xc0, !PT ;  /* 0x0000ff0039ff7812 */ /* 0x040fe4000786c0ff */
[C---:B------:R-:W-:Y:S02]  /*2770*/  LOP3.LUT P0, RZ, R57.reuse, 0xff0000, RZ, 0xc0, !PT ;  /* 0x00ff000039ff7812 */ /* 0x040fe4000780c0ff */
[----:B------:R-:W-:Y:S02]  /*2780*/  ISETP.GE.U32.AND.EX P6, PT, R57, 0x1000000, PT, P6 ;  /* 0x010000003900780c */ /* 0x000fe40003fc6160 */
[----:B------:R-:W-:-:S02]  /*2790*/  PRMT R60, R43, 0x7632, R60 ;  /* 0x000076322b3c7816 */ /* 0x000fc4000000003c */
[----:B------:R-:W-:Y:S02]  /*27a0*/  PRMT R61, R41, 0x7632, R61 ;  /* 0x00007632293d7816 */ /* 0x000fe4000000003d */
[----:B------:R-:W-:Y:S02]  /*27b0*/  PRMT R57, R40, 0x7632, R57 ;  /* 0x0000763228397816 */ /* 0x000fe40000000039 */
[----:B------:R-:W-:Y:S02]  /*27c0*/  PRMT R63, R42, 0x7632, R63 ;  /* 0x000076322a3f7816 */ /* 0x000fe4000000003f */
[----:B------:R-:W-:Y:S02]  /*27d0*/  SHF.L.U32 R131, R60, 0x10, RZ ;  /* 0x000000103c837819 */ /* 0x000fe400000006ff */
[----:B------:R-:W-:Y:S02]  /*27e0*/  SHF.L.U32 R62, R61, 0x10, RZ ;  /* 0x000000103d3e7819 */ /* 0x000fe400000006ff */
[----:B------:R-:W-:Y:S01]  /*27f0*/  SHF.L.U32 R60, R57, 0x10, RZ ;  /* 0x00000010393c7819 */ /* 0x000fe200000006ff */
[C---:B------:R-:W-:Y:S01]  /*2800*/  FFMA.FTZ R122, R116.reuse, R121, R131 ;  /* 0x00000079747a7223 */ /* 0x040fe20000010083 */
[----:B------:R-:W-:Y:S01]  /*2810*/  SHF.L.U32 R64, R63, 0x10, RZ ;  /* 0x000000103f407819 */ /* 0x000fe200000006ff */
[C---:B------:R-:W-:Y:S01]  /*2820*/  FFMA.FTZ R62, R116.reuse, R123, R62 ;  /* 0x0000007b743e7223 */ /* 0x040fe2000001003e */
[----:B------:R-:W-:Y:S01]  /*2830*/  SHF.L.U32 R68, R43, 0x10, RZ ;  /* 0x000000102b447819 */ /* 0x000fe200000006ff */
[----:B------:R-:W-:Y:S01]  /*2840*/  FFMA.FTZ R60, R116, R71, R60 ;  /* 0x00000047743c7223 */ /* 0x000fe2000001003c */
[----:B------:R-:W-:Y:S01]  /*2850*/  FMUL.FTZ R122, R122, R119 ;  /* 0x000000777a7a7220 */ /* 0x000fe20000410000 */
[----:B------:R-:W-:Y:S01]  /*2860*/  FFMA.FTZ R66, R116, R125, R64 ;  /* 0x0000007d74427223 */ /* 0x000fe20000010040 */
[----:B------:R-:W-:Y:S01]  /*2870*/  FMUL.FTZ R64, R62, R119 ;  /* 0x000000773e407220 */ /* 0x000fe20000410000 */
[----:B------:R-:W-:Y:S01]  /*2880*/  FFMA.FTZ R68, R116, R69, R68 ;  /* 0x0000004574447223 */ /* 0x000fe20000010044 */
[-C--:B------:R-:W-:Y:S01]  /*2890*/  FMUL.FTZ R57, R60, R119.reuse ;  /* 0x000000773c397220 */ /* 0x080fe20000410000 */
[-C--:B------:R-:W-:Y:S01]  /*28a0*/  FMUL.FTZ R66, R66, R119.reuse ;  /* 0x0000007742427220 */ /* 0x080fe20000410000 */
[----:B------:R-:W-:Y:S01]  /*28b0*/  FMUL.FTZ R64, R64, UR4 ;  /* 0x0000000440407c20 */ /* 0x000fe20008410000 */
[----:B------:R-:W-:Y:S01]  /*28c0*/  FMUL.FTZ R68, R68, R119 ;  /* 0x0000007744447220 */ /* 0x000fe20000410000 */
[----:B------:R-:W-:Y:S01]  /*28d0*/  FMUL.FTZ R122, R122, UR4 ;  /* 0x000000047a7a7c20 */ /* 0x000fe20008410000 */
[----:B------:R-:W-:Y:S01]  /*28e0*/  FMUL.FTZ R66, R66, UR4 ;  /* 0x0000000442427c20 */ /* 0x000fe20008410000 */
[----:B------:R-:W-:Y:S01]  /*28f0*/  FMUL.FTZ R57, R57, UR4 ;  /* 0x0000000439397c20 */ /* 0x000fe20008410000 */
[----:B------:R-:W-:Y:S01]  /*2900*/  FMUL.FTZ R68, R68, UR4 ;  /* 0x0000000444447c20 */ /* 0x000fe20008410000 */
[----:B0-----:R-:W-:Y:S01]  /*2910*/  IMAD.WIDE.U32 R118, R118, 0x10, R48 ;  /* 0x0000001076767825 */ /* 0x001fe200078e0030 */
[----:B------:R-:W-:-:S02]  /*2920*/  FSEL R122, R122, RZ, P6 ;  /* 0x000000ff7a7a7208 */ /* 0x000fc40003000000 */
[----:B------:R-:W-:Y:S01]  /*2930*/  FSEL R69, R66, RZ, P3 ;  /* 0x000000ff42457208 */ /* 0x000fe20001800000 */
        /* <DEDUP_REMOVED lines=9> */
[----:B------:R-:W-:Y:S02]  /*29d0*/  FSEL R65, R64, RZ, P5 ;  /* 0x000000ff40417208 */ /* 0x000fe40002800000 */
[----:B------:R-:W-:Y:S02]  /*29e0*/  FSEL R59, R68, RZ, P0 ;  /* 0x000000ff443b7208 */ /* 0x000fe40000000000 */
[----:B------:R-:W-:Y:S02]  /*29f0*/  FSEL R64, R57, RZ, P4 ;  /* 0x000000ff39407208 */ /* 0x000fe40002000000 */
[----:B------:R-:W-:Y:S02]  /*2a00*/  F2FP.BF16.F32.PACK_AB R55, R129, R126 ;  /* 0x0000007e8137723e */ /* 0x000fe400000010ff */
[----:B------:R-:W-:-:S02]  /*2a10*/  F2FP.BF16.F32.PACK_AB R52, R133, R120 ;  /* 0x000000788534723e */ /* 0x000fc400000010ff */
[----:B------:R-:W-:Y:S02]  /*2a20*/  F2FP.BF16.F32.PACK_AB R57, R65, R56 ;  /* 0x000000384139723e */ /* 0x000fe400000010ff */
[----:B------:R-:W-:Y:S01]  /*2a30*/  F2FP.BF16.F32.PACK_AB R59, R122, R59 ;  /* 0x0000003b7a3b723e */ /* 0x000fe200000010ff */
[----:B------:R0:W-:Y:S01]  /*2a40*/  STG.E.128 desc[UR6][R60.64], R52 ;  /* 0x000000343c007986 */ /* 0x0001e2000c101d06 */
[----:B------:R-:W-:Y:S02]  /*2a50*/  F2FP.BF16.F32.PACK_AB R58, R69, R124 ;  /* 0x0000007c453a723e */ /* 0x000fe400000010ff */
[----:B------:R-:W-:-:S05]  /*2a60*/  F2FP.BF16.F32.PACK_AB R56, R64, R67 ;  /* 0x000000434038723e */ /* 0x000fca00000010ff */
[----:B------:R0:W-:Y:S01]  /*2a70*/  STG.E.128 desc[UR6][R62.64], R56 ;  /* 0x000000383e007986 */ /* 0x0001e2000c101d06 */
[----:B------:R-:W-:Y:S05]  /*2a80*/  BRA `(.L_x_448) ;  /* 0x0000002800207947 */ /* 0x000fea0003800000 */
.L_x_447:
[C---:B-----5:R-:W-:Y:S01]  /*2a90*/  PRMT R44, R35.reuse, 0x7632, R44 ;  /* 0x00007632232c7816 */ /* 0x060fe2000000002c */
        /* <DEDUP_REMOVED lines=11> */
[----:B------:R-:W-:Y:S01]  /*2b50*/  ISETP.GE.U32.AND P3, PT, R60, RZ, PT ;  /* 0x000000ff3c00720c */ /* 0x000fe20003f66070 */
[----:B------:R-:W-:Y:S01]  /*2b60*/  FFMA.FTZ R54, R116, R149, R54 ;  /* 0x0000009574367223 */ /* 0x000fe20000010036 */
[-C--:B------:R-:W-:Y:S01]  /*2b70*/  FMUL.FTZ R46, R55, R119.reuse ;  /* 0x00000077372e7220 */ /* 0x080fe20000410000 */
[----:B------:R-:W-:Y:S01]  /*2b80*/  FMUL.FTZ R47, R48, R119 ;  /* 0x00000077302f7220 */ /* 0x000fe20000410000 */
[----:B------:R-:W-:Y:S01]  /*2b90*/  FFMA.FTZ R44, R144, R121, R120 ;  /* 0x00000079902c7223 */ /* 0x000fe20000010078 */
[----:B------:R-:W-:Y:S01]  /*2ba0*/  FMUL.FTZ R45, R54, R119 ;  /* 0x00000077362d7220 */ /* 0x000fe20000410000 */
[----:B------:R-:W-:Y:S01]  /*2bb0*/  FMUL.FTZ R46, R46, UR4 ;  /* 0x000000042e2e7c20 */ /* 0x000fe20008410000 */
[----:B------:R-:W-:Y:S01]  /*2bc0*/  FMUL.FTZ R47, R47, UR4 ;  /* 0x000000042f2f7c20 */ /* 0x000fe20008410000 */
[----:B------:R-:W-:Y:S01]  /*2bd0*/  LOP3.LUT P4, RZ, R61, 0xff0000, RZ, 0xc0, !PT ;  /* 0x00ff00003dff7812 */ /* 0x000fe2000788c0ff */
[----:B------:R-:W-:Y:S01]  /*2be0*/  FMUL.FTZ R45, R45, UR4 ;  /* 0x000000042d2d7c20 */ /* 0x000fe20008410000 */
[----:B------:R-:W-:Y:S01]  /*2bf0*/  ISETP.GE.U32.AND.EX P3, PT, R61, 0x1000000, PT, P3 ;  /* 0x010000003d00780c */ /* 0x000fe20003f66130 */
[----:B------:R-:W-:Y:S01]  /*2c00*/  FADD.FTZ R53, R147, -R44 ;  /* 0x8000002c93357221 */ /* 0x000fe20000010000 */
[----:B------:R-:W-:Y:S01]  /*2c10*/  LOP3.LUT P5, RZ, R61, 0xff, RZ, 0xc0, !PT ;  /* 0x000000ff3dff7812 */ /* 0x000fe200078ac0ff */
[-C--:B------:R-:W-:Y:S01]  /*2c20*/  FFMA.FTZ R154, R154, R121.reuse, R120 ;  /* 0x000000799a9a7223 */ /* 0x080fe20000010078 */
[----:B------:R-:W-:Y:S01]  /*2c30*/  PRMT R44, R34, 0x7632, R44 ;  /* 0x00007632222c7816 */ /* 0x000fe2000000002c */
[-C--:B------:R-:W-:Y:S01]  /*2c40*/  FFMA.FTZ R150, R150, R121.reuse, R120 ;  /* 0x0000007996967223 */ /* 0x080fe20000010078 */
[----:B------:R-:W-:Y:S01]  /*2c50*/  FSEL R149, R46, RZ, P4 ;  /* 0x000000ff2e957208 */ /* 0x000fe20002000000 */
[----:B------:R-:W-:Y:S01]  /*2c60*/  FADD.FTZ R147, R159, -R154 ;  /* 0x8000009a9f937221 */ /* 0x000fe20000010000 */
[----:B------:R-:W-:Y:S01]  /*2c70*/  FSEL R144, R47, RZ, P3 ;  /* 0x000000ff2f907208 */ /* 0x000fe20001800000 */
[-CC-:B------:R-:W-:Y:S01]  /*2c80*/  FFMA.FTZ R152, R152, R121.reuse, R120.reuse ;  /* 0x0000007998987223 */ /* 0x180fe20000010078 */
[----:B------:R-:W-:Y:S01]  /*2c90*/  LOP3.LUT P0, RZ, R60, 0xff, RZ, 0xc0, !PT ;  /* 0x000000ff3cff7812 */ /* 0x000fe2000780c0ff */
[-CC-:B------:R-:W-:Y:S01]  /*2ca0*/  FFMA.FTZ R62, R62, R121.reuse, R120.reuse ;  /* 0x000000793e3e7223 */ /* 0x180fe20000010078 */
[C---:B------:R-:W-:Y:S01]  /*2cb0*/  LOP3.LUT P6, RZ, R60.reuse, 0xff00, RZ, 0xc0, !PT ;  /* 0x0000ff003cff7812 */ /* 0x040fe200078cc0ff */
[-C--:B------:R-:W-:Y:S01]  /*2cc0*/  FFMA.FTZ R129, R129, R121.reuse, R120 ;  /* 0x0000007981817223 */ /* 0x080fe20000010078 */
[C---:B------:R-:W-:Y:S01]  /*2cd0*/  LOP3.LUT P4, RZ, R60.reuse, 0xff0000, RZ, 0xc0, !PT ;  /* 0x00ff00003cff7812 */ /* 0x040fe2000788c0ff */
[----:B------:R-:W-:Y:S01]  /*2ce0*/  FADD.FTZ R155, R155, -R150 ;  /* 0x800000969b9b7221 */ /* 0x000fe20000010000 */
[----:B------:R-:W-:Y:S01]  /*2cf0*/  LOP3.LUT P3, RZ, R60, 0xff000000, RZ, 0xc0, !PT ;  /* 0xff0000003cff7812 */ /* 0x000fe2000786c0ff */
[----:B------:R-:W-:Y:S01]  /*2d00*/  FADD.FTZ R157, R157, -R152 ;  /* 0x800000989d9d7221 */ /* 0x000fe20000010000 */
[----:B------:R-:W-:Y:S01]  /*2d10*/  FSEL R60, R45, RZ, P5 ;  /* 0x000000ff2d3c7208 */ /* 0x000fe20002800000 */
[----:B------:R-:W-:Y:S01]  /*2d20*/  FADD.FTZ R49, R153, -R62 ;  /* 0x8000003e99317221 */ /* 0x000fe20000010000 */
[C---:B------:R-:W-:Y:S01]  /*2d30*/  PRMT R45, R33.reuse, 0x7632, R45 ;  /* 0x00007632212d7816 */ /* 0x040fe2000000002d */
[----:B------:R-:W-:Y:S01]  /*2d40*/  FADD.FTZ R129, R142, -R129 ;  /* 0x800000818e817221 */ /* 0x000fe20000010000 */
[----:B------:R-:W-:Y:S01]  /*2d50*/  SHF.L.U32 R47, R44, 0x10, RZ ;  /* 0x000000102c2f7819 */ /* 0x000fe200000006ff */
[-C--:B------:R-:W-:Y:S01]  /*2d60*/  FFMA.FTZ R138, R138, R121.reuse, R120 ;  /* 0x000000798a8a7223 */ /* 0x080fe20000010078 */
[----:B------:R-:W-:Y:S01]  /*2d70*/  PRMT R44, R32, 0x7632, R44 ;  /* 0x00007632202c7816 */ /* 0x000fe2000000002c */
[----:B------:R-:W-:Y:S01]  /*2d80*/  FFMA.FTZ R136, R136, R121, R120 ;  /* 0x0000007988887223 */ /* 0x000fe20000010078 */
[----:B------:R-:W-:Y:S01]  /*2d90*/  SHF.L.U32 R50, R33, 0x10, RZ ;  /* 0x0000001021327819 */ /* 0x000fe200000006ff */
[----:B------:R-:W-:Y:S01]  /*2da0*/  FFMA.FTZ R147, R116, R147, R47 ;  /* 0x0000009374937223 */ /* 0x000fe2000001002f */
[----:B------:R-:W-:Y:S01]  /*2db0*/  SHF.L.U32 R146, R45, 0x10, RZ ;  /* 0x000000102d927819 */ /* 0x000fe200000006ff */
[----:B------:R-:W-:Y:S01]  /*2dc0*/  FADD.FTZ R51, R141, -R138 ;  /* 0x8000008a8d337221 */ /* 0x000fe20000010000 */
[----:B------:R-:W-:Y:S01]  /*2dd0*/  SHF.L.U32 R44, R44, 0x10, RZ ;  /* 0x000000102c2c7819 */ /* 0x000fe200000006ff */
[C---:B------:R-:W-:Y:S01]  /*2de0*/  FFMA.FTZ R53, R116.reuse, R53, R50 ;  /* 0x0000003574357223 */ /* 0x040fe20000010032 */
[----:B------:R-:W-:Y:S01]  /*2df0*/  PRMT R45, R39, 0x7632, R45 ;  /* 0x00007632272d7816 */ /* 0x000fe2000000002d */
[----:B------:R-:W-:Y:S01]  /*2e00*/  FFMA.FTZ R146, R116, R157, R146 ;  /* 0x0000009d74927223 */ /* 0x000fe20000010092 */
[----:B------:R-:W-:Y:S01]  /*2e10*/  SHF.L.U32 R46, R32, 0x10, RZ ;  /* 0x00000010202e7819 */ /* 0x000fe200000006ff */
[C---:B------:R-:W-:Y:S01]  /*2e20*/  FFMA.FTZ R52, R116.reuse, R155, R44 ;  /* 0x0000009b74347223 */ /* 0x040fe2000001002c */
[----:B------:R-:W-:Y:S01]  /*2e30*/  SHF.L.U32 R142, R45, 0x10, RZ ;  /* 0x000000102d8e7819 */ /* 0x000fe200000006ff */
[-C--:B------:R-:W-:Y:S01]  /*2e40*/  FMUL.FTZ R45, R147, R119.reuse ;  /* 0x00000077932d7220 */ /* 0x080fe20000410000 */
[----:B------:R-:W-:Y:S01]  /*2e50*/  FMUL.FTZ R44, R53, R119 ;  /* 0x00000077352c7220 */ /* 0x000fe20000410000 */
[----:B------:R-:W-:Y:S01]  /*2e60*/  FFMA.FTZ R49, R116, R49, R46 ;  /* 0x0000003174317223 */ /* 0x000fe2000001002e */
[----:B------:R-:W-:Y:S01]  /*2e70*/  SHF.L.U32 R50, R38, 0x10, RZ ;  /* 0x0000001026327819 */ /* 0x000fe200000006ff */
[----:B------:R-:W-:Y:S01]  /*2e80*/  FADD.FTZ R139, R139, -R136 ;  /* 0x800000888b8b7221 */ /* 0x000fe20000010000 */
[----:B------:R-:W-:Y:S01]  /*2e90*/  FMUL.FTZ R141, R45, UR4 ;  /* 0x000000042d8d7c20 */ /* 0x000fe20008410000 */
[-C--:B------:R-:W-:Y:S01]  /*2ea0*/  FMUL.FTZ R45, R146, R119.reuse ;  /* 0x00000077922d7220 */ /* 0x080fe20000410000 */
[----:B------:R-:W-:Y:S01]  /*2eb0*/  FMUL.FTZ R138, R44, UR4 ;  /* 0x000000042c8a7c20 */ /* 0x000fe20008410000 */
[----:B------:R-:W-:Y:S01]  /*2ec0*/  SHF.L.U32 R47, R39, 0x10, RZ ;  /* 0x00000010272f7819 */ /* 0x000fe200000006ff */
[----:B------:R-:W-:Y:S01]  /*2ed0*/  FMUL.FTZ R44, R49, R119 ;  /* 0x00000077312c7220 */ /* 0x000fe20000410000 */
[----:B------:R-:W-:Y:S01]  /*2ee0*/  FFMA.FTZ R50, R116, R139, R50 ;  /* 0x0000008b74327223 */ /* 0x000fe20000010032 */
[----:B------:R-:W-:Y:S01]  /*2ef0*/  FMUL.FTZ R139, R45, UR4 ;  /* 0x000000042d8b7c20 */ /* 0x000fe20008410000 */
[----:B------:R-:W-:Y:S01]  /*2f00*/  FMUL.FTZ R45, R52, R119 ;  /* 0x00000077342d7220 */ /* 0x000fe20000410000 */
[----:B------:R-:W-:Y:S01]  /*2f10*/  FMUL.FTZ R44, R44, UR4 ;  /* 0x000000042c2c7c20 */ /* 0x000fe20008410000 */
[C---:B------:R-:W-:Y:S01]  /*2f20*/  FFMA.FTZ R51, R116.reuse, R51, R47 ;  /* 0x0000003374337223 */ /* 0x040fe2000001002f */
[----:B------:R-:W-:Y:S01]  /*2f30*/  FFMA.FTZ R142, R116, R129, R142 ;  /* 0x00000081748e7223 */ /* 0x000fe2000001008e */
[----:B------:R-:W-:Y:S01]  /*2f40*/  FMUL.FTZ R45, R45, UR4 ;  /* 0x000000042d2d7c20 */ /* 0x000fe20008410000 */
[----:B------:R-:W-:Y:S01]  /*2f50*/  LOP3.LUT P5, RZ, R61, 0xff00, RZ, 0xc0, !PT ;  /* 0x0000ff003dff7812 */ /* 0x000fe200078ac0ff */
[-C--:B------:R-:W-:Y:S01]  /*2f60*/  FMUL.FTZ R46, R51, R119.reuse ;  /* 0x00000077332e7220 */ /* 0x080fe20000410000 */
[----:B------:R-:W-:Y:S01]  /*2f70*/  FSEL R129, R44, RZ, P0 ;  /* 0x000000ff2c817208 */ /* 0x000fe20000000000 */
[-C--:B------:R-:W-:Y:S01]  /*2f80*/  FMUL.FTZ R47, R142, R119.reuse ;  /* 0x000000778e2f7220 */ /* 0x080fe20000410000 */
[----:B------:R-:W-:Y:S01]  /*2f90*/  ISETP.GE.U32.AND P0, PT, R58, RZ, PT ;  /* 0x000000ff3a00720c */ /* 0x000fe20003f06070 */
[----:B------:R-:W-:Y:S01]  /*2fa0*/  FMUL.FTZ R44, R50, R119 ;  /* 0x00000077322c7220 */ /* 0x000fe20000410000 */
[----:B------:R-:W-:Y:S01]  /*2fb0*/  FMUL.FTZ R46, R46, UR4 ;  /* 0x000000042e2e7c20 */ /* 0x000fe20008410000 */
[----:B------:R-:W-:Y:S01]  /*2fc0*/  FSEL R136, R45, RZ, P6 ;  /* 0x000000ff2d887208 */ /* 0x000fe20003000000 */
[----:B------:R-:W-:Y:S01]  /*2fd0*/  FMUL.FTZ R47, R47, UR4 ;  /* 0x000000042f2f7c20 */ /* 0x000fe20008410000 */
[C---:B------:R-:W-:Y:S01]  /*2fe0*/  LOP3.LUT P6, RZ, R59.reuse, 0xff0000, RZ, 0xc0, !PT ;  /* 0x00ff00003bff7812 */ /* 0x040fe200078cc0ff */
[----:B------:R-:W-:Y:S01]  /*2ff0*/  FMUL.FTZ R44, R44, UR4 ;  /* 0x000000042c2c7c20 */ /* 0x000fe20008410000 */
[----:B------:R-:W-:Y:S01]  /*3000*/  ISETP.GE.U32.AND.EX P0, PT, R59, 0x1000000, PT, P0 ;  /* 0x010000003b00780c */ /* 0x000fe20003f06100 */
[-CC-:B------:R-:W-:Y:S01]  /*3010*/  FFMA.FTZ R130, R130, R121.reuse, R120.reuse ;  /* 0x0000007982827223 */ /* 0x180fe20000010078 */
[----:B------:R-:W-:Y:S01]  /*3020*/  FSEL R139, R139, RZ, P3 ;  /* 0x000000ff8b8b7208 */ /* 0x000fe20001800000 */
[-CC-:B------:R-:W-:Y:S01]  /*3030*/  FFMA.FTZ R132, R132, R121.reuse, R120.reuse ;  /* 0x0000007984847223 */ /* 0x180fe20000010078 */
[----:B------:R-:W-:Y:S01]  /*3040*/  LOP3.LUT P3, RZ, R59, 0xff, RZ, 0xc0, !PT ;  /* 0x000000ff3bff7812 */ /* 0x000fe2000786c0ff */
[-CC-:B------:R-:W-:Y:S01]  /*3050*/  FFMA.FTZ R71, R71, R121.reuse, R120.reuse ;  /* 0x0000007947477223 */ /* 0x180fe20000010078 */
[----:B------:R-:W-:Y:S01]  /*3060*/  FSEL R141, R141, RZ, P5 ;  /* 0x000000ff8d8d7208 */ /* 0x000fe20002800000 */
[-CC-:B------:R-:W-:Y:S01]  /*3070*/  FFMA.FTZ R124, R124, R121.reuse, R120.reuse ;  /* 0x000000797c7c7223 */ /* 0x180fe20000010078 */
[----:B------:R-:W-:Y:S01]  /*3080*/  FSEL R138, R138, RZ, P4 ;  /* 0x000000ff8a8a7208 */ /* 0x000fe20002000000 */
[-CC-:B------:R-:W-:Y:S01]  /*3090*/  FFMA.FTZ R126, R126, R121.reuse, R120.reuse ;  /* 0x000000797e7e7223 */ /* 0x180fe20000010078 */
[----:B------:R-:W-:Y:S01]  /*30a0*/  FSEL R61, R46, RZ, P6 ;  /* 0x000000ff2e3d7208 */ /* 0x000fe20003000000 */
[-CC-:B------:R-:W-:Y:S01]  /*30b0*/  FFMA.FTZ R46, R70, R121.reuse, R120.reuse ;  /* 0x00000079462e7223 */ /* 0x180fe20000010078 */
[----:B------:R-:W-:Y:S01]  /*30c0*/  FSEL R62, R47, RZ, P0 ;  /* 0x000000ff2f3e7208 */ /* 0x000fe20000000000 */
[-CC-:B------:R-:W-:Y:S01]  /*30d0*/  FFMA.FTZ R47, R143, R121.reuse, R120.reuse ;  /* 0x000000798f2f7223 */ /* 0x180fe20000010078 */
[C---:B------:R-:W-:Y:S01]  /*30e0*/  LOP3.LUT P5, RZ, R58.reuse, 0xff, RZ, 0xc0, !PT ;  /* 0x000000ff3aff7812 */ /* 0x040fe200078ac0ff */
[-CC-:B------:R-:W-:Y:S01]  /*30f0*/  FFMA.FTZ R143, R123, R121.reuse, R120.reuse ;  /* 0x000000797b8f7223 */ /* 0x180fe20000010078 */
[----:B------:R-:W-:Y:S01]  /*3100*/  LOP3.LUT P4, RZ, R58, 0xff00, RZ, 0xc0, !PT ;  /* 0x0000ff003aff7812 */ /* 0x000fe2000788c0ff */
[-CC-:B------:R-:W-:Y:S01]  /*3110*/  FFMA.FTZ R70, R128, R121.reuse, R120.reuse ;  /* 0x0000007980467223 */ /* 0x180fe20000010078 */
[C---:B------:R-:W-:Y:S01]  /*3120*/  LOP3.LUT P6, RZ, R58.reuse, 0xff0000, RZ, 0xc0, !PT ;  /* 0x00ff00003aff7812 */ /* 0x040fe200078cc0ff */
[-CC-:B------:R-:W-:Y:S01]  /*3130*/  FFMA.FTZ R45, R127, R121.reuse, R120.reuse ;  /* 0x000000797f2d7223 */ /* 0x180fe20000010078 */
[----:B------:R-:W-:Y:S01]  /*3140*/  LOP3.LUT P0, RZ, R58, 0xff000000, RZ, 0xc0, !PT ;  /* 0xff0000003aff7812 */ /* 0x000fe2000780c0ff */
[----:B------:R-:W-:Y:S01]  /*3150*/  FADD.FTZ R47, R134, -R47 ;  /* 0x8000002f862f7221 */ /* 0x000fe20000010000 */
[----:B------:R-:W-:Y:S01]  /*3160*/  FSEL R58, R44, RZ, P3 ;  /* 0x000000ff2c3a7208 */ /* 0x000fe20001800000 */
[-CC-:B------:R-:W-:Y:S01]  /*3170*/  FFMA.FTZ R44, R145, R121.reuse, R120.reuse ;  /* 0x00000079912c7223 */ /* 0x180fe20000010078 */
[----:B------:R-:W-:Y:S01]  /*3180*/  LOP3.LUT P3, RZ, R59, 0xff00, RZ, 0xc0, !PT ;  /* 0x0000ff003bff7812 */ /* 0x000fe2000786c0ff */
[-CC-:B------:R-:W-:Y:S01]  /*3190*/  FFMA.FTZ R59, R131, R121.reuse, R120.reuse ;  /* 0x00000079833b7223 */ /* 0x180fe20000010078 */
[----:B------:R-:W-:Y:S01]  /*31a0*/  FFMA.FTZ R145, R125, R121, R120 ;  /* 0x000000797d917223 */ /* 0x000fe20000010078 */
[--C-:B------:R-:W-:Y:S01]  /*31b0*/  FADD.FTZ R131, R137, -R44.reuse ;  /* 0x8000002c89837221 */ /* 0x100fe20000010000 */
[----:B------:R-:W-:Y:S01]  /*31c0*/  PRMT R44, R38, 0x7632, R44 ;  /* 0x00007632262c7816 */ /* 0x000fe2000000002c */
[--C-:B------:R-:W-:Y:S01]  /*31d0*/  FADD.FTZ R121, R63, -R46.reuse ;  /* 0x8000002e3f797221 */ /* 0x100fe20000010000 */
[----:B------:R-:W-:Y:S01]  /*31e0*/  PRMT R46, R37, 0x7632, R46 ;  /* 0x00007632252e7816 */ /* 0x000fe2000000002e */
[----:B------:R-:W-:Y:S01]  /*31f0*/  FADD.FTZ R135, R135, -R132 ;  /* 0x8000008487877221 */ /* 0x000fe20000010000 */
        /* <DEDUP_REMOVED lines=9> */
[----:B------:R-:W-:Y:S01]  /*3290*/  FFMA.FTZ R134, R116, R135, R134 ;  /* 0x0000008774867223 */ /* 0x000fe20000010086 */
[----:B------:R-:W-:Y:S01]  /*32a0*/  SHF.L.U32 R44, R44, 0x10, RZ ;  /* 0x000000102c2c7819 */ /* 0x000fe200000006ff */
[C---:B------:R-:W-:Y:S01]  /*32b0*/  FFMA.FTZ R131, R116.reuse, R131, R120 ;  /* 0x0000008374837223 */ /* 0x040fe20000010078 */
[----:B------:R-:W-:Y:S01]  /*32c0*/  SHF.L.U32 R130, R41, 0x10, RZ ;  /* 0x0000001029827819 */ /* 0x000fe200000006ff */
[C---:B------:R-:W-:Y:S01]  /*32d0*/  FFMA.FTZ R133, R116.reuse, R133, R46 ;  /* 0x0000008574857223 */ /* 0x040fe2000001002e */
[----:B------:R-:W-:Y:S01]  /*32e0*/  FMUL.FTZ R46, R59, R119 ;  /* 0x000000773b2e7220 */ /* 0x000fe20000410000 */
[----:B------:R-:W-:Y:S01]  /*32f0*/  FFMA.FTZ R140, R116, R47, R44 ;  /* 0x0000002f748c7223 */ /* 0x000fe2000001002c */
[-C--:B------:R-:W-:Y:S01]  /*3300*/  FMUL.FTZ R44, R134, R119.reuse ;  /* 0x00000077862c7220 */ /* 0x080fe20000410000 */
[----:B------:R-:W-:Y:S01]  /*3310*/  SHF.L.U32 R128, R42, 0x10, RZ ;  /* 0x000000102a807819 */ /* 0x000fe200000006ff */
[----:B------:R-:W-:Y:S01]  /*3320*/  FMUL.FTZ R127, R46, UR4 ;  /* 0x000000042e7f7c20 */ /* 0x000fe20008410000 */
[-C--:B------:R-:W-:Y:S01]  /*3330*/  FMUL.FTZ R46, R131, R119.reuse ;  /* 0x00000077832e7220 */ /* 0x080fe20000410000 */
[----:B------:R-:W-:Y:S01]  /*3340*/  FMUL.FTZ R125, R44, UR4 ;  /* 0x000000042c7d7c20 */ /* 0x000fe20008410000 */
[-C--:B------:R-:W-:Y:S01]  /*3350*/  FMUL.FTZ R44, R133, R119.reuse ;  /* 0x00000077852c7220 */ /* 0x080fe20000410000 */
[----:B------:R-:W-:Y:S01]  /*3360*/  FADD.FTZ R67, R67, -R126 ;  /* 0x8000007e43437221 */ /* 0x000fe20000010000 */
[----:B------:R-:W-:Y:S01]  /*3370*/  SHF.L.U32 R63, R40, 0x10, RZ ;  /* 0x00000010283f7819 */ /* 0x000fe200000006ff */
[----:B------:R-:W-:Y:S01]  /*3380*/  FMUL.FTZ R126, R46, UR4 ;  /* 0x000000042e7e7c20 */ /* 0x000fe20008410000 */
[----:B------:R-:W-:Y:S01]  /*3390*/  FMUL.FTZ R44, R44, UR4 ;  /* 0x000000042c2c7c20 */ /* 0x000fe20008410000 */
[----:B------:R-:W-:Y:S01]  /*33a0*/  FMUL.FTZ R46, R140, R119 ;  /* 0x000000778c2e7220 */ /* 0x000fe20000410000 */
[C---:B------:R-:W-:Y:S01]  /*33b0*/  FFMA.FTZ R130, R116.reuse, R65, R130 ;  /* 0x0000004174827223 */ /* 0x040fe20000010082 */
[C---:B------:R-:W-:Y:S01]  /*33c0*/  FFMA.FTZ R128, R116.reuse, R67, R128 ;  /* 0x0000004374807223 */ /* 0x040fe20000010080 */
[----:B------:R-:W-:Y:S01]  /*33d0*/  FFMA.FTZ R132, R116, R121, R63 ;  /* 0x0000007974847223 */ /* 0x000fe2000001003f */
[----:B------:R-:W-:Y:S01]  /*33e0*/  FMUL.FTZ R46, R46, UR4 ;  /* 0x000000042e2e7c20 */ /* 0x000fe20008410000 */
[----:B------:R-:W-:Y:S01]  /*33f0*/  FSEL R63, R44, RZ, P5 ;  /* 0x000000ff2c3f7208 */ /* 0x000fe20002800000 */
[-C--:B------:R-:W-:Y:S01]  /*3400*/  FMUL.FTZ R65, R130, R119.reuse ;  /* 0x0000007782417220 */ /* 0x080fe20000410000 */
[-C--:B------:R-:W-:Y:S01]  /*3410*/  FMUL.FTZ R44, R128, R119.reuse ;  /* 0x00000077802c7220 */ /* 0x080fe20000410000 */
[----:B------:R-:W-:Y:S01]  /*3420*/  FSEL R126, R126, RZ, P0 ;  /* 0x000000ff7e7e7208 */ /* 0x000fe20000000000 */
[----:B------:R-:W-:Y:S01]  /*3430*/  FMUL.FTZ R47, R132, R119 ;  /* 0x00000077842f7220 */ /* 0x000fe20000410000 */
[----:B------:R-:W-:Y:S01]  /*3440*/  FMUL.FTZ R65, R65, UR4 ;  /* 0x0000000441417c20 */ /* 0x000fe20008410000 */
[----:B------:R-:W-:Y:S01]  /*3450*/  FSEL R124, R46, RZ, P4 ;  /* 0x000000ff2e7c7208 */ /* 0x000fe20002000000 */
[----:B------:R-:W-:Y:S01]  /*3460*/  FMUL.FTZ R44, R44, UR4 ;  /* 0x000000042c2c7c20 */ /* 0x000fe20008410000 */
[----:B------:R-:W-:Y:S01]  /*3470*/  LOP3.LUT P0, RZ, R56, 0xff0000, RZ, 0xc0, !PT ;  /* 0x00ff000038ff7812 */ /* 0x000fe2000780c0ff */
[----:B------:R-:W-:Y:S01]  /*3480*/  FMUL.FTZ R47, R47, UR4 ;  /* 0x000000042f2f7c20 */ /* 0x000fe20008410000 */
[----:B------:R-:W-:Y:S01]  /*3490*/  LOP3.LUT P4, RZ, R57, 0xff, RZ, 0xc0, !PT ;  /* 0x000000ff39ff7812 */ /* 0x000fe2000788c0ff */
[----:B------:R-:W-:Y:S01]  /*34a0*/  FADD.FTZ R71, R64, -R71 ;  /* 0x8000004740477221 */ /* 0x000fe20000010000 */
[----:B------:R-:W-:Y:S01]  /*34b0*/  FSEL R127, R127, RZ, P3 ;  /* 0x000000ff7f7f7208 */ /* 0x000fe20001800000 */
[----:B------:R-:W-:Y:S01]  /*34c0*/  FADD.FTZ R143, R66, -R143 ;  /* 0x8000008f428f7221 */ /* 0x000fe20000010000 */
[----:B------:R-:W-:Y:S01]  /*34d0*/  LOP3.LUT P3, RZ, R56, 0xff, RZ, 0xc0, !PT ;  /* 0x000000ff38ff7812 */ /* 0x000fe2000786c0ff */
[----:B------:R-:W-:Y:S01]  /*34e0*/  FADD.FTZ R145, R68, -R145 ;  /* 0x8000009144917221 */ /* 0x000fe20000010000 */
[----:B------:R-:W-:Y:S01]  /*34f0*/  FSEL R121, R65, RZ, P0 ;  /* 0x000000ff41797208 */ /* 0x000fe20000000000 */
[----:B------:R-:W-:Y:S01]  /*3500*/  FADD.FTZ R69, R69, -R70 ;  /* 0x8000004645457221 */ /* 0x000fe20000010000 */
[----:B------:R-:W-:-:S02]  /*3510*/  FSEL R123, R44, RZ, P4 ;  /* 0x000000ff2c7b7208 */ /* 0x000fc40002000000 */
[----:B------:R-:W-:Y:S02]  /*3520*/  ISETP.GE.U32.AND P0, PT, R56, RZ, PT ;  /* 0x000000ff3800720c */ /* 0x000fe40003f06070 */
[----:B------:R-:W-:Y:S02]  /*3530*/  PRMT R44, R43, 0x7632, R44 ;  /* 0x000076322b2c7816 */ /* 0x000fe4000000002c */
[----:B------:R-:W-:Y:S02]  /*3540*/  FSEL R120, R47, RZ, P3 ;  /* 0x000000ff2f787208 */ /* 0x000fe40001800000 */
[C---:B------:R-:W-:Y:S01]  /*3550*/  LOP3.LUT P3, RZ, R57.reuse, 0xff00, RZ, 0xc0, !PT ;  /* 0x0000ff0039ff7812 */ /* 0x040fe2000786c0ff */
[----:B------:R-:W0:Y:S01]  /*3560*/  LDC.64 R46, c[0x0][0x478] ;  /* 0x00011e00ff2e7b82 */ /* 0x000e220000000a00 */
[C---:B------:R-:W-:Y:S02]  /*3570*/  LOP3.LUT P4, RZ, R57.reuse, 0xff0000, RZ, 0xc0, !PT ;  /* 0x00ff000039ff7812 */ /* 0x040fe4000788c0ff */
[----:B------:R-:W-:Y:S01]  /*3580*/  ISETP.GE.U32.AND.EX P0, PT, R57, 0x1000000, PT, P0 ;  /* 0x010000003900780c */ /* 0x000fe20003f06100 */
[----:B------:R-:W-:Y:S01]  /*3590*/  FADD.FTZ R57, R122, -R45 ;  /* 0x8000002d7a397221 */ /* 0x000fe20000010000 */
[----:B------:R-:W-:-:S02]  /*35a0*/  SHF.L.U32 R65, R44, 0x10, RZ ;  /* 0x000000102c417819 */ /* 0x000fc400000006ff */
[----:B------:R-:W-:Y:S01]  /*35b0*/  FSEL R125, R125, RZ, P6 ;  /* 0x000000ff7d7d7208 */ /* 0x000fe20003000000 */
[----:B------:R-:W1:Y:S01]  /*35c0*/  LDC.64 R44, c[0x0][0x468] ;  /* 0x00011a00ff2c7b82 */ /* 0x000e620000000a00 */
[----:B------:R-:W-:Y:S01]  /*35d0*/  F2FP.BF16.F32.PACK_AB R55, R48, R55 ;  /* 0x000000373037723e */ /* 0x000fe200000010ff */
[----:B------:R-:W-:Y:S01]  /*35e0*/  FFMA.FTZ R122, R116, R57, R65 ;  /* 0x00000039747a7223 */ /* 0x000fe20000010041 */
[C---:B------:R-:W-:Y:S02]  /*35f0*/  LOP3.LUT P6, RZ, R56.reuse, 0xff00, RZ, 0xc0, !PT ;  /* 0x0000ff0038ff7812 */ /* 0x040fe400078cc0ff */
[----:B------:R-:W-:Y:S02]  /*3600*/  LOP3.LUT P5, RZ, R56, 0xff000000, RZ, 0xc0, !PT ;  /* 0xff00000038ff7812 */ /* 0x000fe400078ac0ff */
[----:B------:R-:W-:Y:S02]  /*3610*/  PRMT R48, R40, 0x7632, R48 ;  /* 0x0000763228307816 */ /* 0x000fe40000000030 */
[----:B------:R-:W-:-:S02]  /*3620*/  PRMT R56, R41, 0x7632, R56 ;  /* 0x0000763229387816 */ /* 0x000fc40000000038 */
[----:B------:R-:W-:Y:S02]  /*3630*/  PRMT R57, R42, 0x7632, R57 ;  /* 0x000076322a397816 */ /* 0x000fe40000000039 */
[----:B------:R-:W-:Y:S02]  /*3640*/  F2FP.BF16.F32.PACK_AB R52, R52, R49 ;  /* 0x000000313434723e */ /* 0x000fe400000010ff */
[----:B------:R-:W-:Y:S02]  /*3650*/  SHF.L.U32 R49, R48, 0x10, RZ ;  /* 0x0000001030317819 */ /* 0x000fe400000006ff */
[----:B------:R-:W-:Y:S02]  /*3660*/  SHF.L.U32 R48, R56, 0x10, RZ ;  /* 0x0000001038307819 */ /* 0x000fe400000006ff */
[----:B------:R-:W-:Y:S01]  /*3670*/  SHF.L.U32 R64, R57, 0x10, RZ ;  /* 0x0000001039407819 */ /* 0x000fe200000006ff */
[C---:B------:R-:W-:Y:S01]  /*3680*/  FFMA.FTZ R135, R116.reuse, R71, R49 ;  /* 0x0000004774877223 */ /* 0x040fe20000010031 */
[----:B------:R-:W-:Y:S01]  /*3690*/  SHF.L.U32 R66, R43, 0x10, RZ ;  /* 0x000000102b427819 */ /* 0x000fe200000006ff */
[----:B------:R-:W-:Y:S01]  /*36a0*/  FFMA.FTZ R143, R116, R143, R48 ;  /* 0x0000008f748f7223 */ /* 0x000fe20000010030 */
[----:B0-----:R-:W-:-:S04]  /*36b0*/  IMAD.WIDE.U32 R56, R118, 0x10, R46 ;  /* 0x0000001076387825 */ /* 0x001fc800078e002e */
[C---:B------:R-:W-:Y:S01]  /*36c0*/  FFMA.FTZ R145, R116.reuse, R145, R64 ;  /* 0x0000009174917223 */ /* 0x040fe20000010040 */
[----:B------:R-:W-:Y:S01]  /*36d0*/  F2FP.BF16.F32.PACK_AB R54, R147, R54 ;  /* 0x000000369336723e */ /* 0x000fe200000010ff */
[----:B------:R-:W-:Y:S01]  /*36e0*/  FFMA.FTZ R137, R116, R69, R66 ;  /* 0x0000004574897223 */ /* 0x000fe20000010042 */
[----:B------:R-:W-:Y:S01]  /*36f0*/  IMAD.WIDE.U32 R66, R117, 0x10, R46 ;  /* 0x0000001075427825 */ /* 0x000fe200078e002e */
[----:B------:R-:W-:Y:S02]  /*3700*/  F2FP.BF16.F32.PACK_AB R53, R146, R53 ;  /* 0x000000359235723e */ /* 0x000fe400000010ff */
[----:B------:R-:W-:Y:S01]  /*3710*/  F2FP.BF16.F32.PACK_AB R50, R59, R50 ;  /* 0x000000323b32723e */ /* 0x000fe200000010ff */
[----:B-1----:R-:W-:Y:S01]  /*3720*/  IMAD.WIDE.U32 R70, R117, 0x10, R44 ;  /* 0x0000001075467825 */ /* 0x002fe200078e002c */
[----:B------:R-:W-:Y:S01]  /*3730*/  F2FP.BF16.F32.PACK_AB R59, R62, R61 ;  /* 0x0000003d3e3b723e */ /* 0x000fe200000010ff */
[----:B------:R0:W-:Y:S01]  /*3740*/  STG.E.128 desc[UR6][R56.64], R52 ;  /* 0x0000003438007986 */ /* 0x0001e2000c101d06 */
[----:B------:R-:W-:Y:S01]  /*3750*/  F2FP.BF16.F32.PACK_AB R51, R142, R51 ;  /* 0x000000338e33723e */ /* 0x000fe200000010ff */
[----:B------:R-:W-:Y:S01]  /*3760*/  IMAD.WIDE.U32 R64, R115, 0x10, R46 ;  /* 0x0000001073407825 */ /* 0x000fe200078e002e */
[----:B------:R-:W-:-:S03]  /*3770*/  F2FP.BF16.F32.PACK_AB R46, R145, R128 ;  /* 0x00000080912e723e */ /* 0x000fc600000010ff */
[----:B------:R-:W-:Y:S01]  /*3780*/  FMUL.FTZ R145, R145, R119 ;  /* 0x0000007791917220 */ /* 0x000fe20000410000 */
[----:B------:R-:W-:Y:S01]  /*3790*/  F2FP.BF16.F32.PACK_AB R49, R131, R134 ;  /* 0x000000868331723e */ /* 0x000fe200000010ff */
[----:B------:R-:W-:Y:S01]  /*37a0*/  IMAD.WIDE.U32 R68, R118, 0x10, R44 ;  /* 0x0000001076447825 */ /* 0x000fe200078e002c */
[----:B------:R-:W-:-:S03]  /*37b0*/  F2FP.BF16.F32.PACK_AB R48, R140, R133 ;  /* 0x000000858c30723e */ /* 0x000fc600000010ff */
[----:B------:R-:W-:Y:S01]  /*37c0*/  FMUL.FTZ R145, R145, UR4 ;  /* 0x0000000491917c20 */ /* 0x000fe20008410000 */
[----:B------:R-:W-:Y:S01]  /*37d0*/  F2FP.BF16.F32.PACK_AB R58, R127, R58 ;  /* 0x0000003a7f3a723e */ /* 0x000fe200000010ff */
[----:B------:R-:W-:Y:S01]  /*37e0*/  IMAD.WIDE.U32 R116, R115, 0x10, R44 ;  /* 0x0000001073747825 */ /* 0x000fe200078e002c */
[----:B------:R-:W-:-:S03]  /*37f0*/  F2FP.BF16.F32.PACK_AB R44, R135, R132 ;  /* 0x00000084872c723e */ /* 0x000fc600000010ff */
[-C--:B------:R-:W-:Y:S01]  /*3800*/  FMUL.FTZ R135, R135, R119.reuse ;  /* 0x0000007787877220 */ /* 0x080fe20000410000 */
[C---:B------:R-:W-:Y:S01]  /*3810*/  F2FP.BF16.F32.PACK_AB R45, R143.reuse, R130 ;  /* 0x000000828f2d723e */ /* 0x040fe200000010ff */
[-C--:B------:R-:W-:Y:S01]  /*3820*/  FMUL.FTZ R143, R143, R119.reuse ;  /* 0x000000778f8f7220 */ /* 0x080fe20000410000 */
[-C--:B------:R-:W-:Y:S01]  /*3830*/  FMUL.FTZ R115, R137, R119.reuse ;  /* 0x0000007789737220 */ /* 0x080fe20000410000 */
[----:B------:R-:W-:Y:S01]  /*3840*/  FMUL.FTZ R119, R122, R119 ;  /* 0x000000777a777220 */ /* 0x000fe20000410000 */
[----:B------:R-:W-:Y:S01]  /*3850*/  FMUL.FTZ R135, R135, UR4 ;  /* 0x0000000487877c20 */ /* 0x000fe20008410000 */
[----:B------:R-:W-:Y:S01]  /*3860*/  FMUL.FTZ R143, R143, UR4 ;  /* 0x000000048f8f7c20 */ /* 0x000fe20008410000 */
[----:B------:R-:W-:Y:S01]  /*3870*/  FMUL.FTZ R115, R115, UR4 ;  /* 0x0000000473737c20 */ /* 0x000fe20008410000 */
[----:B------:R-:W-:Y:S01]  /*3880*/  FMUL.FTZ R119, R119, UR4 ;  /* 0x0000000477777c20 */ /* 0x000fe20008410000 */
[----:B0-----:R-:W-:Y:S02]  /*3890*/  F2FP.BF16.F32.PACK_AB R54, R141, R60 ;  /* 0x0000003c8d36723e */ /* 0x001fe400000010ff */
[----:B------:R-:W-:-:S02]  /*38a0*/  F2FP.BF16.F32.PACK_AB R56, R124, R63 ;  /* 0x0000003f7c38723e */ /* 0x000fc400000010ff */
[----:B------:R-:W-:Y:S02]  /*38b0*/  FSEL R60, R143, RZ, P5 ;  /* 0x000000ff8f3c7208 */ /* 0x000fe40002800000 */
[----:B------:R-:W-:Y:S02]  /*38c0*/  F2FP.BF16.F32.PACK_AB R55, R144, R149 ;  /* 0x000000959037723e */ /* 0x000fe400000010ff */
[----:B------:R-:W-:Y:S02]  /*38d0*/  F2FP.BF16.F32.PACK_AB R53, R139, R138 ;  /* 0x0000008a8b35723e */ /* 0x000fe400000010ff */
[----:B------:R-:W-:Y:S02]  /*38e0*/  F2FP.BF16.F32.PACK_AB R52, R136, R129 ;  /* 0x000000818834723e */ /* 0x000fe400000010ff */
[----:B------:R-:W-:Y:S02]  /*38f0*/  FSEL R63, R115, RZ, P4 ;  /* 0x000000ff733f7208 */ /* 0x000fe40002000000 */
[----:B------:R-:W-:Y:S01]  /*3900*/  FSEL R118, R119, RZ, P0 ;  /* 0x000000ff77767208 */ /* 0x000fe20000000000 */
[----:B------:R1:W-:Y:S01]  /*3910*/  STG.E.128 desc[UR6][R68.64], R52 ;  /* 0x0000003444007986 */ /* 0x0003e2000c101d06 */
[----:B------:R-:W-:-:S02]  /*3920*/  FSEL R62, R145, RZ, P3 ;  /* 0x000000ff913e7208 */ /* 0x000fc40001800000 */
[----:B------:R-:W-:Y:S01]  /*3930*/  FSEL R135, R135, RZ, P6 ;  /* 0x000000ff87877208 */ /* 0x000fe20003000000 */
        /* <DEDUP_REMOVED lines=9> */
[----:B------:R1:W-:Y:S01]  /*39d0*/  STG.E.128 desc[UR6][R116.64], R60 ;  /* 0x0000003c74007986 */ /* 0x0003e2000c101d06 */
[----:B------:R-:W-:Y:S05]  /*39e0*/  BRA `(.L_x_448) ;  /* 0x0000001800487947 */ /* 0x000fea0003800000 */
.L_x_446:
[----:B------:R-:W-:-:S04]  /*39f0*/  ISETP.NE.U32.AND P0, PT, RZ, UR14, PT ;  /* 0x0000000eff007c0c */ /* 0x000fc8000bf05070 */
[----:B------:R-:W-:-:S13]  /*3a00*/  ISETP.NE.AND.EX P0, PT, RZ, UR15, PT, P0 ;  /* 0x0000000fff007c0c */ /* 0x000fda000bf05300 */
[----:B------:R-:W-:Y:S05]  /*3a10*/  @P0 BRA `(.L_x_449) ;  /* 0x0000000000f80947 */ /* 0x000fea0003800000 */
        /* <DEDUP_REMOVED lines=8> */
[C---:B------:R-:W-:Y:S01]  /*3aa0*/  FMUL.FTZ R52, R116.reuse, R149 ;  /* 0x0000009574347220 */ /* 0x040fe20000410000 */
[C---:B------:R-:W-:Y:S01]  /*3ab0*/  FMUL.FTZ R48, R116.reuse, R155 ;  /* 0x0000009b74307220 */ /* 0x040fe20000410000 */
[----:B------:R-:W-:Y:S01]  /*3ac0*/  FMUL.FTZ R50, R116, R147 ;  /* 0x0000009374327220 */ /* 0x000fe20000410000 */
[--C-:B------:R-:W-:Y:S01]  /*3ad0*/  FFMA.FTZ R152, R152, R121, R120.reuse ;  /* 0x0000007998987223 */ /* 0x100fe20000010078 */
[----:B------:R-:W-:Y:S01]  /*3ae0*/  FMUL.FTZ R52, R52, R119 ;  /* 0x0000007734347220 */ /* 0x000fe20000410000 */
[-CC-:B------:R-:W-:Y:S01]  /*3af0*/  FFMA.FTZ R154, R154, R121.reuse, R120.reuse ;  /* 0x000000799a9a7223 */ /* 0x180fe20000010078 */
[-CC-:B------:R-:W-:Y:S01]  /*3b00*/  FFMA.FTZ R156, R156, R121.reuse, R120.reuse ;  /* 0x000000799c9c7223 */ /* 0x180fe20000010078 */
[----:B------:R-:W-:Y:S01]  /*3b10*/  FFMA.FTZ R62, R62, R121, R120 ;  /* 0x000000793e3e7223 */ /* 0x000fe20000010078 */
[----:B------:R-:W-:Y:S01]  /*3b20*/  FMUL.FTZ R52, R52, UR4 ;  /* 0x0000000434347c20 */ /* 0x000fe20008410000 */
[-C--:B------:R-:W-:Y:S01]  /*3b30*/  FMUL.FTZ R48, R48, R119.reuse ;  /* 0x0000007730307220 */ /* 0x080fe20000410000 */
[----:B------:R-:W-:Y:S01]  /*3b40*/  FMUL.FTZ R50, R50, R119 ;  /* 0x0000007732327220 */ /* 0x000fe20000410000 */
[----:B-----5:R-:W-:Y:S01]  /*3b50*/  LOP3.LUT P6, RZ, R61, 0xff, RZ, 0xc0, !PT ;  /* 0x000000ff3dff7812 */ /* 0x020fe200078cc0ff */
[----:B------:R-:W-:Y:S01]  /*3b60*/  FMUL.FTZ R144, R116, R151 ;  /* 0x0000009774907220 */ /* 0x000fe20000410000 */
[----:B------:R-:W-:Y:S01]  /*3b70*/  FADD.FTZ R157, R157, -R152 ;  /* 0x800000989d9d7221 */ /* 0x000fe20000010000 */
[----:B------:R-:W-:Y:S01]  /*3b80*/  FADD.FTZ R159, R159, -R154 ;  /* 0x8000009a9f9f7221 */ /* 0x000fe20000010000 */
[----:B------:R-:W-:Y:S01]  /*3b90*/  FADD.FTZ R161, R161, -R156 ;  /* 0x8000009ca1a17221 */ /* 0x000fe20000010000 */
[----:B------:R-:W-:Y:S01]  /*3ba0*/  FADD.FTZ R153, R153, -R62 ;  /* 0x8000003e99997221 */ /* 0x000fe20000010000 */
[----:B------:R-:W-:Y:S01]  /*3bb0*/  FMUL.FTZ R48, R48, UR4 ;  /* 0x0000000430307c20 */ /* 0x000fe20008410000 */
[----:B------:R-:W-:Y:S01]  /*3bc0*/  FMUL.FTZ R49, R50, UR4 ;  /* 0x0000000432317c20 */ /* 0x000fe20008410000 */
[----:B------:R-:W-:Y:S01]  /*3bd0*/  FSEL R54, R52, RZ, P6 ;  /* 0x000000ff34367208 */ /* 0x000fe20003000000 */
[----:B------:R-:W-:Y:S01]  /*3be0*/  FMUL.FTZ R144, R144, R119 ;  /* 0x0000007790907220 */ /* 0x000fe20000410000 */
[----:B------:R-:W-:Y:S01]  /*3bf0*/  LOP3.LUT P3, RZ, R60, 0xff00, RZ, 0xc0, !PT ;  /* 0x0000ff003cff7812 */ /* 0x000fe2000786c0ff */
[C---:B------:R-:W-:Y:S01]  /*3c00*/  FMUL.FTZ R52, R116.reuse, R157 ;  /* 0x0000009d74347220 */ /* 0x040fe20000410000 */
[C---:B------:R-:W-:Y:S01]  /*3c10*/  FMUL.FTZ R62, R116.reuse, R159 ;  /* 0x0000009f743e7220 */ /* 0x040fe20000410000 */
[C---:B------:R-:W-:Y:S01]  /*3c20*/  FMUL.FTZ R146, R116.reuse, R161 ;  /* 0x000000a174927220 */ /* 0x040fe20000410000 */
[----:B------:R-:W-:Y:S01]  /*3c30*/  FMUL.FTZ R50, R116, R153 ;  /* 0x0000009974327220 */ /* 0x000fe20000410000 */
[----:B------:R-:W-:Y:S01]  /*3c40*/  FMUL.FTZ R144, R144, UR4 ;  /* 0x0000000490907c20 */ /* 0x000fe20008410000 */
[----:B------:R-:W-:Y:S01]  /*3c50*/  LOP3.LUT P5, RZ, R60, 0xff0000, RZ, 0xc0, !PT ;  /* 0x00ff00003cff7812 */ /* 0x000fe200078ac0ff */
[-C--:B------:R-:W-:Y:S01]  /*3c60*/  FMUL.FTZ R52, R52, R119.reuse ;  /* 0x0000007734347220 */ /* 0x080fe20000410000 */
[----:B------:R-:W-:Y:S01]  /*3c70*/  FSEL R48, R48, RZ, P3 ;  /* 0x000000ff30307208 */ /* 0x000fe20001800000 */
[-C--:B------:R-:W-:Y:S01]  /*3c80*/  FMUL.FTZ R62, R62, R119.reuse ;  /* 0x000000773e3e7220 */ /* 0x080fe20000410000 */
[----:B------:R-:W-:Y:S01]  /*3c90*/  LOP3.LUT P6, RZ, R61, 0xff0000, RZ, 0xc0, !PT ;  /* 0x00ff00003dff7812 */ /* 0x000fe200078cc0ff */
[-C--:B------:R-:W-:Y:S01]  /*3ca0*/  FMUL.FTZ R146, R146, R119.reuse ;  /* 0x0000007792927220 */ /* 0x080fe20000410000 */
[----:B------:R-:W-:Y:S01]  /*3cb0*/  FMUL.FTZ R50, R50, R119 ;  /* 0x0000007732327220 */ /* 0x000fe20000410000 */
[----:B------:R-:W-:Y:S01]  /*3cc0*/  ISETP.GE.U32.AND P3, PT, R60, RZ, PT ;  /* 0x000000ff3c00720c */ /* 0x000fe20003f66070 */
[----:B------:R-:W-:Y:S01]  /*3cd0*/  FMUL.FTZ R52, R52, UR4 ;  /* 0x0000000434347c20 */ /* 0x000fe20008410000 */
[----:B------:R-:W-:Y:S01]  /*3ce0*/  FSEL R49, R49, RZ, P5 ;  /* 0x000000ff31317208 */ /* 0x000fe20002800000 */
[----:B------:R-:W-:Y:S01]  /*3cf0*/  FMUL.FTZ R146, R146, UR4 ;  /* 0x0000000492927c20 */ /* 0x000fe20008410000 */
[----:B------:R-:W-:Y:S01]  /*3d00*/  FMUL.FTZ R62, R62, UR4 ;  /* 0x000000043e3e7c20 */ /* 0x000fe20008410000 */
[----:B------:R-:W-:Y:S01]  /*3d10*/  FMUL.FTZ R50, R50, UR4 ;  /* 0x0000000432327c20 */ /* 0x000fe20008410000 */
[----:B------:R-:W-:-:S02]  /*3d20*/  FSEL R51, R144, RZ, P6 ;  /* 0x000000ff90337208 */ /* 0x000fc40003000000 */
[C---:B------:R-:W-:Y:S02]  /*3d30*/  LOP3.LUT P4, RZ, R60.reuse, 0xff000000, RZ, 0xc0, !PT ;  /* 0xff0000003cff7812 */ /* 0x040fe4000788c0ff */
[C---:B------:R-:W-:Y:S02]  /*3d40*/  LOP3.LUT P5, RZ, R61.reuse, 0xff00, RZ, 0xc0, !PT ;  /* 0x0000ff003dff7812 */ /* 0x040fe400078ac0ff */
[----:B------:R-:W-:Y:S02]  /*3d50*/  ISETP.GE.U32.AND.EX P3, PT, R61, 0x1000000, PT, P3 ;  /* 0x010000003d00780c */ /* 0x000fe40003f66130 */
[----:B------:R-:W-:Y:S02]  /*3d60*/  LOP3.LUT P6, RZ, R60, 0xff, RZ, 0xc0, !PT ;  /* 0x000000ff3cff7812 */ /* 0x000fe400078cc0ff */
[----:B------:R-:W-:Y:S02]  /*3d70*/  FSEL R146, R146, RZ, P3 ;  /* 0x000000ff92927208 */ /* 0x000fe40001800000 */
[----:B------:R-:W-:-:S02]  /*3d80*/  FSEL R55, R62, RZ, P5 ;  /* 0x000000ff3e377208 */ /* 0x000fc40002800000 */
[----:B------:R-:W-:Y:S02]  /*3d90*/  FSEL R52, R52, RZ, P4 ;  /* 0x000000ff34347208 */ /* 0x000fe40002000000 */
[----:B------:R-:W-:Y:S02]  /*3da0*/  FSEL R53, R50, RZ, P6 ;  /* 0x000000ff32357208 */ /* 0x000fe40003000000 */
[----:B------:R-:W-:Y:S02]  /*3db0*/  F2FP.BF16.F32.PACK_AB R51, R146, R51 ;  /* 0x000000339233723e */ /* 0x000fe400000010ff */
[----:B------:R-:W-:Y:S02]  /*3dc0*/  F2FP.BF16.F32.PACK_AB R50, R55, R54 ;  /* 0x000000363732723e */ /* 0x000fe400000010ff */
[----:B------:R-:W-:Y:S02]  /*3dd0*/  F2FP.BF16.F32.PACK_AB R49, R52, R49 ;  /* 0x000000313431723e */ /* 0x000fe400000010ff */
[----:B------:R-:W-:Y:S01]  /*3de0*/  F2FP.BF16.F32.PACK_AB R48, R48, R53 ;  /* 0x000000353030723e */ /* 0x000fe200000010ff */
[----:B------:R-:W-:Y:S06]  /*3df0*/  BRA `(.L_x_450) ;  /* 0x0000000400047947 */ /* 0x000fec0003800000 */
.L_x_449:
[-CC-:B------:R-:W-:Y:S01]  /*3e00*/  FFMA.FTZ R148, R148, R121.reuse, R120.reuse ;  /* 0x0000007994947223 */ /* 0x180fe20000010078 */
[-CC-:B------:R-:W-:Y:S01]  /*3e10*/  FFMA.FTZ R154, R154, R121.reuse, R120.reuse ;  /* 0x000000799a9a7223 */ /* 0x180fe20000010078 */
[-CC-:B------:R-:W-:Y:S01]  /*3e20*/  FFMA.FTZ R146, R146, R121.reuse, R120.reuse ;  /* 0x0000007992927223 */ /* 0x180fe20000010078 */
[----:B------:R-:W-:Y:S01]  /*3e30*/  FFMA.FTZ R156, R156, R121, R120 ;  /* 0x000000799c9c7223 */ /* 0x000fe20000010078 */
[----:B------:R-:W-:Y:S01]  /*3e40*/  FADD.FTZ R151, R151, -R148 ;  /* 0x8000009497977221 */ /* 0x000fe20000010000 */
[----:B------:R-:W-:Y:S01]  /*3e50*/  FADD.FTZ R159, R159, -R154 ;  /* 0x8000009a9f9f7221 */ /* 0x000fe20000010000 */
[----:B------:R-:W-:Y:S01]  /*3e60*/  FADD.FTZ R149, R149, -R146 ;  /* 0x8000009295957221 */ /* 0x000fe20000010000 */
[----:B-----5:R-:W-:Y:S01]  /*3e70*/  LOP3.LUT P6, RZ, R61, 0xff0000, RZ, 0xc0, !PT ;  /* 0x00ff00003dff7812 */ /* 0x020fe200078cc0ff */
[C---:B------:R-:W-:Y:S01]  /*3e80*/  FMUL.FTZ R52, R116.reuse, R151 ;  /* 0x0000009774347220 */ /* 0x040fe20000410000 */
[C---:B------:R-:W-:Y:S01]  /*3e90*/  FMUL.FTZ R44, R116.reuse, R159 ;  /* 0x0000009f742c7220 */ /* 0x040fe20000410000 */
[----:B------:R-:W-:Y:S01]  /*3ea0*/  FADD.FTZ R161, R161, -R156 ;  /* 0x8000009ca1a17221 */ /* 0x000fe20000010000 */
[----:B------:R-:W-:Y:S01]  /*3eb0*/  FMUL.FTZ R46, R116, R149 ;  /* 0x00000095742e7220 */ /* 0x000fe20000410000 */
[----:B------:R-:W-:Y:S01]  /*3ec0*/  FMUL.FTZ R47, R52, R119 ;  /* 0x00000077342f7220 */ /* 0x000fe20000410000 */
[-CC-:B------:R-:W-:Y:S01]  /*3ed0*/  FFMA.FTZ R144, R144, R121.reuse, R120.reuse ;  /* 0x0000007990907223 */ /* 0x180fe20000010078 */
[--C-:B------:R-:W-:Y:S01]  /*3ee0*/  FFMA.FTZ R152, R152, R121, R120.reuse ;  /* 0x0000007998987223 */ /* 0x100fe20000010078 */
[----:B------:R-:W-:Y:S01]  /*3ef0*/  FMUL.FTZ R161, R116, R161 ;  /* 0x000000a174a17220 */ /* 0x000fe20000410000 */
[----:B------:R-:W-:Y:S01]  /*3f00*/  FMUL.FTZ R51, R47, UR4 ;  /* 0x000000042f337c20 */ /* 0x000fe20008410000 */
[----:B------:R-:W-:Y:S01]  /*3f10*/  FMUL.FTZ R47, R44, R119 ;  /* 0x000000772c2f7220 */ /* 0x000fe20000410000 */
[-CC-:B------:R-:W-:Y:S01]  /*3f20*/  FFMA.FTZ R150, R150, R121.reuse, R120.reuse ;  /* 0x0000007996967223 */ /* 0x180fe20000010078 */
[----:B------:R-:W-:Y:S01]  /*3f30*/  FFMA.FTZ R62, R62, R121, R120 ;  /* 0x000000793e3e7223 */ /* 0x000fe20000010078 */
[----:B------:R-:W-:Y:S01]  /*3f40*/  FMUL.FTZ R45, R46, R119 ;  /* 0x000000772e2d7220 */ /* 0x000fe20000410000 */
[----:B------:R-:W-:Y:S01]  /*3f50*/  FSEL R51, R51, RZ, P6 ;  /* 0x000000ff33337208 */ /* 0x000fe20003000000 */
[----:B------:R-:W-:Y:S01]  /*3f60*/  FMUL.FTZ R47, R47, UR4 ;  /* 0x000000042f2f7c20 */ /* 0x000fe20008410000 */
[----:B------:R-:W-:Y:S01]  /*3f70*/  LOP3.LUT P6, RZ, R61, 0xff00, RZ, 0xc0, !PT ;  /* 0x0000ff003dff7812 */ /* 0x000fe200078cc0ff */
[----:B------:R-:W-:Y:S01]  /*3f80*/  FADD.FTZ R147, R147, -R144 ;  /* 0x8000009093937221 */ /* 0x000fe20000010000 */
[----:B------:R-:W-:Y:S01]  /*3f90*/  FADD.FTZ R157, R157, -R152 ;  /* 0x800000989d9d7221 */ /* 0x000fe20000010000 */
[----:B------:R-:W-:Y:S01]  /*3fa0*/  FADD.FTZ R155, R155, -R150 ;  /* 0x800000969b9b7221 */ /* 0x000fe20000010000 */
[----:B------:R-:W-:Y:S01]  /*3fb0*/  FSEL R50, R47, RZ, P6 ;  /* 0x000000ff2f327208 */ /* 0x000fe20003000000 */
[----:B------:R-:W-:Y:S01]  /*3fc0*/  FADD.FTZ R153, R153, -R62 ;  /* 0x8000003e99997221 */ /* 0x000fe20000010000 */
[----:B------:R-:W-:Y:S01]  /*3fd0*/  FMUL.FTZ R45, R45, UR4 ;  /* 0x000000042d2d7c20 */ /* 0x000fe20008410000 */
[----:B------:R-:W-:Y:S01]  /*3fe0*/  F2FP.BF16.F32.PACK_AB R47, R161, R52 ;  /* 0x00000034a12f723e */ /* 0x000fe200000010ff */
[C---:B------:R-:W-:Y:S01]  /*3ff0*/  FMUL.FTZ R52, R116.reuse, R147 ;  /* 0x0000009374347220 */ /* 0x040fe20000410000 */
[----:B------:R-:W-:Y:S01]  /*4000*/  LOP3.LUT P5, RZ, R61, 0xff, RZ, 0xc0, !PT ;  /* 0x000000ff3dff7812 */ /* 0x000fe200078ac0ff */
[----:B------:R-:W-:Y:S01]  /*4010*/  FMUL.FTZ R157, R116, R157 ;  /* 0x0000009d749d7220 */ /* 0x000fe20000410000 */
[----:B------:R-:W-:Y:S01]  /*4020*/  FMUL.FTZ R48, R161, R119 ;  /* 0x00000077a1307220 */ /* 0x000fe20000410000 */
[----:B------:R-:W-:Y:S01]  /*4030*/  F2FP.BF16.F32.PACK_AB R46, R44, R46 ;  /* 0x0000002e2c2e723e */ /* 0x000fe200000010ff */
[----:B------:R-:W-:Y:S01]  /*4040*/  FMUL.FTZ R155, R116, R155 ;  /* 0x0000009b749b7220 */ /* 0x000fe20000410000 */
[----:B------:R-:W-:Y:S01]  /*4050*/  ISETP.GE.U32.AND P3, PT, R60, RZ, PT ;  /* 0x000000ff3c00720c */ /* 0x000fe20003f66070 */
[----:B------:R-:W-:Y:S01]  /*4060*/  FMUL.FTZ R44, R116, R153 ;  /* 0x00000099742c7220 */ /* 0x000fe20000410000 */
[----:B------:R-:W-:Y:S01]  /*4070*/  FSEL R49, R45, RZ, P5 ;  /* 0x000000ff2d317208 */ /* 0x000fe20002800000 */
[----:B------:R-:W-:Y:S01]  /*4080*/  FMUL.FTZ R48, R48, UR4 ;  /* 0x0000000430307c20 */ /* 0x000fe20008410000 */
[-C--:B------:R-:W-:Y:S01]  /*4090*/  FMUL.FTZ R54, R52, R119.reuse ;  /* 0x0000007734367220 */ /* 0x080fe20000410000 */
[C---:B------:R-:W-:Y:S01]  /*40a0*/  F2FP.BF16.F32.PACK_AB R45, R157.reuse, R52 ;  /* 0x000000349d2d723e */ /* 0x040fe200000010ff */
[-C--:B------:R-:W-:Y:S01]  /*40b0*/  FMUL.FTZ R157, R157, R119.reuse ;  /* 0x000000779d9d7220 */ /* 0x080fe20000410000 */
[----:B------:R-:W-:Y:S01]  /*40c0*/  ISETP.GE.U32.AND.EX P3, PT, R61, 0x1000000, PT, P3 ;  /* 0x010000003d00780c */ /* 0x000fe20003f66130 */
[-C--:B------:R-:W-:Y:S01]  /*40d0*/  FMUL.FTZ R53, R155, R119.reuse ;  /* 0x000000779b357220 */ /* 0x080fe20000410000 */
[----:B------:R-:W-:Y:S01]  /*40e0*/  FMUL.FTZ R52, R44, R119 ;  /* 0x000000772c347220 */ /* 0x000fe20000410000 */
[----:B------:R-:W-:Y:S01]  /*40f0*/  FMUL.FTZ R54, R54, UR4 ;  /* 0x0000000436367c20 */ /* 0x000fe20008410000 */
[----:B------:R-:W-:Y:S01]  /*4100*/  FSEL R48, R48, RZ, P3 ;  /* 0x000000ff30307208 */ /* 0x000fe20001800000 */
[----:B------:R-:W-:Y:S01]  /*4110*/  FMUL.FTZ R157, R157, UR4 ;  /* 0x000000049d9d7c20 */ /* 0x000fe20008410000 */
[----:B------:R-:W-:Y:S01]  /*4120*/  FMUL.FTZ R53, R53, UR4 ;  /* 0x0000000435357c20 */ /* 0x000fe20008410000 */
[----:B------:R-:W-:Y:S01]  /*4130*/  FMUL.FTZ R52, R52, UR4 ;  /* 0x0000000434347c20 */ /* 0x000fe20008410000 */
[----:B------:R-:W-:-:S02]  /*4140*/  LOP3.LUT P4, RZ, R60, 0xff, RZ, 0xc0, !PT ;  /* 0x000000ff3cff7812 */ /* 0x000fc4000788c0ff */
[C---:B------:R-:W-:Y:S02]  /*4150*/  LOP3.LUT P3, RZ, R60.reuse, 0xff00, RZ, 0xc0, !PT ;  /* 0x0000ff003cff7812 */ /* 0x040fe4000786c0ff */
[C---:B------:R-:W-:Y:S02]  /*4160*/  LOP3.LUT P5, RZ, R60.reuse, 0xff0000, RZ, 0xc0, !PT ;  /* 0x00ff00003cff7812 */ /* 0x040fe400078ac0ff */
[----:B------:R-:W-:Y:S02]  /*4170*/  LOP3.LUT P6, RZ, R60, 0xff000000, RZ, 0xc0, !PT ;  /* 0xff0000003cff7812 */ /* 0x000fe400078cc0ff */
[----:B------:R-:W-:Y:S02]  /*4180*/  FSEL R54, R54, RZ, P5 ;  /* 0x000000ff36367208 */ /* 0x000fe40002800000 */
[----:B------:R-:W-:Y:S02]  /*4190*/  FSEL R157, R157, RZ, P6 ;  /* 0x000000ff9d9d7208 */ /* 0x000fe40003000000 */
[----:B------:R-:W-:-:S02]  /*41a0*/  FSEL R53, R53, RZ, P3 ;  /* 0x000000ff35357208 */ /* 0x000fc40001800000 */
[----:B------:R-:W-:Y:S02]  /*41b0*/  FSEL R52, R52, RZ, P4 ;  /* 0x000000ff34347208 */ /* 0x000fe40002000000 */
[----:B------:R-:W-:Y:S02]  /*41c0*/  F2FP.BF16.F32.PACK_AB R51, R48, R51 ;  /* 0x000000333033723e */ /* 0x000fe400000010ff */
[----:B------:R-:W-:Y:S02]  /*41d0*/  F2FP.BF16.F32.PACK_AB R50, R50, R49 ;  /* 0x000000313232723e */ /* 0x000fe400000010ff */
[----:B------:R-:W-:Y:S02]  /*41e0*/  F2FP.BF16.F32.PACK_AB R44, R155, R44 ;  /* 0x0000002c9b2c723e */ /* 0x000fe400000010ff */
[----:B------:R-:W-:Y:S02]  /*41f0*/  F2FP.BF16.F32.PACK_AB R49, R157, R54 ;  /* 0x000000369d31723e */ /* 0x000fe400000010ff */
[----:B------:R-:W-:-:S07]  /*4200*/  F2FP.BF16.F32.PACK_AB R48, R53, R52 ;  /* 0x000000343530723e */ /* 0x000fce00000010ff */
.L_x_450:
[----:B------:R-:W0:Y:S08]  /*4210*/  @P0 LDC.64 R54, c[0x0][0x478] ;  /* 0x00011e00ff360b82 */ /* 0x000e300000000a00 */
[----:B------:R-:W1:Y:S01]  /*4220*/  LDC.64 R52, c[0x0][0x468] ;  /* 0x00011a00ff347b82 */ /* 0x000e620000000a00 */
[----:B0-----:R-:W-:-:S05]  /*4230*/  @P0 IMAD.WIDE.U32 R54, R118, 0x10, R54 ;  /* 0x0000001076360825 */ /* 0x001fca00078e0036 */
[----:B------:R0:W-:Y:S01]  /*4240*/  @P0 STG.E.128 desc[UR6][R54.64], R44 ;  /* 0x0000002c36000986 */ /* 0x0001e2000c101d06 */
[----:B-1----:R-:W-:-:S05]  /*4250*/  IMAD.WIDE.U32 R60, R118, 0x10, R52 ;  /* 0x00000010763c7825 */ /* 0x002fca00078e0034 */
[----:B------:R0:W-:Y:S01]  /*4260*/  STG.E.128 desc[UR6][R60.64], R48 ;  /* 0x000000303c007986 */ /* 0x0001e2000c101d06 */
[----:B------:R-:W-:Y:S05]  /*4270*/  @!P0 BRA `(.L_x_451) ;  /* 0x0000000400088947 */ /* 0x000fea0003800000 */
[-CC-:B------:R-:W-:Y:S01]  /*4280*/  FFMA.FTZ R138, R138, R121.reuse, R120.reuse ;  /* 0x000000798a8a7223 */ /* 0x180fe20000010078 */
[-CC-:B------:R-:W-:Y:S01]  /*4290*/  FFMA.FTZ R136, R136, R121.reuse, R120.reuse ;  /* 0x0000007988887223 */ /* 0x180fe20000010078 */
[-CC-:B------:R-:W-:Y:S01]  /*42a0*/  FFMA.FTZ R131, R131, R121.reuse, R120.reuse ;  /* 0x0000007983837223 */ /* 0x180fe20000010078 */
[----:B------:R-:W-:Y:S01]  /*42b0*/  FFMA.FTZ R129, R129, R121, R120 ;  /* 0x0000007981817223 */ /* 0x000fe20000010078 */
[----:B------:R-:W-:Y:S01]  /*42c0*/  FADD.FTZ R141, R141, -R138 ;  /* 0x8000008a8d8d7221 */ /* 0x000fe20000010000 */
[----:B------:R-:W-:Y:S01]  /*42d0*/  FADD.FTZ R139, R139, -R136 ;  /* 0x800000888b8b7221 */ /* 0x000fe20000010000 */
[----:B0-----:R-:W-:Y:S01]  /*42e0*/  FADD.FTZ R45, R140, -R131 ;  /* 0x800000838c2d7221 */ /* 0x001fe20000010000 */
[C---:B------:R-:W-:Y:S01]  /*42f0*/  LOP3.LUT P6, RZ, R59.reuse, 0xff0000, RZ, 0xc0, !PT ;  /* 0x00ff00003bff7812 */ /* 0x040fe200078cc0ff */
[C---:B------:R-:W-:Y:S01]  /*4300*/  FMUL.FTZ R48, R116.reuse, R141 ;  /* 0x0000008d74307220 */ /* 0x040fe20000410000 */
[C---:B------:R-:W-:Y:S01]  /*4310*/  FMUL.FTZ R46, R116.reuse, R139 ;  /* 0x0000008b742e7220 */ /* 0x040fe20000410000 */
[----:B------:R-:W-:Y:S01]  /*4320*/  FMUL.FTZ R45, R116, R45 ;  /* 0x0000002d742d7220 */ /* 0x000fe20000410000 */
[----:B------:R-:W-:Y:S01]  /*4330*/  ISETP.GE.U32.AND P3, PT, R58, RZ, PT ;  /* 0x000000ff3a00720c */ /* 0x000fe20003f66070 */
[-C--:B------:R-:W-:Y:S01]  /*4340*/  FMUL.FTZ R47, R48, R119.reuse ;  /* 0x00000077302f7220 */ /* 0x080fe20000410000 */
[-C--:B------:R-:W-:Y:S01]  /*4350*/  FMUL.FTZ R44, R46, R119.reuse ;  /* 0x000000772e2c7220 */ /* 0x080fe20000410000 */
[----:B------:R-:W-:Y:S01]  /*4360*/  FADD.FTZ R129, R142, -R129 ;  /* 0x800000818e817221 */ /* 0x000fe20000010000 */
[----:B------:R-:W-:Y:S01]  /*4370*/  LOP3.LUT P5, RZ, R59, 0xff, RZ, 0xc0, !PT ;  /* 0x000000ff3bff7812 */ /* 0x000fe200078ac0ff */
[----:B------:R-:W-:Y:S01]  /*4380*/  FMUL.FTZ R49, R47, UR4 ;  /* 0x000000042f317c20 */ /* 0x000fe20008410000 */
[----:B------:R-:W-:Y:S01]  /*4390*/  FMUL.FTZ R44, R44, UR4 ;  /* 0x000000042c2c7c20 */ /* 0x000fe20008410000 */
[----:B------:R-:W-:Y:S01]  /*43a0*/  FMUL.FTZ R47, R45, R119 ;  /* 0x000000772d2f7220 */ /* 0x000fe20000410000 */
[----:B------:R-:W-:Y:S01]  /*43b0*/  ISETP.GE.U32.AND.EX P3, PT, R59, 0x1000000, PT, P3 ;  /* 0x010000003b00780c */ /* 0x000fe20003f66130 */
[----:B------:R-:W-:Y:S01]  /*43c0*/  FMUL.FTZ R50, R116, R129 ;  /* 0x0000008174327220 */ /* 0x000fe20000410000 */
[----:B------:R-:W-:Y:S01]  /*43d0*/  FSEL R61, R49, RZ, P6 ;  /* 0x000000ff313d7208 */ /* 0x000fe20003000000 */
[-CC-:B------:R-:W-:Y:S01]  /*43e0*/  FFMA.FTZ R132, R132, R121.reuse, R120.reuse ;  /* 0x0000007984847223 */ /* 0x180fe20000010078 */
[----:B------:R-:W-:Y:S01]  /*43f0*/  LOP3.LUT P6, RZ, R59, 0xff00, RZ, 0xc0, !PT ;  /* 0x0000ff003bff7812 */ /* 0x000fe200078cc0ff */
[----:B------:R-:W-:Y:S01]  /*4400*/  FMUL.FTZ R47, R47, UR4 ;  /* 0x000000042f2f7c20 */ /* 0x000fe20008410000 */
[----:B------:R-:W-:Y:S01]  /*4410*/  FSEL R59, R44, RZ, P5 ;  /* 0x000000ff2c3b7208 */ /* 0x000fe20002800000 */
[-CC-:B------:R-:W-:Y:S01]  /*4420*/  FFMA.FTZ R44, R145, R121.reuse, R120.reuse ;  /* 0x00000079912c7223 */ /* 0x180fe20000010078 */
[-CC-:B------:R-:W-:Y:S01]  /*4430*/  FFMA.FTZ R143, R143, R121.reuse, R120.reuse ;  /* 0x000000798f8f7223 */ /* 0x180fe20000010078 */
[----:B------:R-:W-:Y:S01]  /*4440*/  FFMA.FTZ R130, R130, R121, R120 ;  /* 0x0000007982827223 */ /* 0x000fe20000010078 */
[----:B------:R-:W-:Y:S01]  /*4450*/  FMUL.FTZ R51, R50, R119 ;  /* 0x0000007732337220 */ /* 0x000fe20000410000 */
[----:B------:R-:W-:Y:S01]  /*4460*/  FADD.FTZ R135, R135, -R132 ;  /* 0x8000008487877221 */ /* 0x000fe20000010000 */
[----:B------:R-:W-:Y:S01]  /*4470*/  FADD.FTZ R137, R137, -R44 ;  /* 0x8000002c89897221 */ /* 0x000fe20000010000 */
[----:B------:R-:W-:Y:S01]  /*4480*/  FSEL R60, R47, RZ, P6 ;  /* 0x000000ff2f3c7208 */ /* 0x000fe20003000000 */
[----:B------:R-:W-:Y:S01]  /*4490*/  FADD.FTZ R49, R134, -R143 ;  /* 0x8000008f86317221 */ /* 0x000fe20000010000 */
[----:B------:R-:W-:Y:S01]  /*44a0*/  FADD.FTZ R133, R133, -R130 ;  /* 0x8000008285857221 */ /* 0x000fe20000010000 */
[----:B------:R-:W-:Y:S01]  /*44b0*/  FMUL.FTZ R51, R51, UR4 ;  /* 0x0000000433337c20 */ /* 0x000fe20008410000 */
[----:B------:R-:W-:Y:S01]  /*44c0*/  F2FP.BF16.F32.PACK_AB R47, R50, R48 ;  /* 0x00000030322f723e */ /* 0x000fe200000010ff */
[C---:B------:R-:W-:Y:S01]  /*44d0*/  FMUL.FTZ R48, R116.reuse, R135 ;  /* 0x0000008774307220 */ /* 0x040fe20000410000 */
[C---:B------:R-:W-:Y:S01]  /*44e0*/  FMUL.FTZ R50, R116.reuse, R137 ;  /* 0x0000008974327220 */ /* 0x040fe20000410000 */
[C---:B------:R-:W-:Y:S01]  /*44f0*/  FMUL.FTZ R49, R116.reuse, R49 ;  /* 0x0000003174317220 */ /* 0x040fe20000410000 */
[----:B------:R-:W-:Y:S01]  /*4500*/  FMUL.FTZ R44, R116, R133 ;  /* 0x00000085742c7220 */ /* 0x000fe20000410000 */
[----:B------:R-:W-:Y:S01]  /*4510*/  FSEL R62, R51, RZ, P3 ;  /* 0x000000ff333e7208 */ /* 0x000fe20001800000 */
[-C--:B------:R-:W-:Y:S01]  /*4520*/  FMUL.FTZ R51, R48, R119.reuse ;  /* 0x0000007730337220 */ /* 0x080fe20000410000 */
[----:B------:R-:W-:Y:S01]  /*4530*/  F2FP.BF16.F32.PACK_AB R46, R45, R46 ;  /* 0x0000002e2d2e723e */ /* 0x000fe200000010ff */
[CC--:B------:R-:W-:Y:S01]  /*4540*/  FMUL.FTZ R54, R50.reuse, R119.reuse ;  /* 0x0000007732367220 */ /* 0x0c0fe20000410000 */
[----:B------:R-:W-:Y:S01]  /*4550*/  F2FP.BF16.F32.PACK_AB R45, R50, R48 ;  /* 0x00000030322d723e */ /* 0x000fe200000010ff */
[-C--:B------:R-:W-:Y:S01]  /*4560*/  FMUL.FTZ R50, R49, R119.reuse ;  /* 0x0000007731327220 */ /* 0x080fe20000410000 */
[----:B------:R-:W-:Y:S01]  /*4570*/  FMUL.FTZ R48, R44, R119 ;  /* 0x000000772c307220 */ /* 0x000fe20000410000 */
[----:B------:R-:W-:Y:S01]  /*4580*/  FMUL.FTZ R51, R51, UR4 ;  /* 0x0000000433337c20 */ /* 0x000fe20008410000 */
[----:B------:R-:W-:Y:S01]  /*4590*/  FMUL.FTZ R54, R54, UR4 ;  /* 0x0000000436367c20 */ /* 0x000fe20008410000 */
[----:B------:R-:W-:Y:S01]  /*45a0*/  FMUL.FTZ R50, R50, UR4 ;  /* 0x0000000432327c20 */ /* 0x000fe20008410000 */
[----:B------:R-:W-:Y:S01]  /*45b0*/  FMUL.FTZ R48, R48, UR4 ;  /* 0x0000000430307c20 */ /* 0x000fe20008410000 */
[----:B------:R-:W-:-:S02]  /*45c0*/  LOP3.LUT P4, RZ, R58, 0xff, RZ, 0xc0, !PT ;  /* 0x000000ff3aff7812 */ /* 0x000fc4000788c0ff */
[C---:B------:R-:W-:Y:S02]  /*45d0*/  LOP3.LUT P3, RZ, R58.reuse, 0xff00, RZ, 0xc0, !PT ;  /* 0x0000ff003aff7812 */ /* 0x040fe4000786c0ff */
[C---:B------:R-:W-:Y:S02]  /*45e0*/  LOP3.LUT P5, RZ, R58.reuse, 0xff0000, RZ, 0xc0, !PT ;  /* 0x00ff00003aff7812 */ /* 0x040fe400078ac0ff */
[----:B------:R-:W-:Y:S02]  /*45f0*/  LOP3.LUT P6, RZ, R58, 0xff000000, RZ, 0xc0, !PT ;  /* 0xff0000003aff7812 */ /* 0x000fe400078cc0ff */
[----:B------:R-:W-:Y:S02]  /*4600*/  F2FP.BF16.F32.PACK_AB R44, R49, R44 ;  /* 0x0000002c312c723e */ /* 0x000fe400000010ff */
        /* <DEDUP_REMOVED lines=9> */
.L_x_451:
[-CC-:B------:R-:W-:Y:S01]  /*46a0*/  FFMA.FTZ R136, R136, R121.reuse, R120.reuse ;  /* 0x0000007988887223 */ /* 0x180fe20000010078 */
[-CC-:B------:R-:W-:Y:S01]  /*46b0*/  FFMA.FTZ R143, R143, R121.reuse, R120.reuse ;  /* 0x000000798f8f7223 */ /* 0x180fe20000010078 */
[-CC-:B------:R-:W-:Y:S01]  /*46c0*/  FFMA.FTZ R132, R132, R121.reuse, R120.reuse ;  /* 0x0000007984847223 */ /* 0x180fe20000010078 */
[----:B0-----:R-:W-:Y:S01]  /*46d0*/  FFMA.FTZ R48, R145, R121, R120 ;  /* 0x0000007991307223 */ /* 0x001fe20000010078 */
        /* <DEDUP_REMOVED lines=8> */
[-C--:B------:R-:W-:Y:S01]  /*4760*/  FMUL.FTZ R54, R54, R119.reuse ;  /* 0x0000007736367220 */ /* 0x080fe20000410000 */
[-C--:B------:R-:W-:Y:S01]  /*4770*/  FMUL.FTZ R48, R48, R119.reuse ;  /* 0x0000007730307220 */ /* 0x080fe20000410000 */
[----:B------:R-:W-:Y:S01]  /*4780*/  FMUL.FTZ R50, R50, R119 ;  /* 0x0000007732327220 */ /* 0x000fe20000410000 */
[-C--:B------:R-:W-:Y:S01]  /*4790*/  FFMA.FTZ R131, R131, R121.reuse, R120 ;  /* 0x0000007983837223 */ /* 0x080fe20000010078 */
[----:B------:R-:W-:Y:S01]  /*47a0*/  FADD.FTZ R141, R141, -R138 ;  /* 0x8000008a8d8d7221 */ /* 0x000fe20000010000 */
[-CC-:B------:R-:W-:Y:S01]  /*47b0*/  FFMA.FTZ R129, R129, R121.reuse, R120.reuse ;  /* 0x0000007981817223 */ /* 0x180fe20000010078 */
[----:B------:R-:W-:Y:S01]  /*47c0*/  FFMA.FTZ R130, R130, R121, R120 ;  /* 0x0000007982827223 */ /* 0x000fe20000010078 */
[----:B------:R-:W-:Y:S01]  /*47d0*/  FMUL.FTZ R54, R54, UR4 ;  /* 0x0000000436367c20 */ /* 0x000fe20008410000 */
[----:B------:R-:W-:Y:S01]  /*47e0*/  FMUL.FTZ R48, R48, UR4 ;  /* 0x0000000430307c20 */ /* 0x000fe20008410000 */
[----:B------:R-:W-:Y:S01]  /*47f0*/  FMUL.FTZ R50, R50, UR4 ;  /* 0x0000000432327c20 */ /* 0x000fe20008410000 */
[----:B------:R-:W-:Y:S01]  /*4800*/  LOP3.LUT P6, RZ, R59, 0xff, RZ, 0xc0, !PT ;  /* 0x000000ff3bff7812 */ /* 0x000fe200078cc0ff */
[----:B------:R-:W-:Y:S01]  /*4810*/  FADD.FTZ R131, R140, -R131 ;  /* 0x800000838c837221 */ /* 0x000fe20000010000 */
[----:B------:R-:W-:Y:S01]  /*4820*/  LOP3.LUT P3, RZ, R58, 0xff00, RZ, 0xc0, !PT ;  /* 0x0000ff003aff7812 */ /* 0x000fe2000786c0ff */
[----:B------:R-:W-:Y:S01]  /*4830*/  FMUL.FTZ R62, R116, R141 ;  /* 0x0000008d743e7220 */ /* 0x000fe20000410000 */
[----:B------:R-:W-:Y:S01]  /*4840*/  LOP3.LUT P5, RZ, R58, 0xff0000, RZ, 0xc0, !PT ;  /* 0x00ff00003aff7812 */ /* 0x000fe200078ac0ff */
[----:B------:R-:W-:Y:S01]  /*4850*/  FADD.FTZ R129, R142, -R129 ;  /* 0x800000818e817221 */ /* 0x000fe20000010000 */
[----:B------:R-:W-:Y:S01]  /*4860*/  FADD.FTZ R133, R133, -R130 ;  /* 0x8000008285857221 */ /* 0x000fe20000010000 */
[----:B------:R-:W-:Y:S01]  /*4870*/  FSEL R60, R54, RZ, P6 ;  /* 0x000000ff363c7208 */ /* 0x000fe20003000000 */
[----:B------:R-:W-:Y:S01]  /*4880*/  FMUL.FTZ R54, R116, R131 ;  /* 0x0000008374367220 */ /* 0x000fe20000410000 */
[----:B------:R-:W-:Y:S01]  /*4890*/  FSEL R55, R48, RZ, P3 ;  /* 0x000000ff30377208 */ /* 0x000fe20001800000 */
[----:B------:R-:W-:Y:S01]  /*48a0*/  FMUL.FTZ R62, R62, R119 ;  /* 0x000000773e3e7220 */ /* 0x000fe20000410000 */
[----:B------:R-:W-:Y:S01]  /*48b0*/  FSEL R49, R50, RZ, P5 ;  /* 0x000000ff32317208 */ /* 0x000fe20002800000 */
[C---:B------:R-:W-:Y:S01]  /*48c0*/  FMUL.FTZ R50, R116.reuse, R137 ;  /* 0x0000008974327220 */ /* 0x040fe20000410000 */
[C---:B------:R-:W-:Y:S01]  /*48d0*/  FMUL.FTZ R118, R116.reuse, R129 ;  /* 0x0000008174767220 */ /* 0x040fe20000410000 */
[----:B------:R-:W-:Y:S01]  /*48e0*/  FMUL.FTZ R48, R116, R133 ;  /* 0x0000008574307220 */ /* 0x000fe20000410000 */
[-C--:B------:R-:W-:Y:S01]  /*48f0*/  FMUL.FTZ R54, R54, R119.reuse ;  /* 0x0000007736367220 */ /* 0x080fe20000410000 */
[----:B------:R-:W-:Y:S01]  /*4900*/  FMUL.FTZ R62, R62, UR4 ;  /* 0x000000043e3e7c20 */ /* 0x000fe20008410000 */
[C---:B------:R-:W-:Y:S01]  /*4910*/  LOP3.LUT P6, RZ, R59.reuse, 0xff0000, RZ, 0xc0, !PT ;  /* 0x00ff00003bff7812 */ /* 0x040fe200078cc0ff */
[-C--:B------:R-:W-:Y:S01]  /*4920*/  FMUL.FTZ R50, R50, R119.reuse ;  /* 0x0000007732327220 */ /* 0x080fe20000410000 */
[-C--:B------:R-:W-:Y:S01]  /*4930*/  FMUL.FTZ R118, R118, R119.reuse ;  /* 0x0000007776767220 */ /* 0x080fe20000410000 */
[----:B------:R-:W-:Y:S01]  /*4940*/  FMUL.FTZ R48, R48, R119 ;  /* 0x0000007730307220 */ /* 0x000fe20000410000 */
[----:B------:R-:W-:Y:S01]  /*4950*/  ISETP.GE.U32.AND P3, PT, R58, RZ, PT ;  /* 0x000000ff3a00720c */ /* 0x000fe20003f66070 */
[----:B------:R-:W-:Y:S01]  /*4960*/  FMUL.FTZ R54, R54, UR4 ;  /* 0x0000000436367c20 */ /* 0x000fe20008410000 */
[----:B------:R-:W-:Y:S01]  /*4970*/  LOP3.LUT P5, RZ, R59, 0xff00, RZ, 0xc0, !PT ;  /* 0x0000ff003bff7812 */ /* 0x000fe200078ac0ff */
[----:B------:R-:W-:Y:S01]  /*4980*/  FMUL.FTZ R50, R50, UR4 ;  /* 0x0000000432327c20 */ /* 0x000fe20008410000 */
[----:B------:R-:W-:Y:S01]  /*4990*/  FMUL.FTZ R118, R118, UR4 ;  /* 0x0000000476767c20 */ /* 0x000fe20008410000 */
[----:B------:R-:W-:Y:S01]  /*49a0*/  FMUL.FTZ R48, R48, UR4 ;  /* 0x0000000430307c20 */ /* 0x000fe20008410000 */
[----:B------:R-:W-:-:S02]  /*49b0*/  FSEL R51, R62, RZ, P6 ;  /* 0x000000ff3e337208 */ /* 0x000fc40003000000 */
[C---:B------:R-:W-:Y:S02]  /*49c0*/  LOP3.LUT P4, RZ, R58.reuse, 0xff000000, RZ, 0xc0, !PT ;  /* 0xff0000003aff7812 */ /* 0x040fe4000788c0ff */
[----:B------:R-:W-:Y:S02]  /*49d0*/  ISETP.GE.U32.AND.EX P3, PT, R59, 0x1000000, PT, P3 ;  /* 0x010000003b00780c */ /* 0x000fe40003f66130 */
        /* <DEDUP_REMOVED lines=8> */
[----:B------:R-:W-:-:S07]  /*4a60*/  F2FP.BF16.F32.PACK_AB R48, R55, R48 ;  /* 0x000000303730723e */ /* 0x000fce00000010ff */
.L_x_452:
[----:B------:R-:W0:Y:S01]  /*4a70*/  @P0 LDC.64 R54, c[0x0][0x478] ;  /* 0x00011e00ff360b82 */ /* 0x000e220000000a00 */
[----:B------:R-:W-:-:S04]  /*4a80*/  IMAD.WIDE.U32 R58, R117, 0x10, R52 ;  /* 0x00000010753a7825 */ /* 0x000fc800078e0034 */
[----:B0-----:R-:W-:-:S05]  /*4a90*/  @P0 IMAD.WIDE.U32 R54, R117, 0x10, R54 ;  /* 0x0000001075360825 */ /* 0x001fca00078e0036 */
[----:B------:R0:W-:Y:S04]  /*4aa0*/  @P0 STG.E.128 desc[UR6][R54.64], R44 ;  /* 0x0000002c36000986 */ /* 0x0001e8000c101d06 */
[----:B------:R0:W-:Y:S01]  /*4ab0*/  STG.E.128 desc[UR6][R58.64], R48 ;  /* 0x000000303a007986 */ /* 0x0001e2000c101d06 */
[----:B------:R-:W-:Y:S05]  /*4ac0*/  @!P0 BRA `(.L_x_453) ;  /* 0x0000000400088947 */ /* 0x000fea0003800000 */
[-CC-:B------:R-:W-:Y:S01]  /*4ad0*/  FFMA.FTZ R128, R128, R121.reuse, R120.reuse ;  /* 0x0000007980807223 */ /* 0x180fe20000010078 */
[-CC-:B------:R-:W-:Y:S01]  /*4ae0*/  FFMA.FTZ R125, R125, R121.reuse, R120.reuse ;  /* 0x000000797d7d7223 */ /* 0x180fe20000010078 */
[-CC-:B------:R-:W-:Y:S01]  /*4af0*/  FFMA.FTZ R124, R124, R121.reuse, R120.reuse ;  /* 0x000000797c7c7223 */ /* 0x180fe20000010078 */
[----:B------:R-:W-:Y:S01]  /*4b00*/  FFMA.FTZ R126, R126, R121, R120 ;  /* 0x000000797e7e7223 */ /* 0x000fe20000010078 */
[----:B------:R-:W-:Y:S01]  /*4b10*/  FADD.FTZ R69, R69, -R128 ;  /* 0x8000008045457221 */ /* 0x000fe20000010000 */
[----:B0-----:R-:W-:Y:S01]  /*4b20*/  FADD.FTZ R49, R68, -R125 ;  /* 0x8000007d44317221 */ /* 0x001fe20000010000 */
[----:B------:R-:W-:Y:S01]  /*4b30*/  LOP3.LUT P5, RZ, R57, 0xff0000, RZ, 0xc0, !PT ;  /* 0x00ff000039ff7812 */ /* 0x000fe200078ac0ff */
[----:B------:R-:W-:Y:S01]  /*4b40*/  FADD.FTZ R65, R65, -R124 ;  /* 0x8000007c41417221 */ /* 0x000fe20000010000 */
[C---:B------:R-:W-:Y:S01]  /*4b50*/  FMUL.FTZ R54, R116.reuse, R69 ;  /* 0x0000004574367220 */ /* 0x040fe20000410000 */
[C---:B------:R-:W-:Y:S01]  /*4b60*/  FMUL.FTZ R49, R116.reuse, R49 ;  /* 0x0000003174317220 */ /* 0x040fe20000410000 */
[----:B------:R-:W-:Y:S01]  /*4b70*/  FADD.FTZ R67, R67, -R126 ;  /* 0x8000007e43437221 */ /* 0x000fe20000010000 */
[----:B------:R-:W-:Y:S01]  /*4b80*/  FMUL.FTZ R50, R116, R65 ;  /* 0x0000004174327220 */ /* 0x000fe20000410000 */
[-C--:B------:R-:W-:Y:S01]  /*4b90*/  FMUL.FTZ R44, R54, R119.reuse ;  /* 0x00000077362c7220 */ /* 0x080fe20000410000 */
[----:B------:R-:W-:Y:S01]  /*4ba0*/  FMUL.FTZ R47, R49, R119 ;  /* 0x00000077312f7220 */ /* 0x000fe20000410000 */
[----:B------:R-:W-:Y:S01]  /*4bb0*/  FMUL.FTZ R46, R116, R67 ;  /* 0x00000043742e7220 */ /* 0x000fe20000410000 */
[-CC-:B------:R-:W-:Y:S01]  /*4bc0*/  FFMA.FTZ R123, R123, R121.reuse, R120.reuse ;  /* 0x000000797b7b7223 */ /* 0x180fe20000010078 */
[----:B------:R-:W-:Y:S01]  /*4bd0*/  FMUL.FTZ R48, R44, UR4 ;  /* 0x000000042c307c20 */ /* 0x000fe20008410000 */
[----:B------:R-:W-:Y:S01]  /*4be0*/  FMUL.FTZ R47, R47, UR4 ;  /* 0x000000042f2f7c20 */ /* 0x000fe20008410000 */
[--C-:B------:R-:W-:Y:S01]  /*4bf0*/  FFMA.FTZ R127, R127, R121, R120.reuse ;  /* 0x000000797f7f7223 */ /* 0x100fe20000010078 */
[-C--:B------:R-:W-:Y:S01]  /*4c00*/  FMUL.FTZ R45, R46, R119.reuse ;  /* 0x000000772e2d7220 */ /* 0x080fe20000410000 */
[----:B------:R-:W-:Y:S01]  /*4c10*/  FMUL.FTZ R44, R50, R119 ;  /* 0x00000077322c7220 */ /* 0x000fe20000410000 */
[----:B------:R-:W-:Y:S01]  /*4c20*/  FSEL R60, R48, RZ, P5 ;  /* 0x000000ff303c7208 */ /* 0x000fe20002800000 */
[-CC-:B------:R-:W-:Y:S01]  /*4c30*/  FFMA.FTZ R71, R71, R121.reuse, R120.reuse ;  /* 0x0000007947477223 */ /* 0x180fe20000010078 */
[----:B------:R-:W-:Y:S01]  /*4c40*/  LOP3.LUT P5, RZ, R57, 0xff00, RZ, 0xc0, !PT ;  /* 0x0000ff0039ff7812 */ /* 0x000fe200078ac0ff */
[----:B------:R-:W-:Y:S01]  /*4c50*/  FFMA.FTZ R70, R70, R121, R120 ;  /* 0x0000007946467223 */ /* 0x000fe20000010078 */
[----:B------:R-:W-:Y:S01]  /*4c60*/  FADD.FTZ R55, R122, -R127 ;  /* 0x8000007f7a377221 */ /* 0x000fe20000010000 */
[----:B------:R-:W-:Y:S01]  /*4c70*/  FMUL.FTZ R45, R45, UR4 ;  /* 0x000000042d2d7c20 */ /* 0x000fe20008410000 */
[----:B------:R-:W-:Y:S01]  /*4c80*/  FSEL R59, R47, RZ, P5 ;  /* 0x000000ff2f3b7208 */ /* 0x000fe20002800000 */
[----:B------:R-:W-:Y:S01]  /*4c90*/  FADD.FTZ R47, R66, -R123 ;  /* 0x8000007b422f7221 */ /* 0x000fe20000010000 */
[----:B------:R-:W-:Y:S01]  /*4ca0*/  FMUL.FTZ R44, R44, UR4 ;  /* 0x000000042c2c7c20 */ /* 0x000fe20008410000 */
[----:B------:R-:W-:Y:S01]  /*4cb0*/  LOP3.LUT P6, RZ, R56, 0xff0000, RZ, 0xc0, !PT ;  /* 0x00ff000038ff7812 */ /* 0x000fe200078cc0ff */
[----:B------:R-:W-:Y:S01]  /*4cc0*/  FADD.FTZ R71, R64, -R71 ;  /* 0x8000004740477221 */ /* 0x000fe20000010000 */
[----:B------:R-:W-:Y:S01]  /*4cd0*/  LOP3.LUT P3, RZ, R57, 0xff, RZ, 0xc0, !PT ;  /* 0x000000ff39ff7812 */ /* 0x000fe2000786c0ff */
[C---:B------:R-:W-:Y:S01]  /*4ce0*/  FMUL.FTZ R47, R116.reuse, R47 ;  /* 0x0000002f742f7220 */ /* 0x040fe20000410000 */
[----:B------:R-:W-:Y:S01]  /*4cf0*/  FADD.FTZ R63, R63, -R70 ;  /* 0x800000463f3f7221 */ /* 0x000fe20000010000 */
[C---:B------:R-:W-:Y:S01]  /*4d00*/  FMUL.FTZ R55, R116.reuse, R55 ;  /* 0x0000003774377220 */ /* 0x040fe20000410000 */
[----:B------:R-:W-:Y:S01]  /*4d10*/  FSEL R58, R45, RZ, P3 ;  /* 0x000000ff2d3a7208 */ /* 0x000fe20001800000 */
[----:B------:R-:W-:Y:S01]  /*4d20*/  FMUL.FTZ R48, R116, R71 ;  /* 0x0000004774307220 */ /* 0x000fe20000410000 */
[----:B------:R-:W-:Y:S01]  /*4d30*/  FSEL R51, R44, RZ, P6 ;  /* 0x000000ff2c337208 */ /* 0x000fe20003000000 */
[----:B------:R-:W-:Y:S01]  /*4d40*/  FMUL.FTZ R44, R116, R63 ;  /* 0x0000003f742c7220 */ /* 0x000fe20000410000 */
[C---:B------:R-:W-:Y:S01]  /*4d50*/  F2FP.BF16.F32.PACK_AB R45, R47.reuse, R50 ;  /* 0x000000322f2d723e */ /* 0x040fe200000010ff */
[-C--:B------:R-:W-:Y:S01]  /*4d60*/  FMUL.FTZ R50, R47, R119.reuse ;  /* 0x000000772f327220 */ /* 0x080fe20000410000 */
[----:B------:R-:W-:Y:S01]  /*4d70*/  F2FP.BF16.F32.PACK_AB R46, R49, R46 ;  /* 0x0000002e312e723e */ /* 0x000fe200000010ff */
[-C--:B------:R-:W-:Y:S01]  /*4d80*/  FMUL.FTZ R49, R48, R119.reuse ;  /* 0x0000007730317220 */ /* 0x080fe20000410000 */
[C---:B------:R-:W-:Y:S01]  /*4d90*/  F2FP.BF16.F32.PACK_AB R47, R55.reuse, R54 ;  /* 0x00000036372f723e */ /* 0x040fe200000010ff */
[-C--:B------:R-:W-:Y:S01]  /*4da0*/  FMUL.FTZ R55, R55, R119.reuse ;  /* 0x0000007737377220 */ /* 0x080fe20000410000 */
[----:B------:R-:W-:Y:S01]  /*4db0*/  FMUL.FTZ R119, R44, R119 ;  /* 0x000000772c777220 */ /* 0x000fe20000410000 */
[----:B------:R-:W-:Y:S01]  /*4dc0*/  ISETP.GE.U32.AND P3, PT, R56, RZ, PT ;  /* 0x000000ff3800720c */ /* 0x000fe20003f66070 */
[----:B------:R-:W-:Y:S01]  /*4dd0*/  FMUL.FTZ R50, R50, UR4 ;  /* 0x0000000432327c20 */ /* 0x000fe20008410000 */
[C---:B------:R-:W-:Y:S01]  /*4de0*/  LOP3.LUT P4, RZ, R56.reuse, 0xff, RZ, 0xc0, !PT ;  /* 0x000000ff38ff7812 */ /* 0x040fe2000788c0ff */
[----:B------:R-:W-:Y:S01]  /*4df0*/  FMUL.FTZ R49, R49, UR4 ;  /* 0x0000000431317c20 */ /* 0x000fe20008410000 */
[C---:B------:R-:W-:Y:S01]  /*4e00*/  LOP3.LUT P5, RZ, R56.reuse, 0xff00, RZ, 0xc0, !PT ;  /* 0x0000ff0038ff7812 */ /* 0x040fe200078ac0ff */
[----:B------:R-:W-:Y:S01]  /*4e10*/  FMUL.FTZ R119, R119, UR4 ;  /* 0x0000000477777c20 */ /* 0x000fe20008410000 */
[----:B------:R-:W-:Y:S01]  /*4e20*/  LOP3.LUT P6, RZ, R56, 0xff000000, RZ, 0xc0, !PT ;  /* 0xff00000038ff7812 */ /* 0x000fe200078cc0ff */
[----:B------:R-:W-:Y:S01]  /*4e30*/  FMUL.FTZ R56, R55, UR4 ;  /* 0x0000000437387c20 */ /* 0x000fe20008410000 */
[----:B------:R-:W-:-:S02]  /*4e40*/  ISETP.GE.U32.AND.EX P3, PT, R57, 0x1000000, PT, P3 ;  /* 0x010000003900780c */ /* 0x000fc40003f66130 */
[----:B------:R-:W-:Y:S02]  /*4e50*/  F2FP.BF16.F32.PACK_AB R44, R48, R44 ;  /* 0x0000002c302c723e */ /* 0x000fe400000010ff */
[----:B------:R-:W-:Y:S02]  /*4e60*/  FSEL R54, R50, RZ, P6 ;  /* 0x000000ff32367208 */ /* 0x000fe40003000000 */
[----:B------:R-:W-:Y:S02]  /*4e70*/  FSEL R55, R49, RZ, P5 ;  /* 0x000000ff31377208 */ /* 0x000fe40002800000 */
[----:B------:R-:W-:Y:S02]  /*4e80*/  FSEL R57, R56, RZ, P3 ;  /* 0x000000ff38397208 */ /* 0x000fe40001800000 */
[----:B------:R-:W-:Y:S02]  /*4e90*/  FSEL R48, R119, RZ, P4 ;  /* 0x000000ff77307208 */ /* 0x000fe40002000000 */
[----:B------:R-:W-:-:S02]  /*4ea0*/  F2FP.BF16.F32.PACK_AB R49, R54, R51 ;  /* 0x000000333631723e */ /* 0x000fc400000010ff */
[----:B------:R-:W-:Y:S02]  /*4eb0*/  F2FP.BF16.F32.PACK_AB R50, R59, R58 ;  /* 0x0000003a3b32723e */ /* 0x000fe400000010ff */
[----:B------:R-:W-:Y:S02]  /*4ec0*/  F2FP.BF16.F32.PACK_AB R51, R57, R60 ;  /* 0x0000003c3933723e */ /* 0x000fe400000010ff */
[----:B------:R-:W-:Y:S01]  /*4ed0*/  F2FP.BF16.F32.PACK_AB R48, R55, R48 ;  /* 0x000000303730723e */ /* 0x000fe200000010ff */
[----:B------:R-:W-:Y:S06]  /*4ee0*/  BRA `(.L_x_454) ;  /* 0x0000000000f47947 */ /* 0x000fec0003800000 */
.L_x_453:
[-CC-:B------:R-:W-:Y:S01]  /*4ef0*/  FFMA.FTZ R124, R124, R121.reuse, R120.reuse ;  /* 0x000000797c7c7223 */ /* 0x180fe20000010078 */
[-CC-:B------:R-:W-:Y:S01]  /*4f00*/  FFMA.FTZ R126, R126, R121.reuse, R120.reuse ;  /* 0x000000797e7e7223 */ /* 0x180fe20000010078 */
[-CC-:B------:R-:W-:Y:S01]  /*4f10*/  FFMA.FTZ R71, R71, R121.reuse, R120.reuse ;  /* 0x0000007947477223 */ /* 0x180fe20000010078 */
[-C--:B------:R-:W-:Y:S01]  /*4f20*/  FFMA.FTZ R128, R128, R121.reuse, R120 ;  /* 0x0000007980807223 */ /* 0x080fe20000010078 */
[----:B------:R-:W-:Y:S01]  /*4f30*/  FADD.FTZ R65, R65, -R124 ;  /* 0x8000007c41417221 */ /* 0x000fe20000010000 */
[----:B------:R-:W-:Y:S01]  /*4f40*/  FADD.FTZ R67, R67, -R126 ;  /* 0x8000007e43437221 */ /* 0x000fe20000010000 */
[----:B------:R-:W-:Y:S01]  /*4f50*/  FADD.FTZ R71, R64, -R71 ;  /* 0x8000004740477221 */ /* 0x000fe20000010000 */
[--C-:B------:R-:W-:Y:S01]  /*4f60*/  FFMA.FTZ R123, R123, R121, R120.reuse ;  /* 0x000000797b7b7223 */ /* 0x100fe20000010078 */
[C---:B0-----:R-:W-:Y:S01]  /*4f70*/  FMUL.FTZ R50, R116.reuse, R65 ;  /* 0x0000004174327220 */ /* 0x041fe20000410000 */
[C---:B------:R-:W-:Y:S01]  /*4f80*/  FMUL.FTZ R58, R116.reuse, R67 ;  /* 0x00000043743a7220 */ /* 0x040fe20000410000 */
[-CC-:B------:R-:W-:Y:S01]  /*4f90*/  FFMA.FTZ R125, R125, R121.reuse, R120.reuse ;  /* 0x000000797d7d7223 */ /* 0x180fe20000010078 */
[----:B------:R-:W-:Y:S01]  /*4fa0*/  FFMA.FTZ R127, R127, R121, R120 ;  /* 0x000000797f7f7223 */ /* 0x000fe20000010078 */
[----:B------:R-:W-:Y:S01]  /*4fb0*/  FADD.FTZ R69, R69, -R128 ;  /* 0x8000008045457221 */ /* 0x000fe20000010000 */
[----:B------:R-:W-:Y:S01]  /*4fc0*/  FMUL.FTZ R48, R116, R71 ;  /* 0x0000004774307220 */ /* 0x000fe20000410000 */
[----:B------:R-:W-:Y:S01]  /*4fd0*/  FFMA.FTZ R70, R70, R121, R120 ;  /* 0x0000007946467223 */ /* 0x000fe20000010078 */
[-C--:B------:R-:W-:Y:S01]  /*4fe0*/  FMUL.FTZ R50, R50, R119.reuse ;  /* 0x0000007732327220 */ /* 0x080fe20000410000 */
[----:B------:R-:W-:Y:S01]  /*4ff0*/  FMUL.FTZ R58, R58, R119 ;  /* 0x000000773a3a7220 */ /* 0x000fe20000410000 */
[----:B------:R-:W-:Y:S01]  /*5000*/  FADD.FTZ R123, R66, -R123 ;  /* 0x8000007b427b7221 */ /* 0x000fe20000010000 */
[----:B------:R-:W-:Y:S01]  /*5010*/  FADD.FTZ R125, R68, -R125 ;  /* 0x8000007d447d7221 */ /* 0x000fe20000010000 */
[----:B------:R-:W-:Y:S01]  /*5020*/  FADD.FTZ R127, R122, -R127 ;  /* 0x8000007f7a7f7221 */ /* 0x000fe20000010000 */
[----:B------:R-:W-:Y:S01]  /*5030*/  FMUL.FTZ R62, R116, R69 ;  /* 0x00000045743e7220 */ /* 0x000fe20000410000 */
[----:B------:R-:W-:Y:S01]  /*5040*/  FMUL.FTZ R48, R48, R119 ;  /* 0x0000007730307220 */ /* 0x000fe20000410000 */
[----:B------:R-:W-:Y:S01]  /*5050*/  FADD.FTZ R63, R63, -R70 ;  /* 0x800000463f3f7221 */ /* 0x000fe20000010000 */
[----:B------:R-:W-:Y:S01]  /*5060*/  FMUL.FTZ R50, R50, UR4 ;  /* 0x0000000432327c20 */ /* 0x000fe20008410000 */
[----:B------:R-:W-:Y:S01]  /*5070*/  LOP3.LUT P5, RZ, R56, 0xff0000, RZ, 0xc0, !PT ;  /* 0x00ff000038ff7812 */ /* 0x000fe200078ac0ff */
[----:B------:R-:W-:Y:S01]  /*5080*/  FMUL.FTZ R58, R58, UR4 ;  /* 0x000000043a3a7c20 */ /* 0x000fe20008410000 */
[C---:B------:R-:W-:Y:S01]  /*5090*/  FMUL.FTZ R54, R116.reuse, R123 ;  /* 0x0000007b74367220 */ /* 0x040fe20000410000 */
[C---:B------:R-:W-:Y:S01]  /*50a0*/  FMUL.FTZ R60, R116.reuse, R125 ;  /* 0x0000007d743c7220 */ /* 0x040fe20000410000 */
[----:B------:R-:W-:Y:S01]  /*50b0*/  FMUL.FTZ R64, R116, R127 ;  /* 0x0000007f74407220 */ /* 0x000fe20000410000 */
[----:B------:R-:W-:Y:S01]  /*50c0*/  FMUL.FTZ R62, R62, R119 ;  /* 0x000000773e3e7220 */ /* 0x000fe20000410000 */
[----:B------:R-:W-:Y:S01]  /*50d0*/  FMUL.FTZ R48, R48, UR4 ;  /* 0x0000000430307c20 */ /* 0x000fe20008410000 */
[C---:B------:R-:W-:Y:S01]  /*50e0*/  LOP3.LUT P6, RZ, R57.reuse, 0xff, RZ, 0xc0, !PT ;  /* 0x000000ff39ff7812 */ /* 0x040fe200078cc0ff */
[----:B------:R-:W-:Y:S01]  /*50f0*/  FMUL.FTZ R116, R116, R63 ;  /* 0x0000003f74747220 */ /* 0x000fe20000410000 */
[----:B------:R-:W-:Y:S01]  /*5100*/  LOP3.LUT P3, RZ, R56, 0xff00, RZ, 0xc0, !PT ;  /* 0x0000ff0038ff7812 */ /* 0x000fe2000786c0ff */
[----:B------:R-:W-:Y:S01]  /*5110*/  FMUL.FTZ R62, R62, UR4 ;  /* 0x000000043e3e7c20 */ /* 0x000fe20008410000 */
[----:B------:R-:W-:Y:S01]  /*5120*/  FSEL R49, R50, RZ, P5 ;  /* 0x000000ff32317208 */ /* 0x000fe20002800000 */
[-C--:B------:R-:W-:Y:S01]  /*5130*/  FMUL.FTZ R54, R54, R119.reuse ;  /* 0x0000007736367220 */ /* 0x080fe20000410000 */
[----:B------:R-:W-:Y:S01]  /*5140*/  FSEL R50, R58, RZ, P6 ;  /* 0x000000ff3a327208 */ /* 0x000fe20003000000 */
[-C--:B------:R-:W-:Y:S01]  /*5150*/  FMUL.FTZ R60, R60, R119.reuse ;  /* 0x000000773c3c7220 */ /* 0x080fe20000410000 */
[-C--:B------:R-:W-:Y:S01]  /*5160*/  FMUL.FTZ R64, R64, R119.reuse ;  /* 0x0000007740407220 */ /* 0x080fe20000410000 */
[----:B------:R-:W-:Y:S01]  /*5170*/  FMUL.FTZ R116, R116, R119 ;  /* 0x0000007774747220 */ /* 0x000fe20000410000 */
[----:B------:R-:W-:Y:S01]  /*5180*/  FSEL R55, R48, RZ, P3 ;  /* 0x000000ff30377208 */ /* 0x000fe20001800000 */
[----:B------:R-:W-:Y:S01]  /*5190*/  FMUL.FTZ R54, R54, UR4 ;  /* 0x0000000436367c20 */ /* 0x000fe20008410000 */
[----:B------:R-:W-:Y:S01]  /*51a0*/  LOP3.LUT P6, RZ, R57, 0xff0000, RZ, 0xc0, !PT ;  /* 0x00ff000039ff7812 */ /* 0x000fe200078cc0ff */
[----:B------:R-:W-:Y:S01]  /*51b0*/  FMUL.FTZ R64, R64, UR4 ;  /* 0x0000000440407c20 */ /* 0x000fe20008410000 */
[----:B------:R-:W-:Y:S01]  /*51c0*/  ISETP.GE.U32.AND P3, PT, R56, RZ, PT ;  /* 0x000000ff3800720c */ /* 0x000fe20003f66070 */
        /* <DEDUP_REMOVED lines=14> */
[----:B------:R-:W-:-:S07]  /*52b0*/  F2FP.BF16.F32.PACK_AB R48, R55, R48 ;  /* 0x000000303730723e */ /* 0x000fce00000010ff */
.L_x_454:
[----:B------:R-:W0:Y:S01]  /*52c0*/  @P0 LDC.64 R54, c[0x0][0x478] ;  /* 0x00011e00ff360b82 */ /* 0x000e220000000a00 */
[----:B------:R-:W-:-:S04]  /*52d0*/  IMAD.WIDE.U32 R52, R115, 0x10, R52 ;  /* 0x0000001073347825 */ /* 0x000fc800078e0034 */
[----:B0-----:R-:W-:-:S05]  /*52e0*/  @P0 IMAD.WIDE.U32 R54, R115, 0x10, R54 ;  /* 0x0000001073360825 */ /* 0x001fca00078e0036 */
[----:B------:R2:W-:Y:S04]  /*52f0*/  @P0 STG.E.128 desc[UR6][R54.64], R44 ;  /* 0x0000002c36000986 */ /* 0x0005e8000c101d06 */
[----:B------:R2:W-:Y:S02]  /*5300*/  STG.E.128 desc[UR6][R52.64], R48 ;  /* 0x0000003034007986 */ /* 0x0005e4000c101d06 */
.L_x_448:
[----:B012---:R-:W0:Y:S01]  /*5310*/  LDC.64 R48, c[0x0][0x380] ;  /* 0x0000e000ff307b82 */ /* 0x007e220000000a00 */
[----:B------:R-:W-:Y:S02]  /*5320*/  PLOP3.LUT P2, PT, P2, PT, PT, 0x8, 0x80 ;  /* 0x000000000080781c */ /* 0x000fe4000174e170 */
        /* <DEDUP_REMOVED lines=51> */
.L_x_445:
[----:B------:R-:W1:Y:S08]  /*5660*/  S2UR UR4, SR_CTAID.X ;  /* 0x00000000000479c3 */ /* 0x000e700000002500 */
        /* <DEDUP_REMOVED lines=20> */
.L_x_456:
        /* <DEDUP_REMOVED lines=13> */
.L_x_10663:


//--------------------- .text._ZN10layer_norm22ln_bwd_finalize_kernelINS_22Kernel_traits_finalizeILj3072E13__nv_bfloat16S2_S2_S2_fjLb0ELj1024ELj4ENS_18Kernel_traits_baseILj3072ES2_S2_S2_S2_fjLj1024EEEEELb0ELb0EEEvNS_9BwdParamsE --------------------------
	.section	.text._ZN10layer_norm22ln_bwd_finalize_kernelINS_22Kernel_traits_finalizeILj3072E13__nv_bfloat16S2_S2_S2_fjLb0ELj1024ELj4ENS_18Kernel_traits_baseILj3072ES2_S2_S2_S2_fjLj1024EEEEELb0ELb0EEEvNS_9BwdParamsE,"ax",@progbits
	.align	128
        .global         _ZN10layer_norm22ln_bwd_finalize_kernelINS_22Kernel_traits_finalizeILj3072E13__nv_bfloat16S2_S2_S2_fjLb0ELj1024ELj4ENS_18Kernel_traits_baseILj3072ES2_S2_S2_S2_fjLj1024EEEEELb0ELb0EEEvNS_9BwdParamsE
        .type           _ZN10layer_norm22ln_bwd_finalize_kernelINS_22Kernel_traits_finalizeILj3072E13__nv_bfloat16S2_S2_S2_fjLb0ELj1024ELj4ENS_18Kernel_traits_baseILj3072ES2_S2_S2_S2_fjLj1024EEEEELb0ELb0EEEvNS_9BwdParamsE,@function
        .size           _ZN10layer_norm22ln_bwd_finalize_kernelINS_22Kernel_traits_finalizeILj3072E13__nv_bfloat16S2_S2_S2_fjLb0ELj1024ELj4ENS_18Kernel_traits_baseILj3072ES2_S2_S2_S2_fjLj1024EEEEELb0ELb0EEEvNS_9BwdParamsE,(.L_x_10664 - _ZN10layer_norm22ln_bwd_finalize_kernelINS_22Kernel_traits_finalizeILj3072E13__nv_bfloat16S2_S2_S2_fjLb0ELj1024ELj4ENS_18Kernel_traits_baseILj3072ES2_S2_S2_S2_fjLj1024EEEEELb0ELb0EEEvNS_9BwdParamsE)
        .other          _ZN10layer_norm22ln_bwd_finalize_kernelINS_22Kernel_traits_finalizeILj3072E13__nv_bfloat16S2_S2_S2_fjLb0ELj1024ELj4ENS_18Kernel_traits_baseILj3072ES2_S2_S2_S2_fjLj1024EEEEELb0ELb0EEEvNS_9BwdParamsE,@"STO_CUDA_ENTRY STV_DEFAULT"
_ZN10layer_norm22ln_bwd_finalize_kernelINS_22Kernel_traits_finalizeILj3072E13__nv_bfloat16S2_S2_S2_fjLb0ELj1024ELj4ENS_18Kernel_traits_baseILj3072ES2_S2_S2_S2_fjLj1024EEEEELb0ELb0EEEvNS_9BwdParamsE:
.text._ZN10layer_norm22ln_bwd_finalize_kernelINS_22Kernel_traits_finalizeILj3072E13__nv_bfloat16S2_S2_S2_fjLb0ELj1024ELj4ENS_18Kernel_traits_baseILj3072ES2_S2_S2_S2_fjLj1024EEEEELb0ELb0EEEvNS_9BwdParamsE:
[----:B------:R-:W-:Y:S01]  /*0000*/  LDC R1, c[0x0][0x37c] ;  /* 0x0000df00ff017b82 */ /* 0x000fe20000000800 */
[----:B------:R-:W0:Y:S01]  /*0010*/  S2R R0, SR_CTAID.X ;  /* 0x0000000000007919 */ /* 0x000e220000002500 */
[----:B------:R-:W1:Y:S01]  /*0020*/  S2R R2, SR_TID.X ;  /* 0x0000000000027919 */ /* 0x000e620000002100 */
[----:B0-----:R-:W-:-:S04]  /*0030*/  SHF.L.U32 R59, R0, 0x5, RZ ;  /* 0x00000005003b7819 */ /* 0x001fc800000006ff */
[----:B-1----:R-:W-:-:S04]  /*0040*/  LOP3.LUT R3, R59, 0x1f, R2, 0xf8, !PT ;  /* 0x0000001f3b037812 */ /* 0x002fc800078ef802 */
[----:B------:R-:W-:-:S13]  /*0050*/  ISETP.GT.U32.AND P0, PT, R3, 0xbff, PT ;  /* 0x00000bff0300780c */ /* 0x000fda0003f04070 */
[----:B------:R-:W-:Y:S05]  /*0060*/  @P0 EXIT ;  /* 0x000000000000094d */ /* 0x000fea0003800000 */
[----:B------:R-:W0:Y:S01]  /*0070*/  LDC R56, c[0x0][0x388] ;  /* 0x0000e200ff387b82 */ /* 0x000e220000000800 */
[----:B------:R-:W1:Y:S01]  /*0080*/  LDCU UR8, c[0x0][0x380] ;  /* 0x00007000ff0877ac */ /* 0x000e620008000800 */
[----:B------:R-:W-:Y:S01]  /*0090*/  SHF.R.U32.HI R58, RZ, 0x5, R2 ;  /* 0x00000005ff3a7819 */ /* 0x000fe20000011602 */
[----:B------:R-:W-:Y:S01]  /*00a0*/  BSSY.RECONVERGENT B0, `(.L_x_457) ;  /* 0x0000142000007945 */ /* 0x000fe20003800200 */
[----:B------:R-:W-:Y:S01]  /*00b0*/  SHF.L.U32 R0, R0, 0x4, RZ ;  /* 0x0000000400007819 */ /* 0x000fe200000006ff */
[----:B------:R-:W2:Y:S01]  /*00c0*/  LDCU.64 UR6, c[0x0][0x358] ;  /* 0x00006b00ff0677ac */ /* 0x000ea20008000a00 */
[----:B------:R-:W-:Y:S01]  /*00d0*/  LOP3.LUT R17, R2, 0x1f, RZ, 0xc0, !PT ;  /* 0x0000001f02117812 */ /* 0x000fe200078ec0ff */
[----:B------:R-:W-:Y:S01]  /*00e0*/  HFMA2 R36, -RZ, RZ, 0, 0 ;  /* 0x00000000ff247431 */ /* 0x000fe200000001ff */
[----:B------:R-:W-:Y:S02]  /*00f0*/  LOP3.LUT R0, R0, 0x7ffffff0, RZ, 0xc0, !PT ;  /* 0x7ffffff000007812 */ /* 0x000fe400078ec0ff */
[----:B------:R-:W-:-:S02]  /*0100*/  MOV R2, RZ ;  /* 0x000000ff00027202 */ /* 0x000fc40000000f00 */
[----:B------:R-:W-:Y:S02]  /*0110*/  IADD3 R57, PT, PT, R17, R0, RZ ;  /* 0x0000000011397210 */ /* 0x000fe40007ffe0ff */
[----:B-1----:R-:W-:-:S04]  /*0120*/  ISETP.GE.U32.AND P0, PT, R58, UR8, PT ;  /* 0x000000083a007c0c */ /* 0x002fc8000bf06070 */
[----:B0-----:R-:W-:-:S13]  /*0130*/  ISETP.GE.U32.OR P0, PT, R3, R56, P0 ;  /* 0x000000380300720c */ /* 0x001fda0000706470 */
[----:B--2---:R-:W-:Y:S05]  /*0140*/  @P0 BRA `(.L_x_458) ;  /* 0x0000001000dc0947 */ /* 0x004fea0003800000 */
[----:B------:R-:W-:Y:S01]  /*0150*/  LOP3.LUT R3, R58, 0x20, RZ, 0xfc, !PT ;  /* 0x000000203a037812 */ /* 0x000fe200078efcff */
[----:B------:R-:W-:Y:S01]  /*0160*/  BSSY.RECONVERGENT B1, `(.L_x_459) ;  /* 0x00000b2000017945 */ /* 0x000fe20003800200 */
[-C--:B------:R-:W-:Y:S02]  /*0170*/  LOP3.LUT R5, RZ, R58.reuse, RZ, 0x33, !PT ;  /* 0x0000003aff057212 */ /* 0x080fe400078e33ff */
[----:B------:R-:W-:Y:S02]  /*0180*/  VIMNMX.U32 R0, PT, PT, R3, UR8, !PT ;  /* 0x0000000803007c48 */ /* 0x000fe4000ffe0000 */
[----:B------:R-:W-:Y:S02]  /*0190*/  MOV R2, RZ ;  /* 0x000000ff00027202 */ /* 0x000fe40000000f00 */
[----:B------:R-:W-:Y:S02]  /*01a0*/  IADD3 R5, PT, PT, R0, R5, RZ ;  /* 0x0000000500057210 */ /* 0x000fe40007ffe0ff */
[----:B------:R-:W-:-:S02]  /*01b0*/  MOV R0, R58 ;  /* 0x0000003a00007202 */ /* 0x000fc40000000f00 */
[C---:B------:R-:W-:Y:S02]  /*01c0*/  ISETP.GE.U32.AND P0, PT, R5.reuse, 0x1e0, PT ;  /* 0x000001e00500780c */ /* 0x040fe40003f06070 */
[----:B------:R-:W-:Y:S02]  /*01d0*/  MOV R36, RZ ;  /* 0x000000ff00247202 */ /* 0x000fe40000000f00 */
[----:B------:R-:W-:-:S09]  /*01e0*/  LEA.HI R5, R5, 0x1, RZ, 0x1b ;  /* 0x0000000105057811 */ /* 0x000fd200078fd8ff */
[----:B------:R-:W-:Y:S05]  /*01f0*/  @!P0 BRA `(.L_x_460) ;  /* 0x0000000800a08947 */ /* 0x000fea0003800000 */
[C---:B------:R-:W-:Y:S01]  /*0200*/  LOP3.LUT R7, R58.reuse, 0x180, RZ, 0xfc, !PT ;  /* 0x000001803a077812 */ /* 0x040fe200078efcff */
[-CC-:B------:R-:W-:Y:S01]  /*0210*/  IMAD R4, R3, R56.reuse, R59.reuse ;  /* 0x0000003803047224 */ /* 0x180fe200078e023b */
[C---:B------:R-:W-:Y:S01]  /*0220*/  LOP3.LUT R2, R58.reuse, 0x120, RZ, 0xfc, !PT ;  /* 0x000001203a027812 */ /* 0x040fe200078efcff */
[CCC-:B------:R-:W-:Y:S01]  /*0230*/  IMAD R32, R58.reuse, R56.reuse, R59.reuse ;  /* 0x000000383a207224 */ /* 0x1c0fe200078e023b */
[C---:B------:R-:W-:Y:S01]  /*0240*/  LOP3.LUT R9, R58.reuse, 0x1a0, RZ, 0xfc, !PT ;  /* 0x000001a03a097812 */ /* 0x040fe200078efcff */
[-CC-:B------:R-:W-:Y:S01]  /*0250*/  IMAD R10, R7, R56.reuse, R59.reuse ;  /* 0x00000038070a7224 */ /* 0x180fe200078e023b */
[----:B------:R-:W-:Y:S01]  /*0260*/  LOP3.LUT R3, R58, 0x140, RZ, 0xfc, !PT ;  /* 0x000001403a037812 */ /* 0x000fe200078efcff */
[-CC-:B------:R-:W-:Y:S01]  /*0270*/  IMAD R2, R2, R56.reuse, R59.reuse ;  /* 0x0000003802027224 */ /* 0x180fe200078e023b */
[C---:B------:R-:W-:Y:S01]  /*0280*/  LOP3.LUT R11, R58.reuse, 0x1c0, RZ, 0xfc, !PT ;  /* 0x000001c03a0b7812 */ /* 0x040fe200078efcff */
[----:B------:R-:W-:Y:S01]  /*0290*/  IMAD R12, R9, R56, R59 ;  /* 0x00000038090c7224 */ /* 0x000fe200078e023b */
[----:B------:R-:W-:-:S02]  /*02a0*/  LOP3.LUT R13, R58, 0x1e0, RZ, 0xfc, !PT ;  /* 0x000001e03a0d7812 */ /* 0x000fc400078efcff */
[C---:B------:R-:W-:Y:S01]  /*02b0*/  LOP3.LUT R0, R58.reuse, 0x100, RZ, 0xfc, !PT ;  /* 0x000001003a007812 */ /* 0x040fe200078efcff */
[-CC-:B------:R-:W-:Y:S01]  /*02c0*/  IMAD R14, R11, R56.reuse, R59.reuse ;  /* 0x000000380b0e7224 */ /* 0x180fe200078e023b */
[C---:B------:R-:W-:Y:S01]  /*02d0*/  LOP3.LUT R6, R58.reuse, 0x160, RZ, 0xfc, !PT ;  /* 0x000001603a067812 */ /* 0x040fe200078efcff */
[-CC-:B------:R-:W-:Y:S01]  /*02e0*/  IMAD R18, R13, R56.reuse, R59.reuse ;  /* 0x000000380d127224 */ /* 0x180fe200078e023b */
[----:B------:R-:W-:Y:S01]  /*02f0*/  LOP3.LUT R15, R58, 0x80, RZ, 0xfc, !PT ;  /* 0x000000803a0f7812 */ /* 0x000fe200078efcff */
[-CC-:B------:R-:W-:Y:S01]  /*0300*/  IMAD R0, R0, R56.reuse, R59.reuse ;  /* 0x0000003800007224 */ /* 0x180fe200078e023b */
[----:B------:R-:W-:Y:S01]  /*0310*/  LOP3.LUT R16, R58, 0xa0, RZ, 0xfc, !PT ;  /* 0x000000a03a107812 */ /* 0x000fe200078efcff */
[-CC-:B------:R-:W-:Y:S01]  /*0320*/  IMAD R8, R6, R56.reuse, R59.reuse ;  /* 0x0000003806087224 */ /* 0x180fe200078e023b */
[C---:B------:R-:W-:Y:S01]  /*0330*/  LOP3.LUT R19, R58.reuse, 0xc0, RZ, 0xfc, !PT ;  /* 0x000000c03a137812 */ /* 0x040fe200078efcff */
[-CC-:B------:R-:W-:Y:S01]  /*0340*/  IMAD R20, R15, R56.reuse, R59.reuse ;  /* 0x000000380f147224 */ /* 0x180fe200078e023b */
[----:B------:R-:W-:Y:S01]  /*0350*/  LOP3.LUT R21, R58, 0xe0, RZ, 0xfc, !PT ;  /* 0x000000e03a157812 */ /* 0x000fe200078efcff */
[-CC-:B------:R-:W-:Y:S01]  /*0360*/  IMAD R22, R16, R56.reuse, R59.reuse ;  /* 0x0000003810167224 */ /* 0x180fe200078e023b */
[C---:B------:R-:W-:Y:S01]  /*0370*/  LOP3.LUT R23, R58.reuse, 0x40, RZ, 0xfc, !PT ;  /* 0x000000403a177812 */ /* 0x040fe200078efcff */
[-CC-:B------:R-:W-:Y:S01]  /*0380*/  IMAD R24, R19, R56.reuse, R59.reuse ;  /* 0x0000003813187224 */ /* 0x180fe200078e023b */
[----:B------:R-:W-:Y:S01]  /*0390*/  LOP3.LUT R25, R58, 0x60, RZ, 0xfc, !PT ;  /* 0x000000603a197812 */ /* 0x000fe200078efcff */
[-CC-:B------:R-:W-:Y:S01]  /*03a0*/  IMAD R26, R21, R56.reuse, R59.reuse ;  /* 0x00000038151a7224 */ /* 0x180fe200078e023b */
[----:B------:R-:W-:Y:S01]  /*03b0*/  LOP3.LUT R27, R5, 0xffffff0, RZ, 0xc0, !PT ;  /* 0x0ffffff0051b7812 */ /* 0x000fe200078ec0ff */
[--C-:B------:R-:W-:Y:S01]  /*03c0*/  IMAD R28, R23, R56, R59.reuse ;  /* 0x00000038171c7224 */ /* 0x100fe200078e023b */
[----:B------:R-:W-:Y:S01]  /*03d0*/  IADD3 R5, PT, PT, R17, R4, RZ ;  /* 0x0000000411057210 */ /* 0x000fe20007ffe0ff */
[--C-:B------:R-:W-:Y:S01]  /*03e0*/  IMAD R4, R3, R56, R59.reuse ;  /* 0x0000003803047224 */ /* 0x100fe200078e023b */
[----:B------:R-:W-:Y:S01]  /*03f0*/  IADD3 R9, PT, PT, R17, R10, RZ ;  /* 0x0000000a11097210 */ /* 0x000fe20007ffe0ff */
[----:B------:R-:W-:Y:S01]  /*0400*/  IMAD R30, R25, R56, R59 ;  /* 0x00000038191e7224 */ /* 0x000fe200078e023b */
[C---:B------:R-:W-:Y:S01]  /*0410*/  IADD3 R6, PT, PT, R17.reuse, R2, RZ ;  /* 0x0000000211067210 */ /* 0x040fe20007ffe0ff */
[----:B------:R-:W-:Y:S01]  /*0420*/  HFMA2 R2, -RZ, RZ, 0, 0 ;  /* 0x00000000ff027431 */ /* 0x000fe200000001ff */
[----:B------:R-:W-:-:S02]  /*0430*/  IADD3 R10, PT, PT, R17, R12, RZ ;  /* 0x0000000c110a7210 */ /* 0x000fc40007ffe0ff */
[C---:B------:R-:W-:Y:S02]  /*0440*/  IADD3 R7, PT, PT, R17.reuse, R4, RZ ;  /* 0x0000000411077210 */ /* 0x040fe40007ffe0ff */
[C---:B------:R-:W-:Y:S02]  /*0450*/  IADD3 R11, PT, PT, R17.reuse, R14, RZ ;  /* 0x0000000e110b7210 */ /* 0x040fe40007ffe0ff */
[C---:B------:R-:W-:Y:S02]  /*0460*/  IADD3 R12, PT, PT, R17.reuse, R18, RZ ;  /* 0x00000012110c7210 */ /* 0x040fe40007ffe0ff */
[C---:B------:R-:W-:Y:S02]  /*0470*/  IADD3 R3, PT, PT, R17.reuse, R32, RZ ;  /* 0x0000002011037210 */ /* 0x040fe40007ffe0ff */
[C---:B------:R-:W-:Y:S02]  /*0480*/  IADD3 R16, PT, PT, R17.reuse, R0, RZ ;  /* 0x0000000011107210 */ /* 0x040fe40007ffe0ff */
[----:B------:R-:W-:-:S02]  /*0490*/  IADD3 R8, PT, PT, R17, R8, RZ ;  /* 0x0000000811087210 */ /* 0x000fc40007ffe0ff */
[C---:B------:R-:W-:Y:S02]  /*04a0*/  IADD3 R18, PT, PT, R17.reuse, R20, RZ ;  /* 0x0000001411127210 */ /* 0x040fe40007ffe0ff */
[C---:B------:R-:W-:Y:S02]  /*04b0*/  IADD3 R13, PT, PT, R17.reuse, R22, RZ ;  /* 0x00000016110d7210 */ /* 0x040fe40007ffe0ff */
[C---:B------:R-:W-:Y:S02]  /*04c0*/  IADD3 R14, PT, PT, R17.reuse, R24, RZ ;  /* 0x00000018110e7210 */ /* 0x040fe40007ffe0ff */
[C---:B------:R-:W-:Y:S02]  /*04d0*/  IADD3 R15, PT, PT, R17.reuse, R26, RZ ;  /* 0x0000001a110f7210 */ /* 0x040fe40007ffe0ff */
[C---:B------:R-:W-:Y:S02]  /*04e0*/  IADD3 R4, PT, PT, R17.reuse, R28, RZ ;  /* 0x0000001c11047210 */ /* 0x040fe40007ffe0ff */
[----:B------:R-:W-:-:S02]  /*04f0*/  IADD3 R17, PT, PT, R17, R30, RZ ;  /* 0x0000001e11117210 */ /* 0x000fc40007ffe0ff */
[----:B------:R-:W-:Y:S02]  /*0500*/  MOV R0, R58 ;  /* 0x0000003a00007202 */ /* 0x000fe40000000f00 */
[----:B------:R-:W-:-:S07]  /*0510*/  IADD3 R19, PT, PT, -R27, RZ, RZ ;  /* 0x000000ff1b137210 */ /* 0x000fce0007ffe1ff */
.L_x_461:
[----:B------:R-:W0:Y:S08]  /*0520*/  LDC.64 R52, c[0x0][0x440] ;  /* 0x00011000ff347b82 */ /* 0x000e300000000a00 */
[----:B------:R-:W1:Y:S01]  /*0530*/  LDC.64 R54, c[0x0][0x448] ;  /* 0x00011200ff367b82 */ /* 0x000e620000000a00 */
[----:B0-----:R-:W-:-:S04]  /*0540*/  IMAD.WIDE.U32 R28, R5, 0x4, R52 ;  /* 0x00000004051c7825 */ /* 0x001fc800078e0034 */
[--C-:B------:R-:W-:Y:S01]  /*0550*/  IMAD.WIDE.U32 R26, R3, 0x4, R52.reuse ;  /* 0x00000004031a7825 */ /* 0x100fe200078e0034 */
[----:B------:R0:W2:Y:S03]  /*0560*/  LDG.E R50, desc[UR6][R28.64] ;  /* 0x000000061c327981 */ /* 0x0000a6000c1e1900 */
[----:B------:R-:W-:Y:S01]  /*0570*/  IMAD.WIDE.U32 R24, R13, 0x4, R52 ;  /* 0x000000040d187825 */ /* 0x000fe200078e0034 */
[----:B------:R3:W4:Y:S03]  /*0580*/  LDG.E R51, desc[UR6][R26.64] ;  /* 0x000000061a337981 */ /* 0x000726000c1e1900 */
[----:B-1----:R-:W-:Y:S02]  /*0590*/  IMAD.WIDE.U32 R46, R3, 0x4, R54 ;  /* 0x00000004032e7825 */ /* 0x002fe400078e0036 */
[----:B------:R-:W5:Y:S02]  /*05a0*/  LDG.E R25, desc[UR6][R24.64] ;  /* 0x0000000618197981 */ /* 0x000f64000c1e1900 */
[----:B------:R-:W-:-:S02]  /*05b0*/  IMAD.WIDE.U32 R22, R14, 0x4, R52 ;  /* 0x000000040e167825 */ /* 0x000fc400078e0034 */
[----:B------:R-:W5:Y:S02]  /*05c0*/  LDG.E R46, desc[UR6][R46.64] ;  /* 0x000000062e2e7981 */ /* 0x000f64000c1e1900 */
[----:B------:R-:W-:-:S04]  /*05d0*/  IMAD.WIDE.U32 R20, R15, 0x4, R52 ;  /* 0x000000040f147825 */ /* 0x000fc800078e0034 */
[----:B0-----:R-:W-:Y:S01]  /*05e0*/  IMAD.WIDE.U32 R28, R16, 0x4, R52 ;  /* 0x00000004101c7825 */ /* 0x001fe200078e0034 */
[----:B------:R-:W5:Y:S03]  /*05f0*/  LDG.E R24, desc[UR6][R22.64] ;  /* 0x0000000616187981 */ /* 0x000f66000c1e1900 */
[----:B------:R-:W-:-:S04]  /*0600*/  IMAD.WIDE.U32 R44, R5, 0x4, R54 ;  /* 0x00000004052c7825 */ /* 0x000fc800078e0036 */
[--C-:B------:R-:W-:Y:S02]  /*0610*/  IMAD.WIDE.U32 R48, R4, 0x4, R52.reuse ;  /* 0x0000000404307825 */ /* 0x100fe400078e0034 */
[----:B------:R-:W5:Y:S04]  /*0620*/  LDG.E R44, desc[UR6][R44.64] ;  /* 0x000000062c2c7981 */ /* 0x000f68000c1e1900 */
[----:B------:R0:W5:Y:S01]  /*0630*/  LDG.E R23, desc[UR6][R20.64] ;  /* 0x0000000614177981 */ /* 0x000162000c1e1900 */
[----:B------:R-:W-:-:S03]  /*0640*/  IMAD.WIDE.U32 R40, R18, 0x4, R52 ;  /* 0x0000000412287825 */ /* 0x000fc600078e0034 */
[----:B------:R1:W5:Y:S01]  /*0650*/  LDG.E R22, desc[UR6][R28.64] ;  /* 0x000000061c167981 */ /* 0x000362000c1e1900 */
[----:B---3--:R-:W-:-:S03]  /*0660*/  IMAD.WIDE.U32 R26, R7, 0x4, R52 ;  /* 0x00000004071a7825 */ /* 0x008fc600078e0034 */
[----:B------:R-:W3:Y:S01]  /*0670*/  LDG.E R48, desc[UR6][R48.64] ;  /* 0x0000000630307981 */ /* 0x000ee2000c1e1900 */
[----:B0-----:R-:W-:-:S03]  /*0680*/  IMAD.WIDE.U32 R20, R6, 0x4, R52 ;  /* 0x0000000406147825 */ /* 0x001fc600078e0034 */
[----:B------:R-:W3:Y:S01]  /*0690*/  LDG.E R40, desc[UR6][R40.64] ;  /* 0x0000000628287981 */ /* 0x000ee2000c1e1900 */
[----:B-1----:R-:W-:-:S03]  /*06a0*/  IMAD.WIDE.U32 R28, R4, 0x4, R54 ;  /* 0x00000004041c7825 */ /* 0x002fc600078e0036 */
[----:B------:R-:W3:Y:S01]  /*06b0*/  LDG.E R21, desc[UR6][R20.64] ;  /* 0x0000000614157981 */ /* 0x000ee2000c1e1900 */
[----:B------:R-:W-:-:S03]  /*06c0*/  IMAD.WIDE.U32 R42, R17, 0x4, R52 ;  /* 0x00000004112a7825 */ /* 0x000fc600078e0034 */
[----:B------:R-:W3:Y:S01]  /*06d0*/  LDG.E R38, desc[UR6][R28.64] ;  /* 0x000000061c267981 */ /* 0x000ee2000c1e1900 */
[----:B------:R-:W-:-:S03]  /*06e0*/  IMAD.WIDE.U32 R32, R17, 0x4, R54 ;  /* 0x0000000411207825 */ /* 0x000fc600078e0036 */
[----:B------:R-:W3:Y:S01]  /*06f0*/  LDG.E R42, desc[UR6][R42.64] ;  /* 0x000000062a2a7981 */ /* 0x000ee2000c1e1900 */
[----:B------:R-:W-:-:S03]  /*0700*/  IMAD.WIDE.U32 R34, R18, 0x4, R54 ;  /* 0x0000000412227825 */ /* 0x000fc600078e0036 */
[----:B------:R0:W3:Y:S04]  /*0710*/  LDG.E R20, desc[UR6][R26.64] ;  /* 0x000000061a147981 */ /* 0x0000e8000c1e1900 */
[----:B------:R1:W3:Y:S01]  /*0720*/  LDG.E R41, desc[UR6][R32.64] ;  /* 0x0000000620297981 */ /* 0x0002e2000c1e1900 */
[----:B------:R-:W-:-:S03]  /*0730*/  IMAD.WIDE.U32 R30, R9, 0x4, R52 ;  /* 0x00000004091e7825 */ /* 0x000fc600078e0034 */
[----:B------:R1:W3:Y:S01]  /*0740*/  LDG.E R43, desc[UR6][R34.64] ;  /* 0x00000006222b7981 */ /* 0x0002e2000c1e1900 */
[----:B0-----:R-:W-:-:S03]  /*0750*/  IMAD.WIDE.U32 R26, R8, 0x4, R52 ;  /* 0x00000004081a7825 */ /* 0x001fc600078e0034 */
[----:B------:R-:W3:Y:S01]  /*0760*/  LDG.E R39, desc[UR6][R30.64] ;  /* 0x000000061e277981 */ /* 0x000ee2000c1e1900 */
[----:B-1----:R-:W-:-:S03]  /*0770*/  IMAD.WIDE.U32 R32, R13, 0x4, R54 ;  /* 0x000000040d207825 */ /* 0x002fc600078e0036 */
[----:B------:R0:W3:Y:S01]  /*0780*/  LDG.E R37, desc[UR6][R26.64] ;  /* 0x000000061a257981 */ /* 0x0000e2000c1e1900 */
[----:B------:R-:W-:-:S03]  /*0790*/  IMAD.WIDE.U32 R34, R14, 0x4, R54 ;  /* 0x000000040e227825 */ /* 0x000fc600078e0036 */
[----:B------:R-:W3:Y:S01]  /*07a0*/  LDG.E R32, desc[UR6][R32.64] ;  /* 0x0000000620207981 */ /* 0x000ee2000c1e1900 */
[----:B------:R-:W-:-:S03]  /*07b0*/  IMAD.WIDE.U32 R28, R11, 0x4, R52 ;  /* 0x000000040b1c7825 */ /* 0x000fc600078e0034 */
[----:B------:R-:W3:Y:S01]  /*07c0*/  LDG.E R34, desc[UR6][R34.64] ;  /* 0x0000000622227981 */ /* 0x000ee2000c1e1900 */
[----:B0-----:R-:W-:-:S03]  /*07d0*/  IMAD.WIDE.U32 R26, R10, 0x4, R52 ;  /* 0x000000040a1a7825 */ /* 0x001fc600078e0034 */
[----:B------:R0:W3:Y:S01]  /*07e0*/  LDG.E R47, desc[UR6][R28.64] ;  /* 0x000000061c2f7981 */ /* 0x0000e2000c1e1900 */
[----:B------:R-:W-:-:S03]  /*07f0*/  IMAD.WIDE.U32 R30, R12, 0x4, R52 ;  /* 0x000000040c1e7825 */ /* 0x000fc600078e0034 */
[----:B------:R1:W3:Y:S04]  /*0800*/  LDG.E R45, desc[UR6][R26.64] ;  /* 0x000000061a2d7981 */ /* 0x0002e8000c1e1900 */
[----:B------:R1:W3:Y:S01]  /*0810*/  LDG.E R49, desc[UR6][R30.64] ;  /* 0x000000061e317981 */ /* 0x0002e2000c1e1900 */
[----:B0-----:R-:W-:-:S04]  /*0820*/  IMAD.WIDE.U32 R28, R16, 0x4, R54 ;  /* 0x00000004101c7825 */ /* 0x001fc800078e0036 */
[--C-:B-1----:R-:W-:Y:S01]  /*0830*/  IMAD.WIDE.U32 R26, R15, 0x4, R54.reuse ;  /* 0x000000040f1a7825 */ /* 0x102fe200078e0036 */
[----:B------:R-:W3:Y:S03]  /*0840*/  LDG.E R35, desc[UR6][R28.64] ;  /* 0x000000061c237981 */ /* 0x000ee6000c1e1900 */
[--C-:B------:R-:W-:Y:S01]  /*0850*/  IMAD.WIDE.U32 R30, R6, 0x4, R54.reuse ;  /* 0x00000004061e7825 */ /* 0x100fe200078e0036 */
[----:B------:R0:W3:Y:S05]  /*0860*/  LDG.E R33, desc[UR6][R26.64] ;  /* 0x000000061a217981 */ /* 0x0000ea000c1e1900 */
[----:B------:R-:W3:Y:S01]  /*0870*/  LDG.E R30, desc[UR6][R30.64] ;  /* 0x000000061e1e7981 */ /* 0x000ee2000c1e1900 */
[----:B0-----:R-:W-:-:S05]  /*0880*/  IMAD.WIDE.U32 R26, R7, 0x4, R54 ;  /* 0x00000004071a7825 */ /* 0x001fca00078e0036 */
[----:B------:R0:W3:Y:S01]  /*0890*/  LDG.E R31, desc[UR6][R26.64] ;  /* 0x000000061a1f7981 */ /* 0x0000e2000c1e1900 */
[----:B------:R-:W-:-:S06]  /*08a0*/  IMAD.WIDE.U32 R28, R8, 0x4, R54 ;  /* 0x00000004081c7825 */ /* 0x000fcc00078e0036 */
[----:B------:R-:W3:Y:S01]  /*08b0*/  LDG.E R28, desc[UR6][R28.64] ;  /* 0x000000061c1c7981 */ /* 0x000ee2000c1e1900 */
[----:B0-----:R-:W-:-:S05]  /*08c0*/  IMAD.WIDE.U32 R26, R9, 0x4, R54 ;  /* 0x00000004091a7825 */ /* 0x001fca00078e0036 */
[----:B------:R0:W3:Y:S02]  /*08d0*/  LDG.E R52, desc[UR6][R26.64] ;  /* 0x000000061a347981 */ /* 0x0000e4000c1e1900 */
[----:B0-----:R-:W-:-:S05]  /*08e0*/  IMAD.WIDE.U32 R26, R10, 0x4, R54 ;  /* 0x000000040a1a7825 */ /* 0x001fca00078e0036 */
[----:B------:R0:W3:Y:S02]  /*08f0*/  LDG.E R53, desc[UR6][R26.64] ;  /* 0x000000061a357981 */ /* 0x0000e4000c1e1900 */
[----:B0-----:R-:W-:-:S05]  /*0900*/  IMAD.WIDE.U32 R26, R11, 0x4, R54 ;  /* 0x000000040b1a7825 */ /* 0x001fca00078e0036 */
[----:B------:R0:W3:Y:S02]  /*0910*/  LDG.E R60, desc[UR6][R26.64] ;  /* 0x000000061a3c7981 */ /* 0x0000e4000c1e1900 */
[----:B0-----:R-:W-:-:S05]  /*0920*/  IMAD.WIDE.U32 R26, R12, 0x4, R54 ;  /* 0x000000040c1a7825 */ /* 0x001fca00078e0036 */
[----:B------:R-:W3:Y:S01]  /*0930*/  LDG.E R54, desc[UR6][R26.64] ;  /* 0x000000061a367981 */ /* 0x000ee2000c1e1900 */
[----:B------:R-:W-:-:S04]  /*0940*/  IADD3 R19, PT, PT, R19, 0x10, RZ ;  /* 0x0000001013137810 */ /* 0x000fc80007ffe0ff */
[----:B------:R-:W-:Y:S02]  /*0950*/  ISETP.NE.AND P0, PT, R19, RZ, PT ;  /* 0x000000ff1300720c */ /* 0x000fe40003f05270 */
[----:B------:R-:W-:Y:S02]  /*0960*/  IADD3 R0, PT, PT, R0, 0x200, RZ ;  /* 0x0000020000007810 */ /* 0x000fe40007ffe0ff */
[C---:B------:R-:W-:Y:S02]  /*0970*/  LEA R3, R56.reuse, R3, 0x9 ;  /* 0x0000000338037211 */ /* 0x040fe400078e48ff */
[C---:B------:R-:W-:Y:S02]  /*0980*/  LEA R5, R56.reuse, R5, 0x9 ;  /* 0x0000000538057211 */ /* 0x040fe400078e48ff */
[C---:B------:R-:W-:Y:S02]  /*0990*/  LEA R4, R56.reuse, R4, 0x9 ;  /* 0x0000000438047211 */ /* 0x040fe400078e48ff */
[----:B------:R-:W-:-:S02]  /*09a0*/  LEA R17, R56, R17, 0x9 ;  /* 0x0000001138117211 */ /* 0x000fc400078e48ff */
[C---:B------:R-:W-:Y:S02]  /*09b0*/  LEA R18, R56.reuse, R18, 0x9 ;  /* 0x0000001238127211 */ /* 0x040fe400078e48ff */
[C---:B------:R-:W-:Y:S02]  /*09c0*/  LEA R13, R56.reuse, R13, 0x9 ;  /* 0x0000000d380d7211 */ /* 0x040fe400078e48ff */
        /* <DEDUP_REMOVED lines=9> */
[----:B------:R-:W-:Y:S01]  /*0a60*/  LEA R12, R56, R12, 0x9 ;  /* 0x0000000c380c7211 */ /* 0x000fe200078e48ff */
[----:B----4-:R-:W-:-:S04]  /*0a70*/  FADD.FTZ R55, R51, R2 ;  /* 0x0000000233377221 */ /* 0x010fc80000010000 */
[----:B--2---:R-:W-:Y:S01]  /*0a80*/  FADD.FTZ R55, R55, R50 ;  /* 0x0000003237377221 */ /* 0x004fe20000010000 */
[----:B-----5:R-:W-:-:S04]  /*0a90*/  FADD.FTZ R51, R46, R36 ;  /* 0x000000242e337221 */ /* 0x020fc80000010000 */
[----:B------:R-:W-:Y:S01]  /*0aa0*/  FADD.FTZ R51, R51, R44 ;  /* 0x0000002c33337221 */ /* 0x000fe20000010000 */
[----:B---3--:R-:W-:-:S03]  /*0ab0*/  FADD.FTZ R55, R55, R48 ;  /* 0x0000003037377221 */ /* 0x008fc60000010000 */
[----:B------:R-:W-:Y:S01]  /*0ac0*/  FADD.FTZ R38, R51, R38 ;  /* 0x0000002633267221 */ /* 0x000fe20000010000 */
[----:B------:R-:W-:-:S04]  /*0ad0*/  FADD.FTZ R55, R55, R42 ;  /* 0x0000002a37377221 */ /* 0x000fc80000010000 */
        /* <DEDUP_REMOVED lines=8> */
[----:B------:R-:W-:-:S04]  /*0b60*/  FADD.FTZ R22, R23, R22 ;  /* 0x0000001617167221 */ /* 0x000fc80000010000 */
[----:B------:R-:W-:Y:S01]  /*0b70*/  FADD.FTZ R21, R22, R21 ;  /* 0x0000001516157221 */ /* 0x000fe20000010000 */
[----:B------:R-:W-:-:S04]  /*0b80*/  FADD.FTZ R34, R34, R33 ;  /* 0x0000002122227221 */ /* 0x000fc80000010000 */
[----:B------:R-:W-:-:S04]  /*0b90*/  FADD.FTZ R35, R34, R35 ;  /* 0x0000002322237221 */ /* 0x000fc80000010000 */
[----:B------:R-:W-:Y:S01]  /*0ba0*/  FADD.FTZ R30, R35, R30 ;  /* 0x0000001e231e7221 */ /* 0x000fe20000010000 */
[----:B------:R-:W-:-:S03]  /*0bb0*/  FADD.FTZ R20, R21, R20 ;  /* 0x0000001415147221 */ /* 0x000fc60000010000 */
[----:B------:R-:W-:Y:S01]  /*0bc0*/  FADD.FTZ R31, R30, R31 ;  /* 0x0000001f1e1f7221 */ /* 0x000fe20000010000 */
[----:B------:R-:W-:-:S03]  /*0bd0*/  FADD.FTZ R20, R20, R37 ;  /* 0x0000002514147221 */ /* 0x000fc60000010000 */
[----:B------:R-:W-:Y:S01]  /*0be0*/  FADD.FTZ R31, R31, R28 ;  /* 0x0000001c1f1f7221 */ /* 0x000fe20000010000 */
[----:B------:R-:W-:-:S03]  /*0bf0*/  FADD.FTZ R20, R20, R39 ;  /* 0x0000002714147221 */ /* 0x000fc60000010000 */
[----:B------:R-:W-:Y:S01]  /*0c00*/  FADD.FTZ R52, R31, R52 ;  /* 0x000000341f347221 */ /* 0x000fe20000010000 */
[----:B------:R-:W-:-:S04]  /*0c10*/  FADD.FTZ R20, R20, R45 ;  /* 0x0000002d14147221 */ /* 0x000fc80000010000 */
[----:B------:R-:W-:Y:S01]  /*0c20*/  FADD.FTZ R20, R20, R47 ;  /* 0x0000002f14147221 */ /* 0x000fe20000010000 */
[----:B------:R-:W-:-:S03]  /*0c30*/  FADD.FTZ R53, R52, R53 ;  /* 0x0000003534357221 */ /* 0x000fc60000010000 */
[----:B------:R-:W-:Y:S01]  /*0c40*/  FADD.FTZ R2, R20, R49 ;  /* 0x0000003114027221 */ /* 0x000fe20000010000 */
[----:B------:R-:W-:-:S04]  /*0c50*/  FADD.FTZ R53, R53, R60 ;  /* 0x0000003c35357221 */ /* 0x000fc80000010000 */
[----:B------:R-:W-:Y:S01]  /*0c60*/  FADD.FTZ R36, R53, R54 ;  /* 0x0000003635247221 */ /* 0x000fe20000010000 */
[----:B------:R-:W-:Y:S06]  /*0c70*/  @P0 BRA `(.L_x_461) ;  /* 0xfffffff800280947 */ /* 0x000fec000383ffff */
.L_x_460:
[----:B------:R-:W-:Y:S05]  /*0c80*/  BSYNC.RECONVERGENT B1 ;  /* 0x0000000000017941 */ /* 0x000fea0003800200 */
.L_x_459:
[----:B------:R-:W0:Y:S01]  /*0c90*/  LDCU UR4, c[0x0][0x380] ;  /* 0x00007000ff0477ac */ /* 0x000e220008000800 */
[----:B------:R-:W-:Y:S02]  /*0ca0*/  LOP3.LUT R3, R58, 0x20, RZ, 0xfc, !PT ;  /* 0x000000203a037812 */ /* 0x000fe400078efcff */
[----:B------:R-:W-:Y:S02]  /*0cb0*/  LOP3.LUT R4, RZ, R58, RZ, 0x33, !PT ;  /* 0x0000003aff047212 */ /* 0x000fe400078e33ff */
[----:B0-----:R-:W-:-:S04]  /*0cc0*/  VIMNMX.U32 R3, PT, PT, R3, UR4, !PT ;  /* 0x0000000403037c48 */ /* 0x001fc8000ffe0000 */
[----:B------:R-:W-:-:S04]  /*0cd0*/  IADD3 R3, PT, PT, R3, R4, RZ ;  /* 0x0000000403037210 */ /* 0x000fc80007ffe0ff */
[----:B------:R-:W-:-:S04]  /*0ce0*/  LEA.HI R9, R3, 0x1, RZ, 0x1b ;  /* 0x0000000103097811 */ /* 0x000fc800078fd8ff */
[----:B------:R-:W-:-:S04]  /*0cf0*/  LOP3.LUT R3, R9, 0xf, RZ, 0xc0, !PT ;  /* 0x0000000f09037812 */ /* 0x000fc800078ec0ff */
[----:B------:R-:W-:-:S13]  /*0d00*/  ISETP.NE.AND P0, PT, R3, RZ, PT ;  /* 0x000000ff0300720c */ /* 0x000fda0003f05270 */
[----:B------:R-:W-:Y:S05]  /*0d10*/  @!P0 BRA `(.L_x_458) ;  /* 0x0000000400e88947 */ /* 0x000fea0003800000 */
[----:B------:R-:W0:Y:S01]  /*0d20*/  S2R R8, SR_TID.X ;  /* 0x0000000000087919 */ /* 0x000e220000002100 */
[----:B------:R-:W-:Y:S01]  /*0d30*/  ISETP.GE.U32.AND P0, PT, R3, 0x8, PT ;  /* 0x000000080300780c */ /* 0x000fe20003f06070 */
[----:B------:R-:W-:Y:S01]  /*0d40*/  BSSY.RECONVERGENT B1, `(.L_x_462) ;  /* 0x0000040000017945 */ /* 0x000fe20003800200 */
[----:B------:R-:W-:-:S04]  /*0d50*/  LOP3.LUT R34, R9, 0x7, RZ, 0xc0, !PT ;  /* 0x0000000709227812 */ /* 0x000fc800078ec0ff */
[----:B------:R-:W-:Y:S02]  /*0d60*/  ISETP.NE.AND P1, PT, R34, RZ, PT ;  /* 0x000000ff2200720c */ /* 0x000fe40003f25270 */
[----:B0-----:R-:W-:-:S05]  /*0d70*/  LOP3.LUT R3, R59, 0x1f, R8, 0xf8, !PT ;  /* 0x0000001f3b037812 */ /* 0x001fca00078ef808 */
[----:B------:R-:W-:Y:S06]  /*0d80*/  @!P0 BRA `(.L_x_463) ;  /* 0x0000000000ec8947 */ /* 0x000fec0003800000 */
[----:B------:R-:W0:Y:S01]  /*0d90*/  LDC.64 R6, c[0x0][0x440] ;  /* 0x00011000ff067b82 */ /* 0x000e220000000a00 */
[----:B------:R-:W-:-:S05]  /*0da0*/  IMAD R11, R0, R56, R3 ;  /* 0x00000038000b7224 */ /* 0x000fca00078e0203 */
[CC--:B------:R-:W-:Y:S02]  /*0db0*/  LEA R23, R56.reuse, R11.reuse, 0x5 ;  /* 0x0000000b38177211 */ /* 0x0c0fe400078e28ff */
[----:B------:R-:W1:Y:S01]  /*0dc0*/  LDC.64 R4, c[0x0][0x448] ;  /* 0x00011200ff047b82 */ /* 0x000e620000000a00 */
[CC--:B------:R-:W-:Y:S02]  /*0dd0*/  LEA R27, R56.reuse, R11.reuse, 0x6 ;  /* 0x0000000b381b7211 */ /* 0x0c0fe400078e30ff */
[C---:B------:R-:W-:Y:S02]  /*0de0*/  LEA R35, R56.reuse, R11, 0x7 ;  /* 0x0000000b38237211 */ /* 0x040fe400078e38ff */
[----:B------:R-:W-:Y:S01]  /*0df0*/  LEA R33, R56, R27, 0x5 ;  /* 0x0000001b38217211 */ /* 0x000fe200078e28ff */
[----:B0-----:R-:W-:-:S04]  /*0e00*/  IMAD.WIDE.U32 R12, R11, 0x4, R6 ;  /* 0x000000040b0c7825 */ /* 0x001fc800078e0006 */
[----:B------:R-:W-:-:S04]  /*0e10*/  IMAD.WIDE.U32 R20, R23, 0x4, R6 ;  /* 0x0000000417147825 */ /* 0x000fc800078e0006 */
[--C-:B-1----:R-:W-:Y:S01]  /*0e20*/  IMAD.WIDE.U32 R14, R11, 0x4, R4.reuse ;  /* 0x000000040b0e7825 */ /* 0x102fe200078e0004 */
[----:B------:R0:W2:Y:S03]  /*0e30*/  LDG.E R10, desc[UR6][R20.64] ;  /* 0x00000006140a7981 */ /* 0x0000a6000c1e1900 */
[----:B------:R-:W-:Y:S01]  /*0e40*/  IMAD.WIDE.U32 R22, R23, 0x4, R4 ;  /* 0x0000000417167825 */ /* 0x000fe200078e0004 */
[----:B------:R1:W3:Y:S03]  /*0e50*/  LDG.E R11, desc[UR6][R12.64] ;  /* 0x000000060c0b7981 */ /* 0x0002e6000c1e1900 */
[C---:B------:R-:W-:Y:S01]  /*0e60*/  IMAD.WIDE.U32 R24, R27.reuse, 0x4, R6 ;  /* 0x000000041b187825 */ /* 0x040fe200078e0006 */
[----:B------:R4:W5:Y:S03]  /*0e70*/  LDG.E R19, desc[UR6][R14.64] ;  /* 0x000000060e137981 */ /* 0x000966000c1e1900 */
[----:B------:R-:W-:Y:S01]  /*0e80*/  IMAD.WIDE.U32 R26, R27, 0x4, R4 ;  /* 0x000000041b1a7825 */ /* 0x000fe200078e0004 */
[----:B------:R-:W2:Y:S03]  /*0e90*/  LDG.E R18, desc[UR6][R22.64] ;  /* 0x0000000616127981 */ /* 0x000ea6000c1e1900 */
[C---:B------:R-:W-:Y:S01]  /*0ea0*/  IMAD.WIDE.U32 R28, R33.reuse, 0x4, R6 ;  /* 0x00000004211c7825 */ /* 0x040fe200078e0006 */
[----:B------:R4:W2:Y:S03]  /*0eb0*/  LDG.E R17, desc[UR6][R24.64] ;  /* 0x0000000618117981 */ /* 0x0008a6000c1e1900 */
[----:B0-----:R-:W-:Y:S01]  /*0ec0*/  IMAD.WIDE.U32 R20, R33, 0x4, R4 ;  /* 0x0000000421147825 */ /* 0x001fe200078e0004 */
[----:B------:R-:W2:Y:S01]  /*0ed0*/  LDG.E R27, desc[UR6][R26.64] ;  /* 0x000000061a1b7981 */ /* 0x000ea2000c1e1900 */
[----:B-1----:R-:W-:-:S02]  /*0ee0*/  LEA R13, R56, R35, 0x5 ;  /* 0x00000023380d7211 */ /* 0x002fc400078e28ff */
[C---:B------:R-:W-:Y:S01]  /*0ef0*/  IMAD.WIDE.U32 R32, R35.reuse, 0x4, R4 ;  /* 0x0000000423207825 */ /* 0x040fe200078e0004 */
[----:B------:R-:W2:Y:S01]  /*0f00*/  LDG.E R29, desc[UR6][R28.64] ;  /* 0x000000061c1d7981 */ /* 0x000ea2000c1e1900 */
[C---:B----4-:R-:W-:Y:S02]  /*0f10*/  LEA R15, R56.reuse, R35, 0x6 ;  /* 0x00000023380f7211 */ /* 0x050fe400078e30ff */
[--C-:B------:R-:W-:Y:S01]  /*0f20*/  IMAD.WIDE.U32 R30, R35, 0x4, R6.reuse ;  /* 0x00000004231e7825 */ /* 0x100fe200078e0006 */
[----:B------:R-:W4:Y:S03]  /*0f30*/  LDG.E R21, desc[UR6][R20.64] ;  /* 0x0000000614157981 */ /* 0x000f26000c1e1900 */
[C---:B------:R-:W-:Y:S01]  /*0f40*/  IMAD.WIDE.U32 R24, R13.reuse, 0x4, R6 ;  /* 0x000000040d187825 */ /* 0x040fe200078e0006 */
[----:B------:R0:W4:Y:S03]  /*0f50*/  LDG.E R16, desc[UR6][R30.64] ;  /* 0x000000061e107981 */ /* 0x000126000c1e1900 */
[----:B------:R-:W-:Y:S01]  /*0f60*/  IMAD.WIDE.U32 R22, R13, 0x4, R4 ;  /* 0x000000040d167825 */ /* 0x000fe200078e0004 */
[----:B------:R-:W4:Y:S03]  /*0f70*/  LDG.E R33, desc[UR6][R32.64] ;  /* 0x0000000620217981 */ /* 0x000f26000c1e1900 */
[----:B------:R-:W-:Y:S01]  /*0f80*/  IMAD.WIDE.U32 R12, R15, 0x4, R6 ;  /* 0x000000040f0c7825 */ /* 0x000fe200078e0006 */
[----:B------:R-:W4:Y:S01]  /*0f90*/  LDG.E R25, desc[UR6][R24.64] ;  /* 0x0000000618197981 */ /* 0x000f22000c1e1900 */
[----:B0-----:R-:W-:-:S02]  /*0fa0*/  LEA R31, R56, R15, 0x5 ;  /* 0x0000000f381f7211 */ /* 0x001fc400078e28ff */
[----:B------:R-:W-:Y:S01]  /*0fb0*/  IMAD.WIDE.U32 R14, R15, 0x4, R4 ;  /* 0x000000040f0e7825 */ /* 0x000fe200078e0004 */
[----:B------:R-:W4:Y:S03]  /*0fc0*/  LDG.E R23, desc[UR6][R22.64] ;  /* 0x0000000616177981 */ /* 0x000f26000c1e1900 */
[C---:B------:R-:W-:Y:S01]  /*0fd0*/  IMAD.WIDE.U32 R6, R31.reuse, 0x4, R6 ;  /* 0x000000041f067825 */ /* 0x040fe200078e0006 */
[----:B------:R-:W4:Y:S03]  /*0fe0*/  LDG.E R13, desc[UR6][R12.64] ;  /* 0x000000060c0d7981 */ /* 0x000f26000c1e1900 */
[----:B------:R-:W-:Y:S01]  /*0ff0*/  IMAD.WIDE.U32 R4, R31, 0x4, R4 ;  /* 0x000000041f047825 */ /* 0x000fe200078e0004 */
[----:B------:R-:W4:Y:S04]  /*1000*/  LDG.E R15, desc[UR6][R14.64] ;  /* 0x000000060e0f7981 */ /* 0x000f28000c1e1900 */
[----:B------:R-:W4:Y:S04]  /*1010*/  LDG.E R6, desc[UR6][R6.64] ;  /* 0x0000000606067981 */ /* 0x000f28000c1e1900 */
[----:B------:R-:W4:Y:S01]  /*1020*/  LDG.E R4, desc[UR6][R4.64] ;  /* 0x0000000604047981 */ /* 0x000f22000c1e1900 */
[----:B------:R-:W-:Y:S01]  /*1030*/  IADD3 R0, PT, PT, R0, 0x100, RZ ;  /* 0x0000010000007810 */ /* 0x000fe20007ffe0ff */
[----:B---3--:R-:W-:Y:S01]  /*1040*/  FADD.FTZ R11, R2, R11 ;  /* 0x0000000b020b7221 */ /* 0x008fe20000010000 */
[----:B-----5:R-:W-:-:S03]  /*1050*/  FADD.FTZ R19, R36, R19 ;  /* 0x0000001324137221 */ /* 0x020fc60000010000 */
[----:B--2---:R-:W-:Y:S01]  /*1060*/  FADD.FTZ R10, R11, R10 ;  /* 0x0000000a0b0a7221 */ /* 0x004fe20000010000 */
[----:B------:R-:W-:-:S03]  /*1070*/  FADD.FTZ R18, R19, R18 ;  /* 0x0000001213127221 */ /* 0x000fc60000010000 */
[----:B------:R-:W-:Y:S01]  /*1080*/  FADD.FTZ R10, R10, R17 ;  /* 0x000000110a0a7221 */ /* 0x000fe20000010000 */
[----:B------:R-:W-:-:S03]  /*1090*/  FADD.FTZ R18, R18, R27 ;  /* 0x0000001b12127221 */ /* 0x000fc60000010000 */
[----:B------:R-:W-:Y:S01]  /*10a0*/  FADD.FTZ R29, R10, R29 ;  /* 0x0000001d0a1d7221 */ /* 0x000fe20000010000 */
[----:B----4-:R-:W-:-:S03]  /*10b0*/  FADD.FTZ R18, R18, R21 ;  /* 0x0000001512127221 */ /* 0x010fc60000010000 */
[----:B------:R-:W-:Y:S01]  /*10c0*/  FADD.FTZ R16, R29, R16 ;  /* 0x000000101d107221 */ /* 0x000fe20000010000 */
[----:B------:R-:W-:-:S03]  /*10d0*/  FADD.FTZ R18, R18, R33 ;  /* 0x0000002112127221 */ /* 0x000fc60000010000 */
[----:B------:R-:W-:Y:S01]  /*10e0*/  FADD.FTZ R16, R16, R25 ;  /* 0x0000001910107221 */ /* 0x000fe20000010000 */
[----:B------:R-:W-:-:S03]  /*10f0*/  FADD.FTZ R18, R18, R23 ;  /* 0x0000001712127221 */ /* 0x000fc60000010000 */
[----:B------:R-:W-:Y:S01]  /*1100*/  FADD.FTZ R13, R16, R13 ;  /* 0x0000000d100d7221 */ /* 0x000fe20000010000 */
[----:B------:R-:W-:-:S03]  /*1110*/  FADD.FTZ R15, R18, R15 ;  /* 0x0000000f120f7221 */ /* 0x000fc60000010000 */
[----:B------:R-:W-:Y:S01]  /*1120*/  FADD.FTZ R2, R13, R6 ;  /* 0x000000060d027221 */ /* 0x000fe20000010000 */
[----:B------:R-:W-:-:S07]  /*1130*/  FADD.FTZ R36, R15, R4 ;  /* 0x000000040f247221 */ /* 0x000fce0000010000 */
.L_x_463:
[----:B------:R-:W-:Y:S05]  /*1140*/  BSYNC.RECONVERGENT B1 ;  /* 0x0000000000017941 */ /* 0x000fea0003800200 */
.L_x_462:
[----:B------:R-:W-:Y:S05]  /*1150*/  @!P1 BRA `(.L_x_458) ;  /* 0x0000000000d89947 */ /* 0x000fea0003800000 */
[----:B------:R-:W-:Y:S01]  /*1160*/  ISETP.GE.U32.AND P0, PT, R34, 0x4, PT ;  /* 0x000000042200780c */ /* 0x000fe20003f06070 */
[----:B------:R-:W-:Y:S01]  /*1170*/  BSSY.RECONVERGENT B1, `(.L_x_464) ;  /* 0x0000023000017945 */ /* 0x000fe20003800200 */
[----:B------:R-:W-:-:S04]  /*1180*/  LOP3.LUT R9, R9, 0x3, RZ, 0xc0, !PT ;  /* 0x0000000309097812 */ /* 0x000fc800078ec0ff */
[----:B------:R-:W-:-:S07]  /*1190*/  ISETP.NE.AND P1, PT, R9, RZ, PT ;  /* 0x000000ff0900720c */ /* 0x000fce0003f25270 */
[----:B------:R-:W-:Y:S06]  /*11a0*/  @!P0 BRA `(.L_x_465) ;  /* 0x00000000007c8947 */ /* 0x000fec0003800000 */
[----:B------:R-:W0:Y:S01]  /*11b0*/  LDC.64 R4, c[0x0][0x440] ;  /* 0x00011000ff047b82 */ /* 0x000e220000000a00 */
[----:B------:R-:W-:-:S05]  /*11c0*/  IMAD R3, R0, R56, R3 ;  /* 0x0000003800037224 */ /* 0x000fca00078e0203 */
[----:B------:R-:W-:Y:S02]  /*11d0*/  LEA R17, R56, R3, 0x5 ;  /* 0x0000000338117211 */ /* 0x000fe400078e28ff */
[----:B------:R-:W1:Y:S01]  /*11e0*/  LDC.64 R10, c[0x0][0x448] ;  /* 0x00011200ff0a7b82 */ /* 0x000e620000000a00 */
[----:B0-----:R-:W-:-:S04]  /*11f0*/  IMAD.WIDE.U32 R6, R3, 0x4, R4 ;  /* 0x0000000403067825 */ /* 0x001fc800078e0004 */
[----:B------:R-:W-:Y:S02]  /*1200*/  IMAD.WIDE.U32 R14, R17, 0x4, R4 ;  /* 0x00000004110e7825 */ /* 0x000fe400078e0004 */
[----:B------:R-:W2:Y:S02]  /*1210*/  LDG.E R7, desc[UR6][R6.64] ;  /* 0x0000000606077981 */ /* 0x000ea4000c1e1900 */
[--C-:B-1----:R-:W-:Y:S01]  /*1220*/  IMAD.WIDE.U32 R12, R3, 0x4, R10.reuse ;  /* 0x00000004030c7825 */ /* 0x102fe200078e000a */
[C---:B------:R-:W-:Y:S01]  /*1230*/  LEA R3, R56.reuse, R3, 0x6 ;  /* 0x0000000338037211 */ /* 0x040fe200078e30ff */
[----:B------:R-:W3:Y:S02]  /*1240*/  LDG.E R14, desc[UR6][R14.64] ;  /* 0x000000060e0e7981 */ /* 0x000ee4000c1e1900 */
[----:B------:R-:W-:Y:S01]  /*1250*/  IMAD.WIDE.U32 R16, R17, 0x4, R10 ;  /* 0x0000000411107825 */ /* 0x000fe200078e000a */
[----:B------:R-:W-:Y:S01]  /*1260*/  LEA R23, R56, R3, 0x5 ;  /* 0x0000000338177211 */ /* 0x000fe200078e28ff */
[----:B------:R-:W4:Y:S02]  /*1270*/  LDG.E R13, desc[UR6][R12.64] ;  /* 0x000000060c0d7981 */ /* 0x000f24000c1e1900 */
[----:B------:R-:W-:-:S02]  /*1280*/  IMAD.WIDE.U32 R18, R3, 0x4, R4 ;  /* 0x0000000403127825 */ /* 0x000fc400078e0004 */
[----:B------:R-:W5:Y:S02]  /*1290*/  LDG.E R16, desc[UR6][R16.64] ;  /* 0x0000000610107981 */ /* 0x000f64000c1e1900 */
[----:B------:R-:W-:Y:S02]  /*12a0*/  IMAD.WIDE.U32 R20, R3, 0x4, R10 ;  /* 0x0000000403147825 */ /* 0x000fe400078e000a */
[----:B------:R-:W5:Y:S02]  /*12b0*/  LDG.E R18, desc[UR6][R18.64] ;  /* 0x0000000612127981 */ /* 0x000f64000c1e1900 */
[C---:B------:R-:W-:Y:S02]  /*12c0*/  IMAD.WIDE.U32 R4, R23.reuse, 0x4, R4 ;  /* 0x0000000417047825 */ /* 0x040fe400078e0004 */
[----:B------:R-:W5:Y:S02]  /*12d0*/  LDG.E R20, desc[UR6][R20.64] ;  /* 0x0000000614147981 */ /* 0x000f64000c1e1900 */
[----:B------:R-:W-:-:S02]  /*12e0*/  IMAD.WIDE.U32 R10, R23, 0x4, R10 ;  /* 0x00000004170a7825 */ /* 0x000fc400078e000a */
[----:B------:R-:W5:Y:S04]  /*12f0*/  LDG.E R4, desc[UR6][R4.64] ;  /* 0x0000000604047981 */ /* 0x000f68000c1e1900 */
[----:B------:R-:W5:Y:S01]  /*1300*/  LDG.E R10, desc[UR6][R10.64] ;  /* 0x000000060a0a7981 */ /* 0x000f62000c1e1900 */
[----:B------:R-:W-:Y:S01]  /*1310*/  IADD3 R0, PT, PT, R0, 0x80, RZ ;  /* 0x0000008000007810 */ /* 0x000fe20007ffe0ff */
[----:B--2---:R-:W-:-:S04]  /*1320*/  FADD.FTZ R7, R2, R7 ;  /* 0x0000000702077221 */ /* 0x004fc80000010000 */
[----:B---3--:R-:W-:Y:S01]  /*1330*/  FADD.FTZ R7, R7, R14 ;  /* 0x0000000e07077221 */ /* 0x008fe20000010000 */
[----:B----4-:R-:W-:-:S04]  /*1340*/  FADD.FTZ R13, R36, R13 ;  /* 0x0000000d240d7221 */ /* 0x010fc80000010000 */
[----:B-----5:R-:W-:Y:S01]  /*1350*/  FADD.FTZ R13, R13, R16 ;  /* 0x000000100d0d7221 */ /* 0x020fe20000010000 */
[----:B------:R-:W-:-:S03]  /*1360*/  FADD.FTZ R7, R7, R18 ;  /* 0x0000001207077221 */ /* 0x000fc60000010000 */
[----:B------:R-:W-:Y:S01]  /*1370*/  FADD.FTZ R13, R13, R20 ;  /* 0x000000140d0d7221 */ /* 0x000fe20000010000 */
[----:B------:R-:W-:-:S03]  /*1380*/  FADD.FTZ R2, R7, R4 ;  /* 0x0000000407027221 */ /* 0x000fc60000010000 */
[----:B------:R-:W-:-:S07]  /*1390*/  FADD.FTZ R36, R13, R10 ;  /* 0x0000000a0d247221 */ /* 0x000fce0000010000 */
.L_x_465:
[----:B------:R-:W-:Y:S05]  /*13a0*/  BSYNC.RECONVERGENT B1 ;  /* 0x0000000000017941 */ /* 0x000fea0003800200 */
.L_x_464:
[----:B------:R-:W-:Y:S05]  /*13b0*/  @!P1 BRA `(.L_x_458) ;  /* 0x0000000000409947 */ /* 0x000fea0003800000 */
[----:B------:R-:W0:Y:S01]  /*13c0*/  LDC.64 R10, c[0x0][0x440] ;  /* 0x00011000ff0a7b82 */ /* 0x000e220000000a00 */
[----:B------:R-:W-:Y:S01]  /*13d0*/  IMAD R59, R0, R56, R59 ;  /* 0x00000038003b7224 */ /* 0x000fe200078e023b */
[----:B------:R-:W-:Y:S02]  /*13e0*/  LOP3.LUT R8, R8, 0x1f, RZ, 0xc0, !PT ;  /* 0x0000001f08087812 */ /* 0x000fe400078ec0ff */
[----:B------:R-:W-:Y:S02]  /*13f0*/  IADD3 R9, PT, PT, -R9, RZ, RZ ;  /* 0x000000ff09097210 */ /* 0x000fe40007ffe1ff */
[----:B------:R-:W-:Y:S02]  /*1400*/  IADD3 R59, PT, PT, R8, R59, RZ ;  /* 0x0000003b083b7210 */ /* 0x000fe40007ffe0ff */
[----:B------:R-:W1:Y:S05]  /*1410*/  LDC.64 R12, c[0x0][0x448] ;  /* 0x00011200ff0c7b82 */ /* 0x000e6a0000000a00 */
.L_x_466:
[----:B0-----:R-:W-:-:S04]  /*1420*/  IMAD.WIDE.U32 R4, R59, 0x4, R10 ;  /* 0x000000043b047825 */ /* 0x001fc800078e000a */
[----:B-1----:R-:W-:Y:S02]  /*1430*/  IMAD.WIDE.U32 R6, R59, 0x4, R12 ;  /* 0x000000043b067825 */ /* 0x002fe400078e000c */
[----:B------:R-:W2:Y:S04]  /*1440*/  LDG.E R5, desc[UR6][R4.64] ;  /* 0x0000000604057981 */ /* 0x000ea8000c1e1900 */
[----:B------:R-:W3:Y:S01]  /*1450*/  LDG.E R7, desc[UR6][R6.64] ;  /* 0x0000000606077981 */ /* 0x000ee2000c1e1900 */
[----:B------:R-:W-:Y:S02]  /*1460*/  IADD3 R9, PT, PT, R9, 0x1, RZ ;  /* 0x0000000109097810 */ /* 0x000fe40007ffe0ff */
[----:B------:R-:W-:Y:S02]  /*1470*/  LEA R59, R56, R59, 0x5 ;  /* 0x0000003b383b7211 */ /* 0x000fe400078e28ff */
[----:B------:R-:W-:Y:S01]  /*1480*/  ISETP.NE.AND P0, PT, R9, RZ, PT ;  /* 0x000000ff0900720c */ /* 0x000fe20003f05270 */
[----:B--2---:R-:W-:Y:S01]  /*1490*/  FADD.FTZ R2, R5, R2 ;  /* 0x0000000205027221 */ /* 0x004fe20000010000 */
[----:B---3--:R-:W-:-:S11]  /*14a0*/  FADD.FTZ R36, R7, R36 ;  /* 0x0000002407247221 */ /* 0x008fd60000010000 */
[----:B------:R-:W-:Y:S05]  /*14b0*/  @P0 BRA `(.L_x_466) ;  /* 0xfffffffc00d80947 */ /* 0x000fea000383ffff */
.L_x_458:
[----:B------:R-:W-:Y:S05]  /*14c0*/  BSYNC.RECONVERGENT B0 ;  /* 0x0000000000007941 */ /* 0x000fea0003800200 */
.L_x_457:
[----:B------:R-:W0:Y:S01]  /*14d0*/  S2R R3, SR_TID.X ;  /* 0x0000000000037919 */ /* 0x000e220000002100 */
[----:B------:R-:W1:Y:S01]  /*14e0*/  S2UR UR5, SR_CgaCtaId ;  /* 0x00000000000579c3 */ /* 0x000e620000008800 */
[----:B------:R-:W-:Y:S02]  /*14f0*/  UMOV UR4, 0x400 ;  /* 0x0000040000047882 */ /* 0x000fe40000000000 */
[----:B-1----:R-:W-:Y:S01]  /*1500*/  ULEA UR4, UR5, UR4, 0x18 ;  /* 0x0000000405047291 */ /* 0x002fe2000f8ec0ff */
[--C-:B0-----:R-:W-:Y:S02]  /*1510*/  LOP3.LUT R0, R58, 0x1f, R3.reuse, 0x78, !PT ;  /* 0x0000001f3a007812 */ /* 0x101fe400078e7803 */
[----:B------:R-:W-:Y:S02]  /*1520*/  LOP3.LUT R11, R3, 0x1f, RZ, 0xc0, !PT ;  /* 0x0000001f030b7812 */ /* 0x000fe400078ec0ff */
[C---:B------:R-:W-:Y:S02]  /*1530*/  LOP3.LUT R3, R0.reuse, 0x3e0, R3, 0xf8, !PT ;  /* 0x000003e000037812 */ /* 0x040fe400078ef803 */
[----:B------:R-:W-:-:S02]  /*1540*/  SHF.L.U32 R0, R0, 0x2, RZ ;  /* 0x0000000200007819 */ /* 0x000fc400000006ff */
[----:B------:R-:W-:Y:S02]  /*1550*/  LEA R3, R3, UR4, 0x2 ;  /* 0x0000000403037c11 */ /* 0x000fe4000f8e10ff */
[C---:B------:R-:W-:Y:S02]  /*1560*/  SHF.L.U32 R5, R11.reuse, 0x7, RZ ;  /* 0x000000070b057819 */ /* 0x040fe400000006ff */
[----:B------:R-:W-:Y:S01]  /*1570*/  ISETP.NE.AND P0, PT, R11, RZ, PT ;  /* 0x000000ff0b00720c */ /* 0x000fe20003f05270 */
[----:B------:R-:W-:Y:S01]  /*1580*/  STS [R3], R36 ;  /* 0x0000002403007388 */ /* 0x000fe20000000800 */
[----:B------:R-:W-:-:S03]  /*1590*/  LOP3.LUT R0, R5, R0, RZ, 0xfc, !PT ;  /* 0x0000000005007212 */ /* 0x000fc600078efcff */
[----:B------:R-:W-:Y:S01]  /*15a0*/  STS [R3+0x1000], R2 ;  /* 0x0010000203007388 */ /* 0x000fe20000000800 */
[----:B------:R-:W-:Y:S06]  /*15b0*/  BAR.SYNC.DEFER_BLOCKING 0x0 ;  /* 0x0000000000007b1d */ /* 0x000fec0000010000 */
[----:B------:R-:W0:Y:S04]  /*15c0*/  LDS R4, [R0+UR4] ;  /* 0x0000000400047984 */ /* 0x000e280008000800 */
[----:B------:R-:W1:Y:S04]  /*15d0*/  LDS R5, [R0+UR4+0x1000] ;  /* 0x0010000400057984 */ /* 0x000e680008000800 */
[----:B0-----:R-:W0:Y:S04]  /*15e0*/  SHFL.BFLY PT, R7, R4, 0x1, 0x1f ;  /* 0x0c201f0004077f89 */ /* 0x001e2800000e0000 */
[----:B-1----:R-:W1:Y:S01]  /*15f0*/  SHFL.BFLY PT, R6, R5, 0x1, 0x1f ;  /* 0x0c201f0005067f89 */ /* 0x002e6200000e0000 */
[----:B0-----:R-:W-:Y:S01]  /*1600*/  FADD.FTZ R8, R4, R7 ;  /* 0x0000000704087221 */ /* 0x001fe20000010000 */
[----:B-1----:R-:W-:-:S04]  /*1610*/  FADD.FTZ R6, R5, R6 ;  /* 0x0000000605067221 */ /* 0x002fc80000010000 */
[----:B------:R-:W0:Y:S04]  /*1620*/  SHFL.BFLY PT, R9, R8, 0x2, 0x1f ;  /* 0x0c401f0008097f89 */ /* 0x000e2800000e0000 */
[----:B------:R-:W1:Y:S01]  /*1630*/  SHFL.BFLY PT, R7, R6, 0x2, 0x1f ;  /* 0x0c401f0006077f89 */ /* 0x000e6200000e0000 */
[----:B0-----:R-:W-:Y:S01]  /*1640*/  FADD.FTZ R9, R8, R9 ;  /* 0x0000000908097221 */ /* 0x001fe20000010000 */
[----:B-1----:R-:W-:-:S04]  /*1650*/  FADD.FTZ R7, R6, R7 ;  /* 0x0000000706077221 */ /* 0x002fc80000010000 */
[----:B------:R-:W0:Y:S04]  /*1660*/  SHFL.BFLY PT, R10, R9, 0x4, 0x1f ;  /* 0x0c801f00090a7f89 */ /* 0x000e2800000e0000 */
[----:B------:R-:W1:Y:S01]  /*1670*/  SHFL.BFLY PT, R2, R7, 0x4, 0x1f ;  /* 0x0c801f0007027f89 */ /* 0x000e6200000e0000 */
[----:B0-----:R-:W-:Y:S01]  /*1680*/  FADD.FTZ R10, R9, R10 ;  /* 0x0000000a090a7221 */ /* 0x001fe20000010000 */
[----:B------:R-:W-:Y:S01]  /*1690*/  SHF.L.U32 R9, R57, 0x1, RZ ;  /* 0x0000000139097819 */ /* 0x000fe200000006ff */
[----:B-1----:R-:W-:-:S03]  /*16a0*/  FADD.FTZ R2, R7, R2 ;  /* 0x0000000207027221 */ /* 0x002fc60000010000 */
[----:B------:R-:W0:Y:S01]  /*16b0*/  SHFL.BFLY PT, R5, R10, 0x8, 0x1f ;  /* 0x0d001f000a057f89 */ /* 0x000e2200000e0000 */
[----:B------:R-:W-:Y:S02]  /*16c0*/  @!P0 LEA R7, R58, UR4, 0x2 ;  /* 0x000000043a078c11 */ /* 0x000fe4000f8e10ff */
[----:B------:R-:W-:Y:S01]  /*16d0*/  ISETP.GE.U32.AND P1, PT, R9, R56, PT ;  /* 0x000000380900720c */ /* 0x000fe20003f26070 */
[----:B------:R-:W1:Y:S01]  /*16e0*/  SHFL.BFLY PT, R3, R2, 0x8, 0x1f ;  /* 0x0d001f0002037f89 */ /* 0x000e6200000e0000 */
[----:B0-----:R-:W-:Y:S01]  /*16f0*/  FADD.FTZ R5, R10, R5 ;  /* 0x000000050a057221 */ /* 0x001fe20000010000 */
[----:B-1----:R-:W-:-:S04]  /*1700*/  FADD.FTZ R3, R2, R3 ;  /* 0x0000000302037221 */ /* 0x002fc80000010000 */
[----:B------:R-:W0:Y:S04]  /*1710*/  SHFL.BFLY PT, R4, R5, 0x10, 0x1f ;  /* 0x0e001f0005047f89 */ /* 0x000e2800000e0000 */
[----:B------:R-:W1:Y:S01]  /*1720*/  SHFL.BFLY PT, R0, R3, 0x10, 0x1f ;  /* 0x0e001f0003007f89 */ /* 0x000e6200000e0000 */
[----:B0-----:R-:W-:Y:S01]  /*1730*/  FADD.FTZ R4, R5, R4 ;  /* 0x0000000405047221 */ /* 0x001fe20000010000 */
[----:B-1----:R-:W-:-:S04]  /*1740*/  FADD.FTZ R0, R3, R0 ;  /* 0x0000000003007221 */ /* 0x002fc80000010000 */
[----:B------:R0:W-:Y:S04]  /*1750*/  @!P0 STS [R7+0x2000], R4 ;  /* 0x0020000407008388 */ /* 0x0001e80000000800 */
[----:B------:R0:W-:Y:S01]  /*1760*/  @!P0 STS [R7+0x2080], R0 ;  /* 0x0020800007008388 */ /* 0x0001e20000000800 */
[----:B------:R-:W-:Y:S06]  /*1770*/  BAR.SYNC.DEFER_BLOCKING 0x0 ;  /* 0x0000000000007b1d */ /* 0x000fec0000010000 */
[----:B------:R-:W-:Y:S05]  /*1780*/  @P1 EXIT ;  /* 0x000000000000194d */ /* 0x000fea0003800000 */
[----:B------:R-:W-:-:S04]  /*1790*/  ISETP.GT.U32.AND P0, PT, R11, 0xf, PT ;  /* 0x0000000f0b00780c */ /* 0x000fc80003f04070 */
[----:B------:R-:W-:-:S13]  /*17a0*/  ISETP.NE.OR P0, PT, R58, 0x1f, P0 ;  /* 0x0000001f3a00780c */ /* 0x000fda0000705670 */
[----:B------:R-:W-:Y:S05]  /*17b0*/  @P0 EXIT ;  /* 0x000000000000094d */ /* 0x000fea0003800000 */
[----:B0-----:R-:W-:Y:S01]  /*17c0*/  LEA R0, R11, UR4, 0x3 ;  /* 0x000000040b007c11 */ /* 0x001fe2000f8e18ff */
[----:B------:R-:W0:Y:S04]  /*17d0*/  LDC.64 R2, c[0x0][0x488] ;  /* 0x00012200ff027b82 */ /* 0x000e280000000a00 */
[----:B------:R-:W1:Y:S04]  /*17e0*/  LDS.64 R6, [R0+0x2000] ;  /* 0x0020000000067984 */ /* 0x000e680000000a00 */
[----:B------:R-:W2:Y:S01]  /*17f0*/  LDS.64 R8, [R0+0x2080] ;  /* 0x0020800000087984 */ /* 0x000ea20000000a00 */
[----:B------:R-:W3:Y:S01]  /*1800*/  LDC.64 R4, c[0x0][0x480] ;  /* 0x00012000ff047b82 */ /* 0x000ee20000000a00 */
[----:B0-----:R-:W-:-:S04]  /*1810*/  IMAD.WIDE.U32 R2, R57, 0x4, R2 ;  /* 0x0000000439027825 */ /* 0x001fc800078e0002 */
[----:B---3--:R-:W-:Y:S01]  /*1820*/  IMAD.WIDE.U32 R4, R57, 0x4, R4 ;  /* 0x0000000439047825 */ /* 0x008fe200078e0004 */
[----:B-1----:R-:W-:Y:S02]  /*1830*/  F2FP.BF16.F32.PACK_AB R7, R7, R6 ;  /* 0x000000060707723e */ /* 0x002fe400000010ff */
[----:B--2---:R-:W-:-:S03]  /*1840*/  F2FP.BF16.F32.PACK_AB R9, R9, R8 ;  /* 0x000000080909723e */ /* 0x004fc600000010ff */
[----:B------:R-:W-:Y:S04]  /*1850*/  STG.E desc[UR6][R2.64], R7 ;  /* 0x0000000702007986 */ /* 0x000fe8000c101906 */
[----:B------:R-:W-:Y:S01]  /*1860*/  STG.E desc[UR6][R4.64], R9 ;  /* 0x0000000904007986 */ /* 0x000fe2000c101906 */
[----:B------:R-:W-:Y:S05]  /*1870*/  EXIT ;  /* 0x000000000000794d */ /* 0x000fea0003800000 */
.L_x_467:
        /* <DEDUP_REMOVED lines=16> */
.L_x_10664:


//--------------------- .text._ZN10layer_norm13ln_bwd_kernelINS_13Kernel_traitsI13__nv_bfloat16S2_S2_S2_fjLj3072ELj1ELj1ELj4ELj16ENS_18Kernel_traits_baseILj3072ES2_S2_S2_S2_fjLj128EEEEELb1ELb0ELb1ELb0EEEvNS_9BwdParamsE --------------------------
	.section	.text._ZN10layer_norm13ln_bwd_kernelINS_13Kernel_traitsI13__nv_bfloat16S2_S2_S2_fjLj3072ELj1ELj1ELj4ELj16ENS_18Kernel_traits_baseILj3072ES2_S2_S2_S2_fjLj128EEEEELb1ELb0ELb1ELb0EEEvNS_9BwdParamsE,"ax",@progbits
	.align	128
        .global         _ZN10layer_norm13ln_bwd_kernelINS_13Kernel_traitsI13__nv_bfloat16S2_S2_S2_fjLj3072ELj1ELj1ELj4ELj16ENS_18Kernel_traits_baseILj3072ES2_S2_S2_S2_fjLj128EEEEELb1ELb0ELb1ELb0EEEvNS_9BwdParamsE
        .type           _ZN10layer_norm13ln_bwd_kernelINS_13Kernel_traitsI13__nv_bfloat16S2_S2_S2_fjLj3072ELj1ELj1ELj4ELj16ENS_18Kernel_traits_baseILj3072ES2_S2_S2_S2_fjLj128EEEEELb1ELb0ELb1ELb0EEEvNS_9BwdParamsE,@function
        .size           _ZN10layer_norm13ln_bwd_kernelINS_13Kernel_traitsI13__nv_bfloat16S2_S2_S2_fjLj3072ELj1ELj1ELj4ELj16ENS_18Kernel_traits_baseILj3072ES2_S2_S2_S2_fjLj128EEEEELb1ELb0ELb1ELb0EEEvNS_9BwdParamsE,(.L_x_10665 - _ZN10layer_norm13ln_bwd_kernelINS_13Kernel_traitsI13__nv_bfloat16S2_S2_S2_fjLj3072ELj1ELj1ELj4ELj16ENS_18Kernel_traits_baseILj3072ES2_S2_S2_S2_fjLj128EEEEELb1ELb0ELb1ELb0EEEvNS_9BwdParamsE)
        .other          _ZN10layer_norm13ln_bwd_kernelINS_13Kernel_traitsI13__nv_bfloat16S2_S2_S2_fjLj3072ELj1ELj1ELj4ELj16ENS_18Kernel_traits_baseILj3072ES2_S2_S2_S2_fjLj128EEEEELb1ELb0ELb1ELb0EEEvNS_9BwdParamsE,@"STO_CUDA_ENTRY STV_DEFAULT"
_ZN10layer_norm13ln_bwd_kernelINS_13Kernel_traitsI13__nv_bfloat16S2_S2_S2_fjLj3072ELj1ELj1ELj4ELj16ENS_18Kernel_traits_baseILj3072ES2_S2_S2_S2_fjLj128EEEEELb1ELb0ELb1ELb0EEEvNS_9BwdParamsE:
.text._ZN10layer_norm13ln_bwd_kernelINS_13Kernel_traitsI13__nv_bfloat16S2_S2_S2_fjLj3072ELj1ELj1ELj4ELj16ENS_18Kernel_traits_baseILj3072ES2_S2_S2_S2_fjLj128EEEEELb1ELb0ELb1ELb0EEEvNS_9BwdParamsE:
[----:B------:R-:W-:Y:S01]  /*0000*/  LDC R1, c[0x0][0x37c] ;  /* 0x0000df00ff017b82 */ /* 0x000fe20000000800 */
[----:B------:R-:W0:Y:S01]  /*0010*/  S2R R161, SR_TID.X ;  /* 0x0000000000a17919 */ /* 0x000e220000002100 */
[----:B------:R-:W1:Y:S01]  /*0020*/  LDCU UR10, c[0x0][0x388] ;  /* 0x00007100ff0a77ac */ /* 0x000e620008000800 */
[----:B------:R-:W2:Y:S01]  /*0030*/  LDCU.64 UR20, c[0x0][0x358] ;  /* 0x00006b00ff1477ac */ /* 0x000ea20008000a00 */
[----:B-1----:R-:W-:-:S04]  /*0040*/  USHF.R.S32.HI UR4, URZ, 0x1f, UR10 ;  /* 0x0000001fff047899 */ /* 0x002fc8000801140a */
[----:B------:R-:W-:-:S06]  /*0050*/  ULEA.HI UR4, UR4, UR10, URZ, 0x3 ;  /* 0x0000000a04047291 */ /* 0x000fcc000f8f18ff */
[----:B------:R-:W-:Y:S02]  /*0060*/  MOV R0, UR4 ;  /* 0x0000000400007c02 */ /* 0x000fe40008000f00 */
[----:B0-----:R-:W-:Y:S01]  /*0070*/  LOP3.LUT R119, R161, 0x7f, RZ, 0x3c, !PT ;  /* 0x0000007fa1777812 */ /* 0x001fe200078e3cff */
[----:B------:R-:W-:Y:S01]  /*0080*/  IMAD.MOV.U32 R11, RZ, RZ, R161 ;  /* 0x000000ffff0b7224 */ /* 0x000fe200078e00a1 */
[----:B------:R-:W0:Y:S01]  /*0090*/  S2UR UR11, SR_CTAID.X ;  /* 0x00000000000b79c3 */ /* 0x000e220000002500 */
[----:B------:R-:W0:Y:S01]  /*00a0*/  LDCU UR4, c[0x0][0x384] ;  /* 0x00007080ff0477ac */ /* 0x000e220008000800 */
[----:B------:R-:W-:-:S04]  /*00b0*/  LEA.HI.SX32 R119, R0, R119, 0x1d ;  /* 0x0000007700777211 */ /* 0x000fc800078feaff */
[C---:B------:R-:W-:Y:S02]  /*00c0*/  ISETP.GE.U32.AND P1, PT, R119.reuse, 0x80, PT ;  /* 0x000000807700780c */ /* 0x040fe40003f26070 */
        /* <DEDUP_REMOVED lines=80> */
[----:B------:R-:W4:Y:S01]  /*05d0*/  LDCU.64 UR24, c[0x0][0x438] ;  /* 0x00008700ff1877ac */ /* 0x000f220008000a00 */
[----:B------:R-:W0:Y:S01]  /*05e0*/  LDCU.64 UR4, c[0x0][0x478] ;  /* 0x00008f00ff0477ac */ /* 0x000e220008000a00 */
[----:B------:R-:W0:Y:S01]  /*05f0*/  LDCU.128 UR12, c[0x0][0x3c0] ;  /* 0x00007800ff0c77ac */ /* 0x000e220008000c00 */
[----:B------:R-:W0:Y:S01]  /*0600*/  LDCU.128 UR16, c[0x0][0x3f0] ;  /* 0x00007e00ff1077ac */ /* 0x000e220008000c00 */
[----:B------:R-:W0:Y:S02]  /*0610*/  LDCU.64 UR26, c[0x0][0x380] ;  /* 0x00007000ff1a77ac */ /* 0x000e240008000a00 */
.L_x_581:
[----:B0-----:R-:W-:-:S06]  /*0620*/  UIMAD.WIDE UR6, UR11, 0x4, UR18 ;  /* 0x000000040b0678a5 */ /* 0x001fcc000f8e0212 */
[----:B--23--:R-:W-:Y:S01]  /*0630*/  IMAD.U32 R102, RZ, RZ, UR6 ;  /* 0x00000006ff667e24 */ /* 0x00cfe2000f8e00ff */
[----:B------:R-:W-:Y:S01]  /*0640*/  MOV R103, UR7 ;  /* 0x0000000700677c02 */ /* 0x000fe20008000f00 */
[----:B------:R-:W-:-:S04]  /*0650*/  UIMAD.WIDE UR6, UR11, 0x4, UR14 ;  /* 0x000000040b0678a5 */ /* 0x000fc8000f8e020e */
[----:B------:R-:W2:Y:S02]  /*0660*/  LDG.E R102, desc[UR20][R102.64] ;  /* 0x0000001466667981 */ /* 0x000ea4000c1e1900 */
[----:B------:R-:W-:Y:S01]  /*0670*/  IMAD.U32 R104, RZ, RZ, UR6 ;  /* 0x00000006ff687e24 */ /* 0x000fe2000f8e00ff */
[----:B------:R-:W-:Y:S01]  /*0680*/  MOV R105, UR7 ;  /* 0x0000000700697c02 */ /* 0x000fe20008000f00 */
[----:B------:R-:W-:-:S04]  /*0690*/  UIMAD.WIDE UR6, UR11, 0x4, UR16 ;  /* 0x000000040b0678a5 */ /* 0x000fc8000f8e0210 */
[----:B------:R-:W3:Y:S02]  /*06a0*/  LDG.E R104, desc[UR20][R104.64] ;  /* 0x0000001468687981 */ /* 0x000ee4000c1e1900 */
[----:B------:R-:W-:Y:S01]  /*06b0*/  IMAD.U32 R100, RZ, RZ, UR6 ;  /* 0x00000006ff647e24 */ /* 0x000fe2000f8e00ff */
[----:B------:R-:W-:-:S05]  /*06c0*/  MOV R101, UR7 ;  /* 0x0000000700657c02 */ /* 0x000fca0008000f00 */
[----:B------:R0:W5:Y:S01]  /*06d0*/  LDG.E R121, desc[UR20][R100.64] ;  /* 0x0000001464797981 */ /* 0x000162000c1e1900 */
[----:B------:R-:W-:Y:S01]  /*06e0*/  BSSY.RECONVERGENT B0, `(.L_x_469) ;  /* 0x000019d000007945 */ /* 0x000fe20003800200 */
[----:B--2---:R-:W-:Y:S02]  /*06f0*/  R2UR UR31, R102 ;  /* 0x00000000661f72ca */ /* 0x004fe400000e0000 */
[----:B---3--:R-:W-:-:S11]  /*0700*/  R2UR UR30, R104 ;  /* 0x00000000681e72ca */ /* 0x008fd600000e0000 */
[----:B------:R-:W-:-:S09]  /*0710*/  UISETP.GE.AND UP2, UPT, UR31, 0x1, UPT ;  /* 0x000000011f00788c */ /* 0x000fd2000bf46270 */
[----:B0-----:R-:W-:Y:S05]  /*0720*/  BRA.U !UP2, `(.L_x_470) ;  /* 0x000000150a747547 */ /* 0x001fea000b800000 */
[----:B------:R-:W-:-:S06]  /*0730*/  UIMAD.WIDE UR6, UR11, 0x4, UR12 ;  /* 0x000000040b0678a5 */ /* 0x000fcc000f8e020c */
[----:B------:R-:W-:Y:S01]  /*0740*/  IMAD.U32 R100, RZ, RZ, UR6 ;  /* 0x00000006ff647e24 */ /* 0x000fe2000f8e00ff */
[----:B------:R-:W-:-:S05]  /*0750*/  MOV R101, UR7 ;  /* 0x0000000700657c02 */ /* 0x000fca0008000f00 */
[----:B------:R-:W2:Y:S01]  /*0760*/  LDG.E R100, desc[UR20][R100.64] ;  /* 0x0000001464647981 */ /* 0x000ea2000c1e1900 */
[----:B-----5:R-:W-:Y:S01]  /*0770*/  ISETP.GE.AND P4, PT, R121, 0x1, PT ;  /* 0x000000017900780c */ /* 0x020fe20003f86270 */
[----:B------:R-:W-:Y:S01]  /*0780*/  UIADD3 UR7, UPT, UPT, UR31, -0x1, URZ ;  /* 0xffffffff1f077890 */ /* 0x000fe2000fffe0ff */
[C---:B------:R-:W-:Y:S01]  /*0790*/  ISETP.GE.U32.AND P1, PT, R119.reuse, 0x80, PT ;  /* 0x000000807700780c */ /* 0x040fe20003f26070 */
[----:B------:R-:W-:Y:S01]  /*07a0*/  UIMAD UR6, UR11, UR10, URZ ;  /* 0x0000000a0b0672a4 */ /* 0x000fe2000f8e02ff */
[----:B------:R-:W-:Y:S01]  /*07b0*/  HFMA2 R159, -RZ, RZ, 0, 0 ;  /* 0x00000000ff9f7431 */ /* 0x000fe200000001ff */
[----:B------:R-:W-:Y:S01]  /*07c0*/  UIMAD UR8, UR7, UR10, URZ ;  /* 0x0000000a070872a4 */ /* 0x000fe2000f8e02ff */
[----:B-1----:R-:W-:Y:S01]  /*07d0*/  ISETP.NE.AND P0, PT, RZ, UR28, PT ;  /* 0x0000001cff007c0c */ /* 0x002fe2000bf05270 */
[----:B------:R-:W-:Y:S01]  /*07e0*/  USHF.R.S32.HI UR7, URZ, 0x1f, UR6 ;  /* 0x0000001fff077899 */ /* 0x000fe20008011406 */
[----:B------:R-:W-:Y:S01]  /*07f0*/  BSSY.RECONVERGENT B1, `(.L_x_471) ;  /* 0x000007c000017945 */ /* 0x000fe20003800200 */
[----:B------:R-:W-:Y:S01]  /*0800*/  USHF.R.S32.HI UR9, URZ, 0x1f, UR8 ;  /* 0x0000001fff097899 */ /* 0x000fe20008011408 */
[C---:B------:R-:W-:Y:S01]  /*0810*/  ISETP.GE.U32.AND P2, PT, R119.reuse, 0x100, PT ;  /* 0x000001007700780c */ /* 0x040fe20003f46070 */
[----:B------:R-:W-:Y:S01]  /*0820*/  ULEA.HI UR7, UR7, UR6, URZ, 0x3 ;  /* 0x0000000607077291 */ /* 0x000fe2000f8f18ff */
[----:B------:R-:W-:Y:S01]  /*0830*/  ISETP.GE.U32.AND P3, PT, R119, 0x180, PT ;  /* 0x000001807700780c */ /* 0x000fe20003f66070 */
[----:B------:R-:W-:Y:S01]  /*0840*/  @P4 VIADD R102, R121, 0xffffffff ;  /* 0xffffffff79664836 */ /* 0x000fe20000000000 */
[----:B------:R-:W-:Y:S01]  /*0850*/  ULEA.HI UR9, UR9, UR8, URZ, 0x3 ;  /* 0x0000000809097291 */ /* 0x000fe2000f8f18ff */
[----:B------:R-:W-:-:S02]  /*0860*/  CS2R R162, SRZ ;  /* 0x0000000000a27805 */ /* 0x000fc4000001ff00 */
[----:B------:R-:W-:Y:S02]  /*0870*/  @P4 IMAD R102, R102, UR10, RZ ;  /* 0x0000000a66664c24 */ /* 0x000fe4000f8e02ff */
[----:B------:R-:W-:-:S03]  /*0880*/  IMAD.U32 R120, RZ, RZ, UR7 ;  /* 0x00000007ff787e24 */ /* 0x000fc6000f8e00ff */
[----:B------:R-:W-:Y:S02]  /*0890*/  @P4 SHF.R.S32.HI R103, RZ, 0x1f, R102 ;  /* 0x0000001fff674819 */ /* 0x000fe40000011466 */
[----:B------:R-:W-:Y:S02]  /*08a0*/  LEA.HI.SX32 R120, R120, R161, 0x1d ;  /* 0x000000a178787211 */ /* 0x000fe400078feaff */
[----:B------:R-:W-:-:S03]  /*08b0*/  @P4 LEA.HI R102, R103, R102, RZ, 0x3 ;  /* 0x0000006667664211 */ /* 0x000fc600078f18ff */
[----:B------:R-:W-:Y:S01]  /*08c0*/  IMAD.MOV.U32 R160, RZ, RZ, R120 ;  /* 0x000000ffffa07224 */ /* 0x000fe200078e0078 */
[----:B------:R-:W-:Y:S02]  /*08d0*/  @P4 LEA.HI.SX32 R159, R102, R161, 0x1d ;  /* 0x000000a1669f4211 */ /* 0x000fe400078feaff */
[----:B------:R-:W-:-:S04]  /*08e0*/  MOV R102, UR9 ;  /* 0x0000000900667c02 */ /* 0x000fc80008000f00 */
[----:B------:R-:W-:Y:S02]  /*08f0*/  LEA.HI.SX32 R161, R102, R161, 0x1d ;  /* 0x000000a166a17211 */ /* 0x000fe400078feaff */
[----:B--2---:R-:W-:Y:S01]  /*0900*/  FSEL R157, R100, RZ, !P0 ;  /* 0x000000ff649d7208 */ /* 0x004fe20004000000 */
[----:B------:R-:W-:Y:S06]  /*0910*/  @!P1 BRA `(.L_x_472) ;  /* 0x0000000400a49947 */ /* 0x000fec0003800000 */
[----:B------:R-:W0:Y:S08]  /*0920*/  LDC.64 R100, c[0x0][0x3a8] ;  /* 0x0000ea00ff647b82 */ /* 0x000e300000000a00 */
[----:B------:R-:W1:Y:S01]  /*0930*/  LDC.64 R10, c[0x0][0x428] ;  /* 0x00010a00ff0a7b82 */ /* 0x000e620000000a00 */
[----:B0-----:R-:W-:-:S06]  /*0940*/  IMAD.WIDE.U32 R100, R160, 0x10, R100 ;  /* 0x00000010a0647825 */ /* 0x001fcc00078e0064 */
[----:B------:R-:W2:Y:S01]  /*0950*/  LDG.E.128 R100, desc[UR20][R100.64] ;  /* 0x0000001464647981 */ /* 0x000ea2000c1e1d00 */
[----:B-1----:R-:W-:Y:S01]  /*0960*/  IMAD.WIDE.U32 R104, R161, 0x10, R10 ;  /* 0x00000010a1687825 */ /* 0x002fe200078e000a */
[----:B----4-:R-:W-:Y:S01]  /*0970*/  ISETP.NE.U32.AND P0, PT, RZ, UR24, PT ;  /* 0x00000018ff007c0c */ /* 0x010fe2000bf05070 */
[----:B------:R-:W0:Y:S04]  /*0980*/  LDC.64 R10, c[0x0][0x3b0] ;  /* 0x0000ec00ff0a7b82 */ /* 0x000e280000000a00 */
[----:B------:R-:W3:Y:S01]  /*0990*/  LDG.E.128 R104, desc[UR20][R104.64] ;  /* 0x0000001468687981 */ /* 0x000ee2000c1e1d00 */
[----:B------:R-:W-:-:S13]  /*09a0*/  ISETP.NE.AND.EX P0, PT, RZ, UR25, PT, P0 ;  /* 0x00000019ff007c0c */ /* 0x000fda000bf05300 */
[----:B------:R-:W1:Y:S02]  /*09b0*/  @P0 LDC.64 R112, c[0x0][0x438] ;  /* 0x00010e00ff700b82 */ /* 0x000e640000000a00 */
[----:B-1----:R-:W-:-:S04]  /*09c0*/  @P0 IMAD.WIDE.U32 R124, R160, 0x10, R112 ;  /* 0x00000010a07c0825 */ /* 0x002fc800078e0070 */
[C---:B0-----:R-:W-:Y:S01]  /*09d0*/  IMAD.WIDE.U32 R112, R159.reuse, 0x8, R10 ;  /* 0x000000089f707825 */ /* 0x041fe200078e000a */
[----:B------:R0:W5:Y:S05]  /*09e0*/  @P0 LDG.E.128 R88, desc[UR20][R124.64] ;  /* 0x000000147c580981 */ /* 0x00016a000c1e1d00 */
[----:B------:R-:W5:Y:S01]  /*09f0*/  LDG.E.64 R112, desc[UR20][R112.64] ;  /* 0x0000001470707981 */ /* 0x000f62000c1e1b00 */
[----:B------:R-:W-:Y:S01]  /*0a00*/  IMAD.U32 R10, R40, 0x10000, RZ ;  /* 0x00010000280a7824 */ /* 0x000fe200078e00ff */
[----:B------:R-:W-:Y:S01]  /*0a10*/  SHF.L.U32 R145, R110, 0x10, RZ ;  /* 0x000000106e917819 */ /* 0x000fe200000006ff */
[----:B------:R-:W-:Y:S01]  /*0a20*/  VIADD R159, R159, 0x80 ;  /* 0x000000809f9f7836 */ /* 0x000fe20000000000 */
[----:B------:R-:W-:-:S02]  /*0a30*/  SHF.L.U32 R147, R111, 0x10, RZ ;  /* 0x000000106f937819 */ /* 0x000fc400000006ff */
[----:B------:R-:W-:Y:S02]  /*0a40*/  SHF.L.U32 R155, R118, 0x10, RZ ;  /* 0x00000010769b7819 */ /* 0x000fe400000006ff */
[----:B------:R-:W-:Y:S02]  /*0a50*/  IADD3 R161, PT, PT, R161, 0x80, RZ ;  /* 0x00000080a1a17810 */ /* 0x000fe40007ffe0ff */
[----:B------:R-:W-:Y:S02]  /*0a60*/  IADD3 R160, PT, PT, R160, 0x80, RZ ;  /* 0x00000080a0a07810 */ /* 0x000fe40007ffe0ff */
[C---:B--2---:R-:W-:Y:S01]  /*0a70*/  SHF.L.U32 R6, R100.reuse, 0x10, RZ ;  /* 0x0000001064067819 */ /* 0x044fe200000006ff */
[----:B0-----:R-:W-:Y:S01]  /*0a80*/  IMAD.U32 R124, R103, 0x10000, RZ ;  /* 0x00010000677c7824 */ /* 0x001fe200078e00ff */
[----:B------:R-:W-:Y:S02]  /*0a90*/  SHF.L.U32 R8, R101, 0x10, RZ ;  /* 0x0000001065087819 */ /* 0x000fe400000006ff */
[----:B------:R-:W-:Y:S01]  /*0aa0*/  PRMT R100, R100, 0x7632, R100 ;  /* 0x0000763264647816 */ /* 0x000fe20000000064 */
[C---:B------:R-:W-:Y:S01]  /*0ab0*/  FADD.FTZ R3, -R157.reuse, R6 ;  /* 0x000000069d037221 */ /* 0x040fe20000010100 */
[----:B------:R-:W-:Y:S01]  /*0ac0*/  SHF.L.U32 R6, R102, 0x10, RZ ;  /* 0x0000001066067819 */ /* 0x000fe200000006ff */
[----:B------:R-:W-:Y:S01]  /*0ad0*/  FADD.FTZ R8, -R157, R8 ;  /* 0x000000089d087221 */ /* 0x000fe20000010100 */
[----:B---3--:R-:W-:-:S02]  /*0ae0*/  IMAD.U32 R11, R104, 0x10000, RZ ;  /* 0x00010000680b7824 */ /* 0x008fc400078e00ff */
[----:B------:R-:W-:Y:S01]  /*0af0*/  FMUL.FTZ R3, R3, UR30 ;  /* 0x0000001e03037c20 */ /* 0x000fe20008410000 */
[----:B------:R-:W-:Y:S01]  /*0b00*/  SHF.L.U32 R125, R106, 0x10, RZ ;  /* 0x000000106a7d7819 */ /* 0x000fe200000006ff */
[----:B------:R-:W-:Y:S01]  /*0b10*/  FMUL.FTZ R13, R8, UR30 ;  /* 0x0000001e080d7c20 */ /* 0x000fe20008410000 */
[-C--:B------:R-:W-:Y:S01]  /*0b20*/  FMUL.FTZ R10, R10, R11.reuse ;  /* 0x0000000b0a0a7220 */ /* 0x080fe20000410000 */
[----:B------:R-:W-:Y:S01]  /*0b30*/  FADD.FTZ R72, R72, R11 ;  /* 0x0000000b48487221 */ /* 0x000fe20000010000 */
[----:B------:R-:W-:Y:S01]  /*0b40*/  FFMA.FTZ R52, R3, R11, R52 ;  /* 0x0000000b03347223 */ /* 0x000fe20000010034 */
[----:B------:R-:W-:Y:S01]  /*0b50*/  SHF.L.U32 R8, R41, 0x10, RZ ;  /* 0x0000001029087819 */ /* 0x000fe200000006ff */
[----:B------:R-:W-:Y:S02]  /*0b60*/  IMAD.U32 R11, R105, 0x10000, RZ ;  /* 0x00010000690b7824 */ /* 0x000fe400078e00ff */
[C---:B------:R-:W-:Y:S01]  /*0b70*/  FADD.FTZ R6, -R157.reuse, R6 ;  /* 0x000000069d067221 */ /* 0x040fe20000010100 */
[----:B------:R-:W-:Y:S01]  /*0b80*/  SHF.L.U32 R100, R100, 0x10, RZ ;  /* 0x0000001064647819 */ /* 0x000fe200000006ff */
[----:B------:R-:W-:Y:S01]  /*0b90*/  FADD.FTZ R124, -R157, R124 ;  /* 0x0000007c9d7c7221 */ /* 0x000fe20000010100 */
[----:B------:R-:W-:Y:S01]  /*0ba0*/  FADD.FTZ R74, R74, R11 ;  /* 0x0000000b4a4a7221 */ /* 0x000fe20000010000 */
[-C--:B------:R-:W-:Y:S01]  /*0bb0*/  FFMA.FTZ R54, R13, R11.reuse, R54 ;  /* 0x0000000b0d367223 */ /* 0x080fe20000010036 */
[----:B------:R-:W-:Y:S01]  /*0bc0*/  FMUL.FTZ R8, R8, R11 ;  /* 0x0000000b08087220 */ /* 0x000fe20000410000 */
[----:B------:R-:W-:Y:S01]  /*0bd0*/  FMUL.FTZ R11, R6, UR30 ;  /* 0x0000001e060b7c20 */ /* 0x000fe20008410000 */
[----:B------:R-:W-:-:S02]  /*0be0*/  IMAD.U32 R6, R42, 0x10000, RZ ;  /* 0x000100002a067824 */ /* 0x000fc400078e00ff */
[----:B------:R-:W-:Y:S01]  /*0bf0*/  FADD.FTZ R76, R76, R125 ;  /* 0x0000007d4c4c7221 */ /* 0x000fe20000010000 */
[----:B------:R-:W-:Y:S01]  /*0c00*/  SHF.L.U32 R127, R107, 0x10, RZ ;  /* 0x000000106b7f7819 */ /* 0x000fe200000006ff */
[-C--:B------:R-:W-:Y:S01]  /*0c10*/  FFMA.FTZ R56, R11, R125.reuse, R56 ;  /* 0x0000007d0b387223 */ /* 0x080fe20000010038 */
[----:B------:R-:W-:Y:S01]  /*0c20*/  FMUL.FTZ R6, R6, R125 ;  /* 0x0000007d06067220 */ /* 0x000fe20000410000 */
[----:B------:R-:W-:Y:S01]  /*0c30*/  FMUL.FTZ R125, R124, UR30 ;  /* 0x0000001e7c7d7c20 */ /* 0x000fe20008410000 */
[----:B------:R-:W-:Y:S01]  /*0c40*/  FADD.FTZ R100, -R157, R100 ;  /* 0x000000649d647221 */ /* 0x000fe20000010100 */
[----:B------:R-:W-:Y:S01]  /*0c50*/  IMAD.U32 R124, R43, 0x10000, RZ ;  /* 0x000100002b7c7824 */ /* 0x000fe200078e00ff */
[----:B------:R-:W-:Y:S01]  /*0c60*/  PRMT R101, R101, 0x7632, R101 ;  /* 0x0000763265657816 */ /* 0x000fe20000000065 */
[----:B------:R-:W-:Y:S01]  /*0c70*/  FADD.FTZ R78, R78, R127 ;  /* 0x0000007f4e4e7221 */ /* 0x000fe20000010000 */
[----:B------:R-:W-:Y:S01]  /*0c80*/  PRMT R104, R104, 0x7632, R104 ;  /* 0x0000763268687816 */ /* 0x000fe20000000068 */
[----:B------:R-:W-:Y:S01]  /*0c90*/  FMUL.FTZ R130, R100, UR30 ;  /* 0x0000001e64827c20 */ /* 0x000fe20008410000 */
[-C--:B------:R-:W-:Y:S01]  /*0ca0*/  FFMA.FTZ R58, R125, R127.reuse, R58 ;  /* 0x0000007f7d3a7223 */ /* 0x080fe2000001003a */
[----:B------:R-:W-:Y:S01]  /*0cb0*/  FMUL.FTZ R124, R124, R127 ;  /* 0x0000007f7c7c7220 */ /* 0x000fe20000410000 */
[----:B------:R-:W-:Y:S01]  /*0cc0*/  SHF.L.U32 R100, R101, 0x10, RZ ;  /* 0x0000001065647819 */ /* 0x000fe200000006ff */
[----:B------:R-:W-:Y:S01]  /*0cd0*/  IMAD.U32 R104, R104, 0x10000, RZ ;  /* 0x0001000068687824 */ /* 0x000fe200078e00ff */
[----:B------:R-:W-:Y:S01]  /*0ce0*/  SHF.L.U32 R127, R109, 0x10, RZ ;  /* 0x000000106d7f7819 */ /* 0x000fe200000006ff */
[----:B------:R-:W-:Y:S01]  /*0cf0*/  FFMA.FTZ R101, R3, R10, RZ ;  /* 0x0000000a03657223 */ /* 0x000fe200000100ff */
[----:B------:R-:W-:Y:S01]  /*0d00*/  PRMT R102, R102, 0x7632, R102 ;  /* 0x0000763266667816 */ /* 0x000fe20000000066 */
[----:B------:R-:W-:Y:S01]  /*0d10*/  FADD.FTZ R100, -R157, R100 ;  /* 0x000000649d647221 */ /* 0x000fe20000010100 */
[----:B------:R-:W-:Y:S01]  /*0d20*/  PRMT R105, R105, 0x7632, R105 ;  /* 0x0000763269697816 */ /* 0x000fe20000000069 */
[----:B------:R-:W-:Y:S01]  /*0d30*/  FADD.FTZ R73, R73, R104 ;  /* 0x0000006849497221 */ /* 0x000fe20000010000 */
[-C--:B------:R-:W-:Y:S01]  /*0d40*/  FFMA.FTZ R53, R130, R104.reuse, R53 ;  /* 0x0000006882357223 */ /* 0x080fe20000010035 */
[----:B------:R-:W-:Y:S01]  /*0d50*/  FMUL.FTZ R127, R127, R104 ;  /* 0x000000687f7f7220 */ /* 0x000fe20000410000 */
[----:B------:R-:W-:Y:S01]  /*0d60*/  IMAD.U32 R104, R102, 0x10000, RZ ;  /* 0x0001000066687824 */ /* 0x000fe200078e00ff */
[----:B------:R-:W-:Y:S01]  /*0d70*/  SHF.L.U32 R102, R105, 0x10, RZ ;  /* 0x0000001069667819 */ /* 0x000fe200000006ff */
[----:B------:R-:W-:Y:S01]  /*0d80*/  FMUL.FTZ R150, R100, UR30 ;  /* 0x0000001e64967c20 */ /* 0x000fe20008410000 */
[----:B------:R-:W-:Y:S01]  /*0d90*/  PRMT R103, R103, 0x7632, R103 ;  /* 0x0000763267677816 */ /* 0x000fe20000000067 */
[----:B------:R-:W-:Y:S01]  /*0da0*/  FADD.FTZ R104, -R157, R104 ;  /* 0x000000689d687221 */ /* 0x000fe20000010100 */
[----:B------:R-:W-:Y:S01]  /*0db0*/  PRMT R106, R106, 0x7632, R106 ;  /* 0x000076326a6a7816 */ /* 0x000fe2000000006a */
[----:B------:R-:W-:Y:S01]  /*0dc0*/  FADD.FTZ R75, R75, R102 ;  /* 0x000000664b4b7221 */ /* 0x000fe20000010000 */
[-C--:B------:R-:W-:Y:S01]  /*0dd0*/  FFMA.FTZ R55, R150, R102.reuse, R55 ;  /* 0x0000006696377223 */ /* 0x080fe20000010037 */
[----:B------:R-:W-:Y:S01]  /*0de0*/  FMUL.FTZ R145, R145, R102 ;  /* 0x0000006691917220 */ /* 0x000fe20000410000 */
[----:B------:R-:W-:Y:S01]  /*0df0*/  FADD.FTZ R102, RZ, R10 ;  /* 0x0000000aff667221 */ /* 0x000fe20000010000 */
[----:B------:R-:W-:Y:S01]  /*0e00*/  FMUL.FTZ R148, R104, UR30 ;  /* 0x0000001e68947c20 */ /* 0x000fe20008410000 */
[----:B------:R-:W-:Y:S01]  /*0e10*/  SHF.L.U32 R104, R103, 0x10, RZ ;  /* 0x0000001067687819 */ /* 0x000fe200000006ff */
[----:B------:R-:W-:-:S02]  /*0e20*/  IMAD.U32 R106, R106, 0x10000, RZ ;  /* 0x000100006a6a7824 */ /* 0x000fc400078e00ff */
[----:B------:R-:W-:Y:S01]  /*0e30*/  FADD.FTZ R103, R102, R127 ;  /* 0x0000007f66677221 */ /* 0x000fe20000010000 */
[----:B------:R-:W-:Y:S01]  /*0e40*/  FFMA.FTZ R102, R130, R127, R101 ;  /* 0x0000007f82667223 */ /* 0x000fe20000010065 */
[----:B------:R-:W-:Y:S01]  /*0e50*/  PRMT R100, R107, 0x7632, R100 ;  /* 0x000076326b647816 */ /* 0x000fe20000000064 */
[----:B------:R-:W-:Y:S01]  /*0e60*/  FADD.FTZ R158, -R157, R104 ;  /* 0x000000689d9e7221 */ /* 0x000fe20000010100 */
[----:B------:R-:W-:Y:S01]  /*0e70*/  FADD.FTZ R104, R103, R8 ;  /* 0x0000000867687221 */ /* 0x000fe20000010000 */
[----:B------:R-:W-:Y:S01]  /*0e80*/  FFMA.FTZ R101, R13, R8, R102 ;  /* 0x000000080d657223 */ /* 0x000fe20000010066 */
[----:B------:R-:W-:Y:S01]  /*0e90*/  FMUL.FTZ R147, R147, R106 ;  /* 0x0000006a93937220 */ /* 0x000fe20000410000 */
[----:B------:R-:W-:Y:S02]  /*0ea0*/  IMAD.U32 R100, R100, 0x10000, RZ ;  /* 0x0001000064647824 */ /* 0x000fe400078e00ff */
[----:B------:R-:W-:Y:S01]  /*0eb0*/  FADD.FTZ R103, R104, R145 ;  /* 0x0000009168677221 */ /* 0x000fe20000010000 */
[----:B------:R-:W-:Y:S01]  /*0ec0*/  FFMA.FTZ R102, R150, R145, R101 ;  /* 0x0000009196667223 */ /* 0x000fe20000010065 */
[----:B------:R-:W-:Y:S01]  /*0ed0*/  FMUL.FTZ R158, R158, UR30 ;  /* 0x0000001e9e9e7c20 */ /* 0x000fe20008410000 */
[----:B------:R-:W-:Y:S01]  /*0ee0*/  FADD.FTZ R79, R79, R100 ;  /* 0x000000644f4f7221 */ /* 0x000fe20000010000 */
[----:B------:R-:W-:Y:S01]  /*0ef0*/  FADD.FTZ R104, R103, R6 ;  /* 0x0000000667687221 */ /* 0x000fe20000010000 */
[----:B------:R-:W-:Y:S01]  /*0f00*/  FFMA.FTZ R101, R11, R6, R102 ;  /* 0x000000060b657223 */ /* 0x000fe20000010066 */
[-C--:B------:R-:W-:Y:S01]  /*0f10*/  FFMA.FTZ R59, R158, R100.reuse, R59 ;  /* 0x000000649e3b7223 */ /* 0x080fe2000001003b */
[----:B------:R-:W-:Y:S01]  /*0f20*/  FMUL.FTZ R155, R155, R100 ;  /* 0x000000649b9b7220 */ /* 0x000fe20000410000 */
[----:B------:R-:W-:Y:S01]  /*0f30*/  FADD.FTZ R103, R104, R147 ;  /* 0x0000009368677221 */ /* 0x000fe20000010000 */
[C---:B------:R-:W-:Y:S01]  /*0f40*/  FFMA.FTZ R100, R148.reuse, R147, R101 ;  /* 0x0000009394647223 */ /* 0x040fe20000010065 */
[----:B------:R-:W-:Y:S01]  /*0f50*/  FADD.FTZ R77, R77, R106 ;  /* 0x0000006a4d4d7221 */ /* 0x000fe20000010000 */
[----:B------:R-:W-:Y:S01]  /*0f60*/  FFMA.FTZ R57, R148, R106, R57 ;  /* 0x0000006a94397223 */ /* 0x000fe20000010039 */
[----:B------:R-:W-:Y:S01]  /*0f70*/  FADD.FTZ R102, R103, R124 ;  /* 0x0000007c67667221 */ /* 0x000fe20000010000 */
[----:B------:R-:W-:-:S03]  /*0f80*/  FFMA.FTZ R101, R125, R124, R100 ;  /* 0x0000007c7d657223 */ /* 0x000fc60000010064 */
[----:B------:R-:W-:Y:S01]  /*0f90*/  FADD.FTZ R163, R102, R155 ;  /* 0x0000009b66a37221 */ /* 0x000fe20000010000 */
[----:B------:R-:W-:-:S07]  /*0fa0*/  FFMA.FTZ R162, R158, R155, R101 ;  /* 0x0000009b9ea27223 */ /* 0x000fce0000010065 */
.L_x_472:
[----:B----4-:R-:W-:Y:S05]  /*0fb0*/  BSYNC.RECONVERGENT B1 ;  /* 0x0000000000017941 */ /* 0x010fea0003800200 */
.L_x_471:
[----:B------:R-:W-:Y:S04]  /*0fc0*/  BSSY.RECONVERGENT B1, `(.L_x_473) ;  /* 0x000006b000017945 */ /* 0x000fe80003800200 */
[----:B------:R-:W-:Y:S05]  /*0fd0*/  @!P2 BRA `(.L_x_474) ;  /* 0x0000000400a4a947 */ /* 0x000fea0003800000 */
[----:B------:R-:W0:Y:S08]  /*0fe0*/  LDC.64 R100, c[0x0][0x3a8] ;  /* 0x0000ea00ff647b82 */ /* 0x000e300000000a00 */
[----:B------:R-:W1:Y:S08]  /*0ff0*/  LDC.64 R104, c[0x0][0x428] ;  /* 0x00010a00ff687b82 */ /* 0x000e700000000a00 */
[----:B------:R-:W2:Y:S01]  /*1000*/  LDC.64 R114, c[0x0][0x3b0] ;  /* 0x0000ec00ff727b82 */ /* 0x000ea20000000a00 */
[----:B0-----:R-:W-:-:S06]  /*1010*/  IMAD.WIDE.U32 R100, R160, 0x10, R100 ;  /* 0x00000010a0647825 */ /* 0x001fcc00078e0064 */
[----:B------:R-:W3:Y:S01]  /*1020*/  LDG.E.128 R100, desc[UR20][R100.64] ;  /* 0x0000001464647981 */ /* 0x000ee2000c1e1d00 */
[----:B-1----:R-:W-:-:S06]  /*1030*/  IMAD.WIDE.U32 R104, R161, 0x10, R104 ;  /* 0x00000010a1687825 */ /* 0x002fcc00078e0068 */
[----:B------:R-:W4:Y:S01]  /*1040*/  LDG.E.128 R104, desc[UR20][R104.64] ;  /* 0x0000001468687981 */ /* 0x000f22000c1e1d00 */
[----:B------:R-:W-:Y:S01]  /*1050*/  ISETP.NE.U32.AND P0, PT, RZ, UR24, PT ;  /* 0x00000018ff007c0c */ /* 0x000fe2000bf05070 */
[----:B--2---:R-:W-:-:S03]  /*1060*/  IMAD.WIDE.U32 R114, R159, 0x8, R114 ;  /* 0x000000089f727825 */ /* 0x004fc600078e0072 */
[----:B------:R-:W-:-:S03]  /*1070*/  ISETP.NE.AND.EX P0, PT, RZ, UR25, PT, P0 ;  /* 0x00000019ff007c0c */ /* 0x000fc6000bf05300 */
[----:B------:R-:W5:Y:S10]  /*1080*/  LDG.E.64 R114, desc[UR20][R114.64] ;  /* 0x0000001472727981 */ /* 0x000f74000c1e1b00 */
[----:B------:R-:W0:Y:S01]  /*1090*/  @P0 LDC.64 R4, c[0x0][0x438] ;  /* 0x00010e00ff040b82 */ /* 0x000e220000000a00 */
[----:B------:R-:W-:-:S02]  /*10a0*/  SHF.L.U32 R126, R17, 0x10, RZ ;  /* 0x00000010117e7819 */ /* 0x000fc400000006ff */
[----:B------:R-:W-:Y:S01]  /*10b0*/  SHF.L.U32 R143, R18, 0x10, RZ ;  /* 0x00000010128f7819 */ /* 0x000fe200000006ff */
[----:B0-----:R-:W-:-:S05]  /*10c0*/  @P0 IMAD.WIDE.U32 R4, R160, 0x10, R4 ;  /* 0x00000010a0040825 */ /* 0x001fca00078e0004 */
[----:B------:R0:W5:Y:S01]  /*10d0*/  @P0 LDG.E.128 R36, desc[UR20][R4.64] ;  /* 0x0000001404240981 */ /* 0x000162000c1e1d00 */
[----:B------:R-:W-:Y:S01]  /*10e0*/  SHF.L.U32 R153, R108, 0x10, RZ ;  /* 0x000000106c997819 */ /* 0x000fe200000006ff */
[----:B------:R-:W-:Y:S01]  /*10f0*/  VIADD R159, R159, 0x80 ;  /* 0x000000809f9f7836 */ /* 0x000fe20000000000 */
[----:B------:R-:W-:Y:S02]  /*1100*/  IADD3 R161, PT, PT, R161, 0x80, RZ ;  /* 0x00000080a1a17810 */ /* 0x000fe40007ffe0ff */
[----:B------:R-:W-:Y:S02]  /*1110*/  IADD3 R160, PT, PT, R160, 0x80, RZ ;  /* 0x00000080a0a07810 */ /* 0x000fe40007ffe0ff */
[----:B---3--:R-:W-:Y:S01]  /*1120*/  SHF.L.U32 R0, R100, 0x10, RZ ;  /* 0x0000001064007819 */ /* 0x008fe200000006ff */
[----:B------:R-:W-:-:S04]  /*1130*/  IMAD.U32 R2, R101, 0x10000, RZ ;  /* 0x0001000065027824 */ /* 0x000fc800078e00ff */
[C---:B------:R-:W-:Y:S01]  /*1140*/  FADD.FTZ R0, -R157.reuse, R0 ;  /* 0x000000009d007221 */ /* 0x040fe20000010100 */
[----:B------:R-:W-:Y:S02]  /*1150*/  PRMT R100, R100, 0x7632, R100 ;  /* 0x0000763264647816 */ /* 0x000fe40000000064 */
[----:B----4-:R-:W-:Y:S01]  /*1160*/  SHF.L.U32 R7, R104, 0x10, RZ ;  /* 0x0000001068077819 */ /* 0x010fe200000006ff */
[----:B------:R-:W-:Y:S01]  /*1170*/  FMUL.FTZ R9, R0, UR30 ;  /* 0x0000001e00097c20 */ /* 0x000fe20008410000 */
[----:B------:R-:W-:Y:S01]  /*1180*/  SHF.L.U32 R0, R44, 0x10, RZ ;  /* 0x000000102c007819 */ /* 0x000fe200000006ff */
[----:B------:R-:W-:Y:S01]  /*1190*/  FADD.FTZ R2, -R157, R2 ;  /* 0x000000029d027221 */ /* 0x000fe20000010100 */
[----:B------:R-:W-:Y:S01]  /*11a0*/  SHF.L.U32 R100, R100, 0x10, RZ ;  /* 0x0000001064647819 */ /* 0x000fe200000006ff */
[----:B------:R-:W-:Y:S01]  /*11b0*/  FADD.FTZ R32, R32, R7 ;  /* 0x0000000720207221 */ /* 0x000fe20000010000 */
[-C--:B------:R-:W-:Y:S01]  /*11c0*/  FFMA.FTZ R28, R9, R7.reuse, R28 ;  /* 0x00000007091c7223 */ /* 0x080fe2000001001c */
[----:B0-----:R-:W-:Y:S01]  /*11d0*/  FMUL.FTZ R4, R0, R7 ;  /* 0x0000000700047220 */ /* 0x001fe20000410000 */
[----:B------:R-:W-:-:S02]  /*11e0*/  IMAD.U32 R0, R102, 0x10000, RZ ;  /* 0x0001000066007824 */ /* 0x000fc400078e00ff */
[----:B------:R-:W-:Y:S01]  /*11f0*/  FMUL.FTZ R7, R2, UR30 ;  /* 0x0000001e02077c20 */ /* 0x000fe20008410000 */
[----:B------:R-:W-:Y:S01]  /*1200*/  PRMT R102, R102, 0x7632, R102 ;  /* 0x0000763266667816 */ /* 0x000fe20000000066 */
[----:B------:R-:W-:Y:S01]  /*1210*/  FADD.FTZ R100, -R157, R100 ;  /* 0x000000649d647221 */ /* 0x000fe20000010100 */
[----:B------:R-:W-:Y:S02]  /*1220*/  SHF.L.U32 R5, R105, 0x10, RZ ;  /* 0x0000001069057819 */ /* 0x000fe400000006ff */
[----:B------:R-:W-:Y:S02]  /*1230*/  SHF.L.U32 R2, R45, 0x10, RZ ;  /* 0x000000102d027819 */ /* 0x000fe400000006ff */
[----:B------:R-:W-:Y:S01]  /*1240*/  PRMT R104, R104, 0x7632, R104 ;  /* 0x0000763268687816 */ /* 0x000fe20000000068 */
[----:B------:R-:W-:Y:S01]  /*1250*/  FADD.FTZ R0, -R157, R0 ;  /* 0x000000009d007221 */ /* 0x000fe20000010100 */
[----:B------:R-:W-:Y:S01]  /*1260*/  PRMT R101, R101, 0x7632, R101 ;  /* 0x0000763265657816 */ /* 0x000fe20000000065 */
[----:B------:R-:W-:Y:S01]  /*1270*/  FMUL.FTZ R128, R100, UR30 ;  /* 0x0000001e64807c20 */ /* 0x000fe20008410000 */
[----:B------:R-:W-:-:S02]  /*1280*/  IMAD.U32 R102, R102, 0x10000, RZ ;  /* 0x0001000066667824 */ /* 0x000fc400078e00ff */
[----:B------:R-:W-:Y:S01]  /*1290*/  FADD.FTZ R34, R34, R5 ;  /* 0x0000000522227221 */ /* 0x000fe20000010000 */
[-C--:B------:R-:W-:Y:S01]  /*12a0*/  FFMA.FTZ R30, R7, R5.reuse, R30 ;  /* 0x00000005071e7223 */ /* 0x080fe2000001001e */
[----:B------:R-:W-:Y:S01]  /*12b0*/  FMUL.FTZ R2, R2, R5 ;  /* 0x0000000502027220 */ /* 0x000fe20000410000 */
[----:B------:R-:W-:Y:S01]  /*12c0*/  IMAD.U32 R122, R103, 0x10000, RZ ;  /* 0x00010000677a7824 */ /* 0x000fe200078e00ff */
[----:B------:R-:W-:Y:S01]  /*12d0*/  SHF.L.U32 R100, R101, 0x10, RZ ;  /* 0x0000001065647819 */ /* 0x000fe200000006ff */
[----:B------:R-:W-:Y:S02]  /*12e0*/  IMAD.U32 R104, R104, 0x10000, RZ ;  /* 0x0001000068687824 */ /* 0x000fe400078e00ff */
[----:B------:R-:W-:Y:S01]  /*12f0*/  FMUL.FTZ R5, R0, UR30 ;  /* 0x0000001e00057c20 */ /* 0x000fe20008410000 */
[----:B------:R-:W-:Y:S01]  /*1300*/  SHF.L.U32 R123, R106, 0x10, RZ ;  /* 0x000000106a7b7819 */ /* 0x000fe200000006ff */
[----:B------:R-:W-:Y:S01]  /*1310*/  FADD.FTZ R102, -R157, R102 ;  /* 0x000000669d667221 */ /* 0x000fe20000010100 */
[----:B------:R-:W-:-:S02]  /*1320*/  SHF.L.U32 R0, R46, 0x10, RZ ;  /* 0x000000102e007819 */ /* 0x000fc400000006ff */
[----:B------:R-:W-:Y:S01]  /*1330*/  PRMT R103, R103, 0x7632, R103 ;  /* 0x0000763267677816 */ /* 0x000fe20000000067 */
[----:B------:R-:W-:Y:S01]  /*1340*/  FADD.FTZ R122, -R157, R122 ;  /* 0x0000007a9d7a7221 */ /* 0x000fe20000010100 */
[----:B------:R-:W-:Y:S01]  /*1350*/  PRMT R105, R105, 0x7632, R105 ;  /* 0x0000763269697816 */ /* 0x000fe20000000069 */
[----:B------:R-:W-:Y:S01]  /*1360*/  FMUL.FTZ R126, R126, R104 ;  /* 0x000000687e7e7220 */ /* 0x000fe20000410000 */
[----:B------:R-:W-:Y:S01]  /*1370*/  FADD.FTZ R163, R163, R4 ;  /* 0x00000004a3a37221 */ /* 0x000fe20000010000 */
[----:B------:R-:W-:Y:S01]  /*1380*/  FFMA.FTZ R101, R9, R4, R162 ;  /* 0x0000000409657223 */ /* 0x000fe200000100a2 */
[----:B------:R-:W-:Y:S01]  /*1390*/  FADD.FTZ R33, R33, R104 ;  /* 0x0000006821217221 */ /* 0x000fe20000010000 */
[----:B------:R-:W-:Y:S01]  /*13a0*/  FFMA.FTZ R29, R128, R104, R29 ;  /* 0x00000068801d7223 */ /* 0x000fe2000001001d */
[----:B------:R-:W-:Y:S01]  /*13b0*/  FADD.FTZ R144, -R157, R100 ;  /* 0x000000649d907221 */ /* 0x000fe20000010100 */
[----:B------:R-:W-:Y:S01]  /*13c0*/  SHF.L.U32 R104, R103, 0x10, RZ ;  /* 0x0000001067687819 */ /* 0x000fe200000006ff */
[----:B------:R-:W-:Y:S01]  /*13d0*/  FADD.FTZ R24, R24, R123 ;  /* 0x0000007b18187221 */ /* 0x000fe20000010000 */
[-C--:B------:R-:W-:Y:S01]  /*13e0*/  FFMA.FTZ R20, R5, R123.reuse, R20 ;  /* 0x0000007b05147223 */ /* 0x080fe20000010014 */
[----:B------:R-:W-:Y:S01]  /*13f0*/  FMUL.FTZ R0, R0, R123 ;  /* 0x0000007b00007220 */ /* 0x000fe20000410000 */
[----:B------:R-:W-:Y:S01]  /*1400*/  SHF.L.U32 R100, R105, 0x10, RZ ;  /* 0x0000001069647819 */ /* 0x000fe200000006ff */
[----:B------:R-:W-:Y:S01]  /*1410*/  FMUL.FTZ R142, R102, UR30 ;  /* 0x0000001e668e7c20 */ /* 0x000fe20008410000 */
[----:B------:R-:W-:Y:S01]  /*1420*/  FMUL.FTZ R123, R122, UR30 ;  /* 0x0000001e7a7b7c20 */ /* 0x000fe20008410000 */
[----:B------:R-:W-:Y:S01]  /*1430*/  FADD.FTZ R163, R163, R126 ;  /* 0x0000007ea3a37221 */ /* 0x000fe20000010000 */
[----:B------:R-:W-:Y:S01]  /*1440*/  FFMA.FTZ R102, R128, R126, R101 ;  /* 0x0000007e80667223 */ /* 0x000fe20000010065 */
[----:B------:R-:W-:Y:S01]  /*1450*/  SHF.L.U32 R122, R47, 0x10, RZ ;  /* 0x000000102f7a7819 */ /* 0x000fe200000006ff */
[----:B------:R-:W-:Y:S01]  /*1460*/  FMUL.FTZ R144, R144, UR30 ;  /* 0x0000001e90907c20 */ /* 0x000fe20008410000 */
[----:B------:R-:W-:Y:S01]  /*1470*/  IMAD.U32 R141, R107, 0x10000, RZ ;  /* 0x000100006b8d7824 */ /* 0x000fe200078e00ff */
[----:B------:R-:W-:Y:S01]  /*1480*/  PRMT R106, R106, 0x7632, R106 ;  /* 0x000076326a6a7816 */ /* 0x000fe2000000006a */
[----:B------:R-:W-:Y:S01]  /*1490*/  FADD.FTZ R152, -R157, R104 ;  /* 0x000000689d987221 */ /* 0x000fe20000010100 */
[----:B------:R-:W-:Y:S01]  /*14a0*/  FMUL.FTZ R143, R143, R100 ;  /* 0x000000648f8f7220 */ /* 0x000fe20000410000 */
[----:B------:R-:W-:Y:S01]  /*14b0*/  FADD.FTZ R104, R163, R2 ;  /* 0x00000002a3687221 */ /* 0x000fe20000010000 */
[----:B------:R-:W-:Y:S01]  /*14c0*/  FFMA.FTZ R101, R7, R2, R102 ;  /* 0x0000000207657223 */ /* 0x000fe20000010066 */
[----:B------:R-:W-:Y:S01]  /*14d0*/  FADD.FTZ R35, R35, R100 ;  /* 0x0000006423237221 */ /* 0x000fe20000010000 */
[----:B------:R-:W-:Y:S01]  /*14e0*/  FFMA.FTZ R31, R144, R100, R31 ;  /* 0x00000064901f7223 */ /* 0x000fe2000001001f */
[----:B------:R-:W-:Y:S01]  /*14f0*/  FADD.FTZ R26, R26, R141 ;  /* 0x0000008d1a1a7221 */ /* 0x000fe20000010000 */
[-C--:B------:R-:W-:Y:S01]  /*1500*/  FFMA.FTZ R22, R123, R141.reuse, R22 ;  /* 0x0000008d7b167223 */ /* 0x080fe20000010016 */
[----:B------:R-:W-:Y:S01]  /*1510*/  FMUL.FTZ R122, R122, R141 ;  /* 0x0000008d7a7a7220 */ /* 0x000fe20000410000 */
[----:B------:R-:W-:Y:S01]  /*1520*/  PRMT R100, R107, 0x7632, R100 ;  /* 0x000076326b647816 */ /* 0x000fe20000000064 */
[----:B------:R-:W-:Y:S01]  /*1530*/  IMAD.U32 R106, R106, 0x10000, RZ ;  /* 0x000100006a6a7824 */ /* 0x000fe200078e00ff */
[----:B------:R-:W-:Y:S01]  /*1540*/  SHF.L.U32 R141, R19, 0x10, RZ ;  /* 0x00000010138d7819 */ /* 0x000fe200000006ff */
[----:B------:R-:W-:Y:S01]  /*1550*/  FADD.FTZ R103, R104, R143 ;  /* 0x0000008f68677221 */ /* 0x000fe20000010000 */
[----:B------:R-:W-:Y:S01]  /*1560*/  FFMA.FTZ R102, R144, R143, R101 ;  /* 0x0000008f90667223 */ /* 0x000fe20000010065 */
[----:B------:R-:W-:-:S02]  /*1570*/  IMAD.U32 R100, R100, 0x10000, RZ ;  /* 0x0001000064647824 */ /* 0x000fc400078e00ff */
[----:B------:R-:W-:Y:S01]  /*1580*/  FMUL.FTZ R152, R152, UR30 ;  /* 0x0000001e98987c20 */ /* 0x000fe20008410000 */
[----:B------:R-:W-:Y:S01]  /*1590*/  FMUL.FTZ R141, R141, R106 ;  /* 0x0000006a8d8d7220 */ /* 0x000fe20000410000 */
[----:B------:R-:W-:Y:S01]  /*15a0*/  FADD.FTZ R104, R103, R0 ;  /* 0x0000000067687221 */ /* 0x000fe20000010000 */
[----:B------:R-:W-:Y:S01]  /*15b0*/  FFMA.FTZ R101, R5, R0, R102 ;  /* 0x0000000005657223 */ /* 0x000fe20000010066 */
[----:B------:R-:W-:Y:S01]  /*15c0*/  FADD.FTZ R27, R27, R100 ;  /* 0x000000641b1b7221 */ /* 0x000fe20000010000 */
[-C--:B------:R-:W-:Y:S01]  /*15d0*/  FFMA.FTZ R23, R152, R100.reuse, R23 ;  /* 0x0000006498177223 */ /* 0x080fe20000010017 */
[----:B------:R-:W-:Y:S01]  /*15e0*/  FMUL.FTZ R153, R153, R100 ;  /* 0x0000006499997220 */ /* 0x000fe20000410000 */
[----:B------:R-:W-:Y:S01]  /*15f0*/  FADD.FTZ R103, R104, R141 ;  /* 0x0000008d68677221 */ /* 0x000fe20000010000 */
[----:B------:R-:W-:-:S03]  /*1600*/  FFMA.FTZ R100, R142, R141, R101 ;  /* 0x0000008d8e647223 */ /* 0x000fc60000010065 */
[----:B------:R-:W-:Y:S01]  /*1610*/  FADD.FTZ R102, R103, R122 ;  /* 0x0000007a67667221 */ /* 0x000fe20000010000 */
[----:B------:R-:W-:Y:S01]  /*1620*/  FFMA.FTZ R101, R123, R122, R100 ;  /* 0x0000007a7b657223 */ /* 0x000fe20000010064 */
[----:B------:R-:W-:Y:S01]  /*1630*/  FADD.FTZ R25, R25, R106 ;  /* 0x0000006a19197221 */ /* 0x000fe20000010000 */
[----:B------:R-:W-:Y:S01]  /*1640*/  FFMA.FTZ R21, R142, R106, R21 ;  /* 0x0000006a8e157223 */ /* 0x000fe20000010015 */
[----:B------:R-:W-:Y:S01]  /*1650*/  FADD.FTZ R163, R102, R153 ;  /* 0x0000009966a37221 */ /* 0x000fe20000010000 */
[----:B------:R-:W-:-:S07]  /*1660*/  FFMA.FTZ R162, R152, R153, R101 ;  /* 0x0000009998a27223 */ /* 0x000fce0000010065 */
.L_x_474:
[----:B------:R-:W-:Y:S05]  /*1670*/  BSYNC.RECONVERGENT B1 ;  /* 0x0000000000017941 */ /* 0x000fea0003800200 */
.L_x_473:
        /* <DEDUP_REMOVED lines=12> */
[----:B------:R-:W0:Y:S02]  /*1740*/  @P0 LDC.64 R132, c[0x0][0x438] ;  /* 0x00010e00ff840b82 */ /* 0x000e240000000a00 */
[----:B0-----:R-:W-:-:S05]  /*1750*/  @P0 IMAD.WIDE.U32 R132, R160, 0x10, R132 ;  /* 0x00000010a0840825 */ /* 0x001fca00078e0084 */
[----:B------:R0:W5:Y:S01]  /*1760*/  @P0 LDG.E.128 R96, desc[UR20][R132.64] ;  /* 0x0000001484600981 */ /* 0x000162000c1e1d00 */
[----:B------:R-:W-:Y:S01]  /*1770*/  SHF.L.U32 R139, R12, 0x10, RZ ;  /* 0x000000100c8b7819 */ /* 0x000fe200000006ff */
[----:B------:R-:W-:Y:S02]  /*1780*/  IMAD.U32 R137, R14, 0x10000, RZ ;  /* 0x000100000e897824 */ /* 0x000fe400078e00ff */
[----:B------:R-:W-:Y:S01]  /*1790*/  IMAD.U32 R151, R15, 0x10000, RZ ;  /* 0x000100000f977824 */ /* 0x000fe200078e00ff */
[----:B------:R-:W-:Y:S02]  /*17a0*/  SHF.L.U32 R149, R16, 0x10, RZ ;  /* 0x0000001010957819 */ /* 0x000fe400000006ff */
[C---:B---3--:R-:W-:Y:S02]  /*17b0*/  PRMT R135, R102.reuse, 0x7632, R135 ;  /* 0x0000763266877816 */ /* 0x048fe40000000087 */
[----:B------:R-:W-:Y:S01]  /*17c0*/  SHF.L.U32 R102, R102, 0x10, RZ ;  /* 0x0000001066667819 */ /* 0x000fe200000006ff */
[C---:B------:R-:W-:Y:S01]  /*17d0*/  IMAD.U32 R134, R101.reuse, 0x10000, RZ ;  /* 0x0001000065867824 */ /* 0x040fe200078e00ff */
[----:B------:R-:W-:Y:S01]  /*17e0*/  PRMT R131, R101, 0x7632, R131 ;  /* 0x0000763265837816 */ /* 0x000fe20000000083 */
[----:B------:R-:W-:-:S02]  /*17f0*/  IMAD.U32 R101, R48, 0x10000, RZ ;  /* 0x0001000030657824 */ /* 0x000fc400078e00ff */
[C---:B0-----:R-:W-:Y:S01]  /*1800*/  FADD.FTZ R133, -R157.reuse, R102 ;  /* 0x000000669d857221 */ /* 0x041fe20000010100 */
[----:B------:R-:W-:Y:S01]  /*1810*/  FADD.FTZ R134, -R157, R134 ;  /* 0x000000869d867221 */ /* 0x000fe20000010100 */
[----:B----4-:R-:W-:Y:S02]  /*1820*/  SHF.L.U32 R102, R104, 0x10, RZ ;  /* 0x0000001068667819 */ /* 0x010fe400000006ff */
[----:B------:R-:W-:Y:S02]  /*1830*/  PRMT R136, R103, 0x7632, R136 ;  /* 0x0000763267887816 */ /* 0x000fe40000000088 */
[----:B------:R-:W-:Y:S01]  /*1840*/  SHF.L.U32 R146, R131, 0x10, RZ ;  /* 0x0000001083927819 */ /* 0x000fe200000006ff */
[----:B------:R-:W-:Y:S01]  /*1850*/  FMUL.FTZ R131, R134, UR30 ;  /* 0x0000001e86837c20 */ /* 0x000fe20008410000 */
[----:B------:R-:W-:Y:S01]  /*1860*/  FMUL.FTZ R132, R101, R102 ;  /* 0x0000006665847220 */ /* 0x000fe20000410000 */
[----:B------:R-:W-:Y:S01]  /*1870*/  SHF.L.U32 R134, R49, 0x10, RZ ;  /* 0x0000001031867819 */ /* 0x000fe200000006ff */
[----:B------:R-:W-:Y:S01]  /*1880*/  IMAD.U32 R101, R105, 0x10000, RZ ;  /* 0x0001000069657824 */ /* 0x000fe200078e00ff */
[----:B------:R-:W-:-:S02]  /*1890*/  SHF.L.U32 R136, R136, 0x10, RZ ;  /* 0x0000001088887819 */ /* 0x000fc400000006ff */
[C---:B------:R-:W-:Y:S02]  /*18a0*/  PRMT R129, R100.reuse, 0x7632, R129 ;  /* 0x0000763264817816 */ /* 0x040fe40000000081 */
[----:B------:R-:W-:Y:S01]  /*18b0*/  SHF.L.U32 R100, R100, 0x10, RZ ;  /* 0x0000001064647819 */ /* 0x000fe200000006ff */
[----:B------:R-:W-:Y:S01]  /*18c0*/  FADD.FTZ R82, R82, R101 ;  /* 0x0000006552527221 */ /* 0x000fe20000010000 */
[----:B------:R-:W-:Y:S01]  /*18d0*/  SHF.L.U32 R140, R103, 0x10, RZ ;  /* 0x00000010678c7819 */ /* 0x000fe200000006ff */
[-C--:B------:R-:W-:Y:S01]  /*18e0*/  FFMA.FTZ R66, R131, R101.reuse, R66 ;  /* 0x0000006583427223 */ /* 0x080fe20000010042 */
[----:B------:R-:W-:Y:S01]  /*18f0*/  FMUL.FTZ R134, R134, R101 ;  /* 0x0000006586867220 */ /* 0x000fe20000410000 */
[----:B------:R-:W-:Y:S01]  /*1900*/  FADD.FTZ R154, -R157, R136 ;  /* 0x000000889d9a7221 */ /* 0x000fe20000010100 */
[----:B------:R-:W-:Y:S01]  /*1910*/  SHF.L.U32 R101, R106, 0x10, RZ ;  /* 0x000000106a657819 */ /* 0x000fe200000006ff */
[----:B------:R-:W-:Y:S01]  /*1920*/  FMUL.FTZ R133, R133, UR30 ;  /* 0x0000001e85857c20 */ /* 0x000fe20008410000 */
[----:B------:R-:W-:-:S02]  /*1930*/  IMAD.U32 R136, R50, 0x10000, RZ ;  /* 0x0001000032887824 */ /* 0x000fc400078e00ff */
[----:B------:R-:W-:Y:S01]  /*1940*/  FADD.FTZ R100, -R157, R100 ;  /* 0x000000649d647221 */ /* 0x000fe20000010100 */
[----:B------:R-:W-:Y:S01]  /*1950*/  IMAD.U32 R156, R135, 0x10000, RZ ;  /* 0x00010000879c7824 */ /* 0x000fe200078e00ff */
[----:B------:R-:W-:Y:S01]  /*1960*/  PRMT R104, R104, 0x7632, R104 ;  /* 0x0000763268687816 */ /* 0x000fe20000000068 */
[----:B------:R-:W-:Y:S01]  /*1970*/  FADD.FTZ R135, -R157, R140 ;  /* 0x0000008c9d877221 */ /* 0x000fe20000010100 */
[----:B------:R-:W-:Y:S01]  /*1980*/  SHF.L.U32 R138, R129, 0x10, RZ ;  /* 0x00000010818a7819 */ /* 0x000fe200000006ff */
[----:B------:R-:W-:Y:S01]  /*1990*/  FADD.FTZ R84, R84, R101 ;  /* 0x0000006554547221 */ /* 0x000fe20000010000 */
[-C--:B------:R-:W-:Y:S01]  /*19a0*/  FFMA.FTZ R68, R133, R101.reuse, R68 ;  /* 0x0000006585447223 */ /* 0x080fe20000010044 */
[----:B------:R-:W-:Y:S01]  /*19b0*/  FMUL.FTZ R136, R136, R101 ;  /* 0x0000006588887220 */ /* 0x000fe20000410000 */
[----:B------:R-:W-:Y:S01]  /*19c0*/  FMUL.FTZ R129, R100, UR30 ;  /* 0x0000001e64817c20 */ /* 0x000fe20008410000 */
[----:B------:R-:W-:Y:S01]  /*19d0*/  SHF.L.U32 R101, R107, 0x10, RZ ;  /* 0x000000106b657819 */ /* 0x000fe200000006ff */
[----:B------:R-:W-:Y:S01]  /*19e0*/  FMUL.FTZ R135, R135, UR30 ;  /* 0x0000001e87877c20 */ /* 0x000fe20008410000 */
[----:B------:R-:W-:Y:S01]  /*19f0*/  SHF.L.U32 R140, R51, 0x10, RZ ;  /* 0x00000010338c7819 */ /* 0x000fe200000006ff */
[----:B------:R-:W-:-:S02]  /*1a00*/  IMAD.U32 R104, R104, 0x10000, RZ ;  /* 0x0001000068687824 */ /* 0x000fc400078e00ff */
[----:B------:R-:W-:Y:S01]  /*1a10*/  FADD.FTZ R138, -R157, R138 ;  /* 0x0000008a9d8a7221 */ /* 0x000fe20000010100 */
[----:B------:R-:W-:Y:S01]  /*1a20*/  FADD.FTZ R80, R80, R102 ;  /* 0x0000006650507221 */ /* 0x000fe20000010000 */
[----:B------:R-:W-:Y:S01]  /*1a30*/  FFMA.FTZ R64, R129, R102, R64 ;  /* 0x0000006681407223 */ /* 0x000fe20000010040 */
[----:B------:R-:W-:Y:S01]  /*1a40*/  FADD.FTZ R86, R86, R101 ;  /* 0x0000006556567221 */ /* 0x000fe20000010000 */
[-C--:B------:R-:W-:Y:S01]  /*1a50*/  FFMA.FTZ R70, R135, R101.reuse, R70 ;  /* 0x0000006587467223 */ /* 0x080fe20000010046 */
[----:B------:R-:W-:Y:S01]  /*1a60*/  FMUL.FTZ R140, R140, R101 ;  /* 0x000000658c8c7220 */ /* 0x000fe20000410000 */
[----:B------:R-:W-:Y:S01]  /*1a70*/  PRMT R105, R105, 0x7632, R105 ;  /* 0x0000763269697816 */ /* 0x000fe20000000069 */
[----:B------:R-:W-:Y:S01]  /*1a80*/  FMUL.FTZ R139, R139, R104 ;  /* 0x000000688b8b7220 */ /* 0x000fe20000410000 */
[----:B------:R-:W-:Y:S01]  /*1a90*/  FADD.FTZ R102, R163, R132 ;  /* 0x00000084a3667221 */ /* 0x000fe20000010000 */
[----:B------:R-:W-:Y:S01]  /*1aa0*/  FMUL.FTZ R138, R138, UR30 ;  /* 0x0000001e8a8a7c20 */ /* 0x000fe20008410000 */
[----:B------:R-:W-:Y:S01]  /*1ab0*/  FFMA.FTZ R101, R129, R132, R162 ;  /* 0x0000008481657223 */ /* 0x000fe200000100a2 */
[----:B------:R-:W-:Y:S01]  /*1ac0*/  SHF.L.U32 R100, R105, 0x10, RZ ;  /* 0x0000001069647819 */ /* 0x000fe200000006ff */
[----:B------:R-:W-:Y:S01]  /*1ad0*/  FADD.FTZ R103, R102, R139 ;  /* 0x0000008b66677221 */ /* 0x000fe20000010000 */
[----:B------:R-:W-:Y:S01]  /*1ae0*/  FADD.FTZ R146, -R157, R146 ;  /* 0x000000929d927221 */ /* 0x000fe20000010100 */
[C---:B------:R-:W-:Y:S01]  /*1af0*/  FFMA.FTZ R102, R138.reuse, R139, R101 ;  /* 0x0000008b8a667223 */ /* 0x040fe20000010065 */
[----:B------:R-:W-:Y:S01]  /*1b00*/  FADD.FTZ R81, R81, R104 ;  /* 0x0000006851517221 */ /* 0x000fe20000010000 */
[----:B------:R-:W-:Y:S01]  /*1b10*/  FFMA.FTZ R65, R138, R104, R65 ;  /* 0x000000688a417223 */ /* 0x000fe20000010041 */
[----:B------:R-:W-:Y:S01]  /*1b20*/  PRMT R106, R106, 0x7632, R106 ;  /* 0x000076326a6a7816 */ /* 0x000fe2000000006a */
[----:B------:R-:W-:Y:S01]  /*1b30*/  FMUL.FTZ R146, R146, UR30 ;  /* 0x0000001e92927c20 */ /* 0x000fe20008410000 */
[----:B------:R-:W-:Y:S01]  /*1b40*/  FMUL.FTZ R137, R137, R100 ;  /* 0x0000006489897220 */ /* 0x000fe20000410000 */
[----:B------:R-:W-:Y:S01]  /*1b50*/  FADD.FTZ R104, R103, R134 ;  /* 0x0000008667687221 */ /* 0x000fe20000010000 */
[----:B------:R-:W-:Y:S01]  /*1b60*/  FFMA.FTZ R101, R131, R134, R102 ;  /* 0x0000008683657223 */ /* 0x000fe20000010066 */
[----:B------:R-:W-:Y:S01]  /*1b70*/  SHF.L.U32 R106, R106, 0x10, RZ ;  /* 0x000000106a6a7819 */ /* 0x000fe200000006ff */
[----:B------:R-:W-:Y:S01]  /*1b80*/  FADD.FTZ R156, -R157, R156 ;  /* 0x0000009c9d9c7221 */ /* 0x000fe20000010100 */
[----:B------:R-:W-:Y:S01]  /*1b90*/  FADD.FTZ R103, R104, R137 ;  /* 0x0000008968677221 */ /* 0x000fe20000010000 */
[C---:B------:R-:W-:Y:S01]  /*1ba0*/  FFMA.FTZ R102, R146.reuse, R137, R101 ;  /* 0x0000008992667223 */ /* 0x040fe20000010065 */
[--C-:B------:R-:W-:Y:S01]  /*1bb0*/  FADD.FTZ R83, R83, R100.reuse ;  /* 0x0000006453537221 */ /* 0x100fe20000010000 */
[----:B------:R-:W-:Y:S01]  /*1bc0*/  FFMA.FTZ R67, R146, R100, R67 ;  /* 0x0000006492437223 */ /* 0x000fe20000010043 */
[----:B------:R-:W-:Y:S01]  /*1bd0*/  PRMT R100, R107, 0x7632, R100 ;  /* 0x000076326b647816 */ /* 0x000fe20000000064 */
[----:B------:R-:W-:Y:S01]  /*1be0*/  FMUL.FTZ R156, R156, UR30 ;  /* 0x0000001e9c9c7c20 */ /* 0x000fe20008410000 */
[----:B------:R-:W-:Y:S01]  /*1bf0*/  FMUL.FTZ R151, R151, R106 ;  /* 0x0000006a97977220 */ /* 0x000fe20000410000 */
[----:B------:R-:W-:Y:S01]  /*1c00*/  FADD.FTZ R104, R103, R136 ;  /* 0x0000008867687221 */ /* 0x000fe20000010000 */
[----:B------:R-:W-:Y:S01]  /*1c10*/  FFMA.FTZ R101, R133, R136, R102 ;  /* 0x0000008885657223 */ /* 0x000fe20000010066 */
[----:B------:R-:W-:Y:S01]  /*1c20*/  SHF.L.U32 R100, R100, 0x10, RZ ;  /* 0x0000001064647819 */ /* 0x000fe200000006ff */
[----:B------:R-:W-:Y:S01]  /*1c30*/  FMUL.FTZ R154, R154, UR30 ;  /* 0x0000001e9a9a7c20 */ /* 0x000fe20008410000 */
[----:B------:R-:W-:Y:S01]  /*1c40*/  FADD.FTZ R103, R104, R151 ;  /* 0x0000009768677221 */ /* 0x000fe20000010000 */
[----:B------:R-:W-:-:S02]  /*1c50*/  FFMA.FTZ R102, R156, R151, R101 ;  /* 0x000000979c667223 */ /* 0x000fc40000010065 */
[----:B------:R-:W-:Y:S01]  /*1c60*/  FADD.FTZ R87, R87, R100 ;  /* 0x0000006457577221 */ /* 0x000fe20000010000 */
[-C--:B------:R-:W-:Y:S01]  /*1c70*/  FFMA.FTZ R71, R154, R100.reuse, R71 ;  /* 0x000000649a477223 */ /* 0x080fe20000010047 */
[----:B------:R-:W-:Y:S01]  /*1c80*/  FMUL.FTZ R149, R149, R100 ;  /* 0x0000006495957220 */ /* 0x000fe20000410000 */
[----:B------:R-:W-:Y:S01]  /*1c90*/  FADD.FTZ R100, R103, R140 ;  /* 0x0000008c67647221 */ /* 0x000fe20000010000 */
[----:B------:R-:W-:Y:S01]  /*1ca0*/  FFMA.FTZ R101, R135, R140, R102 ;  /* 0x0000008c87657223 */ /* 0x000fe20000010066 */
[----:B------:R-:W-:Y:S01]  /*1cb0*/  FADD.FTZ R85, R85, R106 ;  /* 0x0000006a55557221 */ /* 0x000fe20000010000 */
[----:B------:R-:W-:Y:S01]  /*1cc0*/  FFMA.FTZ R69, R156, R106, R69 ;  /* 0x0000006a9c457223 */ /* 0x000fe20000010045 */
[----:B------:R-:W-:Y:S01]  /*1cd0*/  FADD.FTZ R163, R100, R149 ;  /* 0x0000009564a37221 */ /* 0x000fe20000010000 */
[----:B------:R-:W-:Y:S01]  /*1ce0*/  FFMA.FTZ R162, R154, R149, R101 ;  /* 0x000000959aa27223 */ /* 0x000fe20000010065 */
[----:B------:R-:W-:Y:S06]  /*1cf0*/  BRA `(.L_x_475) ;  /* 0x0000000000ec7947 */ /* 0x000fec0003800000 */
.L_x_470:
[----:B-----5:R-:W-:Y:S01]  /*1d00*/  ISETP.GE.AND P4, PT, R121, 0x1, PT ;  /* 0x000000017900780c */ /* 0x020fe20003f86270 */
[----:B------:R-:W-:Y:S01]  /*1d10*/  UIMAD UR6, UR11, UR10, URZ ;  /* 0x0000000a0b0672a4 */ /* 0x000fe2000f8e02ff */
[----:B------:R-:W-:Y:S01]  /*1d20*/  IMAD.MOV.U32 R159, RZ, RZ, RZ ;  /* 0x000000ffff9f7224 */ /* 0x000fe200078e00ff */
[----:B----4-:R-:W-:Y:S02]  /*1d30*/  UISETP.NE.U32.AND UP0, UPT, UR24, URZ, UPT ;  /* 0x000000ff1800728c */ /* 0x010fe4000bf05070 */
[----:B------:R-:W-:Y:S02]  /*1d40*/  USHF.R.S32.HI UR7, URZ, 0x1f, UR6 ;  /* 0x0000001fff077899 */ /* 0x000fe40008011406 */
[----:B------:R-:W-:Y:S02]  /*1d50*/  UISETP.NE.AND.EX UP0, UPT, UR25, URZ, UPT, UP0 ;  /* 0x000000ff1900728c */ /* 0x000fe4000bf05300 */
[----:B------:R-:W-:-:S04]  /*1d60*/  ULEA.HI UR7, UR7, UR6, URZ, 0x3 ;  /* 0x0000000607077291 */ /* 0x000fc8000f8f18ff */
[----:B------:R-:W-:Y:S02]  /*1d70*/  @P4 IADD3 R100, PT, PT, R121, -0x1, RZ ;  /* 0xffffffff79644810 */ /* 0x000fe40007ffe0ff */
[----:B------:R-:W-:-:S03]  /*1d80*/  MOV R120, UR7 ;  /* 0x0000000700787c02 */ /* 0x000fc60008000f00 */
[----:B------:R-:W-:Y:S01]  /*1d90*/  @P4 IMAD R100, R100, UR10, RZ ;  /* 0x0000000a64644c24 */ /* 0x000fe2000f8e02ff */
[----:B------:R-:W-:-:S04]  /*1da0*/  LEA.HI.SX32 R120, R120, R161, 0x1d ;  /* 0x000000a178787211 */ /* 0x000fc800078feaff */
[----:B------:R-:W-:Y:S02]  /*1db0*/  @P4 SHF.R.S32.HI R101, RZ, 0x1f, R100 ;  /* 0x0000001fff654819 */ /* 0x000fe40000011464 */
[----:B------:R-:W-:Y:S02]  /*1dc0*/  MOV R157, R120 ;  /* 0x00000078009d7202 */ /* 0x000fe40000000f00 */
[----:B------:R-:W-:-:S04]  /*1dd0*/  @P4 LEA.HI R100, R101, R100, RZ, 0x3 ;  /* 0x0000006465644211 */ /* 0x000fc800078f18ff */
[----:B------:R-:W-:Y:S01]  /*1de0*/  @P4 LEA.HI.SX32 R159, R100, R161, 0x1d ;  /* 0x000000a1649f4211 */ /* 0x000fe200078feaff */
[----:B------:R-:W-:Y:S06]  /*1df0*/  BRA.U UP0, `(.L_x_476) ;  /* 0x0000000100447547 */ /* 0x000fec000b800000 */
[C---:B------:R-:W-:Y:S02]  /*1e00*/  ISETP.GE.U32.AND P1, PT, R119.reuse, 0x80, PT ;  /* 0x000000807700780c */ /* 0x040fe40003f26070 */
[----:B------:R-:W-:-:S11]  /*1e10*/  ISETP.GE.U32.AND P2, PT, R119, 0x100, PT ;  /* 0x000001007700780c */ /* 0x000fd60003f46070 */
[----:B------:R-:W0:Y:S08]  /*1e20*/  @P1 LDC.64 R102, c[0x0][0x3b0] ;  /* 0x0000ec00ff661b82 */ /* 0x000e300000000a00 */
[----:B------:R-:W2:Y:S01]  /*1e30*/  @P2 LDC.64 R100, c[0x0][0x3b0] ;  /* 0x0000ec00ff642b82 */ /* 0x000ea20000000a00 */
[----:B0-----:R-:W-:-:S04]  /*1e40*/  @P1 IMAD.WIDE.U32 R102, R159, 0x8, R102 ;  /* 0x000000089f661825 */ /* 0x001fc800078e0066 */
[----:B------:R-:W-:Y:S01]  /*1e50*/  @P1 VIADD R159, R159, 0x80 ;  /* 0x000000809f9f1836 */ /* 0x000fe20000000000 */
[----:B------:R3:W5:Y:S03]  /*1e60*/  @P1 LDG.E.64 R112, desc[UR20][R102.64] ;  /* 0x0000001466701981 */ /* 0x000766000c1e1b00 */
[----:B--2---:R-:W-:-:S05]  /*1e70*/  @P2 IMAD.WIDE.U32 R100, R159, 0x8, R100 ;  /* 0x000000089f642825 */ /* 0x004fca00078e0064 */
[----:B------:R3:W5:Y:S01]  /*1e80*/  @P2 LDG.E.64 R114, desc[UR20][R100.64] ;  /* 0x0000001464722981 */ /* 0x000762000c1e1b00 */
[----:B------:R-:W-:Y:S02]  /*1e90*/  ISETP.GE.U32.AND P3, PT, R119, 0x180, PT ;  /* 0x000001807700780c */ /* 0x000fe40003f66070 */
[----:B------:R-:W-:Y:S02]  /*1ea0*/  CS2R R162, SRZ ;  /* 0x0000000000a27805 */ /* 0x000fe4000001ff00 */
[----:B------:R-:W-:-:S09]  /*1eb0*/  @P2 IADD3 R159, PT, PT, R159, 0x80, RZ ;  /* 0x000000809f9f2810 */ /* 0x000fd20007ffe0ff */
[----:B---3--:R-:W-:Y:S05]  /*1ec0*/  @!P3 BRA `(.L_x_475) ;  /* 0x000000000078b947 */ /* 0x008fea0003800000 */
[----:B------:R-:W0:Y:S02]  /*1ed0*/  LDC.64 R100, c[0x0][0x3b0] ;  /* 0x0000ec00ff647b82 */ /* 0x000e240000000a00 */
[----:B0-----:R-:W-:-:S05]  /*1ee0*/  IMAD.WIDE.U32 R100, R159, 0x8, R100 ;  /* 0x000000089f647825 */ /* 0x001fca00078e0064 */
[----:B------:R2:W5:Y:S01]  /*1ef0*/  LDG.E.64 R116, desc[UR20][R100.64] ;  /* 0x0000001464747981 */ /* 0x000562000c1e1b00 */
[----:B------:R-:W-:Y:S05]  /*1f00*/  BRA `(.L_x_475) ;  /* 0x0000000000687947 */ /* 0x000fea0003800000 */
.L_x_476:
[C---:B------:R-:W-:Y:S02]  /*1f10*/  ISETP.GE.U32.AND P1, PT, R119.reuse, 0x80, PT ;  /* 0x000000807700780c */ /* 0x040fe40003f26070 */
[----:B------:R-:W-:-:S11]  /*1f20*/  ISETP.GE.U32.AND P2, PT, R119, 0x100, PT ;  /* 0x000001007700780c */ /* 0x000fd60003f46070 */
[----:B------:R-:W0:Y:S08]  /*1f30*/  @P1 LDC.64 R160, c[0x0][0x3b0] ;  /* 0x0000ec00ffa01b82 */ /* 0x000e300000000a00 */
[----:B------:R-:W2:Y:S01]  /*1f40*/  @P2 LDC.64 R100, c[0x0][0x3b0] ;  /* 0x0000ec00ff642b82 */ /* 0x000ea20000000a00 */
[----:B------:R-:W-:-:S07]  /*1f50*/  ISETP.GE.U32.AND P3, PT, R119, 0x180, PT ;  /* 0x000001807700780c */ /* 0x000fce0003f66070 */
[----:B------:R-:W3:Y:S01]  /*1f60*/  @P1 LDC.64 R106, c[0x0][0x438] ;  /* 0x00010e00ff6a1b82 */ /* 0x000ee20000000a00 */
[C---:B0-----:R-:W-:Y:S01]  /*1f70*/  @P1 IMAD.WIDE.U32 R160, R159.reuse, 0x8, R160 ;  /* 0x000000089fa01825 */ /* 0x041fe200078e00a0 */
[----:B------:R-:W-:-:S06]  /*1f80*/  @P1 IADD3 R159, PT, PT, R159, 0x80, RZ ;  /* 0x000000809f9f1810 */ /* 0x000fcc0007ffe0ff */
[----:B------:R-:W0:Y:S01]  /*1f90*/  @P2 LDC.64 R104, c[0x0][0x438] ;  /* 0x00010e00ff682b82 */ /* 0x000e220000000a00 */
[----:B------:R-:W5:Y:S01]  /*1fa0*/  @P1 LDG.E.64 R112, desc[UR20][R160.64] ;  /* 0x00000014a0701981 */ /* 0x000f62000c1e1b00 */
[----:B--2---:R-:W-:-:S06]  /*1fb0*/  @P2 IMAD.WIDE.U32 R162, R159, 0x8, R100 ;  /* 0x000000089fa22825 */ /* 0x004fcc00078e0064 */
[----:B------:R-:W2:Y:S08]  /*1fc0*/  @P3 LDC.64 R100, c[0x0][0x3b0] ;  /* 0x0000ec00ff643b82 */ /* 0x000eb00000000a00 */
[----:B------:R-:W4:Y:S01]  /*1fd0*/  @P3 LDC.64 R102, c[0x0][0x438] ;  /* 0x00010e00ff663b82 */ /* 0x000f220000000a00 */
[C---:B---3--:R-:W-:Y:S01]  /*1fe0*/  @P1 IMAD.WIDE.U32 R106, R157.reuse, 0x10, R106 ;  /* 0x000000109d6a1825 */ /* 0x048fe200078e006a */
[----:B------:R-:W-:Y:S01]  /*1ff0*/  @P1 IADD3 R157, PT, PT, R157, 0x80, RZ ;  /* 0x000000809d9d1810 */ /* 0x000fe20007ffe0ff */
[----:B------:R3:W5:Y:S02]  /*2000*/  @P2 LDG.E.64 R114, desc[UR20][R162.64] ;  /* 0x00000014a2722981 */ /* 0x000764000c1e1b00 */
[----:B------:R-:W-:-:S02]  /*2010*/  @P2 VIADD R159, R159, 0x80 ;  /* 0x000000809f9f2836 */ /* 0x000fc40000000000 */
[----:B------:R0:W5:Y:S02]  /*2020*/  @P1 LDG.E.128 R88, desc[UR20][R106.64] ;  /* 0x000000146a581981 */ /* 0x000164000c1e1d00 */
[C---:B0-----:R-:W-:Y:S01]  /*2030*/  @P2 IMAD.WIDE.U32 R104, R157.reuse, 0x10, R104 ;  /* 0x000000109d682825 */ /* 0x041fe200078e0068 */
[----:B------:R-:W-:-:S04]  /*2040*/  @P2 IADD3 R157, PT, PT, R157, 0x80, RZ ;  /* 0x000000809d9d2810 */ /* 0x000fc80007ffe0ff */
[----:B------:R0:W5:Y:S01]  /*2050*/  @P2 LDG.E.128 R36, desc[UR20][R104.64] ;  /* 0x0000001468242981 */ /* 0x000162000c1e1d00 */
[----:B--2---:R-:W-:-:S05]  /*2060*/  @P3 IMAD.WIDE.U32 R100, R159, 0x8, R100 ;  /* 0x000000089f643825 */ /* 0x004fca00078e0064 */
[----:B------:R0:W5:Y:S01]  /*2070*/  @P3 LDG.E.64 R116, desc[UR20][R100.64] ;  /* 0x0000001464743981 */ /* 0x000162000c1e1b00 */
[----:B----4-:R-:W-:-:S05]  /*2080*/  @P3 IMAD.WIDE.U32 R102, R157, 0x10, R102 ;  /* 0x000000109d663825 */ /* 0x010fca00078e0066 */
[----:B------:R0:W5:Y:S01]  /*2090*/  @P3 LDG.E.128 R96, desc[UR20][R102.64] ;  /* 0x0000001466603981 */ /* 0x000162000c1e1d00 */
[----:B---3--:R-:W-:-:S07]  /*20a0*/  CS2R R162, SRZ ;  /* 0x0000000000a27805 */ /* 0x008fce000001ff00 */
.L_x_475:
[----:B-1----:R-:W-:Y:S05]  /*20b0*/  BSYNC.RECONVERGENT B0 ;  /* 0x0000000000007941 */ /* 0x002fea0003800200 */
.L_x_469:
[----:B0-2---:R-:W0:Y:S01]  /*20c0*/  SHFL.DOWN PT, R100, R163, 0x10, 0x1f ;  /* 0x0a001f00a3647f89 */ /* 0x005e2200000e0000 */
        /* <DEDUP_REMOVED lines=31> */
.L_x_478:
[----:B------:R-:W-:Y:S05]  /*22c0*/  BSYNC.RECONVERGENT B0 ;  /* 0x0000000000007941 */ /* 0x000fea0003800200 */
.L_x_477:
[----:B------:R-:W1:Y:S08]  /*22d0*/  S2UR UR7, SR_CgaCtaId ;  /* 0x00000000000779c3 */ /* 0x000e700000008800 */
[----:B------:R-:W-:Y:S01]  /*22e0*/  BAR.SYNC.DEFER_BLOCKING 0x0 ;  /* 0x0000000000007b1d */ /* 0x000fe20000010000 */
[----:B------:R-:W-:Y:S01]  /*22f0*/  @P4 VIADD R121, R121, 0xffffffff ;  /* 0xffffffff79794836 */ /* 0x000fe20000000000 */
[----:B------:R-:W-:-:S03]  /*2300*/  ISETP.NE.AND P0, PT, RZ, UR28, PT ;  /* 0x0000001cff007c0c */ /* 0x000fc6000bf05270 */
[----:B------:R-:W-:Y:S01]  /*2310*/  @P4 IMAD R121, R121, UR10, RZ ;  /* 0x0000000a79794c24 */ /* 0x000fe2000f8e02ff */
[----:B------:R-:W-:Y:S01]  /*2320*/  UMOV UR6, 0x400 ;  /* 0x0000040000067882 */ /* 0x000fe20000000000 */
[----:B------:R-:W-:Y:S01]  /*2330*/  BSSY.RECONVERGENT B0, `(.L_x_479) ;  /* 0x00001ac000007945 */ /* 0x000fe20003800200 */
        /* <DEDUP_REMOVED lines=8> */
[--C-:B------:R-:W-:Y:S01]  /*23c0*/  FADD.FTZ R100, RZ, R101.reuse ;  /* 0x00000065ff647221 */ /* 0x100fe20000010000 */
[----:B-----5:R-:W-:Y:S02]  /*23d0*/  PRMT R101, R90, 0x7632, R101 ;  /* 0x000076325a657816 */ /* 0x020fe40000000065 */
[----:B------:R-:W-:Y:S01]  /*23e0*/  FADD.FTZ R157, R102, R157 ;  /* 0x0000009d669d7221 */ /* 0x000fe20000010000 */
[----:B------:R-:W-:Y:S01]  /*23f0*/  FADD.FTZ R100, R103, R100 ;  /* 0x0000006467647221 */ /* 0x000fe20000010000 */
[----:B------:R-:W-:-:S02]  /*2400*/  @P4 SHF.R.S32.HI R102, RZ, 0x1f, R121 ;  /* 0x0000001fff664819 */ /* 0x000fc40000011479 */
[----:B-1----:R-:W-:Y:S01]  /*2410*/  FADD.FTZ R157, R157, R104 ;  /* 0x000000689d9d7221 */ /* 0x002fe20000010000 */
[----:B------:R-:W-:Y:S01]  /*2420*/  FADD.FTZ R100, R100, R105 ;  /* 0x0000006964647221 */ /* 0x000fe20000010000 */
[----:B------:R-:W-:Y:S01]  /*2430*/  @P4 LEA.HI R102, R102, R121, RZ, 0x3 ;  /* 0x0000007966664211 */ /* 0x000fe200078f18ff */
[----:B------:R-:W-:Y:S02]  /*2440*/  HFMA2 R105, -RZ, RZ, 0, 0 ;  /* 0x00000000ff697431 */ /* 0x000fe400000001ff */
[----:B------:R-:W-:Y:S01]  /*2450*/  FADD.FTZ R104, R106, R157 ;  /* 0x0000009d6a687221 */ /* 0x000fe20000010000 */
[----:B------:R-:W-:Y:S01]  /*2460*/  FADD.FTZ R100, R107, R100 ;  /* 0x000000646b647221 */ /* 0x000fe20000010000 */
[----:B------:R-:W-:Y:S02]  /*2470*/  @P4 LEA.HI.SX32 R105, R102, R161, 0x1d ;  /* 0x000000a166694211 */ /* 0x000fe400078feaff */
[----:B------:R-:W-:Y:S01]  /*2480*/  FMUL.FTZ R104, R104, UR29 ;  /* 0x0000001d68687c20 */ /* 0x000fe20008410000 */
[----:B------:R-:W-:Y:S01]  /*2490*/  FMUL.FTZ R100, R100, UR29 ;  /* 0x0000001d64647c20 */ /* 0x000fe20008410000 */
[----:B------:R-:W-:-:S02]  /*24a0*/  PRMT R106, R96, 0x7632, R106 ;  /* 0x00007632606a7816 */ /* 0x000fc4000000006a */
[----:B------:R-:W-:Y:S02]  /*24b0*/  PRMT R102, R89, 0x7632, R102 ;  /* 0x0000763259667816 */ /* 0x000fe40000000066 */
[----:B------:R-:W-:Y:S02]  /*24c0*/  R2UR UR6, R100 ;  /* 0x00000000640672ca */ /* 0x000fe400000e0000 */
[----:B------:R-:W-:Y:S02]  /*24d0*/  FSEL R104, R104, RZ, !P0 ;  /* 0x000000ff68687208 */ /* 0x000fe40004000000 */
[----:B------:R-:W-:Y:S02]  /*24e0*/  PRMT R100, R91, 0x7632, R100 ;  /* 0x000076325b647816 */ /* 0x000fe40000000064 */
[----:B------:R-:W-:Y:S01]  /*24f0*/  PRMT R103, R88, 0x7632, R103 ;  /* 0x0000763258677816 */ /* 0x000fe20000000067 */
[----:B------:R-:W-:Y:S08]  /*2500*/  @!P1 BRA `(.L_x_480) ;  /* 0x0000001800389947 */ /* 0x000ff00003800000 */
[----:B------:R-:W-:-:S04]  /*2510*/  UISETP.NE.U32.AND UP0, UPT, UR24, URZ, UPT ;  /* 0x000000ff1800728c */ /* 0x000fc8000bf05070 */
[----:B------:R-:W-:-:S09]  /*2520*/  UISETP.NE.AND.EX UP0, UPT, UR25, URZ, UPT, UP0 ;  /* 0x000000ff1900728c */ /* 0x000fd2000bf05300 */
[----:B------:R-:W-:Y:S05]  /*2530*/  BRA.U UP0, `(.L_x_481) ;  /* 0x0000000d00107547 */ /* 0x000fea000b800000 */
[----:B------:R-:W-:-:S04]  /*2540*/  UISETP.NE.U32.AND UP0, UPT, UR4, URZ, UPT ;  /* 0x000000ff0400728c */ /* 0x000fc8000bf05070 */
[----:B------:R-:W-:-:S09]  /*2550*/  UISETP.NE.AND.EX UP0, UPT, UR5, URZ, UPT, UP0 ;  /* 0x000000ff0500728c */ /* 0x000fd2000bf05300 */
[----:B------:R-:W-:Y:S05]  /*2560*/  BRA.U UP0, `(.L_x_482) ;  /* 0x0000000500887547 */ /* 0x000fea000b800000 */
[----:B------:R-:W-:Y:S05]  /*2570*/  @!P4 BRA `(.L_x_483) ;  /* 0x00000000002cc947 */ /* 0x000fea0003800000 */
[----:B------:R-:W-:Y:S01]  /*2580*/  FFMA.FTZ R101, R3, UR6, R104 ;  /* 0x0000000603657c23 */ /* 0x000fe20008010068 */
[----:B------:R-:W-:-:S03]  /*2590*/  ISETP.LT.AND P0, PT, RZ, UR31, PT ;  /* 0x0000001fff007c0c */ /* 0x000fc6000bf01270 */
[----:B------:R-:W-:-:S04]  /*25a0*/  FADD.FTZ R100, R10, -R101 ;  /* 0x800000650a647221 */ /* 0x000fc80000010000 */
[----:B------:R-:W-:-:S05]  /*25b0*/  FMUL.FTZ R100, R100, UR30 ;  /* 0x0000001e64647c20 */ /* 0x000fca0008410000 */
[----:B------:R-:W-:Y:S02]  /*25c0*/  FSEL R100, R100, RZ, P0 ;  /* 0x000000ff64647208 */ /* 0x000fe40000000000 */
[----:B------:R-:W-:-:S03]  /*25d0*/  LOP3.LUT P0, RZ, R112, 0xff, RZ, 0xc0, !PT ;  /* 0x000000ff70ff7812 */ /* 0x000fc6000780c0ff */
[----:B------:R-:W-:-:S04]  /*25e0*/  FMUL.FTZ R100, R100, UR23 ;  /* 0x0000001764647c20 */ /* 0x000fc80008410000 */
[----:B------:R-:W-:-:S05]  /*25f0*/  FMUL.FTZ R100, R100, UR22 ;  /* 0x0000001664647c20 */ /* 0x000fca0008410000 */
[----:B------:R-:W-:-:S04]  /*2600*/  FSEL R100, R100, RZ, P0 ;  /* 0x000000ff64647208 */ /* 0x000fc80000000000 */
[----:B------:R-:W-:-:S04]  /*2610*/  F2FP.BF16.F32.PACK_AB R100, RZ, R100 ;  /* 0x00000064ff64723e */ /* 0x000fc800000010ff */
[----:B------:R-:W-:-:S07]  /*2620*/  PRMT R60, R100, 0x7610, R60 ;  /* 0x00007610643c7816 */ /* 0x000fce000000003c */
.L_x_483:
        /* <DEDUP_REMOVED lines=12> */
.L_x_484:
        /* <DEDUP_REMOVED lines=12> */
.L_x_485:
        /* <DEDUP_REMOVED lines=12> */
.L_x_486:
        /* <DEDUP_REMOVED lines=12> */
.L_x_487:
        /* <DEDUP_REMOVED lines=12> */
.L_x_488:
        /* <DEDUP_REMOVED lines=12> */
.L_x_489:
[----:B------:R-:W-:Y:S05]  /*2ab0*/  @!P4 BRA `(.L_x_490) ;  /* 0x0000001000a4c947 */ /* 0x000fea0003800000 */
[----:B------:R-:W-:Y:S01]  /*2ac0*/  FFMA.FTZ R100, R158, UR6, R104 ;  /* 0x000000069e647c23 */ /* 0x000fe20008010068 */
[----:B------:R-:W-:-:S03]  /*2ad0*/  ISETP.LT.AND P0, PT, RZ, UR31, PT ;  /* 0x0000001fff007c0c */ /* 0x000fc6000bf01270 */
[----:B------:R-:W-:-:S04]  /*2ae0*/  FADD.FTZ R100, R155, -R100 ;  /* 0x800000649b647221 */ /* 0x000fc80000010000 */
[----:B------:R-:W-:-:S05]  /*2af0*/  FMUL.FTZ R100, R100, UR30 ;  /* 0x0000001e64647c20 */ /* 0x000fca0008410000 */
[----:B------:R-:W-:Y:S02]  /*2b00*/  FSEL R100, R100, RZ, P0 ;  /* 0x000000ff64647208 */ /* 0x000fe40000000000 */
[----:B------:R-:W-:-:S03]  /*2b10*/  ISETP.GE.U32.AND P0, PT, R112, RZ, PT ;  /* 0x000000ff7000720c */ /* 0x000fc60003f06070 */
[----:B------:R-:W-:Y:S01]  /*2b20*/  FMUL.FTZ R100, R100, UR23 ;  /* 0x0000001764647c20 */ /* 0x000fe20008410000 */
[----:B------:R-:W-:-:S03]  /*2b30*/  ISETP.GE.U32.AND.EX P0, PT, R113, 0x1000000, PT, P0 ;  /* 0x010000007100780c */ /* 0x000fc60003f06100 */
[----:B------:R-:W-:-:S05]  /*2b40*/  FMUL.FTZ R100, R100, UR22 ;  /* 0x0000001664647c20 */ /* 0x000fca0008410000 */
[----:B------:R-:W-:-:S04]  /*2b50*/  FSEL R100, R100, RZ, P0 ;  /* 0x000000ff64647208 */ /* 0x000fc80000000000 */
[----:B------:R-:W-:-:S04]  /*2b60*/  F2FP.BF16.F32.PACK_AB R100, RZ, R100 ;  /* 0x00000064ff64723e */ /* 0x000fc800000010ff */
[----:B------:R-:W-:Y:S01]  /*2b70*/  PRMT R63, R63, 0x5410, R100 ;  /* 0x000054103f3f7816 */ /* 0x000fe20000000064 */
[----:B------:R-:W-:Y:S06]  /*2b80*/  BRA `(.L_x_490) ;  /* 0x0000001000707947 */ /* 0x000fec0003800000 */
.L_x_482:
[--C-:B------:R-:W-:Y:S01]  /*2b90*/  FFMA.FTZ R92, R130, UR6, R104.reuse ;  /* 0x00000006825c7c23 */ /* 0x100fe20008010068 */
[--C-:B------:R-:W-:Y:S01]  /*2ba0*/  FFMA.FTZ R95, R3, UR6, R104.reuse ;  /* 0x00000006035f7c23 */ /* 0x100fe20008010068 */
[--C-:B------:R-:W-:Y:S01]  /*2bb0*/  FFMA.FTZ R101, R13, UR6, R104.reuse ;  /* 0x000000060d657c23 */ /* 0x100fe20008010068 */
[----:B------:R-:W-:Y:S01]  /*2bc0*/  FFMA.FTZ R100, R150, UR6, R104 ;  /* 0x0000000696647c23 */ /* 0x000fe20008010068 */
[----:B------:R-:W-:Y:S01]  /*2bd0*/  FADD.FTZ R93, R127, -R92 ;  /* 0x8000005c7f5d7221 */ /* 0x000fe20000010000 */
[----:B------:R-:W-:Y:S01]  /*2be0*/  FADD.FTZ R92, R10, -R95 ;  /* 0x8000005f0a5c7221 */ /* 0x000fe20000010000 */
[----:B------:R-:W-:Y:S01]  /*2bf0*/  ISETP.LT.AND P0, PT, RZ, UR31, PT ;  /* 0x0000001fff007c0c */ /* 0x000fe2000bf01270 */
[----:B------:R-:W-:Y:S01]  /*2c00*/  FADD.FTZ R94, R8, -R101 ;  /* 0x80000065085e7221 */ /* 0x000fe20000010000 */
[----:B------:R-:W-:Y:S01]  /*2c10*/  FMUL.FTZ R93, R93, UR30 ;  /* 0x0000001e5d5d7c20 */ /* 0x000fe20008410000 */
[----:B------:R-:W-:Y:S01]  /*2c20*/  FMUL.FTZ R92, R92, UR30 ;  /* 0x0000001e5c5c7c20 */ /* 0x000fe20008410000 */
[----:B------:R-:W-:Y:S01]  /*2c30*/  FADD.FTZ R95, R145, -R100 ;  /* 0x80000064915f7221 */ /* 0x000fe20000010000 */
[----:B------:R-:W-:-:S02]  /*2c40*/  FMUL.FTZ R94, R94, UR30 ;  /* 0x0000001e5e5e7c20 */ /* 0x000fc40008410000 */
[----:B------:R-:W-:Y:S01]  /*2c50*/  FSEL R100, R93, RZ, P0 ;  /* 0x000000ff5d647208 */ /* 0x000fe20000000000 */
[----:B------:R-:W-:Y:S01]  /*2c60*/  FMUL.FTZ R95, R95, UR30 ;  /* 0x0000001e5f5f7c20 */ /* 0x000fe20008410000 */
[----:B------:R-:W-:Y:S01]  /*2c70*/  FSEL R93, R92, RZ, P0 ;  /* 0x000000ff5c5d7208 */ /* 0x000fe20000000000 */
[----:B------:R-:W-:Y:S06]  /*2c80*/  @!P4 BRA `(.L_x_491) ;  /* 0x000000000018c947 */ /* 0x000fec0003800000 */
[----:B------:R-:W-:Y:S01]  /*2c90*/  FMUL.FTZ R92, R93, UR23 ;  /* 0x000000175d5c7c20 */ /* 0x000fe20008410000 */
[----:B------:R-:W-:-:S03]  /*2ca0*/  LOP3.LUT P5, RZ, R112, 0xff, RZ, 0xc0, !PT ;  /* 0x000000ff70ff7812 */ /* 0x000fc600078ac0ff */
[----:B------:R-:W-:-:S05]  /*2cb0*/  FMUL.FTZ R92, R92, UR22 ;  /* 0x000000165c5c7c20 */ /* 0x000fca0008410000 */
[----:B------:R-:W-:-:S04]  /*2cc0*/  FSEL R92, R92, RZ, P5 ;  /* 0x000000ff5c5c7208 */ /* 0x000fc80002800000 */
[----:B------:R-:W-:-:S04]  /*2cd0*/  F2FP.BF16.F32.PACK_AB R92, RZ, R92 ;  /* 0x0000005cff5c723e */ /* 0x000fc800000010ff */
[----:B------:R-:W-:-:S07]  /*2ce0*/  PRMT R60, R92, 0x7610, R60 ;  /* 0x000076105c3c7816 */ /* 0x000fce000000003c */
.L_x_491:
[----:B------:R-:W-:Y:S05]  /*2cf0*/  @!P4 BRA `(.L_x_492) ;  /* 0x000000000018c947 */ /* 0x000fea0003800000 */
[----:B------:R-:W-:Y:S01]  /*2d00*/  FMUL.FTZ R92, R100, UR23 ;  /* 0x00000017645c7c20 */ /* 0x000fe20008410000 */
[----:B------:R-:W-:-:S03]  /*2d10*/  LOP3.LUT P5, RZ, R112, 0xff00, RZ, 0xc0, !PT ;  /* 0x0000ff0070ff7812 */ /* 0x000fc600078ac0ff */
[----:B------:R-:W-:-:S05]  /*2d20*/  FMUL.FTZ R92, R92, UR22 ;  /* 0x000000165c5c7c20 */ /* 0x000fca0008410000 */
[----:B------:R-:W-:-:S04]  /*2d30*/  FSEL R92, R92, RZ, P5 ;  /* 0x000000ff5c5c7208 */ /* 0x000fc80002800000 */
[----:B------:R-:W-:-:S04]  /*2d40*/  F2FP.BF16.F32.PACK_AB R92, RZ, R92 ;  /* 0x0000005cff5c723e */ /* 0x000fc800000010ff */
[----:B------:R-:W-:-:S07]  /*2d50*/  PRMT R60, R60, 0x5410, R92 ;  /* 0x000054103c3c7816 */ /* 0x000fce000000005c */
.L_x_492:
[----:B------:R-:W-:Y:S02]  /*2d60*/  F2FP.BF16.F32.PACK_AB R92, R100, R93 ;  /* 0x0000005d645c723e */ /* 0x000fe400000010ff */
[----:B------:R-:W-:Y:S02]  /*2d70*/  FSEL R95, R95, RZ, P0 ;  /* 0x000000ff5f5f7208 */ /* 0x000fe40000000000 */
        /* <DEDUP_REMOVED lines=8> */
.L_x_493:
[----:B------:R-:W-:Y:S01]  /*2e00*/  F2FP.BF16.F32.PACK_AB R93, R95, R94 ;  /* 0x0000005e5f5d723e */ /* 0x000fe200000010ff */
[----:B------:R-:W-:Y:S06]  /*2e10*/  @!P4 BRA `(.L_x_494) ;  /* 0x000000000018c947 */ /* 0x000fec0003800000 */
[----:B------:R-:W-:Y:S01]  /*2e20*/  FMUL.FTZ R94, R95, UR23 ;  /* 0x000000175f5e7c20 */ /* 0x000fe20008410000 */
[----:B------:R-:W-:-:S03]  /*2e30*/  LOP3.LUT P5, RZ, R112, 0xff000000, RZ, 0xc0, !PT ;  /* 0xff00000070ff7812 */ /* 0x000fc600078ac0ff */
[----:B------:R-:W-:-:S05]  /*2e40*/  FMUL.FTZ R94, R94, UR22 ;  /* 0x000000165e5e7c20 */ /* 0x000fca0008410000 */
[----:B------:R-:W-:-:S04]  /*2e50*/  FSEL R94, R94, RZ, P5 ;  /* 0x000000ff5e5e7208 */ /* 0x000fc80002800000 */
[----:B------:R-:W-:-:S04]  /*2e60*/  F2FP.BF16.F32.PACK_AB R94, RZ, R94 ;  /* 0x0000005eff5e723e */ /* 0x000fc800000010ff */
[----:B------:R-:W-:-:S07]  /*2e70*/  PRMT R61, R61, 0x5410, R94 ;  /* 0x000054103d3d7816 */ /* 0x000fce000000005e */
.L_x_494:
        /* <DEDUP_REMOVED lines=8> */
[----:B------:R-:W-:Y:S01]  /*2f00*/  FMUL.FTZ R100, R95, UR30 ;  /* 0x0000001e5f647c20 */ /* 0x000fe20008410000 */
[----:B------:R-:W-:Y:S01]  /*2f10*/  FMUL.FTZ R94, R94, UR30 ;  /* 0x0000001e5e5e7c20 */ /* 0x000fe20008410000 */
[----:B------:R-:W-:Y:S01]  /*2f20*/  FMUL.FTZ R95, R101, UR30 ;  /* 0x0000001e655f7c20 */ /* 0x000fe20008410000 */
[----:B------:R-:W-:-:S02]  /*2f30*/  FMUL.FTZ R102, R102, UR30 ;  /* 0x0000001e66667c20 */ /* 0x000fc40008410000 */
        /* <DEDUP_REMOVED lines=9> */
.L_x_495:
[----:B------:R-:W-:Y:S05]  /*2fd0*/  @!P4 BRA `(.L_x_496) ;  /* 0x000000000018c947 */ /* 0x000fea0003800000 */
[----:B------:R-:W-:Y:S01]  /*2fe0*/  FMUL.FTZ R94, R101, UR23 ;  /* 0x00000017655e7c20 */ /* 0x000fe20008410000 */
[----:B------:R-:W-:-:S03]  /*2ff0*/  LOP3.LUT P5, RZ, R113, 0xff00, RZ, 0xc0, !PT ;  /* 0x0000ff0071ff7812 */ /* 0x000fc600078ac0ff */
[----:B------:R-:W-:-:S05]  /*3000*/  FMUL.FTZ R94, R94, UR22 ;  /* 0x000000165e5e7c20 */ /* 0x000fca0008410000 */
[----:B------:R-:W-:-:S04]  /*3010*/  FSEL R94, R94, RZ, P5 ;  /* 0x000000ff5e5e7208 */ /* 0x000fc80002800000 */
[----:B------:R-:W-:-:S04]  /*3020*/  F2FP.BF16.F32.PACK_AB R94, RZ, R94 ;  /* 0x0000005eff5e723e */ /* 0x000fc800000010ff */
[----:B------:R-:W-:-:S07]  /*3030*/  PRMT R62, R62, 0x5410, R94 ;  /* 0x000054103e3e7816 */ /* 0x000fce000000005e */
.L_x_496:
        /* <DEDUP_REMOVED lines=10> */
.L_x_497:
[----:B------:R-:W-:Y:S01]  /*30e0*/  F2FP.BF16.F32.PACK_AB R95, R101, R100 ;  /* 0x00000064655f723e */ /* 0x000fe200000010ff */
[----:B------:R-:W-:Y:S06]  /*30f0*/  @!P4 BRA `(.L_x_490) ;  /* 0x0000000c0014c947 */ /* 0x000fec0003800000 */
[----:B------:R-:W-:Y:S01]  /*3100*/  FMUL.FTZ R100, R101, UR23 ;  /* 0x0000001765647c20 */ /* 0x000fe20008410000 */
[----:B------:R-:W-:-:S03]  /*3110*/  ISETP.GE.U32.AND P0, PT, R112, RZ, PT ;  /* 0x000000ff7000720c */ /* 0x000fc60003f06070 */
[----:B------:R-:W-:Y:S01]  /*3120*/  FMUL.FTZ R100, R100, UR22 ;  /* 0x0000001664647c20 */ /* 0x000fe20008410000 */
[----:B------:R-:W-:-:S04]  /*3130*/  ISETP.GE.U32.AND.EX P0, PT, R113, 0x1000000, PT, P0 ;  /* 0x010000007100780c */ /* 0x000fc80003f06100 */
[----:B------:R-:W-:-:S04]  /*3140*/  FSEL R100, R100, RZ, P0 ;  /* 0x000000ff64647208 */ /* 0x000fc80000000000 */
[----:B------:R-:W-:-:S04]  /*3150*/  F2FP.BF16.F32.PACK_AB R100, RZ, R100 ;  /* 0x00000064ff64723e */ /* 0x000fc800000010ff */
[----:B------:R-:W-:Y:S01]  /*3160*/  PRMT R63, R63, 0x5410, R100 ;  /* 0x000054103f3f7816 */ /* 0x000fe20000000064 */
[----:B------:R-:W-:Y:S06]  /*3170*/  BRA `(.L_x_490) ;  /* 0x0000000800f47947 */ /* 0x000fec0003800000 */
.L_x_481:
[----:B------:R-:W-:-:S04]  /*3180*/  UISETP.NE.U32.AND UP0, UPT, UR4, URZ, UPT ;  /* 0x000000ff0400728c */ /* 0x000fc8000bf05070 */
[----:B------:R-:W-:-:S09]  /*3190*/  UISETP.NE.AND.EX UP0, UPT, UR5, URZ, UPT, UP0 ;  /* 0x000000ff0500728c */ /* 0x000fd2000bf05300 */
[----:B------:R-:W-:Y:S05]  /*31a0*/  BRA.U UP0, `(.L_x_498) ;  /* 0x00000005006c7547 */ /* 0x000fea000b800000 */
[----:B------:R-:W-:Y:S01]  /*31b0*/  ISETP.LT.AND P0, PT, RZ, UR31, PT ;  /* 0x0000001fff007c0c */ /* 0x000fe2000bf01270 */
[----:B------:R-:W-:-:S12]  /*31c0*/  @!P4 BRA `(.L_x_499) ;  /* 0x000000000028c947 */ /* 0x000fd80003800000 */
[----:B------:R-:W-:Y:S01]  /*31d0*/  @P0 FFMA.FTZ R107, R3, UR6, R104 ;  /* 0x00000006036b0c23 */ /* 0x000fe20008010068 */
[----:B------:R-:W-:-:S03]  /*31e0*/  LOP3.LUT P5, RZ, R112, 0xff, RZ, 0xc0, !PT ;  /* 0x000000ff70ff7812 */ /* 0x000fc600078ac0ff */
[----:B------:R-:W-:Y:S01]  /*31f0*/  @P0 FADD.FTZ R160, R10, -R107 ;  /* 0x8000006b0aa00221 */ /* 0x000fe20000010000 */
[----:B------:R-:W-:-:S05]  /*3200*/  SHF.L.U32 R107, R88, 0x10, RZ ;  /* 0x00000010586b7819 */ /* 0x000fca00000006ff */
[----:B------:R-:W-:-:S04]  /*3210*/  @P0 FFMA.FTZ R107, R160, UR30, R107 ;  /* 0x0000001ea06b0c23 */ /* 0x000fc8000801006b */
[----:B------:R-:W-:-:S04]  /*3220*/  FMUL.FTZ R107, R107, UR23 ;  /* 0x000000176b6b7c20 */ /* 0x000fc80008410000 */
[----:B------:R-:W-:-:S05]  /*3230*/  FMUL.FTZ R107, R107, UR22 ;  /* 0x000000166b6b7c20 */ /* 0x000fca0008410000 */
[----:B------:R-:W-:-:S04]  /*3240*/  FSEL R107, R107, RZ, P5 ;  /* 0x000000ff6b6b7208 */ /* 0x000fc80002800000 */
[----:B------:R-:W-:-:S04]  /*3250*/  F2FP.BF16.F32.PACK_AB R107, RZ, R107 ;  /* 0x0000006bff6b723e */ /* 0x000fc800000010ff */
[----:B------:R-:W-:-:S07]  /*3260*/  PRMT R60, R107, 0x7610, R60 ;  /* 0x000076106b3c7816 */ /* 0x000fce000000003c */
.L_x_499:
[----:B------:R-:W-:Y:S05]  /*3270*/  @!P4 BRA `(.L_x_500) ;  /* 0x000000000028c947 */ /* 0x000fea0003800000 */
[----:B------:R-:W-:Y:S01]  /*3280*/  @P0 FFMA.FTZ R160, R130, UR6, R104 ;  /* 0x0000000682a00c23 */ /* 0x000fe20008010068 */
[----:B------:R-:W-:Y:S01]  /*3290*/  IMAD.U32 R103, R103, 0x10000, RZ ;  /* 0x0001000067677824 */ /* 0x000fe200078e00ff */
[----:B------:R-:W-:Y:S02]  /*32a0*/  LOP3.LUT P5, RZ, R112, 0xff00, RZ, 0xc0, !PT ;  /* 0x0000ff0070ff7812 */ /* 0x000fe400078ac0ff */
[----:B------:R-:W-:-:S04]  /*32b0*/  @P0 FADD.FTZ R160, R127, -R160 ;  /* 0x800000a07fa00221 */ /* 0x000fc80000010000 */
[----:B------:R-:W-:-:S04]  /*32c0*/  @P0 FFMA.FTZ R103, R160, UR30, R103 ;  /* 0x0000001ea0670c23 */ /* 0x000fc80008010067 */
[----:B------:R-:W-:-:S04]  /*32d0*/  FMUL.FTZ R103, R103, UR23 ;  /* 0x0000001767677c20 */ /* 0x000fc80008410000 */
[----:B------:R-:W-:-:S05]  /*32e0*/  FMUL.FTZ R103, R103, UR22 ;  /* 0x0000001667677c20 */ /* 0x000fca0008410000 */
[----:B------:R-:W-:-:S04]  /*32f0*/  FSEL R103, R103, RZ, P5 ;  /* 0x000000ff67677208 */ /* 0x000fc80002800000 */
[----:B------:R-:W-:-:S04]  /*3300*/  F2FP.BF16.F32.PACK_AB R103, RZ, R103 ;  /* 0x00000067ff67723e */ /* 0x000fc800000010ff */
[----:B------:R-:W-:-:S07]  /*3310*/  PRMT R60, R60, 0x5410, R103 ;  /* 0x000054103c3c7816 */ /* 0x000fce0000000067 */
.L_x_500:
[----:B------:R-:W-:Y:S05]  /*3320*/  @!P4 BRA `(.L_x_501) ;  /* 0x000000000028c947 */ /* 0x000fea0003800000 */
        /* <DEDUP_REMOVED lines=10> */
.L_x_501:
[----:B------:R-:W-:Y:S05]  /*33d0*/  @!P4 BRA `(.L_x_502) ;  /* 0x000000000028c947 */ /* 0x000fea0003800000 */
[----:B------:R-:W-:Y:S01]  /*33e0*/  @P0 FFMA.FTZ R160, R150, UR6, R104 ;  /* 0x0000000696a00c23 */ /* 0x000fe20008010068 */
[----:B------:R-:W-:Y:S02]  /*33f0*/  SHF.L.U32 R102, R102, 0x10, RZ ;  /* 0x0000001066667819 */ /* 0x000fe400000006ff */
[----:B------:R-:W-:Y:S01]  /*3400*/  LOP3.LUT P5, RZ, R112, 0xff000000, RZ, 0xc0, !PT ;  /* 0xff00000070ff7812 */ /* 0x000fe200078ac0ff */
[----:B------:R-:W-:-:S04]  /*3410*/  @P0 FADD.FTZ R103, R145, -R160 ;  /* 0x800000a091670221 */ /* 0x000fc80000010000 */
[----:B------:R-:W-:-:S04]  /*3420*/  @P0 FFMA.FTZ R102, R103, UR30, R102 ;  /* 0x0000001e67660c23 */ /* 0x000fc80008010066 */
[----:B------:R-:W-:-:S04]  /*3430*/  FMUL.FTZ R102, R102, UR23 ;  /* 0x0000001766667c20 */ /* 0x000fc80008410000 */
[----:B------:R-:W-:-:S05]  /*3440*/  FMUL.FTZ R102, R102, UR22 ;  /* 0x0000001666667c20 */ /* 0x000fca0008410000 */
[----:B------:R-:W-:-:S04]  /*3450*/  FSEL R102, R102, RZ, P5 ;  /* 0x000000ff66667208 */ /* 0x000fc80002800000 */
[----:B------:R-:W-:-:S04]  /*3460*/  F2FP.BF16.F32.PACK_AB R102, RZ, R102 ;  /* 0x00000066ff66723e */ /* 0x000fc800000010ff */
[----:B------:R-:W-:-:S07]  /*3470*/  PRMT R61, R61, 0x5410, R102 ;  /* 0x000054103d3d7816 */ /* 0x000fce0000000066 */
.L_x_502:
        /* <DEDUP_REMOVED lines=11> */
.L_x_503:
        /* <DEDUP_REMOVED lines=11> */
.L_x_504:
        /* <DEDUP_REMOVED lines=11> */
.L_x_505:
[----:B------:R-:W-:Y:S05]  /*3690*/  @!P4 BRA `(.L_x_490) ;  /* 0x0000000400acc947 */ /* 0x000fea0003800000 */
[----:B------:R-:W-:Y:S01]  /*36a0*/  @P0 FFMA.FTZ R102, R158, UR6, R104 ;  /* 0x000000069e660c23 */ /* 0x000fe20008010068 */
[----:B------:R-:W-:-:S03]  /*36b0*/  IMAD.U32 R100, R100, 0x10000, RZ ;  /* 0x0001000064647824 */ /* 0x000fc600078e00ff */
[----:B------:R-:W-:-:S04]  /*36c0*/  @P0 FADD.FTZ R101, R155, -R102 ;  /* 0x800000669b650221 */ /* 0x000fc80000010000 */
[----:B------:R-:W-:Y:S01]  /*36d0*/  @P0 FFMA.FTZ R100, R101, UR30, R100 ;  /* 0x0000001e65640c23 */ /* 0x000fe20008010064 */
        /* <DEDUP_REMOVED lines=8> */
.L_x_498:
[----:B------:R-:W-:Y:S01]  /*3760*/  ISETP.LT.AND P0, PT, RZ, UR31, PT ;  /* 0x0000001fff007c0c */ /* 0x000fe2000bf01270 */
[----:B------:R-:W-:Y:S01]  /*3770*/  IMAD.U32 R100, R100, 0x10000, RZ ;  /* 0x0001000064647824 */ /* 0x000fe200078e00ff */
[----:B------:R-:W-:Y:S02]  /*3780*/  SHF.L.U32 R103, R103, 0x10, RZ ;  /* 0x0000001067677819 */ /* 0x000fe400000006ff */
[----:B------:R-:W-:Y:S02]  /*3790*/  SHF.L.U32 R102, R102, 0x10, RZ ;  /* 0x0000001066667819 */ /* 0x000fe400000006ff */
[----:B------:R-:W-:Y:S02]  /*37a0*/  PLOP3.LUT P5, PT, PT, PT, UP2, 0x80, 0x8 ;  /* 0x000000000008781c */ /* 0x000fe40003faf028 */
[----:B------:R-:W-:-:S05]  /*37b0*/  SHF.L.U32 R101, R101, 0x10, RZ ;  /* 0x0000001065657819 */ /* 0x000fca00000006ff */
[--C-:B------:R-:W-:Y:S01]  /*37c0*/  @P0 FFMA.FTZ R92, R130, UR6, R104.reuse ;  /* 0x00000006825c0c23 */ /* 0x100fe20008010068 */
[--C-:B------:R-:W-:Y:S01]  /*37d0*/  @P0 FFMA.FTZ R94, R150, UR6, R104.reuse ;  /* 0x00000006965e0c23 */ /* 0x100fe20008010068 */
[--C-:B------:R-:W-:Y:S01]  /*37e0*/  @P0 FFMA.FTZ R93, R13, UR6, R104.reuse ;  /* 0x000000060d5d0c23 */ /* 0x100fe20008010068 */
[----:B------:R-:W-:Y:S01]  /*37f0*/  @P0 FFMA.FTZ R160, R158, UR6, R104 ;  /* 0x000000069ea00c23 */ /* 0x000fe20008010068 */
[----:B------:R-:W-:Y:S01]  /*3800*/  @P0 FADD.FTZ R92, R127, -R92 ;  /* 0x8000005c7f5c0221 */ /* 0x000fe20000010000 */
[----:B------:R-:W-:Y:S01]  /*3810*/  @P0 FADD.FTZ R95, R145, -R94 ;  /* 0x8000005e915f0221 */ /* 0x000fe20000010000 */
[----:B------:R-:W-:Y:S01]  /*3820*/  SHF.L.U32 R94, R90, 0x10, RZ ;  /* 0x000000105a5e7819 */ /* 0x000fe200000006ff */
[----:B------:R-:W-:Y:S01]  /*3830*/  @P0 FADD.FTZ R107, R155, -R160 ;  /* 0x800000a09b6b0221 */ /* 0x000fe20000010000 */
[----:B------:R-:W-:Y:S01]  /*3840*/  @P0 FFMA.FTZ R103, R92, UR30, R103 ;  /* 0x0000001e5c670c23 */ /* 0x000fe20008010067 */
[----:B------:R-:W-:Y:S01]  /*3850*/  @P0 FADD.FTZ R92, R8, -R93 ;  /* 0x8000005d085c0221 */ /* 0x000fe20000010000 */
[----:B------:R-:W-:-:S02]  /*3860*/  IMAD.U32 R93, R89, 0x10000, RZ ;  /* 0x00010000595d7824 */ /* 0x000fc400078e00ff */
[----:B------:R-:W-:Y:S01]  /*3870*/  @P0 FFMA.FTZ R102, R95, UR30, R102 ;  /* 0x0000001e5f660c23 */ /* 0x000fe20008010066 */
[----:B------:R-:W-:Y:S01]  /*3880*/  @P0 FFMA.FTZ R95, R11, UR6, R104 ;  /* 0x000000060b5f0c23 */ /* 0x000fe20008010068 */
[----:B------:R-:W-:Y:S01]  /*3890*/  @P0 FFMA.FTZ R100, R107, UR30, R100 ;  /* 0x0000001e6b640c23 */ /* 0x000fe20008010064 */
[----:B------:R-:W-:Y:S01]  /*38a0*/  @P0 FFMA.FTZ R93, R92, UR30, R93 ;  /* 0x0000001e5c5d0c23 */ /* 0x000fe2000801005d */
[--C-:B------:R-:W-:Y:S01]  /*38b0*/  @P0 FFMA.FTZ R92, R148, UR6, R104.reuse ;  /* 0x00000006945c0c23 */ /* 0x100fe20008010068 */
[----:B------:R-:W-:Y:S01]  /*38c0*/  @P0 FADD.FTZ R95, R6, -R95 ;  /* 0x8000005f065f0221 */ /* 0x000fe20000010000 */
[----:B------:R-:W-:Y:S02]  /*38d0*/  @P5 FFMA.FTZ R107, R3, UR6, R104 ;  /* 0x00000006036b5c23 */ /* 0x000fe40008010068 */
[----:B------:R-:W-:Y:S01]  /*38e0*/  @P0 FADD.FTZ R92, R147, -R92 ;  /* 0x8000005c935c0221 */ /* 0x000fe20000010000 */
[----:B------:R-:W-:Y:S01]  /*38f0*/  @P0 FFMA.FTZ R94, R95, UR30, R94 ;  /* 0x0000001e5f5e0c23 */ /* 0x000fe2000801005e */
[----:B------:R-:W-:Y:S01]  /*3900*/  @P0 FFMA.FTZ R95, R125, UR6, R104 ;  /* 0x000000067d5f0c23 */ /* 0x000fe20008010068 */
[----:B------:R-:W-:Y:S01]  /*3910*/  @P5 FADD.FTZ R107, R10, -R107 ;  /* 0x8000006b0a6b5221 */ /* 0x000fe20000010000 */
[----:B------:R-:W-:-:S02]  /*3920*/  @P0 FFMA.FTZ R101, R92, UR30, R101 ;  /* 0x0000001e5c650c23 */ /* 0x000fc40008010065 */
[----:B------:R-:W-:Y:S01]  /*3930*/  @P0 FADD.FTZ R92, R124, -R95 ;  /* 0x8000005f7c5c0221 */ /* 0x000fe20000010000 */
[----:B------:R-:W-:-:S05]  /*3940*/  SHF.L.U32 R95, R91, 0x10, RZ ;  /* 0x000000105b5f7819 */ /* 0x000fca00000006ff */
[----:B------:R-:W-:Y:S01]  /*3950*/  @P0 FFMA.FTZ R95, R92, UR30, R95 ;  /* 0x0000001e5c5f0c23 */ /* 0x000fe2000801005f */
[----:B------:R-:W-:-:S05]  /*3960*/  SHF.L.U32 R92, R88, 0x10, RZ ;  /* 0x00000010585c7819 */ /* 0x000fca00000006ff */
[----:B------:R-:W-:Y:S01]  /*3970*/  @P5 FFMA.FTZ R92, R107, UR30, R92 ;  /* 0x0000001e6b5c5c23 */ /* 0x000fe2000801005c */
[----:B------:R-:W-:Y:S06]  /*3980*/  @!P4 BRA `(.L_x_506) ;  /* 0x000000000018c947 */ /* 0x000fec0003800000 */
[----:B------:R-:W-:Y:S01]  /*3990*/  FMUL.FTZ R107, R92, UR23 ;  /* 0x000000175c6b7c20 */ /* 0x000fe20008410000 */
[----:B------:R-:W-:-:S03]  /*39a0*/  LOP3.LUT P0, RZ, R112, 0xff, RZ, 0xc0, !PT ;  /* 0x000000ff70ff7812 */ /* 0x000fc6000780c0ff */
[----:B------:R-:W-:-:S05]  /*39b0*/  FMUL.FTZ R107, R107, UR22 ;  /* 0x000000166b6b7c20 */ /* 0x000fca0008410000 */
[----:B------:R-:W-:-:S04]  /*39c0*/  FSEL R107, R107, RZ, P0 ;  /* 0x000000ff6b6b7208 */ /* 0x000fc80000000000 */
[----:B------:R-:W-:-:S04]  /*39d0*/  F2FP.BF16.F32.PACK_AB R107, RZ, R107 ;  /* 0x0000006bff6b723e */ /* 0x000fc800000010ff */
[----:B------:R-:W-:-:S07]  /*39e0*/  PRMT R60, R107, 0x7610, R60 ;  /* 0x000076106b3c7816 */ /* 0x000fce000000003c */
.L_x_506:
        /* <DEDUP_REMOVED lines=8> */
.L_x_507:
[----:B------:R-:W-:Y:S05]  /*3a70*/  @!P4 BRA `(.L_x_508) ;  /* 0x000000000018c947 */ /* 0x000fea0003800000 */
[----:B------:R-:W-:Y:S01]  /*3a80*/  FMUL.FTZ R103, R93, UR23 ;  /* 0x000000175d677c20 */ /* 0x000fe20008410000 */
[----:B------:R-:W-:-:S03]  /*3a90*/  LOP3.LUT P0, RZ, R112, 0xff0000, RZ, 0xc0, !PT ;  /* 0x00ff000070ff7812 */ /* 0x000fc6000780c0ff */
[----:B------:R-:W-:-:S05]  /*3aa0*/  FMUL.FTZ R103, R103, UR22 ;  /* 0x0000001667677c20 */ /* 0x000fca0008410000 */
[----:B------:R-:W-:-:S04]  /*3ab0*/  FSEL R103, R103, RZ, P0 ;  /* 0x000000ff67677208 */ /* 0x000fc80000000000 */
[----:B------:R-:W-:-:S04]  /*3ac0*/  F2FP.BF16.F32.PACK_AB R103, RZ, R103 ;  /* 0x00000067ff67723e */ /* 0x000fc800000010ff */
[----:B------:R-:W-:-:S07]  /*3ad0*/  PRMT R61, R103, 0x7610, R61 ;  /* 0x00007610673d7816 */ /* 0x000fce000000003d */
.L_x_508:
        /* <DEDUP_REMOVED lines=8> */
.L_x_509:
[----:B------:R-:W-:Y:S05]  /*3b60*/  @!P4 BRA `(.L_x_510) ;  /* 0x000000000018c947 */ /* 0x000fea0003800000 */
[----:B------:R-:W-:Y:S01]  /*3b70*/  FMUL.FTZ R102, R94, UR23 ;  /* 0x000000175e667c20 */ /* 0x000fe20008410000 */
[----:B------:R-:W-:-:S03]  /*3b80*/  LOP3.LUT P0, RZ, R113, 0xff, RZ, 0xc0, !PT ;  /* 0x000000ff71ff7812 */ /* 0x000fc6000780c0ff */
[----:B------:R-:W-:-:S05]  /*3b90*/  FMUL.FTZ R102, R102, UR22 ;  /* 0x0000001666667c20 */ /* 0x000fca0008410000 */
[----:B------:R-:W-:-:S04]  /*3ba0*/  FSEL R102, R102, RZ, P0 ;  /* 0x000000ff66667208 */ /* 0x000fc80000000000 */
[----:B------:R-:W-:-:S04]  /*3bb0*/  F2FP.BF16.F32.PACK_AB R102, RZ, R102 ;  /* 0x00000066ff66723e */ /* 0x000fc800000010ff */
[----:B------:R-:W-:-:S07]  /*3bc0*/  PRMT R62, R102, 0x7610, R62 ;  /* 0x00007610663e7816 */ /* 0x000fce000000003e */
.L_x_510:
        /* <DEDUP_REMOVED lines=8> */
.L_x_511:
[----:B------:R-:W-:Y:S05]  /*3c50*/  @!P4 BRA `(.L_x_512) ;  /* 0x000000000018c947 */ /* 0x000fea0003800000 */
[----:B------:R-:W-:Y:S01]  /*3c60*/  FMUL.FTZ R101, R95, UR23 ;  /* 0x000000175f657c20 */ /* 0x000fe20008410000 */
[----:B------:R-:W-:-:S03]  /*3c70*/  LOP3.LUT P0, RZ, R113, 0xff0000, RZ, 0xc0, !PT ;  /* 0x00ff000071ff7812 */ /* 0x000fc6000780c0ff */
[----:B------:R-:W-:-:S05]  /*3c80*/  FMUL.FTZ R101, R101, UR22 ;  /* 0x0000001665657c20 */ /* 0x000fca0008410000 */
[----:B------:R-:W-:-:S04]  /*3c90*/  FSEL R101, R101, RZ, P0 ;  /* 0x000000ff65657208 */ /* 0x000fc80000000000 */
[----:B------:R-:W-:-:S04]  /*3ca0*/  F2FP.BF16.F32.PACK_AB R101, RZ, R101 ;  /* 0x00000065ff65723e */ /* 0x000fc800000010ff */
[----:B------:R-:W-:-:S07]  /*3cb0*/  PRMT R63, R101, 0x7610, R63 ;  /* 0x00007610653f7816 */ /* 0x000fce000000003f */
.L_x_512:
        /* <DEDUP_REMOVED lines=8> */
[----:B------:R-:W-:-:S07]  /*3d40*/  PRMT R63, R63, 0x5410, R100 ;  /* 0x000054103f3f7816 */ /* 0x000fce0000000064 */
.L_x_490:
[----:B------:R-:W-:Y:S01]  /*3d50*/  ISETP.NE.U32.AND P0, PT, RZ, UR4, PT ;  /* 0x00000004ff007c0c */ /* 0x000fe2000bf05070 */
[----:B------:R-:W0:Y:S03]  /*3d60*/  @P4 LDC.64 R100, c[0x0][0x468] ;  /* 0x00011a00ff644b82 */ /* 0x000e260000000a00 */
[----:B------:R-:W-:-:S13]  /*3d70*/  ISETP.NE.AND.EX P0, PT, RZ, UR5, PT, P0 ;  /* 0x00000005ff007c0c */ /* 0x000fda000bf05300 */
[----:B------:R-:W1:Y:S01]  /*3d80*/  @P0 LDC.64 R102, c[0x0][0x478] ;  /* 0x00011e00ff660b82 */ /* 0x000e620000000a00 */
[----:B0-----:R-:W-:-:S04]  /*3d90*/  @P4 IMAD.WIDE.U32 R100, R105, 0x10, R100 ;  /* 0x0000001069644825 */ /* 0x001fc800078e0064 */
[----:B------:R-:W-:Y:S02]  /*3da0*/  VIADD R105, R105, 0x80 ;  /* 0x0000008069697836 */ /* 0x000fe40000000000 */
[C---:B-1----:R-:W-:Y:S01]  /*3db0*/  @P0 IMAD.WIDE.U32 R102, R120.reuse, 0x10, R102 ;  /* 0x0000001078660825 */ /* 0x042fe200078e0066 */
[----:B------:R-:W-:-:S04]  /*3dc0*/  IADD3 R120, PT, PT, R120, 0x80, RZ ;  /* 0x0000008078787810 */ /* 0x000fc80007ffe0ff */
[----:B------:R0:W-:Y:S04]  /*3dd0*/  @P0 STG.E.128 desc[UR20][R102.64], R92 ;  /* 0x0000005c66000986 */ /* 0x0001e8000c101d14 */
[----:B------:R0:W-:Y:S02]  /*3de0*/  @P4 STG.E.128 desc[UR20][R100.64], R60 ;  /* 0x0000003c64004986 */ /* 0x0001e4000c101d14 */
.L_x_480:
[----:B------:R-:W-:Y:S05]  /*3df0*/  BSYNC.RECONVERGENT B0 ;  /* 0x0000000000007941 */ /* 0x000fea0003800200 */
.L_x_479:
[----:B------:R-:W-:Y:S04]  /*3e00*/  BSSY.RECONVERGENT B0, `(.L_x_513) ;  /* 0x0000197000007945 */ /* 0x000fe80003800200 */
        /* <DEDUP_REMOVED lines=9> */
[----:B0-----:R-:W-:Y:S01]  /*3ea0*/  IMAD.U32 R102, R38, 0x10000, RZ ;  /* 0x0001000026667824 */ /* 0x001fe200078e00ff */
[----:B------:R-:W-:Y:S02]  /*3eb0*/  PRMT R103, R36, 0x7632, R103 ;  /* 0x0000763224677816 */ /* 0x000fe40000000067 */
[----:B------:R-:W-:Y:S02]  /*3ec0*/  PRMT R94, R37, 0x7632, R94 ;  /* 0x00007632255e7816 */ /* 0x000fe4000000005e */
[----:B------:R-:W-:Y:S02]  /*3ed0*/  SHF.L.U32 R103, R103, 0x10, RZ ;  /* 0x0000001067677819 */ /* 0x000fe400000006ff */
[----:B------:R-:W-:Y:S01]  /*3ee0*/  PRMT R101, R38, 0x7632, R101 ;  /* 0x0000763226657816 */ /* 0x000fe20000000065 */
[----:B------:R-:W-:-:S03]  /*3ef0*/  IMAD.U32 R94, R94, 0x10000, RZ ;  /* 0x000100005e5e7824 */ /* 0x000fc600078e00ff */
[----:B------:R-:W-:Y:S01]  /*3f00*/  SHF.L.U32 R101, R101, 0x10, RZ ;  /* 0x0000001065657819 */ /* 0x000fe200000006ff */
[--C-:B------:R-:W-:Y:S01]  /*3f10*/  @P5 FFMA.FTZ R93, R128, UR6, R104.reuse ;  /* 0x00000006805d5c23 */ /* 0x100fe20008010068 */
[--C-:B------:R-:W-:Y:S01]  /*3f20*/  @P5 FFMA.FTZ R100, R144, UR6, R104.reuse ;  /* 0x0000000690645c23 */ /* 0x100fe20008010068 */
[--C-:B------:R-:W-:Y:S02]  /*3f30*/  @P5 FFMA.FTZ R160, R152, UR6, R104.reuse ;  /* 0x0000000698a05c23 */ /* 0x100fe40008010068 */
[----:B------:R-:W-:Y:S01]  /*3f40*/  @P5 FADD.FTZ R92, R126, -R93 ;  /* 0x8000005d7e5c5221 */ /* 0x000fe20000010000 */
[----:B------:R-:W-:Y:S01]  /*3f50*/  @P5 FFMA.FTZ R93, R7, UR6, R104 ;  /* 0x00000006075d5c23 */ /* 0x000fe20008010068 */
[--C-:B------:R-:W-:Y:S01]  /*3f60*/  @P5 FADD.FTZ R95, R143, -R100.reuse ;  /* 0x800000648f5f5221 */ /* 0x100fe20000010000 */
[----:B------:R-:W-:Y:S01]  /*3f70*/  PRMT R100, R39, 0x7632, R100 ;  /* 0x0000763227647816 */ /* 0x000fe20000000064 */
[----:B------:R-:W-:Y:S01]  /*3f80*/  @P5 FFMA.FTZ R103, R92, UR30, R103 ;  /* 0x0000001e5c675c23 */ /* 0x000fe20008010067 */
[----:B------:R-:W-:Y:S01]  /*3f90*/  @P5 FADD.FTZ R92, R2, -R93 ;  /* 0x8000005d025c5221 */ /* 0x000fe20000010000 */
[----:B------:R-:W-:Y:S01]  /*3fa0*/  SHF.L.U32 R93, R37, 0x10, RZ ;  /* 0x00000010255d7819 */ /* 0x000fe200000006ff */
[----:B------:R-:W-:Y:S01]  /*3fb0*/  @P5 FFMA.FTZ R94, R95, UR30, R94 ;  /* 0x0000001e5f5e5c23 */ /* 0x000fe2000801005e */
[----:B------:R-:W-:Y:S01]  /*3fc0*/  @P5 FFMA.FTZ R95, R5, UR6, R104 ;  /* 0x00000006055f5c23 */ /* 0x000fe20008010068 */
[----:B------:R-:W-:Y:S01]  /*3fd0*/  SHF.L.U32 R100, R100, 0x10, RZ ;  /* 0x0000001064647819 */ /* 0x000fe200000006ff */
[----:B------:R-:W-:Y:S01]  /*3fe0*/  @P5 FADD.FTZ R107, R153, -R160 ;  /* 0x800000a0996b5221 */ /* 0x000fe20000010000 */
[----:B------:R-:W-:Y:S01]  /*3ff0*/  @P5 FFMA.FTZ R93, R92, UR30, R93 ;  /* 0x0000001e5c5d5c23 */ /* 0x000fe2000801005d */
[----:B------:R-:W-:Y:S01]  /*4000*/  @P5 FADD.FTZ R95, R0, -R95 ;  /* 0x8000005f005f5221 */ /* 0x000fe20000010000 */
[----:B------:R-:W-:Y:S01]  /*4010*/  @P5 FFMA.FTZ R92, R142, UR6, R104 ;  /* 0x000000068e5c5c23 */ /* 0x000fe20008010068 */
[----:B------:R-:W-:Y:S01]  /*4020*/  @P5 FFMA.FTZ R100, R107, UR30, R100 ;  /* 0x0000001e6b645c23 */ /* 0x000fe20008010064 */
[----:B------:R-:W-:Y:S01]  /*4030*/  @P5 FFMA.FTZ R107, R9, UR6, R104 ;  /* 0x00000006096b5c23 */ /* 0x000fe20008010068 */
[----:B------:R-:W-:Y:S01]  /*4040*/  @P5 FFMA.FTZ R102, R95, UR30, R102 ;  /* 0x0000001e5f665c23 */ /* 0x000fe20008010066 */
[----:B------:R-:W-:Y:S01]  /*4050*/  @P5 FADD.FTZ R92, R141, -R92 ;  /* 0x8000005c8d5c5221 */ /* 0x000fe20000010000 */
[----:B------:R-:W-:Y:S01]  /*4060*/  @P5 FFMA.FTZ R95, R123, UR6, R104 ;  /* 0x000000067b5f5c23 */ /* 0x000fe20008010068 */
[----:B------:R-:W-:-:S02]  /*4070*/  @P5 FADD.FTZ R107, R4, -R107 ;  /* 0x8000006b046b5221 */ /* 0x000fc40000010000 */
[----:B------:R-:W-:Y:S01]  /*4080*/  @P5 FFMA.FTZ R101, R92, UR30, R101 ;  /* 0x0000001e5c655c23 */ /* 0x000fe20008010065 */
[----:B------:R-:W-:Y:S01]  /*4090*/  @P5 FADD.FTZ R92, R122, -R95 ;  /* 0x8000005f7a5c5221 */ /* 0x000fe20000010000 */
[----:B------:R-:W-:-:S05]  /*40a0*/  SHF.L.U32 R95, R39, 0x10, RZ ;  /* 0x00000010275f7819 */ /* 0x000fca00000006ff */
[----:B------:R-:W-:Y:S01]  /*40b0*/  @P5 FFMA.FTZ R95, R92, UR30, R95 ;  /* 0x0000001e5c5f5c23 */ /* 0x000fe2000801005f */
[----:B------:R-:W-:-:S04]  /*40c0*/  IMAD.U32 R92, R36, 0x10000, RZ ;  /* 0x00010000245c7824 */ /* 0x000fc800078e00ff */
        /* <DEDUP_REMOVED lines=8> */
.L_x_517:
        /* <DEDUP_REMOVED lines=8> */
.L_x_518:
[----:B------:R-:W-:Y:S05]  /*41d0*/  @!P4 BRA `(.L_x_519) ;  /* 0x000000000018c947 */ /* 0x000fea0003800000 */
[----:B------:R-:W-:Y:S01]  /*41e0*/  FMUL.FTZ R103, R93, UR23 ;  /* 0x000000175d677c20 */ /* 0x000fe20008410000 */
[----:B------:R-:W-:-:S03]  /*41f0*/  LOP3.LUT P5, RZ, R114, 0xff0000, RZ, 0xc0, !PT ;  /* 0x00ff000072ff7812 */ /* 0x000fc600078ac0ff */
[----:B------:R-:W-:-:S05]  /*4200*/  FMUL.FTZ R103, R103, UR22 ;  /* 0x0000001667677c20 */ /* 0x000fca0008410000 */
[----:B------:R-:W-:-:S04]  /*4210*/  FSEL R103, R103, RZ, P5 ;  /* 0x000000ff67677208 */ /* 0x000fc80002800000 */
[----:B------:R-:W-:-:S04]  /*4220*/  F2FP.BF16.F32.PACK_AB R103, RZ, R103 ;  /* 0x00000067ff67723e */ /* 0x000fc800000010ff */
[----:B------:R-:W-:-:S07]  /*4230*/  PRMT R61, R103, 0x7610, R61 ;  /* 0x00007610673d7816 */ /* 0x000fce000000003d */
.L_x_519:
        /* <DEDUP_REMOVED lines=8> */
.L_x_520:
[----:B------:R-:W-:Y:S05]  /*42c0*/  @!P4 BRA `(.L_x_521) ;  /* 0x000000000018c947 */ /* 0x000fea0003800000 */
[----:B------:R-:W-:Y:S01]  /*42d0*/  FMUL.FTZ R94, R102, UR23 ;  /* 0x00000017665e7c20 */ /* 0x000fe20008410000 */
[----:B------:R-:W-:-:S03]  /*42e0*/  LOP3.LUT P5, RZ, R115, 0xff, RZ, 0xc0, !PT ;  /* 0x000000ff73ff7812 */ /* 0x000fc600078ac0ff */
[----:B------:R-:W-:-:S05]  /*42f0*/  FMUL.FTZ R94, R94, UR22 ;  /* 0x000000165e5e7c20 */ /* 0x000fca0008410000 */
[----:B------:R-:W-:-:S04]  /*4300*/  FSEL R94, R94, RZ, P5 ;  /* 0x000000ff5e5e7208 */ /* 0x000fc80002800000 */
[----:B------:R-:W-:-:S04]  /*4310*/  F2FP.BF16.F32.PACK_AB R94, RZ, R94 ;  /* 0x0000005eff5e723e */ /* 0x000fc800000010ff */
[----:B------:R-:W-:-:S07]  /*4320*/  PRMT R62, R94, 0x7610, R62 ;  /* 0x000076105e3e7816 */ /* 0x000fce000000003e */
.L_x_521:
        /* <DEDUP_REMOVED lines=8> */
.L_x_522:
[----:B------:R-:W-:Y:S05]  /*43b0*/  @!P4 BRA `(.L_x_523) ;  /* 0x000000000018c947 */ /* 0x000fea0003800000 */
[----:B------:R-:W-:Y:S01]  /*43c0*/  FMUL.FTZ R101, R95, UR23 ;  /* 0x000000175f657c20 */ /* 0x000fe20008410000 */
[----:B------:R-:W-:-:S03]  /*43d0*/  LOP3.LUT P5, RZ, R115, 0xff0000, RZ, 0xc0, !PT ;  /* 0x00ff000073ff7812 */ /* 0x000fc600078ac0ff */
[----:B------:R-:W-:-:S05]  /*43e0*/  FMUL.FTZ R101, R101, UR22 ;  /* 0x0000001665657c20 */ /* 0x000fca0008410000 */
[----:B------:R-:W-:-:S04]  /*43f0*/  FSEL R101, R101, RZ, P5 ;  /* 0x000000ff65657208 */ /* 0x000fc80002800000 */
[----:B------:R-:W-:-:S04]  /*4400*/  F2FP.BF16.F32.PACK_AB R101, RZ, R101 ;  /* 0x00000065ff65723e */ /* 0x000fc800000010ff */
[----:B------:R-:W-:-:S07]  /*4410*/  PRMT R63, R101, 0x7610, R63 ;  /* 0x00007610653f7816 */ /* 0x000fce000000003f */
.L_x_523:
        /* <DEDUP_REMOVED lines=10> */
.L_x_516:
[----:B------:R-:W-:Y:S01]  /*44c0*/  ISETP.LT.AND P5, PT, RZ, UR31, PT ;  /* 0x0000001fff007c0c */ /* 0x000fe2000bfa1270 */
[----:B------:R-:W-:-:S12]  /*44d0*/  @!P4 BRA `(.L_x_525) ;  /* 0x000000000028c947 */ /* 0x000fd80003800000 */
[----:B0-----:R-:W-:Y:S01]  /*44e0*/  @P5 FFMA.FTZ R101, R9, UR6, R104 ;  /* 0x0000000609655c23 */ /* 0x001fe20008010068 */
        /* <DEDUP_REMOVED lines=9> */
.L_x_525:
[----:B------:R-:W-:Y:S05]  /*4580*/  @!P4 BRA `(.L_x_526) ;  /* 0x00000000002cc947 */ /* 0x000fea0003800000 */
[----:B0-----:R-:W-:Y:S01]  /*4590*/  PRMT R100, R36, 0x7632, R100 ;  /* 0x0000763224647816 */ /* 0x001fe20000000064 */
[----:B------:R-:W-:Y:S01]  /*45a0*/  @P5 FFMA.FTZ R101, R128, UR6, R104 ;  /* 0x0000000680655c23 */ /* 0x000fe20008010068 */
[----:B------:R-:W-:Y:S02]  /*45b0*/  LOP3.LUT P6, RZ, R114, 0xff00, RZ, 0xc0, !PT ;  /* 0x0000ff0072ff7812 */ /* 0x000fe400078cc0ff */
[----:B------:R-:W-:Y:S01]  /*45c0*/  SHF.L.U32 R100, R100, 0x10, RZ ;  /* 0x0000001064647819 */ /* 0x000fe200000006ff */
[----:B------:R-:W-:-:S04]  /*45d0*/  @P5 FADD.FTZ R101, R126, -R101 ;  /* 0x800000657e655221 */ /* 0x000fc80000010000 */
[----:B------:R-:W-:-:S04]  /*45e0*/  @P5 FFMA.FTZ R100, R101, UR30, R100 ;  /* 0x0000001e65645c23 */ /* 0x000fc80008010064 */
[----:B------:R-:W-:-:S04]  /*45f0*/  FMUL.FTZ R100, R100, UR23 ;  /* 0x0000001764647c20 */ /* 0x000fc80008410000 */
[----:B------:R-:W-:-:S05]  /*4600*/  FMUL.FTZ R100, R100, UR22 ;  /* 0x0000001664647c20 */ /* 0x000fca0008410000 */
[----:B------:R-:W-:-:S04]  /*4610*/  FSEL R100, R100, RZ, P6 ;  /* 0x000000ff64647208 */ /* 0x000fc80003000000 */
[----:B------:R-:W-:-:S04]  /*4620*/  F2FP.BF16.F32.PACK_AB R100, RZ, R100 ;  /* 0x00000064ff64723e */ /* 0x000fc800000010ff */
[----:B------:R-:W-:-:S07]  /*4630*/  PRMT R60, R60, 0x5410, R100 ;  /* 0x000054103c3c7816 */ /* 0x000fce0000000064 */
.L_x_526:
[----:B------:R-:W-:Y:S05]  /*4640*/  @!P4 BRA `(.L_x_527) ;  /* 0x000000000028c947 */ /* 0x000fea0003800000 */
[----:B0-----:R-:W-:Y:S01]  /*4650*/  @P5 FFMA.FTZ R101, R7, UR6, R104 ;  /* 0x0000000607655c23 */ /* 0x001fe20008010068 */
        /* <DEDUP_REMOVED lines=9> */
.L_x_527:
        /* <DEDUP_REMOVED lines=12> */
.L_x_528:
[----:B------:R-:W-:Y:S05]  /*47b0*/  @!P4 BRA `(.L_x_529) ;  /* 0x000000000028c947 */ /* 0x000fea0003800000 */
        /* <DEDUP_REMOVED lines=10> */
.L_x_529:
[----:B------:R-:W-:Y:S05]  /*4860*/  @!P4 BRA `(.L_x_530) ;  /* 0x00000000002cc947 */ /* 0x000fea0003800000 */
[----:B0-----:R-:W-:Y:S01]  /*4870*/  PRMT R100, R38, 0x7632, R100 ;  /* 0x0000763226647816 */ /* 0x001fe20000000064 */
[----:B------:R-:W-:Y:S01]  /*4880*/  @P5 FFMA.FTZ R102, R142, UR6, R104 ;  /* 0x000000068e665c23 */ /* 0x000fe20008010068 */
[----:B------:R-:W-:-:S03]  /*4890*/  LOP3.LUT P6, RZ, R115, 0xff00, RZ, 0xc0, !PT ;  /* 0x0000ff0073ff7812 */ /* 0x000fc600078cc0ff */
[----:B------:R-:W-:Y:S02]  /*48a0*/  IMAD.U32 R100, R100, 0x10000, RZ ;  /* 0x0001000064647824 */ /* 0x000fe400078e00ff */
[----:B------:R-:W-:-:S04]  /*48b0*/  @P5 FADD.FTZ R101, R141, -R102 ;  /* 0x800000668d655221 */ /* 0x000fc80000010000 */
[----:B------:R-:W-:-:S04]  /*48c0*/  @P5 FFMA.FTZ R100, R101, UR30, R100 ;  /* 0x0000001e65645c23 */ /* 0x000fc80008010064 */
[----:B------:R-:W-:-:S04]  /*48d0*/  FMUL.FTZ R100, R100, UR23 ;  /* 0x0000001764647c20 */ /* 0x000fc80008410000 */
[----:B------:R-:W-:-:S05]  /*48e0*/  FMUL.FTZ R100, R100, UR22 ;  /* 0x0000001664647c20 */ /* 0x000fca0008410000 */
[----:B------:R-:W-:-:S04]  /*48f0*/  FSEL R100, R100, RZ, P6 ;  /* 0x000000ff64647208 */ /* 0x000fc80003000000 */
[----:B------:R-:W-:-:S04]  /*4900*/  F2FP.BF16.F32.PACK_AB R100, RZ, R100 ;  /* 0x00000064ff64723e */ /* 0x000fc800000010ff */
[----:B------:R-:W-:-:S07]  /*4910*/  PRMT R62, R62, 0x5410, R100 ;  /* 0x000054103e3e7816 */ /* 0x000fce0000000064 */
.L_x_530:
        /* <DEDUP_REMOVED lines=11> */
.L_x_531:
[----:B------:R-:W-:Y:S05]  /*49d0*/  @!P4 BRA `(.L_x_524) ;  /* 0x0000000c0044c947 */ /* 0x000fea0003800000 */
[----:B0-----:R-:W-:Y:S01]  /*49e0*/  PRMT R100, R39, 0x7632, R100 ;  /* 0x0000763227647816 */ /* 0x001fe20000000064 */
[----:B------:R-:W-:-:S03]  /*49f0*/  @P5 FFMA.FTZ R102, R152, UR6, R104 ;  /* 0x0000000698665c23 */ /* 0x000fc60008010068 */
[----:B------:R-:W-:Y:S01]  /*4a00*/  SHF.L.U32 R100, R100, 0x10, RZ ;  /* 0x0000001064647819 */ /* 0x000fe200000006ff */
        /* <DEDUP_REMOVED lines=10> */
.L_x_515:
[----:B0-----:R-:W0:Y:S02]  /*4ab0*/  LDC.64 R100, c[0x0][0x478] ;  /* 0x00011e00ff647b82 */ /* 0x001e240000000a00 */
[----:B0-----:R-:W-:-:S04]  /*4ac0*/  ISETP.NE.U32.AND P0, PT, R100, RZ, PT ;  /* 0x000000ff6400720c */ /* 0x001fc80003f05070 */
[----:B------:R-:W-:-:S13]  /*4ad0*/  ISETP.NE.AND.EX P0, PT, R101, RZ, PT, P0 ;  /* 0x000000ff6500720c */ /* 0x000fda0003f05300 */
[----:B------:R-:W-:Y:S05]  /*4ae0*/  @!P0 BRA `(.L_x_532) ;  /* 0x00000004007c8947 */ /* 0x000fea0003800000 */
[--C-:B------:R-:W-:Y:S01]  /*4af0*/  FFMA.FTZ R93, R128, UR6, R104.reuse ;  /* 0x00000006805d7c23 */ /* 0x100fe20008010068 */
[--C-:B------:R-:W-:Y:S01]  /*4b00*/  FFMA.FTZ R95, R7, UR6, R104.reuse ;  /* 0x00000006075f7c23 */ /* 0x100fe20008010068 */
[--C-:B------:R-:W-:Y:S01]  /*4b10*/  FFMA.FTZ R100, R144, UR6, R104.reuse ;  /* 0x0000000690647c23 */ /* 0x100fe20008010068 */
[----:B------:R-:W-:Y:S01]  /*4b20*/  ISETP.LT.AND P5, PT, RZ, UR31, PT ;  /* 0x0000001fff007c0c */ /* 0x000fe2000bfa1270 */
[----:B------:R-:W-:Y:S01]  /*4b30*/  FADD.FTZ R94, R126, -R93 ;  /* 0x8000005d7e5e7221 */ /* 0x000fe20000010000 */
[----:B------:R-:W-:Y:S01]  /*4b40*/  FFMA.FTZ R93, R9, UR6, R104 ;  /* 0x00000006095d7c23 */ /* 0x000fe20008010068 */
[----:B------:R-:W-:Y:S01]  /*4b50*/  FADD.FTZ R95, R2, -R95 ;  /* 0x8000005f025f7221 */ /* 0x000fe20000010000 */
[----:B------:R-:W-:Y:S02]  /*4b60*/  FADD.FTZ R100, R143, -R100 ;  /* 0x800000648f647221 */ /* 0x000fe40000010000 */
[----:B------:R-:W-:Y:S01]  /*4b70*/  FADD.FTZ R92, R4, -R93 ;  /* 0x8000005d045c7221 */ /* 0x000fe20000010000 */
[----:B------:R-:W-:Y:S01]  /*4b80*/  FMUL.FTZ R93, R94, UR30 ;  /* 0x0000001e5e5d7c20 */ /* 0x000fe20008410000 */
[----:B------:R-:W-:Y:S01]  /*4b90*/  FMUL.FTZ R94, R95, UR30 ;  /* 0x0000001e5f5e7c20 */ /* 0x000fe20008410000 */
[----:B------:R-:W-:Y:S01]  /*4ba0*/  FMUL.FTZ R95, R100, UR30 ;  /* 0x0000001e645f7c20 */ /* 0x000fe20008410000 */
[----:B------:R-:W-:-:S02]  /*4bb0*/  FMUL.FTZ R92, R92, UR30 ;  /* 0x0000001e5c5c7c20 */ /* 0x000fc40008410000 */
[----:B------:R-:W-:-:S03]  /*4bc0*/  FSEL R100, R93, RZ, P5 ;  /* 0x000000ff5d647208 */ /* 0x000fc60002800000 */
        /* <DEDUP_REMOVED lines=8> */
.L_x_533:
[----:B------:R-:W-:Y:S05]  /*4c50*/  @!P4 BRA `(.L_x_534) ;  /* 0x000000000018c947 */ /* 0x000fea0003800000 */
[----:B------:R-:W-:Y:S01]  /*4c60*/  FMUL.FTZ R92, R100, UR23 ;  /* 0x00000017645c7c20 */ /* 0x000fe20008410000 */
[----:B------:R-:W-:-:S03]  /*4c70*/  LOP3.LUT P6, RZ, R114, 0xff00, RZ, 0xc0, !PT ;  /* 0x0000ff0072ff7812 */ /* 0x000fc600078cc0ff */
[----:B------:R-:W-:-:S05]  /*4c80*/  FMUL.FTZ R92, R92, UR22 ;  /* 0x000000165c5c7c20 */ /* 0x000fca0008410000 */
[----:B------:R-:W-:-:S04]  /*4c90*/  FSEL R92, R92, RZ, P6 ;  /* 0x000000ff5c5c7208 */ /* 0x000fc80003000000 */
[----:B------:R-:W-:-:S04]  /*4ca0*/  F2FP.BF16.F32.PACK_AB R92, RZ, R92 ;  /* 0x0000005cff5c723e */ /* 0x000fc800000010ff */
[----:B------:R-:W-:-:S07]  /*4cb0*/  PRMT R60, R60, 0x5410, R92 ;  /* 0x000054103c3c7816 */ /* 0x000fce000000005c */
.L_x_534:
        /* <DEDUP_REMOVED lines=10> */
.L_x_535:
        /* <DEDUP_REMOVED lines=8> */
.L_x_536:
        /* <DEDUP_REMOVED lines=21> */
.L_x_537:
[----:B------:R-:W-:Y:S05]  /*4f30*/  @!P4 BRA `(.L_x_538) ;  /* 0x000000000018c947 */ /* 0x000fea0003800000 */
[----:B------:R-:W-:Y:S01]  /*4f40*/  FMUL.FTZ R94, R103, UR23 ;  /* 0x00000017675e7c20 */ /* 0x000fe20008410000 */
[----:B------:R-:W-:-:S03]  /*4f50*/  LOP3.LUT P6, RZ, R115, 0xff00, RZ, 0xc0, !PT ;  /* 0x0000ff0073ff7812 */ /* 0x000fc600078cc0ff */
[----:B------:R-:W-:-:S05]  /*4f60*/  FMUL.FTZ R94, R94, UR22 ;  /* 0x000000165e5e7c20 */ /* 0x000fca0008410000 */
[----:B------:R-:W-:-:S04]  /*4f70*/  FSEL R94, R94, RZ, P6 ;  /* 0x000000ff5e5e7208 */ /* 0x000fc80003000000 */
[----:B------:R-:W-:-:S04]  /*4f80*/  F2FP.BF16.F32.PACK_AB R94, RZ, R94 ;  /* 0x0000005eff5e723e */ /* 0x000fc800000010ff */
[----:B------:R-:W-:-:S07]  /*4f90*/  PRMT R62, R62, 0x5410, R94 ;  /* 0x000054103e3e7816 */ /* 0x000fce000000005e */
.L_x_538:
        /* <DEDUP_REMOVED lines=10> */
.L_x_539:
        /* <DEDUP_REMOVED lines=10> */
.L_x_532:
        /* <DEDUP_REMOVED lines=12> */
.L_x_540:
        /* <DEDUP_REMOVED lines=12> */
.L_x_541:
        /* <DEDUP_REMOVED lines=12> */
.L_x_542:
        /* <DEDUP_REMOVED lines=12> */
.L_x_543:
        /* <DEDUP_REMOVED lines=12> */
.L_x_544:
        /* <DEDUP_REMOVED lines=12> */
.L_x_545:
        /* <DEDUP_REMOVED lines=12> */
.L_x_546:
        /* <DEDUP_REMOVED lines=12> */
[----:B------:R-:W-:-:S07]  /*56e0*/  PRMT R63, R63, 0x5410, R100 ;  /* 0x000054103f3f7816 */ /* 0x000fce0000000064 */
.L_x_524:
[----:B0-----:R-:W0:Y:S08]  /*56f0*/  @P0 LDC.64 R102, c[0x0][0x478] ;  /* 0x00011e00ff660b82 */ /* 0x001e300000000a00 */
[----:B------:R-:W1:Y:S01]  /*5700*/  @P4 LDC.64 R100, c[0x0][0x468] ;  /* 0x00011a00ff644b82 */ /* 0x000e620000000a00 */
[----:B0-----:R-:W-:-:S04]  /*5710*/  @P0 IMAD.WIDE.U32 R102, R120, 0x10, R102 ;  /* 0x0000001078660825 */ /* 0x001fc800078e0066 */
[----:B------:R-:W-:Y:S01]  /*5720*/  VIADD R120, R120, 0x80 ;  /* 0x0000008078787836 */ /* 0x000fe20000000000 */
[----:B------:R2:W-:Y:S01]  /*5730*/  @P0 STG.E.128 desc[UR20][R102.64], R92 ;  /* 0x0000005c66000986 */ /* 0x0005e2000c101d14 */
[C---:B-1----:R-:W-:Y:S01]  /*5740*/  @P4 IMAD.WIDE.U32 R100, R105.reuse, 0x10, R100 ;  /* 0x0000001069644825 */ /* 0x042fe200078e0064 */
[----:B------:R-:W-:-:S04]  /*5750*/  IADD3 R105, PT, PT, R105, 0x80, RZ ;  /* 0x0000008069697810 */ /* 0x000fc80007ffe0ff */
[----:B------:R2:W-:Y:S03]  /*5760*/  @P4 STG.E.128 desc[UR20][R100.64], R60 ;  /* 0x0000003c64004986 */ /* 0x0005e6000c101d14 */
.L_x_514:
[----:B------:R-:W-:Y:S05]  /*5770*/  BSYNC.RECONVERGENT B0 ;  /* 0x0000000000007941 */ /* 0x000fea0003800200 */
.L_x_513:
        /* <DEDUP_REMOVED lines=10> */
[----:B0-2---:R-:W-:Y:S01]  /*5820*/  IMAD.U32 R102, R98, 0x10000, RZ ;  /* 0x0001000062667824 */ /* 0x005fe200078e00ff */
[----:B------:R-:W-:Y:S02]  /*5830*/  PRMT R103, R96, 0x7632, R103 ;  /* 0x0000763260677816 */ /* 0x000fe40000000067 */
[----:B------:R-:W-:Y:S02]  /*5840*/  PRMT R94, R97, 0x7632, R94 ;  /* 0x00007632615e7816 */ /* 0x000fe4000000005e */
[----:B------:R-:W-:-:S03]  /*5850*/  SHF.L.U32 R103, R103, 0x10, RZ ;  /* 0x0000001067677819 */ /* 0x000fc600000006ff */
[----:B------:R-:W-:-:S04]  /*5860*/  IMAD.U32 R94, R94, 0x10000, RZ ;  /* 0x000100005e5e7824 */ /* 0x000fc800078e00ff */
[--C-:B------:R-:W-:Y:S01]  /*5870*/  @P5 FFMA.FTZ R92, R138, UR6, R104.reuse ;  /* 0x000000068a5c5c23 */ /* 0x100fe20008010068 */
[--C-:B------:R-:W-:Y:S01]  /*5880*/  @P5 FFMA.FTZ R93, R131, UR6, R104.reuse ;  /* 0x00000006835d5c23 */ /* 0x100fe20008010068 */
[--C-:B------:R-:W-:Y:S01]  /*5890*/  @P5 FFMA.FTZ R100, R146, UR6, R104.reuse ;  /* 0x0000000692645c23 */ /* 0x100fe20008010068 */
[----:B------:R-:W-:Y:S01]  /*58a0*/  @P5 FFMA.FTZ R101, R133, UR6, R104 ;  /* 0x0000000685655c23 */ /* 0x000fe20008010068 */
[----:B------:R-:W-:Y:S01]  /*58b0*/  @P5 FADD.FTZ R92, R139, -R92 ;  /* 0x8000005c8b5c5221 */ /* 0x000fe20000010000 */
[----:B------:R-:W-:Y:S01]  /*58c0*/  @P5 FFMA.FTZ R107, R129, UR6, R104 ;  /* 0x00000006816b5c23 */ /* 0x000fe20008010068 */
[----:B------:R-:W-:Y:S01]  /*58d0*/  @P5 FADD.FTZ R95, R137, -R100 ;  /* 0x80000064895f5221 */ /* 0x000fe20000010000 */
[----:B------:R-:W-:Y:S01]  /*58e0*/  @P5 FADD.FTZ R101, R136, -R101 ;  /* 0x8000006588655221 */ /* 0x000fe20000010000 */
[----:B------:R-:W-:Y:S01]  /*58f0*/  @P5 FFMA.FTZ R103, R92, UR30, R103 ;  /* 0x0000001e5c675c23 */ /* 0x000fe20008010067 */
[----:B------:R-:W-:Y:S01]  /*5900*/  @P5 FADD.FTZ R92, R134, -R93 ;  /* 0x8000005d865c5221 */ /* 0x000fe20000010000 */
[----:B------:R-:W-:Y:S01]  /*5910*/  SHF.L.U32 R93, R97, 0x10, RZ ;  /* 0x00000010615d7819 */ /* 0x000fe200000006ff */
[----:B------:R-:W-:Y:S01]  /*5920*/  @P5 FFMA.FTZ R94, R95, UR30, R94 ;  /* 0x0000001e5f5e5c23 */ /* 0x000fe2000801005e */
[----:B------:R-:W-:Y:S01]  /*5930*/  PRMT R95, R98, 0x7632, R95 ;  /* 0x00007632625f7816 */ /* 0x000fe2000000005f */
[----:B------:R-:W-:Y:S01]  /*5940*/  @P5 FFMA.FTZ R102, R101, UR30, R102 ;  /* 0x0000001e65665c23 */ /* 0x000fe20008010066 */
[--C-:B------:R-:W-:Y:S01]  /*5950*/  @P5 FFMA.FTZ R101, R135, UR6, R104.reuse ;  /* 0x0000000687655c23 */ /* 0x100fe20008010068 */
[----:B------:R-:W-:Y:S01]  /*5960*/  @P5 FFMA.FTZ R93, R92, UR30, R93 ;  /* 0x0000001e5c5d5c23 */ /* 0x000fe2000801005d */
[----:B------:R-:W-:Y:S01]  /*5970*/  @P5 FFMA.FTZ R92, R156, UR6, R104 ;  /* 0x000000069c5c5c23 */ /* 0x000fe20008010068 */
[----:B------:R-:W-:Y:S01]  /*5980*/  SHF.L.U32 R95, R95, 0x10, RZ ;  /* 0x000000105f5f7819 */ /* 0x000fe200000006ff */
[----:B------:R-:W-:Y:S01]  /*5990*/  @P5 FADD.FTZ R107, R132, -R107 ;  /* 0x8000006b846b5221 */ /* 0x000fe20000010000 */
[----:B------:R-:W-:Y:S01]  /*59a0*/  PRMT R100, R99, 0x7632, R100 ;  /* 0x0000763263647816 */ /* 0x000fe20000000064 */
[----:B------:R-:W-:-:S03]  /*59b0*/  @P5 FADD.FTZ R92, R151, -R92 ;  /* 0x8000005c975c5221 */ /* 0x000fc60000010000 */
[----:B------:R-:W-:Y:S01]  /*59c0*/  SHF.L.U32 R100, R100, 0x10, RZ ;  /* 0x0000001064647819 */ /* 0x000fe200000006ff */
[----:B------:R-:W-:Y:S01]  /*59d0*/  @P5 FFMA.FTZ R95, R92, UR30, R95 ;  /* 0x0000001e5c5f5c23 */ /* 0x000fe2000801005f */
[----:B------:R-:W-:Y:S01]  /*59e0*/  @P5 FADD.FTZ R92, R140, -R101 ;  /* 0x800000658c5c5221 */ /* 0x000fe20000010000 */
[----:B------:R-:W-:-:S05]  /*59f0*/  SHF.L.U32 R101, R99, 0x10, RZ ;  /* 0x0000001063657819 */ /* 0x000fca00000006ff */
[----:B------:R-:W-:Y:S01]  /*5a00*/  @P5 FFMA.FTZ R101, R92, UR30, R101 ;  /* 0x0000001e5c655c23 */ /* 0x000fe20008010065 */
[----:B------:R-:W-:-:S04]  /*5a10*/  @P5 FFMA.FTZ R92, R154, UR6, R104 ;  /* 0x000000069a5c5c23 */ /* 0x000fc80008010068 */
[----:B------:R-:W-:Y:S01]  /*5a20*/  @P5 FADD.FTZ R121, R149, -R92 ;  /* 0x8000005c95795221 */ /* 0x000fe20000010000 */
[----:B------:R-:W-:-:S03]  /*5a30*/  IMAD.U32 R92, R96, 0x10000, RZ ;  /* 0x00010000605c7824 */ /* 0x000fc600078e00ff */
[----:B------:R-:W-:Y:S01]  /*5a40*/  @P5 FFMA.FTZ R100, R121, UR30, R100 ;  /* 0x0000001e79645c23 */ /* 0x000fe20008010064 */
        /* <DEDUP_REMOVED lines=8> */
.L_x_551:
        /* <DEDUP_REMOVED lines=8> */
.L_x_552:
[----:B------:R-:W-:Y:S05]  /*5b50*/  @!P4 BRA `(.L_x_553) ;  /* 0x000000000018c947 */ /* 0x000fea0003800000 */
[----:B------:R-:W-:Y:S01]  /*5b60*/  FMUL.FTZ R103, R93, UR23 ;  /* 0x000000175d677c20 */ /* 0x000fe20008410000 */
[----:B------:R-:W-:-:S03]  /*5b70*/  LOP3.LUT P5, RZ, R116, 0xff0000, RZ, 0xc0, !PT ;  /* 0x00ff000074ff7812 */ /* 0x000fc600078ac0ff */
[----:B------:R-:W-:-:S05]  /*5b80*/  FMUL.FTZ R103, R103, UR22 ;  /* 0x0000001667677c20 */ /* 0x000fca0008410000 */
[----:B------:R-:W-:-:S04]  /*5b90*/  FSEL R103, R103, RZ, P5 ;  /* 0x000000ff67677208 */ /* 0x000fc80002800000 */
[----:B------:R-:W-:-:S04]  /*5ba0*/  F2FP.BF16.F32.PACK_AB R103, RZ, R103 ;  /* 0x00000067ff67723e */ /* 0x000fc800000010ff */
[----:B------:R-:W-:-:S07]  /*5bb0*/  PRMT R61, R103, 0x7610, R61 ;  /* 0x00007610673d7816 */ /* 0x000fce000000003d */
.L_x_553:
        /* <DEDUP_REMOVED lines=8> */
.L_x_554:
[----:B------:R-:W-:Y:S05]  /*5c40*/  @!P4 BRA `(.L_x_555) ;  /* 0x000000000018c947 */ /* 0x000fea0003800000 */
[----:B------:R-:W-:Y:S01]  /*5c50*/  FMUL.FTZ R94, R102, UR23 ;  /* 0x00000017665e7c20 */ /* 0x000fe20008410000 */
[----:B------:R-:W-:-:S03]  /*5c60*/  LOP3.LUT P5, RZ, R117, 0xff, RZ, 0xc0, !PT ;  /* 0x000000ff75ff7812 */ /* 0x000fc600078ac0ff */
[----:B------:R-:W-:-:S05]  /*5c70*/  FMUL.FTZ R94, R94, UR22 ;  /* 0x000000165e5e7c20 */ /* 0x000fca0008410000 */
[----:B------:R-:W-:-:S04]  /*5c80*/  FSEL R94, R94, RZ, P5 ;  /* 0x000000ff5e5e7208 */ /* 0x000fc80002800000 */
[----:B------:R-:W-:-:S04]  /*5c90*/  F2FP.BF16.F32.PACK_AB R94, RZ, R94 ;  /* 0x0000005eff5e723e */ /* 0x000fc800000010ff */
[----:B------:R-:W-:-:S07]  /*5ca0*/  PRMT R62, R94, 0x7610, R62 ;  /* 0x000076105e3e7816 */ /* 0x000fce000000003e */
.L_x_555:
        /* <DEDUP_REMOVED lines=8> */
.L_x_556:
[----:B------:R-:W-:Y:S05]  /*5d30*/  @!P4 BRA `(.L_x_557) ;  /* 0x000000000018c947 */ /* 0x000fea0003800000 */
[----:B------:R-:W-:Y:S01]  /*5d40*/  FMUL.FTZ R95, R101, UR23 ;  /* 0x00000017655f7c20 */ /* 0x000fe20008410000 */
[----:B------:R-:W-:-:S03]  /*5d50*/  LOP3.LUT P5, RZ, R117, 0xff0000, RZ, 0xc0, !PT ;  /* 0x00ff000075ff7812 */ /* 0x000fc600078ac0ff */
[----:B------:R-:W-:-:S05]  /*5d60*/  FMUL.FTZ R95, R95, UR22 ;  /* 0x000000165f5f7c20 */ /* 0x000fca0008410000 */
[----:B------:R-:W-:-:S04]  /*5d70*/  FSEL R95, R95, RZ, P5 ;  /* 0x000000ff5f5f7208 */ /* 0x000fc80002800000 */
[----:B------:R-:W-:-:S04]  /*5d80*/  F2FP.BF16.F32.PACK_AB R95, RZ, R95 ;  /* 0x0000005fff5f723e */ /* 0x000fc800000010ff */
[----:B------:R-:W-:-:S07]  /*5d90*/  PRMT R63, R95, 0x7610, R63 ;  /* 0x000076105f3f7816 */ /* 0x000fce000000003f */
.L_x_557:
        /* <DEDUP_REMOVED lines=10> */
.L_x_550:
[----:B------:R-:W-:Y:S01]  /*5e40*/  ISETP.LT.AND P5, PT, RZ, UR31, PT ;  /* 0x0000001fff007c0c */ /* 0x000fe2000bfa1270 */
[----:B------:R-:W-:-:S12]  /*5e50*/  @!P4 BRA `(.L_x_559) ;  /* 0x000000000028c947 */ /* 0x000fd80003800000 */
[----:B0-2---:R-:W-:Y:S01]  /*5e60*/  @P5 FFMA.FTZ R101, R129, UR6, R104 ;  /* 0x0000000681655c23 */ /* 0x005fe20008010068 */
        /* <DEDUP_REMOVED lines=9> */
.L_x_559:
[----:B------:R-:W-:Y:S05]  /*5f00*/  @!P4 BRA `(.L_x_560) ;  /* 0x000000000028c947 */ /* 0x000fea0003800000 */
        /* <DEDUP_REMOVED lines=10> */
.L_x_560:
[----:B------:R-:W-:Y:S05]  /*5fb0*/  @!P4 BRA `(.L_x_561) ;  /* 0x000000000028c947 */ /* 0x000fea0003800000 */
[----:B0-2---:R-:W-:Y:S01]  /*5fc0*/  @P5 FFMA.FTZ R101, R131, UR6, R104 ;  /* 0x0000000683655c23 */ /* 0x005fe20008010068 */
        /* <DEDUP_REMOVED lines=9> */
.L_x_561:
[----:B------:R-:W-:Y:S05]  /*6060*/  @!P4 BRA `(.L_x_562) ;  /* 0x00000000002cc947 */ /* 0x000fea0003800000 */
[----:B0-2---:R-:W-:Y:S01]  /*6070*/  PRMT R100, R97, 0x7632, R100 ;  /* 0x0000763261647816 */ /* 0x005fe20000000064 */
        /* <DEDUP_REMOVED lines=10> */
.L_x_562:
        /* <DEDUP_REMOVED lines=11> */
.L_x_563:
[----:B------:R-:W-:Y:S05]  /*61d0*/  @!P4 BRA `(.L_x_564) ;  /* 0x00000000002cc947 */ /* 0x000fea0003800000 */
[----:B0-2---:R-:W-:Y:S01]  /*61e0*/  PRMT R100, R98, 0x7632, R100 ;  /* 0x0000763262647816 */ /* 0x005fe20000000064 */
        /* <DEDUP_REMOVED lines=10> */
.L_x_564:
        /* <DEDUP_REMOVED lines=11> */
.L_x_565:
[----:B------:R-:W-:Y:S05]  /*6340*/  @!P4 BRA `(.L_x_558) ;  /* 0x0000000c0044c947 */ /* 0x000fea0003800000 */
[----:B0-2---:R-:W-:Y:S01]  /*6350*/  PRMT R100, R99, 0x7632, R100 ;  /* 0x0000763263647816 */ /* 0x005fe20000000064 */
        /* <DEDUP_REMOVED lines=12> */
.L_x_549:
[----:B0-2---:R-:W0:Y:S02]  /*6420*/  LDC.64 R100, c[0x0][0x478] ;  /* 0x00011e00ff647b82 */ /* 0x005e240000000a00 */
[----:B0-----:R-:W-:-:S04]  /*6430*/  ISETP.NE.U32.AND P0, PT, R100, RZ, PT ;  /* 0x000000ff6400720c */ /* 0x001fc80003f05070 */
[----:B------:R-:W-:-:S13]  /*6440*/  ISETP.NE.AND.EX P0, PT, R101, RZ, PT, P0 ;  /* 0x000000ff6500720c */ /* 0x000fda0003f05300 */
[----:B------:R-:W-:Y:S05]  /*6450*/  @!P0 BRA `(.L_x_566) ;  /* 0x00000004007c8947 */ /* 0x000fea0003800000 */
        /* <DEDUP_REMOVED lines=9> */
[----:B------:R-:W-:Y:S01]  /*64f0*/  ISETP.LT.AND P5, PT, RZ, UR31, PT ;  /* 0x0000001fff007c0c */ /* 0x000fe2000bfa1270 */
[----:B------:R-:W-:Y:S01]  /*6500*/  FMUL.FTZ R92, R92, UR30 ;  /* 0x0000001e5c5c7c20 */ /* 0x000fe20008410000 */
[----:B------:R-:W-:Y:S01]  /*6510*/  FMUL.FTZ R94, R95, UR30 ;  /* 0x0000001e5f5e7c20 */ /* 0x000fe20008410000 */
[----:B------:R-:W-:Y:S01]  /*6520*/  FMUL.FTZ R95, R100, UR30 ;  /* 0x0000001e645f7c20 */ /* 0x000fe20008410000 */
[----:B------:R-:W-:-:S02]  /*6530*/  FSEL R100, R93, RZ, P5 ;  /* 0x000000ff5d647208 */ /* 0x000fc40002800000 */
        /* <DEDUP_REMOVED lines=8> */
.L_x_567:
[----:B------:R-:W-:Y:S05]  /*65c0*/  @!P4 BRA `(.L_x_568) ;  /* 0x000000000018c947 */ /* 0x000fea0003800000 */
[----:B------:R-:W-:Y:S01]  /*65d0*/  FMUL.FTZ R92, R100, UR23 ;  /* 0x00000017645c7c20 */ /* 0x000fe20008410000 */
[----:B------:R-:W-:-:S03]  /*65e0*/  LOP3.LUT P6, RZ, R116, 0xff00, RZ, 0xc0, !PT ;  /* 0x0000ff0074ff7812 */ /* 0x000fc600078cc0ff */
[----:B------:R-:W-:-:S05]  /*65f0*/  FMUL.FTZ R92, R92, UR22 ;  /* 0x000000165c5c7c20 */ /* 0x000fca0008410000 */
[----:B------:R-:W-:-:S04]  /*6600*/  FSEL R92, R92, RZ, P6 ;  /* 0x000000ff5c5c7208 */ /* 0x000fc80003000000 */
[----:B------:R-:W-:-:S04]  /*6610*/  F2FP.BF16.F32.PACK_AB R92, RZ, R92 ;  /* 0x0000005cff5c723e */ /* 0x000fc800000010ff */
[----:B------:R-:W-:-:S07]  /*6620*/  PRMT R60, R60, 0x5410, R92 ;  /* 0x000054103c3c7816 */ /* 0x000fce000000005c */
.L_x_568:
        /* <DEDUP_REMOVED lines=10> */
.L_x_569:
        /* <DEDUP_REMOVED lines=8> */
.L_x_570:
        /* <DEDUP_REMOVED lines=21> */
.L_x_571:
[----:B------:R-:W-:Y:S05]  /*68a0*/  @!P4 BRA `(.L_x_572) ;  /* 0x000000000018c947 */ /* 0x000fea0003800000 */
[----:B------:R-:W-:Y:S01]  /*68b0*/  FMUL.FTZ R94, R102, UR23 ;  /* 0x00000017665e7c20 */ /* 0x000fe20008410000 */
[----:B------:R-:W-:-:S03]  /*68c0*/  LOP3.LUT P6, RZ, R117, 0xff00, RZ, 0xc0, !PT ;  /* 0x0000ff0075ff7812 */ /* 0x000fc600078cc0ff */
[----:B------:R-:W-:-:S05]  /*68d0*/  FMUL.FTZ R94, R94, UR22 ;  /* 0x000000165e5e7c20 */ /* 0x000fca0008410000 */
[----:B------:R-:W-:-:S04]  /*68e0*/  FSEL R94, R94, RZ, P6 ;  /* 0x000000ff5e5e7208 */ /* 0x000fc80003000000 */
[----:B------:R-:W-:-:S04]  /*68f0*/  F2FP.BF16.F32.PACK_AB R94, RZ, R94 ;  /* 0x0000005eff5e723e */ /* 0x000fc800000010ff */
[----:B------:R-:W-:-:S07]  /*6900*/  PRMT R62, R62, 0x5410, R94 ;  /* 0x000054103e3e7816 */ /* 0x000fce000000005e */
.L_x_572:
        /* <DEDUP_REMOVED lines=10> */
.L_x_573:
        /* <DEDUP_REMOVED lines=10> */
.L_x_566:
        /* <DEDUP_REMOVED lines=12> */
.L_x_574:
        /* <DEDUP_REMOVED lines=12> */
.L_x_575:
        /* <DEDUP_REMOVED lines=12> */
.L_x_576:
        /* <DEDUP_REMOVED lines=12> */
.L_x_577:
        /* <DEDUP_REMOVED lines=12> */
.L_x_578:
        /* <DEDUP_REMOVED lines=12> */
.L_x_579:
        /* <DEDUP_REMOVED lines=12> */
.L_x_580:
        /* <DEDUP_REMOVED lines=13> */
.L_x_558:
[----:B0-2---:R-:W0:Y:S08]  /*7060*/  @P0 LDC.64 R102, c[0x0][0x478] ;  /* 0x00011e00ff660b82 */ /* 0x005e300000000a00 */
[----:B------:R-:W1:Y:S01]  /*7070*/  @P4 LDC.64 R100, c[0x0][0x468] ;  /* 0x00011a00ff644b82 */ /* 0x000e620000000a00 */
[----:B0-----:R-:W-:-:S05]  /*7080*/  @P0 IMAD.WIDE.U32 R102, R120, 0x10, R102 ;  /* 0x0000001078660825 */ /* 0x001fca00078e0066 */
[----:B------:R3:W-:Y:S01]  /*7090*/  @P0 STG.E.128 desc[UR20][R102.64], R92 ;  /* 0x0000005c66000986 */ /* 0x0007e2000c101d14 */
[----:B-1----:R-:W-:-:S05]  /*70a0*/  @P4 IMAD.WIDE.U32 R100, R105, 0x10, R100 ;  /* 0x0000001069644825 */ /* 0x002fca00078e0064 */
[----:B------:R3:W-:Y:S02]  /*70b0*/  @P4 STG.E.128 desc[UR20][R100.64], R60 ;  /* 0x0000003c64004986 */ /* 0x0007e4000c101d14 */
.L_x_548:
[----:B------:R-:W-:Y:S05]  /*70c0*/  BSYNC.RECONVERGENT B0 ;  /* 0x0000000000007941 */ /* 0x000fea0003800200 */
.L_x_547:
[----:B------:R-:W-:Y:S02]  /*70d0*/  UIADD3 UR11, UPT, UPT, UR11, UR26, URZ ;  /* 0x0000001a0b0b7290 */ /* 0x000fe4000fffe0ff */
[----:B------:R-:W-:Y:S02]  /*70e0*/  UPLOP3.LUT UP1, UPT, UPT, UPT, UP1, 0x40, 0x4 ;  /* 0x000000000004789c */ /* 0x000fe40003f2e810 */
[----:B------:R-:W-:-:S09]  /*70f0*/  UISETP.GE.AND UP0, UPT, UR11, UR27, UPT ;  /* 0x0000001b0b00728c */ /* 0x000fd2000bf06270 */
[----:B------:R-:W-:Y:S05]  /*7100*/  BRA.U !UP0, `(.L_x_581) ;  /* 0xffffff9508447547 */ /* 0x000fea000b83ffff */
.L_x_468:
[----:B------:R-:W1:Y:S08]  /*7110*/  S2UR UR6, SR_CTAID.X ;  /* 0x00000000000679c3 */ /* 0x000e700000002500 */
[----:B------:R-:W4:Y:S08]  /*7120*/  LDC.64 R2, c[0x0][0x440] ;  /* 0x00011000ff027b82 */ /* 0x000f300000000a00 */
[----:B------:R-:W0:Y:S08]  /*7130*/  LDC.64 R4, c[0x0][0x448] ;  /* 0x00011200ff047b82 */ /* 0x000e300000000a00 */
[----:B------:R-:W2:Y:S01]  /*7140*/  LDC.64 R6, c[0x0][0x440] ;  /* 0x00011000ff067b82 */ /* 0x000ea20000000a00 */
[----:B-1----:R-:W-:-:S06]  /*7150*/  UIMAD UR6, UR6, UR10, URZ ;  /* 0x0000000a060672a4 */ /* 0x002fcc000f8e02ff */
[----:B------:R-:W-:Y:S01]  /*7160*/  IMAD.U32 R0, RZ, RZ, UR6 ;  /* 0x00000006ff007e24 */ /* 0x000fe2000f8e00ff */
[----:B------:R-:W1:Y:S04]  /*7170*/  LDC.64 R8, c[0x0][0x448] ;  /* 0x00011200ff087b82 */ /* 0x000e680000000a00 */
[----:B------:R-:W-:-:S05]  /*7180*/  LEA.HI R161, R0, R161, RZ, 0x1d ;  /* 0x000000a100a17211 */ /* 0x000fca00078fe8ff */
[----:B----4-:R-:W-:-:S04]  /*7190*/  @P1 IMAD.WIDE.U32 R2, R161, 0x20, R2 ;  /* 0x00000020a1021825 */ /* 0x010fc800078e0002 */
[C---:B0-----:R-:W-:Y:S01]  /*71a0*/  @P1 IMAD.WIDE.U32 R4, R161.reuse, 0x20, R4 ;  /* 0x00000020a1041825 */ /* 0x041fe200078e0004 */
[----:B------:R-:W-:Y:S01]  /*71b0*/  @P1 IADD3 R161, PT, PT, R161, 0x80, RZ ;  /* 0x00000080a1a11810 */ /* 0x000fe20007ffe0ff */
[----:B------:R0:W-:Y:S04]  /*71c0*/  @P1 STG.E.128 desc[UR20][R2.64], R72 ;  /* 0x0000004802001986 */ /* 0x0001e8000c101d14 */
[C---:B--2---:R-:W-:Y:S01]  /*71d0*/  @P2 IMAD.WIDE.U32 R6, R161.reuse, 0x20, R6 ;  /* 0x00000020a1062825 */ /* 0x044fe200078e0006 */
[----:B------:R0:W-:Y:S03]  /*71e0*/  @P1 STG.E.128 desc[UR20][R2.64+0x10], R76 ;  /* 0x0000104c02001986 */ /* 0x0001e6000c101d14 */
[----:B-1----:R-:W-:Y:S01]  /*71f0*/  @P2 IMAD.WIDE.U32 R8, R161, 0x20, R8 ;  /* 0x00000020a1082825 */ /* 0x002fe200078e0008 */
[----:B------:R0:W-:Y:S04]  /*7200*/  @P1 STG.E.128 desc[UR20][R4.64], R52 ;  /* 0x0000003404001986 */ /* 0x0001e8000c101d14 */
        /* <DEDUP_REMOVED lines=16> */
.L_x_582:
        /* <DEDUP_REMOVED lines=15> */
.L_x_10665:


//--------------------- .text._ZN10layer_norm22ln_bwd_finalize_kernelINS_22Kernel_traits_finalizeILj3072E13__nv_bfloat16S2_S2_S2_fjLb0ELj1024ELj4ENS_18Kernel_traits_baseILj3072ES2_S2_S2_S2_fjLj1024EEEEELb0ELb1EEEvNS_9BwdParamsE --------------------------
	.section	.text._ZN10layer_norm22ln_bwd_finalize_kernelINS_22Kernel_traits_finalizeILj3072E13__nv_bfloat16S2_S2_S2_fjLb0ELj1024ELj4ENS_18Kernel_traits_baseILj3072ES2_S2_S2_S2_fjLj1024EEEEELb0ELb1EEEvNS_9BwdParamsE,"ax",@progbits
	.align	128
        .global         _ZN10layer_norm22ln_bwd_finalize_kernelINS_22Kernel_traits_finalizeILj3072E13__nv_bfloat16S2_S2_S2_fjLb0ELj1024ELj4ENS_18Kernel_traits_baseILj3072ES2_S2_S2_S2_fjLj1024EEEEELb0ELb1EEEvNS_9BwdParamsE
        .type           _ZN10layer_norm22ln_bwd_finalize_kernelINS_22Kernel_traits_finalizeILj3072E13__nv_bfloat16S2_S2_S2_fjLb0ELj1024ELj4ENS_18Kernel_traits_baseILj3072ES2_S2_S2_S2_fjLj1024EEEEELb0ELb1EEEvNS_9BwdParamsE,@function
        .size           _ZN10layer_norm22ln_bwd_finalize_kernelINS_22Kernel_traits_finalizeILj3072E13__nv_bfloat16S2_S2_S2_fjLb0ELj1024ELj4ENS_18Kernel_traits_baseILj3072ES2_S2_S2_S2_fjLj1024EEEEELb0ELb1EEEvNS_9BwdParamsE,(.L_x_10666 - _ZN10layer_norm22ln_bwd_finalize_kernelINS_22Kernel_traits_finalizeILj3072E13__nv_bfloat16S2_S2_S2_fjLb0ELj1024ELj4ENS_18Kernel_traits_baseILj3072ES2_S2_S2_S2_fjLj1024EEEEELb0ELb1EEEvNS_9BwdParamsE)
        .other          _ZN10layer_norm22ln_bwd_finalize_kernelINS_22Kernel_traits_finalizeILj3072E13__nv_bfloat16S2_S2_S2_fjLb0ELj1024ELj4ENS_18Kernel_traits_baseILj3072ES2_S2_S2_S2_fjLj1024EEEEELb0ELb1EEEvNS_9BwdParamsE,@"STO_CUDA_ENTRY STV_DEFAULT"
_ZN10layer_norm22ln_bwd_finalize_kernelINS_22Kernel_traits_finalizeILj3072E13__nv_bfloat16S2_S2_S2_fjLb0ELj1024ELj4ENS_18Kernel_traits_baseILj3072ES2_S2_S2_S2_fjLj1024EEEEELb0ELb1EEEvNS_9BwdParamsE:
.text._ZN10layer_norm22ln_bwd_finalize_kernelINS_22Kernel_traits_finalizeILj3072E13__nv_bfloat16S2_S2_S2_fjLb0ELj1024ELj4ENS_18Kernel_traits_baseILj3072ES2_S2_S2_S2_fjLj1024EEEEELb0ELb1EEEvNS_9BwdParamsE:
[----:B------:R-:W-:Y:S08]  /*0000*/  LDC R1, c[0x0][0x37c] ;  /* 0x0000df00ff017b82 */ /* 0x000ff00000000800 */
[----:B------:R-:W0:Y:S01]  /*0010*/  S2UR UR4, SR_CTAID.X ;  /* 0x00000000000479c3 */ /* 0x000e220000002500 */
[----:B------:R-:W1:Y:S01]  /*0020*/  S2R R4, SR_TID.X ;  /* 0x0000000000047919 */ /* 0x000e620000002100 */
[----:B0-----:R-:W-:-:S06]  /*0030*/  USHF.L.U32 UR7, UR4, 0x5, URZ ;  /* 0x0000000504077899 */ /* 0x001fcc00080006ff */
[----:B------:R-:W-:-:S04]  /*0040*/  MOV R3, UR7 ;  /* 0x0000000700037c02 */ /* 0x000fc80008000f00 */
[----:B-1----:R-:W-:-:S04]  /*0050*/  LOP3.LUT R0, R3, 0x1f, R4, 0xf8, !PT ;  /* 0x0000001f03007812 */ /* 0x002fc800078ef804 */
[----:B------:R-:W-:-:S13]  /*0060*/  ISETP.GT.U32.AND P0, PT, R0, 0xbff, PT ;  /* 0x00000bff0000780c */ /* 0x000fda0003f04070 */
[----:B------:R-:W-:Y:S05]  /*0070*/  @P0 EXIT ;  /* 0x000000000000094d */ /* 0x000fea0003800000 */
[----:B------:R-:W0:Y:S01]  /*0080*/  LDCU UR10, c[0x0][0x380] ;  /* 0x00007000ff0a77ac */ /* 0x000e220008000800 */
[----:B------:R-:W-:Y:S01]  /*0090*/  SHF.R.U32.HI R0, RZ, 0x5, R4 ;  /* 0x00000005ff007819 */ /* 0x000fe20000011604 */
[----:B------:R-:W-:Y:S01]  /*00a0*/  BSSY.RECONVERGENT B0, `(.L_x_583) ;  /* 0x0000145000007945 */ /* 0x000fe20003800200 */
[----:B------:R-:W-:Y:S01]  /*00b0*/  HFMA2 R3, -RZ, RZ, 0, 0 ;  /* 0x00000000ff037431 */ /* 0x000fe200000001ff */
[----:B------:R-:W-:Y:S01]  /*00c0*/  USHF.L.U32 UR4, UR4, 0x4, URZ ;  /* 0x0000000404047899 */ /* 0x000fe200080006ff */
[----:B------:R-:W-:Y:S01]  /*00d0*/  LOP3.LUT R4, R4, 0x1f, RZ, 0xc0, !PT ;  /* 0x0000001f04047812 */ /* 0x000fe200078ec0ff */
[----:B------:R-:W1:Y:S01]  /*00e0*/  LDCU.64 UR8, c[0x0][0x358] ;  /* 0x00006b00ff0877ac */ /* 0x000e620008000a00 */
[----:B------:R-:W-:Y:S01]  /*00f0*/  MOV R26, RZ ;  /* 0x000000ff001a7202 */ /* 0x000fe20000000f00 */
[----:B------:R-:W-:Y:S01]  /*0100*/  ULOP3.LUT UR4, UR4, 0x7ffffff0, URZ, 0xc0, !UPT ;  /* 0x7ffffff004047892 */ /* 0x000fe2000f8ec0ff */
[----:B0-----:R-:W-:-:S13]  /*0110*/  ISETP.GE.U32.AND P0, PT, R0, UR10, PT ;  /* 0x0000000a00007c0c */ /* 0x001fda000bf06070 */
[----:B-1----:R-:W-:Y:S05]  /*0120*/  @P0 BRA `(.L_x_584) ;  /* 0x0000001000f00947 */ /* 0x002fea0003800000 */
        /* <DEDUP_REMOVED lines=11> */
[----:B------:R-:W0:Y:S01]  /*01e0*/  LDC R5, c[0x0][0x388] ;  /* 0x0000e200ff057b82 */ /* 0x000e220000000800 */
[C---:B------:R-:W-:Y:S02]  /*01f0*/  LOP3.LUT R10, R0.reuse, 0x100, RZ, 0xfc, !PT ;  /* 0x00000100000a7812 */ /* 0x040fe400078efcff */
[C---:B------:R-:W-:Y:S02]  /*0200*/  LOP3.LUT R12, R0.reuse, 0x120, RZ, 0xfc, !PT ;  /* 0x00000120000c7812 */ /* 0x040fe400078efcff */
[C---:B------:R-:W-:Y:S02]  /*0210*/  LOP3.LUT R14, R0.reuse, 0x140, RZ, 0xfc, !PT ;  /* 0x00000140000e7812 */ /* 0x040fe400078efcff */
[C---:B------:R-:W-:Y:S02]  /*0220*/  LOP3.LUT R22, R0.reuse, 0x160, RZ, 0xfc, !PT ;  /* 0x0000016000167812 */ /* 0x040fe400078efcff */
[C---:B------:R-:W-:Y:S02]  /*0230*/  LOP3.LUT R26, R0.reuse, 0x180, RZ, 0xfc, !PT ;  /* 0x00000180001a7812 */ /* 0x040fe400078efcff */
[----:B------:R-:W-:-:S02]  /*0240*/  LOP3.LUT R28, R0, 0x1a0, RZ, 0xfc, !PT ;  /* 0x000001a0001c7812 */ /* 0x000fc400078efcff */
[C---:B------:R-:W-:Y:S02]  /*0250*/  LOP3.LUT R27, R0.reuse, 0x1c0, RZ, 0xfc, !PT ;  /* 0x000001c0001b7812 */ /* 0x040fe400078efcff */
[C---:B------:R-:W-:Y:S02]  /*0260*/  LOP3.LUT R7, R0.reuse, 0x1e0, RZ, 0xfc, !PT ;  /* 0x000001e000077812 */ /* 0x040fe400078efcff */
[C---:B------:R-:W-:Y:S02]  /*0270*/  LOP3.LUT R19, R0.reuse, 0x80, RZ, 0xfc, !PT ;  /* 0x0000008000137812 */ /* 0x040fe400078efcff */
[C---:B------:R-:W-:Y:S02]  /*0280*/  LOP3.LUT R20, R0.reuse, 0xa0, RZ, 0xfc, !PT ;  /* 0x000000a000147812 */ /* 0x040fe400078efcff */
[C---:B------:R-:W-:Y:S02]  /*0290*/  LOP3.LUT R18, R0.reuse, 0xc0, RZ, 0xfc, !PT ;  /* 0x000000c000127812 */ /* 0x040fe400078efcff */
[----:B------:R-:W-:Y:S01]  /*02a0*/  LOP3.LUT R16, R0, 0xe0, RZ, 0xfc, !PT ;  /* 0x000000e000107812 */ /* 0x000fe200078efcff */
[-C--:B0-----:R-:W-:Y:S01]  /*02b0*/  IMAD R25, R8, R5.reuse, UR7 ;  /* 0x0000000708197e24 */ /* 0x081fe2000f8e0205 */
[----:B------:R-:W-:Y:S01]  /*02c0*/  LOP3.LUT R6, R0, 0x40, RZ, 0xfc, !PT ;  /* 0x0000004000067812 */ /* 0x000fe200078efcff */
[-C--:B------:R-:W-:Y:S01]  /*02d0*/  IMAD R15, R10, R5.reuse, UR7 ;  /* 0x000000070a0f7e24 */ /* 0x080fe2000f8e0205 */
[----:B------:R-:W-:Y:S01]  /*02e0*/  LOP3.LUT R2, R0, 0x60, RZ, 0xfc, !PT ;  /* 0x0000006000027812 */ /* 0x000fe200078efcff */
[-C--:B------:R-:W-:Y:S01]  /*02f0*/  IMAD R8, R12, R5.reuse, UR7 ;  /* 0x000000070c087e24 */ /* 0x080fe2000f8e0205 */
[----:B------:R-:W-:Y:S01]  /*0300*/  LOP3.LUT R24, R24, 0xffffff0, RZ, 0xc0, !PT ;  /* 0x0ffffff018187812 */ /* 0x000fe200078ec0ff */
[----:B------:R-:W-:Y:S01]  /*0310*/  IMAD R10, R14, R5, UR7 ;  /* 0x000000070e0a7e24 */ /* 0x000fe2000f8e0205 */
[----:B------:R-:W-:Y:S01]  /*0320*/  IADD3 R25, PT, PT, R4, R25, RZ ;  /* 0x0000001904197210 */ /* 0x000fe20007ffe0ff */
[----:B------:R-:W-:Y:S01]  /*0330*/  IMAD R12, R22, R5, UR7 ;  /* 0x00000007160c7e24 */ /* 0x000fe2000f8e0205 */
[----:B------:R-:W-:Y:S01]  /*0340*/  IADD3 R15, PT, PT, R4, R15, RZ ;  /* 0x0000000f040f7210 */ /* 0x000fe20007ffe0ff */
[----:B------:R-:W-:-:S02]  /*0350*/  IMAD R14, R26, R5, UR7 ;  /* 0x000000071a0e7e24 */ /* 0x000fc4000f8e0205 */
[----:B------:R-:W-:Y:S02]  /*0360*/  HFMA2 R26, -RZ, RZ, 0, 0 ;  /* 0x00000000ff1a7431 */ /* 0x000fe400000001ff */
[-C--:B------:R-:W-:Y:S01]  /*0370*/  IMAD R29, R28, R5.reuse, UR7 ;  /* 0x000000071c1d7e24 */ /* 0x080fe2000f8e0205 */
[C---:B------:R-:W-:Y:S01]  /*0380*/  IADD3 R8, PT, PT, R4.reuse, R8, RZ ;  /* 0x0000000804087210 */ /* 0x040fe20007ffe0ff */
[-C--:B------:R-:W-:Y:S01]  /*0390*/  IMAD R27, R27, R5.reuse, UR7 ;  /* 0x000000071b1b7e24 */ /* 0x080fe2000f8e0205 */
[C---:B------:R-:W-:Y:S01]  /*03a0*/  IADD3 R10, PT, PT, R4.reuse, R10, RZ ;  /* 0x0000000a040a7210 */ /* 0x040fe20007ffe0ff */
[-C--:B------:R-:W-:Y:S01]  /*03b0*/  IMAD R7, R7, R5.reuse, UR7 ;  /* 0x0000000707077e24 */ /* 0x080fe2000f8e0205 */
[C---:B------:R-:W-:Y:S01]  /*03c0*/  IADD3 R12, PT, PT, R4.reuse, R12, RZ ;  /* 0x0000000c040c7210 */ /* 0x040fe20007ffe0ff */
[-C--:B------:R-:W-:Y:S01]  /*03d0*/  IMAD R19, R19, R5.reuse, UR7 ;  /* 0x0000000713137e24 */ /* 0x080fe2000f8e0205 */
[----:B------:R-:W-:Y:S01]  /*03e0*/  IADD3 R14, PT, PT, R4, R14, RZ ;  /* 0x0000000e040e7210 */ /* 0x000fe20007ffe0ff */
[----:B------:R-:W-:Y:S01]  /*03f0*/  IMAD R9, R20, R5, UR7 ;  /* 0x0000000714097e24 */ /* 0x000fe2000f8e0205 */
        /* <DEDUP_REMOVED lines=10> */
[----:B------:R-:W-:-:S02]  /*04a0*/  IADD3 R11, PT, PT, R4, R11, RZ ;  /* 0x0000000b040b7210 */ /* 0x000fc40007ffe0ff */
[C---:B------:R-:W-:Y:S02]  /*04b0*/  IADD3 R13, PT, PT, R4.reuse, R13, RZ ;  /* 0x0000000d040d7210 */ /* 0x040fe40007ffe0ff */
[C---:B------:R-:W-:Y:S02]  /*04c0*/  IADD3 R6, PT, PT, R4.reuse, R23, RZ ;  /* 0x0000001704067210 */ /* 0x040fe40007ffe0ff */
[C---:B------:R-:W-:Y:S02]  /*04d0*/  IADD3 R17, PT, PT, R4.reuse, R17, RZ ;  /* 0x0000001104117210 */ /* 0x040fe40007ffe0ff */
[----:B------:R-:W-:Y:S02]  /*04e0*/  IADD3 R4, PT, PT, R4, R21, RZ ;  /* 0x0000001504047210 */ /* 0x000fe40007ffe0ff */
[----:B------:R-:W-:Y:S02]  /*04f0*/  MOV R2, R0 ;  /* 0x0000000000027202 */ /* 0x000fe40000000f00 */
[----:B------:R-:W-:-:S07]  /*0500*/  IADD3 R24, PT, PT, -R24, RZ, RZ ;  /* 0x000000ff18187210 */ /* 0x000fce0007ffe1ff */
.L_x_587:
[----:B------:R-:W0:Y:S02]  /*0510*/  LDC.64 R20, c[0x0][0x440] ;  /* 0x00011000ff147b82 */ /* 0x000e240000000a00 */
[----:B0-----:R-:W-:-:S06]  /*0520*/  IMAD.WIDE.U32 R22, R4, 0x4, R20 ;  /* 0x0000000404167825 */ /* 0x001fcc00078e0014 */
[----:B------:R-:W2:Y:S02]  /*0530*/  LDG.E R23, desc[UR8][R22.64] ;  /* 0x0000000816177981 */ /* 0x000ea4000c1e1900 */
[----:B--2---:R-:W-:Y:S01]  /*0540*/  FADD.FTZ R28, R23, R26 ;  /* 0x0000001a171c7221 */ /* 0x004fe20000010000 */
[----:B------:R-:W-:-:S06]  /*0550*/  IMAD.WIDE.U32 R26, R25, 0x4, R20 ;  /* 0x00000004191a7825 */ /* 0x000fcc00078e0014 */
[----:B------:R-:W2:Y:S02]  /*0560*/  LDG.E R27, desc[UR8][R26.64] ;  /* 0x000000081a1b7981 */ /* 0x000ea4000c1e1900 */
[----:B--2---:R-:W-:Y:S01]  /*0570*/  FADD.FTZ R27, R28, R27 ;  /* 0x0000001b1c1b7221 */ /* 0x004fe20000010000 */
[----:B------:R-:W-:-:S06]  /*0580*/  IMAD.WIDE.U32 R28, R6, 0x4, R20 ;  /* 0x00000004061c7825 */ /* 0x000fcc00078e0014 */
[----:B------:R-:W2:Y:S01]  /*0590*/  LDG.E R28, desc[UR8][R28.64] ;  /* 0x000000081c1c7981 */ /* 0x000ea2000c1e1900 */
[----:B------:R-:W-:-:S06]  /*05a0*/  IMAD.WIDE.U32 R22, R19, 0x4, R20 ;  /* 0x0000000413167825 */ /* 0x000fcc00078e0014 */
[----:B------:R-:W3:Y:S01]  /*05b0*/  LDG.E R23, desc[UR8][R22.64] ;  /* 0x0000000816177981 */ /* 0x000ee2000c1e1900 */
[----:B--2---:R-:W-:Y:S01]  /*05c0*/  FADD.FTZ R28, R27, R28 ;  /* 0x0000001c1b1c7221 */ /* 0x004fe20000010000 */
[----:B------:R-:W-:-:S06]  /*05d0*/  IMAD.WIDE.U32 R26, R17, 0x4, R20 ;  /* 0x00000004111a7825 */ /* 0x000fcc00078e0014 */
[----:B------:R-:W2:Y:S02]  /*05e0*/  LDG.E R27, desc[UR8][R26.64] ;  /* 0x000000081a1b7981 */ /* 0x000ea4000c1e1900 */
[----:B--2---:R-:W-:-:S04]  /*05f0*/  FADD.FTZ R28, R28, R27 ;  /* 0x0000001b1c1c7221 */ /* 0x004fc80000010000 */
[----:B---3--:R-:W-:Y:S01]  /*0600*/  FADD.FTZ R28, R28, R23 ;  /* 0x000000171c1c7221 */ /* 0x008fe20000010000 */
        /* <DEDUP_REMOVED lines=12> */
[----:B------:R-:W-:-:S04]  /*06d0*/  IMAD.WIDE.U32 R22, R8, 0x4, R20 ;  /* 0x0000000408167825 */ /* 0x000fc800078e0014 */
[----:B------:R-:W-:Y:S02]  /*06e0*/  IMAD.WIDE.U32 R28, R10, 0x4, R20 ;  /* 0x000000040a1c7825 */ /* 0x000fe400078e0014 */
[----:B------:R-:W2:Y:S04]  /*06f0*/  LDG.E R23, desc[UR8][R22.64] ;  /* 0x0000000816177981 */ /* 0x000ea8000c1e1900 */
[----:B------:R-:W3:Y:S01]  /*0700*/  LDG.E R29, desc[UR8][R28.64] ;  /* 0x000000081c1d7981 */ /* 0x000ee2000c1e1900 */
        /* <DEDUP_REMOVED lines=8> */
[----:B------:R-:W-:-:S06]  /*0790*/  IMAD.WIDE.U32 R26, R16, 0x4, R20 ;  /* 0x00000004101a7825 */ /* 0x000fcc00078e0014 */
[----:B------:R-:W2:Y:S02]  /*07a0*/  LDG.E R27, desc[UR8][R26.64] ;  /* 0x000000081a1b7981 */ /* 0x000ea4000c1e1900 */
[----:B--2---:R-:W-:Y:S01]  /*07b0*/  FADD.FTZ R22, R28, R27 ;  /* 0x0000001b1c167221 */ /* 0x004fe20000010000 */
[----:B------:R-:W-:-:S04]  /*07c0*/  IMAD.WIDE.U32 R28, R18, 0x4, R20 ;  /* 0x00000004121c7825 */ /* 0x000fc800078e0014 */
[----:B------:R-:W-:Y:S02]  /*07d0*/  IMAD.WIDE.U32 R20, R7, 0x4, R20 ;  /* 0x0000000407147825 */ /* 0x000fe400078e0014 */
[----:B------:R-:W2:Y:S04]  /*07e0*/  LDG.E R29, desc[UR8][R28.64] ;  /* 0x000000081c1d7981 */ /* 0x000ea8000c1e1900 */
[----:B------:R0:W3:Y:S02]  /*07f0*/  LDG.E R23, desc[UR8][R20.64] ;  /* 0x0000000814177981 */ /* 0x0000e4000c1e1900 */
[----:B0-----:R-:W0:Y:S01]  /*0800*/  LDC.64 R20, c[0x0][0x448] ;  /* 0x00011200ff147b82 */ /* 0x001e220000000a00 */
[----:B--2---:R-:W-:-:S04]  /*0810*/  FADD.FTZ R22, R22, R29 ;  /* 0x0000001d16167221 */ /* 0x004fc80000010000 */
[----:B---3--:R-:W-:Y:S01]  /*0820*/  FADD.FTZ R26, R22, R23 ;  /* 0x00000017161a7221 */ /* 0x008fe20000010000 */
[----:B0-----:R-:W-:-:S04]  /*0830*/  IMAD.WIDE.U32 R22, R4, 0x4, R20 ;  /* 0x0000000404167825 */ /* 0x001fc800078e0014 */
[----:B------:R-:W-:Y:S02]  /*0840*/  IMAD.WIDE.U32 R28, R25, 0x4, R20 ;  /* 0x00000004191c7825 */ /* 0x000fe400078e0014 */
[----:B------:R-:W2:Y:S04]  /*0850*/  LDG.E R22, desc[UR8][R22.64] ;  /* 0x0000000816167981 */ /* 0x000ea8000c1e1900 */
[----:B------:R-:W3:Y:S01]  /*0860*/  LDG.E R27, desc[UR8][R28.64] ;  /* 0x000000081c1b7981 */ /* 0x000ee2000c1e1900 */
[----:B--2---:R-:W-:Y:S01]  /*0870*/  FADD.FTZ R3, R22, R3 ;  /* 0x0000000316037221 */ /* 0x004fe20000010000 */
[----:B------:R-:W-:-:S04]  /*0880*/  IMAD.WIDE.U32 R22, R6, 0x4, R20 ;  /* 0x0000000406167825 */ /* 0x000fc800078e0014 */
[----:B---3--:R-:W-:Y:S02]  /*0890*/  FADD.FTZ R3, R3, R27 ;  /* 0x0000001b03037221 */ /* 0x008fe40000010000 */
[----:B------:R-:W2:Y:S01]  /*08a0*/  LDG.E R27, desc[UR8][R22.64] ;  /* 0x00000008161b7981 */ /* 0x000ea2000c1e1900 */
[----:B------:R-:W-:-:S04]  /*08b0*/  IMAD.WIDE.U32 R28, R17, 0x4, R20 ;  /* 0x00000004111c7825 */ /* 0x000fc800078e0014 */
[----:B--2---:R-:W-:Y:S02]  /*08c0*/  FADD.FTZ R3, R3, R27 ;  /* 0x0000001b03037221 */ /* 0x004fe40000010000 */
        /* <DEDUP_REMOVED lines=32> */
[----:B------:R-:W-:-:S06]  /*0ad0*/  IMAD.WIDE.U32 R20, R7, 0x4, R20 ;  /* 0x0000000407147825 */ /* 0x000fcc00078e0014 */
[----:B------:R-:W3:Y:S01]  /*0ae0*/  LDG.E R20, desc[UR8][R20.64] ;  /* 0x0000000814147981 */ /* 0x000ee2000c1e1900 */
[----:B------:R-:W-:Y:S01]  /*0af0*/  IADD3 R24, PT, PT, R24, 0x10, RZ ;  /* 0x0000001018187810 */ /* 0x000fe20007ffe0ff */
[----:B--2---:R-:W-:Y:S02]  /*0b00*/  FADD.FTZ R3, R3, R27 ;  /* 0x0000001b03037221 */ /* 0x004fe40000010000 */
[----:B------:R-:W2:Y:S01]  /*0b10*/  LDG.E R27, desc[UR8][R22.64] ;  /* 0x00000008161b7981 */ /* 0x000ea2000c1e1900 */
[----:B------:R-:W-:Y:S02]  /*0b20*/  ISETP.NE.AND P0, PT, R24, RZ, PT ;  /* 0x000000ff1800720c */ /* 0x000fe40003f05270 */
[----:B------:R-:W-:Y:S02]  /*0b30*/  IADD3 R2, PT, PT, R2, 0x200, RZ ;  /* 0x0000020002027810 */ /* 0x000fe40007ffe0ff */
        /* <DEDUP_REMOVED lines=15> */
[----:B------:R-:W-:Y:S01]  /*0c30*/  LEA R7, R5, R7, 0x9 ;  /* 0x0000000705077211 */ /* 0x000fe200078e48ff */
[----:B--2---:R-:W-:-:S04]  /*0c40*/  FADD.FTZ R3, R3, R27 ;  /* 0x0000001b03037221 */ /* 0x004fc80000010000 */
[----:B---3--:R-:W-:Y:S01]  /*0c50*/  FADD.FTZ R3, R3, R20 ;  /* 0x0000001403037221 */ /* 0x008fe20000010000 */
[----:B------:R-:W-:Y:S06]  /*0c60*/  @P0 BRA `(.L_x_587) ;  /* 0xfffffff800280947 */ /* 0x000fec000383ffff */
.L_x_586:
[----:B------:R-:W-:Y:S05]  /*0c70*/  BSYNC.RECONVERGENT B1 ;  /* 0x0000000000017941 */ /* 0x000fea0003800200 */
.L_x_585:
        /* <DEDUP_REMOVED lines=12> */
[----:B------:R-:W-:Y:S02]  /*0d40*/  LOP3.LUT R7, R4, 0x7, RZ, 0xc0, !PT ;  /* 0x0000000704077812 */ /* 0x000fe400078ec0ff */
[----:B------:R-:W-:Y:S02]  /*0d50*/  MOV R5, UR7 ;  /* 0x0000000700057c02 */ /* 0x000fe40008000f00 */
[----:B------:R-:W-:Y:S02]  /*0d60*/  ISETP.NE.AND P1, PT, R7, RZ, PT ;  /* 0x000000ff0700720c */ /* 0x000fe40003f25270 */
[----:B0-----:R-:W-:-:S05]  /*0d70*/  LOP3.LUT R5, R5, 0x1f, R6, 0xf8, !PT ;  /* 0x0000001f05057812 */ /* 0x001fca00078ef806 */
[----:B------:R-:W-:Y:S06]  /*0d80*/  @!P0 BRA `(.L_x_589) ;  /* 0x0000000000f08947 */ /* 0x000fec0003800000 */
[----:B------:R-:W0:Y:S08]  /*0d90*/  LDC R18, c[0x0][0x388] ;  /* 0x0000e200ff127b82 */ /* 0x000e300000000800 */
[----:B------:R-:W1:Y:S08]  /*0da0*/  LDC.64 R10, c[0x0][0x440] ;  /* 0x00011000ff0a7b82 */ /* 0x000e700000000a00 */
[----:B------:R-:W2:Y:S01]  /*0db0*/  LDC.64 R14, c[0x0][0x448] ;  /* 0x00011200ff0e7b82 */ /* 0x000ea20000000a00 */
[----:B0-----:R-:W-:-:S05]  /*0dc0*/  IMAD R19, R2, R18, R5 ;  /* 0x0000001202137224 */ /* 0x001fca00078e0205 */
[----:B------:R-:W-:Y:S01]  /*0dd0*/  LEA R25, R18, R19, 0x5 ;  /* 0x0000001312197211 */ /* 0x000fe200078e28ff */
[----:B-1----:R-:W-:-:S04]  /*0de0*/  IMAD.WIDE.U32 R8, R19, 0x4, R10 ;  /* 0x0000000413087825 */ /* 0x002fc800078e000a */
[----:B------:R-:W-:Y:S01]  /*0df0*/  IMAD.WIDE.U32 R22, R25, 0x4, R10 ;  /* 0x0000000419167825 */ /* 0x000fe200078e000a */
[----:B------:R-:W3:Y:S03]  /*0e00*/  LDG.E R21, desc[UR8][R8.64] ;  /* 0x0000000808157981 */ /* 0x000ee6000c1e1900 */
[----:B--2---:R-:W-:Y:S02]  /*0e10*/  IMAD.WIDE.U32 R12, R19, 0x4, R14 ;  /* 0x00000004130c7825 */ /* 0x004fe400078e000e */
[----:B------:R-:W2:Y:S04]  /*0e20*/  LDG.E R22, desc[UR8][R22.64] ;  /* 0x0000000816167981 */ /* 0x000ea8000c1e1900 */
[----:B------:R0:W4:Y:S01]  /*0e30*/  LDG.E R20, desc[UR8][R12.64] ;  /* 0x000000080c147981 */ /* 0x000122000c1e1900 */
[----:B------:R-:W-:-:S04]  /*0e40*/  LEA R17, R18, R19, 0x6 ;  /* 0x0000001312117211 */ /* 0x000fc800078e30ff */
[C---:B------:R-:W-:Y:S01]  /*0e50*/  LEA R27, R18.reuse, R17, 0x5 ;  /* 0x00000011121b7211 */ /* 0x040fe200078e28ff */
[----:B------:R-:W-:Y:S01]  /*0e60*/  IMAD.WIDE.U32 R24, R25, 0x4, R14 ;  /* 0x0000000419187825 */ /* 0x000fe200078e000e */
[----:B------:R-:W-:-:S03]  /*0e70*/  LEA R19, R18, R19, 0x7 ;  /* 0x0000001312137211 */ /* 0x000fc600078e38ff */
[----:B0-----:R-:W-:-:S04]  /*0e80*/  IMAD.WIDE.U32 R12, R27, 0x4, R10 ;  /* 0x000000041b0c7825 */ /* 0x001fc800078e000a */
[C---:B------:R-:W-:Y:S02]  /*0e90*/  IMAD.WIDE.U32 R8, R17.reuse, 0x4, R10 ;  /* 0x0000000411087825 */ /* 0x040fe400078e000a */
[----:B------:R-:W5:Y:S02]  /*0ea0*/  LDG.E R13, desc[UR8][R12.64] ;  /* 0x000000080c0d7981 */ /* 0x000f64000c1e1900 */
[----:B------:R-:W-:Y:S02]  /*0eb0*/  IMAD.WIDE.U32 R16, R17, 0x4, R14 ;  /* 0x0000000411107825 */ /* 0x000fe400078e000e */
[----:B------:R-:W5:Y:S02]  /*0ec0*/  LDG.E R9, desc[UR8][R8.64] ;  /* 0x0000000808097981 */ /* 0x000f64000c1e1900 */
[C---:B------:R-:W-:Y:S02]  /*0ed0*/  IMAD.WIDE.U32 R28, R19.reuse, 0x4, R10 ;  /* 0x00000004131c7825 */ /* 0x040fe400078e000a */
[----:B------:R-:W5:Y:S04]  /*0ee0*/  LDG.E R16, desc[UR8][R16.64] ;  /* 0x0000000810107981 */ /* 0x000f68000c1e1900 */
[----:B------:R-:W5:Y:S04]  /*0ef0*/  LDG.E R12, desc[UR8][R24.64] ;  /* 0x00000008180c7981 */ /* 0x000f68000c1e1900 */
[----:B------:R0:W5:Y:S02]  /*0f00*/  LDG.E R8, desc[UR8][R28.64] ;  /* 0x000000081c087981 */ /* 0x000164000c1e1900 */
[----:B0-----:R-:W-:-:S05]  /*0f10*/  IMAD.WIDE.U32 R28, R19, 0x4, R14 ;  /* 0x00000004131c7825 */ /* 0x001fca00078e000e */
[----:B------:R0:W5:Y:S01]  /*0f20*/  LDG.E R17, desc[UR8][R28.64] ;  /* 0x000000081c117981 */ /* 0x000162000c1e1900 */
[----:B---3--:R-:W-:Y:S01]  /*0f30*/  FADD.FTZ R26, R26, R21 ;  /* 0x000000151a1a7221 */ /* 0x008fe20000010000 */
[----:B------:R-:W-:-:S03]  /*0f40*/  LEA R21, R18, R19, 0x5 ;  /* 0x0000001312157211 */ /* 0x000fc600078e28ff */
[----:B--2---:R-:W-:Y:S01]  /*0f50*/  FADD.FTZ R22, R26, R22 ;  /* 0x000000161a167221 */ /* 0x004fe20000010000 */
[----:B------:R-:W-:Y:S01]  /*0f60*/  IMAD.WIDE.U32 R26, R27, 0x4, R14 ;  /* 0x000000041b1a7825 */ /* 0x000fe200078e000e */
[----:B------:R-:W-:-:S03]  /*0f70*/  LEA R19, R18, R19, 0x6 ;  /* 0x0000001312137211 */ /* 0x000fc600078e30ff */
[----:B------:R-:W-:-:S04]  /*0f80*/  IMAD.WIDE.U32 R24, R21, 0x4, R10 ;  /* 0x0000000415187825 */ /* 0x000fc800078e000a */
[----:B----4-:R-:W-:Y:S01]  /*0f90*/  FADD.FTZ R23, R3, R20 ;  /* 0x0000001403177221 */ /* 0x010fe20000010000 */
[----:B------:R-:W2:Y:S01]  /*0fa0*/  LDG.E R26, desc[UR8][R26.64] ;  /* 0x000000081a1a7981 */ /* 0x000ea2000c1e1900 */
[----:B------:R-:W-:-:S03]  /*0fb0*/  IMAD.WIDE.U32 R20, R21, 0x4, R14 ;  /* 0x0000000415147825 */ /* 0x000fc600078e000e */
[----:B------:R1:W3:Y:S01]  /*0fc0*/  LDG.E R3, desc[UR8][R24.64] ;  /* 0x0000000818037981 */ /* 0x0002e2000c1e1900 */
[----:B0-----:R-:W-:-:S03]  /*0fd0*/  IMAD.WIDE.U32 R28, R19, 0x4, R10 ;  /* 0x00000004131c7825 */ /* 0x001fc600078e000a */
[----:B------:R-:W4:Y:S01]  /*0fe0*/  LDG.E R20, desc[UR8][R20.64] ;  /* 0x0000000814147981 */ /* 0x000f22000c1e1900 */
[----:B-1----:R-:W-:Y:S01]  /*0ff0*/  LEA R25, R18, R19, 0x5 ;  /* 0x0000001312197211 */ /* 0x002fe200078e28ff */
[----:B------:R-:W-:Y:S02]  /*1000*/  IMAD.WIDE.U32 R18, R19, 0x4, R14 ;  /* 0x0000000413127825 */ /* 0x000fe400078e000e */
[----:B------:R-:W4:Y:S02]  /*1010*/  LDG.E R24, desc[UR8][R28.64] ;  /* 0x000000081c187981 */ /* 0x000f24000c1e1900 */
[C---:B------:R-:W-:Y:S02]  /*1020*/  IMAD.WIDE.U32 R10, R25.reuse, 0x4, R10 ;  /* 0x00000004190a7825 */ /* 0x040fe400078e000a */
[----:B------:R-:W4:Y:S02]  /*1030*/  LDG.E R18, desc[UR8][R18.64] ;  /* 0x0000000812127981 */ /* 0x000f24000c1e1900 */
[----:B------:R-:W-:-:S02]  /*1040*/  IMAD.WIDE.U32 R14, R25, 0x4, R14 ;  /* 0x00000004190e7825 */ /* 0x000fc400078e000e */
[----:B------:R-:W4:Y:S04]  /*1050*/  LDG.E R10, desc[UR8][R10.64] ;  /* 0x000000080a0a7981 */ /* 0x000f28000c1e1900 */
[----:B------:R-:W4:Y:S01]  /*1060*/  LDG.E R14, desc[UR8][R14.64] ;  /* 0x000000080e0e7981 */ /* 0x000f22000c1e1900 */
[----:B-----5:R-:W-:Y:S01]  /*1070*/  FADD.FTZ R23, R23, R12 ;  /* 0x0000000c17177221 */ /* 0x020fe20000010000 */
[----:B------:R-:W-:-:S03]  /*1080*/  FADD.FTZ R22, R22, R9 ;  /* 0x0000000916167221 */ /* 0x000fc60000010000 */
[----:B------:R-:W-:Y:S01]  /*1090*/  FADD.FTZ R23, R23, R16 ;  /* 0x0000001017177221 */ /* 0x000fe20000010000 */
[----:B------:R-:W-:-:S04]  /*10a0*/  FADD.FTZ R13, R22, R13 ;  /* 0x0000000d160d7221 */ /* 0x000fc80000010000 */
[----:B------:R-:W-:Y:S01]  /*10b0*/  FADD.FTZ R8, R13, R8 ;  /* 0x000000080d087221 */ /* 0x000fe20000010000 */
[----:B------:R-:W-:Y:S01]  /*10c0*/  IADD3 R2, PT, PT, R2, 0x100, RZ ;  /* 0x0000010002027810 */ /* 0x000fe20007ffe0ff */
[----:B--2---:R-:W-:-:S04]  /*10d0*/  FADD.FTZ R26, R23, R26 ;  /* 0x0000001a171a7221 */ /* 0x004fc80000010000 */
[----:B------:R-:W-:Y:S01]  /*10e0*/  FADD.FTZ R17, R26, R17 ;  /* 0x000000111a117221 */ /* 0x000fe20000010000 */
[----:B---3--:R-:W-:-:S03]  /*10f0*/  FADD.FTZ R3, R8, R3 ;  /* 0x0000000308037221 */ /* 0x008fc60000010000 */
[----:B----4-:R-:W-:Y:S01]  /*1100*/  FADD.FTZ R17, R17, R20 ;  /* 0x0000001411117221 */ /* 0x010fe20000010000 */
[----:B------:R-:W-:-:S03]  /*1110*/  FADD.FTZ R3, R3, R24 ;  /* 0x0000001803037221 */ /* 0x000fc60000010000 */
[----:B------:R-:W-:Y:S01]  /*1120*/  FADD.FTZ R17, R17, R18 ;  /* 0x0000001211117221 */ /* 0x000fe20000010000 */
[----:B------:R-:W-:-:S03]  /*1130*/  FADD.FTZ R26, R3, R10 ;  /* 0x0000000a031a7221 */ /* 0x000fc60000010000 */
[----:B------:R-:W-:-:S07]  /*1140*/  FADD.FTZ R3, R17, R14 ;  /* 0x0000000e11037221 */ /* 0x000fce0000010000 */
.L_x_589:
[----:B------:R-:W-:Y:S05]  /*1150*/  BSYNC.RECONVERGENT B1 ;  /* 0x0000000000017941 */ /* 0x000fea0003800200 */
.L_x_588:
[----:B------:R-:W-:Y:S05]  /*1160*/  @!P1 BRA `(.L_x_584) ;  /* 0x0000000000e09947 */ /* 0x000fea0003800000 */
[----:B------:R-:W-:Y:S01]  /*1170*/  ISETP.GE.U32.AND P0, PT, R7, 0x4, PT ;  /* 0x000000040700780c */ /* 0x000fe20003f06070 */
[----:B------:R-:W-:Y:S01]  /*1180*/  BSSY.RECONVERGENT B1, `(.L_x_590) ;  /* 0x0000024000017945 */ /* 0x000fe20003800200 */
[----:B------:R-:W-:-:S04]  /*1190*/  LOP3.LUT R4, R4, 0x3, RZ, 0xc0, !PT ;  /* 0x0000000304047812 */ /* 0x000fc800078ec0ff */
[----:B------:R-:W-:-:S07]  /*11a0*/  ISETP.NE.AND P1, PT, R4, RZ, PT ;  /* 0x000000ff0400720c */ /* 0x000fce0003f25270 */
[----:B------:R-:W-:Y:S06]  /*11b0*/  @!P0 BRA `(.L_x_591) ;  /* 0x0000000000808947 */ /* 0x000fec0003800000 */
[----:B------:R-:W0:Y:S08]  /*11c0*/  LDC R7, c[0x0][0x388] ;  /* 0x0000e200ff077b82 */ /* 0x000e300000000800 */
[----:B------:R-:W1:Y:S08]  /*11d0*/  LDC.64 R8, c[0x0][0x448] ;  /* 0x00011200ff087b82 */ /* 0x000e700000000a00 */
[----:B------:R-:W2:Y:S01]  /*11e0*/  LDC.64 R10, c[0x0][0x440] ;  /* 0x00011000ff0a7b82 */ /* 0x000ea20000000a00 */
[----:B0-----:R-:W-:-:S05]  /*11f0*/  IMAD R12, R2, R7, R5 ;  /* 0x00000007020c7224 */ /* 0x001fca00078e0205 */
[CC--:B------:R-:W-:Y:S01]  /*1200*/  LEA R17, R7.reuse, R12.reuse, 0x5 ;  /* 0x0000000c07117211 */ /* 0x0c0fe200078e28ff */
[----:B-1----:R-:W-:Y:S01]  /*1210*/  IMAD.WIDE.U32 R20, R12, 0x4, R8 ;  /* 0x000000040c147825 */ /* 0x002fe200078e0008 */
[----:B------:R-:W-:-:S03]  /*1220*/  LEA R15, R7, R12, 0x6 ;  /* 0x0000000c070f7211 */ /* 0x000fc600078e30ff */
[--C-:B--2---:R-:W-:Y:S02]  /*1230*/  IMAD.WIDE.U32 R22, R12, 0x4, R10.reuse ;  /* 0x000000040c167825 */ /* 0x104fe400078e000a */
[----:B------:R-:W2:Y:S02]  /*1240*/  LDG.E R20, desc[UR8][R20.64] ;  /* 0x0000000814147981 */ /* 0x000ea4000c1e1900 */
[C---:B------:R-:W-:Y:S02]  /*1250*/  IMAD.WIDE.U32 R18, R17.reuse, 0x4, R10 ;  /* 0x0000000411127825 */ /* 0x040fe400078e000a */
        /* <DEDUP_REMOVED lines=14> */
[----:B--2---:R-:W-:Y:S01]  /*1340*/  FADD.FTZ R3, R3, R20 ;  /* 0x0000001403037221 */ /* 0x004fe20000010000 */
[----:B---3--:R-:W-:-:S04]  /*1350*/  FADD.FTZ R5, R26, R5 ;  /* 0x000000051a057221 */ /* 0x008fc80000010000 */
[----:B----4-:R-:W-:Y:S01]  /*1360*/  FADD.FTZ R5, R5, R18 ;  /* 0x0000001205057221 */ /* 0x010fe20000010000 */
[----:B-----5:R-:W-:-:S03]  /*1370*/  FADD.FTZ R3, R3, R16 ;  /* 0x0000001003037221 */ /* 0x020fc60000010000 */
[----:B------:R-:W-:Y:S01]  /*1380*/  FADD.FTZ R5, R5, R12 ;  /* 0x0000000c05057221 */ /* 0x000fe20000010000 */
[----:B------:R-:W-:-:S03]  /*1390*/  FADD.FTZ R3, R3, R14 ;  /* 0x0000000e03037221 */ /* 0x000fc60000010000 */
[----:B------:R-:W-:Y:S01]  /*13a0*/  FADD.FTZ R26, R5, R10 ;  /* 0x0000000a051a7221 */ /* 0x000fe20000010000 */
[----:B------:R-:W-:-:S07]  /*13b0*/  FADD.FTZ R3, R3, R8 ;  /* 0x0000000803037221 */ /* 0x000fce0000010000 */
.L_x_591:
[----:B------:R-:W-:Y:S05]  /*13c0*/  BSYNC.RECONVERGENT B1 ;  /* 0x0000000000017941 */ /* 0x000fea0003800200 */
.L_x_590:
[----:B------:R-:W-:Y:S05]  /*13d0*/  @!P1 BRA `(.L_x_584) ;  /* 0x0000000000449947 */ /* 0x000fea0003800000 */
[----:B------:R-:W0:Y:S01]  /*13e0*/  LDC R12, c[0x0][0x388] ;  /* 0x0000e200ff0c7b82 */ /* 0x000e220000000800 */
[----:B------:R-:W-:-:S07]  /*13f0*/  LOP3.LUT R13, R6, 0x1f, RZ, 0xc0, !PT ;  /* 0x0000001f060d7812 */ /* 0x000fce00078ec0ff */
[----:B------:R-:W1:Y:S08]  /*1400*/  LDC.64 R8, c[0x0][0x440] ;  /* 0x00011000ff087b82 */ /* 0x000e700000000a00 */
[----:B------:R-:W2:Y:S01]  /*1410*/  LDC.64 R10, c[0x0][0x448] ;  /* 0x00011200ff0a7b82 */ /* 0x000ea20000000a00 */
[----:B0-----:R-:W-:-:S05]  /*1420*/  IMAD R2, R2, R12, UR7 ;  /* 0x0000000702027e24 */ /* 0x001fca000f8e020c */
[----:B------:R-:W-:Y:S02]  /*1430*/  IADD3 R13, PT, PT, R13, R2, RZ ;  /* 0x000000020d0d7210 */ /* 0x000fe40007ffe0ff */
[----:B------:R-:W-:-:S07]  /*1440*/  IADD3 R2, PT, PT, -R4, RZ, RZ ;  /* 0x000000ff04027210 */ /* 0x000fce0007ffe1ff */
.L_x_592:
[----:B-1----:R-:W-:-:S04]  /*1450*/  IMAD.WIDE.U32 R4, R13, 0x4, R8 ;  /* 0x000000040d047825 */ /* 0x002fc800078e0008 */
[----:B--2---:R-:W-:Y:S02]  /*1460*/  IMAD.WIDE.U32 R6, R13, 0x4, R10 ;  /* 0x000000040d067825 */ /* 0x004fe400078e000a */
        /* <DEDUP_REMOVED lines=8> */
.L_x_584:
[----:B------:R-:W-:Y:S05]  /*14f0*/  BSYNC.RECONVERGENT B0 ;  /* 0x0000000000007941 */ /* 0x000fea0003800200 */
.L_x_583:
        /* <DEDUP_REMOVED lines=10> */
[C---:B------:R-:W-:Y:S01]  /*15a0*/  ISETP.NE.AND P1, PT, R2.reuse, RZ, PT ;  /* 0x000000ff0200720c */ /* 0x040fe20003f25270 */
[----:B------:R-:W-:Y:S01]  /*15b0*/  STS [R5], R3 ;  /* 0x0000000305007388 */ /* 0x000fe20000000800 */
[----:B------:R-:W-:Y:S02]  /*15c0*/  LOP3.LUT R4, R7, R4, RZ, 0xfc, !PT ;  /* 0x0000000407047212 */ /* 0x000fe400078efcff */
[----:B------:R-:W-:Y:S01]  /*15d0*/  ISETP.GT.U32.AND P0, PT, R2, 0xf, PT ;  /* 0x0000000f0200780c */ /* 0x000fe20003f04070 */
[----:B------:R-:W-:Y:S01]  /*15e0*/  STS [R5+0x1000], R26 ;  /* 0x0010001a05007388 */ /* 0x000fe20000000800 */
[----:B------:R-:W-:Y:S02]  /*15f0*/  BAR.SYNC.DEFER_BLOCKING 0x0 ;  /* 0x0000000000007b1d */ /* 0x000fe40000010000 */
[----:B------:R-:W-:-:S04]  /*1600*/  ISETP.NE.OR P0, PT, R0, 0x1f, P0 ;  /* 0x0000001f0000780c */ /* 0x000fc80000705670 */
        /* <DEDUP_REMOVED lines=10> */
[----:B------:R-:W0:Y:S01]  /*16b0*/  SHFL.BFLY PT, R3, R12, 0x4, 0x1f ;  /* 0x0c801f000c037f89 */ /* 0x000e2200000e0000 */
[----:B------:R-:W-:-:S03]  /*16c0*/  @!P1 LEA R8, R0, UR5, 0x2 ;  /* 0x0000000500089c11 */ /* 0x000fc6000f8e10ff */
[----:B------:R-:W1:Y:S01]  /*16d0*/  SHFL.BFLY PT, R10, R9, 0x4, 0x1f ;  /* 0x0c801f00090a7f89 */ /* 0x000e6200000e0000 */
        /* <DEDUP_REMOVED lines=14> */
[C---:B------:R-:W-:Y:S01]  /*17c0*/  LEA R0, R2.reuse, UR5, 0x3 ;  /* 0x0000000502007c11 */ /* 0x040fe2000f8e18ff */
[----:B0-----:R-:W0:Y:S01]  /*17d0*/  LDC.64 R4, c[0x0][0x488] ;  /* 0x00012200ff047b82 */ /* 0x001e220000000a00 */
[----:B------:R-:W-:-:S03]  /*17e0*/  IADD3 R9, PT, PT, R2, UR4, RZ ;  /* 0x0000000402097c10 */ /* 0x000fc6000fffe0ff */
        /* <DEDUP_REMOVED lines=10> */
.L_x_593:
        /* <DEDUP_REMOVED lines=15> */
.L_x_10666:


//--------------------- .text._ZN10layer_norm13ln_bwd_kernelINS_13Kernel_traitsI13__nv_bfloat16S2_S2_S2_fjLj3072ELj1ELj1ELj4ELj16ENS_18Kernel_traits_baseILj3072ES2_S2_S2_S2_fjLj128EEEEELb1ELb0ELb1ELb1EEEvNS_9BwdParamsE --------------------------
	.section	.text._ZN10layer_norm13ln_bwd_kernelINS_13Kernel_traitsI13__nv_bfloat16S2_S2_S2_fjLj3072ELj1ELj1ELj4ELj16ENS_18Kernel_traits_baseILj3072ES2_S2_S2_S2_fjLj128EEEEELb1ELb0ELb1ELb1EEEvNS_9BwdParamsE,"ax",@progbits
	.align	128
        .global         _ZN10layer_norm13ln_bwd_kernelINS_13Kernel_traitsI13__nv_bfloat16S2_S2_S2_fjLj3072ELj1ELj1ELj4ELj16ENS_18Kernel_traits_baseILj3072ES2_S2_S2_S2_fjLj128EEEEELb1ELb0ELb1ELb1EEEvNS_9BwdParamsE
        .type           _ZN10layer_norm13ln_bwd_kernelINS_13Kernel_traitsI13__nv_bfloat16S2_S2_S2_fjLj3072ELj1ELj1ELj4ELj16ENS_18Kernel_traits_baseILj3072ES2_S2_S2_S2_fjLj128EEEEELb1ELb0ELb1ELb1EEEvNS_9BwdParamsE,@function
        .size           _ZN10layer_norm13ln_bwd_kernelINS_13Kernel_traitsI13__nv_bfloat16S2_S2_S2_fjLj3072ELj1ELj1ELj4ELj16ENS_18Kernel_traits_baseILj3072ES2_S2_S2_S2_fjLj128EEEEELb1ELb0ELb1ELb1EEEvNS_9BwdParamsE,(.L_x_10667 - _ZN10layer_norm13ln_bwd_kernelINS_13Kernel_traitsI13__nv_bfloat16S2_S2_S2_fjLj3072ELj1ELj1ELj4ELj16ENS_18Kernel_traits_baseILj3072ES2_S2_S2_S2_fjLj128EEEEELb1ELb0ELb1ELb1EEEvNS_9BwdParamsE)
        .other          _ZN10layer_norm13ln_bwd_kernelINS_13Kernel_traitsI13__nv_bfloat16S2_S2_S2_fjLj3072ELj1ELj1ELj4ELj16ENS_18Kernel_traits_baseILj3072ES2_S2_S2_S2_fjLj128EEEEELb1ELb0ELb1ELb1EEEvNS_9BwdParamsE,@"STO_CUDA_ENTRY STV_DEFAULT"
_ZN10layer_norm13ln_bwd_kernelINS_13Kernel_traitsI13__nv_bfloat16S2_S2_S2_fjLj3072ELj1ELj1ELj4ELj16ENS_18Kernel_traits_baseILj3072ES2_S2_S2_S2_fjLj128EEEEELb1ELb0ELb1ELb1EEEvNS_9BwdParamsE:
.text._ZN10layer_norm13ln_bwd_kernelINS_13Kernel_traitsI13__nv_bfloat16S2_S2_S2_fjLj3072ELj1ELj1ELj4ELj16ENS_18Kernel_traits_baseILj3072ES2_S2_S2_S2_fjLj128EEEEELb1ELb0ELb1ELb1EEEvNS_9BwdParamsE:
        /* <DEDUP_REMOVED lines=32> */
[----:B------:R-:W-:Y:S01]  /*0200*/  UPLOP3.LUT UP1, UPT, UPT, UPT, UPT, 0x40, 0x4 ;  /* 0x000000000004789c */ /* 0x000fe20003f2e870 */
[----:B------:R-:W2:Y:S01]  /*0210*/  LDCU UR30, c[0x0][0x388] ;  /* 0x00007100ff1e77ac */ /* 0x000ea20008000800 */
[----:B------:R-:W3:Y:S01]  /*0220*/  LDCU.U8 UR26, c[0x0][0x410] ;  /* 0x00008200ff1a77ac */ /* 0x000ee20008000000 */
[----:B------:R-:W4:Y:S01]  /*0230*/  LDCU UR27, c[0x0][0x400] ;  /* 0x00008000ff1b77ac */ /* 0x000f220008000800 */
[----:B------:R-:W0:Y:S01]  /*0240*/  LDCU.64 UR22, c[0x0][0x408] ;  /* 0x00008100ff1677ac */ /* 0x000e220008000a00 */
[----:B------:R-:W0:Y:S01]  /*0250*/  LDCU.64 UR4, c[0x0][0x438] ;  /* 0x00008700ff0477ac */ /* 0x000e220008000a00 */
[----:B------:R-:W0:Y:S01]  /*0260*/  LDCU.64 UR6, c[0x0][0x478] ;  /* 0x00008f00ff0677ac */ /* 0x000e220008000a00 */
[----:B-1----:R-:W-:Y:S01]  /*0270*/  IMAD.WIDE.U32 R2, R14, 0x10, R2 ;  /* 0x000000100e027825 */ /* 0x002fe200078e0002 */
[----:B------:R-:W1:Y:S04]  /*0280*/  LDCU.128 UR12, c[0x0][0x3c0] ;  /* 0x00007800ff0c77ac */ /* 0x000e680008000c00 */
[----:B0-----:R-:W5:Y:S01]  /*0290*/  LDG.E.128 R40, desc[UR20][R2.64+0x1000] ;  /* 0x0010001402287981 */ /* 0x001f62000c1e1d00 */
[----:B------:R-:W0:Y:S03]  /*02a0*/  LDCU.128 UR16, c[0x0][0x3f0] ;  /* 0x00007e00ff1077ac */ /* 0x000e260008000c00 */
[----:B------:R-:W2:Y:S01]  /*02b0*/  LDG.E.128 R36, desc[UR20][R2.64+0x800] ;  /* 0x0008001402247981 */ /* 0x000ea2000c1e1d00 */
[----:B------:R-:W0:Y:S03]  /*02c0*/  LDCU.64 UR24, c[0x0][0x380] ;  /* 0x00007000ff1877ac */ /* 0x000e260008000a00 */
[----:B------:R-:W3:Y:S01]  /*02d0*/  LDG.E.128 R32, desc[UR20][R2.64] ;  /* 0x0000001402207981 */ /* 0x000ee2000c1e1d00 */
[----:B------:R-:W-:Y:S01]  /*02e0*/  HFMA2 R88, -RZ, RZ, 0, 0 ;  /* 0x00000000ff587431 */ /* 0x000fe200000001ff */
[----:B-----5:R-:W-:-:S02]  /*02f0*/  PRMT R13, R40, 0x7632, R13 ;  /* 0x00007632280d7816 */ /* 0x020fc4000000000d */
[----:B------:R-:W-:Y:S02]  /*0300*/  PRMT R12, R41, 0x7632, R12 ;  /* 0x00007632290c7816 */ /* 0x000fe4000000000c */
[----:B------:R-:W-:Y:S02]  /*0310*/  PRMT R11, R42, 0x7632, R11 ;  /* 0x000076322a0b7816 */ /* 0x000fe4000000000b */
[----:B------:R-:W-:Y:S02]  /*0320*/  PRMT R10, R43, 0x7632, R10 ;  /* 0x000076322b0a7816 */ /* 0x000fe4000000000a */
[----:B--2---:R-:W-:Y:S02]  /*0330*/  PRMT R9, R36, 0x7632, R9 ;  /* 0x0000763224097816 */ /* 0x004fe40000000009 */
[----:B------:R-:W-:Y:S02]  /*0340*/  PRMT R8, R37, 0x7632, R8 ;  /* 0x0000763225087816 */ /* 0x000fe40000000008 */
[----:B------:R-:W-:-:S02]  /*0350*/  PRMT R7, R38, 0x7632, R7 ;  /* 0x0000763226077816 */ /* 0x000fc40000000007 */
[----:B------:R-:W-:Y:S02]  /*0360*/  PRMT R6, R39, 0x7632, R6 ;  /* 0x0000763227067816 */ /* 0x000fe40000000006 */
[----:B---3--:R-:W-:Y:S02]  /*0370*/  PRMT R5, R32, 0x7632, R5 ;  /* 0x0000763220057816 */ /* 0x008fe40000000005 */
[----:B------:R-:W-:Y:S02]  /*0380*/  PRMT R4, R33, 0x7632, R4 ;  /* 0x0000763221047816 */ /* 0x000fe40000000004 */
[----:B------:R-:W-:Y:S02]  /*0390*/  PRMT R2, R34, 0x7632, R2 ;  /* 0x0000763222027816 */ /* 0x000fe40000000002 */
[----:B01--4-:R-:W-:-:S07]  /*03a0*/  PRMT R0, R35, 0x7632, R0 ;  /* 0x0000763223007816 */ /* 0x013fce0000000000 */
.L_x_695:
[----:B------:R-:W-:-:S06]  /*03b0*/  UIMAD.WIDE UR10, UR8, 0x4, UR18 ;  /* 0x00000004080a78a5 */ /* 0x000fcc000f8e0212 */
[----:B--2---:R-:W-:Y:S02]  /*03c0*/  MOV R102, UR10 ;  /* 0x0000000a00667c02 */ /* 0x004fe40008000f00 */
[----:B------:R-:W-:Y:S01]  /*03d0*/  MOV R103, UR11 ;  /* 0x0000000b00677c02 */ /* 0x000fe20008000f00 */
[----:B------:R-:W-:-:S04]  /*03e0*/  UIMAD.WIDE UR10, UR8, 0x4, UR14 ;  /* 0x00000004080a78a5 */ /* 0x000fc8000f8e020e */
[----:B------:R-:W2:Y:S02]  /*03f0*/  LDG.E R102, desc[UR20][R102.64] ;  /* 0x0000001466667981 */ /* 0x000ea4000c1e1900 */
[----:B------:R-:W-:Y:S01]  /*0400*/  IMAD.U32 R104, RZ, RZ, UR10 ;  /* 0x0000000aff687e24 */ /* 0x000fe2000f8e00ff */
[----:B------:R-:W-:Y:S01]  /*0410*/  MOV R105, UR11 ;  /* 0x0000000b00697c02 */ /* 0x000fe20008000f00 */
[----:B------:R-:W-:-:S04]  /*0420*/  UIMAD.WIDE UR10, UR8, 0x4, UR16 ;  /* 0x00000004080a78a5 */ /* 0x000fc8000f8e0210 */
[----:B------:R-:W3:Y:S02]  /*0430*/  LDG.E R104, desc[UR20][R104.64] ;  /* 0x0000001468687981 */ /* 0x000ee4000c1e1900 */
[----:B------:R-:W-:Y:S02]  /*0440*/  MOV R100, UR10 ;  /* 0x0000000a00647c02 */ /* 0x000fe40008000f00 */
[----:B------:R-:W-:-:S05]  /*0450*/  MOV R101, UR11 ;  /* 0x0000000b00657c02 */ /* 0x000fca0008000f00 */
[----:B------:R0:W5:Y:S01]  /*0460*/  LDG.E R15, desc[UR20][R100.64] ;  /* 0x00000014640f7981 */ /* 0x000162000c1e1900 */
[----:B--2---:R-:W-:Y:S02]  /*0470*/  R2UR UR29, R102 ;  /* 0x00000000661d72ca */ /* 0x004fe400000e0000 */
[----:B---3--:R-:W-:-:S11]  /*0480*/  R2UR UR28, R104 ;  /* 0x00000000681c72ca */ /* 0x008fd600000e0000 */
[----:B------:R-:W-:-:S09]  /*0490*/  UISETP.GE.AND UP2, UPT, UR29, 0x1, UPT ;  /* 0x000000011d00788c */ /* 0x000fd2000bf46270 */
[----:B0-----:R-:W-:Y:S05]  /*04a0*/  BRA.U !UP2, `(.L_x_595) ;  /* 0x000000150a187547 */ /* 0x001fea000b800000 */
[----:B------:R-:W0:Y:S01]  /*04b0*/  LDC R128, c[0x0][0x388] ;  /* 0x0000e200ff807b82 */ /* 0x000e220000000800 */
[----:B------:R-:W-:-:S07]  /*04c0*/  UIADD3 UR9, UPT, UPT, UR29, -0x1, URZ ;  /* 0xffffffff1d097890 */ /* 0x000fce000fffe0ff */
[----:B------:R-:W1:Y:S08]  /*04d0*/  LDC.64 R116, c[0x0][0x3a8] ;  /* 0x0000ea00ff747b82 */ /* 0x000e700000000a00 */
[----:B------:R-:W2:Y:S01]  /*04e0*/  LDC.64 R100, c[0x0][0x428] ;  /* 0x00010a00ff647b82 */ /* 0x000ea20000000a00 */
[C---:B0-----:R-:W-:Y:S01]  /*04f0*/  IMAD R3, R128.reuse, UR8, RZ ;  /* 0x0000000880037c24 */ /* 0x041fe2000f8e02ff */
[----:B------:R-:W-:Y:S01]  /*0500*/  UIMAD.WIDE UR10, UR8, 0x4, UR12 ;  /* 0x00000004080a78a5 */ /* 0x000fe2000f8e020c */
[----:B------:R-:W-:Y:S01]  /*0510*/  IMAD R17, R128, UR9, RZ ;  /* 0x0000000980117c24 */ /* 0x000fe2000f8e02ff */
[----:B------:R-:W-:-:S04]  /*0520*/  ISETP.NE.U32.AND P0, PT, RZ, UR4, PT ;  /* 0x00000004ff007c0c */ /* 0x000fc8000bf05070 */
[----:B------:R-:W0:Y:S01]  /*0530*/  LDC.64 R120, c[0x0][0x3b0] ;  /* 0x0000ec00ff787b82 */ /* 0x000e220000000a00 */
[----:B------:R-:W-:-:S04]  /*0540*/  SHF.R.S32.HI R16, RZ, 0x1f, R3 ;  /* 0x0000001fff107819 */ /* 0x000fc80000011403 */
[----:B------:R-:W-:Y:S02]  /*0550*/  LEA.HI R3, R16, R3, RZ, 0x3 ;  /* 0x0000000310037211 */ /* 0x000fe400078f18ff */
[----:B------:R-:W-:Y:S02]  /*0560*/  SHF.R.S32.HI R16, RZ, 0x1f, R17 ;  /* 0x0000001fff107819 */ /* 0x000fe40000011411 */
[-C--:B------:R-:W-:Y:S02]  /*0570*/  LEA.HI.SX32 R131, R3, R14.reuse, 0x1d ;  /* 0x0000000e03837211 */ /* 0x080fe400078feaff */
[----:B------:R-:W-:Y:S02]  /*0580*/  LEA.HI R3, R16, R17, RZ, 0x3 ;  /* 0x0000001110037211 */ /* 0x000fe400078f18ff */
[C---:B------:R-:W-:Y:S01]  /*0590*/  IADD3 R139, PT, PT, R131.reuse, 0x100, RZ ;  /* 0x00000100838b7810 */ /* 0x040fe20007ffe0ff */
[----:B------:R-:W-:Y:S01]  /*05a0*/  VIADD R137, R131, 0x80 ;  /* 0x0000008083897836 */ /* 0x000fe20000000000 */
[----:B------:R-:W-:Y:S01]  /*05b0*/  LEA.HI.SX32 R3, R3, R14, 0x1d ;  /* 0x0000000e03037211 */ /* 0x000fe200078feaff */
[----:B-1----:R-:W-:-:S03]  /*05c0*/  IMAD.WIDE.U32 R16, R131, 0x10, R116 ;  /* 0x0000001083107825 */ /* 0x002fc600078e0074 */
[C---:B------:R-:W-:Y:S01]  /*05d0*/  IADD3 R113, PT, PT, R3.reuse, 0x80, RZ ;  /* 0x0000008003717810 */ /* 0x040fe20007ffe0ff */
[----:B--2---:R-:W-:Y:S01]  /*05e0*/  IMAD.WIDE.U32 R104, R3, 0x10, R100 ;  /* 0x0000001003687825 */ /* 0x004fe200078e0064 */
[----:B------:R-:W-:Y:S01]  /*05f0*/  MOV R156, UR10 ;  /* 0x0000000a009c7c02 */ /* 0x000fe20008000f00 */
[----:B------:R-:W2:Y:S02]  /*0600*/  LDG.E.128 R16, desc[UR20][R16.64] ;  /* 0x0000001410107981 */ /* 0x000ea4000c1e1d00 */
[----:B------:R-:W-:Y:S02]  /*0610*/  IMAD.WIDE.U32 R108, R137, 0x10, R116 ;  /* 0x00000010896c7825 */ /* 0x000fe400078e0074 */
[----:B------:R-:W3:Y:S02]  /*0620*/  LDG.E.128 R104, desc[UR20][R104.64] ;  /* 0x0000001468687981 */ /* 0x000ee4000c1e1d00 */
[----:B------:R-:W-:Y:S02]  /*0630*/  IMAD.WIDE.U32 R112, R113, 0x10, R100 ;  /* 0x0000001071707825 */ /* 0x000fe400078e0064 */
[----:B------:R-:W4:Y:S02]  /*0640*/  LDG.E.128 R108, desc[UR20][R108.64] ;  /* 0x000000146c6c7981 */ /* 0x000f24000c1e1d00 */
[----:B------:R-:W-:-:S02]  /*0650*/  IMAD.WIDE.U32 R116, R139, 0x10, R116 ;  /* 0x000000108b747825 */ /* 0x000fc400078e0074 */
[----:B------:R-:W4:Y:S02]  /*0660*/  LDG.E.128 R112, desc[UR20][R112.64] ;  /* 0x0000001470707981 */ /* 0x000f24000c1e1d00 */
[----:B------:R-:W-:Y:S02]  /*0670*/  IMAD.U32 R157, RZ, RZ, UR11 ;  /* 0x0000000bff9d7e24 */ /* 0x000fe4000f8e00ff */
[----:B------:R-:W4:Y:S04]  /*0680*/  LDG.E.128 R116, desc[UR20][R116.64] ;  /* 0x0000001474747981 */ /* 0x000f28000c1e1d00 */
[----:B------:R-:W4:Y:S01]  /*0690*/  LDG.E R156, desc[UR20][R156.64] ;  /* 0x000000149c9c7981 */ /* 0x000f22000c1e1900 */
[----:B------:R-:W-:-:S05]  /*06a0*/  IADD3 R3, PT, PT, R3, 0x100, RZ ;  /* 0x0000010003037810 */ /* 0x000fca0007ffe0ff */
[----:B------:R-:W-:-:S06]  /*06b0*/  IMAD.WIDE.U32 R100, R3, 0x10, R100 ;  /* 0x0000001003647825 */ /* 0x000fcc00078e0064 */
[----:B------:R-:W4:Y:S01]  /*06c0*/  LDG.E.128 R100, desc[UR20][R100.64] ;  /* 0x0000001464647981 */ /* 0x000f22000c1e1d00 */
[----:B-----5:R-:W-:Y:S02]  /*06d0*/  ISETP.GE.AND P1, PT, R15, 0x1, PT ;  /* 0x000000010f00780c */ /* 0x020fe40003f26270 */
[----:B------:R-:W-:-:S11]  /*06e0*/  ISETP.NE.AND.EX P0, PT, RZ, UR5, PT, P0 ;  /* 0x00000005ff007c0c */ /* 0x000fd6000bf05300 */
[----:B------:R-:W-:Y:S02]  /*06f0*/  @P1 IADD3 R3, PT, PT, R15, -0x1, RZ ;  /* 0xffffffff0f031810 */ /* 0x000fe40007ffe0ff */
[----:B------:R-:W1:Y:S03]  /*0700*/  @P0 LDC.64 R126, c[0x0][0x438] ;  /* 0x00010e00ff7e0b82 */ /* 0x000e660000000a00 */
[----:B------:R-:W-:-:S05]  /*0710*/  @P1 IMAD R3, R3, R128, RZ ;  /* 0x0000008003031224 */ /* 0x000fca00078e02ff */
[----:B------:R-:W0:Y:S08]  /*0720*/  @P0 LDC.64 R124, c[0x0][0x438] ;  /* 0x00010e00ff7c0b82 */ /* 0x000e300000000a00 */
[----:B------:R-:W0:Y:S01]  /*0730*/  @P0 LDC.64 R122, c[0x0][0x438] ;  /* 0x00010e00ff7a0b82 */ /* 0x000e220000000a00 */
[----:B------:R-:W-:-:S04]  /*0740*/  @P1 SHF.R.S32.HI R128, RZ, 0x1f, R3 ;  /* 0x0000001fff801819 */ /* 0x000fc80000011403 */
[----:B------:R-:W-:Y:S02]  /*0750*/  @P1 LEA.HI R129, R128, R3, RZ, 0x3 ;  /* 0x0000000380811211 */ /* 0x000fe400078f18ff */
[----:B------:R-:W-:Y:S02]  /*0760*/  MOV R3, RZ ;  /* 0x000000ff00037202 */ /* 0x000fe40000000f00 */
[----:B------:R-:W-:Y:S01]  /*0770*/  @P1 LEA.HI.SX32 R3, R129, R14, 0x1d ;  /* 0x0000000e81031211 */ /* 0x000fe200078feaff */
[----:B-1----:R-:W-:-:S03]  /*0780*/  @P0 IMAD.WIDE.U32 R126, R131, 0x10, R126 ;  /* 0x00000010837e0825 */ /* 0x002fc600078e007e */
[C---:B------:R-:W-:Y:S01]  /*0790*/  IADD3 R135, PT, PT, R3.reuse, 0x100, RZ ;  /* 0x0000010003877810 */ /* 0x040fe20007ffe0ff */
[----:B------:R-:W-:Y:S01]  /*07a0*/  VIADD R133, R3, 0x80 ;  /* 0x0000008003857836 */ /* 0x000fe20000000000 */
[----:B------:R3:W5:Y:S01]  /*07b0*/  @P0 LDG.E.128 R28, desc[UR20][R126.64] ;  /* 0x000000147e1c0981 */ /* 0x000762000c1e1d00 */
[----:B0-----:R-:W-:-:S04]  /*07c0*/  @P0 IMAD.WIDE.U32 R128, R137, 0x10, R124 ;  /* 0x0000001089800825 */ /* 0x001fc800078e007c */
[----:B------:R-:W-:Y:S01]  /*07d0*/  IMAD.WIDE.U32 R124, R3, 0x8, R120 ;  /* 0x00000008037c7825 */ /* 0x000fe200078e0078 */
[----:B------:R-:W5:Y:S03]  /*07e0*/  @P0 LDG.E.128 R24, desc[UR20][R128.64] ;  /* 0x0000001480180981 */ /* 0x000f66000c1e1d00 */
[----:B------:R-:W-:Y:S02]  /*07f0*/  @P0 IMAD.WIDE.U32 R130, R139, 0x10, R122 ;  /* 0x000000108b820825 */ /* 0x000fe400078e007a */
[----:B------:R-:W5:Y:S02]  /*0800*/  LDG.E.64 R124, desc[UR20][R124.64] ;  /* 0x000000147c7c7981 */ /* 0x000f64000c1e1b00 */
[--C-:B------:R-:W-:Y:S02]  /*0810*/  IMAD.WIDE.U32 R122, R133, 0x8, R120.reuse ;  /* 0x00000008857a7825 */ /* 0x100fe400078e0078 */
[----:B------:R0:W5:Y:S02]  /*0820*/  @P0 LDG.E.128 R20, desc[UR20][R130.64] ;  /* 0x0000001482140981 */ /* 0x000164000c1e1d00 */
[----:B------:R-:W-:-:S02]  /*0830*/  IMAD.WIDE.U32 R120, R135, 0x8, R120 ;  /* 0x0000000887787825 */ /* 0x000fc400078e0078 */
[----:B------:R-:W5:Y:S04]  /*0840*/  LDG.E.64 R122, desc[UR20][R122.64] ;  /* 0x000000147a7a7981 */ /* 0x000f68000c1e1b00 */
[----:B------:R-:W5:Y:S01]  /*0850*/  LDG.E.64 R120, desc[UR20][R120.64] ;  /* 0x0000001478787981 */ /* 0x000f62000c1e1b00 */
[----:B------:R-:W-:Y:S02]  /*0860*/  ISETP.NE.AND P0, PT, RZ, UR26, PT ;  /* 0x0000001aff007c0c */ /* 0x000fe4000bf05270 */
[----:B------:R-:W-:Y:S02]  /*0870*/  SHF.L.U32 R148, R32, 0x10, RZ ;  /* 0x0000001020947819 */ /* 0x000fe400000006ff */
[----:B--2---:R-:W-:Y:S02]  /*0880*/  PRMT R134, R17, 0x7632, R134 ;  /* 0x0000763211867816 */ /* 0x004fe40000000086 */
[----:B------:R-:W-:-:S02]  /*0890*/  PRMT R137, R19, 0x7632, R137 ;  /* 0x0000763213897816 */ /* 0x000fc40000000089 */
[C---:B------:R-:W-:Y:S02]  /*08a0*/  PRMT R136, R16.reuse, 0x7632, R136 ;  /* 0x0000763210887816 */ /* 0x040fe40000000088 */
[----:B------:R-:W-:Y:S02]  /*08b0*/  SHF.L.U32 R3, R16, 0x10, RZ ;  /* 0x0000001010037819 */ /* 0x000fe400000006ff */
[----:B------:R-:W-:Y:S02]  /*08c0*/  PRMT R132, R18, 0x7632, R132 ;  /* 0x0000763212847816 */ /* 0x000fe40000000084 */
[C---:B---3--:R-:W-:Y:S02]  /*08d0*/  PRMT R127, R105.reuse, 0x7632, R127 ;  /* 0x00007632697f7816 */ /* 0x048fe4000000007f */
[----:B------:R-:W-:Y:S01]  /*08e0*/  SHF.L.U32 R133, R105, 0x10, RZ ;  /* 0x0000001069857819 */ /* 0x000fe200000006ff */
[C---:B----4-:R-:W-:Y:S01]  /*08f0*/  IMAD.U32 R105, R114.reuse, 0x10000, RZ ;  /* 0x0001000072697824 */ /* 0x050fe200078e00ff */
[----:B------:R-:W-:-:S02]  /*0900*/  PRMT R16, R114, 0x7632, R16 ;  /* 0x0000763272107816 */ /* 0x000fc40000000010 */
[C---:B------:R-:W-:Y:S02]  /*0910*/  PRMT R114, R116.reuse, 0x7632, R114 ;  /* 0x0000763274727816 */ /* 0x040fe40000000072 */
[----:B------:R-:W-:Y:S02]  /*0920*/  SHF.L.U32 R153, R116, 0x10, RZ ;  /* 0x0000001074997819 */ /* 0x000fe400000006ff */
[----:B------:R-:W-:Y:S02]  /*0930*/  FSEL R156, R156, RZ, !P0 ;  /* 0x000000ff9c9c7208 */ /* 0x000fe40004000000 */
[C---:B------:R-:W-:Y:S02]  /*0940*/  PRMT R116, R119.reuse, 0x7632, R116 ;  /* 0x0000763277747816 */ /* 0x040fe40000000074 */
[----:B------:R-:W-:Y:S01]  /*0950*/  SHF.L.U32 R151, R119, 0x10, RZ ;  /* 0x0000001077977819 */ /* 0x000fe200000006ff */
[----:B------:R-:W-:Y:S01]  /*0960*/  IMAD.U32 R119, R134, 0x10000, RZ ;  /* 0x0001000086777824 */ /* 0x000fe200078e00ff */
[----:B------:R-:W-:Y:S01]  /*0970*/  SHF.L.U32 R137, R137, 0x10, RZ ;  /* 0x0000001089897819 */ /* 0x000fe200000006ff */
[----:B------:R-:W-:Y:S01]  /*0980*/  IMAD.U32 R139, R110, 0x10000, RZ ;  /* 0x000100006e8b7824 */ /* 0x000fe200078e00ff */
[----:B0-----:R-:W-:-:S02]  /*0990*/  PRMT R130, R108, 0x7632, R130 ;  /* 0x000076326c827816 */ /* 0x001fc40000000082 */
[----:B------:R-:W-:Y:S02]  /*09a0*/  SHF.L.U32 R141, R108, 0x10, RZ ;  /* 0x000000106c8d7819 */ /* 0x000fe400000006ff */
[----:B------:R-:W-:Y:S01]  /*09b0*/  SHF.L.U32 R157, R132, 0x10, RZ ;  /* 0x00000010849d7819 */ /* 0x000fe200000006ff */
[----:B------:R-:W-:Y:S01]  /*09c0*/  IMAD.U32 R131, R106, 0x10000, RZ ;  /* 0x000100006a837824 */ /* 0x000fe200078e00ff */
[----:B------:R-:W-:Y:S02]  /*09d0*/  SHF.L.U32 R147, R17, 0x10, RZ ;  /* 0x0000001011937819 */ /* 0x000fe400000006ff */
[----:B------:R-:W-:Y:S02]  /*09e0*/  SHF.L.U32 R143, R19, 0x10, RZ ;  /* 0x00000010138f7819 */ /* 0x000fe400000006ff */
[----:B------:R-:W-:Y:S01]  /*09f0*/  PRMT R108, R109, 0x7632, R108 ;  /* 0x000076326d6c7816 */ /* 0x000fe2000000006c */
[----:B------:R-:W-:Y:S01]  /*0a00*/  IMAD.U32 R149, R118, 0x10000, RZ ;  /* 0x0001000076957824 */ /* 0x000fe200078e00ff */
[----:B------:R-:W-:-:S02]  /*0a10*/  PRMT R126, R106, 0x7632, R126 ;  /* 0x000076326a7e7816 */ /* 0x000fc4000000007e */
[----:B------:R-:W-:Y:S02]  /*0a20*/  PRMT R17, R110, 0x7632, R17 ;  /* 0x000076326e117816 */ /* 0x000fe40000000011 */
[----:B------:R-:W-:Y:S02]  /*0a30*/  PRMT R19, R111, 0x7632, R19 ;  /* 0x000076326f137816 */ /* 0x000fe40000000013 */
[C---:B------:R-:W-:Y:S02]  /*0a40*/  PRMT R144, R117.reuse, 0x7632, R144 ;  /* 0x0000763275907816 */ /* 0x040fe40000000090 */
[----:B------:R-:W-:Y:S01]  /*0a50*/  SHF.L.U32 R155, R117, 0x10, RZ ;  /* 0x00000010759b7819 */ /* 0x000fe200000006ff */
[----:B------:R-:W-:Y:S01]  /*0a60*/  FADD.FTZ R140, -R156, R119 ;  /* 0x000000779c8c7221 */ /* 0x000fe20000010100 */
[C---:B------:R-:W-:Y:S02]  /*0a70*/  PRMT R128, R104.reuse, 0x7632, R128 ;  /* 0x0000763268807816 */ /* 0x040fe40000000080 */
[----:B------:R-:W-:-:S02]  /*0a80*/  SHF.L.U32 R135, R104, 0x10, RZ ;  /* 0x0000001068877819 */ /* 0x000fc400000006ff */
[C---:B------:R-:W-:Y:S02]  /*0a90*/  PRMT R106, R107.reuse, 0x7632, R106 ;  /* 0x000076326b6a7816 */ /* 0x040fe4000000006a */
[----:B------:R-:W-:Y:S02]  /*0aa0*/  SHF.L.U32 R129, R107, 0x10, RZ ;  /* 0x000000106b817819 */ /* 0x000fe400000006ff */
[----:B------:R-:W-:Y:S01]  /*0ab0*/  SHF.L.U32 R117, R136, 0x10, RZ ;  /* 0x0000001088757819 */ /* 0x000fe200000006ff */
[----:B------:R-:W-:Y:S01]  /*0ac0*/  FADD.FTZ R136, -R156, R137 ;  /* 0x000000899c887221 */ /* 0x000fe20000010100 */
[----:B------:R-:W-:Y:S01]  /*0ad0*/  PRMT R104, R112, 0x7632, R104 ;  /* 0x0000763270687816 */ /* 0x000fe20000000068 */
[----:B------:R-:W-:Y:S01]  /*0ae0*/  FADD.FTZ R138, -R156, R157 ;  /* 0x0000009d9c8a7221 */ /* 0x000fe20000010100 */
[----:B------:R-:W-:Y:S01]  /*0af0*/  SHF.L.U32 R107, R112, 0x10, RZ ;  /* 0x00000010706b7819 */ /* 0x000fe200000006ff */
[----:B------:R-:W-:Y:S01]  /*0b00*/  FADD.FTZ R119, -R156, R141 ;  /* 0x0000008d9c777221 */ /* 0x000fe20000010100 */
[----:B------:R-:W-:Y:S01]  /*0b10*/  PRMT R146, R118, 0x7632, R146 ;  /* 0x0000763276927816 */ /* 0x000fe20000000092 */
[----:B------:R-:W-:Y:S01]  /*0b20*/  FADD.FTZ R112, -R156, R139 ;  /* 0x0000008b9c707221 */ /* 0x000fe20000010100 */
[----:B------:R-:W-:Y:S01]  /*0b30*/  SHF.L.U32 R111, R111, 0x10, RZ ;  /* 0x000000106f6f7819 */ /* 0x000fe200000006ff */
[----:B------:R-:W-:Y:S01]  /*0b40*/  IMAD.U32 R145, R18, 0x10000, RZ ;  /* 0x0001000012917824 */ /* 0x000fe200078e00ff */
[----:B------:R-:W-:Y:S01]  /*0b50*/  SHF.L.U32 R137, R130, 0x10, RZ ;  /* 0x0000001082897819 */ /* 0x000fe200000006ff */
[----:B------:R-:W-:Y:S01]  /*0b60*/  FADD.FTZ R147, -R156, R147 ;  /* 0x000000939c937221 */ /* 0x000fe20000010100 */
[----:B------:R-:W-:Y:S01]  /*0b70*/  SHF.L.U32 R109, R109, 0x10, RZ ;  /* 0x000000106d6d7819 */ /* 0x000fe200000006ff */
[----:B------:R-:W-:Y:S01]  /*0b80*/  IMAD.U32 R141, R108, 0x10000, RZ ;  /* 0x000100006c8d7824 */ /* 0x000fe200078e00ff */
[----:B------:R-:W-:Y:S01]  /*0b90*/  SHF.L.U32 R139, R17, 0x10, RZ ;  /* 0x00000010118b7819 */ /* 0x000fe200000006ff */
[C---:B------:R-:W-:Y:S01]  /*0ba0*/  FADD.FTZ R143, -R156.reuse, R143 ;  /* 0x0000008f9c8f7221 */ /* 0x040fe20000010100 */
[----:B------:R-:W-:Y:S01]  /*0bb0*/  SHF.L.U32 R157, R19, 0x10, RZ ;  /* 0x00000010139d7819 */ /* 0x000fe200000006ff */
[C---:B------:R-:W-:Y:S01]  /*0bc0*/  FADD.FTZ R19, -R156.reuse, R149 ;  /* 0x000000959c137221 */ /* 0x040fe20000010100 */
[----:B------:R-:W-:Y:S01]  /*0bd0*/  SHF.L.U32 R130, R35, 0x10, RZ ;  /* 0x0000001023827819 */ /* 0x000fe200000006ff */
[----:B------:R-:W-:Y:S01]  /*0be0*/  FADD.FTZ R142, -R156, R117 ;  /* 0x000000759c8e7221 */ /* 0x000fe20000010100 */
[----:B------:R-:W-:Y:S01]  /*0bf0*/  SHF.L.U32 R149, R146, 0x10, RZ ;  /* 0x0000001092957819 */ /* 0x000fe200000006ff */
[C---:B------:R-:W-:Y:S01]  /*0c00*/  FADD.FTZ R17, -R156.reuse, R151 ;  /* 0x000000979c117221 */ /* 0x040fe20000010100 */
[----:B------:R-:W-:Y:S01]  /*0c10*/  SHF.L.U32 R146, R33, 0x10, RZ ;  /* 0x0000001021927819 */ /* 0x000fe200000006ff */
[C---:B------:R-:W-:Y:S01]  /*0c20*/  FADD.FTZ R145, -R156.reuse, R145 ;  /* 0x000000919c917221 */ /* 0x040fe20000010100 */
[----:B------:R-:W-:Y:S01]  /*0c30*/  FADD.FTZ R110, -R156, R111 ;  /* 0x0000006f9c6e7221 */ /* 0x000fe20000010100 */
[----:B------:R-:W-:Y:S01]  /*0c40*/  SHF.L.U32 R151, R116, 0x10, RZ ;  /* 0x0000001074977819 */ /* 0x000fe200000006ff */
[C---:B------:R-:W-:Y:S01]  /*0c50*/  FADD.FTZ R118, -R156.reuse, R141 ;  /* 0x0000008d9c767221 */ /* 0x040fe20000010100 */
[----:B------:R-:W-:Y:S01]  /*0c60*/  FMUL.FTZ R147, R147, UR28 ;  /* 0x0000001c93937c20 */ /* 0x000fe20008410000 */
[C---:B------:R-:W-:Y:S01]  /*0c70*/  FADD.FTZ R117, -R156.reuse, R109 ;  /* 0x0000006d9c757221 */ /* 0x040fe20000010100 */
[C---:B------:R-:W-:Y:S01]  /*0c80*/  FADD.FTZ R111, -R156.reuse, R153 ;  /* 0x000000999c6f7221 */ /* 0x040fe20000010100 */
[----:B------:R-:W-:Y:S01]  /*0c90*/  FADD.FTZ R116, -R156, R139 ;  /* 0x0000008b9c747221 */ /* 0x000fe20000010100 */
[----:B------:R-:W-:Y:S01]  /*0ca0*/  FMUL.FTZ R143, R143, UR28 ;  /* 0x0000001c8f8f7c20 */ /* 0x000fe20008410000 */
[----:B------:R-:W-:Y:S01]  /*0cb0*/  FMUL.FTZ R141, R130, R129 ;  /* 0x00000081828d7220 */ /* 0x000fe20000410000 */
[----:B------:R-:W-:Y:S01]  /*0cc0*/  PRMT R14, R115, 0x7632, R14 ;  /* 0x00007632730e7816 */ /* 0x000fe2000000000e */
[----:B------:R-:W-:Y:S01]  /*0cd0*/  FADD.FTZ R109, -R156, R155 ;  /* 0x0000009b9c6d7221 */ /* 0x000fe20000010100 */
[----:B------:R-:W-:Y:S01]  /*0ce0*/  SHF.L.U32 R153, R114, 0x10, RZ ;  /* 0x0000001072997819 */ /* 0x000fe200000006ff */
[----:B------:R-:W-:Y:S01]  /*0cf0*/  FADD.FTZ R108, -R156, R137 ;  /* 0x000000899c6c7221 */ /* 0x000fe20000010100 */
[----:B------:R-:W-:Y:S01]  /*0d00*/  SHF.L.U32 R139, R5, 0x10, RZ ;  /* 0x00000010058b7819 */ /* 0x000fe200000006ff */
[----:B------:R-:W-:Y:S01]  /*0d10*/  IMAD.U32 R155, R144, 0x10000, RZ ;  /* 0x00010000909b7824 */ /* 0x000fe200078e00ff */
[----:B------:R-:W-:Y:S01]  /*0d20*/  SHF.L.U32 R128, R128, 0x10, RZ ;  /* 0x0000001080807819 */ /* 0x000fe200000006ff */
[----:B------:R-:W-:Y:S01]  /*0d30*/  FADD.FTZ R114, -R156, R157 ;  /* 0x0000009d9c727221 */ /* 0x000fe20000010100 */
[----:B------:R-:W-:Y:S01]  /*0d40*/  SHF.L.U32 R130, R127, 0x10, RZ ;  /* 0x000000107f827819 */ /* 0x000fe200000006ff */
[----:B------:R-:W-:-:S02]  /*0d50*/  IMAD.U32 R137, R4, 0x10000, RZ ;  /* 0x0001000004897824 */ /* 0x000fc400078e00ff */
[----:B------:R-:W-:Y:S01]  /*0d60*/  FMUL.FTZ R142, R142, UR28 ;  /* 0x0000001c8e8e7c20 */ /* 0x000fe20008410000 */
[----:B------:R-:W-:Y:S01]  /*0d70*/  FMUL.FTZ R140, R140, UR28 ;  /* 0x0000001c8c8c7c20 */ /* 0x000fe20008410000 */
[----:B------:R-:W-:Y:S02]  /*0d80*/  IMAD.U32 R144, R34, 0x10000, RZ ;  /* 0x0001000022907824 */ /* 0x000fe400078e00ff */
[-C--:B------:R-:W-:Y:S01]  /*0d90*/  FMUL.FTZ R146, R146, R133.reuse ;  /* 0x0000008592927220 */ /* 0x080fe20000410000 */
[----:B------:R-:W-:Y:S01]  /*0da0*/  FADD.FTZ R78, R78, R133 ;  /* 0x000000854e4e7221 */ /* 0x000fe20000010000 */
[----:B------:R-:W-:Y:S01]  /*0db0*/  FFMA.FTZ R46, R147, R133, R46 ;  /* 0x00000085932e7223 */ /* 0x000fe2000001002e */
[----:B------:R-:W-:Y:S01]  /*0dc0*/  FMUL.FTZ R145, R145, UR28 ;  /* 0x0000001c91917c20 */ /* 0x000fe20008410000 */
[----:B------:R-:W-:Y:S01]  /*0dd0*/  SHF.L.U32 R132, R36, 0x10, RZ ;  /* 0x0000001024847819 */ /* 0x000fe200000006ff */
[----:B------:R-:W-:Y:S01]  /*0de0*/  FADD.FTZ R3, -R156, R3 ;  /* 0x000000039c037221 */ /* 0x000fe20000010100 */
[----:B------:R-:W-:Y:S01]  /*0df0*/  FADD.FTZ R74, R74, R129 ;  /* 0x000000814a4a7221 */ /* 0x000fe20000010000 */
[----:B------:R-:W-:Y:S01]  /*0e00*/  FFMA.FTZ R50, R143, R129, R50 ;  /* 0x000000818f327223 */ /* 0x000fe20000010032 */
[----:B------:R-:W-:Y:S01]  /*0e10*/  FMUL.FTZ R133, R119, UR28 ;  /* 0x0000001c77857c20 */ /* 0x000fe20008410000 */
[----:B------:R-:W-:Y:S01]  /*0e20*/  FMUL.FTZ R129, R112, UR28 ;  /* 0x0000001c70817c20 */ /* 0x000fe20008410000 */
[----:B------:R-:W-:Y:S01]  /*0e30*/  SHF.L.U32 R14, R14, 0x10, RZ ;  /* 0x000000100e0e7819 */ /* 0x000fe200000006ff */
[-C--:B------:R-:W-:Y:S01]  /*0e40*/  FMUL.FTZ R139, R139, R128.reuse ;  /* 0x000000808b8b7220 */ /* 0x080fe20000410000 */
[----:B------:R-:W-:Y:S01]  /*0e50*/  PRMT R18, R113, 0x7632, R18 ;  /* 0x0000763271127816 */ /* 0x000fe20000000012 */
[----:B------:R-:W-:Y:S01]  /*0e60*/  FADD.FTZ R77, R77, R128 ;  /* 0x000000804d4d7221 */ /* 0x000fe20000010000 */
[----:B------:R-:W-:Y:S01]  /*0e70*/  FFMA.FTZ R45, R142, R128, R45 ;  /* 0x000000808e2d7223 */ /* 0x000fe2000001002d */
[-C--:B------:R-:W-:Y:S01]  /*0e80*/  FMUL.FTZ R137, R137, R130.reuse ;  /* 0x0000008289897220 */ /* 0x080fe20000410000 */
[----:B------:R-:W-:Y:S01]  /*0e90*/  FADD.FTZ R79, R79, R130 ;  /* 0x000000824f4f7221 */ /* 0x000fe20000010000 */
[----:B------:R-:W-:Y:S01]  /*0ea0*/  FFMA.FTZ R47, R140, R130, R47 ;  /* 0x000000828c2f7223 */ /* 0x000fe2000001002f */
[----:B------:R-:W-:-:S02]  /*0eb0*/  IMAD.U32 R112, R6, 0x10000, RZ ;  /* 0x0001000006707824 */ /* 0x000fc400078e00ff */
[----:B------:R-:W-:Y:S01]  /*0ec0*/  FMUL.FTZ R114, R114, UR28 ;  /* 0x0000001c72727c20 */ /* 0x000fe20008410000 */
[----:B------:R-:W-:Y:S01]  /*0ed0*/  SHF.L.U32 R113, R113, 0x10, RZ ;  /* 0x0000001071717819 */ /* 0x000fe200000006ff */
[----:B------:R-:W-:Y:S01]  /*0ee0*/  FMUL.FTZ R148, R148, R135 ;  /* 0x0000008794947220 */ /* 0x000fe20000410000 */
[-C--:B------:R-:W-:Y:S01]  /*0ef0*/  FMUL.FTZ R144, R144, R131.reuse ;  /* 0x0000008390907220 */ /* 0x080fe20000410000 */
[----:B------:R-:W-:Y:S01]  /*0f00*/  FADD.FTZ R72, R72, R131 ;  /* 0x0000008348487221 */ /* 0x000fe20000010000 */
[----:B------:R-:W-:Y:S01]  /*0f10*/  FFMA.FTZ R48, R145, R131, R48 ;  /* 0x0000008391307223 */ /* 0x000fe20000010030 */
[----:B------:R-:W-:Y:S01]  /*0f20*/  SHF.L.U32 R130, R37, 0x10, RZ ;  /* 0x0000001025827819 */ /* 0x000fe200000006ff */
[----:B------:R-:W-:Y:S02]  /*0f30*/  IMAD.U32 R128, R38, 0x10000, RZ ;  /* 0x0001000026807824 */ /* 0x000fe400078e00ff */
[----:B------:R-:W-:Y:S01]  /*0f40*/  FMUL.FTZ R3, R3, UR28 ;  /* 0x0000001c03037c20 */ /* 0x000fe20008410000 */
[-C--:B------:R-:W-:Y:S01]  /*0f50*/  FMUL.FTZ R132, R132, R107.reuse ;  /* 0x0000006b84847220 */ /* 0x080fe20000410000 */
[----:B------:R-:W-:Y:S01]  /*0f60*/  FADD.FTZ R68, R68, R107 ;  /* 0x0000006b44447221 */ /* 0x000fe20000010000 */
[----:B------:R-:W-:Y:S01]  /*0f70*/  FFMA.FTZ R52, R133, R107, R52 ;  /* 0x0000006b85347223 */ /* 0x000fe20000010034 */
[----:B------:R-:W-:Y:S01]  /*0f80*/  FMUL.FTZ R131, R117, UR28 ;  /* 0x0000001c75837c20 */ /* 0x000fe20008410000 */
[----:B------:R-:W-:Y:S01]  /*0f90*/  FMUL.FTZ R127, R110, UR28 ;  /* 0x0000001c6e7f7c20 */ /* 0x000fe20008410000 */
[----:B------:R-:W-:Y:S01]  /*0fa0*/  SHF.L.U32 R110, R40, 0x10, RZ ;  /* 0x00000010286e7819 */ /* 0x000fe200000006ff */
[-C--:B------:R-:W-:Y:S01]  /*0fb0*/  FMUL.FTZ R112, R112, R14.reuse ;  /* 0x0000000e70707220 */ /* 0x080fe20000410000 */
[----:B------:R-:W-:Y:S01]  /*0fc0*/  SHF.L.U32 R107, R100, 0x10, RZ ;  /* 0x00000010646b7819 */ /* 0x000fe200000006ff */
[----:B------:R-:W-:Y:S01]  /*0fd0*/  FADD.FTZ R67, R67, R14 ;  /* 0x0000000e43437221 */ /* 0x000fe20000010000 */
[----:B------:R-:W-:Y:S01]  /*0fe0*/  FFMA.FTZ R91, R114, R14, R91 ;  /* 0x0000000e725b7223 */ /* 0x000fe2000001005b */
[----:B------:R-:W-:Y:S01]  /*0ff0*/  FMUL.FTZ R111, R111, UR28 ;  /* 0x0000001c6f6f7c20 */ /* 0x000fe20008410000 */
[-C--:B------:R-:W-:Y:S01]  /*1000*/  FMUL.FTZ R128, R128, R105.reuse ;  /* 0x0000006980807220 */ /* 0x080fe20000410000 */
[----:B------:R-:W-:Y:S01]  /*1010*/  FADD.FTZ R64, R64, R105 ;  /* 0x0000006940407221 */ /* 0x000fe20000010000 */
[----:B------:R-:W-:Y:S01]  /*1020*/  FFMA.FTZ R88, R129, R105, R88 ;  /* 0x0000006981587223 */ /* 0x000fe20000010058 */
[----:B------:R-:W-:Y:S01]  /*1030*/  FADD.FTZ R14, RZ, R148 ;  /* 0x00000094ff0e7221 */ /* 0x000fe20000010000 */
[-C--:B------:R-:W-:Y:S01]  /*1040*/  FMUL.FTZ R130, R130, R113.reuse ;  /* 0x0000007182827220 */ /* 0x080fe20000410000 */
[----:B------:R-:W-:Y:S01]  /*1050*/  FADD.FTZ R70, R70, R113 ;  /* 0x0000007146467221 */ /* 0x000fe20000010000 */
[----:B------:R-:W-:Y:S01]  /*1060*/  FFMA.FTZ R54, R131, R113, R54 ;  /* 0x0000007183367223 */ /* 0x000fe20000010036 */
[----:B------:R-:W-:Y:S01]  /*1070*/  FFMA.FTZ R105, R3, R148, RZ ;  /* 0x0000009403697223 */ /* 0x000fe200000100ff */
[----:B------:R-:W-:Y:S01]  /*1080*/  SHF.L.U32 R113, R7, 0x10, RZ ;  /* 0x0000001007717819 */ /* 0x000fe200000006ff */
[----:B------:R-:W-:Y:S01]  /*1090*/  FMUL.FTZ R116, R116, UR28 ;  /* 0x0000001c74747c20 */ /* 0x000fe20008410000 */
[----:B------:R-:W-:Y:S01]  /*10a0*/  SHF.L.U32 R16, R16, 0x10, RZ ;  /* 0x0000001010107819 */ /* 0x000fe200000006ff */
[-C--:B------:R-:W-:Y:S01]  /*10b0*/  FMUL.FTZ R110, R110, R107.reuse ;  /* 0x0000006b6e6e7220 */ /* 0x080fe20000410000 */
[----:B------:R-:W-:Y:S01]  /*10c0*/  FADD.FTZ R60, R60, R107 ;  /* 0x0000006b3c3c7221 */ /* 0x000fe20000010000 */
[----:B------:R-:W-:Y:S01]  /*10d0*/  FFMA.FTZ R84, R111, R107, R84 ;  /* 0x0000006b6f547223 */ /* 0x000fe20000010054 */
[----:B------:R-:W-:Y:S01]  /*10e0*/  FADD.FTZ R107, R14, R139 ;  /* 0x0000008b0e6b7221 */ /* 0x000fe20000010000 */
[----:B------:R-:W-:Y:S01]  /*10f0*/  FFMA.FTZ R14, R142, R139, R105 ;  /* 0x0000008b8e0e7223 */ /* 0x000fe20000010069 */
        /* <DEDUP_REMOVED lines=11> */
[----:B------:R-:W-:Y:S01]  /*11b0*/  FMUL.FTZ R138, R138, UR28 ;  /* 0x0000001c8a8a7c20 */ /* 0x000fe20008410000 */
[----:B------:R-:W-:-:S02]  /*11c0*/  FADD.FTZ R16, R107, R144 ;  /* 0x000000906b107221 */ /* 0x000fc40000010000 */
[----:B------:R-:W-:Y:S01]  /*11d0*/  FMUL.FTZ R135, R135, R126 ;  /* 0x0000007e87877220 */ /* 0x000fe20000410000 */
[----:B------:R-:W-:Y:S01]  /*11e0*/  FFMA.FTZ R105, R145, R144, R14 ;  /* 0x0000009091697223 */ /* 0x000fe2000001000e */
[----:B------:R-:W-:Y:S01]  /*11f0*/  SHF.L.U32 R106, R106, 0x10, RZ ;  /* 0x000000106a6a7819 */ /* 0x000fe200000006ff */
[----:B------:R-:W-:Y:S02]  /*1200*/  IMAD.U32 R134, R0, 0x10000, RZ ;  /* 0x0001000000867824 */ /* 0x000fe400078e00ff */
[----:B------:R-:W-:Y:S01]  /*1210*/  FADD.FTZ R16, R16, R135 ;  /* 0x0000008710107221 */ /* 0x000fe20000010000 */
[C---:B------:R-:W-:Y:S01]  /*1220*/  FFMA.FTZ R14, R138.reuse, R135, R105 ;  /* 0x000000878a0e7223 */ /* 0x040fe20000010069 */
[----:B------:R-:W-:Y:S01]  /*1230*/  FADD.FTZ R73, R73, R126 ;  /* 0x0000007e49497221 */ /* 0x000fe20000010000 */
[----:B------:R-:W-:Y:S01]  /*1240*/  FFMA.FTZ R49, R138, R126, R49 ;  /* 0x0000007e8a317223 */ /* 0x000fe20000010031 */
[----:B------:R-:W-:Y:S01]  /*1250*/  SHF.L.U32 R117, R9, 0x10, RZ ;  /* 0x0000001009757819 */ /* 0x000fe200000006ff */
[----:B------:R-:W-:Y:S01]  /*1260*/  FMUL.FTZ R134, R134, R106 ;  /* 0x0000006a86867220 */ /* 0x000fe20000410000 */
[----:B------:R-:W-:Y:S01]  /*1270*/  SHF.L.U32 R104, R104, 0x10, RZ ;  /* 0x0000001068687819 */ /* 0x000fe200000006ff */
[----:B------:R-:W-:Y:S01]  /*1280*/  FMUL.FTZ R126, R108, UR28 ;  /* 0x0000001c6c7e7c20 */ /* 0x000fe20008410000 */
[----:B------:R-:W-:Y:S01]  /*1290*/  FADD.FTZ R105, R16, R141 ;  /* 0x0000008d10697221 */ /* 0x000fe20000010000 */
[----:B------:R-:W-:Y:S01]  /*12a0*/  FMUL.FTZ R136, R136, UR28 ;  /* 0x0000001c88887c20 */ /* 0x000fe20008410000 */
[----:B------:R-:W-:Y:S01]  /*12b0*/  FFMA.FTZ R107, R143, R141, R14 ;  /* 0x0000008d8f6b7223 */ /* 0x000fe2000001000e */
[-C--:B------:R-:W-:Y:S01]  /*12c0*/  FMUL.FTZ R117, R117, R104.reuse ;  /* 0x0000006875757220 */ /* 0x080fe20000410000 */
[----:B------:R-:W-:Y:S01]  /*12d0*/  FADD.FTZ R69, R69, R104 ;  /* 0x0000006845457221 */ /* 0x000fe20000010000 */
[----:B------:R-:W-:Y:S01]  /*12e0*/  FFMA.FTZ R53, R126, R104, R53 ;  /* 0x000000687e357223 */ /* 0x000fe20000010035 */
[----:B------:R-:W-:Y:S01]  /*12f0*/  FADD.FTZ R105, R105, R134 ;  /* 0x0000008669697221 */ /* 0x000fe20000010000 */
[----:B------:R-:W-:Y:S01]  /*1300*/  FADD.FTZ R75, R75, R106 ;  /* 0x0000006a4b4b7221 */ /* 0x000fe20000010000 */
[C---:B------:R-:W-:Y:S01]  /*1310*/  FFMA.FTZ R51, R136.reuse, R106, R51 ;  /* 0x0000006a88337223 */ /* 0x040fe20000010033 */
[----:B------:R-:W-:Y:S01]  /*1320*/  FFMA.FTZ R104, R136, R134, R107 ;  /* 0x0000008688687223 */ /* 0x000fe2000001006b */
[----:B------:R-:W-:-:S02]  /*1330*/  SHF.L.U32 R115, R115, 0x10, RZ ;  /* 0x0000001073737819 */ /* 0x000fc400000006ff */
[----:B------:R-:W-:Y:S01]  /*1340*/  SHF.L.U32 R106, R39, 0x10, RZ ;  /* 0x00000010276a7819 */ /* 0x000fe200000006ff */
[----:B------:R-:W-:Y:S01]  /*1350*/  FADD.FTZ R14, R105, R132 ;  /* 0x00000084690e7221 */ /* 0x000fe20000010000 */
[----:B------:R-:W-:Y:S01]  /*1360*/  FADD.FTZ R154, -R156, R149 ;  /* 0x000000959c9a7221 */ /* 0x000fe20000010100 */
[----:B------:R-:W-:Y:S01]  /*1370*/  SHF.L.U32 R108, R41, 0x10, RZ ;  /* 0x00000010296c7819 */ /* 0x000fe200000006ff */
[----:B------:R-:W-:Y:S01]  /*1380*/  FFMA.FTZ R105, R133, R132, R104 ;  /* 0x0000008485697223 */ /* 0x000fe20000010068 */
[----:B------:R-:W-:Y:S02]  /*1390*/  IMAD.U32 R149, R101, 0x10000, RZ ;  /* 0x0001000065957824 */ /* 0x000fe400078e00ff */
[----:B------:R-:W-:Y:S01]  /*13a0*/  FMUL.FTZ R109, R109, UR28 ;  /* 0x0000001c6d6d7c20 */ /* 0x000fe20008410000 */
[-C--:B------:R-:W-:Y:S01]  /*13b0*/  FMUL.FTZ R119, R106, R115.reuse ;  /* 0x000000736a777220 */ /* 0x080fe20000410000 */
[----:B------:R-:W-:Y:S01]  /*13c0*/  FADD.FTZ R66, R66, R115 ;  /* 0x0000007342427221 */ /* 0x000fe20000010000 */
[----:B------:R-:W-:Y:S01]  /*13d0*/  FFMA.FTZ R90, R127, R115, R90 ;  /* 0x000000737f5a7223 */ /* 0x000fe2000001005a */
[----:B------:R-:W-:Y:S01]  /*13e0*/  SHF.L.U32 R18, R18, 0x10, RZ ;  /* 0x0000001012127819 */ /* 0x000fe200000006ff */
[C---:B------:R-:W-:Y:S01]  /*13f0*/  FADD.FTZ R152, -R156.reuse, R153 ;  /* 0x000000999c987221 */ /* 0x040fe20000010100 */
[----:B------:R-:W-:Y:S01]  /*1400*/  FADD.FTZ R150, -R156, R155 ;  /* 0x0000009b9c967221 */ /* 0x000fe20000010100 */
[----:B------:R-:W-:-:S02]  /*1410*/  IMAD.U32 R115, R8, 0x10000, RZ ;  /* 0x0001000008737824 */ /* 0x000fc400078e00ff */
[----:B------:R-:W-:Y:S01]  /*1420*/  FADD.FTZ R107, R14, R117 ;  /* 0x000000750e6b7221 */ /* 0x000fe20000010000 */
[----:B------:R-:W-:Y:S01]  /*1430*/  FADD.FTZ R156, -R156, R151 ;  /* 0x000000979c9c7221 */ /* 0x000fe20000010100 */
[----:B------:R-:W-:Y:S01]  /*1440*/  FFMA.FTZ R14, R126, R117, R105 ;  /* 0x000000757e0e7223 */ /* 0x000fe20000010069 */
[----:B------:R-:W-:Y:S01]  /*1450*/  FADD.FTZ R62, R62, R149 ;  /* 0x000000953e3e7221 */ /* 0x000fe20000010000 */
[----:B------:R-:W-:Y:S01]  /*1460*/  SHF.L.U32 R151, R102, 0x10, RZ ;  /* 0x0000001066977819 */ /* 0x000fe200000006ff */
[-C--:B------:R-:W-:Y:S01]  /*1470*/  FFMA.FTZ R86, R109, R149.reuse, R86 ;  /* 0x000000956d567223 */ /* 0x080fe20000010056 */
[----:B------:R-:W-:Y:S01]  /*1480*/  FMUL.FTZ R108, R108, R149 ;  /* 0x000000956c6c7220 */ /* 0x000fe20000410000 */
[----:B------:R-:W-:Y:S01]  /*1490*/  IMAD.U32 R149, R103, 0x10000, RZ ;  /* 0x0001000067957824 */ /* 0x000fe200078e00ff */
[----:B------:R-:W-:Y:S01]  /*14a0*/  PRMT R102, R100, 0x7632, R102 ;  /* 0x0000763264667816 */ /* 0x000fe20000000066 */
[----:B------:R-:W-:Y:S01]  /*14b0*/  FMUL.FTZ R115, R115, R18 ;  /* 0x0000001273737220 */ /* 0x000fe20000410000 */
[----:B------:R-:W-:Y:S01]  /*14c0*/  PRMT R103, R101, 0x7632, R103 ;  /* 0x0000763265677816 */ /* 0x000fe20000000067 */
[----:B------:R-:W-:Y:S01]  /*14d0*/  FADD.FTZ R100, R107, R130 ;  /* 0x000000826b647221 */ /* 0x000fe20000010000 */
[----:B------:R-:W-:Y:S01]  /*14e0*/  FMUL.FTZ R118, R118, UR28 ;  /* 0x0000001c76767c20 */ /* 0x000fe20008410000 */
[----:B------:R-:W-:-:S02]  /*14f0*/  FFMA.FTZ R101, R131, R130, R14 ;  /* 0x0000008283657223 */ /* 0x000fc4000001000e */
[----:B------:R-:W-:Y:S02]  /*1500*/  FADD.FTZ R105, R100, R115 ;  /* 0x0000007364697221 */ /* 0x000fe40000010000 */
[C---:B------:R-:W-:Y:S01]  /*1510*/  FFMA.FTZ R14, R118.reuse, R115, R101 ;  /* 0x00000073760e7223 */ /* 0x040fe20000010065 */
[----:B------:R-:W-:Y:S01]  /*1520*/  FADD.FTZ R71, R71, R18 ;  /* 0x0000001247477221 */ /* 0x000fe20000010000 */
[----:B------:R-:W-:Y:S01]  /*1530*/  FADD.FTZ R100, R105, R128 ;  /* 0x0000008069647221 */ /* 0x000fe20000010000 */
[----:B------:R-:W-:Y:S01]  /*1540*/  FFMA.FTZ R55, R118, R18, R55 ;  /* 0x0000001276377223 */ /* 0x000fe20000010037 */
[----:B------:R-:W-:Y:S01]  /*1550*/  FFMA.FTZ R101, R129, R128, R14 ;  /* 0x0000008081657223 */ /* 0x000fe2000001000e */
[----:B------:R-:W-:Y:S01]  /*1560*/  SHF.L.U32 R18, R42, 0x10, RZ ;  /* 0x000000102a127819 */ /* 0x000fe200000006ff */
[----:B------:R-:W-:Y:S01]  /*1570*/  FMUL.FTZ R19, R19, UR28 ;  /* 0x0000001c13137c20 */ /* 0x000fe20008410000 */
        /* <DEDUP_REMOVED lines=9> */
[----:B------:R-:W-:Y:S01]  /*1610*/  SHF.L.U32 R151, R13, 0x10, RZ ;  /* 0x000000100d977819 */ /* 0x000fe200000006ff */
[----:B------:R-:W-:Y:S01]  /*1620*/  FMUL.FTZ R152, R152, UR28 ;  /* 0x0000001c98987c20 */ /* 0x000fe20008410000 */
[----:B------:R-:W-:Y:S01]  /*1630*/  FFMA.FTZ R105, R127, R119, R14 ;  /* 0x000000777f697223 */ /* 0x000fe2000001000e */
[----:B------:R-:W-:Y:S01]  /*1640*/  FADD.FTZ R58, R58, R149 ;  /* 0x000000953a3a7221 */ /* 0x000fe20000010000 */
[-C--:B------:R-:W-:Y:S01]  /*1650*/  FFMA.FTZ R82, R17, R149.reuse, R82 ;  /* 0x0000009511527223 */ /* 0x080fe20000010052 */
[----:B------:R-:W-:Y:S01]  /*1660*/  FMUL.FTZ R16, R16, R149 ;  /* 0x0000009510107220 */ /* 0x000fe20000410000 */
[----:B------:R-:W-:Y:S01]  /*1670*/  FADD.FTZ R101, R101, R112 ;  /* 0x0000007065657221 */ /* 0x000fe20000010000 */
[----:B------:R-:W-:Y:S01]  /*1680*/  FADD.FTZ R61, R61, R104 ;  /* 0x000000683d3d7221 */ /* 0x000fe20000010000 */
[-C--:B------:R-:W-:Y:S01]  /*1690*/  FFMA.FTZ R85, R152, R104.reuse, R85 ;  /* 0x0000006898557223 */ /* 0x080fe20000010055 */
[----:B------:R-:W-:Y:S01]  /*16a0*/  FMUL.FTZ R151, R151, R104 ;  /* 0x0000006897977220 */ /* 0x000fe20000410000 */
[----:B------:R-:W-:Y:S01]  /*16b0*/  SHF.L.U32 R149, R12, 0x10, RZ ;  /* 0x000000100c957819 */ /* 0x000fe200000006ff */
[----:B------:R-:W-:Y:S01]  /*16c0*/  FFMA.FTZ R100, R114, R112, R105 ;  /* 0x0000007072647223 */ /* 0x000fe20000010069 */
[----:B------:R-:W-:-:S02]  /*16d0*/  IMAD.U32 R104, R103, 0x10000, RZ ;  /* 0x0001000067687824 */ /* 0x000fc400078e00ff */
[----:B------:R-:W-:Y:S01]  /*16e0*/  FMUL.FTZ R150, R150, UR28 ;  /* 0x0000001c96967c20 */ /* 0x000fe20008410000 */
[----:B------:R-:W-:Y:S01]  /*16f0*/  FADD.FTZ R14, R101, R110 ;  /* 0x0000006e650e7221 */ /* 0x000fe20000010000 */
[----:B------:R-:W-:Y:S01]  /*1700*/  FFMA.FTZ R101, R111, R110, R100 ;  /* 0x0000006e6f657223 */ /* 0x000fe20000010064 */
[--C-:B------:R-:W-:Y:S01]  /*1710*/  FADD.FTZ R63, R63, R104.reuse ;  /* 0x000000683f3f7221 */ /* 0x100fe20000010000 */
[-C--:B------:R-:W-:Y:S01]  /*1720*/  FFMA.FTZ R87, R150, R104.reuse, R87 ;  /* 0x0000006896577223 */ /* 0x080fe20000010057 */
[----:B------:R-:W-:Y:S01]  /*1730*/  FMUL.FTZ R149, R149, R104 ;  /* 0x0000006895957220 */ /* 0x000fe20000410000 */
[----:B------:R-:W-:Y:S01]  /*1740*/  PRMT R104, R103, 0x7632, R104 ;  /* 0x0000763267687816 */ /* 0x000fe20000000068 */
[----:B------:R-:W-:Y:S01]  /*1750*/  FADD.FTZ R103, R14, R151 ;  /* 0x000000970e677221 */ /* 0x000fe20000010000 */
[----:B------:R-:W-:Y:S01]  /*1760*/  FFMA.FTZ R14, R152, R151, R101 ;  /* 0x00000097980e7223 */ /* 0x000fe20000010065 */
[----:B------:R-:W-:Y:S02]  /*1770*/  PRMT R102, R102, 0x7632, R102 ;  /* 0x0000763266667816 */ /* 0x000fe40000000066 */
[----:B------:R-:W-:Y:S01]  /*1780*/  FADD.FTZ R100, R103, R108 ;  /* 0x0000006c67647221 */ /* 0x000fe20000010000 */
[----:B------:R-:W-:Y:S01]  /*1790*/  FFMA.FTZ R101, R109, R108, R14 ;  /* 0x0000006c6d657223 */ /* 0x000fe2000001000e */
[----:B------:R-:W-:-:S02]  /*17a0*/  SHF.L.U32 R102, R102, 0x10, RZ ;  /* 0x0000001066667819 */ /* 0x000fc400000006ff */
[----:B------:R-:W-:Y:S01]  /*17b0*/  SHF.L.U32 R153, R11, 0x10, RZ ;  /* 0x000000100b997819 */ /* 0x000fe200000006ff */
[----:B------:R-:W-:Y:S01]  /*17c0*/  FADD.FTZ R103, R100, R149 ;  /* 0x0000009564677221 */ /* 0x000fe20000010000 */
[----:B------:R-:W-:Y:S01]  /*17d0*/  FFMA.FTZ R14, R150, R149, R101 ;  /* 0x00000095960e7223 */ /* 0x000fe20000010065 */
[----:B------:R-:W-:Y:S02]  /*17e0*/  FMUL.FTZ R154, R154, UR28 ;  /* 0x0000001c9a9a7c20 */ /* 0x000fe40008410000 */
[----:B------:R-:W-:Y:S01]  /*17f0*/  FMUL.FTZ R153, R153, R102 ;  /* 0x0000006699997220 */ /* 0x000fe20000410000 */
[----:B------:R-:W-:Y:S01]  /*1800*/  FADD.FTZ R100, R103, R18 ;  /* 0x0000001267647221 */ /* 0x000fe20000010000 */
[----:B------:R-:W-:Y:S01]  /*1810*/  FFMA.FTZ R101, R19, R18, R14 ;  /* 0x0000001213657223 */ /* 0x000fe2000001000e */
[----:B------:R-:W-:Y:S01]  /*1820*/  SHF.L.U32 R155, R10, 0x10, RZ ;  /* 0x000000100a9b7819 */ /* 0x000fe200000006ff */
[----:B------:R-:W-:Y:S02]  /*1830*/  IMAD.U32 R104, R104, 0x10000, RZ ;  /* 0x0001000068687824 */ /* 0x000fe400078e00ff */
[----:B------:R-:W-:Y:S01]  /*1840*/  FADD.FTZ R103, R100, R153 ;  /* 0x0000009964677221 */ /* 0x000fe20000010000 */
[----:B------:R-:W-:Y:S01]  /*1850*/  FFMA.FTZ R14, R154, R153, R101 ;  /* 0x000000999a0e7223 */ /* 0x000fe20000010065 */
[----:B------:R-:W-:Y:S01]  /*1860*/  FMUL.FTZ R156, R156, UR28 ;  /* 0x0000001c9c9c7c20 */ /* 0x000fe20008410000 */
[----:B------:R-:W-:Y:S01]  /*1870*/  FMUL.FTZ R155, R155, R104 ;  /* 0x000000689b9b7220 */ /* 0x000fe20000410000 */
[----:B------:R-:W-:Y:S01]  /*1880*/  FADD.FTZ R100, R103, R16 ;  /* 0x0000001067647221 */ /* 0x000fe20000010000 */
[----:B------:R-:W-:Y:S01]  /*1890*/  FFMA.FTZ R14, R17, R16, R14 ;  /* 0x00000010110e7223 */ /* 0x000fe2000001000e */
[----:B------:R-:W-:Y:S01]  /*18a0*/  FADD.FTZ R57, R57, R102 ;  /* 0x0000006639397221 */ /* 0x000fe20000010000 */
[----:B------:R-:W-:Y:S01]  /*18b0*/  FFMA.FTZ R81, R154, R102, R81 ;  /* 0x000000669a517223 */ /* 0x000fe20000010051 */
[----:B------:R-:W-:Y:S01]  /*18c0*/  FADD.FTZ R101, R100, R155 ;  /* 0x0000009b64657221 */ /* 0x000fe20000010000 */
[----:B------:R-:W-:Y:S01]  /*18d0*/  FADD.FTZ R59, R59, R104 ;  /* 0x000000683b3b7221 */ /* 0x000fe20000010000 */
[C---:B------:R-:W-:Y:S01]  /*18e0*/  FFMA.FTZ R83, R156.reuse, R104, R83 ;  /* 0x000000689c537223 */ /* 0x040fe20000010053 */
[----:B------:R-:W-:Y:S01]  /*18f0*/  FFMA.FTZ R100, R156, R155, R14 ;  /* 0x0000009b9c647223 */ /* 0x000fe2000001000e */
[----:B------:R-:W-:Y:S06]  /*1900*/  BRA `(.L_x_596) ;  /* 0x0000000000b07947 */ /* 0x000fec0003800000 */
.L_x_595:
[----:B-----5:R-:W-:Y:S01]  /*1910*/  ISETP.GE.AND P1, PT, R15, 0x1, PT ;  /* 0x000000010f00780c */ /* 0x020fe20003f26270 */
[----:B------:R-:W-:Y:S01]  /*1920*/  HFMA2 R103, -RZ, RZ, 0, 0 ;  /* 0x00000000ff677431 */ /* 0x000fe200000001ff */
[----:B------:R-:W-:-:S04]  /*1930*/  ISETP.NE.U32.AND P0, PT, RZ, UR4, PT ;  /* 0x00000004ff007c0c */ /* 0x000fc8000bf05070 */
[----:B------:R-:W-:-:S07]  /*1940*/  ISETP.NE.AND.EX P0, PT, RZ, UR5, PT, P0 ;  /* 0x00000005ff007c0c */ /* 0x000fce000bf05300 */
[----:B------:R-:W0:Y:S01]  /*1950*/  @P1 LDC R101, c[0x0][0x388] ;  /* 0x0000e200ff651b82 */ /* 0x000e220000000800 */
[----:B------:R-:W-:-:S07]  /*1960*/  @P1 IADD3 R100, PT, PT, R15, -0x1, RZ ;  /* 0xffffffff0f641810 */ /* 0x000fce0007ffe0ff */
[----:B------:R-:W1:Y:S01]  /*1970*/  @!P0 LDC.64 R120, c[0x0][0x3b0] ;  /* 0x0000ec00ff788b82 */ /* 0x000e620000000a00 */
[----:B0-----:R-:W-:-:S05]  /*1980*/  @P1 IMAD R100, R100, R101, RZ ;  /* 0x0000006564641224 */ /* 0x001fca00078e02ff */
[----:B------:R-:W-:-:S04]  /*1990*/  @P1 SHF.R.S32.HI R101, RZ, 0x1f, R100 ;  /* 0x0000001fff651819 */ /* 0x000fc80000011464 */
[----:B------:R-:W-:-:S04]  /*19a0*/  @P1 LEA.HI R101, R101, R100, RZ, 0x3 ;  /* 0x0000006465651211 */ /* 0x000fc800078f18ff */
[----:B------:R-:W-:-:S04]  /*19b0*/  @P1 LEA.HI.SX32 R103, R101, R14, 0x1d ;  /* 0x0000000e65671211 */ /* 0x000fc800078feaff */
[C---:B------:R-:W-:Y:S01]  /*19c0*/  @!P0 IADD3 R123, PT, PT, R103.reuse, 0x80, RZ ;  /* 0x00000080677b8810 */ /* 0x040fe20007ffe0ff */
[C---:B------:R-:W-:Y:S02]  /*19d0*/  @!P0 VIADD R101, R103.reuse, 0x100 ;  /* 0x0000010067658836 */ /* 0x040fe40000000000 */
[----:B-1----:R-:W-:-:S04]  /*19e0*/  @!P0 IMAD.WIDE.U32 R124, R103, 0x8, R120 ;  /* 0x00000008677c8825 */ /* 0x002fc800078e0078 */
[--C-:B------:R-:W-:Y:S02]  /*19f0*/  @!P0 IMAD.WIDE.U32 R122, R123, 0x8, R120.reuse ;  /* 0x000000087b7a8825 */ /* 0x100fe400078e0078 */
[----:B------:R-:W5:Y:S02]  /*1a00*/  @!P0 LDG.E.64 R124, desc[UR20][R124.64] ;  /* 0x000000147c7c8981 */ /* 0x000f64000c1e1b00 */
[----:B------:R-:W-:Y:S02]  /*1a10*/  @!P0 IMAD.WIDE.U32 R120, R101, 0x8, R120 ;  /* 0x0000000865788825 */ /* 0x000fe400078e0078 */
[----:B------:R-:W5:Y:S04]  /*1a20*/  @!P0 LDG.E.64 R122, desc[UR20][R122.64] ;  /* 0x000000147a7a8981 */ /* 0x000f68000c1e1b00 */
[----:B------:R-:W5:Y:S01]  /*1a30*/  @!P0 LDG.E.64 R120, desc[UR20][R120.64] ;  /* 0x0000001478788981 */ /* 0x000f62000c1e1b00 */
[----:B------:R-:W-:Y:S01]  /*1a40*/  CS2R R100, SRZ ;  /* 0x0000000000647805 */ /* 0x000fe2000001ff00 */
[----:B------:R-:W-:Y:S06]  /*1a50*/  @!P0 BRA `(.L_x_596) ;  /* 0x00000000005c8947 */ /* 0x000fec0003800000 */
[----:B------:R-:W-:Y:S01]  /*1a60*/  UIMAD UR9, UR8, UR30, URZ ;  /* 0x0000001e080972a4 */ /* 0x000fe2000f8e02ff */
[----:B-----5:R-:W0:Y:S01]  /*1a70*/  LDC.64 R120, c[0x0][0x3b0] ;  /* 0x0000ec00ff787b82 */ /* 0x020e220000000a00 */
[C---:B------:R-:W-:Y:S02]  /*1a80*/  IADD3 R123, PT, PT, R103.reuse, 0x80, RZ ;  /* 0x00000080677b7810 */ /* 0x040fe40007ffe0ff */
[----:B------:R-:W-:Y:S01]  /*1a90*/  USHF.R.S32.HI UR10, URZ, 0x1f, UR9 ;  /* 0x0000001fff0a7899 */ /* 0x000fe20008011409 */
[----:B------:R-:W-:-:S03]  /*1aa0*/  IADD3 R27, PT, PT, R103, 0x100, RZ ;  /* 0x00000100671b7810 */ /* 0x000fc60007ffe0ff */
[----:B------:R-:W-:Y:S01]  /*1ab0*/  ULEA.HI UR10, UR10, UR9, URZ, 0x3 ;  /* 0x000000090a0a7291 */ /* 0x000fe2000f8f18ff */
[----:B------:R-:W1:Y:S05]  /*1ac0*/  LDC.64 R20, c[0x0][0x438] ;  /* 0x00010e00ff147b82 */ /* 0x000e6a0000000a00 */
[----:B------:R-:W-:-:S04]  /*1ad0*/  MOV R29, UR10 ;  /* 0x0000000a001d7c02 */ /* 0x000fc80008000f00 */
[----:B------:R-:W-:-:S04]  /*1ae0*/  LEA.HI.SX32 R29, R29, R14, 0x1d ;  /* 0x0000000e1d1d7211 */ /* 0x000fc800078feaff */
[C---:B------:R-:W-:Y:S01]  /*1af0*/  IADD3 R25, PT, PT, R29.reuse, 0x80, RZ ;  /* 0x000000801d197810 */ /* 0x040fe20007ffe0ff */
[----:B------:R-:W-:Y:S02]  /*1b00*/  VIADD R23, R29, 0x100 ;  /* 0x000001001d177836 */ /* 0x000fe40000000000 */
[----:B0-----:R-:W-:-:S04]  /*1b10*/  IMAD.WIDE.U32 R124, R103, 0x8, R120 ;  /* 0x00000008677c7825 */ /* 0x001fc800078e0078 */
[----:B------:R-:W-:Y:S02]  /*1b20*/  IMAD.WIDE.U32 R122, R123, 0x8, R120 ;  /* 0x000000087b7a7825 */ /* 0x000fe400078e0078 */
[----:B------:R-:W5:Y:S02]  /*1b30*/  LDG.E.64 R124, desc[UR20][R124.64] ;  /* 0x000000147c7c7981 */ /* 0x000f64000c1e1b00 */
[--C-:B-1----:R-:W-:Y:S02]  /*1b40*/  IMAD.WIDE.U32 R28, R29, 0x10, R20.reuse ;  /* 0x000000101d1c7825 */ /* 0x102fe400078e0014 */
[----:B------:R-:W5:Y:S02]  /*1b50*/  LDG.E.64 R122, desc[UR20][R122.64] ;  /* 0x000000147a7a7981 */ /* 0x000f64000c1e1b00 */
[----:B------:R-:W-:Y:S02]  /*1b60*/  IMAD.WIDE.U32 R24, R25, 0x10, R20 ;  /* 0x0000001019187825 */ /* 0x000fe400078e0014 */
[----:B------:R-:W5:Y:S02]  /*1b70*/  LDG.E.128 R28, desc[UR20][R28.64] ;  /* 0x000000141c1c7981 */ /* 0x000f64000c1e1d00 */
[----:B------:R-:W-:-:S02]  /*1b80*/  IMAD.WIDE.U32 R120, R27, 0x8, R120 ;  /* 0x000000081b787825 */ /* 0x000fc400078e0078 */
[----:B------:R-:W5:Y:S02]  /*1b90*/  LDG.E.128 R24, desc[UR20][R24.64] ;  /* 0x0000001418187981 */ /* 0x000f64000c1e1d00 */
[----:B------:R-:W-:Y:S02]  /*1ba0*/  IMAD.WIDE.U32 R20, R23, 0x10, R20 ;  /* 0x0000001017147825 */ /* 0x000fe400078e0014 */
[----:B------:R-:W5:Y:S04]  /*1bb0*/  LDG.E.64 R120, desc[UR20][R120.64] ;  /* 0x0000001478787981 */ /* 0x000f68000c1e1b00 */
[----:B------:R-:W5:Y:S02]  /*1bc0*/  LDG.E.128 R20, desc[UR20][R20.64] ;  /* 0x0000001414147981 */ /* 0x000f64000c1e1d00 */
.L_x_596:
[----:B------:R-:W0:Y:S01]  /*1bd0*/  SHFL.DOWN PT, R14, R101, 0x10, 0x1f ;  /* 0x0a001f00650e7f89 */ /* 0x000e2200000e0000 */
[----:B------:R-:W-:Y:S03]  /*1be0*/  BSSY.RECONVERGENT B0, `(.L_x_597) ;  /* 0x000001f000007945 */ /* 0x000fe60003800200 */
        /* <DEDUP_REMOVED lines=9> */
[----:B0-----:R-:W-:Y:S02]  /*1c80*/  FADD.FTZ R106, R105, R14 ;  /* 0x0000000e696a7221 */ /* 0x001fe40000010000 */
[----:B------:R-:W0:Y:S01]  /*1c90*/  S2R R14, SR_TID.X ;  /* 0x00000000000e7919 */ /* 0x000e220000002100 */
[----:B-1----:R-:W-:Y:S02]  /*1ca0*/  FADD.FTZ R107, R104, R107 ;  /* 0x0000006b686b7221 */ /* 0x002fe40000010000 */
[----:B------:R-:W1:Y:S04]  /*1cb0*/  SHFL.DOWN PT, R101, R106, 0x2, 0x1f ;  /* 0x08401f006a657f89 */ /* 0x000e6800000e0000 */
[----:B------:R-:W2:Y:S01]  /*1cc0*/  SHFL.DOWN PT, R100, R107, 0x2, 0x1f ;  /* 0x08401f006b647f89 */ /* 0x000ea200000e0000 */
[----:B-1----:R-:W-:Y:S01]  /*1cd0*/  FADD.FTZ R102, R106, R101 ;  /* 0x000000656a667221 */ /* 0x002fe20000010000 */
[----:B--2---:R-:W-:-:S04]  /*1ce0*/  FADD.FTZ R103, R107, R100 ;  /* 0x000000646b677221 */ /* 0x004fc80000010000 */
[----:B------:R-:W1:Y:S01]  /*1cf0*/  SHFL.DOWN PT, R101, R102, 0x1, 0x1f ;  /* 0x08201f0066657f89 */ /* 0x000e6200000e0000 */
[----:B0-----:R-:W-:-:S03]  /*1d00*/  LOP3.LUT P0, RZ, R14, 0x1f, RZ, 0xc0, !PT ;  /* 0x0000001f0eff7812 */ /* 0x001fc6000780c0ff */
[----:B------:R-:W0:Y:S01]  /*1d10*/  SHFL.DOWN PT, R158, R103, 0x1, 0x1f ;  /* 0x08201f00679e7f89 */ /* 0x000e2200000e0000 */
[----:B-1----:R-:W-:Y:S01]  /*1d20*/  FADD.FTZ R100, R102, R101 ;  /* 0x0000006566647221 */ /* 0x002fe20000010000 */
[----:B0-----:R-:W-:-:S08]  /*1d30*/  FADD.FTZ R101, R103, R158 ;  /* 0x0000009e67657221 */ /* 0x001fd00000010000 */
        /* <DEDUP_REMOVED lines=9> */
.L_x_598:
[----:B------:R-:W-:Y:S05]  /*1dd0*/  BSYNC.RECONVERGENT B0 ;  /* 0x0000000000007941 */ /* 0x000fea0003800200 */
.L_x_597:
[----:B------:R-:W1:Y:S08]  /*1de0*/  S2UR UR10, SR_CgaCtaId ;  /* 0x00000000000a79c3 */ /* 0x000e700000008800 */
[----:B------:R-:W-:Y:S01]  /*1df0*/  BAR.SYNC.DEFER_BLOCKING 0x0 ;  /* 0x0000000000007b1d */ /* 0x000fe20000010000 */
[----:B------:R-:W-:Y:S01]  /*1e00*/  UISETP.NE.U32.AND UP0, UPT, UR4, URZ, UPT ;  /* 0x000000ff0400728c */ /* 0x000fe2000bf05070 */
[----:B------:R-:W-:-:S03]  /*1e10*/  ISETP.NE.AND P0, PT, RZ, UR26, PT ;  /* 0x0000001aff007c0c */ /* 0x000fc6000bf05270 */
[----:B------:R-:W-:Y:S01]  /*1e20*/  UISETP.NE.AND.EX UP0, UPT, UR5, URZ, UPT, UP0 ;  /* 0x000000ff0500728c */ /* 0x000fe2000bf05300 */
[----:B------:R-:W-:Y:S02]  /*1e30*/  UMOV UR9, 0x400 ;  /* 0x0000040000097882 */ /* 0x000fe40000000000 */
[----:B------:R-:W2:Y:S01]  /*1e40*/  LDC R157, c[0x0][0x388] ;  /* 0x0000e200ff9d7b82 */ /* 0x000ea20000000800 */
        /* <DEDUP_REMOVED lines=9> */
[----:B------:R-:W-:Y:S02]  /*1ee0*/  @P1 IADD3 R100, PT, PT, R15, -0x1, RZ ;  /* 0xffffffff0f641810 */ /* 0x000fe40007ffe0ff */
[----:B------:R-:W-:Y:S01]  /*1ef0*/  FADD.FTZ R158, R103, R158 ;  /* 0x0000009e679e7221 */ /* 0x000fe20000010000 */
[----:B------:R-:W-:Y:S01]  /*1f00*/  FADD.FTZ R101, R102, R101 ;  /* 0x0000006566657221 */ /* 0x000fe20000010000 */
[----:B-----5:R-:W-:Y:S01]  /*1f10*/  PRMT R102, R29, 0x7632, R102 ;  /* 0x000076321d667816 */ /* 0x020fe20000000066 */
[----:B--2---:R-:W-:-:S02]  /*1f20*/  @P1 IMAD R100, R100, R157, RZ ;  /* 0x0000009d64641224 */ /* 0x004fc400078e02ff */
[----:B-1----:R-:W-:Y:S01]  /*1f30*/  FADD.FTZ R158, R158, R105 ;  /* 0x000000699e9e7221 */ /* 0x002fe20000010000 */
[----:B------:R-:W-:Y:S01]  /*1f40*/  FADD.FTZ R101, R101, R104 ;  /* 0x0000006865657221 */ /* 0x000fe20000010000 */
[----:B------:R-:W-:Y:S02]  /*1f50*/  IMAD R157, R157, UR8, RZ ;  /* 0x000000089d9d7c24 */ /* 0x000fe4000f8e02ff */
[----:B------:R-:W-:Y:S01]  /*1f60*/  FADD.FTZ R107, R107, R158 ;  /* 0x0000009e6b6b7221 */ /* 0x000fe20000010000 */
[----:B------:R-:W-:Y:S01]  /*1f70*/  @P1 SHF.R.S32.HI R15, RZ, 0x1f, R100 ;  /* 0x0000001fff0f1819 */ /* 0x000fe20000011464 */
[----:B------:R-:W-:Y:S01]  /*1f80*/  FADD.FTZ R101, R106, R101 ;  /* 0x000000656a657221 */ /* 0x000fe20000010000 */
[----:B------:R-:W-:Y:S01]  /*1f90*/  PRMT R106, R20, 0x7632, R106 ;  /* 0x00007632146a7816 */ /* 0x000fe2000000006a */
[----:B------:R-:W-:Y:S01]  /*1fa0*/  FMUL.FTZ R107, R107, UR27 ;  /* 0x0000001b6b6b7c20 */ /* 0x000fe20008410000 */
[----:B------:R-:W-:Y:S01]  /*1fb0*/  @P1 LEA.HI R103, R15, R100, RZ, 0x3 ;  /* 0x000000640f671211 */ /* 0x000fe200078f18ff */
[----:B------:R-:W-:Y:S01]  /*1fc0*/  FMUL.FTZ R104, R101, UR27 ;  /* 0x0000001b65687c20 */ /* 0x000fe20008410000 */
[----:B------:R-:W-:-:S02]  /*1fd0*/  SHF.R.S32.HI R100, RZ, 0x1f, R157 ;  /* 0x0000001fff647819 */ /* 0x000fc4000001149d */
[----:B------:R-:W-:Y:S02]  /*1fe0*/  R2UR UR9, R107 ;  /* 0x000000006b0972ca */ /* 0x000fe400000e0000 */
[----:B------:R-:W-:Y:S02]  /*1ff0*/  LEA.HI R105, R100, R157, RZ, 0x3 ;  /* 0x0000009d64697211 */ /* 0x000fe400078f18ff */
[----:B------:R-:W-:Y:S02]  /*2000*/  MOV R15, RZ ;  /* 0x000000ff000f7202 */ /* 0x000fe40000000f00 */
[-C--:B------:R-:W-:Y:S02]  /*2010*/  @P1 LEA.HI.SX32 R15, R103, R14.reuse, 0x1d ;  /* 0x0000000e670f1211 */ /* 0x080fe400078feaff */
[----:B------:R-:W-:Y:S02]  /*2020*/  LEA.HI.SX32 R105, R105, R14, 0x1d ;  /* 0x0000000e69697211 */ /* 0x000fe400078feaff */
[----:B------:R-:W-:-:S02]  /*2030*/  FSEL R104, R104, RZ, !P0 ;  /* 0x000000ff68687208 */ /* 0x000fc40004000000 */
[----:B------:R-:W-:Y:S02]  /*2040*/  PRMT R100, R31, 0x7632, R100 ;  /* 0x000076321f647816 */ /* 0x000fe40000000064 */
[----:B------:R-:W-:Y:S02]  /*2050*/  PRMT R101, R30, 0x7632, R101 ;  /* 0x000076321e657816 */ /* 0x000fe40000000065 */
[----:B------:R-:W-:Y:S01]  /*2060*/  PRMT R103, R28, 0x7632, R103 ;  /* 0x000076321c677816 */ /* 0x000fe20000000067 */
[----:B------:R-:W-:Y:S06]  /*2070*/  BRA.U UP0, `(.L_x_599) ;  /* 0x0000000d00107547 */ /* 0x000fec000b800000 */
        /* <DEDUP_REMOVED lines=15> */
.L_x_601:
        /* <DEDUP_REMOVED lines=12> */
.L_x_602:
        /* <DEDUP_REMOVED lines=12> */
.L_x_603:
        /* <DEDUP_REMOVED lines=12> */
.L_x_604:
        /* <DEDUP_REMOVED lines=12> */
.L_x_605:
        /* <DEDUP_REMOVED lines=12> */
.L_x_606:
        /* <DEDUP_REMOVED lines=12> */
.L_x_607:
[----:B------:R-:W-:Y:S05]  /*25f0*/  @!P1 BRA `(.L_x_608) ;  /* 0x0000001000a49947 */ /* 0x000fea0003800000 */
[----:B------:R-:W-:Y:S01]  /*2600*/  FFMA.FTZ R101, R136, UR9, R104 ;  /* 0x0000000988657c23 */ /* 0x000fe20008010068 */
[----:B------:R-:W-:Y:S02]  /*2610*/  ISETP.LT.AND P2, PT, RZ, UR29, PT ;  /* 0x0000001dff007c0c */ /* 0x000fe4000bf41270 */
[----:B------:R-:W-:Y:S01]  /*2620*/  ISETP.GE.U32.AND P0, PT, R124, RZ, PT ;  /* 0x000000ff7c00720c */ /* 0x000fe20003f06070 */
[----:B------:R-:W-:-:S03]  /*2630*/  FADD.FTZ R100, R134, -R101 ;  /* 0x8000006586647221 */ /* 0x000fc60000010000 */
[----:B------:R-:W-:Y:S01]  /*2640*/  ISETP.GE.U32.AND.EX P0, PT, R125, 0x1000000, PT, P0 ;  /* 0x010000007d00780c */ /* 0x000fe20003f06100 */
[----:B------:R-:W-:-:S05]  /*2650*/  FMUL.FTZ R100, R100, UR28 ;  /* 0x0000001c64647c20 */ /* 0x000fca0008410000 */
[----:B------:R-:W-:-:S05]  /*2660*/  FSEL R100, R100, RZ, P2 ;  /* 0x000000ff64647208 */ /* 0x000fca0001000000 */
[----:B------:R-:W-:-:S04]  /*2670*/  FMUL.FTZ R100, R100, UR23 ;  /* 0x0000001764647c20 */ /* 0x000fc80008410000 */
[----:B------:R-:W-:-:S05]  /*2680*/  FMUL.FTZ R100, R100, UR22 ;  /* 0x0000001664647c20 */ /* 0x000fca0008410000 */
[----:B------:R-:W-:-:S04]  /*2690*/  FSEL R100, R100, RZ, P0 ;  /* 0x000000ff64647208 */ /* 0x000fc80000000000 */
[----:B------:R-:W-:-:S04]  /*26a0*/  F2FP.BF16.F32.PACK_AB R100, RZ, R100 ;  /* 0x00000064ff64723e */ /* 0x000fc800000010ff */
[----:B------:R-:W-:Y:S01]  /*26b0*/  PRMT R95, R95, 0x5410, R100 ;  /* 0x000054105f5f7816 */ /* 0x000fe20000000064 */
[----:B------:R-:W-:Y:S06]  /*26c0*/  BRA `(.L_x_608) ;  /* 0x0000001000707947 */ /* 0x000fec0003800000 */
.L_x_600:
        /* <DEDUP_REMOVED lines=22> */
.L_x_609:
[----:B------:R-:W-:Y:S05]  /*2830*/  @!P1 BRA `(.L_x_610) ;  /* 0x0000000000189947 */ /* 0x000fea0003800000 */
[----:B------:R-:W-:Y:S01]  /*2840*/  FMUL.FTZ R96, R100, UR23 ;  /* 0x0000001764607c20 */ /* 0x000fe20008410000 */
[----:B------:R-:W-:-:S03]  /*2850*/  LOP3.LUT P2, RZ, R124, 0xff00, RZ, 0xc0, !PT ;  /* 0x0000ff007cff7812 */ /* 0x000fc6000784c0ff */
[----:B------:R-:W-:-:S05]  /*2860*/  FMUL.FTZ R96, R96, UR22 ;  /* 0x0000001660607c20 */ /* 0x000fca0008410000 */
[----:B------:R-:W-:-:S04]  /*2870*/  FSEL R96, R96, RZ, P2 ;  /* 0x000000ff60607208 */ /* 0x000fc80001000000 */
[----:B------:R-:W-:-:S04]  /*2880*/  F2FP.BF16.F32.PACK_AB R96, RZ, R96 ;  /* 0x00000060ff60723e */ /* 0x000fc800000010ff */
[----:B------:R-:W-:-:S07]  /*2890*/  PRMT R92, R92, 0x5410, R96 ;  /* 0x000054105c5c7816 */ /* 0x000fce0000000060 */
.L_x_610:
        /* <DEDUP_REMOVED lines=10> */
.L_x_611:
        /* <DEDUP_REMOVED lines=8> */
.L_x_612:
        /* <DEDUP_REMOVED lines=21> */
.L_x_613:
[----:B------:R-:W-:Y:S05]  /*2b10*/  @!P1 BRA `(.L_x_614) ;  /* 0x0000000000189947 */ /* 0x000fea0003800000 */
[----:B------:R-:W-:Y:S01]  /*2b20*/  FMUL.FTZ R98, R101, UR23 ;  /* 0x0000001765627c20 */ /* 0x000fe20008410000 */
[----:B------:R-:W-:-:S03]  /*2b30*/  LOP3.LUT P2, RZ, R125, 0xff00, RZ, 0xc0, !PT ;  /* 0x0000ff007dff7812 */ /* 0x000fc6000784c0ff */
[----:B------:R-:W-:-:S05]  /*2b40*/  FMUL.FTZ R98, R98, UR22 ;  /* 0x0000001662627c20 */ /* 0x000fca0008410000 */
[----:B------:R-:W-:-:S04]  /*2b50*/  FSEL R98, R98, RZ, P2 ;  /* 0x000000ff62627208 */ /* 0x000fc80001000000 */
[----:B------:R-:W-:-:S04]  /*2b60*/  F2FP.BF16.F32.PACK_AB R98, RZ, R98 ;  /* 0x00000062ff62723e */ /* 0x000fc800000010ff */
[----:B------:R-:W-:-:S07]  /*2b70*/  PRMT R94, R94, 0x5410, R98 ;  /* 0x000054105e5e7816 */ /* 0x000fce0000000062 */
.L_x_614:
        /* <DEDUP_REMOVED lines=10> */
.L_x_615:
        /* <DEDUP_REMOVED lines=10> */
.L_x_599:
        /* <DEDUP_REMOVED lines=15> */
.L_x_617:
        /* <DEDUP_REMOVED lines=11> */
.L_x_618:
[----:B------:R-:W-:Y:S05]  /*2e60*/  @!P1 BRA `(.L_x_619) ;  /* 0x0000000000289947 */ /* 0x000fea0003800000 */
[----:B------:R-:W-:Y:S01]  /*2e70*/  @P0 FFMA.FTZ R103, R147, UR9, R104 ;  /* 0x0000000993670c23 */ /* 0x000fe20008010068 */
[----:B------:R-:W-:-:S03]  /*2e80*/  LOP3.LUT P2, RZ, R124, 0xff0000, RZ, 0xc0, !PT ;  /* 0x00ff00007cff7812 */ /* 0x000fc6000784c0ff */
[----:B------:R-:W-:Y:S01]  /*2e90*/  @P0 FADD.FTZ R158, R146, -R103 ;  /* 0x80000067929e0221 */ /* 0x000fe20000010000 */
[----:B------:R-:W-:-:S04]  /*2ea0*/  IMAD.U32 R103, R29, 0x10000, RZ ;  /* 0x000100001d677824 */ /* 0x000fc800078e00ff */
[----:B------:R-:W-:-:S04]  /*2eb0*/  @P0 FFMA.FTZ R103, R158, UR28, R103 ;  /* 0x0000001c9e670c23 */ /* 0x000fc80008010067 */
[----:B------:R-:W-:-:S04]  /*2ec0*/  FMUL.FTZ R103, R103, UR23 ;  /* 0x0000001767677c20 */ /* 0x000fc80008410000 */
[----:B------:R-:W-:-:S05]  /*2ed0*/  FMUL.FTZ R103, R103, UR22 ;  /* 0x0000001667677c20 */ /* 0x000fca0008410000 */
[----:B------:R-:W-:-:S04]  /*2ee0*/  FSEL R103, R103, RZ, P2 ;  /* 0x000000ff67677208 */ /* 0x000fc80001000000 */
[----:B------:R-:W-:-:S04]  /*2ef0*/  F2FP.BF16.F32.PACK_AB R103, RZ, R103 ;  /* 0x00000067ff67723e */ /* 0x000fc800000010ff */
[----:B------:R-:W-:-:S07]  /*2f00*/  PRMT R93, R103, 0x7610, R93 ;  /* 0x00007610675d7816 */ /* 0x000fce000000005d */
.L_x_619:
        /* <DEDUP_REMOVED lines=11> */
.L_x_620:
        /* <DEDUP_REMOVED lines=11> */
.L_x_621:
        /* <DEDUP_REMOVED lines=11> */
.L_x_622:
        /* <DEDUP_REMOVED lines=11> */
.L_x_623:
        /* <DEDUP_REMOVED lines=13> */
.L_x_616:
[----:B------:R-:W-:Y:S02]  /*32a0*/  ISETP.LT.AND P0, PT, RZ, UR29, PT ;  /* 0x0000001dff007c0c */ /* 0x000fe4000bf01270 */
[----:B------:R-:W-:Y:S02]  /*32b0*/  SHF.L.U32 R103, R103, 0x10, RZ ;  /* 0x0000001067677819 */ /* 0x000fe400000006ff */
[----:B------:R-:W-:Y:S02]  /*32c0*/  SHF.L.U32 R102, R102, 0x10, RZ ;  /* 0x0000001066667819 */ /* 0x000fe400000006ff */
[----:B------:R-:W-:Y:S02]  /*32d0*/  PLOP3.LUT P2, PT, PT, PT, UP2, 0x80, 0x8 ;  /* 0x000000000008781c */ /* 0x000fe40003f4f028 */
[----:B------:R-:W-:Y:S02]  /*32e0*/  SHF.L.U32 R101, R101, 0x10, RZ ;  /* 0x0000001065657819 */ /* 0x000fe400000006ff */
[----:B------:R-:W-:-:S03]  /*32f0*/  SHF.L.U32 R100, R100, 0x10, RZ ;  /* 0x0000001064647819 */ /* 0x000fc600000006ff */
[--C-:B------:R-:W-:Y:S01]  /*3300*/  @P0 FFMA.FTZ R96, R142, UR9, R104.reuse ;  /* 0x000000098e600c23 */ /* 0x100fe20008010068 */
[--C-:B------:R-:W-:Y:S01]  /*3310*/  @P0 FFMA.FTZ R97, R147, UR9, R104.reuse ;  /* 0x0000000993610c23 */ /* 0x100fe20008010068 */
[--C-:B------:R-:W-:Y:S01]  /*3320*/  @P0 FFMA.FTZ R98, R140, UR9, R104.reuse ;  /* 0x000000098c620c23 */ /* 0x100fe20008010068 */
[----:B------:R-:W-:Y:S01]  /*3330*/  @P0 FFMA.FTZ R107, R136, UR9, R104 ;  /* 0x00000009886b0c23 */ /* 0x000fe20008010068 */
[----:B------:R-:W-:Y:S02]  /*3340*/  @P0 FADD.FTZ R96, R139, -R96 ;  /* 0x800000608b600221 */ /* 0x000fe40000010000 */
[----:B------:R-:W-:Y:S01]  /*3350*/  @P0 FADD.FTZ R99, R137, -R98 ;  /* 0x8000006289630221 */ /* 0x000fe20000010000 */
[----:B------:R-:W-:Y:S02]  /*3360*/  IMAD.U32 R98, R30, 0x10000, RZ ;  /* 0x000100001e627824 */ /* 0x000fe400078e00ff */
[----:B------:R-:W-:Y:S01]  /*3370*/  @P0 FFMA.FTZ R103, R96, UR28, R103 ;  /* 0x0000001c60670c23 */ /* 0x000fe20008010067 */
[----:B------:R-:W-:Y:S01]  /*3380*/  @P0 FADD.FTZ R96, R146, -R97 ;  /* 0x8000006192600221 */ /* 0x000fe20000010000 */
[----:B------:R-:W-:Y:S01]  /*3390*/  SHF.L.U32 R97, R29, 0x10, RZ ;  /* 0x000000101d617819 */ /* 0x000fe200000006ff */
[----:B------:R-:W-:Y:S01]  /*33a0*/  @P0 FFMA.FTZ R102, R99, UR28, R102 ;  /* 0x0000001c63660c23 */ /* 0x000fe20008010066 */
[----:B------:R-:W-:Y:S01]  /*33b0*/  @P0 FFMA.FTZ R99, R145, UR9, R104 ;  /* 0x0000000991630c23 */ /* 0x000fe20008010068 */
[----:B------:R-:W-:-:S02]  /*33c0*/  @P0 FADD.FTZ R107, R134, -R107 ;  /* 0x8000006b866b0221 */ /* 0x000fc40000010000 */
[----:B------:R-:W-:Y:S01]  /*33d0*/  @P0 FFMA.FTZ R97, R96, UR28, R97 ;  /* 0x0000001c60610c23 */ /* 0x000fe20008010061 */
[----:B------:R-:W-:Y:S01]  /*33e0*/  @P0 FFMA.FTZ R96, R138, UR9, R104 ;  /* 0x000000098a600c23 */ /* 0x000fe20008010068 */
[----:B------:R-:W-:Y:S01]  /*33f0*/  @P0 FADD.FTZ R99, R144, -R99 ;  /* 0x8000006390630221 */ /* 0x000fe20000010000 */
[----:B------:R-:W-:Y:S01]  /*3400*/  @P0 FFMA.FTZ R100, R107, UR28, R100 ;  /* 0x0000001c6b640c23 */ /* 0x000fe20008010064 */
[----:B------:R-:W-:Y:S01]  /*3410*/  @P2 FFMA.FTZ R107, R3, UR9, R104 ;  /* 0x00000009036b2c23 */ /* 0x000fe20008010068 */
[----:B------:R-:W-:Y:S01]  /*3420*/  @P0 FADD.FTZ R96, R135, -R96 ;  /* 0x8000006087600221 */ /* 0x000fe20000010000 */
[----:B------:R-:W-:Y:S01]  /*3430*/  @P0 FFMA.FTZ R98, R99, UR28, R98 ;  /* 0x0000001c63620c23 */ /* 0x000fe20008010062 */
[----:B------:R-:W-:Y:S01]  /*3440*/  SHF.L.U32 R99, R31, 0x10, RZ ;  /* 0x000000101f637819 */ /* 0x000fe200000006ff */
[----:B------:R-:W-:Y:S01]  /*3450*/  @P2 FADD.FTZ R107, R148, -R107 ;  /* 0x8000006b946b2221 */ /* 0x000fe20000010000 */
[----:B------:R-:W-:Y:S01]  /*3460*/  @P0 FFMA.FTZ R101, R96, UR28, R101 ;  /* 0x0000001c60650c23 */ /* 0x000fe20008010065 */
[----:B------:R-:W-:-:S04]  /*3470*/  @P0 FFMA.FTZ R96, R143, UR9, R104 ;  /* 0x000000098f600c23 */ /* 0x000fc80008010068 */
[----:B------:R-:W-:-:S04]  /*3480*/  @P0 FADD.FTZ R96, R141, -R96 ;  /* 0x800000608d600221 */ /* 0x000fc80000010000 */
        /* <DEDUP_REMOVED lines=10> */
.L_x_624:
        /* <DEDUP_REMOVED lines=8> */
.L_x_625:
[----:B------:R-:W-:Y:S05]  /*35b0*/  @!P1 BRA `(.L_x_626) ;  /* 0x0000000000189947 */ /* 0x000fea0003800000 */
[----:B------:R-:W-:Y:S01]  /*35c0*/  FMUL.FTZ R103, R97, UR23 ;  /* 0x0000001761677c20 */ /* 0x000fe20008410000 */
[----:B------:R-:W-:-:S03]  /*35d0*/  LOP3.LUT P0, RZ, R124, 0xff0000, RZ, 0xc0, !PT ;  /* 0x00ff00007cff7812 */ /* 0x000fc6000780c0ff */
[----:B------:R-:W-:-:S05]  /*35e0*/  FMUL.FTZ R103, R103, UR22 ;  /* 0x0000001667677c20 */ /* 0x000fca0008410000 */
[----:B------:R-:W-:-:S04]  /*35f0*/  FSEL R103, R103, RZ, P0 ;  /* 0x000000ff67677208 */ /* 0x000fc80000000000 */
[----:B------:R-:W-:-:S04]  /*3600*/  F2FP.BF16.F32.PACK_AB R103, RZ, R103 ;  /* 0x00000067ff67723e */ /* 0x000fc800000010ff */
[----:B------:R-:W-:-:S07]  /*3610*/  PRMT R93, R103, 0x7610, R93 ;  /* 0x00007610675d7816 */ /* 0x000fce000000005d */
.L_x_626:
        /* <DEDUP_REMOVED lines=8> */
.L_x_627:
[----:B------:R-:W-:Y:S05]  /*36a0*/  @!P1 BRA `(.L_x_628) ;  /* 0x0000000000189947 */ /* 0x000fea0003800000 */
[----:B------:R-:W-:Y:S01]  /*36b0*/  FMUL.FTZ R102, R98, UR23 ;  /* 0x0000001762667c20 */ /* 0x000fe20008410000 */
[----:B------:R-:W-:-:S03]  /*36c0*/  LOP3.LUT P0, RZ, R125, 0xff, RZ, 0xc0, !PT ;  /* 0x000000ff7dff7812 */ /* 0x000fc6000780c0ff */
[----:B------:R-:W-:-:S05]  /*36d0*/  FMUL.FTZ R102, R102, UR22 ;  /* 0x0000001666667c20 */ /* 0x000fca0008410000 */
[----:B------:R-:W-:-:S04]  /*36e0*/  FSEL R102, R102, RZ, P0 ;  /* 0x000000ff66667208 */ /* 0x000fc80000000000 */
[----:B------:R-:W-:-:S04]  /*36f0*/  F2FP.BF16.F32.PACK_AB R102, RZ, R102 ;  /* 0x00000066ff66723e */ /* 0x000fc800000010ff */
[----:B------:R-:W-:-:S07]  /*3700*/  PRMT R94, R102, 0x7610, R94 ;  /* 0x00007610665e7816 */ /* 0x000fce000000005e */
.L_x_628:
        /* <DEDUP_REMOVED lines=8> */
.L_x_629:
[----:B------:R-:W-:Y:S05]  /*3790*/  @!P1 BRA `(.L_x_630) ;  /* 0x0000000000189947 */ /* 0x000fea0003800000 */
[----:B------:R-:W-:Y:S01]  /*37a0*/  FMUL.FTZ R101, R99, UR23 ;  /* 0x0000001763657c20 */ /* 0x000fe20008410000 */
[----:B------:R-:W-:-:S03]  /*37b0*/  LOP3.LUT P0, RZ, R125, 0xff0000, RZ, 0xc0, !PT ;  /* 0x00ff00007dff7812 */ /* 0x000fc6000780c0ff */
[----:B------:R-:W-:-:S05]  /*37c0*/  FMUL.FTZ R101, R101, UR22 ;  /* 0x0000001665657c20 */ /* 0x000fca0008410000 */
[----:B------:R-:W-:-:S04]  /*37d0*/  FSEL R101, R101, RZ, P0 ;  /* 0x000000ff65657208 */ /* 0x000fc80000000000 */
[----:B------:R-:W-:-:S04]  /*37e0*/  F2FP.BF16.F32.PACK_AB R101, RZ, R101 ;  /* 0x00000065ff65723e */ /* 0x000fc800000010ff */
[----:B------:R-:W-:-:S07]  /*37f0*/  PRMT R95, R101, 0x7610, R95 ;  /* 0x00007610655f7816 */ /* 0x000fce000000005f */
.L_x_630:
        /* <DEDUP_REMOVED lines=9> */
.L_x_608:
[----:B------:R-:W-:Y:S01]  /*3890*/  ISETP.NE.U32.AND P0, PT, RZ, UR6, PT ;  /* 0x00000006ff007c0c */ /* 0x000fe2000bf05070 */
[----:B------:R-:W0:Y:S01]  /*38a0*/  @P1 LDC.64 R100, c[0x0][0x468] ;  /* 0x00011a00ff641b82 */ /* 0x000e220000000a00 */
[----:B------:R-:W-:Y:S02]  /*38b0*/  UISETP.NE.U32.AND UP0, UPT, UR4, URZ, UPT ;  /* 0x000000ff0400728c */ /* 0x000fe4000bf05070 */
[----:B------:R-:W-:Y:S02]  /*38c0*/  ISETP.NE.AND.EX P0, PT, RZ, UR7, PT, P0 ;  /* 0x00000007ff007c0c */ /* 0x000fe4000bf05300 */
[----:B------:R-:W-:-:S11]  /*38d0*/  UISETP.NE.AND.EX UP0, UPT, UR5, URZ, UPT, UP0 ;  /* 0x000000ff0500728c */ /* 0x000fd6000bf05300 */
[----:B------:R-:W1:Y:S01]  /*38e0*/  @P0 LDC.64 R102, c[0x0][0x478] ;  /* 0x00011e00ff660b82 */ /* 0x000e620000000a00 */
[----:B0-----:R-:W-:-:S04]  /*38f0*/  @P1 IMAD.WIDE.U32 R100, R15, 0x10, R100 ;  /* 0x000000100f641825 */ /* 0x001fc800078e0064 */
[----:B-1----:R-:W-:-:S05]  /*3900*/  @P0 IMAD.WIDE.U32 R102, R105, 0x10, R102 ;  /* 0x0000001069660825 */ /* 0x002fca00078e0066 */
[----:B------:R0:W-:Y:S04]  /*3910*/  @P0 STG.E.128 desc[UR20][R102.64], R96 ;  /* 0x0000006066000986 */ /* 0x0001e8000c101d14 */
[----:B------:R0:W-:Y:S01]  /*3920*/  @P1 STG.E.128 desc[UR20][R100.64], R92 ;  /* 0x0000005c64001986 */ /* 0x0001e2000c101d14 */
[----:B------:R-:W-:Y:S05]  /*3930*/  BRA.U !UP0, `(.L_x_631) ;  /* 0x0000000d080c7547 */ /* 0x000fea000b800000 */
[----:B------:R-:W-:Y:S05]  /*3940*/  @!P0 BRA `(.L_x_632) ;  /* 0x00000004008c8947 */ /* 0x000fea0003800000 */
[----:B------:R-:W-:Y:S02]  /*3950*/  ISETP.LT.AND P2, PT, RZ, UR29, PT ;  /* 0x0000001dff007c0c */ /* 0x000fe4000bf41270 */
[----:B0-----:R-:W-:Y:S02]  /*3960*/  PRMT R103, R24, 0x7632, R103 ;  /* 0x0000763218677816 */ /* 0x001fe40000000067 */
[----:B------:R-:W-:Y:S02]  /*3970*/  PRMT R98, R25, 0x7632, R98 ;  /* 0x0000763219627816 */ /* 0x000fe40000000062 */
[----:B------:R-:W-:Y:S02]  /*3980*/  SHF.L.U32 R103, R103, 0x10, RZ ;  /* 0x0000001067677819 */ /* 0x000fe400000006ff */
[----:B------:R-:W-:Y:S01]  /*3990*/  SHF.L.U32 R97, R25, 0x10, RZ ;  /* 0x0000001019617819 */ /* 0x000fe200000006ff */
[----:B------:R-:W-:Y:S01]  /*39a0*/  IMAD.U32 R98, R98, 0x10000, RZ ;  /* 0x0001000062627824 */ /* 0x000fe200078e00ff */
[----:B------:R-:W-:-:S02]  /*39b0*/  PRMT R101, R26, 0x7632, R101 ;  /* 0x000076321a657816 */ /* 0x000fc40000000065 */
[----:B------:R-:W-:Y:S01]  /*39c0*/  SHF.L.U32 R102, R26, 0x10, RZ ;  /* 0x000000101a667819 */ /* 0x000fe200000006ff */
[--C-:B------:R-:W-:Y:S01]  /*39d0*/  @P2 FFMA.FTZ R96, R126, UR9, R104.reuse ;  /* 0x000000097e602c23 */ /* 0x100fe20008010068 */
[--C-:B------:R-:W-:Y:S01]  /*39e0*/  @P2 FFMA.FTZ R99, R131, UR9, R104.reuse ;  /* 0x0000000983632c23 */ /* 0x100fe20008010068 */
[----:B------:R-:W-:Y:S01]  /*39f0*/  @P2 FFMA.FTZ R100, R118, UR9, R104 ;  /* 0x0000000976642c23 */ /* 0x000fe20008010068 */
[----:B------:R-:W-:Y:S01]  /*3a00*/  SHF.L.U32 R101, R101, 0x10, RZ ;  /* 0x0000001065657819 */ /* 0x000fe200000006ff */
[----:B------:R-:W-:Y:S01]  /*3a10*/  @P2 FADD.FTZ R96, R117, -R96 ;  /* 0x8000006075602221 */ /* 0x000fe20000010000 */
[----:B------:R-:W-:-:S03]  /*3a20*/  @P2 FFMA.FTZ R107, R114, UR9, R104 ;  /* 0x00000009726b2c23 */ /* 0x000fc60008010068 */
[----:B------:R-:W-:Y:S01]  /*3a30*/  @P2 FFMA.FTZ R103, R96, UR28, R103 ;  /* 0x0000001c60672c23 */ /* 0x000fe20008010067 */
[----:B------:R-:W-:Y:S01]  /*3a40*/  @P2 FADD.FTZ R96, R130, -R99 ;  /* 0x8000006382602221 */ /* 0x000fe20000010000 */
[--C-:B------:R-:W-:Y:S01]  /*3a50*/  @P2 FADD.FTZ R99, R115, -R100.reuse ;  /* 0x8000006473632221 */ /* 0x100fe20000010000 */
[----:B------:R-:W-:Y:S01]  /*3a60*/  PRMT R100, R27, 0x7632, R100 ;  /* 0x000076321b647816 */ /* 0x000fe20000000064 */
[----:B------:R-:W-:Y:S01]  /*3a70*/  @P2 FADD.FTZ R107, R112, -R107 ;  /* 0x8000006b706b2221 */ /* 0x000fe20000010000 */
[----:B------:R-:W-:Y:S01]  /*3a80*/  @P2 FFMA.FTZ R97, R96, UR28, R97 ;  /* 0x0000001c60612c23 */ /* 0x000fe20008010061 */
[----:B------:R-:W-:Y:S01]  /*3a90*/  @P2 FFMA.FTZ R96, R116, UR9, R104 ;  /* 0x0000000974602c23 */ /* 0x000fe20008010068 */
[----:B------:R-:W-:Y:S01]  /*3aa0*/  @P2 FFMA.FTZ R98, R99, UR28, R98 ;  /* 0x0000001c63622c23 */ /* 0x000fe20008010062 */
[----:B------:R-:W-:Y:S01]  /*3ab0*/  @P2 FFMA.FTZ R99, R129, UR9, R104 ;  /* 0x0000000981632c23 */ /* 0x000fe20008010068 */
[----:B------:R-:W-:Y:S01]  /*3ac0*/  SHF.L.U32 R100, R100, 0x10, RZ ;  /* 0x0000001064647819 */ /* 0x000fe200000006ff */
[----:B------:R-:W-:-:S02]  /*3ad0*/  @P2 FADD.FTZ R96, R113, -R96 ;  /* 0x8000006071602221 */ /* 0x000fc40000010000 */
[----:B------:R-:W-:Y:S02]  /*3ae0*/  @P2 FADD.FTZ R99, R128, -R99 ;  /* 0x8000006380632221 */ /* 0x000fe40000010000 */
[----:B------:R-:W-:Y:S01]  /*3af0*/  @P2 FFMA.FTZ R101, R96, UR28, R101 ;  /* 0x0000001c60652c23 */ /* 0x000fe20008010065 */
[----:B------:R-:W-:Y:S01]  /*3b00*/  @P2 FFMA.FTZ R96, R127, UR9, R104 ;  /* 0x000000097f602c23 */ /* 0x000fe20008010068 */
[----:B------:R-:W-:Y:S01]  /*3b10*/  @P2 FFMA.FTZ R102, R99, UR28, R102 ;  /* 0x0000001c63662c23 */ /* 0x000fe20008010066 */
[----:B------:R-:W-:Y:S02]  /*3b20*/  IMAD.U32 R99, R27, 0x10000, RZ ;  /* 0x000100001b637824 */ /* 0x000fe400078e00ff */
[----:B------:R-:W-:Y:S01]  /*3b30*/  @P2 FFMA.FTZ R100, R107, UR28, R100 ;  /* 0x0000001c6b642c23 */ /* 0x000fe20008010064 */
[----:B------:R-:W-:Y:S01]  /*3b40*/  @P2 FADD.FTZ R96, R119, -R96 ;  /* 0x8000006077602221 */ /* 0x000fe20000010000 */
[----:B------:R-:W-:-:S03]  /*3b50*/  @P2 FFMA.FTZ R107, R133, UR9, R104 ;  /* 0x00000009856b2c23 */ /* 0x000fc60008010068 */
[----:B------:R-:W-:Y:S01]  /*3b60*/  @P2 FFMA.FTZ R99, R96, UR28, R99 ;  /* 0x0000001c60632c23 */ /* 0x000fe20008010063 */
[----:B------:R-:W-:Y:S01]  /*3b70*/  SHF.L.U32 R96, R24, 0x10, RZ ;  /* 0x0000001018607819 */ /* 0x000fe200000006ff */
[----:B------:R-:W-:-:S04]  /*3b80*/  @P2 FADD.FTZ R107, R132, -R107 ;  /* 0x8000006b846b2221 */ /* 0x000fc80000010000 */
        /* <DEDUP_REMOVED lines=8> */
.L_x_633:
        /* <DEDUP_REMOVED lines=8> */
.L_x_634:
[----:B------:R-:W-:Y:S05]  /*3c90*/  @!P1 BRA `(.L_x_635) ;  /* 0x0000000000189947 */ /* 0x000fea0003800000 */
[----:B------:R-:W-:Y:S01]  /*3ca0*/  FMUL.FTZ R103, R97, UR23 ;  /* 0x0000001761677c20 */ /* 0x000fe20008410000 */
[----:B------:R-:W-:-:S03]  /*3cb0*/  LOP3.LUT P2, RZ, R122, 0xff0000, RZ, 0xc0, !PT ;  /* 0x00ff00007aff7812 */ /* 0x000fc6000784c0ff */
[----:B------:R-:W-:-:S05]  /*3cc0*/  FMUL.FTZ R103, R103, UR22 ;  /* 0x0000001667677c20 */ /* 0x000fca0008410000 */
[----:B------:R-:W-:-:S04]  /*3cd0*/  FSEL R103, R103, RZ, P2 ;  /* 0x000000ff67677208 */ /* 0x000fc80001000000 */
[----:B------:R-:W-:-:S04]  /*3ce0*/  F2FP.BF16.F32.PACK_AB R103, RZ, R103 ;  /* 0x00000067ff67723e */ /* 0x000fc800000010ff */
[----:B------:R-:W-:-:S07]  /*3cf0*/  PRMT R93, R103, 0x7610, R93 ;  /* 0x00007610675d7816 */ /* 0x000fce000000005d */
.L_x_635:
        /* <DEDUP_REMOVED lines=8> */
.L_x_636:
[----:B------:R-:W-:Y:S05]  /*3d80*/  @!P1 BRA `(.L_x_637) ;  /* 0x0000000000189947 */ /* 0x000fea0003800000 */
[----:B------:R-:W-:Y:S01]  /*3d90*/  FMUL.FTZ R98, R102, UR23 ;  /* 0x0000001766627c20 */ /* 0x000fe20008410000 */
[----:B------:R-:W-:-:S03]  /*3da0*/  LOP3.LUT P2, RZ, R123, 0xff, RZ, 0xc0, !PT ;  /* 0x000000ff7bff7812 */ /* 0x000fc6000784c0ff */
[----:B------:R-:W-:-:S05]  /*3db0*/  FMUL.FTZ R98, R98, UR22 ;  /* 0x0000001662627c20 */ /* 0x000fca0008410000 */
[----:B------:R-:W-:-:S04]  /*3dc0*/  FSEL R98, R98, RZ, P2 ;  /* 0x000000ff62627208 */ /* 0x000fc80001000000 */
[----:B------:R-:W-:-:S04]  /*3dd0*/  F2FP.BF16.F32.PACK_AB R98, RZ, R98 ;  /* 0x00000062ff62723e */ /* 0x000fc800000010ff */
[----:B------:R-:W-:-:S07]  /*3de0*/  PRMT R94, R98, 0x7610, R94 ;  /* 0x00007610625e7816 */ /* 0x000fce000000005e */
.L_x_637:
        /* <DEDUP_REMOVED lines=8> */
.L_x_638:
[----:B------:R-:W-:Y:S05]  /*3e70*/  @!P1 BRA `(.L_x_639) ;  /* 0x0000000000189947 */ /* 0x000fea0003800000 */
[----:B------:R-:W-:Y:S01]  /*3e80*/  FMUL.FTZ R101, R99, UR23 ;  /* 0x0000001763657c20 */ /* 0x000fe20008410000 */
[----:B------:R-:W-:-:S03]  /*3e90*/  LOP3.LUT P2, RZ, R123, 0xff0000, RZ, 0xc0, !PT ;  /* 0x00ff00007bff7812 */ /* 0x000fc6000784c0ff */
[----:B------:R-:W-:-:S05]  /*3ea0*/  FMUL.FTZ R101, R101, UR22 ;  /* 0x0000001665657c20 */ /* 0x000fca0008410000 */
[----:B------:R-:W-:-:S04]  /*3eb0*/  FSEL R101, R101, RZ, P2 ;  /* 0x000000ff65657208 */ /* 0x000fc80001000000 */
[----:B------:R-:W-:-:S04]  /*3ec0*/  F2FP.BF16.F32.PACK_AB R101, RZ, R101 ;  /* 0x00000065ff65723e */ /* 0x000fc800000010ff */
[----:B------:R-:W-:-:S07]  /*3ed0*/  PRMT R95, R101, 0x7610, R95 ;  /* 0x00007610655f7816 */ /* 0x000fce000000005f */
.L_x_639:
        /* <DEDUP_REMOVED lines=10> */
.L_x_632:
        /* <DEDUP_REMOVED lines=12> */
.L_x_641:
        /* <DEDUP_REMOVED lines=12> */
.L_x_642:
        /* <DEDUP_REMOVED lines=11> */
.L_x_643:
        /* <DEDUP_REMOVED lines=12> */
.L_x_644:
        /* <DEDUP_REMOVED lines=11> */
.L_x_645:
        /* <DEDUP_REMOVED lines=12> */
.L_x_646:
[----:B------:R-:W-:Y:S05]  /*43e0*/  @!P1 BRA `(.L_x_647) ;  /* 0x0000000000289947 */ /* 0x000fea0003800000 */
[----:B0-----:R-:W-:Y:S01]  /*43f0*/  @P2 FFMA.FTZ R100, R127, UR9, R104 ;  /* 0x000000097f642c23 */ /* 0x001fe20008010068 */
        /* <DEDUP_REMOVED lines=9> */
.L_x_647:
        /* <DEDUP_REMOVED lines=14> */
.L_x_631:
[----:B------:R-:W-:Y:S05]  /*4570*/  @!P0 BRA `(.L_x_648) ;  /* 0x00000004007c8947 */ /* 0x000fea0003800000 */
[--C-:B0-----:R-:W-:Y:S01]  /*4580*/  FFMA.FTZ R96, R126, UR9, R104.reuse ;  /* 0x000000097e607c23 */ /* 0x101fe20008010068 */
        /* <DEDUP_REMOVED lines=21> */
.L_x_649:
[----:B------:R-:W-:Y:S05]  /*46e0*/  @!P1 BRA `(.L_x_650) ;  /* 0x0000000000189947 */ /* 0x000fea0003800000 */
[----:B------:R-:W-:Y:S01]  /*46f0*/  FMUL.FTZ R96, R100, UR23 ;  /* 0x0000001764607c20 */ /* 0x000fe20008410000 */
[----:B------:R-:W-:-:S03]  /*4700*/  LOP3.LUT P3, RZ, R122, 0xff00, RZ, 0xc0, !PT ;  /* 0x0000ff007aff7812 */ /* 0x000fc6000786c0ff */
[----:B------:R-:W-:-:S05]  /*4710*/  FMUL.FTZ R96, R96, UR22 ;  /* 0x0000001660607c20 */ /* 0x000fca0008410000 */
[----:B------:R-:W-:-:S04]  /*4720*/  FSEL R96, R96, RZ, P3 ;  /* 0x000000ff60607208 */ /* 0x000fc80001800000 */
[----:B------:R-:W-:-:S04]  /*4730*/  F2FP.BF16.F32.PACK_AB R96, RZ, R96 ;  /* 0x00000060ff60723e */ /* 0x000fc800000010ff */
[----:B------:R-:W-:-:S07]  /*4740*/  PRMT R92, R92, 0x5410, R96 ;  /* 0x000054105c5c7816 */ /* 0x000fce0000000060 */
.L_x_650:
[----:B------:R-:W-:Y:S01]  /*4750*/  F2FP.BF16.F32.PACK_AB R96, R100, R97 ;  /* 0x000000616460723e */ /* 0x000fe200000010ff */
[----:B------:R-:W-:Y:S01]  /*4760*/  FFMA.FTZ R100, R116, UR9, R104 ;  /* 0x0000000974647c23 */ /* 0x000fe20008010068 */
        /* <DEDUP_REMOVED lines=9> */
.L_x_651:
[----:B------:R-:W-:Y:S05]  /*4800*/  @!P1 BRA `(.L_x_652) ;  /* 0x0000000000189947 */ /* 0x000fea0003800000 */
[----:B------:R-:W-:Y:S01]  /*4810*/  FMUL.FTZ R97, R99, UR23 ;  /* 0x0000001763617c20 */ /* 0x000fe20008410000 */
[----:B------:R-:W-:-:S03]  /*4820*/  LOP3.LUT P3, RZ, R122, 0xff000000, RZ, 0xc0, !PT ;  /* 0xff0000007aff7812 */ /* 0x000fc6000786c0ff */
[----:B------:R-:W-:-:S05]  /*4830*/  FMUL.FTZ R97, R97, UR22 ;  /* 0x0000001661617c20 */ /* 0x000fca0008410000 */
[----:B------:R-:W-:-:S04]  /*4840*/  FSEL R97, R97, RZ, P3 ;  /* 0x000000ff61617208 */ /* 0x000fc80001800000 */
[----:B------:R-:W-:-:S04]  /*4850*/  F2FP.BF16.F32.PACK_AB R97, RZ, R97 ;  /* 0x00000061ff61723e */ /* 0x000fc800000010ff */
[----:B------:R-:W-:-:S07]  /*4860*/  PRMT R93, R93, 0x5410, R97 ;  /* 0x000054105d5d7816 */ /* 0x000fce0000000061 */
.L_x_652:
[----:B------:R-:W-:Y:S01]  /*4870*/  F2FP.BF16.F32.PACK_AB R97, R99, R98 ;  /* 0x000000626361723e */ /* 0x000fe200000010ff */
[----:B------:R-:W-:Y:S01]  /*4880*/  FFMA.FTZ R99, R129, UR9, R104 ;  /* 0x0000000981637c23 */ /* 0x000fe20008010068 */
[----:B------:R-:W-:Y:S01]  /*4890*/  FADD.FTZ R100, R113, -R100 ;  /* 0x8000006471647221 */ /* 0x000fe20000010000 */
[--C-:B------:R-:W-:Y:S01]  /*48a0*/  FFMA.FTZ R102, R127, UR9, R104.reuse ;  /* 0x000000097f667c23 */ /* 0x100fe20008010068 */
[----:B------:R-:W-:Y:S01]  /*48b0*/  FFMA.FTZ R101, R114, UR9, R104 ;  /* 0x0000000972657c23 */ /* 0x000fe20008010068 */
[----:B------:R-:W-:Y:S01]  /*48c0*/  FADD.FTZ R98, R128, -R99 ;  /* 0x8000006380627221 */ /* 0x000fe20000010000 */
[----:B------:R-:W-:Y:S01]  /*48d0*/  FMUL.FTZ R99, R100, UR28 ;  /* 0x0000001c64637c20 */ /* 0x000fe20008410000 */
[----:B------:R-:W-:Y:S01]  /*48e0*/  FADD.FTZ R102, R119, -R102 ;  /* 0x8000006677667221 */ /* 0x000fe20000010000 */
[----:B------:R-:W-:Y:S01]  /*48f0*/  FADD.FTZ R101, R112, -R101 ;  /* 0x8000006570657221 */ /* 0x000fe20000010000 */
[----:B------:R-:W-:Y:S02]  /*4900*/  FMUL.FTZ R98, R98, UR28 ;  /* 0x0000001c62627c20 */ /* 0x000fe40008410000 */
[----:B------:R-:W-:Y:S01]  /*4910*/  FMUL.FTZ R100, R102, UR28 ;  /* 0x0000001c66647c20 */ /* 0x000fe20008410000 */
        /* <DEDUP_REMOVED lines=10> */
.L_x_653:
[----:B------:R-:W-:Y:S05]  /*49c0*/  @!P1 BRA `(.L_x_654) ;  /* 0x0000000000189947 */ /* 0x000fea0003800000 */
[----:B------:R-:W-:Y:S01]  /*49d0*/  FMUL.FTZ R98, R102, UR23 ;  /* 0x0000001766627c20 */ /* 0x000fe20008410000 */
[----:B------:R-:W-:-:S03]  /*49e0*/  LOP3.LUT P3, RZ, R123, 0xff00, RZ, 0xc0, !PT ;  /* 0x0000ff007bff7812 */ /* 0x000fc6000786c0ff */
[----:B------:R-:W-:-:S05]  /*49f0*/  FMUL.FTZ R98, R98, UR22 ;  /* 0x0000001662627c20 */ /* 0x000fca0008410000 */
[----:B------:R-:W-:-:S04]  /*4a00*/  FSEL R98, R98, RZ, P3 ;  /* 0x000000ff62627208 */ /* 0x000fc80001800000 */
[----:B------:R-:W-:-:S04]  /*4a10*/  F2FP.BF16.F32.PACK_AB R98, RZ, R98 ;  /* 0x00000062ff62723e */ /* 0x000fc800000010ff */
[----:B------:R-:W-:-:S07]  /*4a20*/  PRMT R94, R94, 0x5410, R98 ;  /* 0x000054105e5e7816 */ /* 0x000fce0000000062 */
.L_x_654:
        /* <DEDUP_REMOVED lines=10> */
.L_x_655:
        /* <DEDUP_REMOVED lines=10> */
.L_x_648:
[----:B------:R-:W-:Y:S05]  /*4b70*/  @!P1 BRA `(.L_x_656) ;  /* 0x00000000002c9947 */ /* 0x000fea0003800000 */
[----:B0-----:R-:W-:Y:S01]  /*4b80*/  FFMA.FTZ R101, R133, UR9, R104 ;  /* 0x0000000985657c23 */ /* 0x001fe20008010068 */
        /* <DEDUP_REMOVED lines=10> */
.L_x_656:
        /* <DEDUP_REMOVED lines=12> */
.L_x_657:
        /* <DEDUP_REMOVED lines=12> */
.L_x_658:
        /* <DEDUP_REMOVED lines=12> */
.L_x_659:
        /* <DEDUP_REMOVED lines=12> */
.L_x_660:
        /* <DEDUP_REMOVED lines=12> */
.L_x_661:
        /* <DEDUP_REMOVED lines=12> */
.L_x_662:
[----:B------:R-:W-:Y:S05]  /*50b0*/  @!P1 BRA `(.L_x_640) ;  /* 0x0000000000309947 */ /* 0x000fea0003800000 */
[----:B0-----:R-:W-:Y:S01]  /*50c0*/  FFMA.FTZ R101, R114, UR9, R104 ;  /* 0x0000000972657c23 */ /* 0x001fe20008010068 */
        /* <DEDUP_REMOVED lines=11> */
.L_x_640:
[----:B0-----:R-:W0:Y:S01]  /*5180*/  @P0 LDC.64 R102, c[0x0][0x478] ;  /* 0x00011e00ff660b82 */ /* 0x001e220000000a00 */
[----:B------:R-:W-:Y:S01]  /*5190*/  @P0 VIADD R107, R105, 0x80 ;  /* 0x00000080696b0836 */ /* 0x000fe20000000000 */
[----:B------:R-:W-:-:S06]  /*51a0*/  @P1 IADD3 R123, PT, PT, R15, 0x80, RZ ;  /* 0x000000800f7b1810 */ /* 0x000fcc0007ffe0ff */
[----:B------:R-:W1:Y:S01]  /*51b0*/  @P1 LDC.64 R100, c[0x0][0x468] ;  /* 0x00011a00ff641b82 */ /* 0x000e620000000a00 */
[----:B0-----:R-:W-:-:S05]  /*51c0*/  @P0 IMAD.WIDE.U32 R102, R107, 0x10, R102 ;  /* 0x000000106b660825 */ /* 0x001fca00078e0066 */
[----:B------:R0:W-:Y:S01]  /*51d0*/  @P0 STG.E.128 desc[UR20][R102.64], R96 ;  /* 0x0000006066000986 */ /* 0x0001e2000c101d14 */
[----:B-1----:R-:W-:-:S05]  /*51e0*/  @P1 IMAD.WIDE.U32 R100, R123, 0x10, R100 ;  /* 0x000000107b641825 */ /* 0x002fca00078e0064 */
[----:B------:R0:W-:Y:S01]  /*51f0*/  @P1 STG.E.128 desc[UR20][R100.64], R92 ;  /* 0x0000005c64001986 */ /* 0x0001e2000c101d14 */
[----:B------:R-:W-:Y:S05]  /*5200*/  BRA.U !UP0, `(.L_x_663) ;  /* 0x0000000d08087547 */ /* 0x000fea000b800000 */
[----:B------:R-:W-:Y:S05]  /*5210*/  @!P0 BRA `(.L_x_664) ;  /* 0x00000004008c8947 */ /* 0x000fea0003800000 */
[----:B------:R-:W-:Y:S01]  /*5220*/  ISETP.LT.AND P2, PT, RZ, UR29, PT ;  /* 0x0000001dff007c0c */ /* 0x000fe2000bf41270 */
[----:B0-----:R-:W-:Y:S01]  /*5230*/  IMAD.U32 R101, R22, 0x10000, RZ ;  /* 0x0001000016657824 */ /* 0x001fe200078e00ff */
[----:B------:R-:W-:Y:S02]  /*5240*/  PRMT R96, R20, 0x7632, R96 ;  /* 0x0000763214607816 */ /* 0x000fe40000000060 */
[----:B------:R-:W-:Y:S02]  /*5250*/  SHF.L.U32 R103, R21, 0x10, RZ ;  /* 0x0000001015677819 */ /* 0x000fe400000006ff */
[----:B------:R-:W-:-:S07]  /*5260*/  SHF.L.U32 R96, R96, 0x10, RZ ;  /* 0x0000001060607819 */ /* 0x000fce00000006ff */
[--C-:B------:R-:W-:Y:S01]  /*5270*/  @P2 FFMA.FTZ R98, R152, UR9, R104.reuse ;  /* 0x0000000998622c23 */ /* 0x100fe20008010068 */
[--C-:B------:R-:W-:Y:S01]  /*5280*/  @P2 FFMA.FTZ R99, R109, UR9, R104.reuse ;  /* 0x000000096d632c23 */ /* 0x100fe20008010068 */
[--C-:B------:R-:W-:Y:S01]  /*5290*/  @P2 FFMA.FTZ R102, R150, UR9, R104.reuse ;  /* 0x0000000996662c23 */ /* 0x100fe20008010068 */
[----:B------:R-:W-:Y:S01]  /*52a0*/  @P2 FFMA.FTZ R106, R154, UR9, R104 ;  /* 0x000000099a6a2c23 */ /* 0x000fe20008010068 */
[--C-:B------:R-:W-:Y:S01]  /*52b0*/  @P2 FADD.FTZ R97, R151, -R98.reuse ;  /* 0x8000006297612221 */ /* 0x100fe20000010000 */
[----:B------:R-:W-:Y:S01]  /*52c0*/  PRMT R98, R21, 0x7632, R98 ;  /* 0x0000763215627816 */ /* 0x000fe20000000062 */
[----:B------:R-:W-:Y:S01]  /*52d0*/  @P2 FADD.FTZ R100, R108, -R99 ;  /* 0x800000636c642221 */ /* 0x000fe20000010000 */
[----:B------:R-:W-:Y:S01]  /*52e0*/  @P2 FFMA.FTZ R99, R19, UR9, R104 ;  /* 0x0000000913632c23 */ /* 0x000fe20008010068 */
[----:B------:R-:W-:Y:S01]  /*52f0*/  @P2 FFMA.FTZ R96, R97, UR28, R96 ;  /* 0x0000001c61602c23 */ /* 0x000fe20008010060 */
[----:B------:R-:W-:Y:S01]  /*5300*/  SHF.L.U32 R98, R98, 0x10, RZ ;  /* 0x0000001062627819 */ /* 0x000fe200000006ff */
[--C-:B------:R-:W-:Y:S01]  /*5310*/  @P2 FADD.FTZ R97, R149, -R102.reuse ;  /* 0x8000006695612221 */ /* 0x100fe20000010000 */
[----:B------:R-:W-:Y:S01]  /*5320*/  @P2 FFMA.FTZ R103, R100, UR28, R103 ;  /* 0x0000001c64672c23 */ /* 0x000fe20008010067 */
[----:B------:R-:W-:Y:S01]  /*5330*/  PRMT R102, R22, 0x7632, R102 ;  /* 0x0000763216667816 */ /* 0x000fe20000000066 */
[----:B------:R-:W-:Y:S01]  /*5340*/  @P2 FADD.FTZ R100, R18, -R99 ;  /* 0x8000006312642221 */ /* 0x000fe20000010000 */
[----:B------:R-:W-:Y:S01]  /*5350*/  @P2 FFMA.FTZ R107, R17, UR9, R104 ;  /* 0x00000009116b2c23 */ /* 0x000fe20008010068 */
[----:B------:R-:W-:Y:S01]  /*5360*/  @P2 FFMA.FTZ R98, R97, UR28, R98 ;  /* 0x0000001c61622c23 */ /* 0x000fe20008010062 */
[----:B------:R-:W-:Y:S01]  /*5370*/  SHF.L.U32 R102, R102, 0x10, RZ ;  /* 0x0000001066667819 */ /* 0x000fe200000006ff */
[----:B------:R-:W-:Y:S01]  /*5380*/  @P2 FFMA.FTZ R101, R100, UR28, R101 ;  /* 0x0000001c64652c23 */ /* 0x000fe20008010065 */
[----:B------:R-:W-:Y:S01]  /*5390*/  @P2 FADD.FTZ R97, R153, -R106 ;  /* 0x8000006a99612221 */ /* 0x000fe20000010000 */
[----:B------:R-:W-:Y:S01]  /*53a0*/  SHF.L.U32 R99, R23, 0x10, RZ ;  /* 0x0000001017637819 */ /* 0x000fe200000006ff */
[----:B------:R-:W-:Y:S01]  /*53b0*/  @P2 FADD.FTZ R100, R16, -R107 ;  /* 0x8000006b10642221 */ /* 0x000fe20000010000 */
[----:B------:R-:W-:Y:S01]  /*53c0*/  @P2 FFMA.FTZ R106, R156, UR9, R104 ;  /* 0x000000099c6a2c23 */ /* 0x000fe20008010068 */
[----:B------:R-:W-:Y:S01]  /*53d0*/  @P2 FFMA.FTZ R102, R97, UR28, R102 ;  /* 0x0000001c61662c23 */ /* 0x000fe20008010066 */
[----:B------:R-:W-:Y:S01]  /*53e0*/  @P2 FFMA.FTZ R97, R111, UR9, R104 ;  /* 0x000000096f612c23 */ /* 0x000fe20008010068 */
[----:B------:R-:W-:Y:S01]  /*53f0*/  @P2 FFMA.FTZ R99, R100, UR28, R99 ;  /* 0x0000001c64632c23 */ /* 0x000fe20008010063 */
[----:B------:R-:W-:Y:S01]  /*5400*/  PRMT R100, R23, 0x7632, R100 ;  /* 0x0000763217647816 */ /* 0x000fe20000000064 */
[----:B------:R-:W-:Y:S01]  /*5410*/  @P2 FADD.FTZ R107, R155, -R106 ;  /* 0x8000006a9b6b2221 */ /* 0x000fe20000010000 */
[----:B------:R-:W-:Y:S01]  /*5420*/  @P2 FADD.FTZ R104, R110, -R97 ;  /* 0x800000616e682221 */ /* 0x000fe20000010000 */
[----:B------:R-:W-:-:S02]  /*5430*/  SHF.L.U32 R97, R20, 0x10, RZ ;  /* 0x0000001014617819 */ /* 0x000fc400000006ff */
[----:B------:R-:W-:-:S03]  /*5440*/  SHF.L.U32 R100, R100, 0x10, RZ ;  /* 0x0000001064647819 */ /* 0x000fc600000006ff */
[----:B------:R-:W-:Y:S02]  /*5450*/  @P2 FFMA.FTZ R97, R104, UR28, R97 ;  /* 0x0000001c68612c23 */ /* 0x000fe40008010061 */
        /* <DEDUP_REMOVED lines=8> */
.L_x_665:
[----:B------:R-:W-:Y:S05]  /*54e0*/  @!P1 BRA `(.L_x_666) ;  /* 0x0000000000189947 */ /* 0x000fea0003800000 */
[----:B------:R-:W-:Y:S01]  /*54f0*/  FMUL.FTZ R104, R96, UR23 ;  /* 0x0000001760687c20 */ /* 0x000fe20008410000 */
[----:B------:R-:W-:-:S03]  /*5500*/  LOP3.LUT P2, RZ, R120, 0xff00, RZ, 0xc0, !PT ;  /* 0x0000ff0078ff7812 */ /* 0x000fc6000784c0ff */
[----:B------:R-:W-:-:S05]  /*5510*/  FMUL.FTZ R104, R104, UR22 ;  /* 0x0000001668687c20 */ /* 0x000fca0008410000 */
[----:B------:R-:W-:-:S04]  /*5520*/  FSEL R104, R104, RZ, P2 ;  /* 0x000000ff68687208 */ /* 0x000fc80001000000 */
[----:B------:R-:W-:-:S04]  /*5530*/  F2FP.BF16.F32.PACK_AB R104, RZ, R104 ;  /* 0x00000068ff68723e */ /* 0x000fc800000010ff */
[----:B------:R-:W-:-:S07]  /*5540*/  PRMT R92, R92, 0x5410, R104 ;  /* 0x000054105c5c7816 */ /* 0x000fce0000000068 */
.L_x_666:
[----:B------:R-:W-:Y:S02]  /*5550*/  F2FP.BF16.F32.PACK_AB R96, R96, R97 ;  /* 0x000000616060723e */ /* 0x000fe400000010ff */
        /* <DEDUP_REMOVED lines=8> */
.L_x_667:
[----:B------:R-:W-:Y:S05]  /*55e0*/  @!P1 BRA `(.L_x_668) ;  /* 0x0000000000189947 */ /* 0x000fea0003800000 */
[----:B------:R-:W-:Y:S01]  /*55f0*/  FMUL.FTZ R98, R98, UR23 ;  /* 0x0000001762627c20 */ /* 0x000fe20008410000 */
[----:B------:R-:W-:-:S03]  /*5600*/  LOP3.LUT P2, RZ, R120, 0xff000000, RZ, 0xc0, !PT ;  /* 0xff00000078ff7812 */ /* 0x000fc6000784c0ff */
[----:B------:R-:W-:-:S05]  /*5610*/  FMUL.FTZ R98, R98, UR22 ;  /* 0x0000001662627c20 */ /* 0x000fca0008410000 */
[----:B------:R-:W-:-:S04]  /*5620*/  FSEL R98, R98, RZ, P2 ;  /* 0x000000ff62627208 */ /* 0x000fc80001000000 */
[----:B------:R-:W-:-:S04]  /*5630*/  F2FP.BF16.F32.PACK_AB R98, RZ, R98 ;  /* 0x00000062ff62723e */ /* 0x000fc800000010ff */
[----:B------:R-:W-:-:S07]  /*5640*/  PRMT R93, R93, 0x5410, R98 ;  /* 0x000054105d5d7816 */ /* 0x000fce0000000062 */
.L_x_668:
[----:B------:R-:W-:Y:S05]  /*5650*/  @!P1 BRA `(.L_x_669) ;  /* 0x0000000000189947 */ /* 0x000fea0003800000 */
[----:B------:R-:W-:Y:S01]  /*5660*/  FMUL.FTZ R98, R101, UR23 ;  /* 0x0000001765627c20 */ /* 0x000fe20008410000 */
[----:B------:R-:W-:-:S03]  /*5670*/  LOP3.LUT P2, RZ, R121, 0xff, RZ, 0xc0, !PT ;  /* 0x000000ff79ff7812 */ /* 0x000fc6000784c0ff */
[----:B------:R-:W-:-:S05]  /*5680*/  FMUL.FTZ R98, R98, UR22 ;  /* 0x0000001662627c20 */ /* 0x000fca0008410000 */
[----:B------:R-:W-:-:S04]  /*5690*/  FSEL R98, R98, RZ, P2 ;  /* 0x000000ff62627208 */ /* 0x000fc80001000000 */
[----:B------:R-:W-:-:S04]  /*56a0*/  F2FP.BF16.F32.PACK_AB R98, RZ, R98 ;  /* 0x00000062ff62723e */ /* 0x000fc800000010ff */
[----:B------:R-:W-:-:S07]  /*56b0*/  PRMT R94, R98, 0x7610, R94 ;  /* 0x00007610625e7816 */ /* 0x000fce000000005e */
.L_x_669:
[----:B------:R-:W-:Y:S05]  /*56c0*/  @!P1 BRA `(.L_x_670) ;  /* 0x0000000000189947 */ /* 0x000fea0003800000 */
[----:B------:R-:W-:Y:S01]  /*56d0*/  FMUL.FTZ R98, R102, UR23 ;  /* 0x0000001766627c20 */ /* 0x000fe20008410000 */
[----:B------:R-:W-:-:S03]  /*56e0*/  LOP3.LUT P2, RZ, R121, 0xff00, RZ, 0xc0, !PT ;  /* 0x0000ff0079ff7812 */ /* 0x000fc6000784c0ff */
[----:B------:R-:W-:-:S05]  /*56f0*/  FMUL.FTZ R98, R98, UR22 ;  /* 0x0000001662627c20 */ /* 0x000fca0008410000 */
[----:B------:R-:W-:-:S04]  /*5700*/  FSEL R98, R98, RZ, P2 ;  /* 0x000000ff62627208 */ /* 0x000fc80001000000 */
[----:B------:R-:W-:-:S04]  /*5710*/  F2FP.BF16.F32.PACK_AB R98, RZ, R98 ;  /* 0x00000062ff62723e */ /* 0x000fc800000010ff */
[----:B------:R-:W-:-:S07]  /*5720*/  PRMT R94, R94, 0x5410, R98 ;  /* 0x000054105e5e7816 */ /* 0x000fce0000000062 */
.L_x_670:
[----:B------:R-:W-:Y:S05]  /*5730*/  @!P1 BRA `(.L_x_671) ;  /* 0x0000000000189947 */ /* 0x000fea0003800000 */
[----:B------:R-:W-:Y:S01]  /*5740*/  FMUL.FTZ R98, R99, UR23 ;  /* 0x0000001763627c20 */ /* 0x000fe20008410000 */
[----:B------:R-:W-:-:S03]  /*5750*/  LOP3.LUT P2, RZ, R121, 0xff0000, RZ, 0xc0, !PT ;  /* 0x00ff000079ff7812 */ /* 0x000fc6000784c0ff */
[----:B------:R-:W-:-:S05]  /*5760*/  FMUL.FTZ R98, R98, UR22 ;  /* 0x0000001662627c20 */ /* 0x000fca0008410000 */
[----:B------:R-:W-:-:S04]  /*5770*/  FSEL R98, R98, RZ, P2 ;  /* 0x000000ff62627208 */ /* 0x000fc80001000000 */
[----:B------:R-:W-:-:S04]  /*5780*/  F2FP.BF16.F32.PACK_AB R98, RZ, R98 ;  /* 0x00000062ff62723e */ /* 0x000fc800000010ff */
[----:B------:R-:W-:-:S07]  /*5790*/  PRMT R95, R98, 0x7610, R95 ;  /* 0x00007610625f7816 */ /* 0x000fce000000005f */
.L_x_671:
[----:B------:R-:W-:Y:S02]  /*57a0*/  F2FP.BF16.F32.PACK_AB R98, R102, R101 ;  /* 0x000000656662723e */ /* 0x000fe400000010ff */
        /* <DEDUP_REMOVED lines=10> */
.L_x_664:
[----:B------:R-:W-:Y:S01]  /*5850*/  ISETP.LT.AND P2, PT, RZ, UR29, PT ;  /* 0x0000001dff007c0c */ /* 0x000fe2000bf41270 */
[----:B------:R-:W-:-:S12]  /*5860*/  @!P1 BRA `(.L_x_673) ;  /* 0x0000000000289947 */ /* 0x000fd80003800000 */
        /* <DEDUP_REMOVED lines=10> */
.L_x_673:
        /* <DEDUP_REMOVED lines=11> */
.L_x_674:
        /* <DEDUP_REMOVED lines=11> */
.L_x_675:
        /* <DEDUP_REMOVED lines=12> */
.L_x_676:
        /* <DEDUP_REMOVED lines=11> */
.L_x_677:
        /* <DEDUP_REMOVED lines=12> */
.L_x_678:
        /* <DEDUP_REMOVED lines=11> */
.L_x_679:
        /* <DEDUP_REMOVED lines=14> */
.L_x_663:
[----:B------:R-:W-:Y:S05]  /*5e30*/  @!P0 BRA `(.L_x_680) ;  /* 0x00000004007c8947 */ /* 0x000fea0003800000 */
[--C-:B0-----:R-:W-:Y:S01]  /*5e40*/  FFMA.FTZ R97, R111, UR9, R104.reuse ;  /* 0x000000096f617c23 */ /* 0x101fe20008010068 */
[--C-:B------:R-:W-:Y:S01]  /*5e50*/  FFMA.FTZ R98, R152, UR9, R104.reuse ;  /* 0x0000000998627c23 */ /* 0x100fe20008010068 */
[----:B------:R-:W-:Y:S01]  /*5e60*/  ISETP.LT.AND P2, PT, RZ, UR29, PT ;  /* 0x0000001dff007c0c */ /* 0x000fe2000bf41270 */
[----:B------:R-:W-:Y:S01]  /*5e70*/  FFMA.FTZ R101, R109, UR9, R104 ;  /* 0x000000096d657c23 */ /* 0x000fe20008010068 */
[----:B------:R-:W-:Y:S01]  /*5e80*/  FADD.FTZ R96, R110, -R97 ;  /* 0x800000616e607221 */ /* 0x000fe20000010000 */
[----:B------:R-:W-:-:S03]  /*5e90*/  FADD.FTZ R97, R151, -R98 ;  /* 0x8000006297617221 */ /* 0x000fc60000010000 */
[----:B------:R-:W-:Y:S01]  /*5ea0*/  FMUL.FTZ R96, R96, UR28 ;  /* 0x0000001c60607c20 */ /* 0x000fe20008410000 */
[----:B------:R-:W-:-:S04]  /*5eb0*/  FMUL.FTZ R97, R97, UR28 ;  /* 0x0000001c61617c20 */ /* 0x000fc80008410000 */
[----:B------:R-:W-:Y:S02]  /*5ec0*/  FSEL R98, R96, RZ, P2 ;  /* 0x000000ff60627208 */ /* 0x000fe40001000000 */
[----:B------:R-:W-:-:S04]  /*5ed0*/  FSEL R99, R97, RZ, P2 ;  /* 0x000000ff61637208 */ /* 0x000fc80001000000 */
        /* <DEDUP_REMOVED lines=8> */
.L_x_681:
[----:B------:R-:W-:Y:S05]  /*5f60*/  @!P1 BRA `(.L_x_682) ;  /* 0x0000000000189947 */ /* 0x000fea0003800000 */
[----:B------:R-:W-:Y:S01]  /*5f70*/  FMUL.FTZ R97, R99, UR23 ;  /* 0x0000001763617c20 */ /* 0x000fe20008410000 */
[----:B------:R-:W-:-:S03]  /*5f80*/  LOP3.LUT P3, RZ, R120, 0xff00, RZ, 0xc0, !PT ;  /* 0x0000ff0078ff7812 */ /* 0x000fc6000786c0ff */
[----:B------:R-:W-:-:S05]  /*5f90*/  FMUL.FTZ R97, R97, UR22 ;  /* 0x0000001661617c20 */ /* 0x000fca0008410000 */
[----:B------:R-:W-:-:S04]  /*5fa0*/  FSEL R97, R97, RZ, P3 ;  /* 0x000000ff61617208 */ /* 0x000fc80001800000 */
[----:B------:R-:W-:-:S04]  /*5fb0*/  F2FP.BF16.F32.PACK_AB R97, RZ, R97 ;  /* 0x00000061ff61723e */ /* 0x000fc800000010ff */
[----:B------:R-:W-:-:S07]  /*5fc0*/  PRMT R92, R92, 0x5410, R97 ;  /* 0x000054105c5c7816 */ /* 0x000fce0000000061 */
.L_x_682:
[--C-:B------:R-:W-:Y:S01]  /*5fd0*/  FFMA.FTZ R98, R150, UR9, R104.reuse ;  /* 0x0000000996627c23 */ /* 0x100fe20008010068 */
[--C-:B------:R-:W-:Y:S01]  /*5fe0*/  FFMA.FTZ R99, R19, UR9, R104.reuse ;  /* 0x0000000913637c23 */ /* 0x100fe20008010068 */
[--C-:B------:R-:W-:Y:S01]  /*5ff0*/  FFMA.FTZ R100, R154, UR9, R104.reuse ;  /* 0x000000099a647c23 */ /* 0x100fe20008010068 */
[----:B------:R-:W-:Y:S01]  /*6000*/  FFMA.FTZ R103, R17, UR9, R104 ;  /* 0x0000000911677c23 */ /* 0x000fe20008010068 */
[----:B------:R-:W-:Y:S01]  /*6010*/  FADD.FTZ R98, R149, -R98 ;  /* 0x8000006295627221 */ /* 0x000fe20000010000 */
[----:B------:R-:W-:Y:S01]  /*6020*/  FADD.FTZ R97, R108, -R101 ;  /* 0x800000656c617221 */ /* 0x000fe20000010000 */
[----:B------:R-:W-:Y:S01]  /*6030*/  FFMA.FTZ R104, R156, UR9, R104 ;  /* 0x000000099c687c23 */ /* 0x000fe20008010068 */
[----:B------:R-:W-:Y:S01]  /*6040*/  FADD.FTZ R99, R18, -R99 ;  /* 0x8000006312637221 */ /* 0x000fe20000010000 */
[----:B------:R-:W-:Y:S01]  /*6050*/  FMUL.FTZ R98, R98, UR28 ;  /* 0x0000001c62627c20 */ /* 0x000fe20008410000 */
[----:B------:R-:W-:Y:S01]  /*6060*/  FMUL.FTZ R97, R97, UR28 ;  /* 0x0000001c61617c20 */ /* 0x000fe20008410000 */
[----:B------:R-:W-:Y:S01]  /*6070*/  FADD.FTZ R100, R153, -R100 ;  /* 0x8000006499647221 */ /* 0x000fe20000010000 */
[----:B------:R-:W-:Y:S01]  /*6080*/  FADD.FTZ R101, R16, -R103 ;  /* 0x8000006710657221 */ /* 0x000fe20000010000 */
[----:B------:R-:W-:Y:S01]  /*6090*/  FADD.FTZ R102, R155, -R104 ;  /* 0x800000689b667221 */ /* 0x000fe20000010000 */
[----:B------:R-:W-:Y:S01]  /*60a0*/  FSEL R103, R98, RZ, P2 ;  /* 0x000000ff62677208 */ /* 0x000fe20001000000 */
[----:B------:R-:W-:Y:S01]  /*60b0*/  FMUL.FTZ R99, R99, UR28 ;  /* 0x0000001c63637c20 */ /* 0x000fe20008410000 */
[----:B------:R-:W-:Y:S01]  /*60c0*/  FMUL.FTZ R100, R100, UR28 ;  /* 0x0000001c64647c20 */ /* 0x000fe20008410000 */
[----:B------:R-:W-:Y:S01]  /*60d0*/  FMUL.FTZ R101, R101, UR28 ;  /* 0x0000001c65657c20 */ /* 0x000fe20008410000 */
        /* <DEDUP_REMOVED lines=9> */
.L_x_683:
[----:B------:R-:W-:Y:S05]  /*6170*/  @!P1 BRA `(.L_x_684) ;  /* 0x0000000000189947 */ /* 0x000fea0003800000 */
[----:B------:R-:W-:Y:S01]  /*6180*/  FMUL.FTZ R97, R103, UR23 ;  /* 0x0000001767617c20 */ /* 0x000fe20008410000 */
[----:B------:R-:W-:-:S03]  /*6190*/  LOP3.LUT P3, RZ, R120, 0xff000000, RZ, 0xc0, !PT ;  /* 0xff00000078ff7812 */ /* 0x000fc6000786c0ff */
[----:B------:R-:W-:-:S05]  /*61a0*/  FMUL.FTZ R97, R97, UR22 ;  /* 0x0000001661617c20 */ /* 0x000fca0008410000 */
[----:B------:R-:W-:-:S04]  /*61b0*/  FSEL R97, R97, RZ, P3 ;  /* 0x000000ff61617208 */ /* 0x000fc80001800000 */
[----:B------:R-:W-:-:S04]  /*61c0*/  F2FP.BF16.F32.PACK_AB R97, RZ, R97 ;  /* 0x00000061ff61723e */ /* 0x000fc800000010ff */
[----:B------:R-:W-:-:S07]  /*61d0*/  PRMT R93, R93, 0x5410, R97 ;  /* 0x000054105d5d7816 */ /* 0x000fce0000000061 */
.L_x_684:
[----:B------:R-:W-:Y:S02]  /*61e0*/  F2FP.BF16.F32.PACK_AB R97, R103, R98 ;  /* 0x000000626761723e */ /* 0x000fe400000010ff */
[----:B------:R-:W-:Y:S02]  /*61f0*/  FSEL R100, R100, RZ, P2 ;  /* 0x000000ff64647208 */ /* 0x000fe40001000000 */
[----:B------:R-:W-:Y:S02]  /*6200*/  FSEL R101, R101, RZ, P2 ;  /* 0x000000ff65657208 */ /* 0x000fe40001000000 */
        /* <DEDUP_REMOVED lines=9> */
.L_x_685:
[----:B------:R-:W-:Y:S05]  /*62a0*/  @!P1 BRA `(.L_x_686) ;  /* 0x0000000000189947 */ /* 0x000fea0003800000 */
[----:B------:R-:W-:Y:S01]  /*62b0*/  FMUL.FTZ R98, R100, UR23 ;  /* 0x0000001764627c20 */ /* 0x000fe20008410000 */
[----:B------:R-:W-:-:S03]  /*62c0*/  LOP3.LUT P2, RZ, R121, 0xff00, RZ, 0xc0, !PT ;  /* 0x0000ff0079ff7812 */ /* 0x000fc6000784c0ff */
[----:B------:R-:W-:-:S05]  /*62d0*/  FMUL.FTZ R98, R98, UR22 ;  /* 0x0000001662627c20 */ /* 0x000fca0008410000 */
[----:B------:R-:W-:-:S04]  /*62e0*/  FSEL R98, R98, RZ, P2 ;  /* 0x000000ff62627208 */ /* 0x000fc80001000000 */
[----:B------:R-:W-:-:S04]  /*62f0*/  F2FP.BF16.F32.PACK_AB R98, RZ, R98 ;  /* 0x00000062ff62723e */ /* 0x000fc800000010ff */
[----:B------:R-:W-:-:S07]  /*6300*/  PRMT R94, R94, 0x5410, R98 ;  /* 0x000054105e5e7816 */ /* 0x000fce0000000062 */
.L_x_686:
[----:B------:R-:W-:Y:S05]  /*6310*/  @!P1 BRA `(.L_x_687) ;  /* 0x0000000000189947 */ /* 0x000fea0003800000 */
[----:B------:R-:W-:Y:S01]  /*6320*/  FMUL.FTZ R98, R101, UR23 ;  /* 0x0000001765627c20 */ /* 0x000fe20008410000 */
[----:B------:R-:W-:-:S03]  /*6330*/  LOP3.LUT P2, RZ, R121, 0xff0000, RZ, 0xc0, !PT ;  /* 0x00ff000079ff7812 */ /* 0x000fc6000784c0ff */
[----:B------:R-:W-:-:S05]  /*6340*/  FMUL.FTZ R98, R98, UR22 ;  /* 0x0000001662627c20 */ /* 0x000fca0008410000 */
[----:B------:R-:W-:-:S04]  /*6350*/  FSEL R98, R98, RZ, P2 ;  /* 0x000000ff62627208 */ /* 0x000fc80001000000 */
[----:B------:R-:W-:-:S04]  /*6360*/  F2FP.BF16.F32.PACK_AB R98, RZ, R98 ;  /* 0x00000062ff62723e */ /* 0x000fc800000010ff */
[----:B------:R-:W-:-:S07]  /*6370*/  PRMT R95, R98, 0x7610, R95 ;  /* 0x00007610625f7816 */ /* 0x000fce000000005f */
.L_x_687:
        /* <DEDUP_REMOVED lines=11> */
.L_x_680:
        /* <DEDUP_REMOVED lines=12> */
.L_x_688:
        /* <DEDUP_REMOVED lines=12> */
.L_x_689:
        /* <DEDUP_REMOVED lines=12> */
.L_x_690:
        /* <DEDUP_REMOVED lines=12> */
.L_x_691:
        /* <DEDUP_REMOVED lines=12> */
.L_x_692:
        /* <DEDUP_REMOVED lines=12> */
.L_x_693:
        /* <DEDUP_REMOVED lines=12> */
.L_x_694:
[----:B------:R-:W-:Y:S05]  /*6970*/  @!P1 BRA `(.L_x_672) ;  /* 0x0000000000309947 */ /* 0x000fea0003800000 */
[----:B------:R-:W-:Y:S01]  /*6980*/  FFMA.FTZ R104, R156, UR9, R104 ;  /* 0x000000099c687c23 */ /* 0x000fe20008010068 */
[----:B------:R-:W-:-:S03]  /*6990*/  ISETP.LT.AND P2, PT, RZ, UR29, PT ;  /* 0x0000001dff007c0c */ /* 0x000fc6000bf41270 */
[----:B------:R-:W-:-:S04]  /*69a0*/  FADD.FTZ R104, R155, -R104 ;  /* 0x800000689b687221 */ /* 0x000fc80000010000 */
[----:B0-----:R-:W-:-:S05]  /*69b0*/  FMUL.FTZ R100, R104, UR28 ;  /* 0x0000001c68647c20 */ /* 0x001fca0008410000 */
        /* <DEDUP_REMOVED lines=8> */
.L_x_672:
[----:B0-----:R-:W0:Y:S01]  /*6a40*/  @P0 LDC.64 R102, c[0x0][0x478] ;  /* 0x00011e00ff660b82 */ /* 0x001e220000000a00 */
[----:B------:R-:W-:Y:S01]  /*6a50*/  @P0 IADD3 R105, PT, PT, R105, 0x100, RZ ;  /* 0x0000010069690810 */ /* 0x000fe20007ffe0ff */
[----:B------:R-:W-:Y:S01]  /*6a60*/  UIADD3 UR8, UPT, UPT, UR8, UR24, URZ ;  /* 0x0000001808087290 */ /* 0x000fe2000fffe0ff */
[----:B------:R-:W-:Y:S01]  /*6a70*/  @P1 IADD3 R15, PT, PT, R15, 0x100, RZ ;  /* 0x000001000f0f1810 */ /* 0x000fe20007ffe0ff */
[----:B------:R-:W-:Y:S02]  /*6a80*/  UPLOP3.LUT UP1, UPT, UPT, UPT, UP1, 0x40, 0x4 ;  /* 0x000000000004789c */ /* 0x000fe40003f2e810 */
[----:B------:R-:W-:Y:S02]  /*6a90*/  UISETP.GE.AND UP0, UPT, UR8, UR25, UPT ;  /* 0x000000190800728c */ /* 0x000fe4000bf06270 */
[----:B------:R-:W1:Y:S01]  /*6aa0*/  @P1 LDC.64 R100, c[0x0][0x468] ;  /* 0x00011a00ff641b82 */ /* 0x000e620000000a00 */
[----:B0-----:R-:W-:-:S05]  /*6ab0*/  @P0 IMAD.WIDE.U32 R102, R105, 0x10, R102 ;  /* 0x0000001069660825 */ /* 0x001fca00078e0066 */
[----:B------:R2:W-:Y:S01]  /*6ac0*/  @P0 STG.E.128 desc[UR20][R102.64], R96 ;  /* 0x0000006066000986 */ /* 0x0005e2000c101d14 */
[----:B-1----:R-:W-:-:S05]  /*6ad0*/  @P1 IMAD.WIDE.U32 R100, R15, 0x10, R100 ;  /* 0x000000100f641825 */ /* 0x002fca00078e0064 */
[----:B------:R2:W-:Y:S01]  /*6ae0*/  @P1 STG.E.128 desc[UR20][R100.64], R92 ;  /* 0x0000005c64001986 */ /* 0x0005e2000c101d14 */
[----:B------:R-:W-:Y:S05]  /*6af0*/  BRA.U !UP0, `(.L_x_695) ;  /* 0xffffff99082c7547 */ /* 0x000fea000b83ffff */
.L_x_594:
[----:B------:R-:W1:Y:S08]  /*6b00*/  S2UR UR9, SR_CTAID.X ;  /* 0x00000000000979c3 */ /* 0x000e700000002500 */
[----:B------:R-:W1:Y:S08]  /*6b10*/  LDC R7, c[0x0][0x388] ;  /* 0x0000e200ff077b82 */ /* 0x000e700000000800 */
[----:B------:R-:W3:Y:S08]  /*6b20*/  LDC.64 R2, c[0x0][0x440] ;  /* 0x00011000ff027b82 */ /* 0x000ef00000000a00 */
[----:B------:R-:W4:Y:S01]  /*6b30*/  LDC.64 R4, c[0x0][0x448] ;  /* 0x00011200ff047b82 */ /* 0x000f220000000a00 */
[----:B-1----:R-:W-:-:S05]  /*6b40*/  IMAD R7, R7, UR9, RZ ;  /* 0x0000000907077c24 */ /* 0x002fca000f8e02ff */
[----:B------:R-:W-:-:S05]  /*6b50*/  LEA.HI R7, R7, R14, RZ, 0x1d ;  /* 0x0000000e07077211 */ /* 0x000fca00078fe8ff */
[----:B---3--:R-:W-:-:S05]  /*6b60*/  IMAD.WIDE.U32 R2, R7, 0x20, R2 ;  /* 0x0000002007027825 */ /* 0x008fca00078e0002 */
[----:B0-----:R-:W-:Y:S01]  /*6b70*/  STG.E.128 desc[UR20][R2.64], R76 ;  /* 0x0000004c02007986 */ /* 0x001fe2000c101d14 */
        /* <DEDUP_REMOVED lines=13> */
.L_x_696:
        /* <DEDUP_REMOVED lines=11> */
.L_x_10667:


//--------------------- .text._ZN10layer_norm13ln_bwd_kernelINS_13Kernel_traitsI13__nv_bfloat16S2_S2_S2_fjLj3072ELj1ELj1ELj4ELj16ENS_18Kernel_traits_baseILj3072ES2_S2_S2_S2_fjLj128EEEEELb1ELb1ELb0ELb0EEEvNS_9BwdParamsE --------------------------
	.section	.text._ZN10layer_norm13ln_bwd_kernelINS_13Kernel_traitsI13__nv_bfloat16S2_S2_S2_fjLj3072ELj1ELj1ELj4ELj16ENS_18Kernel_traits_baseILj3072ES2_S2_S2_S2_fjLj128EEEEELb1ELb1ELb0ELb0EEEvNS_9BwdParamsE,"ax",@progbits
	.align	128
        .global         _ZN10layer_norm13ln_bwd_kernelINS_13Kernel_traitsI13__nv_bfloat16S2_S2_S2_fjLj3072ELj1ELj1ELj4ELj16ENS_18Kernel_traits_baseILj3072ES2_S2_S2_S2_fjLj128EEEEELb1ELb1ELb0ELb0EEEvNS_9BwdParamsE
        .type           _ZN10layer_norm13ln_bwd_kernelINS_13Kernel_traitsI13__nv_bfloat16S2_S2_S2_fjLj3072ELj1ELj1ELj4ELj16ENS_18Kernel_traits_baseILj3072ES2_S2_S2_S2_fjLj128EEEEELb1ELb1ELb0ELb0EEEvNS_9BwdParamsE,@function
        .size           _ZN10layer_norm13ln_bwd_kernelINS_13Kernel_traitsI13__nv_bfloat16S2_S2_S2_fjLj3072ELj1ELj1ELj4ELj16ENS_18Kernel_traits_baseILj3072ES2_S2_S2_S2_fjLj128EEEEELb1ELb1ELb0ELb0EEEvNS_9BwdParamsE,(.L_x_10668 - _ZN10layer_norm13ln_bwd_kernelINS_13Kernel_traitsI13__nv_bfloat16S2_S2_S2_fjLj3072ELj1ELj1ELj4ELj16ENS_18Kernel_traits_baseILj3072ES2_S2_S2_S2_fjLj128EEEEELb1ELb1ELb0ELb0EEEvNS_9BwdParamsE)
        .other          _ZN10layer_norm13ln_bwd_kernelINS_13Kernel_traitsI13__nv_bfloat16S2_S2_S2_fjLj3072ELj1ELj1ELj4ELj16ENS_18Kernel_traits_baseILj3072ES2_S2_S2_S2_fjLj128EEEEELb1ELb1ELb0ELb0EEEvNS_9BwdParamsE,@"STO_CUDA_ENTRY STV_DEFAULT"
_ZN10layer_norm13ln_bwd_kernelINS_13Kernel_traitsI13__nv_bfloat16S2_S2_S2_fjLj3072ELj1ELj1ELj4ELj16ENS_18Kernel_traits_baseILj3072ES2_S2_S2_S2_fjLj128EEEEELb1ELb1ELb0ELb0EEEvNS_9BwdParamsE:
.text._ZN10layer_norm13ln_bwd_kernelINS_13Kernel_traitsI13__nv_bfloat16S2_S2_S2_fjLj3072ELj1ELj1ELj4ELj16ENS_18Kernel_traits_baseILj3072ES2_S2_S2_S2_fjLj128EEEEELb1ELb1ELb0ELb0EEEvNS_9BwdParamsE:
        /* <DEDUP_REMOVED lines=141> */
[----:B------:R-:W2:Y:S01]  /*08d0*/  LDCU UR10, c[0x0][0x400] ;  /* 0x00008000ff0a77ac */ /* 0x000ea20008000800 */
[----:B------:R-:W3:Y:S01]  /*08e0*/  LDCU.64 UR12, c[0x0][0x478] ;  /* 0x00008f00ff0c77ac */ /* 0x000ee20008000a00 */
[----:B------:R-:W4:Y:S02]  /*08f0*/  LDCU.64 UR8, c[0x0][0x438] ;  /* 0x00008700ff0877ac */ /* 0x000f240008000a00 */
.L_x_727:
[----:B------:R-:W0:Y:S08]  /*0900*/  LDC.64 R148, c[0x0][0x3c0] ;  /* 0x0000f000ff947b82 */ /* 0x000e300000000a00 */
[----:B------:R-:W1:Y:S01]  /*0910*/  LDC R29, c[0x0][0x388] ;  /* 0x0000e200ff1d7b82 */ /* 0x000e620000000800 */
[----:B0-----:R-:W-:-:S07]  /*0920*/  IMAD.WIDE R150, R26, 0x4, R148 ;  /* 0x000000041a967825 */ /* 0x001fce00078e0294 */
[----:B------:R-:W0:Y:S01]  /*0930*/  LDC.64 R148, c[0x0][0x3c8] ;  /* 0x0000f200ff947b82 */ /* 0x000e220000000a00 */
[----:B------:R-:W2:Y:S01]  /*0940*/  LDG.E R150, desc[UR4][R150.64] ;  /* 0x0000000496967981 */ /* 0x000ea2000c1e1900 */
[----:B------:R-:W-:Y:S01]  /*0950*/  ISETP.GE.U32.AND P3, PT, R28, 0x80, PT ;  /* 0x000000801c00780c */ /* 0x000fe20003f66070 */
[----:B-1----:R-:W-:Y:S01]  /*0960*/  IMAD R0, R26, R29, RZ ;  /* 0x0000001d1a007224 */ /* 0x002fe200078e02ff */
[C---:B------:R-:W-:Y:S01]  /*0970*/  ISETP.GE.U32.AND P5, PT, R28.reuse, 0x100, PT ;  /* 0x000001001c00780c */ /* 0x040fe20003fa6070 */
[----:B------:R-:W1:Y:S01]  /*0980*/  S2R R190, SR_CgaCtaId ;  /* 0x0000000000be7919 */ /* 0x000e620000008800 */
[----:B------:R-:W-:Y:S02]  /*0990*/  ISETP.GE.U32.AND P4, PT, R28, 0x180, PT ;  /* 0x000001801c00780c */ /* 0x000fe40003f86070 */
[----:B------:R-:W-:-:S04]  /*09a0*/  SHF.R.S32.HI R153, RZ, 0x1f, R0 ;  /* 0x0000001fff997819 */ /* 0x000fc80000011400 */
[----:B------:R-:W-:Y:S01]  /*09b0*/  LEA.HI R153, R153, R0, RZ, 0x3 ;  /* 0x0000000099997211 */ /* 0x000fe200078f18ff */
[----:B------:R-:W-:Y:S01]  /*09c0*/  BSSY.RECONVERGENT B0, `(.L_x_698) ;  /* 0x0000071000007945 */ /* 0x000fe20003800200 */
[----:B------:R-:W-:Y:S02]  /*09d0*/  ISETP.NE.AND P0, PT, RZ, UR7, PT ;  /* 0x00000007ff007c0c */ /* 0x000fe4000bf05270 */
[----:B------:R-:W-:Y:S01]  /*09e0*/  LEA.HI.SX32 R0, R153, R30, 0x1d ;  /* 0x0000001e99007211 */ /* 0x000fe200078feaff */
[----:B0-----:R-:W-:Y:S01]  /*09f0*/  IMAD.WIDE R148, R26, 0x4, R148 ;  /* 0x000000041a947825 */ /* 0x001fe200078e0294 */
[----:B------:R-:W-:Y:S02]  /*0a00*/  CS2R R208, SRZ ;  /* 0x0000000000d07805 */ /* 0x000fe4000001ff00 */
[----:B------:R-:W-:Y:S02]  /*0a10*/  MOV R211, R0 ;  /* 0x0000000000d37202 */ /* 0x000fe40000000f00 */
[----:B-----5:R0:W5:Y:S02]  /*0a20*/  LDG.E R200, desc[UR4][R148.64] ;  /* 0x0000000494c87981 */ /* 0x020164000c1e1900 */
[----:B0-----:R-:W-:-:S02]  /*0a30*/  P2R R148, PR, RZ, 0x1 ;  /* 0x00000001ff947803 */ /* 0x001fc40000000000 */
[----:B--2---:R-:W-:Y:S01]  /*0a40*/  FSEL R191, R150, RZ, !P0 ;  /* 0x000000ff96bf7208 */ /* 0x004fe20004000000 */
[----:B-1----:R-:W-:Y:S06]  /*0a50*/  @!P3 BRA `(.L_x_699) ;  /* 0x00000004009cb947 */ /* 0x002fec0003800000 */
[----:B------:R-:W0:Y:S08]  /*0a60*/  LDC.64 R32, c[0x0][0x3a8] ;  /* 0x0000ea00ff207b82 */ /* 0x000e300000000a00 */
[----:B------:R-:W1:Y:S01]  /*0a70*/  LDC.64 R148, c[0x0][0x428] ;  /* 0x00010a00ff947b82 */ /* 0x000e620000000a00 */
[----:B----4-:R-:W-:-:S07]  /*0a80*/  ISETP.NE.U32.AND P0, PT, RZ, UR8, PT ;  /* 0x00000008ff007c0c */ /* 0x010fce000bf05070 */
[----:B------:R-:W2:Y:S01]  /*0a90*/  LDC.64 R152, c[0x0][0x3b0] ;  /* 0x0000ec00ff987b82 */ /* 0x000ea20000000a00 */
[----:B0-----:R-:W-:-:S06]  /*0aa0*/  IMAD.WIDE.U32 R32, R0, 0x10, R32 ;  /* 0x0000001000207825 */ /* 0x001fcc00078e0020 */
[----:B------:R-:W4:Y:S01]  /*0ab0*/  LDG.E.128 R32, desc[UR4][R32.64] ;  /* 0x0000000420207981 */ /* 0x000f22000c1e1d00 */
[----:B-1----:R-:W-:-:S06]  /*0ac0*/  IMAD.WIDE.U32 R148, R0, 0x10, R148 ;  /* 0x0000001000947825 */ /* 0x002fcc00078e0094 */
[----:B------:R-:W3:Y:S01]  /*0ad0*/  LDG.E.128 R148, desc[UR4][R148.64] ;  /* 0x0000000494947981 */ /* 0x000ee2000c1e1d00 */
[----:B------:R-:W-:Y:S01]  /*0ae0*/  ISETP.NE.AND.EX P0, PT, RZ, UR9, PT, P0 ;  /* 0x00000009ff007c0c */ /* 0x000fe2000bf05300 */
[----:B--2---:R-:W-:Y:S01]  /*0af0*/  IMAD.WIDE.U32 R152, R0, 0x8, R152 ;  /* 0x0000000800987825 */ /* 0x004fe200078e0098 */
[----:B------:R-:W-:Y:S02]  /*0b00*/  SHF.L.U32 R195, R57, 0x10, RZ ;  /* 0x0000001039c37819 */ /* 0x000fe400000006ff */
[----:B------:R-:W-:Y:S02]  /*0b10*/  SHF.L.U32 R199, R56, 0x10, RZ ;  /* 0x0000001038c77819 */ /* 0x000fe400000006ff */
[----:B------:R-:W5:Y:S07]  /*0b20*/  LDG.E.64 R206, desc[UR4][R152.64] ;  /* 0x0000000498ce7981 */ /* 0x000f6e000c1e1b00 */
[----:B------:R-:W0:Y:S01]  /*0b30*/  @P0 LDC.64 R154, c[0x0][0x438] ;  /* 0x00010e00ff9a0b82 */ /* 0x000e220000000a00 */
[----:B------:R-:W-:-:S02]  /*0b40*/  SHF.L.U32 R189, R58, 0x10, RZ ;  /* 0x000000103abd7819 */ /* 0x000fc400000006ff */
[C---:B------:R-:W-:Y:S01]  /*0b50*/  IADD3 R211, PT, PT, R0.reuse, 0x80, RZ ;  /* 0x0000008000d37810 */ /* 0x040fe20007ffe0ff */
[----:B0-----:R-:W-:-:S05]  /*0b60*/  @P0 IMAD.WIDE.U32 R154, R0, 0x10, R154 ;  /* 0x00000010009a0825 */ /* 0x001fca00078e009a */
[----:B------:R0:W5:Y:S02]  /*0b70*/  @P0 LDG.E.128 R132, desc[UR4][R154.64] ;  /* 0x000000049a840981 */ /* 0x000164000c1e1d00 */
[----:B0-----:R-:W-:Y:S02]  /*0b80*/  SHF.L.U32 R155, R21, 0x10, RZ ;  /* 0x00000010159b7819 */ /* 0x001fe400000006ff */
[----:B----4-:R-:W-:Y:S02]  /*0b90*/  SHF.L.U32 R194, R33, 0x10, RZ ;  /* 0x0000001021c27819 */ /* 0x010fe400000006ff */
[C---:B------:R-:W-:Y:S02]  /*0ba0*/  PRMT R156, R32.reuse, 0x7632, R156 ;  /* 0x00007632209c7816 */ /* 0x040fe4000000009c */
[----:B------:R-:W-:Y:S01]  /*0bb0*/  SHF.L.U32 R32, R32, 0x10, RZ ;  /* 0x0000001020207819 */ /* 0x000fe200000006ff */
[----:B------:R-:W-:Y:S01]  /*0bc0*/  FADD.FTZ R197, -R191, R194 ;  /* 0x000000c2bfc57221 */ /* 0x000fe20000010100 */
[----:B------:R-:W-:-:S02]  /*0bd0*/  PRMT R192, R33, 0x7632, R192 ;  /* 0x0000763221c07816 */ /* 0x000fc400000000c0 */
[C---:B------:R-:W-:Y:S02]  /*0be0*/  PRMT R208, R34.reuse, 0x7632, R208 ;  /* 0x0000763222d07816 */ /* 0x040fe400000000d0 */
[C---:B------:R-:W-:Y:S02]  /*0bf0*/  PRMT R209, R35.reuse, 0x7632, R209 ;  /* 0x0000763223d17816 */ /* 0x040fe400000000d1 */
[----:B------:R-:W-:Y:S02]  /*0c00*/  SHF.L.U32 R196, R35, 0x10, RZ ;  /* 0x0000001023c47819 */ /* 0x000fe400000006ff */
[----:B------:R-:W-:Y:S02]  /*0c10*/  SHF.L.U32 R34, R34, 0x10, RZ ;  /* 0x0000001022227819 */ /* 0x000fe400000006ff */
[----:B---3--:R-:W-:Y:S01]  /*0c20*/  PRMT R35, R149, 0x7632, R35 ;  /* 0x0000763295237816 */ /* 0x008fe20000000023 */
[----:B------:R-:W-:Y:S01]  /*0c30*/  FADD.FTZ R201, -R191, R32 ;  /* 0x00000020bfc97221 */ /* 0x000fe20000010100 */
[----:B------:R-:W-:Y:S01]  /*0c40*/  SHF.L.U32 R149, R149, 0x10, RZ ;  /* 0x0000001095957819 */ /* 0x000fe200000006ff */
[----:B-----5:R-:W-:Y:S01]  /*0c50*/  FMUL.FTZ R197, R200, R197 ;  /* 0x000000c5c8c57220 */ /* 0x020fe20000410000 */
[----:B------:R-:W-:-:S02]  /*0c60*/  PRMT R33, R148, 0x7632, R33 ;  /* 0x0000763294217816 */ /* 0x000fc40000000021 */
[----:B------:R-:W-:Y:S02]  /*0c70*/  SHF.L.U32 R156, R156, 0x10, RZ ;  /* 0x000000109c9c7819 */ /* 0x000fe400000006ff */
[----:B------:R-:W-:Y:S02]  /*0c80*/  SHF.L.U32 R148, R148, 0x10, RZ ;  /* 0x0000001094947819 */ /* 0x000fe400000006ff */
[----:B------:R-:W-:Y:S01]  /*0c90*/  SHF.L.U32 R192, R192, 0x10, RZ ;  /* 0x00000010c0c07819 */ /* 0x000fe200000006ff */
[----:B------:R-:W-:Y:S01]  /*0ca0*/  FADD.FTZ R193, -R191, R34 ;  /* 0x00000022bfc17221 */ /* 0x000fe20000010100 */
[----:B------:R-:W-:Y:S01]  /*0cb0*/  FMUL.FTZ R201, R200, R201 ;  /* 0x000000c9c8c97220 */ /* 0x000fe20000410000 */
[-C--:B------:R-:W-:Y:S01]  /*0cc0*/  FMUL.FTZ R195, R195, R149.reuse ;  /* 0x00000095c3c37220 */ /* 0x080fe20000410000 */
[----:B------:R-:W-:Y:S01]  /*0cd0*/  FADD.FTZ R82, R82, R149 ;  /* 0x0000009552527221 */ /* 0x000fe20000010000 */
[----:B------:R-:W-:Y:S01]  /*0ce0*/  FFMA.FTZ R66, R197, R149, R66 ;  /* 0x00000095c5427223 */ /* 0x000fe20000010042 */
[----:B------:R-:W-:Y:S01]  /*0cf0*/  FADD.FTZ R31, -R191, R196 ;  /* 0x000000c4bf1f7221 */ /* 0x000fe20000010100 */
[----:B------:R-:W-:Y:S01]  /*0d00*/  SHF.L.U32 R34, R33, 0x10, RZ ;  /* 0x0000001021227819 */ /* 0x000fe200000006ff */
[----:B------:R-:W-:Y:S01]  /*0d10*/  FADD.FTZ R33, -R191, R156 ;  /* 0x0000009cbf217221 */ /* 0x000fe20000010100 */
[----:B------:R-:W-:Y:S01]  /*0d20*/  SHF.L.U32 R196, R18, 0x10, RZ ;  /* 0x0000001012c47819 */ /* 0x000fe200000006ff */
[-C--:B------:R-:W-:Y:S01]  /*0d30*/  FMUL.FTZ R199, R199, R148.reuse ;  /* 0x00000094c7c77220 */ /* 0x080fe20000410000 */
[----:B------:R-:W-:Y:S01]  /*0d40*/  SHF.L.U32 R149, R35, 0x10, RZ ;  /* 0x0000001023957819 */ /* 0x000fe200000006ff */
[----:B------:R-:W-:Y:S01]  /*0d50*/  FADD.FTZ R35, -R191, R192 ;  /* 0x000000c0bf237221 */ /* 0x000fe20000010100 */
[----:B------:R-:W-:Y:S01]  /*0d60*/  FADD.FTZ R80, R80, R148 ;  /* 0x0000009450507221 */ /* 0x000fe20000010000 */
[----:B------:R-:W-:Y:S01]  /*0d70*/  FFMA.FTZ R64, R201, R148, R64 ;  /* 0x00000094c9407223 */ /* 0x000fe20000010040 */
[----:B------:R-:W-:Y:S01]  /*0d80*/  SHF.L.U32 R148, R19, 0x10, RZ ;  /* 0x0000001013947819 */ /* 0x000fe200000006ff */
[----:B------:R-:W-:Y:S01]  /*0d90*/  FMUL.FTZ R198, R200, R33 ;  /* 0x00000021c8c67220 */ /* 0x000fe20000410000 */
[----:B------:R-:W-:Y:S01]  /*0da0*/  PRMT R152, R150, 0x7632, R152 ;  /* 0x0000763296987816 */ /* 0x000fe20000000098 */
[-C--:B------:R-:W-:Y:S01]  /*0db0*/  FMUL.FTZ R196, R196, R34.reuse ;  /* 0x00000022c4c47220 */ /* 0x080fe20000410000 */
[----:B------:R-:W-:Y:S01]  /*0dc0*/  FMUL.FTZ R194, R200, R35 ;  /* 0x00000023c8c27220 */ /* 0x000fe20000410000 */
[----:B------:R-:W-:Y:S01]  /*0dd0*/  FADD.FTZ R33, RZ, R199 ;  /* 0x000000c7ff217221 */ /* 0x000fe20000010000 */
[----:B------:R-:W-:Y:S01]  /*0de0*/  SHF.L.U32 R150, R150, 0x10, RZ ;  /* 0x0000001096967819 */ /* 0x000fe200000006ff */
[----:B------:R-:W-:Y:S01]  /*0df0*/  FFMA.FTZ R35, R201, R199, RZ ;  /* 0x000000c7c9237223 */ /* 0x000fe200000100ff */
[----:B------:R-:W-:Y:S01]  /*0e00*/  FMUL.FTZ R193, R200, R193 ;  /* 0x000000c1c8c17220 */ /* 0x000fe20000410000 */
[----:B------:R-:W-:Y:S01]  /*0e10*/  FADD.FTZ R81, R81, R34 ;  /* 0x0000002251517221 */ /* 0x000fe20000010000 */
[----:B------:R-:W-:Y:S01]  /*0e20*/  FFMA.FTZ R65, R198, R34, R65 ;  /* 0x00000022c6417223 */ /* 0x000fe20000010041 */
[----:B------:R-:W-:Y:S01]  /*0e30*/  FMUL.FTZ R192, R148, R149 ;  /* 0x0000009594c07220 */ /* 0x000fe20000410000 */
        /* <DEDUP_REMOVED lines=9> */
[----:B------:R-:W-:Y:S01]  /*0ed0*/  FADD.FTZ R83, R83, R149 ;  /* 0x0000009553537221 */ /* 0x000fe20000010000 */
[----:B------:R-:W-:Y:S01]  /*0ee0*/  SHF.L.U32 R150, R20, 0x10, RZ ;  /* 0x0000001014967819 */ /* 0x000fe200000006ff */
[----:B------:R-:W-:Y:S01]  /*0ef0*/  FFMA.FTZ R67, R194, R149, R67 ;  /* 0x00000095c2437223 */ /* 0x000fe20000010043 */
[----:B------:R-:W-:Y:S01]  /*0f00*/  SHF.L.U32 R152, R152, 0x10, RZ ;  /* 0x0000001098987819 */ /* 0x000fe200000006ff */
[----:B------:R-:W-:Y:S01]  /*0f10*/  FADD.FTZ R35, R34, R195 ;  /* 0x000000c322237221 */ /* 0x000fe20000010000 */
[----:B------:R-:W-:Y:S01]  /*0f20*/  SHF.L.U32 R208, R208, 0x10, RZ ;  /* 0x00000010d0d07819 */ /* 0x000fe200000006ff */
        /* <DEDUP_REMOVED lines=14> */
[----:B------:R-:W-:Y:S01]  /*1010*/  FADD.FTZ R153, -R191, R154 ;  /* 0x0000009abf997221 */ /* 0x000fe20000010100 */
[----:B------:R-:W-:-:S02]  /*1020*/  FFMA.FTZ R148, R34, R33, R149 ;  /* 0x0000002122947223 */ /* 0x000fc40000010095 */
        /* <DEDUP_REMOVED lines=10> */
.L_x_699:
[----:B---34-:R-:W-:Y:S05]  /*10d0*/  BSYNC.RECONVERGENT B0 ;  /* 0x0000000000007941 */ /* 0x018fea0003800200 */
.L_x_698:
        /* <DEDUP_REMOVED lines=11> */
[----:B--2---:R-:W-:-:S05]  /*1190*/  IMAD.WIDE.U32 R158, R211, 0x8, R158 ;  /* 0x00000008d39e7825 */ /* 0x004fca00078e009e */
[----:B------:R-:W5:Y:S07]  /*11a0*/  LDG.E.64 R204, desc[UR4][R158.64] ;  /* 0x000000049ecc7981 */ /* 0x000f6e000c1e1b00 */
[----:B------:R-:W0:Y:S01]  /*11b0*/  @P0 LDC.64 R160, c[0x0][0x438] ;  /* 0x00010e00ffa00b82 */ /* 0x000e220000000a00 */
[----:B------:R-:W-:Y:S01]  /*11c0*/  SHF.L.U32 R167, R11, 0x10, RZ ;  /* 0x000000100ba77819 */ /* 0x000fe200000006ff */
[----:B0-----:R-:W-:-:S05]  /*11d0*/  @P0 IMAD.WIDE.U32 R160, R211, 0x10, R160 ;  /* 0x00000010d3a00825 */ /* 0x001fca00078e00a0 */
[----:B------:R0:W5:Y:S01]  /*11e0*/  @P0 LDG.E.128 R136, desc[UR4][R160.64] ;  /* 0x00000004a0880981 */ /* 0x000162000c1e1d00 */
[----:B------:R-:W-:Y:S02]  /*11f0*/  SHF.L.U32 R165, R10, 0x10, RZ ;  /* 0x000000100aa57819 */ /* 0x000fe400000006ff */
[----:B0-----:R-:W-:Y:S02]  /*1200*/  SHF.L.U32 R160, R41, 0x10, RZ ;  /* 0x0000001029a07819 */ /* 0x001fe400000006ff */
[----:B------:R-:W-:Y:S02]  /*1210*/  IADD3 R211, PT, PT, R211, 0x80, RZ ;  /* 0x00000080d3d37810 */ /* 0x000fe40007ffe0ff */
[C---:B---3--:R-:W-:Y:S02]  /*1220*/  SHF.L.U32 R168, R150.reuse, 0x10, RZ ;  /* 0x0000001096a87819 */ /* 0x048fe400000006ff */
[----:B------:R-:W-:Y:S02]  /*1230*/  SHF.L.U32 R162, R149, 0x10, RZ ;  /* 0x0000001095a27819 */ /* 0x000fe400000006ff */
[----:B------:R-:W-:-:S02]  /*1240*/  PRMT R169, R150, 0x7632, R169 ;  /* 0x0000763296a97816 */ /* 0x000fc400000000a9 */
[----:B------:R-:W-:Y:S02]  /*1250*/  PRMT R164, R148, 0x7632, R164 ;  /* 0x0000763294a47816 */ /* 0x000fe400000000a4 */
[----:B------:R-:W-:Y:S02]  /*1260*/  PRMT R166, R149, 0x7632, R166 ;  /* 0x0000763295a67816 */ /* 0x000fe400000000a6 */
[----:B----4-:R-:W-:Y:S01]  /*1270*/  PRMT R150, R152, 0x7632, R150 ;  /* 0x0000763298967816 */ /* 0x010fe20000000096 */
[----:B------:R-:W-:Y:S01]  /*1280*/  FADD.FTZ R161, -R191, R168 ;  /* 0x000000a8bfa17221 */ /* 0x000fe20000010100 */
[----:B------:R-:W-:Y:S02]  /*1290*/  SHF.L.U32 R148, R148, 0x10, RZ ;  /* 0x0000001094947819 */ /* 0x000fe400000006ff */
[----:B------:R-:W-:Y:S02]  /*12a0*/  SHF.L.U32 R149, R40, 0x10, RZ ;  /* 0x0000001028957819 */ /* 0x000fe400000006ff */
[----:B------:R-:W-:-:S02]  /*12b0*/  SHF.L.U32 R152, R152, 0x10, RZ ;  /* 0x0000001098987819 */ /* 0x000fc400000006ff */
[----:B------:R-:W-:Y:S01]  /*12c0*/  SHF.L.U32 R172, R151, 0x10, RZ ;  /* 0x0000001097ac7819 */ /* 0x000fe200000006ff */
[C---:B------:R-:W-:Y:S01]  /*12d0*/  FADD.FTZ R159, -R191.reuse, R162 ;  /* 0x000000a2bf9f7221 */ /* 0x040fe20000010100 */
[----:B------:R-:W-:Y:S01]  /*12e0*/  SHF.L.U32 R163, R154, 0x10, RZ ;  /* 0x000000109aa37819 */ /* 0x000fe200000006ff */
[----:B------:R-:W-:Y:S01]  /*12f0*/  FADD.FTZ R157, -R191, R148 ;  /* 0x00000094bf9d7221 */ /* 0x000fe20000010100 */
[----:B------:R-:W-:Y:S01]  /*1300*/  SHF.L.U32 R162, R42, 0x10, RZ ;  /* 0x000000102aa27819 */ /* 0x000fe200000006ff */
[----:B------:R-:W-:Y:S01]  /*1310*/  FMUL.FTZ R158, R149, R152 ;  /* 0x00000098959e7220 */ /* 0x000fe20000410000 */
[----:B-----5:R-:W-:Y:S01]  /*1320*/  FMUL.FTZ R161, R200, R161 ;  /* 0x000000a1c8a17220 */ /* 0x020fe20000410000 */
[----:B------:R-:W-:Y:S01]  /*1330*/  FADD.FTZ R149, -R191, R172 ;  /* 0x000000acbf957221 */ /* 0x000fe20000010100 */
[----:B------:R-:W-:Y:S02]  /*1340*/  SHF.L.U32 R148, R164, 0x10, RZ ;  /* 0x00000010a4947819 */ /* 0x000fe400000006ff */
[----:B------:R-:W-:Y:S01]  /*1350*/  PRMT R171, R151, 0x7632, R171 ;  /* 0x0000763297ab7816 */ /* 0x000fe200000000ab */
[-C--:B------:R-:W-:Y:S01]  /*1360*/  FMUL.FTZ R162, R162, R163.reuse ;  /* 0x000000a3a2a27220 */ /* 0x080fe20000410000 */
[----:B------:R-:W-:Y:S01]  /*1370*/  PRMT R151, R153, 0x7632, R151 ;  /* 0x0000763299977816 */ /* 0x000fe20000000097 */
[----:B------:R-:W-:Y:S01]  /*1380*/  FADD.FTZ R92, R92, R163 ;  /* 0x000000a35c5c7221 */ /* 0x000fe20000010000 */
[----:B------:R-:W-:Y:S01]  /*1390*/  SHF.L.U32 R166, R166, 0x10, RZ ;  /* 0x00000010a6a67819 */ /* 0x000fe200000006ff */
[----:B------:R-:W-:Y:S01]  /*13a0*/  FFMA.FTZ R76, R161, R163, R76 ;  /* 0x000000a3a14c7223 */ /* 0x000fe2000001004c */
[----:B------:R-:W-:Y:S01]  /*13b0*/  FMUL.FTZ R163, R200, R149 ;  /* 0x00000095c8a37220 */ /* 0x000fe20000410000 */
[----:B------:R-:W-:Y:S01]  /*13c0*/  FADD.FTZ R149, -R191, R148 ;  /* 0x00000094bf957221 */ /* 0x000fe20000010100 */
[----:B------:R-:W-:Y:S01]  /*13d0*/  SHF.L.U32 R148, R151, 0x10, RZ ;  /* 0x0000001097947819 */ /* 0x000fe200000006ff */
[----:B------:R-:W-:Y:S01]  /*13e0*/  FADD.FTZ R151, -R191, R166 ;  /* 0x000000a6bf977221 */ /* 0x000fe20000010100 */
[----:B------:R-:W-:Y:S01]  /*13f0*/  SHF.L.U32 R150, R150, 0x10, RZ ;  /* 0x0000001096967819 */ /* 0x000fe200000006ff */
[----:B------:R-:W-:-:S02]  /*1400*/  FMUL.FTZ R157, R200, R157 ;  /* 0x0000009dc89d7220 */ /* 0x000fc40000410000 */
[C---:B------:R-:W-:Y:S01]  /*1410*/  FMUL.FTZ R168, R200.reuse, R151 ;  /* 0x00000097c8a87220 */ /* 0x040fe20000410000 */
[----:B------:R-:W-:Y:S01]  /*1420*/  FMUL.FTZ R166, R200, R149 ;  /* 0x00000095c8a67220 */ /* 0x000fe20000410000 */
[-C--:B------:R-:W-:Y:S01]  /*1430*/  FMUL.FTZ R167, R167, R148.reuse ;  /* 0x00000094a7a77220 */ /* 0x080fe20000410000 */
[----:B------:R-:W-:Y:S01]  /*1440*/  FADD.FTZ R91, R91, R148 ;  /* 0x000000945b5b7221 */ /* 0x000fe20000010000 */
[----:B------:R-:W-:Y:S01]  /*1450*/  FFMA.FTZ R75, R168, R148, R75 ;  /* 0x00000094a84b7223 */ /* 0x000fe2000001004b */
[----:B------:R-:W-:Y:S01]  /*1460*/  SHF.L.U32 R153, R153, 0x10, RZ ;  /* 0x0000001099997819 */ /* 0x000fe200000006ff */
[----:B------:R-:W-:Y:S01]  /*1470*/  FMUL.FTZ R165, R165, R150 ;  /* 0x00000096a5a57220 */ /* 0x000fe20000410000 */
[----:B------:R-:W-:Y:S01]  /*1480*/  FADD.FTZ R148, R209, R158 ;  /* 0x0000009ed1947221 */ /* 0x000fe20000010000 */
[----:B------:R-:W-:Y:S01]  /*1490*/  FFMA.FTZ R149, R157, R158, R208 ;  /* 0x0000009e9d957223 */ /* 0x000fe200000100d0 */
        /* <DEDUP_REMOVED lines=8> */
[----:B------:R-:W-:Y:S01]  /*1520*/  FMUL.FTZ R160, R160, R153 ;  /* 0x00000099a0a07220 */ /* 0x000fe20000410000 */
[----:B------:R-:W-:Y:S01]  /*1530*/  FFMA.FTZ R148, R166, R165, R149 ;  /* 0x000000a5a6947223 */ /* 0x000fe20000010095 */
[----:B------:R-:W-:Y:S01]  /*1540*/  SHF.L.U32 R155, R155, 0x10, RZ ;  /* 0x000000109b9b7819 */ /* 0x000fe200000006ff */
[----:B------:R-:W-:Y:S01]  /*1550*/  FADD.FTZ R90, R90, R153 ;  /* 0x000000995a5a7221 */ /* 0x000fe20000010000 */
[----:B------:R-:W-:Y:S01]  /*1560*/  SHF.L.U32 R152, R43, 0x10, RZ ;  /* 0x000000102b987819 */ /* 0x000fe200000006ff */
[----:B------:R-:W-:Y:S01]  /*1570*/  FFMA.FTZ R74, R159, R153, R74 ;  /* 0x000000999f4a7223 */ /* 0x000fe2000001004a */
[----:B------:R-:W-:Y:S01]  /*1580*/  PRMT R170, R154, 0x7632, R170 ;  /* 0x000076329aaa7816 */ /* 0x000fe200000000aa */
[----:B------:R-:W-:Y:S01]  /*1590*/  FADD.FTZ R153, -R191, R150 ;  /* 0x00000096bf997221 */ /* 0x000fe20000010100 */
[----:B------:R-:W-:Y:S01]  /*15a0*/  FADD.FTZ R150, R151, R160 ;  /* 0x000000a097967221 */ /* 0x000fe20000010000 */
[----:B------:R-:W-:Y:S01]  /*15b0*/  FFMA.FTZ R149, R159, R160, R148 ;  /* 0x000000a09f957223 */ /* 0x000fe20000010094 */
[----:B------:R-:W-:Y:S01]  /*15c0*/  FMUL.FTZ R164, R152, R155 ;  /* 0x0000009b98a47220 */ /* 0x000fe20000410000 */
        /* <DEDUP_REMOVED lines=9> */
[----:B------:R-:W-:Y:S01]  /*1660*/  FADD.FTZ R94, R94, R155 ;  /* 0x0000009b5e5e7221 */ /* 0x000fe20000010000 */
[----:B------:R-:W-:Y:S01]  /*1670*/  FFMA.FTZ R78, R163, R155, R78 ;  /* 0x0000009ba34e7223 */ /* 0x000fe2000001004e */
[----:B------:R-:W-:Y:S01]  /*1680*/  SHF.L.U32 R155, R13, 0x10, RZ ;  /* 0x000000100d9b7819 */ /* 0x000fe200000006ff */
[----:B------:R-:W-:Y:S01]  /*1690*/  FADD.FTZ R153, -R191, R172 ;  /* 0x000000acbf997221 */ /* 0x000fe20000010100 */
[----:B------:R-:W-:Y:S01]  /*16a0*/  SHF.L.U32 R210, R210, 0x10, RZ ;  /* 0x00000010d2d27819 */ /* 0x000fe200000006ff */
[----:B------:R-:W-:Y:S01]  /*16b0*/  FADD.FTZ R151, R150, R169 ;  /* 0x000000a996977221 */ /* 0x000fe20000010000 */
[----:B------:R-:W-:Y:S01]  /*16c0*/  FFMA.FTZ R148, R170, R169, R149 ;  /* 0x000000a9aa947223 */ /* 0x000fe20000010095 */
[----:B------:R-:W-:-:S02]  /*16d0*/  FMUL.FTZ R172, R200, R153 ;  /* 0x00000099c8ac7220 */ /* 0x000fc40000410000 */
        /* <DEDUP_REMOVED lines=9> */
.L_x_701:
[----:B------:R-:W-:Y:S05]  /*1770*/  BSYNC.RECONVERGENT B0 ;  /* 0x0000000000007941 */ /* 0x000fea0003800200 */
.L_x_700:
        /* <DEDUP_REMOVED lines=13> */
[----:B------:R-:W0:Y:S02]  /*1850*/  @P0 LDC.64 R176, c[0x0][0x438] ;  /* 0x00010e00ffb00b82 */ /* 0x000e240000000a00 */
[----:B0-----:R-:W-:-:S05]  /*1860*/  @P0 IMAD.WIDE.U32 R176, R211, 0x10, R176 ;  /* 0x00000010d3b00825 */ /* 0x001fca00078e00b0 */
[----:B------:R0:W5:Y:S02]  /*1870*/  @P0 LDG.E.128 R36, desc[UR4][R176.64] ;  /* 0x00000004b0240981 */ /* 0x000164000c1e1d00 */
[----:B0-----:R-:W-:Y:S02]  /*1880*/  SHF.L.U32 R176, R49, 0x10, RZ ;  /* 0x0000001031b07819 */ /* 0x001fe400000006ff */
[----:B---3--:R-:W-:Y:S02]  /*1890*/  PRMT R173, R148, 0x7632, R173 ;  /* 0x0000763294ad7816 */ /* 0x008fe400000000ad */
[----:B------:R-:W-:Y:S02]  /*18a0*/  PRMT R179, R150, 0x7632, R179 ;  /* 0x0000763296b37816 */ /* 0x000fe400000000b3 */
[----:B------:R-:W-:Y:S02]  /*18b0*/  SHF.L.U32 R148, R148, 0x10, RZ ;  /* 0x0000001094947819 */ /* 0x000fe400000006ff */
[----:B------:R-:W-:-:S02]  /*18c0*/  SHF.L.U32 R150, R150, 0x10, RZ ;  /* 0x0000001096967819 */ /* 0x000fc400000006ff */
[----:B------:R-:W-:Y:S02]  /*18d0*/  PRMT R178, R149, 0x7632, R178 ;  /* 0x0000763295b27816 */ /* 0x000fe400000000b2 */
[----:B------:R-:W-:Y:S01]  /*18e0*/  PRMT R181, R151, 0x7632, R181 ;  /* 0x0000763297b57816 */ /* 0x000fe200000000b5 */
[----:B------:R-:W-:Y:S01]  /*18f0*/  FADD.FTZ R177, -R191, R150 ;  /* 0x00000096bfb17221 */ /* 0x000fe20000010100 */
[----:B------:R-:W-:Y:S01]  /*1900*/  SHF.L.U32 R180, R149, 0x10, RZ ;  /* 0x0000001095b47819 */ /* 0x000fe200000006ff */
[----:B------:R-:W-:Y:S01]  /*1910*/  FADD.FTZ R149, -R191, R148 ;  /* 0x00000094bf957221 */ /* 0x000fe20000010100 */
[----:B------:R-:W-:Y:S02]  /*1920*/  SHF.L.U32 R182, R151, 0x10, RZ ;  /* 0x0000001097b67819 */ /* 0x000fe400000006ff */
[----:B------:R-:W-:Y:S02]  /*1930*/  SHF.L.U32 R148, R173, 0x10, RZ ;  /* 0x00000010ad947819 */ /* 0x000fe400000006ff */
[----:B------:R-:W-:-:S02]  /*1940*/  SHF.L.U32 R178, R178, 0x10, RZ ;  /* 0x00000010b2b27819 */ /* 0x000fc400000006ff */
[----:B------:R-:W-:Y:S02]  /*1950*/  SHF.L.U32 R150, R179, 0x10, RZ ;  /* 0x00000010b3967819 */ /* 0x000fe400000006ff */
[----:B------:R-:W-:Y:S01]  /*1960*/  SHF.L.U32 R174, R181, 0x10, RZ ;  /* 0x00000010b5ae7819 */ /* 0x000fe200000006ff */
[C---:B------:R-:W-:Y:S01]  /*1970*/  FADD.FTZ R175, -R191.reuse, R180 ;  /* 0x000000b4bfaf7221 */ /* 0x040fe20000010100 */
[C---:B------:R-:W-:Y:S01]  /*1980*/  FADD.FTZ R185, -R191.reuse, R182 ;  /* 0x000000b6bfb97221 */ /* 0x040fe20000010100 */
[C---:B------:R-:W-:Y:S01]  /*1990*/  FADD.FTZ R181, -R191.reuse, R148 ;  /* 0x00000094bfb57221 */ /* 0x040fe20000010100 */
[C---:B------:R-:W-:Y:S01]  /*19a0*/  FADD.FTZ R183, -R191.reuse, R178 ;  /* 0x000000b2bfb77221 */ /* 0x040fe20000010100 */
[C---:B------:R-:W-:Y:S01]  /*19b0*/  FADD.FTZ R187, -R191.reuse, R150 ;  /* 0x00000096bfbb7221 */ /* 0x040fe20000010100 */
[----:B------:R-:W-:Y:S01]  /*19c0*/  FADD.FTZ R191, -R191, R174 ;  /* 0x000000aebfbf7221 */ /* 0x000fe20000010100 */
[----:B----4-:R-:W-:Y:S02]  /*19d0*/  PRMT R148, R152, 0x7632, R148 ;  /* 0x0000763298947816 */ /* 0x010fe40000000094 */
[----:B------:R-:W-:-:S02]  /*19e0*/  SHF.L.U32 R174, R48, 0x10, RZ ;  /* 0x0000001030ae7819 */ /* 0x000fc400000006ff */
[----:B------:R-:W-:Y:S01]  /*19f0*/  SHF.L.U32 R151, R152, 0x10, RZ ;  /* 0x0000001098977819 */ /* 0x000fe200000006ff */
[C---:B-----5:R-:W-:Y:S01]  /*1a00*/  FMUL.FTZ R173, R200.reuse, R149 ;  /* 0x00000095c8ad7220 */ /* 0x060fe20000410000 */
[----:B------:R-:W-:Y:S01]  /*1a10*/  PRMT R150, R153, 0x7632, R150 ;  /* 0x0000763299967816 */ /* 0x000fe20000000096 */
[----:B------:R-:W-:Y:S01]  /*1a20*/  FMUL.FTZ R182, R200, R181 ;  /* 0x000000b5c8b67220 */ /* 0x000fe20000410000 */
[----:B------:R-:W-:Y:S02]  /*1a30*/  SHF.L.U32 R149, R2, 0x10, RZ ;  /* 0x0000001002957819 */ /* 0x000fe400000006ff */
[----:B------:R-:W-:Y:S01]  /*1a40*/  SHF.L.U32 R148, R148, 0x10, RZ ;  /* 0x0000001094947819 */ /* 0x000fe200000006ff */
        /* <DEDUP_REMOVED lines=8> */
[----:B------:R-:W-:Y:S01]  /*1ad0*/  SHF.L.U32 R153, R153, 0x10, RZ ;  /* 0x0000001099997819 */ /* 0x000fe200000006ff */
[----:B------:R-:W-:Y:S01]  /*1ae0*/  FADD.FTZ R148, R209, R174 ;  /* 0x000000aed1947221 */ /* 0x000fe20000010000 */
        /* <DEDUP_REMOVED lines=49> */
.L_x_703:
[----:B------:R-:W-:Y:S05]  /*1e00*/  BSYNC.RECONVERGENT B0 ;  /* 0x0000000000007941 */ /* 0x000fea0003800200 */
.L_x_702:
        /* <DEDUP_REMOVED lines=29> */
[C---:B------:R-:W-:Y:S02]  /*1fe0*/  IADD3 R153, PT, PT, R211.reuse, 0x3030, RZ ;  /* 0x00003030d3997810 */ /* 0x040fe40007ffe0ff */
[----:B------:R-:W-:Y:S01]  /*1ff0*/  @!P2 IADD3 R153, PT, PT, R211, 0x3010, RZ ;  /* 0x00003010d399a810 */ /* 0x000fe20007ffe0ff */
[----:B--2---:R-:W-:Y:S01]  /*2000*/  FADD.FTZ R155, R152, R155 ;  /* 0x0000009b989b7221 */ /* 0x004fe20000010000 */
[----:B0-----:R-:W0:Y:S04]  /*2010*/  SHFL.DOWN PT, R149, R154, 0x2, 0x1f ;  /* 0x08401f009a957f89 */ /* 0x001e2800000e0000 */
[----:B------:R-:W1:Y:S01]  /*2020*/  SHFL.DOWN PT, R148, R155, 0x2, 0x1f ;  /* 0x08401f009b947f89 */ /* 0x000e6200000e0000 */
[----:B0-----:R-:W-:Y:S01]  /*2030*/  FADD.FTZ R208, R154, R149 ;  /* 0x000000959ad07221 */ /* 0x001fe20000010000 */
[----:B-1----:R-:W-:-:S04]  /*2040*/  FADD.FTZ R209, R155, R148 ;  /* 0x000000949bd17221 */ /* 0x002fc80000010000 */
[----:B------:R-:W0:Y:S04]  /*2050*/  SHFL.DOWN PT, R149, R208, 0x1, 0x1f ;  /* 0x08201f00d0957f89 */ /* 0x000e2800000e0000 */
[----:B------:R-:W1:Y:S01]  /*2060*/  SHFL.DOWN PT, R148, R209, 0x1, 0x1f ;  /* 0x08201f00d1947f89 */ /* 0x000e6200000e0000 */
[----:B0-----:R-:W-:Y:S01]  /*2070*/  FADD.FTZ R190, R208, R149 ;  /* 0x00000095d0be7221 */ /* 0x001fe20000010000 */
[----:B-1----:R-:W-:-:S05]  /*2080*/  FADD.FTZ R191, R209, R148 ;  /* 0x00000094d1bf7221 */ /* 0x002fca0000010000 */
[----:B------:R-:W-:Y:S01]  /*2090*/  @!P6 STS.64 [R212], R190 ;  /* 0x000000bed400e388 */ /* 0x000fe20000000a00 */
[----:B------:R-:W-:Y:S06]  /*20a0*/  BAR.SYNC.DEFER_BLOCKING 0x0 ;  /* 0x0000000000007b1d */ /* 0x000fec0000010000 */
[----:B------:R-:W0:Y:S04]  /*20b0*/  LDS.128 R148, [R213] ;  /* 0x00000000d5947984 */ /* 0x000e280000000c00 */
[----:B------:R-:W1:Y:S01]  /*20c0*/  LDS.128 R152, [R153] ;  /* 0x0000000099987984 */ /* 0x000e620000000c00 */
[----:B0-----:R-:W-:Y:S01]  /*20d0*/  FADD.FTZ R209, RZ, R148 ;  /* 0x00000094ffd17221 */ /* 0x001fe20000010000 */
[----:B------:R-:W-:-:S03]  /*20e0*/  FADD.FTZ R148, RZ, R149 ;  /* 0x00000095ff947221 */ /* 0x000fc60000010000 */
[----:B------:R-:W-:Y:S01]  /*20f0*/  FADD.FTZ R209, R150, R209 ;  /* 0x000000d196d17221 */ /* 0x000fe20000010000 */
[----:B------:R-:W-:-:S03]  /*2100*/  FADD.FTZ R148, R151, R148 ;  /* 0x0000009497947221 */ /* 0x000fc60000010000 */
[----:B-1----:R-:W-:Y:S01]  /*2110*/  FADD.FTZ R209, R209, R152 ;  /* 0x00000098d1d17221 */ /* 0x002fe20000010000 */
[----:B------:R-:W-:Y:S01]  /*2120*/  FADD.FTZ R148, R148, R153 ;  /* 0x0000009994947221 */ /* 0x000fe20000010000 */
[----:B------:R-:W-:Y:S02]  /*2130*/  HFMA2 R152, -RZ, RZ, 1.875, 0 ;  /* 0x3f800000ff987431 */ /* 0x000fe400000001ff */
[----:B------:R-:W-:Y:S01]  /*2140*/  FADD.FTZ R154, R154, R209 ;  /* 0x000000d19a9a7221 */ /* 0x000fe20000010000 */
[----:B------:R-:W-:-:S03]  /*2150*/  FADD.FTZ R148, R155, R148 ;  /* 0x000000949b947221 */ /* 0x000fc60000010000 */
[----:B------:R-:W-:Y:S01]  /*2160*/  FMUL.FTZ R154, R154, UR10 ;  /* 0x0000000a9a9a7c20 */ /* 0x000fe20008410000 */
[----:B------:R-:W-:-:S04]  /*2170*/  FMUL.FTZ R153, R148, UR10 ;  /* 0x0000000a94997c20 */ /* 0x000fc80008410000 */
        /* <DEDUP_REMOVED lines=11> */
[----:B------:R-:W-:Y:S01]  /*2230*/  FFMA.FTZ R190, R201, R153, R154 ;  /* 0x00000099c9be7223 */ /* 0x000fe2000001009a */
[----:B------:R-:W-:Y:S02]  /*2240*/  LOP3.LUT P6, RZ, R206, 0xff, RZ, 0xc0, !PT ;  /* 0x000000ffceff7812 */ /* 0x000fe400078cc0ff */
[----:B------:R-:W-:Y:S02]  /*2250*/  CS2R R216, SRZ ;  /* 0x0000000000d87805 */ /* 0x000fe4000001ff00 */
[----:B------:R-:W-:Y:S01]  /*2260*/  MOV R191, RZ ;  /* 0x000000ff00bf7202 */ /* 0x000fe20000000f00 */
[----:B------:R-:W-:Y:S01]  /*2270*/  FADD.FTZ R155, R199, -R190 ;  /* 0x800000bec79b7221 */ /* 0x000fe20000010000 */
[----:B------:R-:W-:Y:S02]  /*2280*/  MOV R215, RZ ;  /* 0x000000ff00d77202 */ /* 0x000fe40000000f00 */
[----:B------:R-:W-:Y:S01]  /*2290*/  CS2R R218, SRZ ;  /* 0x0000000000da7805 */ /* 0x000fe2000001ff00 */
[----:B------:R-:W-:-:S02]  /*22a0*/  HFMA2 R220, -RZ, RZ, 0, 0 ;  /* 0x00000000ffdc7431 */ /* 0x000fc400000001ff */
[----:B-----5:R-:W-:-:S04]  /*22b0*/  FMUL.FTZ R155, R200, R155 ;  /* 0x0000009bc89b7220 */ /* 0x020fc80000410000 */
[----:B------:R-:W-:Y:S01]  /*22c0*/  FMUL.FTZ R190, R155, R152 ;  /* 0x000000989bbe7220 */ /* 0x000fe20000410000 */
[----:B------:R-:W-:Y:S01]  /*22d0*/  HFMA2 R155, -RZ, RZ, 0, 0 ;  /* 0x00000000ff9b7431 */ /* 0x000fe200000001ff */
[----:B------:R-:W-:Y:S02]  /*22e0*/  @P6 SHF.L.U32 R208, R148, 0x10, RZ ;  /* 0x0000001094d06819 */ /* 0x000fe400000006ff */
[----:B------:R-:W-:Y:S01]  /*22f0*/  @P6 SHF.L.U32 R209, R60, 0x10, RZ ;  /* 0x000000103cd16819 */ /* 0x000fe200000006ff */
[----:B------:R-:W-:-:S04]  /*2300*/  FMUL.FTZ R190, R190, UR11 ;  /* 0x0000000bbebe7c20 */ /* 0x000fc80008410000 */
[C---:B------:R-:W-:Y:S01]  /*2310*/  @P6 FMUL.FTZ R191, R190.reuse, R208 ;  /* 0x000000d0bebf6220 */ /* 0x040fe20000410000 */
[----:B------:R-:W-:Y:S01]  /*2320*/  @P6 FMUL.FTZ R155, R190, R209 ;  /* 0x000000d1be9b6220 */ /* 0x000fe20000410000 */
[----:B------:R-:W-:Y:S01]  /*2330*/  LOP3.LUT P6, RZ, R206, 0xff00, RZ, 0xc0, !PT ;  /* 0x0000ff00ceff7812 */ /* 0x000fe200078cc0ff */
[----:B------:R-:W-:Y:S01]  /*2340*/  FFMA.FTZ R209, R198, R153, R154 ;  /* 0x00000099c6d17223 */ /* 0x000fe2000001009a */
[----:B------:R-:W-:-:S03]  /*2350*/  MOV R190, RZ ;  /* 0x000000ff00be7202 */ /* 0x000fc60000000f00 */
[----:B------:R-:W-:-:S04]  /*2360*/  FADD.FTZ R209, R196, -R209 ;  /* 0x800000d1c4d17221 */ /* 0x000fc80000010000 */
[----:B------:R-:W-:-:S04]  /*2370*/  FMUL.FTZ R209, R200, R209 ;  /* 0x000000d1c8d17220 */ /* 0x000fc80000410000 */
[----:B------:R-:W-:Y:S01]  /*2380*/  @P6 PRMT R208, R148, 0x7632, R208 ;  /* 0x0000763294d06816 */ /* 0x000fe200000000d0 */
[----:B------:R-:W-:Y:S01]  /*2390*/  FMUL.FTZ R209, R209, R152 ;  /* 0x00000098d1d17220 */ /* 0x000fe20000410000 */
[----:B------:R-:W-:Y:S01]  /*23a0*/  @P6 SHF.L.U32 R210, R22, 0x10, RZ ;  /* 0x0000001016d26819 */ /* 0x000fe200000006ff */
[----:B------:R-:W-:Y:S01]  /*23b0*/  HFMA2 R148, -RZ, RZ, 0, 0 ;  /* 0x00000000ff947431 */ /* 0x000fe200000001ff */
[----:B------:R-:W-:Y:S01]  /*23c0*/  @P6 SHF.L.U32 R208, R208, 0x10, RZ ;  /* 0x00000010d0d06819 */ /* 0x000fe200000006ff */
[----:B------:R-:W-:-:S04]  /*23d0*/  FMUL.FTZ R209, R209, UR11 ;  /* 0x0000000bd1d17c20 */ /* 0x000fc80008410000 */
[----:B------:R-:W-:Y:S01]  /*23e0*/  @P6 FMUL.FTZ R190, R209, R208 ;  /* 0x000000d0d1be6220 */ /* 0x000fe20000410000 */
[----:B------:R-:W-:Y:S01]  /*23f0*/  FFMA.FTZ R208, R197, R153, R154 ;  /* 0x00000099c5d07223 */ /* 0x000fe2000001009a */
[----:B------:R-:W-:Y:S01]  /*2400*/  @P6 FMUL.FTZ R148, R209, R210 ;  /* 0x000000d2d1946220 */ /* 0x000fe20000410000 */
[----:B------:R-:W-:Y:S02]  /*2410*/  LOP3.LUT P6, RZ, R206, 0xff0000, RZ, 0xc0, !PT ;  /* 0x00ff0000ceff7812 */ /* 0x000fe400078cc0ff */
[----:B------:R-:W-:Y:S02]  /*2420*/  FADD.FTZ R209, R195, -R208 ;  /* 0x800000d0c3d17221 */ /* 0x000fe40000010000 */
[----:B------:R-:W-:Y:S02]  /*2430*/  F2FP.BF16.F32.PACK_AB R148, R148, R155 ;  /* 0x0000009b9494723e */ /* 0x000fe400000010ff */
[----:B------:R-:W-:Y:S01]  /*2440*/  FMUL.FTZ R211, R200, R209 ;  /* 0x000000d1c8d37220 */ /* 0x000fe20000410000 */
[----:B------:R-:W-:-:S03]  /*2450*/  CS2R R208, SRZ ;  /* 0x0000000000d07805 */ /* 0x000fc6000001ff00 */
[----:B------:R-:W-:-:S03]  /*2460*/  FMUL.FTZ R211, R211, R152 ;  /* 0x00000098d3d37220 */ /* 0x000fc60000410000 */
[----:B------:R-:W-:Y:S01]  /*2470*/  @P6 SHF.L.U32 R210, R149, 0x10, RZ ;  /* 0x0000001095d26819 */ /* 0x000fe200000006ff */
[----:B------:R-:W-:Y:S01]  /*2480*/  FMUL.FTZ R211, R211, UR11 ;  /* 0x0000000bd3d37c20 */ /* 0x000fe20008410000 */
[----:B------:R-:W-:-:S03]  /*2490*/  @P6 SHF.L.U32 R212, R61, 0x10, RZ ;  /* 0x000000103dd46819 */ /* 0x000fc600000006ff */
[C---:B------:R-:W-:Y:S02]  /*24a0*/  @P6 FMUL.FTZ R209, R211.reuse, R210 ;  /* 0x000000d2d3d16220 */ /* 0x040fe40000410000 */
        /* <DEDUP_REMOVED lines=15> */
[----:B------:R-:W-:Y:S01]  /*25a0*/  LOP3.LUT P6, RZ, R207, 0xff, RZ, 0xc0, !PT ;  /* 0x000000ffcfff7812 */ /* 0x000fe200078cc0ff */
[----:B------:R-:W-:Y:S01]  /*25b0*/  FADD.FTZ R212, R107, R212 ;  /* 0x000000d46bd47221 */ /* 0x000fe20000010000 */
[----:B------:R-:W-:Y:S02]  /*25c0*/  FADD.FTZ R211, R189, -R210 ;  /* 0x800000d2bdd37221 */ /* 0x000fe40000010000 */
[----:B------:R-:W-:Y:S02]  /*25d0*/  F2FP.BF16.F32.PACK_AB R149, R149, R208 ;  /* 0x000000d09595723e */ /* 0x000fe400000010ff */
[----:B------:R-:W-:-:S04]  /*25e0*/  FMUL.FTZ R211, R200, R211 ;  /* 0x000000d3c8d37220 */ /* 0x000fc80000410000 */
[----:B------:R-:W-:Y:S01]  /*25f0*/  FMUL.FTZ R210, R211, R152 ;  /* 0x00000098d3d27220 */ /* 0x000fe20000410000 */
[----:B------:R-:W-:Y:S02]  /*2600*/  HFMA2 R211, -RZ, RZ, 0, 0 ;  /* 0x00000000ffd37431 */ /* 0x000fe400000001ff */
[----:B------:R-:W-:Y:S01]  /*2610*/  @P6 SHF.L.U32 R213, R150, 0x10, RZ ;  /* 0x0000001096d56819 */ /* 0x000fe200000006ff */
[----:B------:R-:W-:Y:S01]  /*2620*/  FMUL.FTZ R210, R210, UR11 ;  /* 0x0000000bd2d27c20 */ /* 0x000fe20008410000 */
[----:B------:R-:W-:-:S03]  /*2630*/  @P6 SHF.L.U32 R214, R62, 0x10, RZ ;  /* 0x000000103ed66819 */ /* 0x000fc600000006ff */
[C---:B------:R-:W-:Y:S02]  /*2640*/  @P6 FMUL.FTZ R215, R210.reuse, R213 ;  /* 0x000000d5d2d76220 */ /* 0x040fe40000410000 */
[----:B------:R-:W-:Y:S01]  /*2650*/  @P6 FMUL.FTZ R211, R210, R214 ;  /* 0x000000d6d2d36220 */ /* 0x000fe20000410000 */
[----:B------:R-:W-:Y:S01]  /*2660*/  LOP3.LUT P6, RZ, R207, 0xff00, RZ, 0xc0, !PT ;  /* 0x0000ff00cfff7812 */ /* 0x000fe200078cc0ff */
[----:B------:R-:W-:Y:S01]  /*2670*/  FFMA.FTZ R210, R34, R153, R154 ;  /* 0x0000009922d27223 */ /* 0x000fe2000001009a */
[----:B------:R-:W-:Y:S01]  /*2680*/  FADD.FTZ R214, R106, R209 ;  /* 0x000000d16ad67221 */ /* 0x000fe20000010000 */
[----:B------:R-:W-:Y:S02]  /*2690*/  FADD.FTZ R108, R108, R215 ;  /* 0x000000d76c6c7221 */ /* 0x000fe40000010000 */
[----:B------:R-:W-:-:S04]  /*26a0*/  FADD.FTZ R213, R33, -R210 ;  /* 0x800000d221d57221 */ /* 0x000fc80000010000 */
[----:B------:R-:W-:-:S04]  /*26b0*/  FMUL.FTZ R213, R200, R213 ;  /* 0x000000d5c8d57220 */ /* 0x000fc80000410000 */
[----:B------:R-:W-:Y:S01]  /*26c0*/  @P6 PRMT R150, R150, 0x7632, R150 ;  /* 0x0000763296966816 */ /* 0x000fe20000000096 */
[----:B------:R-:W-:Y:S01]  /*26d0*/  FMUL.FTZ R213, R213, R152 ;  /* 0x00000098d5d57220 */ /* 0x000fe20000410000 */
[----:B------:R-:W-:Y:S02]  /*26e0*/  @P6 SHF.L.U32 R210, R24, 0x10, RZ ;  /* 0x0000001018d26819 */ /* 0x000fe400000006ff */
[----:B------:R-:W-:Y:S01]  /*26f0*/  @P6 SHF.L.U32 R150, R150, 0x10, RZ ;  /* 0x0000001096966819 */ /* 0x000fe200000006ff */
[----:B------:R-:W-:-:S04]  /*2700*/  FMUL.FTZ R213, R213, UR11 ;  /* 0x0000000bd5d57c20 */ /* 0x000fc80008410000 */
[C---:B------:R-:W-:Y:S01]  /*2710*/  @P6 FMUL.FTZ R216, R213.reuse, R150 ;  /* 0x00000096d5d86220 */ /* 0x040fe20000410000 */
[----:B------:R-:W-:Y:S01]  /*2720*/  @P6 FMUL.FTZ R218, R213, R210 ;  /* 0x000000d2d5da6220 */ /* 0x000fe20000410000 */
[----:B------:R-:W-:Y:S01]  /*2730*/  FFMA.FTZ R213, R31, R153, R154 ;  /* 0x000000991fd57223 */ /* 0x000fe2000001009a */
[----:B------:R-:W-:Y:S01]  /*2740*/  LOP3.LUT P6, RZ, R207, 0xff0000, RZ, 0xc0, !PT ;  /* 0x00ff0000cfff7812 */ /* 0x000fe200078cc0ff */
[----:B------:R-:W-:Y:S02]  /*2750*/  FADD.FTZ R109, R109, R216 ;  /* 0x000000d86d6d7221 */ /* 0x000fe40000010000 */
[----:B------:R-:W-:-:S04]  /*2760*/  FADD.FTZ R213, R32, -R213 ;  /* 0x800000d520d57221 */ /* 0x000fc80000010000 */
[----:B------:R-:W-:-:S04]  /*2770*/  FMUL.FTZ R213, R200, R213 ;  /* 0x000000d5c8d57220 */ /* 0x000fc80000410000 */
[----:B------:R-:W-:Y:S02]  /*2780*/  FMUL.FTZ R213, R213, R152 ;  /* 0x00000098d5d57220 */ /* 0x000fe40000410000 */
[----:B------:R-:W-:Y:S02]  /*2790*/  @P6 SHF.L.U32 R150, R151, 0x10, RZ ;  /* 0x0000001097966819 */ /* 0x000fe400000006ff */
[----:B------:R-:W-:Y:S01]  /*27a0*/  @P6 SHF.L.U32 R210, R63, 0x10, RZ ;  /* 0x000000103fd26819 */ /* 0x000fe200000006ff */
[----:B------:R-:W-:-:S04]  /*27b0*/  FMUL.FTZ R213, R213, UR11 ;  /* 0x0000000bd5d57c20 */ /* 0x000fc80008410000 */
[C---:B------:R-:W-:Y:S01]  /*27c0*/  @P6 FMUL.FTZ R217, R213.reuse, R150 ;  /* 0x00000096d5d96220 */ /* 0x040fe20000410000 */
[----:B------:R-:W-:Y:S01]  /*27d0*/  @P6 FMUL.FTZ R219, R213, R210 ;  /* 0x000000d2d5db6220 */ /* 0x000fe20000410000 */
[----:B------:R-:W-:Y:S01]  /*27e0*/  ISETP.GE.U32.AND P6, PT, R206, RZ, PT ;  /* 0x000000ffce00720c */ /* 0x000fe20003fc6070 */
[----:B------:R-:W-:Y:S01]  /*27f0*/  FFMA.FTZ R150, R156, R153, R154 ;  /* 0x000000999c967223 */ /* 0x000fe2000001009a */
[----:B------:R-:W-:Y:S02]  /*2800*/  FADD.FTZ R110, R110, R217 ;  /* 0x000000d96e6e7221 */ /* 0x000fe40000010000 */
[----:B------:R-:W-:Y:S01]  /*2810*/  ISETP.GE.U32.AND.EX P6, PT, R207, 0x1000000, PT, P6 ;  /* 0x01000000cf00780c */ /* 0x000fe20003fc6160 */
[----:B------:R-:W-:Y:S01]  /*2820*/  FADD.FTZ R213, R35, -R150 ;  /* 0x8000009623d57221 */ /* 0x000fe20000010000 */
[----:B------:R-:W-:-:S03]  /*2830*/  MOV R150, RZ ;  /* 0x000000ff00967202 */ /* 0x000fc60000000f00 */
[----:B------:R-:W-:-:S04]  /*2840*/  FMUL.FTZ R213, R200, R213 ;  /* 0x000000d5c8d57220 */ /* 0x000fc80000410000 */
[----:B------:R-:W-:-:S04]  /*2850*/  FMUL.FTZ R213, R213, R152 ;  /* 0x00000098d5d57220 */ /* 0x000fc80000410000 */
[----:B------:R-:W-:Y:S01]  /*2860*/  @P6 PRMT R151, R151, 0x7632, R151 ;  /* 0x0000763297976816 */ /* 0x000fe20000000097 */
[----:B------:R-:W-:Y:S01]  /*2870*/  FMUL.FTZ R213, R213, UR11 ;  /* 0x0000000bd5d57c20 */ /* 0x000fe20008410000 */
[----:B------:R-:W-:Y:S02]  /*2880*/  @P6 SHF.L.U32 R210, R25, 0x10, RZ ;  /* 0x0000001019d26819 */ /* 0x000fe400000006ff */
[----:B------:R-:W-:-:S03]  /*2890*/  @P6 SHF.L.U32 R151, R151, 0x10, RZ ;  /* 0x0000001097976819 */ /* 0x000fc600000006ff */
[C---:B------:R-:W-:Y:S01]  /*28a0*/  @P6 FMUL.FTZ R220, R213.reuse, R210 ;  /* 0x000000d2d5dc6220 */ /* 0x040fe20000410000 */
[----:B------:R-:W-:Y:S01]  /*28b0*/  FADD.FTZ R210, R104, R191 ;  /* 0x000000bf68d27221 */ /* 0x000fe20000010000 */
[----:B------:R-:W-:Y:S01]  /*28c0*/  @P6 FMUL.FTZ R150, R213, R151 ;  /* 0x00000097d5966220 */ /* 0x000fe20000410000 */
[----:B------:R-:W-:Y:S02]  /*28d0*/  FADD.FTZ R213, R105, R190 ;  /* 0x000000be69d57221 */ /* 0x000fe40000010000 */
[----:B------:R-:W-:Y:S01]  /*28e0*/  F2FP.BF16.F32.PACK_AB R151, R220, R219 ;  /* 0x000000dbdc97723e */ /* 0x000fe200000010ff */
[----:B------:R-:W-:Y:S01]  /*28f0*/  FADD.FTZ R111, R111, R150 ;  /* 0x000000966f6f7221 */ /* 0x000fe20000010000 */
[----:B------:R-:W-:Y:S01]  /*2900*/  F2FP.BF16.F32.PACK_AB R150, R218, R211 ;  /* 0x000000d3da96723e */ /* 0x000fe200000010ff */
[----:B------:R-:W-:Y:S06]  /*2910*/  BRA `(.L_x_709) ;  /* 0x0000000400d07947 */ /* 0x000fec0003800000 */
.L_x_708:
[----:B------:R-:W-:Y:S01]  /*2920*/  FFMA.FTZ R128, R201, R153, R154 ;  /* 0x00000099c9807223 */ /* 0x000fe2000001009a */
[----:B------:R-:W-:Y:S01]  /*2930*/  LOP3.LUT P6, RZ, R206, 0xff, RZ, 0xc0, !PT ;  /* 0x000000ffceff7812 */ /* 0x000fe200078cc0ff */
[----:B------:R-:W-:Y:S01]  /*2940*/  HFMA2 R155, -RZ, RZ, 0, 0 ;  /* 0x00000000ff9b7431 */ /* 0x000fe200000001ff */
[----:B------:R-:W-:Y:S01]  /*2950*/  MOV R129, RZ ;  /* 0x000000ff00817202 */ /* 0x000fe20000000f00 */
[----:B------:R-:W-:Y:S01]  /*2960*/  FADD.FTZ R191, R199, -R128 ;  /* 0x80000080c7bf7221 */ /* 0x000fe20000010000 */
[----:B------:R-:W-:Y:S02]  /*2970*/  MOV R130, RZ ;  /* 0x000000ff00827202 */ /* 0x000fe40000000f00 */
[----:B------:R-:W-:Y:S02]  /*2980*/  CS2R R216, SRZ ;  /* 0x0000000000d87805 */ /* 0x000fe4000001ff00 */
[----:B------:R-:W-:Y:S01]  /*2990*/  MOV R212, RZ ;  /* 0x000000ff00d47202 */ /* 0x000fe20000000f00 */
[----:B-----5:R-:W-:Y:S01]  /*29a0*/  FMUL.FTZ R191, R200, R191 ;  /* 0x000000bfc8bf7220 */ /* 0x020fe20000410000 */
[----:B------:R-:W-:Y:S01]  /*29b0*/  HFMA2 R218, -RZ, RZ, 0, 0 ;  /* 0x00000000ffda7431 */ /* 0x000fe200000001ff */
[----:B------:R-:W-:Y:S01]  /*29c0*/  MOV R222, RZ ;  /* 0x000000ff00de7202 */ /* 0x000fe20000000f00 */
[----:B------:R-:W-:-:S02]  /*29d0*/  HFMA2 R220, -RZ, RZ, 0, 0 ;  /* 0x00000000ffdc7431 */ /* 0x000fc400000001ff */
[----:B------:R-:W-:Y:S01]  /*29e0*/  FMUL.FTZ R128, R191, R152 ;  /* 0x00000098bf807220 */ /* 0x000fe20000410000 */
[----:B------:R-:W-:Y:S02]  /*29f0*/  @P6 SHF.L.U32 R131, R148, 0x10, RZ ;  /* 0x0000001094836819 */ /* 0x000fe400000006ff */
[----:B------:R-:W-:Y:S01]  /*2a00*/  @P6 SHF.L.U32 R209, R60, 0x10, RZ ;  /* 0x000000103cd16819 */ /* 0x000fe200000006ff */
[----:B------:R-:W-:-:S04]  /*2a10*/  FMUL.FTZ R128, R128, UR11 ;  /* 0x0000000b80807c20 */ /* 0x000fc80008410000 */
[C---:B------:R-:W-:Y:S01]  /*2a20*/  @P6 FMUL.FTZ R129, R128.reuse, R131 ;  /* 0x0000008380816220 */ /* 0x040fe20000410000 */
[----:B------:R-:W-:Y:S01]  /*2a30*/  @P6 FMUL.FTZ R155, R128, R209 ;  /* 0x000000d1809b6220 */ /* 0x000fe20000410000 */
[----:B------:R-:W-:Y:S01]  /*2a40*/  LOP3.LUT P6, RZ, R206, 0xff00, RZ, 0xc0, !PT ;  /* 0x0000ff00ceff7812 */ /* 0x000fe200078cc0ff */
[----:B------:R-:W-:-:S04]  /*2a50*/  FFMA.FTZ R131, R198, R153, R154 ;  /* 0x00000099c6837223 */ /* 0x000fc8000001009a */
[----:B------:R-:W-:-:S04]  /*2a60*/  FADD.FTZ R131, R196, -R131 ;  /* 0x80000083c4837221 */ /* 0x000fc80000010000 */
[----:B------:R-:W-:-:S04]  /*2a70*/  FMUL.FTZ R128, R200, R131 ;  /* 0x00000083c8807220 */ /* 0x000fc80000410000 */
[----:B------:R-:W-:Y:S01]  /*2a80*/  @P6 PRMT R190, R148, 0x7632, R190 ;  /* 0x0000763294be6816 */ /* 0x000fe200000000be */
[----:B------:R-:W-:Y:S01]  /*2a90*/  FMUL.FTZ R131, R128, R152 ;  /* 0x0000009880837220 */ /* 0x000fe20000410000 */
[----:B------:R-:W-:Y:S01]  /*2aa0*/  @P6 SHF.L.U32 R208, R22, 0x10, RZ ;  /* 0x0000001016d06819 */ /* 0x000fe200000006ff */
[----:B------:R-:W-:Y:S01]  /*2ab0*/  HFMA2 R148, -RZ, RZ, 0, 0 ;  /* 0x00000000ff947431 */ /* 0x000fe200000001ff */
[----:B------:R-:W-:Y:S01]  /*2ac0*/  @P6 SHF.L.U32 R190, R190, 0x10, RZ ;  /* 0x00000010bebe6819 */ /* 0x000fe200000006ff */
[----:B------:R-:W-:Y:S01]  /*2ad0*/  FMUL.FTZ R131, R131, UR11 ;  /* 0x0000000b83837c20 */ /* 0x000fe20008410000 */
[----:B------:R-:W-:-:S03]  /*2ae0*/  F2FP.BF16.F32.PACK_AB R128, R128, R191 ;  /* 0x000000bf8080723e */ /* 0x000fc600000010ff */
[----:B------:R-:W-:Y:S01]  /*2af0*/  @P6 FMUL.FTZ R130, R131, R190 ;  /* 0x000000be83826220 */ /* 0x000fe20000410000 */
[----:B------:R-:W-:Y:S01]  /*2b00*/  FFMA.FTZ R190, R197, R153, R154 ;  /* 0x00000099c5be7223 */ /* 0x000fe2000001009a */
[----:B------:R-:W-:Y:S01]  /*2b10*/  @P6 FMUL.FTZ R148, R131, R208 ;  /* 0x000000d083946220 */ /* 0x000fe20000410000 */
[----:B------:R-:W-:Y:S02]  /*2b20*/  LOP3.LUT P6, RZ, R206, 0xff0000, RZ, 0xc0, !PT ;  /* 0x00ff0000ceff7812 */ /* 0x000fe400078cc0ff */
[----:B------:R-:W-:Y:S01]  /*2b30*/  FADD.FTZ R209, R195, -R190 ;  /* 0x800000bec3d17221 */ /* 0x000fe20000010000 */
[----:B------:R-:W-:Y:S01]  /*2b40*/  MOV R131, RZ ;  /* 0x000000ff00837202 */ /* 0x000fe20000000f00 */
[----:B------:R-:W-:Y:S01]  /*2b50*/  HFMA2 R190, -RZ, RZ, 0, 0 ;  /* 0x00000000ffbe7431 */ /* 0x000fe200000001ff */
[----:B------:R-:W-:Y:S01]  /*2b60*/  F2FP.BF16.F32.PACK_AB R148, R148, R155 ;  /* 0x0000009b9494723e */ /* 0x000fe200000010ff */
[----:B------:R-:W-:-:S04]  /*2b70*/  FMUL.FTZ R209, R200, R209 ;  /* 0x000000d1c8d17220 */ /* 0x000fc80000410000 */
[----:B------:R-:W-:-:S03]  /*2b80*/  FMUL.FTZ R208, R209, R152 ;  /* 0x00000098d1d07220 */ /* 0x000fc60000410000 */
[----:B------:R-:W-:Y:S01]  /*2b90*/  @P6 SHF.L.U32 R211, R149, 0x10, RZ ;  /* 0x0000001095d36819 */ /* 0x000fe200000006ff */
[----:B------:R-:W-:Y:S01]  /*2ba0*/  FMUL.FTZ R208, R208, UR11 ;  /* 0x0000000bd0d07c20 */ /* 0x000fe20008410000 */
[----:B------:R-:W-:-:S03]  /*2bb0*/  @P6 SHF.L.U32 R213, R61, 0x10, RZ ;  /* 0x000000103dd56819 */ /* 0x000fc600000006ff */
[----:B------:R-:W-:Y:S01]  /*2bc0*/  @P6 FMUL.FTZ R131, R208, R211 ;  /* 0x000000d3d0836220 */ /* 0x000fe20000410000 */
[----:B------:R-:W-:Y:S01]  /*2bd0*/  FFMA.FTZ R211, R194, R153, R154 ;  /* 0x00000099c2d37223 */ /* 0x000fe2000001009a */
[----:B------:R-:W-:Y:S01]  /*2be0*/  @P6 FMUL.FTZ R190, R208, R213 ;  /* 0x000000d5d0be6220 */ /* 0x000fe20000410000 */
[----:B------:R-:W-:Y:S01]  /*2bf0*/  LOP3.LUT P6, RZ, R206, 0xff000000, RZ, 0xc0, !PT ;  /* 0xff000000ceff7812 */ /* 0x000fe200078cc0ff */
[----:B------:R-:W-:Y:S01]  /*2c00*/  FADD.FTZ R214, R106, R131 ;  /* 0x000000836ad67221 */ /* 0x000fe20000010000 */
[----:B------:R-:W-:-:S04]  /*2c10*/  FADD.FTZ R211, R192, -R211 ;  /* 0x800000d3c0d37221 */ /* 0x000fc80000010000 */
[----:B------:R-:W-:-:S04]  /*2c20*/  FMUL.FTZ R208, R200, R211 ;  /* 0x000000d3c8d07220 */ /* 0x000fc80000410000 */
[----:B------:R-:W-:-:S03]  /*2c30*/  FMUL.FTZ R210, R208, R152 ;  /* 0x00000098d0d27220 */ /* 0x000fc60000410000 */
[----:B------:R-:W-:Y:S01]  /*2c40*/  @P6 PRMT R211, R149, 0x7632, R211 ;  /* 0x0000763295d36816 */ /* 0x000fe200000000d3 */
[----:B------:R-:W-:Y:S01]  /*2c50*/  FMUL.FTZ R210, R210, UR11 ;  /* 0x0000000bd2d27c20 */ /* 0x000fe20008410000 */
[----:B------:R-:W-:Y:S01]  /*2c60*/  @P6 SHF.L.U32 R213, R23, 0x10, RZ ;  /* 0x0000001017d56819 */ /* 0x000fe200000006ff */
[----:B------:R-:W-:Y:S01]  /*2c70*/  HFMA2 R149, -RZ, RZ, 0, 0 ;  /* 0x00000000ff957431 */ /* 0x000fe200000001ff */
[----:B------:R-:W-:-:S03]  /*2c80*/  @P6 SHF.L.U32 R211, R211, 0x10, RZ ;  /* 0x00000010d3d36819 */ /* 0x000fc600000006ff */
[C---:B------:R-:W-:Y:S02]  /*2c90*/  @P6 FMUL.FTZ R149, R210.reuse, R213 ;  /* 0x000000d5d2956220 */ /* 0x040fe40000410000 */
[----:B------:R-:W-:Y:S01]  /*2ca0*/  @P6 FMUL.FTZ R212, R210, R211 ;  /* 0x000000d3d2d46220 */ /* 0x000fe20000410000 */
[----:B------:R-:W-:Y:S01]  /*2cb0*/  FFMA.FTZ R210, R193, R153, R154 ;  /* 0x00000099c1d27223 */ /* 0x000fe2000001009a */
[----:B------:R-:W-:Y:S02]  /*2cc0*/  LOP3.LUT P6, RZ, R207, 0xff, RZ, 0xc0, !PT ;  /* 0x000000ffcfff7812 */ /* 0x000fe400078cc0ff */
[----:B------:R-:W-:Y:S01]  /*2cd0*/  MOV R211, RZ ;  /* 0x000000ff00d37202 */ /* 0x000fe20000000f00 */
[----:B------:R-:W-:Y:S01]  /*2ce0*/  FADD.FTZ R215, R189, -R210 ;  /* 0x800000d2bdd77221 */ /* 0x000fe20000010000 */
[----:B------:R-:W-:Y:S01]  /*2cf0*/  FADD.FTZ R212, R107, R212 ;  /* 0x000000d46bd47221 */ /* 0x000fe20000010000 */
[----:B------:R-:W-:Y:S02]  /*2d00*/  F2FP.BF16.F32.PACK_AB R149, R149, R190 ;  /* 0x000000be9595723e */ /* 0x000fe400000010ff */
[----:B------:R-:W-:-:S04]  /*2d10*/  FMUL.FTZ R215, R200, R215 ;  /* 0x000000d7c8d77220 */ /* 0x000fc80000410000 */
[----:B------:R-:W-:Y:S02]  /*2d20*/  FMUL.FTZ R210, R215, R152 ;  /* 0x00000098d7d27220 */ /* 0x000fe40000410000 */
[----:B------:R-:W-:Y:S02]  /*2d30*/  @P6 SHF.L.U32 R213, R150, 0x10, RZ ;  /* 0x0000001096d56819 */ /* 0x000fe400000006ff */
[----:B------:R-:W-:Y:S01]  /*2d40*/  @P6 SHF.L.U32 R219, R62, 0x10, RZ ;  /* 0x000000103edb6819 */ /* 0x000fe200000006ff */
[----:B------:R-:W-:-:S04]  /*2d50*/  FMUL.FTZ R210, R210, UR11 ;  /* 0x0000000bd2d27c20 */ /* 0x000fc80008410000 */
[C---:B------:R-:W-:Y:S01]  /*2d60*/  @P6 FMUL.FTZ R217, R210.reuse, R213 ;  /* 0x000000d5d2d96220 */ /* 0x040fe20000410000 */
[----:B------:R-:W-:Y:S01]  /*2d70*/  @P6 FMUL.FTZ R211, R210, R219 ;  /* 0x000000dbd2d36220 */ /* 0x000fe20000410000 */
[----:B------:R-:W-:Y:S01]  /*2d80*/  LOP3.LUT P6, RZ, R207, 0xff00, RZ, 0xc0, !PT ;  /* 0x0000ff00cfff7812 */ /* 0x000fe200078cc0ff */
[----:B------:R-:W-:Y:S01]  /*2d90*/  FFMA.FTZ R210, R34, R153, R154 ;  /* 0x0000009922d27223 */ /* 0x000fe2000001009a */
[----:B------:R-:W-:-:S03]  /*2da0*/  FADD.FTZ R108, R108, R217 ;  /* 0x000000d96c6c7221 */ /* 0x000fc60000010000 */
        /* <DEDUP_REMOVED lines=8> */
[----:B------:R-:W-:Y:S01]  /*2e30*/  FFMA.FTZ R213, R31, R153, R154 ;  /* 0x000000991fd57223 */ /* 0x000fe2000001009a */
[----:B------:R-:W-:Y:S01]  /*2e40*/  @P6 FMUL.FTZ R218, R150, R219 ;  /* 0x000000db96da6220 */ /* 0x000fe20000410000 */
[----:B------:R-:W-:Y:S01]  /*2e50*/  LOP3.LUT P6, RZ, R207, 0xff0000, RZ, 0xc0, !PT ;  /* 0x00ff0000cfff7812 */ /* 0x000fe200078cc0ff */
[----:B------:R-:W-:Y:S01]  /*2e60*/  FADD.FTZ R109, R109, R216 ;  /* 0x000000d86d6d7221 */ /* 0x000fe20000010000 */
[----:B------:R-:W-:Y:S01]  /*2e70*/  FADD.FTZ R213, R32, -R213 ;  /* 0x800000d520d57221 */ /* 0x000fe20000010000 */
[----:B------:R-:W-:-:S03]  /*2e80*/  MOV R219, RZ ;  /* 0x000000ff00db7202 */ /* 0x000fc60000000f00 */
[----:B------:R-:W-:-:S04]  /*2e90*/  FMUL.FTZ R223, R200, R213 ;  /* 0x000000d5c8df7220 */ /* 0x000fc80000410000 */
[----:B------:R-:W-:-:S03]  /*2ea0*/  FMUL.FTZ R150, R223, R152 ;  /* 0x00000098df967220 */ /* 0x000fc60000410000 */
[----:B------:R-:W-:Y:S01]  /*2eb0*/  @P6 SHF.L.U32 R213, R151, 0x10, RZ ;  /* 0x0000001097d56819 */ /* 0x000fe200000006ff */
[----:B------:R-:W-:Y:S01]  /*2ec0*/  FMUL.FTZ R150, R150, UR11 ;  /* 0x0000000b96967c20 */ /* 0x000fe20008410000 */
[----:B------:R-:W-:-:S03]  /*2ed0*/  @P6 SHF.L.U32 R225, R63, 0x10, RZ ;  /* 0x000000103fe16819 */ /* 0x000fc600000006ff */
[C---:B------:R-:W-:Y:S02]  /*2ee0*/  @P6 FMUL.FTZ R219, R150.reuse, R213 ;  /* 0x000000d596db6220 */ /* 0x040fe40000410000 */
[----:B------:R-:W-:Y:S01]  /*2ef0*/  @P6 FMUL.FTZ R220, R150, R225 ;  /* 0x000000e196dc6220 */ /* 0x000fe20000410000 */
[----:B------:R-:W-:Y:S01]  /*2f00*/  ISETP.GE.U32.AND P6, PT, R206, RZ, PT ;  /* 0x000000ffce00720c */ /* 0x000fe20003fc6070 */
[----:B------:R-:W-:Y:S01]  /*2f10*/  FFMA.FTZ R150, R156, R153, R154 ;  /* 0x000000999c967223 */ /* 0x000fe2000001009a */
[----:B------:R-:W-:Y:S02]  /*2f20*/  FADD.FTZ R110, R110, R219 ;  /* 0x000000db6e6e7221 */ /* 0x000fe40000010000 */
[----:B------:R-:W-:Y:S01]  /*2f30*/  ISETP.GE.U32.AND.EX P6, PT, R207, 0x1000000, PT, P6 ;  /* 0x01000000cf00780c */ /* 0x000fe20003fc6160 */
[----:B------:R-:W-:-:S04]  /*2f40*/  FADD.FTZ R213, R35, -R150 ;  /* 0x8000009623d57221 */ /* 0x000fc80000010000 */
[----:B------:R-:W-:-:S04]  /*2f50*/  FMUL.FTZ R224, R200, R213 ;  /* 0x000000d5c8e07220 */ /* 0x000fc80000410000 */
[C---:B------:R-:W-:Y:S01]  /*2f60*/  FMUL.FTZ R150, R224.reuse, R152 ;  /* 0x00000098e0967220 */ /* 0x040fe20000410000 */
[----:B------:R-:W-:-:S03]  /*2f70*/  F2FP.BF16.F32.PACK_AB R131, R224, R223 ;  /* 0x000000dfe083723e */ /* 0x000fc600000010ff */
[----:B------:R-:W-:Y:S01]  /*2f80*/  @P6 PRMT R210, R151, 0x7632, R210 ;  /* 0x0000763297d26816 */ /* 0x000fe200000000d2 */
[----:B------:R-:W-:Y:S01]  /*2f90*/  FMUL.FTZ R150, R150, UR11 ;  /* 0x0000000b96967c20 */ /* 0x000fe20008410000 */
[----:B------:R-:W-:Y:S01]  /*2fa0*/  @P6 SHF.L.U32 R225, R25, 0x10, RZ ;  /* 0x0000001019e16819 */ /* 0x000fe200000006ff */
[----:B------:R-:W-:Y:S01]  /*2fb0*/  HFMA2 R151, -RZ, RZ, 0, 0 ;  /* 0x00000000ff977431 */ /* 0x000fe200000001ff */
[----:B------:R-:W-:Y:S01]  /*2fc0*/  @P6 SHF.L.U32 R213, R210, 0x10, RZ ;  /* 0x00000010d2d56819 */ /* 0x000fe200000006ff */
[----:B------:R-:W-:Y:S01]  /*2fd0*/  FADD.FTZ R210, R104, R129 ;  /* 0x0000008168d27221 */ /* 0x000fe20000010000 */
[----:B------:R-:W-:Y:S01]  /*2fe0*/  F2FP.BF16.F32.PACK_AB R129, R208, R209 ;  /* 0x000000d1d081723e */ /* 0x000fe200000010ff */
[C---:B------:R-:W-:Y:S02]  /*2ff0*/  @P6 FMUL.FTZ R151, R150.reuse, R225 ;  /* 0x000000e196976220 */ /* 0x040fe40000410000 */
[----:B------:R-:W-:Y:S01]  /*3000*/  @P6 FMUL.FTZ R222, R150, R213 ;  /* 0x000000d596de6220 */ /* 0x000fe20000410000 */
[----:B------:R-:W-:Y:S01]  /*3010*/  FADD.FTZ R213, R105, R130 ;  /* 0x0000008269d57221 */ /* 0x000fe20000010000 */
[----:B------:R-:W-:-:S02]  /*3020*/  F2FP.BF16.F32.PACK_AB R130, R221, R215 ;  /* 0x000000d7dd82723e */ /* 0x000fc400000010ff */
[----:B------:R-:W-:Y:S01]  /*3030*/  FADD.FTZ R111, R111, R222 ;  /* 0x000000de6f6f7221 */ /* 0x000fe20000010000 */
[----:B------:R-:W-:Y:S02]  /*3040*/  F2FP.BF16.F32.PACK_AB R151, R151, R220 ;  /* 0x000000dc9797723e */ /* 0x000fe400000010ff */
[----:B------:R-:W-:-:S07]  /*3050*/  F2FP.BF16.F32.PACK_AB R150, R218, R211 ;  /* 0x000000d3da96723e */ /* 0x000fce00000010ff */
.L_x_709:
        /* <DEDUP_REMOVED lines=11> */
.L_x_707:
[----:B------:R-:W-:Y:S05]  /*3110*/  BSYNC.RECONVERGENT B1 ;  /* 0x0000000000017941 */ /* 0x000fea0003800200 */
.L_x_706:
        /* <DEDUP_REMOVED lines=8> */
[----:B------:R-:W-:Y:S01]  /*31a0*/  FFMA.FTZ R129, R157, R153, R154 ;  /* 0x000000999d817223 */ /* 0x000fe2000001009a */
[----:B------:R-:W-:Y:S01]  /*31b0*/  LOP3.LUT P6, RZ, R204, 0xff, RZ, 0xc0, !PT ;  /* 0x000000ffccff7812 */ /* 0x000fe200078cc0ff */
[----:B------:R-:W-:Y:S01]  /*31c0*/  HFMA2 R155, -RZ, RZ, 0, 0 ;  /* 0x00000000ff9b7431 */ /* 0x000fe200000001ff */
[----:B------:R-:W-:Y:S01]  /*31d0*/  MOV R212, RZ ;  /* 0x000000ff00d47202 */ /* 0x000fe20000000f00 */
[----:B------:R-:W-:Y:S01]  /*31e0*/  FADD.FTZ R129, R158, -R129 ;  /* 0x800000819e817221 */ /* 0x000fe20000010000 */
[----:B------:R-:W-:Y:S01]  /*31f0*/  MOV R215, RZ ;  /* 0x000000ff00d77202 */ /* 0x000fe20000000f00 */
[----:B------:R-:W-:Y:S02]  /*3200*/  HFMA2 R217, -RZ, RZ, 0, 0 ;  /* 0x00000000ffd97431 */ /* 0x000fe400000001ff */
[----:B-----5:R-:W-:Y:S01]  /*3210*/  FMUL.FTZ R191, R200, R129 ;  /* 0x00000081c8bf7220 */ /* 0x020fe20000410000 */
[----:B------:R-:W-:Y:S01]  /*3220*/  MOV R129, RZ ;  /* 0x000000ff00817202 */ /* 0x000fe20000000f00 */
[----:B------:R-:W-:-:S02]  /*3230*/  HFMA2 R218, -RZ, RZ, 0, 0 ;  /* 0x00000000ffda7431 */ /* 0x000fc400000001ff */
        /* <DEDUP_REMOVED lines=8> */
[----:B------:R-:W-:Y:S01]  /*32c0*/  MOV R130, RZ ;  /* 0x000000ff00827202 */ /* 0x000fe20000000f00 */
[----:B------:R-:W-:Y:S02]  /*32d0*/  FADD.FTZ R112, R112, R129 ;  /* 0x0000008170707221 */ /* 0x000fe40000010000 */
        /* <DEDUP_REMOVED lines=9> */
[C---:B------:R-:W-:Y:S01]  /*3370*/  @P6 FMUL.FTZ R130, R131.reuse, R190 ;  /* 0x000000be83826220 */ /* 0x040fe20000410000 */
[----:B------:R-:W-:Y:S01]  /*3380*/  @P6 FMUL.FTZ R148, R131, R208 ;  /* 0x000000d083946220 */ /* 0x000fe20000410000 */
[----:B------:R-:W-:Y:S01]  /*3390*/  FFMA.FTZ R131, R159, R153, R154 ;  /* 0x000000999f837223 */ /* 0x000fe2000001009a */
[----:B------:R-:W-:Y:S01]  /*33a0*/  LOP3.LUT P6, RZ, R204, 0xff0000, RZ, 0xc0, !PT ;  /* 0x00ff0000ccff7812 */ /* 0x000fe200078cc0ff */
[----:B------:R-:W-:Y:S02]  /*33b0*/  HFMA2 R190, -RZ, RZ, 0, 0 ;  /* 0x00000000ffbe7431 */ /* 0x000fe400000001ff */
[----:B------:R-:W-:Y:S01]  /*33c0*/  FADD.FTZ R113, R113, R130 ;  /* 0x0000008271717221 */ /* 0x000fe20000010000 */
[----:B------:R-:W-:Y:S01]  /*33d0*/  FADD.FTZ R131, R160, -R131 ;  /* 0x80000083a0837221 */ /* 0x000fe20000010000 */
[----:B------:R-:W-:-:S03]  /*33e0*/  F2FP.BF16.F32.PACK_AB R148, R148, R155 ;  /* 0x0000009b9494723e */ /* 0x000fc600000010ff */
[----:B------:R-:W-:Y:S01]  /*33f0*/  FMUL.FTZ R209, R200, R131 ;  /* 0x00000083c8d17220 */ /* 0x000fe20000410000 */
[----:B------:R-:W-:-:S03]  /*3400*/  MOV R131, RZ ;  /* 0x000000ff00837202 */ /* 0x000fc60000000f00 */
[----:B------:R-:W-:Y:S01]  /*3410*/  FMUL.FTZ R208, R209, R152 ;  /* 0x00000098d1d07220 */ /* 0x000fe20000410000 */
        /* <DEDUP_REMOVED lines=18> */
[----:B------:R-:W-:Y:S01]  /*3540*/  FFMA.FTZ R211, R161, R153, R154 ;  /* 0x00000099a1d37223 */ /* 0x000fe2000001009a */
[----:B------:R-:W-:Y:S01]  /*3550*/  @P6 FMUL.FTZ R149, R210, R213 ;  /* 0x000000d5d2956220 */ /* 0x000fe20000410000 */
[----:B------:R-:W-:Y:S01]  /*3560*/  LOP3.LUT P6, RZ, R205, 0xff, RZ, 0xc0, !PT ;  /* 0x000000ffcdff7812 */ /* 0x000fe200078cc0ff */
[----:B------:R-:W-:Y:S02]  /*3570*/  HFMA2 R210, -RZ, RZ, 0, 0 ;  /* 0x00000000ffd27431 */ /* 0x000fe400000001ff */
[----:B------:R-:W-:Y:S01]  /*3580*/  FADD.FTZ R211, R162, -R211 ;  /* 0x800000d3a2d37221 */ /* 0x000fe20000010000 */
[----:B------:R-:W-:Y:S01]  /*3590*/  FADD.FTZ R115, R115, R212 ;  /* 0x000000d473737221 */ /* 0x000fe20000010000 */
[----:B------:R-:W-:Y:S02]  /*35a0*/  F2FP.BF16.F32.PACK_AB R149, R149, R190 ;  /* 0x000000be9595723e */ /* 0x000fe400000010ff */
[----:B------:R-:W-:-:S04]  /*35b0*/  FMUL.FTZ R211, R200, R211 ;  /* 0x000000d3c8d37220 */ /* 0x000fc80000410000 */
[----:B------:R-:W-:Y:S02]  /*35c0*/  FMUL.FTZ R213, R211, R152 ;  /* 0x00000098d3d57220 */ /* 0x000fe40000410000 */
[----:B------:R-:W-:Y:S02]  /*35d0*/  @P6 SHF.L.U32 R214, R150, 0x10, RZ ;  /* 0x0000001096d66819 */ /* 0x000fe400000006ff */
[----:B------:R-:W-:Y:S01]  /*35e0*/  FMUL.FTZ R213, R213, UR11 ;  /* 0x0000000bd5d57c20 */ /* 0x000fe20008410000 */
[----:B------:R-:W-:-:S03]  /*35f0*/  @P6 SHF.L.U32 R216, R46, 0x10, RZ ;  /* 0x000000102ed86819 */ /* 0x000fc600000006ff */
[C---:B------:R-:W-:Y:S01]  /*3600*/  @P6 FMUL.FTZ R215, R213.reuse, R214 ;  /* 0x000000d6d5d76220 */ /* 0x040fe20000410000 */
[----:B------:R-:W-:Y:S01]  /*3610*/  FFMA.FTZ R214, R170, R153, R154 ;  /* 0x00000099aad67223 */ /* 0x000fe2000001009a */
[----:B------:R-:W-:Y:S01]  /*3620*/  @P6 FMUL.FTZ R210, R213, R216 ;  /* 0x000000d8d5d26220 */ /* 0x000fe20000410000 */
[----:B------:R-:W-:Y:S01]  /*3630*/  LOP3.LUT P6, RZ, R205, 0xff00, RZ, 0xc0, !PT ;  /* 0x0000ff00cdff7812 */ /* 0x000fe200078cc0ff */
[----:B------:R-:W-:Y:S01]  /*3640*/  FADD.FTZ R116, R116, R215 ;  /* 0x000000d774747221 */ /* 0x000fe20000010000 */
[----:B------:R-:W-:Y:S01]  /*3650*/  FADD.FTZ R213, R169, -R214 ;  /* 0x800000d6a9d57221 */ /* 0x000fe20000010000 */
[----:B------:R-:W-:-:S03]  /*3660*/  MOV R214, RZ ;  /* 0x000000ff00d67202 */ /* 0x000fc60000000f00 */
[----:B------:R-:W-:-:S05]  /*3670*/  FMUL.FTZ R221, R200, R213 ;  /* 0x000000d5c8dd7220 */ /* 0x000fca0000410000 */
[C---:B------:R-:W-:Y:S02]  /*3680*/  F2FP.BF16.F32.PACK_AB R130, R221.reuse, R211 ;  /* 0x000000d3dd82723e */ /* 0x040fe400000010ff */
        /* <DEDUP_REMOVED lines=10> */
[----:B------:R-:W-:-:S04]  /*3730*/  FADD.FTZ R213, R164, -R213 ;  /* 0x800000d5a4d57221 */ /* 0x000fc80000010000 */
[----:B------:R-:W-:Y:S01]  /*3740*/  FMUL.FTZ R223, R200, R213 ;  /* 0x000000d5c8df7220 */ /* 0x000fe20000410000 */
[----:B------:R-:W-:-:S03]  /*3750*/  MOV R213, RZ ;  /* 0x000000ff00d57202 */ /* 0x000fc60000000f00 */
[----:B------:R-:W-:-:S03]  /*3760*/  FMUL.FTZ R150, R223, R152 ;  /* 0x00000098df967220 */ /* 0x000fc60000410000 */
[----:B------:R-:W-:Y:S01]  /*3770*/  @P6 SHF.L.U32 R216, R151, 0x10, RZ ;  /* 0x0000001097d86819 */ /* 0x000fe200000006ff */
[----:B------:R-:W-:Y:S01]  /*3780*/  FMUL.FTZ R150, R150, UR11 ;  /* 0x0000000b96967c20 */ /* 0x000fe20008410000 */
[----:B------:R-:W-:-:S03]  /*3790*/  @P6 SHF.L.U32 R219, R47, 0x10, RZ ;  /* 0x000000102fdb6819 */ /* 0x000fc600000006ff */
[C---:B------:R-:W-:Y:S01]  /*37a0*/  @P6 FMUL.FTZ R213, R150.reuse, R216 ;  /* 0x000000d896d56220 */ /* 0x040fe20000410000 */
[----:B------:R-:W-:Y:S01]  /*37b0*/  MOV R216, RZ ;  /* 0x000000ff00d87202 */ /* 0x000fe20000000f00 */
[----:B------:R-:W-:Y:S01]  /*37c0*/  @P6 FMUL.FTZ R218, R150, R219 ;  /* 0x000000db96da6220 */ /* 0x000fe20000410000 */
[----:B------:R-:W-:Y:S01]  /*37d0*/  ISETP.GE.U32.AND P6, PT, R204, RZ, PT ;  /* 0x000000ffcc00720c */ /* 0x000fe20003fc6070 */
[----:B------:R-:W-:Y:S01]  /*37e0*/  FFMA.FTZ R150, R172, R153, R154 ;  /* 0x00000099ac967223 */ /* 0x000fe2000001009a */
[----:B------:R-:W-:Y:S02]  /*37f0*/  FADD.FTZ R118, R118, R213 ;  /* 0x000000d576767221 */ /* 0x000fe40000010000 */
[----:B------:R-:W-:Y:S01]  /*3800*/  ISETP.GE.U32.AND.EX P6, PT, R205, 0x1000000, PT, P6 ;  /* 0x01000000cd00780c */ /* 0x000fe20003fc6160 */
[----:B------:R-:W-:-:S04]  /*3810*/  FADD.FTZ R219, R171, -R150 ;  /* 0x80000096abdb7221 */ /* 0x000fc80000010000 */
[----:B------:R-:W-:Y:S01]  /*3820*/  FMUL.FTZ R222, R200, R219 ;  /* 0x000000dbc8de7220 */ /* 0x000fe20000410000 */
[----:B------:R-:W-:-:S03]  /*3830*/  HFMA2 R219, -RZ, RZ, 0, 0 ;  /* 0x00000000ffdb7431 */ /* 0x000fc600000001ff */
[C---:B------:R-:W-:Y:S01]  /*3840*/  FMUL.FTZ R150, R222.reuse, R152 ;  /* 0x00000098de967220 */ /* 0x040fe20000410000 */
[----:B------:R-:W-:-:S03]  /*3850*/  F2FP.BF16.F32.PACK_AB R131, R222, R223 ;  /* 0x000000dfde83723e */ /* 0x000fc600000010ff */
[----:B------:R-:W-:Y:S01]  /*3860*/  @P6 PRMT R151, R151, 0x7632, R151 ;  /* 0x0000763297976816 */ /* 0x000fe20000000097 */
[----:B------:R-:W-:Y:S01]  /*3870*/  FMUL.FTZ R150, R150, UR11 ;  /* 0x0000000b96967c20 */ /* 0x000fe20008410000 */
[----:B------:R-:W-:Y:S02]  /*3880*/  @P6 SHF.L.U32 R220, R17, 0x10, RZ ;  /* 0x0000001011dc6819 */ /* 0x000fe400000006ff */
[----:B------:R-:W-:-:S03]  /*3890*/  @P6 SHF.L.U32 R151, R151, 0x10, RZ ;  /* 0x0000001097976819 */ /* 0x000fc600000006ff */
[C---:B------:R-:W-:Y:S02]  /*38a0*/  @P6 FMUL.FTZ R219, R150.reuse, R220 ;  /* 0x000000dc96db6220 */ /* 0x040fe40000410000 */
[----:B------:R-:W-:Y:S01]  /*38b0*/  @P6 FMUL.FTZ R216, R150, R151 ;  /* 0x0000009796d86220 */ /* 0x000fe20000410000 */
[----:B------:R-:W-:Y:S02]  /*38c0*/  F2FP.BF16.F32.PACK_AB R150, R217, R210 ;  /* 0x000000d2d996723e */ /* 0x000fe400000010ff */
[----:B------:R-:W-:Y:S01]  /*38d0*/  F2FP.BF16.F32.PACK_AB R151, R219, R218 ;  /* 0x000000dadb97723e */ /* 0x000fe200000010ff */
[----:B------:R-:W-:Y:S01]  /*38e0*/  FADD.FTZ R119, R119, R216 ;  /* 0x000000d877777221 */ /* 0x000fe20000010000 */
[----:B------:R-:W-:Y:S06]  /*38f0*/  BRA `(.L_x_713) ;  /* 0x0000000400c07947 */ /* 0x000fec0003800000 */
.L_x_712:
[----:B------:R-:W-:Y:S01]  /*3900*/  FFMA.FTZ R155, R157, R153, R154 ;  /* 0x000000999d9b7223 */ /* 0x000fe2000001009a */
[----:B------:R-:W-:Y:S02]  /*3910*/  LOP3.LUT P6, RZ, R204, 0xff, RZ, 0xc0, !PT ;  /* 0x000000ffccff7812 */ /* 0x000fe400078cc0ff */
[----:B------:R-:W-:Y:S01]  /*3920*/  MOV R191, RZ ;  /* 0x000000ff00bf7202 */ /* 0x000fe20000000f00 */
[----:B------:R-:W-:Y:S01]  /*3930*/  FADD.FTZ R155, R158, -R155 ;  /* 0x8000009b9e9b7221 */ /* 0x000fe20000010000 */
[----:B------:R-:W-:-:S03]  /*3940*/  MOV R218, RZ ;  /* 0x000000ff00da7202 */ /* 0x000fc60000000f00 */
[----:B-----5:R-:W-:-:S04]  /*3950*/  FMUL.FTZ R155, R200, R155 ;  /* 0x0000009bc89b7220 */ /* 0x020fc80000410000 */
[----:B------:R-:W-:Y:S01]  /*3960*/  FMUL.FTZ R190, R152, R155 ;  /* 0x0000009b98be7220 */ /* 0x000fe20000410000 */
[----:B------:R-:W-:Y:S01]  /*3970*/  HFMA2 R155, -RZ, RZ, 0, 0 ;  /* 0x00000000ff9b7431 */ /* 0x000fe200000001ff */
[----:B------:R-:W-:Y:S02]  /*3980*/  @P6 SHF.L.U32 R209, R148, 0x10, RZ ;  /* 0x0000001094d16819 */ /* 0x000fe400000006ff */
[----:B------:R-:W-:Y:S01]  /*3990*/  @P6 SHF.L.U32 R211, R44, 0x10, RZ ;  /* 0x000000102cd36819 */ /* 0x000fe200000006ff */
[----:B------:R-:W-:-:S04]  /*39a0*/  FMUL.FTZ R190, R190, UR11 ;  /* 0x0000000bbebe7c20 */ /* 0x000fc80008410000 */
[-C--:B------:R-:W-:Y:S01]  /*39b0*/  @P6 FMUL.FTZ R191, R209, R190.reuse ;  /* 0x000000bed1bf6220 */ /* 0x080fe20000410000 */
[----:B------:R-:W-:Y:S01]  /*39c0*/  @P6 FMUL.FTZ R155, R211, R190 ;  /* 0x000000bed39b6220 */ /* 0x000fe20000410000 */
[----:B------:R-:W-:Y:S01]  /*39d0*/  LOP3.LUT P6, RZ, R204, 0xff00, RZ, 0xc0, !PT ;  /* 0x0000ff00ccff7812 */ /* 0x000fe200078cc0ff */
[----:B------:R-:W-:Y:S01]  /*39e0*/  FFMA.FTZ R190, R166, R153, R154 ;  /* 0x00000099a6be7223 */ /* 0x000fe2000001009a */
[----:B------:R-:W-:-:S03]  /*39f0*/  FADD.FTZ R112, R112, R191 ;  /* 0x000000bf70707221 */ /* 0x000fc60000010000 */
[----:B------:R-:W-:Y:S01]  /*3a00*/  FADD.FTZ R209, R165, -R190 ;  /* 0x800000bea5d17221 */ /* 0x000fe20000010000 */
[----:B------:R-:W-:-:S03]  /*3a10*/  MOV R190, RZ ;  /* 0x000000ff00be7202 */ /* 0x000fc60000000f00 */
[----:B------:R-:W-:-:S04]  /*3a20*/  FMUL.FTZ R209, R200, R209 ;  /* 0x000000d1c8d17220 */ /* 0x000fc80000410000 */
[----:B------:R-:W-:Y:S01]  /*3a30*/  @P6 PRMT R210, R148, 0x7632, R210 ;  /* 0x0000763294d26816 */ /* 0x000fe200000000d2 */
[----:B------:R-:W-:Y:S01]  /*3a40*/  FMUL.FTZ R208, R152, R209 ;  /* 0x000000d198d07220 */ /* 0x000fe20000410000 */
[----:B------:R-:W-:Y:S01]  /*3a50*/  @P6 SHF.L.U32 R211, R14, 0x10, RZ ;  /* 0x000000100ed36819 */ /* 0x000fe200000006ff */
[----:B------:R-:W-:Y:S01]  /*3a60*/  HFMA2 R148, -RZ, RZ, 0, 0 ;  /* 0x00000000ff947431 */ /* 0x000fe200000001ff */
[----:B------:R-:W-:Y:S01]  /*3a70*/  @P6 SHF.L.U32 R209, R210, 0x10, RZ ;  /* 0x00000010d2d16819 */ /* 0x000fe200000006ff */
[----:B------:R-:W-:-:S04]  /*3a80*/  FMUL.FTZ R208, R208, UR11 ;  /* 0x0000000bd0d07c20 */ /* 0x000fc80008410000 */
[-C--:B------:R-:W-:Y:S01]  /*3a90*/  @P6 FMUL.FTZ R190, R209, R208.reuse ;  /* 0x000000d0d1be6220 */ /* 0x080fe20000410000 */
[----:B------:R-:W-:Y:S01]  /*3aa0*/  FFMA.FTZ R209, R159, R153, R154 ;  /* 0x000000999fd17223 */ /* 0x000fe2000001009a */
[----:B------:R-:W-:Y:S01]  /*3ab0*/  @P6 FMUL.FTZ R148, R211, R208 ;  /* 0x000000d0d3946220 */ /* 0x000fe20000410000 */
[----:B------:R-:W-:Y:S01]  /*3ac0*/  LOP3.LUT P6, RZ, R204, 0xff0000, RZ, 0xc0, !PT ;  /* 0x00ff0000ccff7812 */ /* 0x000fe200078cc0ff */
[----:B------:R-:W-:Y:S01]  /*3ad0*/  FADD.FTZ R113, R113, R190 ;  /* 0x000000be71717221 */ /* 0x000fe20000010000 */
        /* <DEDUP_REMOVED lines=8> */
[-C--:B------:R-:W-:Y:S02]  /*3b60*/  @P6 FMUL.FTZ R209, R211, R210.reuse ;  /* 0x000000d2d3d16220 */ /* 0x080fe40000410000 */
[----:B------:R-:W-:Y:S01]  /*3b70*/  @P6 FMUL.FTZ R208, R213, R210 ;  /* 0x000000d2d5d06220 */ /* 0x000fe20000410000 */
[----:B------:R-:W-:Y:S01]  /*3b80*/  LOP3.LUT P6, RZ, R204, 0xff000000, RZ, 0xc0, !PT ;  /* 0xff000000ccff7812 */ /* 0x000fe200078cc0ff */
[----:B------:R-:W-:Y:S01]  /*3b90*/  FFMA.FTZ R210, R168, R153, R154 ;  /* 0x00000099a8d27223 */ /* 0x000fe2000001009a */
[----:B------:R-:W-:Y:S01]  /*3ba0*/  MOV R213, RZ ;  /* 0x000000ff00d57202 */ /* 0x000fe20000000f00 */
[----:B------:R-:W-:Y:S02]  /*3bb0*/  FADD.FTZ R114, R114, R209 ;  /* 0x000000d172727221 */ /* 0x000fe40000010000 */
        /* <DEDUP_REMOVED lines=10> */
[----:B------:R-:W-:Y:S01]  /*3c60*/  @P6 FMUL.FTZ R149, R214, R211 ;  /* 0x000000d3d6956220 */ /* 0x000fe20000410000 */
[----:B------:R-:W-:Y:S01]  /*3c70*/  FFMA.FTZ R211, R161, R153, R154 ;  /* 0x00000099a1d37223 */ /* 0x000fe2000001009a */
[----:B------:R-:W-:Y:S01]  /*3c80*/  LOP3.LUT P6, RZ, R205, 0xff, RZ, 0xc0, !PT ;  /* 0x000000ffcdff7812 */ /* 0x000fe200078cc0ff */
[----:B------:R-:W-:Y:S02]  /*3c90*/  HFMA2 R214, -RZ, RZ, 0, 0 ;  /* 0x00000000ffd67431 */ /* 0x000fe400000001ff */
[----:B------:R-:W-:Y:S01]  /*3ca0*/  FADD.FTZ R115, R115, R210 ;  /* 0x000000d273737221 */ /* 0x000fe20000010000 */
[----:B------:R-:W-:Y:S01]  /*3cb0*/  FADD.FTZ R211, R162, -R211 ;  /* 0x800000d3a2d37221 */ /* 0x000fe20000010000 */
[----:B------:R-:W-:-:S03]  /*3cc0*/  F2FP.BF16.F32.PACK_AB R149, R149, R208 ;  /* 0x000000d09595723e */ /* 0x000fc600000010ff */
[----:B------:R-:W-:-:S04]  /*3cd0*/  FMUL.FTZ R211, R200, R211 ;  /* 0x000000d3c8d37220 */ /* 0x000fc80000410000 */
        /* <DEDUP_REMOVED lines=15> */
[----:B------:R-:W-:Y:S02]  /*3dd0*/  @P6 SHF.L.U32 R217, R16, 0x10, RZ ;  /* 0x0000001010d96819 */ /* 0x000fe400000006ff */
[----:B------:R-:W-:Y:S01]  /*3de0*/  @P6 SHF.L.U32 R215, R216, 0x10, RZ ;  /* 0x00000010d8d76819 */ /* 0x000fe200000006ff */
[----:B------:R-:W-:Y:S01]  /*3df0*/  FMUL.FTZ R150, R150, UR11 ;  /* 0x0000000b96967c20 */ /* 0x000fe20008410000 */
[----:B------:R-:W-:-:S03]  /*3e00*/  HFMA2 R216, -RZ, RZ, 0, 0 ;  /* 0x00000000ffd87431 */ /* 0x000fc600000001ff */
[-C--:B------:R-:W-:Y:S01]  /*3e10*/  @P6 FMUL.FTZ R212, R215, R150.reuse ;  /* 0x00000096d7d46220 */ /* 0x080fe20000410000 */
        /* <DEDUP_REMOVED lines=11> */
[-C--:B------:R-:W-:Y:S02]  /*3ed0*/  @P6 FMUL.FTZ R215, R217, R150.reuse ;  /* 0x00000096d9d76220 */ /* 0x080fe40000410000 */
[----:B------:R-:W-:Y:S01]  /*3ee0*/  @P6 FMUL.FTZ R216, R219, R150 ;  /* 0x00000096dbd86220 */ /* 0x000fe20000410000 */
[----:B------:R-:W-:Y:S01]  /*3ef0*/  ISETP.GE.U32.AND P6, PT, R204, RZ, PT ;  /* 0x000000ffcc00720c */ /* 0x000fe20003fc6070 */
[----:B------:R-:W-:Y:S01]  /*3f00*/  FFMA.FTZ R150, R172, R153, R154 ;  /* 0x00000099ac967223 */ /* 0x000fe2000001009a */
[----:B------:R-:W-:Y:S02]  /*3f10*/  FADD.FTZ R118, R118, R215 ;  /* 0x000000d776767221 */ /* 0x000fe40000010000 */
[----:B------:R-:W-:Y:S01]  /*3f20*/  ISETP.GE.U32.AND.EX P6, PT, R205, 0x1000000, PT, P6 ;  /* 0x01000000cd00780c */ /* 0x000fe20003fc6160 */
[----:B------:R-:W-:-:S04]  /*3f30*/  FADD.FTZ R217, R171, -R150 ;  /* 0x80000096abd97221 */ /* 0x000fc80000010000 */
[----:B------:R-:W-:-:S04]  /*3f40*/  FMUL.FTZ R217, R200, R217 ;  /* 0x000000d9c8d97220 */ /* 0x000fc80000410000 */
[----:B------:R-:W-:-:S04]  /*3f50*/  FMUL.FTZ R150, R152, R217 ;  /* 0x000000d998967220 */ /* 0x000fc80000410000 */
[----:B------:R-:W-:Y:S01]  /*3f60*/  @P6 PRMT R219, R151, 0x7632, R219 ;  /* 0x0000763297db6816 */ /* 0x000fe200000000db */
[----:B------:R-:W-:Y:S01]  /*3f70*/  FMUL.FTZ R150, R150, UR11 ;  /* 0x0000000b96967c20 */ /* 0x000fe20008410000 */
[----:B------:R-:W-:Y:S01]  /*3f80*/  @P6 SHF.L.U32 R217, R17, 0x10, RZ ;  /* 0x0000001011d96819 */ /* 0x000fe200000006ff */
[----:B------:R-:W-:Y:S01]  /*3f90*/  HFMA2 R151, -RZ, RZ, 0, 0 ;  /* 0x00000000ff977431 */ /* 0x000fe200000001ff */
[----:B------:R-:W-:-:S03]  /*3fa0*/  @P6 SHF.L.U32 R219, R219, 0x10, RZ ;  /* 0x00000010dbdb6819 */ /* 0x000fc600000006ff */
[-C--:B------:R-:W-:Y:S02]  /*3fb0*/  @P6 FMUL.FTZ R151, R217, R150.reuse ;  /* 0x00000096d9976220 */ /* 0x080fe40000410000 */
[----:B------:R-:W-:Y:S01]  /*3fc0*/  @P6 FMUL.FTZ R218, R219, R150 ;  /* 0x00000096dbda6220 */ /* 0x000fe20000410000 */
[----:B------:R-:W-:Y:S02]  /*3fd0*/  F2FP.BF16.F32.PACK_AB R150, R214, R211 ;  /* 0x000000d3d696723e */ /* 0x000fe400000010ff */
[----:B------:R-:W-:Y:S01]  /*3fe0*/  F2FP.BF16.F32.PACK_AB R151, R151, R216 ;  /* 0x000000d89797723e */ /* 0x000fe200000010ff */
[----:B------:R-:W-:-:S07]  /*3ff0*/  FADD.FTZ R119, R119, R218 ;  /* 0x000000da77777221 */ /* 0x000fce0000010000 */
.L_x_713:
[----:B------:R-:W0:Y:S08]  /*4000*/  @P0 LDC.64 R208, c[0x0][0x478] ;  /* 0x00011e00ffd00b82 */ /* 0x000e300000000a00 */
[----:B------:R-:W1:Y:S01]  /*4010*/  LDC.64 R190, c[0x0][0x468] ;  /* 0x00011a00ffbe7b82 */ /* 0x000e620000000a00 */
[----:B0-----:R-:W-:-:S05]  /*4020*/  @P0 IMAD.WIDE.U32 R208, R0, 0x10, R208 ;  /* 0x0000001000d00825 */ /* 0x001fca00078e00d0 */
[----:B------:R2:W-:Y:S01]  /*4030*/  @P0 STG.E.128 desc[UR4][R208.64], R128 ;  /* 0x00000080d0000986 */ /* 0x0005e2000c101d04 */
[C---:B-1----:R-:W-:Y:S01]  /*4040*/  IMAD.WIDE.U32 R190, R0.reuse, 0x10, R190 ;  /* 0x0000001000be7825 */ /* 0x042fe200078e00be */
[----:B------:R-:W-:-:S04]  /*4050*/  IADD3 R0, PT, PT, R0, 0x80, RZ ;  /* 0x0000008000007810 */ /* 0x000fc80007ffe0ff */
[----:B------:R2:W-:Y:S03]  /*4060*/  STG.E.128 desc[UR4][R190.64], R148 ;  /* 0x00000094be007986 */ /* 0x0005e6000c101d04 */
.L_x_711:
[----:B------:R-:W-:Y:S05]  /*4070*/  BSYNC.RECONVERGENT B1 ;  /* 0x0000000000017941 */ /* 0x000fea0003800200 */
.L_x_710:
[----:B------:R-:W-:Y:S05]  /*4080*/  @!P4 BRA `(.L_x_714) ;  /* 0x000000400078c947 */ /* 0x000fea0003800000 */
[----:B0-2---:R-:W0:Y:S02]  /*4090*/  LDC.64 R148, c[0x0][0x390] ;  /* 0x0000e400ff947b82 */ /* 0x005e240000000a00 */
        /* <DEDUP_REMOVED lines=10> */
[----:B------:R-:W-:Y:S02]  /*4140*/  MOV R215, RZ ;  /* 0x000000ff00d77202 */ /* 0x000fe40000000f00 */
[----:B------:R-:W-:Y:S01]  /*4150*/  CS2R R218, SRZ ;  /* 0x0000000000da7805 */ /* 0x000fe2000001ff00 */
[----:B-----5:R-:W-:Y:S01]  /*4160*/  FMUL.FTZ R191, R200, R129 ;  /* 0x00000081c8bf7220 */ /* 0x020fe20000410000 */
[----:B------:R-:W-:-:S03]  /*4170*/  MOV R129, RZ ;  /* 0x000000ff00817202 */ /* 0x000fc60000000f00 */
        /* <DEDUP_REMOVED lines=23> */
[----:B------:R-:W-:Y:S01]  /*42f0*/  FADD.FTZ R131, R176, -R131 ;  /* 0x80000083b0837221 */ /* 0x000fe20000010000 */
[----:B------:R-:W-:-:S03]  /*4300*/  F2FP.BF16.F32.PACK_AB R148, R148, R155 ;  /* 0x0000009b9494723e */ /* 0x000fc600000010ff */
[----:B------:R-:W-:Y:S01]  /*4310*/  FMUL.FTZ R209, R200, R131 ;  /* 0x00000083c8d17220 */ /* 0x000fe20000410000 */
        /* <DEDUP_REMOVED lines=33> */
[----:B------:R-:W-:Y:S02]  /*4530*/  LOP3.LUT P6, RZ, R203, 0xff00, RZ, 0xc0, !PT ;  /* 0x0000ff00cbff7812 */ /* 0x000fe400078cc0ff */
[----:B------:R-:W-:Y:S01]  /*4540*/  CS2R R216, SRZ ;  /* 0x0000000000d87805 */ /* 0x000fe2000001ff00 */
[----:B------:R-:W-:Y:S01]  /*4550*/  FADD.FTZ R213, R185, -R214 ;  /* 0x800000d6b9d57221 */ /* 0x000fe20000010000 */
[----:B------:R-:W-:-:S03]  /*4560*/  FADD.FTZ R124, R124, R215 ;  /* 0x000000d77c7c7221 */ /* 0x000fc60000010000 */
[----:B------:R-:W-:-:S06]  /*4570*/  FMUL.FTZ R220, R200, R213 ;  /* 0x000000d5c8dc7220 */ /* 0x000fcc0000410000 */
[----:B------:R-:W-:Y:S01]  /*4580*/  @P6 PRMT R213, R150, 0x7632, R213 ;  /* 0x0000763296d56816 */ /* 0x000fe200000000d5 */
[----:B------:R-:W-:Y:S01]  /*4590*/  FMUL.FTZ R150, R220, R152 ;  /* 0x00000098dc967220 */ /* 0x000fe20000410000 */
[----:B------:R-:W-:Y:S02]  /*45a0*/  @P6 SHF.L.U32 R214, R8, 0x10, RZ ;  /* 0x0000001008d66819 */ /* 0x000fe400000006ff */
[----:B------:R-:W-:Y:S01]  /*45b0*/  @P6 SHF.L.U32 R213, R213, 0x10, RZ ;  /* 0x00000010d5d56819 */ /* 0x000fe200000006ff */
[----:B------:R-:W-:-:S04]  /*45c0*/  FMUL.FTZ R150, R150, UR11 ;  /* 0x0000000b96967c20 */ /* 0x000fc80008410000 */
[C---:B------:R-:W-:Y:S01]  /*45d0*/  @P6 FMUL.FTZ R216, R150.reuse, R213 ;  /* 0x000000d596d86220 */ /* 0x040fe20000410000 */
[-CC-:B------:R-:W-:Y:S01]  /*45e0*/  FFMA.FTZ R213, R179, R153.reuse, R154.reuse ;  /* 0x00000099b3d57223 */ /* 0x180fe2000001009a */
[----:B------:R-:W-:Y:S01]  /*45f0*/  @P6 FMUL.FTZ R217, R150, R214 ;  /* 0x000000d696d96220 */ /* 0x000fe20000410000 */
[----:B------:R-:W-:Y:S01]  /*4600*/  LOP3.LUT P6, RZ, R203, 0xff0000, RZ, 0xc0, !PT ;  /* 0x00ff0000cbff7812 */ /* 0x000fe200078cc0ff */
[----:B------:R-:W-:Y:S01]  /*4610*/  FFMA.FTZ R154, R188, R153, R154 ;  /* 0x00000099bc9a7223 */ /* 0x000fe2000001009a */
[----:B------:R-:W-:Y:S01]  /*4620*/  FADD.FTZ R213, R180, -R213 ;  /* 0x800000d5b4d57221 */ /* 0x000fe20000010000 */
[----:B------:R-:W-:Y:S02]  /*4630*/  FADD.FTZ R125, R125, R216 ;  /* 0x000000d87d7d7221 */ /* 0x000fe40000010000 */
[----:B------:R-:W-:Y:S01]  /*4640*/  FADD.FTZ R153, R187, -R154 ;  /* 0x8000009abb997221 */ /* 0x000fe20000010000 */
[----:B------:R-:W-:-:S03]  /*4650*/  FMUL.FTZ R221, R200, R213 ;  /* 0x000000d5c8dd7220 */ /* 0x000fc60000410000 */
[----:B------:R-:W-:Y:S01]  /*4660*/  FMUL.FTZ R222, R200, R153 ;  /* 0x00000099c8de7220 */ /* 0x000fe20000410000 */
[-C--:B------:R-:W-:Y:S01]  /*4670*/  FMUL.FTZ R150, R221, R152.reuse ;  /* 0x00000098dd967220 */ /* 0x080fe20000410000 */
[----:B------:R-:W-:Y:S02]  /*4680*/  HFMA2 R153, -RZ, RZ, 0, 0 ;  /* 0x00000000ff997431 */ /* 0x000fe400000001ff */
[----:B------:R-:W-:Y:S01]  /*4690*/  FADD.FTZ R200, R120, R129 ;  /* 0x0000008178c87221 */ /* 0x000fe20000010000 */
[----:B------:R-:W-:Y:S01]  /*46a0*/  @P6 SHF.L.U32 R213, R151, 0x10, RZ ;  /* 0x0000001097d56819 */ /* 0x000fe200000006ff */
[----:B------:R-:W-:Y:S01]  /*46b0*/  FMUL.FTZ R150, R150, UR11 ;  /* 0x0000000b96967c20 */ /* 0x000fe20008410000 */
[----:B------:R-:W-:Y:S01]  /*46c0*/  @P6 SHF.L.U32 R214, R55, 0x10, RZ ;  /* 0x0000001037d66819 */ /* 0x000fe200000006ff */
[----:B------:R-:W-:Y:S01]  /*46d0*/  FMUL.FTZ R152, R222, R152 ;  /* 0x00000098de987220 */ /* 0x000fe20000410000 */
[----:B------:R-:W-:Y:S01]  /*46e0*/  F2FP.BF16.F32.PACK_AB R129, R208, R209 ;  /* 0x000000d1d081723e */ /* 0x000fe200000010ff */
[C---:B------:R-:W-:Y:S01]  /*46f0*/  @P6 FMUL.FTZ R219, R150.reuse, R213 ;  /* 0x000000d596db6220 */ /* 0x040fe20000410000 */
[----:B------:R-:W-:Y:S01]  /*4700*/  FADD.FTZ R213, R121, R130 ;  /* 0x0000008279d57221 */ /* 0x000fe20000010000 */
[----:B------:R-:W-:Y:S01]  /*4710*/  @P6 FMUL.FTZ R218, R150, R214 ;  /* 0x000000d696da6220 */ /* 0x000fe20000410000 */
[----:B------:R-:W-:Y:S01]  /*4720*/  ISETP.GE.U32.AND P6, PT, R202, RZ, PT ;  /* 0x000000ffca00720c */ /* 0x000fe20003fc6070 */
[----:B------:R-:W-:Y:S01]  /*4730*/  FMUL.FTZ R152, R152, UR11 ;  /* 0x0000000b98987c20 */ /* 0x000fe20008410000 */
[----:B------:R-:W-:Y:S01]  /*4740*/  MOV R150, RZ ;  /* 0x000000ff00967202 */ /* 0x000fe20000000f00 */
[----:B------:R-:W-:Y:S01]  /*4750*/  FADD.FTZ R214, R122, R131 ;  /* 0x000000837ad67221 */ /* 0x000fe20000010000 */
[----:B------:R-:W-:Y:S01]  /*4760*/  ISETP.GE.U32.AND.EX P6, PT, R203, 0x1000000, PT, P6 ;  /* 0x01000000cb00780c */ /* 0x000fe20003fc6160 */
[----:B------:R-:W-:Y:S01]  /*4770*/  FADD.FTZ R126, R126, R219 ;  /* 0x000000db7e7e7221 */ /* 0x000fe20000010000 */
[----:B------:R-:W-:-:S02]  /*4780*/  F2FP.BF16.F32.PACK_AB R131, R222, R221 ;  /* 0x000000ddde83723e */ /* 0x000fc400000010ff */
[----:B------:R-:W-:-:S09]  /*4790*/  F2FP.BF16.F32.PACK_AB R130, R220, R211 ;  /* 0x000000d3dc82723e */ /* 0x000fd200000010ff */
[----:B------:R-:W-:Y:S02]  /*47a0*/  @P6 PRMT R151, R151, 0x7632, R151 ;  /* 0x0000763297976816 */ /* 0x000fe40000000097 */
[----:B------:R-:W-:Y:S02]  /*47b0*/  @P6 SHF.L.U32 R154, R9, 0x10, RZ ;  /* 0x00000010099a6819 */ /* 0x000fe400000006ff */
[----:B------:R-:W-:-:S03]  /*47c0*/  @P6 SHF.L.U32 R151, R151, 0x10, RZ ;  /* 0x0000001097976819 */ /* 0x000fc600000006ff */
[C---:B------:R-:W-:Y:S02]  /*47d0*/  @P6 FMUL.FTZ R153, R152.reuse, R154 ;  /* 0x0000009a98996220 */ /* 0x040fe40000410000 */
[----:B------:R-:W-:-:S03]  /*47e0*/  @P6 FMUL.FTZ R150, R152, R151 ;  /* 0x0000009798966220 */ /* 0x000fc60000410000 */
[----:B------:R-:W-:Y:S01]  /*47f0*/  F2FP.BF16.F32.PACK_AB R151, R153, R218 ;  /* 0x000000da9997723e */ /* 0x000fe200000010ff */
[----:B------:R-:W-:Y:S01]  /*4800*/  FADD.FTZ R127, R127, R150 ;  /* 0x000000967f7f7221 */ /* 0x000fe20000010000 */
[----:B------:R-:W-:Y:S01]  /*4810*/  F2FP.BF16.F32.PACK_AB R150, R217, R210 ;  /* 0x000000d2d996723e */ /* 0x000fe200000010ff */
[----:B------:R-:W-:Y:S06]  /*4820*/  BRA `(.L_x_716) ;  /* 0x0000000400bc7947 */ /* 0x000fec0003800000 */
.L_x_715:
[----:B------:R-:W-:Y:S01]  /*4830*/  FFMA.FTZ R155, R173, R153, R154 ;  /* 0x00000099ad9b7223 */ /* 0x000fe2000001009a */
[----:B------:R-:W-:Y:S02]  /*4840*/  LOP3.LUT P6, RZ, R202, 0xff, RZ, 0xc0, !PT ;  /* 0x000000ffcaff7812 */ /* 0x000fe400078cc0ff */
[----:B------:R-:W-:Y:S02]  /*4850*/  CS2R R218, SRZ ;  /* 0x0000000000da7805 */ /* 0x000fe4000001ff00 */
[----:B------:R-:W-:Y:S01]  /*4860*/  MOV R191, RZ ;  /* 0x000000ff00bf7202 */ /* 0x000fe20000000f00 */
[----:B------:R-:W-:Y:S01]  /*4870*/  FADD.FTZ R155, R174, -R155 ;  /* 0x8000009bae9b7221 */ /* 0x000fe20000010000 */
[----:B------:R-:W-:Y:S02]  /*4880*/  MOV R215, RZ ;  /* 0x000000ff00d77202 */ /* 0x000fe40000000f00 */
[----:B------:R-:W-:Y:S01]  /*4890*/  MOV R216, RZ ;  /* 0x000000ff00d87202 */ /* 0x000fe20000000f00 */
        /* <DEDUP_REMOVED lines=9> */
[----:B------:R-:W-:-:S04]  /*4930*/  FFMA.FTZ R190, R182, R153, R154 ;  /* 0x00000099b6be7223 */ /* 0x000fc8000001009a */
        /* <DEDUP_REMOVED lines=38> */
[----:B------:R-:W-:Y:S02]  /*4ba0*/  FADD.FTZ R214, R122, R209 ;  /* 0x000000d17ad67221 */ /* 0x000fe40000010000 */
        /* <DEDUP_REMOVED lines=19> */
[----:B------:R-:W-:Y:S01]  /*4ce0*/  FMUL.FTZ R150, R150, UR11 ;  /* 0x0000000b96967c20 */ /* 0x000fe20008410000 */
[----:B------:R-:W-:-:S03]  /*4cf0*/  FADD.FTZ R212, R123, R210 ;  /* 0x000000d27bd47221 */ /* 0x000fc60000010000 */
[-C--:B------:R-:W-:Y:S01]  /*4d00*/  @P6 FMUL.FTZ R216, R213, R150.reuse ;  /* 0x00000096d5d86220 */ /* 0x080fe20000410000 */
[-CC-:B------:R-:W-:Y:S01]  /*4d10*/  FFMA.FTZ R213, R179, R153.reuse, R154.reuse ;  /* 0x00000099b3d57223 */ /* 0x180fe2000001009a */
[----:B------:R-:W-:Y:S01]  /*4d20*/  @P6 FMUL.FTZ R218, R217, R150 ;  /* 0x00000096d9da6220 */ /* 0x000fe20000410000 */
[----:B------:R-:W-:Y:S01]  /*4d30*/  LOP3.LUT P6, RZ, R203, 0xff0000, RZ, 0xc0, !PT ;  /* 0x00ff0000cbff7812 */ /* 0x000fe200078cc0ff */
[----:B------:R-:W-:Y:S02]  /*4d40*/  HFMA2 R217, -RZ, RZ, 0, 0 ;  /* 0x00000000ffd97431 */ /* 0x000fe400000001ff */
[----:B------:R-:W-:Y:S01]  /*4d50*/  FADD.FTZ R213, R180, -R213 ;  /* 0x800000d5b4d57221 */ /* 0x000fe20000010000 */
[----:B------:R-:W-:Y:S01]  /*4d60*/  FFMA.FTZ R154, R188, R153, R154 ;  /* 0x00000099bc9a7223 */ /* 0x000fe2000001009a */
[----:B------:R-:W-:Y:S02]  /*4d70*/  FADD.FTZ R125, R125, R216 ;  /* 0x000000d87d7d7221 */ /* 0x000fe40000010000 */
[----:B------:R-:W-:Y:S01]  /*4d80*/  FMUL.FTZ R213, R200, R213 ;  /* 0x000000d5c8d57220 */ /* 0x000fe20000410000 */
[----:B------:R-:W-:Y:S01]  /*4d90*/  FADD.FTZ R153, R187, -R154 ;  /* 0x8000009abb997221 */ /* 0x000fe20000010000 */
[----:B------:R-:W-:-:S02]  /*4da0*/  HFMA2 R154, -RZ, RZ, 0, 0 ;  /* 0x00000000ff9a7431 */ /* 0x000fc400000001ff */
[----:B------:R-:W-:Y:S01]  /*4db0*/  FMUL.FTZ R150, R152, R213 ;  /* 0x000000d598967220 */ /* 0x000fe20000410000 */
[----:B------:R-:W-:Y:S01]  /*4dc0*/  FMUL.FTZ R153, R200, R153 ;  /* 0x00000099c8997220 */ /* 0x000fe20000410000 */
[----:B------:R-:W-:Y:S01]  /*4dd0*/  FADD.FTZ R200, R120, R191 ;  /* 0x000000bf78c87221 */ /* 0x000fe20000010000 */
[----:B------:R-:W-:Y:S01]  /*4de0*/  @P6 SHF.L.U32 R213, R151, 0x10, RZ ;  /* 0x0000001097d56819 */ /* 0x000fe200000006ff */
[----:B------:R-:W-:Y:S01]  /*4df0*/  FMUL.FTZ R150, R150, UR11 ;  /* 0x0000000b96967c20 */ /* 0x000fe20008410000 */
[----:B------:R-:W-:Y:S01]  /*4e00*/  @P6 SHF.L.U32 R221, R55, 0x10, RZ ;  /* 0x0000001037dd6819 */ /* 0x000fe200000006ff */
[----:B------:R-:W-:Y:S02]  /*4e10*/  FMUL.FTZ R152, R152, R153 ;  /* 0x0000009998987220 */ /* 0x000fe40000410000 */
[-C--:B------:R-:W-:Y:S01]  /*4e20*/  @P6 FMUL.FTZ R217, R213, R150.reuse ;  /* 0x00000096d5d96220 */ /* 0x080fe20000410000 */
[----:B------:R-:W-:Y:S01]  /*4e30*/  FADD.FTZ R213, R121, R190 ;  /* 0x000000be79d57221 */ /* 0x000fe20000010000 */
[----:B------:R-:W-:Y:S01]  /*4e40*/  @P6 FMUL.FTZ R219, R221, R150 ;  /* 0x00000096dddb6220 */ /* 0x000fe20000410000 */
[----:B------:R-:W-:Y:S01]  /*4e50*/  ISETP.GE.U32.AND P6, PT, R202, RZ, PT ;  /* 0x000000ffca00720c */ /* 0x000fe20003fc6070 */
[----:B------:R-:W-:Y:S01]  /*4e60*/  FMUL.FTZ R152, R152, UR11 ;  /* 0x0000000b98987c20 */ /* 0x000fe20008410000 */
[----:B------:R-:W-:Y:S01]  /*4e70*/  MOV R150, RZ ;  /* 0x000000ff00967202 */ /* 0x000fe20000000f00 */
[----:B------:R-:W-:Y:S01]  /*4e80*/  FADD.FTZ R126, R126, R217 ;  /* 0x000000d97e7e7221 */ /* 0x000fe20000010000 */
[----:B------:R-:W-:-:S13]  /*4e90*/  ISETP.GE.U32.AND.EX P6, PT, R203, 0x1000000, PT, P6 ;  /* 0x01000000cb00780c */ /* 0x000fda0003fc6160 */
[----:B------:R-:W-:Y:S02]  /*4ea0*/  @P6 PRMT R151, R151, 0x7632, R151 ;  /* 0x0000763297976816 */ /* 0x000fe40000000097 */
[----:B------:R-:W-:Y:S02]  /*4eb0*/  @P6 SHF.L.U32 R153, R9, 0x10, RZ ;  /* 0x0000001009996819 */ /* 0x000fe400000006ff */
[----:B------:R-:W-:-:S03]  /*4ec0*/  @P6 SHF.L.U32 R151, R151, 0x10, RZ ;  /* 0x0000001097976819 */ /* 0x000fc600000006ff */
[-C--:B------:R-:W-:Y:S02]  /*4ed0*/  @P6 FMUL.FTZ R154, R153, R152.reuse ;  /* 0x00000098999a6220 */ /* 0x080fe40000410000 */
[----:B------:R-:W-:-:S03]  /*4ee0*/  @P6 FMUL.FTZ R150, R151, R152 ;  /* 0x0000009897966220 */ /* 0x000fc60000410000 */
[----:B------:R-:W-:Y:S01]  /*4ef0*/  F2FP.BF16.F32.PACK_AB R151, R154, R219 ;  /* 0x000000db9a97723e */ /* 0x000fe200000010ff */
[----:B------:R-:W-:Y:S01]  /*4f00*/  FADD.FTZ R127, R127, R150 ;  /* 0x000000967f7f7221 */ /* 0x000fe20000010000 */
[----:B------:R-:W-:-:S07]  /*4f10*/  F2FP.BF16.F32.PACK_AB R150, R218, R211 ;  /* 0x000000d3da96723e */ /* 0x000fce00000010ff */
.L_x_716:
        /* <DEDUP_REMOVED lines=11> */
.L_x_705:
        /* <DEDUP_REMOVED lines=8> */
[C---:B------:R-:W-:Y:S01]  /*5050*/  LOP3.LUT P0, RZ, R206.reuse, 0xff, RZ, 0xc0, !PT ;  /* 0x000000ffceff7812 */ /* 0x040fe2000780c0ff */
[-CC-:B------:R-:W-:Y:S01]  /*5060*/  FFMA.FTZ R208, R201, R153.reuse, R154.reuse ;  /* 0x00000099c9d07223 */ /* 0x180fe2000001009a */
[----:B------:R-:W-:Y:S01]  /*5070*/  LOP3.LUT P6, RZ, R206, 0xff00, RZ, 0xc0, !PT ;  /* 0x0000ff00ceff7812 */ /* 0x000fe200078cc0ff */
[-C--:B------:R-:W-:Y:S01]  /*5080*/  FFMA.FTZ R209, R198, R153.reuse, R154 ;  /* 0x00000099c6d17223 */ /* 0x080fe2000001009a */
[C---:B------:R-:W-:Y:S01]  /*5090*/  PRMT R190, R132.reuse, 0x7632, R190 ;  /* 0x0000763284be7816 */ /* 0x040fe200000000be */
[----:B------:R-:W-:Y:S01]  /*50a0*/  FADD.FTZ R208, R199, -R208 ;  /* 0x800000d0c7d07221 */ /* 0x000fe20000010000 */
[----:B------:R-:W-:Y:S01]  /*50b0*/  SHF.L.U32 R155, R132, 0x10, RZ ;  /* 0x00000010849b7819 */ /* 0x000fe200000006ff */
[----:B------:R-:W-:Y:S01]  /*50c0*/  FFMA.FTZ R213, R194, R153, R154 ;  /* 0x00000099c2d57223 */ /* 0x000fe2000001009a */
[----:B------:R-:W-:Y:S01]  /*50d0*/  SHF.L.U32 R191, R190, 0x10, RZ ;  /* 0x00000010bebf7819 */ /* 0x000fe200000006ff */
[----:B------:R-:W-:Y:S01]  /*50e0*/  FADD.FTZ R190, R196, -R209 ;  /* 0x800000d1c4be7221 */ /* 0x000fe20000010000 */
[----:B------:R-:W-:-:S02]  /*50f0*/  HFMA2 R221, -RZ, RZ, 0, 0 ;  /* 0x00000000ffdd7431 */ /* 0x000fc400000001ff */
[C---:B-----5:R-:W-:Y:S01]  /*5100*/  FFMA.FTZ R209, R200.reuse, R208, R155 ;  /* 0x000000d0c8d17223 */ /* 0x060fe2000001009b */
[----:B------:R-:W-:Y:S01]  /*5110*/  MOV R208, RZ ;  /* 0x000000ff00d07202 */ /* 0x000fe20000000f00 */
[----:B------:R-:W-:Y:S01]  /*5120*/  FFMA.FTZ R211, R200, R190, R191 ;  /* 0x000000bec8d37223 */ /* 0x000fe200000100bf */
[C---:B------:R-:W-:Y:S01]  /*5130*/  @P0 SHF.L.U32 R210, R148.reuse, 0x10, RZ ;  /* 0x0000001094d20819 */ /* 0x040fe200000006ff */
[-C--:B------:R-:W-:Y:S01]  /*5140*/  FMUL.FTZ R209, R209, R152.reuse ;  /* 0x00000098d1d17220 */ /* 0x080fe20000410000 */
[----:B------:R-:W-:Y:S01]  /*5150*/  @P6 PRMT R148, R148, 0x7632, R148 ;  /* 0x0000763294946816 */ /* 0x000fe20000000094 */
[----:B------:R-:W-:Y:S01]  /*5160*/  FMUL.FTZ R211, R211, R152 ;  /* 0x00000098d3d37220 */ /* 0x000fe20000410000 */
[----:B------:R-:W-:Y:S01]  /*5170*/  @P0 SHF.L.U32 R212, R60, 0x10, RZ ;  /* 0x000000103cd40819 */ /* 0x000fe200000006ff */
[----:B------:R-:W-:Y:S01]  /*5180*/  FMUL.FTZ R209, R209, UR11 ;  /* 0x0000000bd1d17c20 */ /* 0x000fe20008410000 */
[----:B------:R-:W-:Y:S01]  /*5190*/  @P6 SHF.L.U32 R214, R22, 0x10, RZ ;  /* 0x0000001016d66819 */ /* 0x000fe200000006ff */
[----:B------:R-:W-:Y:S01]  /*51a0*/  FMUL.FTZ R211, R211, UR11 ;  /* 0x0000000bd3d37c20 */ /* 0x000fe20008410000 */
[----:B------:R-:W-:-:S02]  /*51b0*/  @P6 SHF.L.U32 R148, R148, 0x10, RZ ;  /* 0x0000001094946819 */ /* 0x000fc400000006ff */
[----:B------:R-:W-:Y:S01]  /*51c0*/  CS2R R190, SRZ ;  /* 0x0000000000be7805 */ /* 0x000fe2000001ff00 */
[----:B------:R-:W-:Y:S02]  /*51d0*/  HFMA2 R155, -RZ, RZ, 0, 0 ;  /* 0x00000000ff9b7431 */ /* 0x000fe400000001ff */
[----:B------:R-:W-:Y:S01]  /*51e0*/  @P0 FMUL.FTZ R191, R209, R210 ;  /* 0x000000d2d1bf0220 */ /* 0x000fe20000410000 */
[----:B------:R-:W-:Y:S01]  /*51f0*/  @P0 FMUL.FTZ R190, R212, R209 ;  /* 0x000000d1d4be0220 */ /* 0x000fe20000410000 */
[----:B------:R-:W-:Y:S01]  /*5200*/  @P6 FMUL.FTZ R208, R211, R148 ;  /* 0x00000094d3d06220 */ /* 0x000fe20000410000 */
[----:B------:R-:W-:Y:S01]  /*5210*/  @P6 FMUL.FTZ R155, R214, R211 ;  /* 0x000000d3d69b6220 */ /* 0x000fe20000410000 */
[C---:B------:R-:W-:Y:S01]  /*5220*/  LOP3.LUT P0, RZ, R206.reuse, 0xff0000, RZ, 0xc0, !PT ;  /* 0x00ff0000ceff7812 */ /* 0x040fe2000780c0ff */
[----:B------:R-:W-:Y:S01]  /*5230*/  FFMA.FTZ R210, R197, R153, R154 ;  /* 0x00000099c5d27223 */ /* 0x000fe2000001009a */
[----:B------:R-:W-:Y:S01]  /*5240*/  LOP3.LUT P6, RZ, R206, 0xff000000, RZ, 0xc0, !PT ;  /* 0xff000000ceff7812 */ /* 0x000fe200078cc0ff */
[----:B------:R-:W-:Y:S01]  /*5250*/  FADD.FTZ R104, R104, R191 ;  /* 0x000000bf68687221 */ /* 0x000fe20000010000 */
[----:B------:R-:W-:Y:S01]  /*5260*/  PRMT R148, R133, 0x7632, R148 ;  /* 0x0000763285947816 */ /* 0x000fe20000000094 */
[----:B------:R-:W-:Y:S01]  /*5270*/  FADD.FTZ R210, R195, -R210 ;  /* 0x800000d2c3d27221 */ /* 0x000fe20000010000 */
[----:B------:R-:W-:Y:S01]  /*5280*/  SHF.L.U32 R209, R133, 0x10, RZ ;  /* 0x0000001085d17819 */ /* 0x000fe200000006ff */
[----:B------:R-:W-:Y:S01]  /*5290*/  FADD.FTZ R105, R105, R208 ;  /* 0x000000d069697221 */ /* 0x000fe20000010000 */
[----:B------:R-:W-:Y:S01]  /*52a0*/  SHF.L.U32 R211, R148, 0x10, RZ ;  /* 0x0000001094d37819 */ /* 0x000fe200000006ff */
[----:B------:R-:W-:-:S02]  /*52b0*/  FADD.FTZ R148, R192, -R213 ;  /* 0x800000d5c0947221 */ /* 0x000fc40000010000 */
[C---:B------:R-:W-:Y:S01]  /*52c0*/  FFMA.FTZ R213, R200.reuse, R210, R209 ;  /* 0x000000d2c8d57223 */ /* 0x040fe200000100d1 */
[----:B------:R-:W-:Y:S01]  /*52d0*/  MOV R209, RZ ;  /* 0x000000ff00d17202 */ /* 0x000fe20000000f00 */
[----:B------:R-:W-:Y:S01]  /*52e0*/  FFMA.FTZ R215, R200, R148, R211 ;  /* 0x00000094c8d77223 */ /* 0x000fe200000100d3 */
[----:B------:R-:W-:Y:S01]  /*52f0*/  @P0 SHF.L.U32 R212, R149, 0x10, RZ ;  /* 0x0000001095d40819 */ /* 0x000fe200000006ff */
        /* <DEDUP_REMOVED lines=14> */
[----:B------:R-:W-:Y:S01]  /*53e0*/  LOP3.LUT P0, RZ, R207, 0xff, RZ, 0xc0, !PT ;  /* 0x000000ffcfff7812 */ /* 0x000fe2000780c0ff */
[-CC-:B------:R-:W-:Y:S01]  /*53f0*/  FFMA.FTZ R214, R193, R153.reuse, R154.reuse ;  /* 0x00000099c1d67223 */ /* 0x180fe2000001009a */
[----:B------:R-:W-:Y:S01]  /*5400*/  LOP3.LUT P6, RZ, R207, 0xff00, RZ, 0xc0, !PT ;  /* 0x0000ff00cfff7812 */ /* 0x000fe200078cc0ff */
[----:B------:R-:W-:Y:S01]  /*5410*/  FFMA.FTZ R216, R34, R153, R154 ;  /* 0x0000009922d87223 */ /* 0x000fe2000001009a */
[C---:B------:R-:W-:Y:S01]  /*5420*/  PRMT R212, R134.reuse, 0x7632, R212 ;  /* 0x0000763286d47816 */ /* 0x040fe200000000d4 */
[----:B------:R-:W-:Y:S01]  /*5430*/  FADD.FTZ R213, R189, -R214 ;  /* 0x800000d6bdd57221 */ /* 0x000fe20000010000 */
[----:B------:R-:W-:Y:S01]  /*5440*/  SHF.L.U32 R149, R134, 0x10, RZ ;  /* 0x0000001086957819 */ /* 0x000fe200000006ff */
[----:B------:R-:W-:Y:S01]  /*5450*/  FADD.FTZ R216, R33, -R216 ;  /* 0x800000d821d87221 */ /* 0x000fe20000010000 */
[----:B------:R-:W-:Y:S01]  /*5460*/  SHF.L.U32 R215, R212, 0x10, RZ ;  /* 0x00000010d4d77819 */ /* 0x000fe200000006ff */
[----:B------:R-:W-:-:S02]  /*5470*/  HFMA2 R212, -RZ, RZ, 0, 0 ;  /* 0x00000000ffd47431 */ /* 0x000fc400000001ff */
[----:B------:R-:W-:Y:S01]  /*5480*/  FADD.FTZ R106, R106, R211 ;  /* 0x000000d36a6a7221 */ /* 0x000fe20000010000 */
[C---:B------:R-:W-:Y:S01]  /*5490*/  FFMA.FTZ R213, R200.reuse, R213, R149 ;  /* 0x000000d5c8d57223 */ /* 0x040fe20000010095 */
[----:B------:R-:W-:Y:S02]  /*54a0*/  HFMA2 R149, -RZ, RZ, 0, 0 ;  /* 0x00000000ff957431 */ /* 0x000fe400000001ff */
        /* <DEDUP_REMOVED lines=9> */
[----:B------:R-:W-:Y:S01]  /*5540*/  @P6 SHF.L.U32 R150, R150, 0x10, RZ ;  /* 0x0000001096966819 */ /* 0x000fe200000006ff */
[----:B------:R-:W-:Y:S01]  /*5550*/  @P0 FMUL.FTZ R212, R218, R213 ;  /* 0x000000d5dad40220 */ /* 0x000fe20000410000 */
[----:B------:R-:W-:Y:S01]  /*5560*/  MOV R215, RZ ;  /* 0x000000ff00d77202 */ /* 0x000fe20000000f00 */
[----:B------:R-:W-:Y:S01]  /*5570*/  @P0 FMUL.FTZ R215, R213, R214 ;  /* 0x000000d6d5d70220 */ /* 0x000fe20000410000 */
[----:B------:R-:W-:Y:S01]  /*5580*/  ISETP.GE.U32.AND P0, PT, R206, RZ, PT ;  /* 0x000000ffce00720c */ /* 0x000fe20003f06070 */
[----:B------:R-:W-:Y:S01]  /*5590*/  @P6 FMUL.FTZ R149, R220, R217 ;  /* 0x000000d9dc956220 */ /* 0x000fe20000410000 */
[----:B------:R-:W-:Y:S01]  /*55a0*/  MOV R216, RZ ;  /* 0x000000ff00d87202 */ /* 0x000fe20000000f00 */
[----:B------:R-:W-:Y:S01]  /*55b0*/  @P6 FMUL.FTZ R216, R217, R150 ;  /* 0x00000096d9d86220 */ /* 0x000fe20000410000 */
[-CC-:B------:R-:W-:Y:S01]  /*55c0*/  FFMA.FTZ R217, R31, R153.reuse, R154.reuse ;  /* 0x000000991fd97223 */ /* 0x180fe2000001009a */
[----:B------:R-:W-:Y:S01]  /*55d0*/  ISETP.GE.U32.AND.EX P0, PT, R207, 0x1000000, PT, P0 ;  /* 0x01000000cf00780c */ /* 0x000fe20003f06100 */
[----:B------:R-:W-:Y:S01]  /*55e0*/  FFMA.FTZ R218, R156, R153, R154 ;  /* 0x000000999cda7223 */ /* 0x000fe2000001009a */
[----:B------:R-:W-:Y:S01]  /*55f0*/  PRMT R150, R135, 0x7632, R150 ;  /* 0x0000763287967816 */ /* 0x000fe20000000096 */
[----:B------:R-:W-:Y:S01]  /*5600*/  FADD.FTZ R214, R32, -R217 ;  /* 0x800000d920d67221 */ /* 0x000fe20000010000 */
[----:B------:R-:W-:Y:S01]  /*5610*/  LOP3.LUT P6, RZ, R207, 0xff0000, RZ, 0xc0, !PT ;  /* 0x00ff0000cfff7812 */ /* 0x000fe200078cc0ff */
[----:B------:R-:W-:Y:S01]  /*5620*/  FADD.FTZ R218, R35, -R218 ;  /* 0x800000da23da7221 */ /* 0x000fe20000010000 */
[----:B------:R-:W-:Y:S01]  /*5630*/  SHF.L.U32 R213, R135, 0x10, RZ ;  /* 0x0000001087d57819 */ /* 0x000fe200000006ff */
[----:B------:R-:W-:Y:S01]  /*5640*/  FADD.FTZ R107, R107, R210 ;  /* 0x000000d26b6b7221 */ /* 0x000fe20000010000 */
[----:B------:R-:W-:Y:S01]  /*5650*/  SHF.L.U32 R217, R150, 0x10, RZ ;  /* 0x0000001096d97819 */ /* 0x000fe200000006ff */
[----:B------:R-:W-:Y:S01]  /*5660*/  FADD.FTZ R108, R108, R215 ;  /* 0x000000d76c6c7221 */ /* 0x000fe20000010000 */
[----:B------:R-:W-:Y:S01]  /*5670*/  FADD.FTZ R109, R109, R216 ;  /* 0x000000d86d6d7221 */ /* 0x000fe20000010000 */
[----:B------:R-:W-:Y:S01]  /*5680*/  FFMA.FTZ R213, R200, R214, R213 ;  /* 0x000000d6c8d57223 */ /* 0x000fe200000100d5 */
[----:B------:R-:W-:-:S02]  /*5690*/  HFMA2 R214, -RZ, RZ, 0, 0 ;  /* 0x00000000ffd67431 */ /* 0x000fc400000001ff */
[----:B------:R-:W-:Y:S01]  /*56a0*/  FFMA.FTZ R217, R200, R218, R217 ;  /* 0x000000dac8d97223 */ /* 0x000fe200000100d9 */
[----:B------:R-:W-:Y:S01]  /*56b0*/  @P0 PRMT R219, R151, 0x7632, R219 ;  /* 0x0000763297db0816 */ /* 0x000fe200000000db */
[-C--:B------:R-:W-:Y:S01]  /*56c0*/  FMUL.FTZ R213, R213, R152.reuse ;  /* 0x00000098d5d57220 */ /* 0x080fe20000410000 */
[----:B------:R-:W-:Y:S01]  /*56d0*/  @P0 SHF.L.U32 R223, R25, 0x10, RZ ;  /* 0x0000001019df0819 */ /* 0x000fe200000006ff */
[----:B------:R-:W-:Y:S01]  /*56e0*/  FMUL.FTZ R217, R217, R152 ;  /* 0x00000098d9d97220 */ /* 0x000fe20000410000 */
[----:B------:R-:W-:Y:S01]  /*56f0*/  @P6 SHF.L.U32 R150, R151, 0x10, RZ ;  /* 0x0000001097966819 */ /* 0x000fe200000006ff */
[----:B------:R-:W-:Y:S01]  /*5700*/  FMUL.FTZ R213, R213, UR11 ;  /* 0x0000000bd5d57c20 */ /* 0x000fe20008410000 */
[----:B------:R-:W-:Y:S01]  /*5710*/  @P6 SHF.L.U32 R222, R63, 0x10, RZ ;  /* 0x000000103fde6819 */ /* 0x000fe200000006ff */
[----:B------:R-:W-:Y:S01]  /*5720*/  FMUL.FTZ R220, R217, UR11 ;  /* 0x0000000bd9dc7c20 */ /* 0x000fe20008410000 */
[----:B------:R-:W-:Y:S02]  /*5730*/  @P0 SHF.L.U32 R219, R219, 0x10, RZ ;  /* 0x00000010dbdb0819 */ /* 0x000fe400000006ff */
[----:B------:R-:W-:Y:S01]  /*5740*/  MOV R151, RZ ;  /* 0x000000ff00977202 */ /* 0x000fe20000000f00 */
[----:B------:R-:W-:Y:S01]  /*5750*/  @P6 FMUL.FTZ R151, R213, R150 ;  /* 0x00000096d5976220 */ /* 0x000fe20000410000 */
[----:B------:R-:W-:Y:S01]  /*5760*/  MOV R218, RZ ;  /* 0x000000ff00da7202 */ /* 0x000fe20000000f00 */
[----:B------:R-:W-:Y:S01]  /*5770*/  @P6 FMUL.FTZ R214, R222, R213 ;  /* 0x000000d5ded66220 */ /* 0x000fe20000410000 */
[----:B------:R-:W-:Y:S01]  /*5780*/  @P0 FMUL.FTZ R221, R223, R220 ;  /* 0x000000dcdfdd0220 */ /* 0x000fe20000410000 */
[----:B------:R-:W-:Y:S01]  /*5790*/  @P0 FMUL.FTZ R218, R220, R219 ;  /* 0x000000dbdcda0220 */ /* 0x000fe20000410000 */
[----:B------:R-:W-:Y:S01]  /*57a0*/  F2FP.BF16.F32.PACK_AB R150, R149, R212 ;  /* 0x000000d49596723e */ /* 0x000fe200000010ff */
[----:B------:R-:W-:Y:S01]  /*57b0*/  FADD.FTZ R110, R110, R151 ;  /* 0x000000976e6e7221 */ /* 0x000fe20000010000 */
[----:B------:R-:W-:Y:S01]  /*57c0*/  F2FP.BF16.F32.PACK_AB R149, R148, R209 ;  /* 0x000000d19495723e */ /* 0x000fe200000010ff */
[----:B------:R-:W-:Y:S01]  /*57d0*/  FADD.FTZ R111, R111, R218 ;  /* 0x000000da6f6f7221 */ /* 0x000fe20000010000 */
[----:B------:R-:W-:-:S02]  /*57e0*/  F2FP.BF16.F32.PACK_AB R151, R221, R214 ;  /* 0x000000d6dd97723e */ /* 0x000fc400000010ff */
[----:B------:R-:W-:Y:S01]  /*57f0*/  F2FP.BF16.F32.PACK_AB R148, R155, R190 ;  /* 0x000000be9b94723e */ /* 0x000fe200000010ff */
[----:B------:R-:W-:Y:S06]  /*5800*/  BRA `(.L_x_720) ;  /* 0x0000000800007947 */ /* 0x000fec0003800000 */
.L_x_719:
[C---:B------:R-:W-:Y:S01]  /*5810*/  LOP3.LUT P0, RZ, R206.reuse, 0xff, RZ, 0xc0, !PT ;  /* 0x000000ffceff7812 */ /* 0x040fe2000780c0ff */
        /* <DEDUP_REMOVED lines=8> */
[----:B------:R-:W-:Y:S01]  /*58a0*/  HFMA2 R155, -RZ, RZ, 0, 0 ;  /* 0x00000000ff9b7431 */ /* 0x000fe200000001ff */
[----:B------:R-:W-:Y:S01]  /*58b0*/  MOV R130, RZ ;  /* 0x000000ff00827202 */ /* 0x000fe20000000f00 */
        /* <DEDUP_REMOVED lines=12> */
[----:B------:R-:W-:-:S02]  /*5980*/  HFMA2 R190, -RZ, RZ, 0, 0 ;  /* 0x00000000ffbe7431 */ /* 0x000fc400000001ff */
[-C--:B------:R-:W-:Y:S01]  /*5990*/  @P0 FMUL.FTZ R129, R208, R131.reuse ;  /* 0x00000083d0810220 */ /* 0x080fe20000410000 */
[-C--:B------:R-:W-:Y:S01]  /*59a0*/  @P6 FMUL.FTZ R130, R209, R148.reuse ;  /* 0x00000094d1826220 */ /* 0x080fe20000410000 */
[----:B------:R-:W-:Y:S01]  /*59b0*/  @P6 FMUL.FTZ R155, R211, R148 ;  /* 0x00000094d39b6220 */ /* 0x000fe20000410000 */
[----:B------:R-:W-:Y:S01]  /*59c0*/  LOP3.LUT P6, RZ, R206, 0xff000000, RZ, 0xc0, !PT ;  /* 0xff000000ceff7812 */ /* 0x000fe200078cc0ff */
[----:B------:R-:W-:Y:S01]  /*59d0*/  @P0 FMUL.FTZ R190, R210, R131 ;  /* 0x00000083d2be0220 */ /* 0x000fe20000410000 */
[----:B------:R-:W-:Y:S01]  /*59e0*/  PRMT R208, R133, 0x7632, R208 ;  /* 0x0000763285d07816 */ /* 0x000fe200000000d0 */
[-CC-:B------:R-:W-:Y:S01]  /*59f0*/  FFMA.FTZ R209, R194, R153.reuse, R154.reuse ;  /* 0x00000099c2d17223 */ /* 0x180fe2000001009a */
[----:B------:R-:W-:Y:S01]  /*5a00*/  LOP3.LUT P0, RZ, R206, 0xff0000, RZ, 0xc0, !PT ;  /* 0x00ff0000ceff7812 */ /* 0x000fe2000780c0ff */
[----:B------:R-:W-:Y:S01]  /*5a10*/  FFMA.FTZ R148, R197, R153, R154 ;  /* 0x00000099c5947223 */ /* 0x000fe2000001009a */
[----:B------:R-:W-:Y:S01]  /*5a20*/  SHF.L.U32 R208, R208, 0x10, RZ ;  /* 0x00000010d0d07819 */ /* 0x000fe200000006ff */
[----:B------:R-:W-:Y:S01]  /*5a30*/  FADD.FTZ R209, R192, -R209 ;  /* 0x800000d1c0d17221 */ /* 0x000fe20000010000 */
[----:B------:R-:W-:Y:S01]  /*5a40*/  SHF.L.U32 R131, R133, 0x10, RZ ;  /* 0x0000001085837819 */ /* 0x000fe200000006ff */
[----:B------:R-:W-:Y:S01]  /*5a50*/  FADD.FTZ R211, R195, -R148 ;  /* 0x80000094c3d37221 */ /* 0x000fe20000010000 */
[----:B------:R-:W-:Y:S01]  /*5a60*/  MOV R210, RZ ;  /* 0x000000ff00d27202 */ /* 0x000fe20000000f00 */
[----:B------:R-:W-:Y:S01]  /*5a70*/  FFMA.FTZ R208, R200, R209, R208 ;  /* 0x000000d1c8d07223 */ /* 0x000fe200000100d0 */
[----:B------:R-:W-:-:S02]  /*5a80*/  HFMA2 R148, -RZ, RZ, 0, 0 ;  /* 0x00000000ff947431 */ /* 0x000fc400000001ff */
[----:B------:R-:W-:Y:S01]  /*5a90*/  FFMA.FTZ R211, R200, R211, R131 ;  /* 0x000000d3c8d37223 */ /* 0x000fe20000010083 */
[----:B------:R-:W-:Y:S01]  /*5aa0*/  @P6 PRMT R213, R149, 0x7632, R213 ;  /* 0x0000763295d56816 */ /* 0x000fe200000000d5 */
[-C--:B------:R-:W-:Y:S01]  /*5ab0*/  FMUL.FTZ R212, R208, R152.reuse ;  /* 0x00000098d0d47220 */ /* 0x080fe20000410000 */
[----:B------:R-:W-:Y:S01]  /*5ac0*/  @P6 SHF.L.U32 R215, R23, 0x10, RZ ;  /* 0x0000001017d76819 */ /* 0x000fe200000006ff */
[----:B------:R-:W-:Y:S01]  /*5ad0*/  HFMA2 R209, -RZ, RZ, 0, 0 ;  /* 0x00000000ffd17431 */ /* 0x000fe200000001ff */
[----:B------:R-:W-:Y:S01]  /*5ae0*/  @P0 SHF.L.U32 R214, R149, 0x10, RZ ;  /* 0x0000001095d60819 */ /* 0x000fe200000006ff */
[----:B------:R-:W-:Y:S01]  /*5af0*/  FMUL.FTZ R149, R211, R152 ;  /* 0x00000098d3957220 */ /* 0x000fe20000410000 */
[----:B------:R-:W-:Y:S01]  /*5b00*/  @P6 SHF.L.U32 R213, R213, 0x10, RZ ;  /* 0x00000010d5d56819 */ /* 0x000fe200000006ff */
[----:B------:R-:W-:Y:S01]  /*5b10*/  FMUL.FTZ R212, R212, UR11 ;  /* 0x0000000bd4d47c20 */ /* 0x000fe20008410000 */
[----:B------:R-:W-:Y:S01]  /*5b20*/  @P0 SHF.L.U32 R216, R61, 0x10, RZ ;  /* 0x000000103dd80819 */ /* 0x000fe200000006ff */
[----:B------:R-:W-:Y:S01]  /*5b30*/  FMUL.FTZ R149, R149, UR11 ;  /* 0x0000000b95957c20 */ /* 0x000fe20008410000 */
[----:B------:R-:W-:Y:S01]  /*5b40*/  MOV R131, RZ ;  /* 0x000000ff00837202 */ /* 0x000fe20000000f00 */
[-C--:B------:R-:W-:Y:S01]  /*5b50*/  @P6 FMUL.FTZ R210, R213, R212.reuse ;  /* 0x000000d4d5d26220 */ /* 0x080fe20000410000 */
[----:B------:R-:W-:Y:S01]  /*5b60*/  @P6 FMUL.FTZ R148, R215, R212 ;  /* 0x000000d4d7946220 */ /* 0x000fe20000410000 */
[--C-:B------:R-:W-:Y:S01]  /*5b70*/  FFMA.FTZ R212, R193, R153, R154.reuse ;  /* 0x00000099c1d47223 */ /* 0x100fe2000001009a */
[-C--:B------:R-:W-:Y:S01]  /*5b80*/  @P0 FMUL.FTZ R131, R214, R149.reuse ;  /* 0x00000095d6830220 */ /* 0x080fe20000410000 */
[----:B------:R-:W-:Y:S01]  /*5b90*/  @P0 FMUL.FTZ R209, R216, R149 ;  /* 0x00000095d8d10220 */ /* 0x000fe20000410000 */
[----:B------:R-:W-:Y:S01]  /*5ba0*/  LOP3.LUT P0, RZ, R207, 0xff, RZ, 0xc0, !PT ;  /* 0x000000ffcfff7812 */ /* 0x000fe2000780c0ff */
[----:B------:R-:W-:Y:S01]  /*5bb0*/  FFMA.FTZ R214, R34, R153, R154 ;  /* 0x0000009922d67223 */ /* 0x000fe2000001009a */
[----:B------:R-:W-:Y:S01]  /*5bc0*/  PRMT R215, R134, 0x7632, R215 ;  /* 0x0000763286d77816 */ /* 0x000fe200000000d7 */
[----:B------:R-:W-:Y:S01]  /*5bd0*/  FADD.FTZ R213, R189, -R212 ;  /* 0x800000d4bdd57221 */ /* 0x000fe20000010000 */
[----:B------:R-:W-:-:S02]  /*5be0*/  LOP3.LUT P6, RZ, R207, 0xff00, RZ, 0xc0, !PT ;  /* 0x0000ff00cfff7812 */ /* 0x000fc400078cc0ff */
[----:B------:R-:W-:Y:S02]  /*5bf0*/  CS2R R216, SRZ ;  /* 0x0000000000d87805 */ /* 0x000fe4000001ff00 */
[----:B------:R-:W-:Y:S01]  /*5c00*/  SHF.L.U32 R149, R134, 0x10, RZ ;  /* 0x0000001086957819 */ /* 0x000fe200000006ff */
[----:B------:R-:W-:Y:S01]  /*5c10*/  HFMA2 R222, -RZ, RZ, 0, 0 ;  /* 0x00000000ffde7431 */ /* 0x000fe200000001ff */
[----:B------:R-:W-:Y:S01]  /*5c20*/  SHF.L.U32 R212, R215, 0x10, RZ ;  /* 0x00000010d7d47819 */ /* 0x000fe200000006ff */
[----:B------:R-:W-:Y:S01]  /*5c30*/  FADD.FTZ R215, R33, -R214 ;  /* 0x800000d621d77221 */ /* 0x000fe20000010000 */
[----:B------:R-:W-:Y:S01]  /*5c40*/  FADD.FTZ R104, R104, R129 ;  /* 0x0000008168687221 */ /* 0x000fe20000010000 */
[C---:B------:R-:W-:Y:S01]  /*5c50*/  FFMA.FTZ R213, R200.reuse, R213, R149 ;  /* 0x000000d5c8d57223 */ /* 0x040fe20000010095 */
[----:B------:R-:W-:Y:S02]  /*5c60*/  HFMA2 R149, -RZ, RZ, 0, 0 ;  /* 0x00000000ff957431 */ /* 0x000fe400000001ff */
[----:B------:R-:W-:Y:S01]  /*5c70*/  FFMA.FTZ R214, R200, R215, R212 ;  /* 0x000000d7c8d67223 */ /* 0x000fe200000100d4 */
[----:B------:R-:W-:Y:S01]  /*5c80*/  @P0 SHF.L.U32 R218, R150, 0x10, RZ ;  /* 0x0000001096da0819 */ /* 0x000fe200000006ff */
[-C--:B------:R-:W-:Y:S01]  /*5c90*/  FMUL.FTZ R215, R213, R152.reuse ;  /* 0x00000098d5d77220 */ /* 0x080fe20000410000 */
[----:B------:R-:W-:Y:S01]  /*5ca0*/  @P0 SHF.L.U32 R220, R62, 0x10, RZ ;  /* 0x000000103edc0819 */ /* 0x000fe200000006ff */
[----:B------:R-:W-:Y:S01]  /*5cb0*/  FADD.FTZ R105, R105, R130 ;  /* 0x0000008269697221 */ /* 0x000fe20000010000 */
[----:B------:R-:W-:Y:S01]  /*5cc0*/  @P6 PRMT R219, R150, 0x7632, R219 ;  /* 0x0000763296db6816 */ /* 0x000fe200000000db */
[----:B------:R-:W-:Y:S01]  /*5cd0*/  FMUL.FTZ R215, R215, UR11 ;  /* 0x0000000bd7d77c20 */ /* 0x000fe20008410000 */
[----:B------:R-:W-:Y:S01]  /*5ce0*/  FMUL.FTZ R150, R214, R152 ;  /* 0x00000098d6967220 */ /* 0x000fe20000410000 */
[----:B------:R-:W-:Y:S01]  /*5cf0*/  MOV R212, RZ ;  /* 0x000000ff00d47202 */ /* 0x000fe20000000f00 */
[----:B------:R-:W-:Y:S01]  /*5d00*/  FADD.FTZ R106, R106, R131 ;  /* 0x000000836a6a7221 */ /* 0x000fe20000010000 */
[----:B------:R-:W-:Y:S01]  /*5d10*/  @P6 SHF.L.U32 R221, R24, 0x10, RZ ;  /* 0x0000001018dd6819 */ /* 0x000fe200000006ff */
[-C--:B------:R-:W-:Y:S01]  /*5d20*/  @P0 FMUL.FTZ R217, R218, R215.reuse ;  /* 0x000000d7dad90220 */ /* 0x080fe20000410000 */
[----:B------:R-:W-:Y:S01]  /*5d30*/  @P6 SHF.L.U32 R219, R219, 0x10, RZ ;  /* 0x00000010dbdb6819 */ /* 0x000fe200000006ff */
[----:B------:R-:W-:Y:S01]  /*5d40*/  @P0 FMUL.FTZ R212, R220, R215 ;  /* 0x000000d7dcd40220 */ /* 0x000fe20000410000 */
[----:B------:R-:W-:Y:S01]  /*5d50*/  FMUL.FTZ R150, R150, UR11 ;  /* 0x0000000b96967c20 */ /* 0x000fe20008410000 */
[----:B------:R-:W-:Y:S01]  /*5d60*/  ISETP.GE.U32.AND P0, PT, R206, RZ, PT ;  /* 0x000000ffce00720c */ /* 0x000fe20003f06070 */
[-C--:B------:R-:W-:Y:S01]  /*5d70*/  FFMA.FTZ R215, R31, R153.reuse, R154 ;  /* 0x000000991fd77223 */ /* 0x080fe2000001009a */
[----:B------:R-:W-:Y:S01]  /*5d80*/  PRMT R218, R135, 0x7632, R218 ;  /* 0x0000763287da7816 */ /* 0x000fe200000000da */
[-C--:B------:R-:W-:Y:S01]  /*5d90*/  @P6 FMUL.FTZ R216, R219, R150.reuse ;  /* 0x00000096dbd86220 */ /* 0x080fe20000410000 */
[----:B------:R-:W-:Y:S01]  /*5da0*/  @P6 FMUL.FTZ R149, R221, R150 ;  /* 0x00000096dd956220 */ /* 0x000fe20000410000 */
[C---:B------:R-:W-:Y:S01]  /*5db0*/  ISETP.GE.U32.AND.EX P0, PT, R207.reuse, 0x1000000, PT, P0 ;  /* 0x01000000cf00780c */ /* 0x040fe20003f06100 */
[----:B------:R-:W-:Y:S01]  /*5dc0*/  FFMA.FTZ R150, R156, R153, R154 ;  /* 0x000000999c967223 */ /* 0x000fe2000001009a */
[----:B------:R-:W-:Y:S01]  /*5dd0*/  LOP3.LUT P6, RZ, R207, 0xff0000, RZ, 0xc0, !PT ;  /* 0x00ff0000cfff7812 */ /* 0x000fe200078cc0ff */
[----:B------:R-:W-:Y:S01]  /*5de0*/  FADD.FTZ R215, R32, -R215 ;  /* 0x800000d720d77221 */ /* 0x000fe20000010000 */
[----:B------:R-:W-:Y:S01]  /*5df0*/  SHF.L.U32 R219, R135, 0x10, RZ ;  /* 0x0000001087db7819 */ /* 0x000fe200000006ff */
[----:B------:R-:W-:Y:S01]  /*5e00*/  FADD.FTZ R221, R35, -R150 ;  /* 0x8000009623dd7221 */ /* 0x000fe20000010000 */
[----:B------:R-:W-:Y:S01]  /*5e10*/  SHF.L.U32 R218, R218, 0x10, RZ ;  /* 0x00000010dada7819 */ /* 0x000fe200000006ff */
[----:B------:R-:W-:Y:S01]  /*5e20*/  FADD.FTZ R107, R107, R210 ;  /* 0x000000d26b6b7221 */ /* 0x000fe20000010000 */
[----:B------:R-:W-:Y:S01]  /*5e30*/  MOV R220, RZ ;  /* 0x000000ff00dc7202 */ /* 0x000fe20000000f00 */
[----:B------:R-:W-:Y:S01]  /*5e40*/  FFMA.FTZ R219, R200, R215, R219 ;  /* 0x000000d7c8db7223 */ /* 0x000fe200000100db */
[----:B------:R-:W-:-:S02]  /*5e50*/  HFMA2 R215, -RZ, RZ, 0, 0 ;  /* 0x00000000ffd77431 */ /* 0x000fc400000001ff */
[----:B------:R-:W-:Y:S01]  /*5e60*/  FFMA.FTZ R224, R200, R221, R218 ;  /* 0x000000ddc8e07223 */ /* 0x000fe200000100da */
[----:B------:R-:W-:Y:S01]  /*5e70*/  FADD.FTZ R108, R108, R217 ;  /* 0x000000d96c6c7221 */ /* 0x000fe20000010000 */
[----:B------:R-:W-:Y:S01]  /*5e80*/  @P0 PRMT R225, R151, 0x7632, R225 ;  /* 0x0000763297e10816 */ /* 0x000fe200000000e1 */
[-C--:B------:R-:W-:Y:S01]  /*5e90*/  FMUL.FTZ R150, R219, R152.reuse ;  /* 0x00000098db967220 */ /* 0x080fe20000410000 */
[----:B------:R-:W-:Y:S01]  /*5ea0*/  FMUL.FTZ R218, R224, R152 ;  /* 0x00000098e0da7220 */ /* 0x000fe20000410000 */
[----:B------:R-:W-:Y:S01]  /*5eb0*/  @P6 SHF.L.U32 R221, R151, 0x10, RZ ;  /* 0x0000001097dd6819 */ /* 0x000fe200000006ff */
[----:B------:R-:W-:Y:S01]  /*5ec0*/  FADD.FTZ R109, R109, R216 ;  /* 0x000000d86d6d7221 */ /* 0x000fe20000010000 */
[----:B------:R-:W-:Y:S01]  /*5ed0*/  @P6 SHF.L.U32 R223, R63, 0x10, RZ ;  /* 0x000000103fdf6819 */ /* 0x000fe200000006ff */
[----:B------:R-:W-:Y:S01]  /*5ee0*/  FMUL.FTZ R150, R150, UR11 ;  /* 0x0000000b96967c20 */ /* 0x000fe20008410000 */
[----:B------:R-:W-:Y:S01]  /*5ef0*/  @P0 SHF.L.U32 R227, R25, 0x10, RZ ;  /* 0x0000001019e30819 */ /* 0x000fe200000006ff */
[----:B------:R-:W-:Y:S01]  /*5f00*/  FMUL.FTZ R218, R218, UR11 ;  /* 0x0000000bdada7c20 */ /* 0x000fe20008410000 */
[----:B------:R-:W-:Y:S01]  /*5f10*/  @P0 SHF.L.U32 R225, R225, 0x10, RZ ;  /* 0x00000010e1e10819 */ /* 0x000fe200000006ff */
[-C--:B------:R-:W-:Y:S01]  /*5f20*/  @P6 FMUL.FTZ R215, R223, R150.reuse ;  /* 0x00000096dfd76220 */ /* 0x080fe20000410000 */
[----:B------:R-:W-:Y:S01]  /*5f30*/  MOV R151, RZ ;  /* 0x000000ff00977202 */ /* 0x000fe20000000f00 */
[----:B------:R-:W-:Y:S01]  /*5f40*/  @P6 FMUL.FTZ R151, R221, R150 ;  /* 0x00000096dd976220 */ /* 0x000fe20000410000 */
[-C--:B------:R-:W-:Y:S01]  /*5f50*/  @P0 FMUL.FTZ R222, R227, R218.reuse ;  /* 0x000000dae3de0220 */ /* 0x080fe20000410000 */
[----:B------:R-:W-:Y:S01]  /*5f60*/  @P0 FMUL.FTZ R220, R225, R218 ;  /* 0x000000dae1dc0220 */ /* 0x000fe20000410000 */
[----:B------:R-:W-:Y:S01]  /*5f70*/  F2FP.BF16.F32.PACK_AB R150, R149, R212 ;  /* 0x000000d49596723e */ /* 0x000fe200000010ff */
[----:B------:R-:W-:Y:S01]  /*5f80*/  FADD.FTZ R110, R110, R151 ;  /* 0x000000976e6e7221 */ /* 0x000fe20000010000 */
[----:B------:R-:W-:Y:S01]  /*5f90*/  F2FP.BF16.F32.PACK_AB R149, R148, R209 ;  /* 0x000000d19495723e */ /* 0x000fe200000010ff */
[----:B------:R-:W-:Y:S01]  /*5fa0*/  FADD.FTZ R111, R111, R220 ;  /* 0x000000dc6f6f7221 */ /* 0x000fe20000010000 */
[----:B------:R-:W-:-:S02]  /*5fb0*/  F2FP.BF16.F32.PACK_AB R131, R224, R219 ;  /* 0x000000dbe083723e */ /* 0x000fc400000010ff */
[----:B------:R-:W-:Y:S02]  /*5fc0*/  F2FP.BF16.F32.PACK_AB R130, R214, R213 ;  /* 0x000000d5d682723e */ /* 0x000fe400000010ff */
[----:B------:R-:W-:Y:S02]  /*5fd0*/  F2FP.BF16.F32.PACK_AB R129, R208, R211 ;  /* 0x000000d3d081723e */ /* 0x000fe400000010ff */
[----:B------:R-:W-:Y:S02]  /*5fe0*/  F2FP.BF16.F32.PACK_AB R128, R128, R191 ;  /* 0x000000bf8080723e */ /* 0x000fe400000010ff */
[----:B------:R-:W-:Y:S02]  /*5ff0*/  F2FP.BF16.F32.PACK_AB R151, R222, R215 ;  /* 0x000000d7de97723e */ /* 0x000fe400000010ff */
[----:B------:R-:W-:-:S07]  /*6000*/  F2FP.BF16.F32.PACK_AB R148, R155, R190 ;  /* 0x000000be9b94723e */ /* 0x000fce00000010ff */
.L_x_720:
        /* <DEDUP_REMOVED lines=9> */
.L_x_718:
[----:B------:R-:W-:Y:S05]  /*60a0*/  BSYNC.RECONVERGENT B1 ;  /* 0x0000000000017941 */ /* 0x000fea0003800200 */
.L_x_717:
        /* <DEDUP_REMOVED lines=9> */
[----:B------:R-:W-:Y:S01]  /*6140*/  LOP3.LUT P6, RZ, R204, 0xff, RZ, 0xc0, !PT ;  /* 0x000000ffccff7812 */ /* 0x000fe200078cc0ff */
[----:B------:R-:W-:Y:S01]  /*6150*/  HFMA2 R155, -RZ, RZ, 0, 0 ;  /* 0x00000000ff9b7431 */ /* 0x000fe200000001ff */
[----:B------:R-:W-:Y:S01]  /*6160*/  SHF.L.U32 R191, R136, 0x10, RZ ;  /* 0x0000001088bf7819 */ /* 0x000fe200000006ff */
[----:B------:R-:W-:Y:S01]  /*6170*/  FADD.FTZ R129, R158, -R129 ;  /* 0x800000819e817221 */ /* 0x000fe20000010000 */
[----:B------:R-:W-:Y:S01]  /*6180*/  MOV R131, RZ ;  /* 0x000000ff00837202 */ /* 0x000fe20000000f00 */
[-CC-:B------:R-:W-:Y:S01]  /*6190*/  FFMA.FTZ R130, R166, R153.reuse, R154.reuse ;  /* 0x00000099a6827223 */ /* 0x180fe2000001009a */
[----:B------:R-:W-:Y:S01]  /*61a0*/  FFMA.FTZ R219, R163, R153, R154 ;  /* 0x00000099a3db7223 */ /* 0x000fe2000001009a */
[----:B-----5:R-:W-:-:S03]  /*61b0*/  FFMA.FTZ R191, R200, R129, R191 ;  /* 0x00000081c8bf7223 */ /* 0x020fc600000100bf */
[----:B------:R-:W-:Y:S01]  /*61c0*/  FADD.FTZ R219, R164, -R219 ;  /* 0x800000dba4db7221 */ /* 0x000fe20000010000 */
[----:B------:R-:W-:Y:S02]  /*61d0*/  FMUL.FTZ R128, R191, R152 ;  /* 0x00000098bf807220 */ /* 0x000fe40000410000 */
[----:B------:R-:W-:Y:S02]  /*61e0*/  @P6 SHF.L.U32 R129, R148, 0x10, RZ ;  /* 0x0000001094816819 */ /* 0x000fe400000006ff */
[----:B------:R-:W-:Y:S01]  /*61f0*/  @P6 SHF.L.U32 R209, R44, 0x10, RZ ;  /* 0x000000102cd16819 */ /* 0x000fe200000006ff */
[----:B------:R-:W-:-:S04]  /*6200*/  FMUL.FTZ R128, R128, UR11 ;  /* 0x0000000b80807c20 */ /* 0x000fc80008410000 */
[----:B------:R-:W-:Y:S01]  /*6210*/  @P6 FMUL.FTZ R131, R128, R129 ;  /* 0x0000008180836220 */ /* 0x000fe20000410000 */
[----:B------:R-:W-:Y:S01]  /*6220*/  @P6 FMUL.FTZ R155, R209, R128 ;  /* 0x00000080d19b6220 */ /* 0x000fe20000410000 */
[----:B------:R-:W-:Y:S01]  /*6230*/  LOP3.LUT P6, RZ, R204, 0xff00, RZ, 0xc0, !PT ;  /* 0x0000ff00ccff7812 */ /* 0x000fe200078cc0ff */
[----:B------:R-:W-:Y:S01]  /*6240*/  FFMA.FTZ R209, R159, R153, R154 ;  /* 0x000000999fd17223 */ /* 0x000fe2000001009a */
[----:B------:R-:W-:Y:S01]  /*6250*/  PRMT R128, R136, 0x7632, R128 ;  /* 0x0000763288807816 */ /* 0x000fe20000000080 */
[----:B------:R-:W-:Y:S02]  /*6260*/  FADD.FTZ R112, R112, R131 ;  /* 0x0000008370707221 */ /* 0x000fe40000010000 */
[----:B------:R-:W-:Y:S01]  /*6270*/  FADD.FTZ R209, R160, -R209 ;  /* 0x800000d1a0d17221 */ /* 0x000fe20000010000 */
[----:B------:R-:W-:Y:S01]  /*6280*/  SHF.L.U32 R129, R128, 0x10, RZ ;  /* 0x0000001080817819 */ /* 0x000fe200000006ff */
[----:B------:R-:W-:Y:S01]  /*6290*/  FADD.FTZ R128, R165, -R130 ;  /* 0x80000082a5807221 */ /* 0x000fe20000010000 */
[----:B------:R-:W-:-:S03]  /*62a0*/  MOV R130, RZ ;  /* 0x000000ff00827202 */ /* 0x000fc60000000f00 */
[----:B------:R-:W-:Y:S02]  /*62b0*/  FFMA.FTZ R128, R200, R128, R129 ;  /* 0x00000080c8807223 */ /* 0x000fe40000010081 */
[----:B------:R-:W-:Y:S01]  /*62c0*/  @P6 PRMT R190, R148, 0x7632, R190 ;  /* 0x0000763294be6816 */ /* 0x000fe200000000be */
[----:B------:R-:W-:Y:S02]  /*62d0*/  HFMA2 R148, -RZ, RZ, 0, 0 ;  /* 0x00000000ff947431 */ /* 0x000fe400000001ff */
[----:B------:R-:W-:Y:S01]  /*62e0*/  FMUL.FTZ R129, R128, R152 ;  /* 0x0000009880817220 */ /* 0x000fe20000410000 */
[----:B------:R-:W-:Y:S02]  /*62f0*/  @P6 SHF.L.U32 R208, R14, 0x10, RZ ;  /* 0x000000100ed06819 */ /* 0x000fe400000006ff */
[----:B------:R-:W-:Y:S01]  /*6300*/  @P6 SHF.L.U32 R190, R190, 0x10, RZ ;  /* 0x00000010bebe6819 */ /* 0x000fe200000006ff */
[----:B------:R-:W-:Y:S01]  /*6310*/  FMUL.FTZ R129, R129, UR11 ;  /* 0x0000000b81817c20 */ /* 0x000fe20008410000 */
[----:B------:R-:W-:-:S03]  /*6320*/  F2FP.BF16.F32.PACK_AB R128, R128, R191 ;  /* 0x000000bf8080723e */ /* 0x000fc600000010ff */
[----:B------:R-:W-:Y:S01]  /*6330*/  @P6 FMUL.FTZ R130, R129, R190 ;  /* 0x000000be81826220 */ /* 0x000fe20000410000 */
[----:B------:R-:W-:Y:S01]  /*6340*/  @P6 FMUL.FTZ R148, R208, R129 ;  /* 0x00000081d0946220 */ /* 0x000fe20000410000 */
[----:B------:R-:W-:Y:S01]  /*6350*/  LOP3.LUT P6, RZ, R204, 0xff0000, RZ, 0xc0, !PT ;  /* 0x00ff0000ccff7812 */ /* 0x000fe200078cc0ff */
[----:B------:R-:W-:Y:S01]  /*6360*/  HFMA2 R190, -RZ, RZ, 0, 0 ;  /* 0x00000000ffbe7431 */ /* 0x000fe200000001ff */
[----:B------:R-:W-:Y:S01]  /*6370*/  SHF.L.U32 R129, R137, 0x10, RZ ;  /* 0x0000001089817819 */ /* 0x000fe200000006ff */
[----:B------:R-:W-:Y:S01]  /*6380*/  FADD.FTZ R113, R113, R130 ;  /* 0x0000008271717221 */ /* 0x000fe20000010000 */
[----:B------:R-:W-:-:S03]  /*6390*/  F2FP.BF16.F32.PACK_AB R148, R148, R155 ;  /* 0x0000009b9494723e */ /* 0x000fc600000010ff */
[----:B------:R-:W-:Y:S01]  /*63a0*/  FFMA.FTZ R129, R200, R209, R129 ;  /* 0x000000d1c8817223 */ /* 0x000fe20000010081 */
[----:B------:R-:W-:-:S03]  /*63b0*/  MOV R209, RZ ;  /* 0x000000ff00d17202 */ /* 0x000fc60000000f00 */
[----:B------:R-:W-:Y:S02]  /*63c0*/  FMUL.FTZ R208, R129, R152 ;  /* 0x0000009881d07220 */ /* 0x000fe40000410000 */
[----:B------:R-:W-:Y:S02]  /*63d0*/  @P6 SHF.L.U32 R210, R149, 0x10, RZ ;  /* 0x0000001095d26819 */ /* 0x000fe400000006ff */
[----:B------:R-:W-:Y:S01]  /*63e0*/  @P6 SHF.L.U32 R212, R45, 0x10, RZ ;  /* 0x000000102dd46819 */ /* 0x000fe200000006ff */
[----:B------:R-:W-:Y:S01]  /*63f0*/  FMUL.FTZ R211, R208, UR11 ;  /* 0x0000000bd0d37c20 */ /* 0x000fe20008410000 */
[----:B------:R-:W-:Y:S01]  /*6400*/  PRMT R149, R137, 0x7632, R149 ;  /* 0x0000763289957816 */ /* 0x000fe20000000095 */
[----:B------:R-:W-:Y:S02]  /*6410*/  FFMA.FTZ R208, R168, R153, R154 ;  /* 0x00000099a8d07223 */ /* 0x000fe4000001009a */
[----:B------:R-:W-:Y:S01]  /*6420*/  @P6 FMUL.FTZ R209, R211, R210 ;  /* 0x000000d2d3d16220 */ /* 0x000fe20000410000 */
[----:B------:R-:W-:Y:S01]  /*6430*/  @P6 FMUL.FTZ R190, R212, R211 ;  /* 0x000000d3d4be6220 */ /* 0x000fe20000410000 */
[----:B------:R-:W-:Y:S01]  /*6440*/  LOP3.LUT P6, RZ, R204, 0xff000000, RZ, 0xc0, !PT ;  /* 0xff000000ccff7812 */ /* 0x000fe200078cc0ff */
[----:B------:R-:W-:Y:S01]  /*6450*/  FADD.FTZ R208, R167, -R208 ;  /* 0x800000d0a7d07221 */ /* 0x000fe20000010000 */
[----:B------:R-:W-:Y:S01]  /*6460*/  SHF.L.U32 R211, R149, 0x10, RZ ;  /* 0x0000001095d37819 */ /* 0x000fe200000006ff */
[----:B------:R-:W-:Y:S01]  /*6470*/  FADD.FTZ R114, R114, R209 ;  /* 0x000000d172727221 */ /* 0x000fe20000010000 */
[----:B------:R-:W-:-:S03]  /*6480*/  MOV R212, RZ ;  /* 0x000000ff00d47202 */ /* 0x000fc60000000f00 */
[----:B------:R-:W-:-:S04]  /*6490*/  FFMA.FTZ R208, R200, R208, R211 ;  /* 0x000000d0c8d07223 */ /* 0x000fc800000100d3 */
[C---:B------:R-:W-:Y:S01]  /*64a0*/  FMUL.FTZ R210, R208.reuse, R152 ;  /* 0x00000098d0d27220 */ /* 0x040fe20000410000 */
[----:B------:R-:W-:Y:S02]  /*64b0*/  F2FP.BF16.F32.PACK_AB R129, R208, R129 ;  /* 0x00000081d081723e */ /* 0x000fe400000010ff */
[----:B------:R-:W-:Y:S01]  /*64c0*/  @P6 PRMT R211, R149, 0x7632, R211 ;  /* 0x0000763295d36816 */ /* 0x000fe200000000d3 */
[----:B------:R-:W-:Y:S01]  /*64d0*/  FMUL.FTZ R210, R210, UR11 ;  /* 0x0000000bd2d27c20 */ /* 0x000fe20008410000 */
[----:B------:R-:W-:Y:S01]  /*64e0*/  @P6 SHF.L.U32 R213, R15, 0x10, RZ ;  /* 0x000000100fd56819 */ /* 0x000fe200000006ff */
[----:B------:R-:W-:Y:S01]  /*64f0*/  HFMA2 R149, -RZ, RZ, 0, 0 ;  /* 0x00000000ff957431 */ /* 0x000fe200000001ff */
[----:B------:R-:W-:-:S03]  /*6500*/  @P6 SHF.L.U32 R211, R211, 0x10, RZ ;  /* 0x00000010d3d36819 */ /* 0x000fc600000006ff */
[----:B------:R-:W-:Y:S01]  /*6510*/  @P6 FMUL.FTZ R149, R213, R210 ;  /* 0x000000d2d5956220 */ /* 0x000fe20000410000 */
[----:B------:R-:W-:Y:S01]  /*6520*/  FFMA.FTZ R213, R161, R153, R154 ;  /* 0x00000099a1d57223 */ /* 0x000fe2000001009a */
[----:B------:R-:W-:Y:S01]  /*6530*/  @P6 FMUL.FTZ R212, R210, R211 ;  /* 0x000000d3d2d46220 */ /* 0x000fe20000410000 */
[----:B------:R-:W-:Y:S01]  /*6540*/  LOP3.LUT P6, RZ, R205, 0xff, RZ, 0xc0, !PT ;  /* 0x000000ffcdff7812 */ /* 0x000fe200078cc0ff */
[----:B------:R-:W-:Y:S01]  /*6550*/  HFMA2 R210, -RZ, RZ, 0, 0 ;  /* 0x00000000ffd27431 */ /* 0x000fe200000001ff */
[----:B------:R-:W-:Y:S01]  /*6560*/  SHF.L.U32 R211, R138, 0x10, RZ ;  /* 0x000000108ad37819 */ /* 0x000fe200000006ff */
[----:B------:R-:W-:Y:S01]  /*6570*/  FADD.FTZ R213, R162, -R213 ;  /* 0x800000d5a2d57221 */ /* 0x000fe20000010000 */
[----:B------:R-:W-:Y:S01]  /*6580*/  FADD.FTZ R115, R115, R212 ;  /* 0x000000d473737221 */ /* 0x000fe20000010000 */
[----:B------:R-:W-:Y:S02]  /*6590*/  F2FP.BF16.F32.PACK_AB R149, R149, R190 ;  /* 0x000000be9595723e */ /* 0x000fe400000010ff */
[----:B------:R-:W-:Y:S01]  /*65a0*/  FFMA.FTZ R211, R200, R213, R211 ;  /* 0x000000d5c8d37223 */ /* 0x000fe200000100d3 */
[----:B------:R-:W-:-:S03]  /*65b0*/  MOV R213, RZ ;  /* 0x000000ff00d57202 */ /* 0x000fc60000000f00 */
[----:B------:R-:W-:Y:S02]  /*65c0*/  FMUL.FTZ R214, R211, R152 ;  /* 0x00000098d3d67220 */ /* 0x000fe40000410000 */
[----:B------:R-:W-:Y:S02]  /*65d0*/  @P6 SHF.L.U32 R215, R150, 0x10, RZ ;  /* 0x0000001096d76819 */ /* 0x000fe400000006ff */
[----:B------:R-:W-:Y:S01]  /*65e0*/  @P6 SHF.L.U32 R217, R46, 0x10, RZ ;  /* 0x000000102ed96819 */ /* 0x000fe200000006ff */
[----:B------:R-:W-:Y:S01]  /*65f0*/  FMUL.FTZ R214, R214, UR11 ;  /* 0x0000000bd6d67c20 */ /* 0x000fe20008410000 */
[----:B------:R-:W-:-:S03]  /*6600*/  PRMT R150, R138, 0x7632, R150 ;  /* 0x000076328a967816 */ /* 0x000fc60000000096 */
[----:B------:R-:W-:Y:S01]  /*6610*/  @P6 FMUL.FTZ R213, R214, R215 ;  /* 0x000000d7d6d56220 */ /* 0x000fe20000410000 */
[----:B------:R-:W-:Y:S01]  /*6620*/  @P6 FMUL.FTZ R210, R217, R214 ;  /* 0x000000d6d9d26220 */ /* 0x000fe20000410000 */
[----:B------:R-:W-:Y:S01]  /*6630*/  LOP3.LUT P6, RZ, R205, 0xff00, RZ, 0xc0, !PT ;  /* 0x0000ff00cdff7812 */ /* 0x000fe200078cc0ff */
[----:B------:R-:W-:Y:S01]  /*6640*/  FFMA.FTZ R214, R170, R153, R154 ;  /* 0x00000099aad67223 */ /* 0x000fe2000001009a */
[----:B------:R-:W-:Y:S01]  /*6650*/  SHF.L.U32 R215, R150, 0x10, RZ ;  /* 0x0000001096d77819 */ /* 0x000fe200000006ff */
[----:B------:R-:W-:Y:S02]  /*6660*/  FADD.FTZ R116, R116, R213 ;  /* 0x000000d574747221 */ /* 0x000fe40000010000 */
[----:B------:R-:W-:-:S04]  /*6670*/  FADD.FTZ R214, R169, -R214 ;  /* 0x800000d6a9d67221 */ /* 0x000fc80000010000 */
[----:B------:R-:W-:Y:S01]  /*6680*/  FFMA.FTZ R220, R200, R214, R215 ;  /* 0x000000d6c8dc7223 */ /* 0x000fe200000100d7 */
[----:B------:R-:W-:-:S03]  /*6690*/  CS2R R214, SRZ ;  /* 0x0000000000d67805 */ /* 0x000fc6000001ff00 */
[----:B------:R-:W-:Y:S01]  /*66a0*/  @P6 PRMT R216, R150, 0x7632, R216 ;  /* 0x0000763296d86816 */ /* 0x000fe200000000d8 */
        /* <DEDUP_REMOVED lines=10> */
[----:B------:R-:W-:-:S04]  /*6750*/  FADD.FTZ R117, R117, R214 ;  /* 0x000000d675757221 */ /* 0x000fc80000010000 */
        /* <DEDUP_REMOVED lines=9> */
[----:B------:R-:W-:Y:S01]  /*67f0*/  ISETP.GE.U32.AND P6, PT, R204, RZ, PT ;  /* 0x000000ffcc00720c */ /* 0x000fe20003fc6070 */
[----:B------:R-:W-:Y:S01]  /*6800*/  FFMA.FTZ R216, R172, R153, R154 ;  /* 0x00000099acd87223 */ /* 0x000fe2000001009a */
[----:B------:R-:W-:Y:S01]  /*6810*/  SHF.L.U32 R219, R150, 0x10, RZ ;  /* 0x0000001096db7819 */ /* 0x000fe200000006ff */
[----:B------:R-:W-:Y:S01]  /*6820*/  FADD.FTZ R118, R118, R217 ;  /* 0x000000d976767221 */ /* 0x000fe20000010000 */
[----:B------:R-:W-:Y:S01]  /*6830*/  ISETP.GE.U32.AND.EX P6, PT, R205, 0x1000000, PT, P6 ;  /* 0x01000000cd00780c */ /* 0x000fe20003fc6160 */
[----:B------:R-:W-:-:S04]  /*6840*/  FADD.FTZ R216, R171, -R216 ;  /* 0x800000d8abd87221 */ /* 0x000fc80000010000 */
[----:B------:R-:W-:Y:S01]  /*6850*/  FFMA.FTZ R222, R200, R216, R219 ;  /* 0x000000d8c8de7223 */ /* 0x000fe200000100db */
[----:B------:R-:W-:Y:S01]  /*6860*/  HFMA2 R219, -RZ, RZ, 0, 0 ;  /* 0x00000000ffdb7431 */ /* 0x000fe200000001ff */
[----:B------:R-:W-:Y:S02]  /*6870*/  MOV R216, RZ ;  /* 0x000000ff00d87202 */ /* 0x000fe40000000f00 */
[C---:B------:R-:W-:Y:S01]  /*6880*/  FMUL.FTZ R150, R222.reuse, R152 ;  /* 0x00000098de967220 */ /* 0x040fe20000410000 */
[----:B------:R-:W-:-:S03]  /*6890*/  F2FP.BF16.F32.PACK_AB R131, R222, R221 ;  /* 0x000000ddde83723e */ /* 0x000fc600000010ff */
[----:B------:R-:W-:Y:S01]  /*68a0*/  @P6 PRMT R151, R151, 0x7632, R151 ;  /* 0x0000763297976816 */ /* 0x000fe20000000097 */
[----:B------:R-:W-:Y:S01]  /*68b0*/  FMUL.FTZ R150, R150, UR11 ;  /* 0x0000000b96967c20 */ /* 0x000fe20008410000 */
[----:B------:R-:W-:Y:S02]  /*68c0*/  @P6 SHF.L.U32 R223, R17, 0x10, RZ ;  /* 0x0000001011df6819 */ /* 0x000fe400000006ff */
[----:B------:R-:W-:-:S03]  /*68d0*/  @P6 SHF.L.U32 R151, R151, 0x10, RZ ;  /* 0x0000001097976819 */ /* 0x000fc600000006ff */
[----:B------:R-:W-:Y:S02]  /*68e0*/  @P6 FMUL.FTZ R219, R223, R150 ;  /* 0x00000096dfdb6220 */ /* 0x000fe40000410000 */
[----:B------:R-:W-:Y:S01]  /*68f0*/  @P6 FMUL.FTZ R216, R150, R151 ;  /* 0x0000009796d86220 */ /* 0x000fe20000410000 */
[----:B------:R-:W-:Y:S02]  /*6900*/  F2FP.BF16.F32.PACK_AB R150, R215, R210 ;  /* 0x000000d2d796723e */ /* 0x000fe400000010ff */
[----:B------:R-:W-:Y:S01]  /*6910*/  F2FP.BF16.F32.PACK_AB R151, R219, R218 ;  /* 0x000000dadb97723e */ /* 0x000fe200000010ff */
[----:B------:R-:W-:Y:S01]  /*6920*/  FADD.FTZ R119, R119, R216 ;  /* 0x000000d877777221 */ /* 0x000fe20000010000 */
[----:B------:R-:W-:Y:S06]  /*6930*/  BRA `(.L_x_724) ;  /* 0x0000000400f07947 */ /* 0x000fec0003800000 */
.L_x_723:
[----:B------:R-:W-:Y:S01]  /*6940*/  FFMA.FTZ R155, R157, R153, R154 ;  /* 0x000000999d9b7223 */ /* 0x000fe2000001009a */
[----:B------:R-:W-:Y:S02]  /*6950*/  LOP3.LUT P6, RZ, R204, 0xff, RZ, 0xc0, !PT ;  /* 0x000000ffccff7812 */ /* 0x000fe400078cc0ff */
[----:B------:R-:W-:Y:S01]  /*6960*/  SHF.L.U32 R191, R136, 0x10, RZ ;  /* 0x0000001088bf7819 */ /* 0x000fe200000006ff */
[----:B------:R-:W-:Y:S01]  /*6970*/  FADD.FTZ R155, R158, -R155 ;  /* 0x8000009b9e9b7221 */ /* 0x000fe20000010000 */
[----:B------:R-:W-:-:S03]  /*6980*/  MOV R218, RZ ;  /* 0x000000ff00da7202 */ /* 0x000fc60000000f00 */
[----:B-----5:R-:W-:Y:S01]  /*6990*/  FFMA.FTZ R155, R200, R155, R191 ;  /* 0x0000009bc89b7223 */ /* 0x020fe200000100bf */
[----:B------:R-:W-:-:S03]  /*69a0*/  MOV R191, RZ ;  /* 0x000000ff00bf7202 */ /* 0x000fc60000000f00 */
[----:B------:R-:W-:Y:S01]  /*69b0*/  FMUL.FTZ R190, R152, R155 ;  /* 0x0000009b98be7220 */ /* 0x000fe20000410000 */
[----:B------:R-:W-:Y:S01]  /*69c0*/  HFMA2 R155, -RZ, RZ, 0, 0 ;  /* 0x00000000ff9b7431 */ /* 0x000fe200000001ff */
[----:B------:R-:W-:Y:S02]  /*69d0*/  @P6 SHF.L.U32 R209, R148, 0x10, RZ ;  /* 0x0000001094d16819 */ /* 0x000fe400000006ff */
[----:B------:R-:W-:Y:S01]  /*69e0*/  @P6 SHF.L.U32 R211, R44, 0x10, RZ ;  /* 0x000000102cd36819 */ /* 0x000fe200000006ff */
[----:B------:R-:W-:Y:S01]  /*69f0*/  FMUL.FTZ R190, R190, UR11 ;  /* 0x0000000bbebe7c20 */ /* 0x000fe20008410000 */
[----:B------:R-:W-:-:S03]  /*6a00*/  PRMT R148, R136, 0x7632, R148 ;  /* 0x0000763288947816 */ /* 0x000fc60000000094 */
[-C--:B------:R-:W-:Y:S01]  /*6a10*/  @P6 FMUL.FTZ R191, R209, R190.reuse ;  /* 0x000000bed1bf6220 */ /* 0x080fe20000410000 */
[----:B------:R-:W-:Y:S01]  /*6a20*/  @P6 FMUL.FTZ R155, R211, R190 ;  /* 0x000000bed39b6220 */ /* 0x000fe20000410000 */
[----:B------:R-:W-:Y:S01]  /*6a30*/  LOP3.LUT P6, RZ, R204, 0xff00, RZ, 0xc0, !PT ;  /* 0x0000ff00ccff7812 */ /* 0x000fe200078cc0ff */
[----:B------:R-:W-:Y:S01]  /*6a40*/  FFMA.FTZ R190, R166, R153, R154 ;  /* 0x00000099a6be7223 */ /* 0x000fe2000001009a */
[----:B------:R-:W-:Y:S01]  /*6a50*/  SHF.L.U32 R211, R148, 0x10, RZ ;  /* 0x0000001094d37819 */ /* 0x000fe200000006ff */
[----:B------:R-:W-:Y:S02]  /*6a60*/  FADD.FTZ R112, R112, R191 ;  /* 0x000000bf70707221 */ /* 0x000fe40000010000 */
[----:B------:R-:W-:Y:S01]  /*6a70*/  FADD.FTZ R209, R165, -R190 ;  /* 0x800000bea5d17221 */ /* 0x000fe20000010000 */
[----:B------:R-:W-:-:S03]  /*6a80*/  MOV R190, RZ ;  /* 0x000000ff00be7202 */ /* 0x000fc60000000f00 */
[----:B------:R-:W-:-:S04]  /*6a90*/  FFMA.FTZ R209, R200, R209, R211 ;  /* 0x000000d1c8d17223 */ /* 0x000fc800000100d3 */
        /* <DEDUP_REMOVED lines=11> */
[----:B------:R-:W-:Y:S01]  /*6b50*/  SHF.L.U32 R211, R137, 0x10, RZ ;  /* 0x0000001089d37819 */ /* 0x000fe200000006ff */
[----:B------:R-:W-:Y:S01]  /*6b60*/  FADD.FTZ R209, R160, -R209 ;  /* 0x800000d1a0d17221 */ /* 0x000fe20000010000 */
[----:B------:R-:W-:-:S03]  /*6b70*/  F2FP.BF16.F32.PACK_AB R148, R148, R155 ;  /* 0x0000009b9494723e */ /* 0x000fc600000010ff */
[----:B------:R-:W-:Y:S01]  /*6b80*/  FFMA.FTZ R211, R200, R209, R211 ;  /* 0x000000d1c8d37223 */ /* 0x000fe200000100d3 */
[----:B------:R-:W-:-:S03]  /*6b90*/  CS2R R208, SRZ ;  /* 0x0000000000d07805 */ /* 0x000fc6000001ff00 */
[----:B------:R-:W-:Y:S02]  /*6ba0*/  FMUL.FTZ R210, R152, R211 ;  /* 0x000000d398d27220 */ /* 0x000fe40000410000 */
        /* <DEDUP_REMOVED lines=12> */
[----:B------:R-:W-:Y:S01]  /*6c70*/  FFMA.FTZ R211, R200, R211, R213 ;  /* 0x000000d3c8d37223 */ /* 0x000fe200000100d5 */
[----:B------:R-:W-:-:S03]  /*6c80*/  SHF.L.U32 R213, R138, 0x10, RZ ;  /* 0x000000108ad57819 */ /* 0x000fc600000006ff */
        /* <DEDUP_REMOVED lines=14> */
[----:B------:R-:W-:Y:S01]  /*6d70*/  FFMA.FTZ R211, R200, R211, R213 ;  /* 0x000000d3c8d37223 */ /* 0x000fe200000100d5 */
        /* <DEDUP_REMOVED lines=27> */
[----:B------:R-:W-:Y:S01]  /*6f30*/  SHF.L.U32 R217, R139, 0x10, RZ ;  /* 0x000000108bd97819 */ /* 0x000fe200000006ff */
[----:B------:R-:W-:-:S04]  /*6f40*/  FADD.FTZ R215, R164, -R215 ;  /* 0x800000d7a4d77221 */ /* 0x000fc80000010000 */
[----:B------:R-:W-:Y:S01]  /*6f50*/  FFMA.FTZ R217, R200, R215, R217 ;  /* 0x000000d7c8d97223 */ /* 0x000fe200000100d9 */
[----:B------:R-:W-:-:S03]  /*6f60*/  MOV R215, RZ ;  /* 0x000000ff00d77202 */ /* 0x000fc60000000f00 */
[----:B------:R-:W-:Y:S02]  /*6f70*/  FMUL.FTZ R150, R152, R217 ;  /* 0x000000d998967220 */ /* 0x000fe40000410000 */
[----:B------:R-:W-:Y:S02]  /*6f80*/  @P6 SHF.L.U32 R217, R151, 0x10, RZ ;  /* 0x0000001097d96819 */ /* 0x000fe400000006ff */
[----:B------:R-:W-:Y:S01]  /*6f90*/  @P6 SHF.L.U32 R219, R47, 0x10, RZ ;  /* 0x000000102fdb6819 */ /* 0x000fe200000006ff */
[----:B------:R-:W-:Y:S01]  /*6fa0*/  FMUL.FTZ R150, R150, UR11 ;  /* 0x0000000b96967c20 */ /* 0x000fe20008410000 */
[----:B------:R-:W-:-:S03]  /*6fb0*/  PRMT R151, R139, 0x7632, R151 ;  /* 0x000076328b977816 */ /* 0x000fc60000000097 */
[-C--:B------:R-:W-:Y:S01]  /*6fc0*/  @P6 FMUL.FTZ R215, R217, R150.reuse ;  /* 0x00000096d9d76220 */ /* 0x080fe20000410000 */
[----:B------:R-:W-:Y:S01]  /*6fd0*/  @P6 FMUL.FTZ R216, R219, R150 ;  /* 0x00000096dbd86220 */ /* 0x000fe20000410000 */
[----:B------:R-:W-:Y:S01]  /*6fe0*/  ISETP.GE.U32.AND P6, PT, R204, RZ, PT ;  /* 0x000000ffcc00720c */ /* 0x000fe20003fc6070 */
[----:B------:R-:W-:Y:S01]  /*6ff0*/  FFMA.FTZ R150, R172, R153, R154 ;  /* 0x00000099ac967223 */ /* 0x000fe2000001009a */
[----:B------:R-:W-:Y:S01]  /*7000*/  SHF.L.U32 R219, R151, 0x10, RZ ;  /* 0x0000001097db7819 */ /* 0x000fe200000006ff */
[----:B------:R-:W-:Y:S01]  /*7010*/  FADD.FTZ R118, R118, R215 ;  /* 0x000000d776767221 */ /* 0x000fe20000010000 */
[----:B------:R-:W-:Y:S01]  /*7020*/  ISETP.GE.U32.AND.EX P6, PT, R205, 0x1000000, PT, P6 ;  /* 0x01000000cd00780c */ /* 0x000fe20003fc6160 */
[----:B------:R-:W-:-:S04]  /*7030*/  FADD.FTZ R217, R171, -R150 ;  /* 0x80000096abd97221 */ /* 0x000fc80000010000 */
[----:B------:R-:W-:-:S04]  /*7040*/  FFMA.FTZ R217, R200, R217, R219 ;  /* 0x000000d9c8d97223 */ /* 0x000fc800000100db */
        /* <DEDUP_REMOVED lines=11> */
.L_x_724:
[----:B------:R-:W0:Y:S08]  /*7100*/  @P0 LDC.64 R208, c[0x0][0x478] ;  /* 0x00011e00ffd00b82 */ /* 0x000e300000000a00 */
[----:B------:R-:W1:Y:S01]  /*7110*/  LDC.64 R190, c[0x0][0x468] ;  /* 0x00011a00ffbe7b82 */ /* 0x000e620000000a00 */
[----:B0-----:R-:W-:-:S05]  /*7120*/  @P0 IMAD.WIDE.U32 R208, R0, 0x10, R208 ;  /* 0x0000001000d00825 */ /* 0x001fca00078e00d0 */
[----:B------:R2:W-:Y:S01]  /*7130*/  @P0 STG.E.128 desc[UR4][R208.64], R128 ;  /* 0x00000080d0000986 */ /* 0x0005e2000c101d04 */
[C---:B-1----:R-:W-:Y:S01]  /*7140*/  IMAD.WIDE.U32 R190, R0.reuse, 0x10, R190 ;  /* 0x0000001000be7825 */ /* 0x042fe200078e00be */
[----:B------:R-:W-:-:S04]  /*7150*/  IADD3 R0, PT, PT, R0, 0x80, RZ ;  /* 0x0000008000007810 */ /* 0x000fc80007ffe0ff */
[----:B------:R2:W-:Y:S03]  /*7160*/  STG.E.128 desc[UR4][R190.64], R148 ;  /* 0x00000094be007986 */ /* 0x0005e6000c101d04 */
.L_x_722:
[----:B------:R-:W-:Y:S05]  /*7170*/  BSYNC.RECONVERGENT B1 ;  /* 0x0000000000017941 */ /* 0x000fea0003800200 */
.L_x_721:
        /* <DEDUP_REMOVED lines=13> */
[--C-:B------:R-:W-:Y:S01]  /*7250*/  FFMA.FTZ R130, R182, R153, R154.reuse ;  /* 0x00000099b6827223 */ /* 0x100fe2000001009a */
[----:B------:R-:W-:Y:S01]  /*7260*/  MOV R216, RZ ;  /* 0x000000ff00d87202 */ /* 0x000fe20000000f00 */
[----:B-----5:R-:W-:Y:S01]  /*7270*/  FFMA.FTZ R191, R200, R129, R191 ;  /* 0x00000081c8bf7223 */ /* 0x020fe200000100bf */
[----:B------:R-:W-:-:S03]  /*7280*/  FFMA.FTZ R221, R179, R153, R154 ;  /* 0x00000099b3dd7223 */ /* 0x000fc6000001009a */
[----:B------:R-:W-:Y:S01]  /*7290*/  FMUL.FTZ R128, R191, R152 ;  /* 0x00000098bf807220 */ /* 0x000fe20000410000 */
[----:B------:R-:W-:Y:S01]  /*72a0*/  FADD.FTZ R221, R180, -R221 ;  /* 0x800000ddb4dd7221 */ /* 0x000fe20000010000 */
[----:B------:R-:W-:Y:S02]  /*72b0*/  @P6 SHF.L.U32 R129, R148, 0x10, RZ ;  /* 0x0000001094816819 */ /* 0x000fe400000006ff */
[----:B------:R-:W-:Y:S01]  /*72c0*/  @P6 SHF.L.U32 R209, R52, 0x10, RZ ;  /* 0x0000001034d16819 */ /* 0x000fe200000006ff */
[----:B------:R-:W-:-:S04]  /*72d0*/  FMUL.FTZ R128, R128, UR11 ;  /* 0x0000000b80807c20 */ /* 0x000fc80008410000 */
[----:B------:R-:W-:Y:S01]  /*72e0*/  @P6 FMUL.FTZ R131, R128, R129 ;  /* 0x0000008180836220 */ /* 0x000fe20000410000 */
[----:B------:R-:W-:Y:S01]  /*72f0*/  @P6 FMUL.FTZ R155, R209, R128 ;  /* 0x00000080d19b6220 */ /* 0x000fe20000410000 */
[----:B------:R-:W-:Y:S01]  /*7300*/  LOP3.LUT P6, RZ, R202, 0xff00, RZ, 0xc0, !PT ;  /* 0x0000ff00caff7812 */ /* 0x000fe200078cc0ff */
[----:B------:R-:W-:Y:S01]  /*7310*/  FFMA.FTZ R209, R175, R153, R154 ;  /* 0x00000099afd17223 */ /* 0x000fe2000001009a */
[----:B------:R-:W-:-:S03]  /*7320*/  PRMT R128, R36, 0x7632, R128 ;  /* 0x0000763224807816 */ /* 0x000fc60000000080 */
        /* <DEDUP_REMOVED lines=16> */
[----:B------:R-:W-:Y:S02]  /*7430*/  SHF.L.U32 R129, R37, 0x10, RZ ;  /* 0x0000001025817819 */ /* 0x000fe400000006ff */
        /* <DEDUP_REMOVED lines=43> */
[-CC-:B------:R-:W-:Y:S01]  /*76f0*/  FFMA.FTZ R214, R186, R153.reuse, R154.reuse ;  /* 0x00000099bad67223 */ /* 0x180fe2000001009a */
[----:B------:R-:W-:Y:S01]  /*7700*/  SHF.L.U32 R215, R150, 0x10, RZ ;  /* 0x0000001096d77819 */ /* 0x000fe200000006ff */
[----:B------:R-:W-:Y:S01]  /*7710*/  FFMA.FTZ R154, R188, R153, R154 ;  /* 0x00000099bc9a7223 */ /* 0x000fe2000001009a */
[----:B------:R-:W-:Y:S01]  /*7720*/  FADD.FTZ R124, R124, R213 ;  /* 0x000000d57c7c7221 */ /* 0x000fe20000010000 */
[----:B------:R-:W-:Y:S02]  /*7730*/  FADD.FTZ R214, R185, -R214 ;  /* 0x800000d6b9d67221 */ /* 0x000fe40000010000 */
[----:B------:R-:W-:Y:S02]  /*7740*/  FADD.FTZ R154, R187, -R154 ;  /* 0x8000009abb9a7221 */ /* 0x000fe40000010000 */
[----:B------:R-:W-:Y:S01]  /*7750*/  FFMA.FTZ R219, R200, R214, R215 ;  /* 0x000000d6c8db7223 */ /* 0x000fe200000100d7 */
[----:B------:R-:W-:-:S03]  /*7760*/  HFMA2 R215, -RZ, RZ, 0, 0 ;  /* 0x00000000ffd77431 */ /* 0x000fc600000001ff */
[----:B------:R-:W-:Y:S01]  /*7770*/  @P6 PRMT R214, R150, 0x7632, R214 ;  /* 0x0000763296d66816 */ /* 0x000fe200000000d6 */
[----:B------:R-:W-:Y:S01]  /*7780*/  FMUL.FTZ R150, R219, R152 ;  /* 0x00000098db967220 */ /* 0x000fe20000410000 */
[----:B------:R-:W-:Y:S02]  /*7790*/  @P6 SHF.L.U32 R218, R8, 0x10, RZ ;  /* 0x0000001008da6819 */ /* 0x000fe400000006ff */
[----:B------:R-:W-:Y:S01]  /*77a0*/  @P6 SHF.L.U32 R214, R214, 0x10, RZ ;  /* 0x00000010d6d66819 */ /* 0x000fe200000006ff */
[----:B------:R-:W-:-:S04]  /*77b0*/  FMUL.FTZ R217, R150, UR11 ;  /* 0x0000000b96d97c20 */ /* 0x000fc80008410000 */
        /* <DEDUP_REMOVED lines=16> */
[----:B------:R-:W-:Y:S01]  /*78c0*/  FADD.FTZ R214, R121, R130 ;  /* 0x0000008279d67221 */ /* 0x000fe20000010000 */
[----:B------:R-:W-:Y:S01]  /*78d0*/  SHF.L.U32 R153, R150, 0x10, RZ ;  /* 0x0000001096997819 */ /* 0x000fe200000006ff */
[----:B------:R-:W-:Y:S01]  /*78e0*/  FADD.FTZ R126, R126, R217 ;  /* 0x000000d97e7e7221 */ /* 0x000fe20000010000 */
[----:B------:R-:W-:Y:S02]  /*78f0*/  ISETP.GE.U32.AND.EX P6, PT, R203, 0x1000000, PT, P6 ;  /* 0x01000000cb00780c */ /* 0x000fe40003fc6160 */
[----:B------:R-:W-:Y:S01]  /*7900*/  MOV R150, RZ ;  /* 0x000000ff00967202 */ /* 0x000fe20000000f00 */
[----:B------:R-:W-:Y:S01]  /*7910*/  FFMA.FTZ R154, R200, R154, R153 ;  /* 0x0000009ac89a7223 */ /* 0x000fe20000010099 */
[----:B------:R-:W-:-:S02]  /*7920*/  HFMA2 R153, -RZ, RZ, 0, 0 ;  /* 0x00000000ff997431 */ /* 0x000fc400000001ff */
[----:B------:R-:W-:Y:S01]  /*7930*/  FADD.FTZ R200, R120, R131 ;  /* 0x0000008378c87221 */ /* 0x000fe20000010000 */
[----:B------:R-:W-:Y:S01]  /*7940*/  F2FP.BF16.F32.PACK_AB R130, R219, R211 ;  /* 0x000000d3db82723e */ /* 0x000fe200000010ff */
[C---:B------:R-:W-:Y:S01]  /*7950*/  FMUL.FTZ R152, R154.reuse, R152 ;  /* 0x000000989a987220 */ /* 0x040fe20000410000 */
[----:B------:R-:W-:-:S03]  /*7960*/  F2FP.BF16.F32.PACK_AB R131, R154, R221 ;  /* 0x000000dd9a83723e */ /* 0x000fc600000010ff */
[----:B------:R-:W-:Y:S01]  /*7970*/  FMUL.FTZ R152, R152, UR11 ;  /* 0x0000000b98987c20 */ /* 0x000fe20008410000 */
[----:B------:R-:W-:Y:S02]  /*7980*/  @P6 PRMT R151, R151, 0x7632, R151 ;  /* 0x0000763297976816 */ /* 0x000fe40000000097 */
[----:B------:R-:W-:Y:S02]  /*7990*/  @P6 SHF.L.U32 R223, R9, 0x10, RZ ;  /* 0x0000001009df6819 */ /* 0x000fe400000006ff */
[----:B------:R-:W-:-:S03]  /*79a0*/  @P6 SHF.L.U32 R151, R151, 0x10, RZ ;  /* 0x0000001097976819 */ /* 0x000fc600000006ff */
[----:B------:R-:W-:Y:S02]  /*79b0*/  @P6 FMUL.FTZ R153, R223, R152 ;  /* 0x00000098df996220 */ /* 0x000fe40000410000 */
[----:B------:R-:W-:-:S03]  /*79c0*/  @P6 FMUL.FTZ R150, R152, R151 ;  /* 0x0000009798966220 */ /* 0x000fc60000410000 */
[----:B------:R-:W-:Y:S01]  /*79d0*/  F2FP.BF16.F32.PACK_AB R151, R153, R218 ;  /* 0x000000da9997723e */ /* 0x000fe200000010ff */
[----:B------:R-:W-:Y:S01]  /*79e0*/  FADD.FTZ R127, R127, R150 ;  /* 0x000000967f7f7221 */ /* 0x000fe20000010000 */
[----:B------:R-:W-:Y:S01]  /*79f0*/  F2FP.BF16.F32.PACK_AB R150, R215, R210 ;  /* 0x000000d2d796723e */ /* 0x000fe200000010ff */
[----:B------:R-:W-:Y:S06]  /*7a00*/  BRA `(.L_x_726) ;  /* 0x0000000400f07947 */ /* 0x000fec0003800000 */
.L_x_725:
[----:B------:R-:W-:Y:S01]  /*7a10*/  FFMA.FTZ R155, R173, R153, R154 ;  /* 0x00000099ad9b7223 */ /* 0x000fe2000001009a */
[----:B------:R-:W-:Y:S01]  /*7a20*/  LOP3.LUT P6, RZ, R202, 0xff, RZ, 0xc0, !PT ;  /* 0x000000ffcaff7812 */ /* 0x000fe200078cc0ff */
[----:B------:R-:W-:Y:S01]  /*7a30*/  HFMA2 R218, -RZ, RZ, 0, 0 ;  /* 0x00000000ffda7431 */ /* 0x000fe200000001ff */
        /* <DEDUP_REMOVED lines=15> */
[----:B------:R-:W-:-:S03]  /*7b30*/  SHF.L.U32 R211, R148, 0x10, RZ ;  /* 0x0000001094d37819 */ /* 0x000fc600000006ff */
        /* <DEDUP_REMOVED lines=60> */
[----:B------:R-:W-:-:S04]  /*7f00*/  FADD.FTZ R215, R185, -R212 ;  /* 0x800000d4b9d77221 */ /* 0x000fc80000010000 */
[----:B------:R-:W-:-:S04]  /*7f10*/  FFMA.FTZ R215, R200, R215, R217 ;  /* 0x000000d7c8d77223 */ /* 0x000fc800000100d9 */
        /* <DEDUP_REMOVED lines=10> */
[----:B------:R-:W-:Y:S01]  /*7fc0*/  FFMA.FTZ R154, R188, R153, R154 ;  /* 0x00000099bc9a7223 */ /* 0x000fe2000001009a */
[----:B------:R-:W-:Y:S01]  /*7fd0*/  SHF.L.U32 R217, R39, 0x10, RZ ;  /* 0x0000001027d97819 */ /* 0x000fe200000006ff */
[----:B------:R-:W-:Y:S01]  /*7fe0*/  FADD.FTZ R215, R180, -R215 ;  /* 0x800000d7b4d77221 */ /* 0x000fe20000010000 */
[----:B------:R-:W-:Y:S01]  /*7ff0*/  FADD.FTZ R125, R125, R216 ;  /* 0x000000d87d7d7221 */ /* 0x000fe20000010000 */
[----:B------:R-:W-:Y:S01]  /*8000*/  FADD.FTZ R153, R187, -R154 ;  /* 0x8000009abb997221 */ /* 0x000fe20000010000 */
[----:B------:R-:W-:Y:S02]  /*8010*/  HFMA2 R154, -RZ, RZ, 0, 0 ;  /* 0x00000000ff9a7431 */ /* 0x000fe400000001ff */
[----:B------:R-:W-:Y:S01]  /*8020*/  FFMA.FTZ R217, R200, R215, R217 ;  /* 0x000000d7c8d97223 */ /* 0x000fe200000100d9 */
[----:B------:R-:W-:-:S03]  /*8030*/  MOV R215, RZ ;  /* 0x000000ff00d77202 */ /* 0x000fc60000000f00 */
[----:B------:R-:W-:Y:S01]  /*8040*/  FMUL.FTZ R150, R152, R217 ;  /* 0x000000d998967220 */ /* 0x000fe20000410000 */
[----:B------:R-:W-:Y:S01]  /*8050*/  HFMA2 R217, -RZ, RZ, 0, 0 ;  /* 0x00000000ffd97431 */ /* 0x000fe200000001ff */
[----:B------:R-:W-:Y:S02]  /*8060*/  @P6 SHF.L.U32 R219, R151, 0x10, RZ ;  /* 0x0000001097db6819 */ /* 0x000fe400000006ff */
[----:B------:R-:W-:Y:S01]  /*8070*/  @P6 SHF.L.U32 R221, R55, 0x10, RZ ;  /* 0x0000001037dd6819 */ /* 0x000fe200000006ff */
[----:B------:R-:W-:-:S04]  /*8080*/  FMUL.FTZ R150, R150, UR11 ;  /* 0x0000000b96967c20 */ /* 0x000fc80008410000 */
[-C--:B------:R-:W-:Y:S01]  /*8090*/  @P6 FMUL.FTZ R215, R219, R150.reuse ;  /* 0x00000096dbd76220 */ /* 0x080fe20000410000 */
[----:B------:R-:W-:Y:S01]  /*80a0*/  @P6 FMUL.FTZ R217, R221, R150 ;  /* 0x00000096ddd96220 */ /* 0x000fe20000410000 */
[----:B------:R-:W-:Y:S02]  /*80b0*/  ISETP.GE.U32.AND P6, PT, R202, RZ, PT ;  /* 0x000000ffca00720c */ /* 0x000fe40003fc6070 */
[----:B------:R-:W-:Y:S01]  /*80c0*/  PRMT R150, R39, 0x7632, R150 ;  /* 0x0000763227967816 */ /* 0x000fe20000000096 */
[----:B------:R-:W-:Y:S01]  /*80d0*/  FADD.FTZ R126, R126, R215 ;  /* 0x000000d77e7e7221 */ /* 0x000fe20000010000 */
[----:B------:R-:W-:Y:S02]  /*80e0*/  ISETP.GE.U32.AND.EX P6, PT, R203, 0x1000000, PT, P6 ;  /* 0x01000000cb00780c */ /* 0x000fe40003fc6160 */
[----:B------:R-:W-:Y:S02]  /*80f0*/  SHF.L.U32 R219, R150, 0x10, RZ ;  /* 0x0000001096db7819 */ /* 0x000fe400000006ff */
[----:B------:R-:W-:-:S03]  /*8100*/  MOV R150, RZ ;  /* 0x000000ff00967202 */ /* 0x000fc60000000f00 */
[----:B------:R-:W-:Y:S01]  /*8110*/  FFMA.FTZ R153, R200, R153, R219 ;  /* 0x00000099c8997223 */ /* 0x000fe200000100db */
[----:B------:R-:W-:-:S03]  /*8120*/  FADD.FTZ R200, R120, R191 ;  /* 0x000000bf78c87221 */ /* 0x000fc60000010000 */
[----:B------:R-:W-:Y:S02]  /*8130*/  FMUL.FTZ R152, R152, R153 ;  /* 0x0000009998987220 */ /* 0x000fe40000410000 */
[----:B------:R-:W-:Y:S02]  /*8140*/  @P6 PRMT R151, R151, 0x7632, R151 ;  /* 0x0000763297976816 */ /* 0x000fe40000000097 */
[----:B------:R-:W-:Y:S01]  /*8150*/  @P6 SHF.L.U32 R153, R9, 0x10, RZ ;  /* 0x0000001009996819 */ /* 0x000fe200000006ff */
[----:B------:R-:W-:Y:S01]  /*8160*/  FMUL.FTZ R152, R152, UR11 ;  /* 0x0000000b98987c20 */ /* 0x000fe20008410000 */
[----:B------:R-:W-:-:S03]  /*8170*/  @P6 SHF.L.U32 R151, R151, 0x10, RZ ;  /* 0x0000001097976819 */ /* 0x000fc600000006ff */
[-C--:B------:R-:W-:Y:S02]  /*8180*/  @P6 FMUL.FTZ R154, R153, R152.reuse ;  /* 0x00000098999a6220 */ /* 0x080fe40000410000 */
[----:B------:R-:W-:-:S03]  /*8190*/  @P6 FMUL.FTZ R150, R151, R152 ;  /* 0x0000009897966220 */ /* 0x000fc60000410000 */
[----:B------:R-:W-:Y:S01]  /*81a0*/  F2FP.BF16.F32.PACK_AB R151, R154, R217 ;  /* 0x000000d99a97723e */ /* 0x000fe200000010ff */
[----:B------:R-:W-:Y:S01]  /*81b0*/  FADD.FTZ R127, R127, R150 ;  /* 0x000000967f7f7221 */ /* 0x000fe20000010000 */
[----:B------:R-:W-:-:S07]  /*81c0*/  F2FP.BF16.F32.PACK_AB R150, R218, R211 ;  /* 0x000000d3da96723e */ /* 0x000fce00000010ff */
.L_x_726:
        /* <DEDUP_REMOVED lines=10> */
.L_x_714:
[----:B------:R-:W-:Y:S05]  /*8270*/  BSYNC.RECONVERGENT B0 ;  /* 0x0000000000007941 */ /* 0x000fea0003800200 */
.L_x_704:
[----:B0-234-:R-:W0:Y:S01]  /*8280*/  LDC.64 R148, c[0x0][0x380] ;  /* 0x0000e000ff947b82 */ /* 0x01de220000000a00 */
[----:B------:R-:W-:Y:S02]  /*8290*/  PLOP3.LUT P2, PT, P2, PT, PT, 0x8, 0x80 ;  /* 0x000000000080781c */ /* 0x000fe4000174e170 */
[----:B0-----:R-:W-:-:S04]  /*82a0*/  IADD3 R26, PT, PT, R26, R148, RZ ;  /* 0x000000941a1a7210 */ /* 0x001fc80007ffe0ff */
[----:B------:R-:W-:-:S13]  /*82b0*/  ISETP.GE.AND P0, PT, R26, R149, PT ;  /* 0x000000951a00720c */ /* 0x000fda0003f06270 */
[----:B------:R-:W-:Y:S05]  /*82c0*/  @!P0 BRA `(.L_x_727) ;  /* 0xffffff84008c8947 */ /* 0x000fea000383ffff */
.L_x_697:
        /* <DEDUP_REMOVED lines=17> */
.L_x_729:
[----:B------:R-:W-:Y:S05]  /*83e0*/  BSYNC.RECONVERGENT B0 ;  /* 0x0000000000007941 */ /* 0x000fea0003800200 */
.L_x_728:
        /* <DEDUP_REMOVED lines=15> */
.L_x_731:
[----:B------:R-:W-:Y:S05]  /*84e0*/  BSYNC.RECONVERGENT B0 ;  /* 0x0000000000007941 */ /* 0x000fea0003800200 */
.L_x_730:
        /* <DEDUP_REMOVED lines=14> */
.L_x_732:
        /* <DEDUP_REMOVED lines=11> */
.L_x_10668:


//--------------------- .text._ZN10layer_norm13ln_bwd_kernelINS_13Kernel_traitsI13__nv_bfloat16S2_S2_S2_fjLj3072ELj1ELj1ELj4ELj16ENS_18Kernel_traits_baseILj3072ES2_S2_S2_S2_fjLj128EEEEELb1ELb1ELb0ELb1EEEvNS_9BwdParamsE --------------------------
	.section	.text._ZN10layer_norm13ln_bwd_kernelINS_13Kernel_traitsI13__nv_bfloat16S2_S2_S2_fjLj3072ELj1ELj1ELj4ELj16ENS_18Kernel_traits_baseILj3072ES2_S2_S2_S2_fjLj128EEEEELb1ELb1ELb0ELb1EEEvNS_9BwdParamsE,"ax",@progbits
	.align	128
        .global         _ZN10layer_norm13ln_bwd_kernelINS_13Kernel_traitsI13__nv_bfloat16S2_S2_S2_fjLj3072ELj1ELj1ELj4ELj16ENS_18Kernel_traits_baseILj3072ES2_S2_S2_S2_fjLj128EEEEELb1ELb1ELb0ELb1EEEvNS_9BwdParamsE
        .type           _ZN10layer_norm13ln_bwd_kernelINS_13Kernel_traitsI13__nv_bfloat16S2_S2_S2_fjLj3072ELj1ELj1ELj4ELj16ENS_18Kernel_traits_baseILj3072ES2_S2_S2_S2_fjLj128EEEEELb1ELb1ELb0ELb1EEEvNS_9BwdParamsE,@function
        .size           _ZN10layer_norm13ln_bwd_kernelINS_13Kernel_traitsI13__nv_bfloat16S2_S2_S2_fjLj3072ELj1ELj1ELj4ELj16ENS_18Kernel_traits_baseILj3072ES2_S2_S2_S2_fjLj128EEEEELb1ELb1ELb0ELb1EEEvNS_9BwdParamsE,(.L_x_10669 - _ZN10layer_norm13ln_bwd_kernelINS_13Kernel_traitsI13__nv_bfloat16S2_S2_S2_fjLj3072ELj1ELj1ELj4ELj16ENS_18Kernel_traits_baseILj3072ES2_S2_S2_S2_fjLj128EEEEELb1ELb1ELb0ELb1EEEvNS_9BwdParamsE)
        .other          _ZN10layer_norm13ln_bwd_kernelINS_13Kernel_traitsI13__nv_bfloat16S2_S2_S2_fjLj3072ELj1ELj1ELj4ELj16ENS_18Kernel_traits_baseILj3072ES2_S2_S2_S2_fjLj128EEEEELb1ELb1ELb0ELb1EEEvNS_9BwdParamsE,@"STO_CUDA_ENTRY STV_DEFAULT"
_ZN10layer_norm13ln_bwd_kernelINS_13Kernel_traitsI13__nv_bfloat16S2_S2_S2_fjLj3072ELj1ELj1ELj4ELj16ENS_18Kernel_traits_baseILj3072ES2_S2_S2_S2_fjLj128EEEEELb1ELb1ELb0ELb1EEEvNS_9BwdParamsE:
.text._ZN10layer_norm13ln_bwd_kernelINS_13Kernel_traitsI13__nv_bfloat16S2_S2_S2_fjLj3072ELj1ELj1ELj4ELj16ENS_18Kernel_traits_baseILj3072ES2_S2_S2_S2_fjLj128EEEEELb1ELb1ELb0ELb1EEEvNS_9BwdParamsE:
        /* <DEDUP_REMOVED lines=94> */
[----:B------:R-:W0:Y:S01]  /*05e0*/  LDCU UR12, c[0x0][0x400] ;  /* 0x00008000ff0c77ac */ /* 0x000e220008000800 */
[----:B------:R-:W0:Y:S01]  /*05f0*/  LDCU.64 UR14, c[0x0][0x478] ;  /* 0x00008f00ff0e77ac */ /* 0x000e220008000a00 */
[----:B------:R-:W0:Y:S01]  /*0600*/  LDCU.64 UR10, c[0x0][0x438] ;  /* 0x00008700ff0a77ac */ /* 0x000e220008000a00 */
[----:B----4-:R-:W-:Y:S02]  /*0610*/  PRMT R152, R16, 0x7632, R152 ;  /* 0x0000763210987816 */ /* 0x010fe40000000098 */
[----:B------:R-:W-:-:S02]  /*0620*/  PRMT R153, R17, 0x7632, R153 ;  /* 0x0000763211997816 */ /* 0x000fc40000000099 */
[----:B------:R-:W-:Y:S02]  /*0630*/  PRMT R154, R18, 0x7632, R154 ;  /* 0x00007632129a7816 */ /* 0x000fe4000000009a */
[----:B------:R-:W-:Y:S02]  /*0640*/  PRMT R155, R19, 0x7632, R155 ;  /* 0x00007632139b7816 */ /* 0x000fe4000000009b */
[----:B--2---:R-:W-:Y:S02]  /*0650*/  PRMT R156, R12, 0x7632, R156 ;  /* 0x000076320c9c7816 */ /* 0x004fe4000000009c */
[----:B------:R-:W-:Y:S02]  /*0660*/  PRMT R157, R13, 0x7632, R157 ;  /* 0x000076320d9d7816 */ /* 0x000fe4000000009d */
[----:B------:R-:W-:Y:S02]  /*0670*/  PRMT R158, R14, 0x7632, R158 ;  /* 0x000076320e9e7816 */ /* 0x000fe4000000009e */
[----:B------:R-:W-:-:S02]  /*0680*/  PRMT R159, R15, 0x7632, R159 ;  /* 0x000076320f9f7816 */ /* 0x000fc4000000009f */
[----:B-----5:R-:W-:Y:S02]  /*0690*/  PRMT R160, R8, 0x7632, R160 ;  /* 0x0000763208a07816 */ /* 0x020fe400000000a0 */
[----:B------:R-:W-:Y:S02]  /*06a0*/  PRMT R161, R9, 0x7632, R161 ;  /* 0x0000763209a17816 */ /* 0x000fe400000000a1 */
[----:B------:R-:W-:Y:S02]  /*06b0*/  PRMT R162, R10, 0x7632, R162 ;  /* 0x000076320aa27816 */ /* 0x000fe400000000a2 */
[----:B------:R-:W-:Y:S02]  /*06c0*/  PRMT R163, R11, 0x7632, R163 ;  /* 0x000076320ba37816 */ /* 0x000fe400000000a3 */
[----:B------:R-:W-:Y:S02]  /*06d0*/  SHF.L.U32 R125, R16, 0x10, RZ ;  /* 0x00000010107d7819 */ /* 0x000fe400000006ff */
[----:B------:R-:W-:-:S02]  /*06e0*/  SHF.L.U32 R126, R17, 0x10, RZ ;  /* 0x00000010117e7819 */ /* 0x000fc400000006ff */
[----:B------:R-:W-:Y:S02]  /*06f0*/  CS2R R16, SRZ ;  /* 0x0000000000107805 */ /* 0x000fe4000001ff00 */
[----:B------:R-:W-:Y:S02]  /*0700*/  SHF.L.U32 R127, R18, 0x10, RZ ;  /* 0x00000010127f7819 */ /* 0x000fe400000006ff */
[----:B------:R-:W-:Y:S02]  /*0710*/  SHF.L.U32 R128, R19, 0x10, RZ ;  /* 0x0000001013807819 */ /* 0x000fe400000006ff */
[----:B------:R-:W-:Y:S02]  /*0720*/  CS2R R18, SRZ ;  /* 0x0000000000127805 */ /* 0x000fe4000001ff00 */
        /* <DEDUP_REMOVED lines=35> */
[----:B01-3--:R-:W-:-:S07]  /*0960*/  SHF.L.U32 R163, R163, 0x10, RZ ;  /* 0x00000010a3a37819 */ /* 0x00bfce00000006ff */
.L_x_748:
        /* <DEDUP_REMOVED lines=10> */
[C---:B-1----:R-:W-:Y:S01]  /*0a10*/  IMAD.WIDE.U32 R80, R185.reuse, 0x10, R96 ;  /* 0x00000010b9507825 */ /* 0x042fe200078e0060 */
[----:B------:R-:W-:-:S05]  /*0a20*/  IADD3 R167, PT, PT, R185, 0x80, RZ ;  /* 0x00000080b9a77810 */ /* 0x000fca0007ffe0ff */
[----:B------:R-:W4:Y:S01]  /*0a30*/  LDG.E.128 R80, desc[UR6][R80.64] ;  /* 0x0000000650507981 */ /* 0x000f22000c1e1d00 */
[----:B------:R-:W-:Y:S01]  /*0a40*/  IADD3 R165, PT, PT, R185, 0x100, RZ ;  /* 0x00000100b9a57810 */ /* 0x000fe20007ffe0ff */
[----:B------:R-:W-:-:S04]  /*0a50*/  IMAD.WIDE.U32 R88, R167, 0x10, R96 ;  /* 0x00000010a7587825 */ /* 0x000fc800078e0060 */
[----:B------:R-:W-:Y:S02]  /*0a60*/  IMAD.WIDE.U32 R96, R165, 0x10, R96 ;  /* 0x00000010a5607825 */ /* 0x000fe400078e0060 */
[----:B------:R-:W4:Y:S02]  /*0a70*/  LDG.E.128 R88, desc[UR6][R88.64] ;  /* 0x0000000658587981 */ /* 0x000f24000c1e1d00 */
[----:B--2---:R-:W-:Y:S02]  /*0a80*/  IMAD.WIDE R170, R139, 0x4, R102 ;  /* 0x000000048baa7825 */ /* 0x004fe400078e0266 */
[----:B------:R-:W2:Y:S02]  /*0a90*/  LDG.E.128 R96, desc[UR6][R96.64] ;  /* 0x0000000660607981 */ /* 0x000ea4000c1e1d00 */
[----:B------:R-:W-:Y:S02]  /*0aa0*/  IMAD.WIDE.U32 R92, R167, 0x10, R100 ;  /* 0x00000010a75c7825 */ /* 0x000fe400078e0064 */
[----:B------:R-:W2:Y:S02]  /*0ab0*/  LDG.E R177, desc[UR6][R170.64] ;  /* 0x00000006aab17981 */ /* 0x000ea4000c1e1900 */
[----:B0-----:R-:W-:-:S02]  /*0ac0*/  IMAD.WIDE R168, R139, 0x4, R168 ;  /* 0x000000048ba87825 */ /* 0x001fc400078e02a8 */
[----:B------:R-:W2:Y:S04]  /*0ad0*/  LDG.E.128 R92, desc[UR6][R92.64] ;  /* 0x000000065c5c7981 */ /* 0x000ea8000c1e1d00 */
[----:B------:R-:W2:Y:S01]  /*0ae0*/  LDG.E R164, desc[UR6][R168.64] ;  /* 0x00000006a8a47981 */ /* 0x000ea2000c1e1900 */
[----:B------:R-:W-:-:S06]  /*0af0*/  IMAD.WIDE.U32 R100, R165, 0x10, R100 ;  /* 0x00000010a5647825 */ /* 0x000fcc00078e0064 */
[----:B------:R-:W2:Y:S01]  /*0b00*/  LDG.E.128 R100, desc[UR6][R100.64] ;  /* 0x0000000664647981 */ /* 0x000ea2000c1e1d00 */
[----:B------:R-:W-:-:S04]  /*0b10*/  ISETP.NE.U32.AND P0, PT, RZ, UR10, PT ;  /* 0x0000000aff007c0c */ /* 0x000fc8000bf05070 */
[----:B------:R-:W-:Y:S02]  /*0b20*/  ISETP.NE.AND.EX P0, PT, RZ, UR11, PT, P0 ;  /* 0x0000000bff007c0c */ /* 0x000fe4000bf05300 */
[----:B------:R-:W-:Y:S02]  /*0b30*/  ISETP.NE.AND P4, PT, RZ, UR8, PT ;  /* 0x00000008ff007c0c */ /* 0x000fe4000bf85270 */
[----:B------:R-:W-:Y:S02]  /*0b40*/  LOP3.LUT P3, RZ, R109, 0x1f, RZ, 0xc0, !PT ;  /* 0x0000001f6dff7812 */ /* 0x000fe4000786c0ff */
[C---:B---3--:R-:W-:Y:S02]  /*0b50*/  PRMT R223, R86.reuse, 0x7632, R223 ;  /* 0x0000763256df7816 */ /* 0x048fe400000000df */
[----:B------:R-:W-:Y:S02]  /*0b60*/  SHF.L.U32 R178, R86, 0x10, RZ ;  /* 0x0000001056b27819 */ /* 0x000fe400000006ff */
[----:B------:R-:W-:-:S02]  /*0b70*/  PRMT R225, R87, 0x7632, R225 ;  /* 0x0000763257e17816 */ /* 0x000fc400000000e1 */
[----:B------:R-:W-:Y:S02]  /*0b80*/  SHF.L.U32 R180, R87, 0x10, RZ ;  /* 0x0000001057b47819 */ /* 0x000fe400000006ff */
[----:B------:R-:W0:Y:S01]  /*0b90*/  @P0 LDC.64 R86, c[0x0][0x438] ;  /* 0x00010e00ff560b82 */ /* 0x000e220000000a00 */
[C---:B----4-:R-:W-:Y:S02]  /*0ba0*/  PRMT R166, R80.reuse, 0x7632, R166 ;  /* 0x0000763250a67816 */ /* 0x050fe400000000a6 */
[----:B------:R-:W-:Y:S02]  /*0bb0*/  SHF.L.U32 R172, R80, 0x10, RZ ;  /* 0x0000001050ac7819 */ /* 0x000fe400000006ff */
[C---:B------:R-:W-:Y:S02]  /*0bc0*/  PRMT R173, R81.reuse, 0x7632, R173 ;  /* 0x0000763251ad7816 */ /* 0x040fe400000000ad */
[----:B------:R-:W-:Y:S02]  /*0bd0*/  SHF.L.U32 R174, R81, 0x10, RZ ;  /* 0x0000001051ae7819 */ /* 0x000fe400000006ff */
[----:B------:R-:W1:Y:S01]  /*0be0*/  @P0 LDC.64 R80, c[0x0][0x438] ;  /* 0x00010e00ff500b82 */ /* 0x000e620000000a00 */
[C---:B------:R-:W-:Y:S01]  /*0bf0*/  PRMT R176, R90.reuse, 0x7632, R176 ;  /* 0x000076325ab07816 */ /* 0x040fe200000000b0 */
[----:B------:R-:W-:Y:S01]  /*0c00*/  IMAD.U32 R201, R91, 0x10000, RZ ;  /* 0x000100005bc97824 */ /* 0x000fe200078e00ff */
[----:B------:R-:W-:-:S02]  /*0c10*/  SHF.L.U32 R199, R90, 0x10, RZ ;  /* 0x000000105ac77819 */ /* 0x000fc400000006ff */
[----:B------:R-:W-:Y:S02]  /*0c20*/  PRMT R90, R91, 0x7632, R90 ;  /* 0x000076325b5a7816 */ /* 0x000fe4000000005a */
[C---:B--2---:R-:W-:Y:S02]  /*0c30*/  PRMT R91, R96.reuse, 0x7632, R91 ;  /* 0x00007632605b7816 */ /* 0x044fe4000000005b */
[----:B------:R-:W-:Y:S02]  /*0c40*/  SHF.L.U32 R217, R96, 0x10, RZ ;  /* 0x0000001060d97819 */ /* 0x000fe400000006ff */
[----:B------:R-:W-:Y:S02]  /*0c50*/  PRMT R96, R99, 0x7632, R96 ;  /* 0x0000763263607816 */ /* 0x000fe40000000060 */
[----:B------:R-:W-:Y:S01]  /*0c60*/  FSEL R188, R177, RZ, !P4 ;  /* 0x000000ffb1bc7208 */ /* 0x000fe20006000000 */
[----:B0-----:R-:W-:Y:S01]  /*0c70*/  @P0 IMAD.WIDE.U32 R86, R185, 0x10, R86 ;  /* 0x00000010b9560825 */ /* 0x001fe200078e0056 */
[----:B------:R-:W-:-:S02]  /*0c80*/  SHF.L.U32 R213, R83, 0x10, RZ ;  /* 0x0000001053d57819 */ /* 0x000fc400000006ff */
[C---:B------:R-:W-:Y:S02]  /*0c90*/  PRMT R227, R92.reuse, 0x7632, R227 ;  /* 0x000076325ce37816 */ /* 0x040fe400000000e3 */
[----:B------:R-:W-:Y:S01]  /*0ca0*/  SHF.L.U32 R182, R92, 0x10, RZ ;  /* 0x000000105cb67819 */ /* 0x000fe200000006ff */
[----:B------:R0:W2:Y:S01]  /*0cb0*/  @P0 LDG.E.128 R64, desc[UR6][R86.64] ;  /* 0x0000000656400981 */ /* 0x0000a2000c1e1d00 */
[C---:B------:R-:W-:Y:S02]  /*0cc0*/  PRMT R233, R93.reuse, 0x7632, R233 ;  /* 0x000076325de97816 */ /* 0x040fe400000000e9 */
[----:B------:R-:W-:Y:S02]  /*0cd0*/  SHF.L.U32 R183, R93, 0x10, RZ ;  /* 0x000000105db77819 */ /* 0x000fe400000006ff */
[----:B------:R-:W-:Y:S02]  /*0ce0*/  SHF.L.U32 R96, R96, 0x10, RZ ;  /* 0x0000001060607819 */ /* 0x000fe400000006ff */
[----:B------:R-:W-:-:S02]  /*0cf0*/  PRMT R170, R84, 0x7632, R170 ;  /* 0x0000763254aa7816 */ /* 0x000fc400000000aa */
[----:B------:R-:W-:Y:S02]  /*0d00*/  SHF.L.U32 R181, R84, 0x10, RZ ;  /* 0x0000001054b57819 */ /* 0x000fe400000006ff */
[C---:B------:R-:W-:Y:S02]  /*0d10*/  PRMT R92, R97.reuse, 0x7632, R92 ;  /* 0x00007632615c7816 */ /* 0x040fe4000000005c */
[----:B------:R-:W-:Y:S01]  /*0d20*/  SHF.L.U32 R93, R97, 0x10, RZ ;  /* 0x00000010615d7819 */ /* 0x000fe200000006ff */
[----:B------:R-:W-:Y:S01]  /*0d30*/  FADD.FTZ R97, -R188, R172 ;  /* 0x000000acbc617221 */ /* 0x000fe20000010100 */
[----:B------:R-:W-:Y:S01]  /*0d40*/  SHF.L.U32 R166, R166, 0x10, RZ ;  /* 0x00000010a6a67819 */ /* 0x000fe200000006ff */
[----:B-1----:R-:W-:-:S04]  /*0d50*/  @P0 IMAD.WIDE.U32 R80, R165, 0x10, R80 ;  /* 0x00000010a5500825 */ /* 0x002fc800078e0050 */
[C---:B------:R-:W-:Y:S01]  /*0d60*/  FADD.FTZ R213, -R188.reuse, R213 ;  /* 0x000000d5bcd57221 */ /* 0x040fe20000010100 */
[----:B------:R-:W-:Y:S01]  /*0d70*/  FADD.FTZ R179, -R188, R96 ;  /* 0x00000060bcb37221 */ /* 0x000fe20000010100 */
[----:B0-----:R-:W-:Y:S01]  /*0d80*/  SHF.L.U32 R87, R170, 0x10, RZ ;  /* 0x00000010aa577819 */ /* 0x001fe200000006ff */
[----:B------:R-:W-:Y:S01]  /*0d90*/  FADD.FTZ R245, -R188, R166 ;  /* 0x000000a6bcf57221 */ /* 0x000fe20000010100 */
[----:B------:R-:W-:Y:S01]  /*0da0*/  FMUL.FTZ R209, R125, R181 ;  /* 0x000000b57dd17220 */ /* 0x000fe20000410000 */
[----:B------:R-:W-:Y:S01]  /*0db0*/  FMUL.FTZ R96, R164, R97 ;  /* 0x00000061a4607220 */ /* 0x000fe20000410000 */
[C---:B------:R-:W-:Y:S01]  /*0dc0*/  PRMT R175, R82.reuse, 0x7632, R175 ;  /* 0x0000763252af7816 */ /* 0x040fe200000000af */
[----:B------:R0:W5:Y:S01]  /*0dd0*/  @P0 LDG.E.128 R72, desc[UR6][R80.64] ;  /* 0x0000000650480981 */ /* 0x000162000c1e1d00 */
[----:B------:R-:W-:Y:S02]  /*0de0*/  SHF.L.U32 R203, R82, 0x10, RZ ;  /* 0x0000001052cb7819 */ /* 0x000fe400000006ff */
[----:B------:R-:W-:Y:S01]  /*0df0*/  PRMT R171, R83, 0x7632, R171 ;  /* 0x0000763253ab7816 */ /* 0x000fe200000000ab */
[----:B------:R-:W-:Y:S01]  /*0e00*/  FMUL.FTZ R212, R164, R213 ;  /* 0x000000d5a4d47220 */ /* 0x000fe20000410000 */
[C---:B------:R-:W-:Y:S01]  /*0e10*/  PRMT R168, R88.reuse, 0x7632, R168 ;  /* 0x0000763258a87816 */ /* 0x040fe200000000a8 */
[----:B------:R-:W1:Y:S01]  /*0e20*/  @P0 LDC.64 R82, c[0x0][0x438] ;  /* 0x00010e00ff520b82 */ /* 0x000e620000000a00 */
[----:B------:R-:W-:-:S02]  /*0e30*/  SHF.L.U32 R195, R88, 0x10, RZ ;  /* 0x0000001058c37819 */ /* 0x000fc400000006ff */
[C---:B------:R-:W-:Y:S02]  /*0e40*/  PRMT R169, R89.reuse, 0x7632, R169 ;  /* 0x0000763259a97816 */ /* 0x040fe400000000a9 */
[----:B------:R-:W-:Y:S02]  /*0e50*/  SHF.L.U32 R197, R89, 0x10, RZ ;  /* 0x0000001059c57819 */ /* 0x000fe400000006ff */
[C---:B------:R-:W-:Y:S01]  /*0e60*/  PRMT R239, R95.reuse, 0x7632, R239 ;  /* 0x000076325fef7816 */ /* 0x040fe200000000ef */
[----:B------:R-:W3:Y:S01]  /*0e70*/  @P1 LDC.64 R88, c[0x0][0x3e0] ;  /* 0x0000f800ff581b82 */ /* 0x000ee20000000a00 */
[----:B------:R-:W-:Y:S01]  /*0e80*/  SHF.L.U32 R187, R95, 0x10, RZ ;  /* 0x000000105fbb7819 */ /* 0x000fe200000006ff */
[----:B------:R-:W-:Y:S01]  /*0e90*/  FMUL.FTZ R213, R152, R87 ;  /* 0x0000005798d57220 */ /* 0x000fe20000410000 */
[C---:B------:R-:W-:Y:S01]  /*0ea0*/  PRMT R221, R85.reuse, 0x7632, R221 ;  /* 0x0000763255dd7816 */ /* 0x040fe200000000dd */
[----:B0-----:R-:W-:Y:S01]  /*0eb0*/  FADD.FTZ R80, RZ, R209 ;  /* 0x000000d1ff507221 */ /* 0x001fe20000010000 */
[----:B------:R-:W-:Y:S01]  /*0ec0*/  SHF.L.U32 R184, R85, 0x10, RZ ;  /* 0x0000001055b87819 */ /* 0x000fe200000006ff */
[----:B------:R-:W-:Y:S01]  /*0ed0*/  FMUL.FTZ R224, R164, R245 ;  /* 0x000000f5a4e07220 */ /* 0x000fe20000410000 */
[----:B------:R-:W-:Y:S01]  /*0ee0*/  SHF.L.U32 R95, R99, 0x10, RZ ;  /* 0x00000010635f7819 */ /* 0x000fe200000006ff */
[----:B------:R-:W-:Y:S01]  /*0ef0*/  FADD.FTZ R99, -R188, R174 ;  /* 0x000000aebc637221 */ /* 0x000fe20000010100 */
[----:B------:R-:W-:Y:S01]  /*0f00*/  SHF.L.U32 R173, R173, 0x10, RZ ;  /* 0x00000010adad7819 */ /* 0x000fe200000006ff */
[----:B------:R-:W-:Y:S01]  /*0f10*/  FFMA.FTZ R81, R96, R209, RZ ;  /* 0x000000d160517223 */ /* 0x000fe200000100ff */
[----:B------:R-:W-:Y:S01]  /*0f20*/  FADD.FTZ R203, -R188, R203 ;  /* 0x000000cbbccb7221 */ /* 0x000fe20000010100 */
[----:B------:R-:W-:Y:S01]  /*0f30*/  SHF.L.U32 R221, R221, 0x10, RZ ;  /* 0x00000010dddd7819 */ /* 0x000fe200000006ff */
[----:B------:R-:W-:Y:S01]  /*0f40*/  FMUL.FTZ R211, R126, R184 ;  /* 0x000000b87ed37220 */ /* 0x000fe20000410000 */
[----:B------:R-:W-:Y:S01]  /*0f50*/  FADD.FTZ R243, -R188, R173 ;  /* 0x000000adbcf37221 */ /* 0x000fe20000010100 */
[----:B------:R-:W-:Y:S01]  /*0f60*/  FMUL.FTZ R222, R164, R99 ;  /* 0x00000063a4de7220 */ /* 0x000fe20000410000 */
[----:B------:R-:W-:Y:S01]  /*0f70*/  FADD.FTZ R80, R80, R213 ;  /* 0x000000d550507221 */ /* 0x000fe20000010000 */
[----:B------:R-:W-:Y:S01]  /*0f80*/  FFMA.FTZ R81, R224, R213, R81 ;  /* 0x000000d5e0517223 */ /* 0x000fe20000010051 */
[----:B------:R-:W-:-:S02]  /*0f90*/  PRMT R235, R94, 0x7632, R235 ;  /* 0x000076325eeb7816 */ /* 0x000fc400000000eb */
[----:B------:R-:W-:Y:S01]  /*0fa0*/  SHF.L.U32 R186, R94, 0x10, RZ ;  /* 0x000000105eba7819 */ /* 0x000fe200000006ff */
[----:B------:R-:W-:Y:S01]  /*0fb0*/  FMUL.FTZ R214, R164, R203 ;  /* 0x000000cba4d67220 */ /* 0x000fe20000410000 */
[----:B------:R-:W-:Y:S01]  /*0fc0*/  PRMT R94, R98, 0x7632, R94 ;  /* 0x00007632625e7816 */ /* 0x000fe2000000005e */
[----:B------:R-:W-:Y:S01]  /*0fd0*/  FMUL.FTZ R203, R153, R221 ;  /* 0x000000dd99cb7220 */ /* 0x000fe20000410000 */
[----:B------:R-:W-:Y:S01]  /*0fe0*/  SHF.L.U32 R175, R175, 0x10, RZ ;  /* 0x00000010afaf7819 */ /* 0x000fe200000006ff */
[----:B------:R-:W-:Y:S01]  /*0ff0*/  FMUL.FTZ R218, R164, R243 ;  /* 0x000000f3a4da7220 */ /* 0x000fe20000410000 */
[----:B------:R-:W-:Y:S01]  /*1000*/  FADD.FTZ R80, R80, R211 ;  /* 0x000000d350507221 */ /* 0x000fe20000010000 */
[----:B------:R-:W-:Y:S01]  /*1010*/  FFMA.FTZ R81, R222, R211, R81 ;  /* 0x000000d3de517223 */ /* 0x000fe20000010051 */
[----:B------:R-:W-:Y:S02]  /*1020*/  SHF.L.U32 R171, R171, 0x10, RZ ;  /* 0x00000010abab7819 */ /* 0x000fe400000006ff */
[----:B------:R-:W-:-:S02]  /*1030*/  SHF.L.U32 R168, R168, 0x10, RZ ;  /* 0x00000010a8a87819 */ /* 0x000fc400000006ff */
[----:B------:R-:W-:Y:S02]  /*1040*/  SHF.L.U32 R231, R169, 0x10, RZ ;  /* 0x00000010a9e77819 */ /* 0x000fe400000006ff */
[----:B------:R-:W-:Y:S02]  /*1050*/  SHF.L.U32 R176, R176, 0x10, RZ ;  /* 0x00000010b0b07819 */ /* 0x000fe400000006ff */
[----:B------:R-:W-:Y:S02]  /*1060*/  SHF.L.U32 R90, R90, 0x10, RZ ;  /* 0x000000105a5a7819 */ /* 0x000fe400000006ff */
[----:B------:R-:W-:Y:S02]  /*1070*/  SHF.L.U32 R91, R91, 0x10, RZ ;  /* 0x000000105b5b7819 */ /* 0x000fe400000006ff */
[----:B------:R-:W-:Y:S01]  /*1080*/  SHF.L.U32 R92, R92, 0x10, RZ ;  /* 0x000000105c5c7819 */ /* 0x000fe200000006ff */
[----:B------:R-:W-:Y:S01]  /*1090*/  FMUL.FTZ R191, R127, R178 ;  /* 0x000000b27fbf7220 */ /* 0x000fe20000410000 */
[----:B------:R-:W-:-:S02]  /*10a0*/  SHF.L.U32 R98, R98, 0x10, RZ ;  /* 0x0000001062627819 */ /* 0x000fc400000006ff */
[----:B------:R-:W-:Y:S01]  /*10b0*/  SHF.L.U32 R223, R223, 0x10, RZ ;  /* 0x00000010dfdf7819 */ /* 0x000fe200000006ff */
[----:B------:R-:W-:Y:S01]  /*10c0*/  FADD.FTZ R195, -R188, R195 ;  /* 0x000000c3bcc37221 */ /* 0x000fe20000010100 */
[----:B------:R-:W-:Y:S01]  /*10d0*/  SHF.L.U32 R94, R94, 0x10, RZ ;  /* 0x000000105e5e7819 */ /* 0x000fe200000006ff */
[----:B------:R-:W-:Y:S01]  /*10e0*/  FADD.FTZ R193, -R188, R175 ;  /* 0x000000afbcc17221 */ /* 0x000fe20000010100 */
[----:B------:R-:W-:Y:S01]  /*10f0*/  FADD.FTZ R80, R80, R203 ;  /* 0x000000cb50507221 */ /* 0x000fe20000010000 */
        /* <DEDUP_REMOVED lines=16> */
[----:B------:R-:W-:Y:S01]  /*1200*/  FMUL.FTZ R99, R154, R223 ;  /* 0x000000df9a637220 */ /* 0x000fe20000410000 */
[----:B------:R-:W-:Y:S01]  /*1210*/  FMUL.FTZ R188, R164, R193 ;  /* 0x000000c1a4bc7220 */ /* 0x000fe20000410000 */
[----:B------:R-:W-:Y:S01]  /*1220*/  FADD.FTZ R80, R80, R191 ;  /* 0x000000bf50507221 */ /* 0x000fe20000010000 */
[----:B------:R-:W-:Y:S01]  /*1230*/  FFMA.FTZ R81, R214, R191, R81 ;  /* 0x000000bfd6517223 */ /* 0x000fe20000010051 */
[----:B------:R-:W-:Y:S01]  /*1240*/  SHF.L.U32 R225, R225, 0x10, RZ ;  /* 0x00000010e1e17819 */ /* 0x000fe200000006ff */
[----:B------:R-:W-:Y:S01]  /*1250*/  FMUL.FTZ R189, R128, R180 ;  /* 0x000000b480bd7220 */ /* 0x000fe20000410000 */
[----:B------:R-:W-:Y:S01]  /*1260*/  FADD.FTZ R80, R80, R99 ;  /* 0x0000006350507221 */ /* 0x000fe20000010000 */
[----:B------:R-:W-:Y:S01]  /*1270*/  FFMA.FTZ R81, R188, R99, R81 ;  /* 0x00000063bc517223 */ /* 0x000fe20000010051 */
[----:B-1----:R-:W-:-:S04]  /*1280*/  @P0 IMAD.WIDE.U32 R82, R167, 0x10, R82 ;  /* 0x00000010a7520825 */ /* 0x002fc800078e0052 */
[----:B------:R-:W-:Y:S01]  /*1290*/  FMUL.FTZ R97, R155, R225 ;  /* 0x000000e19b617220 */ /* 0x000fe20000410000 */
[----:B------:R-:W-:Y:S01]  /*12a0*/  FMUL.FTZ R98, R164, R241 ;  /* 0x000000f1a4627220 */ /* 0x000fe20000410000 */
[----:B------:R-:W-:Y:S01]  /*12b0*/  FADD.FTZ R80, R80, R189 ;  /* 0x000000bd50507221 */ /* 0x000fe20000010000 */
[----:B---3--:R-:W-:-:S04]  /*12c0*/  @P1 IMAD.WIDE R88, R139, 0x2, R88 ;  /* 0x000000028b581825 */ /* 0x008fc800078e0258 */
[----:B------:R-:W-:Y:S01]  /*12d0*/  FFMA.FTZ R81, R212, R189, R81 ;  /* 0x000000bdd4517223 */ /* 0x000fe20000010051 */
[----:B------:R0:W5:Y:S01]  /*12e0*/  @P0 LDG.E.128 R68, desc[UR6][R82.64] ;  /* 0x0000000652440981 */ /* 0x000162000c1e1d00 */
[----:B------:R-:W-:Y:S01]  /*12f0*/  SHF.L.U32 R227, R227, 0x10, RZ ;  /* 0x00000010e3e37819 */ /* 0x000fe200000006ff */
[----:B------:R-:W-:Y:S01]  /*1300*/  FMUL.FTZ R190, R129, R182 ;  /* 0x000000b681be7220 */ /* 0x000fe20000410000 */
[----:B------:R-:W-:Y:S01]  /*1310*/  FMUL.FTZ R196, R164, R195 ;  /* 0x000000c3a4c47220 */ /* 0x000fe20000410000 */
[----:B------:R-:W3:Y:S01]  /*1320*/  @P1 LDG.E.U16 R215, desc[UR6][R88.64] ;  /* 0x0000000658d71981 */ /* 0x000ee2000c1e1500 */
[----:B------:R-:W-:Y:S01]  /*1330*/  FFMA.FTZ R81, R98, R97, R81 ;  /* 0x0000006162517223 */ /* 0x000fe20000010051 */
[----:B------:R-:W-:Y:S01]  /*1340*/  FMUL.FTZ R195, R156, R227 ;  /* 0x000000e39cc37220 */ /* 0x000fe20000410000 */
[----:B------:R-:W-:Y:S01]  /*1350*/  SHF.L.U32 R233, R233, 0x10, RZ ;  /* 0x00000010e9e97819 */ /* 0x000fe200000006ff */
[----:B------:R-:W-:Y:S01]  /*1360*/  FMUL.FTZ R192, R130, R183 ;  /* 0x000000b782c07220 */ /* 0x000fe20000410000 */
[----:B------:R-:W-:Y:S01]  /*1370*/  SHF.L.U32 R239, R239, 0x10, RZ ;  /* 0x00000010efef7819 */ /* 0x000fe200000006ff */
[----:B0-----:R-:W-:Y:S01]  /*1380*/  FADD.FTZ R83, R80, R97 ;  /* 0x0000006150537221 */ /* 0x001fe20000010000 */
        /* <DEDUP_REMOVED lines=11> */
[----:B------:R-:W-:Y:S01]  /*1440*/  FADD.FTZ R80, R83, R192 ;  /* 0x000000c053507221 */ /* 0x000fe20000010000 */
[----:B------:R-:W-:Y:S01]  /*1450*/  SHF.L.U32 R235, R235, 0x10, RZ ;  /* 0x00000010ebeb7819 */ /* 0x000fe200000006ff */
[----:B------:R-:W-:Y:S01]  /*1460*/  FMUL.FTZ R193, R131, R186 ;  /* 0x000000ba83c17220 */ /* 0x000fe20000410000 */
[----:B------:R-:W-:Y:S01]  /*1470*/  FMUL.FTZ R204, R164, R199 ;  /* 0x000000c7a4cc7220 */ /* 0x000fe20000410000 */
[----:B------:R-:W-:Y:S01]  /*1480*/  FADD.FTZ R80, R80, R197 ;  /* 0x000000c550507221 */ /* 0x000fe20000010000 */
[----:B------:R-:W-:Y:S01]  /*1490*/  FFMA.FTZ R81, R202, R197, R81 ;  /* 0x000000c5ca517223 */ /* 0x000fe20000010051 */
[----:B------:R-:W-:Y:S01]  /*14a0*/  FMUL.FTZ R199, R158, R235 ;  /* 0x000000eb9ec77220 */ /* 0x000fe20000410000 */
[----:B------:R-:W-:Y:S01]  /*14b0*/  FMUL.FTZ R206, R164, R229 ;  /* 0x000000e5a4ce7220 */ /* 0x000fe20000410000 */
[----:B------:R-:W-:Y:S01]  /*14c0*/  FADD.FTZ R80, R80, R193 ;  /* 0x000000c150507221 */ /* 0x000fe20000010000 */
[----:B------:R-:W-:Y:S01]  /*14d0*/  FFMA.FTZ R81, R204, R193, R81 ;  /* 0x000000c1cc517223 */ /* 0x000fe20000010051 */
[----:B------:R-:W-:Y:S01]  /*14e0*/  FMUL.FTZ R208, R164, R201 ;  /* 0x000000c9a4d07220 */ /* 0x000fe20000410000 */
[----:B------:R-:W-:Y:S01]  /*14f0*/  SHF.L.U32 R220, R102, 0x10, RZ ;  /* 0x0000001066dc7819 */ /* 0x000fe200000006ff */
[----:B------:R-:W-:Y:S01]  /*1500*/  FADD.FTZ R83, R80, R199 ;  /* 0x000000c750537221 */ /* 0x000fe20000010000 */
[----:B------:R-:W-:Y:S01]  /*1510*/  FFMA.FTZ R81, R206, R199, R81 ;  /* 0x000000c7ce517223 */ /* 0x000fe20000010051 */
[----:B------:R-:W-:Y:S01]  /*1520*/  PRMT R168, R100, 0x7632, R168 ;  /* 0x0000763264a87816 */ /* 0x000fe200000000a8 */
[----:B------:R-:W-:Y:S01]  /*1530*/  FMUL.FTZ R201, R159, R239 ;  /* 0x000000ef9fc97220 */ /* 0x000fe20000410000 */
[----:B------:R-:W-:Y:S01]  /*1540*/  PRMT R100, R102, 0x7632, R100 ;  /* 0x0000763266647816 */ /* 0x000fe20000000064 */
[----:B------:R-:W-:Y:S01]  /*1550*/  FMUL.FTZ R210, R164, R219 ;  /* 0x000000dba4d27220 */ /* 0x000fe20000410000 */
        /* <DEDUP_REMOVED lines=8> */
[----:B------:R-:W-:-:S02]  /*15e0*/  PRMT R166, R101, 0x7632, R166 ;  /* 0x0000763265a67816 */ /* 0x000fc400000000a6 */
[----:B------:R-:W-:Y:S01]  /*15f0*/  SHF.L.U32 R205, R101, 0x10, RZ ;  /* 0x0000001065cd7819 */ /* 0x000fe200000006ff */
[----:B------:R-:W-:Y:S01]  /*1600*/  FMUL.FTZ R101, R160, R241 ;  /* 0x000000f1a0657220 */ /* 0x000fe20000410000 */
[----:B------:R-:W-:Y:S01]  /*1610*/  PRMT R94, R103, 0x7632, R94 ;  /* 0x00007632675e7816 */ /* 0x000fe2000000005e */
[----:B------:R-:W-:Y:S01]  /*1620*/  FADD.FTZ R80, R83, R100 ;  /* 0x0000006453507221 */ /* 0x000fe20000010000 */
[----:B------:R-:W-:Y:S01]  /*1630*/  SHF.L.U32 R207, R103, 0x10, RZ ;  /* 0x0000001067cf7819 */ /* 0x000fe200000006ff */
[----:B------:R-:W-:Y:S01]  /*1640*/  FMUL.FTZ R103, R164, R177 ;  /* 0x000000b1a4677220 */ /* 0x000fe20000410000 */
[----:B------:R-:W-:Y:S01]  /*1650*/  FFMA.FTZ R82, R102, R100, R81 ;  /* 0x0000006466527223 */ /* 0x000fe20000010051 */
        /* <DEDUP_REMOVED lines=26> */
[----:B------:R-:W0:Y:S02]  /*1800*/  LDC.64 R84, c[0x0][0x3b0] ;  /* 0x0000ec00ff547b82 */ /* 0x000e240000000a00 */
[----:B------:R-:W-:Y:S01]  /*1810*/  FADD.FTZ R80, R80, R177 ;  /* 0x000000b150507221 */ /* 0x000fe20000010000 */
[----:B------:R-:W-:-:S04]  /*1820*/  FFMA.FTZ R82, R179, R177, R82 ;  /* 0x000000b1b3527223 */ /* 0x000fc80000010052 */
[----:B------:R-:W1:Y:S04]  /*1830*/  SHFL.DOWN PT, R81, R80, 0x10, 0x1f ;  /* 0x0a001f0050517f89 */ /* 0x000e6800000e0000 */
[----:B------:R-:W4:Y:S01]  /*1840*/  SHFL.DOWN PT, R83, R82, 0x10, 0x1f ;  /* 0x0a001f0052537f89 */ /* 0x000f2200000e0000 */
[----:B0-----:R-:W-:-:S04]  /*1850*/  IMAD.WIDE.U32 R92, R185, 0x8, R84 ;  /* 0x00000008b95c7825 */ /* 0x001fc800078e0054 */
[----:B------:R-:W-:Y:S01]  /*1860*/  IMAD.WIDE.U32 R90, R167, 0x8, R84 ;  /* 0x00000008a75a7825 */ /* 0x000fe200078e0054 */
[----:B------:R-:W0:Y:S03]  /*1870*/  S2R R217, SR_CgaCtaId ;  /* 0x0000000000d97919 */ /* 0x000e260000008800 */
[----:B-1----:R-:W-:Y:S01]  /*1880*/  FADD.FTZ R81, R80, R81 ;  /* 0x0000005150517221 */ /* 0x002fe20000010000 */
[----:B------:R-:W-:Y:S01]  /*1890*/  IMAD.WIDE.U32 R84, R165, 0x8, R84 ;  /* 0x00000008a5547825 */ /* 0x000fe200078e0054 */
[----:B------:R-:W-:Y:S01]  /*18a0*/  PLOP3.LUT P0, PT, PT, PT, PT, 0x80, 0x8 ;  /* 0x000000000008781c */ /* 0x000fe20003f0f070 */
[----:B------:R-:W5:Y:S02]  /*18b0*/  LDG.E.64 R92, desc[UR6][R92.64] ;  /* 0x000000065c5c7981 */ /* 0x000f64000c1e1b00 */
[----:B----4-:R-:W-:Y:S02]  /*18c0*/  FADD.FTZ R83, R82, R83 ;  /* 0x0000005352537221 */ /* 0x010fe40000010000 */
[----:B------:R1:W5:Y:S04]  /*18d0*/  LDG.E.64 R88, desc[UR6][R84.64] ;  /* 0x0000000654587981 */ /* 0x000368000c1e1b00 */
[----:B------:R-:W4:Y:S04]  /*18e0*/  SHFL.DOWN PT, R86, R83, 0x8, 0x1f ;  /* 0x09001f0053567f89 */ /* 0x000f2800000e0000 */
[----:B------:R-:W5:Y:S04]  /*18f0*/  LDG.E.64 R90, desc[UR6][R90.64] ;  /* 0x000000065a5a7981 */ /* 0x000f68000c1e1b00 */
[----:B-1----:R-:W1:Y:S01]  /*1900*/  SHFL.DOWN PT, R84, R81, 0x8, 0x1f ;  /* 0x09001f0051547f89 */ /* 0x002e6200000e0000 */
[----:B----4-:R-:W-:Y:S01]  /*1910*/  FADD.FTZ R86, R83, R86 ;  /* 0x0000005653567221 */ /* 0x010fe20000010000 */
[----:B-1----:R-:W-:-:S04]  /*1920*/  FADD.FTZ R84, R81, R84 ;  /* 0x0000005451547221 */ /* 0x002fc80000010000 */
[----:B------:R-:W1:Y:S04]  /*1930*/  SHFL.DOWN PT, R95, R86, 0x4, 0x1f ;  /* 0x08801f00565f7f89 */ /* 0x000e6800000e0000 */
[----:B------:R-:W4:Y:S01]  /*1940*/  SHFL.DOWN PT, R85, R84, 0x4, 0x1f ;  /* 0x08801f0054557f89 */ /* 0x000f2200000e0000 */
[----:B-1----:R-:W-:Y:S01]  /*1950*/  FADD.FTZ R95, R86, R95 ;  /* 0x0000005f565f7221 */ /* 0x002fe20000010000 */
[----:B----4-:R-:W-:-:S04]  /*1960*/  FADD.FTZ R85, R84, R85 ;  /* 0x0000005554557221 */ /* 0x010fc80000010000 */
[----:B------:R-:W1:Y:S04]  /*1970*/  SHFL.DOWN PT, R82, R95, 0x2, 0x1f ;  /* 0x08401f005f527f89 */ /* 0x000e6800000e0000 */
[----:B------:R-:W4:Y:S01]  /*1980*/  SHFL.DOWN PT, R80, R85, 0x2, 0x1f ;  /* 0x08401f0055507f89 */ /* 0x000f2200000e0000 */
[----:B------:R-:W-:Y:S02]  /*1990*/  MOV R84, 0x400 ;  /* 0x0000040000547802 */ /* 0x000fe40000000f00 */
[----:B------:R-:W-:Y:S01]  /*19a0*/  @!P3 PLOP3.LUT P0, PT, P2, PT, PT, 0x80, 0x8 ;  /* 0x000000000008b81c */ /* 0x000fe2000170f070 */
[----:B-1----:R-:W-:Y:S01]  /*19b0*/  FADD.FTZ R82, R95, R82 ;  /* 0x000000525f527221 */ /* 0x002fe20000010000 */
[----:B----4-:R-:W-:-:S04]  /*19c0*/  FADD.FTZ R80, R85, R80 ;  /* 0x0000005055507221 */ /* 0x010fc80000010000 */
[----:B------:R-:W1:Y:S04]  /*19d0*/  SHFL.DOWN PT, R83, R82, 0x1, 0x1f ;  /* 0x08201f0052537f89 */ /* 0x000e6800000e0000 */
[----:B------:R-:W4:Y:S01]  /*19e0*/  SHFL.DOWN PT, R81, R80, 0x1, 0x1f ;  /* 0x08201f0050517f89 */ /* 0x000f2200000e0000 */
[----:B0-----:R-:W-:-:S04]  /*19f0*/  LEA R84, R217, R84, 0x18 ;  /* 0x00000054d9547211 */ /* 0x001fc800078ec0ff */
[----:B------:R-:W-:-:S04]  /*1a00*/  IADD3 R219, PT, PT, R84, 0x3020, RZ ;  /* 0x0000302054db7810 */ /* 0x000fc80007ffe0ff */
[----:B------:R-:W-:Y:S02]  /*1a10*/  @!P3 MOV R85, R219 ;  /* 0x000000db0055b202 */ /* 0x000fe40000000f00 */
[----:B------:R-:W-:-:S04]  /*1a20*/  @!P0 IADD3 R85, PT, PT, R84, 0x3000, RZ ;  /* 0x0000300054558810 */ /* 0x000fc80007ffe0ff */
[----:B------:R-:W-:Y:S01]  /*1a30*/  @!P3 LEA R217, R137, R85, 0x3 ;  /* 0x0000005589d9b211 */ /* 0x000fe200078e18ff */
[----:B-1----:R-:W-:Y:S01]  /*1a40*/  FADD.FTZ R95, R82, R83 ;  /* 0x00000053525f7221 */ /* 0x002fe20000010000 */
[----:B----4-:R-:W-:-:S05]  /*1a50*/  FADD.FTZ R94, R80, R81 ;  /* 0x00000051505e7221 */ /* 0x010fca0000010000 */
[----:B------:R-:W-:Y:S01]  /*1a60*/  @!P3 STS.64 [R217], R94 ;  /* 0x0000005ed900b388 */ /* 0x000fe20000000a00 */
[C---:B------:R-:W-:Y:S01]  /*1a70*/  @!P2 IADD3 R219, PT, PT, R84.reuse, 0x3000, RZ ;  /* 0x0000300054dba810 */ /* 0x040fe20007ffe0ff */
[----:B------:R-:W-:Y:S01]  /*1a80*/  BAR.SYNC.DEFER_BLOCKING 0x0 ;  /* 0x0000000000007b1d */ /* 0x000fe20000010000 */
[C---:B------:R-:W-:Y:S01]  /*1a90*/  VIADD R86, R84.reuse, 0x3030 ;  /* 0x0000303054567836 */ /* 0x040fe20000000000 */
[----:B------:R-:W-:Y:S01]  /*1aa0*/  @!P2 IADD3 R86, PT, PT, R84, 0x3010, RZ ;  /* 0x000030105456a810 */ /* 0x000fe20007ffe0ff */
[----:B------:R-:W-:Y:S01]  /*1ab0*/  FADD.FTZ R26, R87, R26 ;  /* 0x0000001a571a7221 */ /* 0x000fe20000010000 */
[----:B------:R-:W-:Y:S02]  /*1ac0*/  FFMA.FTZ R2, R224, R87, R2 ;  /* 0x00000057e0027223 */ /* 0x000fe40000010002 */
[----:B------:R-:W0:Y:S04]  /*1ad0*/  LDS.128 R80, [R219] ;  /* 0x00000000db507984 */ /* 0x000e280000000c00 */
[----:B------:R-:W1:Y:S01]  /*1ae0*/  LDS.128 R84, [R86] ;  /* 0x0000000056547984 */ /* 0x000e620000000c00 */
        /* <DEDUP_REMOVED lines=8> */
[----:B------:R-:W-:Y:S01]  /*1b70*/  MOV R182, 0x3f800000 ;  /* 0x3f80000000b67802 */ /* 0x000fe20000000f00 */
        /* <DEDUP_REMOVED lines=49> */
[----:B---3--:R-:W-:Y:S01]  /*1e90*/  @P1 SHF.L.U32 R182, R215, 0x10, RZ ;  /* 0x00000010d7b61819 */ /* 0x008fe200000006ff */
[----:B------:R-:W-:Y:S01]  /*1ea0*/  FMUL.FTZ R184, R80, UR12 ;  /* 0x0000000c50b87c20 */ /* 0x000fe20008410000 */
[----:B--2---:R-:W-:-:S02]  /*1eb0*/  PRMT R87, R64, 0x7632, R87 ;  /* 0x0000763240577816 */ /* 0x004fc40000000057 */
[----:B------:R-:W-:Y:S02]  /*1ec0*/  PRMT R84, R64, 0x7632, R84 ;  /* 0x0000763240547816 */ /* 0x000fe40000000054 */
        /* <DEDUP_REMOVED lines=8> */
[----:B-----5:R-:W-:Y:S01]  /*1f50*/  LOP3.LUT P4, RZ, R92, 0xff00, RZ, 0xc0, !PT ;  /* 0x0000ff005cff7812 */ /* 0x020fe2000788c0ff */
[-CC-:B------:R-:W-:Y:S01]  /*1f60*/  FFMA.FTZ R224, R224, R184.reuse, R187.reuse ;  /* 0x000000b8e0e07223 */ /* 0x180fe200000100bb */
[-CC-:B------:R-:W-:Y:S01]  /*1f70*/  FFMA.FTZ R96, R96, R184.reuse, R187.reuse ;  /* 0x000000b860607223 */ /* 0x180fe200000100bb */
[----:B------:R-:W-:Y:S01]  /*1f80*/  LOP3.LUT P3, RZ, R92, 0xff, RZ, 0xc0, !PT ;  /* 0x000000ff5cff7812 */ /* 0x000fe2000786c0ff */
[-CC-:B------:R-:W-:Y:S01]  /*1f90*/  FFMA.FTZ R222, R222, R184.reuse, R187.reuse ;  /* 0x000000b8dede7223 */ /* 0x180fe200000100bb */
[----:B------:R-:W-:Y:S01]  /*1fa0*/  FADD.FTZ R213, R213, -R224 ;  /* 0x800000e0d5d57221 */ /* 0x000fe20000010000 */
[----:B------:R-:W-:Y:S01]  /*1fb0*/  LOP3.LUT P6, RZ, R92, 0xff000000, RZ, 0xc0, !PT ;  /* 0xff0000005cff7812 */ /* 0x000fe200078cc0ff */
[----:B------:R-:W-:Y:S01]  /*1fc0*/  FFMA.FTZ R218, R218, R184, R187 ;  /* 0x000000b8dada7223 */ /* 0x000fe200000100bb */
[----:B------:R-:W-:Y:S01]  /*1fd0*/  FADD.FTZ R209, R209, -R96 ;  /* 0x80000060d1d17221 */ /* 0x000fe20000010000 */
[----:B------:R-:W-:Y:S01]  /*1fe0*/  LOP3.LUT P5, RZ, R92, 0xff0000, RZ, 0xc0, !PT ;  /* 0x00ff00005cff7812 */ /* 0x000fe200078ac0ff */
[----:B------:R-:W-:Y:S01]  /*1ff0*/  FMUL.FTZ R213, R164, R213 ;  /* 0x000000d5a4d57220 */ /* 0x000fe20000410000 */
[----:B------:R-:W-:Y:S01]  /*2000*/  FADD.FTZ R211, R211, -R222 ;  /* 0x800000ded3d37221 */ /* 0x000fe20000010000 */
[----:B------:R-:W-:Y:S01]  /*2010*/  FADD.FTZ R203, R203, -R218 ;  /* 0x800000dacbcb7221 */ /* 0x000fe20000010000 */
[----:B------:R-:W-:Y:S01]  /*2020*/  @P4 PRMT R86, R80, 0x7632, R86 ;  /* 0x0000763250564816 */ /* 0x000fe20000000056 */
[C---:B------:R-:W-:Y:S01]  /*2030*/  FMUL.FTZ R209, R164.reuse, R209 ;  /* 0x000000d1a4d17220 */ /* 0x040fe20000410000 */
[-C--:B------:R-:W-:Y:S01]  /*2040*/  FMUL.FTZ R213, R213, R182.reuse ;  /* 0x000000b6d5d57220 */ /* 0x080fe20000410000 */
[----:B------:R-:W-:Y:S01]  /*2050*/  FMUL.FTZ R211, R164, R211 ;  /* 0x000000d3a4d37220 */ /* 0x000fe20000410000 */
[----:B------:R-:W-:Y:S01]  /*2060*/  @P4 SHF.L.U32 R86, R86, 0x10, RZ ;  /* 0x0000001056564819 */ /* 0x000fe200000006ff */
[----:B------:R-:W-:Y:S01]  /*2070*/  FMUL.FTZ R203, R164, R203 ;  /* 0x000000cba4cb7220 */ /* 0x000fe20000410000 */
[----:B------:R-:W-:Y:S01]  /*2080*/  FMUL.FTZ R209, R209, R182 ;  /* 0x000000b6d1d17220 */ /* 0x000fe20000410000 */
[----:B------:R-:W-:Y:S01]  /*2090*/  FMUL.FTZ R213, R213, UR4 ;  /* 0x00000004d5d57c20 */ /* 0x000fe20008410000 */
[----:B------:R-:W-:-:S02]  /*20a0*/  CS2R R180, SRZ ;  /* 0x0000000000b47805 */ /* 0x000fc4000001ff00 */
[----:B------:R-:W-:Y:S01]  /*20b0*/  @P3 SHF.L.U32 R85, R80, 0x10, RZ ;  /* 0x0000001050553819 */ /* 0x000fe200000006ff */
[-C--:B------:R-:W-:Y:S01]  /*20c0*/  FMUL.FTZ R211, R211, R182.reuse ;  /* 0x000000b6d3d37220 */ /* 0x080fe20000410000 */
[----:B------:R-:W-:Y:S01]  /*20d0*/  @P6 PRMT R186, R81, 0x7632, R186 ;  /* 0x0000763251ba6816 */ /* 0x000fe200000000ba */
[----:B------:R-:W-:Y:S01]  /*20e0*/  FMUL.FTZ R203, R203, R182 ;  /* 0x000000b6cbcb7220 */ /* 0x000fe20000410000 */
[----:B------:R-:W-:Y:S01]  /*20f0*/  @P3 SHF.L.U32 R80, R52, 0x10, RZ ;  /* 0x0000001034503819 */ /* 0x000fe200000006ff */
[----:B------:R-:W-:Y:S01]  /*2100*/  FMUL.FTZ R209, R209, UR4 ;  /* 0x00000004d1d17c20 */ /* 0x000fe20008410000 */
[----:B------:R-:W-:Y:S01]  /*2110*/  @P4 FMUL.FTZ R181, R213, R86 ;  /* 0x00000056d5b54220 */ /* 0x000fe20000410000 */
[----:B------:R-:W-:Y:S01]  /*2120*/  @P5 SHF.L.U32 R86, R81, 0x10, RZ ;  /* 0x0000001051565819 */ /* 0x000fe200000006ff */
[----:B------:R-:W-:Y:S01]  /*2130*/  FMUL.FTZ R211, R211, UR4 ;  /* 0x00000004d3d37c20 */ /* 0x000fe20008410000 */
[----:B------:R-:W-:Y:S01]  /*2140*/  @P5 SHF.L.U32 R96, R53, 0x10, RZ ;  /* 0x0000001035605819 */ /* 0x000fe200000006ff */
[----:B------:R-:W-:Y:S01]  /*2150*/  FMUL.FTZ R203, R203, UR4 ;  /* 0x00000004cbcb7c20 */ /* 0x000fe20008410000 */
[----:B------:R-:W-:Y:S01]  /*2160*/  @P6 SHF.L.U32 R205, R149, 0x10, RZ ;  /* 0x0000001095cd6819 */ /* 0x000fe200000006ff */
[----:B------:R-:W-:Y:S01]  /*2170*/  HFMA2 R183, -RZ, RZ, 0, 0 ;  /* 0x00000000ffb77431 */ /* 0x000fe200000001ff */
[----:B------:R-:W-:Y:S01]  /*2180*/  @P6 SHF.L.U32 R186, R186, 0x10, RZ ;  /* 0x00000010baba6819 */ /* 0x000fe200000006ff */
[----:B------:R-:W-:Y:S01]  /*2190*/  @P5 FMUL.FTZ R180, R211, R86 ;  /* 0x00000056d3b45220 */ /* 0x000fe20000410000 */
[----:B------:R-:W-:Y:S01]  /*21a0*/  MOV R84, RZ ;  /* 0x000000ff00547202 */ /* 0x000fe20000000f00 */
[----:B------:R-:W-:Y:S01]  /*21b0*/  @P3 FMUL.FTZ R84, R209, R80 ;  /* 0x00000050d1543220 */ /* 0x000fe20000410000 */
[----:B------:R-:W-:Y:S01]  /*21c0*/  MOV R80, RZ ;  /* 0x000000ff00507202 */ /* 0x000fe20000000f00 */
[----:B------:R-:W-:Y:S01]  /*21d0*/  @P5 FMUL.FTZ R80, R211, R96 ;  /* 0x00000060d3505220 */ /* 0x000fe20000410000 */
[----:B------:R-:W-:Y:S01]  /*21e0*/  MOV R87, RZ ;  /* 0x000000ff00577202 */ /* 0x000fe20000000f00 */
[C---:B------:R-:W-:Y:S01]  /*21f0*/  @P6 FMUL.FTZ R183, R203.reuse, R186 ;  /* 0x000000bacbb76220 */ /* 0x040fe20000410000 */
[----:B------:R-:W-:Y:S01]  /*2200*/  @P6 FMUL.FTZ R87, R203, R205 ;  /* 0x000000cdcb576220 */ /* 0x000fe20000410000 */
[C---:B------:R-:W-:Y:S01]  /*2210*/  LOP3.LUT P5, RZ, R93.reuse, 0xff00, RZ, 0xc0, !PT ;  /* 0x0000ff005dff7812 */ /* 0x040fe200078ac0ff */
[-CC-:B------:R-:W-:Y:S01]  /*2220*/  FFMA.FTZ R214, R214, R184.reuse, R187.reuse ;  /* 0x000000b8d6d67223 */ /* 0x180fe200000100bb */
[----:B------:R-:W-:Y:S01]  /*2230*/  LOP3.LUT P6, RZ, R93, 0xff, RZ, 0xc0, !PT ;  /* 0x000000ff5dff7812 */ /* 0x000fe200078cc0ff */
[----:B------:R-:W-:Y:S01]  /*2240*/  FFMA.FTZ R188, R188, R184, R187 ;  /* 0x000000b8bcbc7223 */ /* 0x000fe200000100bb */
[----:B------:R-:W-:Y:S01]  /*2250*/  HFMA2 R178, -RZ, RZ, 0, 0 ;  /* 0x00000000ffb27431 */ /* 0x000fe200000001ff */
[----:B------:R-:W-:Y:S01]  /*2260*/  @P4 SHF.L.U32 R81, R148, 0x10, RZ ;  /* 0x0000001094514819 */ /* 0x000fe200000006ff */
[----:B------:R-:W-:Y:S01]  /*2270*/  FADD.FTZ R191, R191, -R214 ;  /* 0x800000d6bfbf7221 */ /* 0x000fe20000010000 */
[----:B------:R-:W-:Y:S01]  /*2280*/  @P3 FMUL.FTZ R178, R209, R85 ;  /* 0x00000055d1b23220 */ /* 0x000fe20000410000 */
[----:B------:R-:W-:Y:S01]  /*2290*/  ISETP.GE.U32.AND P3, PT, R92, RZ, PT ;  /* 0x000000ff5c00720c */ /* 0x000fe20003f66070 */
[----:B------:R-:W-:Y:S01]  /*22a0*/  FADD.FTZ R99, R99, -R188 ;  /* 0x800000bc63637221 */ /* 0x000fe20000010000 */
[----:B------:R-:W-:-:S02]  /*22b0*/  HFMA2 R85, -RZ, RZ, 0, 0 ;  /* 0x00000000ff557431 */ /* 0x000fc400000001ff */
[-CC-:B------:R-:W-:Y:S01]  /*22c0*/  FFMA.FTZ R212, R212, R184.reuse, R187.reuse ;  /* 0x000000b8d4d47223 */ /* 0x180fe200000100bb */
[----:B------:R-:W-:Y:S01]  /*22d0*/  FFMA.FTZ R98, R98, R184, R187 ;  /* 0x000000b862627223 */ /* 0x000fe200000100bb */
[C---:B------:R-:W-:Y:S01]  /*22e0*/  FMUL.FTZ R191, R164.reuse, R191 ;  /* 0x000000bfa4bf7220 */ /* 0x040fe20000410000 */
[----:B------:R-:W-:Y:S01]  /*22f0*/  @P4 FMUL.FTZ R85, R213, R81 ;  /* 0x00000051d5554220 */ /* 0x000fe20000410000 */
[C---:B------:R-:W-:Y:S01]  /*2300*/  LOP3.LUT P4, RZ, R93.reuse, 0xff0000, RZ, 0xc0, !PT ;  /* 0x00ff00005dff7812 */ /* 0x040fe2000788c0ff */
[----:B------:R-:W-:Y:S01]  /*2310*/  FMUL.FTZ R99, R164, R99 ;  /* 0x00000063a4637220 */ /* 0x000fe20000410000 */
[----:B------:R-:W-:Y:S01]  /*2320*/  ISETP.GE.U32.AND.EX P3, PT, R93, 0x1000000, PT, P3 ;  /* 0x010000005d00780c */ /* 0x000fe20003f66130 */
[----:B------:R-:W-:Y:S01]  /*2330*/  FADD.FTZ R93, R189, -R212 ;  /* 0x800000d4bd5d7221 */ /* 0x000fe20000010000 */
[----:B------:R-:W-:Y:S01]  /*2340*/  FADD.FTZ R97, R97, -R98 ;  /* 0x8000006261617221 */ /* 0x000fe20000010000 */
[-C--:B------:R-:W-:Y:S01]  /*2350*/  FMUL.FTZ R191, R191, R182.reuse ;  /* 0x000000b6bfbf7220 */ /* 0x080fe20000410000 */
[C---:B------:R-:W-:Y:S01]  /*2360*/  @P5 PRMT R92, R82.reuse, 0x7632, R92 ;  /* 0x00007632525c5816 */ /* 0x040fe2000000005c */
[----:B------:R-:W-:Y:S01]  /*2370*/  FMUL.FTZ R99, R99, R182 ;  /* 0x000000b663637220 */ /* 0x000fe20000410000 */
[----:B------:R-:W-:Y:S01]  /*2380*/  @P6 SHF.L.U32 R81, R82, 0x10, RZ ;  /* 0x0000001052516819 */ /* 0x000fe200000006ff */
[----:B------:R-:W-:Y:S01]  /*2390*/  FMUL.FTZ R191, R191, UR4 ;  /* 0x00000004bfbf7c20 */ /* 0x000fe20008410000 */
[----:B------:R-:W-:Y:S01]  /*23a0*/  @P6 SHF.L.U32 R82, R54, 0x10, RZ ;  /* 0x0000001036526819 */ /* 0x000fe200000006ff */
[C---:B------:R-:W-:Y:S01]  /*23b0*/  FMUL.FTZ R93, R164.reuse, R93 ;  /* 0x0000005da45d7220 */ /* 0x040fe20000410000 */
[----:B------:R-:W-:Y:S01]  /*23c0*/  FMUL.FTZ R97, R164, R97 ;  /* 0x00000061a4617220 */ /* 0x000fe20000410000 */
[----:B------:R-:W-:Y:S01]  /*23d0*/  @P5 SHF.L.U32 R92, R92, 0x10, RZ ;  /* 0x000000105c5c5819 */ /* 0x000fe200000006ff */
[----:B------:R-:W-:Y:S01]  /*23e0*/  FMUL.FTZ R203, R99, UR4 ;  /* 0x0000000463cb7c20 */ /* 0x000fe20008410000 */
[----:B------:R-:W-:-:S02]  /*23f0*/  MOV R86, RZ ;  /* 0x000000ff00567202 */ /* 0x000fc40000000f00 */
[----:B------:R-:W-:Y:S01]  /*2400*/  CS2R R188, SRZ ;  /* 0x0000000000bc7805 */ /* 0x000fe2000001ff00 */
[----:B------:R-:W-:Y:S01]  /*2410*/  @P6 FMUL.FTZ R86, R191, R82 ;  /* 0x00000052bf566220 */ /* 0x000fe20000410000 */
[-C--:B------:R-:W-:Y:S01]  /*2420*/  FMUL.FTZ R93, R93, R182.reuse ;  /* 0x000000b65d5d7220 */ /* 0x080fe20000410000 */
[----:B------:R-:W-:Y:S01]  /*2430*/  FMUL.FTZ R97, R97, R182 ;  /* 0x000000b661617220 */ /* 0x000fe20000410000 */
[----:B------:R-:W-:Y:S01]  /*2440*/  @P5 SHF.L.U32 R82, R150, 0x10, RZ ;  /* 0x0000001096525819 */ /* 0x000fe200000006ff */
[----:B------:R-:W-:Y:S01]  /*2450*/  @P5 FMUL.FTZ R189, R203, R92 ;  /* 0x0000005ccbbd5220 */ /* 0x000fe20000410000 */
[----:B------:R-:W-:Y:S01]  /*2460*/  HFMA2 R186, -RZ, RZ, 0, 0 ;  /* 0x00000000ffba7431 */ /* 0x000fe200000001ff */
[----:B------:R-:W-:Y:S01]  /*2470*/  @P4 SHF.L.U32 R92, R55, 0x10, RZ ;  /* 0x00000010375c4819 */ /* 0x000fe200000006ff */
[----:B------:R-:W-:Y:S01]  /*2480*/  @P6 FMUL.FTZ R186, R191, R81 ;  /* 0x00000051bfba6220 */ /* 0x000fe20000410000 */
[----:B------:R-:W-:Y:S01]  /*2490*/  @P3 SHF.L.U32 R99, R151, 0x10, RZ ;  /* 0x0000001097633819 */ /* 0x000fe200000006ff */
[----:B------:R-:W-:Y:S01]  /*24a0*/  FMUL.FTZ R93, R93, UR4 ;  /* 0x000000045d5d7c20 */ /* 0x000fe20008410000 */
[----:B------:R-:W-:Y:S01]  /*24b0*/  @P3 PRMT R98, R83, 0x7632, R98 ;  /* 0x0000763253623816 */ /* 0x000fe20000000062 */
[----:B------:R-:W-:Y:S01]  /*24c0*/  FMUL.FTZ R97, R97, UR4 ;  /* 0x0000000461617c20 */ /* 0x000fe20008410000 */
[----:B------:R-:W-:Y:S01]  /*24d0*/  HFMA2 R81, -RZ, RZ, 0, 0 ;  /* 0x00000000ff517431 */ /* 0x000fe200000001ff */
[----:B------:R-:W-:Y:S01]  /*24e0*/  @P4 SHF.L.U32 R96, R83, 0x10, RZ ;  /* 0x0000001053604819 */ /* 0x000fe200000006ff */
[----:B------:R-:W-:Y:S01]  /*24f0*/  @P5 FMUL.FTZ R81, R203, R82 ;  /* 0x00000052cb515220 */ /* 0x000fe20000410000 */
[----:B------:R-:W-:Y:S01]  /*2500*/  MOV R83, RZ ;  /* 0x000000ff00537202 */ /* 0x000fe20000000f00 */
[----:B------:R-:W-:Y:S01]  /*2510*/  @P4 FMUL.FTZ R83, R93, R92 ;  /* 0x0000005c5d534220 */ /* 0x000fe20000410000 */
[----:B------:R-:W-:Y:S01]  /*2520*/  MOV R212, RZ ;  /* 0x000000ff00d47202 */ /* 0x000fe20000000f00 */
[----:B------:R-:W-:Y:S01]  /*2530*/  @P3 FMUL.FTZ R212, R97, R99 ;  /* 0x0000006361d43220 */ /* 0x000fe20000410000 */
[----:B------:R-:W-:Y:S01]  /*2540*/  @P3 SHF.L.U32 R98, R98, 0x10, RZ ;  /* 0x0000001062623819 */ /* 0x000fe200000006ff */
[----:B------:R-:W-:Y:S01]  /*2550*/  HFMA2 R191, -RZ, RZ, 0, 0 ;  /* 0x00000000ffbf7431 */ /* 0x000fe200000001ff */
[----:B------:R-:W-:Y:S01]  /*2560*/  F2FP.BF16.F32.PACK_AB R82, R81, R86 ;  /* 0x000000565152723e */ /* 0x000fe200000010ff */
[----:B------:R-:W-:Y:S01]  /*2570*/  @P4 FMUL.FTZ R188, R93, R96 ;  /* 0x000000605dbc4220 */ /* 0x000fe20000410000 */
[----:B------:R-:W-:Y:S01]  /*2580*/  F2FP.BF16.F32.PACK_AB R81, R87, R80 ;  /* 0x000000505751723e */ /* 0x000fe200000010ff */
[----:B------:R-:W-:Y:S01]  /*2590*/  @P3 FMUL.FTZ R191, R97, R98 ;  /* 0x0000006261bf3220 */ /* 0x000fe20000410000 */
[----:B------:R-:W-:-:S02]  /*25a0*/  F2FP.BF16.F32.PACK_AB R80, R85, R84 ;  /* 0x000000545550723e */ /* 0x000fc400000010ff */
[----:B------:R-:W-:Y:S01]  /*25b0*/  F2FP.BF16.F32.PACK_AB R83, R212, R83 ;  /* 0x00000053d453723e */ /* 0x000fe200000010ff */
[----:B------:R-:W-:Y:S06]  /*25c0*/  BRA `(.L_x_736) ;  /* 0x0000000400a87947 */ /* 0x000fec0003800000 */
.L_x_735:
[-CC-:B------:R-:W-:Y:S01]  /*25d0*/  FFMA.FTZ R96, R96, R184.reuse, R187.reuse ;  /* 0x000000b860607223 */ /* 0x180fe200000100bb */
[----:B-----5:R-:W-:Y:S01]  /*25e0*/  LOP3.LUT P3, RZ, R92, 0xff, RZ, 0xc0, !PT ;  /* 0x000000ff5cff7812 */ /* 0x020fe2000786c0ff */
[-CC-:B------:R-:W-:Y:S01]  /*25f0*/  FFMA.FTZ R224, R224, R184.reuse, R187.reuse ;  /* 0x000000b8e0e07223 */ /* 0x180fe200000100bb */
[C---:B------:R-:W-:Y:S01]  /*2600*/  LOP3.LUT P4, RZ, R92.reuse, 0xff00, RZ, 0xc0, !PT ;  /* 0x0000ff005cff7812 */ /* 0x040fe2000788c0ff */
[----:B------:R-:W-:Y:S01]  /*2610*/  FADD.FTZ R79, R209, -R96 ;  /* 0x80000060d14f7221 */ /* 0x000fe20000010000 */
[C---:B------:R-:W-:Y:S01]  /*2620*/  LOP3.LUT P5, RZ, R92.reuse, 0xff0000, RZ, 0xc0, !PT ;  /* 0x00ff00005cff7812 */ /* 0x040fe200078ac0ff */
[----:B------:R-:W-:Y:S01]  /*2630*/  FADD.FTZ R213, R213, -R224 ;  /* 0x800000e0d5d57221 */ /* 0x000fe20000010000 */
[----:B------:R-:W-:Y:S01]  /*2640*/  LOP3.LUT P6, RZ, R92, 0xff000000, RZ, 0xc0, !PT ;  /* 0xff0000005cff7812 */ /* 0x000fe200078cc0ff */
[----:B------:R-:W-:Y:S01]  /*2650*/  FMUL.FTZ R79, R164, R79 ;  /* 0x0000004fa44f7220 */ /* 0x000fe20000410000 */
[-CC-:B------:R-:W-:Y:S01]  /*2660*/  FFMA.FTZ R222, R222, R184.reuse, R187.reuse ;  /* 0x000000b8dede7223 */ /* 0x180fe200000100bb */
[----:B------:R-:W-:Y:S01]  /*2670*/  FFMA.FTZ R218, R218, R184, R187 ;  /* 0x000000b8dada7223 */ /* 0x000fe200000100bb */
[----:B------:R-:W-:Y:S01]  /*2680*/  FMUL.FTZ R76, R164, R213 ;  /* 0x000000d5a44c7220 */ /* 0x000fe20000410000 */
[-C--:B------:R-:W-:Y:S01]  /*2690*/  FMUL.FTZ R77, R79, R182.reuse ;  /* 0x000000b64f4d7220 */ /* 0x080fe20000410000 */
[----:B------:R-:W-:Y:S01]  /*26a0*/  FADD.FTZ R211, R211, -R222 ;  /* 0x800000ded3d37221 */ /* 0x000fe20000010000 */
[C---:B------:R-:W-:Y:S01]  /*26b0*/  @P3 SHF.L.U32 R86, R80.reuse, 0x10, RZ ;  /* 0x0000001050563819 */ /* 0x040fe200000006ff */
[----:B------:R-:W-:Y:S01]  /*26c0*/  FADD.FTZ R203, R203, -R218 ;  /* 0x800000dacbcb7221 */ /* 0x000fe20000010000 */
[----:B------:R-:W-:Y:S01]  /*26d0*/  @P4 PRMT R85, R80, 0x7632, R85 ;  /* 0x0000763250554816 */ /* 0x000fe20000000055 */
[----:B------:R-:W-:Y:S01]  /*26e0*/  FMUL.FTZ R77, R77, UR4 ;  /* 0x000000044d4d7c20 */ /* 0x000fe20008410000 */
[----:B------:R-:W-:Y:S01]  /*26f0*/  @P3 SHF.L.U32 R80, R52, 0x10, RZ ;  /* 0x0000001034503819 */ /* 0x000fe200000006ff */
[----:B------:R-:W-:Y:S01]  /*2700*/  HFMA2 R178, -RZ, RZ, 0, 0 ;  /* 0x00000000ffb27431 */ /* 0x000fe200000001ff */
[----:B------:R-:W-:Y:S01]  /*2710*/  MOV R84, RZ ;  /* 0x000000ff00547202 */ /* 0x000fe20000000f00 */
[----:B------:R-:W-:Y:S01]  /*2720*/  FMUL.FTZ R78, R76, R182 ;  /* 0x000000b64c4e7220 */ /* 0x000fe20000410000 */
[C---:B------:R-:W-:Y:S01]  /*2730*/  @P3 FMUL.FTZ R178, R77.reuse, R86 ;  /* 0x000000564db23220 */ /* 0x040fe20000410000 */
[----:B------:R-:W-:Y:S01]  /*2740*/  @P3 FMUL.FTZ R84, R77, R80 ;  /* 0x000000504d543220 */ /* 0x000fe20000410000 */
[C---:B------:R-:W-:Y:S01]  /*2750*/  @P5 SHF.L.U32 R205, R81.reuse, 0x10, RZ ;  /* 0x0000001051cd5819 */ /* 0x040fe200000006ff */
[C---:B------:R-:W-:Y:S01]  /*2760*/  FMUL.FTZ R77, R164.reuse, R211 ;  /* 0x000000d3a44d7220 */ /* 0x040fe20000410000 */
[----:B------:R-:W-:Y:S01]  /*2770*/  @P6 PRMT R186, R81, 0x7632, R186 ;  /* 0x0000763251ba6816 */ /* 0x000fe200000000ba */
[----:B------:R-:W-:Y:S01]  /*2780*/  FMUL.FTZ R81, R164, R203 ;  /* 0x000000cba4517220 */ /* 0x000fe20000410000 */
[----:B------:R-:W-:Y:S01]  /*2790*/  FMUL.FTZ R96, R78, UR4 ;  /* 0x000000044e607c20 */ /* 0x000fe20008410000 */
[-C--:B------:R-:W-:Y:S01]  /*27a0*/  FMUL.FTZ R78, R77, R182.reuse ;  /* 0x000000b64d4e7220 */ /* 0x080fe20000410000 */
[----:B------:R-:W-:Y:S01]  /*27b0*/  @P5 SHF.L.U32 R207, R53, 0x10, RZ ;  /* 0x0000001035cf5819 */ /* 0x000fe200000006ff */
[----:B------:R-:W-:Y:S01]  /*27c0*/  FMUL.FTZ R86, R81, R182 ;  /* 0x000000b651567220 */ /* 0x000fe20000410000 */
[----:B------:R-:W-:Y:S01]  /*27d0*/  @P6 SHF.L.U32 R211, R149, 0x10, RZ ;  /* 0x0000001095d36819 */ /* 0x000fe200000006ff */
[----:B------:R-:W-:Y:S01]  /*27e0*/  FMUL.FTZ R78, R78, UR4 ;  /* 0x000000044e4e7c20 */ /* 0x000fe20008410000 */
[----:B------:R-:W-:Y:S01]  /*27f0*/  @P6 SHF.L.U32 R209, R186, 0x10, RZ ;  /* 0x00000010bad16819 */ /* 0x000fe200000006ff */
[----:B------:R-:W-:Y:S01]  /*2800*/  FMUL.FTZ R86, R86, UR4 ;  /* 0x0000000456567c20 */ /* 0x000fe20008410000 */
[----:B------:R-:W-:-:S02]  /*2810*/  CS2R R180, SRZ ;  /* 0x0000000000b47805 */ /* 0x000fc4000001ff00 */
[----:B------:R-:W-:Y:S01]  /*2820*/  MOV R87, RZ ;  /* 0x000000ff00577202 */ /* 0x000fe20000000f00 */
[----:B------:R-:W-:Y:S01]  /*2830*/  HFMA2 R183, -RZ, RZ, 0, 0 ;  /* 0x00000000ffb77431 */ /* 0x000fe200000001ff */
[----:B------:R-:W-:Y:S01]  /*2840*/  MOV R80, RZ ;  /* 0x000000ff00507202 */ /* 0x000fe20000000f00 */
[-CC-:B------:R-:W-:Y:S01]  /*2850*/  FFMA.FTZ R214, R214, R184.reuse, R187.reuse ;  /* 0x000000b8d6d67223 */ /* 0x180fe200000100bb */
[C---:B------:R-:W-:Y:S01]  /*2860*/  @P5 FMUL.FTZ R180, R78.reuse, R205 ;  /* 0x000000cd4eb45220 */ /* 0x040fe20000410000 */
[----:B------:R-:W-:Y:S01]  /*2870*/  @P5 FMUL.FTZ R87, R78, R207 ;  /* 0x000000cf4e575220 */ /* 0x000fe20000410000 */
[C---:B------:R-:W-:Y:S01]  /*2880*/  @P6 FMUL.FTZ R183, R86.reuse, R209 ;  /* 0x000000d156b76220 */ /* 0x040fe20000410000 */
[----:B------:R-:W-:Y:S01]  /*2890*/  @P6 FMUL.FTZ R80, R86, R211 ;  /* 0x000000d356506220 */ /* 0x000fe20000410000 */
[C---:B------:R-:W-:Y:S01]  /*28a0*/  LOP3.LUT P6, RZ, R93.reuse, 0xff, RZ, 0xc0, !PT ;  /* 0x000000ff5dff7812 */ /* 0x040fe200078cc0ff */
[----:B------:R-:W-:Y:S01]  /*28b0*/  FFMA.FTZ R98, R98, R184, R187 ;  /* 0x000000b862627223 */ /* 0x000fe200000100bb */
[----:B------:R-:W-:Y:S01]  /*28c0*/  LOP3.LUT P5, RZ, R93, 0xff00, RZ, 0xc0, !PT ;  /* 0x0000ff005dff7812 */ /* 0x000fe200078ac0ff */
[----:B------:R-:W-:-:S02]  /*28d0*/  @P4 IMAD.U32 R85, R85, 0x10000, RZ ;  /* 0x0001000055554824 */ /* 0x000fc400078e00ff */
[-CC-:B------:R-:W-:Y:S01]  /*28e0*/  FFMA.FTZ R188, R188, R184.reuse, R187.reuse ;  /* 0x000000b8bcbc7223 */ /* 0x180fe200000100bb */
[----:B------:R-:W-:Y:S01]  /*28f0*/  FADD.FTZ R191, R191, -R214 ;  /* 0x800000d6bfbf7221 */ /* 0x000fe20000010000 */
[----:B------:R-:W-:Y:S01]  /*2900*/  @P4 SHF.L.U32 R203, R148, 0x10, RZ ;  /* 0x0000001094cb4819 */ /* 0x000fe200000006ff */
[----:B------:R-:W-:Y:S01]  /*2910*/  FADD.FTZ R207, R97, -R98 ;  /* 0x8000006261cf7221 */ /* 0x000fe20000010000 */
[----:B------:R-:W-:Y:S01]  /*2920*/  ISETP.GE.U32.AND P3, PT, R92, RZ, PT ;  /* 0x000000ff5c00720c */ /* 0x000fe20003f66070 */
[----:B------:R-:W-:Y:S01]  /*2930*/  @P4 FMUL.FTZ R181, R96, R85 ;  /* 0x0000005560b54220 */ /* 0x000fe20000410000 */
[----:B------:R-:W-:Y:S01]  /*2940*/  FADD.FTZ R99, R99, -R188 ;  /* 0x800000bc63637221 */ /* 0x000fe20000010000 */
[----:B------:R-:W-:Y:S01]  /*2950*/  FMUL.FTZ R97, R164, R191 ;  /* 0x000000bfa4617220 */ /* 0x000fe20000410000 */
[----:B------:R-:W-:Y:S02]  /*2960*/  HFMA2 R85, -RZ, RZ, 0, 0 ;  /* 0x00000000ff557431 */ /* 0x000fe400000001ff */
[----:B------:R-:W-:Y:S01]  /*2970*/  FFMA.FTZ R212, R212, R184, R187 ;  /* 0x000000b8d4d47223 */ /* 0x000fe200000100bb */
[----:B------:R-:W-:Y:S01]  /*2980*/  @P4 FMUL.FTZ R85, R96, R203 ;  /* 0x000000cb60554220 */ /* 0x000fe20000410000 */
[C---:B------:R-:W-:Y:S01]  /*2990*/  ISETP.GE.U32.AND.EX P3, PT, R93.reuse, 0x1000000, PT, P3 ;  /* 0x010000005d00780c */ /* 0x040fe20003f66130 */
[----:B------:R-:W-:Y:S01]  /*29a0*/  FMUL.FTZ R98, R164, R99 ;  /* 0x00000063a4627220 */ /* 0x000fe20000410000 */
[----:B------:R-:W-:Y:S01]  /*29b0*/  LOP3.LUT P4, RZ, R93, 0xff0000, RZ, 0xc0, !PT ;  /* 0x00ff00005dff7812 */ /* 0x000fe2000788c0ff */
[-C--:B------:R-:W-:Y:S01]  /*29c0*/  FMUL.FTZ R78, R97, R182.reuse ;  /* 0x000000b6614e7220 */ /* 0x080fe20000410000 */
[----:B------:R-:W-:Y:S01]  /*29d0*/  FADD.FTZ R203, R189, -R212 ;  /* 0x800000d4bdcb7221 */ /* 0x000fe20000010000 */
[----:B------:R-:W-:Y:S01]  /*29e0*/  @P6 SHF.L.U32 R93, R82, 0x10, RZ ;  /* 0x00000010525d6819 */ /* 0x000fe200000006ff */
[----:B------:R-:W-:Y:S01]  /*29f0*/  FMUL.FTZ R209, R164, R207 ;  /* 0x000000cfa4d17220 */ /* 0x000fe20000410000 */
[----:B------:R-:W-:Y:S01]  /*2a00*/  @P5 PRMT R92, R82, 0x7632, R92 ;  /* 0x00007632525c5816 */ /* 0x000fe2000000005c */
[-C--:B------:R-:W-:Y:S01]  /*2a10*/  FMUL.FTZ R82, R98, R182.reuse ;  /* 0x000000b662527220 */ /* 0x080fe20000410000 */
[----:B------:R-:W-:Y:S01]  /*2a20*/  @P6 SHF.L.U32 R99, R54, 0x10, RZ ;  /* 0x0000001036636819 */ /* 0x000fe200000006ff */
[----:B------:R-:W-:Y:S01]  /*2a30*/  FMUL.FTZ R78, R78, UR4 ;  /* 0x000000044e4e7c20 */ /* 0x000fe20008410000 */
[----:B------:R-:W-:Y:S01]  /*2a40*/  FMUL.FTZ R203, R164, R203 ;  /* 0x000000cba4cb7220 */ /* 0x000fe20000410000 */
[----:B------:R-:W-:Y:S01]  /*2a50*/  HFMA2 R186, -RZ, RZ, 0, 0 ;  /* 0x00000000ffba7431 */ /* 0x000fe200000001ff */
[----:B------:R-:W-:Y:S01]  /*2a60*/  MOV R86, RZ ;  /* 0x000000ff00567202 */ /* 0x000fe20000000f00 */
[----:B------:R-:W-:Y:S01]  /*2a70*/  FMUL.FTZ R96, R82, UR4 ;  /* 0x0000000452607c20 */ /* 0x000fe20008410000 */
[C---:B------:R-:W-:Y:S01]  /*2a80*/  @P6 FMUL.FTZ R186, R78.reuse, R93 ;  /* 0x0000005d4eba6220 */ /* 0x040fe20000410000 */
[----:B------:R-:W-:Y:S01]  /*2a90*/  @P6 FMUL.FTZ R86, R78, R99 ;  /* 0x000000634e566220 */ /* 0x000fe20000410000 */
[-C--:B------:R-:W-:Y:S01]  /*2aa0*/  FMUL.FTZ R78, R203, R182.reuse ;  /* 0x000000b6cb4e7220 */ /* 0x080fe20000410000 */
[----:B------:R-:W-:Y:S01]  /*2ab0*/  FMUL.FTZ R82, R209, R182 ;  /* 0x000000b6d1527220 */ /* 0x000fe20000410000 */
[----:B------:R-:W-:-:S02]  /*2ac0*/  @P3 PRMT R211, R83, 0x7632, R211 ;  /* 0x0000763253d33816 */ /* 0x000fc400000000d3 */
[----:B------:R-:W-:Y:S02]  /*2ad0*/  CS2R R188, SRZ ;  /* 0x0000000000bc7805 */ /* 0x000fe4000001ff00 */
[----:B------:R-:W-:Y:S01]  /*2ae0*/  @P5 SHF.L.U32 R99, R150, 0x10, RZ ;  /* 0x0000001096635819 */ /* 0x000fe200000006ff */
[----:B------:R-:W-:Y:S01]  /*2af0*/  FMUL.FTZ R78, R78, UR4 ;  /* 0x000000044e4e7c20 */ /* 0x000fe20008410000 */
[----:B------:R-:W-:Y:S01]  /*2b00*/  @P4 SHF.L.U32 R207, R55, 0x10, RZ ;  /* 0x0000001037cf4819 */ /* 0x000fe200000006ff */
[----:B------:R-:W-:Y:S01]  /*2b10*/  FMUL.FTZ R82, R82, UR4 ;  /* 0x0000000452527c20 */ /* 0x000fe20008410000 */
[----:B------:R-:W-:Y:S02]  /*2b20*/  @P3 SHF.L.U32 R213, R151, 0x10, RZ ;  /* 0x0000001097d53819 */ /* 0x000fe400000006ff */
[----:B------:R-:W-:Y:S02]  /*2b30*/  @P5 SHF.L.U32 R191, R92, 0x10, RZ ;  /* 0x000000105cbf5819 */ /* 0x000fe400000006ff */
[----:B------:R-:W-:-:S02]  /*2b40*/  CS2R R92, SRZ ;  /* 0x00000000005c7805 */ /* 0x000fc4000001ff00 */
[----:B------:R-:W-:Y:S01]  /*2b50*/  @P4 SHF.L.U32 R205, R83, 0x10, RZ ;  /* 0x0000001053cd4819 */ /* 0x000fe200000006ff */
[----:B------:R-:W-:Y:S01]  /*2b60*/  HFMA2 R83, -RZ, RZ, 0, 0 ;  /* 0x00000000ff537431 */ /* 0x000fe200000001ff */
[----:B------:R-:W-:Y:S01]  /*2b70*/  @P3 SHF.L.U32 R211, R211, 0x10, RZ ;  /* 0x00000010d3d33819 */ /* 0x000fe200000006ff */
[----:B------:R-:W-:Y:S01]  /*2b80*/  @P5 FMUL.FTZ R83, R96, R99 ;  /* 0x0000006360535220 */ /* 0x000fe20000410000 */
[----:B------:R-:W-:Y:S01]  /*2b90*/  @P4 FMUL.FTZ R92, R78, R207 ;  /* 0x000000cf4e5c4220 */ /* 0x000fe20000410000 */
[----:B------:R-:W-:Y:S01]  /*2ba0*/  @P3 FMUL.FTZ R93, R82, R213 ;  /* 0x000000d5525d3220 */ /* 0x000fe20000410000 */
[----:B------:R-:W-:Y:S01]  /*2bb0*/  @P5 FMUL.FTZ R189, R96, R191 ;  /* 0x000000bf60bd5220 */ /* 0x000fe20000410000 */
[----:B------:R-:W-:Y:S01]  /*2bc0*/  MOV R191, RZ ;  /* 0x000000ff00bf7202 */ /* 0x000fe20000000f00 */
[----:B------:R-:W-:Y:S01]  /*2bd0*/  @P3 FMUL.FTZ R191, R82, R211 ;  /* 0x000000d352bf3220 */ /* 0x000fe20000410000 */
[----:B------:R-:W-:Y:S01]  /*2be0*/  F2FP.BF16.F32.PACK_AB R77, R81, R77 ;  /* 0x0000004d514d723e */ /* 0x000fe200000010ff */
[----:B------:R-:W-:Y:S01]  /*2bf0*/  @P4 FMUL.FTZ R188, R78, R205 ;  /* 0x000000cd4ebc4220 */ /* 0x000fe20000410000 */
[----:B------:R-:W-:-:S02]  /*2c00*/  F2FP.BF16.F32.PACK_AB R76, R76, R79 ;  /* 0x0000004f4c4c723e */ /* 0x000fc400000010ff */
[----:B------:R-:W-:Y:S02]  /*2c10*/  F2FP.BF16.F32.PACK_AB R82, R83, R86 ;  /* 0x000000565352723e */ /* 0x000fe400000010ff */
[----:B------:R-:W-:Y:S02]  /*2c20*/  F2FP.BF16.F32.PACK_AB R81, R80, R87 ;  /* 0x000000575051723e */ /* 0x000fe400000010ff */
[----:B------:R-:W-:Y:S02]  /*2c30*/  F2FP.BF16.F32.PACK_AB R78, R98, R97 ;  /* 0x00000061624e723e */ /* 0x000fe400000010ff */
[----:B------:R-:W-:Y:S02]  /*2c40*/  F2FP.BF16.F32.PACK_AB R79, R209, R203 ;  /* 0x000000cbd14f723e */ /* 0x000fe400000010ff */
[----:B------:R-:W-:Y:S02]  /*2c50*/  F2FP.BF16.F32.PACK_AB R80, R85, R84 ;  /* 0x000000545550723e */ /* 0x000fe400000010ff */
[----:B------:R-:W-:-:S07]  /*2c60*/  F2FP.BF16.F32.PACK_AB R83, R93, R92 ;  /* 0x0000005c5d53723e */ /* 0x000fce00000010ff */
.L_x_736:
        /* <DEDUP_REMOVED lines=9> */
[-CC-:B0-----:R-:W-:Y:S01]  /*2d00*/  FFMA.FTZ R77, R196, R184.reuse, R187.reuse ;  /* 0x000000b8c44d7223 */ /* 0x181fe200000100bb */
[----:B------:R-:W-:Y:S01]  /*2d10*/  LOP3.LUT P3, RZ, R90, 0xff, RZ, 0xc0, !PT ;  /* 0x000000ff5aff7812 */ /* 0x000fe2000786c0ff */
[-C--:B------:R-:W-:Y:S01]  /*2d20*/  FFMA.FTZ R79, R200, R184.reuse, R187 ;  /* 0x000000b8c84f7223 */ /* 0x080fe200000100bb */
[----:B------:R-:W-:Y:S01]  /*2d30*/  LOP3.LUT P4, RZ, R90, 0xff00, RZ, 0xc0, !PT ;  /* 0x0000ff005aff7812 */ /* 0x000fe2000788c0ff */
[----:B------:R-:W-:Y:S01]  /*2d40*/  FADD.FTZ R77, R190, -R77 ;  /* 0x8000004dbe4d7221 */ /* 0x000fe20000010000 */
[----:B------:R-:W-:Y:S01]  /*2d50*/  LOP3.LUT P5, RZ, R90, 0xff0000, RZ, 0xc0, !PT ;  /* 0x00ff00005aff7812 */ /* 0x000fe200078ac0ff */
[----:B------:R-:W-:Y:S01]  /*2d60*/  FADD.FTZ R97, R192, -R79 ;  /* 0x8000004fc0617221 */ /* 0x000fe20000010000 */
[----:B------:R-:W-:Y:S01]  /*2d70*/  LOP3.LUT P6, RZ, R90, 0xff000000, RZ, 0xc0, !PT ;  /* 0xff0000005aff7812 */ /* 0x000fe200078cc0ff */
[----:B------:R-:W-:Y:S01]  /*2d80*/  FMUL.FTZ R79, R164, R77 ;  /* 0x0000004da44f7220 */ /* 0x000fe20000410000 */
[-CC-:B------:R-:W-:Y:S01]  /*2d90*/  FFMA.FTZ R198, R198, R184.reuse, R187.reuse ;  /* 0x000000b8c6c67223 */ /* 0x180fe200000100bb */
[----:B------:R-:W-:Y:S01]  /*2da0*/  FFMA.FTZ R202, R202, R184, R187 ;  /* 0x000000b8caca7223 */ /* 0x000fe200000100bb */
[----:B------:R-:W-:-:S02]  /*2db0*/  HFMA2 R80, -RZ, RZ, 0, 0 ;  /* 0x00000000ff507431 */ /* 0x000fc400000001ff */
[-C--:B------:R-:W-:Y:S01]  /*2dc0*/  FMUL.FTZ R77, R79, R182.reuse ;  /* 0x000000b64f4d7220 */ /* 0x080fe20000410000 */
[----:B------:R-:W-:Y:S01]  /*2dd0*/  FADD.FTZ R195, R195, -R198 ;  /* 0x800000c6c3c37221 */ /* 0x000fe20000010000 */
[----:B------:R-:W-:Y:S01]  /*2de0*/  FADD.FTZ R197, R197, -R202 ;  /* 0x800000cac5c57221 */ /* 0x000fe20000010000 */
[----:B------:R-:W-:Y:S01]  /*2df0*/  @P3 SHF.L.U32 R81, R56, 0x10, RZ ;  /* 0x0000001038513819 */ /* 0x000fe200000006ff */
[----:B------:R-:W-:Y:S01]  /*2e00*/  FMUL.FTZ R77, R77, UR4 ;  /* 0x000000044d4d7c20 */ /* 0x000fe20008410000 */
[----:B------:R-:W-:Y:S01]  /*2e10*/  FMUL.FTZ R76, R164, R195 ;  /* 0x000000c3a44c7220 */ /* 0x000fe20000410000 */
[----:B-----5:R-:W-:Y:S01]  /*2e20*/  @P3 SHF.L.U32 R78, R84, 0x10, RZ ;  /* 0x00000010544e3819 */ /* 0x020fe200000006ff */
[C---:B------:R-:W-:Y:S01]  /*2e30*/  FMUL.FTZ R197, R164.reuse, R197 ;  /* 0x000000c5a4c57220 */ /* 0x040fe20000410000 */
[----:B------:R-:W-:Y:S01]  /*2e40*/  FMUL.FTZ R205, R164, R97 ;  /* 0x00000061a4cd7220 */ /* 0x000fe20000410000 */
[----:B------:R-:W-:Y:S02]  /*2e50*/  CS2R R98, SRZ ;  /* 0x0000000000627805 */ /* 0x000fe4000001ff00 */
[----:B------:R-:W-:Y:S01]  /*2e60*/  @P4 PRMT R84, R84, 0x7632, R84 ;  /* 0x0000763254544816 */ /* 0x000fe20000000054 */
[----:B------:R-:W-:Y:S01]  /*2e70*/  @P3 FMUL.FTZ R80, R77, R81 ;  /* 0x000000514d503220 */ /* 0x000fe20000410000 */
[----:B------:R-:W-:Y:S01]  /*2e80*/  FMUL.FTZ R82, R76, R182 ;  /* 0x000000b64c527220 */ /* 0x000fe20000410000 */
[----:B------:R-:W-:Y:S01]  /*2e90*/  @P5 SHF.L.U32 R81, R85, 0x10, RZ ;  /* 0x0000001055515819 */ /* 0x000fe200000006ff */
[----:B------:R-:W-:Y:S01]  /*2ea0*/  @P3 FMUL.FTZ R99, R77, R78 ;  /* 0x0000004e4d633220 */ /* 0x000fe20000410000 */
[----:B------:R-:W-:Y:S01]  /*2eb0*/  @P6 PRMT R96, R85, 0x7632, R96 ;  /* 0x0000763255606816 */ /* 0x000fe20000000060 */
[-C--:B------:R-:W-:Y:S01]  /*2ec0*/  FMUL.FTZ R85, R197, R182.reuse ;  /* 0x000000b6c5557220 */ /* 0x080fe20000410000 */
[----:B------:R-:W-:Y:S01]  /*2ed0*/  FMUL.FTZ R78, R205, R182 ;  /* 0x000000b6cd4e7220 */ /* 0x000fe20000410000 */
[----:B------:R-:W-:Y:S01]  /*2ee0*/  @P4 SHF.L.U32 R84, R84, 0x10, RZ ;  /* 0x0000001054544819 */ /* 0x000fe200000006ff */
[----:B------:R-:W-:Y:S01]  /*2ef0*/  FMUL.FTZ R192, R82, UR4 ;  /* 0x0000000452c07c20 */ /* 0x000fe20008410000 */
[----:B------:R-:W-:Y:S01]  /*2f00*/  @P6 SHF.L.U32 R97, R145, 0x10, RZ ;  /* 0x0000001091616819 */ /* 0x000fe200000006ff */
[----:B------:R-:W-:Y:S01]  /*2f10*/  FMUL.FTZ R85, R85, UR4 ;  /* 0x0000000455557c20 */ /* 0x000fe20008410000 */
[----:B------:R-:W-:Y:S01]  /*2f20*/  @P6 SHF.L.U32 R96, R96, 0x10, RZ ;  /* 0x0000001060606819 */ /* 0x000fe200000006ff */
[----:B------:R-:W-:Y:S01]  /*2f30*/  FMUL.FTZ R78, R78, UR4 ;  /* 0x000000044e4e7c20 */ /* 0x000fe20008410000 */
[----:B------:R-:W-:Y:S01]  /*2f40*/  @P5 SHF.L.U32 R82, R57, 0x10, RZ ;  /* 0x0000001039525819 */ /* 0x000fe200000006ff */
[----:B------:R-:W-:Y:S01]  /*2f50*/  @P4 FMUL.FTZ R98, R192, R84 ;  /* 0x00000054c0624220 */ /* 0x000fe20000410000 */
[----:B------:R-:W-:Y:S01]  /*2f60*/  HFMA2 R190, -RZ, RZ, 0, 0 ;  /* 0x00000000ffbe7431 */ /* 0x000fe200000001ff */
[----:B------:R-:W-:Y:S01]  /*2f70*/  MOV R203, RZ ;  /* 0x000000ff00cb7202 */ /* 0x000fe20000000f00 */
[----:B------:R-:W-:Y:S01]  /*2f80*/  HFMA2 R185, -RZ, RZ, 0, 0 ;  /* 0x00000000ffb97431 */ /* 0x000fe200000001ff */
[----:B------:R-:W-:Y:S01]  /*2f90*/  @P4 SHF.L.U32 R77, R144, 0x10, RZ ;  /* 0x00000010904d4819 */ /* 0x000fe200000006ff */
[C---:B------:R-:W-:Y:S01]  /*2fa0*/  @P6 FMUL.FTZ R190, R85.reuse, R96 ;  /* 0x0000006055be6220 */ /* 0x040fe20000410000 */
[----:B------:R-:W-:Y:S01]  /*2fb0*/  MOV R84, RZ ;  /* 0x000000ff00547202 */ /* 0x000fe20000000f00 */
[----:B------:R-:W-:Y:S01]  /*2fc0*/  @P6 FMUL.FTZ R203, R85, R97 ;  /* 0x0000006155cb6220 */ /* 0x000fe20000410000 */
[C---:B------:R-:W-:Y:S01]  /*2fd0*/  @P5 FMUL.FTZ R185, R78.reuse, R81 ;  /* 0x000000514eb95220 */ /* 0x040fe20000410000 */
[----:B------:R-:W-:Y:S01]  /*2fe0*/  @P5 FMUL.FTZ R84, R78, R82 ;  /* 0x000000524e545220 */ /* 0x000fe20000410000 */
[C---:B------:R-:W-:Y:S01]  /*2ff0*/  LOP3.LUT P6, RZ, R91.reuse, 0xff, RZ, 0xc0, !PT ;  /* 0x000000ff5bff7812 */ /* 0x040fe200078cc0ff */
[-CC-:B------:R-:W-:Y:S01]  /*3000*/  FFMA.FTZ R204, R204, R184.reuse, R187.reuse ;  /* 0x000000b8cccc7223 */ /* 0x180fe200000100bb */
[----:B------:R-:W-:Y:S01]  /*3010*/  LOP3.LUT P5, RZ, R91, 0xff00, RZ, 0xc0, !PT ;  /* 0x0000ff005bff7812 */ /* 0x000fe200078ac0ff */
[-CC-:B------:R-:W-:Y:S01]  /*3020*/  FFMA.FTZ R206, R206, R184.reuse, R187.reuse ;  /* 0x000000b8cece7223 */ /* 0x180fe200000100bb */
[----:B------:R-:W-:Y:S01]  /*3030*/  MOV R83, RZ ;  /* 0x000000ff00537202 */ /* 0x000fe20000000f00 */
[----:B------:R-:W-:Y:S01]  /*3040*/  @P4 FMUL.FTZ R83, R192, R77 ;  /* 0x0000004dc0534220 */ /* 0x000fe20000410000 */
[----:B------:R-:W-:Y:S01]  /*3050*/  ISETP.GE.U32.AND P3, PT, R90, RZ, PT ;  /* 0x000000ff5a00720c */ /* 0x000fe20003f66070 */
[----:B------:R-:W-:Y:S01]  /*3060*/  FADD.FTZ R77, R193, -R204 ;  /* 0x800000ccc14d7221 */ /* 0x000fe20000010000 */
[----:B------:R-:W-:Y:S01]  /*3070*/  LOP3.LUT P4, RZ, R91, 0xff0000, RZ, 0xc0, !PT ;  /* 0x00ff00005bff7812 */ /* 0x000fe2000788c0ff */
[----:B------:R-:W-:Y:S01]  /*3080*/  FADD.FTZ R199, R199, -R206 ;  /* 0x800000cec7c77221 */ /* 0x000fe20000010000 */
[----:B------:R-:W-:Y:S01]  /*3090*/  ISETP.GE.U32.AND.EX P3, PT, R91, 0x1000000, PT, P3 ;  /* 0x010000005b00780c */ /* 0x000fe20003f66130 */
[----:B------:R-:W-:Y:S01]  /*30a0*/  FMUL.FTZ R97, R164, R77 ;  /* 0x0000004da4617220 */ /* 0x000fe20000410000 */
[-CC-:B------:R-:W-:Y:S01]  /*30b0*/  FFMA.FTZ R81, R208, R184.reuse, R187.reuse ;  /* 0x000000b8d0517223 */ /* 0x180fe200000100bb */
[----:B------:R-:W-:Y:S01]  /*30c0*/  FFMA.FTZ R210, R210, R184, R187 ;  /* 0x000000b8d2d27223 */ /* 0x000fe200000100bb */
[----:B------:R-:W-:Y:S01]  /*30d0*/  FMUL.FTZ R199, R164, R199 ;  /* 0x000000c7a4c77220 */ /* 0x000fe20000410000 */
[-C--:B------:R-:W-:Y:S01]  /*30e0*/  FMUL.FTZ R77, R97, R182.reuse ;  /* 0x000000b6614d7220 */ /* 0x080fe20000410000 */
[----:B------:R-:W-:Y:S01]  /*30f0*/  FADD.FTZ R91, R194, -R81 ;  /* 0x80000051c25b7221 */ /* 0x000fe20000010000 */
[----:B------:R-:W-:Y:S01]  /*3100*/  FADD.FTZ R201, R201, -R210 ;  /* 0x800000d2c9c97221 */ /* 0x000fe20000010000 */
[C---:B------:R-:W-:Y:S01]  /*3110*/  @P6 SHF.L.U32 R78, R86.reuse, 0x10, RZ ;  /* 0x00000010564e6819 */ /* 0x040fe200000006ff */
[----:B------:R-:W-:Y:S01]  /*3120*/  FMUL.FTZ R85, R199, R182 ;  /* 0x000000b6c7557220 */ /* 0x000fe20000410000 */
[----:B------:R-:W-:Y:S01]  /*3130*/  @P5 PRMT R86, R86, 0x7632, R86 ;  /* 0x0000763256565816 */ /* 0x000fe20000000056 */
[----:B------:R-:W-:Y:S01]  /*3140*/  FMUL.FTZ R77, R77, UR4 ;  /* 0x000000044d4d7c20 */ /* 0x000fe20008410000 */
[----:B------:R-:W-:Y:S01]  /*3150*/  @P6 SHF.L.U32 R81, R58, 0x10, RZ ;  /* 0x000000103a516819 */ /* 0x000fe200000006ff */
[C---:B------:R-:W-:Y:S01]  /*3160*/  FMUL.FTZ R207, R164.reuse, R91 ;  /* 0x0000005ba4cf7220 */ /* 0x040fe20000410000 */
[----:B------:R-:W-:Y:S01]  /*3170*/  FMUL.FTZ R200, R164, R201 ;  /* 0x000000c9a4c87220 */ /* 0x000fe20000410000 */
[----:B------:R-:W-:-:S02]  /*3180*/  CS2R R192, SRZ ;  /* 0x0000000000c07805 */ /* 0x000fc4000001ff00 */
[----:B------:R-:W-:Y:S01]  /*3190*/  @P5 SHF.L.U32 R86, R86, 0x10, RZ ;  /* 0x0000001056565819 */ /* 0x000fe200000006ff */
[----:B------:R-:W-:Y:S01]  /*31a0*/  FMUL.FTZ R198, R85, UR4 ;  /* 0x0000000455c67c20 */ /* 0x000fe20008410000 */
[C---:B------:R-:W-:Y:S01]  /*31b0*/  @P4 IMAD.U32 R90, R87.reuse, 0x10000, RZ ;  /* 0x00010000575a4824 */ /* 0x040fe200078e00ff */
[----:B------:R-:W-:Y:S01]  /*31c0*/  @P3 PRMT R96, R87, 0x7632, R96 ;  /* 0x0000763257603816 */ /* 0x000fe20000000060 */
[----:B------:R-:W-:Y:S01]  /*31d0*/  @P6 FMUL.FTZ R193, R77, R78 ;  /* 0x0000004e4dc16220 */ /* 0x000fe20000410000 */
[----:B------:R-:W-:Y:S02]  /*31e0*/  HFMA2 R82, -RZ, RZ, 0, 0 ;  /* 0x00000000ff527431 */ /* 0x000fe400000001ff */
[-C--:B------:R-:W-:Y:S01]  /*31f0*/  FMUL.FTZ R78, R207, R182.reuse ;  /* 0x000000b6cf4e7220 */ /* 0x080fe20000410000 */
[----:B------:R-:W-:Y:S01]  /*3200*/  FMUL.FTZ R87, R200, R182 ;  /* 0x000000b6c8577220 */ /* 0x000fe20000410000 */
[----:B------:R-:W-:Y:S01]  /*3210*/  @P6 FMUL.FTZ R82, R77, R81 ;  /* 0x000000514d526220 */ /* 0x000fe20000410000 */
[----:B------:R-:W-:Y:S01]  /*3220*/  @P5 FMUL.FTZ R192, R198, R86 ;  /* 0x00000056c6c05220 */ /* 0x000fe20000410000 */
[----:B------:R-:W-:Y:S01]  /*3230*/  @P5 SHF.L.U32 R77, R146, 0x10, RZ ;  /* 0x00000010924d5819 */ /* 0x000fe200000006ff */
[----:B------:R-:W-:Y:S01]  /*3240*/  FMUL.FTZ R201, R78, UR4 ;  /* 0x000000044ec97c20 */ /* 0x000fe20008410000 */
[----:B------:R-:W-:Y:S01]  /*3250*/  @P4 SHF.L.U32 R86, R59, 0x10, RZ ;  /* 0x000000103b564819 */ /* 0x000fe200000006ff */
[----:B------:R-:W-:Y:S01]  /*3260*/  FMUL.FTZ R87, R87, UR4 ;  /* 0x0000000457577c20 */ /* 0x000fe20008410000 */
[----:B------:R-:W-:Y:S01]  /*3270*/  @P3 SHF.L.U32 R91, R147, 0x10, RZ ;  /* 0x00000010935b3819 */ /* 0x000fe200000006ff */
[----:B------:R-:W-:Y:S01]  /*3280*/  HFMA2 R85, -RZ, RZ, 0, 0 ;  /* 0x00000000ff557431 */ /* 0x000fe200000001ff */
[----:B------:R-:W-:Y:S01]  /*3290*/  MOV R81, RZ ;  /* 0x000000ff00517202 */ /* 0x000fe20000000f00 */
[----:B------:R-:W-:Y:S01]  /*32a0*/  @P5 FMUL.FTZ R81, R198, R77 ;  /* 0x0000004dc6515220 */ /* 0x000fe20000410000 */
[----:B------:R-:W-:Y:S01]  /*32b0*/  MOV R196, RZ ;  /* 0x000000ff00c47202 */ /* 0x000fe20000000f00 */
[----:B------:R-:W-:Y:S01]  /*32c0*/  @P4 FMUL.FTZ R85, R201, R86 ;  /* 0x00000056c9554220 */ /* 0x000fe20000410000 */
[----:B------:R-:W-:Y:S01]  /*32d0*/  @P3 SHF.L.U32 R96, R96, 0x10, RZ ;  /* 0x0000001060603819 */ /* 0x000fe200000006ff */
[----:B------:R-:W-:Y:S01]  /*32e0*/  @P3 FMUL.FTZ R196, R87, R91 ;  /* 0x0000005b57c43220 */ /* 0x000fe20000410000 */
[----:B------:R-:W-:-:S02]  /*32f0*/  CS2R R194, SRZ ;  /* 0x0000000000c27805 */ /* 0x000fc4000001ff00 */
[----:B------:R-:W-:Y:S01]  /*3300*/  F2FP.BF16.F32.PACK_AB R76, R76, R79 ;  /* 0x0000004f4c4c723e */ /* 0x000fe200000010ff */
[----:B------:R-:W-:Y:S01]  /*3310*/  @P4 FMUL.FTZ R195, R201, R90 ;  /* 0x0000005ac9c34220 */ /* 0x000fe20000410000 */
[----:B------:R-:W-:Y:S01]  /*3320*/  F2FP.BF16.F32.PACK_AB R82, R81, R82 ;  /* 0x000000525152723e */ /* 0x000fe200000010ff */
[----:B------:R-:W-:Y:S01]  /*3330*/  @P3 FMUL.FTZ R194, R87, R96 ;  /* 0x0000006057c23220 */ /* 0x000fe20000410000 */
[----:B------:R-:W-:Y:S02]  /*3340*/  F2FP.BF16.F32.PACK_AB R80, R83, R80 ;  /* 0x000000505350723e */ /* 0x000fe400000010ff */
[----:B------:R-:W-:Y:S02]  /*3350*/  F2FP.BF16.F32.PACK_AB R78, R199, R97 ;  /* 0x00000061c74e723e */ /* 0x000fe400000010ff */
[----:B------:R-:W-:Y:S02]  /*3360*/  F2FP.BF16.F32.PACK_AB R77, R197, R205 ;  /* 0x000000cdc54d723e */ /* 0x000fe400000010ff */
[----:B------:R-:W-:-:S02]  /*3370*/  F2FP.BF16.F32.PACK_AB R79, R200, R207 ;  /* 0x000000cfc84f723e */ /* 0x000fc400000010ff */
[----:B------:R-:W-:Y:S02]  /*3380*/  F2FP.BF16.F32.PACK_AB R81, R203, R84 ;  /* 0x00000054cb51723e */ /* 0x000fe400000010ff */
[----:B------:R-:W-:Y:S01]  /*3390*/  F2FP.BF16.F32.PACK_AB R83, R196, R85 ;  /* 0x00000055c453723e */ /* 0x000fe200000010ff */
[----:B------:R-:W-:Y:S06]  /*33a0*/  BRA `(.L_x_738) ;  /* 0x0000000400987947 */ /* 0x000fec0003800000 */
.L_x_737:
[-CC-:B0-----:R-:W-:Y:S01]  /*33b0*/  FFMA.FTZ R81, R196, R184.reuse, R187.reuse ;  /* 0x000000b8c4517223 */ /* 0x181fe200000100bb */
[----:B------:R-:W-:Y:S01]  /*33c0*/  LOP3.LUT P3, RZ, R90, 0xff, RZ, 0xc0, !PT ;  /* 0x000000ff5aff7812 */ /* 0x000fe2000786c0ff */
[-C--:B------:R-:W-:Y:S01]  /*33d0*/  FFMA.FTZ R83, R200, R184.reuse, R187 ;  /* 0x000000b8c8537223 */ /* 0x080fe200000100bb */
[----:B------:R-:W-:Y:S01]  /*33e0*/  LOP3.LUT P4, RZ, R90, 0xff00, RZ, 0xc0, !PT ;  /* 0x0000ff005aff7812 */ /* 0x000fe2000788c0ff */
[----:B------:R-:W-:Y:S01]  /*33f0*/  FADD.FTZ R81, R190, -R81 ;  /* 0x80000051be517221 */ /* 0x000fe20000010000 */
[-C--:B------:R-:W-:Y:S01]  /*3400*/  FFMA.FTZ R198, R198, R184.reuse, R187 ;  /* 0x000000b8c6c67223 */ /* 0x080fe200000100bb */
[----:B------:R-:W-:Y:S01]  /*3410*/  FADD.FTZ R203, R192, -R83 ;  /* 0x80000053c0cb7221 */ /* 0x000fe20000010000 */
[----:B------:R-:W-:Y:S01]  /*3420*/  LOP3.LUT P5, RZ, R90, 0xff0000, RZ, 0xc0, !PT ;  /* 0x00ff00005aff7812 */ /* 0x000fe200078ac0ff */
[----:B------:R-:W-:Y:S01]  /*3430*/  FMUL.FTZ R81, R164, R81 ;  /* 0x00000051a4517220 */ /* 0x000fe20000410000 */
[----:B------:R-:W-:Y:S02]  /*3440*/  LOP3.LUT P6, RZ, R90, 0xff000000, RZ, 0xc0, !PT ;  /* 0xff0000005aff7812 */ /* 0x000fe400078cc0ff */
[----:B------:R-:W-:Y:S01]  /*3450*/  CS2R R98, SRZ ;  /* 0x0000000000627805 */ /* 0x000fe2000001ff00 */
[----:B------:R-:W-:Y:S01]  /*3460*/  FADD.FTZ R195, R195, -R198 ;  /* 0x800000c6c3c37221 */ /* 0x000fe20000010000 */
[----:B------:R-:W-:Y:S01]  /*3470*/  FMUL.FTZ R81, R182, R81 ;  /* 0x00000051b6517220 */ /* 0x000fe20000410000 */
[----:B------:R-:W-:Y:S01]  /*3480*/  HFMA2 R80, -RZ, RZ, 0, 0 ;  /* 0x00000000ff507431 */ /* 0x000fe200000001ff */
[----:B-----5:R-:W-:Y:S01]  /*3490*/  @P3 SHF.L.U32 R190, R84, 0x10, RZ ;  /* 0x0000001054be3819 */ /* 0x020fe200000006ff */
[----:B------:R-:W-:Y:S01]  /*34a0*/  FFMA.FTZ R202, R202, R184, R187 ;  /* 0x000000b8caca7223 */ /* 0x000fe200000100bb */
[----:B------:R-:W-:Y:S01]  /*34b0*/  @P4 PRMT R83, R84, 0x7632, R83 ;  /* 0x0000763254534816 */ /* 0x000fe20000000053 */
[----:B------:R-:W-:Y:S01]  /*34c0*/  FMUL.FTZ R81, R81, UR4 ;  /* 0x0000000451517c20 */ /* 0x000fe20008410000 */
[----:B------:R-:W-:Y:S01]  /*34d0*/  @P3 SHF.L.U32 R84, R56, 0x10, RZ ;  /* 0x0000001038543819 */ /* 0x000fe200000006ff */
[----:B------:R-:W-:Y:S01]  /*34e0*/  FMUL.FTZ R195, R164, R195 ;  /* 0x000000c3a4c37220 */ /* 0x000fe20000410000 */
[----:B------:R-:W-:Y:S01]  /*34f0*/  FADD.FTZ R197, R197, -R202 ;  /* 0x800000cac5c57221 */ /* 0x000fe20000010000 */
[-C--:B------:R-:W-:Y:S01]  /*3500*/  @P3 FMUL.FTZ R99, R190, R81.reuse ;  /* 0x00000051be633220 */ /* 0x080fe20000410000 */
[----:B------:R-:W-:Y:S01]  /*3510*/  @P5 SHF.L.U32 R192, R85, 0x10, RZ ;  /* 0x0000001055c05819 */ /* 0x000fe200000006ff */
[----:B------:R-:W-:Y:S01]  /*3520*/  @P3 FMUL.FTZ R80, R84, R81 ;  /* 0x0000005154503220 */ /* 0x000fe20000410000 */
[----:B------:R-:W-:Y:S01]  /*3530*/  FMUL.FTZ R81, R164, R203 ;  /* 0x000000cba4517220 */ /* 0x000fe20000410000 */
[----:B------:R-:W-:Y:S01]  /*3540*/  FMUL.FTZ R82, R182, R195 ;  /* 0x000000c3b6527220 */ /* 0x000fe20000410000 */
[----:B------:R-:W-:Y:S01]  /*3550*/  FMUL.FTZ R197, R164, R197 ;  /* 0x000000c5a4c57220 */ /* 0x000fe20000410000 */
[----:B------:R-:W-:Y:S01]  /*3560*/  @P5 SHF.L.U32 R196, R57, 0x10, RZ ;  /* 0x0000001039c45819 */ /* 0x000fe200000006ff */
[----:B------:R-:W-:Y:S01]  /*3570*/  FMUL.FTZ R81, R182, R81 ;  /* 0x00000051b6517220 */ /* 0x000fe20000410000 */
[----:B------:R-:W-:Y:S01]  /*3580*/  @P4 SHF.L.U32 R83, R83, 0x10, RZ ;  /* 0x0000001053534819 */ /* 0x000fe200000006ff */
[----:B------:R-:W-:Y:S01]  /*3590*/  FMUL.FTZ R96, R82, UR4 ;  /* 0x0000000452607c20 */ /* 0x000fe20008410000 */
[----:B------:R-:W-:Y:S01]  /*35a0*/  @P6 PRMT R195, R85, 0x7632, R195 ;  /* 0x0000763255c36816 */ /* 0x000fe200000000c3 */
[----:B------:R-:W-:Y:S01]  /*35b0*/  FMUL.FTZ R81, R81, UR4 ;  /* 0x0000000451517c20 */ /* 0x000fe20008410000 */
[----:B------:R-:W-:Y:S01]  /*35c0*/  HFMA2 R185, -RZ, RZ, 0, 0 ;  /* 0x00000000ffb97431 */ /* 0x000fe200000001ff */
[----:B------:R-:W-:Y:S01]  /*35d0*/  MOV R84, RZ ;  /* 0x000000ff00547202 */ /* 0x000fe20000000f00 */
[----:B------:R-:W-:Y:S01]  /*35e0*/  FMUL.FTZ R82, R182, R197 ;  /* 0x000000c5b6527220 */ /* 0x000fe20000410000 */
[----:B------:R-:W-:Y:S01]  /*35f0*/  @P4 SHF.L.U32 R85, R144, 0x10, RZ ;  /* 0x0000001090554819 */ /* 0x000fe200000006ff */
[-C--:B------:R-:W-:Y:S01]  /*3600*/  @P5 FMUL.FTZ R185, R192, R81.reuse ;  /* 0x00000051c0b95220 */ /* 0x080fe20000410000 */
[----:B------:R-:W-:Y:S01]  /*3610*/  @P5 FMUL.FTZ R84, R196, R81 ;  /* 0x00000051c4545220 */ /* 0x000fe20000410000 */
[----:B------:R-:W-:Y:S01]  /*3620*/  LOP3.LUT P5, RZ, R91, 0xff00, RZ, 0xc0, !PT ;  /* 0x0000ff005bff7812 */ /* 0x000fe200078ac0ff */
[----:B------:R-:W-:Y:S01]  /*3630*/  @P4 FMUL.FTZ R98, R83, R96 ;  /* 0x0000006053624220 */ /* 0x000fe20000410000 */
[----:B------:R-:W-:Y:S01]  /*3640*/  @P6 SHF.L.U32 R197, R145, 0x10, RZ ;  /* 0x0000001091c56819 */ /* 0x000fe200000006ff */
[----:B------:R-:W-:Y:S01]  /*3650*/  FMUL.FTZ R82, R82, UR4 ;  /* 0x0000000452527c20 */ /* 0x000fe20008410000 */
[----:B------:R-:W-:Y:S01]  /*3660*/  @P6 SHF.L.U32 R195, R195, 0x10, RZ ;  /* 0x00000010c3c36819 */ /* 0x000fe200000006ff */
[--C-:B------:R-:W-:Y:S01]  /*3670*/  FFMA.FTZ R206, R206, R184, R187.reuse ;  /* 0x000000b8cece7223 */ /* 0x100fe200000100bb */
[----:B------:R-:W-:Y:S01]  /*3680*/  ISETP.GE.U32.AND P3, PT, R90, RZ, PT ;  /* 0x000000ff5a00720c */ /* 0x000fe20003f66070 */
[----:B------:R-:W-:Y:S01]  /*3690*/  HFMA2 R190, -RZ, RZ, 0, 0 ;  /* 0x00000000ffbe7431 */ /* 0x000fe200000001ff */
[----:B------:R-:W-:Y:S01]  /*36a0*/  MOV R83, RZ ;  /* 0x000000ff00537202 */ /* 0x000fe20000000f00 */
[----:B------:R-:W-:Y:S01]  /*36b0*/  @P4 FMUL.FTZ R83, R85, R96 ;  /* 0x0000006055534220 */ /* 0x000fe20000410000 */
[----:B------:R-:W-:Y:S01]  /*36c0*/  MOV R97, RZ ;  /* 0x000000ff00617202 */ /* 0x000fe20000000f00 */
[-CC-:B------:R-:W-:Y:S01]  /*36d0*/  FFMA.FTZ R204, R204, R184.reuse, R187.reuse ;  /* 0x000000b8cccc7223 */ /* 0x180fe200000100bb */
[C---:B------:R-:W-:Y:S01]  /*36e0*/  LOP3.LUT P4, RZ, R91.reuse, 0xff0000, RZ, 0xc0, !PT ;  /* 0x00ff00005bff7812 */ /* 0x040fe2000788c0ff */
[----:B------:R-:W-:Y:S01]  /*36f0*/  FFMA.FTZ R85, R208, R184, R187 ;  /* 0x000000b8d0557223 */ /* 0x000fe200000100bb */
[----:B------:R-:W-:Y:S01]  /*3700*/  ISETP.GE.U32.AND.EX P3, PT, R91, 0x1000000, PT, P3 ;  /* 0x010000005b00780c */ /* 0x000fe20003f66130 */
[-C--:B------:R-:W-:Y:S01]  /*3710*/  @P6 FMUL.FTZ R190, R195, R82.reuse ;  /* 0x00000052c3be6220 */ /* 0x080fe20000410000 */
[----:B------:R-:W-:Y:S01]  /*3720*/  @P6 FMUL.FTZ R97, R197, R82 ;  /* 0x00000052c5616220 */ /* 0x000fe20000410000 */
[----:B------:R-:W-:Y:S01]  /*3730*/  FADD.FTZ R199, R199, -R206 ;  /* 0x800000cec7c77221 */ /* 0x000fe20000010000 */
[----:B------:R-:W-:Y:S01]  /*3740*/  LOP3.LUT P6, RZ, R91, 0xff, RZ, 0xc0, !PT ;  /* 0x000000ff5bff7812 */ /* 0x000fe200078cc0ff */
[----:B------:R-:W-:Y:S01]  /*3750*/  FADD.FTZ R81, R193, -R204 ;  /* 0x800000ccc1517221 */ /* 0x000fe20000010000 */
[----:B------:R-:W-:Y:S01]  /*3760*/  FADD.FTZ R197, R194, -R85 ;  /* 0x80000055c2c57221 */ /* 0x000fe20000010000 */
[----:B------:R-:W-:Y:S01]  /*3770*/  FMUL.FTZ R85, R164, R199 ;  /* 0x000000c7a4557220 */ /* 0x000fe20000410000 */
[----:B------:R-:W-:Y:S01]  /*3780*/  FFMA.FTZ R210, R210, R184, R187 ;  /* 0x000000b8d2d27223 */ /* 0x000fe200000100bb */
[----:B------:R-:W-:Y:S01]  /*3790*/  FMUL.FTZ R81, R164, R81 ;  /* 0x00000051a4517220 */ /* 0x000fe20000410000 */
[----:B------:R-:W-:Y:S01]  /*37a0*/  @P5 PRMT R90, R86, 0x7632, R90 ;  /* 0x00007632565a5816 */ /* 0x000fe2000000005a */
[C---:B------:R-:W-:Y:S01]  /*37b0*/  FMUL.FTZ R85, R182.reuse, R85 ;  /* 0x00000055b6557220 */ /* 0x040fe20000410000 */
[----:B------:R-:W-:Y:S01]  /*37c0*/  FADD.FTZ R201, R201, -R210 ;  /* 0x800000d2c9c97221 */ /* 0x000fe20000010000 */
[----:B------:R-:W-:Y:S01]  /*37d0*/  FMUL.FTZ R81, R182, R81 ;  /* 0x00000051b6517220 */ /* 0x000fe20000410000 */
[----:B------:R-:W-:Y:S01]  /*37e0*/  @P5 SHF.L.U32 R91, R90, 0x10, RZ ;  /* 0x000000105a5b5819 */ /* 0x000fe200000006ff */
[----:B------:R-:W-:Y:S01]  /*37f0*/  FMUL.FTZ R90, R85, UR4 ;  /* 0x00000004555a7c20 */ /* 0x000fe20008410000 */
[C---:B------:R-:W-:Y:S01]  /*3800*/  @P4 SHF.L.U32 R196, R87.reuse, 0x10, RZ ;  /* 0x0000001057c44819 */ /* 0x040fe200000006ff */
[C---:B------:R-:W-:Y:S01]  /*3810*/  FMUL.FTZ R85, R164.reuse, R197 ;  /* 0x000000c5a4557220 */ /* 0x040fe20000410000 */
[----:B------:R-:W-:Y:S01]  /*3820*/  @P3 PRMT R198, R87, 0x7632, R198 ;  /* 0x0000763257c63816 */ /* 0x000fe200000000c6 */
[----:B------:R-:W-:Y:S01]  /*3830*/  FMUL.FTZ R87, R164, R201 ;  /* 0x000000c9a4577220 */ /* 0x000fe20000410000 */
[----:B------:R-:W-:Y:S01]  /*3840*/  @P6 SHF.L.U32 R96, R86, 0x10, RZ ;  /* 0x0000001056606819 */ /* 0x000fe200000006ff */
[----:B------:R-:W-:Y:S01]  /*3850*/  FMUL.FTZ R81, R81, UR4 ;  /* 0x0000000451517c20 */ /* 0x000fe20008410000 */
[----:B------:R-:W-:-:S02]  /*3860*/  CS2R R192, SRZ ;  /* 0x0000000000c07805 */ /* 0x000fc4000001ff00 */
[----:B------:R-:W-:Y:S01]  /*3870*/  @P6 SHF.L.U32 R86, R58, 0x10, RZ ;  /* 0x000000103a566819 */ /* 0x000fe200000006ff */
[C---:B------:R-:W-:Y:S01]  /*3880*/  FMUL.FTZ R85, R182.reuse, R85 ;  /* 0x00000055b6557220 */ /* 0x040fe20000410000 */
[----:B------:R-:W-:Y:S01]  /*3890*/  FMUL.FTZ R87, R182, R87 ;  /* 0x00000057b6577220 */ /* 0x000fe20000410000 */
[-C--:B------:R-:W-:Y:S01]  /*38a0*/  @P6 FMUL.FTZ R193, R96, R81.reuse ;  /* 0x0000005160c16220 */ /* 0x080fe20000410000 */
[----:B------:R-:W-:Y:S01]  /*38b0*/  @P5 SHF.L.U32 R197, R146, 0x10, RZ ;  /* 0x0000001092c55819 */ /* 0x000fe200000006ff */
[----:B------:R-:W-:Y:S01]  /*38c0*/  HFMA2 R82, -RZ, RZ, 0, 0 ;  /* 0x00000000ff527431 */ /* 0x000fe200000001ff */
[----:B------:R-:W-:Y:S01]  /*38d0*/  @P4 SHF.L.U32 R96, R59, 0x10, RZ ;  /* 0x000000103b604819 */ /* 0x000fe200000006ff */
[----:B------:R-:W-:Y:S01]  /*38e0*/  FMUL.FTZ R85, R85, UR4 ;  /* 0x0000000455557c20 */ /* 0x000fe20008410000 */
[----:B------:R-:W-:Y:S01]  /*38f0*/  @P3 SHF.L.U32 R200, R147, 0x10, RZ ;  /* 0x0000001093c83819 */ /* 0x000fe200000006ff */
[----:B------:R-:W-:Y:S01]  /*3900*/  FMUL.FTZ R87, R87, UR4 ;  /* 0x0000000457577c20 */ /* 0x000fe20008410000 */
[----:B------:R-:W-:Y:S01]  /*3910*/  @P6 FMUL.FTZ R82, R86, R81 ;  /* 0x0000005156526220 */ /* 0x000fe20000410000 */
[-C--:B------:R-:W-:Y:S01]  /*3920*/  @P5 FMUL.FTZ R192, R91, R90.reuse ;  /* 0x0000005a5bc05220 */ /* 0x080fe20000410000 */
[----:B------:R-:W-:Y:S01]  /*3930*/  MOV R81, RZ ;  /* 0x000000ff00517202 */ /* 0x000fe20000000f00 */
[----:B------:R-:W-:Y:S01]  /*3940*/  HFMA2 R86, -RZ, RZ, 0, 0 ;  /* 0x00000000ff567431 */ /* 0x000fe200000001ff */
[----:B------:R-:W-:Y:S01]  /*3950*/  MOV R91, RZ ;  /* 0x000000ff005b7202 */ /* 0x000fe20000000f00 */
[----:B------:R-:W-:Y:S01]  /*3960*/  @P5 FMUL.FTZ R81, R197, R90 ;  /* 0x0000005ac5515220 */ /* 0x000fe20000410000 */
[----:B------:R-:W-:Y:S01]  /*3970*/  @P3 SHF.L.U32 R198, R198, 0x10, RZ ;  /* 0x00000010c6c63819 */ /* 0x000fe200000006ff */
[----:B------:R-:W-:Y:S01]  /*3980*/  @P4 FMUL.FTZ R86, R96, R85 ;  /* 0x0000005560564220 */ /* 0x000fe20000410000 */
[----:B------:R-:W-:Y:S01]  /*3990*/  @P3 FMUL.FTZ R91, R200, R87 ;  /* 0x00000057c85b3220 */ /* 0x000fe20000410000 */
[----:B------:R-:W-:-:S02]  /*39a0*/  CS2R R194, SRZ ;  /* 0x0000000000c27805 */ /* 0x000fc4000001ff00 */
[----:B------:R-:W-:Y:S01]  /*39b0*/  F2FP.BF16.F32.PACK_AB R82, R81, R82 ;  /* 0x000000525152723e */ /* 0x000fe200000010ff */
[----:B------:R-:W-:Y:S01]  /*39c0*/  @P4 FMUL.FTZ R195, R196, R85 ;  /* 0x00000055c4c34220 */ /* 0x000fe20000410000 */
[----:B------:R-:W-:Y:S01]  /*39d0*/  F2FP.BF16.F32.PACK_AB R80, R83, R80 ;  /* 0x000000505350723e */ /* 0x000fe200000010ff */
[----:B------:R-:W-:Y:S01]  /*39e0*/  @P3 FMUL.FTZ R194, R198, R87 ;  /* 0x00000057c6c23220 */ /* 0x000fe20000410000 */
[----:B------:R-:W-:Y:S02]  /*39f0*/  F2FP.BF16.F32.PACK_AB R81, R97, R84 ;  /* 0x000000546151723e */ /* 0x000fe400000010ff */
[----:B------:R-:W-:-:S07]  /*3a00*/  F2FP.BF16.F32.PACK_AB R83, R91, R86 ;  /* 0x000000565b53723e */ /* 0x000fce00000010ff */
.L_x_738:
        /* <DEDUP_REMOVED lines=8> */
[-CC-:B0-----:R-:W-:Y:S01]  /*3a90*/  FFMA.FTZ R77, R102, R184.reuse, R187.reuse ;  /* 0x000000b8664d7223 */ /* 0x181fe200000100bb */
[C---:B------:R-:W-:Y:S01]  /*3aa0*/  LOP3.LUT P3, RZ, R88.reuse, 0xff, RZ, 0xc0, !PT ;  /* 0x000000ff58ff7812 */ /* 0x040fe2000786c0ff */
[-C--:B------:R-:W-:Y:S01]  /*3ab0*/  FFMA.FTZ R76, R103, R184.reuse, R187 ;  /* 0x000000b8674c7223 */ /* 0x080fe200000100bb */
[----:B------:R-:W-:Y:S01]  /*3ac0*/  LOP3.LUT P5, RZ, R88, 0xff0000, RZ, 0xc0, !PT ;  /* 0x00ff000058ff7812 */ /* 0x000fe200078ac0ff */
[----:B------:R-:W-:Y:S01]  /*3ad0*/  FADD.FTZ R77, R100, -R77 ;  /* 0x8000004d644d7221 */ /* 0x000fe20000010000 */
[C---:B------:R-:W-:Y:S01]  /*3ae0*/  LOP3.LUT P6, RZ, R88.reuse, 0xff000000, RZ, 0xc0, !PT ;  /* 0xff00000058ff7812 */ /* 0x040fe200078cc0ff */
[-CC-:B------:R-:W-:Y:S01]  /*3af0*/  FFMA.FTZ R82, R171, R184.reuse, R187.reuse ;  /* 0x000000b8ab527223 */ /* 0x180fe200000100bb */
[----:B------:R-:W-:Y:S01]  /*3b00*/  LOP3.LUT P4, RZ, R88, 0xff00, RZ, 0xc0, !PT ;  /* 0x0000ff0058ff7812 */ /* 0x000fe2000788c0ff */
[----:B------:R-:W-:Y:S01]  /*3b10*/  FMUL.FTZ R167, R164, R77 ;  /* 0x0000004da4a77220 */ /* 0x000fe20000410000 */
[----:B------:R-:W-:Y:S01]  /*3b20*/  FADD.FTZ R101, R101, -R76 ;  /* 0x8000004c65657221 */ /* 0x000fe20000010000 */
[----:B------:R-:W-:Y:S01]  /*3b30*/  FFMA.FTZ R79, R168, R184, R187 ;  /* 0x000000b8a84f7223 */ /* 0x000fe200000100bb */
[----:B------:R-:W-:Y:S01]  /*3b40*/  FADD.FTZ R169, R169, -R82 ;  /* 0x80000052a9a97221 */ /* 0x000fe20000010000 */
[----:B------:R-:W-:Y:S01]  /*3b50*/  FMUL.FTZ R76, R167, R182 ;  /* 0x000000b6a74c7220 */ /* 0x000fe20000410000 */
[----:B------:R-:W-:Y:S01]  /*3b60*/  HFMA2 R80, -RZ, RZ, 0, 0 ;  /* 0x00000000ff507431 */ /* 0x000fe200000001ff */
[----:B------:R-:W-:Y:S01]  /*3b70*/  @P3 SHF.L.U32 R78, R60, 0x10, RZ ;  /* 0x000000103c4e3819 */ /* 0x000fe200000006ff */
[----:B------:R-:W-:Y:S01]  /*3b80*/  FADD.FTZ R81, R166, -R79 ;  /* 0x8000004fa6517221 */ /* 0x000fe20000010000 */
[----:B------:R-:W-:Y:S01]  /*3b90*/  FMUL.FTZ R76, R76, UR4 ;  /* 0x000000044c4c7c20 */ /* 0x000fe20008410000 */
[C---:B------:R-:W-:Y:S01]  /*3ba0*/  FMUL.FTZ R169, R164.reuse, R169 ;  /* 0x000000a9a4a97220 */ /* 0x040fe20000410000 */
[----:B------:R-:W-:Y:S01]  /*3bb0*/  FMUL.FTZ R100, R164, R101 ;  /* 0x00000065a4647220 */ /* 0x000fe20000410000 */
[----:B-----5:R-:W-:Y:S01]  /*3bc0*/  @P3 SHF.L.U32 R77, R84, 0x10, RZ ;  /* 0x00000010544d3819 */ /* 0x020fe200000006ff */
[----:B------:R-:W-:Y:S01]  /*3bd0*/  @P3 FMUL.FTZ R80, R76, R78 ;  /* 0x0000004e4c503220 */ /* 0x000fe20000410000 */
[----:B------:R-:W-:Y:S01]  /*3be0*/  FFMA.FTZ R96, R175, R184, R187 ;  /* 0x000000b8af607223 */ /* 0x000fe200000100bb */
[C---:B------:R-:W-:Y:S01]  /*3bf0*/  @P5 SHF.L.U32 R78, R85.reuse, 0x10, RZ ;  /* 0x00000010554e5819 */ /* 0x040fe200000006ff */
[----:B------:R-:W-:Y:S01]  /*3c00*/  FMUL.FTZ R175, R164, R81 ;  /* 0x00000051a4af7220 */ /* 0x000fe20000410000 */
[----:B------:R-:W-:-:S02]  /*3c10*/  @P6 PRMT R85, R85, 0x7632, R85 ;  /* 0x0000763255556816 */ /* 0x000fc40000000055 */
[----:B------:R-:W-:Y:S02]  /*3c20*/  CS2R R90, SRZ ;  /* 0x00000000005a7805 */ /* 0x000fe4000001ff00 */
[----:B------:R-:W-:Y:S01]  /*3c30*/  @P4 PRMT R84, R84, 0x7632, R84 ;  /* 0x0000763254544816 */ /* 0x000fe20000000054 */
[-C--:B------:R-:W-:Y:S01]  /*3c40*/  FMUL.FTZ R81, R169, R182.reuse ;  /* 0x000000b6a9517220 */ /* 0x080fe20000410000 */
[-C--:B------:R-:W-:Y:S01]  /*3c50*/  FMUL.FTZ R79, R100, R182.reuse ;  /* 0x000000b6644f7220 */ /* 0x080fe20000410000 */
[----:B------:R-:W-:Y:S01]  /*3c60*/  @P3 FMUL.FTZ R91, R76, R77 ;  /* 0x0000004d4c5b3220 */ /* 0x000fe20000410000 */
[----:B------:R-:W-:Y:S01]  /*3c70*/  FMUL.FTZ R77, R175, R182 ;  /* 0x000000b6af4d7220 */ /* 0x000fe20000410000 */
[----:B------:R-:W-:Y:S01]  /*3c80*/  @P6 SHF.L.U32 R82, R141, 0x10, RZ ;  /* 0x000000108d526819 */ /* 0x000fe200000006ff */
[----:B------:R-:W-:Y:S01]  /*3c90*/  FMUL.FTZ R81, R81, UR4 ;  /* 0x0000000451517c20 */ /* 0x000fe20008410000 */
[----:B------:R-:W-:Y:S01]  /*3ca0*/  @P6 SHF.L.U32 R85, R85, 0x10, RZ ;  /* 0x0000001055556819 */ /* 0x000fe200000006ff */
[----:B------:R-:W-:Y:S01]  /*3cb0*/  FMUL.FTZ R171, R79, UR4 ;  /* 0x000000044fab7c20 */ /* 0x000fe20008410000 */
[----:B------:R-:W-:-:S02]  /*3cc0*/  @P4 SHF.L.U32 R84, R84, 0x10, RZ ;  /* 0x0000001054544819 */ /* 0x000fc400000006ff */
[----:B------:R-:W-:Y:S02]  /*3cd0*/  CS2R R94, SRZ ;  /* 0x00000000005e7805 */ /* 0x000fe4000001ff00 */
[----:B------:R-:W-:Y:S01]  /*3ce0*/  @P5 SHF.L.U32 R79, R61, 0x10, RZ ;  /* 0x000000103d4f5819 */ /* 0x000fe200000006ff */
[----:B------:R-:W-:Y:S01]  /*3cf0*/  FFMA.FTZ R97, R172, R184, R187 ;  /* 0x000000b8ac617223 */ /* 0x000fe200000100bb */
[----:B------:R-:W-:Y:S02]  /*3d00*/  HFMA2 R101, -RZ, RZ, 0, 0 ;  /* 0x00000000ff657431 */ /* 0x000fe400000001ff */
[----:B------:R-:W-:Y:S01]  /*3d10*/  FMUL.FTZ R77, R77, UR4 ;  /* 0x000000044d4d7c20 */ /* 0x000fe20008410000 */
[C---:B------:R-:W-:Y:S01]  /*3d20*/  @P6 FMUL.FTZ R94, R81.reuse, R85 ;  /* 0x00000055515e6220 */ /* 0x040fe20000410000 */
[----:B------:R-:W-:Y:S01]  /*3d30*/  @P6 FMUL.FTZ R101, R81, R82 ;  /* 0x0000005251656220 */ /* 0x000fe20000410000 */
[----:B------:R-:W-:Y:S01]  /*3d40*/  @P4 FMUL.FTZ R90, R171, R84 ;  /* 0x00000054ab5a4220 */ /* 0x000fe20000410000 */
[----:B------:R-:W-:Y:S01]  /*3d50*/  @P4 SHF.L.U32 R76, R140, 0x10, RZ ;  /* 0x000000108c4c4819 */ /* 0x000fe200000006ff */
[----:B------:R-:W-:Y:S01]  /*3d60*/  @P5 FMUL.FTZ R95, R77, R78 ;  /* 0x0000004e4d5f5220 */ /* 0x000fe20000410000 */
[----:B------:R-:W-:Y:S01]  /*3d70*/  LOP3.LUT P6, RZ, R89, 0xff, RZ, 0xc0, !PT ;  /* 0x000000ff59ff7812 */ /* 0x000fe200078cc0ff */
[----:B------:R-:W-:Y:S01]  /*3d80*/  FADD.FTZ R97, R170, -R97 ;  /* 0x80000061aa617221 */ /* 0x000fe20000010000 */
[----:B------:R-:W-:Y:S01]  /*3d90*/  MOV R84, RZ ;  /* 0x000000ff00547202 */ /* 0x000fe20000000f00 */
[----:B------:R-:W-:Y:S01]  /*3da0*/  @P5 FMUL.FTZ R84, R77, R79 ;  /* 0x0000004f4d545220 */ /* 0x000fe20000410000 */
[----:B------:R-:W-:Y:S01]  /*3db0*/  LOP3.LUT P5, RZ, R89, 0xff00, RZ, 0xc0, !PT ;  /* 0x0000ff0059ff7812 */ /* 0x000fe200078ac0ff */
[----:B------:R-:W-:-:S02]  /*3dc0*/  IMAD.MOV.U32 R83, RZ, RZ, RZ ;  /* 0x000000ffff537224 */ /* 0x000fc400078e00ff */
[----:B------:R-:W-:Y:S01]  /*3dd0*/  @P4 FMUL.FTZ R83, R171, R76 ;  /* 0x0000004cab534220 */ /* 0x000fe20000410000 */
[----:B------:R-:W-:Y:S01]  /*3de0*/  ISETP.GE.U32.AND P3, PT, R88, RZ, PT ;  /* 0x000000ff5800720c */ /* 0x000fe20003f66070 */
[----:B------:R-:W-:Y:S01]  /*3df0*/  FMUL.FTZ R171, R164, R97 ;  /* 0x00000061a4ab7220 */ /* 0x000fe20000410000 */
[-CC-:B------:R-:W-:Y:S01]  /*3e00*/  FFMA.FTZ R103, R176, R184.reuse, R187.reuse ;  /* 0x000000b8b0677223 */ /* 0x180fe200000100bb */
[----:B------:R-:W-:Y:S01]  /*3e10*/  FFMA.FTZ R184, R179, R184, R187 ;  /* 0x000000b8b3b87223 */ /* 0x000fe200000100bb */
[----:B------:R-:W-:Y:S01]  /*3e20*/  FADD.FTZ R173, R173, -R96 ;  /* 0x80000060adad7221 */ /* 0x000fe20000010000 */
[----:B------:R-:W-:Y:S01]  /*3e30*/  LOP3.LUT P4, RZ, R89, 0xff0000, RZ, 0xc0, !PT ;  /* 0x00ff000059ff7812 */ /* 0x000fe2000788c0ff */
[----:B------:R-:W-:Y:S01]  /*3e40*/  FMUL.FTZ R76, R171, R182 ;  /* 0x000000b6ab4c7220 */ /* 0x000fe20000410000 */
[----:B------:R-:W-:Y:S01]  /*3e50*/  ISETP.GE.U32.AND.EX P3, PT, R89, 0x1000000, PT, P3 ;  /* 0x010000005900780c */ /* 0x000fe20003f66130 */
[----:B------:R-:W-:Y:S01]  /*3e60*/  FADD.FTZ R103, R174, -R103 ;  /* 0x80000067ae677221 */ /* 0x000fe20000010000 */
[----:B------:R-:W-:Y:S01]  /*3e70*/  FADD.FTZ R177, R177, -R184 ;  /* 0x800000b8b1b17221 */ /* 0x000fe20000010000 */
[----:B------:R-:W-:Y:S01]  /*3e80*/  FMUL.FTZ R173, R164, R173 ;  /* 0x000000ada4ad7220 */ /* 0x000fe20000410000 */
[----:B------:R-:W-:Y:S01]  /*3e90*/  @P6 SHF.L.U32 R77, R86, 0x10, RZ ;  /* 0x00000010564d6819 */ /* 0x000fe200000006ff */
[----:B------:R-:W-:Y:S01]  /*3ea0*/  FMUL.FTZ R76, R76, UR4 ;  /* 0x000000044c4c7c20 */ /* 0x000fe20008410000 */
[C---:B------:R-:W-:Y:S01]  /*3eb0*/  FMUL.FTZ R179, R164.reuse, R103 ;  /* 0x00000067a4b37220 */ /* 0x040fe20000410000 */
[----:B------:R-:W-:Y:S01]  /*3ec0*/  FMUL.FTZ R164, R164, R177 ;  /* 0x000000b1a4a47220 */ /* 0x000fe20000410000 */
[----:B------:R-:W-:-:S02]  /*3ed0*/  CS2R R88, SRZ ;  /* 0x0000000000587805 */ /* 0x000fc4000001ff00 */
[----:B------:R-:W-:Y:S01]  /*3ee0*/  @P5 PRMT R86, R86, 0x7632, R86 ;  /* 0x0000763256565816 */ /* 0x000fe20000000056 */
[-C--:B------:R-:W-:Y:S01]  /*3ef0*/  FMUL.FTZ R79, R173, R182.reuse ;  /* 0x000000b6ad4f7220 */ /* 0x080fe20000410000 */
[----:B------:R-:W-:Y:S01]  /*3f00*/  @P6 SHF.L.U32 R78, R62, 0x10, RZ ;  /* 0x000000103e4e6819 */ /* 0x000fe200000006ff */
[----:B------:R-:W-:Y:S01]  /*3f10*/  @P6 FMUL.FTZ R89, R76, R77 ;  /* 0x0000004d4c596220 */ /* 0x000fe20000410000 */
[-C--:B------:R-:W-:Y:S01]  /*3f20*/  FMUL.FTZ R77, R179, R182.reuse ;  /* 0x000000b6b34d7220 */ /* 0x080fe20000410000 */
[----:B------:R-:W-:Y:S01]  /*3f30*/  MOV R82, RZ ;  /* 0x000000ff00527202 */ /* 0x000fe20000000f00 */
[----:B------:R-:W-:Y:S01]  /*3f40*/  FMUL.FTZ R182, R164, R182 ;  /* 0x000000b6a4b67220 */ /* 0x000fe20000410000 */
[----:B------:R-:W-:Y:S01]  /*3f50*/  @P5 SHF.L.U32 R86, R86, 0x10, RZ ;  /* 0x0000001056565819 */ /* 0x000fe200000006ff */
[----:B------:R-:W-:Y:S01]  /*3f60*/  FMUL.FTZ R177, R79, UR4 ;  /* 0x000000044fb17c20 */ /* 0x000fe20008410000 */
[----:B------:R-:W-:Y:S01]  /*3f70*/  @P6 FMUL.FTZ R82, R76, R78 ;  /* 0x0000004e4c526220 */ /* 0x000fe20000410000 */
[----:B------:R-:W-:Y:S01]  /*3f80*/  @P5 SHF.L.U32 R76, R142, 0x10, RZ ;  /* 0x000000108e4c5819 */ /* 0x000fe200000006ff */
[----:B------:R-:W-:Y:S01]  /*3f90*/  FMUL.FTZ R77, R77, UR4 ;  /* 0x000000044d4d7c20 */ /* 0x000fe20008410000 */
[----:B------:R-:W-:Y:S01]  /*3fa0*/  @P3 PRMT R79, R87, 0x7632, R79 ;  /* 0x00007632574f3816 */ /* 0x000fe2000000004f */
[----:B------:R-:W-:Y:S01]  /*3fb0*/  FMUL.FTZ R182, R182, UR4 ;  /* 0x00000004b6b67c20 */ /* 0x000fe20008410000 */
[----:B------:R-:W-:Y:S01]  /*3fc0*/  @P4 SHF.L.U32 R78, R63, 0x10, RZ ;  /* 0x000000103f4e4819 */ /* 0x000fe200000006ff */
[----:B------:R-:W-:Y:S01]  /*3fd0*/  @P5 FMUL.FTZ R88, R177, R86 ;  /* 0x00000056b1585220 */ /* 0x000fe20000410000 */
[----:B------:R-:W-:Y:S01]  /*3fe0*/  @P3 SHF.L.U32 R96, R143, 0x10, RZ ;  /* 0x000000108f603819 */ /* 0x000fe200000006ff */
[----:B------:R-:W-:Y:S01]  /*3ff0*/  HFMA2 R81, -RZ, RZ, 0, 0 ;  /* 0x00000000ff517431 */ /* 0x000fe200000001ff */
[----:B------:R-:W-:-:S02]  /*4000*/  @P4 SHF.L.U32 R85, R87, 0x10, RZ ;  /* 0x0000001057554819 */ /* 0x000fc400000006ff */
[----:B------:R-:W-:Y:S01]  /*4010*/  CS2R R86, SRZ ;  /* 0x0000000000567805 */ /* 0x000fe2000001ff00 */
[----:B------:R-:W-:Y:S01]  /*4020*/  HFMA2 R103, -RZ, RZ, 0, 0 ;  /* 0x00000000ff677431 */ /* 0x000fe200000001ff */
[----:B------:R-:W-:Y:S01]  /*4030*/  @P3 SHF.L.U32 R79, R79, 0x10, RZ ;  /* 0x000000104f4f3819 */ /* 0x000fe200000006ff */
[----:B------:R-:W-:Y:S01]  /*4040*/  @P5 FMUL.FTZ R81, R177, R76 ;  /* 0x0000004cb1515220 */ /* 0x000fe20000410000 */
[C---:B------:R-:W-:Y:S01]  /*4050*/  @P4 FMUL.FTZ R86, R77.reuse, R78 ;  /* 0x0000004e4d564220 */ /* 0x040fe20000410000 */
[C---:B------:R-:W-:Y:S01]  /*4060*/  @P3 FMUL.FTZ R103, R182.reuse, R96 ;  /* 0x00000060b6673220 */ /* 0x040fe20000410000 */
[----:B------:R-:W-:Y:S01]  /*4070*/  MOV R97, RZ ;  /* 0x000000ff00617202 */ /* 0x000fe20000000f00 */
[----:B------:R-:W-:Y:S01]  /*4080*/  @P4 FMUL.FTZ R87, R77, R85 ;  /* 0x000000554d574220 */ /* 0x000fe20000410000 */
[----:B------:R-:W-:Y:S01]  /*4090*/  @P3 FMUL.FTZ R97, R182, R79 ;  /* 0x0000004fb6613220 */ /* 0x000fe20000410000 */
[----:B------:R-:W-:Y:S02]  /*40a0*/  F2FP.BF16.F32.PACK_AB R82, R81, R82 ;  /* 0x000000525152723e */ /* 0x000fe400000010ff */
        /* <DEDUP_REMOVED lines=8> */
.L_x_739:
[-CC-:B0-----:R-:W-:Y:S01]  /*4130*/  FFMA.FTZ R81, R102, R184.reuse, R187.reuse ;  /* 0x000000b866517223 */ /* 0x181fe200000100bb */
[C---:B------:R-:W-:Y:S01]  /*4140*/  LOP3.LUT P3, RZ, R88.reuse, 0xff, RZ, 0xc0, !PT ;  /* 0x000000ff58ff7812 */ /* 0x040fe2000786c0ff */
[-C--:B------:R-:W-:Y:S01]  /*4150*/  FFMA.FTZ R80, R103, R184.reuse, R187 ;  /* 0x000000b867507223 */ /* 0x080fe200000100bb */
[----:B------:R-:W-:Y:S01]  /*4160*/  LOP3.LUT P4, RZ, R88, 0xff00, RZ, 0xc0, !PT ;  /* 0x0000ff0058ff7812 */ /* 0x000fe2000788c0ff */
[----:B------:R-:W-:Y:S01]  /*4170*/  FADD.FTZ R81, R100, -R81 ;  /* 0x8000005164517221 */ /* 0x000fe20000010000 */
[----:B------:R-:W-:Y:S01]  /*4180*/  LOP3.LUT P6, RZ, R88, 0xff000000, RZ, 0xc0, !PT ;  /* 0xff00000058ff7812 */ /* 0x000fe200078cc0ff */
[----:B------:R-:W-:Y:S01]  /*4190*/  FADD.FTZ R101, R101, -R80 ;  /* 0x8000005065657221 */ /* 0x000fe20000010000 */
[-CC-:B------:R-:W-:Y:S01]  /*41a0*/  FFMA.FTZ R82, R171, R184.reuse, R187.reuse ;  /* 0x000000b8ab527223 */ /* 0x180fe200000100bb */
[----:B------:R-:W-:Y:S01]  /*41b0*/  FMUL.FTZ R81, R164, R81 ;  /* 0x00000051a4517220 */ /* 0x000fe20000410000 */
[----:B------:R-:W-:Y:S01]  /*41c0*/  FFMA.FTZ R83, R168, R184, R187 ;  /* 0x000000b8a8537223 */ /* 0x000fe200000100bb */
[----:B------:R-:W-:Y:S01]  /*41d0*/  FMUL.FTZ R101, R164, R101 ;  /* 0x00000065a4657220 */ /* 0x000fe20000410000 */
[----:B------:R-:W-:Y:S01]  /*41e0*/  LOP3.LUT P5, RZ, R88, 0xff0000, RZ, 0xc0, !PT ;  /* 0x00ff000058ff7812 */ /* 0x000fe200078ac0ff */
[C---:B------:R-:W-:Y:S01]  /*41f0*/  FMUL.FTZ R80, R182.reuse, R81 ;  /* 0x00000051b6507220 */ /* 0x040fe20000410000 */
[----:B------:R-:W-:Y:S01]  /*4200*/  FADD.FTZ R169, R169, -R82 ;  /* 0x80000052a9a97221 */ /* 0x000fe20000010000 */
[----:B------:R-:W-:Y:S01]  /*4210*/  FMUL.FTZ R81, R182, R101 ;  /* 0x00000065b6517220 */ /* 0x000fe20000410000 */
[----:B------:R-:W-:Y:S01]  /*4220*/  FADD.FTZ R103, R166, -R83 ;  /* 0x80000053a6677221 */ /* 0x000fe20000010000 */
[----:B------:R-:W-:Y:S01]  /*4230*/  @P3 SHF.L.U32 R97, R60, 0x10, RZ ;  /* 0x000000103c613819 */ /* 0x000fe200000006ff */
[----:B------:R-:W-:Y:S01]  /*4240*/  FMUL.FTZ R80, R80, UR4 ;  /* 0x0000000450507c20 */ /* 0x000fe20008410000 */
[----:B-----5:R-:W-:Y:S01]  /*4250*/  @P3 SHF.L.U32 R95, R84, 0x10, RZ ;  /* 0x00000010545f3819 */ /* 0x020fe200000006ff */
[----:B------:R-:W-:Y:S01]  /*4260*/  FMUL.FTZ R96, R81, UR4 ;  /* 0x0000000451607c20 */ /* 0x000fe20008410000 */
[C---:B------:R-:W-:Y:S01]  /*4270*/  FMUL.FTZ R169, R164.reuse, R169 ;  /* 0x000000a9a4a97220 */ /* 0x040fe20000410000 */
[----:B------:R-:W-:Y:S01]  /*4280*/  MOV R83, RZ ;  /* 0x000000ff00537202 */ /* 0x000fe20000000f00 */
[----:B------:R-:W-:Y:S01]  /*4290*/  FMUL.FTZ R81, R164, R103 ;  /* 0x00000067a4517220 */ /* 0x000fe20000410000 */
[----:B------:R-:W-:Y:S01]  /*42a0*/  @P4 PRMT R84, R84, 0x7632, R84 ;  /* 0x0000763254544816 */ /* 0x000fe20000000054 */
[----:B------:R-:W-:Y:S01]  /*42b0*/  @P3 FMUL.FTZ R83, R97, R80 ;  /* 0x0000005061533220 */ /* 0x000fe20000410000 */
[----:B------:R-:W-:Y:S01]  /*42c0*/  @P6 PRMT R97, R85, 0x7632, R97 ;  /* 0x0000763255616816 */ /* 0x000fe20000000061 */
[----:B------:R-:W-:Y:S01]  /*42d0*/  FMUL.FTZ R82, R182, R169 ;  /* 0x000000a9b6527220 */ /* 0x000fe20000410000 */
[----:B------:R-:W-:Y:S01]  /*42e0*/  @P4 SHF.L.U32 R101, R84, 0x10, RZ ;  /* 0x0000001054654819 */ /* 0x000fe200000006ff */
[----:B------:R-:W-:Y:S01]  /*42f0*/  FMUL.FTZ R81, R182, R81 ;  /* 0x00000051b6517220 */ /* 0x000fe20000410000 */
[----:B------:R-:W-:-:S02]  /*4300*/  CS2R R90, SRZ ;  /* 0x00000000005a7805 */ /* 0x000fc4000001ff00 */
[----:B------:R-:W-:Y:S01]  /*4310*/  @P6 SHF.L.U32 R103, R141, 0x10, RZ ;  /* 0x000000108d676819 */ /* 0x000fe200000006ff */
[----:B------:R-:W-:Y:S01]  /*4320*/  FMUL.FTZ R82, R82, UR4 ;  /* 0x0000000452527c20 */ /* 0x000fe20008410000 */
[----:B------:R-:W-:Y:S01]  /*4330*/  @P6 SHF.L.U32 R97, R97, 0x10, RZ ;  /* 0x0000001061616819 */ /* 0x000fe200000006ff */
[----:B------:R-:W-:Y:S01]  /*4340*/  @P3 FMUL.FTZ R91, R95, R80 ;  /* 0x000000505f5b3220 */ /* 0x000fe20000410000 */
[----:B------:R-:W-:Y:S01]  /*4350*/  @P5 SHF.L.U32 R100, R85, 0x10, RZ ;  /* 0x0000001055645819 */ /* 0x000fe200000006ff */
[----:B------:R-:W-:Y:S01]  /*4360*/  FMUL.FTZ R81, R81, UR4 ;  /* 0x0000000451517c20 */ /* 0x000fe20008410000 */
[----:B------:R-:W-:Y:S01]  /*4370*/  @P5 SHF.L.U32 R102, R61, 0x10, RZ ;  /* 0x000000103d665819 */ /* 0x000fe200000006ff */
[----:B------:R-:W-:Y:S01]  /*4380*/  @P4 FMUL.FTZ R90, R101, R96 ;  /* 0x00000060655a4220 */ /* 0x000fe20000410000 */
[----:B------:R-:W-:Y:S01]  /*4390*/  CS2R R94, SRZ ;  /* 0x00000000005e7805 */ /* 0x000fe2000001ff00 */
[----:B------:R-:W-:Y:S01]  /*43a0*/  HFMA2 R101, -RZ, RZ, 0, 0 ;  /* 0x00000000ff657431 */ /* 0x000fe200000001ff */
[----:B------:R-:W-:Y:S01]  /*43b0*/  @P4 SHF.L.U32 R85, R140, 0x10, RZ ;  /* 0x000000108c554819 */ /* 0x000fe200000006ff */
[-C--:B------:R-:W-:Y:S01]  /*43c0*/  @P6 FMUL.FTZ R94, R97, R82.reuse ;  /* 0x00000052615e6220 */ /* 0x080fe20000410000 */
[----:B------:R-:W-:Y:S01]  /*43d0*/  MOV R84, RZ ;  /* 0x000000ff00547202 */ /* 0x000fe20000000f00 */
[----:B------:R-:W-:Y:S01]  /*43e0*/  @P6 FMUL.FTZ R101, R103, R82 ;  /* 0x0000005267656220 */ /* 0x000fe20000410000 */
[-C--:B------:R-:W-:Y:S01]  /*43f0*/  @P5 FMUL.FTZ R95, R100, R81.reuse ;  /* 0x00000051645f5220 */ /* 0x080fe20000410000 */
[----:B------:R-:W-:Y:S01]  /*4400*/  @P5 FMUL.FTZ R84, R102, R81 ;  /* 0x0000005166545220 */ /* 0x000fe20000410000 */
[----:B------:R-:W-:Y:S01]  /*4410*/  ISETP.GE.U32.AND P3, PT, R88, RZ, PT ;  /* 0x000000ff5800720c */ /* 0x000fe20003f66070 */
[----:B------:R-:W-:Y:S01]  /*4420*/  HFMA2 R80, -RZ, RZ, 0, 0 ;  /* 0x00000000ff507431 */ /* 0x000fe200000001ff */
[----:B------:R-:W-:Y:S01]  /*4430*/  LOP3.LUT P6, RZ, R89, 0xff, RZ, 0xc0, !PT ;  /* 0x000000ff59ff7812 */ /* 0x000fe200078cc0ff */
[----:B------:R-:W-:Y:S01]  /*4440*/  @P4 FMUL.FTZ R80, R85, R96 ;  /* 0x0000006055504220 */ /* 0x000fe20000410000 */
[C---:B------:R-:W-:Y:S01]  /*4450*/  LOP3.LUT P5, RZ, R89.reuse, 0xff00, RZ, 0xc0, !PT ;  /* 0x0000ff0059ff7812 */ /* 0x040fe200078ac0ff */
[-CC-:B------:R-:W-:Y:S01]  /*4460*/  FFMA.FTZ R81, R172, R184.reuse, R187.reuse ;  /* 0x000000b8ac517223 */ /* 0x180fe200000100bb */
[----:B------:R-:W-:Y:S01]  /*4470*/  LOP3.LUT P4, RZ, R89, 0xff0000, RZ, 0xc0, !PT ;  /* 0x00ff000059ff7812 */ /* 0x000fe2000788c0ff */
[-CC-:B------:R-:W-:Y:S01]  /*4480*/  FFMA.FTZ R82, R175, R184.reuse, R187.reuse ;  /* 0x000000b8af527223 */ /* 0x180fe200000100bb */
[----:B------:R-:W-:Y:S01]  /*4490*/  ISETP.GE.U32.AND.EX P3, PT, R89, 0x1000000, PT, P3 ;  /* 0x010000005900780c */ /* 0x000fe20003f66130 */
[-CC-:B------:R-:W-:Y:S01]  /*44a0*/  FFMA.FTZ R85, R176, R184.reuse, R187.reuse ;  /* 0x000000b8b0557223 */ /* 0x180fe200000100bb */
[----:B------:R-:W-:Y:S01]  /*44b0*/  FFMA.FTZ R184, R179, R184, R187 ;  /* 0x000000b8b3b87223 */ /* 0x000fe200000100bb */
[----:B------:R-:W-:Y:S01]  /*44c0*/  FADD.FTZ R81, R170, -R81 ;  /* 0x80000051aa517221 */ /* 0x000fe20000010000 */
[----:B------:R-:W-:Y:S01]  /*44d0*/  FADD.FTZ R173, R173, -R82 ;  /* 0x80000052adad7221 */ /* 0x000fe20000010000 */
[----:B------:R-:W-:Y:S01]  /*44e0*/  FADD.FTZ R89, R174, -R85 ;  /* 0x80000055ae597221 */ /* 0x000fe20000010000 */
[----:B------:R-:W-:Y:S01]  /*44f0*/  FADD.FTZ R177, R177, -R184 ;  /* 0x800000b8b1b17221 */ /* 0x000fe20000010000 */
[----:B------:R-:W-:Y:S01]  /*4500*/  FMUL.FTZ R81, R164, R81 ;  /* 0x00000051a4517220 */ /* 0x000fe20000410000 */
[----:B------:R-:W-:Y:S01]  /*4510*/  @P6 SHF.L.U32 R96, R86, 0x10, RZ ;  /* 0x0000001056606819 */ /* 0x000fe200000006ff */
[----:B------:R-:W-:Y:S01]  /*4520*/  FMUL.FTZ R85, R164, R173 ;  /* 0x000000ada4557220 */ /* 0x000fe20000410000 */
[----:B------:R-:W-:Y:S01]  /*4530*/  @P5 PRMT R86, R86, 0x7632, R86 ;  /* 0x0000763256565816 */ /* 0x000fe20000000056 */
[C---:B------:R-:W-:Y:S01]  /*4540*/  FMUL.FTZ R97, R164.reuse, R89 ;  /* 0x00000059a4617220 */ /* 0x040fe20000410000 */
[----:B------:R-:W-:Y:S01]  /*4550*/  FMUL.FTZ R177, R164, R177 ;  /* 0x000000b1a4b17220 */ /* 0x000fe20000410000 */
[C---:B------:R-:W-:Y:S01]  /*4560*/  @P4 SHF.L.U32 R167, R87.reuse, 0x10, RZ ;  /* 0x0000001057a74819 */ /* 0x040fe200000006ff */
[C---:B------:R-:W-:Y:S01]  /*4570*/  FMUL.FTZ R81, R182.reuse, R81 ;  /* 0x00000051b6517220 */ /* 0x040fe20000410000 */
[----:B------:R-:W-:Y:S01]  /*4580*/  @P3 PRMT R164, R87, 0x7632, R164 ;  /* 0x0000763257a43816 */ /* 0x000fe200000000a4 */
[----:B------:R-:W-:Y:S01]  /*4590*/  FMUL.FTZ R85, R182, R85 ;  /* 0x00000055b6557220 */ /* 0x000fe20000410000 */
[----:B------:R-:W-:Y:S01]  /*45a0*/  @P5 SHF.L.U32 R87, R86, 0x10, RZ ;  /* 0x0000001056575819 */ /* 0x000fe200000006ff */
[----:B------:R-:W-:Y:S01]  /*45b0*/  FMUL.FTZ R86, R182, R97 ;  /* 0x00000061b6567220 */ /* 0x000fe20000410000 */
[----:B------:R-:W-:Y:S01]  /*45c0*/  @P6 SHF.L.U32 R102, R62, 0x10, RZ ;  /* 0x000000103e666819 */ /* 0x000fe200000006ff */
[----:B------:R-:W-:Y:S01]  /*45d0*/  FMUL.FTZ R182, R182, R177 ;  /* 0x000000b1b6b67220 */ /* 0x000fe20000410000 */
[----:B------:R-:W-:Y:S01]  /*45e0*/  FMUL.FTZ R81, R81, UR4 ;  /* 0x0000000451517c20 */ /* 0x000fe20008410000 */
[----:B------:R-:W-:-:S02]  /*45f0*/  @P5 SHF.L.U32 R103, R142, 0x10, RZ ;  /* 0x000000108e675819 */ /* 0x000fc400000006ff */
[----:B------:R-:W-:Y:S01]  /*4600*/  CS2R R88, SRZ ;  /* 0x0000000000587805 */ /* 0x000fe2000001ff00 */
[----:B------:R-:W-:Y:S01]  /*4610*/  FMUL.FTZ R100, R85, UR4 ;  /* 0x0000000455647c20 */ /* 0x000fe20008410000 */
[----:B------:R-:W-:Y:S01]  /*4620*/  @P4 SHF.L.U32 R169, R63, 0x10, RZ ;  /* 0x000000103fa94819 */ /* 0x000fe200000006ff */
[----:B------:R-:W-:Y:S01]  /*4630*/  FMUL.FTZ R86, R86, UR4 ;  /* 0x0000000456567c20 */ /* 0x000fe20008410000 */
[----:B------:R-:W-:Y:S01]  /*4640*/  @P3 SHF.L.U32 R173, R143, 0x10, RZ ;  /* 0x000000108fad3819 */ /* 0x000fe200000006ff */
[----:B------:R-:W-:Y:S01]  /*4650*/  FMUL.FTZ R182, R182, UR4 ;  /* 0x00000004b6b67c20 */ /* 0x000fe20008410000 */
[----:B------:R-:W-:Y:S01]  /*4660*/  MOV R82, RZ ;  /* 0x000000ff00527202 */ /* 0x000fe20000000f00 */
[-C--:B------:R-:W-:Y:S01]  /*4670*/  @P6 FMUL.FTZ R89, R96, R81.reuse ;  /* 0x0000005160596220 */ /* 0x080fe20000410000 */
[----:B------:R-:W-:Y:S01]  /*4680*/  @P6 FMUL.FTZ R82, R102, R81 ;  /* 0x0000005166526220 */ /* 0x000fe20000410000 */
[----:B------:R-:W-:Y:S01]  /*4690*/  HFMA2 R81, -RZ, RZ, 0, 0 ;  /* 0x00000000ff517431 */ /* 0x000fe200000001ff */
[----:B------:R-:W-:Y:S01]  /*46a0*/  CS2R R96, SRZ ;  /* 0x0000000000607805 */ /* 0x000fe2000001ff00 */
[----:B------:R-:W-:-:S02]  /*46b0*/  IMAD.MOV.U32 R85, RZ, RZ, RZ ;  /* 0x000000ffff557224 */ /* 0x000fc400078e00ff */
[----:B------:R-:W-:Y:S01]  /*46c0*/  @P5 FMUL.FTZ R81, R103, R100 ;  /* 0x0000006467515220 */ /* 0x000fe20000410000 */
[----:B------:R-:W-:Y:S01]  /*46d0*/  @P3 SHF.L.U32 R171, R164, 0x10, RZ ;  /* 0x00000010a4ab3819 */ /* 0x000fe200000006ff */
[----:B------:R-:W-:Y:S01]  /*46e0*/  @P4 FMUL.FTZ R85, R169, R86 ;  /* 0x00000056a9554220 */ /* 0x000fe20000410000 */
[----:B------:R-:W-:Y:S01]  /*46f0*/  @P3 FMUL.FTZ R96, R173, R182 ;  /* 0x000000b6ad603220 */ /* 0x000fe20000410000 */
[----:B------:R-:W-:Y:S01]  /*4700*/  @P5 FMUL.FTZ R88, R87, R100 ;  /* 0x0000006457585220 */ /* 0x000fe20000410000 */
[----:B------:R-:W-:Y:S01]  /*4710*/  MOV R87, RZ ;  /* 0x000000ff00577202 */ /* 0x000fe20000000f00 */
[----:B------:R-:W-:Y:S01]  /*4720*/  @P4 FMUL.FTZ R87, R167, R86 ;  /* 0x00000056a7574220 */ /* 0x000fe20000410000 */
[----:B------:R-:W-:Y:S01]  /*4730*/  F2FP.BF16.F32.PACK_AB R82, R81, R82 ;  /* 0x000000525152723e */ /* 0x000fe200000010ff */
[----:B------:R-:W-:Y:S01]  /*4740*/  @P3 FMUL.FTZ R97, R171, R182 ;  /* 0x000000b6ab613220 */ /* 0x000fe20000410000 */
[----:B------:R-:W-:Y:S02]  /*4750*/  F2FP.BF16.F32.PACK_AB R80, R80, R83 ;  /* 0x000000535050723e */ /* 0x000fe400000010ff */
[----:B------:R-:W-:-:S02]  /*4760*/  F2FP.BF16.F32.PACK_AB R81, R101, R84 ;  /* 0x000000546551723e */ /* 0x000fc400000010ff */
[----:B------:R-:W-:-:S07]  /*4770*/  F2FP.BF16.F32.PACK_AB R83, R96, R85 ;  /* 0x000000556053723e */ /* 0x000fce00000010ff */
.L_x_740:
[----:B------:R-:W0:Y:S01]  /*4780*/  @P0 LDC.64 R84, c[0x0][0x478] ;  /* 0x00011e00ff540b82 */ /* 0x000e220000000a00 */
[----:B------:R-:W-:-:S04]  /*4790*/  IMAD.WIDE.U32 R92, R165, 0x10, R92 ;  /* 0x00000010a55c7825 */ /* 0x000fc800078e005c */
[----:B0-----:R-:W-:-:S05]  /*47a0*/  @P0 IMAD.WIDE.U32 R84, R165, 0x10, R84 ;  /* 0x00000010a5540825 */ /* 0x001fca00078e0054 */
[----:B------:R0:W-:Y:S04]  /*47b0*/  @P0 STG.E.128 desc[UR6][R84.64], R76 ;  /* 0x0000004c54000986 */ /* 0x0001e8000c101d06 */
[----:B------:R0:W-:Y:S01]  /*47c0*/  STG.E.128 desc[UR6][R92.64], R80 ;  /* 0x000000505c007986 */ /* 0x0001e2000c101d06 */
[----:B------:R-:W-:Y:S05]  /*47d0*/  BRA `(.L_x_741) ;  /* 0x0000002c00587947 */ /* 0x000fea0003800000 */
.L_x_734:
[----:B------:R-:W0:Y:S02]  /*47e0*/  LDC.64 R94, c[0x0][0x390] ;  /* 0x0000e400ff5e7b82 */ /* 0x000e240000000a00 */
[----:B0-----:R-:W-:-:S06]  /*47f0*/  IMAD.WIDE.U32 R80, R185, 0x10, R94 ;  /* 0x00000010b9507825 */ /* 0x001fcc00078e005e */
[----:B------:R-:W5:Y:S01]  /*4800*/  LDG.E.128 R80, desc[UR6][R80.64] ;  /* 0x0000000650507981 */ /* 0x000f62000c1e1d00 */
[----:B------:R-:W-:-:S04]  /*4810*/  UISETP.NE.U32.AND UP0, UPT, UR14, URZ, UPT ;  /* 0x000000ff0e00728c */ /* 0x000fc8000bf05070 */
[----:B------:R-:W-:-:S09]  /*4820*/  UISETP.NE.AND.EX UP0, UPT, UR15, URZ, UPT, UP0 ;  /* 0x000000ff0f00728c */ /* 0x000fd2000bf05300 */
[----:B------:R-:W-:Y:S05]  /*4830*/  BRA.U UP0, `(.L_x_742) ;  /* 0x0000000500cc7547 */ /* 0x000fea000b800000 */
[-CC-:B------:R-:W-:Y:S01]  /*4840*/  FFMA.FTZ R96, R96, R184.reuse, R187.reuse ;  /* 0x000000b860607223 */ /* 0x180fe200000100bb */
[----:B-----5:R-:W-:Y:S01]  /*4850*/  LOP3.LUT P0, RZ, R92, 0xff, RZ, 0xc0, !PT ;  /* 0x000000ff5cff7812 */ /* 0x020fe2000780c0ff */
[-CC-:B------:R-:W-:Y:S01]  /*4860*/  FFMA.FTZ R224, R224, R184.reuse, R187.reuse ;  /* 0x000000b8e0e07223 */ /* 0x180fe200000100bb */
[----:B------:R-:W-:Y:S01]  /*4870*/  LOP3.LUT P3, RZ, R92, 0xff00, RZ, 0xc0, !PT ;  /* 0x0000ff005cff7812 */ /* 0x000fe2000786c0ff */
[----:B------:R-:W-:Y:S01]  /*4880*/  FADD.FTZ R96, R209, -R96 ;  /* 0x80000060d1607221 */ /* 0x000fe20000010000 */
[----:B------:R-:W-:Y:S01]  /*4890*/  SHF.L.U32 R85, R64, 0x10, RZ ;  /* 0x0000001040557819 */ /* 0x000fe200000006ff */
[----:B------:R-:W-:Y:S01]  /*48a0*/  FFMA.FTZ R222, R222, R184, R187 ;  /* 0x000000b8dede7223 */ /* 0x000fe200000100bb */
[----:B------:R-:W-:Y:S01]  /*48b0*/  SHF.L.U32 R87, R87, 0x10, RZ ;  /* 0x0000001057577819 */ /* 0x000fe200000006ff */
[----:B------:R-:W-:Y:S01]  /*48c0*/  FADD.FTZ R224, R213, -R224 ;  /* 0x800000e0d5e07221 */ /* 0x000fe20000010000 */
[----:B------:R-:W-:Y:S01]  /*48d0*/  LOP3.LUT P4, RZ, R92, 0xff0000, RZ, 0xc0, !PT ;  /* 0x00ff00005cff7812 */ /* 0x000fe2000788c0ff */
[C---:B------:R-:W-:Y:S01]  /*48e0*/  FFMA.FTZ R85, R164.reuse, R96, R85 ;  /* 0x00000060a4557223 */ /* 0x040fe20000010055 */
[----:B------:R-:W-:Y:S01]  /*48f0*/  SHF.L.U32 R181, R65, 0x10, RZ ;  /* 0x0000001041b57819 */ /* 0x000fe200000006ff */
[----:B------:R-:W-:Y:S01]  /*4900*/  FADD.FTZ R222, R211, -R222 ;  /* 0x800000ded3de7221 */ /* 0x000fe20000010000 */
[----:B------:R-:W-:Y:S01]  /*4910*/  FFMA.FTZ R87, R164, R224, R87 ;  /* 0x000000e0a4577223 */ /* 0x000fe20000010057 */
[----:B------:R-:W-:Y:S01]  /*4920*/  FMUL.FTZ R85, R85, R182 ;  /* 0x000000b655557220 */ /* 0x000fe20000410000 */
[----:B------:R-:W-:Y:S01]  /*4930*/  @P0 SHF.L.U32 R84, R80, 0x10, RZ ;  /* 0x0000001050540819 */ /* 0x000fe200000006ff */
[----:B------:R-:W-:Y:S01]  /*4940*/  FFMA.FTZ R183, R164, R222, R181 ;  /* 0x000000dea4b77223 */ /* 0x000fe200000100b5 */
[----:B------:R-:W-:Y:S01]  /*4950*/  @P3 PRMT R80, R80, 0x7632, R80 ;  /* 0x0000763250503816 */ /* 0x000fe20000000050 */
[-C--:B------:R-:W-:Y:S01]  /*4960*/  FMUL.FTZ R87, R87, R182.reuse ;  /* 0x000000b657577220 */ /* 0x080fe20000410000 */
[----:B------:R-:W-:Y:S01]  /*4970*/  FMUL.FTZ R205, R85, UR4 ;  /* 0x0000000455cd7c20 */ /* 0x000fe20008410000 */
[----:B------:R-:W-:Y:S01]  /*4980*/  @P0 SHF.L.U32 R186, R52, 0x10, RZ ;  /* 0x0000001034ba0819 */ /* 0x000fe200000006ff */
[----:B------:R-:W-:Y:S01]  /*4990*/  HFMA2 R178, -RZ, RZ, 0, 0 ;  /* 0x00000000ffb27431 */ /* 0x000fe200000001ff */
[----:B------:R-:W-:Y:S01]  /*49a0*/  @P3 SHF.L.U32 R80, R80, 0x10, RZ ;  /* 0x0000001050503819 */ /* 0x000fe200000006ff */
[----:B------:R-:W-:Y:S01]  /*49b0*/  FMUL.FTZ R183, R183, R182 ;  /* 0x000000b6b7b77220 */ /* 0x000fe20000410000 */
[----:B------:R-:W-:Y:S01]  /*49c0*/  FMUL.FTZ R87, R87, UR4 ;  /* 0x0000000457577c20 */ /* 0x000fe20008410000 */
[----:B------:R-:W-:Y:S01]  /*49d0*/  @P0 FMUL.FTZ R178, R205, R84 ;  /* 0x00000054cdb20220 */ /* 0x000fe20000410000 */
[----:B------:R-:W-:-:S02]  /*49e0*/  CS2R R84, SRZ ;  /* 0x0000000000547805 */ /* 0x000fc4000001ff00 */
[----:B------:R-:W-:Y:S02]  /*49f0*/  CS2R R180, SRZ ;  /* 0x0000000000b47805 */ /* 0x000fe4000001ff00 */
[----:B------:R-:W-:Y:S01]  /*4a00*/  @P3 SHF.L.U32 R216, R148, 0x10, RZ ;  /* 0x0000001094d83819 */ /* 0x000fe200000006ff */
[----:B------:R-:W-:Y:S01]  /*4a10*/  FMUL.FTZ R183, R183, UR4 ;  /* 0x00000004b7b77c20 */ /* 0x000fe20008410000 */
[----:B------:R-:W-:Y:S01]  /*4a20*/  @P4 SHF.L.U32 R96, R81, 0x10, RZ ;  /* 0x0000001051604819 */ /* 0x000fe200000006ff */
[----:B------:R-:W-:Y:S01]  /*4a30*/  @P0 FMUL.FTZ R84, R186, R205 ;  /* 0x000000cdba540220 */ /* 0x000fe20000410000 */
[----:B------:R-:W-:Y:S01]  /*4a40*/  @P4 SHF.L.U32 R220, R53, 0x10, RZ ;  /* 0x0000001035dc4819 */ /* 0x000fe200000006ff */
[----:B------:R-:W-:Y:S01]  /*4a50*/  @P3 FMUL.FTZ R181, R87, R80 ;  /* 0x0000005057b53220 */ /* 0x000fe20000410000 */
[----:B------:R-:W-:Y:S01]  /*4a60*/  ISETP.GE.U32.AND P0, PT, R92, RZ, PT ;  /* 0x000000ff5c00720c */ /* 0x000fe20003f06070 */
[-CC-:B------:R-:W-:Y:S01]  /*4a70*/  FFMA.FTZ R218, R218, R184.reuse, R187.reuse ;  /* 0x000000b8dada7223 */ /* 0x180fe200000100bb */
[----:B------:R-:W-:Y:S01]  /*4a80*/  PRMT R80, R65, 0x7632, R80 ;  /* 0x0000763241507816 */ /* 0x000fe20000000050 */
[--C-:B------:R-:W-:Y:S01]  /*4a90*/  FFMA.FTZ R214, R214, R184, R187.reuse ;  /* 0x000000b8d6d67223 */ /* 0x100fe200000100bb */
[----:B------:R-:W-:Y:S01]  /*4aa0*/  MOV R86, RZ ;  /* 0x000000ff00567202 */ /* 0x000fe20000000f00 */
[----:B------:R-:W-:Y:S01]  /*4ab0*/  @P3 FMUL.FTZ R85, R216, R87 ;  /* 0x00000057d8553220 */ /* 0x000fe20000410000 */
[----:B------:R-:W-:Y:S01]  /*4ac0*/  LOP3.LUT P6, RZ, R92, 0xff000000, RZ, 0xc0, !PT ;  /* 0xff0000005cff7812 */ /* 0x000fe200078cc0ff */
[----:B------:R-:W-:Y:S01]  /*4ad0*/  @P4 FMUL.FTZ R180, R183, R96 ;  /* 0x00000060b7b44220 */ /* 0x000fe20000410000 */
[----:B------:R-:W-:Y:S01]  /*4ae0*/  @P4 FMUL.FTZ R86, R220, R183 ;  /* 0x000000b7dc564220 */ /* 0x000fe20000410000 */
[----:B------:R-:W-:Y:S01]  /*4af0*/  LOP3.LUT P5, RZ, R93, 0xff, RZ, 0xc0, !PT ;  /* 0x000000ff5dff7812 */ /* 0x000fe200078ac0ff */
[----:B------:R-:W-:Y:S01]  /*4b00*/  FADD.FTZ R218, R203, -R218 ;  /* 0x800000dacbda7221 */ /* 0x000fe20000010000 */
[C---:B------:R-:W-:Y:S01]  /*4b10*/  LOP3.LUT P4, RZ, R93.reuse, 0xff00, RZ, 0xc0, !PT ;  /* 0x0000ff005dff7812 */ /* 0x040fe2000788c0ff */
[-CC-:B------:R-:W-:Y:S01]  /*4b20*/  FFMA.FTZ R98, R98, R184.reuse, R187.reuse ;  /* 0x000000b862627223 */ /* 0x180fe200000100bb */
[----:B------:R-:W-:Y:S01]  /*4b30*/  LOP3.LUT P3, RZ, R93, 0xff0000, RZ, 0xc0, !PT ;  /* 0x00ff00005dff7812 */ /* 0x000fe2000786c0ff */
[----:B------:R-:W-:Y:S01]  /*4b40*/  FADD.FTZ R214, R191, -R214 ;  /* 0x800000d6bfd67221 */ /* 0x000fe20000010000 */
[----:B------:R-:W-:Y:S01]  /*4b50*/  ISETP.GE.U32.AND.EX P0, PT, R93, 0x1000000, PT, P0 ;  /* 0x010000005d00780c */ /* 0x000fe20003f06100 */
[-CC-:B------:R-:W-:Y:S01]  /*4b60*/  FFMA.FTZ R188, R188, R184.reuse, R187.reuse ;  /* 0x000000b8bcbc7223 */ /* 0x180fe200000100bb */
[----:B------:R-:W-:Y:S01]  /*4b70*/  SHF.L.U32 R87, R80, 0x10, RZ ;  /* 0x0000001050577819 */ /* 0x000fe200000006ff */
[----:B------:R-:W-:Y:S01]  /*4b80*/  FFMA.FTZ R212, R212, R184, R187 ;  /* 0x000000b8d4d47223 */ /* 0x000fe200000100bb */
[C---:B------:R-:W-:Y:S01]  /*4b90*/  SHF.L.U32 R93, R66.reuse, 0x10, RZ ;  /* 0x00000010425d7819 */ /* 0x040fe200000006ff */
[----:B------:R-:W-:Y:S01]  /*4ba0*/  FADD.FTZ R98, R97, -R98 ;  /* 0x8000006261627221 */ /* 0x000fe20000010000 */
[----:B------:R-:W-:Y:S01]  /*4bb0*/  PRMT R81, R66, 0x7632, R81 ;  /* 0x0000763242517816 */ /* 0x000fe20000000051 */
[C---:B------:R-:W-:Y:S01]  /*4bc0*/  FFMA.FTZ R87, R164.reuse, R218, R87 ;  /* 0x000000daa4577223 */ /* 0x040fe20000010057 */
[----:B------:R-:W-:Y:S01]  /*4bd0*/  PRMT R92, R67, 0x7632, R92 ;  /* 0x00007632435c7816 */ /* 0x000fe2000000005c */
[----:B------:R-:W-:Y:S01]  /*4be0*/  FFMA.FTZ R93, R164, R214, R93 ;  /* 0x000000d6a45d7223 */ /* 0x000fe2000001005d */
[----:B------:R-:W-:Y:S01]  /*4bf0*/  SHF.L.U32 R97, R81, 0x10, RZ ;  /* 0x0000001051617819 */ /* 0x000fe200000006ff */
[----:B------:R-:W-:Y:S01]  /*4c00*/  FADD.FTZ R188, R99, -R188 ;  /* 0x800000bc63bc7221 */ /* 0x000fe20000010000 */
[----:B------:R-:W-:Y:S01]  /*4c10*/  SHF.L.U32 R183, R92, 0x10, RZ ;  /* 0x000000105cb77819 */ /* 0x000fe200000006ff */
[----:B------:R-:W-:Y:S01]  /*4c20*/  FADD.FTZ R212, R189, -R212 ;  /* 0x800000d4bdd47221 */ /* 0x000fe20000010000 */
[----:B------:R-:W-:Y:S01]  /*4c30*/  SHF.L.U32 R99, R67, 0x10, RZ ;  /* 0x0000001043637819 */ /* 0x000fe200000006ff */
[-C--:B------:R-:W-:Y:S01]  /*4c40*/  FMUL.FTZ R87, R87, R182.reuse ;  /* 0x000000b657577220 */ /* 0x080fe20000410000 */
[----:B------:R-:W-:Y:S01]  /*4c50*/  FMUL.FTZ R93, R93, R182 ;  /* 0x000000b65d5d7220 */ /* 0x000fe20000410000 */
[C---:B------:R-:W-:Y:S01]  /*4c60*/  FFMA.FTZ R97, R164.reuse, R188, R97 ;  /* 0x000000bca4617223 */ /* 0x040fe20000010061 */
[----:B------:R-:W-:Y:S01]  /*4c70*/  @P6 PRMT R81, R81, 0x7632, R81 ;  /* 0x0000763251516816 */ /* 0x000fe20000000051 */
[C---:B------:R-:W-:Y:S01]  /*4c80*/  FFMA.FTZ R203, R164.reuse, R98, R183 ;  /* 0x00000062a4cb7223 */ /* 0x040fe200000100b7 */
[----:B------:R-:W-:Y:S01]  /*4c90*/  FFMA.FTZ R99, R164, R212, R99 ;  /* 0x000000d4a4637223 */ /* 0x000fe20000010063 */
[----:B------:R-:W-:Y:S01]  /*4ca0*/  @P5 SHF.L.U32 R80, R82, 0x10, RZ ;  /* 0x0000001052505819 */ /* 0x000fe200000006ff */
[----:B------:R-:W-:Y:S01]  /*4cb0*/  FMUL.FTZ R98, R87, UR4 ;  /* 0x0000000457627c20 */ /* 0x000fe20008410000 */
[----:B------:R-:W-:Y:S01]  /*4cc0*/  @P5 SHF.L.U32 R188, R54, 0x10, RZ ;  /* 0x0000001036bc5819 */ /* 0x000fe200000006ff */
[----:B------:R-:W-:Y:S01]  /*4cd0*/  FMUL.FTZ R93, R93, UR4 ;  /* 0x000000045d5d7c20 */ /* 0x000fe20008410000 */
[----:B------:R-:W-:Y:S01]  /*4ce0*/  @P4 PRMT R87, R82, 0x7632, R87 ;  /* 0x0000763252574816 */ /* 0x000fe20000000057 */
[-C--:B------:R-:W-:Y:S01]  /*4cf0*/  FMUL.FTZ R97, R97, R182.reuse ;  /* 0x000000b661617220 */ /* 0x080fe20000410000 */
[----:B------:R-:W-:Y:S01]  /*4d00*/  @P6 SHF.L.U32 R81, R81, 0x10, RZ ;  /* 0x0000001051516819 */ /* 0x000fe200000006ff */
[----:B------:R-:W-:Y:S01]  /*4d10*/  HFMA2 R186, -RZ, RZ, 0, 0 ;  /* 0x00000000ffba7431 */ /* 0x000fe200000001ff */
[----:B------:R-:W-:Y:S01]  /*4d20*/  @P3 SHF.L.U32 R92, R83, 0x10, RZ ;  /* 0x00000010535c3819 */ /* 0x000fe200000006ff */
[-C--:B------:R-:W-:Y:S01]  /*4d30*/  FMUL.FTZ R99, R99, R182.reuse ;  /* 0x000000b663637220 */ /* 0x080fe20000410000 */
[----:B------:R-:W-:Y:S01]  /*4d40*/  @P0 PRMT R96, R83, 0x7632, R96 ;  /* 0x0000763253600816 */ /* 0x000fe20000000060 */
[----:B------:R-:W-:Y:S01]  /*4d50*/  FMUL.FTZ R203, R203, R182 ;  /* 0x000000b6cbcb7220 */ /* 0x000fe20000410000 */
[----:B------:R-:W-:Y:S01]  /*4d60*/  MOV R82, RZ ;  /* 0x000000ff00527202 */ /* 0x000fe20000000f00 */
[----:B------:R-:W-:Y:S01]  /*4d70*/  @P5 FMUL.FTZ R186, R93, R80 ;  /* 0x000000505dba5220 */ /* 0x000fe20000410000 */
[----:B------:R-:W-:Y:S01]  /*4d80*/  @P6 SHF.L.U32 R83, R149, 0x10, RZ ;  /* 0x0000001095536819 */ /* 0x000fe200000006ff */
[----:B------:R-:W-:Y:S01]  /*4d90*/  @P5 FMUL.FTZ R82, R188, R93 ;  /* 0x0000005dbc525220 */ /* 0x000fe20000410000 */
[----:B------:R-:W-:Y:S01]  /*4da0*/  @P4 SHF.L.U32 R87, R87, 0x10, RZ ;  /* 0x0000001057574819 */ /* 0x000fe200000006ff */
[----:B------:R-:W-:-:S02]  /*4db0*/  HFMA2 R183, -RZ, RZ, 0, 0 ;  /* 0x00000000ffb77431 */ /* 0x000fc400000001ff */
[----:B------:R-:W-:Y:S01]  /*4dc0*/  FMUL.FTZ R212, R97, UR4 ;  /* 0x0000000461d47c20 */ /* 0x000fe20008410000 */
[----:B------:R-:W-:Y:S01]  /*4dd0*/  @P4 SHF.L.U32 R93, R150, 0x10, RZ ;  /* 0x00000010965d4819 */ /* 0x000fe200000006ff */
[----:B------:R-:W-:Y:S01]  /*4de0*/  @P6 FMUL.FTZ R183, R98, R81 ;  /* 0x0000005162b76220 */ /* 0x000fe20000410000 */
[----:B------:R-:W-:Y:S01]  /*4df0*/  @P3 SHF.L.U32 R80, R55, 0x10, RZ ;  /* 0x0000001037503819 */ /* 0x000fe200000006ff */
[----:B------:R-:W-:Y:S01]  /*4e00*/  FMUL.FTZ R99, R99, UR4 ;  /* 0x0000000463637c20 */ /* 0x000fe20008410000 */
[----:B------:R-:W-:Y:S01]  /*4e10*/  @P0 SHF.L.U32 R214, R151, 0x10, RZ ;  /* 0x0000001097d60819 */ /* 0x000fe200000006ff */
[----:B------:R-:W-:Y:S01]  /*4e20*/  FMUL.FTZ R203, R203, UR4 ;  /* 0x00000004cbcb7c20 */ /* 0x000fe20008410000 */
[----:B------:R-:W-:Y:S01]  /*4e30*/  MOV R81, RZ ;  /* 0x000000ff00517202 */ /* 0x000fe20000000f00 */
[----:B------:R-:W-:Y:S02]  /*4e40*/  HFMA2 R189, -RZ, RZ, 0, 0 ;  /* 0x00000000ffbd7431 */ /* 0x000fe400000001ff */
[----:B------:R-:W-:Y:S01]  /*4e50*/  @P6 FMUL.FTZ R81, R83, R98 ;  /* 0x0000006253516220 */ /* 0x000fe20000410000 */
[----:B------:R-:W-:Y:S01]  /*4e60*/  @P4 FMUL.FTZ R189, R212, R87 ;  /* 0x00000057d4bd4220 */ /* 0x000fe20000410000 */
[----:B------:R-:W-:Y:S01]  /*4e70*/  MOV R83, RZ ;  /* 0x000000ff00537202 */ /* 0x000fe20000000f00 */
[----:B------:R-:W-:Y:S01]  /*4e80*/  @P4 FMUL.FTZ R83, R93, R212 ;  /* 0x000000d45d534220 */ /* 0x000fe20000410000 */
[----:B------:R-:W-:Y:S01]  /*4e90*/  MOV R87, RZ ;  /* 0x000000ff00577202 */ /* 0x000fe20000000f00 */
[----:B------:R-:W-:Y:S01]  /*4ea0*/  @P3 FMUL.FTZ R87, R80, R99 ;  /* 0x0000006350573220 */ /* 0x000fe20000410000 */
[----:B------:R-:W-:Y:S01]  /*4eb0*/  MOV R98, RZ ;  /* 0x000000ff00627202 */ /* 0x000fe20000000f00 */
[----:B------:R-:W-:Y:S01]  /*4ec0*/  @P0 FMUL.FTZ R98, R214, R203 ;  /* 0x000000cbd6620220 */ /* 0x000fe20000410000 */
[----:B------:R-:W-:-:S02]  /*4ed0*/  @P0 IMAD.U32 R96, R96, 0x10000, RZ ;  /* 0x0001000060600824 */ /* 0x000fc400078e00ff */
[----:B------:R-:W-:Y:S01]  /*4ee0*/  HFMA2 R188, -RZ, RZ, 0, 0 ;  /* 0x00000000ffbc7431 */ /* 0x000fe200000001ff */
[----:B------:R-:W-:Y:S01]  /*4ef0*/  F2FP.BF16.F32.PACK_AB R82, R83, R82 ;  /* 0x000000525352723e */ /* 0x000fe200000010ff */
[----:B------:R-:W-:Y:S02]  /*4f00*/  HFMA2 R191, -RZ, RZ, 0, 0 ;  /* 0x00000000ffbf7431 */ /* 0x000fe400000001ff */
[----:B------:R-:W-:Y:S01]  /*4f10*/  @P3 FMUL.FTZ R188, R99, R92 ;  /* 0x0000005c63bc3220 */ /* 0x000fe20000410000 */
[----:B------:R-:W-:Y:S01]  /*4f20*/  @P0 FMUL.FTZ R191, R203, R96 ;  /* 0x00000060cbbf0220 */ /* 0x000fe20000410000 */
[----:B------:R-:W-:Y:S02]  /*4f30*/  F2FP.BF16.F32.PACK_AB R81, R81, R86 ;  /* 0x000000565151723e */ /* 0x000fe400000010ff */
[----:B------:R-:W-:Y:S02]  /*4f40*/  F2FP.BF16.F32.PACK_AB R80, R85, R84 ;  /* 0x000000545550723e */ /* 0x000fe400000010ff */
[----:B------:R-:W-:Y:S01]  /*4f50*/  F2FP.BF16.F32.PACK_AB R83, R98, R87 ;  /* 0x000000576253723e */ /* 0x000fe200000010ff */
[----:B------:R-:W-:Y:S06]  /*4f60*/  BRA `(.L_x_743) ;  /* 0x0000000400d47947 */ /* 0x000fec0003800000 */
.L_x_742:
[-CC-:B------:R-:W-:Y:S01]  /*4f70*/  FFMA.FTZ R96, R96, R184.reuse, R187.reuse ;  /* 0x000000b860607223 */ /* 0x180fe200000100bb */
[----:B-----5:R-:W-:Y:S01]  /*4f80*/  LOP3.LUT P0, RZ, R92, 0xff, RZ, 0xc0, !PT ;  /* 0x000000ff5cff7812 */ /* 0x020fe2000780c0ff */
[-CC-:B------:R-:W-:Y:S01]  /*4f90*/  FFMA.FTZ R224, R224, R184.reuse, R187.reuse ;  /* 0x000000b8e0e07223 */ /* 0x180fe200000100bb */
[----:B------:R-:W-:Y:S01]  /*4fa0*/  SHF.L.U32 R77, R64, 0x10, RZ ;  /* 0x00000010404d7819 */ /* 0x000fe200000006ff */
[----:B------:R-:W-:Y:S01]  /*4fb0*/  FADD.FTZ R79, R209, -R96 ;  /* 0x80000060d14f7221 */ /* 0x000fe20000010000 */
[----:B------:R-:W-:Y:S01]  /*4fc0*/  LOP3.LUT P3, RZ, R92, 0xff00, RZ, 0xc0, !PT ;  /* 0x0000ff005cff7812 */ /* 0x000fe2000786c0ff */
[----:B------:R-:W-:Y:S01]  /*4fd0*/  FADD.FTZ R224, R213, -R224 ;  /* 0x800000e0d5e07221 */ /* 0x000fe20000010000 */
[----:B------:R-:W-:Y:S01]  /*4fe0*/  FFMA.FTZ R222, R222, R184, R187 ;  /* 0x000000b8dede7223 */ /* 0x000fe200000100bb */
[----:B------:R-:W-:Y:S01]  /*4ff0*/  FFMA.FTZ R79, R164, R79, R77 ;  /* 0x0000004fa44f7223 */ /* 0x000fe2000001004d */
[----:B------:R-:W-:Y:S01]  /*5000*/  SHF.L.U32 R77, R84, 0x10, RZ ;  /* 0x00000010544d7819 */ /* 0x000fe200000006ff */
[----:B------:R-:W-:Y:S01]  /*5010*/  HFMA2 R178, -RZ, RZ, 0, 0 ;  /* 0x00000000ffb27431 */ /* 0x000fe200000001ff */
[----:B------:R-:W-:Y:S01]  /*5020*/  LOP3.LUT P4, RZ, R92, 0xff0000, RZ, 0xc0, !PT ;  /* 0x00ff00005cff7812 */ /* 0x000fe2000788c0ff */
[----:B------:R-:W-:Y:S01]  /*5030*/  FMUL.FTZ R76, R79, R182 ;  /* 0x000000b64f4c7220 */ /* 0x000fe20000410000 */
[----:B------:R-:W-:Y:S01]  /*5040*/  SHF.L.U32 R84, R65, 0x10, RZ ;  /* 0x0000001041547819 */ /* 0x000fe200000006ff */
[----:B------:R-:W-:Y:S01]  /*5050*/  FADD.FTZ R211, R211, -R222 ;  /* 0x800000ded3d37221 */ /* 0x000fe20000010000 */
[----:B------:R-:W-:Y:S01]  /*5060*/  @P0 SHF.L.U32 R78, R80, 0x10, RZ ;  /* 0x00000010504e0819 */ /* 0x000fe200000006ff */
[----:B------:R-:W-:Y:S01]  /*5070*/  FMUL.FTZ R87, R76, UR4 ;  /* 0x000000044c577c20 */ /* 0x000fe20008410000 */
[----:B------:R-:W-:Y:S01]  /*5080*/  FFMA.FTZ R76, R164, R224, R77 ;  /* 0x000000e0a44c7223 */ /* 0x000fe2000001004d */
[----:B------:R-:W-:Y:S01]  /*5090*/  @P3 PRMT R183, R80, 0x7632, R183 ;  /* 0x0000763250b73816 */ /* 0x000fe200000000b7 */
[----:B------:R-:W-:Y:S01]  /*50a0*/  FFMA.FTZ R77, R164, R211, R84 ;  /* 0x000000d3a44d7223 */ /* 0x000fe20000010054 */
[----:B------:R-:W-:Y:S01]  /*50b0*/  @P0 FMUL.FTZ R178, R78, R87 ;  /* 0x000000574eb20220 */ /* 0x000fe20000410000 */
[----:B------:R-:W-:Y:S01]  /*50c0*/  FMUL.FTZ R78, R76, R182 ;  /* 0x000000b64c4e7220 */ /* 0x000fe20000410000 */
[----:B------:R-:W-:-:S02]  /*50d0*/  @P3 SHF.L.U32 R205, R148, 0x10, RZ ;  /* 0x0000001094cd3819 */ /* 0x000fc400000006ff */
[----:B------:R-:W-:Y:S02]  /*50e0*/  CS2R R84, SRZ ;  /* 0x0000000000547805 */ /* 0x000fe4000001ff00 */
[----:B------:R-:W-:Y:S01]  /*50f0*/  @P3 SHF.L.U32 R183, R183, 0x10, RZ ;  /* 0x00000010b7b73819 */ /* 0x000fe200000006ff */
[----:B------:R-:W-:Y:S01]  /*5100*/  FMUL.FTZ R78, R78, UR4 ;  /* 0x000000044e4e7c20 */ /* 0x000fe20008410000 */
[----:B------:R-:W-:Y:S01]  /*5110*/  CS2R R180, SRZ ;  /* 0x0000000000b47805 */ /* 0x000fe2000001ff00 */
[----:B------:R-:W-:Y:S01]  /*5120*/  FMUL.FTZ R80, R77, R182 ;  /* 0x000000b64d507220 */ /* 0x000fe20000410000 */
[----:B------:R-:W-:Y:S01]  /*5130*/  @P0 SHF.L.U32 R96, R52, 0x10, RZ ;  /* 0x0000001034600819 */ /* 0x000fe200000006ff */
[-C--:B------:R-:W-:Y:S01]  /*5140*/  @P3 FMUL.FTZ R181, R183, R78.reuse ;  /* 0x0000004eb7b53220 */ /* 0x080fe20000410000 */
[----:B------:R-:W-:Y:S01]  /*5150*/  @P3 FMUL.FTZ R85, R205, R78 ;  /* 0x0000004ecd553220 */ /* 0x000fe20000410000 */
[----:B------:R-:W-:Y:S01]  /*5160*/  LOP3.LUT P6, RZ, R92, 0xff000000, RZ, 0xc0, !PT ;  /* 0xff0000005cff7812 */ /* 0x000fe200078cc0ff */
[----:B------:R-:W-:Y:S01]  /*5170*/  FMUL.FTZ R80, R80, UR4 ;  /* 0x0000000450507c20 */ /* 0x000fe20008410000 */
[----:B------:R-:W-:Y:S01]  /*5180*/  @P4 SHF.L.U32 R207, R81, 0x10, RZ ;  /* 0x0000001051cf4819 */ /* 0x000fe200000006ff */
[-CC-:B------:R-:W-:Y:S01]  /*5190*/  FFMA.FTZ R218, R218, R184.reuse, R187.reuse ;  /* 0x000000b8dada7223 */ /* 0x180fe200000100bb */
[----:B------:R-:W-:Y:S01]  /*51a0*/  @P4 SHF.L.U32 R209, R53, 0x10, RZ ;  /* 0x0000001035d14819 */ /* 0x000fe200000006ff */
[----:B------:R-:W-:Y:S01]  /*51b0*/  @P0 FMUL.FTZ R84, R96, R87 ;  /* 0x0000005760540220 */ /* 0x000fe20000410000 */
[----:B------:R-:W-:Y:S01]  /*51c0*/  PRMT R78, R65, 0x7632, R78 ;  /* 0x00007632414e7816 */ /* 0x000fe2000000004e */
[--C-:B------:R-:W-:Y:S01]  /*51d0*/  FFMA.FTZ R214, R214, R184, R187.reuse ;  /* 0x000000b8d6d67223 */ /* 0x100fe200000100bb */
[----:B------:R-:W-:Y:S01]  /*51e0*/  MOV R86, RZ ;  /* 0x000000ff00567202 */ /* 0x000fe20000000f00 */
[-C--:B------:R-:W-:Y:S01]  /*51f0*/  @P4 FMUL.FTZ R180, R207, R80.reuse ;  /* 0x00000050cfb44220 */ /* 0x080fe20000410000 */
[----:B------:R-:W-:Y:S01]  /*5200*/  SHF.L.U32 R87, R78, 0x10, RZ ;  /* 0x000000104e577819 */ /* 0x000fe200000006ff */
[----:B------:R-:W-:Y:S01]  /*5210*/  @P4 FMUL.FTZ R86, R209, R80 ;  /* 0x00000050d1564220 */ /* 0x000fe20000410000 */
[----:B------:R-:W-:Y:S01]  /*5220*/  ISETP.GE.U32.AND P0, PT, R92, RZ, PT ;  /* 0x000000ff5c00720c */ /* 0x000fe20003f06070 */
[----:B------:R-:W-:Y:S01]  /*5230*/  FADD.FTZ R203, R203, -R218 ;  /* 0x800000dacbcb7221 */ /* 0x000fe20000010000 */
[-CC-:B------:R-:W-:Y:S01]  /*5240*/  FFMA.FTZ R98, R98, R184.reuse, R187.reuse ;  /* 0x000000b862627223 */ /* 0x180fe200000100bb */
[----:B------:R-:W-:Y:S01]  /*5250*/  PRMT R80, R66, 0x7632, R80 ;  /* 0x0000763242507816 */ /* 0x000fe20000000050 */
[-C--:B------:R-:W-:Y:S01]  /*5260*/  FFMA.FTZ R188, R188, R184.reuse, R187 ;  /* 0x000000b8bcbc7223 */ /* 0x080fe200000100bb */
[----:B------:R-:W-:Y:S01]  /*5270*/  PRMT R81, R67, 0x7632, R81 ;  /* 0x0000763243517816 */ /* 0x000fe20000000051 */
[----:B------:R-:W-:Y:S01]  /*5280*/  FADD.FTZ R191, R191, -R214 ;  /* 0x800000d6bfbf7221 */ /* 0x000fe20000010000 */
[----:B------:R-:W-:Y:S01]  /*5290*/  SHF.L.U32 R78, R66, 0x10, RZ ;  /* 0x00000010424e7819 */ /* 0x000fe200000006ff */
[----:B------:R-:W-:Y:S01]  /*52a0*/  FFMA.FTZ R203, R164, R203, R87 ;  /* 0x000000cba4cb7223 */ /* 0x000fe20000010057 */
[----:B------:R-:W-:Y:S01]  /*52b0*/  LOP3.LUT P4, RZ, R93, 0xff00, RZ, 0xc0, !PT ;  /* 0x0000ff005dff7812 */ /* 0x000fe2000788c0ff */
[----:B------:R-:W-:Y:S01]  /*52c0*/  FADD.FTZ R99, R99, -R188 ;  /* 0x800000bc63637221 */ /* 0x000fe20000010000 */
[C---:B------:R-:W-:Y:S01]  /*52d0*/  LOP3.LUT P5, RZ, R93.reuse, 0xff, RZ, 0xc0, !PT ;  /* 0x000000ff5dff7812 */ /* 0x040fe200078ac0ff */
[----:B------:R-:W-:Y:S01]  /*52e0*/  FFMA.FTZ R212, R212, R184, R187 ;  /* 0x000000b8d4d47223 */ /* 0x000fe200000100bb */
[C---:B------:R-:W-:Y:S01]  /*52f0*/  LOP3.LUT P3, RZ, R93.reuse, 0xff0000, RZ, 0xc0, !PT ;  /* 0x00ff00005dff7812 */ /* 0x040fe2000786c0ff */
[----:B------:R-:W-:Y:S01]  /*5300*/  HFMA2 R183, -RZ, RZ, 0, 0 ;  /* 0x00000000ffb77431 */ /* 0x000fe200000001ff */
[----:B------:R-:W-:Y:S01]  /*5310*/  ISETP.GE.U32.AND.EX P0, PT, R93, 0x1000000, PT, P0 ;  /* 0x010000005d00780c */ /* 0x000fe20003f06100 */
[----:B------:R-:W-:Y:S01]  /*5320*/  FADD.FTZ R93, R97, -R98 ;  /* 0x80000062615d7221 */ /* 0x000fe20000010000 */
[----:B------:R-:W-:Y:S01]  /*5330*/  SHF.L.U32 R80, R80, 0x10, RZ ;  /* 0x0000001050507819 */ /* 0x000fe200000006ff */
[C---:B------:R-:W-:Y:S01]  /*5340*/  FFMA.FTZ R97, R164.reuse, R191, R78 ;  /* 0x000000bfa4617223 */ /* 0x040fe2000001004e */
[----:B------:R-:W-:Y:S01]  /*5350*/  SHF.L.U32 R98, R81, 0x10, RZ ;  /* 0x0000001051627819 */ /* 0x000fe200000006ff */
[-C--:B------:R-:W-:Y:S01]  /*5360*/  FMUL.FTZ R78, R203, R182.reuse ;  /* 0x000000b6cb4e7220 */ /* 0x080fe20000410000 */
[----:B------:R-:W-:Y:S01]  /*5370*/  @P6 PRMT R81, R81, 0x7632, R81 ;  /* 0x0000763251516816 */ /* 0x000fe20000000051 */
[----:B------:R-:W-:Y:S01]  /*5380*/  FFMA.FTZ R96, R164, R99, R80 ;  /* 0x00000063a4607223 */ /* 0x000fe20000010050 */
[----:B------:R-:W-:Y:S01]  /*5390*/  SHF.L.U32 R92, R67, 0x10, RZ ;  /* 0x00000010435c7819 */ /* 0x000fe200000006ff */
[----:B------:R-:W-:Y:S01]  /*53a0*/  FMUL.FTZ R87, R78, UR4 ;  /* 0x000000044e577c20 */ /* 0x000fe20008410000 */
[----:B------:R-:W-:Y:S01]  /*53b0*/  @P6 SHF.L.U32 R80, R81, 0x10, RZ ;  /* 0x0000001051506819 */ /* 0x000fe200000006ff */
[----:B------:R-:W-:Y:S01]  /*53c0*/  FFMA.FTZ R209, R164, R93, R98 ;  /* 0x0000005da4d17223 */ /* 0x000fe20000010062 */
[-C--:B------:R-:W-:Y:S01]  /*53d0*/  FMUL.FTZ R78, R97, R182.reuse ;  /* 0x000000b6614e7220 */ /* 0x080fe20000410000 */
[----:B------:R-:W-:Y:S01]  /*53e0*/  FADD.FTZ R189, R189, -R212 ;  /* 0x800000d4bdbd7221 */ /* 0x000fe20000010000 */
[----:B------:R-:W-:Y:S01]  /*53f0*/  @P4 PRMT R93, R82, 0x7632, R93 ;  /* 0x00007632525d4816 */ /* 0x000fe2000000005d */
[----:B------:R-:W-:Y:S01]  /*5400*/  @P6 FMUL.FTZ R183, R80, R87 ;  /* 0x0000005750b76220 */ /* 0x000fe20000410000 */
[C---:B------:R-:W-:Y:S01]  /*5410*/  @P3 SHF.L.U32 R207, R83.reuse, 0x10, RZ ;  /* 0x0000001053cf3819 */ /* 0x040fe200000006ff */
[----:B------:R-:W-:Y:S01]  /*5420*/  FMUL.FTZ R80, R96, R182 ;  /* 0x000000b660507220 */ /* 0x000fe20000410000 */
[----:B------:R-:W-:Y:S01]  /*5430*/  @P0 PRMT R211, R83, 0x7632, R211 ;  /* 0x0000763253d30816 */ /* 0x000fe200000000d3 */
[----:B------:R-:W-:Y:S01]  /*5440*/  FMUL.FTZ R78, R78, UR4 ;  /* 0x000000044e4e7c20 */ /* 0x000fe20008410000 */
[----:B------:R-:W-:Y:S01]  /*5450*/  @P5 SHF.L.U32 R99, R82, 0x10, RZ ;  /* 0x0000001052635819 */ /* 0x000fe200000006ff */
[----:B------:R-:W-:Y:S01]  /*5460*/  FFMA.FTZ R205, R164, R189, R92 ;  /* 0x000000bda4cd7223 */ /* 0x000fe2000001005c */
[----:B------:R-:W-:Y:S01]  /*5470*/  @P5 SHF.L.U32 R83, R54, 0x10, RZ ;  /* 0x0000001036535819 */ /* 0x000fe200000006ff */
[----:B------:R-:W-:Y:S01]  /*5480*/  HFMA2 R186, -RZ, RZ, 0, 0 ;  /* 0x00000000ffba7431 */ /* 0x000fe200000001ff */
[----:B------:R-:W-:Y:S01]  /*5490*/  @P4 SHF.L.U32 R98, R93, 0x10, RZ ;  /* 0x000000105d624819 */ /* 0x000fe200000006ff */
[----:B------:R-:W-:Y:S01]  /*54a0*/  FMUL.FTZ R93, R80, UR4 ;  /* 0x00000004505d7c20 */ /* 0x000fe20008410000 */
[----:B------:R-:W-:-:S02]  /*54b0*/  MOV R82, RZ ;  /* 0x000000ff00527202 */ /* 0x000fc40000000f00 */
[----:B------:R-:W-:Y:S01]  /*54c0*/  CS2R R188, SRZ ;  /* 0x0000000000bc7805 */ /* 0x000fe2000001ff00 */
[-C--:B------:R-:W-:Y:S01]  /*54d0*/  @P5 FMUL.FTZ R186, R99, R78.reuse ;  /* 0x0000004e63ba5220 */ /* 0x080fe20000410000 */
[----:B------:R-:W-:Y:S01]  /*54e0*/  @P5 FMUL.FTZ R82, R83, R78 ;  /* 0x0000004e53525220 */ /* 0x000fe20000410000 */
[-C--:B------:R-:W-:Y:S01]  /*54f0*/  FMUL.FTZ R78, R205, R182.reuse ;  /* 0x000000b6cd4e7220 */ /* 0x080fe20000410000 */
[----:B------:R-:W-:Y:S01]  /*5500*/  FMUL.FTZ R80, R209, R182 ;  /* 0x000000b6d1507220 */ /* 0x000fe20000410000 */
[----:B------:R-:W-:Y:S01]  /*5510*/  @P6 SHF.L.U32 R92, R149, 0x10, RZ ;  /* 0x00000010955c6819 */ /* 0x000fe200000006ff */
        /* <DEDUP_REMOVED lines=11> */
[----:B------:R-:W-:Y:S01]  /*55d0*/  MOV R92, RZ ;  /* 0x000000ff005c7202 */ /* 0x000fe20000000f00 */
[----:B------:R-:W-:Y:S01]  /*55e0*/  @P3 FMUL.FTZ R87, R99, R78 ;  /* 0x0000004e63573220 */ /* 0x000fe20000410000 */
[----:B------:R-:W-:Y:S01]  /*55f0*/  @P0 SHF.L.U32 R211, R211, 0x10, RZ ;  /* 0x00000010d3d30819 */ /* 0x000fe200000006ff */
[----:B------:R-:W-:Y:S01]  /*5600*/  @P0 FMUL.FTZ R92, R213, R80 ;  /* 0x00000050d55c0220 */ /* 0x000fe20000410000 */
[----:B------:R-:W-:-:S02]  /*5610*/  HFMA2 R191, -RZ, RZ, 0, 0 ;  /* 0x00000000ffbf7431 */ /* 0x000fc400000001ff */
[----:B------:R-:W-:Y:S01]  /*5620*/  @P3 FMUL.FTZ R188, R207, R78 ;  /* 0x0000004ecfbc3220 */ /* 0x000fe20000410000 */
[----:B------:R-:W-:Y:S01]  /*5630*/  F2FP.BF16.F32.PACK_AB R76, R76, R79 ;  /* 0x0000004f4c4c723e */ /* 0x000fe200000010ff */
[----:B------:R-:W-:Y:S01]  /*5640*/  @P0 FMUL.FTZ R191, R211, R80 ;  /* 0x00000050d3bf0220 */ /* 0x000fe20000410000 */
[----:B------:R-:W-:Y:S02]  /*5650*/  F2FP.BF16.F32.PACK_AB R82, R83, R82 ;  /* 0x000000525352723e */ /* 0x000fe400000010ff */
[----:B------:R-:W-:Y:S02]  /*5660*/  F2FP.BF16.F32.PACK_AB R78, R96, R97 ;  /* 0x00000061604e723e */ /* 0x000fe400000010ff */
[----:B------:R-:W-:Y:S02]  /*5670*/  F2FP.BF16.F32.PACK_AB R77, R203, R77 ;  /* 0x0000004dcb4d723e */ /* 0x000fe400000010ff */
[----:B------:R-:W-:Y:S02]  /*5680*/  F2FP.BF16.F32.PACK_AB R79, R209, R205 ;  /* 0x000000cdd14f723e */ /* 0x000fe400000010ff */
[----:B------:R-:W-:-:S02]  /*5690*/  F2FP.BF16.F32.PACK_AB R81, R81, R86 ;  /* 0x000000565151723e */ /* 0x000fc400000010ff */
[----:B------:R-:W-:Y:S02]  /*56a0*/  F2FP.BF16.F32.PACK_AB R80, R85, R84 ;  /* 0x000000545550723e */ /* 0x000fe400000010ff */
[----:B------:R-:W-:-:S07]  /*56b0*/  F2FP.BF16.F32.PACK_AB R83, R92, R87 ;  /* 0x000000575c53723e */ /* 0x000fce00000010ff */
.L_x_743:
        /* <DEDUP_REMOVED lines=11> */
[-CC-:B0-----:R-:W-:Y:S01]  /*5770*/  FFMA.FTZ R77, R196, R184.reuse, R187.reuse ;  /* 0x000000b8c44d7223 */ /* 0x181fe200000100bb */
[----:B------:R-:W-:Y:S01]  /*5780*/  PRMT R76, R68, 0x7632, R76 ;  /* 0x00007632444c7816 */ /* 0x000fe2000000004c */
[-CC-:B------:R-:W-:Y:S01]  /*5790*/  FFMA.FTZ R198, R198, R184.reuse, R187.reuse ;  /* 0x000000b8c6c67223 */ /* 0x180fe200000100bb */
[----:B------:R-:W-:Y:S01]  /*57a0*/  FFMA.FTZ R83, R200, R184, R187 ;  /* 0x000000b8c8537223 */ /* 0x000fe200000100bb */
[----:B------:R-:W-:Y:S01]  /*57b0*/  FADD.FTZ R190, R190, -R77 ;  /* 0x8000004dbebe7221 */ /* 0x000fe20000010000 */
[----:B------:R-:W-:Y:S01]  /*57c0*/  SHF.L.U32 R77, R76, 0x10, RZ ;  /* 0x000000104c4d7819 */ /* 0x000fe200000006ff */
[----:B------:R-:W-:Y:S01]  /*57d0*/  FADD.FTZ R198, R195, -R198 ;  /* 0x800000c6c3c67221 */ /* 0x000fe20000010000 */
[C---:B------:R-:W-:Y:S01]  /*57e0*/  SHF.L.U32 R81, R69.reuse, 0x10, RZ ;  /* 0x0000001045517819 */ /* 0x040fe200000006ff */
[----:B------:R-:W-:Y:S01]  /*57f0*/  FADD.FTZ R192, R192, -R83 ;  /* 0x80000053c0c07221 */ /* 0x000fe20000010000 */
[----:B------:R-:W-:Y:S01]  /*5800*/  LOP3.LUT P3, RZ, R90, 0xff, RZ, 0xc0, !PT ;  /* 0x000000ff5aff7812 */ /* 0x000fe2000786c0ff */
[----:B------:R-:W-:Y:S01]  /*5810*/  FFMA.FTZ R76, R164, R198, R77 ;  /* 0x000000c6a44c7223 */ /* 0x000fe2000001004d */
[----:B------:R-:W-:Y:S01]  /*5820*/  SHF.L.U32 R79, R68, 0x10, RZ ;  /* 0x00000010444f7819 */ /* 0x000fe200000006ff */
[----:B------:R-:W-:Y:S01]  /*5830*/  FFMA.FTZ R77, R164, R192, R81 ;  /* 0x000000c0a44d7223 */ /* 0x000fe20000010051 */
[----:B------:R-:W-:Y:S01]  /*5840*/  LOP3.LUT P4, RZ, R90, 0xff00, RZ, 0xc0, !PT ;  /* 0x0000ff005aff7812 */ /* 0x000fe2000788c0ff */
[----:B------:R-:W-:Y:S01]  /*5850*/  FFMA.FTZ R202, R202, R184, R187 ;  /* 0x000000b8caca7223 */ /* 0x000fe200000100bb */
[----:B------:R-:W-:Y:S01]  /*5860*/  PRMT R81, R69, 0x7632, R81 ;  /* 0x0000763245517816 */ /* 0x000fe20000000051 */
[----:B------:R-:W-:Y:S01]  /*5870*/  FFMA.FTZ R79, R164, R190, R79 ;  /* 0x000000bea44f7223 */ /* 0x000fe2000001004f */
[C---:B------:R-:W-:Y:S01]  /*5880*/  LOP3.LUT P5, RZ, R90.reuse, 0xff0000, RZ, 0xc0, !PT ;  /* 0x00ff00005aff7812 */ /* 0x040fe200078ac0ff */
[----:B------:R-:W-:Y:S01]  /*5890*/  FADD.FTZ R202, R197, -R202 ;  /* 0x800000cac5ca7221 */ /* 0x000fe20000010000 */
[----:B------:R-:W-:Y:S01]  /*58a0*/  LOP3.LUT P6, RZ, R90, 0xff000000, RZ, 0xc0, !PT ;  /* 0xff0000005aff7812 */ /* 0x000fe200078cc0ff */
[----:B------:R-:W-:Y:S01]  /*58b0*/  FMUL.FTZ R78, R79, R182 ;  /* 0x000000b64f4e7220 */ /* 0x000fe20000410000 */
[----:B------:R-:W-:-:S02]  /*58c0*/  IMAD.U32 R83, R81, 0x10000, RZ ;  /* 0x0001000051537824 */ /* 0x000fc400078e00ff */
[----:B------:R-:W-:Y:S01]  /*58d0*/  FMUL.FTZ R81, R76, R182 ;  /* 0x000000b64c517220 */ /* 0x000fe20000410000 */
[----:B-----5:R-:W-:Y:S01]  /*58e0*/  @P3 SHF.L.U32 R82, R84, 0x10, RZ ;  /* 0x0000001054523819 */ /* 0x020fe200000006ff */
[----:B------:R-:W-:Y:S01]  /*58f0*/  FMUL.FTZ R97, R78, UR4 ;  /* 0x000000044e617c20 */ /* 0x000fe20008410000 */
[----:B------:R-:W-:Y:S01]  /*5900*/  @P3 SHF.L.U32 R96, R56, 0x10, RZ ;  /* 0x0000001038603819 */ /* 0x000fe200000006ff */
[----:B------:R-:W-:Y:S01]  /*5910*/  FMUL.FTZ R195, R81, UR4 ;  /* 0x0000000451c37c20 */ /* 0x000fe20008410000 */
[----:B------:R-:W-:Y:S01]  /*5920*/  CS2R R98, SRZ ;  /* 0x0000000000627805 */ /* 0x000fe2000001ff00 */
[----:B------:R-:W-:Y:S01]  /*5930*/  FFMA.FTZ R81, R164, R202, R83 ;  /* 0x000000caa4517223 */ /* 0x000fe20000010053 */
[----:B------:R-:W-:Y:S01]  /*5940*/  HFMA2 R80, -RZ, RZ, 0, 0 ;  /* 0x00000000ff507431 */ /* 0x000fe200000001ff */
[----:B------:R-:W-:Y:S01]  /*5950*/  @P4 PRMT R84, R84, 0x7632, R84 ;  /* 0x0000763254544816 */ /* 0x000fe20000000054 */
[----:B------:R-:W-:Y:S01]  /*5960*/  @P3 FMUL.FTZ R99, R97, R82 ;  /* 0x0000005261633220 */ /* 0x000fe20000410000 */
[----:B------:R-:W-:Y:S01]  /*5970*/  @P3 FMUL.FTZ R80, R96, R97 ;  /* 0x0000006160503220 */ /* 0x000fe20000410000 */
        /* <DEDUP_REMOVED lines=10> */
[----:B------:R-:W-:Y:S01]  /*5a20*/  @P6 SHF.L.U32 R96, R96, 0x10, RZ ;  /* 0x0000001060606819 */ /* 0x000fe200000006ff */
[----:B------:R-:W-:Y:S01]  /*5a30*/  HFMA2 R185, -RZ, RZ, 0, 0 ;  /* 0x00000000ffb97431 */ /* 0x000fe200000001ff */
[----:B------:R-:W-:Y:S01]  /*5a40*/  MOV R97, RZ ;  /* 0x000000ff00617202 */ /* 0x000fe20000000f00 */
[----:B------:R-:W-:Y:S01]  /*5a50*/  HFMA2 R190, -RZ, RZ, 0, 0 ;  /* 0x00000000ffbe7431 */ /* 0x000fe200000001ff */
[----:B------:R-:W-:Y:S01]  /*5a60*/  MOV R84, RZ ;  /* 0x000000ff00547202 */ /* 0x000fe20000000f00 */
[----:B------:R-:W-:Y:S01]  /*5a70*/  @P5 FMUL.FTZ R185, R197, R82 ;  /* 0x00000052c5b95220 */ /* 0x000fe20000410000 */
[----:B------:R-:W-:Y:S01]  /*5a80*/  @P4 SHF.L.U32 R192, R144, 0x10, RZ ;  /* 0x0000001090c04819 */ /* 0x000fe200000006ff */
[----:B------:R-:W-:Y:S01]  /*5a90*/  @P5 FMUL.FTZ R97, R196, R197 ;  /* 0x000000c5c4615220 */ /* 0x000fe20000410000 */
[----:B------:R-:W-:Y:S01]  /*5aa0*/  @P6 FMUL.FTZ R190, R85, R96 ;  /* 0x0000006055be6220 */ /* 0x000fe20000410000 */
[----:B------:R-:W-:Y:S01]  /*5ab0*/  @P6 FMUL.FTZ R84, R198, R85 ;  /* 0x00000055c6546220 */ /* 0x000fe20000410000 */
[C---:B------:R-:W-:Y:S01]  /*5ac0*/  LOP3.LUT P6, RZ, R91.reuse, 0xff, RZ, 0xc0, !PT ;  /* 0x000000ff5bff7812 */ /* 0x040fe200078cc0ff */
[-CC-:B------:R-:W-:Y:S01]  /*5ad0*/  FFMA.FTZ R85, R208, R184.reuse, R187.reuse ;  /* 0x000000b8d0557223 */ /* 0x180fe200000100bb */
[----:B------:R-:W-:Y:S01]  /*5ae0*/  ISETP.GE.U32.AND P3, PT, R90, RZ, PT ;  /* 0x000000ff5a00720c */ /* 0x000fe20003f66070 */
[-CC-:B------:R-:W-:Y:S01]  /*5af0*/  FFMA.FTZ R206, R206, R184.reuse, R187.reuse ;  /* 0x000000b8cece7223 */ /* 0x180fe200000100bb */
[C---:B------:R-:W-:Y:S01]  /*5b00*/  LOP3.LUT P5, RZ, R91.reuse, 0xff00, RZ, 0xc0, !PT ;  /* 0x0000ff005bff7812 */ /* 0x040fe200078ac0ff */
[-C--:B------:R-:W-:Y:S01]  /*5b10*/  FFMA.FTZ R204, R204, R184.reuse, R187 ;  /* 0x000000b8cccc7223 */ /* 0x080fe200000100bb */
[----:B------:R-:W-:Y:S01]  /*5b20*/  PRMT R78, R70, 0x7632, R78 ;  /* 0x00007632464e7816 */ /* 0x000fe2000000004e */
[----:B------:R-:W-:Y:S01]  /*5b30*/  FADD.FTZ R194, R194, -R85 ;  /* 0x80000055c2c27221 */ /* 0x000fe20000010000 */
[----:B------:R-:W-:Y:S01]  /*5b40*/  MOV R83, RZ ;  /* 0x000000ff00537202 */ /* 0x000fe20000000f00 */
[----:B------:R-:W-:Y:S01]  /*5b50*/  @P4 FMUL.FTZ R83, R192, R195 ;  /* 0x000000c3c0534220 */ /* 0x000fe20000410000 */
[----:B------:R-:W-:Y:S01]  /*5b60*/  LOP3.LUT P4, RZ, R91, 0xff0000, RZ, 0xc0, !PT ;  /* 0x00ff00005bff7812 */ /* 0x000fe2000788c0ff */
[----:B------:R-:W-:Y:S01]  /*5b70*/  FADD.FTZ R196, R199, -R206 ;  /* 0x800000cec7c47221 */ /* 0x000fe20000010000 */
[----:B------:R-:W-:Y:S01]  /*5b80*/  ISETP.GE.U32.AND.EX P3, PT, R91, 0x1000000, PT, P3 ;  /* 0x010000005b00780c */ /* 0x000fe20003f66130 */
[----:B------:R-:W-:Y:S01]  /*5b90*/  FADD.FTZ R204, R193, -R204 ;  /* 0x800000ccc1cc7221 */ /* 0x000fe20000010000 */
[----:B------:R-:W-:Y:S01]  /*5ba0*/  SHF.L.U32 R91, R78, 0x10, RZ ;  /* 0x000000104e5b7819 */ /* 0x000fe200000006ff */
[----:B------:R-:W-:Y:S01]  /*5bb0*/  FFMA.FTZ R210, R210, R184, R187 ;  /* 0x000000b8d2d27223 */ /* 0x000fe200000100bb */
[----:B------:R-:W-:-:S02]  /*5bc0*/  SHF.L.U32 R85, R70, 0x10, RZ ;  /* 0x0000001046557819 */ /* 0x000fc400000006ff */
[C---:B------:R-:W-:Y:S01]  /*5bd0*/  PRMT R82, R71.reuse, 0x7632, R82 ;  /* 0x0000763247527816 */ /* 0x040fe20000000052 */
[C---:B------:R-:W-:Y:S01]  /*5be0*/  FFMA.FTZ R196, R164.reuse, R196, R91 ;  /* 0x000000c4a4c47223 */ /* 0x040fe2000001005b */
[----:B------:R-:W-:Y:S01]  /*5bf0*/  SHF.L.U32 R193, R71, 0x10, RZ ;  /* 0x0000001047c17819 */ /* 0x000fe200000006ff */
[----:B------:R-:W-:Y:S01]  /*5c00*/  FFMA.FTZ R199, R164, R204, R85 ;  /* 0x000000cca4c77223 */ /* 0x000fe20000010055 */
[----:B------:R-:W-:Y:S01]  /*5c10*/  SHF.L.U32 R195, R82, 0x10, RZ ;  /* 0x0000001052c37819 */ /* 0x000fe200000006ff */
[----:B------:R-:W-:Y:S01]  /*5c20*/  FADD.FTZ R198, R201, -R210 ;  /* 0x800000d2c9c67221 */ /* 0x000fe20000010000 */
[C---:B------:R-:W-:Y:S01]  /*5c30*/  @P6 SHF.L.U32 R82, R86.reuse, 0x10, RZ ;  /* 0x0000001056526819 */ /* 0x040fe200000006ff */
[-C--:B------:R-:W-:Y:S01]  /*5c40*/  FMUL.FTZ R78, R199, R182.reuse ;  /* 0x000000b6c74e7220 */ /* 0x080fe20000410000 */
[----:B------:R-:W-:Y:S01]  /*5c50*/  @P5 PRMT R90, R86, 0x7632, R90 ;  /* 0x00007632565a5816 */ /* 0x000fe2000000005a */
[----:B------:R-:W-:Y:S01]  /*5c60*/  FMUL.FTZ R86, R196, R182 ;  /* 0x000000b6c4567220 */ /* 0x000fe20000410000 */
[C---:B------:R-:W-:Y:S01]  /*5c70*/  FFMA.FTZ R203, R164.reuse, R194, R193 ;  /* 0x000000c2a4cb7223 */ /* 0x040fe200000100c1 */
[----:B------:R-:W-:Y:S01]  /*5c80*/  FFMA.FTZ R198, R164, R198, R195 ;  /* 0x000000c6a4c67223 */ /* 0x000fe200000100c3 */
[----:B------:R-:W-:Y:S01]  /*5c90*/  @P5 SHF.L.U32 R90, R90, 0x10, RZ ;  /* 0x000000105a5a5819 */ /* 0x000fe200000006ff */
[----:B------:R-:W-:Y:S01]  /*5ca0*/  FMUL.FTZ R201, R86, UR4 ;  /* 0x0000000456c97c20 */ /* 0x000fe20008410000 */
[C---:B------:R-:W-:Y:S01]  /*5cb0*/  @P4 SHF.L.U32 R91, R87.reuse, 0x10, RZ ;  /* 0x00000010575b4819 */ /* 0x040fe200000006ff */
[----:B------:R-:W-:Y:S01]  /*5cc0*/  FMUL.FTZ R195, R78, UR4 ;  /* 0x000000044ec37c20 */ /* 0x000fe20008410000 */
[----:B------:R-:W-:-:S02]  /*5cd0*/  @P3 PRMT R96, R87, 0x7632, R96 ;  /* 0x0000763257603816 */ /* 0x000fc40000000060 */
[----:B------:R-:W-:Y:S01]  /*5ce0*/  CS2R R192, SRZ ;  /* 0x0000000000c07805 */ /* 0x000fe2000001ff00 */
[-C--:B------:R-:W-:Y:S01]  /*5cf0*/  FMUL.FTZ R78, R203, R182.reuse ;  /* 0x000000b6cb4e7220 */ /* 0x080fe20000410000 */
[----:B------:R-:W-:Y:S01]  /*5d00*/  FMUL.FTZ R87, R198, R182 ;  /* 0x000000b6c6577220 */ /* 0x000fe20000410000 */
[----:B------:R-:W-:Y:S01]  /*5d10*/  @P5 FMUL.FTZ R192, R201, R90 ;  /* 0x0000005ac9c05220 */ /* 0x000fe20000410000 */
        /* <DEDUP_REMOVED lines=28> */
.L_x_744:
[-CC-:B0-----:R-:W-:Y:S01]  /*5ee0*/  FFMA.FTZ R97, R200, R184.reuse, R187.reuse ;  /* 0x000000b8c8617223 */ /* 0x181fe200000100bb */
[-CC-:B------:R-:W-:Y:S01]  /*5ef0*/  FFMA.FTZ R202, R202, R184.reuse, R187.reuse ;  /* 0x000000b8caca7223 */ /* 0x180fe200000100bb */
[----:B------:R-:W-:Y:S01]  /*5f00*/  SHF.L.U32 R82, R69, 0x10, RZ ;  /* 0x0000001045527819 */ /* 0x000fe200000006ff */
[-C--:B------:R-:W-:Y:S01]  /*5f10*/  FFMA.FTZ R198, R198, R184.reuse, R187 ;  /* 0x000000b8c6c67223 */ /* 0x080fe200000100bb */
[----:B------:R-:W-:Y:S01]  /*5f20*/  PRMT R80, R68, 0x7632, R80 ;  /* 0x0000763244507816 */ /* 0x000fe20000000050 */
[----:B------:R-:W-:Y:S01]  /*5f30*/  FADD.FTZ R97, R192, -R97 ;  /* 0x80000061c0617221 */ /* 0x000fe20000010000 */
[----:B------:R-:W-:Y:S01]  /*5f40*/  FADD.FTZ R185, R197, -R202 ;  /* 0x800000cac5b97221 */ /* 0x000fe20000010000 */
[----:B------:R-:W-:Y:S01]  /*5f50*/  FFMA.FTZ R81, R196, R184, R187 ;  /* 0x000000b8c4517223 */ /* 0x000fe200000100bb */
[----:B------:R-:W-:Y:S01]  /*5f60*/  SHF.L.U32 R80, R80, 0x10, RZ ;  /* 0x0000001050507819 */ /* 0x000fe200000006ff */
[----:B------:R-:W-:Y:S01]  /*5f70*/  FFMA.FTZ R197, R164, R97, R82 ;  /* 0x00000061a4c57223 */ /* 0x000fe20000010052 */
[C---:B------:R-:W-:Y:S01]  /*5f80*/  LOP3.LUT P5, RZ, R90.reuse, 0xff0000, RZ, 0xc0, !PT ;  /* 0x00ff00005aff7812 */ /* 0x040fe200078ac0ff */
[----:B------:R-:W-:Y:S01]  /*5f90*/  FADD.FTZ R195, R195, -R198 ;  /* 0x800000c6c3c37221 */ /* 0x000fe20000010000 */
[----:B------:R-:W-:Y:S01]  /*5fa0*/  LOP3.LUT P6, RZ, R90, 0xff000000, RZ, 0xc0, !PT ;  /* 0xff0000005aff7812 */ /* 0x000fe200078cc0ff */
[----:B------:R-:W-:Y:S01]  /*5fb0*/  FADD.FTZ R81, R190, -R81 ;  /* 0x80000051be517221 */ /* 0x000fe20000010000 */
[----:B------:R-:W-:Y:S01]  /*5fc0*/  LOP3.LUT P3, RZ, R90, 0xff, RZ, 0xc0, !PT ;  /* 0x000000ff5aff7812 */ /* 0x000fe2000786c0ff */
[----:B------:R-:W-:Y:S01]  /*5fd0*/  FFMA.FTZ R195, R164, R195, R80 ;  /* 0x000000c3a4c37223 */ /* 0x000fe20000010050 */
[----:B------:R-:W-:-:S02]  /*5fe0*/  LOP3.LUT P4, RZ, R90, 0xff00, RZ, 0xc0, !PT ;  /* 0x0000ff005aff7812 */ /* 0x000fc4000788c0ff */
[----:B------:R-:W-:Y:S02]  /*5ff0*/  CS2R R98, SRZ ;  /* 0x0000000000627805 */ /* 0x000fe4000001ff00 */
[----:B------:R-:W-:Y:S01]  /*6000*/  PRMT R82, R69, 0x7632, R82 ;  /* 0x0000763245527816 */ /* 0x000fe20000000052 */
[----:B------:R-:W-:Y:S01]  /*6010*/  HFMA2 R80, -RZ, RZ, 0, 0 ;  /* 0x00000000ff507431 */ /* 0x000fe200000001ff */
[----:B------:R-:W-:Y:S01]  /*6020*/  SHF.L.U32 R83, R68, 0x10, RZ ;  /* 0x0000001044537819 */ /* 0x000fe200000006ff */
[----:B------:R-:W-:Y:S01]  /*6030*/  FFMA.FTZ R206, R206, R184, R187 ;  /* 0x000000b8cece7223 */ /* 0x000fe200000100bb */
[----:B------:R-:W-:Y:S01]  /*6040*/  SHF.L.U32 R97, R82, 0x10, RZ ;  /* 0x0000001052617819 */ /* 0x000fe200000006ff */
[----:B------:R-:W-:Y:S01]  /*6050*/  FMUL.FTZ R82, R182, R195 ;  /* 0x000000c3b6527220 */ /* 0x000fe20000410000 */
[C---:B-----5:R-:W-:Y:S01]  /*6060*/  @P5 SHF.L.U32 R195, R85.reuse, 0x10, RZ ;  /* 0x0000001055c35819 */ /* 0x060fe200000006ff */
[C---:B------:R-:W-:Y:S01]  /*6070*/  FFMA.FTZ R81, R164.reuse, R81, R83 ;  /* 0x00000051a4517223 */ /* 0x040fe20000010053 */
[----:B------:R-:W-:Y:S01]  /*6080*/  @P6 PRMT R192, R85, 0x7632, R192 ;  /* 0x0000763255c06816 */ /* 0x000fe200000000c0 */
[----:B------:R-:W-:Y:S01]  /*6090*/  FFMA.FTZ R203, R164, R185, R97 ;  /* 0x000000b9a4cb7223 */ /* 0x000fe20000010061 */
[----:B------:R-:W-:Y:S01]  /*60a0*/  FMUL.FTZ R96, R82, UR4 ;  /* 0x0000000452607c20 */ /* 0x000fe20008410000 */
[----:B------:R-:W-:Y:S01]  /*60b0*/  FMUL.FTZ R81, R182, R81 ;  /* 0x00000051b6517220 */ /* 0x000fe20000410000 */
[----:B------:R-:W-:Y:S01]  /*60c0*/  @P3 SHF.L.U32 R190, R84, 0x10, RZ ;  /* 0x0000001054be3819 */ /* 0x000fe200000006ff */
[----:B------:R-:W-:Y:S01]  /*60d0*/  FMUL.FTZ R82, R182, R197 ;  /* 0x000000c5b6527220 */ /* 0x000fe20000410000 */
[----:B------:R-:W-:Y:S01]  /*60e0*/  @P4 PRMT R83, R84, 0x7632, R83 ;  /* 0x0000763254534816 */ /* 0x000fe20000000053 */
        /* <DEDUP_REMOVED lines=8> */
[-C--:B------:R-:W-:Y:S01]  /*6170*/  @P3 FMUL.FTZ R99, R190, R81.reuse ;  /* 0x00000051be633220 */ /* 0x080fe20000410000 */
[----:B------:R-:W-:Y:S01]  /*6180*/  @P3 FMUL.FTZ R80, R84, R81 ;  /* 0x0000005154503220 */ /* 0x000fe20000410000 */
[----:B------:R-:W-:Y:S01]  /*6190*/  HFMA2 R185, -RZ, RZ, 0, 0 ;  /* 0x00000000ffb97431 */ /* 0x000fe200000001ff */
[----:B------:R-:W-:Y:S01]  /*61a0*/  MOV R84, RZ ;  /* 0x000000ff00547202 */ /* 0x000fe20000000f00 */
[----:B------:R-:W-:-:S02]  /*61b0*/  IMAD.MOV.U32 R190, RZ, RZ, RZ ;  /* 0x000000ffffbe7224 */ /* 0x000fc400078e00ff */
[----:B------:R-:W-:Y:S01]  /*61c0*/  HFMA2 R81, -RZ, RZ, 0, 0 ;  /* 0x00000000ff517431 */ /* 0x000fe200000001ff */
[----:B------:R-:W-:Y:S01]  /*61d0*/  @P4 SHF.L.U32 R83, R83, 0x10, RZ ;  /* 0x0000001053534819 */ /* 0x000fe200000006ff */
[-C--:B------:R-:W-:Y:S01]  /*61e0*/  @P5 FMUL.FTZ R185, R195, R82.reuse ;  /* 0x00000052c3b95220 */ /* 0x080fe20000410000 */
[----:B------:R-:W-:Y:S01]  /*61f0*/  @P5 FMUL.FTZ R84, R197, R82 ;  /* 0x00000052c5545220 */ /* 0x000fe20000410000 */
[-C--:B------:R-:W-:Y:S01]  /*6200*/  @P6 FMUL.FTZ R190, R192, R85.reuse ;  /* 0x00000055c0be6220 */ /* 0x080fe20000410000 */
[----:B------:R-:W-:Y:S01]  /*6210*/  @P6 FMUL.FTZ R81, R196, R85 ;  /* 0x00000055c4516220 */ /* 0x000fe20000410000 */
[C---:B------:R-:W-:Y:S01]  /*6220*/  LOP3.LUT P6, RZ, R91.reuse, 0xff, RZ, 0xc0, !PT ;  /* 0x000000ff5bff7812 */ /* 0x040fe200078cc0ff */
[--C-:B------:R-:W-:Y:S01]  /*6230*/  FFMA.FTZ R85, R208, R184, R187.reuse ;  /* 0x000000b8d0557223 */ /* 0x100fe200000100bb */
[----:B------:R-:W-:Y:S01]  /*6240*/  LOP3.LUT P5, RZ, R91, 0xff00, RZ, 0xc0, !PT ;  /* 0x0000ff005bff7812 */ /* 0x000fe200078ac0ff */
[----:B------:R-:W-:Y:S01]  /*6250*/  @P4 FMUL.FTZ R98, R83, R96 ;  /* 0x0000006053624220 */ /* 0x000fe20000410000 */
[----:B------:R-:W-:Y:S01]  /*6260*/  @P4 SHF.L.U32 R97, R144, 0x10, RZ ;  /* 0x0000001090614819 */ /* 0x000fe200000006ff */
[----:B------:R-:W-:Y:S01]  /*6270*/  FFMA.FTZ R204, R204, R184, R187 ;  /* 0x000000b8cccc7223 */ /* 0x000fe200000100bb */
[----:B------:R-:W-:Y:S01]  /*6280*/  PRMT R82, R70, 0x7632, R82 ;  /* 0x0000763246527816 */ /* 0x000fe20000000052 */
[----:B------:R-:W-:Y:S01]  /*6290*/  FADD.FTZ R199, R199, -R206 ;  /* 0x800000cec7c77221 */ /* 0x000fe20000010000 */
[----:B------:R-:W-:Y:S01]  /*62a0*/  ISETP.GE.U32.AND P3, PT, R90, RZ, PT ;  /* 0x000000ff5a00720c */ /* 0x000fe20003f66070 */
[----:B------:R-:W-:Y:S01]  /*62b0*/  FADD.FTZ R193, R193, -R204 ;  /* 0x800000ccc1c17221 */ /* 0x000fe20000010000 */
[----:B------:R-:W-:Y:S01]  /*62c0*/  MOV R83, RZ ;  /* 0x000000ff00537202 */ /* 0x000fe20000000f00 */
[----:B------:R-:W-:Y:S01]  /*62d0*/  @P4 FMUL.FTZ R83, R97, R96 ;  /* 0x0000006061534220 */ /* 0x000fe20000410000 */
[----:B------:R-:W-:Y:S01]  /*62e0*/  SHF.L.U32 R82, R82, 0x10, RZ ;  /* 0x0000001052527819 */ /* 0x000fe200000006ff */
[----:B------:R-:W-:Y:S01]  /*62f0*/  FADD.FTZ R97, R194, -R85 ;  /* 0x80000055c2617221 */ /* 0x000fe20000010000 */
[C---:B------:R-:W-:Y:S01]  /*6300*/  LOP3.LUT P4, RZ, R91.reuse, 0xff0000, RZ, 0xc0, !PT ;  /* 0x00ff00005bff7812 */ /* 0x040fe2000788c0ff */
[----:B------:R-:W-:Y:S01]  /*6310*/  FFMA.FTZ R210, R210, R184, R187 ;  /* 0x000000b8d2d27223 */ /* 0x000fe200000100bb */
[----:B------:R-:W-:Y:S01]  /*6320*/  ISETP.GE.U32.AND.EX P3, PT, R91, 0x1000000, PT, P3 ;  /* 0x010000005b00780c */ /* 0x000fe20003f66130 */
[----:B------:R-:W-:Y:S01]  /*6330*/  FFMA.FTZ R199, R164, R199, R82 ;  /* 0x000000c7a4c77223 */ /* 0x000fe20000010052 */
[----:B------:R-:W-:Y:S01]  /*6340*/  SHF.L.U32 R90, R71, 0x10, RZ ;  /* 0x00000010475a7819 */ /* 0x000fe200000006ff */
[----:B------:R-:W-:Y:S01]  /*6350*/  FADD.FTZ R201, R201, -R210 ;  /* 0x800000d2c9c97221 */ /* 0x000fe20000010000 */
[----:B------:R-:W-:-:S02]  /*6360*/  PRMT R91, R71, 0x7632, R91 ;  /* 0x00007632475b7816 */ /* 0x000fc4000000005b */
[----:B------:R-:W-:Y:S01]  /*6370*/  SHF.L.U32 R85, R70, 0x10, RZ ;  /* 0x0000001046557819 */ /* 0x000fe200000006ff */
[--C-:B------:R-:W-:Y:S01]  /*6380*/  FFMA.FTZ R197, R164, R97, R90.reuse ;  /* 0x00000061a4c57223 */ /* 0x100fe2000001005a */
[----:B------:R-:W-:Y:S02]  /*6390*/  SHF.L.U32 R96, R91, 0x10, RZ ;  /* 0x000000105b607819 */ /* 0x000fe400000006ff */
[----:B------:R-:W-:Y:S01]  /*63a0*/  @P6 SHF.L.U32 R97, R86, 0x10, RZ ;  /* 0x0000001056616819 */ /* 0x000fe200000006ff */
[----:B------:R-:W-:Y:S01]  /*63b0*/  FFMA.FTZ R91, R164, R193, R85 ;  /* 0x000000c1a45b7223 */ /* 0x000fe20000010055 */
[----:B------:R-:W-:Y:S01]  /*63c0*/  @P5 PRMT R90, R86, 0x7632, R90 ;  /* 0x00007632565a5816 */ /* 0x000fe2000000005a */
[----:B------:R-:W-:Y:S01]  /*63d0*/  FMUL.FTZ R86, R182, R199 ;  /* 0x000000c7b6567220 */ /* 0x000fe20000410000 */
[----:B------:R-:W-:Y:S01]  /*63e0*/  FFMA.FTZ R201, R164, R201, R96 ;  /* 0x000000c9a4c97223 */ /* 0x000fe20000010060 */
[----:B------:R-:W-:Y:S01]  /*63f0*/  FMUL.FTZ R82, R182, R91 ;  /* 0x0000005bb6527220 */ /* 0x000fe20000410000 */
[----:B------:R-:W-:Y:S01]  /*6400*/  @P5 SHF.L.U32 R90, R90, 0x10, RZ ;  /* 0x000000105a5a5819 */ /* 0x000fe200000006ff */
[----:B------:R-:W-:Y:S01]  /*6410*/  FMUL.FTZ R91, R86, UR4 ;  /* 0x00000004565b7c20 */ /* 0x000fe20008410000 */
[----:B------:R-:W-:Y:S01]  /*6420*/  CS2R R192, SRZ ;  /* 0x0000000000c07805 */ /* 0x000fe2000001ff00 */
[----:B------:R-:W-:Y:S01]  /*6430*/  FMUL.FTZ R82, R82, UR4 ;  /* 0x0000000452527c20 */ /* 0x000fe20008410000 */
[----:B------:R-:W-:Y:S01]  /*6440*/  FMUL.FTZ R86, R182, R197 ;  /* 0x000000c5b6567220 */ /* 0x000fe20000410000 */
[----:B------:R-:W-:Y:S01]  /*6450*/  @P5 FMUL.FTZ R192, R90, R91 ;  /* 0x0000005b5ac05220 */ /* 0x000fe20000410000 */
        /* <DEDUP_REMOVED lines=9> */
[----:B------:R-:W-:-:S02]  /*64f0*/  @P3 PRMT R198, R87, 0x7632, R198 ;  /* 0x0000763257c63816 */ /* 0x000fc400000000c6 */
[----:B------:R-:W-:Y:S01]  /*6500*/  MOV R85, RZ ;  /* 0x000000ff00557202 */ /* 0x000fe20000000f00 */
[----:B------:R-:W-:Y:S01]  /*6510*/  @P6 FMUL.FTZ R85, R195, R82 ;  /* 0x00000052c3556220 */ /* 0x000fe20000410000 */
[----:B------:R-:W-:Y:S01]  /*6520*/  @P4 SHF.L.U32 R199, R87, 0x10, RZ ;  /* 0x0000001057c74819 */ /* 0x000fe200000006ff */
[----:B------:R-:W-:Y:S01]  /*6530*/  HFMA2 R82, -RZ, RZ, 0, 0 ;  /* 0x00000000ff527431 */ /* 0x000fe200000001ff */
[----:B------:R-:W-:Y:S01]  /*6540*/  MOV R87, RZ ;  /* 0x000000ff00577202 */ /* 0x000fe20000000f00 */
[----:B------:R-:W-:Y:S01]  /*6550*/  @P5 FMUL.FTZ R82, R196, R91 ;  /* 0x0000005bc4525220 */ /* 0x000fe20000410000 */
[----:B------:R-:W-:Y:S01]  /*6560*/  @P3 SHF.L.U32 R197, R198, 0x10, RZ ;  /* 0x00000010c6c53819 */ /* 0x000fe200000006ff */
[----:B------:R-:W-:Y:S01]  /*6570*/  @P4 FMUL.FTZ R87, R97, R86 ;  /* 0x0000005661574220 */ /* 0x000fe20000410000 */
[----:B------:R-:W-:Y:S01]  /*6580*/  @P3 FMUL.FTZ R96, R201, R90 ;  /* 0x0000005ac9603220 */ /* 0x000fe20000410000 */
[----:B------:R-:W-:Y:S02]  /*6590*/  CS2R R194, SRZ ;  /* 0x0000000000c27805 */ /* 0x000fe4000001ff00 */
[----:B------:R-:W-:Y:S01]  /*65a0*/  F2FP.BF16.F32.PACK_AB R80, R83, R80 ;  /* 0x000000505350723e */ /* 0x000fe200000010ff */
[----:B------:R-:W-:Y:S01]  /*65b0*/  @P4 FMUL.FTZ R195, R199, R86 ;  /* 0x00000056c7c34220 */ /* 0x000fe20000410000 */
[----:B------:R-:W-:Y:S01]  /*65c0*/  @P3 FMUL.FTZ R194, R197, R90 ;  /* 0x0000005ac5c23220 */ /* 0x000fe20000410000 */
[----:B------:R-:W-:-:S02]  /*65d0*/  F2FP.BF16.F32.PACK_AB R82, R82, R85 ;  /* 0x000000555252723e */ /* 0x000fc400000010ff */
[----:B------:R-:W-:Y:S02]  /*65e0*/  F2FP.BF16.F32.PACK_AB R81, R81, R84 ;  /* 0x000000545151723e */ /* 0x000fe400000010ff */
[----:B------:R-:W-:-:S07]  /*65f0*/  F2FP.BF16.F32.PACK_AB R83, R96, R87 ;  /* 0x000000576053723e */ /* 0x000fce00000010ff */
.L_x_745:
        /* <DEDUP_REMOVED lines=8> */
[-CC-:B0-----:R-:W-:Y:S01]  /*6680*/  FFMA.FTZ R77, R102, R184.reuse, R187.reuse ;  /* 0x000000b8664d7223 */ /* 0x181fe200000100bb */
[-CC-:B------:R-:W-:Y:S01]  /*6690*/  FFMA.FTZ R76, R103, R184.reuse, R187.reuse ;  /* 0x000000b8674c7223 */ /* 0x180fe200000100bb */
[----:B------:R-:W-:Y:S01]  /*66a0*/  LOP3.LUT P3, RZ, R88, 0xff, RZ, 0xc0, !PT ;  /* 0x000000ff58ff7812 */ /* 0x000fe2000786c0ff */
[-C--:B------:R-:W-:Y:S01]  /*66b0*/  FFMA.FTZ R78, R171, R184.reuse, R187 ;  /* 0x000000b8ab4e7223 */ /* 0x080fe200000100bb */
[----:B------:R-:W-:Y:S01]  /*66c0*/  FADD.FTZ R103, R100, -R77 ;  /* 0x8000004d64677221 */ /* 0x000fe20000010000 */
[--C-:B------:R-:W-:Y:S01]  /*66d0*/  FADD.FTZ R96, R101, -R76.reuse ;  /* 0x8000004c65607221 */ /* 0x100fe20000010000 */
[----:B------:R-:W-:Y:S01]  /*66e0*/  SHF.L.U32 R77, R72, 0x10, RZ ;  /* 0x00000010484d7819 */ /* 0x000fe200000006ff */
[----:B------:R-:W-:Y:S01]  /*66f0*/  FFMA.FTZ R83, R168, R184, R187 ;  /* 0x000000b8a8537223 */ /* 0x000fe200000100bb */
[----:B------:R-:W-:Y:S01]  /*6700*/  PRMT R76, R72, 0x7632, R76 ;  /* 0x00007632484c7816 */ /* 0x000fe2000000004c */
[--C-:B------:R-:W-:Y:S01]  /*6710*/  FADD.FTZ R100, R169, -R78.reuse ;  /* 0x8000004ea9647221 */ /* 0x100fe20000010000 */
[----:B------:R-:W-:Y:S01]  /*6720*/  LOP3.LUT P4, RZ, R88, 0xff00, RZ, 0xc0, !PT ;  /* 0x0000ff0058ff7812 */ /* 0x000fe2000788c0ff */
[----:B------:R-:W-:Y:S01]  /*6730*/  FFMA.FTZ R103, R164, R103, R77 ;  /* 0x00000067a4677223 */ /* 0x000fe2000001004d */
[----:B------:R-:W-:Y:S01]  /*6740*/  SHF.L.U32 R79, R76, 0x10, RZ ;  /* 0x000000104c4f7819 */ /* 0x000fe200000006ff */
[----:B------:R-:W-:Y:S01]  /*6750*/  FADD.FTZ R166, R166, -R83 ;  /* 0x80000053a6a67221 */ /* 0x000fe20000010000 */
[C---:B------:R-:W-:Y:S01]  /*6760*/  LOP3.LUT P5, RZ, R88.reuse, 0xff0000, RZ, 0xc0, !PT ;  /* 0x00ff000058ff7812 */ /* 0x040fe200078ac0ff */
[----:B------:R-:W-:Y:S01]  /*6770*/  FMUL.FTZ R76, R103, R182 ;  /* 0x000000b6674c7220 */ /* 0x000fe20000410000 */
[----:B------:R-:W-:Y:S01]  /*6780*/  LOP3.LUT P6, RZ, R88, 0xff000000, RZ, 0xc0, !PT ;  /* 0xff00000058ff7812 */ /* 0x000fe200078cc0ff */
[----:B------:R-:W-:Y:S01]  /*6790*/  FFMA.FTZ R96, R164, R96, R79 ;  /* 0x00000060a4607223 */ /* 0x000fe2000001004f */
[C---:B------:R-:W-:Y:S01]  /*67a0*/  PRMT R78, R73.reuse, 0x7632, R78 ;  /* 0x00007632494e7816 */ /* 0x040fe2000000004e */
[----:B------:R-:W-:Y:S01]  /*67b0*/  FMUL.FTZ R76, R76, UR4 ;  /* 0x000000044c4c7c20 */ /* 0x000fe20008410000 */
[----:B------:R-:W-:-:S02]  /*67c0*/  SHF.L.U32 R81, R73, 0x10, RZ ;  /* 0x0000001049517819 */ /* 0x000fc400000006ff */
[----:B------:R-:W-:Y:S02]  /*67d0*/  CS2R R90, SRZ ;  /* 0x00000000005a7805 */ /* 0x000fe4000001ff00 */
[----:B------:R-:W-:Y:S01]  /*67e0*/  SHF.L.U32 R79, R78, 0x10, RZ ;  /* 0x000000104e4f7819 */ /* 0x000fe200000006ff */
[----:B------:R-:W-:Y:S01]  /*67f0*/  FMUL.FTZ R78, R96, R182 ;  /* 0x000000b6604e7220 */ /* 0x000fe20000410000 */
[----:B-----5:R-:W-:Y:S01]  /*6800*/  @P3 SHF.L.U32 R77, R84, 0x10, RZ ;  /* 0x00000010544d3819 */ /* 0x020fe200000006ff */
[----:B------:R-:W-:Y:S01]  /*6810*/  FFMA.FTZ R167, R164, R166, R81 ;  /* 0x000000a6a4a77223 */ /* 0x000fe20000010051 */
[----:B------:R-:W-:Y:S01]  /*6820*/  @P3 SHF.L.U32 R81, R60, 0x10, RZ ;  /* 0x000000103c513819 */ /* 0x000fe200000006ff */
[----:B------:R-:W-:Y:S01]  /*6830*/  FFMA.FTZ R100, R164, R100, R79 ;  /* 0x00000064a4647223 */ /* 0x000fe2000001004f */
[----:B------:R-:W-:Y:S01]  /*6840*/  @P4 PRMT R84, R84, 0x7632, R84 ;  /* 0x0000763254544816 */ /* 0x000fe20000000054 */
[----:B------:R-:W-:Y:S01]  /*6850*/  @P3 FMUL.FTZ R91, R76, R77 ;  /* 0x0000004d4c5b3220 */ /* 0x000fe20000410000 */
[----:B------:R-:W-:Y:S01]  /*6860*/  @P5 SHF.L.U32 R77, R85, 0x10, RZ ;  /* 0x00000010554d5819 */ /* 0x000fe200000006ff */
[----:B------:R-:W-:Y:S01]  /*6870*/  FMUL.FTZ R97, R78, UR4 ;  /* 0x000000044e617c20 */ /* 0x000fe20008410000 */
[----:B------:R-:W-:Y:S01]  /*6880*/  MOV R80, RZ ;  /* 0x000000ff00507202 */ /* 0x000fe20000000f00 */
[----:B------:R-:W-:Y:S01]  /*6890*/  @P3 FMUL.FTZ R80, R81, R76 ;  /* 0x0000004c51503220 */ /* 0x000fe20000410000 */
        /* <DEDUP_REMOVED lines=8> */
[----:B------:R-:W-:Y:S01]  /*6920*/  @P4 FMUL.FTZ R90, R97, R84 ;  /* 0x00000054615a4220 */ /* 0x000fe20000410000 */
[----:B------:R-:W-:-:S02]  /*6930*/  CS2R R94, SRZ ;  /* 0x00000000005e7805 */ /* 0x000fc4000001ff00 */
[----:B------:R-:W-:Y:S01]  /*6940*/  @P5 SHF.L.U32 R79, R61, 0x10, RZ ;  /* 0x000000103d4f5819 */ /* 0x000fe200000006ff */
[----:B------:R-:W-:Y:S01]  /*6950*/  FFMA.FTZ R171, R172, R184, R187 ;  /* 0x000000b8acab7223 */ /* 0x000fe200000100bb */
[----:B------:R-:W-:Y:S02]  /*6960*/  HFMA2 R84, -RZ, RZ, 0, 0 ;  /* 0x00000000ff547431 */ /* 0x000fe400000001ff */
[----:B------:R-:W-:Y:S01]  /*6970*/  @P6 FMUL.FTZ R94, R78, R85 ;  /* 0x000000554e5e6220 */ /* 0x000fe20000410000 */
[----:B------:R-:W-:Y:S01]  /*6980*/  @P6 FMUL.FTZ R84, R101, R78 ;  /* 0x0000004e65546220 */ /* 0x000fe20000410000 */
[----:B------:R-:W-:Y:S01]  /*6990*/  @P5 FMUL.FTZ R95, R76, R77 ;  /* 0x0000004d4c5f5220 */ /* 0x000fe20000410000 */
[----:B------:R-:W-:Y:S01]  /*69a0*/  LOP3.LUT P6, RZ, R89, 0xff, RZ, 0xc0, !PT ;  /* 0x000000ff59ff7812 */ /* 0x000fe200078cc0ff */
[----:B------:R-:W-:Y:S01]  /*69b0*/  FADD.FTZ R169, R170, -R171 ;  /* 0x800000abaaa97221 */ /* 0x000fe20000010000 */
[----:B------:R-:W-:Y:S01]  /*69c0*/  MOV R81, RZ ;  /* 0x000000ff00517202 */ /* 0x000fe20000000f00 */
[----:B------:R-:W-:Y:S01]  /*69d0*/  @P5 FMUL.FTZ R81, R79, R76 ;  /* 0x0000004c4f515220 */ /* 0x000fe20000410000 */
[----:B------:R-:W-:Y:S01]  /*69e0*/  SHF.L.U32 R77, R74, 0x10, RZ ;  /* 0x000000104a4d7819 */ /* 0x000fe200000006ff */
[-CC-:B------:R-:W-:Y:S01]  /*69f0*/  FFMA.FTZ R102, R175, R184.reuse, R187.reuse ;  /* 0x000000b8af667223 */ /* 0x180fe200000100bb */
[----:B------:R-:W-:Y:S01]  /*6a00*/  @P4 SHF.L.U32 R82, R140, 0x10, RZ ;  /* 0x000000108c524819 */ /* 0x000fe200000006ff */
[-C--:B------:R-:W-:Y:S01]  /*6a10*/  FFMA.FTZ R175, R176, R184.reuse, R187 ;  /* 0x000000b8b0af7223 */ /* 0x080fe200000100bb */
[----:B------:R-:W-:Y:S01]  /*6a20*/  LOP3.LUT P5, RZ, R89, 0xff00, RZ, 0xc0, !PT ;  /* 0x0000ff0059ff7812 */ /* 0x000fe200078ac0ff */
[----:B------:R-:W-:Y:S01]  /*6a30*/  FFMA.FTZ R169, R164, R169, R77 ;  /* 0x000000a9a4a97223 */ /* 0x000fe2000001004d */
[----:B------:R-:W-:Y:S01]  /*6a40*/  PRMT R76, R74, 0x7632, R76 ;  /* 0x000076324a4c7816 */ /* 0x000fe2000000004c */
[----:B------:R-:W-:Y:S01]  /*6a50*/  FFMA.FTZ R184, R179, R184, R187 ;  /* 0x000000b8b3b87223 */ /* 0x000fe200000100bb */
[----:B------:R-:W-:Y:S01]  /*6a60*/  ISETP.GE.U32.AND P3, PT, R88, RZ, PT ;  /* 0x000000ff5800720c */ /* 0x000fe20003f66070 */
[----:B------:R-:W-:Y:S01]  /*6a70*/  HFMA2 R83, -RZ, RZ, 0, 0 ;  /* 0x00000000ff537431 */ /* 0x000fe200000001ff */
[C---:B------:R-:W-:Y:S01]  /*6a80*/  PRMT R78, R75.reuse, 0x7632, R78 ;  /* 0x000076324b4e7816 */ /* 0x040fe2000000004e */
[----:B------:R-:W-:Y:S01]  /*6a90*/  @P4 FMUL.FTZ R83, R82, R97 ;  /* 0x0000006152534220 */ /* 0x000fe20000410000 */
[----:B------:R-:W-:Y:S01]  /*6aa0*/  SHF.L.U32 R85, R75, 0x10, RZ ;  /* 0x000000104b557819 */ /* 0x000fe200000006ff */
[----:B------:R-:W-:Y:S01]  /*6ab0*/  FADD.FTZ R174, R174, -R175 ;  /* 0x800000afaeae7221 */ /* 0x000fe20000010000 */
[----:B------:R-:W-:Y:S01]  /*6ac0*/  LOP3.LUT P4, RZ, R89, 0xff0000, RZ, 0xc0, !PT ;  /* 0x00ff000059ff7812 */ /* 0x000fe2000788c0ff */
[----:B------:R-:W-:Y:S01]  /*6ad0*/  FADD.FTZ R102, R173, -R102 ;  /* 0x80000066ad667221 */ /* 0x000fe20000010000 */
[----:B------:R-:W-:Y:S01]  /*6ae0*/  ISETP.GE.U32.AND.EX P3, PT, R89, 0x1000000, PT, P3 ;  /* 0x010000005900780c */ /* 0x000fe20003f66130 */
[----:B------:R-:W-:Y:S01]  /*6af0*/  IMAD.U32 R79, R76, 0x10000, RZ ;  /* 0x000100004c4f7824 */ /* 0x000fe200078e00ff */
[----:B------:R-:W-:Y:S01]  /*6b00*/  SHF.L.U32 R89, R78, 0x10, RZ ;  /* 0x000000104e597819 */ /* 0x000fe200000006ff */
[----:B------:R-:W-:Y:S01]  /*6b10*/  FMUL.FTZ R76, R169, R182 ;  /* 0x000000b6a94c7220 */ /* 0x000fe20000410000 */
[----:B------:R-:W-:Y:S01]  /*6b20*/  FADD.FTZ R184, R177, -R184 ;  /* 0x800000b8b1b87221 */ /* 0x000fe20000010000 */
[C---:B------:R-:W-:Y:S01]  /*6b30*/  FFMA.FTZ R173, R164.reuse, R174, R85 ;  /* 0x000000aea4ad7223 */ /* 0x040fe20000010055 */
[----:B------:R-:W-:Y:S01]  /*6b40*/  FFMA.FTZ R102, R164, R102, R79 ;  /* 0x00000066a4667223 */ /* 0x000fe2000001004f */
[----:B------:R-:W-:Y:S01]  /*6b50*/  @P6 SHF.L.U32 R77, R86, 0x10, RZ ;  /* 0x00000010564d6819 */ /* 0x000fe200000006ff */
[----:B------:R-:W-:Y:S01]  /*6b60*/  FMUL.FTZ R76, R76, UR4 ;  /* 0x000000044c4c7c20 */ /* 0x000fe20008410000 */
[----:B------:R-:W-:Y:S01]  /*6b70*/  @P6 SHF.L.U32 R85, R62, 0x10, RZ ;  /* 0x000000103e556819 */ /* 0x000fe200000006ff */
[----:B------:R-:W-:Y:S01]  /*6b80*/  FFMA.FTZ R164, R164, R184, R89 ;  /* 0x000000b8a4a47223 */ /* 0x000fe20000010059 */
[----:B------:R-:W-:-:S02]  /*6b90*/  CS2R R88, SRZ ;  /* 0x0000000000587805 */ /* 0x000fc4000001ff00 */
[----:B------:R-:W-:Y:S01]  /*6ba0*/  @P5 PRMT R86, R86, 0x7632, R86 ;  /* 0x0000763256565816 */ /* 0x000fe20000000056 */
[----:B------:R-:W-:Y:S01]  /*6bb0*/  FMUL.FTZ R78, R102, R182 ;  /* 0x000000b6664e7220 */ /* 0x000fe20000410000 */
[----:B------:R-:W-:Y:S01]  /*6bc0*/  MOV R82, RZ ;  /* 0x000000ff00527202 */ /* 0x000fe20000000f00 */
[----:B------:R-:W-:Y:S01]  /*6bd0*/  @P6 FMUL.FTZ R89, R76, R77 ;  /* 0x0000004d4c596220 */ /* 0x000fe20000410000 */
[----:B------:R-:W-:Y:S01]  /*6be0*/  @P6 FMUL.FTZ R82, R85, R76 ;  /* 0x0000004c55526220 */ /* 0x000fe20000410000 */
[-C--:B------:R-:W-:Y:S01]  /*6bf0*/  FMUL.FTZ R76, R173, R182.reuse ;  /* 0x000000b6ad4c7220 */ /* 0x080fe20000410000 */
[----:B------:R-:W-:Y:S01]  /*6c00*/  @P5 SHF.L.U32 R86, R86, 0x10, RZ ;  /* 0x0000001056565819 */ /* 0x000fe200000006ff */
[----:B------:R-:W-:Y:S01]  /*6c10*/  FMUL.FTZ R182, R164, R182 ;  /* 0x000000b6a4b67220 */ /* 0x000fe20000410000 */
[----:B------:R-:W-:Y:S01]  /*6c20*/  FMUL.FTZ R171, R78, UR4 ;  /* 0x000000044eab7c20 */ /* 0x000fe20008410000 */
[----:B------:R-:W-:Y:S01]  /*6c30*/  @P3 PRMT R78, R87, 0x7632, R78 ;  /* 0x00007632574e3816 */ /* 0x000fe2000000004e */
[----:B------:R-:W-:Y:S01]  /*6c40*/  FMUL.FTZ R76, R76, UR4 ;  /* 0x000000044c4c7c20 */ /* 0x000fe20008410000 */
[----:B------:R-:W-:Y:S01]  /*6c50*/  @P5 SHF.L.U32 R166, R142, 0x10, RZ ;  /* 0x000000108ea65819 */ /* 0x000fe200000006ff */
        /* <DEDUP_REMOVED lines=10> */
[----:B------:R-:W-:Y:S01]  /*6d00*/  @P4 FMUL.FTZ R86, R175, R76 ;  /* 0x0000004caf564220 */ /* 0x000fe20000410000 */
[----:B------:R-:W-:Y:S01]  /*6d10*/  @P3 FMUL.FTZ R101, R168, R77 ;  /* 0x0000004da8653220 */ /* 0x000fe20000410000 */
        /* <DEDUP_REMOVED lines=12> */
.L_x_746:
[-CC-:B0-----:R-:W-:Y:S01]  /*6de0*/  FFMA.FTZ R80, R103, R184.reuse, R187.reuse ;  /* 0x000000b867507223 */ /* 0x181fe200000100bb */
[-CC-:B------:R-:W-:Y:S01]  /*6df0*/  FFMA.FTZ R81, R102, R184.reuse, R187.reuse ;  /* 0x000000b866517223 */ /* 0x180fe200000100bb */
[-C--:B------:R-:W-:Y:S01]  /*6e00*/  FFMA.FTZ R91, R168, R184.reuse, R187 ;  /* 0x000000b8a85b7223 */ /* 0x080fe200000100bb */
[----:B------:R-:W-:Y:S01]  /*6e10*/  LOP3.LUT P3, RZ, R88, 0xff, RZ, 0xc0, !PT ;  /* 0x000000ff58ff7812 */ /* 0x000fe2000786c0ff */
[--C-:B------:R-:W-:Y:S01]  /*6e20*/  FADD.FTZ R101, R101, -R80.reuse ;  /* 0x8000005065657221 */ /* 0x100fe20000010000 */
[----:B------:R-:W-:Y:S01]  /*6e30*/  PRMT R80, R72, 0x7632, R80 ;  /* 0x0000763248507816 */ /* 0x000fe20000000050 */
[----:B------:R-:W-:Y:S01]  /*6e40*/  FADD.FTZ R81, R100, -R81 ;  /* 0x8000005164517221 */ /* 0x000fe20000010000 */
[----:B------:R-:W-:Y:S01]  /*6e50*/  SHF.L.U32 R83, R72, 0x10, RZ ;  /* 0x0000001048537819 */ /* 0x000fe200000006ff */
[----:B------:R-:W-:Y:S01]  /*6e60*/  FADD.FTZ R91, R166, -R91 ;  /* 0x8000005ba65b7221 */ /* 0x000fe20000010000 */
[----:B------:R-:W-:Y:S01]  /*6e70*/  SHF.L.U32 R82, R73, 0x10, RZ ;  /* 0x0000001049527819 */ /* 0x000fe200000006ff */
[----:B------:R-:W-:Y:S01]  /*6e80*/  FFMA.FTZ R90, R171, R184, R187 ;  /* 0x000000b8ab5a7223 */ /* 0x000fe200000100bb */
[----:B------:R-:W-:Y:S01]  /*6e90*/  LOP3.LUT P4, RZ, R88, 0xff00, RZ, 0xc0, !PT ;  /* 0x0000ff0058ff7812 */ /* 0x000fe2000788c0ff */
[----:B------:R-:W-:Y:S01]  /*6ea0*/  FFMA.FTZ R81, R164, R81, R83 ;  /* 0x00000051a4517223 */ /* 0x000fe20000010053 */
[----:B------:R-:W-:Y:S01]  /*6eb0*/  SHF.L.U32 R80, R80, 0x10, RZ ;  /* 0x0000001050507819 */ /* 0x000fe200000006ff */
[----:B------:R-:W-:Y:S01]  /*6ec0*/  FFMA.FTZ R103, R164, R91, R82 ;  /* 0x0000005ba4677223 */ /* 0x000fe20000010052 */
[----:B------:R-:W-:Y:S01]  /*6ed0*/  LOP3.LUT P6, RZ, R88, 0xff000000, RZ, 0xc0, !PT ;  /* 0xff00000058ff7812 */ /* 0x000fe200078cc0ff */
[----:B------:R-:W-:Y:S01]  /*6ee0*/  FADD.FTZ R169, R169, -R90 ;  /* 0x8000005aa9a97221 */ /* 0x000fe20000010000 */
[----:B------:R-:W-:Y:S01]  /*6ef0*/  PRMT R82, R73, 0x7632, R82 ;  /* 0x0000763249527816 */ /* 0x000fe20000000052 */
[----:B------:R-:W-:Y:S01]  /*6f00*/  FFMA.FTZ R101, R164, R101, R80 ;  /* 0x00000065a4657223 */ /* 0x000fe20000010050 */
[----:B------:R-:W-:Y:S01]  /*6f10*/  FMUL.FTZ R80, R182, R81 ;  /* 0x00000051b6507220 */ /* 0x000fe20000410000 */
[----:B------:R-:W-:-:S02]  /*6f20*/  LOP3.LUT P5, RZ, R88, 0xff0000, RZ, 0xc0, !PT ;  /* 0x00ff000058ff7812 */ /* 0x000fc400078ac0ff */
[----:B------:R-:W-:Y:S02]  /*6f30*/  CS2R R90, SRZ ;  /* 0x00000000005a7805 */ /* 0x000fe4000001ff00 */
[----:B------:R-:W-:Y:S01]  /*6f40*/  SHF.L.U32 R167, R82, 0x10, RZ ;  /* 0x0000001052a77819 */ /* 0x000fe200000006ff */
[----:B------:R-:W-:Y:S01]  /*6f50*/  FMUL.FTZ R80, R80, UR4 ;  /* 0x0000000450507c20 */ /* 0x000fe20008410000 */
[----:B------:R-:W-:Y:S01]  /*6f60*/  @P3 SHF.L.U32 R97, R60, 0x10, RZ ;  /* 0x000000103c613819 */ /* 0x000fe200000006ff */
[----:B------:R-:W-:Y:S01]  /*6f70*/  FMUL.FTZ R81, R182, R101 ;  /* 0x00000065b6517220 */ /* 0x000fe20000410000 */
[----:B-----5:R-:W-:Y:S01]  /*6f80*/  @P3 SHF.L.U32 R95, R84, 0x10, RZ ;  /* 0x00000010545f3819 */ /* 0x020fe200000006ff */
[----:B------:R-:W-:Y:S01]  /*6f90*/  FFMA.FTZ R167, R164, R169, R167 ;  /* 0x000000a9a4a77223 */ /* 0x000fe200000100a7 */
[----:B------:R-:W-:Y:S01]  /*6fa0*/  MOV R83, RZ ;  /* 0x000000ff00537202 */ /* 0x000fe20000000f00 */
[-C--:B------:R-:W-:Y:S01]  /*6fb0*/  @P3 FMUL.FTZ R83, R97, R80.reuse ;  /* 0x0000005061533220 */ /* 0x080fe20000410000 */
[----:B------:R-:W-:Y:S01]  /*6fc0*/  @P4 PRMT R84, R84, 0x7632, R84 ;  /* 0x0000763254544816 */ /* 0x000fe20000000054 */
[----:B------:R-:W-:Y:S01]  /*6fd0*/  FMUL.FTZ R96, R81, UR4 ;  /* 0x0000000451607c20 */ /* 0x000fe20008410000 */
[----:B------:R-:W-:Y:S01]  /*6fe0*/  @P6 PRMT R97, R85, 0x7632, R97 ;  /* 0x0000763255616816 */ /* 0x000fe20000000061 */
[----:B------:R-:W-:Y:S01]  /*6ff0*/  FMUL.FTZ R82, R182, R167 ;  /* 0x000000a7b6527220 */ /* 0x000fe20000410000 */
[----:B------:R-:W-:Y:S01]  /*7000*/  @P4 SHF.L.U32 R101, R84, 0x10, RZ ;  /* 0x0000001054654819 */ /* 0x000fe200000006ff */
[----:B------:R-:W-:Y:S01]  /*7010*/  FMUL.FTZ R81, R182, R103 ;  /* 0x00000067b6517220 */ /* 0x000fe20000410000 */
        /* <DEDUP_REMOVED lines=8> */
[----:B------:R-:W-:-:S02]  /*70a0*/  CS2R R94, SRZ ;  /* 0x00000000005e7805 */ /* 0x000fc4000001ff00 */
[----:B------:R-:W-:Y:S01]  /*70b0*/  @P4 SHF.L.U32 R85, R140, 0x10, RZ ;  /* 0x000000108c554819 */ /* 0x000fe200000006ff */
[----:B------:R-:W-:Y:S01]  /*70c0*/  HFMA2 R101, -RZ, RZ, 0, 0 ;  /* 0x00000000ff657431 */ /* 0x000fe200000001ff */
[----:B------:R-:W-:Y:S01]  /*70d0*/  MOV R84, RZ ;  /* 0x000000ff00547202 */ /* 0x000fe20000000f00 */
[-C--:B------:R-:W-:Y:S01]  /*70e0*/  @P6 FMUL.FTZ R94, R97, R82.reuse ;  /* 0x00000052615e6220 */ /* 0x080fe20000410000 */
[----:B------:R-:W-:Y:S01]  /*70f0*/  @P6 FMUL.FTZ R101, R103, R82 ;  /* 0x0000005267656220 */ /* 0x000fe20000410000 */
[-C--:B------:R-:W-:Y:S01]  /*7100*/  @P5 FMUL.FTZ R95, R100, R81.reuse ;  /* 0x00000051645f5220 */ /* 0x080fe20000410000 */
[----:B------:R-:W-:Y:S01]  /*7110*/  @P5 FMUL.FTZ R84, R102, R81 ;  /* 0x0000005166545220 */ /* 0x000fe20000410000 */
[----:B------:R-:W-:Y:S01]  /*7120*/  ISETP.GE.U32.AND P3, PT, R88, RZ, PT ;  /* 0x000000ff5800720c */ /* 0x000fe20003f66070 */
[----:B------:R-:W-:Y:S01]  /*7130*/  HFMA2 R80, -RZ, RZ, 0, 0 ;  /* 0x00000000ff507431 */ /* 0x000fe200000001ff */
[----:B------:R-:W-:Y:S01]  /*7140*/  LOP3.LUT P6, RZ, R89, 0xff, RZ, 0xc0, !PT ;  /* 0x000000ff59ff7812 */ /* 0x000fe200078cc0ff */
[--C-:B------:R-:W-:Y:S01]  /*7150*/  FFMA.FTZ R168, R175, R184, R187.reuse ;  /* 0x000000b8afa87223 */ /* 0x100fe200000100bb */
[----:B------:R-:W-:Y:S01]  /*7160*/  LOP3.LUT P5, RZ, R89, 0xff00, RZ, 0xc0, !PT ;  /* 0x0000ff0059ff7812 */ /* 0x000fe200078ac0ff */
[----:B------:R-:W-:Y:S01]  /*7170*/  @P4 FMUL.FTZ R80, R85, R96 ;  /* 0x0000006055504220 */ /* 0x000fe20000410000 */
[-CC-:B------:R-:W-:Y:S01]  /*7180*/  FFMA.FTZ R171, R172, R184.reuse, R187.reuse ;  /* 0x000000b8acab7223 */ /* 0x180fe200000100bb */
[-C--:B------:R-:W-:Y:S01]  /*7190*/  FFMA.FTZ R175, R176, R184.reuse, R187 ;  /* 0x000000b8b0af7223 */ /* 0x080fe200000100bb */
[----:B------:R-:W-:Y:S01]  /*71a0*/  PRMT R85, R75, 0x7632, R85 ;  /* 0x000076324b557816 */ /* 0x000fe20000000055 */
[----:B------:R-:W-:Y:S01]  /*71b0*/  FFMA.FTZ R184, R179, R184, R187 ;  /* 0x000000b8b3b87223 */ /* 0x000fe200000100bb */
[C---:B------:R-:W-:Y:S01]  /*71c0*/  LOP3.LUT P4, RZ, R89.reuse, 0xff0000, RZ, 0xc0, !PT ;  /* 0x00ff000059ff7812 */ /* 0x040fe2000788c0ff */
[----:B------:R-:W-:Y:S01]  /*71d0*/  FADD.FTZ R171, R170, -R171 ;  /* 0x800000abaaab7221 */ /* 0x000fe20000010000 */
[----:B------:R-:W-:Y:S01]  /*71e0*/  ISETP.GE.U32.AND.EX P3, PT, R89, 0x1000000, PT, P3 ;  /* 0x010000005900780c */ /* 0x000fe20003f66130 */
[----:B------:R-:W-:Y:S01]  /*71f0*/  FADD.FTZ R177, R177, -R184 ;  /* 0x800000b8b1b17221 */ /* 0x000fe20000010000 */
[----:B------:R-:W-:Y:S01]  /*7200*/  PRMT R82, R74, 0x7632, R82 ;  /* 0x000076324a527816 */ /* 0x000fe20000000052 */
[----:B------:R-:W-:Y:S01]  /*7210*/  FADD.FTZ R173, R173, -R168 ;  /* 0x800000a8adad7221 */ /* 0x000fe20000010000 */
[----:B------:R-:W-:Y:S01]  /*7220*/  SHF.L.U32 R96, R85, 0x10, RZ ;  /* 0x0000001055607819 */ /* 0x000fe200000006ff */
[----:B------:R-:W-:Y:S01]  /*7230*/  FADD.FTZ R175, R174, -R175 ;  /* 0x800000afaeaf7221 */ /* 0x000fe20000010000 */
[----:B------:R-:W-:-:S02]  /*7240*/  SHF.L.U32 R81, R74, 0x10, RZ ;  /* 0x000000104a517819 */ /* 0x000fc400000006ff */
[----:B------:R-:W-:Y:S01]  /*7250*/  SHF.L.U32 R82, R82, 0x10, RZ ;  /* 0x0000001052527819 */ /* 0x000fe200000006ff */
[C---:B------:R-:W-:Y:S01]  /*7260*/  FFMA.FTZ R177, R164.reuse, R177, R96 ;  /* 0x000000b1a4b17223 */ /* 0x040fe20000010060 */
[----:B------:R-:W-:Y:S01]  /*7270*/  SHF.L.U32 R88, R75, 0x10, RZ ;  /* 0x000000104b587819 */ /* 0x000fe200000006ff */
[----:B------:R-:W-:Y:S01]  /*7280*/  FFMA.FTZ R81, R164, R171, R81 ;  /* 0x000000aba4517223 */ /* 0x000fe20000010051 */
[----:B------:R-:W-:Y:S01]  /*7290*/  @P6 SHF.L.U32 R96, R86, 0x10, RZ ;  /* 0x0000001056606819 */ /* 0x000fe200000006ff */
[----:B------:R-:W-:Y:S01]  /*72a0*/  FFMA.FTZ R85, R164, R173, R82 ;  /* 0x000000ada4557223 */ /* 0x000fe20000010052 */
[----:B------:R-:W-:Y:S01]  /*72b0*/  @P5 PRMT R86, R86, 0x7632, R86 ;  /* 0x0000763256565816 */ /* 0x000fe20000000056 */
[----:B------:R-:W-:Y:S01]  /*72c0*/  FFMA.FTZ R175, R164, R175, R88 ;  /* 0x000000afa4af7223 */ /* 0x000fe20000010058 */
        /* <DEDUP_REMOVED lines=19> */
[----:B------:R-:W-:Y:S01]  /*7400*/  IMAD.MOV.U32 R81, RZ, RZ, RZ ;  /* 0x000000ffff517224 */ /* 0x000fe200078e00ff */
[----:B------:R-:W-:-:S02]  /*7410*/  CS2R R96, SRZ ;  /* 0x0000000000607805 */ /* 0x000fc4000001ff00 */
[----:B------:R-:W-:Y:S01]  /*7420*/  MOV R85, RZ ;  /* 0x000000ff00557202 */ /* 0x000fe20000000f00 */
[----:B------:R-:W-:Y:S01]  /*7430*/  @P5 FMUL.FTZ R81, R103, R100 ;  /* 0x0000006467515220 */ /* 0x000fe20000410000 */
[----:B------:R-:W-:Y:S01]  /*7440*/  @P3 SHF.L.U32 R171, R164, 0x10, RZ ;  /* 0x00000010a4ab3819 */ /* 0x000fe200000006ff */
[----:B------:R-:W-:Y:S01]  /*7450*/  @P4 FMUL.FTZ R85, R169, R86 ;  /* 0x00000056a9554220 */ /* 0x000fe20000410000 */
[----:B------:R-:W-:Y:S01]  /*7460*/  @P3 FMUL.FTZ R96, R173, R182 ;  /* 0x000000b6ad603220 */ /* 0x000fe20000410000 */
[----:B------:R-:W-:Y:S01]  /*7470*/  @P5 FMUL.FTZ R88, R87, R100 ;  /* 0x0000006457585220 */ /* 0x000fe20000410000 */
[----:B------:R-:W-:Y:S01]  /*7480*/  HFMA2 R87, -RZ, RZ, 0, 0 ;  /* 0x00000000ff577431 */ /* 0x000fe200000001ff */
[----:B------:R-:W-:Y:S01]  /*7490*/  F2FP.BF16.F32.PACK_AB R82, R81, R82 ;  /* 0x000000525152723e */ /* 0x000fe200000010ff */
[----:B------:R-:W-:Y:S01]  /*74a0*/  @P4 FMUL.FTZ R87, R167, R86 ;  /* 0x00000056a7574220 */ /* 0x000fe20000410000 */
[----:B------:R-:W-:Y:S01]  /*74b0*/  F2FP.BF16.F32.PACK_AB R80, R80, R83 ;  /* 0x000000535050723e */ /* 0x000fe200000010ff */
[----:B------:R-:W-:Y:S01]  /*74c0*/  @P3 FMUL.FTZ R97, R171, R182 ;  /* 0x000000b6ab613220 */ /* 0x000fe20000410000 */
[----:B------:R-:W-:-:S02]  /*74d0*/  F2FP.BF16.F32.PACK_AB R81, R101, R84 ;  /* 0x000000546551723e */ /* 0x000fc400000010ff */
[----:B------:R-:W-:-:S07]  /*74e0*/  F2FP.BF16.F32.PACK_AB R83, R96, R85 ;  /* 0x000000556053723e */ /* 0x000fce00000010ff */
.L_x_747:
[----:B------:R-:W0:Y:S01]  /*74f0*/  @P0 LDC.64 R84, c[0x0][0x478] ;  /* 0x00011e00ff540b82 */ /* 0x000e220000000a00 */
[----:B------:R-:W-:-:S04]  /*7500*/  IMAD.WIDE.U32 R92, R165, 0x10, R92 ;  /* 0x00000010a55c7825 */ /* 0x000fc800078e005c */
[----:B0-----:R-:W-:-:S05]  /*7510*/  @P0 IMAD.WIDE.U32 R84, R165, 0x10, R84 ;  /* 0x00000010a5540825 */ /* 0x001fca00078e0054 */
[----:B------:R1:W-:Y:S04]  /*7520*/  @P0 STG.E.128 desc[UR6][R84.64], R76 ;  /* 0x0000004c54000986 */ /* 0x0003e8000c101d06 */
[----:B------:R1:W-:Y:S02]  /*7530*/  STG.E.128 desc[UR6][R92.64], R80 ;  /* 0x000000505c007986 */ /* 0x0003e4000c101d06 */
.L_x_741:
        /* <DEDUP_REMOVED lines=34> */
[----:B------:R-:W-:Y:S01]  /*7760*/  MOV R79, R4 ;  /* 0x00000004004f7202 */ /* 0x000fe20000000f00 */
[----:B------:R-:W-:Y:S01]  /*7770*/  IMAD.MOV.U32 R4, RZ, RZ, R5 ;  /* 0x000000ffff047224 */ /* 0x000fe200078e0005 */
        /* <DEDUP_REMOVED lines=64> */
[----:B------:R-:W-:-:S07]  /*7b80*/  MOV R15, R48 ;  /* 0x00000030000f7202 */ /* 0x000fce0000000f00 */
.L_x_733:
        /* <DEDUP_REMOVED lines=28> */
.L_x_749:
        /* <DEDUP_REMOVED lines=11> */
.L_x_10669:


//--------------------- .text._ZN10layer_norm22ln_bwd_finalize_kernelINS_22Kernel_traits_finalizeILj3072E13__nv_bfloat16S2_S2_S2_fjLb1ELj1024ELj4ENS_18Kernel_traits_baseILj3072ES2_S2_S2_S2_fjLj1024EEEEELb1ELb0EEEvNS_9BwdParamsE --------------------------
	.section	.text._ZN10layer_norm22ln_bwd_finalize_kernelINS_22Kernel_traits_finalizeILj3072E13__nv_bfloat16S2_S2_S2_fjLb1ELj1024ELj4ENS_18Kernel_traits_baseILj3072ES2_S2_S2_S2_fjLj1024EEEEELb1ELb0EEEvNS_9BwdParamsE,"ax",@progbits
	.align	128
        .global         _ZN10layer_norm22ln_bwd_finalize_kernelINS_22Kernel_traits_finalizeILj3072E13__nv_bfloat16S2_S2_S2_fjLb1ELj1024ELj4ENS_18Kernel_traits_baseILj3072ES2_S2_S2_S2_fjLj1024EEEEELb1ELb0EEEvNS_9BwdParamsE
        .type           _ZN10layer_norm22ln_bwd_finalize_kernelINS_22Kernel_traits_finalizeILj3072E13__nv_bfloat16S2_S2_S2_fjLb1ELj1024ELj4ENS_18Kernel_traits_baseILj3072ES2_S2_S2_S2_fjLj1024EEEEELb1ELb0EEEvNS_9BwdParamsE,@function
        .size           _ZN10layer_norm22ln_bwd_finalize_kernelINS_22Kernel_traits_finalizeILj3072E13__nv_bfloat16S2_S2_S2_fjLb1ELj1024ELj4ENS_18Kernel_traits_baseILj3072ES2_S2_S2_S2_fjLj1024EEEEELb1ELb0EEEvNS_9BwdParamsE,(.L_x_10670 - _ZN10layer_norm22ln_bwd_finalize_kernelINS_22Kernel_traits_finalizeILj3072E13__nv_bfloat16S2_S2_S2_fjLb1ELj1024ELj4ENS_18Kernel_traits_baseILj3072ES2_S2_S2_S2_fjLj1024EEEEELb1ELb0EEEvNS_9BwdParamsE)
        .other          _ZN10layer_norm22ln_bwd_finalize_kernelINS_22Kernel_traits_finalizeILj3072E13__nv_bfloat16S2_S2_S2_fjLb1ELj1024ELj4ENS_18Kernel_traits_baseILj3072ES2_S2_S2_S2_fjLj1024EEEEELb1ELb0EEEvNS_9BwdParamsE,@"STO_CUDA_ENTRY STV_DEFAULT"
_ZN10layer_norm22ln_bwd_finalize_kernelINS_22Kernel_traits_finalizeILj3072E13__nv_bfloat16S2_S2_S2_fjLb1ELj1024ELj4ENS_18Kernel_traits_baseILj3072ES2_S2_S2_S2_fjLj1024EEEEELb1ELb0EEEvNS_9BwdParamsE:
.text._ZN10layer_norm22ln_bwd_finalize_kernelINS_22Kernel_traits_finalizeILj3072E13__nv_bfloat16S2_S2_S2_fjLb1ELj1024ELj4ENS_18Kernel_traits_baseILj3072ES2_S2_S2_S2_fjLj1024EEEEELb1ELb0EEEvNS_9BwdParamsE:
        /* <DEDUP_REMOVED lines=15> */
[----:B------:R-:W-:Y:S01]  /*00f0*/  LOP3.LUT R6, R6, 0x7ffffff0, RZ, 0xc0, !PT ;  /* 0x7ffffff006067812 */ /* 0x000fe200078ec0ff */
[----:B------:R-:W-:Y:S01]  /*0100*/  HFMA2 R8, -RZ, RZ, 0, 0 ;  /* 0x00000000ff087431 */ /* 0x000fe200000001ff */
        /* <DEDUP_REMOVED lines=13> */
[----:B------:R-:W-:Y:S02]  /*01e0*/  LEA.HI R11, R10, 0x1, RZ, 0x1b ;  /* 0x000000010a0b7811 */ /* 0x000fe400078fd8ff */
[----:B------:R-:W-:Y:S02]  /*01f0*/  MOV R22, RZ ;  /* 0x000000ff00167202 */ /* 0x000fe40000000f00 */
[----:B------:R-:W-:Y:S02]  /*0200*/  LOP3.LUT R12, R11, 0x7, RZ, 0xc0, !PT ;  /* 0x000000070b0c7812 */ /* 0x000fe400078ec0ff */
[----:B------:R-:W-:Y:S02]  /*0210*/  MOV R7, RZ ;  /* 0x000000ff00077202 */ /* 0x000fe40000000f00 */
[----:B------:R-:W-:-:S03]  /*0220*/  ISETP.NE.AND P0, PT, R12, RZ, PT ;  /* 0x000000ff0c00720c */ /* 0x000fc60003f05270 */
[----:B------:R-:W-:Y:S10]  /*0230*/  @!P1 BRA `(.L_x_753) ;  /* 0x0000000400c49947 */ /* 0x000ff40003800000 */
[C---:B------:R-:W-:Y:S01]  /*0240*/  LOP3.LUT R24, R4.reuse, 0x80, RZ, 0xfc, !PT ;  /* 0x0000008004187812 */ /* 0x040fe200078efcff */
[-CC-:B------:R-:W-:Y:S01]  /*0250*/  IMAD R20, R13, R3.reuse, R14.reuse ;  /* 0x000000030d147224 */ /* 0x180fe200078e020e */
[C---:B------:R-:W-:Y:S02]  /*0260*/  LOP3.LUT R26, R4.reuse, 0xa0, RZ, 0xfc, !PT ;  /* 0x000000a0041a7812 */ /* 0x040fe400078efcff */
[----:B------:R-:W-:Y:S01]  /*0270*/  LOP3.LUT R28, R4, 0xc0, RZ, 0xfc, !PT ;  /* 0x000000c0041c7812 */ /* 0x000fe200078efcff */
[-CC-:B------:R-:W-:Y:S01]  /*0280*/  IMAD R24, R24, R3.reuse, R14.reuse ;  /* 0x0000000318187224 */ /* 0x180fe200078e020e */
        /* <DEDUP_REMOVED lines=8> */
[----:B------:R-:W-:Y:S01]  /*0310*/  IADD3 R21, PT, PT, R5, R20, RZ ;  /* 0x0000001405157210 */ /* 0x000fe20007ffe0ff */
[-CC-:B------:R-:W-:Y:S01]  /*0320*/  IMAD R18, R18, R3.reuse, R14.reuse ;  /* 0x0000000312127224 */ /* 0x180fe200078e020e */
[----:B------:R-:W-:Y:S01]  /*0330*/  MOV R8, RZ ;  /* 0x000000ff00087202 */ /* 0x000fe20000000f00 */
[----:B------:R-:W-:Y:S01]  /*0340*/  IMAD R14, R4, R3, R14 ;  /* 0x00000003040e7224 */ /* 0x000fe200078e020e */
[----:B------:R-:W-:-:S02]  /*0350*/  MOV R6, R4 ;  /* 0x0000000400067202 */ /* 0x000fc40000000f00 */
[----:B------:R-:W-:Y:S02]  /*0360*/  IADD3 R20, PT, PT, -R15, RZ, RZ ;  /* 0x000000ff0f147210 */ /* 0x000fe40007ffe1ff */
[C---:B------:R-:W-:Y:S02]  /*0370*/  IADD3 R13, PT, PT, R5.reuse, R14, RZ ;  /* 0x0000000e050d7210 */ /* 0x040fe40007ffe0ff */
[C---:B------:R-:W-:Y:S02]  /*0380*/  IADD3 R29, PT, PT, R5.reuse, R24, RZ ;  /* 0x00000018051d7210 */ /* 0x040fe40007ffe0ff */
[C---:B------:R-:W-:Y:S02]  /*0390*/  IADD3 R23, PT, PT, R5.reuse, R26, RZ ;  /* 0x0000001a05177210 */ /* 0x040fe40007ffe0ff */
[C---:B------:R-:W-:Y:S02]  /*03a0*/  IADD3 R25, PT, PT, R5.reuse, R28, RZ ;  /* 0x0000001c05197210 */ /* 0x040fe40007ffe0ff */
[----:B------:R-:W-:-:S02]  /*03b0*/  IADD3 R27, PT, PT, R5, R27, RZ ;  /* 0x0000001b051b7210 */ /* 0x000fc40007ffe0ff */
[C---:B------:R-:W-:Y:S02]  /*03c0*/  IADD3 R19, PT, PT, R5.reuse, R16, RZ ;  /* 0x0000001005137210 */ /* 0x040fe40007ffe0ff */
[----:B------:R-:W-:-:S07]  /*03d0*/  IADD3 R18, PT, PT, R5, R18, RZ ;  /* 0x0000001205127210 */ /* 0x000fce0007ffe0ff */
.L_x_754:
[----:B------:R-:W0:Y:S02]  /*03e0*/  LDC.64 R14, c[0x0][0x440] ;  /* 0x00011000ff0e7b82 */ /* 0x000e240000000a00 */
[----:B0-----:R-:W-:-:S06]  /*03f0*/  IMAD.WIDE.U32 R16, R13, 0x4, R14 ;  /* 0x000000040d107825 */ /* 0x001fcc00078e000e */
[----:B------:R-:W2:Y:S02]  /*0400*/  LDG.E R17, desc[UR6][R16.64] ;  /* 0x0000000610117981 */ /* 0x000ea4000c1e1900 */
[----:B--2---:R-:W-:Y:S01]  /*0410*/  FADD.FTZ R8, R17, R8 ;  /* 0x0000000811087221 */ /* 0x004fe20000010000 */
[----:B------:R-:W-:-:S05]  /*0420*/  IMAD.WIDE.U32 R16, R21, 0x4, R14 ;  /* 0x0000000415107825 */ /* 0x000fca00078e000e */
[----:B------:R0:W2:Y:S02]  /*0430*/  LDG.E R24, desc[UR6][R16.64] ;  /* 0x0000000610187981 */ /* 0x0000a4000c1e1900 */
[----:B0-----:R-:W-:-:S04]  /*0440*/  IMAD.WIDE.U32 R16, R19, 0x4, R14 ;  /* 0x0000000413107825 */ /* 0x001fc800078e000e */
[----:B--2---:R-:W-:Y:S02]  /*0450*/  FADD.FTZ R8, R8, R24 ;  /* 0x0000001808087221 */ /* 0x004fe40000010000 */
        /* <DEDUP_REMOVED lines=11> */
[----:B------:R-:W-:-:S05]  /*0510*/  IMAD.WIDE.U32 R14, R27, 0x4, R14 ;  /* 0x000000041b0e7825 */ /* 0x000fca00078e000e */
[----:B------:R0:W3:Y:S02]  /*0520*/  LDG.E R26, desc[UR6][R14.64] ;  /* 0x000000060e1a7981 */ /* 0x0000e4000c1e1900 */
[----:B0-----:R-:W0:Y:S01]  /*0530*/  LDC.64 R14, c[0x0][0x448] ;  /* 0x00011200ff0e7b82 */ /* 0x001e220000000a00 */
        /* <DEDUP_REMOVED lines=21> */
[----:B------:R-:W-:-:S04]  /*0690*/  IMAD.WIDE.U32 R14, R27, 0x4, R14 ;  /* 0x000000041b0e7825 */ /* 0x000fc800078e000e */
[----:B---3--:R-:W-:Y:S02]  /*06a0*/  FADD.FTZ R8, R8, R26 ;  /* 0x0000001a08087221 */ /* 0x008fe40000010000 */
        /* <DEDUP_REMOVED lines=23> */
[----:B------:R-:W-:-:S06]  /*0820*/  IMAD.WIDE.U32 R14, R27, 0x4, R14 ;  /* 0x000000041b0e7825 */ /* 0x000fcc00078e000e */
[----:B------:R-:W4:Y:S01]  /*0830*/  LDG.E R14, desc[UR6][R14.64] ;  /* 0x000000060e0e7981 */ /* 0x000f22000c1e1900 */
[----:B--2---:R-:W-:-:S03]  /*0840*/  FADD.FTZ R7, R7, R24 ;  /* 0x0000001807077221 */ /* 0x004fc60000010000 */
[----:B------:R-:W2:Y:S01]  /*0850*/  LDG.E R24, desc[UR6][R16.64] ;  /* 0x0000000610187981 */ /* 0x000ea2000c1e1900 */
[----:B------:R-:W-:-:S04]  /*0860*/  IADD3 R20, PT, PT, R20, 0x8, RZ ;  /* 0x0000000814147810 */ /* 0x000fc80007ffe0ff */
[----:B------:R-:W-:Y:S01]  /*0870*/  ISETP.NE.AND P1, PT, R20, RZ, PT ;  /* 0x000000ff1400720c */ /* 0x000fe20003f25270 */
[----:B---3--:R-:W-:Y:S01]  /*0880*/  FADD.FTZ R22, R22, R26 ;  /* 0x0000001a16167221 */ /* 0x008fe20000010000 */
        /* <DEDUP_REMOVED lines=8> */
[----:B------:R-:W-:Y:S01]  /*0910*/  LEA R27, R3, R27, 0x8 ;  /* 0x0000001b031b7211 */ /* 0x000fe200078e40ff */
[----:B--2---:R-:W-:-:S04]  /*0920*/  FADD.FTZ R7, R7, R24 ;  /* 0x0000001807077221 */ /* 0x004fc80000010000 */
[----:B----4-:R-:W-:Y:S01]  /*0930*/  FADD.FTZ R7, R7, R14 ;  /* 0x0000000e07077221 */ /* 0x010fe20000010000 */
[----:B------:R-:W-:Y:S06]  /*0940*/  @P1 BRA `(.L_x_754) ;  /* 0xfffffff800a41947 */ /* 0x000fec000383ffff */
.L_x_753:
[----:B------:R-:W-:Y:S05]  /*0950*/  BSYNC.RECONVERGENT B1 ;  /* 0x0000000000017941 */ /* 0x000fea0003800200 */
.L_x_752:
[----:B------:R-:W-:Y:S05]  /*0960*/  @!P0 BRA `(.L_x_751) ;  /* 0x0000000400748947 */ /* 0x000fea0003800000 */
[----:B------:R-:W-:Y:S01]  /*0970*/  ISETP.GE.U32.AND P0, PT, R12, 0x4, PT ;  /* 0x000000040c00780c */ /* 0x000fe20003f06070 */
[----:B------:R-:W-:Y:S01]  /*0980*/  BSSY.RECONVERGENT B1, `(.L_x_755) ;  /* 0x000002f000017945 */ /* 0x000fe20003800200 */
[----:B------:R-:W-:-:S11]  /*0990*/  LOP3.LUT P1, R18, R11, 0x3, RZ, 0xc0, !PT ;  /* 0x000000030b127812 */ /* 0x000fd6000782c0ff */
[----:B------:R-:W-:Y:S05]  /*09a0*/  @!P0 BRA `(.L_x_756) ;  /* 0x0000000000b08947 */ /* 0x000fea0003800000 */
[----:B------:R-:W0:Y:S01]  /*09b0*/  LDC.64 R12, c[0x0][0x440] ;  /* 0x00011000ff0c7b82 */ /* 0x000e220000000a00 */
[----:B------:R-:W-:-:S07]  /*09c0*/  IMAD R11, R6, R3, R2 ;  /* 0x00000003060b7224 */ /* 0x000fce00078e0202 */
[----:B------:R-:W1:Y:S08]  /*09d0*/  LDC.64 R16, c[0x0][0x448] ;  /* 0x00011200ff107b82 */ /* 0x000e700000000a00 */
[----:B------:R-:W2:Y:S01]  /*09e0*/  LDC.64 R14, c[0x0][0x460] ;  /* 0x00011800ff0e7b82 */ /* 0x000ea20000000a00 */
[----:B0-----:R-:W-:-:S05]  /*09f0*/  IMAD.WIDE.U32 R24, R11, 0x4, R12 ;  /* 0x000000040b187825 */ /* 0x001fca00078e000c */
[----:B------:R0:W3:Y:S01]  /*0a00*/  LDG.E R19, desc[UR6][R24.64] ;  /* 0x0000000618137981 */ /* 0x0000e2000c1e1900 */
[----:B-1----:R-:W-:-:S05]  /*0a10*/  IMAD.WIDE.U32 R26, R11, 0x4, R16 ;  /* 0x000000040b1a7825 */ /* 0x002fca00078e0010 */
[----:B------:R-:W4:Y:S01]  /*0a20*/  LDG.E R23, desc[UR6][R26.64] ;  /* 0x000000061a177981 */ /* 0x000f22000c1e1900 */
[----:B--2---:R-:W-:-:S06]  /*0a30*/  IMAD.WIDE.U32 R20, R11, 0x4, R14 ;  /* 0x000000040b147825 */ /* 0x004fcc00078e000e */
[----:B------:R1:W2:Y:S01]  /*0a40*/  LDG.E R20, desc[UR6][R20.64] ;  /* 0x0000000614147981 */ /* 0x0002a2000c1e1900 */
[----:B------:R-:W-:-:S05]  /*0a50*/  LEA R29, R3, R11, 0x5 ;  /* 0x0000000b031d7211 */ /* 0x000fca00078e28ff */
[----:B0-----:R-:W-:Y:S01]  /*0a60*/  IMAD.WIDE.U32 R24, R29, 0x4, R12 ;  /* 0x000000041d187825 */ /* 0x001fe200078e000c */
[----:B-1----:R-:W-:-:S04]  /*0a70*/  LEA R21, R3, R11, 0x6 ;  /* 0x0000000b03157211 */ /* 0x002fc800078e30ff */
[----:B------:R0:W5:Y:S01]  /*0a80*/  LDG.E R11, desc[UR6][R24.64] ;  /* 0x00000006180b7981 */ /* 0x000162000c1e1900 */
[----:B------:R-:W-:-:S04]  /*0a90*/  IMAD.WIDE.U32 R26, R21, 0x4, R12 ;  /* 0x00000004151a7825 */ /* 0x000fc800078e000c */
[----:B0-----:R-:W-:-:S04]  /*0aa0*/  IMAD.WIDE.U32 R24, R29, 0x4, R16 ;  /* 0x000000041d187825 */ /* 0x001fc800078e0010 */
[----:B------:R-:W-:-:S04]  /*0ab0*/  IMAD.WIDE.U32 R28, R29, 0x4, R14 ;  /* 0x000000041d1c7825 */ /* 0x000fc800078e000e */
[----:B---3--:R-:W-:Y:S02]  /*0ac0*/  FADD.FTZ R8, R8, R19 ;  /* 0x0000001308087221 */ /* 0x008fe40000010000 */
[----:B------:R0:W3:Y:S01]  /*0ad0*/  LDG.E R19, desc[UR6][R26.64] ;  /* 0x000000061a137981 */ /* 0x0000e2000c1e1900 */
[----:B----4-:R-:W-:-:S03]  /*0ae0*/  FADD.FTZ R23, R22, R23 ;  /* 0x0000001716177221 */ /* 0x010fc60000010000 */
[----:B------:R2:W4:Y:S01]  /*0af0*/  LDG.E R22, desc[UR6][R24.64] ;  /* 0x0000000618167981 */ /* 0x000522000c1e1900 */
[----:B0-----:R-:W-:-:S04]  /*0b00*/  IMAD.WIDE.U32 R26, R21, 0x4, R16 ;  /* 0x00000004151a7825 */ /* 0x001fc800078e0010 */
[----:B--2---:R-:W-:Y:S01]  /*0b10*/  FADD.FTZ R25, R7, R20 ;  /* 0x0000001407197221 */ /* 0x004fe20000010000 */
[----:B------:R-:W2:Y:S04]  /*0b20*/  LDG.E R24, desc[UR6][R28.64] ;  /* 0x000000061c187981 */ /* 0x000ea8000c1e1900 */
[----:B------:R0:W2:Y:S02]  /*0b30*/  LDG.E R7, desc[UR6][R26.64] ;  /* 0x000000061a077981 */ /* 0x0000a4000c1e1900 */
[----:B0-----:R-:W-:Y:S01]  /*0b40*/  LEA R27, R3, R21, 0x5 ;  /* 0x00000015031b7211 */ /* 0x001fe200078e28ff */
[----:B------:R-:W-:-:S04]  /*0b50*/  IMAD.WIDE.U32 R20, R21, 0x4, R14 ;  /* 0x0000000415147825 */ /* 0x000fc800078e000e */
[C---:B------:R-:W-:Y:S02]  /*0b60*/  IMAD.WIDE.U32 R16, R27.reuse, 0x4, R16 ;  /* 0x000000041b107825 */ /* 0x040fe400078e0010 */
[----:B------:R-:W2:Y:S02]  /*0b70*/  LDG.E R20, desc[UR6][R20.64] ;  /* 0x0000000614147981 */ /* 0x000ea4000c1e1900 */
[C---:B------:R-:W-:Y:S02]  /*0b80*/  IMAD.WIDE.U32 R12, R27.reuse, 0x4, R12 ;  /* 0x000000041b0c7825 */ /* 0x040fe400078e000c */
[----:B------:R-:W2:Y:S02]  /*0b90*/  LDG.E R16, desc[UR6][R16.64] ;  /* 0x0000000610107981 */ /* 0x000ea4000c1e1900 */
[----:B------:R-:W-:Y:S02]  /*0ba0*/  IMAD.WIDE.U32 R14, R27, 0x4, R14 ;  /* 0x000000041b0e7825 */ /* 0x000fe400078e000e */
[----:B------:R-:W2:Y:S04]  /*0bb0*/  LDG.E R12, desc[UR6][R12.64] ;  /* 0x000000060c0c7981 */ /* 0x000ea8000c1e1900 */
[----:B------:R-:W2:Y:S01]  /*0bc0*/  LDG.E R14, desc[UR6][R14.64] ;  /* 0x000000060e0e7981 */ /* 0x000ea2000c1e1900 */
[----:B-----5:R-:W-:Y:S01]  /*0bd0*/  FADD.FTZ R8, R8, R11 ;  /* 0x0000000b08087221 */ /* 0x020fe20000010000 */
[----:B------:R-:W-:-:S03]  /*0be0*/  IADD3 R6, PT, PT, R6, 0x80, RZ ;  /* 0x0000008006067810 */ /* 0x000fc60007ffe0ff */
[----:B---3--:R-:W-:Y:S01]  /*0bf0*/  FADD.FTZ R19, R8, R19 ;  /* 0x0000001308137221 */ /* 0x008fe20000010000 */
[----:B----4-:R-:W-:Y:S01]  /*0c00*/  FADD.FTZ R22, R23, R22 ;  /* 0x0000001617167221 */ /* 0x010fe20000010000 */
[----:B--2---:R-:W-:-:S03]  /*0c10*/  FADD.FTZ R25, R25, R24 ;  /* 0x0000001819197221 */ /* 0x004fc60000010000 */
[----:B------:R-:W-:Y:S01]  /*0c20*/  FADD.FTZ R7, R22, R7 ;  /* 0x0000000716077221 */ /* 0x000fe20000010000 */
[----:B------:R-:W-:-:S03]  /*0c30*/  FADD.FTZ R25, R25, R20 ;  /* 0x0000001419197221 */ /* 0x000fc60000010000 */
[----:B------:R-:W-:Y:S01]  /*0c40*/  FADD.FTZ R22, R7, R16 ;  /* 0x0000001007167221 */ /* 0x000fe20000010000 */
[----:B------:R-:W-:Y:S01]  /*0c50*/  FADD.FTZ R8, R19, R12 ;  /* 0x0000000c13087221 */ /* 0x000fe20000010000 */
[----:B------:R-:W-:-:S07]  /*0c60*/  FADD.FTZ R7, R25, R14 ;  /* 0x0000000e19077221 */ /* 0x000fce0000010000 */
.L_x_756:
[----:B------:R-:W-:Y:S05]  /*0c70*/  BSYNC.RECONVERGENT B1 ;  /* 0x0000000000017941 */ /* 0x000fea0003800200 */
.L_x_755:
[----:B------:R-:W-:Y:S05]  /*0c80*/  @!P1 BRA `(.L_x_751) ;  /* 0x0000000000ac9947 */ /* 0x000fea0003800000 */
[----:B------:R-:W-:Y:S01]  /*0c90*/  ISETP.NE.AND P1, PT, R18, 0x1, PT ;  /* 0x000000011200780c */ /* 0x000fe20003f25270 */
[----:B------:R-:W-:Y:S01]  /*0ca0*/  BSSY.RECONVERGENT B1, `(.L_x_757) ;  /* 0x000001b000017945 */ /* 0x000fe20003800200 */
[----:B------:R-:W-:-:S11]  /*0cb0*/  LOP3.LUT P0, RZ, R10, 0x20, RZ, 0xc0, !PT ;  /* 0x000000200aff7812 */ /* 0x000fd6000780c0ff */
[----:B------:R-:W-:Y:S05]  /*0cc0*/  @!P1 BRA `(.L_x_758) ;  /* 0x0000000000609947 */ /* 0x000fea0003800000 */
[----:B------:R-:W0:Y:S01]  /*0cd0*/  LDC.64 R18, c[0x0][0x440] ;  /* 0x00011000ff127b82 */ /* 0x000e220000000a00 */
[----:B------:R-:W-:-:S05]  /*0ce0*/  IMAD R17, R6, R3, R2 ;  /* 0x0000000306117224 */ /* 0x000fca00078e0202 */
[----:B------:R-:W-:Y:S02]  /*0cf0*/  LEA R23, R3, R17, 0x5 ;  /* 0x0000001103177211 */ /* 0x000fe400078e28ff */
[----:B------:R-:W1:Y:S08]  /*0d00*/  LDC.64 R10, c[0x0][0x448] ;  /* 0x00011200ff0a7b82 */ /* 0x000e700000000a00 */
[----:B------:R-:W2:Y:S01]  /*0d10*/  LDC.64 R12, c[0x0][0x460] ;  /* 0x00011800ff0c7b82 */ /* 0x000ea20000000a00 */
[----:B0-----:R-:W-:-:S04]  /*0d20*/  IMAD.WIDE.U32 R20, R17, 0x4, R18 ;  /* 0x0000000411147825 */ /* 0x001fc800078e0012 */
[----:B-1----:R-:W-:Y:S02]  /*0d30*/  IMAD.WIDE.U32 R14, R17, 0x4, R10 ;  /* 0x00000004110e7825 */ /* 0x002fe400078e000a */
[----:B------:R-:W3:Y:S02]  /*0d40*/  LDG.E R21, desc[UR6][R20.64] ;  /* 0x0000000614157981 */ /* 0x000ee4000c1e1900 */
[----:B------:R-:W-:Y:S02]  /*0d50*/  IMAD.WIDE.U32 R18, R23, 0x4, R18 ;  /* 0x0000000417127825 */ /* 0x000fe400078e0012 */
[----:B------:R-:W4:Y:S02]  /*0d60*/  LDG.E R15, desc[UR6][R14.64] ;  /* 0x000000060e0f7981 */ /* 0x000f24000c1e1900 */
[----:B--2---:R-:W-:Y:S02]  /*0d70*/  IMAD.WIDE.U32 R16, R17, 0x4, R12 ;  /* 0x0000000411107825 */ /* 0x004fe400078e000c */
[----:B------:R-:W2:Y:S02]  /*0d80*/  LDG.E R19, desc[UR6][R18.64] ;  /* 0x0000000612137981 */ /* 0x000ea4000c1e1900 */
[----:B------:R-:W-:-:S02]  /*0d90*/  IMAD.WIDE.U32 R10, R23, 0x4, R10 ;  /* 0x00000004170a7825 */ /* 0x000fc400078e000a */
[----:B------:R-:W5:Y:S02]  /*0da0*/  LDG.E R16, desc[UR6][R16.64] ;  /* 0x0000000610107981 */ /* 0x000f64000c1e1900 */
[----:B------:R-:W-:Y:S02]  /*0db0*/  IMAD.WIDE.U32 R12, R23, 0x4, R12 ;  /* 0x00000004170c7825 */ /* 0x000fe400078e000c */
[----:B------:R-:W5:Y:S04]  /*0dc0*/  LDG.E R11, desc[UR6][R10.64] ;  /* 0x000000060a0b7981 */ /* 0x000f68000c1e1900 */
[----:B------:R-:W5:Y:S01]  /*0dd0*/  LDG.E R12, desc[UR6][R12.64] ;  /* 0x000000060c0c7981 */ /* 0x000f62000c1e1900 */
[----:B------:R-:W-:Y:S01]  /*0de0*/  IADD3 R6, PT, PT, R6, 0x40, RZ ;  /* 0x0000004006067810 */ /* 0x000fe20007ffe0ff */
[----:B---3--:R-:W-:Y:S01]  /*0df0*/  FADD.FTZ R8, R8, R21 ;  /* 0x0000001508087221 */ /* 0x008fe20000010000 */
[----:B----4-:R-:W-:-:S03]  /*0e00*/  FADD.FTZ R22, R22, R15 ;  /* 0x0000000f16167221 */ /* 0x010fc60000010000 */
[----:B--2---:R-:W-:Y:S01]  /*0e10*/  FADD.FTZ R8, R8, R19 ;  /* 0x0000001308087221 */ /* 0x004fe20000010000 */
[----:B-----5:R-:W-:Y:S01]  /*0e20*/  FADD.FTZ R7, R7, R16 ;  /* 0x0000001007077221 */ /* 0x020fe20000010000 */
[----:B------:R-:W-:-:S03]  /*0e30*/  FADD.FTZ R22, R22, R11 ;  /* 0x0000000b16167221 */ /* 0x000fc60000010000 */
[----:B------:R-:W-:-:S07]  /*0e40*/  FADD.FTZ R7, R7, R12 ;  /* 0x0000000c07077221 */ /* 0x000fce0000010000 */
.L_x_758:
[----:B------:R-:W-:Y:S05]  /*0e50*/  BSYNC.RECONVERGENT B1 ;  /* 0x0000000000017941 */ /* 0x000fea0003800200 */
.L_x_757:
[----:B------:R-:W-:Y:S05]  /*0e60*/  @P0 BRA `(.L_x_751) ;  /* 0x0000000000340947 */ /* 0x000fea0003800000 */
[----:B------:R-:W0:Y:S01]  /*0e70*/  LDC.64 R14, c[0x0][0x440] ;  /* 0x00011000ff0e7b82 */ /* 0x000e220000000a00 */
[----:B------:R-:W-:-:S07]  /*0e80*/  IMAD R17, R6, R3, R2 ;  /* 0x0000000306117224 */ /* 0x000fce00078e0202 */
[----:B------:R-:W1:Y:S08]  /*0e90*/  LDC.64 R12, c[0x0][0x448] ;  /* 0x00011200ff0c7b82 */ /* 0x000e700000000a00 */
[----:B------:R-:W2:Y:S01]  /*0ea0*/  LDC.64 R10, c[0x0][0x460] ;  /* 0x00011800ff0a7b82 */ /* 0x000ea20000000a00 */
[----:B0-----:R-:W-:-:S06]  /*0eb0*/  IMAD.WIDE.U32 R14, R17, 0x4, R14 ;  /* 0x00000004110e7825 */ /* 0x001fcc00078e000e */
[----:B------:R-:W3:Y:S01]  /*0ec0*/  LDG.E R15, desc[UR6][R14.64] ;  /* 0x000000060e0f7981 */ /* 0x000ee2000c1e1900 */
[----:B-1----:R-:W-:-:S06]  /*0ed0*/  IMAD.WIDE.U32 R12, R17, 0x4, R12 ;  /* 0x00000004110c7825 */ /* 0x002fcc00078e000c */
[----:B------:R-:W4:Y:S01]  /*0ee0*/  LDG.E R13, desc[UR6][R12.64] ;  /* 0x000000060c0d7981 */ /* 0x000f22000c1e1900 */
[----:B--2---:R-:W-:-:S06]  /*0ef0*/  IMAD.WIDE.U32 R10, R17, 0x4, R10 ;  /* 0x00000004110a7825 */ /* 0x004fcc00078e000a */
[----:B------:R-:W2:Y:S01]  /*0f00*/  LDG.E R10, desc[UR6][R10.64] ;  /* 0x000000060a0a7981 */ /* 0x000ea2000c1e1900 */
[----:B---3--:R-:W-:Y:S01]  /*0f10*/  FADD.FTZ R8, R8, R15 ;  /* 0x0000000f08087221 */ /* 0x008fe20000010000 */
[----:B----4-:R-:W-:Y:S01]  /*0f20*/  FADD.FTZ R22, R22, R13 ;  /* 0x0000000d16167221 */ /* 0x010fe20000010000 */
[----:B--2---:R-:W-:-:S07]  /*0f30*/  FADD.FTZ R7, R7, R10 ;  /* 0x0000000a07077221 */ /* 0x004fce0000010000 */
.L_x_751:
[----:B------:R-:W-:Y:S05]  /*0f40*/  BSYNC.RECONVERGENT B0 ;  /* 0x0000000000007941 */ /* 0x000fea0003800200 */
.L_x_750:
[----:B------:R-:W0:Y:S01]  /*0f50*/  S2UR UR5, SR_CgaCtaId ;  /* 0x00000000000579c3 */ /* 0x000e220000008800 */
[----:B------:R-:W-:Y:S01]  /*0f60*/  UMOV UR4, 0x400 ;  /* 0x0000040000047882 */ /* 0x000fe20000000000 */
[--C-:B------:R-:W-:Y:S02]  /*0f70*/  LOP3.LUT R11, R4, 0x1f, R0.reuse, 0x78, !PT ;  /* 0x0000001f040b7812 */ /* 0x100fe400078e7800 */
[----:B------:R-:W-:Y:S02]  /*0f80*/  SHF.L.U32 R13, R5, 0x7, RZ ;  /* 0x00000007050d7819 */ /* 0x000fe400000006ff */
[C---:B------:R-:W-:Y:S02]  /*0f90*/  LOP3.LUT R0, R11.reuse, 0x3e0, R0, 0xf8, !PT ;  /* 0x000003e00b007812 */ /* 0x040fe400078ef800 */
[----:B------:R-:W-:Y:S02]  /*0fa0*/  SHF.L.U32 R2, R11, 0x2, RZ ;  /* 0x000000020b027819 */ /* 0x000fe400000006ff */
[----:B------:R-:W-:-:S02]  /*0fb0*/  ISETP.NE.AND P0, PT, R5, RZ, PT ;  /* 0x000000ff0500720c */ /* 0x000fc40003f05270 */
[----:B------:R-:W-:Y:S01]  /*0fc0*/  LOP3.LUT R2, R13, R2, RZ, 0xfc, !PT ;  /* 0x000000020d027212 */ /* 0x000fe200078efcff */
[----:B0-----:R-:W-:-:S06]  /*0fd0*/  ULEA UR4, UR5, UR4, 0x18 ;  /* 0x0000000405047291 */ /* 0x001fcc000f8ec0ff */
[----:B------:R-:W-:-:S05]  /*0fe0*/  LEA R11, R0, UR4, 0x2 ;  /* 0x00000004000b7c11 */ /* 0x000fca000f8e10ff */
[----:B------:R-:W-:Y:S04]  /*0ff0*/  STS [R11], R22 ;  /* 0x000000160b007388 */ /* 0x000fe80000000800 */
[----:B------:R-:W-:Y:S04]  /*1000*/  STS [R11+0x1000], R8 ;  /* 0x001000080b007388 */ /* 0x000fe80000000800 */
[----:B------:R-:W-:Y:S01]  /*1010*/  STS [R11+0x2000], R7 ;  /* 0x002000070b007388 */ /* 0x000fe20000000800 */
[----:B------:R-:W-:Y:S06]  /*1020*/  BAR.SYNC.DEFER_BLOCKING 0x0 ;  /* 0x0000000000007b1d */ /* 0x000fec0000010000 */
[----:B------:R-:W0:Y:S04]  /*1030*/  LDS R10, [R2+UR4+0x1000] ;  /* 0x00100004020a7984 */ /* 0x000e280008000800 */
[----:B------:R-:W1:Y:S04]  /*1040*/  LDS R0, [R2+UR4] ;  /* 0x0000000402007984 */ /* 0x000e680008000800 */
[----:B------:R-:W2:Y:S04]  /*1050*/  LDS R6, [R2+UR4+0x2000] ;  /* 0x0020000402067984 */ /* 0x000ea80008000800 */
[----:B0-----:R-:W0:Y:S04]  /*1060*/  SHFL.BFLY PT, R13, R10, 0x1, 0x1f ;  /* 0x0c201f000a0d7f89 */ /* 0x001e2800000e0000 */
[----:B-1----:R-:W1:Y:S04]  /*1070*/  SHFL.BFLY PT, R15, R0, 0x1, 0x1f ;  /* 0x0c201f00000f7f89 */ /* 0x002e6800000e0000 */
[----:B--2---:R-:W2:Y:S01]  /*1080*/  SHFL.BFLY PT, R17, R6, 0x1, 0x1f ;  /* 0x0c201f0006117f89 */ /* 0x004ea200000e0000 */
[----:B0-----:R-:W-:Y:S01]  /*1090*/  FADD.FTZ R13, R10, R13 ;  /* 0x0000000d0a0d7221 */ /* 0x001fe20000010000 */
[----:B-1----:R-:W-:-:S04]  /*10a0*/  FADD.FTZ R15, R0, R15 ;  /* 0x0000000f000f7221 */ /* 0x002fc80000010000 */
[----:B------:R-:W0:Y:S01]  /*10b0*/  SHFL.BFLY PT, R8, R13, 0x2, 0x1f ;  /* 0x0c401f000d087f89 */ /* 0x000e2200000e0000 */
[----:B--2---:R-:W-:-:S03]  /*10c0*/  FADD.FTZ R17, R6, R17 ;  /* 0x0000001106117221 */ /* 0x004fc60000010000 */
[----:B------:R-:W1:Y:S04]  /*10d0*/  SHFL.BFLY PT, R12, R15, 0x2, 0x1f ;  /* 0x0c401f000f0c7f89 */ /* 0x000e6800000e0000 */
[----:B------:R-:W2:Y:S01]  /*10e0*/  SHFL.BFLY PT, R14, R17, 0x2, 0x1f ;  /* 0x0c401f00110e7f89 */ /* 0x000ea200000e0000 */
[----:B0-----:R-:W-:Y:S01]  /*10f0*/  FADD.FTZ R8, R13, R8 ;  /* 0x000000080d087221 */ /* 0x001fe20000010000 */
[----:B-1----:R-:W-:-:S04]  /*1100*/  FADD.FTZ R12, R15, R12 ;  /* 0x0000000c0f0c7221 */ /* 0x002fc80000010000 */
[----:B------:R-:W0:Y:S01]  /*1110*/  SHFL.BFLY PT, R7, R8, 0x4, 0x1f ;  /* 0x0c801f0008077f89 */ /* 0x000e2200000e0000 */
[----:B--2---:R-:W-:-:S03]  /*1120*/  FADD.FTZ R14, R17, R14 ;  /* 0x0000000e110e7221 */ /* 0x004fc60000010000 */
[----:B------:R-:W1:Y:S04]  /*1130*/  SHFL.BFLY PT, R11, R12, 0x4, 0x1f ;  /* 0x0c801f000c0b7f89 */ /* 0x000e6800000e0000 */
[----:B------:R-:W2:Y:S01]  /*1140*/  SHFL.BFLY PT, R19, R14, 0x4, 0x1f ;  /* 0x0c801f000e137f89 */ /* 0x000ea200000e0000 */
[----:B0-----:R-:W-:Y:S01]  /*1150*/  FADD.FTZ R7, R8, R7 ;  /* 0x0000000708077221 */ /* 0x001fe20000010000 */
[----:B------:R-:W-:Y:S01]  /*1160*/  SHF.L.U32 R8, R9, 0x1, RZ ;  /* 0x0000000109087819 */ /* 0x000fe200000006ff */
[----:B-1----:R-:W-:-:S03]  /*1170*/  FADD.FTZ R2, R12, R11 ;  /* 0x0000000b0c027221 */ /* 0x002fc60000010000 */
[----:B------:R-:W0:Y:S01]  /*1180*/  SHFL.BFLY PT, R0, R7, 0x8, 0x1f ;  /* 0x0d001f0007007f89 */ /* 0x000e2200000e0000 */
[----:B------:R-:W-:Y:S01]  /*1190*/  ISETP.GE.U32.AND P1, PT, R8, R3, PT ;  /* 0x000000030800720c */ /* 0x000fe20003f26070 */
[----:B--2---:R-:W-:Y:S02]  /*11a0*/  FADD.FTZ R19, R14, R19 ;  /* 0x000000130e137221 */ /* 0x004fe40000010000 */
[----:B------:R-:W1:Y:S04]  /*11b0*/  SHFL.BFLY PT, R11, R2, 0x8, 0x1f ;  /* 0x0d001f00020b7f89 */ /* 0x000e6800000e0000 */
[----:B------:R-:W2:Y:S01]  /*11c0*/  SHFL.BFLY PT, R10, R19, 0x8, 0x1f ;  /* 0x0d001f00130a7f89 */ /* 0x000ea200000e0000 */
[----:B0-----:R-:W-:Y:S01]  /*11d0*/  FADD.FTZ R0, R7, R0 ;  /* 0x0000000007007221 */ /* 0x001fe20000010000 */
[----:B-1----:R-:W-:Y:S01]  /*11e0*/  FADD.FTZ R6, R2, R11 ;  /* 0x0000000b02067221 */ /* 0x002fe20000010000 */
[----:B------:R-:W-:-:S03]  /*11f0*/  @!P0 LEA R2, R4, UR4, 0x2 ;  /* 0x0000000404028c11 */ /* 0x000fc6000f8e10ff */
[----:B------:R-:W0:Y:S01]  /*1200*/  SHFL.BFLY PT, R11, R0, 0x10, 0x1f ;  /* 0x0e001f00000b7f89 */ /* 0x000e2200000e0000 */
[----:B--2---:R-:W-:-:S03]  /*1210*/  FADD.FTZ R10, R19, R10 ;  /* 0x0000000a130a7221 */ /* 0x004fc60000010000 */
[----:B------:R-:W1:Y:S04]  /*1220*/  SHFL.BFLY PT, R13, R6, 0x10, 0x1f ;  /* 0x0e001f00060d7f89 */ /* 0x000e6800000e0000 */
[----:B------:R-:W2:Y:S01]  /*1230*/  SHFL.BFLY PT, R15, R10, 0x10, 0x1f ;  /* 0x0e001f000a0f7f89 */ /* 0x000ea200000e0000 */
[----:B0-----:R-:W-:Y:S01]  /*1240*/  FADD.FTZ R11, R0, R11 ;  /* 0x0000000b000b7221 */ /* 0x001fe20000010000 */
[----:B-1----:R-:W-:-:S04]  /*1250*/  FADD.FTZ R13, R6, R13 ;  /* 0x0000000d060d7221 */ /* 0x002fc80000010000 */
[----:B------:R0:W-:Y:S01]  /*1260*/  @!P0 STS [R2+0x3080], R11 ;  /* 0x0030800b02008388 */ /* 0x0001e20000000800 */
[----:B--2---:R-:W-:-:S03]  /*1270*/  FADD.FTZ R15, R10, R15 ;  /* 0x0000000f0a0f7221 */ /* 0x004fc60000010000 */
[----:B------:R0:W-:Y:S04]  /*1280*/  @!P0 STS [R2+0x3000], R13 ;  /* 0x0030000d02008388 */ /* 0x0001e80000000800 */
[----:B------:R0:W-:Y:S01]  /*1290*/  @!P0 STS [R2+0x3100], R15 ;  /* 0x0031000f02008388 */ /* 0x0001e20000000800 */
[----:B------:R-:W-:Y:S06]  /*12a0*/  BAR.SYNC.DEFER_BLOCKING 0x0 ;  /* 0x0000000000007b1d */ /* 0x000fec0000010000 */
[----:B------:R-:W-:Y:S05]  /*12b0*/  @P1 EXIT ;  /* 0x000000000000194d */ /* 0x000fea0003800000 */
[----:B------:R-:W-:-:S04]  /*12c0*/  ISETP.GT.U32.AND P0, PT, R5, 0xf, PT ;  /* 0x0000000f0500780c */ /* 0x000fc80003f04070 */
[----:B------:R-:W-:-:S13]  /*12d0*/  ISETP.NE.OR P0, PT, R4, 0x1f, P0 ;  /* 0x0000001f0400780c */ /* 0x000fda0000705670 */
[----:B------:R-:W-:Y:S05]  /*12e0*/  @P0 EXIT ;  /* 0x000000000000094d */ /* 0x000fea0003800000 */
[----:B------:R-:W-:Y:S01]  /*12f0*/  LEA R0, R5, UR4, 0x3 ;  /* 0x0000000405007c11 */ /* 0x000fe2000f8e18ff */
[----:B0-----:R-:W0:Y:S04]  /*1300*/  LDC.64 R2, c[0x0][0x488] ;  /* 0x00012200ff027b82 */ /* 0x001e280000000a00 */
[----:B------:R-:W1:Y:S04]  /*1310*/  LDS.64 R10, [R0+0x3000] ;  /* 0x00300000000a7984 */ /* 0x000e680000000a00 */
[----:B------:R-:W2:Y:S01]  /*1320*/  LDS.64 R12, [R0+0x3080] ;  /* 0x00308000000c7984 */ /* 0x000ea20000000a00 */
[----:B------:R-:W3:Y:S03]  /*1330*/  LDC.64 R4, c[0x0][0x480] ;  /* 0x00012000ff047b82 */ /* 0x000ee60000000a00 */
[----:B------:R-:W4:Y:S05]  /*1340*/  LDS.64 R14, [R0+0x3100] ;  /* 0x00310000000e7984 */ /* 0x000f2a0000000a00 */
[----:B------:R-:W5:Y:S01]  /*1350*/  LDC.64 R6, c[0x0][0x4a0] ;  /* 0x00012800ff067b82 */ /* 0x000f620000000a00 */
[----:B0-----:R-:W-:-:S04]  /*1360*/  IMAD.WIDE.U32 R2, R9, 0x4, R2 ;  /* 0x0000000409027825 */ /* 0x001fc800078e0002 */
[----:B---3--:R-:W-:-:S04]  /*1370*/  IMAD.WIDE.U32 R4, R9, 0x4, R4 ;  /* 0x0000000409047825 */ /* 0x008fc800078e0004 */
[----:B-----5:R-:W-:Y:S01]  /*1380*/  IMAD.WIDE.U32 R6, R9, 0x4, R6 ;  /* 0x0000000409067825 */ /* 0x020fe200078e0006 */
[----:B-1----:R-:W-:Y:S02]  /*1390*/  F2FP.BF16.F32.PACK_AB R11, R11, R10 ;  /* 0x0000000a0b0b723e */ /* 0x002fe400000010ff */
[----:B--2---:R-:W-:-:S03]  /*13a0*/  F2FP.BF16.F32.PACK_AB R13, R13, R12 ;  /* 0x0000000c0d0d723e */ /* 0x004fc600000010ff */
[----:B------:R-:W-:Y:S01]  /*13b0*/  STG.E desc[UR6][R2.64], R11 ;  /* 0x0000000b02007986 */ /* 0x000fe2000c101906 */
[----:B----4-:R-:W-:-:S03]  /*13c0*/  F2FP.BF16.F32.PACK_AB R15, R15, R14 ;  /* 0x0000000e0f0f723e */ /* 0x010fc600000010ff */
[----:B------:R-:W-:Y:S04]  /*13d0*/  STG.E desc[UR6][R4.64], R13 ;  /* 0x0000000d04007986 */ /* 0x000fe8000c101906 */
[----:B------:R-:W-:Y:S01]  /*13e0*/  STG.E desc[UR6][R6.64], R15 ;  /* 0x0000000f06007986 */ /* 0x000fe2000c101906 */
[----:B------:R-:W-:Y:S05]  /*13f0*/  EXIT ;  /* 0x000000000000794d */ /* 0x000fea0003800000 */
.L_x_759:
        /* <DEDUP_REMOVED lines=16> */
.L_x_10670:


//--------------------- .text._ZN10layer_norm13ln_bwd_kernelINS_13Kernel_traitsI13__nv_bfloat16S2_S2_S2_fjLj3072ELj1ELj1ELj4ELj16ENS_18Kernel_traits_baseILj3072ES2_S2_S2_S2_fjLj128EEEEELb1ELb1ELb1ELb0EEEvNS_9BwdParamsE --------------------------
	.section	.text._ZN10layer_norm13ln_bwd_kernelINS_13Kernel_traitsI13__nv_bfloat16S2_S2_S2_fjLj3072ELj1ELj1ELj4ELj16ENS_18Kernel_traits_baseILj3072ES2_S2_S2_S2_fjLj128EEEEELb1ELb1ELb1ELb0EEEvNS_9BwdParamsE,"ax",@progbits
	.align	128
        .global         _ZN10layer_norm13ln_bwd_kernelINS_13Kernel_traitsI13__nv_bfloat16S2_S2_S2_fjLj3072ELj1ELj1ELj4ELj16ENS_18Kernel_traits_baseILj3072ES2_S2_S2_S2_fjLj128EEEEELb1ELb1ELb1ELb0EEEvNS_9BwdParamsE
        .type           _ZN10layer_norm13ln_bwd_kernelINS_13Kernel_traitsI13__nv_bfloat16S2_S2_S2_fjLj3072ELj1ELj1ELj4ELj16ENS_18Kernel_traits_baseILj3072ES2_S2_S2_S2_fjLj128EEEEELb1ELb1ELb1ELb0EEEvNS_9BwdParamsE,@function
        .size           _ZN10layer_norm13ln_bwd_kernelINS_13Kernel_traitsI13__nv_bfloat16S2_S2_S2_fjLj3072ELj1ELj1ELj4ELj16ENS_18Kernel_traits_baseILj3072ES2_S2_S2_S2_fjLj128EEEEELb1ELb1ELb1ELb0EEEvNS_9BwdParamsE,(.L_x_10671 - _ZN10layer_norm13ln_bwd_kernelINS_13Kernel_traitsI13__nv_bfloat16S2_S2_S2_fjLj3072ELj1ELj1ELj4ELj16ENS_18Kernel_traits_baseILj3072ES2_S2_S2_S2_fjLj128EEEEELb1ELb1ELb1ELb0EEEvNS_9BwdParamsE)
        .other          _ZN10layer_norm13ln_bwd_kernelINS_13Kernel_traitsI13__nv_bfloat16S2_S2_S2_fjLj3072ELj1ELj1ELj4ELj16ENS_18Kernel_traits_baseILj3072ES2_S2_S2_S2_fjLj128EEEEELb1ELb1ELb1ELb0EEEvNS_9BwdParamsE,@"STO_CUDA_ENTRY STV_DEFAULT"
_ZN10layer_norm13ln_bwd_kernelINS_13Kernel_traitsI13__nv_bfloat16S2_S2_S2_fjLj3072ELj1ELj1ELj4ELj16ENS_18Kernel_traits_baseILj3072ES2_S2_S2_S2_fjLj128EEEEELb1ELb1ELb1ELb0EEEvNS_9BwdParamsE:
.text._ZN10layer_norm13ln_bwd_kernelINS_13Kernel_traitsI13__nv_bfloat16S2_S2_S2_fjLj3072ELj1ELj1ELj4ELj16ENS_18Kernel_traits_baseILj3072ES2_S2_S2_S2_fjLj128EEEEELb1ELb1ELb1ELb0EEEvNS_9BwdParamsE:
        /* <DEDUP_REMOVED lines=12> */
[C---:B------:R-:W-:Y:S01]  /*00c0*/  ISETP.GE.U32.AND P2, PT, R141.reuse, 0x100, PT ;  /* 0x000001008d00780c */ /* 0x040fe20003f46070 */
[----:B------:R-:W0:Y:S01]  /*00d0*/  S2UR UR4, SR_CTAID.X ;  /* 0x00000000000479c3 */ /* 0x000e220000002500 */
[----:B------:R-:W-:-:S09]  /*00e0*/  ISETP.GE.U32.AND P3, PT, R141, 0x180, PT ;  /* 0x000001808d00780c */ /* 0x000fd20003f66070 */
[----:B------:R-:W1:Y:S08]  /*00f0*/  @P1 LDC.64 R2, c[0x0][0x3d0] ;  /* 0x0000f400ff021b82 */ /* 0x000e700000000a00 */
[----:B------:R-:W4:Y:S08]  /*0100*/  @P1 LDC.64 R28, c[0x0][0x3e8] ;  /* 0x0000fa00ff1c1b82 */ /* 0x000f300000000a00 */
[----:B------:R-:W3:Y:S01]  /*0110*/  @P2 LDC.64 R24, c[0x0][0x3d0] ;  /* 0x0000f400ff182b82 */ /* 0x000ee20000000a00 */
[----:B-1----:R-:W-:-:S07]  /*0120*/  @P1 IMAD.WIDE.U32 R2, R39, 0x10, R2 ;  /* 0x0000001027021825 */ /* 0x002fce00078e0002 */
[----:B------:R-:W1:Y:S01]  /*0130*/  @P2 LDC.64 R26, c[0x0][0x3e8] ;  /* 0x0000fa00ff1a2b82 */ /* 0x000e620000000a00 */
[----:B--2---:R-:W5:Y:S01]  /*0140*/  @P1 LDG.E.128 R144, desc[UR10][R2.64] ;  /* 0x0000000a02901981 */ /* 0x004f62000c1e1d00 */
[----:B0-----:R-:W-:Y:S02]  /*0150*/  IMAD.U32 R140, RZ, RZ, UR4 ;  /* 0x00000004ff8c7e24 */ /* 0x001fe4000f8e00ff */
[----:B----4-:R-:W-:-:S04]  /*0160*/  @P1 IMAD.WIDE.U32 R28, R39, 0x10, R28 ;  /* 0x00000010271c1825 */ /* 0x010fc800078e001c */
[----:B------:R-:W0:Y:S01]  /*0170*/  @P3 LDC.64 R32, c[0x0][0x3d0] ;  /* 0x0000f400ff203b82 */ /* 0x000e220000000a00 */
[----:B------:R-:W-:-:S07]  /*0180*/  @P1 LOP3.LUT R39, R39, 0x80, RZ, 0xfc, !PT ;  /* 0x0000008027271812 */ /* 0x000fce00078efcff */
[----:B------:R-:W2:Y:S01]  /*0190*/  @P3 LDC.64 R34, c[0x0][0x3e8] ;  /* 0x0000fa00ff223b82 */ /* 0x000ea20000000a00 */
[----:B---3--:R-:W-:Y:S01]  /*01a0*/  ISETP.GE.AND P0, PT, R140, UR5, PT ;  /* 0x000000058c007c0c */ /* 0x008fe2000bf06270 */
[C---:B------:R-:W-:Y:S01]  /*01b0*/  @P2 IMAD.WIDE.U32 R30, R39.reuse, 0x10, R24 ;  /* 0x00000010271e2825 */ /* 0x040fe200078e0018 */
[----:B------:R3:W5:Y:S03]  /*01c0*/  @P1 LDG.E.128 R4, desc[UR10][R28.64] ;  /* 0x0000000a1c041981 */ /* 0x000766000c1e1d00 */
[C---:B-1----:R-:W-:Y:S01]  /*01d0*/  @P2 IMAD.WIDE.U32 R36, R39.reuse, 0x10, R26 ;  /* 0x0000001027242825 */ /* 0x042fe200078e001a */
[----:B------:R-:W-:Y:S01]  /*01e0*/  @P2 IADD3 R39, PT, PT, R39, 0x80, RZ ;  /* 0x0000008027272810 */ /* 0x000fe20007ffe0ff */
[----:B------:R1:W5:Y:S01]  /*01f0*/  @P2 LDG.E.128 R8, desc[UR10][R30.64] ;  /* 0x0000000a1e082981 */ /* 0x000362000c1e1d00 */
[----:B------:R-:W-:Y:S02]  /*0200*/  CS2R R24, SRZ ;  /* 0x0000000000187805 */ /* 0x000fe4000001ff00 */
[----:B------:R-:W-:-:S02]  /*0210*/  CS2R R26, SRZ ;  /* 0x00000000001a7805 */ /* 0x000fc4000001ff00 */
[----:B---3--:R-:W-:Y:S01]  /*0220*/  CS2R R28, SRZ ;  /* 0x00000000001c7805 */ /* 0x008fe2000001ff00 */
[----:B------:R3:W5:Y:S01]  /*0230*/  @P2 LDG.E.128 R12, desc[UR10][R36.64] ;  /* 0x0000000a240c2981 */ /* 0x000762000c1e1d00 */
[C---:B0-----:R-:W-:Y:S01]  /*0240*/  @P3 IMAD.WIDE.U32 R32, R39.reuse, 0x10, R32 ;  /* 0x0000001027203825 */ /* 0x041fe200078e0020 */
[----:B------:R-:W-:Y:S02]  /*0250*/  CS2R R40, SRZ ;  /* 0x0000000000287805 */ /* 0x000fe4000001ff00 */
[----:B------:R-:W-:Y:S01]  /*0260*/  CS2R R42, SRZ ;  /* 0x00000000002a7805 */ /* 0x000fe2000001ff00 */
[----:B--2---:R-:W-:Y:S01]  /*0270*/  @P3 IMAD.WIDE.U32 R34, R39, 0x10, R34 ;  /* 0x0000001027223825 */ /* 0x004fe200078e0022 */
[----:B------:R0:W5:Y:S01]  /*0280*/  @P3 LDG.E.128 R16, desc[UR10][R32.64] ;  /* 0x0000000a20103981 */ /* 0x000162000c1e1d00 */
[----:B-1----:R-:W-:Y:S02]  /*0290*/  CS2R R30, SRZ ;  /* 0x00000000001e7805 */ /* 0x002fe4000001ff00 */
[----:B---3--:R-:W-:-:S02]  /*02a0*/  CS2R R36, SRZ ;  /* 0x0000000000247805 */ /* 0x008fc4000001ff00 */
[----:B------:R-:W-:Y:S01]  /*02b0*/  CS2R R38, SRZ ;  /* 0x0000000000267805 */ /* 0x000fe2000001ff00 */
[----:B------:R1:W5:Y:S01]  /*02c0*/  @P3 LDG.E.128 R20, desc[UR10][R34.64] ;  /* 0x0000000a22143981 */ /* 0x000362000c1e1d00 */
[----:B------:R-:W-:Y:S02]  /*02d0*/  CS2R R44, SRZ ;  /* 0x00000000002c7805 */ /* 0x000fe4000001ff00 */
[----:B------:R-:W-:Y:S02]  /*02e0*/  CS2R R46, SRZ ;  /* 0x00000000002e7805 */ /* 0x000fe4000001ff00 */
[----:B------:R-:W-:Y:S02]  /*02f0*/  CS2R R48, SRZ ;  /* 0x0000000000307805 */ /* 0x000fe4000001ff00 */
[----:B------:R-:W-:Y:S02]  /*0300*/  CS2R R50, SRZ ;  /* 0x0000000000327805 */ /* 0x000fe4000001ff00 */
[----:B------:R-:W-:-:S02]  /*0310*/  CS2R R52, SRZ ;  /* 0x0000000000347805 */ /* 0x000fc4000001ff00 */
[----:B0-----:R-:W-:Y:S02]  /*0320*/  CS2R R32, SRZ ;  /* 0x0000000000207805 */ /* 0x001fe4000001ff00 */
[----:B------:R-:W-:Y:S02]  /*0330*/  CS2R R54, SRZ ;  /* 0x0000000000367805 */ /* 0x000fe4000001ff00 */
[----:B------:R-:W-:Y:S02]  /*0340*/  CS2R R56, SRZ ;  /* 0x0000000000387805 */ /* 0x000fe4000001ff00 */
[----:B------:R-:W-:Y:S02]  /*0350*/  CS2R R58, SRZ ;  /* 0x00000000003a7805 */ /* 0x000fe4000001ff00 */
[----:B-1----:R-:W-:Y:S02]  /*0360*/  CS2R R34, SRZ ;  /* 0x0000000000227805 */ /* 0x002fe4000001ff00 */
        /* <DEDUP_REMOVED lines=18> */
[----:B------:R-:W-:Y:S06]  /*0490*/  @P0 BRA `(.L_x_760) ;  /* 0x0000009800140947 */ /* 0x000fec0003800000 */
        /* <DEDUP_REMOVED lines=43> */
[----:B------:R-:W-:Y:S01]  /*0750*/  UPLOP3.LUT UP1, UPT, UPT, UPT, UPT, 0x40, 0x4 ;  /* 0x000000000004789c */ /* 0x000fe20003f2e870 */
[----:B------:R-:W0:Y:S01]  /*0760*/  LDCU.U8 UR9, c[0x0][0x410] ;  /* 0x00008200ff0977ac */ /* 0x000e220008000000 */
[----:B------:R-:W1:Y:S01]  /*0770*/  LDCU UR14, c[0x0][0x400] ;  /* 0x00008000ff0e77ac */ /* 0x000e620008000800 */
[----:B------:R-:W2:Y:S01]  /*0780*/  LDCU.64 UR16, c[0x0][0x408] ;  /* 0x00008100ff1077ac */ /* 0x000ea20008000a00 */
[----:B------:R-:W3:Y:S01]  /*0790*/  LDCU.64 UR12, c[0x0][0x438] ;  /* 0x00008700ff0c77ac */ /* 0x000ee20008000a00 */
[----:B------:R-:W4:Y:S06]  /*07a0*/  LDCU.64 UR6, c[0x0][0x478] ;  /* 0x00008f00ff0677ac */ /* 0x000f2c0008000a00 */
.L_x_876:
[----:B------:R-:W0:Y:S08]  /*07b0*/  LDC.64 R124, c[0x0][0x3f8] ;  /* 0x0000fe00ff7c7b82 */ /* 0x000e300000000a00 */
[----:B------:R-:W1:Y:S08]  /*07c0*/  LDC.64 R122, c[0x0][0x3c8] ;  /* 0x0000f200ff7a7b82 */ /* 0x000e700000000a00 */
[----:B------:R-:W2:Y:S01]  /*07d0*/  LDC.64 R120, c[0x0][0x3f0] ;  /* 0x0000fc00ff787b82 */ /* 0x000ea20000000a00 */
[----:B0-----:R-:W-:-:S07]  /*07e0*/  IMAD.WIDE R124, R140, 0x4, R124 ;  /* 0x000000048c7c7825 */ /* 0x001fce00078e027c */
[----:B------:R-:W0:Y:S01]  /*07f0*/  LDC.64 R126, c[0x0][0x3c0] ;  /* 0x0000f000ff7e7b82 */ /* 0x000e220000000a00 */
[----:B------:R-:W3:Y:S01]  /*0800*/  LDG.E R139, desc[UR10][R124.64] ;  /* 0x0000000a7c8b7981 */ /* 0x000ee2000c1e1900 */
[----:B-1----:R-:W-:-:S05]  /*0810*/  IMAD.WIDE R122, R140, 0x4, R122 ;  /* 0x000000048c7a7825 */ /* 0x002fca00078e027a */
[----:B-----5:R1:W5:Y:S01]  /*0820*/  LDG.E R138, desc[UR10][R122.64] ;  /* 0x0000000a7a8a7981 */ /* 0x020362000c1e1900 */
[----:B--2---:R-:W-:-:S05]  /*0830*/  IMAD.WIDE R120, R140, 0x4, R120 ;  /* 0x000000048c787825 */ /* 0x004fca00078e0278 */
[----:B------:R1:W5:Y:S01]  /*0840*/  LDG.E R2, desc[UR10][R120.64] ;  /* 0x0000000a78027981 */ /* 0x000362000c1e1900 */
[----:B------:R-:W-:Y:S01]  /*0850*/  BSSY.RECONVERGENT B0, `(.L_x_761) ;  /* 0x00001a7000007945 */ /* 0x000fe20003800200 */
[----:B---3--:R-:W-:-:S13]  /*0860*/  ISETP.GE.AND P5, PT, R139, 0x1, PT ;  /* 0x000000018b00780c */ /* 0x008fda0003fa6270 */
[----:B01----:R-:W-:Y:S05]  /*0870*/  @!P5 BRA `(.L_x_762) ;  /* 0x00000014009cd947 */ /* 0x003fea0003800000 */
[----:B------:R-:W-:Y:S01]  /*0880*/  IMAD.WIDE R120, R140, 0x4, R126 ;  /* 0x000000048c787825 */ /* 0x000fe200078e027e */
[----:B------:R-:W0:Y:S05]  /*0890*/  LDC R143, c[0x0][0x388] ;  /* 0x0000e200ff8f7b82 */ /* 0x000e2a0000000800 */
[----:B------:R-:W2:Y:S01]  /*08a0*/  LDG.E R120, desc[UR10][R120.64] ;  /* 0x0000000a78787981 */ /* 0x000ea2000c1e1900 */
[----:B-----5:R-:W-:Y:S01]  /*08b0*/  ISETP.GE.AND P4, PT, R2, 0x1, PT ;  /* 0x000000010200780c */ /* 0x020fe20003f86270 */
[----:B------:R-:W-:Y:S01]  /*08c0*/  BSSY.RECONVERGENT B1, `(.L_x_763) ;  /* 0x0000086000017945 */ /* 0x000fe20003800200 */
[----:B------:R-:W-:Y:S01]  /*08d0*/  IADD3 R122, PT, PT, R139, -0x1, RZ ;  /* 0xffffffff8b7a7810 */ /* 0x000fe20007ffe0ff */
[----:B------:R-:W-:Y:S01]  /*08e0*/  HFMA2 R135, -RZ, RZ, 0, 0 ;  /* 0x00000000ff877431 */ /* 0x000fe200000001ff */
[----:B------:R-:W-:Y:S01]  /*08f0*/  ISETP.GE.U32.AND P1, PT, R141, 0x80, PT ;  /* 0x000000808d00780c */ /* 0x000fe20003f26070 */
[----:B------:R-:W-:Y:S01]  /*0900*/  IMAD.MOV.U32 R201, RZ, RZ, RZ ;  /* 0x000000ffffc97224 */ /* 0x000fe200078e00ff */
[----:B------:R-:W-:-:S02]  /*0910*/  ISETP.NE.AND P0, PT, RZ, UR9, PT ;  /* 0x00000009ff007c0c */ /* 0x000fc4000bf05270 */
[C---:B------:R-:W-:Y:S02]  /*0920*/  ISETP.GE.U32.AND P2, PT, R141.reuse, 0x100, PT ;  /* 0x000001008d00780c */ /* 0x040fe40003f46070 */
[----:B------:R-:W-:Y:S02]  /*0930*/  ISETP.GE.U32.AND P3, PT, R141, 0x180, PT ;  /* 0x000001808d00780c */ /* 0x000fe40003f66070 */
[----:B------:R-:W-:Y:S02]  /*0940*/  MOV R202, RZ ;  /* 0x000000ff00ca7202 */ /* 0x000fe40000000f00 */
[----:B------:R-:W-:Y:S01]  /*0950*/  @P4 IADD3 R124, PT, PT, R2, -0x1, RZ ;  /* 0xffffffff027c4810 */ /* 0x000fe20007ffe0ff */
[-C--:B0-----:R-:W-:Y:S02]  /*0960*/  IMAD R0, R140, R143.reuse, RZ ;  /* 0x0000008f8c007224 */ /* 0x081fe400078e02ff */
[-C--:B------:R-:W-:Y:S02]  /*0970*/  IMAD R122, R122, R143.reuse, RZ ;  /* 0x0000008f7a7a7224 */ /* 0x080fe400078e02ff */
[----:B------:R-:W-:Y:S01]  /*0980*/  @P4 IMAD R124, R124, R143, RZ ;  /* 0x0000008f7c7c4224 */ /* 0x000fe200078e02ff */
[----:B------:R-:W-:-:S02]  /*0990*/  SHF.R.S32.HI R123, RZ, 0x1f, R0 ;  /* 0x0000001fff7b7819 */ /* 0x000fc40000011400 */
[----:B------:R-:W-:Y:S02]  /*09a0*/  SHF.R.S32.HI R125, RZ, 0x1f, R122 ;  /* 0x0000001fff7d7819 */ /* 0x000fe4000001147a */
[----:B------:R-:W-:Y:S02]  /*09b0*/  @P4 SHF.R.S32.HI R127, RZ, 0x1f, R124 ;  /* 0x0000001fff7f4819 */ /* 0x000fe4000001147c */
[----:B------:R-:W-:Y:S02]  /*09c0*/  LEA.HI R123, R123, R0, RZ, 0x3 ;  /* 0x000000007b7b7211 */ /* 0x000fe400078f18ff */
[----:B------:R-:W-:Y:S02]  /*09d0*/  LEA.HI R125, R125, R122, RZ, 0x3 ;  /* 0x0000007a7d7d7211 */ /* 0x000fe400078f18ff */
[----:B------:R-:W-:Y:S02]  /*09e0*/  @P4 LEA.HI R127, R127, R124, RZ, 0x3 ;  /* 0x0000007c7f7f4211 */ /* 0x000fe400078f18ff */
[----:B------:R-:W-:-:S02]  /*09f0*/  LEA.HI.SX32 R0, R123, R134, 0x1d ;  /* 0x000000867b007211 */ /* 0x000fc400078feaff */
[-C--:B------:R-:W-:Y:S02]  /*0a00*/  LEA.HI.SX32 R137, R125, R134.reuse, 0x1d ;  /* 0x000000867d897211 */ /* 0x080fe400078feaff */
[----:B------:R-:W-:Y:S02]  /*0a10*/  @P4 LEA.HI.SX32 R135, R127, R134, 0x1d ;  /* 0x000000867f874211 */ /* 0x000fe400078feaff */
[----:B------:R-:W-:Y:S02]  /*0a20*/  MOV R136, R0 ;  /* 0x0000000000887202 */ /* 0x000fe40000000f00 */
[----:B--2---:R-:W-:Y:S01]  /*0a30*/  FSEL R134, R120, RZ, !P0 ;  /* 0x000000ff78867208 */ /* 0x004fe20004000000 */
[----:B------:R-:W-:Y:S06]  /*0a40*/  @!P1 BRA `(.L_x_764) ;  /* 0x0000000400b49947 */ /* 0x000fec0003800000 */
        /* <DEDUP_REMOVED lines=16> */
[----:B------:R-:W-:-:S04]  /*0b50*/  PRMT R157, R145, 0x7632, R157 ;  /* 0x00007632919d7816 */ /* 0x000fc8000000009d */
[----:B------:R-:W-:Y:S01]  /*0b60*/  SHF.L.U32 R157, R157, 0x10, RZ ;  /* 0x000000109d9d7819 */ /* 0x000fe200000006ff */
[----:B0-----:R-:W-:Y:S01]  /*0b70*/  IMAD.U32 R148, R145, 0x10000, RZ ;  /* 0x0001000091947824 */ /* 0x001fe200078e00ff */
[----:B------:R-:W-:Y:S01]  /*0b80*/  IADD3 R137, PT, PT, R137, 0x80, RZ ;  /* 0x0000008089897810 */ /* 0x000fe20007ffe0ff */
[----:B------:R-:W-:Y:S01]  /*0b90*/  VIADD R135, R135, 0x80 ;  /* 0x0000008087877836 */ /* 0x000fe20000000000 */
[----:B------:R-:W-:Y:S02]  /*0ba0*/  IADD3 R136, PT, PT, R136, 0x80, RZ ;  /* 0x0000008088887810 */ /* 0x000fe40007ffe0ff */
[----:B---3--:R-:W-:Y:S01]  /*0bb0*/  SHF.L.U32 R3, R120, 0x10, RZ ;  /* 0x0000001078037819 */ /* 0x008fe200000006ff */
[----:B------:R-:W-:Y:S01]  /*0bc0*/  IMAD.U32 R151, R121, 0x10000, RZ ;  /* 0x0001000079977824 */ /* 0x000fe200078e00ff */
[----:B------:R-:W-:-:S03]  /*0bd0*/  SHF.L.U32 R153, R122, 0x10, RZ ;  /* 0x000000107a997819 */ /* 0x000fc600000006ff */
[C---:B------:R-:W-:Y:S01]  /*0be0*/  FADD.FTZ R3, -R134.reuse, R3 ;  /* 0x0000000386037221 */ /* 0x040fe20000010100 */
[----:B------:R-:W-:Y:S01]  /*0bf0*/  PRMT R154, R121, 0x7632, R154 ;  /* 0x00007632799a7816 */ /* 0x000fe2000000009a */
[----:B------:R-:W-:Y:S01]  /*0c00*/  FADD.FTZ R149, -R134, R151 ;  /* 0x0000009786957221 */ /* 0x000fe20000010100 */
[----:B----4-:R-:W-:Y:S02]  /*0c10*/  IMAD.U32 R121, R124, 0x10000, RZ ;  /* 0x000100007c797824 */ /* 0x010fe400078e00ff */
[----:B------:R-:W-:Y:S01]  /*0c20*/  FMUL.FTZ R3, R138, R3 ;  /* 0x000000038a037220 */ /* 0x000fe20000410000 */
[----:B------:R-:W-:Y:S01]  /*0c30*/  FADD.FTZ R151, -R134, R153 ;  /* 0x0000009986977221 */ /* 0x000fe20000010100 */
[----:B------:R-:W-:Y:S02]  /*0c40*/  PRMT R152, R120, 0x7632, R152 ;  /* 0x0000763278987816 */ /* 0x000fe40000000098 */
[C---:B------:R-:W-:Y:S02]  /*0c50*/  PRMT R159, R123.reuse, 0x7632, R159 ;  /* 0x000076327b9f7816 */ /* 0x040fe4000000009f */
[----:B------:R-:W-:Y:S01]  /*0c60*/  SHF.L.U32 R155, R123, 0x10, RZ ;  /* 0x000000107b9b7819 */ /* 0x000fe200000006ff */
[-C--:B------:R-:W-:Y:S01]  /*0c70*/  FMUL.FTZ R142, R142, R121.reuse ;  /* 0x000000798e8e7220 */ /* 0x080fe20000410000 */
[----:B------:R-:W-:Y:S01]  /*0c80*/  SHF.L.U32 R123, R126, 0x10, RZ ;  /* 0x000000107e7b7819 */ /* 0x000fe200000006ff */
[----:B------:R-:W-:Y:S01]  /*0c90*/  FADD.FTZ R48, R48, R121 ;  /* 0x0000007930307221 */ /* 0x000fe20000010000 */
[----:B------:R-:W-:Y:S01]  /*0ca0*/  FFMA.FTZ R24, R3, R121, R24 ;  /* 0x0000007903187223 */ /* 0x000fe20000010018 */
[----:B------:R-:W-:Y:S01]  /*0cb0*/  FMUL.FTZ R151, R138, R151 ;  /* 0x000000978a977220 */ /* 0x000fe20000410000 */
[----:B------:R-:W-:Y:S01]  /*0cc0*/  SHF.L.U32 R121, R152, 0x10, RZ ;  /* 0x0000001098797819 */ /* 0x000fe200000006ff */
[----:B------:R-:W-:Y:S01]  /*0cd0*/  FADD.FTZ R153, -R134, R155 ;  /* 0x0000009b86997221 */ /* 0x000fe20000010100 */
[-C--:B------:R-:W-:Y:S01]  /*0ce0*/  FMUL.FTZ R150, R150, R123.reuse ;  /* 0x0000007b96967220 */ /* 0x080fe20000410000 */
[----:B------:R-:W-:Y:S01]  /*0cf0*/  FADD.FTZ R52, R52, R123 ;  /* 0x0000007b34347221 */ /* 0x000fe20000010000 */
[----:B------:R-:W-:Y:S01]  /*0d00*/  FFMA.FTZ R28, R151, R123, R28 ;  /* 0x0000007b971c7223 */ /* 0x000fe2000001001c */
[----:B------:R-:W-:Y:S01]  /*0d10*/  PRMT R120, R124, 0x7632, R120 ;  /* 0x000076327c787816 */ /* 0x000fe20000000078 */
[----:B------:R-:W-:Y:S01]  /*0d20*/  FADD.FTZ R121, -R134, R121 ;  /* 0x0000007986797221 */ /* 0x000fe20000010100 */
[----:B------:R-:W-:-:S02]  /*0d30*/  PRMT R155, R144, 0x7632, R155 ;  /* 0x00007632909b7816 */ /* 0x000fc4000000009b */
[----:B------:R-:W-:Y:S02]  /*0d40*/  SHF.L.U32 R123, R154, 0x10, RZ ;  /* 0x000000109a7b7819 */ /* 0x000fe400000006ff */
[----:B------:R-:W-:Y:S01]  /*0d50*/  PRMT R158, R122, 0x7632, R158 ;  /* 0x000076327a9e7816 */ /* 0x000fe2000000009e */
[----:B------:R-:W-:Y:S01]  /*0d60*/  IMAD.U32 R155, R155, 0x10000, RZ ;  /* 0x000100009b9b7824 */ /* 0x000fe200078e00ff */
[C---:B------:R-:W-:Y:S01]  /*0d70*/  PRMT R122, R125.reuse, 0x7632, R122 ;  /* 0x000076327d7a7816 */ /* 0x040fe2000000007a */
[----:B------:R-:W-:Y:S01]  /*0d80*/  FMUL.FTZ R154, R138, R121 ;  /* 0x000000798a9a7220 */ /* 0x000fe20000410000 */
[----:B------:R-:W-:Y:S01]  /*0d90*/  SHF.L.U32 R120, R120, 0x10, RZ ;  /* 0x0000001078787819 */ /* 0x000fe200000006ff */
[----:B------:R-:W-:Y:S01]  /*0da0*/  FADD.FTZ R123, -R134, R123 ;  /* 0x0000007b867b7221 */ /* 0x000fe20000010100 */
[----:B------:R-:W-:Y:S01]  /*0db0*/  SHF.L.U32 R125, R125, 0x10, RZ ;  /* 0x000000107d7d7819 */ /* 0x000fe200000006ff */
[----:B------:R-:W-:Y:S01]  /*0dc0*/  FMUL.FTZ R149, R138, R149 ;  /* 0x000000958a957220 */ /* 0x000fe20000410000 */
[----:B------:R-:W-:-:S02]  /*0dd0*/  IMAD.U32 R122, R122, 0x10000, RZ ;  /* 0x000100007a7a7824 */ /* 0x000fc400078e00ff */
[-C--:B------:R-:W-:Y:S01]  /*0de0*/  FMUL.FTZ R155, R155, R120.reuse ;  /* 0x000000789b9b7220 */ /* 0x080fe20000410000 */
[----:B------:R-:W-:Y:S01]  /*0df0*/  FADD.FTZ R49, R49, R120 ;  /* 0x0000007831317221 */ /* 0x000fe20000010000 */
[----:B------:R-:W-:Y:S01]  /*0e00*/  FFMA.FTZ R25, R154, R120, R25 ;  /* 0x000000789a197223 */ /* 0x000fe20000010019 */
[----:B------:R-:W-:Y:S01]  /*0e10*/  FMUL.FTZ R156, R138, R123 ;  /* 0x0000007b8a9c7220 */ /* 0x000fe20000410000 */
[----:B------:R-:W-:Y:S01]  /*0e20*/  PRMT R124, R126, 0x7632, R124 ;  /* 0x000076327e7c7816 */ /* 0x000fe2000000007c */
[-C--:B------:R-:W-:Y:S01]  /*0e30*/  FMUL.FTZ R148, R148, R125.reuse ;  /* 0x0000007d94947220 */ /* 0x080fe20000410000 */
[----:B------:R-:W-:Y:S01]  /*0e40*/  PRMT R120, R146, 0x7632, R120 ;  /* 0x0000763292787816 */ /* 0x000fe20000000078 */
[----:B------:R-:W-:Y:S01]  /*0e50*/  FADD.FTZ R50, R50, R125 ;  /* 0x0000007d32327221 */ /* 0x000fe20000010000 */
[----:B------:R-:W-:Y:S01]  /*0e60*/  PRMT R126, R127, 0x7632, R126 ;  /* 0x000076327f7e7816 */ /* 0x000fe2000000007e */
[----:B------:R-:W-:Y:S01]  /*0e70*/  FFMA.FTZ R26, R149, R125, R26 ;  /* 0x0000007d951a7223 */ /* 0x000fe2000001001a */
[----:B------:R-:W-:Y:S01]  /*0e80*/  SHF.L.U32 R127, R127, 0x10, RZ ;  /* 0x000000107f7f7819 */ /* 0x000fe200000006ff */
[-C--:B------:R-:W-:Y:S01]  /*0e90*/  FMUL.FTZ R157, R157, R122.reuse ;  /* 0x0000007a9d9d7220 */ /* 0x080fe20000410000 */
[----:B------:R-:W-:Y:S01]  /*0ea0*/  SHF.L.U32 R125, R147, 0x10, RZ ;  /* 0x00000010937d7819 */ /* 0x000fe200000006ff */
[----:B------:R-:W-:Y:S01]  /*0eb0*/  FADD.FTZ R51, R51, R122 ;  /* 0x0000007a33337221 */ /* 0x000fe20000010000 */
[----:B------:R-:W-:Y:S01]  /*0ec0*/  FFMA.FTZ R27, R156, R122, R27 ;  /* 0x0000007a9c1b7223 */ /* 0x000fe2000001001b */
[----:B------:R-:W-:-:S02]  /*0ed0*/  SHF.L.U32 R123, R158, 0x10, RZ ;  /* 0x000000109e7b7819 */ /* 0x000fc400000006ff */
[----:B------:R-:W-:Y:S01]  /*0ee0*/  SHF.L.U32 R122, R120, 0x10, RZ ;  /* 0x00000010787a7819 */ /* 0x000fe200000006ff */
[----:B------:R-:W-:Y:S01]  /*0ef0*/  FADD.FTZ R120, RZ, R142 ;  /* 0x0000008eff787221 */ /* 0x000fe20000010000 */
[----:B------:R-:W-:Y:S01]  /*0f00*/  FFMA.FTZ R121, R3, R142, RZ ;  /* 0x0000008e03797223 */ /* 0x000fe200000100ff */
[----:B------:R-:W-:Y:S01]  /*0f10*/  FMUL.FTZ R152, R125, R127 ;  /* 0x0000007f7d987220 */ /* 0x000fe20000410000 */
[----:B------:R-:W-:Y:S01]  /*0f20*/  SHF.L.U32 R124, R124, 0x10, RZ ;  /* 0x000000107c7c7819 */ /* 0x000fe200000006ff */
[----:B------:R-:W-:Y:S01]  /*0f30*/  FADD.FTZ R125, -R134, R123 ;  /* 0x0000007b867d7221 */ /* 0x000fe20000010100 */
[----:B------:R-:W-:Y:S01]  /*0f40*/  FADD.FTZ R123, R120, R155 ;  /* 0x0000009b787b7221 */ /* 0x000fe20000010000 */
[----:B------:R-:W-:Y:S02]  /*0f50*/  FFMA.FTZ R120, R154, R155, R121 ;  /* 0x0000009b9a787223 */ /* 0x000fe40000010079 */
[----:B------:R-:W-:Y:S01]  /*0f60*/  FMUL.FTZ R158, R122, R124 ;  /* 0x0000007c7a9e7220 */ /* 0x000fe20000410000 */
[----:B------:R-:W-:Y:S01]  /*0f70*/  FADD.FTZ R122, R123, R148 ;  /* 0x000000947b7a7221 */ /* 0x000fe20000010000 */
[----:B------:R-:W-:Y:S01]  /*0f80*/  FFMA.FTZ R121, R149, R148, R120 ;  /* 0x0000009495797223 */ /* 0x000fe20000010078 */
[----:B------:R-:W-:-:S02]  /*0f90*/  FMUL.FTZ R153, R138, R153 ;  /* 0x000000998a997220 */ /* 0x000fc40000410000 */
[----:B------:R-:W-:Y:S01]  /*0fa0*/  FADD.FTZ R123, R122, R157 ;  /* 0x0000009d7a7b7221 */ /* 0x000fe20000010000 */
[----:B------:R-:W-:Y:S01]  /*0fb0*/  FFMA.FTZ R120, R156, R157, R121 ;  /* 0x0000009d9c787223 */ /* 0x000fe20000010079 */
[--C-:B------:R-:W-:Y:S01]  /*0fc0*/  FADD.FTZ R54, R54, R127.reuse ;  /* 0x0000007f36367221 */ /* 0x100fe20000010000 */
[----:B------:R-:W-:Y:S01]  /*0fd0*/  FFMA.FTZ R30, R153, R127, R30 ;  /* 0x0000007f991e7223 */ /* 0x000fe2000001001e */
[----:B------:R-:W-:Y:S01]  /*0fe0*/  PRMT R127, R147, 0x7632, R127 ;  /* 0x00007632937f7816 */ /* 0x000fe2000000007f */
[----:B------:R-:W-:Y:S02]  /*0ff0*/  IMAD.U32 R159, R159, 0x10000, RZ ;  /* 0x000100009f9f7824 */ /* 0x000fe400078e00ff */
[----:B------:R-:W-:Y:S01]  /*1000*/  FMUL.FTZ R160, R138, R125 ;  /* 0x0000007d8aa07220 */ /* 0x000fe20000410000 */
        /* <DEDUP_REMOVED lines=17> */
.L_x_764:
[----:B----4-:R-:W-:Y:S05]  /*1120*/  BSYNC.RECONVERGENT B1 ;  /* 0x0000000000017941 */ /* 0x010fea0003800200 */
.L_x_763:
        /* <DEDUP_REMOVED lines=11> */
[----:B--2---:R-:W-:-:S12]  /*11e0*/  IMAD.WIDE.U32 R166, R135, 0x8, R166 ;  /* 0x0000000887a67825 */ /* 0x004fd800078e00a6 */
[----:B------:R-:W0:Y:S01]  /*11f0*/  @P0 LDC.64 R128, c[0x0][0x438] ;  /* 0x00010e00ff800b82 */ /* 0x000e220000000a00 */
[----:B------:R-:W-:Y:S01]  /*1200*/  IMAD.U32 R168, R10, 0x10000, RZ ;  /* 0x000100000aa87824 */ /* 0x000fe200078e00ff */
[----:B------:R-:W-:Y:S01]  /*1210*/  SHF.L.U32 R170, R11, 0x10, RZ ;  /* 0x000000100baa7819 */ /* 0x000fe200000006ff */
[C---:B0-----:R-:W-:Y:S02]  /*1220*/  @P0 IMAD.WIDE.U32 R164, R136.reuse, 0x10, R128 ;  /* 0x0000001088a40825 */ /* 0x041fe400078e0080 */
[----:B------:R0:W5:Y:S04]  /*1230*/  LDG.E.64 R128, desc[UR10][R166.64] ;  /* 0x0000000aa6807981 */ /* 0x000168000c1e1b00 */
[----:B------:R1:W5:Y:S01]  /*1240*/  @P0 LDG.E.128 R100, desc[UR10][R164.64] ;  /* 0x0000000aa4640981 */ /* 0x000362000c1e1d00 */
[----:B0-----:R-:W-:Y:S01]  /*1250*/  SHF.L.U32 R166, R9, 0x10, RZ ;  /* 0x0000001009a67819 */ /* 0x001fe200000006ff */
[----:B------:R-:W-:Y:S01]  /*1260*/  VIADD R136, R136, 0x80 ;  /* 0x0000008088887836 */ /* 0x000fe20000000000 */
[----:B------:R-:W-:-:S02]  /*1270*/  IADD3 R137, PT, PT, R137, 0x80, RZ ;  /* 0x0000008089897810 */ /* 0x000fc40007ffe0ff */
[----:B------:R-:W-:Y:S02]  /*1280*/  IADD3 R135, PT, PT, R135, 0x80, RZ ;  /* 0x0000008087877810 */ /* 0x000fe40007ffe0ff */
[C---:B---3--:R-:W-:Y:S02]  /*1290*/  SHF.L.U32 R161, R120.reuse, 0x10, RZ ;  /* 0x0000001078a17819 */ /* 0x048fe400000006ff */
[----:B------:R-:W-:-:S03]  /*12a0*/  PRMT R169, R120, 0x7632, R169 ;  /* 0x0000763278a97816 */ /* 0x000fc600000000a9 */
[----:B------:R-:W-:Y:S01]  /*12b0*/  FADD.FTZ R161, -R134, R161 ;  /* 0x000000a186a17221 */ /* 0x000fe20000010100 */
[C---:B------:R-:W-:Y:S02]  /*12c0*/  PRMT R178, R123.reuse, 0x7632, R178 ;  /* 0x000076327bb27816 */ /* 0x040fe400000000b2 */
[----:B------:R-:W-:Y:S01]  /*12d0*/  SHF.L.U32 R175, R123, 0x10, RZ ;  /* 0x000000107baf7819 */ /* 0x000fe200000006ff */
[----:B------:R-:W-:Y:S01]  /*12e0*/  IMAD.U32 R173, R122, 0x10000, RZ ;  /* 0x000100007aad7824 */ /* 0x000fe200078e00ff */
[----:B------:R-:W-:Y:S01]  /*12f0*/  SHF.L.U32 R163, R121, 0x10, RZ ;  /* 0x0000001079a37819 */ /* 0x000fe200000006ff */
[----:B------:R-:W-:Y:S01]  /*1300*/  FMUL.FTZ R161, R138, R161 ;  /* 0x000000a18aa17220 */ /* 0x000fe20000410000 */
[----:B------:R-:W-:Y:S02]  /*1310*/  SHF.L.U32 R120, R8, 0x10, RZ ;  /* 0x0000001008787819 */ /* 0x000fe400000006ff */
[----:B----4-:R-:W-:Y:S01]  /*1320*/  SHF.L.U32 R123, R124, 0x10, RZ ;  /* 0x000000107c7b7819 */ /* 0x010fe200000006ff */
[C---:B------:R-:W-:Y:S01]  /*1330*/  FADD.FTZ R163, -R134.reuse, R163 ;  /* 0x000000a386a37221 */ /* 0x040fe20000010100 */
[----:B-1----:R-:W-:Y:S01]  /*1340*/  FADD.FTZ R165, -R134, R173 ;  /* 0x000000ad86a57221 */ /* 0x002fe20000010100 */
[----:B------:R-:W-:-:S02]  /*1350*/  PRMT R176, R122, 0x7632, R176 ;  /* 0x000076327ab07816 */ /* 0x000fc400000000b0 */
[-C--:B------:R-:W-:Y:S01]  /*1360*/  FMUL.FTZ R164, R120, R123.reuse ;  /* 0x0000007b78a47220 */ /* 0x080fe20000410000 */
[----:B------:R-:W-:Y:S01]  /*1370*/  FADD.FTZ R56, R56, R123 ;  /* 0x0000007b38387221 */ /* 0x000fe20000010000 */
[----:B------:R-:W-:Y:S01]  /*1380*/  FFMA.FTZ R32, R161, R123, R32 ;  /* 0x0000007ba1207223 */ /* 0x000fe20000010020 */
[----:B------:R-:W-:Y:S01]  /*1390*/  SHF.L.U32 R123, R169, 0x10, RZ ;  /* 0x00000010a97b7819 */ /* 0x000fe200000006ff */
[----:B------:R-:W-:Y:S01]  /*13a0*/  FMUL.FTZ R163, R138, R163 ;  /* 0x000000a38aa37220 */ /* 0x000fe20000410000 */
[C---:B------:R-:W-:Y:S01]  /*13b0*/  PRMT R122, R125.reuse, 0x7632, R122 ;  /* 0x000076327d7a7816 */ /* 0x040fe2000000007a */
[----:B------:R-:W-:Y:S01]  /*13c0*/  IMAD.U32 R125, R125, 0x10000, RZ ;  /* 0x000100007d7d7824 */ /* 0x000fe200078e00ff */
[----:B------:R-:W-:Y:S01]  /*13d0*/  SHF.L.U32 R167, R126, 0x10, RZ ;  /* 0x000000107ea77819 */ /* 0x000fe200000006ff */
[----:B------:R-:W-:Y:S01]  /*13e0*/  FMUL.FTZ R165, R138, R165 ;  /* 0x000000a58aa57220 */ /* 0x000fe20000410000 */
[----:B------:R-:W-:Y:S01]  /*13f0*/  PRMT R171, R121, 0x7632, R171 ;  /* 0x0000763279ab7816 */ /* 0x000fe200000000ab */
[----:B------:R-:W-:Y:S01]  /*1400*/  FADD.FTZ R175, -R134, R175 ;  /* 0x000000af86af7221 */ /* 0x000fe20000010100 */
[----:B------:R-:W-:Y:S01]  /*1410*/  PRMT R120, R8, 0x7632, R120 ;  /* 0x0000763208787816 */ /* 0x000fe20000000078 */
[----:B------:R-:W-:Y:S01]  /*1420*/  FADD.FTZ R123, -R134, R123 ;  /* 0x0000007b867b7221 */ /* 0x000fe20000010100 */
[----:B------:R-:W-:-:S02]  /*1430*/  PRMT R121, R124, 0x7632, R121 ;  /* 0x000076327c797816 */ /* 0x000fc40000000079 */
[----:B------:R-:W-:Y:S01]  /*1440*/  PRMT R124, R126, 0x7632, R124 ;  /* 0x000076327e7c7816 */ /* 0x000fe2000000007c */
[-C--:B------:R-:W-:Y:S01]  /*1450*/  FMUL.FTZ R166, R166, R125.reuse ;  /* 0x0000007da6a67220 */ /* 0x080fe20000410000 */
[C---:B------:R-:W-:Y:S01]  /*1460*/  PRMT R126, R127.reuse, 0x7632, R126 ;  /* 0x000076327f7e7816 */ /* 0x040fe2000000007e */
[----:B------:R-:W-:Y:S01]  /*1470*/  FADD.FTZ R58, R58, R125 ;  /* 0x0000007d3a3a7221 */ /* 0x000fe20000010000 */
[----:B------:R-:W-:Y:S01]  /*1480*/  SHF.L.U32 R127, R127, 0x10, RZ ;  /* 0x000000107f7f7819 */ /* 0x000fe200000006ff */
[----:B------:R-:W-:Y:S01]  /*1490*/  FFMA.FTZ R34, R163, R125, R34 ;  /* 0x0000007da3227223 */ /* 0x000fe20000010022 */
[-C--:B------:R-:W-:Y:S01]  /*14a0*/  FMUL.FTZ R168, R168, R167.reuse ;  /* 0x000000a7a8a87220 */ /* 0x080fe20000410000 */
[----:B------:R-:W-:Y:S01]  /*14b0*/  FADD.FTZ R60, R60, R167 ;  /* 0x000000a73c3c7221 */ /* 0x000fe20000010000 */
[----:B------:R-:W-:Y:S01]  /*14c0*/  FFMA.FTZ R36, R165, R167, R36 ;  /* 0x000000a7a5247223 */ /* 0x000fe20000010024 */
[----:B------:R-:W-:Y:S01]  /*14d0*/  SHF.L.U32 R169, R120, 0x10, RZ ;  /* 0x0000001078a97819 */ /* 0x000fe200000006ff */
[C---:B------:R-:W-:Y:S01]  /*14e0*/  FMUL.FTZ R167, R138.reuse, R175 ;  /* 0x000000af8aa77220 */ /* 0x040fe20000410000 */
[----:B------:R-:W-:Y:S01]  /*14f0*/  IMAD.U32 R125, R171, 0x10000, RZ ;  /* 0x00010000ab7d7824 */ /* 0x000fe200078e00ff */
[----:B------:R-:W-:Y:S01]  /*1500*/  SHF.L.U32 R120, R121, 0x10, RZ ;  /* 0x0000001079787819 */ /* 0x000fe200000006ff */
[----:B------:R-:W-:Y:S01]  /*1510*/  FMUL.FTZ R172, R138, R123 ;  /* 0x0000007b8aac7220 */ /* 0x000fe20000410000 */
[-C--:B------:R-:W-:Y:S01]  /*1520*/  FMUL.FTZ R170, R170, R127.reuse ;  /* 0x0000007faaaa7220 */ /* 0x080fe20000410000 */
[----:B------:R-:W-:Y:S01]  /*1530*/  FADD.FTZ R62, R62, R127 ;  /* 0x0000007f3e3e7221 */ /* 0x000fe20000010000 */
[----:B------:R-:W-:Y:S01]  /*1540*/  FFMA.FTZ R38, R167, R127, R38 ;  /* 0x0000007fa7267223 */ /* 0x000fe20000010026 */
[----:B------:R-:W-:Y:S01]  /*1550*/  FADD.FTZ R125, -R134, R125 ;  /* 0x0000007d867d7221 */ /* 0x000fe20000010100 */
[----:B------:R-:W-:Y:S01]  /*1560*/  SHF.L.U32 R123, R176, 0x10, RZ ;  /* 0x00000010b07b7819 */ /* 0x000fe200000006ff */
[-C--:B------:R-:W-:Y:S01]  /*1570*/  FMUL.FTZ R169, R169, R120.reuse ;  /* 0x00000078a9a97220 */ /* 0x080fe20000410000 */
[----:B------:R-:W-:Y:S01]  /*1580*/  PRMT R127, R9, 0x7632, R127 ;  /* 0x00007632097f7816 */ /* 0x000fe2000000007f */
[----:B------:R-:W-:Y:S01]  /*1590*/  FADD.FTZ R57, R57, R120 ;  /* 0x0000007839397221 */ /* 0x000fe20000010000 */
[----:B------:R-:W-:Y:S01]  /*15a0*/  FFMA.FTZ R33, R172, R120, R33 ;  /* 0x00000078ac217223 */ /* 0x000fe20000010021 */
[----:B------:R-:W-:Y:S01]  /*15b0*/  FADD.FTZ R120, R201, R164 ;  /* 0x000000a4c9787221 */ /* 0x000fe20000010000 */
[----:B------:R-:W-:Y:S01]  /*15c0*/  FFMA.FTZ R121, R161, R164, R202 ;  /* 0x000000a4a1797223 */ /* 0x000fe200000100ca */
[----:B------:R-:W-:Y:S01]  /*15d0*/  FMUL.FTZ R174, R138, R125 ;  /* 0x0000007d8aae7220 */ /* 0x000fe20000410000 */
[----:B------:R-:W-:Y:S01]  /*15e0*/  SHF.L.U32 R171, R127, 0x10, RZ ;  /* 0x000000107fab7819 */ /* 0x000fe200000006ff */
[----:B------:R-:W-:Y:S01]  /*15f0*/  FADD.FTZ R125, -R134, R123 ;  /* 0x0000007b867d7221 */ /* 0x000fe20000010100 */
[----:B------:R-:W-:Y:S01]  /*1600*/  SHF.L.U32 R122, R122, 0x10, RZ ;  /* 0x000000107a7a7819 */ /* 0x000fe200000006ff */
[----:B------:R-:W-:Y:S01]  /*1610*/  FADD.FTZ R123, R120, R169 ;  /* 0x000000a9787b7221 */ /* 0x000fe20000010000 */
[----:B------:R-:W-:Y:S01]  /*1620*/  FFMA.FTZ R120, R172, R169, R121 ;  /* 0x000000a9ac787223 */ /* 0x000fe20000010079 */
[----:B------:R-:W-:-:S02]  /*1630*/  PRMT R173, R10, 0x7632, R173 ;  /* 0x000076320aad7816 */ /* 0x000fc400000000ad */
[-C--:B------:R-:W-:Y:S01]  /*1640*/  FMUL.FTZ R171, R171, R122.reuse ;  /* 0x0000007aabab7220 */ /* 0x080fe20000410000 */
[----:B------:R-:W-:Y:S01]  /*1650*/  FADD.FTZ R59, R59, R122 ;  /* 0x0000007a3b3b7221 */ /* 0x000fe20000010000 */
[----:B------:R-:W-:Y:S01]  /*1660*/  FFMA.FTZ R35, R174, R122, R35 ;  /* 0x0000007aae237223 */ /* 0x000fe20000010023 */
[----:B------:R-:W-:Y:S01]  /*1670*/  FADD.FTZ R122, R123, R166 ;  /* 0x000000a67b7a7221 */ /* 0x000fe20000010000 */
[----:B------:R-:W-:Y:S01]  /*1680*/  FFMA.FTZ R121, R163, R166, R120 ;  /* 0x000000a6a3797223 */ /* 0x000fe20000010078 */
[----:B------:R-:W-:Y:S02]  /*1690*/  IMAD.U32 R173, R173, 0x10000, RZ ;  /* 0x00010000adad7824 */ /* 0x000fe400078e00ff */
[----:B------:R-:W-:Y:S02]  /*16a0*/  IMAD.U32 R124, R124, 0x10000, RZ ;  /* 0x000100007c7c7824 */ /* 0x000fe400078e00ff */
        /* <DEDUP_REMOVED lines=23> */
.L_x_766:
[----:B------:R-:W-:Y:S05]  /*1820*/  BSYNC.RECONVERGENT B1 ;  /* 0x0000000000017941 */ /* 0x000fea0003800200 */
.L_x_765:
[----:B------:R-:W-:Y:S05]  /*1830*/  @!P3 BRA `(.L_x_767) ;  /* 0x0000000800a0b947 */ /* 0x000fea0003800000 */
[----:B------:R-:W0:Y:S08]  /*1840*/  LDC.64 R120, c[0x0][0x3a8] ;  /* 0x0000ea00ff787b82 */ /* 0x000e300000000a00 */
[----:B------:R-:W1:Y:S01]  /*1850*/  LDC.64 R124, c[0x0][0x428] ;  /* 0x00010a00ff7c7b82 */ /* 0x000e620000000a00 */
[----:B------:R-:W-:-:S07]  /*1860*/  ISETP.NE.U32.AND P0, PT, RZ, UR12, PT ;  /* 0x0000000cff007c0c */ /* 0x000fce000bf05070 */
[----:B------:R-:W2:Y:S01]  /*1870*/  LDC.64 R180, c[0x0][0x3b0] ;  /* 0x0000ec00ffb47b82 */ /* 0x000ea20000000a00 */
[----:B0-----:R-:W-:-:S06]  /*1880*/  IMAD.WIDE.U32 R120, R136, 0x10, R120 ;  /* 0x0000001088787825 */ /* 0x001fcc00078e0078 */
[----:B------:R-:W3:Y:S01]  /*1890*/  LDG.E.128 R120, desc[UR10][R120.64] ;  /* 0x0000000a78787981 */ /* 0x000ee2000c1e1d00 */
[----:B-1----:R-:W-:Y:S01]  /*18a0*/  IMAD.WIDE.U32 R124, R137, 0x10, R124 ;  /* 0x00000010897c7825 */ /* 0x002fe200078e007c */
[----:B------:R-:W-:-:S05]  /*18b0*/  ISETP.NE.AND.EX P0, PT, RZ, UR13, PT, P0 ;  /* 0x0000000dff007c0c */ /* 0x000fca000bf05300 */
[----:B------:R-:W4:Y:S08]  /*18c0*/  LDG.E.128 R124, desc[UR10][R124.64] ;  /* 0x0000000a7c7c7981 */ /* 0x000f30000c1e1d00 */
[----:B------:R-:W0:Y:S02]  /*18d0*/  @P0 LDC.64 R132, c[0x0][0x438] ;  /* 0x00010e00ff840b82 */ /* 0x000e240000000a00 */
[----:B0-----:R-:W-:-:S04]  /*18e0*/  @P0 IMAD.WIDE.U32 R136, R136, 0x10, R132 ;  /* 0x0000001088880825 */ /* 0x001fc800078e0084 */
[----:B--2---:R-:W-:Y:S01]  /*18f0*/  IMAD.WIDE.U32 R132, R135, 0x8, R180 ;  /* 0x0000000887847825 */ /* 0x004fe200078e00b4 */
[----:B------:R0:W5:Y:S05]  /*1900*/  @P0 LDG.E.128 R104, desc[UR10][R136.64] ;  /* 0x0000000a88680981 */ /* 0x00016a000c1e1d00 */
[----:B------:R-:W5:Y:S01]  /*1910*/  LDG.E.64 R132, desc[UR10][R132.64] ;  /* 0x0000000a84847981 */ /* 0x000f62000c1e1b00 */
[C---:B------:R-:W-:Y:S02]  /*1920*/  PRMT R187, R17.reuse, 0x7632, R187 ;  /* 0x0000763211bb7816 */ /* 0x040fe400000000bb */
[----:B------:R-:W-:Y:S02]  /*1930*/  SHF.L.U32 R182, R17, 0x10, RZ ;  /* 0x0000001011b67819 */ /* 0x000fe400000006ff */
[----:B------:R-:W-:-:S02]  /*1940*/  SHF.L.U32 R187, R187, 0x10, RZ ;  /* 0x00000010bbbb7819 */ /* 0x000fc400000006ff */
[C---:B------:R-:W-:Y:S02]  /*1950*/  SHF.L.U32 R184, R18.reuse, 0x10, RZ ;  /* 0x0000001012b87819 */ /* 0x040fe400000006ff */
[----:B------:R-:W-:Y:S02]  /*1960*/  PRMT R189, R18, 0x7632, R189 ;  /* 0x0000763212bd7816 */ /* 0x000fe400000000bd */
[----:B------:R-:W-:Y:S02]  /*1970*/  SHF.L.U32 R186, R19, 0x10, RZ ;  /* 0x0000001013ba7819 */ /* 0x000fe400000006ff */
[----:B------:R-:W-:Y:S02]  /*1980*/  SHF.L.U32 R189, R189, 0x10, RZ ;  /* 0x00000010bdbd7819 */ /* 0x000fe400000006ff */
[C---:B---3--:R-:W-:Y:S02]  /*1990*/  PRMT R135, R120.reuse, 0x7632, R135 ;  /* 0x0000763278877816 */ /* 0x048fe40000000087 */
[----:B------:R-:W-:-:S02]  /*19a0*/  SHF.L.U32 R177, R120, 0x10, RZ ;  /* 0x0000001078b17819 */ /* 0x000fc400000006ff */
[C---:B------:R-:W-:Y:S02]  /*19b0*/  PRMT R120, R121.reuse, 0x7632, R120 ;  /* 0x0000763279787816 */ /* 0x040fe40000000078 */
[----:B------:R-:W-:Y:S01]  /*19c0*/  SHF.L.U32 R121, R121, 0x10, RZ ;  /* 0x0000001079797819 */ /* 0x000fe200000006ff */
[----:B------:R-:W-:Y:S01]  /*19d0*/  FADD.FTZ R177, -R134, R177 ;  /* 0x000000b186b17221 */ /* 0x000fe20000010100 */
[C---:B------:R-:W-:Y:S02]  /*19e0*/  PRMT R180, R122.reuse, 0x7632, R180 ;  /* 0x000076327ab47816 */ /* 0x040fe400000000b4 */
[----:B------:R-:W-:Y:S01]  /*19f0*/  SHF.L.U32 R181, R122, 0x10, RZ ;  /* 0x000000107ab57819 */ /* 0x000fe200000006ff */
[----:B------:R-:W-:Y:S01]  /*1a00*/  FADD.FTZ R179, -R134, R121 ;  /* 0x0000007986b37221 */ /* 0x000fe20000010100 */
[C---:B------:R-:W-:Y:S01]  /*1a10*/  PRMT R122, R123.reuse, 0x7632, R122 ;  /* 0x000076327b7a7816 */ /* 0x040fe2000000007a */
[----:B------:R-:W-:Y:S01]  /*1a20*/  IMAD.U32 R123, R123, 0x10000, RZ ;  /* 0x000100007b7b7824 */ /* 0x000fe200078e00ff */
[----:B------:R-:W-:Y:S01]  /*1a30*/  SHF.L.U32 R121, R120, 0x10, RZ ;  /* 0x0000001078797819 */ /* 0x000fe200000006ff */
[----:B------:R-:W-:Y:S01]  /*1a40*/  FMUL.FTZ R177, R138, R177 ;  /* 0x000000b18ab17220 */ /* 0x000fe20000410000 */
[----:B------:R-:W-:Y:S01]  /*1a50*/  SHF.L.U32 R135, R135, 0x10, RZ ;  /* 0x0000001087877819 */ /* 0x000fe200000006ff */
[----:B------:R-:W-:-:S02]  /*1a60*/  IMAD.U32 R185, R122, 0x10000, RZ ;  /* 0x000100007ab97824 */ /* 0x000fc400078e00ff */
[----:B------:R-:W-:Y:S01]  /*1a70*/  FADD.FTZ R183, -R134, R123 ;  /* 0x0000007b86b77221 */ /* 0x000fe20000010100 */
[----:B0-----:R-:W-:Y:S01]  /*1a80*/  SHF.L.U32 R137, R180, 0x10, RZ ;  /* 0x00000010b4897819 */ /* 0x001fe200000006ff */
[C---:B------:R-:W-:Y:S01]  /*1a90*/  FADD.FTZ R123, -R134.reuse, R121 ;  /* 0x00000079867b7221 */ /* 0x040fe20000010100 */
[----:B------:R-:W-:Y:S01]  /*1aa0*/  FADD.FTZ R203, -R134, R185 ;  /* 0x000000b986cb7221 */ /* 0x000fe20000010100 */
[----:B----4-:R-:W-:Y:S01]  /*1ab0*/  PRMT R120, R124, 0x7632, R120 ;  /* 0x000076327c787816 */ /* 0x010fe20000000078 */
[----:B------:R-:W-:Y:S01]  /*1ac0*/  FADD.FTZ R135, -R134, R135 ;  /* 0x0000008786877221 */ /* 0x000fe20000010100 */
[----:B------:R-:W-:Y:S01]  /*1ad0*/  PRMT R185, R16, 0x7632, R185 ;  /* 0x0000763210b97816 */ /* 0x000fe200000000b9 */
[----:B------:R-:W-:Y:S01]  /*1ae0*/  FMUL.FTZ R190, R138, R123 ;  /* 0x0000007b8abe7220 */ /* 0x000fe20000410000 */
[----:B------:R-:W-:Y:S01]  /*1af0*/  SHF.L.U32 R180, R16, 0x10, RZ ;  /* 0x0000001010b47819 */ /* 0x000fe200000006ff */
[----:B------:R-:W-:Y:S01]  /*1b00*/  FMUL.FTZ R188, R138, R135 ;  /* 0x000000878abc7220 */ /* 0x000fe20000410000 */
[----:B------:R-:W-:Y:S01]  /*1b10*/  SHF.L.U32 R121, R124, 0x10, RZ ;  /* 0x000000107c797819 */ /* 0x000fe200000006ff */
[----:B------:R-:W-:Y:S01]  /*1b20*/  IMAD.U32 R185, R185, 0x10000, RZ ;  /* 0x00010000b9b97824 */ /* 0x000fe200078e00ff */
[----:B------:R-:W-:Y:S01]  /*1b30*/  SHF.L.U32 R120, R120, 0x10, RZ ;  /* 0x0000001078787819 */ /* 0x000fe200000006ff */
[----:B------:R-:W-:Y:S01]  /*1b40*/  FMUL.FTZ R179, R138, R179 ;  /* 0x000000b38ab37220 */ /* 0x000fe20000410000 */
[C---:B------:R-:W-:Y:S01]  /*1b50*/  PRMT R122, R125.reuse, 0x7632, R122 ;  /* 0x000076327d7a7816 */ /* 0x040fe2000000007a */
[-C--:B------:R-:W-:Y:S01]  /*1b60*/  FMUL.FTZ R180, R180, R121.reuse ;  /* 0x00000079b4b47220 */ /* 0x080fe20000410000 */
[----:B------:R-:W-:Y:S01]  /*1b70*/  SHF.L.U32 R125, R125, 0x10, RZ ;  /* 0x000000107d7d7819 */ /* 0x000fe200000006ff */
        /* <DEDUP_REMOVED lines=11> */
[----:B------:R-:W-:Y:S01]  /*1c30*/  FADD.FTZ R199, -R134, R137 ;  /* 0x0000008986c77221 */ /* 0x000fe20000010100 */
[----:B------:R-:W-:Y:S01]  /*1c40*/  PRMT R124, R126, 0x7632, R124 ;  /* 0x000076327e7c7816 */ /* 0x000fe2000000007c */
[-C--:B------:R-:W-:Y:S01]  /*1c50*/  FMUL.FTZ R187, R187, R122.reuse ;  /* 0x0000007abbbb7220 */ /* 0x080fe20000410000 */
[----:B------:R-:W-:Y:S01]  /*1c60*/  FADD.FTZ R67, R67, R122 ;  /* 0x0000007a43437221 */ /* 0x000fe20000010000 */
[----:B------:R-:W-:Y:S01]  /*1c70*/  FFMA.FTZ R43, R190, R122, R43 ;  /* 0x0000007abe2b7223 */ /* 0x000fe2000001002b */
[----:B------:R-:W-:Y:S01]  /*1c80*/  FADD.FTZ R181, -R134, R181 ;  /* 0x000000b586b57221 */ /* 0x000fe20000010100 */
[----:B------:R-:W-:-:S02]  /*1c90*/  IMAD.U32 R137, R126, 0x10000, RZ ;  /* 0x000100007e897824 */ /* 0x000fc400078e00ff */
[----:B------:R-:W-:Y:S01]  /*1ca0*/  FADD.FTZ R122, R123, R182 ;  /* 0x000000b67b7a7221 */ /* 0x000fe20000010000 */
[----:B------:R-:W-:Y:S01]  /*1cb0*/  FFMA.FTZ R121, R179, R182, R120 ;  /* 0x000000b6b3797223 */ /* 0x000fe20000010078 */
[----:B------:R-:W-:Y:S01]  /*1cc0*/  FMUL.FTZ R181, R138, R181 ;  /* 0x000000b58ab57220 */ /* 0x000fe20000410000 */
[----:B------:R-:W-:Y:S01]  /*1cd0*/  FMUL.FTZ R184, R184, R137 ;  /* 0x00000089b8b87220 */ /* 0x000fe20000410000 */
[----:B------:R-:W-:Y:S02]  /*1ce0*/  IMAD.U32 R124, R124, 0x10000, RZ ;  /* 0x000100007c7c7824 */ /* 0x000fe400078e00ff */
[----:B------:R-:W-:Y:S01]  /*1cf0*/  FADD.FTZ R123, R122, R187 ;  /* 0x000000bb7a7b7221 */ /* 0x000fe20000010000 */
[----:B------:R-:W-:Y:S01]  /*1d00*/  FFMA.FTZ R120, R190, R187, R121 ;  /* 0x000000bbbe787223 */ /* 0x000fe20000010079 */
[----:B------:R-:W-:Y:S01]  /*1d10*/  PRMT R126, R127, 0x7632, R126 ;  /* 0x000076327f7e7816 */ /* 0x000fe2000000007e */
[--C-:B------:R-:W-:Y:S01]  /*1d20*/  FADD.FTZ R66, R66, R125.reuse ;  /* 0x0000007d42427221 */ /* 0x100fe20000010000 */
[----:B------:R-:W-:Y:S01]  /*1d30*/  FFMA.FTZ R42, R179, R125, R42 ;  /* 0x0000007db32a7223 */ /* 0x000fe2000001002a */
[----:B------:R-:W-:Y:S01]  /*1d40*/  SHF.L.U32 R127, R127, 0x10, RZ ;  /* 0x000000107f7f7819 */ /* 0x000fe200000006ff */
[----:B------:R-:W-:Y:S01]  /*1d50*/  FMUL.FTZ R189, R189, R124 ;  /* 0x0000007cbdbd7220 */ /* 0x000fe20000410000 */
[----:B------:R-:W-:Y:S01]  /*1d60*/  PRMT R125, R19, 0x7632, R125 ;  /* 0x00007632137d7816 */ /* 0x000fe2000000007d */
[C---:B------:R-:W-:Y:S01]  /*1d70*/  FMUL.FTZ R192, R138.reuse, R199 ;  /* 0x000000c78ac07220 */ /* 0x040fe20000410000 */
        /* <DEDUP_REMOVED lines=23> */
.L_x_762:
[----:B------:R-:W0:Y:S01]  /*1ef0*/  LDC R143, c[0x0][0x388] ;  /* 0x0000e200ff8f7b82 */ /* 0x000e220000000800 */
[----:B-----5:R-:W-:Y:S01]  /*1f00*/  ISETP.GE.AND P4, PT, R2, 0x1, PT ;  /* 0x000000010200780c */ /* 0x020fe20003f86270 */
[----:B------:R-:W-:Y:S01]  /*1f10*/  UISETP.NE.U32.AND UP0, UPT, UR12, URZ, UPT ;  /* 0x000000ff0c00728c */ /* 0x000fe2000bf05070 */
[----:B------:R-:W-:-:S03]  /*1f20*/  HFMA2 R203, -RZ, RZ, 0, 0 ;  /* 0x00000000ffcb7431 */ /* 0x000fc600000001ff */
[----:B------:R-:W-:-:S08]  /*1f30*/  UISETP.NE.AND.EX UP0, UPT, UR13, URZ, UPT, UP0 ;  /* 0x000000ff0d00728c */ /* 0x000fd0000bf05300 */
[----:B------:R-:W-:Y:S01]  /*1f40*/  @P4 IADD3 R120, PT, PT, R2, -0x1, RZ ;  /* 0xffffffff02784810 */ /* 0x000fe20007ffe0ff */
[----:B0-----:R-:W-:-:S04]  /*1f50*/  IMAD R0, R140, R143, RZ ;  /* 0x0000008f8c007224 */ /* 0x001fc800078e02ff */
[----:B------:R-:W-:Y:S01]  /*1f60*/  @P4 IMAD R120, R120, R143, RZ ;  /* 0x0000008f78784224 */ /* 0x000fe200078e02ff */
[----:B------:R-:W-:-:S04]  /*1f70*/  SHF.R.S32.HI R121, RZ, 0x1f, R0 ;  /* 0x0000001fff797819 */ /* 0x000fc80000011400 */
[----:B------:R-:W-:Y:S02]  /*1f80*/  @P4 SHF.R.S32.HI R123, RZ, 0x1f, R120 ;  /* 0x0000001fff7b4819 */ /* 0x000fe40000011478 */
[----:B------:R-:W-:Y:S02]  /*1f90*/  LEA.HI R121, R121, R0, RZ, 0x3 ;  /* 0x0000000079797211 */ /* 0x000fe400078f18ff */
[----:B------:R-:W-:Y:S02]  /*1fa0*/  @P4 LEA.HI R123, R123, R120, RZ, 0x3 ;  /* 0x000000787b7b4211 */ /* 0x000fe400078f18ff */
[-C--:B------:R-:W-:Y:S02]  /*1fb0*/  LEA.HI.SX32 R0, R121, R134.reuse, 0x1d ;  /* 0x0000008679007211 */ /* 0x080fe400078feaff */
[----:B------:R-:W-:-:S03]  /*1fc0*/  @P4 LEA.HI.SX32 R203, R123, R134, 0x1d ;  /* 0x000000867bcb4211 */ /* 0x000fc600078feaff */
[----:B------:R-:W-:Y:S01]  /*1fd0*/  IMAD.MOV.U32 R201, RZ, RZ, R0 ;  /* 0x000000ffffc97224 */ /* 0x000fe200078e0000 */
[----:B------:R-:W-:Y:S06]  /*1fe0*/  BRA.U UP0, `(.L_x_768) ;  /* 0x0000000100487547 */ /* 0x000fec000b800000 */
[C---:B------:R-:W-:Y:S02]  /*1ff0*/  ISETP.GE.U32.AND P1, PT, R141.reuse, 0x80, PT ;  /* 0x000000808d00780c */ /* 0x040fe40003f26070 */
[----:B------:R-:W-:-:S11]  /*2000*/  ISETP.GE.U32.AND P2, PT, R141, 0x100, PT ;  /* 0x000001008d00780c */ /* 0x000fd60003f46070 */
[----:B------:R-:W0:Y:S08]  /*2010*/  @P1 LDC.64 R122, c[0x0][0x3b0] ;  /* 0x0000ec00ff7a1b82 */ /* 0x000e300000000a00 */
[----:B------:R-:W1:Y:S01]  /*2020*/  @P2 LDC.64 R120, c[0x0][0x3b0] ;  /* 0x0000ec00ff782b82 */ /* 0x000e620000000a00 */
[C---:B0-----:R-:W-:Y:S01]  /*2030*/  @P1 IMAD.WIDE.U32 R122, R203.reuse, 0x8, R122 ;  /* 0x00000008cb7a1825 */ /* 0x041fe200078e007a */
[----:B------:R-:W-:-:S04]  /*2040*/  @P1 IADD3 R203, PT, PT, R203, 0x80, RZ ;  /* 0x00000080cbcb1810 */ /* 0x000fc80007ffe0ff */
[----:B------:R2:W5:Y:S01]  /*2050*/  @P1 LDG.E.64 R130, desc[UR10][R122.64] ;  /* 0x0000000a7a821981 */ /* 0x000562000c1e1b00 */
[----:B-1----:R-:W-:-:S05]  /*2060*/  @P2 IMAD.WIDE.U32 R120, R203, 0x8, R120 ;  /* 0x00000008cb782825 */ /* 0x002fca00078e0078 */
[----:B------:R2:W5:Y:S01]  /*2070*/  @P2 LDG.E.64 R128, desc[UR10][R120.64] ;  /* 0x0000000a78802981 */ /* 0x000562000c1e1b00 */
[----:B------:R-:W-:Y:S02]  /*2080*/  ISETP.GE.U32.AND P3, PT, R141, 0x180, PT ;  /* 0x000001808d00780c */ /* 0x000fe40003f66070 */
[----:B------:R-:W-:Y:S02]  /*2090*/  MOV R201, RZ ;  /* 0x000000ff00c97202 */ /* 0x000fe40000000f00 */
[----:B------:R-:W-:Y:S02]  /*20a0*/  MOV R202, RZ ;  /* 0x000000ff00ca7202 */ /* 0x000fe40000000f00 */
[----:B------:R-:W-:-:S07]  /*20b0*/  @P2 IADD3 R203, PT, PT, R203, 0x80, RZ ;  /* 0x00000080cbcb2810 */ /* 0x000fce0007ffe0ff */
[----:B--2---:R-:W-:Y:S05]  /*20c0*/  @!P3 BRA `(.L_x_767) ;  /* 0x00000000007cb947 */ /* 0x004fea0003800000 */
[----:B------:R-:W0:Y:S02]  /*20d0*/  LDC.64 R120, c[0x0][0x3b0] ;  /* 0x0000ec00ff787b82 */ /* 0x000e240000000a00 */
[----:B0-----:R-:W-:-:S05]  /*20e0*/  IMAD.WIDE.U32 R120, R203, 0x8, R120 ;  /* 0x00000008cb787825 */ /* 0x001fca00078e0078 */
[----:B------:R1:W5:Y:S01]  /*20f0*/  LDG.E.64 R132, desc[UR10][R120.64] ;  /* 0x0000000a78847981 */ /* 0x000362000c1e1b00 */
[----:B------:R-:W-:Y:S05]  /*2100*/  BRA `(.L_x_767) ;  /* 0x00000000006c7947 */ /* 0x000fea0003800000 */
.L_x_768:
[C---:B------:R-:W-:Y:S02]  /*2110*/  ISETP.GE.U32.AND P1, PT, R141.reuse, 0x80, PT ;  /* 0x000000808d00780c */ /* 0x040fe40003f26070 */
[C---:B------:R-:W-:Y:S02]  /*2120*/  ISETP.GE.U32.AND P2, PT, R141.reuse, 0x100, PT ;  /* 0x000001008d00780c */ /* 0x040fe40003f46070 */
[----:B------:R-:W-:-:S09]  /*2130*/  ISETP.GE.U32.AND P3, PT, R141, 0x180, PT ;  /* 0x000001808d00780c */ /* 0x000fd20003f66070 */
[----:B------:R-:W0:Y:S08]  /*2140*/  @P1 LDC.64 R126, c[0x0][0x438] ;  /* 0x00010e00ff7e1b82 */ /* 0x000e300000000a00 */
[----:B------:R-:W1:Y:S08]  /*2150*/  @P1 LDC.64 R124, c[0x0][0x3b0] ;  /* 0x0000ec00ff7c1b82 */ /* 0x000e700000000a00 */
[----:B------:R-:W2:Y:S08]  /*2160*/  @P2 LDC.64 R136, c[0x0][0x3b0] ;  /* 0x0000ec00ff882b82 */ /* 0x000eb00000000a00 */
[----:B------:R-:W3:Y:S01]  /*2170*/  @P2 LDC.64 R134, c[0x0][0x438] ;  /* 0x00010e00ff862b82 */ /* 0x000ee20000000a00 */
[C---:B0-----:R-:W-:Y:S01]  /*2180*/  @P1 IMAD.WIDE.U32 R126, R201.reuse, 0x10, R126 ;  /* 0x00000010c97e1825 */ /* 0x041fe200078e007e */
[----:B------:R-:W-:-:S04]  /*2190*/  @P1 IADD3 R201, PT, PT, R201, 0x80, RZ ;  /* 0x00000080c9c91810 */ /* 0x000fc80007ffe0ff */
[----:B------:R0:W5:Y:S02]  /*21a0*/  @P1 LDG.E.128 R96, desc[UR10][R126.64] ;  /* 0x0000000a7e601981 */ /* 0x000164000c1e1d00 */
[----:B------:R-:W4:Y:S01]  /*21b0*/  @P3 LDC.64 R122, c[0x0][0x3b0] ;  /* 0x0000ec00ff7a3b82 */ /* 0x000f220000000a00 */
[----:B-1----:R-:W-:-:S04]  /*21c0*/  @P1 IMAD.WIDE.U32 R124, R203, 0x8, R124 ;  /* 0x00000008cb7c1825 */ /* 0x002fc800078e007c */
[----:B------:R-:W-:Y:S01]  /*21d0*/  @P1 VIADD R203, R203, 0x80 ;  /* 0x00000080cbcb1836 */ /* 0x000fe20000000000 */
[----:B------:R0:W5:Y:S02]  /*21e0*/  @P1 LDG.E.64 R130, desc[UR10][R124.64] ;  /* 0x0000000a7c821981 */ /* 0x000164000c1e1b00 */
[----:B------:R-:W1:Y:S01]  /*21f0*/  @P3 LDC.64 R120, c[0x0][0x438] ;  /* 0x00010e00ff783b82 */ /* 0x000e620000000a00 */
[C---:B--2---:R-:W-:Y:S01]  /*2200*/  @P2 IMAD.WIDE.U32 R136, R203.reuse, 0x8, R136 ;  /* 0x00000008cb882825 */ /* 0x044fe200078e0088 */
[----:B------:R-:W-:-:S04]  /*2210*/  @P2 IADD3 R203, PT, PT, R203, 0x80, RZ ;  /* 0x00000080cbcb2810 */ /* 0x000fc80007ffe0ff */
[----:B------:R0:W5:Y:S01]  /*2220*/  @P2 LDG.E.64 R128, desc[UR10][R136.64] ;  /* 0x0000000a88802981 */ /* 0x000162000c1e1b00 */
[C---:B---3--:R-:W-:Y:S01]  /*2230*/  @P2 IMAD.WIDE.U32 R134, R201.reuse, 0x10, R134 ;  /* 0x00000010c9862825 */ /* 0x048fe200078e0086 */
[----:B------:R-:W-:-:S04]  /*2240*/  @P2 IADD3 R201, PT, PT, R201, 0x80, RZ ;  /* 0x00000080c9c92810 */ /* 0x000fc80007ffe0ff */
[----:B------:R0:W5:Y:S01]  /*2250*/  @P2 LDG.E.128 R100, desc[UR10][R134.64] ;  /* 0x0000000a86642981 */ /* 0x000162000c1e1d00 */
[----:B----4-:R-:W-:-:S05]  /*2260*/  @P3 IMAD.WIDE.U32 R122, R203, 0x8, R122 ;  /* 0x00000008cb7a3825 */ /* 0x010fca00078e007a */
[----:B------:R0:W5:Y:S01]  /*2270*/  @P3 LDG.E.64 R132, desc[UR10][R122.64] ;  /* 0x0000000a7a843981 */ /* 0x000162000c1e1b00 */
[----:B-1----:R-:W-:-:S05]  /*2280*/  @P3 IMAD.WIDE.U32 R120, R201, 0x10, R120 ;  /* 0x00000010c9783825 */ /* 0x002fca00078e0078 */
[----:B------:R0:W5:Y:S01]  /*2290*/  @P3 LDG.E.128 R104, desc[UR10][R120.64] ;  /* 0x0000000a78683981 */ /* 0x000162000c1e1d00 */
[----:B------:R-:W-:Y:S01]  /*22a0*/  MOV R201, RZ ;  /* 0x000000ff00c97202 */ /* 0x000fe20000000f00 */
[----:B------:R-:W-:-:S07]  /*22b0*/  IMAD.MOV.U32 R202, RZ, RZ, RZ ;  /* 0x000000ffffca7224 */ /* 0x000fce00078e00ff */
.L_x_767:
[----:B----4-:R-:W-:Y:S05]  /*22c0*/  BSYNC.RECONVERGENT B0 ;  /* 0x0000000000007941 */ /* 0x010fea0003800200 */
.L_x_761:
[----:B01----:R-:W0:Y:S01]  /*22d0*/  SHFL.DOWN PT, R120, R201, 0x10, 0x1f ;  /* 0x0a001f00c9787f89 */ /* 0x003e2200000e0000 */
        /* <DEDUP_REMOVED lines=31> */
.L_x_770:
[----:B------:R-:W-:Y:S05]  /*24d0*/  BSYNC.RECONVERGENT B0 ;  /* 0x0000000000007941 */ /* 0x000fea0003800200 */
.L_x_769:
[----:B------:R-:W1:Y:S08]  /*24e0*/  S2UR UR5, SR_CgaCtaId ;  /* 0x00000000000579c3 */ /* 0x000e700000008800 */
[----:B------:R-:W-:Y:S01]  /*24f0*/  BAR.SYNC.DEFER_BLOCKING 0x0 ;  /* 0x0000000000007b1d */ /* 0x000fe20000010000 */
[----:B------:R-:W-:Y:S02]  /*2500*/  @P4 IADD3 R136, PT, PT, R2, -0x1, RZ ;  /* 0xffffffff02884810 */ /* 0x000fe40007ffe0ff */
[----:B------:R-:W-:-:S03]  /*2510*/  ISETP.NE.AND P0, PT, RZ, UR9, PT ;  /* 0x00000009ff007c0c */ /* 0x000fc6000bf05270 */
[----:B------:R-:W-:Y:S01]  /*2520*/  UMOV UR4, 0x400 ;  /* 0x0000040000047882 */ /* 0x000fe20000000000 */
[----:B------:R-:W-:Y:S01]  /*2530*/  @P4 IMAD R136, R136, R143, RZ ;  /* 0x0000008f88884224 */ /* 0x000fe200078e02ff */
        /* <DEDUP_REMOVED lines=30> */
.L_x_773:
        /* <DEDUP_REMOVED lines=8> */
[----:B-----5:R-:W-:Y:S02]  /*27a0*/  LOP3.LUT P5, RZ, R130, 0xff, RZ, 0xc0, !PT ;  /* 0x000000ff82ff7812 */ /* 0x020fe400078ac0ff */
[----:B------:R-:W-:Y:S02]  /*27b0*/  CS2R R122, SRZ ;  /* 0x00000000007a7805 */ /* 0x000fe4000001ff00 */
[----:B------:R-:W-:Y:S01]  /*27c0*/  ISETP.GT.AND P0, PT, R139, RZ, PT ;  /* 0x000000ff8b00720c */ /* 0x000fe20003f04270 */
[----:B------:R-:W-:-:S04]  /*27d0*/  FADD.FTZ R121, R142, -R121 ;  /* 0x800000798e797221 */ /* 0x000fc80000010000 */
[----:B------:R-:W-:-:S05]  /*27e0*/  FMUL.FTZ R121, R138, R121 ;  /* 0x000000798a797220 */ /* 0x000fca0000410000 */
[----:B------:R-:W-:Y:S02]  /*27f0*/  FSEL R121, R121, RZ, P0 ;  /* 0x000000ff79797208 */ /* 0x000fe40000000000 */
[----:B------:R-:W-:Y:S02]  /*2800*/  @P5 SHF.L.U32 R124, R4, 0x10, RZ ;  /* 0x00000010047c5819 */ /* 0x000fe400000006ff */
[----:B------:R-:W-:Y:S01]  /*2810*/  @P5 SHF.L.U32 R120, R108, 0x10, RZ ;  /* 0x000000106c785819 */ /* 0x000fe200000006ff */
[----:B------:R-:W-:-:S04]  /*2820*/  FMUL.FTZ R121, R121, UR17 ;  /* 0x0000001179797c20 */ /* 0x000fc80008410000 */
[----:B------:R-:W-:-:S04]  /*2830*/  FMUL.FTZ R121, R121, UR16 ;  /* 0x0000001079797c20 */ /* 0x000fc80008410000 */
[C---:B------:R-:W-:Y:S01]  /*2840*/  @P5 FMUL.FTZ R122, R121.reuse, R124 ;  /* 0x0000007c797a5220 */ /* 0x040fe20000410000 */
[----:B------:R-:W-:-:S04]  /*2850*/  @P5 FMUL.FTZ R123, R121, R120 ;  /* 0x00000078797b5220 */ /* 0x000fc80000410000 */
[----:B------:R-:W-:Y:S01]  /*2860*/  F2FP.BF16.F32.PACK_AB R122, RZ, R122 ;  /* 0x0000007aff7a723e */ /* 0x000fe200000010ff */
[----:B------:R-:W-:-:S03]  /*2870*/  FADD.FTZ R72, R72, R123 ;  /* 0x0000007b48487221 */ /* 0x000fc60000010000 */
[----:B------:R-:W-:-:S07]  /*2880*/  PRMT R112, R122, 0x7610, R112 ;  /* 0x000076107a707816 */ /* 0x000fce0000000070 */
.L_x_776:
[----:B------:R-:W-:Y:S05]  /*2890*/  @!P4 BRA `(.L_x_777) ;  /* 0x000000000048c947 */ /* 0x000fea0003800000 */
[----:B------:R-:W-:Y:S01]  /*28a0*/  FFMA.FTZ R120, R154, R2, R127 ;  /* 0x000000029a787223 */ /* 0x000fe2000001007f */
[----:B-----5:R-:W-:Y:S01]  /*28b0*/  LOP3.LUT P0, RZ, R130, 0xff00, RZ, 0xc0, !PT ;  /* 0x0000ff0082ff7812 */ /* 0x020fe2000780c0ff */
[----:B------:R-:W-:Y:S01]  /*28c0*/  HFMA2 R123, -RZ, RZ, 0, 0 ;  /* 0x00000000ff7b7431 */ /* 0x000fe200000001ff */
[----:B------:R-:W-:Y:S01]  /*28d0*/  ISETP.GT.AND P5, PT, R139, RZ, PT ;  /* 0x000000ff8b00720c */ /* 0x000fe20003fa4270 */
[----:B------:R-:W-:Y:S01]  /*28e0*/  FADD.FTZ R121, R155, -R120 ;  /* 0x800000789b797221 */ /* 0x000fe20000010000 */
[----:B------:R-:W-:-:S03]  /*28f0*/  IMAD.MOV.U32 R120, RZ, RZ, RZ ;  /* 0x000000ffff787224 */ /* 0x000fc600078e00ff */
[----:B------:R-:W-:-:S05]  /*2900*/  FMUL.FTZ R121, R138, R121 ;  /* 0x000000798a797220 */ /* 0x000fca0000410000 */
[----:B------:R-:W-:Y:S02]  /*2910*/  FSEL R121, R121, RZ, P5 ;  /* 0x000000ff79797208 */ /* 0x000fe40002800000 */
[----:B------:R-:W-:Y:S02]  /*2920*/  @P0 SHF.L.U32 R124, R195, 0x10, RZ ;  /* 0x00000010c37c0819 */ /* 0x000fe400000006ff */
[----:B------:R-:W-:Y:S01]  /*2930*/  @P0 PRMT R122, R108, 0x7632, R122 ;  /* 0x000076326c7a0816 */ /* 0x000fe2000000007a */
[----:B------:R-:W-:-:S03]  /*2940*/  FMUL.FTZ R121, R121, UR17 ;  /* 0x0000001179797c20 */ /* 0x000fc60008410000 */
[----:B------:R-:W-:Y:S01]  /*2950*/  @P0 SHF.L.U32 R122, R122, 0x10, RZ ;  /* 0x000000107a7a0819 */ /* 0x000fe200000006ff */
[----:B------:R-:W-:-:S04]  /*2960*/  FMUL.FTZ R121, R121, UR16 ;  /* 0x0000001079797c20 */ /* 0x000fc80008410000 */
[C---:B------:R-:W-:Y:S01]  /*2970*/  @P0 FMUL.FTZ R123, R121.reuse, R124 ;  /* 0x0000007c797b0220 */ /* 0x040fe20000410000 */
[----:B------:R-:W-:-:S04]  /*2980*/  @P0 FMUL.FTZ R120, R121, R122 ;  /* 0x0000007a79780220 */ /* 0x000fc80000410000 */
[----:B------:R-:W-:Y:S01]  /*2990*/  F2FP.BF16.F32.PACK_AB R123, RZ, R123 ;  /* 0x0000007bff7b723e */ /* 0x000fe200000010ff */
[----:B------:R-:W-:-:S03]  /*29a0*/  FADD.FTZ R73, R73, R120 ;  /* 0x0000007849497221 */ /* 0x000fc60000010000 */
[----:B------:R-:W-:-:S07]  /*29b0*/  PRMT R112, R112, 0x5410, R123 ;  /* 0x0000541070707816 */ /* 0x000fce000000007b */
.L_x_777:
[----:B------:R-:W-:Y:S05]  /*29c0*/  @!P4 BRA `(.L_x_778) ;  /* 0x000000000040c947 */ /* 0x000fea0003800000 */
[----:B------:R-:W-:Y:S01]  /*29d0*/  FFMA.FTZ R121, R149, R2, R127 ;  /* 0x0000000295797223 */ /* 0x000fe2000001007f */
[----:B-----5:R-:W-:Y:S02]  /*29e0*/  LOP3.LUT P0, RZ, R130, 0xff0000, RZ, 0xc0, !PT ;  /* 0x00ff000082ff7812 */ /* 0x020fe4000780c0ff */
[----:B------:R-:W-:Y:S02]  /*29f0*/  CS2R R122, SRZ ;  /* 0x00000000007a7805 */ /* 0x000fe4000001ff00 */
[----:B------:R-:W-:Y:S01]  /*2a00*/  ISETP.GT.AND P5, PT, R139, RZ, PT ;  /* 0x000000ff8b00720c */ /* 0x000fe20003fa4270 */
[----:B------:R-:W-:-:S04]  /*2a10*/  FADD.FTZ R121, R148, -R121 ;  /* 0x8000007994797221 */ /* 0x000fc80000010000 */
[----:B------:R-:W-:-:S05]  /*2a20*/  FMUL.FTZ R121, R138, R121 ;  /* 0x000000798a797220 */ /* 0x000fca0000410000 */
[----:B------:R-:W-:Y:S01]  /*2a30*/  FSEL R121, R121, RZ, P5 ;  /* 0x000000ff79797208 */ /* 0x000fe20002800000 */
[----:B------:R-:W-:Y:S01]  /*2a40*/  @P0 IMAD.U32 R120, R109, 0x10000, RZ ;  /* 0x000100006d780824 */ /* 0x000fe200078e00ff */
[----:B------:R-:W-:-:S03]  /*2a50*/  @P0 SHF.L.U32 R124, R5, 0x10, RZ ;  /* 0x00000010057c0819 */ /* 0x000fc600000006ff */
[----:B------:R-:W-:-:S04]  /*2a60*/  FMUL.FTZ R121, R121, UR17 ;  /* 0x0000001179797c20 */ /* 0x000fc80008410000 */
[----:B------:R-:W-:-:S04]  /*2a70*/  FMUL.FTZ R121, R121, UR16 ;  /* 0x0000001079797c20 */ /* 0x000fc80008410000 */
[C---:B------:R-:W-:Y:S01]  /*2a80*/  @P0 FMUL.FTZ R122, R121.reuse, R124 ;  /* 0x0000007c797a0220 */ /* 0x040fe20000410000 */
[----:B------:R-:W-:-:S04]  /*2a90*/  @P0 FMUL.FTZ R123, R121, R120 ;  /* 0x00000078797b0220 */ /* 0x000fc80000410000 */
[----:B------:R-:W-:Y:S01]  /*2aa0*/  F2FP.BF16.F32.PACK_AB R122, RZ, R122 ;  /* 0x0000007aff7a723e */ /* 0x000fe200000010ff */
[----:B------:R-:W-:-:S03]  /*2ab0*/  FADD.FTZ R74, R74, R123 ;  /* 0x0000007b4a4a7221 */ /* 0x000fc60000010000 */
[----:B------:R-:W-:-:S07]  /*2ac0*/  PRMT R113, R122, 0x7610, R113 ;  /* 0x000076107a717816 */ /* 0x000fce0000000071 */
.L_x_778:
[----:B------:R-:W-:Y:S05]  /*2ad0*/  @!P4 BRA `(.L_x_779) ;  /* 0x000000000048c947 */ /* 0x000fea0003800000 */
[----:B------:R-:W-:Y:S01]  /*2ae0*/  FFMA.FTZ R120, R156, R2, R127 ;  /* 0x000000029c787223 */ /* 0x000fe2000001007f */
[----:B-----5:R-:W-:Y:S01]  /*2af0*/  LOP3.LUT P0, RZ, R130, 0xff000000, RZ, 0xc0, !PT ;  /* 0xff00000082ff7812 */ /* 0x020fe2000780c0ff */
[----:B------:R-:W-:Y:S01]  /*2b00*/  HFMA2 R123, -RZ, RZ, 0, 0 ;  /* 0x00000000ff7b7431 */ /* 0x000fe200000001ff */
[----:B------:R-:W-:Y:S01]  /*2b10*/  ISETP.GT.AND P5, PT, R139, RZ, PT ;  /* 0x000000ff8b00720c */ /* 0x000fe20003fa4270 */
[----:B------:R-:W-:Y:S01]  /*2b20*/  FADD.FTZ R121, R157, -R120 ;  /* 0x800000789d797221 */ /* 0x000fe20000010000 */
[----:B------:R-:W-:-:S03]  /*2b30*/  MOV R120, RZ ;  /* 0x000000ff00787202 */ /* 0x000fc60000000f00 */
        /* <DEDUP_REMOVED lines=12> */
.L_x_779:
        /* <DEDUP_REMOVED lines=17> */
.L_x_780:
        /* <DEDUP_REMOVED lines=11> */
[----:B------:R-:W-:-:S04]  /*2dc0*/  FMUL.FTZ R121, R121, UR17 ;  /* 0x0000001179797c20 */ /* 0x000fc80008410000 */
[----:B------:R-:W-:Y:S01]  /*2dd0*/  FMUL.FTZ R121, R121, UR16 ;  /* 0x0000001079797c20 */ /* 0x000fe20008410000 */
[----:B------:R-:W-:-:S03]  /*2de0*/  @P0 IMAD.U32 R122, R122, 0x10000, RZ ;  /* 0x000100007a7a0824 */ /* 0x000fc600078e00ff */
[C---:B------:R-:W-:Y:S01]  /*2df0*/  @P0 FMUL.FTZ R123, R121.reuse, R124 ;  /* 0x0000007c797b0220 */ /* 0x040fe20000410000 */
[----:B------:R-:W-:-:S04]  /*2e00*/  @P0 FMUL.FTZ R120, R121, R122 ;  /* 0x0000007a79780220 */ /* 0x000fc80000410000 */
[----:B------:R-:W-:Y:S01]  /*2e10*/  F2FP.BF16.F32.PACK_AB R123, RZ, R123 ;  /* 0x0000007bff7b723e */ /* 0x000fe200000010ff */
[----:B------:R-:W-:-:S03]  /*2e20*/  FADD.FTZ R77, R77, R120 ;  /* 0x000000784d4d7221 */ /* 0x000fc60000010000 */
[----:B------:R-:W-:-:S07]  /*2e30*/  PRMT R114, R114, 0x5410, R123 ;  /* 0x0000541072727816 */ /* 0x000fce000000007b */
.L_x_781:
        /* <DEDUP_REMOVED lines=17> */
.L_x_782:
[----:B------:R-:W-:Y:S05]  /*2f50*/  @!P4 BRA `(.L_x_783) ;  /* 0x0000001c0078c947 */ /* 0x000fea0003800000 */
[----:B------:R-:W-:Y:S01]  /*2f60*/  FFMA.FTZ R120, R162, R2, R127 ;  /* 0x00000002a2787223 */ /* 0x000fe2000001007f */
[----:B-----5:R-:W-:Y:S02]  /*2f70*/  ISETP.GE.U32.AND P0, PT, R130, RZ, PT ;  /* 0x000000ff8200720c */ /* 0x020fe40003f06070 */
[----:B------:R-:W-:Y:S01]  /*2f80*/  ISETP.GT.AND P5, PT, R139, RZ, PT ;  /* 0x000000ff8b00720c */ /* 0x000fe20003fa4270 */
[----:B------:R-:W-:Y:S01]  /*2f90*/  FADD.FTZ R121, R159, -R120 ;  /* 0x800000789f797221 */ /* 0x000fe20000010000 */
[----:B------:R-:W-:Y:S01]  /*2fa0*/  ISETP.GE.U32.AND.EX P0, PT, R131, 0x1000000, PT, P0 ;  /* 0x010000008300780c */ /* 0x000fe20003f06100 */
[----:B------:R-:W-:Y:S01]  /*2fb0*/  IMAD.MOV.U32 R120, RZ, RZ, RZ ;  /* 0x000000ffff787224 */ /* 0x000fe200078e00ff */
[----:B------:R-:W-:Y:S01]  /*2fc0*/  MOV R123, RZ ;  /* 0x000000ff007b7202 */ /* 0x000fe20000000f00 */
[----:B------:R-:W-:-:S05]  /*2fd0*/  FMUL.FTZ R121, R138, R121 ;  /* 0x000000798a797220 */ /* 0x000fca0000410000 */
[----:B------:R-:W-:-:S05]  /*2fe0*/  FSEL R121, R121, RZ, P5 ;  /* 0x000000ff79797208 */ /* 0x000fca0002800000 */
[----:B------:R-:W-:Y:S01]  /*2ff0*/  FMUL.FTZ R121, R121, UR17 ;  /* 0x0000001179797c20 */ /* 0x000fe20008410000 */
[----:B------:R-:W-:Y:S02]  /*3000*/  @P0 SHF.L.U32 R124, R198, 0x10, RZ ;  /* 0x00000010c67c0819 */ /* 0x000fe400000006ff */
[----:B------:R-:W-:Y:S01]  /*3010*/  @P0 PRMT R122, R111, 0x7632, R122 ;  /* 0x000076326f7a0816 */ /* 0x000fe2000000007a */
[----:B------:R-:W-:-:S03]  /*3020*/  FMUL.FTZ R121, R121, UR16 ;  /* 0x0000001079797c20 */ /* 0x000fc60008410000 */
[----:B------:R-:W-:Y:S01]  /*3030*/  @P0 SHF.L.U32 R122, R122, 0x10, RZ ;  /* 0x000000107a7a0819 */ /* 0x000fe200000006ff */
[----:B------:R-:W-:-:S04]  /*3040*/  @P0 FMUL.FTZ R123, R121, R124 ;  /* 0x0000007c797b0220 */ /* 0x000fc80000410000 */
[----:B------:R-:W-:Y:S01]  /*3050*/  @P0 FMUL.FTZ R120, R121, R122 ;  /* 0x0000007a79780220 */ /* 0x000fe20000410000 */
[----:B------:R-:W-:-:S03]  /*3060*/  F2FP.BF16.F32.PACK_AB R123, RZ, R123 ;  /* 0x0000007bff7b723e */ /* 0x000fc600000010ff */
[----:B------:R-:W-:Y:S01]  /*3070*/  FADD.FTZ R79, R79, R120 ;  /* 0x000000784f4f7221 */ /* 0x000fe20000010000 */
[----:B------:R-:W-:Y:S01]  /*3080*/  PRMT R115, R115, 0x5410, R123 ;  /* 0x0000541073737816 */ /* 0x000fe2000000007b */
[----:B------:R-:W-:Y:S06]  /*3090*/  BRA `(.L_x_783) ;  /* 0x0000001c00287947 */ /* 0x000fec0003800000 */
.L_x_775:
        /* <DEDUP_REMOVED lines=11> */
[----:B-----5:R-:W-:Y:S01]  /*3150*/  LOP3.LUT P5, RZ, R130, 0xff, RZ, 0xc0, !PT ;  /* 0x000000ff82ff7812 */ /* 0x020fe200078ac0ff */
[----:B------:R-:W-:Y:S01]  /*3160*/  FMUL.FTZ R116, R120, UR17 ;  /* 0x0000001178747c20 */ /* 0x000fe20008410000 */
[----:B------:R-:W-:Y:S01]  /*3170*/  MOV R118, RZ ;  /* 0x000000ff00767202 */ /* 0x000fe20000000f00 */
[----:B------:R-:W-:Y:S02]  /*3180*/  HFMA2 R117, -RZ, RZ, 0, 0 ;  /* 0x00000000ff757431 */ /* 0x000fe400000001ff */
[----:B------:R-:W-:-:S08]  /*3190*/  FMUL.FTZ R116, R116, UR16 ;  /* 0x0000001074747c20 */ /* 0x000fd00008410000 */
[----:B------:R-:W-:Y:S01]  /*31a0*/  @P5 SHF.L.U32 R135, R4, 0x10, RZ ;  /* 0x0000001004875819 */ /* 0x000fe200000006ff */
[----:B------:R-:W-:-:S04]  /*31b0*/  @P5 IMAD.U32 R123, R108, 0x10000, RZ ;  /* 0x000100006c7b5824 */ /* 0x000fc800078e00ff */
[-C--:B------:R-:W-:Y:S01]  /*31c0*/  @P5 FMUL.FTZ R118, R135, R116.reuse ;  /* 0x0000007487765220 */ /* 0x080fe20000410000 */
[----:B------:R-:W-:-:S04]  /*31d0*/  @P5 FMUL.FTZ R117, R123, R116 ;  /* 0x000000747b755220 */ /* 0x000fc80000410000 */
[----:B------:R-:W-:Y:S01]  /*31e0*/  F2FP.BF16.F32.PACK_AB R118, RZ, R118 ;  /* 0x00000076ff76723e */ /* 0x000fe200000010ff */
[----:B------:R-:W-:-:S03]  /*31f0*/  FADD.FTZ R72, R72, R117 ;  /* 0x0000007548487221 */ /* 0x000fc60000010000 */
[----:B------:R-:W-:-:S07]  /*3200*/  PRMT R112, R118, 0x7610, R112 ;  /* 0x0000761076707816 */ /* 0x000fce0000000070 */
.L_x_784:
[----:B------:R-:W-:Y:S01]  /*3210*/  F2FP.BF16.F32.PACK_AB R116, RZ, R120 ;  /* 0x00000078ff74723e */ /* 0x000fe200000010ff */
[----:B------:R-:W-:Y:S01]  /*3220*/  FFMA.FTZ R126, R156, R2, R127 ;  /* 0x000000029c7e7223 */ /* 0x000fe2000001007f */
[----:B------:R-:W-:Y:S01]  /*3230*/  FMUL.FTZ R121, R138, R121 ;  /* 0x000000798a797220 */ /* 0x000fe20000410000 */
[----:B------:R-:W-:Y:S01]  /*3240*/  FSEL R122, R119, RZ, P0 ;  /* 0x000000ff777a7208 */ /* 0x000fe20000000000 */
[----:B------:R-:W-:Y:S06]  /*3250*/  @!P4 BRA `(.L_x_785) ;  /* 0x000000000034c947 */ /* 0x000fec0003800000 */
[----:B-----5:R-:W-:Y:S01]  /*3260*/  LOP3.LUT P5, RZ, R130, 0xff00, RZ, 0xc0, !PT ;  /* 0x0000ff0082ff7812 */ /* 0x020fe200078ac0ff */
[----:B------:R-:W-:Y:S01]  /*3270*/  FMUL.FTZ R117, R122, UR17 ;  /* 0x000000117a757c20 */ /* 0x000fe20008410000 */
[----:B------:R-:W-:Y:S01]  /*3280*/  MOV R120, RZ ;  /* 0x000000ff00787202 */ /* 0x000fe20000000f00 */
[----:B------:R-:W-:Y:S02]  /*3290*/  HFMA2 R118, -RZ, RZ, 0, 0 ;  /* 0x00000000ff767431 */ /* 0x000fe400000001ff */
[----:B------:R-:W-:-:S08]  /*32a0*/  FMUL.FTZ R124, R117, UR16 ;  /* 0x00000010757c7c20 */ /* 0x000fd00008410000 */
[----:B------:R-:W-:Y:S02]  /*32b0*/  @P5 SHF.L.U32 R123, R195, 0x10, RZ ;  /* 0x00000010c37b5819 */ /* 0x000fe400000006ff */
[----:B------:R-:W-:-:S03]  /*32c0*/  @P5 PRMT R119, R108, 0x7632, R119 ;  /* 0x000076326c775816 */ /* 0x000fc60000000077 */
[----:B------:R-:W-:Y:S01]  /*32d0*/  @P5 FMUL.FTZ R120, R123, R124 ;  /* 0x0000007c7b785220 */ /* 0x000fe20000410000 */
[----:B------:R-:W-:-:S04]  /*32e0*/  @P5 SHF.L.U32 R119, R119, 0x10, RZ ;  /* 0x0000001077775819 */ /* 0x000fc800000006ff */
[----:B------:R-:W-:Y:S01]  /*32f0*/  F2FP.BF16.F32.PACK_AB R120, RZ, R120 ;  /* 0x00000078ff78723e */ /* 0x000fe200000010ff */
[----:B------:R-:W-:-:S03]  /*3300*/  @P5 FMUL.FTZ R118, R124, R119 ;  /* 0x000000777c765220 */ /* 0x000fc60000410000 */
[----:B------:R-:W-:Y:S01]  /*3310*/  PRMT R112, R112, 0x5410, R120 ;  /* 0x0000541070707816 */ /* 0x000fe20000000078 */
[----:B------:R-:W-:-:S07]  /*3320*/  FADD.FTZ R73, R73, R118 ;  /* 0x0000007649497221 */ /* 0x000fce0000010000 */
.L_x_785:
[----:B------:R-:W-:Y:S01]  /*3330*/  F2FP.BF16.F32.PACK_AB R120, RZ, R122 ;  /* 0x0000007aff78723e */ /* 0x000fe200000010ff */
[----:B------:R-:W-:Y:S01]  /*3340*/  FFMA.FTZ R135, R151, R2, R127 ;  /* 0x0000000297877223 */ /* 0x000fe2000001007f */
[----:B------:R-:W-:Y:S01]  /*3350*/  FADD.FTZ R123, R157, -R126 ;  /* 0x8000007e9d7b7221 */ /* 0x000fe20000010000 */
[----:B------:R-:W-:Y:S01]  /*3360*/  FSEL R121, R121, RZ, P0 ;  /* 0x000000ff79797208 */ /* 0x000fe20000000000 */
[----:B------:R-:W-:Y:S06]  /*3370*/  @!P4 BRA `(.L_x_786) ;  /* 0x00000000002cc947 */ /* 0x000fec0003800000 */
[----:B-----5:R-:W-:Y:S01]  /*3380*/  LOP3.LUT P5, RZ, R130, 0xff0000, RZ, 0xc0, !PT ;  /* 0x00ff000082ff7812 */ /* 0x020fe200078ac0ff */
[----:B------:R-:W-:Y:S01]  /*3390*/  FMUL.FTZ R117, R121, UR17 ;  /* 0x0000001179757c20 */ /* 0x000fe20008410000 */
[----:B------:R-:W-:-:S03]  /*33a0*/  CS2R R118, SRZ ;  /* 0x0000000000767805 */ /* 0x000fc6000001ff00 */
[----:B------:R-:W-:-:S08]  /*33b0*/  FMUL.FTZ R117, R117, UR16 ;  /* 0x0000001075757c20 */ /* 0x000fd00008410000 */
[----:B------:R-:W-:Y:S01]  /*33c0*/  @P5 IMAD.U32 R124, R5, 0x10000, RZ ;  /* 0x00010000057c5824 */ /* 0x000fe200078e00ff */
[----:B------:R-:W-:-:S03]  /*33d0*/  @P5 SHF.L.U32 R122, R109, 0x10, RZ ;  /* 0x000000106d7a5819 */ /* 0x000fc600000006ff */
[-C--:B------:R-:W-:Y:S02]  /*33e0*/  @P5 FMUL.FTZ R118, R124, R117.reuse ;  /* 0x000000757c765220 */ /* 0x080fe40000410000 */
[----:B------:R-:W-:-:S03]  /*33f0*/  @P5 FMUL.FTZ R119, R122, R117 ;  /* 0x000000757a775220 */ /* 0x000fc60000410000 */
[----:B------:R-:W-:Y:S01]  /*3400*/  F2FP.BF16.F32.PACK_AB R118, RZ, R118 ;  /* 0x00000076ff76723e */ /* 0x000fe200000010ff */
[----:B------:R-:W-:-:S03]  /*3410*/  FADD.FTZ R74, R74, R119 ;  /* 0x000000774a4a7221 */ /* 0x000fc60000010000 */
[----:B------:R-:W-:-:S07]  /*3420*/  PRMT R113, R118, 0x7610, R113 ;  /* 0x0000761076717816 */ /* 0x000fce0000000071 */
.L_x_786:
        /* <DEDUP_REMOVED lines=17> */
[----:B------:R-:W-:Y:S02]  /*3540*/  @P5 FMUL.FTZ R121, R137, R126 ;  /* 0x0000007e89795220 */ /* 0x000fe40000410000 */
[----:B------:R-:W-:-:S03]  /*3550*/  @P5 IMAD.U32 R119, R119, 0x10000, RZ ;  /* 0x0001000077775824 */ /* 0x000fc600078e00ff */
[----:B------:R-:W-:Y:S01]  /*3560*/  F2FP.BF16.F32.PACK_AB R121, RZ, R121 ;  /* 0x00000079ff79723e */ /* 0x000fe200000010ff */
[----:B------:R-:W-:-:S03]  /*3570*/  @P5 FMUL.FTZ R118, R126, R119 ;  /* 0x000000777e765220 */ /* 0x000fc60000410000 */
[----:B------:R-:W-:Y:S01]  /*3580*/  PRMT R113, R113, 0x5410, R121 ;  /* 0x0000541071717816 */ /* 0x000fe20000000079 */
[----:B------:R-:W-:-:S07]  /*3590*/  FADD.FTZ R75, R75, R118 ;  /* 0x000000764b4b7221 */ /* 0x000fce0000010000 */
.L_x_787:
[----:B------:R-:W-:Y:S01]  /*35a0*/  F2FP.BF16.F32.PACK_AB R126, RZ, R123 ;  /* 0x0000007bff7e723e */ /* 0x000fe200000010ff */
[----:B------:R-:W-:Y:S01]  /*35b0*/  FADD.FTZ R121, R152, -R201 ;  /* 0x800000c998797221 */ /* 0x000fe20000010000 */
[----:B------:R-:W-:Y:S01]  /*35c0*/  FADD.FTZ R123, R159, -R136 ;  /* 0x800000889f7b7221 */ /* 0x000fe20000010000 */
[----:B------:R-:W-:Y:S01]  /*35d0*/  FMUL.FTZ R135, R138, R135 ;  /* 0x000000878a877220 */ /* 0x000fe20000410000 */
[----:B------:R-:W-:Y:S01]  /*35e0*/  FSEL R122, R122, RZ, P0 ;  /* 0x000000ff7a7a7208 */ /* 0x000fe20000000000 */
[----:B------:R-:W-:Y:S06]  /*35f0*/  @!P4 BRA `(.L_x_788) ;  /* 0x00000000002cc947 */ /* 0x000fec0003800000 */
[----:B-----5:R-:W-:Y:S01]  /*3600*/  LOP3.LUT P5, RZ, R131, 0xff, RZ, 0xc0, !PT ;  /* 0x000000ff83ff7812 */ /* 0x020fe200078ac0ff */
[----:B------:R-:W-:Y:S01]  /*3610*/  FMUL.FTZ R117, R122, UR17 ;  /* 0x000000117a757c20 */ /* 0x000fe20008410000 */
[----:B------:R-:W-:-:S03]  /*3620*/  CS2R R118, SRZ ;  /* 0x0000000000767805 */ /* 0x000fc6000001ff00 */
[----:B------:R-:W-:-:S08]  /*3630*/  FMUL.FTZ R117, R117, UR16 ;  /* 0x0000001075757c20 */ /* 0x000fd00008410000 */
[----:B------:R-:W-:Y:S02]  /*3640*/  @P5 SHF.L.U32 R202, R6, 0x10, RZ ;  /* 0x0000001006ca5819 */ /* 0x000fe400000006ff */
[----:B------:R-:W-:-:S03]  /*3650*/  @P5 SHF.L.U32 R136, R110, 0x10, RZ ;  /* 0x000000106e885819 */ /* 0x000fc600000006ff */
[-C--:B------:R-:W-:Y:S02]  /*3660*/  @P5 FMUL.FTZ R118, R202, R117.reuse ;  /* 0x00000075ca765220 */ /* 0x080fe40000410000 */
[----:B------:R-:W-:-:S03]  /*3670*/  @P5 FMUL.FTZ R119, R136, R117 ;  /* 0x0000007588775220 */ /* 0x000fc60000410000 */
[----:B------:R-:W-:Y:S01]  /*3680*/  F2FP.BF16.F32.PACK_AB R118, RZ, R118 ;  /* 0x00000076ff76723e */ /* 0x000fe200000010ff */
[----:B------:R-:W-:-:S03]  /*3690*/  FADD.FTZ R76, R76, R119 ;  /* 0x000000774c4c7221 */ /* 0x000fc60000010000 */
[----:B------:R-:W-:-:S07]  /*36a0*/  PRMT R114, R118, 0x7610, R114 ;  /* 0x0000761076727816 */ /* 0x000fce0000000072 */
.L_x_788:
[----:B------:R-:W-:Y:S01]  /*36b0*/  F2FP.BF16.F32.PACK_AB R136, RZ, R122 ;  /* 0x0000007aff88723e */ /* 0x000fe200000010ff */
[C---:B------:R-:W-:Y:S01]  /*36c0*/  FMUL.FTZ R122, R138.reuse, R121 ;  /* 0x000000798a7a7220 */ /* 0x040fe20000410000 */
        /* <DEDUP_REMOVED lines=8> */
[----:B------:R-:W-:Y:S01]  /*3750*/  @P5 PRMT R119, R110, 0x7632, R119 ;  /* 0x000076326e775816 */ /* 0x000fe20000000077 */
[----:B------:R-:W-:-:S03]  /*3760*/  @P5 IMAD.U32 R137, R197, 0x10000, RZ ;  /* 0x00010000c5895824 */ /* 0x000fc600078e00ff */
[----:B------:R-:W-:Y:S01]  /*3770*/  @P5 SHF.L.U32 R119, R119, 0x10, RZ ;  /* 0x0000001077775819 */ /* 0x000fe200000006ff */
[----:B------:R-:W-:-:S04]  /*3780*/  @P5 FMUL.FTZ R121, R137, R202 ;  /* 0x000000ca89795220 */ /* 0x000fc80000410000 */
[----:B------:R-:W-:Y:S01]  /*3790*/  @P5 FMUL.FTZ R118, R202, R119 ;  /* 0x00000077ca765220 */ /* 0x000fe20000410000 */
[----:B------:R-:W-:-:S03]  /*37a0*/  F2FP.BF16.F32.PACK_AB R121, RZ, R121 ;  /* 0x00000079ff79723e */ /* 0x000fc600000010ff */
[----:B------:R-:W-:Y:S01]  /*37b0*/  FADD.FTZ R77, R77, R118 ;  /* 0x000000764d4d7221 */ /* 0x000fe20000010000 */
[----:B------:R-:W-:-:S07]  /*37c0*/  PRMT R114, R114, 0x5410, R121 ;  /* 0x0000541072727816 */ /* 0x000fce0000000079 */
.L_x_789:
[----:B------:R-:W-:Y:S02]  /*37d0*/  F2FP.BF16.F32.PACK_AB R135, RZ, R135 ;  /* 0x00000087ff87723e */ /* 0x000fe400000010ff */
[----:B------:R-:W-:Y:S02]  /*37e0*/  FSEL R123, R123, RZ, P0 ;  /* 0x000000ff7b7b7208 */ /* 0x000fe40000000000 */
        /* <DEDUP_REMOVED lines=13> */
.L_x_790:
[----:B------:R-:W-:Y:S02]  /*38c0*/  F2FP.BF16.F32.PACK_AB R119, R123, R122 ;  /* 0x0000007a7b77723e */ /* 0x000fe400000010ff */
[----:B------:R-:W-:Y:S02]  /*38d0*/  PRMT R118, R136, 0x5410, R135 ;  /* 0x0000541088767816 */ /* 0x000fe40000000087 */
[----:B------:R-:W-:Y:S02]  /*38e0*/  PRMT R117, R124, 0x5410, R126 ;  /* 0x000054107c757816 */ /* 0x000fe4000000007e */
[----:B------:R-:W-:Y:S01]  /*38f0*/  PRMT R116, R116, 0x5410, R120 ;  /* 0x0000541074747816 */ /* 0x000fe20000000078 */
[----:B------:R-:W-:Y:S06]  /*3900*/  @!P4 BRA `(.L_x_783) ;  /* 0x00000014000cc947 */ /* 0x000fec0003800000 */
[----:B-----5:R-:W-:Y:S01]  /*3910*/  ISETP.GE.U32.AND P0, PT, R130, RZ, PT ;  /* 0x000000ff8200720c */ /* 0x020fe20003f06070 */
[----:B------:R-:W-:Y:S01]  /*3920*/  FMUL.FTZ R120, R123, UR17 ;  /* 0x000000117b787c20 */ /* 0x000fe20008410000 */
[----:B------:R-:W-:Y:S02]  /*3930*/  HFMA2 R122, -RZ, RZ, 0, 0 ;  /* 0x00000000ff7a7431 */ /* 0x000fe400000001ff */
[----:B------:R-:W-:Y:S01]  /*3940*/  ISETP.GE.U32.AND.EX P0, PT, R131, 0x1000000, PT, P0 ;  /* 0x010000008300780c */ /* 0x000fe20003f06100 */
[----:B------:R-:W-:Y:S01]  /*3950*/  FMUL.FTZ R124, R120, UR16 ;  /* 0x00000010787c7c20 */ /* 0x000fe20008410000 */
[----:B------:R-:W-:-:S11]  /*3960*/  MOV R120, RZ ;  /* 0x000000ff00787202 */ /* 0x000fd60000000f00 */
[----:B------:R-:W-:Y:S01]  /*3970*/  @P0 PRMT R121, R111, 0x7632, R121 ;  /* 0x000076326f790816 */ /* 0x000fe20000000079 */
[----:B------:R-:W-:-:S03]  /*3980*/  @P0 IMAD.U32 R123, R198, 0x10000, RZ ;  /* 0x00010000c67b0824 */ /* 0x000fc600078e00ff */
[----:B------:R-:W-:Y:S01]  /*3990*/  @P0 SHF.L.U32 R121, R121, 0x10, RZ ;  /* 0x0000001079790819 */ /* 0x000fe200000006ff */
[----:B------:R-:W-:-:S04]  /*39a0*/  @P0 FMUL.FTZ R122, R123, R124 ;  /* 0x0000007c7b7a0220 */ /* 0x000fc80000410000 */
[----:B------:R-:W-:Y:S01]  /*39b0*/  @P0 FMUL.FTZ R120, R124, R121 ;  /* 0x000000797c780220 */ /* 0x000fe20000410000 */
[----:B------:R-:W-:-:S03]  /*39c0*/  F2FP.BF16.F32.PACK_AB R122, RZ, R122 ;  /* 0x0000007aff7a723e */ /* 0x000fc600000010ff */
[----:B------:R-:W-:Y:S01]  /*39d0*/  FADD.FTZ R79, R79, R120 ;  /* 0x000000784f4f7221 */ /* 0x000fe20000010000 */
[----:B------:R-:W-:Y:S01]  /*39e0*/  PRMT R115, R115, 0x5410, R122 ;  /* 0x0000541073737816 */ /* 0x000fe2000000007a */
[----:B------:R-:W-:Y:S06]  /*39f0*/  BRA `(.L_x_783) ;  /* 0x0000001000d07947 */ /* 0x000fec0003800000 */
.L_x_774:
        /* <DEDUP_REMOVED lines=8> */
[----:B-----5:R-:W-:Y:S01]  /*3a80*/  LOP3.LUT P0, RZ, R130, 0xff, RZ, 0xc0, !PT ;  /* 0x000000ff82ff7812 */ /* 0x020fe2000780c0ff */
[----:B------:R-:W-:Y:S01]  /*3a90*/  IMAD.MOV.U32 R120, RZ, RZ, RZ ;  /* 0x000000ffff787224 */ /* 0x000fe200078e00ff */
[----:B------:R-:W-:Y:S01]  /*3aa0*/  SHF.L.U32 R121, R96, 0x10, RZ ;  /* 0x0000001060797819 */ /* 0x000fe200000006ff */
[----:B------:R-:W-:-:S04]  /*3ab0*/  @P5 FADD.FTZ R123, R142, -R123 ;  /* 0x8000007b8e7b5221 */ /* 0x000fc80000010000 */
[----:B------:R-:W-:Y:S01]  /*3ac0*/  @P5 FFMA.FTZ R121, R138, R123, R121 ;  /* 0x0000007b8a795223 */ /* 0x000fe20000010079 */
[----:B------:R-:W-:-:S03]  /*3ad0*/  HFMA2 R123, -RZ, RZ, 0, 0 ;  /* 0x00000000ff7b7431 */ /* 0x000fc600000001ff */
[----:B------:R-:W-:Y:S02]  /*3ae0*/  FMUL.FTZ R121, R121, UR17 ;  /* 0x0000001179797c20 */ /* 0x000fe40008410000 */
[----:B------:R-:W-:Y:S02]  /*3af0*/  @P0 SHF.L.U32 R124, R4, 0x10, RZ ;  /* 0x00000010047c0819 */ /* 0x000fe400000006ff */
[----:B------:R-:W-:Y:S01]  /*3b00*/  FMUL.FTZ R121, R121, UR16 ;  /* 0x0000001079797c20 */ /* 0x000fe20008410000 */
[----:B------:R-:W-:-:S03]  /*3b10*/  @P0 SHF.L.U32 R122, R108, 0x10, RZ ;  /* 0x000000106c7a0819 */ /* 0x000fc600000006ff */
[-C--:B------:R-:W-:Y:S02]  /*3b20*/  @P0 FMUL.FTZ R120, R124, R121.reuse ;  /* 0x000000797c780220 */ /* 0x080fe40000410000 */
[----:B------:R-:W-:-:S03]  /*3b30*/  @P0 FMUL.FTZ R123, R122, R121 ;  /* 0x000000797a7b0220 */ /* 0x000fc60000410000 */
[----:B------:R-:W-:Y:S01]  /*3b40*/  F2FP.BF16.F32.PACK_AB R120, RZ, R120 ;  /* 0x00000078ff78723e */ /* 0x000fe200000010ff */
[----:B------:R-:W-:-:S03]  /*3b50*/  FADD.FTZ R72, R72, R123 ;  /* 0x0000007b48487221 */ /* 0x000fc60000010000 */
[----:B------:R-:W-:-:S07]  /*3b60*/  PRMT R112, R120, 0x7610, R112 ;  /* 0x0000761078707816 */ /* 0x000fce0000000070 */
.L_x_792:
[----:B------:R-:W-:Y:S05]  /*3b70*/  @!P4 BRA `(.L_x_793) ;  /* 0x000000000048c947 */ /* 0x000fea0003800000 */
[----:B-----5:R-:W-:Y:S01]  /*3b80*/  PRMT R120, R96, 0x7632, R120 ;  /* 0x0000763260787816 */ /* 0x020fe20000000078 */
[----:B------:R-:W-:Y:S01]  /*3b90*/  @P5 FFMA.FTZ R122, R154, R2, R127 ;  /* 0x000000029a7a5223 */ /* 0x000fe2000001007f */
[----:B------:R-:W-:Y:S01]  /*3ba0*/  LOP3.LUT P0, RZ, R130, 0xff00, RZ, 0xc0, !PT ;  /* 0x0000ff0082ff7812 */ /* 0x000fe2000780c0ff */
[----:B------:R-:W-:Y:S01]  /*3bb0*/  IMAD.MOV.U32 R123, RZ, RZ, RZ ;  /* 0x000000ffff7b7224 */ /* 0x000fe200078e00ff */
[----:B------:R-:W-:Y:S01]  /*3bc0*/  SHF.L.U32 R121, R120, 0x10, RZ ;  /* 0x0000001078797819 */ /* 0x000fe200000006ff */
[----:B------:R-:W-:Y:S01]  /*3bd0*/  @P5 FADD.FTZ R122, R155, -R122 ;  /* 0x8000007a9b7a5221 */ /* 0x000fe20000010000 */
[----:B------:R-:W-:-:S03]  /*3be0*/  MOV R120, RZ ;  /* 0x000000ff00787202 */ /* 0x000fc60000000f00 */
[----:B------:R-:W-:-:S04]  /*3bf0*/  @P5 FFMA.FTZ R121, R138, R122, R121 ;  /* 0x0000007a8a795223 */ /* 0x000fc80000010079 */
[----:B------:R-:W-:Y:S02]  /*3c00*/  FMUL.FTZ R121, R121, UR17 ;  /* 0x0000001179797c20 */ /* 0x000fe40008410000 */
        /* <DEDUP_REMOVED lines=8> */
[----:B------:R-:W-:-:S07]  /*3c90*/  PRMT R112, R112, 0x5410, R123 ;  /* 0x0000541070707816 */ /* 0x000fce000000007b */
.L_x_793:
[----:B------:R-:W-:Y:S05]  /*3ca0*/  @!P4 BRA `(.L_x_794) ;  /* 0x000000000040c947 */ /* 0x000fea0003800000 */
        /* <DEDUP_REMOVED lines=16> */
.L_x_794:
        /* <DEDUP_REMOVED lines=19> */
.L_x_795:
        /* <DEDUP_REMOVED lines=17> */
.L_x_796:
[----:B------:R-:W-:Y:S05]  /*3ff0*/  @!P4 BRA `(.L_x_797) ;  /* 0x000000000048c947 */ /* 0x000fea0003800000 */
[----:B-----5:R-:W-:Y:S01]  /*4000*/  PRMT R120, R98, 0x7632, R120 ;  /* 0x0000763262787816 */ /* 0x020fe20000000078 */
[----:B------:R-:W-:Y:S01]  /*4010*/  @P5 FFMA.FTZ R123, R160, R2, R127 ;  /* 0x00000002a07b5223 */ /* 0x000fe2000001007f */
[----:B------:R-:W-:Y:S02]  /*4020*/  LOP3.LUT P0, RZ, R131, 0xff00, RZ, 0xc0, !PT ;  /* 0x0000ff0083ff7812 */ /* 0x000fe4000780c0ff */
[----:B------:R-:W-:Y:S01]  /*4030*/  SHF.L.U32 R121, R120, 0x10, RZ ;  /* 0x0000001078797819 */ /* 0x000fe200000006ff */
[----:B------:R-:W-:Y:S01]  /*4040*/  @P5 FADD.FTZ R123, R158, -R123 ;  /* 0x8000007b9e7b5221 */ /* 0x000fe20000010000 */
[----:B------:R-:W-:-:S03]  /*4050*/  MOV R120, RZ ;  /* 0x000000ff00787202 */ /* 0x000fc60000000f00 */
[----:B------:R-:W-:Y:S01]  /*4060*/  @P5 FFMA.FTZ R121, R138, R123, R121 ;  /* 0x0000007b8a795223 */ /* 0x000fe20000010079 */
[----:B------:R-:W-:-:S03]  /*4070*/  IMAD.MOV.U32 R123, RZ, RZ, RZ ;  /* 0x000000ffff7b7224 */ /* 0x000fc600078e00ff */
        /* <DEDUP_REMOVED lines=10> */
.L_x_797:
        /* <DEDUP_REMOVED lines=17> */
.L_x_798:
[----:B------:R-:W-:Y:S05]  /*4230*/  @!P4 BRA `(.L_x_783) ;  /* 0x0000000800c0c947 */ /* 0x000fea0003800000 */
[----:B-----5:R-:W-:Y:S01]  /*4240*/  ISETP.GE.U32.AND P0, PT, R130, RZ, PT ;  /* 0x000000ff8200720c */ /* 0x020fe20003f06070 */
[----:B------:R-:W-:Y:S01]  /*4250*/  @P5 FFMA.FTZ R122, R162, R2, R127 ;  /* 0x00000002a27a5223 */ /* 0x000fe2000001007f */
[----:B------:R-:W-:Y:S02]  /*4260*/  PRMT R120, R99, 0x7632, R120 ;  /* 0x0000763263787816 */ /* 0x000fe40000000078 */
[----:B------:R-:W-:Y:S01]  /*4270*/  ISETP.GE.U32.AND.EX P0, PT, R131, 0x1000000, PT, P0 ;  /* 0x010000008300780c */ /* 0x000fe20003f06100 */
[----:B------:R-:W-:Y:S01]  /*4280*/  @P5 FADD.FTZ R122, R159, -R122 ;  /* 0x8000007a9f7a5221 */ /* 0x000fe20000010000 */
[----:B------:R-:W-:Y:S01]  /*4290*/  SHF.L.U32 R121, R120, 0x10, RZ ;  /* 0x0000001078797819 */ /* 0x000fe200000006ff */
[----:B------:R-:W-:Y:S01]  /*42a0*/  HFMA2 R120, -RZ, RZ, 0, 0 ;  /* 0x00000000ff787431 */ /* 0x000fe200000001ff */
[----:B------:R-:W-:-:S03]  /*42b0*/  MOV R123, RZ ;  /* 0x000000ff007b7202 */ /* 0x000fc60000000f00 */
[----:B------:R-:W-:-:S04]  /*42c0*/  @P5 FFMA.FTZ R121, R138, R122, R121 ;  /* 0x0000007a8a795223 */ /* 0x000fc80000010079 */
[----:B------:R-:W-:Y:S02]  /*42d0*/  FMUL.FTZ R121, R121, UR17 ;  /* 0x0000001179797c20 */ /* 0x000fe40008410000 */
[----:B------:R-:W-:Y:S01]  /*42e0*/  @P0 PRMT R122, R111, 0x7632, R122 ;  /* 0x000076326f7a0816 */ /* 0x000fe2000000007a */
[----:B------:R-:W-:Y:S02]  /*42f0*/  @P0 IMAD.U32 R124, R198, 0x10000, RZ ;  /* 0x00010000c67c0824 */ /* 0x000fe400078e00ff */
[----:B------:R-:W-:Y:S01]  /*4300*/  FMUL.FTZ R121, R121, UR16 ;  /* 0x0000001079797c20 */ /* 0x000fe20008410000 */
[----:B------:R-:W-:-:S03]  /*4310*/  @P0 SHF.L.U32 R122, R122, 0x10, RZ ;  /* 0x000000107a7a0819 */ /* 0x000fc600000006ff */
[----:B------:R-:W-:Y:S02]  /*4320*/  @P0 FMUL.FTZ R123, R124, R121 ;  /* 0x000000797c7b0220 */ /* 0x000fe40000410000 */
[----:B------:R-:W-:-:S03]  /*4330*/  @P0 FMUL.FTZ R120, R121, R122 ;  /* 0x0000007a79780220 */ /* 0x000fc60000410000 */
[----:B------:R-:W-:Y:S01]  /*4340*/  F2FP.BF16.F32.PACK_AB R123, RZ, R123 ;  /* 0x0000007bff7b723e */ /* 0x000fe200000010ff */
[----:B------:R-:W-:-:S03]  /*4350*/  FADD.FTZ R79, R79, R120 ;  /* 0x000000784f4f7221 */ /* 0x000fc60000010000 */
[----:B------:R-:W-:Y:S01]  /*4360*/  PRMT R115, R115, 0x5410, R123 ;  /* 0x0000541073737816 */ /* 0x000fe2000000007b */
[----:B------:R-:W-:Y:S06]  /*4370*/  BRA `(.L_x_783) ;  /* 0x0000000800707947 */ /* 0x000fec0003800000 */
.L_x_791:
[----:B------:R-:W-:Y:S01]  /*4380*/  ISETP.GT.AND P0, PT, R139, RZ, PT ;  /* 0x000000ff8b00720c */ /* 0x000fe20003f04270 */
[-C--:B------:R-:W-:Y:S01]  /*4390*/  @P5 FFMA.FTZ R119, R3, R2.reuse, R127 ;  /* 0x0000000203775223 */ /* 0x080fe2000001007f */
[----:B-----5:R-:W-:Y:S02]  /*43a0*/  PRMT R116, R96, 0x7632, R116 ;  /* 0x0000763260747816 */ /* 0x020fe40000000074 */
        /* <DEDUP_REMOVED lines=18> */
[----:B------:R-:W-:Y:S01]  /*44d0*/  @P0 FFMA.FTZ R205, R138, R120, R205 ;  /* 0x000000788acd0223 */ /* 0x000fe200000100cd */
[----:B------:R-:W-:Y:S01]  /*44e0*/  PRMT R121, R99, 0x7632, R121 ;  /* 0x0000763263797816 */ /* 0x000fe20000000079 */
[-CC-:B------:R-:W-:Y:S01]  /*44f0*/  @P0 FFMA.FTZ R137, R153, R2.reuse, R127.reuse ;  /* 0x0000000299890223 */ /* 0x180fe2000001007f */
[----:B------:R-:W-:Y:S01]  /*4500*/  SHF.L.U32 R209, R116, 0x10, RZ ;  /* 0x0000001074d17819 */ /* 0x000fe200000006ff */
[----:B------:R-:W-:Y:S01]  /*4510*/  @P0 FFMA.FTZ R120, R162, R2, R127 ;  /* 0x00000002a2780223 */ /* 0x000fe2000001007f */
[----:B------:R-:W-:Y:S01]  /*4520*/  @P0 FADD.FTZ R117, R150, -R117 ;  /* 0x8000007596750221 */ /* 0x000fe20000010000 */
[----:B------:R-:W-:Y:S01]  /*4530*/  @P0 FADD.FTZ R116, R158, -R123 ;  /* 0x8000007b9e740221 */ /* 0x000fe20000010000 */
[----:B------:R-:W-:Y:S01]  /*4540*/  @P0 FFMA.FTZ R203, R138, R118, R203 ;  /* 0x000000768acb0223 */ /* 0x000fe200000100cb */
[----:B------:R-:W-:Y:S01]  /*4550*/  SHF.L.U32 R119, R99, 0x10, RZ ;  /* 0x0000001063777819 */ /* 0x000fe200000006ff */
[----:B------:R-:W-:-:S02]  /*4560*/  IMAD.U32 R121, R121, 0x10000, RZ ;  /* 0x0001000079797824 */ /* 0x000fc400078e00ff */
[----:B------:R-:W-:Y:S01]  /*4570*/  @P0 FADD.FTZ R118, R152, -R137 ;  /* 0x8000008998760221 */ /* 0x000fe20000010000 */
[----:B------:R-:W-:Y:S01]  /*4580*/  @P0 FADD.FTZ R120, R159, -R120 ;  /* 0x800000789f780221 */ /* 0x000fe20000010000 */
[C---:B------:R-:W-:Y:S01]  /*4590*/  @P0 FFMA.FTZ R207, R138.reuse, R117, R207 ;  /* 0x000000758acf0223 */ /* 0x040fe200000100cf */
[C---:B------:R-:W-:Y:S01]  /*45a0*/  @P0 FFMA.FTZ R209, R138.reuse, R116, R209 ;  /* 0x000000748ad10223 */ /* 0x040fe200000100d1 */
[C---:B------:R-:W-:Y:S01]  /*45b0*/  @P0 FFMA.FTZ R119, R138.reuse, R118, R119 ;  /* 0x000000768a770223 */ /* 0x040fe20000010077 */
[----:B------:R-:W-:Y:S01]  /*45c0*/  @P0 FFMA.FTZ R121, R138, R120, R121 ;  /* 0x000000788a790223 */ /* 0x000fe20000010079 */
[----:B------:R-:W-:Y:S02]  /*45d0*/  F2FP.BF16.F32.PACK_AB R116, RZ, R135 ;  /* 0x00000087ff74723e */ /* 0x000fe400000010ff */
[----:B------:R-:W-:Y:S02]  /*45e0*/  F2FP.BF16.F32.PACK_AB R120, RZ, R201 ;  /* 0x000000c9ff78723e */ /* 0x000fe400000010ff */
[----:B------:R-:W-:-:S02]  /*45f0*/  F2FP.BF16.F32.PACK_AB R117, RZ, R203 ;  /* 0x000000cbff75723e */ /* 0x000fc400000010ff */
[----:B------:R-:W-:Y:S02]  /*4600*/  F2FP.BF16.F32.PACK_AB R122, RZ, R205 ;  /* 0x000000cdff7a723e */ /* 0x000fe400000010ff */
[----:B------:R-:W-:Y:S02]  /*4610*/  F2FP.BF16.F32.PACK_AB R123, RZ, R207 ;  /* 0x000000cfff7b723e */ /* 0x000fe400000010ff */
[----:B------:R-:W-:Y:S01]  /*4620*/  F2FP.BF16.F32.PACK_AB R118, RZ, R209 ;  /* 0x000000d1ff76723e */ /* 0x000fe200000010ff */
[----:B------:R-:W-:Y:S06]  /*4630*/  @!P4 BRA `(.L_x_799) ;  /* 0x000000000030c947 */ /* 0x000fec0003800000 */
[----:B------:R-:W-:Y:S01]  /*4640*/  LOP3.LUT P0, RZ, R130, 0xff, RZ, 0xc0, !PT ;  /* 0x000000ff82ff7812 */ /* 0x000fe2000780c0ff */
[----:B------:R-:W-:Y:S01]  /*4650*/  FMUL.FTZ R135, R135, UR17 ;  /* 0x0000001187877c20 */ /* 0x000fe20008410000 */
[----:B------:R-:W-:Y:S01]  /*4660*/  HFMA2 R124, -RZ, RZ, 0, 0 ;  /* 0x00000000ff7c7431 */ /* 0x000fe200000001ff */
[----:B------:R-:W-:Y:S02]  /*4670*/  MOV R137, RZ ;  /* 0x000000ff00897202 */ /* 0x000fe40000000f00 */
        /* <DEDUP_REMOVED lines=8> */
.L_x_799:
[----:B------:R-:W-:Y:S05]  /*4700*/  @!P4 BRA `(.L_x_800) ;  /* 0x000000000034c947 */ /* 0x000fea0003800000 */
[----:B------:R-:W-:Y:S01]  /*4710*/  LOP3.LUT P0, RZ, R130, 0xff00, RZ, 0xc0, !PT ;  /* 0x0000ff0082ff7812 */ /* 0x000fe2000780c0ff */
[----:B------:R-:W-:Y:S01]  /*4720*/  FMUL.FTZ R201, R201, UR17 ;  /* 0x00000011c9c97c20 */ /* 0x000fe20008410000 */
[----:B------:R-:W-:Y:S01]  /*4730*/  MOV R135, RZ ;  /* 0x000000ff00877202 */ /* 0x000fe20000000f00 */
[----:B------:R-:W-:Y:S02]  /*4740*/  IMAD.MOV.U32 R124, RZ, RZ, RZ ;  /* 0x000000ffff7c7224 */ /* 0x000fe400078e00ff */
        /* <DEDUP_REMOVED lines=9> */
.L_x_800:
[----:B------:R-:W-:Y:S05]  /*47e0*/  @!P4 BRA `(.L_x_801) ;  /* 0x000000000030c947 */ /* 0x000fea0003800000 */
[----:B------:R-:W-:Y:S01]  /*47f0*/  LOP3.LUT P0, RZ, R130, 0xff0000, RZ, 0xc0, !PT ;  /* 0x00ff000082ff7812 */ /* 0x000fe2000780c0ff */
[----:B------:R-:W-:Y:S01]  /*4800*/  FMUL.FTZ R203, R203, UR17 ;  /* 0x00000011cbcb7c20 */ /* 0x000fe20008410000 */
[----:B------:R-:W-:Y:S02]  /*4810*/  IMAD.MOV.U32 R124, RZ, RZ, RZ ;  /* 0x000000ffff7c7224 */ /* 0x000fe400078e00ff */
[----:B------:R-:W-:Y:S02]  /*4820*/  HFMA2 R135, -RZ, RZ, 0, 0 ;  /* 0x00000000ff877431 */ /* 0x000fe400000001ff */
[----:B------:R-:W-:-:S07]  /*4830*/  FMUL.FTZ R203, R203, UR16 ;  /* 0x00000010cbcb7c20 */ /* 0x000fce0008410000 */
[----:B------:R-:W-:Y:S02]  /*4840*/  @P0 SHF.L.U32 R136, R5, 0x10, RZ ;  /* 0x0000001005880819 */ /* 0x000fe400000006ff */
[----:B------:R-:W-:-:S03]  /*4850*/  @P0 SHF.L.U32 R126, R109, 0x10, RZ ;  /* 0x000000106d7e0819 */ /* 0x000fc600000006ff */
[-C--:B------:R-:W-:Y:S02]  /*4860*/  @P0 FMUL.FTZ R124, R136, R203.reuse ;  /* 0x000000cb887c0220 */ /* 0x080fe40000410000 */
[----:B------:R-:W-:-:S03]  /*4870*/  @P0 FMUL.FTZ R135, R126, R203 ;  /* 0x000000cb7e870220 */ /* 0x000fc60000410000 */
[----:B------:R-:W-:Y:S01]  /*4880*/  F2FP.BF16.F32.PACK_AB R124, RZ, R124 ;  /* 0x0000007cff7c723e */ /* 0x000fe200000010ff */
[----:B------:R-:W-:-:S03]  /*4890*/  FADD.FTZ R74, R74, R135 ;  /* 0x000000874a4a7221 */ /* 0x000fc60000010000 */
[----:B------:R-:W-:-:S07]  /*48a0*/  PRMT R113, R124, 0x7610, R113 ;  /* 0x000076107c717816 */ /* 0x000fce0000000071 */
.L_x_801:
[----:B------:R-:W-:Y:S05]  /*48b0*/  @!P4 BRA `(.L_x_802) ;  /* 0x000000000034c947 */ /* 0x000fea0003800000 */
[----:B------:R-:W-:Y:S01]  /*48c0*/  LOP3.LUT P0, RZ, R130, 0xff000000, RZ, 0xc0, !PT ;  /* 0xff00000082ff7812 */ /* 0x000fe2000780c0ff */
[----:B------:R-:W-:Y:S01]  /*48d0*/  FMUL.FTZ R205, R205, UR17 ;  /* 0x00000011cdcd7c20 */ /* 0x000fe20008410000 */
[----:B------:R-:W-:Y:S01]  /*48e0*/  HFMA2 R135, -RZ, RZ, 0, 0 ;  /* 0x00000000ff877431 */ /* 0x000fe200000001ff */
[----:B------:R-:W-:Y:S02]  /*48f0*/  MOV R124, RZ ;  /* 0x000000ff007c7202 */ /* 0x000fe40000000f00 */
        /* <DEDUP_REMOVED lines=9> */
.L_x_802:
[----:B------:R-:W-:Y:S05]  /*4990*/  @!P4 BRA `(.L_x_803) ;  /* 0x000000000030c947 */ /* 0x000fea0003800000 */
[----:B------:R-:W-:Y:S01]  /*49a0*/  LOP3.LUT P0, RZ, R131, 0xff, RZ, 0xc0, !PT ;  /* 0x000000ff83ff7812 */ /* 0x000fe2000780c0ff */
[----:B------:R-:W-:Y:S01]  /*49b0*/  FMUL.FTZ R207, R207, UR17 ;  /* 0x00000011cfcf7c20 */ /* 0x000fe20008410000 */
[----:B------:R-:W-:Y:S01]  /*49c0*/  HFMA2 R124, -RZ, RZ, 0, 0 ;  /* 0x00000000ff7c7431 */ /* 0x000fe200000001ff */
[----:B------:R-:W-:Y:S02]  /*49d0*/  MOV R135, RZ ;  /* 0x000000ff00877202 */ /* 0x000fe40000000f00 */
        /* <DEDUP_REMOVED lines=8> */
.L_x_803:
[----:B------:R-:W-:Y:S05]  /*4a60*/  @!P4 BRA `(.L_x_804) ;  /* 0x000000000034c947 */ /* 0x000fea0003800000 */
[----:B------:R-:W-:Y:S01]  /*4a70*/  LOP3.LUT P0, RZ, R131, 0xff00, RZ, 0xc0, !PT ;  /* 0x0000ff0083ff7812 */ /* 0x000fe2000780c0ff */
[----:B------:R-:W-:Y:S01]  /*4a80*/  FMUL.FTZ R209, R209, UR17 ;  /* 0x00000011d1d17c20 */ /* 0x000fe20008410000 */
[----:B------:R-:W-:Y:S01]  /*4a90*/  HFMA2 R135, -RZ, RZ, 0, 0 ;  /* 0x00000000ff877431 */ /* 0x000fe200000001ff */
[----:B------:R-:W-:Y:S02]  /*4aa0*/  MOV R124, RZ ;  /* 0x000000ff007c7202 */ /* 0x000fe40000000f00 */
        /* <DEDUP_REMOVED lines=9> */
.L_x_804:
[----:B------:R-:W-:Y:S05]  /*4b40*/  @!P4 BRA `(.L_x_805) ;  /* 0x000000000030c947 */ /* 0x000fea0003800000 */
[----:B------:R-:W-:Y:S01]  /*4b50*/  LOP3.LUT P0, RZ, R131, 0xff0000, RZ, 0xc0, !PT ;  /* 0x00ff000083ff7812 */ /* 0x000fe2000780c0ff */
[----:B------:R-:W-:Y:S01]  /*4b60*/  FMUL.FTZ R124, R119, UR17 ;  /* 0x00000011777c7c20 */ /* 0x000fe20008410000 */
[----:B------:R-:W-:Y:S01]  /*4b70*/  MOV R126, RZ ;  /* 0x000000ff007e7202 */ /* 0x000fe20000000f00 */
[----:B------:R-:W-:Y:S02]  /*4b80*/  IMAD.MOV.U32 R135, RZ, RZ, RZ ;  /* 0x000000ffff877224 */ /* 0x000fe400078e00ff */
        /* <DEDUP_REMOVED lines=8> */
.L_x_805:
[----:B------:R-:W-:Y:S02]  /*4c10*/  F2FP.BF16.F32.PACK_AB R119, R121, R119 ;  /* 0x000000777977723e */ /* 0x000fe400000010ff */
[----:B------:R-:W-:Y:S02]  /*4c20*/  PRMT R118, R123, 0x5410, R118 ;  /* 0x000054107b767816 */ /* 0x000fe40000000076 */
[----:B------:R-:W-:Y:S02]  /*4c30*/  PRMT R117, R117, 0x5410, R122 ;  /* 0x0000541075757816 */ /* 0x000fe4000000007a */
[----:B------:R-:W-:Y:S01]  /*4c40*/  PRMT R116, R116, 0x5410, R120 ;  /* 0x0000541074747816 */ /* 0x000fe20000000078 */
[----:B------:R-:W-:Y:S06]  /*4c50*/  @!P4 BRA `(.L_x_783) ;  /* 0x000000000038c947 */ /* 0x000fec0003800000 */
[----:B------:R-:W-:Y:S01]  /*4c60*/  ISETP.GE.U32.AND P0, PT, R130, RZ, PT ;  /* 0x000000ff8200720c */ /* 0x000fe20003f06070 */
[----:B------:R-:W-:Y:S01]  /*4c70*/  FMUL.FTZ R121, R121, UR17 ;  /* 0x0000001179797c20 */ /* 0x000fe20008410000 */
[----:B------:R-:W-:Y:S02]  /*4c80*/  IMAD.MOV.U32 R123, RZ, RZ, RZ ;  /* 0x000000ffff7b7224 */ /* 0x000fe400078e00ff */
[----:B------:R-:W-:Y:S01]  /*4c90*/  HFMA2 R120, -RZ, RZ, 0, 0 ;  /* 0x00000000ff787431 */ /* 0x000fe200000001ff */
[----:B------:R-:W-:Y:S01]  /*4ca0*/  ISETP.GE.U32.AND.EX P0, PT, R131, 0x1000000, PT, P0 ;  /* 0x010000008300780c */ /* 0x000fe20003f06100 */
[----:B------:R-:W-:-:S12]  /*4cb0*/  FMUL.FTZ R121, R121, UR16 ;  /* 0x0000001079797c20 */ /* 0x000fd80008410000 */
        /* <DEDUP_REMOVED lines=8> */
.L_x_783:
        /* <DEDUP_REMOVED lines=10> */
.L_x_772:
[----:B------:R-:W-:Y:S05]  /*4de0*/  BSYNC.RECONVERGENT B0 ;  /* 0x0000000000007941 */ /* 0x000fea0003800200 */
.L_x_771:
[----:B------:R-:W-:Y:S04]  /*4df0*/  BSSY.RECONVERGENT B0, `(.L_x_806) ;  /* 0x0000278000007945 */ /* 0x000fe80003800200 */
[----:B------:R-:W-:Y:S05]  /*4e00*/  @!P2 BRA `(.L_x_807) ;  /* 0x0000002400d8a947 */ /* 0x000fea0003800000 */
[----:B------:R-:W-:-:S04]  /*4e10*/  UISETP.NE.U32.AND UP0, UPT, UR12, URZ, UPT ;  /* 0x000000ff0c00728c */ /* 0x000fc8000bf05070 */
[----:B------:R-:W-:Y:S01]  /*4e20*/  UISETP.NE.AND.EX UP0, UPT, UR13, URZ, UPT, UP0 ;  /* 0x000000ff0d00728c */ /* 0x000fe2000bf05300 */
[----:B------:R-:W-:Y:S10]  /*4e30*/  @!P4 BRA `(.L_x_808) ;  /* 0x00000000000cc947 */ /* 0x000ff40003800000 */
[----:B-----5:R-:W1:Y:S02]  /*4e40*/  LDC.64 R108, c[0x0][0x390] ;  /* 0x0000e400ff6c7b82 */ /* 0x020e640000000a00 */
[----:B-1----:R-:W-:-:S06]  /*4e50*/  IMAD.WIDE.U32 R108, R125, 0x10, R108 ;  /* 0x000000107d6c7825 */ /* 0x002fcc00078e006c */
[----:B------:R-:W5:Y:S02]  /*4e60*/  LDG.E.128 R108, desc[UR10][R108.64] ;  /* 0x0000000a6c6c7981 */ /* 0x000f64000c1e1d00 */
.L_x_808:
[----:B------:R-:W-:Y:S05]  /*4e70*/  BRA.U !UP0, `(.L_x_809) ;  /* 0x0000001108d87547 */ /* 0x000fea000b800000 */
[----:B------:R-:W-:-:S04]  /*4e80*/  UISETP.NE.U32.AND UP0, UPT, UR6, URZ, UPT ;  /* 0x000000ff0600728c */ /* 0x000fc8000bf05070 */
[----:B------:R-:W-:-:S06]  /*4e90*/  UISETP.NE.AND.EX UP0, UPT, UR7, URZ, UPT, UP0 ;  /* 0x000000ff0700728c */ /* 0x000fcc000bf05300 */
[----:B------:R-:W-:-:S13]  /*4ea0*/  PLOP3.LUT P0, PT, PT, PT, UP0, 0x80, 0x8 ;  /* 0x000000000008781c */ /* 0x000fda0003f0f008 */
[----:B------:R-:W-:Y:S05]  /*4eb0*/  @!P0 BRA `(.L_x_810) ;  /* 0x0000000800788947 */ /* 0x000fea0003800000 */
[----:B------:R-:W-:Y:S01]  /*4ec0*/  ISETP.GT.AND P5, PT, R139, RZ, PT ;  /* 0x000000ff8b00720c */ /* 0x000fe20003fa4270 */
[C---:B-----5:R-:W-:Y:S01]  /*4ed0*/  IMAD.U32 R135, R100.reuse, 0x10000, RZ ;  /* 0x0001000064877824 */ /* 0x060fe200078e00ff */
[----:B0-----:R-:W-:Y:S02]  /*4ee0*/  PRMT R116, R100, 0x7632, R116 ;  /* 0x0000763264747816 */ /* 0x001fe40000000074 */
[----:B------:R-:W-:Y:S02]  /*4ef0*/  PRMT R117, R101, 0x7632, R117 ;  /* 0x0000763265757816 */ /* 0x000fe40000000075 */
[----:B------:R-:W-:Y:S02]  /*4f00*/  SHF.L.U32 R201, R116, 0x10, RZ ;  /* 0x0000001074c97819 */ /* 0x000fe400000006ff */
[----:B------:R-:W-:Y:S02]  /*4f10*/  SHF.L.U32 R205, R117, 0x10, RZ ;  /* 0x0000001075cd7819 */ /* 0x000fe400000006ff */
[----:B------:R-:W-:-:S02]  /*4f20*/  SHF.L.U32 R203, R101, 0x10, RZ ;  /* 0x0000001065cb7819 */ /* 0x000fc400000006ff */
[----:B------:R-:W-:Y:S01]  /*4f30*/  PRMT R121, R103, 0x7632, R121 ;  /* 0x0000763267797816 */ /* 0x000fe20000000079 */
        /* <DEDUP_REMOVED lines=8> */
[----:B------:R-:W-:Y:S01]  /*4fc0*/  @P5 FFMA.FTZ R201, R138, R116, R201 ;  /* 0x000000748ac95223 */ /* 0x000fe200000100c9 */
[----:B------:R-:W-:Y:S01]  /*4fd0*/  PRMT R116, R102, 0x7632, R116 ;  /* 0x0000763266747816 */ /* 0x000fe20000000074 */
[C---:B------:R-:W-:Y:S01]  /*4fe0*/  @P5 FFMA.FTZ R135, R138.reuse, R117, R135 ;  /* 0x000000758a875223 */ /* 0x040fe20000010087 */
[----:B------:R-:W-:Y:S01]  /*4ff0*/  @P5 FFMA.FTZ R117, R165, R2, R127 ;  /* 0x00000002a5755223 */ /* 0x000fe2000001007f */
[----:B------:R-:W-:Y:S01]  /*5000*/  @P5 FFMA.FTZ R205, R138, R120, R205 ;  /* 0x000000788acd5223 */ /* 0x000fe200000100cd */
[----:B------:R-:W-:Y:S01]  /*5010*/  SHF.L.U32 R209, R116, 0x10, RZ ;  /* 0x0000001074d17819 */ /* 0x000fe200000006ff */
[-CC-:B------:R-:W-:Y:S01]  /*5020*/  @P5 FFMA.FTZ R116, R176, R2.reuse, R127.reuse ;  /* 0x00000002b0745223 */ /* 0x180fe2000001007f */
[----:B------:R-:W-:Y:S01]  /*5030*/  SHF.L.U32 R207, R102, 0x10, RZ ;  /* 0x0000001066cf7819 */ /* 0x000fe200000006ff */
[-CC-:B------:R-:W-:Y:S01]  /*5040*/  @P5 FFMA.FTZ R123, R167, R2.reuse, R127.reuse ;  /* 0x00000002a77b5223 */ /* 0x180fe2000001007f */
        /* <DEDUP_REMOVED lines=24> */
[----:B------:R-:W-:Y:S01]  /*51d0*/  @P5 IMAD.U32 R126, R12, 0x10000, RZ ;  /* 0x000100000c7e5824 */ /* 0x000fe200078e00ff */
[----:B------:R-:W-:-:S03]  /*51e0*/  @P5 SHF.L.U32 R136, R108, 0x10, RZ ;  /* 0x000000106c885819 */ /* 0x000fc600000006ff */
[----:B------:R-:W-:Y:S02]  /*51f0*/  @P5 FMUL.FTZ R124, R135, R126 ;  /* 0x0000007e877c5220 */ /* 0x000fe40000410000 */
[----:B------:R-:W-:-:S03]  /*5200*/  @P5 FMUL.FTZ R137, R136, R135 ;  /* 0x0000008788895220 */ /* 0x000fc60000410000 */
[----:B------:R-:W-:Y:S01]  /*5210*/  F2FP.BF16.F32.PACK_AB R124, RZ, R124 ;  /* 0x0000007cff7c723e */ /* 0x000fe200000010ff */
[----:B------:R-:W-:-:S03]  /*5220*/  FADD.FTZ R80, R80, R137 ;  /* 0x0000008950507221 */ /* 0x000fc60000010000 */
[----:B------:R-:W-:-:S07]  /*5230*/  PRMT R112, R124, 0x7610, R112 ;  /* 0x000076107c707816 */ /* 0x000fce0000000070 */
.L_x_811:
        /* <DEDUP_REMOVED lines=14> */
.L_x_812:
[----:B------:R-:W-:Y:S05]  /*5320*/  @!P4 BRA `(.L_x_813) ;  /* 0x000000000030c947 */ /* 0x000fea0003800000 */
[----:B------:R-:W-:Y:S01]  /*5330*/  LOP3.LUT P5, RZ, R128, 0xff0000, RZ, 0xc0, !PT ;  /* 0x00ff000080ff7812 */ /* 0x000fe200078ac0ff */
[----:B------:R-:W-:Y:S01]  /*5340*/  FMUL.FTZ R203, R203, UR17 ;  /* 0x00000011cbcb7c20 */ /* 0x000fe20008410000 */
[----:B------:R-:W-:Y:S01]  /*5350*/  HFMA2 R124, -RZ, RZ, 0, 0 ;  /* 0x00000000ff7c7431 */ /* 0x000fe200000001ff */
[----:B------:R-:W-:Y:S02]  /*5360*/  MOV R135, RZ ;  /* 0x000000ff00877202 */ /* 0x000fe40000000f00 */
[----:B------:R-:W-:-:S08]  /*5370*/  FMUL.FTZ R203, R203, UR16 ;  /* 0x00000010cbcb7c20 */ /* 0x000fd00008410000 */
[----:B------:R-:W-:Y:S02]  /*5380*/  @P5 SHF.L.U32 R126, R13, 0x10, RZ ;  /* 0x000000100d7e5819 */ /* 0x000fe400000006ff */
[----:B------:R-:W-:-:S03]  /*5390*/  @P5 SHF.L.U32 R136, R109, 0x10, RZ ;  /* 0x000000106d885819 */ /* 0x000fc600000006ff */
[----:B------:R-:W-:Y:S02]  /*53a0*/  @P5 FMUL.FTZ R124, R203, R126 ;  /* 0x0000007ecb7c5220 */ /* 0x000fe40000410000 */
[----:B------:R-:W-:-:S03]  /*53b0*/  @P5 FMUL.FTZ R135, R136, R203 ;  /* 0x000000cb88875220 */ /* 0x000fc60000410000 */
[----:B------:R-:W-:Y:S01]  /*53c0*/  F2FP.BF16.F32.PACK_AB R124, RZ, R124 ;  /* 0x0000007cff7c723e */ /* 0x000fe200000010ff */
[----:B------:R-:W-:-:S03]  /*53d0*/  FADD.FTZ R82, R82, R135 ;  /* 0x0000008752527221 */ /* 0x000fc60000010000 */
[----:B------:R-:W-:-:S07]  /*53e0*/  PRMT R113, R124, 0x7610, R113 ;  /* 0x000076107c717816 */ /* 0x000fce0000000071 */
.L_x_813:
        /* <DEDUP_REMOVED lines=14> */
.L_x_814:
        /* <DEDUP_REMOVED lines=8> */
[----:B------:R-:W-:Y:S02]  /*5550*/  @P5 FMUL.FTZ R124, R207, R126 ;  /* 0x0000007ecf7c5220 */ /* 0x000fe40000410000 */
[----:B------:R-:W-:-:S03]  /*5560*/  @P5 FMUL.FTZ R135, R136, R207 ;  /* 0x000000cf88875220 */ /* 0x000fc60000410000 */
[----:B------:R-:W-:Y:S01]  /*5570*/  F2FP.BF16.F32.PACK_AB R124, RZ, R124 ;  /* 0x0000007cff7c723e */ /* 0x000fe200000010ff */
[----:B------:R-:W-:-:S03]  /*5580*/  FADD.FTZ R84, R84, R135 ;  /* 0x0000008754547221 */ /* 0x000fc60000010000 */
[----:B------:R-:W-:-:S07]  /*5590*/  PRMT R114, R124, 0x7610, R114 ;  /* 0x000076107c727816 */ /* 0x000fce0000000072 */
.L_x_815:
        /* <DEDUP_REMOVED lines=14> */
.L_x_816:
        /* <DEDUP_REMOVED lines=8> */
[----:B------:R-:W-:Y:S01]  /*5700*/  @P5 FMUL.FTZ R126, R137, R136 ;  /* 0x00000088897e5220 */ /* 0x000fe20000410000 */
[----:B------:R-:W-:-:S04]  /*5710*/  @P5 FMUL.FTZ R135, R124, R137 ;  /* 0x000000897c875220 */ /* 0x000fc80000410000 */
[----:B------:R-:W-:Y:S01]  /*5720*/  F2FP.BF16.F32.PACK_AB R126, RZ, R126 ;  /* 0x0000007eff7e723e */ /* 0x000fe200000010ff */
[----:B------:R-:W-:-:S03]  /*5730*/  FADD.FTZ R86, R86, R135 ;  /* 0x0000008756567221 */ /* 0x000fc60000010000 */
[----:B------:R-:W-:-:S07]  /*5740*/  PRMT R115, R126, 0x7610, R115 ;  /* 0x000076107e737816 */ /* 0x000fce0000000073 */
.L_x_817:
[----:B------:R-:W-:Y:S02]  /*5750*/  F2FP.BF16.F32.PACK_AB R119, R121, R119 ;  /* 0x000000777977723e */ /* 0x000fe400000010ff */
[----:B------:R-:W-:Y:S02]  /*5760*/  PRMT R118, R123, 0x5410, R118 ;  /* 0x000054107b767816 */ /* 0x000fe40000000076 */
[----:B------:R-:W-:Y:S02]  /*5770*/  PRMT R117, R117, 0x5410, R122 ;  /* 0x0000541075757816 */ /* 0x000fe4000000007a */
[----:B------:R-:W-:Y:S01]  /*5780*/  PRMT R116, R116, 0x5410, R120 ;  /* 0x0000541074747816 */ /* 0x000fe20000000078 */
[----:B------:R-:W-:Y:S06]  /*5790*/  @!P4 BRA `(.L_x_818) ;  /* 0x0000001c0054c947 */ /* 0x000fec0003800000 */
[----:B------:R-:W-:Y:S01]  /*57a0*/  ISETP.GE.U32.AND P5, PT, R128, RZ, PT ;  /* 0x000000ff8000720c */ /* 0x000fe20003fa6070 */
[----:B------:R-:W-:Y:S01]  /*57b0*/  FMUL.FTZ R121, R121, UR17 ;  /* 0x0000001179797c20 */ /* 0x000fe20008410000 */
[----:B------:R-:W-:Y:S01]  /*57c0*/  PRMT R124, R15, 0x7632, R124 ;  /* 0x000076320f7c7816 */ /* 0x000fe2000000007c */
[----:B------:R-:W-:Y:S01]  /*57d0*/  HFMA2 R120, -RZ, RZ, 0, 0 ;  /* 0x00000000ff787431 */ /* 0x000fe200000001ff */
[----:B------:R-:W-:Y:S01]  /*57e0*/  ISETP.GE.U32.AND.EX P5, PT, R129, 0x1000000, PT, P5 ;  /* 0x010000008100780c */ /* 0x000fe20003fa6150 */
[----:B------:R-:W-:Y:S01]  /*57f0*/  FMUL.FTZ R121, R121, UR16 ;  /* 0x0000001079797c20 */ /* 0x000fe20008410000 */
[----:B------:R-:W-:-:S11]  /*5800*/  MOV R123, RZ ;  /* 0x000000ff007b7202 */ /* 0x000fd60000000f00 */
[----:B------:R-:W-:Y:S02]  /*5810*/  @P5 SHF.L.U32 R124, R124, 0x10, RZ ;  /* 0x000000107c7c5819 */ /* 0x000fe400000006ff */
[----:B------:R-:W-:-:S03]  /*5820*/  @P5 PRMT R122, R111, 0x7632, R122 ;  /* 0x000076326f7a5816 */ /* 0x000fc6000000007a */
[----:B------:R-:W-:Y:S01]  /*5830*/  @P5 FMUL.FTZ R123, R121, R124 ;  /* 0x0000007c797b5220 */ /* 0x000fe20000410000 */
[----:B------:R-:W-:-:S04]  /*5840*/  @P5 SHF.L.U32 R122, R122, 0x10, RZ ;  /* 0x000000107a7a5819 */ /* 0x000fc800000006ff */
[----:B------:R-:W-:Y:S01]  /*5850*/  F2FP.BF16.F32.PACK_AB R123, RZ, R123 ;  /* 0x0000007bff7b723e */ /* 0x000fe200000010ff */
[----:B------:R-:W-:-:S03]  /*5860*/  @P5 FMUL.FTZ R120, R121, R122 ;  /* 0x0000007a79785220 */ /* 0x000fc60000410000 */
[----:B------:R-:W-:Y:S01]  /*5870*/  PRMT R115, R115, 0x5410, R123 ;  /* 0x0000541073737816 */ /* 0x000fe2000000007b */
[----:B------:R-:W-:Y:S01]  /*5880*/  FADD.FTZ R87, R87, R120 ;  /* 0x0000007857577221 */ /* 0x000fe20000010000 */
[----:B------:R-:W-:Y:S06]  /*5890*/  BRA `(.L_x_818) ;  /* 0x0000001c00147947 */ /* 0x000fec0003800000 */
.L_x_810:
[----:B------:R-:W-:Y:S01]  /*58a0*/  ISETP.GT.AND P6, PT, R139, RZ, PT ;  /* 0x000000ff8b00720c */ /* 0x000fe20003fc4270 */
[----:B------:R-:W-:-:S12]  /*58b0*/  @!P4 BRA `(.L_x_819) ;  /* 0x000000000040c947 */ /* 0x000fd80003800000 */
[----:B0-----:R-:W-:Y:S01]  /*58c0*/  @P6 FFMA.FTZ R123, R161, R2, R127 ;  /* 0x00000002a17b6223 */ /* 0x001fe2000001007f */
[----:B-----5:R-:W-:Y:S01]  /*58d0*/  LOP3.LUT P5, RZ, R128, 0xff, RZ, 0xc0, !PT ;  /* 0x000000ff80ff7812 */ /* 0x020fe200078ac0ff */
[----:B------:R-:W-:Y:S02]  /*58e0*/  IMAD.U32 R121, R100, 0x10000, RZ ;  /* 0x0001000064797824 */ /* 0x000fe400078e00ff */
[----:B------:R-:W-:Y:S02]  /*58f0*/  HFMA2 R120, -RZ, RZ, 0, 0 ;  /* 0x00000000ff787431 */ /* 0x000fe400000001ff */
[----:B------:R-:W-:-:S04]  /*5900*/  @P6 FADD.FTZ R123, R164, -R123 ;  /* 0x8000007ba47b6221 */ /* 0x000fc80000010000 */
[----:B------:R-:W-:Y:S01]  /*5910*/  @P6 FFMA.FTZ R121, R138, R123, R121 ;  /* 0x0000007b8a796223 */ /* 0x000fe20000010079 */
[----:B------:R-:W-:-:S03]  /*5920*/  MOV R123, RZ ;  /* 0x000000ff007b7202 */ /* 0x000fc60000000f00 */
[----:B------:R-:W-:Y:S01]  /*5930*/  FMUL.FTZ R121, R121, UR17 ;  /* 0x0000001179797c20 */ /* 0x000fe20008410000 */
[----:B------:R-:W-:-:S03]  /*5940*/  @P5 SHF.L.U32 R124, R12, 0x10, RZ ;  /* 0x000000100c7c5819 */ /* 0x000fc600000006ff */
[----:B------:R-:W-:Y:S01]  /*5950*/  FMUL.FTZ R121, R121, UR16 ;  /* 0x0000001079797c20 */ /* 0x000fe20008410000 */
[----:B------:R-:W-:-:S03]  /*5960*/  @P5 SHF.L.U32 R122, R108, 0x10, RZ ;  /* 0x000000106c7a5819 */ /* 0x000fc600000006ff */
[-C--:B------:R-:W-:Y:S02]  /*5970*/  @P5 FMUL.FTZ R120, R124, R121.reuse ;  /* 0x000000797c785220 */ /* 0x080fe40000410000 */
[----:B------:R-:W-:-:S03]  /*5980*/  @P5 FMUL.FTZ R123, R122, R121 ;  /* 0x000000797a7b5220 */ /* 0x000fc60000410000 */
[----:B------:R-:W-:Y:S01]  /*5990*/  F2FP.BF16.F32.PACK_AB R120, RZ, R120 ;  /* 0x00000078ff78723e */ /* 0x000fe200000010ff */
[----:B------:R-:W-:-:S03]  /*59a0*/  FADD.FTZ R80, R80, R123 ;  /* 0x0000007b50507221 */ /* 0x000fc60000010000 */
[----:B------:R-:W-:-:S07]  /*59b0*/  PRMT R112, R120, 0x7610, R112 ;  /* 0x0000761078707816 */ /* 0x000fce0000000070 */
.L_x_819:
[----:B------:R-:W-:Y:S05]  /*59c0*/  @!P4 BRA `(.L_x_820) ;  /* 0x000000000048c947 */ /* 0x000fea0003800000 */
[----:B0----5:R-:W-:Y:S01]  /*59d0*/  PRMT R120, R100, 0x7632, R120 ;  /* 0x0000763264787816 */ /* 0x021fe20000000078 */
[----:B------:R-:W-:Y:S01]  /*59e0*/  @P6 FFMA.FTZ R122, R172, R2, R127 ;  /* 0x00000002ac7a6223 */ /* 0x000fe2000001007f */
[----:B------:R-:W-:Y:S01]  /*59f0*/  LOP3.LUT P5, RZ, R128, 0xff00, RZ, 0xc0, !PT ;  /* 0x0000ff0080ff7812 */ /* 0x000fe200078ac0ff */
[----:B------:R-:W-:Y:S02]  /*5a00*/  HFMA2 R123, -RZ, RZ, 0, 0 ;  /* 0x00000000ff7b7431 */ /* 0x000fe400000001ff */
[----:B------:R-:W-:Y:S02]  /*5a10*/  IMAD.U32 R121, R120, 0x10000, RZ ;  /* 0x0001000078797824 */ /* 0x000fe400078e00ff */
[----:B------:R-:W-:Y:S01]  /*5a20*/  @P6 FADD.FTZ R122, R169, -R122 ;  /* 0x8000007aa97a6221 */ /* 0x000fe20000010000 */
[----:B------:R-:W-:-:S03]  /*5a30*/  MOV R120, RZ ;  /* 0x000000ff00787202 */ /* 0x000fc60000000f00 */
[----:B------:R-:W-:-:S04]  /*5a40*/  @P6 FFMA.FTZ R121, R138, R122, R121 ;  /* 0x0000007a8a796223 */ /* 0x000fc80000010079 */
        /* <DEDUP_REMOVED lines=10> */
.L_x_820:
[----:B------:R-:W-:Y:S05]  /*5af0*/  @!P4 BRA `(.L_x_821) ;  /* 0x000000000040c947 */ /* 0x000fea0003800000 */
        /* <DEDUP_REMOVED lines=16> */
.L_x_821:
        /* <DEDUP_REMOVED lines=19> */
.L_x_822:
        /* <DEDUP_REMOVED lines=17> */
.L_x_823:
        /* <DEDUP_REMOVED lines=19> */
.L_x_824:
        /* <DEDUP_REMOVED lines=17> */
.L_x_825:
[----:B------:R-:W-:Y:S05]  /*6080*/  @!P4 BRA `(.L_x_818) ;  /* 0x000000140018c947 */ /* 0x000fea0003800000 */
[----:B-----5:R-:W-:Y:S01]  /*6090*/  ISETP.GE.U32.AND P5, PT, R128, RZ, PT ;  /* 0x000000ff8000720c */ /* 0x020fe20003fa6070 */
[----:B0-----:R-:W-:Y:S01]  /*60a0*/  @P6 FFMA.FTZ R122, R178, R2, R127 ;  /* 0x00000002b27a6223 */ /* 0x001fe2000001007f */
[----:B------:R-:W-:Y:S02]  /*60b0*/  PRMT R120, R103, 0x7632, R120 ;  /* 0x0000763267787816 */ /* 0x000fe40000000078 */
[----:B------:R-:W-:Y:S01]  /*60c0*/  ISETP.GE.U32.AND.EX P5, PT, R129, 0x1000000, PT, P5 ;  /* 0x010000008100780c */ /* 0x000fe20003fa6150 */
[----:B------:R-:W-:Y:S01]  /*60d0*/  @P6 FADD.FTZ R122, R175, -R122 ;  /* 0x8000007aaf7a6221 */ /* 0x000fe20000010000 */
[----:B------:R-:W-:Y:S01]  /*60e0*/  PRMT R124, R15, 0x7632, R124 ;  /* 0x000076320f7c7816 */ /* 0x000fe2000000007c */
[----:B------:R-:W-:Y:S01]  /*60f0*/  IMAD.U32 R121, R120, 0x10000, RZ ;  /* 0x0001000078797824 */ /* 0x000fe200078e00ff */
[----:B------:R-:W-:Y:S01]  /*6100*/  MOV R123, RZ ;  /* 0x000000ff007b7202 */ /* 0x000fe20000000f00 */
[----:B------:R-:W-:Y:S02]  /*6110*/  HFMA2 R120, -RZ, RZ, 0, 0 ;  /* 0x00000000ff787431 */ /* 0x000fe400000001ff */
        /* <DEDUP_REMOVED lines=12> */
.L_x_809:
        /* <DEDUP_REMOVED lines=27> */
.L_x_827:
[----:B------:R-:W-:Y:S01]  /*6390*/  F2FP.BF16.F32.PACK_AB R116, RZ, R120 ;  /* 0x00000078ff74723e */ /* 0x000fe200000010ff */
[----:B------:R-:W-:Y:S01]  /*63a0*/  FFMA.FTZ R126, R174, R2, R127 ;  /* 0x00000002ae7e7223 */ /* 0x000fe2000001007f */
[----:B------:R-:W-:Y:S01]  /*63b0*/  FMUL.FTZ R121, R138, R135 ;  /* 0x000000878a797220 */ /* 0x000fe20000410000 */
[----:B------:R-:W-:Y:S01]  /*63c0*/  FSEL R122, R119, RZ, P5 ;  /* 0x000000ff777a7208 */ /* 0x000fe20002800000 */
[----:B------:R-:W-:Y:S06]  /*63d0*/  @!P4 BRA `(.L_x_828) ;  /* 0x000000000034c947 */ /* 0x000fec0003800000 */
[----:B-----5:R-:W-:Y:S01]  /*63e0*/  LOP3.LUT P6, RZ, R128, 0xff00, RZ, 0xc0, !PT ;  /* 0x0000ff0080ff7812 */ /* 0x020fe200078cc0ff */
[----:B------:R-:W-:Y:S01]  /*63f0*/  FMUL.FTZ R117, R122, UR17 ;  /* 0x000000117a757c20 */ /* 0x000fe20008410000 */
[----:B------:R-:W-:Y:S02]  /*6400*/  IMAD.MOV.U32 R120, RZ, RZ, RZ ;  /* 0x000000ffff787224 */ /* 0x000fe400078e00ff */
[----:B------:R-:W-:Y:S02]  /*6410*/  HFMA2 R118, -RZ, RZ, 0, 0 ;  /* 0x00000000ff767431 */ /* 0x000fe400000001ff */
[----:B------:R-:W-:-:S07]  /*6420*/  FMUL.FTZ R124, R117, UR16 ;  /* 0x00000010757c7c20 */ /* 0x000fce0008410000 */
        /* <DEDUP_REMOVED lines=8> */
.L_x_828:
        /* <DEDUP_REMOVED lines=16> */
.L_x_829:
        /* <DEDUP_REMOVED lines=23> */
.L_x_830:
        /* <DEDUP_REMOVED lines=17> */
.L_x_831:
        /* <DEDUP_REMOVED lines=18> */
.L_x_832:
        /* <DEDUP_REMOVED lines=15> */
.L_x_833:
[----:B------:R-:W-:Y:S02]  /*6a40*/  F2FP.BF16.F32.PACK_AB R119, R123, R122 ;  /* 0x0000007a7b77723e */ /* 0x000fe400000010ff */
[----:B------:R-:W-:Y:S02]  /*6a50*/  PRMT R118, R135, 0x5410, R136 ;  /* 0x0000541087767816 */ /* 0x000fe40000000088 */
[----:B------:R-:W-:Y:S02]  /*6a60*/  PRMT R117, R124, 0x5410, R126 ;  /* 0x000054107c757816 */ /* 0x000fe4000000007e */
[----:B------:R-:W-:Y:S01]  /*6a70*/  PRMT R116, R116, 0x5410, R120 ;  /* 0x0000541074747816 */ /* 0x000fe20000000078 */
[----:B------:R-:W-:Y:S06]  /*6a80*/  @!P4 BRA `(.L_x_818) ;  /* 0x000000080098c947 */ /* 0x000fec0003800000 */
[----:B-----5:R-:W-:Y:S01]  /*6a90*/  ISETP.GE.U32.AND P5, PT, R128, RZ, PT ;  /* 0x000000ff8000720c */ /* 0x020fe20003fa6070 */
        /* <DEDUP_REMOVED lines=8> */
[----:B------:R-:W-:Y:S02]  /*6b20*/  @P5 FMUL.FTZ R122, R123, R124 ;  /* 0x0000007c7b7a5220 */ /* 0x000fe40000410000 */
[----:B------:R-:W-:-:S03]  /*6b30*/  @P5 IMAD.U32 R121, R121, 0x10000, RZ ;  /* 0x0001000079795824 */ /* 0x000fc600078e00ff */
[----:B------:R-:W-:Y:S01]  /*6b40*/  F2FP.BF16.F32.PACK_AB R122, RZ, R122 ;  /* 0x0000007aff7a723e */ /* 0x000fe200000010ff */
[----:B------:R-:W-:-:S03]  /*6b50*/  @P5 FMUL.FTZ R120, R124, R121 ;  /* 0x000000797c785220 */ /* 0x000fc60000410000 */
[----:B------:R-:W-:Y:S01]  /*6b60*/  PRMT R115, R115, 0x5410, R122 ;  /* 0x0000541073737816 */ /* 0x000fe2000000007a */
[----:B------:R-:W-:Y:S01]  /*6b70*/  FADD.FTZ R87, R87, R120 ;  /* 0x0000007857577221 */ /* 0x000fe20000010000 */
[----:B------:R-:W-:Y:S06]  /*6b80*/  BRA `(.L_x_818) ;  /* 0x0000000800587947 */ /* 0x000fec0003800000 */
.L_x_826:
        /* <DEDUP_REMOVED lines=10> */
[----:B------:R-:W-:Y:S01]  /*6c30*/  @P6 SHF.L.U32 R122, R108, 0x10, RZ ;  /* 0x000000106c7a6819 */ /* 0x000fe200000006ff */
[----:B------:R-:W-:-:S04]  /*6c40*/  FMUL.FTZ R121, R121, UR17 ;  /* 0x0000001179797c20 */ /* 0x000fc80008410000 */
[----:B------:R-:W-:-:S04]  /*6c50*/  FMUL.FTZ R121, R121, UR16 ;  /* 0x0000001079797c20 */ /* 0x000fc80008410000 */
[-C--:B------:R-:W-:Y:S01]  /*6c60*/  @P6 FMUL.FTZ R120, R124, R121.reuse ;  /* 0x000000797c786220 */ /* 0x080fe20000410000 */
[----:B------:R-:W-:-:S04]  /*6c70*/  @P6 FMUL.FTZ R123, R122, R121 ;  /* 0x000000797a7b6220 */ /* 0x000fc80000410000 */
[----:B------:R-:W-:Y:S01]  /*6c80*/  F2FP.BF16.F32.PACK_AB R120, RZ, R120 ;  /* 0x00000078ff78723e */ /* 0x000fe200000010ff */
[----:B------:R-:W-:-:S03]  /*6c90*/  FADD.FTZ R80, R80, R123 ;  /* 0x0000007b50507221 */ /* 0x000fc60000010000 */
[----:B------:R-:W-:-:S07]  /*6ca0*/  PRMT R112, R120, 0x7610, R112 ;  /* 0x0000761078707816 */ /* 0x000fce0000000070 */
.L_x_834:
        /* <DEDUP_REMOVED lines=14> */
[----:B------:R-:W-:Y:S01]  /*6d90*/  @P6 FMUL.FTZ R123, R124, R121 ;  /* 0x000000797c7b6220 */ /* 0x000fe20000410000 */
[----:B------:R-:W-:-:S04]  /*6da0*/  @P6 FMUL.FTZ R120, R121, R122 ;  /* 0x0000007a79786220 */ /* 0x000fc80000410000 */
[----:B------:R-:W-:Y:S01]  /*6db0*/  F2FP.BF16.F32.PACK_AB R123, RZ, R123 ;  /* 0x0000007bff7b723e */ /* 0x000fe200000010ff */
[----:B------:R-:W-:-:S03]  /*6dc0*/  FADD.FTZ R81, R81, R120 ;  /* 0x0000007851517221 */ /* 0x000fc60000010000 */
[----:B------:R-:W-:-:S07]  /*6dd0*/  PRMT R112, R112, 0x5410, R123 ;  /* 0x0000541070707816 */ /* 0x000fce000000007b */
.L_x_835:
[----:B------:R-:W-:Y:S05]  /*6de0*/  @!P4 BRA `(.L_x_836) ;  /* 0x000000000044c947 */ /* 0x000fea0003800000 */
[----:B------:R-:W-:Y:S01]  /*6df0*/  FFMA.FTZ R121, R163, R2, R127 ;  /* 0x00000002a3797223 */ /* 0x000fe2000001007f */
[----:B-----5:R-:W-:Y:S01]  /*6e00*/  LOP3.LUT P6, RZ, R128, 0xff0000, RZ, 0xc0, !PT ;  /* 0x00ff000080ff7812 */ /* 0x020fe200078cc0ff */
[----:B------:R-:W-:Y:S01]  /*6e10*/  IMAD.MOV.U32 R120, RZ, RZ, RZ ;  /* 0x000000ffff787224 */ /* 0x000fe200078e00ff */
        /* <DEDUP_REMOVED lines=14> */
.L_x_836:
[----:B------:R-:W-:Y:S05]  /*6f00*/  @!P4 BRA `(.L_x_837) ;  /* 0x000000000048c947 */ /* 0x000fea0003800000 */
[----:B------:R-:W-:Y:S01]  /*6f10*/  FFMA.FTZ R120, R174, R2, R127 ;  /* 0x00000002ae787223 */ /* 0x000fe2000001007f */
[----:B-----5:R-:W-:Y:S02]  /*6f20*/  LOP3.LUT P6, RZ, R128, 0xff000000, RZ, 0xc0, !PT ;  /* 0xff00000080ff7812 */ /* 0x020fe400078cc0ff */
[----:B------:R-:W-:Y:S01]  /*6f30*/  ISETP.GT.AND P5, PT, R139, RZ, PT ;  /* 0x000000ff8b00720c */ /* 0x000fe20003fa4270 */
[----:B------:R-:W-:Y:S01]  /*6f40*/  FADD.FTZ R121, R171, -R120 ;  /* 0x80000078ab797221 */ /* 0x000fe20000010000 */
[----:B------:R-:W-:Y:S01]  /*6f50*/  MOV R123, RZ ;  /* 0x000000ff007b7202 */ /* 0x000fe20000000f00 */
[----:B------:R-:W-:Y:S02]  /*6f60*/  HFMA2 R120, -RZ, RZ, 0, 0 ;  /* 0x00000000ff787431 */ /* 0x000fe400000001ff */
[----:B------:R-:W-:-:S05]  /*6f70*/  FMUL.FTZ R121, R138, R121 ;  /* 0x000000798a797220 */ /* 0x000fca0000410000 */
[----:B------:R-:W-:Y:S01]  /*6f80*/  FSEL R121, R121, RZ, P5 ;  /* 0x000000ff79797208 */ /* 0x000fe20002800000 */
[----:B------:R-:W-:Y:S01]  /*6f90*/  @P6 IMAD.U32 R124, R193, 0x10000, RZ ;  /* 0x00010000c17c6824 */ /* 0x000fe200078e00ff */
[----:B------:R-:W-:-:S03]  /*6fa0*/  @P6 PRMT R122, R109, 0x7632, R122 ;  /* 0x000076326d7a6816 */ /* 0x000fc6000000007a */
[----:B------:R-:W-:Y:S01]  /*6fb0*/  FMUL.FTZ R121, R121, UR17 ;  /* 0x0000001179797c20 */ /* 0x000fe20008410000 */
[----:B------:R-:W-:-:S03]  /*6fc0*/  @P6 SHF.L.U32 R122, R122, 0x10, RZ ;  /* 0x000000107a7a6819 */ /* 0x000fc600000006ff */
[----:B------:R-:W-:-:S04]  /*6fd0*/  FMUL.FTZ R121, R121, UR16 ;  /* 0x0000001079797c20 */ /* 0x000fc80008410000 */
[----:B------:R-:W-:Y:S01]  /*6fe0*/  @P6 FMUL.FTZ R123, R124, R121 ;  /* 0x000000797c7b6220 */ /* 0x000fe20000410000 */
[----:B------:R-:W-:-:S04]  /*6ff0*/  @P6 FMUL.FTZ R120, R121, R122 ;  /* 0x0000007a79786220 */ /* 0x000fc80000410000 */
[----:B------:R-:W-:Y:S01]  /*7000*/  F2FP.BF16.F32.PACK_AB R123, RZ, R123 ;  /* 0x0000007bff7b723e */ /* 0x000fe200000010ff */
[----:B------:R-:W-:-:S03]  /*7010*/  FADD.FTZ R83, R83, R120 ;  /* 0x0000007853537221 */ /* 0x000fc60000010000 */
[----:B------:R-:W-:-:S07]  /*7020*/  PRMT R113, R113, 0x5410, R123 ;  /* 0x0000541071717816 */ /* 0x000fce000000007b */
.L_x_837:
        /* <DEDUP_REMOVED lines=8> */
[----:B------:R-:W-:Y:S01]  /*70b0*/  FSEL R121, R121, RZ, P5 ;  /* 0x000000ff79797208 */ /* 0x000fe20002800000 */
[----:B------:R-:W-:Y:S01]  /*70c0*/  @P6 IMAD.U32 R122, R110, 0x10000, RZ ;  /* 0x000100006e7a6824 */ /* 0x000fe200078e00ff */
[----:B------:R-:W-:-:S03]  /*70d0*/  @P6 SHF.L.U32 R124, R14, 0x10, RZ ;  /* 0x000000100e7c6819 */ /* 0x000fc600000006ff */
[----:B------:R-:W-:-:S04]  /*70e0*/  FMUL.FTZ R121, R121, UR17 ;  /* 0x0000001179797c20 */ /* 0x000fc80008410000 */
[----:B------:R-:W-:-:S04]  /*70f0*/  FMUL.FTZ R121, R121, UR16 ;  /* 0x0000001079797c20 */ /* 0x000fc80008410000 */
[-C--:B------:R-:W-:Y:S01]  /*7100*/  @P6 FMUL.FTZ R120, R124, R121.reuse ;  /* 0x000000797c786220 */ /* 0x080fe20000410000 */
[----:B------:R-:W-:-:S04]  /*7110*/  @P6 FMUL.FTZ R123, R122, R121 ;  /* 0x000000797a7b6220 */ /* 0x000fc80000410000 */
[----:B------:R-:W-:Y:S01]  /*7120*/  F2FP.BF16.F32.PACK_AB R120, RZ, R120 ;  /* 0x00000078ff78723e */ /* 0x000fe200000010ff */
[----:B------:R-:W-:-:S03]  /*7130*/  FADD.FTZ R84, R84, R123 ;  /* 0x0000007b54547221 */ /* 0x000fc60000010000 */
[----:B------:R-:W-:-:S07]  /*7140*/  PRMT R114, R120, 0x7610, R114 ;  /* 0x0000761078727816 */ /* 0x000fce0000000072 */
.L_x_838:
        /* <DEDUP_REMOVED lines=19> */
.L_x_839:
        /* <DEDUP_REMOVED lines=18> */
.L_x_840:
[----:B------:R-:W-:Y:S05]  /*73a0*/  @!P4 BRA `(.L_x_818) ;  /* 0x000000000050c947 */ /* 0x000fea0003800000 */
[----:B------:R-:W-:Y:S01]  /*73b0*/  FFMA.FTZ R120, R178, R2, R127 ;  /* 0x00000002b2787223 */ /* 0x000fe2000001007f */
[----:B-----5:R-:W-:Y:S01]  /*73c0*/  ISETP.GE.U32.AND P5, PT, R128, RZ, PT ;  /* 0x000000ff8000720c */ /* 0x020fe20003fa6070 */
[----:B------:R-:W-:Y:S01]  /*73d0*/  IMAD.MOV.U32 R123, RZ, RZ, RZ ;  /* 0x000000ffff7b7224 */ /* 0x000fe200078e00ff */
[----:B------:R-:W-:Y:S01]  /*73e0*/  ISETP.GT.AND P6, PT, R139, RZ, PT ;  /* 0x000000ff8b00720c */ /* 0x000fe20003fc4270 */
[----:B------:R-:W-:Y:S01]  /*73f0*/  FADD.FTZ R121, R175, -R120 ;  /* 0x80000078af797221 */ /* 0x000fe20000010000 */
[----:B------:R-:W-:Y:S02]  /*7400*/  ISETP.GE.U32.AND.EX P5, PT, R129, 0x1000000, PT, P5 ;  /* 0x010000008100780c */ /* 0x000fe40003fa6150 */
[----:B------:R-:W-:Y:S01]  /*7410*/  PRMT R124, R15, 0x7632, R124 ;  /* 0x000076320f7c7816 */ /* 0x000fe2000000007c */
[----:B------:R-:W-:Y:S01]  /*7420*/  FMUL.FTZ R121, R138, R121 ;  /* 0x000000798a797220 */ /* 0x000fe20000410000 */
[----:B------:R-:W-:-:S04]  /*7430*/  MOV R120, RZ ;  /* 0x000000ff00787202 */ /* 0x000fc80000000f00 */
        /* <DEDUP_REMOVED lines=11> */
.L_x_818:
[----:B0-----:R-:W0:Y:S08]  /*74f0*/  @P0 LDC.64 R122, c[0x0][0x478] ;  /* 0x00011e00ff7a0b82 */ /* 0x001e300000000a00 */
[----:B------:R-:W1:Y:S01]  /*7500*/  @P4 LDC.64 R120, c[0x0][0x468] ;  /* 0x00011a00ff784b82 */ /* 0x000e620000000a00 */
[C---:B0-----:R-:W-:Y:S01]  /*7510*/  @P0 IMAD.WIDE.U32 R122, R0.reuse, 0x10, R122 ;  /* 0x00000010007a0825 */ /* 0x041fe200078e007a */
[----:B------:R-:W-:-:S04]  /*7520*/  IADD3 R0, PT, PT, R0, 0x80, RZ ;  /* 0x0000008000007810 */ /* 0x000fc80007ffe0ff */
[----:B------:R2:W-:Y:S01]  /*7530*/  @P0 STG.E.128 desc[UR10][R122.64], R116 ;  /* 0x000000747a000986 */ /* 0x0005e2000c101d0a */
[C---:B-1----:R-:W-:Y:S01]  /*7540*/  @P4 IMAD.WIDE.U32 R120, R125.reuse, 0x10, R120 ;  /* 0x000000107d784825 */ /* 0x042fe200078e0078 */
[----:B------:R-:W-:-:S04]  /*7550*/  IADD3 R125, PT, PT, R125, 0x80, RZ ;  /* 0x000000807d7d7810 */ /* 0x000fc80007ffe0ff */
[----:B------:R2:W-:Y:S03]  /*7560*/  @P4 STG.E.128 desc[UR10][R120.64], R112 ;  /* 0x0000007078004986 */ /* 0x0005e6000c101d0a */
.L_x_807:
[----:B------:R-:W-:Y:S05]  /*7570*/  BSYNC.RECONVERGENT B0 ;  /* 0x0000000000007941 */ /* 0x000fea0003800200 */
.L_x_806:
[----:B------:R-:W-:Y:S04]  /*7580*/  BSSY.RECONVERGENT B0, `(.L_x_841) ;  /* 0x0000271000007945 */ /* 0x000fe80003800200 */
[----:B------:R-:W-:Y:S05]  /*7590*/  @!P3 BRA `(.L_x_842) ;  /* 0x0000002400bcb947 */ /* 0x000fea0003800000 */
[----:B------:R-:W-:Y:S01]  /*75a0*/  UISETP.NE.U32.AND UP0, UPT, UR12, URZ, UPT ;  /* 0x000000ff0c00728c */ /* 0x000fe2000bf05070 */
[----:B0-2---:R-:W-:Y:S02]  /*75b0*/  PRMT R122, R22, 0x7632, R122 ;  /* 0x00007632167a7816 */ /* 0x005fe4000000007a */
[----:B------:R-:W-:Y:S01]  /*75c0*/  PRMT R124, R21, 0x7632, R124 ;  /* 0x00007632157c7816 */ /* 0x000fe2000000007c */
[----:B------:R-:W-:Y:S01]  /*75d0*/  UISETP.NE.AND.EX UP0, UPT, UR13, URZ, UPT, UP0 ;  /* 0x000000ff0d00728c */ /* 0x000fe2000bf05300 */
[----:B------:R-:W-:Y:S10]  /*75e0*/  @!P4 BRA `(.L_x_843) ;  /* 0x00000000000cc947 */ /* 0x000ff40003800000 */
[----:B-----5:R-:W0:Y:S02]  /*75f0*/  LDC.64 R108, c[0x0][0x390] ;  /* 0x0000e400ff6c7b82 */ /* 0x020e240000000a00 */
[----:B0-----:R-:W-:-:S06]  /*7600*/  IMAD.WIDE.U32 R108, R125, 0x10, R108 ;  /* 0x000000107d6c7825 */ /* 0x001fcc00078e006c */
[----:B------:R-:W5:Y:S02]  /*7610*/  LDG.E.128 R108, desc[UR10][R108.64] ;  /* 0x0000000a6c6c7981 */ /* 0x000f64000c1e1d00 */
.L_x_843:
[----:B------:R-:W-:Y:S02]  /*7620*/  PRMT R126, R20, 0x7632, R126 ;  /* 0x00007632147e7816 */ /* 0x000fe4000000007e */
[----:B------:R-:W-:Y:S01]  /*7630*/  PRMT R123, R23, 0x7632, R123 ;  /* 0x00007632177b7816 */ /* 0x000fe2000000007b */
[----:B------:R-:W-:Y:S06]  /*7640*/  BRA.U !UP0, `(.L_x_844) ;  /* 0x0000001108c87547 */ /* 0x000fec000b800000 */
[----:B------:R-:W-:-:S04]  /*7650*/  UISETP.NE.U32.AND UP0, UPT, UR6, URZ, UPT ;  /* 0x000000ff0600728c */ /* 0x000fc8000bf05070 */
[----:B------:R-:W-:-:S06]  /*7660*/  UISETP.NE.AND.EX UP0, UPT, UR7, URZ, UPT, UP0 ;  /* 0x000000ff0700728c */ /* 0x000fcc000bf05300 */
[----:B------:R-:W-:-:S13]  /*7670*/  PLOP3.LUT P0, PT, PT, PT, UP0, 0x80, 0x8 ;  /* 0x000000000008781c */ /* 0x000fda0003f0f008 */
[----:B------:R-:W-:Y:S05]  /*7680*/  @!P0 BRA `(.L_x_845) ;  /* 0x00000008006c8947 */ /* 0x000fea0003800000 */
[----:B------:R-:W-:Y:S01]  /*7690*/  ISETP.GT.AND P5, PT, R139, RZ, PT ;  /* 0x000000ff8b00720c */ /* 0x000fe20003fa4270 */
[----:B-----5:R-:W-:Y:S01]  /*76a0*/  IMAD.U32 R135, R104, 0x10000, RZ ;  /* 0x0001000068877824 */ /* 0x020fe200078e00ff */
[C---:B------:R-:W-:Y:S02]  /*76b0*/  SHF.L.U32 R201, R105.reuse, 0x10, RZ ;  /* 0x0000001069c97819 */ /* 0x040fe400000006ff */
[----:B------:R-:W-:Y:S02]  /*76c0*/  PRMT R118, R105, 0x7632, R118 ;  /* 0x0000763269767816 */ /* 0x000fe40000000076 */
[----:B------:R-:W-:Y:S02]  /*76d0*/  SHF.L.U32 R205, R106, 0x10, RZ ;  /* 0x000000106acd7819 */ /* 0x000fe400000006ff */
[----:B------:R-:W-:Y:S02]  /*76e0*/  SHF.L.U32 R203, R118, 0x10, RZ ;  /* 0x0000001076cb7819 */ /* 0x000fe400000006ff */
[----:B------:R-:W-:-:S03]  /*76f0*/  PRMT R121, R107, 0x7632, R121 ;  /* 0x000076326b797816 */ /* 0x000fc60000000079 */
        /* <DEDUP_REMOVED lines=8> */
[----:B------:R-:W-:Y:S01]  /*7780*/  PRMT R2, R104, 0x7632, R2 ;  /* 0x0000763268027816 */ /* 0x000fe20000000002 */
[----:B------:R-:W-:Y:S01]  /*7790*/  @P5 FADD.FTZ R117, R180, -R117 ;  /* 0x80000075b4755221 */ /* 0x000fe20000010000 */
[----:B------:R-:W-:Y:S01]  /*77a0*/  @P5 FADD.FTZ R116, R185, -R116 ;  /* 0x80000074b9745221 */ /* 0x000fe20000010000 */
[----:B------:R-:W-:Y:S01]  /*77b0*/  @P5 FADD.FTZ R120, R187, -R120 ;  /* 0x80000078bb785221 */ /* 0x000fe20000010000 */
[----:B------:R-:W-:Y:S01]  /*77c0*/  SHF.L.U32 R139, R2, 0x10, RZ ;  /* 0x00000010028b7819 */ /* 0x000fe200000006ff */
[----:B------:R-:W-:Y:S01]  /*77d0*/  @P5 FADD.FTZ R2, R182, -R119 ;  /* 0x80000077b6025221 */ /* 0x000fe20000010000 */
[----:B------:R-:W-:Y:S01]  /*77e0*/  @P5 FADD.FTZ R137, R184, -R137 ;  /* 0x80000089b8895221 */ /* 0x000fe20000010000 */
[----:B------:R-:W-:Y:S01]  /*77f0*/  @P5 FADD.FTZ R136, R189, -R136 ;  /* 0x80000088bd885221 */ /* 0x000fe20000010000 */
[C---:B------:R-:W-:Y:S01]  /*7800*/  @P5 FFMA.FTZ R135, R138.reuse, R117, R135 ;  /* 0x000000758a875223 */ /* 0x040fe20000010087 */
[----:B------:R-:W-:Y:S01]  /*7810*/  @P5 FFMA.FTZ R201, R138, R2, R201 ;  /* 0x000000028ac95223 */ /* 0x000fe200000100c9 */
[----:B------:R-:W-:Y:S01]  /*7820*/  PRMT R2, R106, 0x7632, R2 ;  /* 0x000076326a027816 */ /* 0x000fe20000000002 */
[C---:B------:R-:W-:Y:S01]  /*7830*/  @P5 FFMA.FTZ R139, R138.reuse, R116, R139 ;  /* 0x000000748a8b5223 */ /* 0x040fe2000001008b */
[----:B------:R-:W-:Y:S01]  /*7840*/  @P5 FFMA.FTZ R203, R138, R120, R203 ;  /* 0x000000788acb5223 */ /* 0x000fe200000100cb */
[----:B------:R-:W-:Y:S01]  /*7850*/  IMAD.U32 R119, R107, 0x10000, RZ ;  /* 0x000100006b777824 */ /* 0x000fe200078e00ff */
[----:B------:R-:W-:Y:S01]  /*7860*/  SHF.L.U32 R207, R2, 0x10, RZ ;  /* 0x0000001002cf7819 */ /* 0x000fe200000006ff */
[----:B------:R-:W-:Y:S01]  /*7870*/  @P5 FADD.FTZ R2, R186, -R209 ;  /* 0x800000d1ba025221 */ /* 0x000fe20000010000 */
[----:B------:R-:W-:Y:S01]  /*7880*/  SHF.L.U32 R121, R121, 0x10, RZ ;  /* 0x0000001079797819 */ /* 0x000fe200000006ff */
[C---:B------:R-:W-:Y:S01]  /*7890*/  @P5 FFMA.FTZ R205, R138.reuse, R137, R205 ;  /* 0x000000898acd5223 */ /* 0x040fe200000100cd */
[----:B------:R-:W-:Y:S01]  /*78a0*/  @P5 FADD.FTZ R202, R199, -R202 ;  /* 0x800000cac7ca5221 */ /* 0x000fe20000010000 */
[C---:B------:R-:W-:Y:S01]  /*78b0*/  @P5 FFMA.FTZ R207, R138.reuse, R136, R207 ;  /* 0x000000888acf5223 */ /* 0x040fe200000100cf */
[C---:B------:R-:W-:Y:S01]  /*78c0*/  @P5 FFMA.FTZ R119, R138.reuse, R2, R119 ;  /* 0x000000028a775223 */ /* 0x040fe20000010077 */
[----:B------:R-:W-:Y:S01]  /*78d0*/  F2FP.BF16.F32.PACK_AB R116, RZ, R135 ;  /* 0x00000087ff74723e */ /* 0x000fe200000010ff */
[----:B------:R-:W-:Y:S01]  /*78e0*/  @P5 FFMA.FTZ R121, R138, R202, R121 ;  /* 0x000000ca8a795223 */ /* 0x000fe20000010079 */
[----:B------:R-:W-:-:S02]  /*78f0*/  F2FP.BF16.F32.PACK_AB R2, RZ, R139 ;  /* 0x0000008bff02723e */ /* 0x000fc400000010ff */
[----:B------:R-:W-:Y:S02]  /*7900*/  F2FP.BF16.F32.PACK_AB R117, RZ, R201 ;  /* 0x000000c9ff75723e */ /* 0x000fe400000010ff */
[----:B------:R-:W-:Y:S02]  /*7910*/  F2FP.BF16.F32.PACK_AB R120, RZ, R203 ;  /* 0x000000cbff78723e */ /* 0x000fe400000010ff */
[----:B------:R-:W-:Y:S02]  /*7920*/  F2FP.BF16.F32.PACK_AB R127, RZ, R205 ;  /* 0x000000cdff7f723e */ /* 0x000fe400000010ff */
[----:B------:R-:W-:Y:S01]  /*7930*/  F2FP.BF16.F32.PACK_AB R118, RZ, R207 ;  /* 0x000000cfff76723e */ /* 0x000fe200000010ff */
[----:B------:R-:W-:Y:S06]  /*7940*/  @!P4 BRA `(.L_x_846) ;  /* 0x00000000002cc947 */ /* 0x000fec0003800000 */
[----:B------:R-:W-:Y:S01]  /*7950*/  LOP3.LUT P5, RZ, R132, 0xff, RZ, 0xc0, !PT ;  /* 0x000000ff84ff7812 */ /* 0x000fe200078ac0ff */
[----:B------:R-:W-:Y:S01]  /*7960*/  FMUL.FTZ R135, R135, UR17 ;  /* 0x0000001187877c20 */ /* 0x000fe20008410000 */
[----:B------:R-:W-:-:S03]  /*7970*/  CS2R R136, SRZ ;  /* 0x0000000000887805 */ /* 0x000fc6000001ff00 */
        /* <DEDUP_REMOVED lines=8> */
.L_x_846:
[----:B------:R-:W-:Y:S05]  /*7a00*/  @!P4 BRA `(.L_x_847) ;  /* 0x000000000030c947 */ /* 0x000fea0003800000 */
[----:B------:R-:W-:Y:S01]  /*7a10*/  LOP3.LUT P5, RZ, R132, 0xff00, RZ, 0xc0, !PT ;  /* 0x0000ff0084ff7812 */ /* 0x000fe200078ac0ff */
[----:B------:R-:W-:Y:S01]  /*7a20*/  FMUL.FTZ R139, R139, UR17 ;  /* 0x000000118b8b7c20 */ /* 0x000fe20008410000 */
[----:B------:R-:W-:-:S03]  /*7a30*/  CS2R R136, SRZ ;  /* 0x0000000000887805 */ /* 0x000fc6000001ff00 */
        /* <DEDUP_REMOVED lines=9> */
.L_x_847:
[----:B------:R-:W-:Y:S05]  /*7ad0*/  @!P4 BRA `(.L_x_848) ;  /* 0x000000000030c947 */ /* 0x000fea0003800000 */
[----:B------:R-:W-:Y:S01]  /*7ae0*/  LOP3.LUT P5, RZ, R132, 0xff0000, RZ, 0xc0, !PT ;  /* 0x00ff000084ff7812 */ /* 0x000fe200078ac0ff */
[----:B------:R-:W-:Y:S01]  /*7af0*/  FMUL.FTZ R201, R201, UR17 ;  /* 0x00000011c9c97c20 */ /* 0x000fe20008410000 */
[----:B------:R-:W-:Y:S01]  /*7b00*/  MOV R126, RZ ;  /* 0x000000ff007e7202 */ /* 0x000fe20000000f00 */
[----:B------:R-:W-:Y:S02]  /*7b10*/  HFMA2 R135, -RZ, RZ, 0, 0 ;  /* 0x00000000ff877431 */ /* 0x000fe400000001ff */
        /* <DEDUP_REMOVED lines=8> */
.L_x_848:
[----:B------:R-:W-:Y:S05]  /*7ba0*/  @!P4 BRA `(.L_x_849) ;  /* 0x000000000034c947 */ /* 0x000fea0003800000 */
[----:B------:R-:W-:Y:S01]  /*7bb0*/  LOP3.LUT P5, RZ, R132, 0xff000000, RZ, 0xc0, !PT ;  /* 0xff00000084ff7812 */ /* 0x000fe200078ac0ff */
        /* <DEDUP_REMOVED lines=12> */
.L_x_849:
[----:B------:R-:W-:Y:S05]  /*7c80*/  @!P4 BRA `(.L_x_850) ;  /* 0x000000000030c947 */ /* 0x000fea0003800000 */
[----:B------:R-:W-:Y:S01]  /*7c90*/  LOP3.LUT P5, RZ, R133, 0xff, RZ, 0xc0, !PT ;  /* 0x000000ff85ff7812 */ /* 0x000fe200078ac0ff */
[----:B------:R-:W-:Y:S01]  /*7ca0*/  FMUL.FTZ R205, R205, UR17 ;  /* 0x00000011cdcd7c20 */ /* 0x000fe20008410000 */
[----:B------:R-:W-:Y:S02]  /*7cb0*/  HFMA2 R124, -RZ, RZ, 0, 0 ;  /* 0x00000000ff7c7431 */ /* 0x000fe400000001ff */
[----:B------:R-:W-:Y:S02]  /*7cc0*/  IMAD.MOV.U32 R135, RZ, RZ, RZ ;  /* 0x000000ffff877224 */ /* 0x000fe400078e00ff */
        /* <DEDUP_REMOVED lines=8> */
.L_x_850:
[----:B------:R-:W-:Y:S05]  /*7d50*/  @!P4 BRA `(.L_x_851) ;  /* 0x000000000034c947 */ /* 0x000fea0003800000 */
[----:B------:R-:W-:Y:S01]  /*7d60*/  LOP3.LUT P5, RZ, R133, 0xff00, RZ, 0xc0, !PT ;  /* 0x0000ff0085ff7812 */ /* 0x000fe200078ac0ff */
[----:B------:R-:W-:Y:S01]  /*7d70*/  FMUL.FTZ R207, R207, UR17 ;  /* 0x00000011cfcf7c20 */ /* 0x000fe20008410000 */
[----:B------:R-:W-:Y:S01]  /*7d80*/  IMAD.MOV.U32 R135, RZ, RZ, RZ ;  /* 0x000000ffff877224 */ /* 0x000fe200078e00ff */
        /* <DEDUP_REMOVED lines=10> */
.L_x_851:
[----:B------:R-:W-:Y:S05]  /*7e30*/  @!P4 BRA `(.L_x_852) ;  /* 0x000000000030c947 */ /* 0x000fea0003800000 */
[----:B------:R-:W-:Y:S01]  /*7e40*/  LOP3.LUT P5, RZ, R133, 0xff0000, RZ, 0xc0, !PT ;  /* 0x00ff000085ff7812 */ /* 0x000fe200078ac0ff */
[----:B------:R-:W-:Y:S01]  /*7e50*/  FMUL.FTZ R122, R119, UR17 ;  /* 0x00000011777a7c20 */ /* 0x000fe20008410000 */
[----:B------:R-:W-:Y:S01]  /*7e60*/  MOV R124, RZ ;  /* 0x000000ff007c7202 */ /* 0x000fe20000000f00 */
[----:B------:R-:W-:Y:S02]  /*7e70*/  HFMA2 R135, -RZ, RZ, 0, 0 ;  /* 0x00000000ff877431 */ /* 0x000fe400000001ff */
        /* <DEDUP_REMOVED lines=8> */
.L_x_852:
[----:B------:R-:W-:Y:S02]  /*7f00*/  F2FP.BF16.F32.PACK_AB R119, R121, R119 ;  /* 0x000000777977723e */ /* 0x000fe400000010ff */
[----:B------:R-:W-:Y:S02]  /*7f10*/  PRMT R118, R127, 0x5410, R118 ;  /* 0x000054107f767816 */ /* 0x000fe40000000076 */
[----:B------:R-:W-:Y:S02]  /*7f20*/  PRMT R117, R117, 0x5410, R120 ;  /* 0x0000541075757816 */ /* 0x000fe40000000078 */
[----:B------:R-:W-:Y:S01]  /*7f30*/  PRMT R116, R116, 0x5410, R2 ;  /* 0x0000541074747816 */ /* 0x000fe20000000002 */
[----:B------:R-:W-:Y:S06]  /*7f40*/  @!P4 BRA `(.L_x_853) ;  /* 0x0000001c0038c947 */ /* 0x000fec0003800000 */
[----:B------:R-:W-:Y:S01]  /*7f50*/  ISETP.GE.U32.AND P5, PT, R132, RZ, PT ;  /* 0x000000ff8400720c */ /* 0x000fe20003fa6070 */
[----:B------:R-:W-:Y:S01]  /*7f60*/  FMUL.FTZ R121, R121, UR17 ;  /* 0x0000001179797c20 */ /* 0x000fe20008410000 */
[----:B------:R-:W-:Y:S01]  /*7f70*/  HFMA2 R122, -RZ, RZ, 0, 0 ;  /* 0x00000000ff7a7431 */ /* 0x000fe200000001ff */
[----:B------:R-:W-:Y:S02]  /*7f80*/  MOV R2, RZ ;  /* 0x000000ff00027202 */ /* 0x000fe40000000f00 */
[----:B------:R-:W-:Y:S01]  /*7f90*/  ISETP.GE.U32.AND.EX P5, PT, R133, 0x1000000, PT, P5 ;  /* 0x010000008500780c */ /* 0x000fe20003fa6150 */
[----:B------:R-:W-:-:S12]  /*7fa0*/  FMUL.FTZ R121, R121, UR16 ;  /* 0x0000001079797c20 */ /* 0x000fd80008410000 */
        /* <DEDUP_REMOVED lines=9> */
.L_x_845:
[----:B------:R-:W-:Y:S01]  /*8040*/  ISETP.GT.AND P6, PT, R139, RZ, PT ;  /* 0x000000ff8b00720c */ /* 0x000fe20003fc4270 */
[----:B------:R-:W-:-:S12]  /*8050*/  @!P4 BRA `(.L_x_854) ;  /* 0x000000000040c947 */ /* 0x000fd80003800000 */
[----:B------:R-:W-:Y:S01]  /*8060*/  @P6 FFMA.FTZ R135, R177, R2, R127 ;  /* 0x00000002b1876223 */ /* 0x000fe2000001007f */
[----:B-----5:R-:W-:Y:S02]  /*8070*/  LOP3.LUT P5, RZ, R132, 0xff, RZ, 0xc0, !PT ;  /* 0x000000ff84ff7812 */ /* 0x020fe400078ac0ff */
[----:B------:R-:W-:Y:S01]  /*8080*/  SHF.L.U32 R121, R104, 0x10, RZ ;  /* 0x0000001068797819 */ /* 0x000fe200000006ff */
[----:B------:R-:W-:Y:S01]  /*8090*/  @P6 FADD.FTZ R135, R180, -R135 ;  /* 0x80000087b4876221 */ /* 0x000fe20000010000 */
[----:B------:R-:W-:-:S03]  /*80a0*/  MOV R120, RZ ;  /* 0x000000ff00787202 */ /* 0x000fc60000000f00 */
[----:B------:R-:W-:Y:S01]  /*80b0*/  @P6 FFMA.FTZ R121, R138, R135, R121 ;  /* 0x000000878a796223 */ /* 0x000fe20000010079 */
[----:B------:R-:W-:-:S03]  /*80c0*/  HFMA2 R135, -RZ, RZ, 0, 0 ;  /* 0x00000000ff877431 */ /* 0x000fc600000001ff */
[----:B------:R-:W-:Y:S02]  /*80d0*/  FMUL.FTZ R121, R121, UR17 ;  /* 0x0000001179797c20 */ /* 0x000fe40008410000 */
[----:B------:R-:W-:Y:S01]  /*80e0*/  @P5 IMAD.U32 R202, R20, 0x10000, RZ ;  /* 0x0001000014ca5824 */ /* 0x000fe200078e00ff */
[----:B------:R-:W-:Y:S01]  /*80f0*/  @P5 SHF.L.U32 R136, R108, 0x10, RZ ;  /* 0x000000106c885819 */ /* 0x000fe200000006ff */
[----:B------:R-:W-:-:S04]  /*8100*/  FMUL.FTZ R121, R121, UR16 ;  /* 0x0000001079797c20 */ /* 0x000fc80008410000 */
[-C--:B------:R-:W-:Y:S01]  /*8110*/  @P5 FMUL.FTZ R120, R202, R121.reuse ;  /* 0x00000079ca785220 */ /* 0x080fe20000410000 */
[----:B------:R-:W-:-:S04]  /*8120*/  @P5 FMUL.FTZ R135, R136, R121 ;  /* 0x0000007988875220 */ /* 0x000fc80000410000 */
[----:B------:R-:W-:Y:S01]  /*8130*/  F2FP.BF16.F32.PACK_AB R120, RZ, R120 ;  /* 0x00000078ff78723e */ /* 0x000fe200000010ff */
[----:B------:R-:W-:-:S03]  /*8140*/  FADD.FTZ R88, R88, R135 ;  /* 0x0000008758587221 */ /* 0x000fc60000010000 */
[----:B------:R-:W-:-:S07]  /*8150*/  PRMT R112, R120, 0x7610, R112 ;  /* 0x0000761078707816 */ /* 0x000fce0000000070 */
.L_x_854:
[----:B------:R-:W-:Y:S05]  /*8160*/  @!P4 BRA `(.L_x_855) ;  /* 0x000000000048c947 */ /* 0x000fea0003800000 */
[----:B-----5:R-:W-:Y:S01]  /*8170*/  PRMT R120, R104, 0x7632, R120 ;  /* 0x0000763268787816 */ /* 0x020fe20000000078 */
[----:B------:R-:W-:Y:S01]  /*8180*/  @P6 FFMA.FTZ R136, R188, R2, R127 ;  /* 0x00000002bc886223 */ /* 0x000fe2000001007f */
[----:B------:R-:W-:Y:S02]  /*8190*/  LOP3.LUT P5, RZ, R132, 0xff00, RZ, 0xc0, !PT ;  /* 0x0000ff0084ff7812 */ /* 0x000fe400078ac0ff */
[----:B------:R-:W-:Y:S01]  /*81a0*/  SHF.L.U32 R121, R120, 0x10, RZ ;  /* 0x0000001078797819 */ /* 0x000fe200000006ff */
[----:B------:R-:W-:Y:S01]  /*81b0*/  @P6 FADD.FTZ R136, R185, -R136 ;  /* 0x80000088b9886221 */ /* 0x000fe20000010000 */
[----:B------:R-:W-:-:S03]  /*81c0*/  HFMA2 R120, -RZ, RZ, 0, 0 ;  /* 0x00000000ff787431 */ /* 0x000fc600000001ff */
[----:B------:R-:W-:Y:S01]  /*81d0*/  @P6 FFMA.FTZ R121, R138, R136, R121 ;  /* 0x000000888a796223 */ /* 0x000fe20000010079 */
[----:B------:R-:W-:-:S03]  /*81e0*/  MOV R136, RZ ;  /* 0x000000ff00887202 */ /* 0x000fc60000000f00 */
[----:B------:R-:W-:Y:S02]  /*81f0*/  FMUL.FTZ R121, R121, UR17 ;  /* 0x0000001179797c20 */ /* 0x000fe40008410000 */
[----:B------:R-:W-:Y:S02]  /*8200*/  @P5 SHF.L.U32 R137, R126, 0x10, RZ ;  /* 0x000000107e895819 */ /* 0x000fe400000006ff */
[----:B------:R-:W-:Y:S01]  /*8210*/  @P5 PRMT R135, R108, 0x7632, R135 ;  /* 0x000076326c875816 */ /* 0x000fe20000000087 */
[----:B------:R-:W-:-:S04]  /*8220*/  FMUL.FTZ R126, R121, UR16 ;  /* 0x00000010797e7c20 */ /* 0x000fc80008410000 */
[----:B------:R-:W-:Y:S01]  /*8230*/  @P5 FMUL.FTZ R136, R137, R126 ;  /* 0x0000007e89885220 */ /* 0x000fe20000410000 */
[----:B------:R-:W-:-:S04]  /*8240*/  @P5 IMAD.U32 R135, R135, 0x10000, RZ ;  /* 0x0001000087875824 */ /* 0x000fc800078e00ff */
[----:B------:R-:W-:Y:S01]  /*8250*/  @P5 FMUL.FTZ R120, R126, R135 ;  /* 0x000000877e785220 */ /* 0x000fe20000410000 */
[----:B------:R-:W-:-:S03]  /*8260*/  F2FP.BF16.F32.PACK_AB R136, RZ, R136 ;  /* 0x00000088ff88723e */ /* 0x000fc600000010ff */
[----:B------:R-:W-:Y:S01]  /*8270*/  FADD.FTZ R89, R89, R120 ;  /* 0x0000007859597221 */ /* 0x000fe20000010000 */
[----:B------:R-:W-:-:S07]  /*8280*/  PRMT R112, R112, 0x5410, R136 ;  /* 0x0000541070707816 */ /* 0x000fce0000000088 */
.L_x_855:
[----:B------:R-:W-:Y:S05]  /*8290*/  @!P4 BRA `(.L_x_856) ;  /* 0x000000000040c947 */ /* 0x000fea0003800000 */
        /* <DEDUP_REMOVED lines=16> */
.L_x_856:
[----:B------:R-:W-:Y:S05]  /*83a0*/  @!P4 BRA `(.L_x_857) ;  /* 0x000000000048c947 */ /* 0x000fea0003800000 */
[----:B-----5:R-:W-:Y:S01]  /*83b0*/  PRMT R120, R105, 0x7632, R120 ;  /* 0x0000763269787816 */ /* 0x020fe20000000078 */
[----:B------:R-:W-:Y:S01]  /*83c0*/  @P6 FFMA.FTZ R126, R190, R2, R127 ;  /* 0x00000002be7e6223 */ /* 0x000fe2000001007f */
[----:B------:R-:W-:Y:S02]  /*83d0*/  LOP3.LUT P5, RZ, R132, 0xff000000, RZ, 0xc0, !PT ;  /* 0xff00000084ff7812 */ /* 0x000fe400078ac0ff */
[----:B------:R-:W-:Y:S01]  /*83e0*/  SHF.L.U32 R121, R120, 0x10, RZ ;  /* 0x0000001078797819 */ /* 0x000fe200000006ff */
[----:B------:R-:W-:Y:S01]  /*83f0*/  @P6 FADD.FTZ R126, R187, -R126 ;  /* 0x8000007ebb7e6221 */ /* 0x000fe20000010000 */
[----:B------:R-:W-:Y:S01]  /*8400*/  MOV R135, RZ ;  /* 0x000000ff00877202 */ /* 0x000fe20000000f00 */
[----:B------:R-:W-:Y:S02]  /*8410*/  HFMA2 R120, -RZ, RZ, 0, 0 ;  /* 0x00000000ff787431 */ /* 0x000fe400000001ff */
[----:B------:R-:W-:-:S04]  /*8420*/  @P6 FFMA.FTZ R121, R138, R126, R121 ;  /* 0x0000007e8a796223 */ /* 0x000fc80000010079 */
        /* <DEDUP_REMOVED lines=10> */
.L_x_857:
        /* <DEDUP_REMOVED lines=17> */
.L_x_858:
        /* <DEDUP_REMOVED lines=19> */
.L_x_859:
        /* <DEDUP_REMOVED lines=17> */
.L_x_860:
[----:B------:R-:W-:Y:S05]  /*8820*/  @!P4 BRA `(.L_x_853) ;  /* 0x000000140000c947 */ /* 0x000fea0003800000 */
[----:B-----5:R-:W-:Y:S01]  /*8830*/  ISETP.GE.U32.AND P5, PT, R132, RZ, PT ;  /* 0x000000ff8400720c */ /* 0x020fe20003fa6070 */
[----:B------:R-:W-:Y:S01]  /*8840*/  @P6 FFMA.FTZ R2, R200, R2, R127 ;  /* 0x00000002c8026223 */ /* 0x000fe2000001007f */
[----:B------:R-:W-:Y:S01]  /*8850*/  PRMT R120, R107, 0x7632, R120 ;  /* 0x000076326b787816 */ /* 0x000fe20000000078 */
[----:B------:R-:W-:Y:S01]  /*8860*/  HFMA2 R122, -RZ, RZ, 0, 0 ;  /* 0x00000000ff7a7431 */ /* 0x000fe200000001ff */
[----:B------:R-:W-:Y:S01]  /*8870*/  ISETP.GE.U32.AND.EX P5, PT, R133, 0x1000000, PT, P5 ;  /* 0x010000008500780c */ /* 0x000fe20003fa6150 */
[----:B------:R-:W-:Y:S01]  /*8880*/  @P6 FADD.FTZ R2, R199, -R2 ;  /* 0x80000002c7026221 */ /* 0x000fe20000010000 */
[----:B------:R-:W-:-:S05]  /*8890*/  SHF.L.U32 R121, R120, 0x10, RZ ;  /* 0x0000001078797819 */ /* 0x000fca00000006ff */
        /* <DEDUP_REMOVED lines=11> */
[----:B------:R-:W-:Y:S01]  /*8950*/  PRMT R115, R115, 0x5410, R122 ;  /* 0x0000541073737816 */ /* 0x000fe2000000007a */
[----:B------:R-:W-:Y:S06]  /*8960*/  BRA `(.L_x_853) ;  /* 0x0000001000b07947 */ /* 0x000fec0003800000 */
.L_x_844:
[----:B------:R-:W0:Y:S02]  /*8970*/  LDC.64 R120, c[0x0][0x478] ;  /* 0x00011e00ff787b82 */ /* 0x000e240000000a00 */
[----:B0-----:R-:W-:-:S04]  /*8980*/  ISETP.NE.U32.AND P0, PT, R120, RZ, PT ;  /* 0x000000ff7800720c */ /* 0x001fc80003f05070 */
[----:B------:R-:W-:-:S13]  /*8990*/  ISETP.NE.AND.EX P0, PT, R121, RZ, PT, P0 ;  /* 0x000000ff7900720c */ /* 0x000fda0003f05300 */
[----:B------:R-:W-:Y:S05]  /*89a0*/  @!P0 BRA `(.L_x_861) ;  /* 0x00000008004c8947 */ /* 0x000fea0003800000 */
[-CC-:B------:R-:W-:Y:S01]  /*89b0*/  FFMA.FTZ R117, R177, R2.reuse, R127.reuse ;  /* 0x00000002b1757223 */ /* 0x180fe2000001007f */
[-CC-:B------:R-:W-:Y:S01]  /*89c0*/  FFMA.FTZ R116, R188, R2.reuse, R127.reuse ;  /* 0x00000002bc747223 */ /* 0x180fe2000001007f */
[-CC-:B------:R-:W-:Y:S01]  /*89d0*/  FFMA.FTZ R121, R179, R2.reuse, R127.reuse ;  /* 0x00000002b3797223 */ /* 0x180fe2000001007f */
[-CC-:B------:R-:W-:Y:S01]  /*89e0*/  FFMA.FTZ R118, R190, R2.reuse, R127.reuse ;  /* 0x00000002be767223 */ /* 0x180fe2000001007f */
[----:B------:R-:W-:Y:S01]  /*89f0*/  ISETP.GT.AND P5, PT, R139, RZ, PT ;  /* 0x000000ff8b00720c */ /* 0x000fe20003fa4270 */
[-C--:B------:R-:W-:Y:S01]  /*8a00*/  FFMA.FTZ R135, R181, R2.reuse, R127 ;  /* 0x00000002b5877223 */ /* 0x080fe2000001007f */
[----:B------:R-:W-:Y:S01]  /*8a10*/  FADD.FTZ R117, R180, -R117 ;  /* 0x80000075b4757221 */ /* 0x000fe20000010000 */
[-CC-:B------:R-:W-:Y:S01]  /*8a20*/  FFMA.FTZ R120, R192, R2.reuse, R127.reuse ;  /* 0x00000002c0787223 */ /* 0x180fe2000001007f */
[-CC-:B------:R-:W-:Y:S01]  /*8a30*/  FFMA.FTZ R139, R183, R2.reuse, R127.reuse ;  /* 0x00000002b78b7223 */ /* 0x180fe2000001007f */
[----:B------:R-:W-:Y:S01]  /*8a40*/  FADD.FTZ R119, R185, -R116 ;  /* 0x80000074b9777221 */ /* 0x000fe20000010000 */
[----:B------:R-:W-:Y:S01]  /*8a50*/  FFMA.FTZ R2, R200, R2, R127 ;  /* 0x00000002c8027223 */ /* 0x000fe2000001007f */
[----:B------:R-:W-:Y:S01]  /*8a60*/  FADD.FTZ R121, R182, -R121 ;  /* 0x80000079b6797221 */ /* 0x000fe20000010000 */
[----:B------:R-:W-:Y:S01]  /*8a70*/  FADD.FTZ R127, R187, -R118 ;  /* 0x80000076bb7f7221 */ /* 0x000fe20000010000 */
[----:B------:R-:W-:Y:S01]  /*8a80*/  FADD.FTZ R135, R184, -R135 ;  /* 0x80000087b8877221 */ /* 0x000fe20000010000 */
[----:B------:R-:W-:Y:S01]  /*8a90*/  FMUL.FTZ R116, R138, R117 ;  /* 0x000000758a747220 */ /* 0x000fe20000410000 */
[----:B------:R-:W-:Y:S01]  /*8aa0*/  FADD.FTZ R137, R189, -R120 ;  /* 0x80000078bd897221 */ /* 0x000fe20000010000 */
[----:B------:R-:W-:Y:S01]  /*8ab0*/  FADD.FTZ R139, R186, -R139 ;  /* 0x8000008bba8b7221 */ /* 0x000fe20000010000 */
        /* <DEDUP_REMOVED lines=23> */
.L_x_862:
[----:B------:R-:W-:Y:S05]  /*8c30*/  @!P4 BRA `(.L_x_863) ;  /* 0x000000000030c947 */ /* 0x000fea0003800000 */
[----:B-----5:R-:W-:Y:S01]  /*8c40*/  LOP3.LUT P6, RZ, R132, 0xff00, RZ, 0xc0, !PT ;  /* 0x0000ff0084ff7812 */ /* 0x020fe200078cc0ff */
[----:B------:R-:W-:Y:S01]  /*8c50*/  FMUL.FTZ R116, R137, UR17 ;  /* 0x0000001189747c20 */ /* 0x000fe20008410000 */
[----:B------:R-:W-:-:S03]  /*8c60*/  CS2R R118, SRZ ;  /* 0x0000000000767805 */ /* 0x000fc6000001ff00 */
        /* <DEDUP_REMOVED lines=9> */
.L_x_863:
[----:B------:R-:W-:Y:S02]  /*8d00*/  FSEL R121, R121, RZ, P5 ;  /* 0x000000ff79797208 */ /* 0x000fe40002800000 */
[----:B------:R-:W-:Y:S01]  /*8d10*/  FSEL R120, R120, RZ, P5 ;  /* 0x000000ff78787208 */ /* 0x000fe20002800000 */
[----:B------:R-:W-:Y:S06]  /*8d20*/  @!P4 BRA `(.L_x_864) ;  /* 0x000000000030c947 */ /* 0x000fec0003800000 */
[----:B-----5:R-:W-:Y:S01]  /*8d30*/  LOP3.LUT P6, RZ, R132, 0xff0000, RZ, 0xc0, !PT ;  /* 0x00ff000084ff7812 */ /* 0x020fe200078cc0ff */
[----:B------:R-:W-:Y:S01]  /*8d40*/  FMUL.FTZ R116, R120, UR17 ;  /* 0x0000001178747c20 */ /* 0x000fe20008410000 */
[----:B------:R-:W-:Y:S01]  /*8d50*/  MOV R118, RZ ;  /* 0x000000ff00767202 */ /* 0x000fe20000000f00 */
[----:B------:R-:W-:Y:S02]  /*8d60*/  HFMA2 R117, -RZ, RZ, 0, 0 ;  /* 0x00000000ff757431 */ /* 0x000fe400000001ff */
        /* <DEDUP_REMOVED lines=8> */
.L_x_864:
[----:B------:R-:W-:Y:S05]  /*8df0*/  @!P4 BRA `(.L_x_865) ;  /* 0x000000000030c947 */ /* 0x000fea0003800000 */
[----:B-----5:R-:W-:Y:S01]  /*8e00*/  LOP3.LUT P6, RZ, R132, 0xff000000, RZ, 0xc0, !PT ;  /* 0xff00000084ff7812 */ /* 0x020fe200078cc0ff */
[----:B------:R-:W-:Y:S01]  /*8e10*/  FMUL.FTZ R116, R121, UR17 ;  /* 0x0000001179747c20 */ /* 0x000fe20008410000 */
[----:B------:R-:W-:-:S03]  /*8e20*/  CS2R R118, SRZ ;  /* 0x0000000000767805 */ /* 0x000fc6000001ff00 */
        /* <DEDUP_REMOVED lines=9> */
.L_x_865:
        /* <DEDUP_REMOVED lines=15> */
.L_x_866:
        /* <DEDUP_REMOVED lines=13> */
.L_x_867:
[----:B------:R-:W-:Y:S02]  /*9080*/  F2FP.BF16.F32.PACK_AB R136, RZ, R136 ;  /* 0x00000088ff88723e */ /* 0x000fe400000010ff */
[----:B------:R-:W-:Y:S02]  /*9090*/  F2FP.BF16.F32.PACK_AB R137, RZ, R137 ;  /* 0x00000089ff89723e */ /* 0x000fe400000010ff */
[----:B------:R-:W-:Y:S02]  /*90a0*/  F2FP.BF16.F32.PACK_AB R120, RZ, R120 ;  /* 0x00000078ff78723e */ /* 0x000fe400000010ff */
        /* <DEDUP_REMOVED lines=15> */
.L_x_868:
[----:B------:R-:W-:Y:S02]  /*91a0*/  F2FP.BF16.F32.PACK_AB R118, R124, R127 ;  /* 0x0000007f7c76723e */ /* 0x000fe400000010ff */
[----:B------:R-:W-:Y:S02]  /*91b0*/  F2FP.BF16.F32.PACK_AB R119, R138, R119 ;  /* 0x000000778a77723e */ /* 0x000fe400000010ff */
[----:B------:R-:W-:Y:S02]  /*91c0*/  PRMT R117, R120, 0x5410, R121 ;  /* 0x0000541078757816 */ /* 0x000fe40000000079 */
[----:B------:R-:W-:Y:S01]  /*91d0*/  PRMT R116, R136, 0x5410, R137 ;  /* 0x0000541088747816 */ /* 0x000fe20000000089 */
[----:B------:R-:W-:Y:S06]  /*91e0*/  @!P4 BRA `(.L_x_853) ;  /* 0x000000080090c947 */ /* 0x000fec0003800000 */
[----:B-----5:R-:W-:Y:S01]  /*91f0*/  ISETP.GE.U32.AND P5, PT, R132, RZ, PT ;  /* 0x000000ff8400720c */ /* 0x020fe20003fa6070 */
[----:B------:R-:W-:Y:S01]  /*9200*/  FMUL.FTZ R2, R138, UR17 ;  /* 0x000000118a027c20 */ /* 0x000fe20008410000 */
[----:B------:R-:W-:Y:S02]  /*9210*/  HFMA2 R121, -RZ, RZ, 0, 0 ;  /* 0x00000000ff797431 */ /* 0x000fe400000001ff */
[----:B------:R-:W-:-:S13]  /*9220*/  ISETP.GE.U32.AND.EX P5, PT, R133, 0x1000000, PT, P5 ;  /* 0x010000008500780c */ /* 0x000fda0003fa6150 */
[----:B------:R-:W-:Y:S01]  /*9230*/  @P5 SHF.L.U32 R122, R123, 0x10, RZ ;  /* 0x000000107b7a5819 */ /* 0x000fe200000006ff */
[----:B------:R-:W-:Y:S01]  /*9240*/  FMUL.FTZ R123, R2, UR16 ;  /* 0x00000010027b7c20 */ /* 0x000fe20008410000 */
[----:B------:R-:W-:Y:S02]  /*9250*/  @P5 PRMT R120, R111, 0x7632, R120 ;  /* 0x000076326f785816 */ /* 0x000fe40000000078 */
[----:B------:R-:W-:Y:S01]  /*9260*/  MOV R2, RZ ;  /* 0x000000ff00027202 */ /* 0x000fe20000000f00 */
[----:B------:R-:W-:Y:S01]  /*9270*/  @P5 FMUL.FTZ R121, R122, R123 ;  /* 0x0000007b7a795220 */ /* 0x000fe20000410000 */
[----:B------:R-:W-:-:S04]  /*9280*/  @P5 SHF.L.U32 R120, R120, 0x10, RZ ;  /* 0x0000001078785819 */ /* 0x000fc800000006ff */
[----:B------:R-:W-:Y:S01]  /*9290*/  F2FP.BF16.F32.PACK_AB R121, RZ, R121 ;  /* 0x00000079ff79723e */ /* 0x000fe200000010ff */
[----:B------:R-:W-:-:S03]  /*92a0*/  @P5 FMUL.FTZ R2, R123, R120 ;  /* 0x000000787b025220 */ /* 0x000fc60000410000 */
[----:B------:R-:W-:Y:S01]  /*92b0*/  PRMT R115, R115, 0x5410, R121 ;  /* 0x0000541073737816 */ /* 0x000fe20000000079 */
[----:B------:R-:W-:Y:S01]  /*92c0*/  FADD.FTZ R95, R95, R2 ;  /* 0x000000025f5f7221 */ /* 0x000fe20000010000 */
[----:B------:R-:W-:Y:S06]  /*92d0*/  BRA `(.L_x_853) ;  /* 0x0000000800547947 */ /* 0x000fec0003800000 */
.L_x_861:
        /* <DEDUP_REMOVED lines=18> */
.L_x_869:
        /* <DEDUP_REMOVED lines=19> */
.L_x_870:
        /* <DEDUP_REMOVED lines=18> */
.L_x_871:
        /* <DEDUP_REMOVED lines=11> */
[----:B------:R-:W-:-:S04]  /*9700*/  FMUL.FTZ R121, R121, UR17 ;  /* 0x0000001179797c20 */ /* 0x000fc80008410000 */
[----:B------:R-:W-:Y:S01]  /*9710*/  FMUL.FTZ R121, R121, UR16 ;  /* 0x0000001079797c20 */ /* 0x000fe20008410000 */
[----:B------:R-:W-:-:S03]  /*9720*/  @P6 IMAD.U32 R126, R126, 0x10000, RZ ;  /* 0x000100007e7e6824 */ /* 0x000fc600078e00ff */
[----:B------:R-:W-:Y:S01]  /*9730*/  @P6 FMUL.FTZ R135, R124, R121 ;  /* 0x000000797c876220 */ /* 0x000fe20000410000 */
[----:B------:R-:W-:-:S04]  /*9740*/  @P6 FMUL.FTZ R120, R121, R126 ;  /* 0x0000007e79786220 */ /* 0x000fc80000410000 */
[----:B------:R-:W-:Y:S01]  /*9750*/  F2FP.BF16.F32.PACK_AB R135, RZ, R135 ;  /* 0x00000087ff87723e */ /* 0x000fe200000010ff */
[----:B------:R-:W-:-:S03]  /*9760*/  FADD.FTZ R91, R91, R120 ;  /* 0x000000785b5b7221 */ /* 0x000fc60000010000 */
[----:B------:R-:W-:-:S07]  /*9770*/  PRMT R113, R113, 0x5410, R135 ;  /* 0x0000541071717816 */ /* 0x000fce0000000087 */
.L_x_872:
        /* <DEDUP_REMOVED lines=18> */
.L_x_873:
        /* <DEDUP_REMOVED lines=19> */
.L_x_874:
        /* <DEDUP_REMOVED lines=18> */
.L_x_875:
[----:B------:R-:W-:Y:S05]  /*9af0*/  @!P4 BRA `(.L_x_853) ;  /* 0x00000000004cc947 */ /* 0x000fea0003800000 */
[----:B------:R-:W-:Y:S01]  /*9b00*/  FFMA.FTZ R2, R200, R2, R127 ;  /* 0x00000002c8027223 */ /* 0x000fe2000001007f */
[----:B-----5:R-:W-:Y:S01]  /*9b10*/  ISETP.GE.U32.AND P5, PT, R132, RZ, PT ;  /* 0x000000ff8400720c */ /* 0x020fe20003fa6070 */
[----:B------:R-:W-:Y:S01]  /*9b20*/  HFMA2 R120, -RZ, RZ, 0, 0 ;  /* 0x00000000ff787431 */ /* 0x000fe200000001ff */
[----:B------:R-:W-:Y:S01]  /*9b30*/  ISETP.GT.AND P6, PT, R139, RZ, PT ;  /* 0x000000ff8b00720c */ /* 0x000fe20003fc4270 */
[----:B------:R-:W-:Y:S01]  /*9b40*/  FADD.FTZ R121, R199, -R2 ;  /* 0x80000002c7797221 */ /* 0x000fe20000010000 */
[----:B------:R-:W-:Y:S02]  /*9b50*/  ISETP.GE.U32.AND.EX P5, PT, R133, 0x1000000, PT, P5 ;  /* 0x010000008500780c */ /* 0x000fe40003fa6150 */
[----:B------:R-:W-:Y:S01]  /*9b60*/  MOV R122, RZ ;  /* 0x000000ff007a7202 */ /* 0x000fe20000000f00 */
[----:B------:R-:W-:-:S05]  /*9b70*/  FMUL.FTZ R2, R138, R121 ;  /* 0x000000798a027220 */ /* 0x000fca0000410000 */
[----:B------:R-:W-:-:S05]  /*9b80*/  FSEL R2, R2, RZ, P6 ;  /* 0x000000ff02027208 */ /* 0x000fca0003000000 */
[----:B------:R-:W-:Y:S01]  /*9b90*/  FMUL.FTZ R2, R2, UR17 ;  /* 0x0000001102027c20 */ /* 0x000fe20008410000 */
        /* <DEDUP_REMOVED lines=8> */
[----:B------:R-:W-:-:S07]  /*9c20*/  PRMT R115, R115, 0x5410, R122 ;  /* 0x0000541073737816 */ /* 0x000fce000000007a */
.L_x_853:
[----:B------:R-:W0:Y:S08]  /*9c30*/  @P0 LDC.64 R120, c[0x0][0x478] ;  /* 0x00011e00ff780b82 */ /* 0x000e300000000a00 */
[----:B------:R-:W1:Y:S01]  /*9c40*/  @P4 LDC.64 R122, c[0x0][0x468] ;  /* 0x00011a00ff7a4b82 */ /* 0x000e620000000a00 */
[----:B0-----:R-:W-:-:S05]  /*9c50*/  @P0 IMAD.WIDE.U32 R120, R0, 0x10, R120 ;  /* 0x0000001000780825 */ /* 0x001fca00078e0078 */
[----:B------:R3:W-:Y:S01]  /*9c60*/  @P0 STG.E.128 desc[UR10][R120.64], R116 ;  /* 0x0000007478000986 */ /* 0x0007e2000c101d0a */
[----:B-1----:R-:W-:-:S05]  /*9c70*/  @P4 IMAD.WIDE.U32 R122, R125, 0x10, R122 ;  /* 0x000000107d7a4825 */ /* 0x002fca00078e007a */
[----:B------:R3:W-:Y:S02]  /*9c80*/  @P4 STG.E.128 desc[UR10][R122.64], R112 ;  /* 0x000000707a004986 */ /* 0x0007e4000c101d0a */
.L_x_842:
[----:B------:R-:W-:Y:S05]  /*9c90*/  BSYNC.RECONVERGENT B0 ;  /* 0x0000000000007941 */ /* 0x000fea0003800200 */
.L_x_841:
[----:B0-23--:R-:W0:Y:S01]  /*9ca0*/  LDC.64 R120, c[0x0][0x380] ;  /* 0x0000e000ff787b82 */ /* 0x00de220000000a00 */
[----:B------:R-:W-:Y:S01]  /*9cb0*/  UPLOP3.LUT UP1, UPT, UPT, UPT, UP1, 0x40, 0x4 ;  /* 0x000000000004789c */ /* 0x000fe20003f2e810 */
[----:B0-----:R-:W-:-:S04]  /*9cc0*/  IADD3 R140, PT, PT, R140, R120, RZ ;  /* 0x000000788c8c7210 */ /* 0x001fc80007ffe0ff */
[----:B------:R-:W-:-:S13]  /*9cd0*/  ISETP.GE.AND P0, PT, R140, R121, PT ;  /* 0x000000798c00720c */ /* 0x000fda0003f06270 */
[----:B------:R-:W-:Y:S05]  /*9ce0*/  @!P0 BRA `(.L_x_876) ;  /* 0xffffff6800b08947 */ /* 0x000fea000383ffff */
.L_x_760:
[----:B------:R-:W0:Y:S01]  /*9cf0*/  S2UR UR4, SR_CTAID.X ;  /* 0x00000000000479c3 */ /* 0x000e220000002500 */
[----:B------:R-:W-:Y:S01]  /*9d00*/  BSSY.RECONVERGENT B0, `(.L_x_877) ;  /* 0x0000011000007945 */ /* 0x000fe20003800200 */
[----:B0-----:R-:W-:-:S05]  /*9d10*/  IMAD R143, R143, UR4, RZ ;  /* 0x000000048f8f7c24 */ /* 0x001fca000f8e02ff */
[----:B------:R-:W-:Y:S01]  /*9d20*/  LEA.HI R143, R143, R134, RZ, 0x1d ;  /* 0x000000868f8f7211 */ /* 0x000fe200078fe8ff */
[----:B------:R-:W-:Y:S06]  /*9d30*/  @!P1 BRA `(.L_x_878) ;  /* 0x0000000000349947 */ /* 0x000fec0003800000 */
[----:B------:R-:W0:Y:S08]  /*9d40*/  LDC.64 R2, c[0x0][0x440] ;  /* 0x00011000ff027b82 */ /* 0x000e300000000a00 */
[----:B-----5:R-:W1:Y:S08]  /*9d50*/  LDC.64 R4, c[0x0][0x448] ;  /* 0x00011200ff047b82 */ /* 0x020e700000000a00 */
        /* <DEDUP_REMOVED lines=11> */
.L_x_878:
[----:B------:R-:W-:Y:S05]  /*9e10*/  BSYNC.RECONVERGENT B0 ;  /* 0x0000000000007941 */ /* 0x000fea0003800200 */
.L_x_877:
[----:B------:R-:W-:Y:S04]  /*9e20*/  BSSY.RECONVERGENT B0, `(.L_x_879) ;  /* 0x000000f000007945 */ /* 0x000fe80003800200 */
[----:B------:R-:W-:Y:S05]  /*9e30*/  @!P2 BRA `(.L_x_880) ;  /* 0x000000000034a947 */ /* 0x000fea0003800000 */
[----:B0-----:R-:W0:Y:S08]  /*9e40*/  LDC.64 R2, c[0x0][0x440] ;  /* 0x00011000ff027b82 */ /* 0x001e300000000a00 */
        /* <DEDUP_REMOVED lines=12> */
.L_x_880:
[----:B------:R-:W-:Y:S05]  /*9f10*/  BSYNC.RECONVERGENT B0 ;  /* 0x0000000000007941 */ /* 0x000fea0003800200 */
.L_x_879:
[----:B------:R-:W-:Y:S05]  /*9f20*/  @!P3 EXIT ;  /* 0x000000000000b94d */ /* 0x000fea0003800000 */
[----:B0--3--:R-:W0:Y:S08]  /*9f30*/  LDC.64 R2, c[0x0][0x440] ;  /* 0x00011000ff027b82 */ /* 0x009e300000000a00 */
[----:B-----5:R-:W1:Y:S08]  /*9f40*/  LDC.64 R4, c[0x0][0x448] ;  /* 0x00011200ff047b82 */ /* 0x020e700000000a00 */
        /* <DEDUP_REMOVED lines=11> */
.L_x_881:
        /* <DEDUP_REMOVED lines=16> */
.L_x_10671:


//--------------------- .text._ZN10layer_norm22ln_bwd_finalize_kernelINS_22Kernel_traits_finalizeILj3072E13__nv_bfloat16S2_S2_S2_fjLb1ELj1024ELj4ENS_18Kernel_traits_baseILj3072ES2_S2_S2_S2_fjLj1024EEEEELb1ELb1EEEvNS_9BwdParamsE --------------------------
	.section	.text._ZN10layer_norm22ln_bwd_finalize_kernelINS_22Kernel_traits_finalizeILj3072E13__nv_bfloat16S2_S2_S2_fjLb1ELj1024ELj4ENS_18Kernel_traits_baseILj3072ES2_S2_S2_S2_fjLj1024EEEEELb1ELb1EEEvNS_9BwdParamsE,"ax",@progbits
	.align	128
        .global         _ZN10layer_norm22ln_bwd_finalize_kernelINS_22Kernel_traits_finalizeILj3072E13__nv_bfloat16S2_S2_S2_fjLb1ELj1024ELj4ENS_18Kernel_traits_baseILj3072ES2_S2_S2_S2_fjLj1024EEEEELb1ELb1EEEvNS_9BwdParamsE
        .type           _ZN10layer_norm22ln_bwd_finalize_kernelINS_22Kernel_traits_finalizeILj3072E13__nv_bfloat16S2_S2_S2_fjLb1ELj1024ELj4ENS_18Kernel_traits_baseILj3072ES2_S2_S2_S2_fjLj1024EEEEELb1ELb1EEEvNS_9BwdParamsE,@function
        .size           _ZN10layer_norm22ln_bwd_finalize_kernelINS_22Kernel_traits_finalizeILj3072E13__nv_bfloat16S2_S2_S2_fjLb1ELj1024ELj4ENS_18Kernel_traits_baseILj3072ES2_S2_S2_S2_fjLj1024EEEEELb1ELb1EEEvNS_9BwdParamsE,(.L_x_10672 - _ZN10layer_norm22ln_bwd_finalize_kernelINS_22Kernel_traits_finalizeILj3072E13__nv_bfloat16S2_S2_S2_fjLb1ELj1024ELj4ENS_18Kernel_traits_baseILj3072ES2_S2_S2_S2_fjLj1024EEEEELb1ELb1EEEvNS_9BwdParamsE)
        .other          _ZN10layer_norm22ln_bwd_finalize_kernelINS_22Kernel_traits_finalizeILj3072E13__nv_bfloat16S2_S2_S2_fjLb1ELj1024ELj4ENS_18Kernel_traits_baseILj3072ES2_S2_S2_S2_fjLj1024EEEEELb1ELb1EEEvNS_9BwdParamsE,@"STO_CUDA_ENTRY STV_DEFAULT"
_ZN10layer_norm22ln_bwd_finalize_kernelINS_22Kernel_traits_finalizeILj3072E13__nv_bfloat16S2_S2_S2_fjLb1ELj1024ELj4ENS_18Kernel_traits_baseILj3072ES2_S2_S2_S2_fjLj1024EEEEELb1ELb1EEEvNS_9BwdParamsE:
.text._ZN10layer_norm22ln_bwd_finalize_kernelINS_22Kernel_traits_finalizeILj3072E13__nv_bfloat16S2_S2_S2_fjLb1ELj1024ELj4ENS_18Kernel_traits_baseILj3072ES2_S2_S2_S2_fjLj1024EEEEELb1ELb1EEEvNS_9BwdParamsE:
[----:B------:R-:W-:Y:S01]  /*0000*/  LDC R1, c[0x0][0x37c] ;  /* 0x0000df00ff017b82 */ /* 0x000fe20000000800 */
[----:B------:R-:W0:Y:S01]  /*0010*/  S2R R9, SR_CTAID.X ;  /* 0x0000000000097919 */ /* 0x000e220000002500 */
[----:B------:R-:W1:Y:S01]  /*0020*/  S2R R0, SR_TID.X ;  /* 0x0000000000007919 */ /* 0x000e620000002100 */
[----:B0-----:R-:W-:-:S04]  /*0030*/  SHF.L.U32 R12, R9, 0x5, RZ ;  /* 0x00000005090c7819 */ /* 0x001fc800000006ff */
[----:B-1----:R-:W-:-:S04]  /*0040*/  LOP3.LUT R2, R12, 0x1f, R0, 0xf8, !PT ;  /* 0x0000001f0c027812 */ /* 0x002fc800078ef800 */
[----:B------:R-:W-:-:S13]  /*0050*/  ISETP.GT.U32.AND P0, PT, R2, 0xbff, PT ;  /* 0x00000bff0200780c */ /* 0x000fda0003f04070 */
[----:B------:R-:W-:Y:S05]  /*0060*/  @P0 EXIT ;  /* 0x000000000000094d */ /* 0x000fea0003800000 */
[----:B------:R-:W0:Y:S01]  /*0070*/  LDCU UR8, c[0x0][0x380] ;  /* 0x00007000ff0877ac */ /* 0x000e220008000800 */
[----:B------:R-:W-:Y:S01]  /*0080*/  SHF.R.U32.HI R3, RZ, 0x5, R0 ;  /* 0x00000005ff037819 */ /* 0x000fe20000011600 */
[----:B------:R-:W-:Y:S01]  /*0090*/  BSSY.RECONVERGENT B0, `(.L_x_882) ;  /* 0x00000ea000007945 */ /* 0x000fe20003800200 */
[----:B------:R-:W-:Y:S01]  /*00a0*/  SHF.L.U32 R9, R9, 0x4, RZ ;  /* 0x0000000409097819 */ /* 0x000fe200000006ff */
[----:B------:R-:W1:Y:S01]  /*00b0*/  LDCU.64 UR6, c[0x0][0x358] ;  /* 0x00006b00ff0677ac */ /* 0x000e620008000a00 */
[----:B------:R-:W-:Y:S01]  /*00c0*/  HFMA2 R22, -RZ, RZ, 0, 0 ;  /* 0x00000000ff167431 */ /* 0x000fe200000001ff */
[----:B------:R-:W-:Y:S02]  /*00d0*/  LOP3.LUT R4, R0, 0x1f, RZ, 0xc0, !PT ;  /* 0x0000001f00047812 */ /* 0x000fe400078ec0ff */
[----:B------:R-:W-:Y:S02]  /*00e0*/  CS2R R6, SRZ ;  /* 0x0000000000067805 */ /* 0x000fe4000001ff00 */
[----:B------:R-:W-:-:S02]  /*00f0*/  LOP3.LUT R9, R9, 0x7ffffff0, RZ, 0xc0, !PT ;  /* 0x7ffffff009097812 */ /* 0x000fc400078ec0ff */
[----:B0-----:R-:W-:-:S13]  /*0100*/  ISETP.GE.U32.AND P0, PT, R3, UR8, PT ;  /* 0x0000000803007c0c */ /* 0x001fda000bf06070 */
[----:B-1----:R-:W-:Y:S05]  /*0110*/  @P0 BRA `(.L_x_883) ;  /* 0x0000000c00840947 */ /* 0x002fea0003800000 */
[----:B------:R-:W-:Y:S01]  /*0120*/  LOP3.LUT R14, R3, 0x20, RZ, 0xfc, !PT ;  /* 0x00000020030e7812 */ /* 0x000fe200078efcff */
[----:B------:R-:W-:Y:S01]  /*0130*/  BSSY.RECONVERGENT B1, `(.L_x_884) ;  /* 0x000007e000017945 */ /* 0x000fe20003800200 */
[----:B------:R-:W-:Y:S02]  /*0140*/  LOP3.LUT R5, RZ, R3, RZ, 0x33, !PT ;  /* 0x00000003ff057212 */ /* 0x000fe400078e33ff */
[----:B------:R-:W-:Y:S02]  /*0150*/  CS2R R6, SRZ ;  /* 0x0000000000067805 */ /* 0x000fe4000001ff00 */
[----:B------:R-:W-:Y:S02]  /*0160*/  VIMNMX.U32 R8, PT, PT, R14, UR8, !PT ;  /* 0x000000080e087c48 */ /* 0x000fe4000ffe0000 */
[----:B------:R-:W-:Y:S02]  /*0170*/  MOV R22, RZ ;  /* 0x000000ff00167202 */ /* 0x000fe40000000f00 */
[----:B------:R-:W-:-:S02]  /*0180*/  IADD3 R8, PT, PT, R8, R5, RZ ;  /* 0x0000000508087210 */ /* 0x000fc40007ffe0ff */
[----:B------:R-:W-:Y:S02]  /*0190*/  MOV R5, R3 ;  /* 0x0000000300057202 */ /* 0x000fe40000000f00 */
[C---:B------:R-:W-:Y:S02]  /*01a0*/  ISETP.GE.U32.AND P1, PT, R8.reuse, 0xe0, PT ;  /* 0x000000e00800780c */ /* 0x040fe40003f26070 */
[----:B------:R-:W-:-:S04]  /*01b0*/  LEA.HI R10, R8, 0x1, RZ, 0x1b ;  /* 0x00000001080a7811 */ /* 0x000fc800078fd8ff */
[----:B------:R-:W-:-:S04]  /*01c0*/  LOP3.LUT R11, R10, 0x7, RZ, 0xc0, !PT ;  /* 0x000000070a0b7812 */ /* 0x000fc800078ec0ff */
[----:B------:R-:W-:-:S03]  /*01d0*/  ISETP.NE.AND P0, PT, R11, RZ, PT ;  /* 0x000000ff0b00720c */ /* 0x000fc60003f05270 */
[----:B------:R-:W-:Y:S10]  /*01e0*/  @!P1 BRA `(.L_x_885) ;  /* 0x0000000400c89947 */ /* 0x000ff40003800000 */
[----:B------:R-:W0:Y:S01]  /*01f0*/  LDC R13, c[0x0][0x388] ;  /* 0x0000e200ff0d7b82 */ /* 0x000e220000000800 */
[C---:B------:R-:W-:Y:S02]  /*0200*/  LOP3.LUT R15, R3.reuse, 0x80, RZ, 0xfc, !PT ;  /* 0x00000080030f7812 */ /* 0x040fe400078efcff */
[C---:B------:R-:W-:Y:S02]  /*0210*/  LOP3.LUT R16, R3.reuse, 0xa0, RZ, 0xfc, !PT ;  /* 0x000000a003107812 */ /* 0x040fe400078efcff */
[C---:B------:R-:W-:Y:S02]  /*0220*/  LOP3.LUT R17, R3.reuse, 0xc0, RZ, 0xfc, !PT ;  /* 0x000000c003117812 */ /* 0x040fe400078efcff */
[C---:B------:R-:W-:Y:S02]  /*0230*/  LOP3.LUT R18, R3.reuse, 0xe0, RZ, 0xfc, !PT ;  /* 0x000000e003127812 */ /* 0x040fe400078efcff */
[C---:B------:R-:W-:Y:S02]  /*0240*/  LOP3.LUT R19, R3.reuse, 0x40, RZ, 0xfc, !PT ;  /* 0x0000004003137812 */ /* 0x040fe400078efcff */
[----:B------:R-:W-:-:S02]  /*0250*/  LOP3.LUT R23, R3, 0x60, RZ, 0xfc, !PT ;  /* 0x0000006003177812 */ /* 0x000fc400078efcff */
[----:B------:R-:W-:Y:S02]  /*0260*/  LOP3.LUT R20, R10, 0xffffff8, RZ, 0xc0, !PT ;  /* 0x0ffffff80a147812 */ /* 0x000fe400078ec0ff */
[----:B------:R-:W-:Y:S02]  /*0270*/  MOV R7, RZ ;  /* 0x000000ff00077202 */ /* 0x000fe40000000f00 */
[----:B------:R-:W-:Y:S02]  /*0280*/  MOV R5, R3 ;  /* 0x0000000300057202 */ /* 0x000fe40000000f00 */
[----:B------:R-:W-:Y:S01]  /*0290*/  IADD3 R20, PT, PT, -R20, RZ, RZ ;  /* 0x000000ff14147210 */ /* 0x000fe20007ffe1ff */
[-CC-:B0-----:R-:W-:Y:S02]  /*02a0*/  IMAD R27, R14, R13.reuse, R12.reuse ;  /* 0x0000000d0e1b7224 */ /* 0x181fe400078e020c */
[-CC-:B------:R-:W-:Y:S02]  /*02b0*/  IMAD R15, R15, R13.reuse, R12.reuse ;  /* 0x0000000d0f0f7224 */ /* 0x180fe400078e020c */
[--C-:B------:R-:W-:Y:S01]  /*02c0*/  IMAD R21, R16, R13, R12.reuse ;  /* 0x0000000d10157224 */ /* 0x100fe200078e020c */
[----:B------:R-:W-:Y:S01]  /*02d0*/  IADD3 R27, PT, PT, R4, R27, RZ ;  /* 0x0000001b041b7210 */ /* 0x000fe20007ffe0ff */
[----:B------:R-:W-:-:S02]  /*02e0*/  IMAD R17, R17, R13, R12 ;  /* 0x0000000d11117224 */ /* 0x000fc400078e020c */
[--C-:B------:R-:W-:Y:S01]  /*02f0*/  IMAD R25, R18, R13, R12.reuse ;  /* 0x0000000d12197224 */ /* 0x100fe200078e020c */
[C---:B------:R-:W-:Y:S01]  /*0300*/  IADD3 R18, PT, PT, R4.reuse, R15, RZ ;  /* 0x0000000f04127210 */ /* 0x040fe20007ffe0ff */
[--C-:B------:R-:W-:Y:S01]  /*0310*/  IMAD R19, R19, R13, R12.reuse ;  /* 0x0000000d13137224 */ /* 0x100fe200078e020c */
[C---:B------:R-:W-:Y:S01]  /*0320*/  IADD3 R21, PT, PT, R4.reuse, R21, RZ ;  /* 0x0000001504157210 */ /* 0x040fe20007ffe0ff */
[--C-:B------:R-:W-:Y:S01]  /*0330*/  IMAD R29, R23, R13, R12.reuse ;  /* 0x0000000d171d7224 */ /* 0x100fe200078e020c */
[C---:B------:R-:W-:Y:S01]  /*0340*/  IADD3 R23, PT, PT, R4.reuse, R17, RZ ;  /* 0x0000001104177210 */ /* 0x040fe20007ffe0ff */
[----:B------:R-:W-:Y:S01]  /*0350*/  IMAD R12, R3, R13, R12 ;  /* 0x0000000d030c7224 */ /* 0x000fe200078e020c */
[C---:B------:R-:W-:Y:S02]  /*0360*/  IADD3 R25, PT, PT, R4.reuse, R25, RZ ;  /* 0x0000001904197210 */ /* 0x040fe40007ffe0ff */
[C---:B------:R-:W-:Y:S02]  /*0370*/  IADD3 R19, PT, PT, R4.reuse, R19, RZ ;  /* 0x0000001304137210 */ /* 0x040fe40007ffe0ff */
[----:B------:R-:W-:-:S02]  /*0380*/  IADD3 R29, PT, PT, R4, R29, RZ ;  /* 0x0000001d041d7210 */ /* 0x000fc40007ffe0ff */
[----:B------:R-:W-:-:S07]  /*0390*/  IADD3 R12, PT, PT, R4, R12, RZ ;  /* 0x0000000c040c7210 */ /* 0x000fce0007ffe0ff */
.L_x_886:
        /* <DEDUP_REMOVED lines=87> */
.L_x_885:
[----:B------:R-:W-:Y:S05]  /*0910*/  BSYNC.RECONVERGENT B1 ;  /* 0x0000000000017941 */ /* 0x000fea0003800200 */
.L_x_884:
[----:B------:R-:W-:Y:S05]  /*0920*/  @!P0 BRA `(.L_x_883) ;  /* 0x0000000400808947 */ /* 0x000fea0003800000 */
[----:B------:R-:W-:Y:S01]  /*0930*/  ISETP.GE.U32.AND P0, PT, R11, 0x4, PT ;  /* 0x000000040b00780c */ /* 0x000fe20003f06070 */
[----:B------:R-:W-:Y:S01]  /*0940*/  BSSY.RECONVERGENT B1, `(.L_x_887) ;  /* 0x0000030000017945 */ /* 0x000fe20003800200 */
[----:B------:R-:W-:-:S11]  /*0950*/  LOP3.LUT P1, R10, R10, 0x3, RZ, 0xc0, !PT ;  /* 0x000000030a0a7812 */ /* 0x000fd6000782c0ff */
[----:B------:R-:W-:Y:S05]  /*0960*/  @!P0 BRA `(.L_x_888) ;  /* 0x0000000000b48947 */ /* 0x000fea0003800000 */
[----:B------:R-:W0:Y:S08]  /*0970*/  LDC R18, c[0x0][0x388] ;  /* 0x0000e200ff127b82 */ /* 0x000e300000000800 */
[----:B------:R-:W1:Y:S08]  /*0980*/  LDC.64 R12, c[0x0][0x440] ;  /* 0x00011000ff0c7b82 */ /* 0x000e700000000a00 */
[----:B------:R-:W2:Y:S08]  /*0990*/  LDC.64 R16, c[0x0][0x448] ;  /* 0x00011200ff107b82 */ /* 0x000eb00000000a00 */
[----:B------:R-:W3:Y:S01]  /*09a0*/  LDC.64 R14, c[0x0][0x460] ;  /* 0x00011800ff0e7b82 */ /* 0x000ee20000000a00 */
[----:B0-----:R-:W-:-:S04]  /*09b0*/  IMAD R19, R5, R18, R2 ;  /* 0x0000001205137224 */ /* 0x001fc800078e0202 */
[----:B-1----:R-:W-:-:S06]  /*09c0*/  IMAD.WIDE.U32 R24, R19, 0x4, R12 ;  /* 0x0000000413187825 */ /* 0x002fcc00078e000c */
[----:B------:R-:W4:Y:S01]  /*09d0*/  LDG.E R24, desc[UR6][R24.64] ;  /* 0x0000000618187981 */ /* 0x000f22000c1e1900 */
[----:B--2---:R-:W-:-:S06]  /*09e0*/  IMAD.WIDE.U32 R20, R19, 0x4, R16 ;  /* 0x0000000413147825 */ /* 0x004fcc00078e0010 */
[----:B------:R-:W2:Y:S01]  /*09f0*/  LDG.E R21, desc[UR6][R20.64] ;  /* 0x0000000614157981 */ /* 0x000ea2000c1e1900 */
[----:B---3--:R-:W-:-:S05]  /*0a00*/  IMAD.WIDE.U32 R26, R19, 0x4, R14 ;  /* 0x00000004131a7825 */ /* 0x008fca00078e000e */
[----:B------:R0:W3:Y:S02]  /*0a10*/  LDG.E R23, desc[UR6][R26.64] ;  /* 0x000000061a177981 */ /* 0x0000e4000c1e1900 */
[CC--:B0-----:R-:W-:Y:S02]  /*0a20*/  LEA R27, R18.reuse, R19.reuse, 0x5 ;  /* 0x00000013121b7211 */ /* 0x0c1fe400078e28ff */
[----:B------:R-:W-:-:S05]  /*0a30*/  LEA R19, R18, R19, 0x6 ;  /* 0x0000001312137211 */ /* 0x000fca00078e30ff */
[----:B------:R-:W-:-:S05]  /*0a40*/  IMAD.WIDE.U32 R28, R19, 0x4, R12 ;  /* 0x00000004131c7825 */ /* 0x000fca00078e000c */
[----:B------:R0:W5:Y:S02]  /*0a50*/  LDG.E R11, desc[UR6][R28.64] ;  /* 0x000000061c0b7981 */ /* 0x000164000c1e1900 */
[----:B0-----:R-:W-:-:S04]  /*0a60*/  IMAD.WIDE.U32 R28, R19, 0x4, R16 ;  /* 0x00000004131c7825 */ /* 0x001fc800078e0010 */
[----:B----4-:R-:W-:Y:S01]  /*0a70*/  FADD.FTZ R20, R7, R24 ;  /* 0x0000001807147221 */ /* 0x010fe20000010000 */
[----:B------:R-:W-:-:S05]  /*0a80*/  IMAD.WIDE.U32 R24, R27, 0x4, R12 ;  /* 0x000000041b187825 */ /* 0x000fca00078e000c */
[----:B------:R0:W4:Y:S01]  /*0a90*/  LDG.E R7, desc[UR6][R24.64] ;  /* 0x0000000618077981 */ /* 0x000122000c1e1900 */
[----:B--2---:R-:W-:Y:S01]  /*0aa0*/  FADD.FTZ R22, R22, R21 ;  /* 0x0000001516167221 */ /* 0x004fe20000010000 */
[----:B0-----:R-:W-:-:S04]  /*0ab0*/  IMAD.WIDE.U32 R24, R27, 0x4, R16 ;  /* 0x000000041b187825 */ /* 0x001fc800078e0010 */
[----:B------:R-:W-:Y:S01]  /*0ac0*/  IMAD.WIDE.U32 R26, R27, 0x4, R14 ;  /* 0x000000041b1a7825 */ /* 0x000fe200078e000e */
[----:B------:R0:W2:Y:S03]  /*0ad0*/  LDG.E R21, desc[UR6][R24.64] ;  /* 0x0000000618157981 */ /* 0x0000a6000c1e1900 */
[----:B---3--:R-:W-:Y:S02]  /*0ae0*/  FADD.FTZ R23, R6, R23 ;  /* 0x0000001706177221 */ /* 0x008fe40000010000 */
[----:B------:R-:W3:Y:S04]  /*0af0*/  LDG.E R6, desc[UR6][R28.64] ;  /* 0x000000061c067981 */ /* 0x000ee8000c1e1900 */
[----:B------:R-:W3:Y:S01]  /*0b00*/  LDG.E R26, desc[UR6][R26.64] ;  /* 0x000000061a1a7981 */ /* 0x000ee2000c1e1900 */
[----:B0-----:R-:W-:Y:S01]  /*0b10*/  LEA R25, R18, R19, 0x5 ;  /* 0x0000001312197211 */ /* 0x001fe200078e28ff */
[----:B------:R-:W-:-:S04]  /*0b20*/  IMAD.WIDE.U32 R18, R19, 0x4, R14 ;  /* 0x0000000413127825 */ /* 0x000fc800078e000e */
[C---:B------:R-:W-:Y:S02]  /*0b30*/  IMAD.WIDE.U32 R16, R25.reuse, 0x4, R16 ;  /* 0x0000000419107825 */ /* 0x040fe400078e0010 */
[----:B------:R-:W3:Y:S02]  /*0b40*/  LDG.E R18, desc[UR6][R18.64] ;  /* 0x0000000612127981 */ /* 0x000ee4000c1e1900 */
[C---:B------:R-:W-:Y:S02]  /*0b50*/  IMAD.WIDE.U32 R12, R25.reuse, 0x4, R12 ;  /* 0x00000004190c7825 */ /* 0x040fe400078e000c */
[----:B------:R-:W3:Y:S02]  /*0b60*/  LDG.E R17, desc[UR6][R16.64] ;  /* 0x0000000610117981 */ /* 0x000ee4000c1e1900 */
[----:B------:R-:W-:Y:S02]  /*0b70*/  IMAD.WIDE.U32 R14, R25, 0x4, R14 ;  /* 0x00000004190e7825 */ /* 0x000fe400078e000e */
[----:B------:R-:W3:Y:S04]  /*0b80*/  LDG.E R12, desc[UR6][R12.64] ;  /* 0x000000060c0c7981 */ /* 0x000ee8000c1e1900 */
[----:B------:R-:W3:Y:S01]  /*0b90*/  LDG.E R14, desc[UR6][R14.64] ;  /* 0x000000060e0e7981 */ /* 0x000ee2000c1e1900 */
[----:B------:R-:W-:Y:S01]  /*0ba0*/  IADD3 R5, PT, PT, R5, 0x80, RZ ;  /* 0x0000008005057810 */ /* 0x000fe20007ffe0ff */
[----:B----4-:R-:W-:-:S04]  /*0bb0*/  FADD.FTZ R20, R20, R7 ;  /* 0x0000000714147221 */ /* 0x010fc80000010000 */
[----:B-----5:R-:W-:Y:S01]  /*0bc0*/  FADD.FTZ R11, R20, R11 ;  /* 0x0000000b140b7221 */ /* 0x020fe20000010000 */
[----:B--2---:R-:W-:-:S04]  /*0bd0*/  FADD.FTZ R21, R22, R21 ;  /* 0x0000001516157221 */ /* 0x004fc80000010000 */
[----:B---3--:R-:W-:Y:S01]  /*0be0*/  FADD.FTZ R6, R21, R6 ;  /* 0x0000000615067221 */ /* 0x008fe20000010000 */
[----:B------:R-:W-:-:S04]  /*0bf0*/  FADD.FTZ R23, R23, R26 ;  /* 0x0000001a17177221 */ /* 0x000fc80000010000 */
[----:B------:R-:W-:Y:S01]  /*0c00*/  FADD.FTZ R23, R23, R18 ;  /* 0x0000001217177221 */ /* 0x000fe20000010000 */
[----:B------:R-:W-:Y:S01]  /*0c10*/  FADD.FTZ R22, R6, R17 ;  /* 0x0000001106167221 */ /* 0x000fe20000010000 */
[----:B------:R-:W-:Y:S02]  /*0c20*/  FADD.FTZ R7, R11, R12 ;  /* 0x0000000c0b077221 */ /* 0x000fe40000010000 */
[----:B------:R-:W-:-:S07]  /*0c30*/  FADD.FTZ R6, R23, R14 ;  /* 0x0000000e17067221 */ /* 0x000fce0000010000 */
.L_x_888:
[----:B------:R-:W-:Y:S05]  /*0c40*/  BSYNC.RECONVERGENT B1 ;  /* 0x0000000000017941 */ /* 0x000fea0003800200 */
.L_x_887:
[----:B------:R-:W-:Y:S05]  /*0c50*/  @!P1 BRA `(.L_x_883) ;  /* 0x0000000000b49947 */ /* 0x000fea0003800000 */
[----:B------:R-:W-:Y:S01]  /*0c60*/  ISETP.NE.AND P1, PT, R10, 0x1, PT ;  /* 0x000000010a00780c */ /* 0x000fe20003f25270 */
[----:B------:R-:W-:Y:S01]  /*0c70*/  BSSY.RECONVERGENT B1, `(.L_x_889) ;  /* 0x000001c000017945 */ /* 0x000fe20003800200 */
[----:B------:R-:W-:-:S11]  /*0c80*/  LOP3.LUT P0, RZ, R8, 0x20, RZ, 0xc0, !PT ;  /* 0x0000002008ff7812 */ /* 0x000fd6000780c0ff */
[----:B------:R-:W-:Y:S05]  /*0c90*/  @!P1 BRA `(.L_x_890) ;  /* 0x0000000000649947 */ /* 0x000fea0003800000 */
[----:B------:R-:W0:Y:S08]  /*0ca0*/  LDC R8, c[0x0][0x388] ;  /* 0x0000e200ff087b82 */ /* 0x000e300000000800 */
[----:B------:R-:W1:Y:S08]  /*0cb0*/  LDC.64 R16, c[0x0][0x440] ;  /* 0x00011000ff107b82 */ /* 0x000e700000000a00 */
[----:B------:R-:W2:Y:S08]  /*0cc0*/  LDC.64 R12, c[0x0][0x448] ;  /* 0x00011200ff0c7b82 */ /* 0x000eb00000000a00 */
[----:B------:R-:W3:Y:S01]  /*0cd0*/  LDC.64 R10, c[0x0][0x460] ;  /* 0x00011800ff0a7b82 */ /* 0x000ee20000000a00 */
[----:B0-----:R-:W-:-:S05]  /*0ce0*/  IMAD R15, R5, R8, R2 ;  /* 0x00000008050f7224 */ /* 0x001fca00078e0202 */
[----:B------:R-:W-:Y:S01]  /*0cf0*/  LEA R23, R8, R15, 0x5 ;  /* 0x0000000f08177211 */ /* 0x000fe200078e28ff */
[----:B-1----:R-:W-:-:S04]  /*0d00*/  IMAD.WIDE.U32 R20, R15, 0x4, R16 ;  /* 0x000000040f147825 */ /* 0x002fc800078e0010 */
[----:B--2---:R-:W-:Y:S02]  /*0d10*/  IMAD.WIDE.U32 R18, R15, 0x4, R12 ;  /* 0x000000040f127825 */ /* 0x004fe400078e000c */
[----:B------:R-:W2:Y:S02]  /*0d20*/  LDG.E R20, desc[UR6][R20.64] ;  /* 0x0000000614147981 */ /* 0x000ea4000c1e1900 */
[----:B------:R-:W-:Y:S02]  /*0d30*/  IMAD.WIDE.U32 R16, R23, 0x4, R16 ;  /* 0x0000000417107825 */ /* 0x000fe400078e0010 */
[----:B------:R-:W4:Y:S02]  /*0d40*/  LDG.E R19, desc[UR6][R18.64] ;  /* 0x0000000612137981 */ /* 0x000f24000c1e1900 */
[----:B---3--:R-:W-:Y:S02]  /*0d50*/  IMAD.WIDE.U32 R14, R15, 0x4, R10 ;  /* 0x000000040f0e7825 */ /* 0x008fe400078e000a */
[----:B------:R-:W3:Y:S02]  /*0d60*/  LDG.E R16, desc[UR6][R16.64] ;  /* 0x0000000610107981 */ /* 0x000ee4000c1e1900 */
[----:B------:R-:W-:-:S02]  /*0d70*/  IMAD.WIDE.U32 R12, R23, 0x4, R12 ;  /* 0x00000004170c7825 */ /* 0x000fc400078e000c */
[----:B------:R-:W5:Y:S02]  /*0d80*/  LDG.E R15, desc[UR6][R14.64] ;  /* 0x000000060e0f7981 */ /* 0x000f64000c1e1900 */
[----:B------:R-:W-:Y:S02]  /*0d90*/  IMAD.WIDE.U32 R10, R23, 0x4, R10 ;  /* 0x00000004170a7825 */ /* 0x000fe400078e000a */
[----:B------:R-:W5:Y:S04]  /*0da0*/  LDG.E R13, desc[UR6][R12.64] ;  /* 0x000000060c0d7981 */ /* 0x000f68000c1e1900 */
[----:B------:R-:W5:Y:S01]  /*0db0*/  LDG.E R11, desc[UR6][R10.64] ;  /* 0x000000060a0b7981 */ /* 0x000f62000c1e1900 */
[----:B------:R-:W-:Y:S01]  /*0dc0*/  IADD3 R5, PT, PT, R5, 0x40, RZ ;  /* 0x0000004005057810 */ /* 0x000fe20007ffe0ff */
[----:B--2---:R-:W-:Y:S01]  /*0dd0*/  FADD.FTZ R7, R7, R20 ;  /* 0x0000001407077221 */ /* 0x004fe20000010000 */
[----:B----4-:R-:W-:-:S03]  /*0de0*/  FADD.FTZ R22, R22, R19 ;  /* 0x0000001316167221 */ /* 0x010fc60000010000 */
[----:B---3--:R-:W-:Y:S01]  /*0df0*/  FADD.FTZ R7, R7, R16 ;  /* 0x0000001007077221 */ /* 0x008fe20000010000 */
[----:B-----5:R-:W-:Y:S01]  /*0e00*/  FADD.FTZ R6, R6, R15 ;  /* 0x0000000f06067221 */ /* 0x020fe20000010000 */
[----:B------:R-:W-:-:S03]  /*0e10*/  FADD.FTZ R22, R22, R13 ;  /* 0x0000000d16167221 */ /* 0x000fc60000010000 */
[----:B------:R-:W-:-:S07]  /*0e20*/  FADD.FTZ R6, R6, R11 ;  /* 0x0000000b06067221 */ /* 0x000fce0000010000 */
.L_x_890:
[----:B------:R-:W-:Y:S05]  /*0e30*/  BSYNC.RECONVERGENT B1 ;  /* 0x0000000000017941 */ /* 0x000fea0003800200 */
.L_x_889:
[----:B------:R-:W-:Y:S05]  /*0e40*/  @P0 BRA `(.L_x_883) ;  /* 0x0000000000380947 */ /* 0x000fea0003800000 */
[----:B------:R-:W0:Y:S01]  /*0e50*/  LDC.64 R12, c[0x0][0x440] ;  /* 0x00011000ff0c7b82 */ /* 0x000e220000000a00 */
[----:B------:R-:W1:Y:S07]  /*0e60*/  LDCU UR4, c[0x0][0x388] ;  /* 0x00007100ff0477ac */ /* 0x000e6e0008000800 */
[----:B------:R-:W2:Y:S08]  /*0e70*/  LDC.64 R14, c[0x0][0x448] ;  /* 0x00011200ff0e7b82 */ /* 0x000eb00000000a00 */
[----:B------:R-:W3:Y:S01]  /*0e80*/  LDC.64 R10, c[0x0][0x460] ;  /* 0x00011800ff0a7b82 */ /* 0x000ee20000000a00 */
[----:B-1----:R-:W-:-:S04]  /*0e90*/  IMAD R5, R5, UR4, R2 ;  /* 0x0000000405057c24 */ /* 0x002fc8000f8e0202 */
[----:B0-----:R-:W-:-:S06]  /*0ea0*/  IMAD.WIDE.U32 R12, R5, 0x4, R12 ;  /* 0x00000004050c7825 */ /* 0x001fcc00078e000c */
[----:B------:R-:W4:Y:S01]  /*0eb0*/  LDG.E R12, desc[UR6][R12.64] ;  /* 0x000000060c0c7981 */ /* 0x000f22000c1e1900 */
[----:B--2---:R-:W-:-:S06]  /*0ec0*/  IMAD.WIDE.U32 R14, R5, 0x4, R14 ;  /* 0x00000004050e7825 */ /* 0x004fcc00078e000e */
[----:B------:R-:W2:Y:S01]  /*0ed0*/  LDG.E R15, desc[UR6][R14.64] ;  /* 0x000000060e0f7981 */ /* 0x000ea2000c1e1900 */
[----:B---3--:R-:W-:-:S06]  /*0ee0*/  IMAD.WIDE.U32 R10, R5, 0x4, R10 ;  /* 0x00000004050a7825 */ /* 0x008fcc00078e000a */
[----:B------:R-:W3:Y:S01]  /*0ef0*/  LDG.E R11, desc[UR6][R10.64] ;  /* 0x000000060a0b7981 */ /* 0x000ee2000c1e1900 */
[----:B----4-:R-:W-:Y:S01]  /*0f00*/  FADD.FTZ R7, R7, R12 ;  /* 0x0000000c07077221 */ /* 0x010fe20000010000 */
[----:B--2---:R-:W-:Y:S01]  /*0f10*/  FADD.FTZ R22, R22, R15 ;  /* 0x0000000f16167221 */ /* 0x004fe20000010000 */
[----:B---3--:R-:W-:-:S07]  /*0f20*/  FADD.FTZ R6, R6, R11 ;  /* 0x0000000b06067221 */ /* 0x008fce0000010000 */
.L_x_883:
[----:B------:R-:W-:Y:S05]  /*0f30*/  BSYNC.RECONVERGENT B0 ;  /* 0x0000000000007941 */ /* 0x000fea0003800200 */
.L_x_882:
[----:B------:R-:W0:Y:S01]  /*0f40*/  S2UR UR5, SR_CgaCtaId ;  /* 0x00000000000579c3 */ /* 0x000e220000008800 */
[----:B------:R-:W-:Y:S01]  /*0f50*/  UMOV UR4, 0x400 ;  /* 0x0000040000047882 */ /* 0x000fe20000000000 */
[--C-:B------:R-:W-:Y:S02]  /*0f60*/  LOP3.LUT R5, R3, 0x1f, R0.reuse, 0x78, !PT ;  /* 0x0000001f03057812 */ /* 0x100fe400078e7800 */
[C---:B------:R-:W-:Y:S02]  /*0f70*/  SHF.L.U32 R11, R4.reuse, 0x7, RZ ;  /* 0x00000007040b7819 */ /* 0x040fe400000006ff */
[C---:B------:R-:W-:Y:S02]  /*0f80*/  LOP3.LUT R0, R5.reuse, 0x3e0, R0, 0xf8, !PT ;  /* 0x000003e005007812 */ /* 0x040fe400078ef800 */
[----:B------:R-:W-:Y:S02]  /*0f90*/  SHF.L.U32 R2, R5, 0x2, RZ ;  /* 0x0000000205027819 */ /* 0x000fe400000006ff */
[----:B------:R-:W-:-:S02]  /*0fa0*/  ISETP.NE.AND P1, PT, R4, RZ, PT ;  /* 0x000000ff0400720c */ /* 0x000fc40003f25270 */
[----:B------:R-:W-:Y:S02]  /*0fb0*/  LOP3.LUT R2, R11, R2, RZ, 0xfc, !PT ;  /* 0x000000020b027212 */ /* 0x000fe400078efcff */
[----:B------:R-:W-:-:S04]  /*0fc0*/  ISETP.GT.U32.AND P0, PT, R4, 0xf, PT ;  /* 0x0000000f0400780c */ /* 0x000fc80003f04070 */
[----:B------:R-:W-:Y:S01]  /*0fd0*/  ISETP.NE.OR P0, PT, R3, 0x1f, P0 ;  /* 0x0000001f0300780c */ /* 0x000fe20000705670 */
        /* <DEDUP_REMOVED lines=45> */
[C---:B------:R-:W-:Y:S01]  /*12b0*/  LEA R0, R4.reuse, UR4, 0x3 ;  /* 0x0000000404007c11 */ /* 0x040fe2000f8e18ff */
[----:B0-----:R-:W0:Y:S01]  /*12c0*/  LDC.64 R2, c[0x0][0x488] ;  /* 0x00012200ff027b82 */ /* 0x001e220000000a00 */
[----:B------:R-:W-:-:S03]  /*12d0*/  IADD3 R9, PT, PT, R4, R9, RZ ;  /* 0x0000000904097210 */ /* 0x000fc60007ffe0ff */
        /* <DEDUP_REMOVED lines=15> */
.L_x_891:
        /* <DEDUP_REMOVED lines=11> */
.L_x_10672:


//--------------------- .text._ZN10layer_norm13ln_bwd_kernelINS_13Kernel_traitsI13__nv_bfloat16S2_S2_S2_fjLj3072ELj1ELj1ELj4ELj16ENS_18Kernel_traits_baseILj3072ES2_S2_S2_S2_fjLj128EEEEELb1ELb1ELb1ELb1EEEvNS_9BwdParamsE --------------------------
	.section	.text._ZN10layer_norm13ln_bwd_kernelINS_13Kernel_traitsI13__nv_bfloat16S2_S2_S2_fjLj3072ELj1ELj1ELj4ELj16ENS_18Kernel_traits_baseILj3072ES2_S2_S2_S2_fjLj128EEEEELb1ELb1ELb1ELb1EEEvNS_9BwdParamsE,"ax",@progbits
	.align	128
        .global         _ZN10layer_norm13ln_bwd_kernelINS_13Kernel_traitsI13__nv_bfloat16S2_S2_S2_fjLj3072ELj1ELj1ELj4ELj16ENS_18Kernel_traits_baseILj3072ES2_S2_S2_S2_fjLj128EEEEELb1ELb1ELb1ELb1EEEvNS_9BwdParamsE
        .type           _ZN10layer_norm13ln_bwd_kernelINS_13Kernel_traitsI13__nv_bfloat16S2_S2_S2_fjLj3072ELj1ELj1ELj4ELj16ENS_18Kernel_traits_baseILj3072ES2_S2_S2_S2_fjLj128EEEEELb1ELb1ELb1ELb1EEEvNS_9BwdParamsE,@function
        .size           _ZN10layer_norm13ln_bwd_kernelINS_13Kernel_traitsI13__nv_bfloat16S2_S2_S2_fjLj3072ELj1ELj1ELj4ELj16ENS_18Kernel_traits_baseILj3072ES2_S2_S2_S2_fjLj128EEEEELb1ELb1ELb1ELb1EEEvNS_9BwdParamsE,(.L_x_10673 - _ZN10layer_norm13ln_bwd_kernelINS_13Kernel_traitsI13__nv_bfloat16S2_S2_S2_fjLj3072ELj1ELj1ELj4ELj16ENS_18Kernel_traits_baseILj3072ES2_S2_S2_S2_fjLj128EEEEELb1ELb1ELb1ELb1EEEvNS_9BwdParamsE)
        .other          _ZN10layer_norm13ln_bwd_kernelINS_13Kernel_traitsI13__nv_bfloat16S2_S2_S2_fjLj3072ELj1ELj1ELj4ELj16ENS_18Kernel_traits_baseILj3072ES2_S2_S2_S2_fjLj128EEEEELb1ELb1ELb1ELb1EEEvNS_9BwdParamsE,@"STO_CUDA_ENTRY STV_DEFAULT"
_ZN10layer_norm13ln_bwd_kernelINS_13Kernel_traitsI13__nv_bfloat16S2_S2_S2_fjLj3072ELj1ELj1ELj4ELj16ENS_18Kernel_traits_baseILj3072ES2_S2_S2_S2_fjLj128EEEEELb1ELb1ELb1ELb1EEEvNS_9BwdParamsE:
.text._ZN10layer_norm13ln_bwd_kernelINS_13Kernel_traitsI13__nv_bfloat16S2_S2_S2_fjLj3072ELj1ELj1ELj4ELj16ENS_18Kernel_traits_baseILj3072ES2_S2_S2_S2_fjLj128EEEEELb1ELb1ELb1ELb1EEEvNS_9BwdParamsE:
        /* <DEDUP_REMOVED lines=43> */
[----:B------:R-:W1:Y:S01]  /*02b0*/  LDC.64 R4, c[0x0][0x3e8] ;  /* 0x0000fa00ff047b82 */ /* 0x000e620000000a00 */
[----:B------:R-:W2:Y:S01]  /*02c0*/  LDCU UR15, c[0x0][0x388] ;  /* 0x00007100ff0f77ac */ /* 0x000ea20008000800 */
[----:B------:R-:W3:Y:S06]  /*02d0*/  LDCU.U8 UR11, c[0x0][0x410] ;  /* 0x00008200ff0b77ac */ /* 0x000eec0008000000 */
[----:B------:R-:W4:Y:S01]  /*02e0*/  LDC.64 R2, c[0x0][0x3d0] ;  /* 0x0000f400ff027b82 */ /* 0x000f220000000a00 */
[----:B------:R-:W0:Y:S01]  /*02f0*/  LDCU UR14, c[0x0][0x400] ;  /* 0x00008000ff0e77ac */ /* 0x000e220008000800 */
[----:B------:R-:W0:Y:S01]  /*0300*/  LDCU.64 UR16, c[0x0][0x408] ;  /* 0x00008100ff1077ac */ /* 0x000e220008000a00 */
[----:B------:R-:W0:Y:S01]  /*0310*/  LDCU.64 UR6, c[0x0][0x438] ;  /* 0x00008700ff0677ac */ /* 0x000e220008000a00 */
[----:B------:R-:W0:Y:S01]  /*0320*/  LDCU.64 UR8, c[0x0][0x478] ;  /* 0x00008f00ff0877ac */ /* 0x000e220008000a00 */
[----:B-1----:R-:W-:-:S05]  /*0330*/  IMAD.WIDE.U32 R4, R167, 0x10, R4 ;  /* 0x00000010a7047825 */ /* 0x002fca00078e0004 */
[----:B0-----:R-:W2:Y:S01]  /*0340*/  LDG.E.128 R160, desc[UR12][R4.64] ;  /* 0x0000000c04a07981 */ /* 0x001ea2000c1e1d00 */
[----:B----4-:R-:W-:-:S03]  /*0350*/  IMAD.WIDE.U32 R2, R167, 0x10, R2 ;  /* 0x00000010a7027825 */ /* 0x010fc600078e0002 */
[----:B------:R0:W5:Y:S04]  /*0360*/  LDG.E.128 R20, desc[UR12][R4.64+0x1000] ;  /* 0x0010000c04147981 */ /* 0x000168000c1e1d00 */
[----:B------:R0:W5:Y:S04]  /*0370*/  LDG.E.128 R32, desc[UR12][R2.64+0x1000] ;  /* 0x0010000c02207981 */ /* 0x000168000c1e1d00 */
[----:B------:R0:W5:Y:S04]  /*0380*/  LDG.E.128 R28, desc[UR12][R2.64+0x800] ;  /* 0x0008000c021c7981 */ /* 0x000168000c1e1d00 */
[----:B------:R0:W5:Y:S04]  /*0390*/  LDG.E.128 R24, desc[UR12][R2.64] ;  /* 0x0000000c02187981 */ /* 0x000168000c1e1d00 */
[----:B------:R0:W5:Y:S01]  /*03a0*/  LDG.E.128 R16, desc[UR12][R4.64+0x800] ;  /* 0x0008000c04107981 */ /* 0x000162000c1e1d00 */
[----:B------:R-:W-:Y:S01]  /*03b0*/  HFMA2 R104, -RZ, RZ, 0, 0 ;  /* 0x00000000ff687431 */ /* 0x000fe200000001ff */
[----:B------:R-:W-:Y:S01]  /*03c0*/  MOV R135, UR4 ;  /* 0x0000000400877c02 */ /* 0x000fe20008000f00 */
[----:B------:R-:W-:Y:S01]  /*03d0*/  UPLOP3.LUT UP1, UPT, UPT, UPT, UPT, 0x40, 0x4 ;  /* 0x000000000004789c */ /* 0x000fe20003f2e870 */
[----:B--2---:R-:W-:-:S02]  /*03e0*/  PRMT R0, R160, 0x7632, R0 ;  /* 0x00007632a0007816 */ /* 0x004fc40000000000 */
[----:B------:R-:W-:Y:S02]  /*03f0*/  PRMT R189, R161, 0x7632, R189 ;  /* 0x00007632a1bd7816 */ /* 0x000fe400000000bd */
[----:B------:R-:W-:Y:S02]  /*0400*/  PRMT R190, R162, 0x7632, R190 ;  /* 0x00007632a2be7816 */ /* 0x000fe400000000be */
[----:B0--3--:R-:W-:-:S07]  /*0410*/  PRMT R191, R163, 0x7632, R191 ;  /* 0x00007632a3bf7816 */ /* 0x009fce00000000bf */
.L_x_995:
[----:B------:R-:W0:Y:S08]  /*0420*/  LDC.64 R126, c[0x0][0x3f8] ;  /* 0x0000fe00ff7e7b82 */ /* 0x000e300000000a00 */
[----:B-1----:R-:W1:Y:S08]  /*0430*/  LDC.64 R124, c[0x0][0x3f0] ;  /* 0x0000fc00ff7c7b82 */ /* 0x002e700000000a00 */
[----:B------:R-:W2:Y:S01]  /*0440*/  LDC.64 R122, c[0x0][0x3c8] ;  /* 0x0000f200ff7a7b82 */ /* 0x000ea20000000a00 */
[----:B0-----:R-:W-:-:S07]  /*0450*/  IMAD.WIDE R126, R135, 0x4, R126 ;  /* 0x00000004877e7825 */ /* 0x001fce00078e027e */
[----:B------:R-:W0:Y:S01]  /*0460*/  LDC.64 R120, c[0x0][0x3c0] ;  /* 0x0000f000ff787b82 */ /* 0x000e220000000a00 */
[----:B------:R-:W3:Y:S01]  /*0470*/  LDG.E R2, desc[UR12][R126.64] ;  /* 0x0000000c7e027981 */ /* 0x000ee2000c1e1900 */
[----:B-1----:R-:W-:-:S06]  /*0480*/  IMAD.WIDE R124, R135, 0x4, R124 ;  /* 0x00000004877c7825 */ /* 0x002fcc00078e027c */
[----:B-----5:R1:W5:Y:S01]  /*0490*/  LDG.E R124, desc[UR12][R124.64] ;  /* 0x0000000c7c7c7981 */ /* 0x020362000c1e1900 */
[----:B--2---:R-:W-:-:S05]  /*04a0*/  IMAD.WIDE R122, R135, 0x4, R122 ;  /* 0x00000004877a7825 */ /* 0x004fca00078e027a */
[----:B------:R1:W5:Y:S01]  /*04b0*/  LDG.E R134, desc[UR12][R122.64] ;  /* 0x0000000c7a867981 */ /* 0x000362000c1e1900 */
[----:B---3--:R-:W-:-:S13]  /*04c0*/  ISETP.GE.AND P1, PT, R2, 0x1, PT ;  /* 0x000000010200780c */ /* 0x008fda0003f26270 */
[----:B01----:R-:W-:Y:S05]  /*04d0*/  @!P1 BRA `(.L_x_893) ;  /* 0x0000001400449947 */ /* 0x003fea0003800000 */
[----:B------:R-:W0:Y:S01]  /*04e0*/  LDC R130, c[0x0][0x388] ;  /* 0x0000e200ff827b82 */ /* 0x000e220000000800 */
[----:B------:R-:W-:-:S07]  /*04f0*/  IADD3 R125, PT, PT, R2, -0x1, RZ ;  /* 0xffffffff027d7810 */ /* 0x000fce0007ffe0ff */
[----:B------:R-:W1:Y:S08]  /*0500*/  LDC.64 R144, c[0x0][0x3a8] ;  /* 0x0000ea00ff907b82 */ /* 0x000e700000000a00 */
[----:B------:R-:W2:Y:S01]  /*0510*/  LDC.64 R122, c[0x0][0x428] ;  /* 0x00010a00ff7a7b82 */ /* 0x000ea20000000a00 */
[-C--:B0-----:R-:W-:Y:S01]  /*0520*/  IMAD R3, R135, R130.reuse, RZ ;  /* 0x0000008287037224 */ /* 0x081fe200078e02ff */
[----:B------:R-:W-:Y:S01]  /*0530*/  MOV R136, UR7 ;  /* 0x0000000700887c02 */ /* 0x000fe20008000f00 */
[----:B------:R-:W-:Y:S01]  /*0540*/  IMAD R125, R125, R130, RZ ;  /* 0x000000827d7d7224 */ /* 0x000fe200078e02ff */
[----:B------:R-:W-:-:S04]  /*0550*/  ISETP.NE.U32.AND P0, PT, RZ, UR6, PT ;  /* 0x00000006ff007c0c */ /* 0x000fc8000bf05070 */
[----:B------:R-:W0:Y:S01]  /*0560*/  LDC.64 R168, c[0x0][0x3b0] ;  /* 0x0000ec00ffa87b82 */ /* 0x000e220000000a00 */
[----:B------:R-:W-:Y:S02]  /*0570*/  SHF.R.S32.HI R126, RZ, 0x1f, R3 ;  /* 0x0000001fff7e7819 */ /* 0x000fe40000011403 */
[----:B------:R-:W-:Y:S02]  /*0580*/  SHF.R.S32.HI R128, RZ, 0x1f, R125 ;  /* 0x0000001fff807819 */ /* 0x000fe4000001147d */
[----:B------:R-:W-:Y:S02]  /*0590*/  LEA.HI R126, R126, R3, RZ, 0x3 ;  /* 0x000000037e7e7211 */ /* 0x000fe400078f18ff */
[----:B------:R-:W-:Y:S02]  /*05a0*/  LEA.HI R128, R128, R125, RZ, 0x3 ;  /* 0x0000007d80807211 */ /* 0x000fe400078f18ff */
[-C--:B------:R-:W-:Y:S02]  /*05b0*/  LEA.HI.SX32 R131, R126, R167.reuse, 0x1d ;  /* 0x000000a77e837211 */ /* 0x080fe400078feaff */
[----:B------:R-:W-:-:S02]  /*05c0*/  LEA.HI.SX32 R3, R128, R167, 0x1d ;  /* 0x000000a780037211 */ /* 0x000fc400078feaff */
[C---:B------:R-:W-:Y:S01]  /*05d0*/  IADD3 R125, PT, PT, R131.reuse, 0x80, RZ ;  /* 0x00000080837d7810 */ /* 0x040fe20007ffe0ff */
[----:B-1----:R-:W-:Y:S01]  /*05e0*/  IMAD.WIDE.U32 R156, R131, 0x10, R144 ;  /* 0x00000010839c7825 */ /* 0x002fe200078e0090 */
[----:B------:R-:W-:-:S03]  /*05f0*/  IADD3 R141, PT, PT, R3, 0x80, RZ ;  /* 0x00000080038d7810 */ /* 0x000fc60007ffe0ff */
[----:B------:R-:W-:Y:S02]  /*0600*/  VIADD R171, R131, 0x100 ;  /* 0x0000010083ab7836 */ /* 0x000fe40000000000 */
[----:B------:R-:W-:Y:S01]  /*0610*/  IMAD.WIDE.U32 R152, R125, 0x10, R144 ;  /* 0x000000107d987825 */ /* 0x000fe200078e0090 */
[----:B------:R-:W3:Y:S03]  /*0620*/  LDG.E.128 R156, desc[UR12][R156.64] ;  /* 0x0000000c9c9c7981 */ /* 0x000ee6000c1e1d00 */
[--C-:B--2---:R-:W-:Y:S02]  /*0630*/  IMAD.WIDE.U32 R148, R3, 0x10, R122.reuse ;  /* 0x0000001003947825 */ /* 0x104fe400078e007a */
[----:B------:R-:W2:Y:S02]  /*0640*/  LDG.E.128 R152, desc[UR12][R152.64] ;  /* 0x0000000c98987981 */ /* 0x000ea4000c1e1d00 */
[----:B------:R-:W-:-:S02]  /*0650*/  IMAD.WIDE.U32 R140, R141, 0x10, R122 ;  /* 0x000000108d8c7825 */ /* 0x000fc400078e007a */
[----:B------:R-:W4:Y:S02]  /*0660*/  LDG.E.128 R148, desc[UR12][R148.64] ;  /* 0x0000000c94947981 */ /* 0x000f24000c1e1d00 */
[----:B------:R-:W-:-:S04]  /*0670*/  IMAD.WIDE R126, R135, 0x4, R120 ;  /* 0x00000004877e7825 */ /* 0x000fc800078e0278 */
[----:B------:R-:W-:Y:S01]  /*0680*/  IMAD.WIDE.U32 R144, R171, 0x10, R144 ;  /* 0x00000010ab907825 */ /* 0x000fe200078e0090 */
[----:B------:R1:W4:Y:S01]  /*0690*/  LDG.E R137, desc[UR12][R126.64] ;  /* 0x0000000c7e897981 */ /* 0x000322000c1e1900 */
[----:B------:R-:W-:-:S03]  /*06a0*/  IADD3 R121, PT, PT, R3, 0x100, RZ ;  /* 0x0000010003797810 */ /* 0x000fc60007ffe0ff */
[----:B------:R-:W4:Y:S04]  /*06b0*/  LDG.E.128 R140, desc[UR12][R140.64] ;  /* 0x0000000c8c8c7981 */ /* 0x000f28000c1e1d00 */
[----:B------:R-:W4:Y:S01]  /*06c0*/  LDG.E.128 R144, desc[UR12][R144.64] ;  /* 0x0000000c90907981 */ /* 0x000f22000c1e1d00 */
[----:B------:R-:W-:-:S06]  /*06d0*/  IMAD.WIDE.U32 R120, R121, 0x10, R122 ;  /* 0x0000001079787825 */ /* 0x000fcc00078e007a */
[----:B------:R-:W4:Y:S01]  /*06e0*/  LDG.E.128 R120, desc[UR12][R120.64] ;  /* 0x0000000c78787981 */ /* 0x000f22000c1e1d00 */
[----:B------:R-:W-:Y:S02]  /*06f0*/  ISETP.NE.AND.EX P0, PT, R136, RZ, PT, P0 ;  /* 0x000000ff8800720c */ /* 0x000fe40003f05300 */
[----:B-----5:R-:W-:-:S11]  /*0700*/  ISETP.GE.AND P2, PT, R124, 0x1, PT ;  /* 0x000000017c00780c */ /* 0x020fd60003f46270 */
[----:B------:R-:W0:Y:S02]  /*0710*/  @P0 LDC.64 R128, c[0x0][0x438] ;  /* 0x00010e00ff800b82 */ /* 0x000e240000000a00 */
[----:B------:R-:W-:-:S05]  /*0720*/  @P2 IADD3 R3, PT, PT, R124, -0x1, RZ ;  /* 0xffffffff7c032810 */ /* 0x000fca0007ffe0ff */
[----:B------:R-:W-:Y:S01]  /*0730*/  @P2 IMAD R3, R3, R130, RZ ;  /* 0x0000008203032224 */ /* 0x000fe200078e02ff */
[----:B------:R-:W-:Y:S01]  /*0740*/  MOV R133, RZ ;  /* 0x000000ff00857202 */ /* 0x000fe20000000f00 */
[----:B------:R-:W0:Y:S03]  /*0750*/  @P0 LDC.64 R138, c[0x0][0x438] ;  /* 0x00010e00ff8a0b82 */ /* 0x000e260000000a00 */
[----:B-1----:R-:W-:-:S04]  /*0760*/  @P2 SHF.R.S32.HI R126, RZ, 0x1f, R3 ;  /* 0x0000001fff7e2819 */ /* 0x002fc80000011403 */
[----:B------:R-:W-:Y:S01]  /*0770*/  @P2 LEA.HI R126, R126, R3, RZ, 0x3 ;  /* 0x000000037e7e2211 */ /* 0x000fe200078f18ff */
[----:B------:R-:W1:Y:S03]  /*0780*/  @P0 LDC.64 R164, c[0x0][0x438] ;  /* 0x00010e00ffa40b82 */ /* 0x000e660000000a00 */
[----:B------:R-:W-:Y:S01]  /*0790*/  @P2 LEA.HI.SX32 R133, R126, R167, 0x1d ;  /* 0x000000a77e852211 */ /* 0x000fe200078feaff */
[----:B0-----:R-:W-:-:S03]  /*07a0*/  @P0 IMAD.WIDE.U32 R126, R131, 0x10, R128 ;  /* 0x00000010837e0825 */ /* 0x001fc600078e0080 */
[C---:B------:R-:W-:Y:S01]  /*07b0*/  IADD3 R131, PT, PT, R133.reuse, 0x80, RZ ;  /* 0x0000008085837810 */ /* 0x040fe20007ffe0ff */
[C---:B------:R-:W-:Y:S01]  /*07c0*/  VIADD R129, R133.reuse, 0x100 ;  /* 0x0000010085817836 */ /* 0x040fe20000000000 */
[----:B------:R3:W5:Y:S01]  /*07d0*/  @P0 LDG.E.128 R12, desc[UR12][R126.64] ;  /* 0x0000000c7e0c0981 */ /* 0x000762000c1e1d00 */
[----:B------:R-:W-:-:S04]  /*07e0*/  IMAD.WIDE.U32 R132, R133, 0x8, R168 ;  /* 0x0000000885847825 */ /* 0x000fc800078e00a8 */
[--C-:B------:R-:W-:Y:S02]  /*07f0*/  IMAD.WIDE.U32 R130, R131, 0x8, R168.reuse ;  /* 0x0000000883827825 */ /* 0x100fe400078e00a8 */
[----:B------:R-:W5:Y:S02]  /*0800*/  LDG.E.64 R132, desc[UR12][R132.64] ;  /* 0x0000000c84847981 */ /* 0x000f64000c1e1b00 */
[----:B------:R-:W-:Y:S02]  /*0810*/  IMAD.WIDE.U32 R128, R129, 0x8, R168 ;  /* 0x0000000881807825 */ /* 0x000fe400078e00a8 */
[----:B------:R-:W5:Y:S04]  /*0820*/  LDG.E.64 R130, desc[UR12][R130.64] ;  /* 0x0000000c82827981 */ /* 0x000f68000c1e1b00 */
[----:B------:R-:W5:Y:S01]  /*0830*/  LDG.E.64 R128, desc[UR12][R128.64] ;  /* 0x0000000c80807981 */ /* 0x000f62000c1e1b00 */
[----:B------:R-:W-:-:S04]  /*0840*/  @P0 IMAD.WIDE.U32 R138, R125, 0x10, R138 ;  /* 0x000000107d8a0825 */ /* 0x000fc800078e008a */
[----:B-1----:R-:W-:Y:S01]  /*0850*/  @P0 IMAD.WIDE.U32 R164, R171, 0x10, R164 ;  /* 0x00000010aba40825 */ /* 0x002fe200078e00a4 */
[----:B------:R0:W5:Y:S04]  /*0860*/  @P0 LDG.E.128 R8, desc[UR12][R138.64] ;  /* 0x0000000c8a080981 */ /* 0x000168000c1e1d00 */
[----:B------:R2:W5:Y:S01]  /*0870*/  @P0 LDG.E.128 R4, desc[UR12][R164.64] ;  /* 0x0000000ca4040981 */ /* 0x000562000c1e1d00 */
[----:B------:R-:W-:Y:S02]  /*0880*/  ISETP.NE.AND P0, PT, RZ, UR11, PT ;  /* 0x0000000bff007c0c */ /* 0x000fe4000bf05270 */
[----:B------:R-:W-:Y:S02]  /*0890*/  SHF.L.U32 R182, R34, 0x10, RZ ;  /* 0x0000001022b67819 */ /* 0x000fe400000006ff */
[----:B------:R-:W-:-:S02]  /*08a0*/  SHF.L.U32 R184, R35, 0x10, RZ ;  /* 0x0000001023b87819 */ /* 0x000fc400000006ff */
[----:B---3--:R-:W-:Y:S02]  /*08b0*/  PRMT R127, R159, 0x7632, R127 ;  /* 0x000076329f7f7816 */ /* 0x008fe4000000007f */
[C---:B------:R-:W-:Y:S02]  /*08c0*/  PRMT R3, R156.reuse, 0x7632, R3 ;  /* 0x000076329c037816 */ /* 0x040fe40000000003 */
[----:B------:R-:W-:Y:S01]  /*08d0*/  SHF.L.U32 R125, R156, 0x10, RZ ;  /* 0x000000109c7d7819 */ /* 0x000fe200000006ff */
[----:B------:R-:W-:Y:S01]  /*08e0*/  IMAD.U32 R127, R127, 0x10000, RZ ;  /* 0x000100007f7f7824 */ /* 0x000fe200078e00ff */
[C---:B------:R-:W-:Y:S02]  /*08f0*/  PRMT R166, R157.reuse, 0x7632, R166 ;  /* 0x000076329da67816 */ /* 0x040fe400000000a6 */
[----:B------:R-:W-:Y:S02]  /*0900*/  SHF.L.U32 R167, R157, 0x10, RZ ;  /* 0x000000109da77819 */ /* 0x000fe400000006ff */
[----:B0-----:R-:W-:-:S02]  /*0910*/  SHF.L.U32 R138, R159, 0x10, RZ ;  /* 0x000000109f8a7819 */ /* 0x001fc400000006ff */
[C---:B--2---:R-:W-:Y:S02]  /*0920*/  PRMT R164, R153.reuse, 0x7632, R164 ;  /* 0x0000763299a47816 */ /* 0x044fe400000000a4 */
[----:B------:R-:W-:Y:S02]  /*0930*/  SHF.L.U32 R172, R153, 0x10, RZ ;  /* 0x0000001099ac7819 */ /* 0x000fe400000006ff */
[----:B----4-:R-:W-:Y:S02]  /*0940*/  FSEL R185, R137, RZ, !P0 ;  /* 0x000000ff89b97208 */ /* 0x010fe40004000000 */
        /* <DEDUP_REMOVED lines=8> */
[----:B------:R-:W-:-:S02]  /*09d0*/  PRMT R170, R158, 0x7632, R170 ;  /* 0x000076329eaa7816 */ /* 0x000fc400000000aa */
[----:B------:R-:W-:Y:S02]  /*09e0*/  PRMT R150, R152, 0x7632, R150 ;  /* 0x0000763298967816 */ /* 0x000fe40000000096 */
[----:B------:R-:W-:Y:S02]  /*09f0*/  PRMT R174, R154, 0x7632, R174 ;  /* 0x000076329aae7816 */ /* 0x000fe400000000ae */
[----:B------:R-:W-:Y:S02]  /*0a00*/  PRMT R175, R155, 0x7632, R175 ;  /* 0x000076329baf7816 */ /* 0x000fe400000000af */
[----:B------:R-:W-:Y:S02]  /*0a10*/  PRMT R140, R144, 0x7632, R140 ;  /* 0x00007632908c7816 */ /* 0x000fe4000000008c */
[----:B------:R-:W-:Y:S02]  /*0a20*/  PRMT R142, R145, 0x7632, R142 ;  /* 0x00007632918e7816 */ /* 0x000fe4000000008e */
[----:B------:R-:W-:Y:S01]  /*0a30*/  PRMT R146, R147, 0x7632, R146 ;  /* 0x0000763293927816 */ /* 0x000fe20000000092 */
[C---:B------:R-:W-:Y:S01]  /*0a40*/  FADD.FTZ R137, -R185.reuse, R125 ;  /* 0x0000007db9897221 */ /* 0x040fe20000010100 */
[----:B------:R-:W-:Y:S01]  /*0a50*/  SHF.L.U32 R126, R158, 0x10, RZ ;  /* 0x000000109e7e7819 */ /* 0x000fe200000006ff */
[----:B------:R-:W-:Y:S01]  /*0a60*/  FADD.FTZ R203, -R185, R127 ;  /* 0x0000007fb9cb7221 */ /* 0x000fe20000010100 */
[----:B------:R-:W-:Y:S01]  /*0a70*/  SHF.L.U32 R152, R152, 0x10, RZ ;  /* 0x0000001098987819 */ /* 0x000fe200000006ff */
[----:B------:R-:W-:Y:S01]  /*0a80*/  IMAD.U32 R176, R155, 0x10000, RZ ;  /* 0x000100009bb07824 */ /* 0x000fe200078e00ff */
[----:B------:R-:W-:Y:S01]  /*0a90*/  SHF.L.U32 R154, R154, 0x10, RZ ;  /* 0x000000109a9a7819 */ /* 0x000fe200000006ff */
[----:B------:R-:W-:Y:S01]  /*0aa0*/  IMAD.U32 R177, R145, 0x10000, RZ ;  /* 0x0001000091b17824 */ /* 0x000fe200078e00ff */
[----:B------:R-:W-:Y:S01]  /*0ab0*/  SHF.L.U32 R144, R144, 0x10, RZ ;  /* 0x0000001090907819 */ /* 0x000fe200000006ff */
[----:B------:R-:W-:Y:S01]  /*0ac0*/  IMAD.U32 R142, R142, 0x10000, RZ ;  /* 0x000100008e8e7824 */ /* 0x000fe200078e00ff */
        /* <DEDUP_REMOVED lines=10> */
[----:B------:R-:W-:Y:S01]  /*0b70*/  SHF.L.U32 R125, R146, 0x10, RZ ;  /* 0x00000010927d7819 */ /* 0x000fe200000006ff */
[----:B------:R-:W-:Y:S01]  /*0b80*/  IMAD.U32 R173, R149, 0x10000, RZ ;  /* 0x0001000095ad7824 */ /* 0x000fe200078e00ff */
[C---:B------:R-:W-:Y:S02]  /*0b90*/  PRMT R158, R148.reuse, 0x7632, R158 ;  /* 0x00007632949e7816 */ /* 0x040fe4000000009e */
[----:B------:R-:W-:Y:S01]  /*0ba0*/  SHF.L.U32 R139, R148, 0x10, RZ ;  /* 0x00000010948b7819 */ /* 0x000fe200000006ff */
[----:B------:R-:W-:Y:S01]  /*0bb0*/  FADD.FTZ R147, -R185, R126 ;  /* 0x0000007eb9937221 */ /* 0x000fe20000010100 */
[----:B------:R-:W-:-:S02]  /*0bc0*/  PRMT R148, R149, 0x7632, R148 ;  /* 0x0000763295947816 */ /* 0x000fc40000000094 */
[C---:B------:R-:W-:Y:S02]  /*0bd0*/  PRMT R168, R141.reuse, 0x7632, R168 ;  /* 0x000076328da87816 */ /* 0x040fe400000000a8 */
        /* <DEDUP_REMOVED lines=26> */
[----:B------:R-:W-:Y:S01]  /*0d80*/  PRMT R126, R120, 0x7632, R126 ;  /* 0x00007632787e7816 */ /* 0x000fe2000000007e */
[----:B------:R-:W-:Y:S01]  /*0d90*/  IMAD.U32 R185, R122, 0x10000, RZ ;  /* 0x000100007ab97824 */ /* 0x000fe200078e00ff */
[----:B------:R-:W-:Y:S01]  /*0da0*/  SHF.L.U32 R193, R120, 0x10, RZ ;  /* 0x0000001078c17819 */ /* 0x000fe200000006ff */
[----:B------:R-:W-:Y:S01]  /*0db0*/  FMUL.FTZ R3, R134, R137 ;  /* 0x0000008986037220 */ /* 0x000fe20000410000 */
[----:B------:R-:W-:-:S02]  /*0dc0*/  SHF.L.U32 R138, R24, 0x10, RZ ;  /* 0x00000010188a7819 */ /* 0x000fc400000006ff */
[----:B------:R-:W-:Y:S02]  /*0dd0*/  PRMT R120, R122, 0x7632, R120 ;  /* 0x000076327a787816 */ /* 0x000fe40000000078 */
[----:B------:R-:W-:Y:S01]  /*0de0*/  PRMT R122, R24, 0x7632, R122 ;  /* 0x00007632187a7816 */ /* 0x000fe2000000007a */
[-C--:B------:R-:W-:Y:S01]  /*0df0*/  FMUL.FTZ R138, R138, R139.reuse ;  /* 0x0000008b8a8a7220 */ /* 0x080fe20000410000 */
[----:B------:R-:W-:Y:S01]  /*0e00*/  FADD.FTZ R104, R104, R139 ;  /* 0x0000008b68687221 */ /* 0x000fe20000010000 */
[----:B------:R-:W-:Y:S01]  /*0e10*/  FFMA.FTZ R36, R3, R139, R36 ;  /* 0x0000008b03247223 */ /* 0x000fe20000010024 */
[----:B------:R-:W-:Y:S01]  /*0e20*/  SHF.L.U32 R122, R122, 0x10, RZ ;  /* 0x000000107a7a7819 */ /* 0x000fe200000006ff */
[----:B------:R-:W-:Y:S01]  /*0e30*/  FMUL.FTZ R139, R134, R147 ;  /* 0x00000093868b7220 */ /* 0x000fe20000410000 */
[----:B------:R-:W-:Y:S01]  /*0e40*/  IMAD.U32 R158, R158, 0x10000, RZ ;  /* 0x000100009e9e7824 */ /* 0x000fe200078e00ff */
[----:B------:R-:W-:Y:S01]  /*0e50*/  PRMT R147, R25, 0x7632, R147 ;  /* 0x0000763219937816 */ /* 0x000fe20000000093 */
[----:B------:R-:W-:Y:S01]  /*0e60*/  FMUL.FTZ R146, R134, R143 ;  /* 0x0000008f86927220 */ /* 0x000fe20000410000 */
[----:B------:R-:W-:Y:S01]  /*0e70*/  PRMT R152, R26, 0x7632, R152 ;  /* 0x000076321a987816 */ /* 0x000fe20000000098 */
[----:B------:R-:W-:Y:S01]  /*0e80*/  FMUL.FTZ R143, R122, R158 ;  /* 0x0000009e7a8f7220 */ /* 0x000fe20000410000 */
[----:B------:R-:W-:-:S02]  /*0e90*/  SHF.L.U32 R122, R147, 0x10, RZ ;  /* 0x00000010937a7819 */ /* 0x000fc400000006ff */
[----:B------:R-:W-:Y:S01]  /*0ea0*/  SHF.L.U32 R147, R148, 0x10, RZ ;  /* 0x0000001094937819 */ /* 0x000fe200000006ff */
[----:B------:R-:W-:Y:S01]  /*0eb0*/  FMUL.FTZ R148, R134, R145 ;  /* 0x0000009186947220 */ /* 0x000fe20000410000 */
[----:B------:R-:W-:Y:S02]  /*0ec0*/  PRMT R150, R27, 0x7632, R150 ;  /* 0x000076321b967816 */ /* 0x000fe40000000096 */
[----:B------:R-:W-:Y:S02]  /*0ed0*/  SHF.L.U32 R152, R152, 0x10, RZ ;  /* 0x0000001098987819 */ /* 0x000fe400000006ff */
[----:B------:R-:W-:Y:S01]  /*0ee0*/  SHF.L.U32 R156, R156, 0x10, RZ ;  /* 0x000000109c9c7819 */ /* 0x000fe200000006ff */
[-C--:B------:R-:W-:Y:S01]  /*0ef0*/  FMUL.FTZ R145, R122, R147.reuse ;  /* 0x000000937a917220 */ /* 0x080fe20000410000 */
[----:B------:R-:W-:Y:S01]  /*0f00*/  FADD.FTZ R107, R107, R147 ;  /* 0x000000936b6b7221 */ /* 0x000fe20000010000 */
[----:B------:R-:W-:Y:S01]  /*0f10*/  FFMA.FTZ R39, R148, R147, R39 ;  /* 0x0000009394277223 */ /* 0x000fe20000010027 */
[----:B------:R-:W-:Y:S01]  /*0f20*/  SHF.L.U32 R122, R150, 0x10, RZ ;  /* 0x00000010967a7819 */ /* 0x000fe200000006ff */
[----:B------:R-:W-:Y:S01]  /*0f30*/  FMUL.FTZ R150, R134, R151 ;  /* 0x0000009786967220 */ /* 0x000fe20000410000 */
[----:B------:R-:W-:Y:S01]  /*0f40*/  FMUL.FTZ R147, R152, R156 ;  /* 0x0000009c98937220 */ /* 0x000fe20000410000 */
[----:B------:R-:W-:-:S02]  /*0f50*/  IMAD.U32 R151, R149, 0x10000, RZ ;  /* 0x0001000095977824 */ /* 0x000fc400078e00ff */
[----:B------:R-:W-:Y:S01]  /*0f60*/  FMUL.FTZ R152, R134, R203 ;  /* 0x000000cb86987220 */ /* 0x000fe20000410000 */
[----:B------:R-:W-:Y:S01]  /*0f70*/  SHF.L.U32 R154, R28, 0x10, RZ ;  /* 0x000000101c9a7819 */ /* 0x000fe200000006ff */
[-C--:B------:R-:W-:Y:S01]  /*0f80*/  FMUL.FTZ R149, R122, R151.reuse ;  /* 0x000000977a957220 */ /* 0x080fe20000410000 */
[----:B------:R-:W-:Y:S01]  /*0f90*/  FADD.FTZ R103, R103, R151 ;  /* 0x0000009767677221 */ /* 0x000fe20000010000 */
[----:B------:R-:W-:Y:S01]  /*0fa0*/  FFMA.FTZ R43, R152, R151, R43 ;  /* 0x00000097982b7223 */ /* 0x000fe2000001002b */
[----:B------:R-:W-:Y:S01]  /*0fb0*/  FMUL.FTZ R151, R134, R205 ;  /* 0x000000cd86977220 */ /* 0x000fe20000410000 */
[----:B------:R-:W-:Y:S01]  /*0fc0*/  FADD.FTZ R101, R101, R156 ;  /* 0x0000009c65657221 */ /* 0x000fe20000010000 */
[----:B------:R-:W-:Y:S01]  /*0fd0*/  FFMA.FTZ R41, R150, R156, R41 ;  /* 0x0000009c96297223 */ /* 0x000fe20000010029 */
        /* <DEDUP_REMOVED lines=12> */
[----:B------:R-:W-:Y:S01]  /*10a0*/  PRMT R122, R28, 0x7632, R122 ;  /* 0x000076321c7a7816 */ /* 0x000fe2000000007a */
[-C--:B------:R-:W-:Y:S01]  /*10b0*/  FMUL.FTZ R158, R158, R157.reuse ;  /* 0x0000009d9e9e7220 */ /* 0x080fe20000410000 */
[----:B------:R-:W-:Y:S01]  /*10c0*/  SHF.L.U32 R164, R31, 0x10, RZ ;  /* 0x000000101fa47819 */ /* 0x000fe200000006ff */
[----:B------:R-:W-:Y:S01]  /*10d0*/  FADD.FTZ R92, R92, R157 ;  /* 0x0000009d5c5c7221 */ /* 0x000fe20000010000 */
[----:B------:R-:W-:Y:S01]  /*10e0*/  FFMA.FTZ R48, R155, R157, R48 ;  /* 0x0000009d9b307223 */ /* 0x000fe20000010030 */
[----:B------:R-:W-:Y:S01]  /*10f0*/  FMUL.FTZ R157, R134, R217 ;  /* 0x000000d9869d7220 */ /* 0x000fe20000410000 */
[----:B------:R-:W-:Y:S01]  /*1100*/  SHF.L.U32 R122, R122, 0x10, RZ ;  /* 0x000000107a7a7819 */ /* 0x000fe200000006ff */
[----:B------:R-:W-:Y:S01]  /*1110*/  IMAD.U32 R170, R159, 0x10000, RZ ;  /* 0x000100009faa7824 */ /* 0x000fe200078e00ff */
[----:B------:R-:W-:Y:S01]  /*1120*/  SHF.L.U32 R140, R25, 0x10, RZ ;  /* 0x00000010198c7819 */ /* 0x000fe200000006ff */
[-C--:B------:R-:W-:Y:S01]  /*1130*/  FMUL.FTZ R164, R164, R171.reuse ;  /* 0x000000aba4a47220 */ /* 0x080fe20000410000 */
[--C-:B------:R-:W-:Y:S01]  /*1140*/  FADD.FTZ R94, R94, R171.reuse ;  /* 0x000000ab5e5e7221 */ /* 0x100fe20000010000 */
[----:B------:R-:W-:Y:S01]  /*1150*/  FFMA.FTZ R50, R157, R171, R50 ;  /* 0x000000ab9d327223 */ /* 0x000fe20000010032 */
[C---:B------:R-:W-:Y:S01]  /*1160*/  FMUL.FTZ R166, R134.reuse, R207 ;  /* 0x000000cf86a67220 */ /* 0x040fe20000410000 */
[----:B------:R-:W-:Y:S01]  /*1170*/  FMUL.FTZ R137, R134, R141 ;  /* 0x0000008d86897220 */ /* 0x000fe20000410000 */
[----:B------:R-:W-:Y:S01]  /*1180*/  PRMT R171, R29, 0x7632, R171 ;  /* 0x000076321dab7816 */ /* 0x000fe200000000ab */
[-C--:B------:R-:W-:Y:S01]  /*1190*/  FMUL.FTZ R159, R122, R170.reuse ;  /* 0x000000aa7a9f7220 */ /* 0x080fe20000410000 */
[----:B------:R-:W-:Y:S01]  /*11a0*/  FADD.FTZ R97, R97, R170 ;  /* 0x000000aa61617221 */ /* 0x000fe20000010000 */
[----:B------:R-:W-:Y:S01]  /*11b0*/  FFMA.FTZ R45, R166, R170, R45 ;  /* 0x000000aaa62d7223 */ /* 0x000fe2000001002d */
[-C--:B------:R-:W-:Y:S01]  /*11c0*/  FMUL.FTZ R140, R140, R173.reuse ;  /* 0x000000ad8c8c7220 */ /* 0x080fe20000410000 */
[----:B------:R-:W-:Y:S01]  /*11d0*/  FADD.FTZ R106, R106, R173 ;  /* 0x000000ad6a6a7221 */ /* 0x000fe20000010000 */
[----:B------:R-:W-:Y:S01]  /*11e0*/  FFMA.FTZ R38, R137, R173, R38 ;  /* 0x000000ad89267223 */ /* 0x000fe20000010026 */
[----:B------:R-:W-:-:S02]  /*11f0*/  SHF.L.U32 R122, R171, 0x10, RZ ;  /* 0x00000010ab7a7819 */ /* 0x000fc400000006ff */
[----:B------:R-:W-:Y:S01]  /*1200*/  SHF.L.U32 R170, R168, 0x10, RZ ;  /* 0x00000010a8aa7819 */ /* 0x000fe200000006ff */
[----:B------:R-:W-:Y:S01]  /*1210*/  FMUL.FTZ R168, R134, R211 ;  /* 0x000000d386a87220 */ /* 0x000fe20000410000 */
[----:B------:R-:W-:Y:S02]  /*1220*/  PRMT R173, R30, 0x7632, R173 ;  /* 0x000076321ead7816 */ /* 0x000fe400000000ad */
[----:B------:R-:W-:Y:S01]  /*1230*/  SHF.L.U32 R172, R165, 0x10, RZ ;  /* 0x00000010a5ac7819 */ /* 0x000fe200000006ff */
[-C--:B------:R-:W-:Y:S01]  /*1240*/  FMUL.FTZ R165, R122, R170.reuse ;  /* 0x000000aa7aa57220 */ /* 0x080fe20000410000 */
[----:B------:R-:W-:Y:S01]  /*1250*/  SHF.L.U32 R173, R173, 0x10, RZ ;  /* 0x00000010adad7819 */ /* 0x000fe200000006ff */
[----:B------:R-:W-:Y:S01]  /*1260*/  FADD.FTZ R99, R99, R170 ;  /* 0x000000aa63637221 */ /* 0x000fe20000010000 */
[----:B------:R-:W-:Y:S01]  /*1270*/  FFMA.FTZ R47, R168, R170, R47 ;  /* 0x000000aaa82f7223 */ /* 0x000fe2000001002f */
[----:B------:R-:W-:Y:S01]  /*1280*/  PRMT R171, R31, 0x7632, R171 ;  /* 0x000076321fab7816 */ /* 0x000fe200000000ab */
[----:B------:R-:W-:Y:S01]  /*1290*/  FMUL.FTZ R170, R134, R215 ;  /* 0x000000d786aa7220 */ /* 0x000fe20000410000 */
[-C--:B------:R-:W-:Y:S01]  /*12a0*/  FMUL.FTZ R173, R173, R172.reuse ;  /* 0x000000acadad7220 */ /* 0x080fe20000410000 */
[----:B------:R-:W-:Y:S01]  /*12b0*/  FADD.FTZ R93, R93, R172 ;  /* 0x000000ac5d5d7221 */ /* 0x000fe20000010000 */
[----:B------:R-:W-:Y:S01]  /*12c0*/  SHF.L.U32 R171, R171, 0x10, RZ ;  /* 0x00000010abab7819 */ /* 0x000fe200000006ff */
[----:B------:R-:W-:Y:S01]  /*12d0*/  FFMA.FTZ R49, R170, R172, R49 ;  /* 0x000000acaa317223 */ /* 0x000fe20000010031 */
[----:B------:R-:W-:-:S02]  /*12e0*/  IMAD.U32 R122, R169, 0x10000, RZ ;  /* 0x00010000a97a7824 */ /* 0x000fc400078e00ff */
[----:B------:R-:W-:Y:S01]  /*12f0*/  FMUL.FTZ R172, R134, R195 ;  /* 0x000000c386ac7220 */ /* 0x000fe20000410000 */
[----:B------:R-:W-:Y:S01]  /*1300*/  SHF.L.U32 R142, R26, 0x10, RZ ;  /* 0x000000101a8e7819 */ /* 0x000fe200000006ff */
[-C--:B------:R-:W-:Y:S01]  /*1310*/  FMUL.FTZ R171, R171, R122.reuse ;  /* 0x0000007aabab7220 */ /* 0x080fe20000410000 */
        /* <DEDUP_REMOVED lines=19> */
[----:B------:R-:W-:Y:S01]  /*1450*/  SHF.L.U32 R178, R33, 0x10, RZ ;  /* 0x0000001021b27819 */ /* 0x000fe200000006ff */
[----:B------:R-:W-:Y:S01]  /*1460*/  FMUL.FTZ R177, R134, R177 ;  /* 0x000000b186b17220 */ /* 0x000fe20000410000 */
        /* <DEDUP_REMOVED lines=8> */
[----:B------:R-:W-:Y:S01]  /*14f0*/  FMUL.FTZ R141, R134, R199 ;  /* 0x000000c7868d7220 */ /* 0x000fe20000410000 */
[----:B------:R-:W-:Y:S01]  /*1500*/  FFMA.FTZ R122, R150, R147, R193 ;  /* 0x00000093967a7223 */ /* 0x000fe200000100c1 */
[----:B------:R-:W-:Y:S01]  /*1510*/  FMUL.FTZ R179, R134, R179 ;  /* 0x000000b386b37220 */ /* 0x000fe20000410000 */
[----:B------:R-:W-:-:S02]  /*1520*/  FADD.FTZ R178, R187, R144 ;  /* 0x00000090bbb27221 */ /* 0x000fc40000010000 */
[----:B------:R-:W-:Y:S01]  /*1530*/  FFMA.FTZ R187, R141, R144, R122 ;  /* 0x000000908dbb7223 */ /* 0x000fe2000001007a */
[-C--:B------:R-:W-:Y:S01]  /*1540*/  FMUL.FTZ R176, R182, R185.reuse ;  /* 0x000000b9b6b07220 */ /* 0x080fe20000410000 */
[----:B------:R-:W-:Y:S01]  /*1550*/  FADD.FTZ R84, R84, R185 ;  /* 0x000000b954547221 */ /* 0x000fe20000010000 */
[----:B------:R-:W-:Y:S01]  /*1560*/  FFMA.FTZ R56, R179, R185, R56 ;  /* 0x000000b9b3387223 */ /* 0x000fe20000010038 */
[----:B------:R-:W-:Y:S01]  /*1570*/  PRMT R180, R121, 0x7632, R180 ;  /* 0x0000763279b47816 */ /* 0x000fe200000000b4 */
[----:B------:R-:W-:Y:S01]  /*1580*/  FADD.FTZ R185, R178, R149 ;  /* 0x00000095b2b97221 */ /* 0x000fe20000010000 */
[C---:B------:R-:W-:Y:S01]  /*1590*/  PRMT R121, R123.reuse, 0x7632, R121 ;  /* 0x000076327b797816 */ /* 0x040fe20000000079 */
[----:B------:R-:W-:Y:S01]  /*15a0*/  FFMA.FTZ R182, R152, R149, R187 ;  /* 0x0000009598b67223 */ /* 0x000fe200000100bb */
[----:B------:R-:W-:Y:S01]  /*15b0*/  SHF.L.U32 R123, R123, 0x10, RZ ;  /* 0x000000107b7b7819 */ /* 0x000fe200000006ff */
[----:B------:R-:W-:Y:S01]  /*15c0*/  FMUL.FTZ R181, R134, R181 ;  /* 0x000000b586b57220 */ /* 0x000fe20000410000 */
[----:B------:R-:W-:Y:S01]  /*15d0*/  FADD.FTZ R122, R185, R154 ;  /* 0x0000009ab97a7221 */ /* 0x000fe20000010000 */
[----:B------:R-:W-:-:S02]  /*15e0*/  FFMA.FTZ R185, R151, R154, R182 ;  /* 0x0000009a97b97223 */ /* 0x000fc400000100b6 */
[-C--:B------:R-:W-:Y:S01]  /*15f0*/  FMUL.FTZ R178, R184, R123.reuse ;  /* 0x0000007bb8b27220 */ /* 0x080fe20000410000 */
[----:B------:R-:W-:Y:S01]  /*1600*/  FADD.FTZ R86, R86, R123 ;  /* 0x0000007b56567221 */ /* 0x000fe20000010000 */
[----:B------:R-:W-:Y:S01]  /*1610*/  FFMA.FTZ R58, R181, R123, R58 ;  /* 0x0000007bb53a7223 */ /* 0x000fe2000001003a */
[----:B------:R-:W-:Y:S01]  /*1620*/  FADD.FTZ R123, R122, R159 ;  /* 0x0000009f7a7b7221 */ /* 0x000fe20000010000 */
[----:B------:R-:W-:-:S03]  /*1630*/  FFMA.FTZ R122, R166, R159, R185 ;  /* 0x0000009fa67a7223 */ /* 0x000fc600000100b9 */
[----:B------:R-:W-:Y:S01]  /*1640*/  FADD.FTZ R182, R123, R156 ;  /* 0x0000009c7bb67221 */ /* 0x000fe20000010000 */
[----:B------:R-:W-:-:S03]  /*1650*/  FFMA.FTZ R123, R153, R156, R122 ;  /* 0x0000009c997b7223 */ /* 0x000fc6000001007a */
[----:B------:R-:W-:Y:S01]  /*1660*/  FADD.FTZ R185, R182, R165 ;  /* 0x000000a5b6b97221 */ /* 0x000fe20000010000 */
[----:B------:R-:W-:Y:S01]  /*1670*/  FFMA.FTZ R122, R168, R165, R123 ;  /* 0x000000a5a87a7223 */ /* 0x000fe2000001007b */
[----:B------:R-:W-:Y:S02]  /*1680*/  IMAD.U32 R186, R126, 0x10000, RZ ;  /* 0x000100007eba7824 */ /* 0x000fe400078e00ff */
[----:B------:R-:W-:Y:S01]  /*1690*/  FADD.FTZ R126, R185, R158 ;  /* 0x0000009eb97e7221 */ /* 0x000fe20000010000 */
[----:B------:R-:W-:Y:S01]  /*16a0*/  FFMA.FTZ R123, R155, R158, R122 ;  /* 0x0000009e9b7b7223 */ /* 0x000fe2000001007a */
[----:B------:R-:W-:Y:S02]  /*16b0*/  FMUL.FTZ R182, R134, R183 ;  /* 0x000000b786b67220 */ /* 0x000fe40000410000 */
[----:B------:R-:W-:Y:S01]  /*16c0*/  FADD.FTZ R183, R126, R173 ;  /* 0x000000ad7eb77221 */ /* 0x000fe20000010000 */
[----:B------:R-:W-:Y:S01]  /*16d0*/  FFMA.FTZ R122, R170, R173, R123 ;  /* 0x000000adaa7a7223 */ /* 0x000fe2000001007b */
[----:B------:R-:W-:-:S02]  /*16e0*/  PRMT R184, R32, 0x7632, R184 ;  /* 0x0000763220b87816 */ /* 0x000fc400000000b8 */
[----:B------:R-:W-:Y:S01]  /*16f0*/  FADD.FTZ R126, R183, R164 ;  /* 0x000000a4b77e7221 */ /* 0x000fe20000010000 */
[----:B------:R-:W-:Y:S01]  /*1700*/  FFMA.FTZ R123, R157, R164, R122 ;  /* 0x000000a49d7b7223 */ /* 0x000fe2000001007a */
[----:B------:R-:W-:Y:S02]  /*1710*/  SHF.L.U32 R184, R184, 0x10, RZ ;  /* 0x00000010b8b87819 */ /* 0x000fe400000006ff */
[----:B------:R-:W-:Y:S01]  /*1720*/  FADD.FTZ R126, R126, R171 ;  /* 0x000000ab7e7e7221 */ /* 0x000fe20000010000 */
[----:B------:R-:W-:Y:S01]  /*1730*/  FFMA.FTZ R122, R172, R171, R123 ;  /* 0x000000abac7a7223 */ /* 0x000fe2000001007b */
[----:B------:R-:W-:Y:S01]  /*1740*/  SHF.L.U32 R188, R180, 0x10, RZ ;  /* 0x00000010b4bc7819 */ /* 0x000fe200000006ff */
[----:B------:R-:W-:Y:S01]  /*1750*/  FMUL.FTZ R180, R184, R186 ;  /* 0x000000bab8b47220 */ /* 0x000fe20000410000 */
[----:B------:R-:W-:Y:S01]  /*1760*/  PRMT R187, R33, 0x7632, R187 ;  /* 0x0000763221bb7816 */ /* 0x000fe200000000bb */
[----:B------:R-:W-:Y:S01]  /*1770*/  FMUL.FTZ R184, R134, R167 ;  /* 0x000000a786b87220 */ /* 0x000fe20000410000 */
[----:B------:R-:W-:Y:S01]  /*1780*/  FADD.FTZ R123, R126, R169 ;  /* 0x000000a97e7b7221 */ /* 0x000fe20000010000 */
[----:B------:R-:W-:Y:S01]  /*1790*/  FFMA.FTZ R167, R175, R169, R122 ;  /* 0x000000a9afa77223 */ /* 0x000fe2000001007a */
[----:B------:R-:W-:-:S02]  /*17a0*/  SHF.L.U32 R187, R187, 0x10, RZ ;  /* 0x00000010bbbb7819 */ /* 0x000fc400000006ff */
[----:B------:R-:W-:Y:S01]  /*17b0*/  FADD.FTZ R123, R123, R180 ;  /* 0x000000b47b7b7221 */ /* 0x000fe20000010000 */
[----:B------:R-:W-:Y:S01]  /*17c0*/  FFMA.FTZ R122, R182, R180, R167 ;  /* 0x000000b4b67a7223 */ /* 0x000fe200000100a7 */
[----:B------:R-:W-:Y:S01]  /*17d0*/  SHF.L.U32 R126, R120, 0x10, RZ ;  /* 0x00000010787e7819 */ /* 0x000fe200000006ff */
[----:B------:R-:W-:Y:S01]  /*17e0*/  FMUL.FTZ R183, R187, R188 ;  /* 0x000000bcbbb77220 */ /* 0x000fe20000410000 */
[----:B------:R-:W-:Y:S01]  /*17f0*/  PRMT R185, R34, 0x7632, R185 ;  /* 0x0000763222b97816 */ /* 0x000fe200000000b9 */
[----:B------:R-:W-:Y:S01]  /*1800*/  FADD.FTZ R120, R123, R174 ;  /* 0x000000ae7b787221 */ /* 0x000fe20000010000 */
[----:B------:R-:W-:Y:S01]  /*1810*/  FFMA.FTZ R123, R177, R174, R122 ;  /* 0x000000aeb17b7223 */ /* 0x000fe2000001007a */
[----:B------:R-:W-:Y:S01]  /*1820*/  IMAD.U32 R192, R121, 0x10000, RZ ;  /* 0x0001000079c07824 */ /* 0x000fe200078e00ff */
[----:B------:R-:W-:Y:S01]  /*1830*/  SHF.L.U32 R185, R185, 0x10, RZ ;  /* 0x00000010b9b97819 */ /* 0x000fe200000006ff */
        /* <DEDUP_REMOVED lines=27> */
.L_x_893:
[----:B-----5:R-:W-:Y:S01]  /*19f0*/  ISETP.GE.AND P2, PT, R124, 0x1, PT ;  /* 0x000000017c00780c */ /* 0x020fe20003f46270 */
[----:B------:R-:W-:Y:S01]  /*1a00*/  HFMA2 R125, -RZ, RZ, 0, 0 ;  /* 0x00000000ff7d7431 */ /* 0x000fe200000001ff */
[----:B------:R-:W-:Y:S02]  /*1a10*/  MOV R136, UR7 ;  /* 0x0000000700887c02 */ /* 0x000fe40008000f00 */
[----:B------:R-:W-:-:S04]  /*1a20*/  ISETP.NE.U32.AND P0, PT, RZ, UR6, PT ;  /* 0x00000006ff007c0c */ /* 0x000fc8000bf05070 */
[----:B------:R-:W-:-:S05]  /*1a30*/  ISETP.NE.AND.EX P0, PT, R136, RZ, PT, P0 ;  /* 0x000000ff8800720c */ /* 0x000fca0003f05300 */
        /* <DEDUP_REMOVED lines=8> */
[C---:B-1----:R-:W-:Y:S01]  /*1ac0*/  @!P0 IMAD.WIDE.U32 R132, R125.reuse, 0x8, R120 ;  /* 0x000000087d848825 */ /* 0x042fe200078e0078 */
[----:B------:R-:W-:-:S03]  /*1ad0*/  @!P0 IADD3 R123, PT, PT, R125, 0x100, RZ ;  /* 0x000001007d7b8810 */ /* 0x000fc60007ffe0ff */
[--C-:B------:R-:W-:Y:S02]  /*1ae0*/  @!P0 IMAD.WIDE.U32 R130, R131, 0x8, R120.reuse ;  /* 0x0000000883828825 */ /* 0x100fe400078e0078 */
[----:B------:R-:W5:Y:S02]  /*1af0*/  @!P0 LDG.E.64 R132, desc[UR12][R132.64] ;  /* 0x0000000c84848981 */ /* 0x000f64000c1e1b00 */
[----:B------:R-:W-:Y:S02]  /*1b00*/  @!P0 IMAD.WIDE.U32 R120, R123, 0x8, R120 ;  /* 0x000000087b788825 */ /* 0x000fe400078e0078 */
[----:B------:R-:W5:Y:S04]  /*1b10*/  @!P0 LDG.E.64 R130, desc[UR12][R130.64] ;  /* 0x0000000c82828981 */ /* 0x000f68000c1e1b00 */
[----:B------:R0:W5:Y:S01]  /*1b20*/  @!P0 LDG.E.64 R128, desc[UR12][R120.64] ;  /* 0x0000000c78808981 */ /* 0x000162000c1e1b00 */
[----:B------:R-:W-:Y:S01]  /*1b30*/  CS2R R122, SRZ ;  /* 0x00000000007a7805 */ /* 0x000fe2000001ff00 */
[----:B------:R-:W-:Y:S06]  /*1b40*/  @!P0 BRA `(.L_x_894) ;  /* 0x0000000000588947 */ /* 0x000fec0003800000 */
[----:B------:R-:W1:Y:S01]  /*1b50*/  LDC.64 R4, c[0x0][0x438] ;  /* 0x00010e00ff047b82 */ /* 0x000e620000000a00 */
[----:B------:R-:W-:Y:S01]  /*1b60*/  IMAD R8, R135, UR15, RZ ;  /* 0x0000000f87087c24 */ /* 0x000fe2000f8e02ff */
[C---:B-----5:R-:W-:Y:S01]  /*1b70*/  IADD3 R129, PT, PT, R125.reuse, 0x100, RZ ;  /* 0x000001007d817810 */ /* 0x060fe20007ffe0ff */
[----:B------:R-:W-:-:S03]  /*1b80*/  VIADD R131, R125, 0x80 ;  /* 0x000000807d837836 */ /* 0x000fc60000000000 */
[----:B------:R-:W-:Y:S02]  /*1b90*/  SHF.R.S32.HI R9, RZ, 0x1f, R8 ;  /* 0x0000001fff097819 */ /* 0x000fe40000011408 */
[----:B------:R-:W2:Y:S02]  /*1ba0*/  LDC.64 R6, c[0x0][0x3b0] ;  /* 0x0000ec00ff067b82 */ /* 0x000ea40000000a00 */
[----:B------:R-:W-:-:S04]  /*1bb0*/  LEA.HI R8, R9, R8, RZ, 0x3 ;  /* 0x0000000809087211 */ /* 0x000fc800078f18ff */
[----:B------:R-:W-:-:S04]  /*1bc0*/  LEA.HI.SX32 R13, R8, R167, 0x1d ;  /* 0x000000a7080d7211 */ /* 0x000fc800078feaff */
[C---:B------:R-:W-:Y:S02]  /*1bd0*/  IADD3 R9, PT, PT, R13.reuse, 0x80, RZ ;  /* 0x000000800d097810 */ /* 0x040fe40007ffe0ff */
[C---:B------:R-:W-:Y:S01]  /*1be0*/  IADD3 R11, PT, PT, R13.reuse, 0x100, RZ ;  /* 0x000001000d0b7810 */ /* 0x040fe20007ffe0ff */
[----:B-1----:R-:W-:-:S04]  /*1bf0*/  IMAD.WIDE.U32 R12, R13, 0x10, R4 ;  /* 0x000000100d0c7825 */ /* 0x002fc800078e0004 */
[----:B------:R-:W-:Y:S02]  /*1c00*/  IMAD.WIDE.U32 R8, R9, 0x10, R4 ;  /* 0x0000001009087825 */ /* 0x000fe400078e0004 */
[----:B------:R-:W5:Y:S02]  /*1c10*/  LDG.E.128 R12, desc[UR12][R12.64] ;  /* 0x0000000c0c0c7981 */ /* 0x000f64000c1e1d00 */
[----:B--2---:R-:W-:-:S04]  /*1c20*/  IMAD.WIDE.U32 R132, R125, 0x8, R6 ;  /* 0x000000087d847825 */ /* 0x004fc800078e0006 */
[--C-:B------:R-:W-:Y:S02]  /*1c30*/  IMAD.WIDE.U32 R130, R131, 0x8, R6.reuse ;  /* 0x0000000883827825 */ /* 0x100fe400078e0006 */
[----:B------:R-:W5:Y:S02]  /*1c40*/  LDG.E.64 R132, desc[UR12][R132.64] ;  /* 0x0000000c84847981 */ /* 0x000f64000c1e1b00 */
[----:B------:R-:W-:Y:S02]  /*1c50*/  IMAD.WIDE.U32 R128, R129, 0x8, R6 ;  /* 0x0000000881807825 */ /* 0x000fe400078e0006 */
[----:B------:R-:W5:Y:S02]  /*1c60*/  LDG.E.64 R130, desc[UR12][R130.64] ;  /* 0x0000000c82827981 */ /* 0x000f64000c1e1b00 */
[----:B------:R-:W-:Y:S02]  /*1c70*/  IMAD.WIDE.U32 R4, R11, 0x10, R4 ;  /* 0x000000100b047825 */ /* 0x000fe400078e0004 */
[----:B------:R-:W5:Y:S04]  /*1c80*/  LDG.E.64 R128, desc[UR12][R128.64] ;  /* 0x0000000c80807981 */ /* 0x000f68000c1e1b00 */
[----:B------:R-:W5:Y:S04]  /*1c90*/  LDG.E.128 R8, desc[UR12][R8.64] ;  /* 0x0000000c08087981 */ /* 0x000f68000c1e1d00 */
[----:B------:R-:W5:Y:S02]  /*1ca0*/  LDG.E.128 R4, desc[UR12][R4.64] ;  /* 0x0000000c04047981 */ /* 0x000f64000c1e1d00 */
.L_x_894:
[----:B0-----:R-:W0:Y:S01]  /*1cb0*/  SHFL.DOWN PT, R121, R122, 0x10, 0x1f ;  /* 0x0a001f007a797f89 */ /* 0x001e2200000e0000 */
[----:B------:R-:W1:Y:S01]  /*1cc0*/  LDC R198, c[0x0][0x388] ;  /* 0x0000e200ffc67b82 */ /* 0x000e620000000800 */
[----:B------:R-:W-:Y:S01]  /*1cd0*/  @P2 IADD3 R193, PT, PT, R124, -0x1, RZ ;  /* 0xffffffff7cc12810 */ /* 0x000fe20007ffe0ff */
[----:B------:R-:W-:Y:S01]  /*1ce0*/  BSSY.RECONVERGENT B0, `(.L_x_895) ;  /* 0x0000026000007945 */ /* 0x000fe20003800200 */
[----:B------:R-:W2:Y:S01]  /*1cf0*/  SHFL.DOWN PT, R120, R123, 0x10, 0x1f ;  /* 0x0a001f007b787f89 */ /* 0x000ea200000e0000 */
[----:B------:R-:W-:Y:S01]  /*1d00*/  MOV R195, RZ ;  /* 0x000000ff00c37202 */ /* 0x000fe20000000f00 */
[----:B------:R-:W3:Y:S01]  /*1d10*/  S2R R167, SR_TID.X ;  /* 0x0000000000a77919 */ /* 0x000ee20000002100 */
[----:B0-----:R-:W-:Y:S01]  /*1d20*/  FADD.FTZ R121, R121, R122 ;  /* 0x0000007a79797221 */ /* 0x001fe20000010000 */
[----:B-1----:R-:W-:Y:S02]  /*1d30*/  @P2 IMAD R193, R193, R198, RZ ;  /* 0x000000c6c1c12224 */ /* 0x002fe400078e02ff */
[----:B--2---:R-:W-:-:S02]  /*1d40*/  FADD.FTZ R120, R120, R123 ;  /* 0x0000007b78787221 */ /* 0x004fc40000010000 */
[----:B------:R-:W0:Y:S04]  /*1d50*/  SHFL.DOWN PT, R126, R121, 0x8, 0x1f ;  /* 0x09001f00797e7f89 */ /* 0x000e2800000e0000 */
[----:B------:R-:W1:Y:S01]  /*1d60*/  SHFL.DOWN PT, R125, R120, 0x8, 0x1f ;  /* 0x09001f00787d7f89 */ /* 0x000e6200000e0000 */
[----:B---3--:R-:W-:Y:S01]  /*1d70*/  LOP3.LUT P0, RZ, R167, 0x1f, RZ, 0xc0, !PT ;  /* 0x0000001fa7ff7812 */ /* 0x008fe2000780c0ff */
[----:B0-----:R-:W-:Y:S01]  /*1d80*/  FADD.FTZ R126, R121, R126 ;  /* 0x0000007e797e7221 */ /* 0x001fe20000010000 */
[----:B-1----:R-:W-:-:S04]  /*1d90*/  FADD.FTZ R125, R120, R125 ;  /* 0x0000007d787d7221 */ /* 0x002fc80000010000 */
[----:B------:R-:W0:Y:S01]  /*1da0*/  SHFL.DOWN PT, R127, R126, 0x4, 0x1f ;  /* 0x08801f007e7f7f89 */ /* 0x000e2200000e0000 */
[----:B------:R-:W1:Y:S03]  /*1db0*/  @P2 LDC.64 R120, c[0x0][0x390] ;  /* 0x0000e400ff782b82 */ /* 0x000e660000000a00 */
[----:B------:R-:W2:Y:S01]  /*1dc0*/  SHFL.DOWN PT, R192, R125, 0x4, 0x1f ;  /* 0x08801f007dc07f89 */ /* 0x000ea200000e0000 */
[----:B0-----:R-:W-:Y:S01]  /*1dd0*/  FADD.FTZ R127, R126, R127 ;  /* 0x0000007f7e7f7221 */ /* 0x001fe20000010000 */
[----:B--2---:R-:W-:-:S04]  /*1de0*/  FADD.FTZ R192, R125, R192 ;  /* 0x000000c07dc07221 */ /* 0x004fc80000010000 */
[----:B------:R-:W0:Y:S04]  /*1df0*/  SHFL.DOWN PT, R122, R127, 0x2, 0x1f ;  /* 0x08401f007f7a7f89 */ /* 0x000e2800000e0000 */
[----:B------:R-:W2:Y:S01]  /*1e00*/  SHFL.DOWN PT, R123, R192, 0x2, 0x1f ;  /* 0x08401f00c07b7f89 */ /* 0x000ea200000e0000 */
[----:B0-----:R-:W-:Y:S01]  /*1e10*/  FADD.FTZ R194, R127, R122 ;  /* 0x0000007a7fc27221 */ /* 0x001fe20000010000 */
[----:B------:R-:W-:Y:S01]  /*1e20*/  @P2 SHF.R.S32.HI R122, RZ, 0x1f, R193 ;  /* 0x0000001fff7a2819 */ /* 0x000fe200000114c1 */
[----:B--2---:R-:W-:-:S03]  /*1e30*/  FADD.FTZ R196, R192, R123 ;  /* 0x0000007bc0c47221 */ /* 0x004fc60000010000 */
[----:B------:R-:W-:Y:S01]  /*1e40*/  @P2 LEA.HI R122, R122, R193, RZ, 0x3 ;  /* 0x000000c17a7a2211 */ /* 0x000fe200078f18ff */
[----:B------:R-:W0:Y:S03]  /*1e50*/  SHFL.DOWN PT, R123, R194, 0x1, 0x1f ;  /* 0x08201f00c27b7f89 */ /* 0x000e2600000e0000 */
[----:B------:R-:W-:Y:S01]  /*1e60*/  @P2 LEA.HI.SX32 R195, R122, R167, 0x1d ;  /* 0x000000a77ac32211 */ /* 0x000fe200078feaff */
[----:B------:R-:W2:Y:S04]  /*1e70*/  SHFL.DOWN PT, R125, R196, 0x1, 0x1f ;  /* 0x08201f00c47d7f89 */ /* 0x000ea800000e0000 */
[----:B-1----:R-:W-:-:S04]  /*1e80*/  @P2 IMAD.WIDE.U32 R192, R195, 0x10, R120 ;  /* 0x00000010c3c02825 */ /* 0x002fc800078e0078 */
[----:B0-----:R-:W-:Y:S01]  /*1e90*/  FADD.FTZ R122, R194, R123 ;  /* 0x0000007bc27a7221 */ /* 0x001fe20000010000 */
[----:B--2---:R-:W-:Y:S01]  /*1ea0*/  FADD.FTZ R123, R196, R125 ;  /* 0x0000007dc47b7221 */ /* 0x004fe20000010000 */
        /* <DEDUP_REMOVED lines=9> */
.L_x_896:
[----:B------:R-:W-:Y:S05]  /*1f40*/  BSYNC.RECONVERGENT B0 ;  /* 0x0000000000007941 */ /* 0x000fea0003800200 */
.L_x_895:
[----:B------:R-:W-:Y:S06]  /*1f50*/  BAR.SYNC.DEFER_BLOCKING 0x0 ;  /* 0x0000000000007b1d */ /* 0x000fec0000010000 */
[----:B------:R1:W5:Y:S02]  /*1f60*/  @P2 LDG.E.128 R108, desc[UR12][R192.64] ;  /* 0x0000000cc06c2981 */ /* 0x000364000c1e1d00 */
[----:B------:R-:W2:Y:S01]  /*1f70*/  S2UR UR5, SR_CgaCtaId ;  /* 0x00000000000579c3 */ /* 0x000ea20000008800 */
[----:B------:R-:W-:Y:S01]  /*1f80*/  UMOV UR4, 0x400 ;  /* 0x0000040000047882 */ /* 0x000fe20000000000 */
[----:B------:R-:W-:Y:S01]  /*1f90*/  ISETP.NE.U32.AND P0, PT, RZ, UR6, PT ;  /* 0x00000006ff007c0c */ /* 0x000fe2000bf05070 */
[----:B------:R-:W-:Y:S01]  /*1fa0*/  IMAD R198, R135, R198, RZ ;  /* 0x000000c687c67224 */ /* 0x000fe200078e02ff */
[----:B------:R-:W-:-:S02]  /*1fb0*/  ISETP.NE.AND P3, PT, RZ, UR11, PT ;  /* 0x0000000bff007c0c */ /* 0x000fc4000bf65270 */
[----:B------:R-:W-:Y:S01]  /*1fc0*/  ISETP.NE.AND.EX P0, PT, R136, RZ, PT, P0 ;  /* 0x000000ff8800720c */ /* 0x000fe20003f05300 */
        /* <DEDUP_REMOVED lines=8> */
[----:B------:R-:W-:Y:S01]  /*2050*/  FADD.FTZ R120, RZ, R121 ;  /* 0x00000079ff787221 */ /* 0x000fe20000010000 */
[----:B------:R-:W-:Y:S02]  /*2060*/  SHF.R.S32.HI R121, RZ, 0x1f, R198 ;  /* 0x0000001fff797819 */ /* 0x000fe400000114c6 */
[----:B------:R-:W-:Y:S01]  /*2070*/  FADD.FTZ R197, R122, R197 ;  /* 0x000000c57ac57221 */ /* 0x000fe20000010000 */
[----:B------:R-:W-:-:S03]  /*2080*/  FADD.FTZ R120, R123, R120 ;  /* 0x000000787b787221 */ /* 0x000fc60000010000 */
[----:B--2---:R-:W-:Y:S01]  /*2090*/  FADD.FTZ R197, R197, R124 ;  /* 0x0000007cc5c57221 */ /* 0x004fe20000010000 */
[----:B------:R-:W-:Y:S01]  /*20a0*/  FADD.FTZ R120, R120, R125 ;  /* 0x0000007d78787221 */ /* 0x000fe20000010000 */
[----:B------:R-:W-:Y:S02]  /*20b0*/  LEA.HI R124, R121, R198, RZ, 0x3 ;  /* 0x000000c6797c7211 */ /* 0x000fe400078f18ff */
[----:B------:R-:W-:Y:S01]  /*20c0*/  FADD.FTZ R126, R126, R197 ;  /* 0x000000c57e7e7221 */ /* 0x000fe20000010000 */
[----:B------:R-:W-:Y:S01]  /*20d0*/  FADD.FTZ R120, R127, R120 ;  /* 0x000000787f787221 */ /* 0x000fe20000010000 */
[----:B------:R-:W-:Y:S02]  /*20e0*/  LEA.HI.SX32 R124, R124, R167, 0x1d ;  /* 0x000000a77c7c7211 */ /* 0x000fe400078feaff */
[----:B------:R-:W-:Y:S01]  /*20f0*/  FMUL.FTZ R126, R126, UR14 ;  /* 0x0000000e7e7e7c20 */ /* 0x000fe20008410000 */
[----:B------:R-:W-:-:S04]  /*2100*/  FMUL.FTZ R125, R120, UR14 ;  /* 0x0000000e787d7c20 */ /* 0x000fc80008410000 */
[----:B------:R-:W-:Y:S01]  /*2110*/  FSEL R126, R126, RZ, !P3 ;  /* 0x000000ff7e7e7208 */ /* 0x000fe20005800000 */
[----:B-1----:R-:W-:Y:S06]  /*2120*/  @P0 BRA `(.L_x_897) ;  /* 0x0000001000b40947 */ /* 0x002fec0003800000 */
        /* <DEDUP_REMOVED lines=22> */
.L_x_899:
        /* <DEDUP_REMOVED lines=19> */
.L_x_900:
        /* <DEDUP_REMOVED lines=17> */
.L_x_901:
        /* <DEDUP_REMOVED lines=19> */
.L_x_902:
        /* <DEDUP_REMOVED lines=17> */
.L_x_903:
        /* <DEDUP_REMOVED lines=19> */
.L_x_904:
        /* <DEDUP_REMOVED lines=17> */
.L_x_905:
        /* <DEDUP_REMOVED lines=21> */
.L_x_898:
        /* <DEDUP_REMOVED lines=13> */
[----:B------:R-:W-:Y:S02]  /*2b70*/  HFMA2 R118, -RZ, RZ, 0, 0 ;  /* 0x00000000ff767431 */ /* 0x000fe400000001ff */
[----:B------:R-:W-:Y:S02]  /*2b80*/  IMAD.MOV.U32 R117, RZ, RZ, RZ ;  /* 0x000000ffff757224 */ /* 0x000fe400078e00ff */
        /* <DEDUP_REMOVED lines=8> */
.L_x_907:
[----:B------:R-:W-:Y:S01]  /*2c10*/  F2FP.BF16.F32.PACK_AB R116, RZ, R120 ;  /* 0x00000078ff74723e */ /* 0x000fe200000010ff */
[----:B------:R-:W-:Y:S01]  /*2c20*/  FFMA.FTZ R194, R148, R125, R126 ;  /* 0x0000007d94c27223 */ /* 0x000fe2000001007e */
[----:B------:R-:W-:Y:S01]  /*2c30*/  FMUL.FTZ R121, R134, R121 ;  /* 0x0000007986797220 */ /* 0x000fe20000410000 */
[----:B------:R-:W-:Y:S01]  /*2c40*/  FSEL R122, R119, RZ, P0 ;  /* 0x000000ff777a7208 */ /* 0x000fe20000000000 */
[----:B------:R-:W-:Y:S06]  /*2c50*/  @!P2 BRA `(.L_x_908) ;  /* 0x000000000034a947 */ /* 0x000fec0003800000 */
[----:B-----5:R-:W-:Y:S01]  /*2c60*/  LOP3.LUT P1, RZ, R132, 0xff00, RZ, 0xc0, !PT ;  /* 0x0000ff0084ff7812 */ /* 0x020fe2000782c0ff */
        /* <DEDUP_REMOVED lines=12> */
.L_x_908:
        /* <DEDUP_REMOVED lines=16> */
.L_x_909:
        /* <DEDUP_REMOVED lines=23> */
.L_x_910:
        /* <DEDUP_REMOVED lines=17> */
.L_x_911:
[----:B------:R-:W-:Y:S01]  /*30b0*/  F2FP.BF16.F32.PACK_AB R121, RZ, R121 ;  /* 0x00000079ff79723e */ /* 0x000fe200000010ff */
[C---:B------:R-:W-:Y:S01]  /*30c0*/  FMUL.FTZ R123, R134.reuse, R123 ;  /* 0x0000007b867b7220 */ /* 0x040fe20000410000 */
        /* <DEDUP_REMOVED lines=16> */
.L_x_912:
        /* <DEDUP_REMOVED lines=15> */
.L_x_913:
[----:B------:R-:W-:Y:S02]  /*32c0*/  F2FP.BF16.F32.PACK_AB R119, R120, R123 ;  /* 0x0000007b7877723e */ /* 0x000fe400000010ff */
[----:B------:R-:W-:Y:S02]  /*32d0*/  PRMT R118, R121, 0x5410, R127 ;  /* 0x0000541079767816 */ /* 0x000fe4000000007f */
[----:B------:R-:W-:Y:S02]  /*32e0*/  PRMT R117, R192, 0x5410, R194 ;  /* 0x00005410c0757816 */ /* 0x000fe400000000c2 */
[----:B------:R-:W-:Y:S01]  /*32f0*/  PRMT R116, R116, 0x5410, R122 ;  /* 0x0000541074747816 */ /* 0x000fe2000000007a */
[----:B------:R-:W-:Y:S06]  /*3300*/  @!P2 BRA `(.L_x_906) ;  /* 0x00000014000ca947 */ /* 0x000fec0003800000 */
[----:B-----5:R-:W-:Y:S01]  /*3310*/  ISETP.GE.U32.AND P0, PT, R132, RZ, PT ;  /* 0x000000ff8400720c */ /* 0x020fe20003f06070 */
[----:B------:R-:W-:Y:S01]  /*3320*/  FMUL.FTZ R120, R120, UR17 ;  /* 0x0000001178787c20 */ /* 0x000fe20008410000 */
[----:B------:R-:W-:Y:S02]  /*3330*/  MOV R122, RZ ;  /* 0x000000ff007a7202 */ /* 0x000fe40000000f00 */
[----:B------:R-:W-:Y:S01]  /*3340*/  ISETP.GE.U32.AND.EX P0, PT, R133, 0x1000000, PT, P0 ;  /* 0x010000008500780c */ /* 0x000fe20003f06100 */
[----:B------:R-:W-:Y:S01]  /*3350*/  FMUL.FTZ R132, R120, UR16 ;  /* 0x0000001078847c20 */ /* 0x000fe20008410000 */
[----:B------:R-:W-:-:S11]  /*3360*/  IMAD.MOV.U32 R120, RZ, RZ, RZ ;  /* 0x000000ffff787224 */ /* 0x000fd600078e00ff */
        /* <DEDUP_REMOVED lines=9> */
.L_x_897:
        /* <DEDUP_REMOVED lines=15> */
[----:B------:R-:W-:Y:S01]  /*34f0*/  @P0 SHF.L.U32 R192, R160, 0x10, RZ ;  /* 0x00000010a0c00819 */ /* 0x000fe200000006ff */
[----:B------:R-:W-:Y:S02]  /*3500*/  @P0 IMAD.U32 R122, R108, 0x10000, RZ ;  /* 0x000100006c7a0824 */ /* 0x000fe400078e00ff */
[----:B------:R-:W-:-:S04]  /*3510*/  FMUL.FTZ R121, R121, UR16 ;  /* 0x0000001079797c20 */ /* 0x000fc80008410000 */
[-C--:B------:R-:W-:Y:S01]  /*3520*/  @P0 FMUL.FTZ R120, R192, R121.reuse ;  /* 0x00000079c0780220 */ /* 0x080fe20000410000 */
[----:B------:R-:W-:-:S04]  /*3530*/  @P0 FMUL.FTZ R123, R122, R121 ;  /* 0x000000797a7b0220 */ /* 0x000fc80000410000 */
[----:B------:R-:W-:Y:S01]  /*3540*/  F2FP.BF16.F32.PACK_AB R120, RZ, R120 ;  /* 0x00000078ff78723e */ /* 0x000fe200000010ff */
[----:B------:R-:W-:-:S03]  /*3550*/  FADD.FTZ R80, R80, R123 ;  /* 0x0000007b50507221 */ /* 0x000fc60000010000 */
[----:B------:R-:W-:-:S07]  /*3560*/  PRMT R112, R120, 0x7610, R112 ;  /* 0x0000761078707816 */ /* 0x000fce0000000070 */
.L_x_915:
        /* <DEDUP_REMOVED lines=19> */
.L_x_916:
[----:B------:R-:W-:Y:S05]  /*36a0*/  @!P2 BRA `(.L_x_917) ;  /* 0x000000000040a947 */ /* 0x000fea0003800000 */
[----:B------:R-:W-:Y:S01]  /*36b0*/  @P1 FFMA.FTZ R123, R137, R125, R126 ;  /* 0x0000007d897b1223 */ /* 0x000fe2000001007e */
[----:B-----5:R-:W-:Y:S01]  /*36c0*/  LOP3.LUT P0, RZ, R132, 0xff0000, RZ, 0xc0, !PT ;  /* 0x00ff000084ff7812 */ /* 0x020fe2000780c0ff */
[----:B------:R-:W-:Y:S01]  /*36d0*/  IMAD.U32 R121, R13, 0x10000, RZ ;  /* 0x000100000d797824 */ /* 0x000fe200078e00ff */
[----:B------:R-:W-:Y:S01]  /*36e0*/  MOV R120, RZ ;  /* 0x000000ff00787202 */ /* 0x000fe20000000f00 */
        /* <DEDUP_REMOVED lines=12> */
.L_x_917:
[----:B------:R-:W-:Y:S05]  /*37b0*/  @!P2 BRA `(.L_x_918) ;  /* 0x000000000048a947 */ /* 0x000fea0003800000 */
[----:B-----5:R-:W-:Y:S01]  /*37c0*/  PRMT R120, R13, 0x7632, R120 ;  /* 0x000076320d787816 */ /* 0x020fe20000000078 */
[----:B------:R-:W-:Y:S01]  /*37d0*/  @P1 FFMA.FTZ R122, R148, R125, R126 ;  /* 0x0000007d947a1223 */ /* 0x000fe2000001007e */
[----:B------:R-:W-:Y:S01]  /*37e0*/  LOP3.LUT P0, RZ, R132, 0xff000000, RZ, 0xc0, !PT ;  /* 0xff00000084ff7812 */ /* 0x000fe2000780c0ff */
[----:B------:R-:W-:Y:S01]  /*37f0*/  HFMA2 R123, -RZ, RZ, 0, 0 ;  /* 0x00000000ff7b7431 */ /* 0x000fe200000001ff */
[----:B------:R-:W-:Y:S01]  /*3800*/  SHF.L.U32 R121, R120, 0x10, RZ ;  /* 0x0000001078797819 */ /* 0x000fe200000006ff */
[----:B------:R-:W-:Y:S01]  /*3810*/  @P1 FADD.FTZ R122, R145, -R122 ;  /* 0x8000007a917a1221 */ /* 0x000fe20000010000 */
[----:B------:R-:W-:-:S03]  /*3820*/  IMAD.MOV.U32 R120, RZ, RZ, RZ ;  /* 0x000000ffff787224 */ /* 0x000fc600078e00ff */
        /* <DEDUP_REMOVED lines=11> */
.L_x_918:
[----:B------:R-:W-:Y:S05]  /*38e0*/  @!P2 BRA `(.L_x_919) ;  /* 0x000000000040a947 */ /* 0x000fea0003800000 */
[----:B------:R-:W-:Y:S01]  /*38f0*/  @P1 FFMA.FTZ R123, R139, R125, R126 ;  /* 0x0000007d8b7b1223 */ /* 0x000fe2000001007e */
[----:B-----5:R-:W-:Y:S01]  /*3900*/  LOP3.LUT P0, RZ, R133, 0xff, RZ, 0xc0, !PT ;  /* 0x000000ff85ff7812 */ /* 0x020fe2000780c0ff */
[----:B------:R-:W-:Y:S01]  /*3910*/  IMAD.MOV.U32 R120, RZ, RZ, RZ ;  /* 0x000000ffff787224 */ /* 0x000fe200078e00ff */
[----:B------:R-:W-:Y:S01]  /*3920*/  SHF.L.U32 R121, R14, 0x10, RZ ;  /* 0x000000100e797819 */ /* 0x000fe200000006ff */
[----:B------:R-:W-:-:S04]  /*3930*/  @P1 FADD.FTZ R123, R142, -R123 ;  /* 0x8000007b8e7b1221 */ /* 0x000fc80000010000 */
[----:B------:R-:W-:Y:S01]  /*3940*/  @P1 FFMA.FTZ R121, R134, R123, R121 ;  /* 0x0000007b86791223 */ /* 0x000fe20000010079 */
[----:B------:R-:W-:-:S03]  /*3950*/  MOV R123, RZ ;  /* 0x000000ff007b7202 */ /* 0x000fc60000000f00 */
        /* <DEDUP_REMOVED lines=9> */
.L_x_919:
        /* <DEDUP_REMOVED lines=19> */
.L_x_920:
        /* <DEDUP_REMOVED lines=17> */
.L_x_921:
[----:B------:R-:W-:Y:S05]  /*3c30*/  @!P2 BRA `(.L_x_906) ;  /* 0x0000000800c0a947 */ /* 0x000fea0003800000 */
[----:B-----5:R-:W-:Y:S01]  /*3c40*/  ISETP.GE.U32.AND P0, PT, R132, RZ, PT ;  /* 0x000000ff8400720c */ /* 0x020fe20003f06070 */
[----:B------:R-:W-:Y:S01]  /*3c50*/  @P1 FFMA.FTZ R122, R152, R125, R126 ;  /* 0x0000007d987a1223 */ /* 0x000fe2000001007e */
[----:B------:R-:W-:Y:S01]  /*3c60*/  PRMT R120, R15, 0x7632, R120 ;  /* 0x000076320f787816 */ /* 0x000fe20000000078 */
[----:B------:R-:W-:Y:S01]  /*3c70*/  HFMA2 R123, -RZ, RZ, 0, 0 ;  /* 0x00000000ff7b7431 */ /* 0x000fe200000001ff */
[----:B------:R-:W-:Y:S01]  /*3c80*/  ISETP.GE.U32.AND.EX P0, PT, R133, 0x1000000, PT, P0 ;  /* 0x010000008500780c */ /* 0x000fe20003f06100 */
[----:B------:R-:W-:Y:S01]  /*3c90*/  @P1 FADD.FTZ R122, R149, -R122 ;  /* 0x8000007a957a1221 */ /* 0x000fe20000010000 */
[----:B------:R-:W-:Y:S02]  /*3ca0*/  SHF.L.U32 R121, R120, 0x10, RZ ;  /* 0x0000001078797819 */ /* 0x000fe400000006ff */
        /* <DEDUP_REMOVED lines=13> */
.L_x_914:
[----:B------:R-:W-:Y:S01]  /*3d80*/  ISETP.GT.AND P0, PT, R2, RZ, PT ;  /* 0x000000ff0200720c */ /* 0x000fe20003f04270 */
[----:B------:R-:W-:Y:S01]  /*3d90*/  @P1 FFMA.FTZ R119, R3, R125, R126 ;  /* 0x0000007d03771223 */ /* 0x000fe2000001007e */
[C---:B-----5:R-:W-:Y:S01]  /*3da0*/  PRMT R116, R12.reuse, 0x7632, R116 ;  /* 0x000076320c747816 */ /* 0x060fe20000000074 */
[----:B------:R-:W-:Y:S01]  /*3db0*/  IMAD.U32 R117, R12, 0x10000, RZ ;  /* 0x000100000c757824 */ /* 0x000fe200078e00ff */
[C---:B------:R-:W-:Y:S01]  /*3dc0*/  PRMT R118, R13.reuse, 0x7632, R118 ;  /* 0x000076320d767816 */ /* 0x040fe20000000076 */
[----:B------:R-:W-:Y:S01]  /*3dd0*/  @P1 FADD.FTZ R119, R138, -R119 ;  /* 0x800000778a771221 */ /* 0x000fe20000010000 */
[----:B------:R-:W-:Y:S02]  /*3de0*/  SHF.L.U32 R127, R116, 0x10, RZ ;  /* 0x00000010747f7819 */ /* 0x000fe400000006ff */
[----:B------:R-:W-:Y:S01]  /*3df0*/  SHF.L.U32 R197, R118, 0x10, RZ ;  /* 0x0000001076c57819 */ /* 0x000fe200000006ff */
[----:B------:R-:W-:Y:S01]  /*3e00*/  @P1 FFMA.FTZ R117, R134, R119, R117 ;  /* 0x0000007786751223 */ /* 0x000fe20000010075 */
[----:B------:R-:W-:-:S02]  /*3e10*/  SHF.L.U32 R193, R13, 0x10, RZ ;  /* 0x000000100dc17819 */ /* 0x000fc400000006ff */
[----:B------:R-:W-:Y:S01]  /*3e20*/  SHF.L.U32 R199, R14, 0x10, RZ ;  /* 0x000000100ec77819 */ /* 0x000fe200000006ff */
[-CC-:B------:R-:W-:Y:S01]  /*3e30*/  @P0 FFMA.FTZ R116, R146, R125.reuse, R126.reuse ;  /* 0x0000007d92740223 */ /* 0x180fe2000001007e */
[-CC-:B------:R-:W-:Y:S01]  /*3e40*/  @P0 FFMA.FTZ R120, R148, R125.reuse, R126.reuse ;  /* 0x0000007d94780223 */ /* 0x180fe2000001007e */
[-CC-:B------:R-:W-:Y:S01]  /*3e50*/  @P0 FFMA.FTZ R121, R137, R125.reuse, R126.reuse ;  /* 0x0000007d89790223 */ /* 0x180fe2000001007e */
[-C--:B------:R-:W-:Y:S01]  /*3e60*/  @P0 FFMA.FTZ R123, R139, R125.reuse, R126 ;  /* 0x0000007d8b7b0223 */ /* 0x080fe2000001007e */
[----:B------:R-:W-:Y:S01]  /*3e70*/  @P0 FADD.FTZ R116, R143, -R116 ;  /* 0x800000748f740221 */ /* 0x000fe20000010000 */
[----:B------:R-:W-:Y:S01]  /*3e80*/  @P0 FADD.FTZ R120, R145, -R120 ;  /* 0x8000007891780221 */ /* 0x000fe20000010000 */
[--C-:B------:R-:W-:Y:S01]  /*3e90*/  @P0 FADD.FTZ R118, R140, -R121.reuse ;  /* 0x800000798c760221 */ /* 0x100fe20000010000 */
[----:B------:R-:W-:Y:S01]  /*3ea0*/  PRMT R121, R15, 0x7632, R121 ;  /* 0x000076320f797816 */ /* 0x000fe20000000079 */
[----:B------:R-:W-:Y:S01]  /*3eb0*/  @P0 FFMA.FTZ R127, R134, R116, R127 ;  /* 0x00000074867f0223 */ /* 0x000fe2000001007f */
[----:B------:R-:W-:Y:S01]  /*3ec0*/  PRMT R116, R14, 0x7632, R116 ;  /* 0x000076320e747816 */ /* 0x000fe20000000074 */
[----:B------:R-:W-:Y:S01]  /*3ed0*/  @P0 FFMA.FTZ R197, R134, R120, R197 ;  /* 0x0000007886c50223 */ /* 0x000fe200000100c5 */
[-CC-:B------:R-:W-:Y:S01]  /*3ee0*/  @P0 FFMA.FTZ R120, R152, R125.reuse, R126.reuse ;  /* 0x0000007d98780223 */ /* 0x180fe2000001007e */
[----:B------:R-:W-:Y:S01]  /*3ef0*/  @P0 FADD.FTZ R123, R142, -R123 ;  /* 0x8000007b8e7b0221 */ /* 0x000fe20000010000 */
[----:B------:R-:W-:Y:S01]  /*3f00*/  @P0 FFMA.FTZ R203, R141, R125, R126 ;  /* 0x0000007d8dcb0223 */ /* 0x000fe2000001007e */
[----:B------:R-:W-:-:S02]  /*3f10*/  IMAD.U32 R201, R116, 0x10000, RZ ;  /* 0x0001000074c97824 */ /* 0x000fc400078e00ff */
[----:B------:R-:W-:Y:S01]  /*3f20*/  @P0 FFMA.FTZ R116, R150, R125, R126 ;  /* 0x0000007d96740223 */ /* 0x000fe2000001007e */
[----:B------:R-:W-:Y:S01]  /*3f30*/  SHF.L.U32 R121, R121, 0x10, RZ ;  /* 0x0000001079797819 */ /* 0x000fe200000006ff */
[C---:B------:R-:W-:Y:S01]  /*3f40*/  @P0 FFMA.FTZ R193, R134.reuse, R118, R193 ;  /* 0x0000007686c10223 */ /* 0x040fe200000100c1 */
[----:B------:R-:W-:Y:S01]  /*3f50*/  SHF.L.U32 R119, R15, 0x10, RZ ;  /* 0x000000100f777819 */ /* 0x000fe200000006ff */
[----:B------:R-:W-:Y:S01]  /*3f60*/  @P0 FADD.FTZ R116, R147, -R116 ;  /* 0x8000007493740221 */ /* 0x000fe20000010000 */
[----:B------:R-:W-:Y:S01]  /*3f70*/  @P0 FADD.FTZ R120, R149, -R120 ;  /* 0x8000007895780221 */ /* 0x000fe20000010000 */
[----:B------:R-:W-:Y:S01]  /*3f80*/  @P0 FFMA.FTZ R199, R134, R123, R199 ;  /* 0x0000007b86c70223 */ /* 0x000fe200000100c7 */
        /* <DEDUP_REMOVED lines=23> */
.L_x_922:
[----:B------:R-:W-:Y:S05]  /*4100*/  @!P2 BRA `(.L_x_923) ;  /* 0x000000000034a947 */ /* 0x000fea0003800000 */
[----:B------:R-:W-:Y:S01]  /*4110*/  LOP3.LUT P0, RZ, R132, 0xff00, RZ, 0xc0, !PT ;  /* 0x0000ff0084ff7812 */ /* 0x000fe2000780c0ff */
[----:B------:R-:W-:Y:S01]  /*4120*/  FMUL.FTZ R127, R127, UR17 ;  /* 0x000000117f7f7c20 */ /* 0x000fe20008410000 */
[----:B------:R-:W-:Y:S02]  /*4130*/  HFMA2 R122, -RZ, RZ, 0, 0 ;  /* 0x00000000ff7a7431 */ /* 0x000fe400000001ff */
[----:B------:R-:W-:Y:S02]  /*4140*/  IMAD.MOV.U32 R118, RZ, RZ, RZ ;  /* 0x000000ffff767224 */ /* 0x000fe400078e00ff */
        /* <DEDUP_REMOVED lines=9> */
.L_x_923:
[----:B------:R-:W-:Y:S05]  /*41e0*/  @!P2 BRA `(.L_x_924) ;  /* 0x000000000030a947 */ /* 0x000fea0003800000 */
[----:B------:R-:W-:Y:S01]  /*41f0*/  LOP3.LUT P0, RZ, R132, 0xff0000, RZ, 0xc0, !PT ;  /* 0x00ff000084ff7812 */ /* 0x000fe2000780c0ff */
[----:B------:R-:W-:Y:S01]  /*4200*/  FMUL.FTZ R193, R193, UR17 ;  /* 0x00000011c1c17c20 */ /* 0x000fe20008410000 */
[----:B------:R-:W-:Y:S01]  /*4210*/  HFMA2 R118, -RZ, RZ, 0, 0 ;  /* 0x00000000ff767431 */ /* 0x000fe200000001ff */
[----:B------:R-:W-:Y:S02]  /*4220*/  MOV R117, RZ ;  /* 0x000000ff00757202 */ /* 0x000fe40000000f00 */
        /* <DEDUP_REMOVED lines=8> */
.L_x_924:
        /* <DEDUP_REMOVED lines=14> */
.L_x_925:
        /* <DEDUP_REMOVED lines=13> */
.L_x_926:
[----:B------:R-:W-:Y:S05]  /*4460*/  @!P2 BRA `(.L_x_927) ;  /* 0x000000000034a947 */ /* 0x000fea0003800000 */
[----:B------:R-:W-:Y:S01]  /*4470*/  LOP3.LUT P0, RZ, R133, 0xff00, RZ, 0xc0, !PT ;  /* 0x0000ff0085ff7812 */ /* 0x000fe2000780c0ff */
        /* <DEDUP_REMOVED lines=12> */
.L_x_927:
[----:B------:R-:W-:Y:S05]  /*4540*/  @!P2 BRA `(.L_x_928) ;  /* 0x000000000030a947 */ /* 0x000fea0003800000 */
        /* <DEDUP_REMOVED lines=12> */
.L_x_928:
[----:B------:R-:W-:Y:S02]  /*4610*/  F2FP.BF16.F32.PACK_AB R119, R121, R119 ;  /* 0x000000777977723e */ /* 0x000fe400000010ff */
[----:B------:R-:W-:Y:S02]  /*4620*/  PRMT R118, R198, 0x5410, R200 ;  /* 0x00005410c6767816 */ /* 0x000fe400000000c8 */
[----:B------:R-:W-:Y:S02]  /*4630*/  PRMT R117, R194, 0x5410, R196 ;  /* 0x00005410c2757816 */ /* 0x000fe400000000c4 */
[----:B------:R-:W-:Y:S01]  /*4640*/  PRMT R116, R116, 0x5410, R120 ;  /* 0x0000541074747816 */ /* 0x000fe20000000078 */
[----:B------:R-:W-:Y:S06]  /*4650*/  @!P2 BRA `(.L_x_906) ;  /* 0x000000000038a947 */ /* 0x000fec0003800000 */
[----:B------:R-:W-:Y:S01]  /*4660*/  ISETP.GE.U32.AND P0, PT, R132, RZ, PT ;  /* 0x000000ff8400720c */ /* 0x000fe20003f06070 */
[----:B------:R-:W-:Y:S01]  /*4670*/  FMUL.FTZ R121, R121, UR17 ;  /* 0x0000001179797c20 */ /* 0x000fe20008410000 */
[----:B------:R-:W-:Y:S02]  /*4680*/  HFMA2 R123, -RZ, RZ, 0, 0 ;  /* 0x00000000ff7b7431 */ /* 0x000fe400000001ff */
[----:B------:R-:W-:Y:S01]  /*4690*/  IMAD.MOV.U32 R120, RZ, RZ, RZ ;  /* 0x000000ffff787224 */ /* 0x000fe200078e00ff */
        /* <DEDUP_REMOVED lines=10> */
.L_x_906:
[----:B------:R-:W-:Y:S01]  /*4740*/  ISETP.NE.U32.AND P0, PT, RZ, UR4, PT ;  /* 0x00000004ff007c0c */ /* 0x000fe2000bf05070 */
[----:B------:R-:W0:Y:S01]  /*4750*/  @P2 LDC.64 R122, c[0x0][0x468] ;  /* 0x00011a00ff7a2b82 */ /* 0x000e220000000a00 */
[----:B------:R-:W-:Y:S02]  /*4760*/  ISETP.NE.U32.AND P1, PT, RZ, UR6, PT ;  /* 0x00000006ff007c0c */ /* 0x000fe4000bf25070 */
[----:B------:R-:W-:Y:S02]  /*4770*/  ISETP.NE.AND.EX P0, PT, RZ, UR5, PT, P0 ;  /* 0x00000005ff007c0c */ /* 0x000fe4000bf05300 */
[----:B------:R-:W-:-:S11]  /*4780*/  ISETP.NE.AND.EX P1, PT, R136, RZ, PT, P1 ;  /* 0x000000ff8800720c */ /* 0x000fd60003f25310 */
[----:B------:R-:W1:Y:S01]  /*4790*/  @P0 LDC.64 R120, c[0x0][0x478] ;  /* 0x00011e00ff780b82 */ /* 0x000e620000000a00 */
[C---:B0----5:R-:W-:Y:S01]  /*47a0*/  @P2 IMAD.WIDE.U32 R132, R195.reuse, 0x10, R122 ;  /* 0x00000010c3842825 */ /* 0x061fe200078e007a */
[----:B------:R-:W-:-:S03]  /*47b0*/  IADD3 R122, PT, PT, R195, 0x80, RZ ;  /* 0x00000080c37a7810 */ /* 0x000fc60007ffe0ff */
[----:B-1----:R-:W-:-:S05]  /*47c0*/  @P0 IMAD.WIDE.U32 R120, R124, 0x10, R120 ;  /* 0x000000107c780825 */ /* 0x002fca00078e0078 */
[----:B------:R0:W-:Y:S04]  /*47d0*/  @P0 STG.E.128 desc[UR12][R120.64], R116 ;  /* 0x0000007478000986 */ /* 0x0001e8000c101d0c */
[----:B------:R0:W-:Y:S01]  /*47e0*/  @P2 STG.E.128 desc[UR12][R132.64], R112 ;  /* 0x0000007084002986 */ /* 0x0001e2000c101d0c */
[----:B------:R-:W-:Y:S05]  /*47f0*/  @!P2 BRA `(.L_x_929) ;  /* 0x00000000000ca947 */ /* 0x000fea0003800000 */
[----:B------:R-:W1:Y:S02]  /*4800*/  LDC.64 R108, c[0x0][0x390] ;  /* 0x0000e400ff6c7b82 */ /* 0x000e640000000a00 */
[----:B-1----:R-:W-:-:S06]  /*4810*/  IMAD.WIDE.U32 R108, R122, 0x10, R108 ;  /* 0x000000107a6c7825 */ /* 0x002fcc00078e006c */
[----:B------:R-:W5:Y:S02]  /*4820*/  LDG.E.128 R108, desc[UR12][R108.64] ;  /* 0x0000000c6c6c7981 */ /* 0x000f64000c1e1d00 */
.L_x_929:
[----:B------:R-:W-:Y:S05]  /*4830*/  @!P1 BRA `(.L_x_930) ;  /* 0x0000001000e49947 */ /* 0x000fea0003800000 */
[----:B------:R-:W-:Y:S05]  /*4840*/  @!P0 BRA `(.L_x_931) ;  /* 0x0000000800848947 */ /* 0x000fea0003800000 */
[----:B------:R-:W-:Y:S01]  /*4850*/  ISETP.GT.AND P3, PT, R2, RZ, PT ;  /* 0x000000ff0200720c */ /* 0x000fe20003f64270 */
[C---:B------:R-:W-:Y:S01]  /*4860*/  IMAD.U32 R197, R9.reuse, 0x10000, RZ ;  /* 0x0001000009c57824 */ /* 0x040fe200078e00ff */
        /* <DEDUP_REMOVED lines=13> */
[----:B------:R-:W-:Y:S01]  /*4940*/  SHF.L.U32 R201, R10, 0x10, RZ ;  /* 0x000000100ac97819 */ /* 0x000fe200000006ff */
        /* <DEDUP_REMOVED lines=12> */
[----:B------:R-:W-:Y:S01]  /*4a10*/  @P3 FFMA.FTZ R197, R134, R118, R197 ;  /* 0x0000007686c53223 */ /* 0x000fe200000100c5 */
[----:B------:R-:W-:Y:S01]  /*4a20*/  SHF.L.U32 R119, R11, 0x10, RZ ;  /* 0x000000100b777819 */ /* 0x000fe200000006ff */
[----:B------:R-:W-:-:S02]  /*4a30*/  IMAD.U32 R121, R121, 0x10000, RZ ;  /* 0x0001000079797824 */ /* 0x000fc400078e00ff */
[----:B------:R-:W-:Y:S01]  /*4a40*/  @P3 FADD.FTZ R120, R171, -R120 ;  /* 0x80000078ab783221 */ /* 0x000fe20000010000 */
[C---:B------:R-:W-:Y:S01]  /*4a50*/  @P3 FFMA.FTZ R201, R134.reuse, R117, R201 ;  /* 0x0000007586c93223 */ /* 0x040fe200000100c9 */
[----:B------:R-:W-:Y:S01]  /*4a60*/  @P3 FFMA.FTZ R203, R134, R116, R203 ;  /* 0x0000007486cb3223 */ /* 0x000fe200000100cb */
[----:B------:R-:W-:Y:S01]  /*4a70*/  @P3 FADD.FTZ R118, R164, -R123 ;  /* 0x8000007ba4763221 */ /* 0x000fe20000010000 */
[C---:B------:R-:W-:Y:S01]  /*4a80*/  @P3 FFMA.FTZ R121, R134.reuse, R120, R121 ;  /* 0x0000007886793223 */ /* 0x040fe20000010079 */
[----:B------:R-:W-:Y:S02]  /*4a90*/  F2FP.BF16.F32.PACK_AB R116, RZ, R127 ;  /* 0x0000007fff74723e */ /* 0x000fe400000010ff */
[----:B------:R-:W-:Y:S01]  /*4aa0*/  @P3 FFMA.FTZ R119, R134, R118, R119 ;  /* 0x0000007686773223 */ /* 0x000fe20000010077 */
        /* <DEDUP_REMOVED lines=12> */
[----:B-----5:R-:W-:-:S03]  /*4b70*/  @P3 SHF.L.U32 R136, R108, 0x10, RZ ;  /* 0x000000106c883819 */ /* 0x020fc600000006ff */
[----:B------:R-:W-:Y:S02]  /*4b80*/  @P3 FMUL.FTZ R118, R127, R132 ;  /* 0x000000847f763220 */ /* 0x000fe40000410000 */
[----:B------:R-:W-:-:S03]  /*4b90*/  @P3 FMUL.FTZ R133, R136, R127 ;  /* 0x0000007f88853220 */ /* 0x000fc60000410000 */
[----:B------:R-:W-:Y:S01]  /*4ba0*/  F2FP.BF16.F32.PACK_AB R118, RZ, R118 ;  /* 0x00000076ff76723e */ /* 0x000fe200000010ff */
[----:B------:R-:W-:-:S03]  /*4bb0*/  FADD.FTZ R72, R72, R133 ;  /* 0x0000008548487221 */ /* 0x000fc60000010000 */
[----:B------:R-:W-:-:S07]  /*4bc0*/  PRMT R112, R118, 0x7610, R112 ;  /* 0x0000761076707816 */ /* 0x000fce0000000070 */
.L_x_932:
[----:B------:R-:W-:Y:S05]  /*4bd0*/  @!P2 BRA `(.L_x_933) ;  /* 0x000000000038a947 */ /* 0x000fea0003800000 */
[----:B------:R-:W-:Y:S01]  /*4be0*/  LOP3.LUT P3, RZ, R130, 0xff00, RZ, 0xc0, !PT ;  /* 0x0000ff0082ff7812 */ /* 0x000fe2000786c0ff */
[----:B------:R-:W-:Y:S01]  /*4bf0*/  FMUL.FTZ R193, R193, UR17 ;  /* 0x00000011c1c17c20 */ /* 0x000fe20008410000 */
[----:B------:R-:W-:Y:S01]  /*4c00*/  PRMT R133, R16, 0x7632, R133 ;  /* 0x0000763210857816 */ /* 0x000fe20000000085 */
[----:B------:R-:W-:Y:S01]  /*4c10*/  IMAD.MOV.U32 R132, RZ, RZ, RZ ;  /* 0x000000ffff847224 */ /* 0x000fe200078e00ff */
[----:B------:R-:W-:Y:S01]  /*4c20*/  MOV R118, RZ ;  /* 0x000000ff00767202 */ /* 0x000fe20000000f00 */
[----:B------:R-:W-:-:S08]  /*4c30*/  FMUL.FTZ R136, R193, UR16 ;  /* 0x00000010c1887c20 */ /* 0x000fd00008410000 */
[----:B------:R-:W-:Y:S02]  /*4c40*/  @P3 SHF.L.U32 R133, R133, 0x10, RZ ;  /* 0x0000001085853819 */ /* 0x000fe400000006ff */
[----:B-----5:R-:W-:-:S03]  /*4c50*/  @P3 PRMT R127, R108, 0x7632, R127 ;  /* 0x000076326c7f3816 */ /* 0x020fc6000000007f */
[----:B------:R-:W-:Y:S01]  /*4c60*/  @P3 FMUL.FTZ R132, R136, R133 ;  /* 0x0000008588843220 */ /* 0x000fe20000410000 */
[----:B------:R-:W-:-:S04]  /*4c70*/  @P3 SHF.L.U32 R127, R127, 0x10, RZ ;  /* 0x000000107f7f3819 */ /* 0x000fc800000006ff */
[----:B------:R-:W-:Y:S01]  /*4c80*/  F2FP.BF16.F32.PACK_AB R132, RZ, R132 ;  /* 0x00000084ff84723e */ /* 0x000fe200000010ff */
[----:B------:R-:W-:-:S03]  /*4c90*/  @P3 FMUL.FTZ R118, R136, R127 ;  /* 0x0000007f88763220 */ /* 0x000fc60000410000 */
[----:B------:R-:W-:Y:S01]  /*4ca0*/  PRMT R112, R112, 0x5410, R132 ;  /* 0x0000541070707816 */ /* 0x000fe20000000084 */
[----:B------:R-:W-:-:S07]  /*4cb0*/  FADD.FTZ R73, R73, R118 ;  /* 0x0000007649497221 */ /* 0x000fce0000010000 */
.L_x_933:
[----:B------:R-:W-:Y:S05]  /*4cc0*/  @!P2 BRA `(.L_x_934) ;  /* 0x000000000030a947 */ /* 0x000fea0003800000 */
[----:B------:R-:W-:Y:S01]  /*4cd0*/  LOP3.LUT P3, RZ, R130, 0xff0000, RZ, 0xc0, !PT ;  /* 0x00ff000082ff7812 */ /* 0x000fe2000786c0ff */
[----:B------:R-:W-:Y:S01]  /*4ce0*/  FMUL.FTZ R197, R197, UR17 ;  /* 0x00000011c5c57c20 */ /* 0x000fe20008410000 */
[----:B------:R-:W-:Y:S01]  /*4cf0*/  MOV R118, RZ ;  /* 0x000000ff00767202 */ /* 0x000fe20000000f00 */
[----:B------:R-:W-:Y:S02]  /*4d00*/  HFMA2 R127, -RZ, RZ, 0, 0 ;  /* 0x00000000ff7f7431 */ /* 0x000fe400000001ff */
[----:B------:R-:W-:-:S08]  /*4d10*/  FMUL.FTZ R197, R197, UR16 ;  /* 0x00000010c5c57c20 */ /* 0x000fd00008410000 */
[----:B------:R-:W-:Y:S01]  /*4d20*/  @P3 SHF.L.U32 R132, R17, 0x10, RZ ;  /* 0x0000001011843819 */ /* 0x000fe200000006ff */
[----:B-----5:R-:W-:-:S04]  /*4d30*/  @P3 IMAD.U32 R136, R109, 0x10000, RZ ;  /* 0x000100006d883824 */ /* 0x020fc800078e00ff */
[----:B------:R-:W-:Y:S01]  /*4d40*/  @P3 FMUL.FTZ R118, R197, R132 ;  /* 0x00000084c5763220 */ /* 0x000fe20000410000 */
[----:B------:R-:W-:-:S04]  /*4d50*/  @P3 FMUL.FTZ R127, R136, R197 ;  /* 0x000000c5887f3220 */ /* 0x000fc80000410000 */
[----:B------:R-:W-:Y:S01]  /*4d60*/  F2FP.BF16.F32.PACK_AB R118, RZ, R118 ;  /* 0x00000076ff76723e */ /* 0x000fe200000010ff */
[----:B------:R-:W-:-:S03]  /*4d70*/  FADD.FTZ R74, R74, R127 ;  /* 0x0000007f4a4a7221 */ /* 0x000fc60000010000 */
[----:B------:R-:W-:-:S07]  /*4d80*/  PRMT R113, R118, 0x7610, R113 ;  /* 0x0000761076717816 */ /* 0x000fce0000000071 */
.L_x_934:
[----:B------:R-:W-:Y:S05]  /*4d90*/  @!P2 BRA `(.L_x_935) ;  /* 0x000000000038a947 */ /* 0x000fea0003800000 */
[----:B------:R-:W-:Y:S01]  /*4da0*/  LOP3.LUT P3, RZ, R130, 0xff000000, RZ, 0xc0, !PT ;  /* 0xff00000082ff7812 */ /* 0x000fe2000786c0ff */
[----:B------:R-:W-:Y:S01]  /*4db0*/  FMUL.FTZ R199, R199, UR17 ;  /* 0x00000011c7c77c20 */ /* 0x000fe20008410000 */
[----:B------:R-:W-:Y:S01]  /*4dc0*/  PRMT R133, R17, 0x7632, R133 ;  /* 0x0000763211857816 */ /* 0x000fe20000000085 */
[----:B------:R-:W-:Y:S01]  /*4dd0*/  HFMA2 R118, -RZ, RZ, 0, 0 ;  /* 0x00000000ff767431 */ /* 0x000fe200000001ff */
        /* <DEDUP_REMOVED lines=10> */
.L_x_935:
[----:B------:R-:W-:Y:S05]  /*4e80*/  @!P2 BRA `(.L_x_936) ;  /* 0x000000000030a947 */ /* 0x000fea0003800000 */
[----:B------:R-:W-:Y:S01]  /*4e90*/  LOP3.LUT P3, RZ, R131, 0xff, RZ, 0xc0, !PT ;  /* 0x000000ff83ff7812 */ /* 0x000fe2000786c0ff */
[----:B------:R-:W-:Y:S01]  /*4ea0*/  FMUL.FTZ R201, R201, UR17 ;  /* 0x00000011c9c97c20 */ /* 0x000fe20008410000 */
[----:B------:R-:W-:Y:S02]  /*4eb0*/  IMAD.MOV.U32 R118, RZ, RZ, RZ ;  /* 0x000000ffff767224 */ /* 0x000fe400078e00ff */
[----:B------:R-:W-:Y:S02]  /*4ec0*/  HFMA2 R127, -RZ, RZ, 0, 0 ;  /* 0x00000000ff7f7431 */ /* 0x000fe400000001ff */
[----:B------:R-:W-:-:S07]  /*4ed0*/  FMUL.FTZ R201, R201, UR16 ;  /* 0x00000010c9c97c20 */ /* 0x000fce0008410000 */
[----:B------:R-:W-:Y:S02]  /*4ee0*/  @P3 SHF.L.U32 R132, R18, 0x10, RZ ;  /* 0x0000001012843819 */ /* 0x000fe400000006ff */
[----:B-----5:R-:W-:-:S03]  /*4ef0*/  @P3 SHF.L.U32 R136, R110, 0x10, RZ ;  /* 0x000000106e883819 */ /* 0x020fc600000006ff */
[----:B------:R-:W-:Y:S02]  /*4f00*/  @P3 FMUL.FTZ R118, R201, R132 ;  /* 0x00000084c9763220 */ /* 0x000fe40000410000 */
[----:B------:R-:W-:-:S03]  /*4f10*/  @P3 FMUL.FTZ R127, R136, R201 ;  /* 0x000000c9887f3220 */ /* 0x000fc60000410000 */
[----:B------:R-:W-:Y:S01]  /*4f20*/  F2FP.BF16.F32.PACK_AB R118, RZ, R118 ;  /* 0x00000076ff76723e */ /* 0x000fe200000010ff */
[----:B------:R-:W-:-:S03]  /*4f30*/  FADD.FTZ R68, R68, R127 ;  /* 0x0000007f44447221 */ /* 0x000fc60000010000 */
[----:B------:R-:W-:-:S07]  /*4f40*/  PRMT R114, R118, 0x7610, R114 ;  /* 0x0000761076727816 */ /* 0x000fce0000000072 */
.L_x_936:
        /* <DEDUP_REMOVED lines=9> */
[----:B------:R-:W-:Y:S02]  /*4fe0*/  @P3 FMUL.FTZ R132, R136, R133 ;  /* 0x0000008588843220 */ /* 0x000fe40000410000 */
[----:B------:R-:W-:-:S03]  /*4ff0*/  @P3 IMAD.U32 R127, R127, 0x10000, RZ ;  /* 0x000100007f7f3824 */ /* 0x000fc600078e00ff */
[----:B------:R-:W-:Y:S01]  /*5000*/  F2FP.BF16.F32.PACK_AB R132, RZ, R132 ;  /* 0x00000084ff84723e */ /* 0x000fe200000010ff */
[----:B------:R-:W-:-:S03]  /*5010*/  @P3 FMUL.FTZ R118, R136, R127 ;  /* 0x0000007f88763220 */ /* 0x000fc60000410000 */
[----:B------:R-:W-:Y:S01]  /*5020*/  PRMT R114, R114, 0x5410, R132 ;  /* 0x0000541072727816 */ /* 0x000fe20000000084 */
[----:B------:R-:W-:-:S07]  /*5030*/  FADD.FTZ R69, R69, R118 ;  /* 0x0000007645457221 */ /* 0x000fce0000010000 */
.L_x_937:
[----:B------:R-:W-:Y:S05]  /*5040*/  @!P2 BRA `(.L_x_938) ;  /* 0x000000000030a947 */ /* 0x000fea0003800000 */
        /* <DEDUP_REMOVED lines=12> */
.L_x_938:
        /* <DEDUP_REMOVED lines=12> */
[----:B------:R-:W-:Y:S01]  /*51d0*/  @P3 IMAD.U32 R130, R130, 0x10000, RZ ;  /* 0x0001000082823824 */ /* 0x000fe200078e00ff */
[----:B-----5:R-:W-:-:S03]  /*51e0*/  @P3 PRMT R123, R111, 0x7632, R123 ;  /* 0x000076326f7b3816 */ /* 0x020fc6000000007b */
[----:B------:R-:W-:Y:S01]  /*51f0*/  @P3 FMUL.FTZ R127, R121, R130 ;  /* 0x00000082797f3220 */ /* 0x000fe20000410000 */
[----:B------:R-:W-:-:S04]  /*5200*/  @P3 SHF.L.U32 R123, R123, 0x10, RZ ;  /* 0x000000107b7b3819 */ /* 0x000fc800000006ff */
[----:B------:R-:W-:Y:S01]  /*5210*/  F2FP.BF16.F32.PACK_AB R127, RZ, R127 ;  /* 0x0000007fff7f723e */ /* 0x000fe200000010ff */
[----:B------:R-:W-:-:S03]  /*5220*/  @P3 FMUL.FTZ R120, R121, R123 ;  /* 0x0000007b79783220 */ /* 0x000fc60000410000 */
[----:B------:R-:W-:Y:S01]  /*5230*/  PRMT R115, R115, 0x5410, R127 ;  /* 0x0000541073737816 */ /* 0x000fe2000000007f */
[----:B------:R-:W-:Y:S01]  /*5240*/  FADD.FTZ R71, R71, R120 ;  /* 0x0000007847477221 */ /* 0x000fe20000010000 */
[----:B------:R-:W-:Y:S06]  /*5250*/  BRA `(.L_x_939) ;  /* 0x0000001c002c7947 */ /* 0x000fec0003800000 */
.L_x_931:
[----:B------:R-:W-:Y:S01]  /*5260*/  ISETP.GT.AND P4, PT, R2, RZ, PT ;  /* 0x000000ff0200720c */ /* 0x000fe20003f84270 */
[----:B------:R-:W-:-:S12]  /*5270*/  @!P2 BRA `(.L_x_940) ;  /* 0x000000000040a947 */ /* 0x000fd80003800000 */
[----:B------:R-:W-:Y:S01]  /*5280*/  @P4 FFMA.FTZ R123, R151, R125, R126 ;  /* 0x0000007d977b4223 */ /* 0x000fe2000001007e */
[----:B------:R-:W-:Y:S01]  /*5290*/  LOP3.LUT P3, RZ, R130, 0xff, RZ, 0xc0, !PT ;  /* 0x000000ff82ff7812 */ /* 0x000fe2000786c0ff */
[----:B0-----:R-:W-:Y:S01]  /*52a0*/  HFMA2 R120, -RZ, RZ, 0, 0 ;  /* 0x00000000ff787431 */ /* 0x001fe200000001ff */
[----:B------:R-:W-:Y:S01]  /*52b0*/  SHF.L.U32 R121, R8, 0x10, RZ ;  /* 0x0000001008797819 */ /* 0x000fe200000006ff */
[----:B------:R-:W-:-:S04]  /*52c0*/  @P4 FADD.FTZ R123, R154, -R123 ;  /* 0x8000007b9a7b4221 */ /* 0x000fc80000010000 */
[----:B------:R-:W-:Y:S01]  /*52d0*/  @P4 FFMA.FTZ R121, R134, R123, R121 ;  /* 0x0000007b86794223 */ /* 0x000fe20000010079 */
[----:B------:R-:W-:-:S03]  /*52e0*/  MOV R123, RZ ;  /* 0x000000ff007b7202 */ /* 0x000fc60000000f00 */
[----:B------:R-:W-:Y:S02]  /*52f0*/  FMUL.FTZ R121, R121, UR17 ;  /* 0x0000001179797c20 */ /* 0x000fe40008410000 */
[----:B------:R-:W-:Y:S01]  /*5300*/  @P3 IMAD.U32 R136, R16, 0x10000, RZ ;  /* 0x0001000010883824 */ /* 0x000fe200078e00ff */
[----:B-----5:R-:W-:Y:S01]  /*5310*/  @P3 SHF.L.U32 R132, R108, 0x10, RZ ;  /* 0x000000106c843819 */ /* 0x020fe200000006ff */
[----:B------:R-:W-:-:S04]  /*5320*/  FMUL.FTZ R121, R121, UR16 ;  /* 0x0000001079797c20 */ /* 0x000fc80008410000 */
[-C--:B------:R-:W-:Y:S01]  /*5330*/  @P3 FMUL.FTZ R120, R136, R121.reuse ;  /* 0x0000007988783220 */ /* 0x080fe20000410000 */
[----:B------:R-:W-:-:S04]  /*5340*/  @P3 FMUL.FTZ R123, R132, R121 ;  /* 0x00000079847b3220 */ /* 0x000fc80000410000 */
[----:B------:R-:W-:Y:S01]  /*5350*/  F2FP.BF16.F32.PACK_AB R120, RZ, R120 ;  /* 0x00000078ff78723e */ /* 0x000fe200000010ff */
[----:B------:R-:W-:-:S03]  /*5360*/  FADD.FTZ R72, R72, R123 ;  /* 0x0000007b48487221 */ /* 0x000fc60000010000 */
[----:B------:R-:W-:-:S07]  /*5370*/  PRMT R112, R120, 0x7610, R112 ;  /* 0x0000761078707816 */ /* 0x000fce0000000070 */
.L_x_940:
[----:B------:R-:W-:Y:S05]  /*5380*/  @!P2 BRA `(.L_x_941) ;  /* 0x00000000004ca947 */ /* 0x000fea0003800000 */
[----:B0-----:R-:W-:Y:S01]  /*5390*/  PRMT R120, R8, 0x7632, R120 ;  /* 0x0000763208787816 */ /* 0x001fe20000000078 */
[----:B------:R-:W-:Y:S01]  /*53a0*/  @P4 FFMA.FTZ R132, R166, R125, R126 ;  /* 0x0000007da6844223 */ /* 0x000fe2000001007e */
[----:B------:R-:W-:Y:S01]  /*53b0*/  LOP3.LUT P3, RZ, R130, 0xff00, RZ, 0xc0, !PT ;  /* 0x0000ff0082ff7812 */ /* 0x000fe2000786c0ff */
[----:B------:R-:W-:Y:S01]  /*53c0*/  HFMA2 R127, -RZ, RZ, 0, 0 ;  /* 0x00000000ff7f7431 */ /* 0x000fe200000001ff */
[----:B------:R-:W-:Y:S01]  /*53d0*/  SHF.L.U32 R121, R120, 0x10, RZ ;  /* 0x0000001078797819 */ /* 0x000fe200000006ff */
[----:B------:R-:W-:Y:S01]  /*53e0*/  @P4 FADD.FTZ R132, R159, -R132 ;  /* 0x800000849f844221 */ /* 0x000fe20000010000 */
[----:B------:R-:W-:Y:S02]  /*53f0*/  PRMT R133, R16, 0x7632, R133 ;  /* 0x0000763210857816 */ /* 0x000fe40000000085 */
[----:B------:R-:W-:Y:S01]  /*5400*/  MOV R120, RZ ;  /* 0x000000ff00787202 */ /* 0x000fe20000000f00 */
[----:B------:R-:W-:-:S04]  /*5410*/  @P4 FFMA.FTZ R121, R134, R132, R121 ;  /* 0x0000008486794223 */ /* 0x000fc80000010079 */
[----:B------:R-:W-:Y:S02]  /*5420*/  FMUL.FTZ R121, R121, UR17 ;  /* 0x0000001179797c20 */ /* 0x000fe40008410000 */
[----:B------:R-:W-:Y:S02]  /*5430*/  @P3 SHF.L.U32 R133, R133, 0x10, RZ ;  /* 0x0000001085853819 */ /* 0x000fe400000006ff */
[----:B-----5:R-:W-:Y:S01]  /*5440*/  @P3 PRMT R123, R108, 0x7632, R123 ;  /* 0x000076326c7b3816 */ /* 0x020fe2000000007b */
[----:B------:R-:W-:-:S04]  /*5450*/  FMUL.FTZ R132, R121, UR16 ;  /* 0x0000001079847c20 */ /* 0x000fc80008410000 */
[----:B------:R-:W-:Y:S01]  /*5460*/  @P3 FMUL.FTZ R127, R133, R132 ;  /* 0x00000084857f3220 */ /* 0x000fe20000410000 */
[----:B------:R-:W-:-:S04]  /*5470*/  @P3 IMAD.U32 R123, R123, 0x10000, RZ ;  /* 0x000100007b7b3824 */ /* 0x000fc800078e00ff */
[----:B------:R-:W-:Y:S01]  /*5480*/  @P3 FMUL.FTZ R120, R132, R123 ;  /* 0x0000007b84783220 */ /* 0x000fe20000410000 */
[----:B------:R-:W-:-:S03]  /*5490*/  F2FP.BF16.F32.PACK_AB R127, RZ, R127 ;  /* 0x0000007fff7f723e */ /* 0x000fc600000010ff */
[----:B------:R-:W-:Y:S01]  /*54a0*/  FADD.FTZ R73, R73, R120 ;  /* 0x0000007849497221 */ /* 0x000fe20000010000 */
[----:B------:R-:W-:-:S07]  /*54b0*/  PRMT R112, R112, 0x5410, R127 ;  /* 0x0000541070707816 */ /* 0x000fce000000007f */
.L_x_941:
[----:B------:R-:W-:Y:S05]  /*54c0*/  @!P2 BRA `(.L_x_942) ;  /* 0x000000000040a947 */ /* 0x000fea0003800000 */
        /* <DEDUP_REMOVED lines=8> */
[----:B------:R-:W-:Y:S02]  /*5550*/  @P3 SHF.L.U32 R136, R17, 0x10, RZ ;  /* 0x0000001011883819 */ /* 0x000fe400000006ff */
[----:B------:R-:W-:Y:S01]  /*5560*/  FMUL.FTZ R121, R121, UR16 ;  /* 0x0000001079797c20 */ /* 0x000fe20008410000 */
[----:B-----5:R-:W-:-:S03]  /*5570*/  @P3 SHF.L.U32 R132, R109, 0x10, RZ ;  /* 0x000000106d843819 */ /* 0x020fc600000006ff */
[-C--:B------:R-:W-:Y:S02]  /*5580*/  @P3 FMUL.FTZ R120, R136, R121.reuse ;  /* 0x0000007988783220 */ /* 0x080fe40000410000 */
[----:B------:R-:W-:-:S03]  /*5590*/  @P3 FMUL.FTZ R123, R132, R121 ;  /* 0x00000079847b3220 */ /* 0x000fc60000410000 */
[----:B------:R-:W-:Y:S01]  /*55a0*/  F2FP.BF16.F32.PACK_AB R120, RZ, R120 ;  /* 0x00000078ff78723e */ /* 0x000fe200000010ff */
[----:B------:R-:W-:-:S03]  /*55b0*/  FADD.FTZ R74, R74, R123 ;  /* 0x0000007b4a4a7221 */ /* 0x000fc60000010000 */
[----:B------:R-:W-:-:S07]  /*55c0*/  PRMT R113, R120, 0x7610, R113 ;  /* 0x0000761078717816 */ /* 0x000fce0000000071 */
.L_x_942:
[----:B------:R-:W-:Y:S05]  /*55d0*/  @!P2 BRA `(.L_x_943) ;  /* 0x00000000004ca947 */ /* 0x000fea0003800000 */
[----:B0-----:R-:W-:Y:S01]  /*55e0*/  PRMT R120, R9, 0x7632, R120 ;  /* 0x0000763209787816 */ /* 0x001fe20000000078 */
[----:B------:R-:W-:Y:S01]  /*55f0*/  @P4 FFMA.FTZ R132, R168, R125, R126 ;  /* 0x0000007da8844223 */ /* 0x000fe2000001007e */
[----:B------:R-:W-:Y:S01]  /*5600*/  LOP3.LUT P3, RZ, R130, 0xff000000, RZ, 0xc0, !PT ;  /* 0xff00000082ff7812 */ /* 0x000fe2000786c0ff */
[----:B------:R-:W-:Y:S01]  /*5610*/  HFMA2 R127, -RZ, RZ, 0, 0 ;  /* 0x00000000ff7f7431 */ /* 0x000fe200000001ff */
[----:B------:R-:W-:Y:S01]  /*5620*/  PRMT R133, R17, 0x7632, R133 ;  /* 0x0000763211857816 */ /* 0x000fe20000000085 */
[----:B------:R-:W-:Y:S02]  /*5630*/  IMAD.U32 R121, R120, 0x10000, RZ ;  /* 0x0001000078797824 */ /* 0x000fe400078e00ff */
[----:B------:R-:W-:Y:S01]  /*5640*/  @P4 FADD.FTZ R132, R165, -R132 ;  /* 0x80000084a5844221 */ /* 0x000fe20000010000 */
[----:B------:R-:W-:-:S03]  /*5650*/  MOV R120, RZ ;  /* 0x000000ff00787202 */ /* 0x000fc60000000f00 */
[----:B------:R-:W-:-:S04]  /*5660*/  @P4 FFMA.FTZ R121, R134, R132, R121 ;  /* 0x0000008486794223 */ /* 0x000fc80000010079 */
[----:B------:R-:W-:Y:S01]  /*5670*/  FMUL.FTZ R121, R121, UR17 ;  /* 0x0000001179797c20 */ /* 0x000fe20008410000 */
[----:B------:R-:W-:Y:S02]  /*5680*/  @P3 SHF.L.U32 R133, R133, 0x10, RZ ;  /* 0x0000001085853819 */ /* 0x000fe400000006ff */
[----:B-----5:R-:W-:Y:S01]  /*5690*/  @P3 PRMT R123, R109, 0x7632, R123 ;  /* 0x000076326d7b3816 */ /* 0x020fe2000000007b */
[----:B------:R-:W-:-:S03]  /*56a0*/  FMUL.FTZ R132, R121, UR16 ;  /* 0x0000001079847c20 */ /* 0x000fc60008410000 */
[----:B------:R-:W-:Y:S01]  /*56b0*/  @P3 SHF.L.U32 R123, R123, 0x10, RZ ;  /* 0x000000107b7b3819 */ /* 0x000fe200000006ff */
[----:B------:R-:W-:-:S04]  /*56c0*/  @P3 FMUL.FTZ R127, R133, R132 ;  /* 0x00000084857f3220 */ /* 0x000fc80000410000 */
[----:B------:R-:W-:Y:S01]  /*56d0*/  @P3 FMUL.FTZ R120, R132, R123 ;  /* 0x0000007b84783220 */ /* 0x000fe20000410000 */
[----:B------:R-:W-:-:S03]  /*56e0*/  F2FP.BF16.F32.PACK_AB R127, RZ, R127 ;  /* 0x0000007fff7f723e */ /* 0x000fc600000010ff */
[----:B------:R-:W-:Y:S01]  /*56f0*/  FADD.FTZ R75, R75, R120 ;  /* 0x000000784b4b7221 */ /* 0x000fe20000010000 */
[----:B------:R-:W-:-:S07]  /*5700*/  PRMT R113, R113, 0x5410, R127 ;  /* 0x0000541071717816 */ /* 0x000fce000000007f */
.L_x_943:
[----:B------:R-:W-:Y:S05]  /*5710*/  @!P2 BRA `(.L_x_944) ;  /* 0x000000000040a947 */ /* 0x000fea0003800000 */
[----:B------:R-:W-:Y:S01]  /*5720*/  @P4 FFMA.FTZ R123, R155, R125, R126 ;  /* 0x0000007d9b7b4223 */ /* 0x000fe2000001007e */
[----:B------:R-:W-:Y:S02]  /*5730*/  LOP3.LUT P3, RZ, R131, 0xff, RZ, 0xc0, !PT ;  /* 0x000000ff83ff7812 */ /* 0x000fe4000786c0ff */
[----:B0-----:R-:W-:Y:S01]  /*5740*/  SHF.L.U32 R121, R10, 0x10, RZ ;  /* 0x000000100a797819 */ /* 0x001fe200000006ff */
[----:B------:R-:W-:Y:S01]  /*5750*/  @P4 FADD.FTZ R123, R158, -R123 ;  /* 0x8000007b9e7b4221 */ /* 0x000fe20000010000 */
[----:B------:R-:W-:-:S03]  /*5760*/  MOV R120, RZ ;  /* 0x000000ff00787202 */ /* 0x000fc60000000f00 */
[----:B------:R-:W-:Y:S01]  /*5770*/  @P4 FFMA.FTZ R121, R134, R123, R121 ;  /* 0x0000007b86794223 */ /* 0x000fe20000010079 */
[----:B------:R-:W-:-:S03]  /*5780*/  IMAD.MOV.U32 R123, RZ, RZ, RZ ;  /* 0x000000ffff7b7224 */ /* 0x000fc600078e00ff */
        /* <DEDUP_REMOVED lines=9> */
.L_x_944:
[----:B------:R-:W-:Y:S05]  /*5820*/  @!P2 BRA `(.L_x_945) ;  /* 0x00000000004ca947 */ /* 0x000fea0003800000 */
[----:B0-----:R-:W-:Y:S01]  /*5830*/  PRMT R120, R10, 0x7632, R120 ;  /* 0x000076320a787816 */ /* 0x001fe20000000078 */
[----:B------:R-:W-:Y:S01]  /*5840*/  @P4 FFMA.FTZ R132, R170, R125, R126 ;  /* 0x0000007daa844223 */ /* 0x000fe2000001007e */
[----:B------:R-:W-:Y:S01]  /*5850*/  LOP3.LUT P3, RZ, R131, 0xff00, RZ, 0xc0, !PT ;  /* 0x0000ff0083ff7812 */ /* 0x000fe2000786c0ff */
[----:B------:R-:W-:Y:S01]  /*5860*/  IMAD.MOV.U32 R127, RZ, RZ, RZ ;  /* 0x000000ffff7f7224 */ /* 0x000fe200078e00ff */
[----:B------:R-:W-:Y:S01]  /*5870*/  SHF.L.U32 R121, R120, 0x10, RZ ;  /* 0x0000001078797819 */ /* 0x000fe200000006ff */
[----:B------:R-:W-:Y:S01]  /*5880*/  @P4 FADD.FTZ R132, R173, -R132 ;  /* 0x80000084ad844221 */ /* 0x000fe20000010000 */
[----:B------:R-:W-:Y:S01]  /*5890*/  PRMT R133, R18, 0x7632, R133 ;  /* 0x0000763212857816 */ /* 0x000fe20000000085 */
[----:B------:R-:W-:Y:S02]  /*58a0*/  HFMA2 R120, -RZ, RZ, 0, 0 ;  /* 0x00000000ff787431 */ /* 0x000fe400000001ff */
[----:B------:R-:W-:-:S04]  /*58b0*/  @P4 FFMA.FTZ R121, R134, R132, R121 ;  /* 0x0000008486794223 */ /* 0x000fc80000010079 */
[----:B------:R-:W-:Y:S02]  /*58c0*/  FMUL.FTZ R121, R121, UR17 ;  /* 0x0000001179797c20 */ /* 0x000fe40008410000 */
        /* <DEDUP_REMOVED lines=9> */
.L_x_945:
        /* <DEDUP_REMOVED lines=17> */
.L_x_946:
[----:B------:R-:W-:Y:S05]  /*5a70*/  @!P2 BRA `(.L_x_939) ;  /* 0x000000140024a947 */ /* 0x000fea0003800000 */
[----:B------:R-:W-:Y:S01]  /*5a80*/  ISETP.GE.U32.AND P3, PT, R130, RZ, PT ;  /* 0x000000ff8200720c */ /* 0x000fe20003f66070 */
[----:B------:R-:W-:Y:S01]  /*5a90*/  @P4 FFMA.FTZ R130, R172, R125, R126 ;  /* 0x0000007dac824223 */ /* 0x000fe2000001007e */
[----:B0-----:R-:W-:Y:S02]  /*5aa0*/  PRMT R120, R11, 0x7632, R120 ;  /* 0x000076320b787816 */ /* 0x001fe40000000078 */
[----:B------:R-:W-:Y:S01]  /*5ab0*/  ISETP.GE.U32.AND.EX P3, PT, R131, 0x1000000, PT, P3 ;  /* 0x010000008300780c */ /* 0x000fe20003f66130 */
[----:B------:R-:W-:Y:S01]  /*5ac0*/  @P4 FADD.FTZ R130, R171, -R130 ;  /* 0x80000082ab824221 */ /* 0x000fe20000010000 */
[----:B------:R-:W-:Y:S01]  /*5ad0*/  SHF.L.U32 R121, R120, 0x10, RZ ;  /* 0x0000001078797819 */ /* 0x000fe200000006ff */
[----:B------:R-:W-:Y:S01]  /*5ae0*/  HFMA2 R120, -RZ, RZ, 0, 0 ;  /* 0x00000000ff787431 */ /* 0x000fe200000001ff */
        /* <DEDUP_REMOVED lines=14> */
.L_x_930:
        /* <DEDUP_REMOVED lines=19> */
[-C--:B------:R-:W-:Y:S02]  /*5d00*/  @P4 FMUL.FTZ R118, R123, R116.reuse ;  /* 0x000000747b764220 */ /* 0x080fe40000410000 */
[----:B------:R-:W-:-:S03]  /*5d10*/  @P4 FMUL.FTZ R117, R121, R116 ;  /* 0x0000007479754220 */ /* 0x000fc60000410000 */
[----:B------:R-:W-:Y:S01]  /*5d20*/  F2FP.BF16.F32.PACK_AB R118, RZ, R118 ;  /* 0x00000076ff76723e */ /* 0x000fe200000010ff */
[----:B------:R-:W-:-:S03]  /*5d30*/  FADD.FTZ R72, R72, R117 ;  /* 0x0000007548487221 */ /* 0x000fc60000010000 */
[----:B------:R-:W-:-:S07]  /*5d40*/  PRMT R112, R118, 0x7610, R112 ;  /* 0x0000761076707816 */ /* 0x000fce0000000070 */
.L_x_948:
[----:B------:R-:W-:Y:S01]  /*5d50*/  F2FP.BF16.F32.PACK_AB R116, RZ, R120 ;  /* 0x00000078ff74723e */ /* 0x000fe200000010ff */
[----:B------:R-:W-:Y:S01]  /*5d60*/  FFMA.FTZ R136, R168, R125, R126 ;  /* 0x0000007da8887223 */ /* 0x000fe2000001007e */
[----:B------:R-:W-:Y:S01]  /*5d70*/  FMUL.FTZ R121, R134, R127 ;  /* 0x0000007f86797220 */ /* 0x000fe20000410000 */
[----:B------:R-:W-:Y:S01]  /*5d80*/  FSEL R123, R119, RZ, P3 ;  /* 0x000000ff777b7208 */ /* 0x000fe20001800000 */
[----:B------:R-:W-:Y:S06]  /*5d90*/  @!P2 BRA `(.L_x_949) ;  /* 0x000000000038a947 */ /* 0x000fec0003800000 */
        /* <DEDUP_REMOVED lines=14> */
.L_x_949:
[----:B------:R-:W-:Y:S01]  /*5e80*/  F2FP.BF16.F32.PACK_AB R127, RZ, R123 ;  /* 0x0000007bff7f723e */ /* 0x000fe200000010ff */
[----:B------:R-:W-:Y:S01]  /*5e90*/  FFMA.FTZ R133, R155, R125, R126 ;  /* 0x0000007d9b857223 */ /* 0x000fe2000001007e */
[----:B------:R-:W-:Y:S01]  /*5ea0*/  FADD.FTZ R123, R165, -R136 ;  /* 0x80000088a57b7221 */ /* 0x000fe20000010000 */
[----:B------:R-:W-:Y:S01]  /*5eb0*/  FSEL R121, R121, RZ, P3 ;  /* 0x000000ff79797208 */ /* 0x000fe20001800000 */
[----:B------:R-:W-:Y:S06]  /*5ec0*/  @!P2 BRA `(.L_x_950) ;  /* 0x00000000002ca947 */ /* 0x000fec0003800000 */
[----:B------:R-:W-:Y:S01]  /*5ed0*/  LOP3.LUT P4, RZ, R130, 0xff0000, RZ, 0xc0, !PT ;  /* 0x00ff000082ff7812 */ /* 0x000fe2000788c0ff */
[----:B------:R-:W-:Y:S01]  /*5ee0*/  FMUL.FTZ R117, R121, UR17 ;  /* 0x0000001179757c20 */ /* 0x000fe20008410000 */
[----:B------:R-:W-:-:S03]  /*5ef0*/  CS2R R118, SRZ ;  /* 0x0000000000767805 */ /* 0x000fc6000001ff00 */
        /* <DEDUP_REMOVED lines=8> */
.L_x_950:
        /* <DEDUP_REMOVED lines=10> */
[----:B------:R-:W-:Y:S01]  /*6020*/  LOP3.LUT P4, RZ, R130, 0xff000000, RZ, 0xc0, !PT ;  /* 0xff00000082ff7812 */ /* 0x000fe2000788c0ff */
[----:B------:R-:W-:Y:S01]  /*6030*/  FMUL.FTZ R117, R123, UR17 ;  /* 0x000000117b757c20 */ /* 0x000fe20008410000 */
[----:B------:R-:W-:Y:S01]  /*6040*/  PRMT R133, R17, 0x7632, R133 ;  /* 0x0000763211857816 */ /* 0x000fe20000000085 */
[----:B------:R-:W-:Y:S02]  /*6050*/  IMAD.MOV.U32 R120, RZ, RZ, RZ ;  /* 0x000000ffff787224 */ /* 0x000fe400078e00ff */
[----:B------:R-:W-:Y:S02]  /*6060*/  HFMA2 R118, -RZ, RZ, 0, 0 ;  /* 0x00000000ff767431 */ /* 0x000fe400000001ff */
[----:B------:R-:W-:-:S06]  /*6070*/  FMUL.FTZ R136, R117, UR16 ;  /* 0x0000001075887c20 */ /* 0x000fcc0008410000 */
        /* <DEDUP_REMOVED lines=8> */
.L_x_951:
[----:B------:R-:W-:Y:S01]  /*6100*/  F2FP.BF16.F32.PACK_AB R133, RZ, R123 ;  /* 0x0000007bff85723e */ /* 0x000fe200000010ff */
[----:B------:R-:W-:Y:S01]  /*6110*/  FADD.FTZ R197, R164, -R197 ;  /* 0x800000c5a4c57221 */ /* 0x000fe20000010000 */
[----:B------:R-:W-:Y:S01]  /*6120*/  FADD.FTZ R123, R171, -R192 ;  /* 0x800000c0ab7b7221 */ /* 0x000fe20000010000 */
[----:B------:R-:W-:Y:S01]  /*6130*/  FMUL.FTZ R120, R134, R193 ;  /* 0x000000c186787220 */ /* 0x000fe20000410000 */
        /* <DEDUP_REMOVED lines=13> */
.L_x_952:
[----:B------:R-:W-:Y:S01]  /*6210*/  F2FP.BF16.F32.PACK_AB R136, RZ, R121 ;  /* 0x00000079ff88723e */ /* 0x000fe200000010ff */
[C---:B------:R-:W-:Y:S01]  /*6220*/  FMUL.FTZ R121, R134.reuse, R197 ;  /* 0x000000c586797220 */ /* 0x040fe20000410000 */
        /* <DEDUP_REMOVED lines=17> */
.L_x_953:
[----:B------:R-:W-:Y:S02]  /*6340*/  F2FP.BF16.F32.PACK_AB R192, RZ, R192 ;  /* 0x000000c0ffc0723e */ /* 0x000fe400000010ff */
[----:B------:R-:W-:Y:S02]  /*6350*/  FSEL R120, R123, RZ, P3 ;  /* 0x000000ff7b787208 */ /* 0x000fe40001800000 */
        /* <DEDUP_REMOVED lines=13> */
.L_x_954:
        /* <DEDUP_REMOVED lines=21> */
.L_x_947:
[----:B------:R-:W-:Y:S05]  /*6580*/  @!P2 BRA `(.L_x_955) ;  /* 0x000000000044a947 */ /* 0x000fea0003800000 */
[----:B0-----:R-:W-:Y:S01]  /*6590*/  FFMA.FTZ R121, R151, R125, R126 ;  /* 0x0000007d97797223 */ /* 0x001fe2000001007e */
[----:B------:R-:W-:Y:S01]  /*65a0*/  LOP3.LUT P4, RZ, R130, 0xff, RZ, 0xc0, !PT ;  /* 0x000000ff82ff7812 */ /* 0x000fe2000788c0ff */
[----:B------:R-:W-:Y:S01]  /*65b0*/  HFMA2 R123, -RZ, RZ, 0, 0 ;  /* 0x00000000ff7b7431 */ /* 0x000fe200000001ff */
[----:B------:R-:W-:Y:S01]  /*65c0*/  ISETP.GT.AND P3, PT, R2, RZ, PT ;  /* 0x000000ff0200720c */ /* 0x000fe20003f64270 */
[----:B------:R-:W-:Y:S01]  /*65d0*/  FADD.FTZ R121, R154, -R121 ;  /* 0x800000799a797221 */ /* 0x000fe20000010000 */
[----:B------:R-:W-:-:S03]  /*65e0*/  MOV R120, RZ ;  /* 0x000000ff00787202 */ /* 0x000fc60000000f00 */
[----:B------:R-:W-:-:S05]  /*65f0*/  FMUL.FTZ R121, R134, R121 ;  /* 0x0000007986797220 */ /* 0x000fca0000410000 */
[----:B------:R-:W-:Y:S01]  /*6600*/  FSEL R121, R121, RZ, P3 ;  /* 0x000000ff79797208 */ /* 0x000fe20001800000 */
[----:B-----5:R-:W-:Y:S01]  /*6610*/  @P4 IMAD.U32 R132, R108, 0x10000, RZ ;  /* 0x000100006c844824 */ /* 0x020fe200078e00ff */
        /* <DEDUP_REMOVED lines=8> */
.L_x_955:
[----:B------:R-:W-:Y:S05]  /*66a0*/  @!P2 BRA `(.L_x_956) ;  /* 0x00000000004ca947 */ /* 0x000fea0003800000 */
[----:B0-----:R-:W-:Y:S01]  /*66b0*/  FFMA.FTZ R120, R166, R125, R126 ;  /* 0x0000007da6787223 */ /* 0x001fe2000001007e */
[----:B------:R-:W-:Y:S02]  /*66c0*/  LOP3.LUT P4, RZ, R130, 0xff00, RZ, 0xc0, !PT ;  /* 0x0000ff0082ff7812 */ /* 0x000fe4000788c0ff */
[----:B------:R-:W-:Y:S01]  /*66d0*/  ISETP.GT.AND P3, PT, R2, RZ, PT ;  /* 0x000000ff0200720c */ /* 0x000fe20003f64270 */
[----:B------:R-:W-:Y:S01]  /*66e0*/  FADD.FTZ R121, R159, -R120 ;  /* 0x800000789f797221 */ /* 0x000fe20000010000 */
[----:B------:R-:W-:Y:S01]  /*66f0*/  PRMT R133, R16, 0x7632, R133 ;  /* 0x0000763210857816 */ /* 0x000fe20000000085 */
[----:B------:R-:W-:Y:S01]  /*6700*/  HFMA2 R120, -RZ, RZ, 0, 0 ;  /* 0x00000000ff787431 */ /* 0x000fe200000001ff */
[----:B------:R-:W-:Y:S01]  /*6710*/  MOV R127, RZ ;  /* 0x000000ff007f7202 */ /* 0x000fe20000000f00 */
[----:B------:R-:W-:-:S05]  /*6720*/  FMUL.FTZ R121, R134, R121 ;  /* 0x0000007986797220 */ /* 0x000fca0000410000 */
[----:B------:R-:W-:Y:S02]  /*6730*/  FSEL R121, R121, RZ, P3 ;  /* 0x000000ff79797208 */ /* 0x000fe40001800000 */
[----:B------:R-:W-:Y:S02]  /*6740*/  @P4 SHF.L.U32 R133, R133, 0x10, RZ ;  /* 0x0000001085854819 */ /* 0x000fe400000006ff */
[----:B-----5:R-:W-:Y:S01]  /*6750*/  @P4 PRMT R123, R108, 0x7632, R123 ;  /* 0x000076326c7b4816 */ /* 0x020fe2000000007b */
        /* <DEDUP_REMOVED lines=8> */
.L_x_956:
[----:B------:R-:W-:Y:S05]  /*67e0*/  @!P2 BRA `(.L_x_957) ;  /* 0x000000000044a947 */ /* 0x000fea0003800000 */
[----:B0-----:R-:W-:Y:S01]  /*67f0*/  FFMA.FTZ R121, R153, R125, R126 ;  /* 0x0000007d99797223 */ /* 0x001fe2000001007e */
[----:B------:R-:W-:Y:S01]  /*6800*/  LOP3.LUT P4, RZ, R130, 0xff0000, RZ, 0xc0, !PT ;  /* 0x00ff000082ff7812 */ /* 0x000fe2000788c0ff */
[----:B------:R-:W-:Y:S01]  /*6810*/  IMAD.MOV.U32 R120, RZ, RZ, RZ ;  /* 0x000000ffff787224 */ /* 0x000fe200078e00ff */
[----:B------:R-:W-:Y:S01]  /*6820*/  ISETP.GT.AND P3, PT, R2, RZ, PT ;  /* 0x000000ff0200720c */ /* 0x000fe20003f64270 */
[----:B------:R-:W-:Y:S01]  /*6830*/  FADD.FTZ R121, R156, -R121 ;  /* 0x800000799c797221 */ /* 0x000fe20000010000 */
[----:B------:R-:W-:-:S03]  /*6840*/  HFMA2 R123, -RZ, RZ, 0, 0 ;  /* 0x00000000ff7b7431 */ /* 0x000fc600000001ff */
[----:B------:R-:W-:-:S05]  /*6850*/  FMUL.FTZ R121, R134, R121 ;  /* 0x0000007986797220 */ /* 0x000fca0000410000 */
[----:B------:R-:W-:Y:S02]  /*6860*/  FSEL R121, R121, RZ, P3 ;  /* 0x000000ff79797208 */ /* 0x000fe40001800000 */
[----:B------:R-:W-:Y:S02]  /*6870*/  @P4 SHF.L.U32 R136, R17, 0x10, RZ ;  /* 0x0000001011884819 */ /* 0x000fe400000006ff */
[----:B-----5:R-:W-:Y:S01]  /*6880*/  @P4 SHF.L.U32 R132, R109, 0x10, RZ ;  /* 0x000000106d844819 */ /* 0x020fe200000006ff */
[----:B------:R-:W-:-:S04]  /*6890*/  FMUL.FTZ R121, R121, UR17 ;  /* 0x0000001179797c20 */ /* 0x000fc80008410000 */
[----:B------:R-:W-:-:S04]  /*68a0*/  FMUL.FTZ R121, R121, UR16 ;  /* 0x0000001079797c20 */ /* 0x000fc80008410000 */
[-C--:B------:R-:W-:Y:S01]  /*68b0*/  @P4 FMUL.FTZ R120, R136, R121.reuse ;  /* 0x0000007988784220 */ /* 0x080fe20000410000 */
[----:B------:R-:W-:-:S04]  /*68c0*/  @P4 FMUL.FTZ R123, R132, R121 ;  /* 0x00000079847b4220 */ /* 0x000fc80000410000 */
[----:B------:R-:W-:Y:S01]  /*68d0*/  F2FP.BF16.F32.PACK_AB R120, RZ, R120 ;  /* 0x00000078ff78723e */ /* 0x000fe200000010ff */
[----:B------:R-:W-:-:S03]  /*68e0*/  FADD.FTZ R74, R74, R123 ;  /* 0x0000007b4a4a7221 */ /* 0x000fc60000010000 */
[----:B------:R-:W-:-:S07]  /*68f0*/  PRMT R113, R120, 0x7610, R113 ;  /* 0x0000761078717816 */ /* 0x000fce0000000071 */
.L_x_957:
[----:B------:R-:W-:Y:S05]  /*6900*/  @!P2 BRA `(.L_x_958) ;  /* 0x00000000004ca947 */ /* 0x000fea0003800000 */
[----:B0-----:R-:W-:Y:S01]  /*6910*/  FFMA.FTZ R120, R168, R125, R126 ;  /* 0x0000007da8787223 */ /* 0x001fe2000001007e */
[----:B------:R-:W-:Y:S01]  /*6920*/  LOP3.LUT P4, RZ, R130, 0xff000000, RZ, 0xc0, !PT ;  /* 0xff00000082ff7812 */ /* 0x000fe2000788c0ff */
[----:B------:R-:W-:Y:S01]  /*6930*/  HFMA2 R127, -RZ, RZ, 0, 0 ;  /* 0x00000000ff7f7431 */ /* 0x000fe200000001ff */
[----:B------:R-:W-:Y:S01]  /*6940*/  ISETP.GT.AND P3, PT, R2, RZ, PT ;  /* 0x000000ff0200720c */ /* 0x000fe20003f64270 */
[----:B------:R-:W-:Y:S01]  /*6950*/  FADD.FTZ R121, R165, -R120 ;  /* 0x80000078a5797221 */ /* 0x000fe20000010000 */
[----:B------:R-:W-:Y:S02]  /*6960*/  PRMT R133, R17, 0x7632, R133 ;  /* 0x0000763211857816 */ /* 0x000fe40000000085 */
[----:B------:R-:W-:Y:S01]  /*6970*/  MOV R120, RZ ;  /* 0x000000ff00787202 */ /* 0x000fe20000000f00 */
[----:B------:R-:W-:-:S05]  /*6980*/  FMUL.FTZ R121, R134, R121 ;  /* 0x0000007986797220 */ /* 0x000fca0000410000 */
[----:B------:R-:W-:Y:S02]  /*6990*/  FSEL R121, R121, RZ, P3 ;  /* 0x000000ff79797208 */ /* 0x000fe40001800000 */
[----:B------:R-:W-:Y:S02]  /*69a0*/  @P4 SHF.L.U32 R133, R133, 0x10, RZ ;  /* 0x0000001085854819 */ /* 0x000fe400000006ff */
[----:B-----5:R-:W-:Y:S01]  /*69b0*/  @P4 PRMT R123, R109, 0x7632, R123 ;  /* 0x000076326d7b4816 */ /* 0x020fe2000000007b */
        /* <DEDUP_REMOVED lines=8> */
.L_x_958:
        /* <DEDUP_REMOVED lines=18> */
.L_x_959:
[----:B------:R-:W-:Y:S05]  /*6b60*/  @!P2 BRA `(.L_x_960) ;  /* 0x00000000004ca947 */ /* 0x000fea0003800000 */
[----:B0-----:R-:W-:Y:S01]  /*6b70*/  FFMA.FTZ R120, R170, R125, R126 ;  /* 0x0000007daa787223 */ /* 0x001fe2000001007e */
[----:B------:R-:W-:Y:S01]  /*6b80*/  LOP3.LUT P4, RZ, R131, 0xff00, RZ, 0xc0, !PT ;  /* 0x0000ff0083ff7812 */ /* 0x000fe2000788c0ff */
[----:B------:R-:W-:Y:S01]  /*6b90*/  IMAD.MOV.U32 R127, RZ, RZ, RZ ;  /* 0x000000ffff7f7224 */ /* 0x000fe200078e00ff */
        /* <DEDUP_REMOVED lines=16> */
.L_x_960:
        /* <DEDUP_REMOVED lines=18> */
.L_x_961:
[----:B------:R-:W-:Y:S05]  /*6dc0*/  @!P2 BRA `(.L_x_939) ;  /* 0x000000000050a947 */ /* 0x000fea0003800000 */
[----:B0-----:R-:W-:Y:S01]  /*6dd0*/  FFMA.FTZ R120, R172, R125, R126 ;  /* 0x0000007dac787223 */ /* 0x001fe2000001007e */
[----:B------:R-:W-:Y:S02]  /*6de0*/  ISETP.GE.U32.AND P3, PT, R130, RZ, PT ;  /* 0x000000ff8200720c */ /* 0x000fe40003f66070 */
[----:B------:R-:W-:Y:S01]  /*6df0*/  ISETP.GT.AND P4, PT, R2, RZ, PT ;  /* 0x000000ff0200720c */ /* 0x000fe20003f84270 */
[----:B------:R-:W-:Y:S01]  /*6e00*/  FADD.FTZ R121, R171, -R120 ;  /* 0x80000078ab797221 */ /* 0x000fe20000010000 */
[----:B------:R-:W-:Y:S01]  /*6e10*/  ISETP.GE.U32.AND.EX P3, PT, R131, 0x1000000, PT, P3 ;  /* 0x010000008300780c */ /* 0x000fe20003f66130 */
[----:B------:R-:W-:Y:S01]  /*6e20*/  HFMA2 R120, -RZ, RZ, 0, 0 ;  /* 0x00000000ff787431 */ /* 0x000fe200000001ff */
[----:B------:R-:W-:Y:S01]  /*6e30*/  PRMT R131, R19, 0x7632, R131 ;  /* 0x0000763213837816 */ /* 0x000fe20000000083 */
[----:B------:R-:W-:Y:S01]  /*6e40*/  FMUL.FTZ R121, R134, R121 ;  /* 0x0000007986797220 */ /* 0x000fe20000410000 */
[----:B------:R-:W-:-:S04]  /*6e50*/  MOV R127, RZ ;  /* 0x000000ff007f7202 */ /* 0x000fc80000000f00 */
[----:B------:R-:W-:-:S05]  /*6e60*/  FSEL R121, R121, RZ, P4 ;  /* 0x000000ff79797208 */ /* 0x000fca0002000000 */
        /* <DEDUP_REMOVED lines=10> */
.L_x_939:
[----:B------:R-:W1:Y:S01]  /*6f10*/  @P0 LDC.64 R130, c[0x0][0x478] ;  /* 0x00011e00ff820b82 */ /* 0x000e620000000a00 */
[----:B------:R-:W-:Y:S02]  /*6f20*/  @P0 IADD3 R123, PT, PT, R124, 0x80, RZ ;  /* 0x000000807c7b0810 */ /* 0x000fe40007ffe0ff */
[----:B------:R-:W-:-:S05]  /*6f30*/  IADD3 R195, PT, PT, R195, 0x100, RZ ;  /* 0x00000100c3c37810 */ /* 0x000fca0007ffe0ff */
[----:B0-----:R-:W0:Y:S01]  /*6f40*/  @P2 LDC.64 R120, c[0x0][0x468] ;  /* 0x00011a00ff782b82 */ /* 0x001e220000000a00 */
[----:B-1----:R-:W-:Y:S01]  /*6f50*/  @P0 IMAD.WIDE.U32 R130, R123, 0x10, R130 ;  /* 0x000000107b820825 */ /* 0x002fe200078e0082 */
[----:B------:R-:W-:-:S04]  /*6f60*/  PRMT R123, R20, 0x7632, R123 ;  /* 0x00007632147b7816 */ /* 0x000fc8000000007b */
[----:B------:R1:W-:Y:S01]  /*6f70*/  @P0 STG.E.128 desc[UR12][R130.64], R116 ;  /* 0x0000007482000986 */ /* 0x0003e2000c101d0c */
[----:B0-----:R-:W-:Y:S01]  /*6f80*/  @P2 IMAD.WIDE.U32 R132, R122, 0x10, R120 ;  /* 0x000000107a842825 */ /* 0x001fe200078e0078 */
[----:B------:R-:W-:-:S04]  /*6f90*/  PRMT R120, R23, 0x7632, R120 ;  /* 0x0000763217787816 */ /* 0x000fc80000000078 */
[----:B------:R1:W-:Y:S01]  /*6fa0*/  @P2 STG.E.128 desc[UR12][R132.64], R112 ;  /* 0x0000007084002986 */ /* 0x0003e2000c101d0c */
[----:B------:R-:W-:Y:S05]  /*6fb0*/  @!P2 BRA `(.L_x_962) ;  /* 0x00000000000ca947 */ /* 0x000fea0003800000 */
[----:B-----5:R-:W0:Y:S02]  /*6fc0*/  LDC.64 R108, c[0x0][0x390] ;  /* 0x0000e400ff6c7b82 */ /* 0x020e240000000a00 */
[----:B0-----:R-:W-:-:S06]  /*6fd0*/  IMAD.WIDE.U32 R108, R195, 0x10, R108 ;  /* 0x00000010c36c7825 */ /* 0x001fcc00078e006c */
[----:B------:R-:W5:Y:S02]  /*6fe0*/  LDG.E.128 R108, desc[UR12][R108.64] ;  /* 0x0000000c6c6c7981 */ /* 0x000f64000c1e1d00 */
.L_x_962:
[----:B------:R-:W-:Y:S02]  /*6ff0*/  PRMT R121, R22, 0x7632, R121 ;  /* 0x0000763216797816 */ /* 0x000fe40000000079 */
[----:B------:R-:W-:Y:S01]  /*7000*/  PRMT R122, R21, 0x7632, R122 ;  /* 0x00007632157a7816 */ /* 0x000fe2000000007a */
[----:B------:R-:W-:Y:S06]  /*7010*/  @!P1 BRA `(.L_x_963) ;  /* 0x0000001000bc9947 */ /* 0x000fec0003800000 */
[----:B------:R-:W-:Y:S05]  /*7020*/  @!P0 BRA `(.L_x_964) ;  /* 0x00000008006c8947 */ /* 0x000fea0003800000 */
[----:B------:R-:W-:Y:S01]  /*7030*/  ISETP.GT.AND P1, PT, R2, RZ, PT ;  /* 0x000000ff0200720c */ /* 0x000fe20003f24270 */
[C---:B-1----:R-:W-:Y:S01]  /*7040*/  IMAD.U32 R133, R5.reuse, 0x10000, RZ ;  /* 0x0001000005857824 */ /* 0x042fe200078e00ff */
[----:B------:R-:W-:Y:S02]  /*7050*/  PRMT R116, R4, 0x7632, R116 ;  /* 0x0000763204747816 */ /* 0x000fe40000000074 */
[----:B------:R-:W-:Y:S02]  /*7060*/  PRMT R118, R5, 0x7632, R118 ;  /* 0x0000763205767816 */ /* 0x000fe40000000076 */
[----:B------:R-:W-:Y:S02]  /*7070*/  SHF.L.U32 R131, R116, 0x10, RZ ;  /* 0x0000001074837819 */ /* 0x000fe400000006ff */
[----:B------:R-:W-:Y:S02]  /*7080*/  SHF.L.U32 R197, R6, 0x10, RZ ;  /* 0x0000001006c57819 */ /* 0x000fe400000006ff */
[----:B------:R-:W-:-:S03]  /*7090*/  SHF.L.U32 R193, R118, 0x10, RZ ;  /* 0x0000001076c17819 */ /* 0x000fc600000006ff */
[-CC-:B------:R-:W-:Y:S01]  /*70a0*/  @P1 FFMA.FTZ R119, R177, R125.reuse, R126.reuse ;  /* 0x0000007db1771223 */ /* 0x180fe2000001007e */
[-CC-:B------:R-:W-:Y:S01]  /*70b0*/  @P1 FFMA.FTZ R117, R182, R125.reuse, R126.reuse ;  /* 0x0000007db6751223 */ /* 0x180fe2000001007e */
[-CC-:B------:R-:W-:Y:S01]  /*70c0*/  @P1 FFMA.FTZ R2, R175, R125.reuse, R126.reuse ;  /* 0x0000007daf021223 */ /* 0x180fe2000001007e */
[-CC-:B------:R-:W-:Y:S01]  /*70d0*/  @P1 FFMA.FTZ R130, R184, R125.reuse, R126.reuse ;  /* 0x0000007db8821223 */ /* 0x180fe2000001007e */
[----:B------:R-:W-:Y:S01]  /*70e0*/  @P1 FADD.FTZ R116, R174, -R119 ;  /* 0x80000077ae741221 */ /* 0x000fe20000010000 */
[-CC-:B------:R-:W-:Y:S01]  /*70f0*/  @P1 FFMA.FTZ R127, R179, R125.reuse, R126.reuse ;  /* 0x0000007db37f1223 */ /* 0x180fe2000001007e */
[-CC-:B------:R-:W-:Y:S01]  /*7100*/  @P1 FFMA.FTZ R132, R186, R125.reuse, R126.reuse ;  /* 0x0000007dba841223 */ /* 0x180fe2000001007e */
[-CC-:B------:R-:W-:Y:S01]  /*7110*/  @P1 FFMA.FTZ R201, R181, R125.reuse, R126.reuse ;  /* 0x0000007db5c91223 */ /* 0x180fe2000001007e */
[----:B------:R-:W-:Y:S01]  /*7120*/  @P1 FFMA.FTZ R126, R188, R125, R126 ;  /* 0x0000007dbc7e1223 */ /* 0x000fe2000001007e */
[----:B------:R-:W-:Y:S01]  /*7130*/  @P1 FADD.FTZ R117, R180, -R117 ;  /* 0x80000075b4751221 */ /* 0x000fe20000010000 */
[----:B------:R-:W-:Y:S01]  /*7140*/  @P1 FFMA.FTZ R133, R134, R116, R133 ;  /* 0x0000007486851223 */ /* 0x000fe20000010085 */
[----:B------:R-:W-:Y:S01]  /*7150*/  PRMT R116, R6, 0x7632, R116 ;  /* 0x0000763206747816 */ /* 0x000fe20000000074 */
[----:B------:R-:W-:Y:S01]  /*7160*/  @P1 FADD.FTZ R130, R183, -R130 ;  /* 0x80000082b7821221 */ /* 0x000fe20000010000 */
[C---:B------:R-:W-:Y:S01]  /*7170*/  PRMT R125, R7.reuse, 0x7632, R125 ;  /* 0x00007632077d7816 */ /* 0x040fe2000000007d */
[----:B------:R-:W-:Y:S01]  /*7180*/  @P1 FFMA.FTZ R131, R134, R117, R131 ;  /* 0x0000007586831223 */ /* 0x000fe20000010083 */
[----:B------:R-:W-:Y:S01]  /*7190*/  SHF.L.U32 R117, R4, 0x10, RZ ;  /* 0x0000001004757819 */ /* 0x000fe200000006ff */
[----:B------:R-:W-:Y:S01]  /*71a0*/  @P1 FADD.FTZ R118, R176, -R127 ;  /* 0x8000007fb0761221 */ /* 0x000fe20000010000 */
        /* <DEDUP_REMOVED lines=10> */
[C---:B------:R-:W-:Y:S01]  /*7250*/  @P1 FFMA.FTZ R119, R134.reuse, R116, R119 ;  /* 0x0000007486771223 */ /* 0x040fe20000010077 */
[C---:B------:R-:W-:Y:S01]  /*7260*/  @P1 FFMA.FTZ R125, R134.reuse, R126, R125 ;  /* 0x0000007e867d1223 */ /* 0x040fe2000001007d */
[----:B------:R-:W-:Y:S01]  /*7270*/  @P1 FFMA.FTZ R117, R134, R2, R117 ;  /* 0x0000000286751223 */ /* 0x000fe20000010075 */
[----:B------:R-:W-:Y:S06]  /*7280*/  @!P2 BRA `(.L_x_965) ;  /* 0x000000000030a947 */ /* 0x000fec0003800000 */
[----:B------:R-:W-:Y:S01]  /*7290*/  LOP3.LUT P1, RZ, R128, 0xff, RZ, 0xc0, !PT ;  /* 0x000000ff80ff7812 */ /* 0x000fe2000782c0ff */
[----:B------:R-:W-:Y:S01]  /*72a0*/  FMUL.FTZ R2, R117, UR17 ;  /* 0x0000001175027c20 */ /* 0x000fe20008410000 */
[----:B------:R-:W-:Y:S01]  /*72b0*/  MOV R116, RZ ;  /* 0x000000ff00747202 */ /* 0x000fe20000000f00 */
[----:B------:R-:W-:Y:S02]  /*72c0*/  HFMA2 R127, -RZ, RZ, 0, 0 ;  /* 0x00000000ff7f7431 */ /* 0x000fe400000001ff */
        /* <DEDUP_REMOVED lines=8> */
.L_x_965:
[----:B------:R-:W-:Y:S02]  /*7350*/  F2FP.BF16.F32.PACK_AB R126, RZ, R117 ;  /* 0x00000075ff7e723e */ /* 0x000fe400000010ff */
[----:B------:R-:W-:Y:S02]  /*7360*/  F2FP.BF16.F32.PACK_AB R127, RZ, R131 ;  /* 0x00000083ff7f723e */ /* 0x000fe400000010ff */
[----:B------:R-:W-:Y:S02]  /*7370*/  F2FP.BF16.F32.PACK_AB R130, RZ, R133 ;  /* 0x00000085ff82723e */ /* 0x000fe400000010ff */
[----:B------:R-:W-:Y:S02]  /*7380*/  F2FP.BF16.F32.PACK_AB R132, RZ, R193 ;  /* 0x000000c1ff84723e */ /* 0x000fe400000010ff */
[----:B------:R-:W-:Y:S02]  /*7390*/  F2FP.BF16.F32.PACK_AB R134, RZ, R197 ;  /* 0x000000c5ff86723e */ /* 0x000fe400000010ff */
[----:B------:R-:W-:-:S02]  /*73a0*/  F2FP.BF16.F32.PACK_AB R136, RZ, R199 ;  /* 0x000000c7ff88723e */ /* 0x000fc400000010ff */
[----:B-----5:R-:W-:Y:S01]  /*73b0*/  PRMT R2, R108, 0x7632, R2 ;  /* 0x000076326c027816 */ /* 0x020fe20000000002 */
[----:B------:R-:W-:Y:S06]  /*73c0*/  @!P2 BRA `(.L_x_966) ;  /* 0x00000000002ca947 */ /* 0x000fec0003800000 */
[----:B------:R-:W-:Y:S01]  /*73d0*/  LOP3.LUT P1, RZ, R128, 0xff00, RZ, 0xc0, !PT ;  /* 0x0000ff0080ff7812 */ /* 0x000fe2000782c0ff */
[----:B------:R-:W-:Y:S01]  /*73e0*/  FMUL.FTZ R131, R131, UR17 ;  /* 0x0000001183837c20 */ /* 0x000fe20008410000 */
[----:B------:R-:W-:-:S03]  /*73f0*/  CS2R R116, SRZ ;  /* 0x0000000000747805 */ /* 0x000fc6000001ff00 */
[----:B------:R-:W-:-:S08]  /*7400*/  FMUL.FTZ R131, R131, UR16 ;  /* 0x0000001083837c20 */ /* 0x000fd00008410000 */
[----:B------:R-:W-:Y:S02]  /*7410*/  @P1 SHF.L.U32 R123, R123, 0x10, RZ ;  /* 0x000000107b7b1819 */ /* 0x000fe400000006ff */
[----:B------:R-:W-:-:S03]  /*7420*/  @P1 SHF.L.U32 R2, R2, 0x10, RZ ;  /* 0x0000001002021819 */ /* 0x000fc600000006ff */
[C---:B------:R-:W-:Y:S02]  /*7430*/  @P1 FMUL.FTZ R117, R131.reuse, R123 ;  /* 0x0000007b83751220 */ /* 0x040fe40000410000 */
[----:B------:R-:W-:-:S03]  /*7440*/  @P1 FMUL.FTZ R116, R131, R2 ;  /* 0x0000000283741220 */ /* 0x000fc60000410000 */
[----:B------:R-:W-:Y:S01]  /*7450*/  F2FP.BF16.F32.PACK_AB R117, RZ, R117 ;  /* 0x00000075ff75723e */ /* 0x000fe200000010ff */
[----:B------:R-:W-:-:S03]  /*7460*/  FADD.FTZ R65, R65, R116 ;  /* 0x0000007441417221 */ /* 0x000fc60000010000 */
[----:B------:R-:W-:-:S07]  /*7470*/  PRMT R112, R112, 0x5410, R117 ;  /* 0x0000541070707816 */ /* 0x000fce0000000075 */
.L_x_966:
        /* <DEDUP_REMOVED lines=13> */
.L_x_967:
        /* <DEDUP_REMOVED lines=14> */
.L_x_968:
        /* <DEDUP_REMOVED lines=13> */
.L_x_969:
        /* <DEDUP_REMOVED lines=14> */
.L_x_970:
[----:B------:R-:W-:Y:S05]  /*77e0*/  @!P2 BRA `(.L_x_971) ;  /* 0x00000000002ca947 */ /* 0x000fea0003800000 */
        /* <DEDUP_REMOVED lines=11> */
.L_x_971:
[----:B------:R-:W-:Y:S02]  /*78a0*/  F2FP.BF16.F32.PACK_AB R119, R125, R119 ;  /* 0x000000777d77723e */ /* 0x000fe400000010ff */
[----:B------:R-:W-:Y:S02]  /*78b0*/  PRMT R118, R134, 0x5410, R136 ;  /* 0x0000541086767816 */ /* 0x000fe40000000088 */
[----:B------:R-:W-:Y:S02]  /*78c0*/  PRMT R117, R130, 0x5410, R132 ;  /* 0x0000541082757816 */ /* 0x000fe40000000084 */
[----:B------:R-:W-:Y:S01]  /*78d0*/  PRMT R116, R126, 0x5410, R127 ;  /* 0x000054107e747816 */ /* 0x000fe2000000007f */
[----:B------:R-:W-:Y:S06]  /*78e0*/  @!P2 BRA `(.L_x_972) ;  /* 0x0000001c000ca947 */ /* 0x000fec0003800000 */
[----:B------:R-:W-:Y:S01]  /*78f0*/  ISETP.GE.U32.AND P1, PT, R128, RZ, PT ;  /* 0x000000ff8000720c */ /* 0x000fe20003f26070 */
[----:B------:R-:W-:Y:S01]  /*7900*/  FMUL.FTZ R125, R125, UR17 ;  /* 0x000000117d7d7c20 */ /* 0x000fe20008410000 */
[----:B------:R-:W-:Y:S01]  /*7910*/  MOV R121, RZ ;  /* 0x000000ff00797202 */ /* 0x000fe20000000f00 */
[----:B------:R-:W-:Y:S01]  /*7920*/  HFMA2 R2, -RZ, RZ, 0, 0 ;  /* 0x00000000ff027431 */ /* 0x000fe200000001ff */
        /* <DEDUP_REMOVED lines=11> */
.L_x_964:
[----:B------:R-:W-:Y:S01]  /*79e0*/  ISETP.GT.AND P3, PT, R2, RZ, PT ;  /* 0x000000ff0200720c */ /* 0x000fe20003f64270 */
[----:B------:R-:W-:-:S12]  /*79f0*/  @!P2 BRA `(.L_x_973) ;  /* 0x000000000040a947 */ /* 0x000fd80003800000 */
[----:B------:R-:W-:Y:S01]  /*7a00*/  @P3 FFMA.FTZ R2, R175, R125, R126 ;  /* 0x0000007daf023223 */ /* 0x000fe2000001007e */
[----:B------:R-:W-:Y:S02]  /*7a10*/  LOP3.LUT P1, RZ, R128, 0xff, RZ, 0xc0, !PT ;  /* 0x000000ff80ff7812 */ /* 0x000fe4000782c0ff */
[----:B------:R-:W-:Y:S01]  /*7a20*/  SHF.L.U32 R127, R4, 0x10, RZ ;  /* 0x00000010047f7819 */ /* 0x000fe200000006ff */
[----:B------:R-:W-:Y:S01]  /*7a30*/  @P3 FADD.FTZ R2, R169, -R2 ;  /* 0x80000002a9023221 */ /* 0x000fe20000010000 */
[----:B-1----:R-:W-:-:S03]  /*7a40*/  MOV R131, RZ ;  /* 0x000000ff00837202 */ /* 0x002fc60000000f00 */
[----:B------:R-:W-:Y:S01]  /*7a50*/  @P3 FFMA.FTZ R127, R134, R2, R127 ;  /* 0x00000002867f3223 */ /* 0x000fe2000001007f */
[----:B------:R-:W-:-:S03]  /*7a60*/  HFMA2 R2, -RZ, RZ, 0, 0 ;  /* 0x00000000ff027431 */ /* 0x000fc600000001ff */
        /* <DEDUP_REMOVED lines=9> */
.L_x_973:
[----:B------:R-:W-:Y:S05]  /*7b00*/  @!P2 BRA `(.L_x_974) ;  /* 0x000000000048a947 */ /* 0x000fea0003800000 */
[----:B------:R-:W-:Y:S01]  /*7b10*/  PRMT R2, R4, 0x7632, R2 ;  /* 0x0000763204027816 */ /* 0x000fe20000000002 */
[----:B-1----:R-:W-:Y:S01]  /*7b20*/  @P3 FFMA.FTZ R131, R182, R125, R126 ;  /* 0x0000007db6833223 */ /* 0x002fe2000001007e */
[----:B------:R-:W-:Y:S02]  /*7b30*/  LOP3.LUT P1, RZ, R128, 0xff00, RZ, 0xc0, !PT ;  /* 0x0000ff0080ff7812 */ /* 0x000fe4000782c0ff */
[----:B------:R-:W-:Y:S01]  /*7b40*/  SHF.L.U32 R127, R2, 0x10, RZ ;  /* 0x00000010027f7819 */ /* 0x000fe200000006ff */
[----:B------:R-:W-:Y:S01]  /*7b50*/  @P3 FADD.FTZ R131, R180, -R131 ;  /* 0x80000083b4833221 */ /* 0x000fe20000010000 */
[----:B------:R-:W-:-:S03]  /*7b60*/  IMAD.MOV.U32 R2, RZ, RZ, RZ ;  /* 0x000000ffff027224 */ /* 0x000fc600078e00ff */
[----:B------:R-:W-:Y:S01]  /*7b70*/  @P3 FFMA.FTZ R127, R134, R131, R127 ;  /* 0x00000083867f3223 */ /* 0x000fe2000001007f */
[----:B------:R-:W-:-:S03]  /*7b80*/  MOV R131, RZ ;  /* 0x000000ff00837202 */ /* 0x000fc60000000f00 */
        /* <DEDUP_REMOVED lines=10> */
.L_x_974:
[----:B------:R-:W-:Y:S05]  /*7c30*/  @!P2 BRA `(.L_x_975) ;  /* 0x000000000040a947 */ /* 0x000fea0003800000 */
[----:B------:R-:W-:Y:S01]  /*7c40*/  @P3 FFMA.FTZ R127, R177, R125, R126 ;  /* 0x0000007db17f3223 */ /* 0x000fe2000001007e */
[----:B------:R-:W-:Y:S02]  /*7c50*/  LOP3.LUT P1, RZ, R128, 0xff0000, RZ, 0xc0, !PT ;  /* 0x00ff000080ff7812 */ /* 0x000fe4000782c0ff */
[----:B------:R-:W-:Y:S01]  /*7c60*/  SHF.L.U32 R123, R5, 0x10, RZ ;  /* 0x00000010057b7819 */ /* 0x000fe200000006ff */
[----:B------:R-:W-:Y:S01]  /*7c70*/  @P3 FADD.FTZ R127, R174, -R127 ;  /* 0x8000007fae7f3221 */ /* 0x000fe20000010000 */
[----:B------:R-:W-:-:S03]  /*7c80*/  MOV R2, RZ ;  /* 0x000000ff00027202 */ /* 0x000fc60000000f00 */
[----:B------:R-:W-:Y:S01]  /*7c90*/  @P3 FFMA.FTZ R123, R134, R127, R123 ;  /* 0x0000007f867b3223 */ /* 0x000fe2000001007b */
[----:B------:R-:W-:-:S03]  /*7ca0*/  HFMA2 R127, -RZ, RZ, 0, 0 ;  /* 0x00000000ff7f7431 */ /* 0x000fc600000001ff */
[----:B------:R-:W-:Y:S02]  /*7cb0*/  FMUL.FTZ R123, R123, UR17 ;  /* 0x000000117b7b7c20 */ /* 0x000fe40008410000 */
[----:B-1----:R-:W-:Y:S01]  /*7cc0*/  @P1 IMAD.U32 R132, R21, 0x10000, RZ ;  /* 0x0001000015841824 */ /* 0x002fe200078e00ff */
[----:B-----5:R-:W-:Y:S01]  /*7cd0*/  @P1 SHF.L.U32 R130, R109, 0x10, RZ ;  /* 0x000000106d821819 */ /* 0x020fe200000006ff */
[----:B------:R-:W-:-:S04]  /*7ce0*/  FMUL.FTZ R123, R123, UR16 ;  /* 0x000000107b7b7c20 */ /* 0x000fc80008410000 */
[-C--:B------:R-:W-:Y:S01]  /*7cf0*/  @P1 FMUL.FTZ R2, R132, R123.reuse ;  /* 0x0000007b84021220 */ /* 0x080fe20000410000 */
[----:B------:R-:W-:-:S04]  /*7d00*/  @P1 FMUL.FTZ R127, R130, R123 ;  /* 0x0000007b827f1220 */ /* 0x000fc80000410000 */
[----:B------:R-:W-:Y:S01]  /*7d10*/  F2FP.BF16.F32.PACK_AB R2, RZ, R2 ;  /* 0x00000002ff02723e */ /* 0x000fe200000010ff */
[----:B------:R-:W-:-:S03]  /*7d20*/  FADD.FTZ R66, R66, R127 ;  /* 0x0000007f42427221 */ /* 0x000fc60000010000 */
[----:B------:R-:W-:-:S07]  /*7d30*/  PRMT R113, R2, 0x7610, R113 ;  /* 0x0000761002717816 */ /* 0x000fce0000000071 */
.L_x_975:
[----:B------:R-:W-:Y:S05]  /*7d40*/  @!P2 BRA `(.L_x_976) ;  /* 0x000000000048a947 */ /* 0x000fea0003800000 */
[----:B------:R-:W-:Y:S01]  /*7d50*/  PRMT R2, R5, 0x7632, R2 ;  /* 0x0000763205027816 */ /* 0x000fe20000000002 */
[----:B-1----:R-:W-:Y:S01]  /*7d60*/  @P3 FFMA.FTZ R130, R184, R125, R126 ;  /* 0x0000007db8823223 */ /* 0x002fe2000001007e */
        /* <DEDUP_REMOVED lines=16> */
.L_x_976:
[----:B------:R-:W-:Y:S05]  /*7e70*/  @!P2 BRA `(.L_x_977) ;  /* 0x000000000040a947 */ /* 0x000fea0003800000 */
[----:B------:R-:W-:Y:S01]  /*7e80*/  @P3 FFMA.FTZ R127, R179, R125, R126 ;  /* 0x0000007db37f3223 */ /* 0x000fe2000001007e */
[----:B------:R-:W-:Y:S01]  /*7e90*/  LOP3.LUT P1, RZ, R129, 0xff, RZ, 0xc0, !PT ;  /* 0x000000ff81ff7812 */ /* 0x000fe2000782c0ff */
[----:B------:R-:W-:Y:S01]  /*7ea0*/  IMAD.U32 R123, R6, 0x10000, RZ ;  /* 0x00010000067b7824 */ /* 0x000fe200078e00ff */
[----:B------:R-:W-:Y:S01]  /*7eb0*/  MOV R2, RZ ;  /* 0x000000ff00027202 */ /* 0x000fe20000000f00 */
[----:B------:R-:W-:-:S04]  /*7ec0*/  @P3 FADD.FTZ R127, R176, -R127 ;  /* 0x8000007fb07f3221 */ /* 0x000fc80000010000 */
[----:B------:R-:W-:Y:S01]  /*7ed0*/  @P3 FFMA.FTZ R123, R134, R127, R123 ;  /* 0x0000007f867b3223 */ /* 0x000fe2000001007b */
[----:B------:R-:W-:-:S03]  /*7ee0*/  HFMA2 R127, -RZ, RZ, 0, 0 ;  /* 0x00000000ff7f7431 */ /* 0x000fc600000001ff */
[----:B------:R-:W-:Y:S02]  /*7ef0*/  FMUL.FTZ R123, R123, UR17 ;  /* 0x000000117b7b7c20 */ /* 0x000fe40008410000 */
[----:B-1----:R-:W-:Y:S02]  /*7f00*/  @P1 SHF.L.U32 R130, R22, 0x10, RZ ;  /* 0x0000001016821819 */ /* 0x002fe400000006ff */
[----:B------:R-:W-:Y:S01]  /*7f10*/  FMUL.FTZ R123, R123, UR16 ;  /* 0x000000107b7b7c20 */ /* 0x000fe20008410000 */
[----:B-----5:R-:W-:-:S03]  /*7f20*/  @P1 SHF.L.U32 R122, R110, 0x10, RZ ;  /* 0x000000106e7a1819 */ /* 0x020fc600000006ff */
[-C--:B------:R-:W-:Y:S02]  /*7f30*/  @P1 FMUL.FTZ R2, R130, R123.reuse ;  /* 0x0000007b82021220 */ /* 0x080fe40000410000 */
[----:B------:R-:W-:-:S03]  /*7f40*/  @P1 FMUL.FTZ R127, R122, R123 ;  /* 0x0000007b7a7f1220 */ /* 0x000fc60000410000 */
[----:B------:R-:W-:Y:S01]  /*7f50*/  F2FP.BF16.F32.PACK_AB R2, RZ, R2 ;  /* 0x00000002ff02723e */ /* 0x000fe200000010ff */
[----:B------:R-:W-:-:S03]  /*7f60*/  FADD.FTZ R60, R60, R127 ;  /* 0x0000007f3c3c7221 */ /* 0x000fc60000010000 */
[----:B------:R-:W-:-:S07]  /*7f70*/  PRMT R114, R2, 0x7610, R114 ;  /* 0x0000761002727816 */ /* 0x000fce0000000072 */
.L_x_977:
[----:B------:R-:W-:Y:S05]  /*7f80*/  @!P2 BRA `(.L_x_978) ;  /* 0x000000000048a947 */ /* 0x000fea0003800000 */
[----:B------:R-:W-:Y:S01]  /*7f90*/  PRMT R2, R6, 0x7632, R2 ;  /* 0x0000763206027816 */ /* 0x000fe20000000002 */
[----:B------:R-:W-:Y:S01]  /*7fa0*/  @P3 FFMA.FTZ R122, R186, R125, R126 ;  /* 0x0000007dba7a3223 */ /* 0x000fe2000001007e */
[----:B------:R-:W-:Y:S01]  /*7fb0*/  LOP3.LUT P1, RZ, R129, 0xff00, RZ, 0xc0, !PT ;  /* 0x0000ff0081ff7812 */ /* 0x000fe2000782c0ff */
[----:B------:R-:W-:Y:S01]  /*7fc0*/  IMAD.MOV.U32 R127, RZ, RZ, RZ ;  /* 0x000000ffff7f7224 */ /* 0x000fe200078e00ff */
[----:B------:R-:W-:Y:S01]  /*7fd0*/  SHF.L.U32 R123, R2, 0x10, RZ ;  /* 0x00000010027b7819 */ /* 0x000fe200000006ff */
[----:B------:R-:W-:Y:S01]  /*7fe0*/  @P3 FADD.FTZ R122, R185, -R122 ;  /* 0x8000007ab97a3221 */ /* 0x000fe20000010000 */
[----:B------:R-:W-:-:S03]  /*7ff0*/  HFMA2 R2, -RZ, RZ, 0, 0 ;  /* 0x00000000ff027431 */ /* 0x000fc600000001ff */
[----:B------:R-:W-:-:S04]  /*8000*/  @P3 FFMA.FTZ R123, R134, R122, R123 ;  /* 0x0000007a867b3223 */ /* 0x000fc8000001007b */
[----:B------:R-:W-:Y:S02]  /*8010*/  FMUL.FTZ R123, R123, UR17 ;  /* 0x000000117b7b7c20 */ /* 0x000fe40008410000 */
[----:B-1----:R-:W-:Y:S02]  /*8020*/  @P1 SHF.L.U32 R130, R121, 0x10, RZ ;  /* 0x0000001079821819 */ /* 0x002fe400000006ff */
        /* <DEDUP_REMOVED lines=8> */
.L_x_978:
[----:B------:R-:W-:Y:S05]  /*80b0*/  @!P2 BRA `(.L_x_979) ;  /* 0x000000000040a947 */ /* 0x000fea0003800000 */
[----:B------:R-:W-:Y:S01]  /*80c0*/  @P3 FFMA.FTZ R123, R181, R125, R126 ;  /* 0x0000007db57b3223 */ /* 0x000fe2000001007e */
[----:B------:R-:W-:Y:S01]  /*80d0*/  LOP3.LUT P1, RZ, R129, 0xff0000, RZ, 0xc0, !PT ;  /* 0x00ff000081ff7812 */ /* 0x000fe2000782c0ff */
[----:B------:R-:W-:Y:S01]  /*80e0*/  HFMA2 R2, -RZ, RZ, 0, 0 ;  /* 0x00000000ff027431 */ /* 0x000fe200000001ff */
[----:B------:R-:W-:Y:S01]  /*80f0*/  SHF.L.U32 R121, R7, 0x10, RZ ;  /* 0x0000001007797819 */ /* 0x000fe200000006ff */
[----:B------:R-:W-:-:S04]  /*8100*/  @P3 FADD.FTZ R123, R178, -R123 ;  /* 0x8000007bb27b3221 */ /* 0x000fc80000010000 */
[----:B------:R-:W-:Y:S01]  /*8110*/  @P3 FFMA.FTZ R121, R134, R123, R121 ;  /* 0x0000007b86793223 */ /* 0x000fe20000010079 */
[----:B------:R-:W-:-:S03]  /*8120*/  MOV R123, RZ ;  /* 0x000000ff007b7202 */ /* 0x000fc60000000f00 */
[----:B------:R-:W-:Y:S02]  /*8130*/  FMUL.FTZ R121, R121, UR17 ;  /* 0x0000001179797c20 */ /* 0x000fe40008410000 */
[----:B-1----:R-:W-:Y:S01]  /*8140*/  @P1 SHF.L.U32 R130, R23, 0x10, RZ ;  /* 0x0000001017821819 */ /* 0x002fe200000006ff */
[----:B-----5:R-:W-:Y:S02]  /*8150*/  @P1 IMAD.U32 R122, R111, 0x10000, RZ ;  /* 0x000100006f7a1824 */ /* 0x020fe400078e00ff */
[----:B------:R-:W-:-:S04]  /*8160*/  FMUL.FTZ R121, R121, UR16 ;  /* 0x0000001079797c20 */ /* 0x000fc80008410000 */
[-C--:B------:R-:W-:Y:S01]  /*8170*/  @P1 FMUL.FTZ R2, R130, R121.reuse ;  /* 0x0000007982021220 */ /* 0x080fe20000410000 */
[----:B------:R-:W-:-:S04]  /*8180*/  @P1 FMUL.FTZ R123, R122, R121 ;  /* 0x000000797a7b1220 */ /* 0x000fc80000410000 */
[----:B------:R-:W-:Y:S01]  /*8190*/  F2FP.BF16.F32.PACK_AB R2, RZ, R2 ;  /* 0x00000002ff02723e */ /* 0x000fe200000010ff */
[----:B------:R-:W-:-:S03]  /*81a0*/  FADD.FTZ R62, R62, R123 ;  /* 0x0000007b3e3e7221 */ /* 0x000fc60000010000 */
[----:B------:R-:W-:-:S07]  /*81b0*/  PRMT R115, R2, 0x7610, R115 ;  /* 0x0000761002737816 */ /* 0x000fce0000000073 */
.L_x_979:
[----:B------:R-:W-:Y:S05]  /*81c0*/  @!P2 BRA `(.L_x_972) ;  /* 0x0000001000d4a947 */ /* 0x000fea0003800000 */
[----:B------:R-:W-:Y:S01]  /*81d0*/  ISETP.GE.U32.AND P1, PT, R128, RZ, PT ;  /* 0x000000ff8000720c */ /* 0x000fe20003f26070 */
        /* <DEDUP_REMOVED lines=17> */
[----:B-1----:R-:W-:Y:S01]  /*82f0*/  PRMT R115, R115, 0x5410, R122 ;  /* 0x0000541073737816 */ /* 0x002fe2000000007a */
[----:B------:R-:W-:Y:S06]  /*8300*/  BRA `(.L_x_972) ;  /* 0x0000001000847947 */ /* 0x000fec0003800000 */
.L_x_963:
[----:B------:R-:W-:Y:S05]  /*8310*/  @!P0 BRA `(.L_x_980) ;  /* 0x00000008003c8947 */ /* 0x000fea0003800000 */
[----:B------:R-:W-:Y:S01]  /*8320*/  ISETP.GT.AND P1, PT, R2, RZ, PT ;  /* 0x000000ff0200720c */ /* 0x000fe20003f24270 */
[-CC-:B------:R-:W-:Y:S01]  /*8330*/  FFMA.FTZ R2, R175, R125.reuse, R126.reuse ;  /* 0x0000007daf027223 */ /* 0x180fe2000001007e */
[-CC-:B-1----:R-:W-:Y:S01]  /*8340*/  FFMA.FTZ R119, R182, R125.reuse, R126.reuse ;  /* 0x0000007db6777223 */ /* 0x182fe2000001007e */
        /* <DEDUP_REMOVED lines=25> */
[----:B------:R-:W-:Y:S01]  /*84e0*/  LOP3.LUT P3, RZ, R128, 0xff, RZ, 0xc0, !PT ;  /* 0x000000ff80ff7812 */ /* 0x000fe2000786c0ff */
[----:B------:R-:W-:Y:S01]  /*84f0*/  FMUL.FTZ R2, R131, UR17 ;  /* 0x0000001183027c20 */ /* 0x000fe20008410000 */
[----:B------:R-:W-:-:S03]  /*8500*/  CS2R R116, SRZ ;  /* 0x0000000000747805 */ /* 0x000fc6000001ff00 */
[----:B------:R-:W-:-:S08]  /*8510*/  FMUL.FTZ R2, R2, UR16 ;  /* 0x0000001002027c20 */ /* 0x000fd00008410000 */
[----:B------:R-:W-:Y:S01]  /*8520*/  @P3 SHF.L.U32 R193, R20, 0x10, RZ ;  /* 0x0000001014c13819 */ /* 0x000fe200000006ff */
[----:B-----5:R-:W-:-:S04]  /*8530*/  @P3 IMAD.U32 R133, R108, 0x10000, RZ ;  /* 0x000100006c853824 */ /* 0x020fc800078e00ff */
[-C--:B------:R-:W-:Y:S01]  /*8540*/  @P3 FMUL.FTZ R116, R193, R2.reuse ;  /* 0x00000002c1743220 */ /* 0x080fe20000410000 */
[----:B------:R-:W-:-:S04]  /*8550*/  @P3 FMUL.FTZ R117, R133, R2 ;  /* 0x0000000285753220 */ /* 0x000fc80000410000 */
[----:B------:R-:W-:Y:S01]  /*8560*/  F2FP.BF16.F32.PACK_AB R116, RZ, R116 ;  /* 0x00000074ff74723e */ /* 0x000fe200000010ff */
[----:B------:R-:W-:-:S03]  /*8570*/  FADD.FTZ R64, R64, R117 ;  /* 0x0000007540407221 */ /* 0x000fc60000010000 */
[----:B------:R-:W-:-:S07]  /*8580*/  PRMT R112, R116, 0x7610, R112 ;  /* 0x0000761074707816 */ /* 0x000fce0000000070 */
.L_x_981:
[----:B------:R-:W-:Y:S05]  /*8590*/  @!P2 BRA `(.L_x_982) ;  /* 0x000000000034a947 */ /* 0x000fea0003800000 */
[----:B------:R-:W-:Y:S01]  /*85a0*/  LOP3.LUT P3, RZ, R128, 0xff00, RZ, 0xc0, !PT ;  /* 0x0000ff0080ff7812 */ /* 0x000fe2000786c0ff */
[----:B------:R-:W-:Y:S01]  /*85b0*/  FMUL.FTZ R2, R132, UR17 ;  /* 0x0000001184027c20 */ /* 0x000fe20008410000 */
[----:B------:R-:W-:Y:S01]  /*85c0*/  HFMA2 R118, -RZ, RZ, 0, 0 ;  /* 0x00000000ff767431 */ /* 0x000fe200000001ff */
[----:B------:R-:W-:Y:S02]  /*85d0*/  MOV R116, RZ ;  /* 0x000000ff00747202 */ /* 0x000fe40000000f00 */
        /* <DEDUP_REMOVED lines=9> */
.L_x_982:
        /* <DEDUP_REMOVED lines=14> */
.L_x_983:
[----:B------:R-:W-:Y:S05]  /*8750*/  @!P2 BRA `(.L_x_984) ;  /* 0x000000000034a947 */ /* 0x000fea0003800000 */
[----:B------:R-:W-:Y:S01]  /*8760*/  LOP3.LUT P3, RZ, R128, 0xff000000, RZ, 0xc0, !PT ;  /* 0xff00000080ff7812 */ /* 0x000fe2000786c0ff */
[----:B------:R-:W-:Y:S01]  /*8770*/  FMUL.FTZ R2, R136, UR17 ;  /* 0x0000001188027c20 */ /* 0x000fe20008410000 */
[----:B------:R-:W-:Y:S01]  /*8780*/  MOV R118, RZ ;  /* 0x000000ff00767202 */ /* 0x000fe20000000f00 */
[----:B------:R-:W-:Y:S02]  /*8790*/  IMAD.MOV.U32 R116, RZ, RZ, RZ ;  /* 0x000000ffff747224 */ /* 0x000fe400078e00ff */
        /* <DEDUP_REMOVED lines=9> */
.L_x_984:
        /* <DEDUP_REMOVED lines=14> */
.L_x_985:
[----:B------:R-:W-:Y:S05]  /*8910*/  @!P2 BRA `(.L_x_986) ;  /* 0x000000000034a947 */ /* 0x000fea0003800000 */
[----:B------:R-:W-:Y:S01]  /*8920*/  LOP3.LUT P3, RZ, R129, 0xff00, RZ, 0xc0, !PT ;  /* 0x0000ff0081ff7812 */ /* 0x000fe2000786c0ff */
[----:B------:R-:W-:Y:S01]  /*8930*/  FMUL.FTZ R2, R127, UR17 ;  /* 0x000000117f027c20 */ /* 0x000fe20008410000 */
[----:B------:R-:W-:Y:S02]  /*8940*/  IMAD.MOV.U32 R118, RZ, RZ, RZ ;  /* 0x000000ffff767224 */ /* 0x000fe400078e00ff */
[----:B------:R-:W-:Y:S02]  /*8950*/  HFMA2 R116, -RZ, RZ, 0, 0 ;  /* 0x00000000ff747431 */ /* 0x000fe400000001ff */
[----:B------:R-:W-:-:S07]  /*8960*/  FMUL.FTZ R2, R2, UR16 ;  /* 0x0000001002027c20 */ /* 0x000fce0008410000 */
        /* <DEDUP_REMOVED lines=8> */
.L_x_986:
[----:B------:R-:W-:Y:S02]  /*89f0*/  F2FP.BF16.F32.PACK_AB R116, R132, R131 ;  /* 0x000000838474723e */ /* 0x000fe400000010ff */
[----:B------:R-:W-:Y:S02]  /*8a00*/  F2FP.BF16.F32.PACK_AB R117, R136, R119 ;  /* 0x000000778875723e */ /* 0x000fe400000010ff */
        /* <DEDUP_REMOVED lines=14> */
.L_x_987:
[----:B------:R-:W-:Y:S02]  /*8af0*/  F2FP.BF16.F32.PACK_AB R118, R127, R126 ;  /* 0x0000007e7f76723e */ /* 0x000fe400000010ff */
[----:B------:R-:W-:Y:S01]  /*8b00*/  F2FP.BF16.F32.PACK_AB R119, R121, R130 ;  /* 0x000000827977723e */ /* 0x000fe200000010ff */
[----:B------:R-:W-:Y:S06]  /*8b10*/  @!P2 BRA `(.L_x_972) ;  /* 0x000000080080a947 */ /* 0x000fec0003800000 */
[----:B------:R-:W-:Y:S01]  /*8b20*/  ISETP.GE.U32.AND P1, PT, R128, RZ, PT ;  /* 0x000000ff8000720c */ /* 0x000fe20003f26070 */
[----:B------:R-:W-:Y:S01]  /*8b30*/  FMUL.FTZ R2, R121, UR17 ;  /* 0x0000001179027c20 */ /* 0x000fe20008410000 */
[----:B------:R-:W-:Y:S02]  /*8b40*/  MOV R121, RZ ;  /* 0x000000ff00797202 */ /* 0x000fe40000000f00 */
[----:B------:R-:W-:Y:S01]  /*8b50*/  ISETP.GE.U32.AND.EX P1, PT, R129, 0x1000000, PT, P1 ;  /* 0x010000008100780c */ /* 0x000fe20003f26110 */
[----:B------:R-:W-:Y:S01]  /*8b60*/  FMUL.FTZ R123, R2, UR16 ;  /* 0x00000010027b7c20 */ /* 0x000fe20008410000 */
[----:B------:R-:W-:-:S11]  /*8b70*/  IMAD.MOV.U32 R2, RZ, RZ, RZ ;  /* 0x000000ffff027224 */ /* 0x000fd600078e00ff */
[----:B------:R-:W-:Y:S02]  /*8b80*/  @P1 SHF.L.U32 R122, R120, 0x10, RZ ;  /* 0x00000010787a1819 */ /* 0x000fe400000006ff */
        /* <DEDUP_REMOVED lines=8> */
.L_x_980:
[----:B------:R-:W-:Y:S05]  /*8c10*/  @!P2 BRA `(.L_x_988) ;  /* 0x000000000040a947 */ /* 0x000fea0003800000 */
[----:B-1----:R-:W-:Y:S01]  /*8c20*/  FFMA.FTZ R130, R175, R125, R126 ;  /* 0x0000007daf827223 */ /* 0x002fe2000001007e */
[----:B------:R-:W-:Y:S02]  /*8c30*/  LOP3.LUT P3, RZ, R128, 0xff, RZ, 0xc0, !PT ;  /* 0x000000ff80ff7812 */ /* 0x000fe4000786c0ff */
[----:B------:R-:W-:Y:S01]  /*8c40*/  ISETP.GT.AND P1, PT, R2, RZ, PT ;  /* 0x000000ff0200720c */ /* 0x000fe20003f24270 */
[----:B------:R-:W-:Y:S01]  /*8c50*/  FADD.FTZ R127, R169, -R130 ;  /* 0x80000082a97f7221 */ /* 0x000fe20000010000 */
[----:B------:R-:W-:-:S03]  /*8c60*/  CS2R R130, SRZ ;  /* 0x0000000000827805 */ /* 0x000fc6000001ff00 */
        /* <DEDUP_REMOVED lines=11> */
.L_x_988:
[----:B------:R-:W-:Y:S05]  /*8d20*/  @!P2 BRA `(.L_x_989) ;  /* 0x000000000048a947 */ /* 0x000fea0003800000 */
[----:B------:R-:W-:Y:S01]  /*8d30*/  FFMA.FTZ R127, R182, R125, R126 ;  /* 0x0000007db67f7223 */ /* 0x000fe2000001007e */
[----:B------:R-:W-:Y:S01]  /*8d40*/  LOP3.LUT P3, RZ, R128, 0xff00, RZ, 0xc0, !PT ;  /* 0x0000ff0080ff7812 */ /* 0x000fe2000786c0ff */
[----:B-1----:R-:W-:Y:S01]  /*8d50*/  HFMA2 R130, -RZ, RZ, 0, 0 ;  /* 0x00000000ff827431 */ /* 0x002fe200000001ff */
[----:B------:R-:W-:Y:S01]  /*8d60*/  ISETP.GT.AND P1, PT, R2, RZ, PT ;  /* 0x000000ff0200720c */ /* 0x000fe20003f24270 */
[----:B------:R-:W-:Y:S01]  /*8d70*/  FADD.FTZ R127, R180, -R127 ;  /* 0x8000007fb47f7221 */ /* 0x000fe20000010000 */
[----:B------:R-:W-:-:S03]  /*8d80*/  MOV R132, RZ ;  /* 0x000000ff00847202 */ /* 0x000fc60000000f00 */
        /* <DEDUP_REMOVED lines=12> */
.L_x_989:
[----:B------:R-:W-:Y:S05]  /*8e50*/  @!P2 BRA `(.L_x_990) ;  /* 0x000000000044a947 */ /* 0x000fea0003800000 */
[----:B------:R-:W-:Y:S01]  /*8e60*/  FFMA.FTZ R123, R177, R125, R126 ;  /* 0x0000007db17b7223 */ /* 0x000fe2000001007e */
[----:B------:R-:W-:Y:S01]  /*8e70*/  LOP3.LUT P3, RZ, R128, 0xff0000, RZ, 0xc0, !PT ;  /* 0x00ff000080ff7812 */ /* 0x000fe2000786c0ff */
[----:B------:R-:W-:Y:S01]  /*8e80*/  HFMA2 R127, -RZ, RZ, 0, 0 ;  /* 0x00000000ff7f7431 */ /* 0x000fe200000001ff */
[----:B------:R-:W-:Y:S01]  /*8e90*/  ISETP.GT.AND P1, PT, R2, RZ, PT ;  /* 0x000000ff0200720c */ /* 0x000fe20003f24270 */
[----:B------:R-:W-:Y:S01]  /*8ea0*/  FADD.FTZ R123, R174, -R123 ;  /* 0x8000007bae7b7221 */ /* 0x000fe20000010000 */
[----:B-1----:R-:W-:-:S03]  /*8eb0*/  MOV R130, RZ ;  /* 0x000000ff00827202 */ /* 0x002fc60000000f00 */
        /* <DEDUP_REMOVED lines=11> */
.L_x_990:
        /* <DEDUP_REMOVED lines=18> */
.L_x_991:
[----:B------:R-:W-:Y:S05]  /*9090*/  @!P2 BRA `(.L_x_992) ;  /* 0x000000000044a947 */ /* 0x000fea0003800000 */
[----:B------:R-:W-:Y:S01]  /*90a0*/  FFMA.FTZ R123, R179, R125, R126 ;  /* 0x0000007db37b7223 */ /* 0x000fe2000001007e */
[----:B------:R-:W-:Y:S01]  /*90b0*/  LOP3.LUT P3, RZ, R129, 0xff, RZ, 0xc0, !PT ;  /* 0x000000ff81ff7812 */ /* 0x000fe2000786c0ff */
[----:B------:R-:W-:Y:S01]  /*90c0*/  HFMA2 R122, -RZ, RZ, 0, 0 ;  /* 0x00000000ff7a7431 */ /* 0x000fe200000001ff */
[----:B------:R-:W-:Y:S01]  /*90d0*/  ISETP.GT.AND P1, PT, R2, RZ, PT ;  /* 0x000000ff0200720c */ /* 0x000fe20003f24270 */
[----:B------:R-:W-:Y:S01]  /*90e0*/  FADD.FTZ R123, R176, -R123 ;  /* 0x8000007bb07b7221 */ /* 0x000fe20000010000 */
[----:B------:R-:W-:-:S03]  /*90f0*/  IMAD.MOV.U32 R127, RZ, RZ, RZ ;  /* 0x000000ffff7f7224 */ /* 0x000fc600078e00ff */
[----:B------:R-:W-:-:S05]  /*9100*/  FMUL.FTZ R123, R134, R123 ;  /* 0x0000007b867b7220 */ /* 0x000fca0000410000 */
[----:B------:R-:W-:Y:S02]  /*9110*/  FSEL R123, R123, RZ, P1 ;  /* 0x000000ff7b7b7208 */ /* 0x000fe40000800000 */
[----:B-1----:R-:W-:Y:S02]  /*9120*/  @P3 SHF.L.U32 R132, R22, 0x10, RZ ;  /* 0x0000001016843819 */ /* 0x002fe400000006ff */
        /* <DEDUP_REMOVED lines=8> */
.L_x_992:
        /* <DEDUP_REMOVED lines=19> */
.L_x_993:
[----:B------:R-:W-:Y:S05]  /*92e0*/  @!P2 BRA `(.L_x_994) ;  /* 0x000000000040a947 */ /* 0x000fea0003800000 */
[----:B------:R-:W-:Y:S01]  /*92f0*/  FFMA.FTZ R121, R181, R125, R126 ;  /* 0x0000007db5797223 */ /* 0x000fe2000001007e */
[----:B------:R-:W-:Y:S02]  /*9300*/  LOP3.LUT P3, RZ, R129, 0xff0000, RZ, 0xc0, !PT ;  /* 0x00ff000081ff7812 */ /* 0x000fe4000786c0ff */
[----:B------:R-:W-:Y:S02]  /*9310*/  CS2R R122, SRZ ;  /* 0x00000000007a7805 */ /* 0x000fe4000001ff00 */
[----:B------:R-:W-:Y:S01]  /*9320*/  ISETP.GT.AND P1, PT, R2, RZ, PT ;  /* 0x000000ff0200720c */ /* 0x000fe20003f24270 */
[----:B------:R-:W-:-:S04]  /*9330*/  FADD.FTZ R121, R178, -R121 ;  /* 0x80000079b2797221 */ /* 0x000fc80000010000 */
        /* <DEDUP_REMOVED lines=11> */
.L_x_994:
[----:B------:R-:W-:Y:S05]  /*93f0*/  @!P2 BRA `(.L_x_972) ;  /* 0x000000000048a947 */ /* 0x000fea0003800000 */
[----:B------:R-:W-:Y:S01]  /*9400*/  FFMA.FTZ R126, R188, R125, R126 ;  /* 0x0000007dbc7e7223 */ /* 0x000fe2000001007e */
[----:B------:R-:W-:Y:S02]  /*9410*/  ISETP.GE.U32.AND P1, PT, R128, RZ, PT ;  /* 0x000000ff8000720c */ /* 0x000fe40003f26070 */
[----:B------:R-:W-:Y:S02]  /*9420*/  CS2R R122, SRZ ;  /* 0x00000000007a7805 */ /* 0x000fe4000001ff00 */
[----:B------:R-:W-:Y:S01]  /*9430*/  ISETP.GT.AND P3, PT, R2, RZ, PT ;  /* 0x000000ff0200720c */ /* 0x000fe20003f64270 */
[----:B------:R-:W-:Y:S01]  /*9440*/  FADD.FTZ R121, R187, -R126 ;  /* 0x8000007ebb797221 */ /* 0x000fe20000010000 */
[----:B------:R-:W-:-:S03]  /*9450*/  ISETP.GE.U32.AND.EX P1, PT, R129, 0x1000000, PT, P1 ;  /* 0x010000008100780c */ /* 0x000fc60003f26110 */
[----:B------:R-:W-:-:S05]  /*9460*/  FMUL.FTZ R121, R134, R121 ;  /* 0x0000007986797220 */ /* 0x000fca0000410000 */
        /* <DEDUP_REMOVED lines=10> */
[----:B-1----:R-:W-:-:S07]  /*9510*/  PRMT R115, R115, 0x5410, R123 ;  /* 0x0000541073737816 */ /* 0x002fce000000007b */
.L_x_972:
[----:B------:R-:W0:Y:S01]  /*9520*/  @P0 LDC.64 R120, c[0x0][0x478] ;  /* 0x00011e00ff780b82 */ /* 0x000e220000000a00 */
[----:B------:R-:W-:Y:S01]  /*9530*/  @P0 IADD3 R125, PT, PT, R124, 0x100, RZ ;  /* 0x000001007c7d0810 */ /* 0x000fe20007ffe0ff */
[----:B------:R-:W-:-:S06]  /*9540*/  UPLOP3.LUT UP1, UPT, UPT, UPT, UP1, 0x40, 0x4 ;  /* 0x000000000004789c */ /* 0x000fcc0003f2e810 */
[----:B------:R-:W2:Y:S08]  /*9550*/  @P2 LDC.64 R122, c[0x0][0x468] ;  /* 0x00011a00ff7a2b82 */ /* 0x000eb00000000a00 */
[----:B------:R-:W3:Y:S01]  /*9560*/  LDC.64 R126, c[0x0][0x380] ;  /* 0x0000e000ff7e7b82 */ /* 0x000ee20000000a00 */
[----:B0-----:R-:W-:-:S05]  /*9570*/  @P0 IMAD.WIDE.U32 R120, R125, 0x10, R120 ;  /* 0x000000107d780825 */ /* 0x001fca00078e0078 */
[----:B------:R4:W-:Y:S01]  /*9580*/  @P0 STG.E.128 desc[UR12][R120.64], R116 ;  /* 0x0000007478000986 */ /* 0x0009e2000c101d0c */
[----:B--2---:R-:W-:-:S05]  /*9590*/  @P2 IMAD.WIDE.U32 R122, R195, 0x10, R122 ;  /* 0x00000010c37a2825 */ /* 0x004fca00078e007a */
[----:B------:R4:W-:Y:S01]  /*95a0*/  @P2 STG.E.128 desc[UR12][R122.64], R112 ;  /* 0x000000707a002986 */ /* 0x0009e2000c101d0c */
[----:B---3--:R-:W-:-:S04]  /*95b0*/  IADD3 R135, PT, PT, R135, R126, RZ ;  /* 0x0000007e87877210 */ /* 0x008fc80007ffe0ff */
[----:B------:R-:W-:-:S13]  /*95c0*/  ISETP.GE.AND P0, PT, R135, R127, PT ;  /* 0x0000007f8700720c */ /* 0x000fda0003f06270 */
[----:B----4-:R-:W-:Y:S05]  /*95d0*/  @!P0 BRA `(.L_x_995) ;  /* 0xffffff6c00908947 */ /* 0x010fea000383ffff */
.L_x_892:
[----:B------:R-:W2:Y:S08]  /*95e0*/  S2UR UR4, SR_CTAID.X ;  /* 0x00000000000479c3 */ /* 0x000eb00000002500 */
[----:B------:R-:W2:Y:S08]  /*95f0*/  LDC R0, c[0x0][0x388] ;  /* 0x0000e200ff007b82 */ /* 0x000eb00000000800 */
[----:B------:R-:W3:Y:S08]  /*9600*/  LDC.64 R2, c[0x0][0x440] ;  /* 0x00011000ff027b82 */ /* 0x000ef00000000a00 */
[----:B------:R-:W4:Y:S08]  /*9610*/  LDC.64 R4, c[0x0][0x448] ;  /* 0x00011200ff047b82 */ /* 0x000f300000000a00 */
[----:B------:R-:W1:Y:S01]  /*9620*/  LDC.64 R6, c[0x0][0x460] ;  /* 0x00011800ff067b82 */ /* 0x000e620000000a00 */
[----:B--2---:R-:W-:-:S05]  /*9630*/  IMAD R0, R0, UR4, RZ ;  /* 0x0000000400007c24 */ /* 0x004fca000f8e02ff */
[----:B------:R-:W-:-:S05]  /*9640*/  LEA.HI R167, R0, R167, RZ, 0x1d ;  /* 0x000000a700a77211 */ /* 0x000fca00078fe8ff */
[----:B---3--:R-:W-:-:S04]  /*9650*/  IMAD.WIDE.U32 R2, R167, 0x20, R2 ;  /* 0x00000020a7027825 */ /* 0x008fc800078e0002 */
[C---:B----4-:R-:W-:Y:S01]  /*9660*/  IMAD.WIDE.U32 R4, R167.reuse, 0x20, R4 ;  /* 0x00000020a7047825 */ /* 0x050fe200078e0004 */
[----:B0-----:R-:W-:Y:S04]  /*9670*/  STG.E.128 desc[UR12][R2.64], R104 ;  /* 0x0000006802007986 */ /* 0x001fe8000c101d0c */
[----:B------:R-:W-:Y:S01]  /*9680*/  STG.E.128 desc[UR12][R2.64+0x10], R100 ;  /* 0x0000106402007986 */ /* 0x000fe2000c101d0c */
[----:B-1----:R-:W-:-:S03]  /*9690*/  IMAD.WIDE.U32 R6, R167, 0x20, R6 ;  /* 0x00000020a7067825 */ /* 0x002fc600078e0006 */
        /* <DEDUP_REMOVED lines=17> */
.L_x_996:
        /* <DEDUP_REMOVED lines=13> */
.L_x_10673:


//--------------------- .text._ZN10layer_norm13ln_bwd_kernelINS_13Kernel_traitsI6__halfS2_S2_S2_fjLj3072ELj1ELj1ELj4ELj16ENS_18Kernel_traits_baseILj3072ES2_S2_S2_S2_fjLj128EEEEELb0ELb0ELb0ELb0EEEvNS_9BwdParamsE --------------------------
	.section	.text._ZN10layer_norm13ln_bwd_kernelINS_13Kernel_traitsI6__halfS2_S2_S2_fjLj3072ELj1ELj1ELj4ELj16ENS_18Kernel_traits_baseILj3072ES2_S2_S2_S2_fjLj128EEEEELb0ELb0ELb0ELb0EEEvNS_9BwdParamsE,"ax",@progbits
	.align	128
        .global         _ZN10layer_norm13ln_bwd_kernelINS_13Kernel_traitsI6__halfS2_S2_S2_fjLj3072ELj1ELj1ELj4ELj16ENS_18Kernel_traits_baseILj3072ES2_S2_S2_S2_fjLj128EEEEELb0ELb0ELb0ELb0EEEvNS_9BwdParamsE
        .type           _ZN10layer_norm13ln_bwd_kernelINS_13Kernel_traitsI6__halfS2_S2_S2_fjLj3072ELj1ELj1ELj4ELj16ENS_18Kernel_traits_baseILj3072ES2_S2_S2_S2_fjLj128EEEEELb0ELb0ELb0ELb0EEEvNS_9BwdParamsE,@function
        .size           _ZN10layer_norm13ln_bwd_kernelINS_13Kernel_traitsI6__halfS2_S2_S2_fjLj3072ELj1ELj1ELj4ELj16ENS_18Kernel_traits_baseILj3072ES2_S2_S2_S2_fjLj128EEEEELb0ELb0ELb0ELb0EEEvNS_9BwdParamsE,(.L_x_10674 - _ZN10layer_norm13ln_bwd_kernelINS_13Kernel_traitsI6__halfS2_S2_S2_fjLj3072ELj1ELj1ELj4ELj16ENS_18Kernel_traits_baseILj3072ES2_S2_S2_S2_fjLj128EEEEELb0ELb0ELb0ELb0EEEvNS_9BwdParamsE)
        .other          _ZN10layer_norm13ln_bwd_kernelINS_13Kernel_traitsI6__halfS2_S2_S2_fjLj3072ELj1ELj1ELj4ELj16ENS_18Kernel_traits_baseILj3072ES2_S2_S2_S2_fjLj128EEEEELb0ELb0ELb0ELb0EEEvNS_9BwdParamsE,@"STO_CUDA_ENTRY STV_DEFAULT"
_ZN10layer_norm13ln_bwd_kernelINS_13Kernel_traitsI6__halfS2_S2_S2_fjLj3072ELj1ELj1ELj4ELj16ENS_18Kernel_traits_baseILj3072ES2_S2_S2_S2_fjLj128EEEEELb0ELb0ELb0ELb0EEEvNS_9BwdParamsE:
.text._ZN10layer_norm13ln_bwd_kernelINS_13Kernel_traitsI6__halfS2_S2_S2_fjLj3072ELj1ELj1ELj4ELj16ENS_18Kernel_traits_baseILj3072ES2_S2_S2_S2_fjLj128EEEEELb0ELb0ELb0ELb0EEEvNS_9BwdParamsE:
        /* <DEDUP_REMOVED lines=81> */
[----:B------:R-:W0:Y:S01]  /*0510*/  LDCU.U8 UR7, c[0x0][0x410] ;  /* 0x00008200ff0777ac */ /* 0x000e220008000000 */
[----:B------:R-:W1:Y:S01]  /*0520*/  LDCU UR12, c[0x0][0x400] ;  /* 0x00008000ff0c77ac */ /* 0x000e620008000800 */
[----:B------:R-:W2:Y:S01]  /*0530*/  LDCU.64 UR10, c[0x0][0x438] ;  /* 0x00008700ff0a77ac */ /* 0x000ea20008000a00 */
[----:B------:R-:W3:Y:S09]  /*0540*/  LDCU.64 UR14, c[0x0][0x478] ;  /* 0x00008f00ff0e77ac */ /* 0x000ef20008000a00 */
.L_x_1028:
[----:B------:R-:W4:Y:S08]  /*0550*/  @P0 LDC.64 R96, c[0x0][0x3e0] ;  /* 0x0000f800ff600b82 */ /* 0x000f300000000a00 */
[----:B------:R-:W0:Y:S08]  /*0560*/  LDC.64 R98, c[0x0][0x3c0] ;  /* 0x0000f000ff627b82 */ /* 0x000e300000000a00 */
[----:B------:R-:W1:Y:S01]  /*0570*/  LDC R3, c[0x0][0x388] ;  /* 0x0000e200ff037b82 */ /* 0x000e620000000800 */
[----:B----4-:R-:W-:-:S07]  /*0580*/  @P0 IMAD.WIDE R100, R0, 0x2, R96 ;  /* 0x0000000200640825 */ /* 0x010fce00078e0260 */
[----:B------:R-:W4:Y:S01]  /*0590*/  LDC.64 R96, c[0x0][0x3c8] ;  /* 0x0000f200ff607b82 */ /* 0x000f220000000a00 */
[----:B-----5:R1:W5:Y:S01]  /*05a0*/  @P0 LDG.E.U16 R139, desc[UR8][R100.64] ;  /* 0x00000008648b0981 */ /* 0x020362000c1e1500 */
[----:B0-----:R-:W-:-:S06]  /*05b0*/  IMAD.WIDE R98, R0, 0x4, R98 ;  /* 0x0000000400627825 */ /* 0x001fcc00078e0262 */
[----:B------:R-:W2:Y:S01]  /*05c0*/  LDG.E R98, desc[UR8][R98.64] ;  /* 0x0000000862627981 */ /* 0x000ea2000c1e1900 */
[----:B----4-:R-:W-:-:S05]  /*05d0*/  IMAD.WIDE R96, R0, 0x4, R96 ;  /* 0x0000000400607825 */ /* 0x010fca00078e0260 */
[----:B------:R0:W5:Y:S01]  /*05e0*/  LDG.E R138, desc[UR8][R96.64] ;  /* 0x00000008608a7981 */ /* 0x000162000c1e1900 */
[----:B------:R-:W4:Y:S01]  /*05f0*/  S2R R4, SR_TID.X ;  /* 0x0000000000047919 */ /* 0x000f220000002100 */
[----:B-1----:R-:W-:Y:S01]  /*0600*/  IMAD R102, R0, R3, RZ ;  /* 0x0000000300667224 */ /* 0x002fe200078e02ff */
        /* <DEDUP_REMOVED lines=9> */
[----:B----4-:R-:W-:-:S04]  /*06a0*/  LEA.HI.SX32 R136, R103, R4, 0x1d ;  /* 0x0000000467887211 */ /* 0x010fc800078feaff */
[----:B------:R-:W-:Y:S02]  /*06b0*/  MOV R143, R136 ;  /* 0x00000088008f7202 */ /* 0x000fe40000000f00 */
[----:B--2---:R-:W-:Y:S01]  /*06c0*/  FSEL R140, R98, RZ, !P5 ;  /* 0x000000ff628c7208 */ /* 0x004fe20006800000 */
[----:B0-----:R-:W-:Y:S06]  /*06d0*/  @!P4 BRA `(.L_x_999) ;  /* 0x000000040070c947 */ /* 0x001fec0003800000 */
[----:B------:R-:W0:Y:S08]  /*06e0*/  LDC.64 R96, c[0x0][0x3a8] ;  /* 0x0000ea00ff607b82 */ /* 0x000e300000000a00 */
[----:B------:R-:W1:Y:S01]  /*06f0*/  LDC.64 R100, c[0x0][0x428] ;  /* 0x00010a00ff647b82 */ /* 0x000e620000000a00 */
[----:B0-----:R-:W-:-:S06]  /*0700*/  IMAD.WIDE.U32 R96, R136, 0x10, R96 ;  /* 0x0000001088607825 */ /* 0x001fcc00078e0060 */
[----:B------:R-:W2:Y:S01]  /*0710*/  LDG.E.128 R96, desc[UR8][R96.64] ;  /* 0x0000000860607981 */ /* 0x000ea2000c1e1d00 */
[----:B-1----:R-:W-:-:S06]  /*0720*/  IMAD.WIDE.U32 R100, R136, 0x10, R100 ;  /* 0x0000001088647825 */ /* 0x002fcc00078e0064 */
[----:B------:R-:W4:Y:S01]  /*0730*/  LDG.E.128 R100, desc[UR8][R100.64] ;  /* 0x0000000864647981 */ /* 0x000f22000c1e1d00 */
[----:B------:R-:W-:-:S04]  /*0740*/  ISETP.NE.U32.AND P1, PT, RZ, UR10, PT ;  /* 0x0000000aff007c0c */ /* 0x000fc8000bf25070 */
[----:B------:R-:W-:-:S13]  /*0750*/  ISETP.NE.AND.EX P1, PT, RZ, UR11, PT, P1 ;  /* 0x0000000bff007c0c */ /* 0x000fda000bf25310 */
[----:B------:R-:W0:Y:S01]  /*0760*/  @P1 LDC.64 R122, c[0x0][0x438] ;  /* 0x00010e00ff7a1b82 */ /* 0x000e220000000a00 */
[--C-:B------:R-:W-:Y:S02]  /*0770*/  HADD2.F32 R135, -RZ, R24.reuse.H0_H0 ;  /* 0x20000018ff877230 */ /* 0x100fe40000004100 */
[--C-:B------:R-:W-:Y:S02]  /*0780*/  HADD2.F32 R128, -RZ, R25.reuse.H1_H1 ;  /* 0x30000019ff807230 */ /* 0x100fe40000004100 */
[----:B------:R-:W-:Y:S02]  /*0790*/  HADD2.F32 R132, -RZ, R24.H1_H1 ;  /* 0x30000018ff847230 */ /* 0x000fe40000004100 */
[----:B------:R-:W-:Y:S02]  /*07a0*/  HADD2.F32 R131, -RZ, R25.H0_H0 ;  /* 0x20000019ff837230 */ /* 0x000fe40000004100 */
[----:B0-----:R-:W-:-:S05]  /*07b0*/  @P1 IMAD.WIDE.U32 R122, R136, 0x10, R122 ;  /* 0x00000010887a1825 */ /* 0x001fca00078e007a */
[----:B------:R0:W5:Y:S01]  /*07c0*/  @P1 LDG.E.128 R80, desc[UR8][R122.64] ;  /* 0x000000087a501981 */ /* 0x000162000c1e1d00 */
[----:B------:R-:W-:Y:S02]  /*07d0*/  HADD2.F32 R124, -RZ, R26.H1_H1 ;  /* 0x3000001aff7c7230 */ /* 0x000fe40000004100 */
[----:B--2---:R-:W-:Y:S02]  /*07e0*/  HADD2.F32 R141, -RZ, R97.H1_H1 ;  /* 0x30000061ff8d7230 */ /* 0x004fe40000004100 */
[--C-:B------:R-:W-:Y:S02]  /*07f0*/  HADD2.F32 R125, -RZ, R96.reuse.H0_H0 ;  /* 0x20000060ff7d7230 */ /* 0x100fe40000004100 */
[----:B------:R-:W-:Y:S02]  /*0800*/  HADD2.F32 R127, -RZ, R96.H1_H1 ;  /* 0x30000060ff7f7230 */ /* 0x000fe40000004100 */
[----:B------:R-:W-:Y:S01]  /*0810*/  FADD.FTZ R141, -R140, R141 ;  /* 0x0000008d8c8d7221 */ /* 0x000fe20000010100 */
[----:B------:R-:W-:-:S02]  /*0820*/  HADD2.F32 R143, -RZ, R98.H0_H0 ;  /* 0x20000062ff8f7230 */ /* 0x000fc40000004100 */
[C---:B------:R-:W-:Y:S01]  /*0830*/  FADD.FTZ R125, -R140.reuse, R125 ;  /* 0x0000007d8c7d7221 */ /* 0x040fe20000010100 */
[----:B------:R-:W-:Y:S02]  /*0840*/  HADD2.F32 R145, -RZ, R98.H1_H1 ;  /* 0x30000062ff917230 */ /* 0x000fe40000004100 */
[----:B------:R-:W-:Y:S01]  /*0850*/  FADD.FTZ R127, -R140, R127 ;  /* 0x0000007f8c7f7221 */ /* 0x000fe20000010100 */
[----:B----4-:R-:W-:Y:S02]  /*0860*/  HADD2.F32 R98, -RZ, R100.H0_H0 ;  /* 0x20000064ff627230 */ /* 0x010fe40000004100 */
[C---:B-----5:R-:W-:Y:S01]  /*0870*/  FMUL.FTZ R130, R138.reuse, R141 ;  /* 0x0000008d8a827220 */ /* 0x060fe20000410000 */
[--C-:B0-----:R-:W-:Y:S02]  /*0880*/  HADD2.F32 R122, -RZ, R101.reuse.H0_H0 ;  /* 0x20000065ff7a7230 */ /* 0x101fe40000004100 */
[----:B------:R-:W-:Y:S01]  /*0890*/  FMUL.FTZ R137, R138, R125 ;  /* 0x0000007d8a897220 */ /* 0x000fe20000410000 */
[----:B------:R-:W-:-:S02]  /*08a0*/  HADD2.F32 R101, -RZ, R101.H1_H1 ;  /* 0x30000065ff657230 */ /* 0x000fc40000004100 */
[----:B------:R-:W-:Y:S01]  /*08b0*/  FMUL.FTZ R135, R135, R98 ;  /* 0x0000006287877220 */ /* 0x000fe20000410000 */
[----:B------:R-:W-:Y:S02]  /*08c0*/  HADD2.F32 R129, -RZ, R97.H0_H0 ;  /* 0x20000061ff817230 */ /* 0x000fe40000004100 */
[----:B------:R-:W-:Y:S01]  /*08d0*/  FMUL.FTZ R134, R138, R127 ;  /* 0x0000007f8a867220 */ /* 0x000fe20000410000 */
[----:B------:R-:W-:Y:S02]  /*08e0*/  HADD2.F32 R100, -RZ, R100.H1_H1 ;  /* 0x30000064ff647230 */ /* 0x000fe40000004100 */
[----:B------:R-:W-:Y:S01]  /*08f0*/  FMUL.FTZ R128, R128, R101 ;  /* 0x0000006580807220 */ /* 0x000fe20000410000 */
[--C-:B------:R-:W-:Y:S02]  /*0900*/  HADD2.F32 R97, -RZ, R103.reuse.H0_H0 ;  /* 0x20000067ff617230 */ /* 0x100fe40000004100 */
[----:B------:R-:W-:Y:S01]  /*0910*/  FADD.FTZ R55, R55, R101 ;  /* 0x0000006537377221 */ /* 0x000fe20000010000 */
[----:B------:R-:W-:-:S02]  /*0920*/  HADD2.F32 R96, -RZ, R103.H1_H1 ;  /* 0x30000067ff607230 */ /* 0x000fc40000004100 */
[----:B------:R-:W-:Y:S01]  /*0930*/  FFMA.FTZ R39, R130, R101, R39 ;  /* 0x0000006582277223 */ /* 0x000fe20000010027 */
[----:B------:R-:W-:Y:S01]  /*0940*/  FADD.FTZ R129, -R140, R129 ;  /* 0x000000818c817221 */ /* 0x000fe20000010100 */
[----:B------:R-:W-:Y:S01]  /*0950*/  FMUL.FTZ R132, R132, R100 ;  /* 0x0000006484847220 */ /* 0x000fe20000410000 */
[----:B------:R-:W-:Y:S01]  /*0960*/  FADD.FTZ R101, RZ, R135 ;  /* 0x00000087ff657221 */ /* 0x000fe20000010000 */
[C---:B------:R-:W-:Y:S01]  /*0970*/  FFMA.FTZ R103, R137.reuse, R135, RZ ;  /* 0x0000008789677223 */ /* 0x040fe200000100ff */
[----:B------:R-:W-:Y:S01]  /*0980*/  FADD.FTZ R145, -R140, R145 ;  /* 0x000000918c917221 */ /* 0x000fe20000010100 */
[----:B------:R-:W-:Y:S02]  /*0990*/  HADD2.F32 R121, -RZ, R99.H0_H0 ;  /* 0x20000063ff797230 */ /* 0x000fe40000004100 */
[----:B------:R-:W-:Y:S01]  /*09a0*/  FADD.FTZ R52, R52, R98 ;  /* 0x0000006234347221 */ /* 0x000fe20000010000 */
[--C-:B------:R-:W-:Y:S02]  /*09b0*/  HADD2.F32 R123, -RZ, R102.reuse.H0_H0 ;  /* 0x20000066ff7b7230 */ /* 0x100fe40000004100 */
[----:B------:R-:W-:Y:S01]  /*09c0*/  FFMA.FTZ R36, R137, R98, R36 ;  /* 0x0000006289247223 */ /* 0x000fe20000010024 */
[----:B------:R-:W-:Y:S01]  /*09d0*/  FADD.FTZ R53, R53, R100 ;  /* 0x0000006435357221 */ /* 0x000fe20000010000 */
[----:B------:R-:W-:Y:S01]  /*09e0*/  FFMA.FTZ R37, R134, R100, R37 ;  /* 0x0000006486257223 */ /* 0x000fe20000010025 */
[----:B------:R-:W-:-:S02]  /*09f0*/  HADD2.F32 R102, -RZ, R102.H1_H1 ;  /* 0x30000066ff667230 */ /* 0x000fc40000004100 */
[----:B------:R-:W-:Y:S01]  /*0a00*/  FMUL.FTZ R133, R138, R129 ;  /* 0x000000818a857220 */ /* 0x000fe20000410000 */
[----:B------:R-:W-:Y:S01]  /*0a10*/  FMUL.FTZ R131, R131, R122 ;  /* 0x0000007a83837220 */ /* 0x000fe20000410000 */
[----:B------:R-:W-:Y:S01]  /*0a20*/  FADD.FTZ R98, R101, R132 ;  /* 0x0000008465627221 */ /* 0x000fe20000010000 */
[----:B------:R-:W-:Y:S01]  /*0a30*/  FFMA.FTZ R100, R134, R132, R103 ;  /* 0x0000008486647223 */ /* 0x000fe20000010067 */
[----:B------:R-:W-:Y:S01]  /*0a40*/  FMUL.FTZ R126, R138, R145 ;  /* 0x000000918a7e7220 */ /* 0x000fe20000410000 */
[C---:B------:R-:W-:Y:S01]  /*0a50*/  FADD.FTZ R129, -R140.reuse, R143 ;  /* 0x0000008f8c817221 */ /* 0x040fe20000010100 */
[----:B------:R-:W-:Y:S02]  /*0a60*/  HADD2.F32 R127, -RZ, R26.H0_H0 ;  /* 0x2000001aff7f7230 */ /* 0x000fe40000004100 */
[----:B------:R-:W-:Y:S01]  /*0a70*/  FADD.FTZ R121, -R140, R121 ;  /* 0x000000798c797221 */ /* 0x000fe20000010100 */
[----:B------:R-:W-:Y:S01]  /*0a80*/  FADD.FTZ R101, R98, R131 ;  /* 0x0000008362657221 */ /* 0x000fe20000010000 */
[----:B------:R-:W-:Y:S01]  /*0a90*/  FFMA.FTZ R103, R133, R131, R100 ;  /* 0x0000008385677223 */ /* 0x000fe20000010064 */
[-C--:B------:R-:W-:Y:S01]  /*0aa0*/  FMUL.FTZ R124, R124, R102.reuse ;  /* 0x000000667c7c7220 */ /* 0x080fe20000410000 */
[----:B------:R-:W-:Y:S01]  /*0ab0*/  FADD.FTZ R57, R57, R102 ;  /* 0x0000006639397221 */ /* 0x000fe20000010000 */
[----:B------:R-:W-:Y:S01]  /*0ac0*/  FFMA.FTZ R41, R126, R102, R41 ;  /* 0x000000667e297223 */ /* 0x000fe20000010029 */
[----:B------:R-:W-:Y:S01]  /*0ad0*/  FMUL.FTZ R129, R138, R129 ;  /* 0x000000818a817220 */ /* 0x000fe20000410000 */
[----:B------:R-:W-:-:S02]  /*0ae0*/  HADD2.F32 R102, -RZ, R27.H0_H0 ;  /* 0x2000001bff667230 */ /* 0x000fc40000004100 */
[----:B------:R-:W-:Y:S01]  /*0af0*/  FMUL.FTZ R125, R138, R121 ;  /* 0x000000798a7d7220 */ /* 0x000fe20000410000 */
[-C--:B------:R-:W-:Y:S01]  /*0b00*/  FMUL.FTZ R127, R127, R123.reuse ;  /* 0x0000007b7f7f7220 */ /* 0x080fe20000410000 */
[----:B------:R-:W-:Y:S01]  /*0b10*/  FADD.FTZ R98, R101, R128 ;  /* 0x0000008065627221 */ /* 0x000fe20000010000 */
[----:B------:R-:W-:Y:S01]  /*0b20*/  FFMA.FTZ R100, R130, R128, R103 ;  /* 0x0000008082647223 */ /* 0x000fe20000010067 */
[----:B------:R-:W-:Y:S01]  /*0b30*/  FADD.FTZ R56, R56, R123 ;  /* 0x0000007b38387221 */ /* 0x000fe20000010000 */
[----:B------:R-:W-:Y:S01]  /*0b40*/  FFMA.FTZ R40, R129, R123, R40 ;  /* 0x0000007b81287223 */ /* 0x000fe20000010028 */
[----:B------:R-:W-:Y:S02]  /*0b50*/  HADD2.F32 R99, -RZ, R99.H1_H1 ;  /* 0x30000063ff637230 */ /* 0x000fe40000004100 */
[-C--:B------:R-:W-:Y:S01]  /*0b60*/  FMUL.FTZ R123, R102, R97.reuse ;  /* 0x00000061667b7220 */ /* 0x080fe20000410000 */
[----:B------:R-:W-:Y:S01]  /*0b70*/  FADD.FTZ R58, R58, R97 ;  /* 0x000000613a3a7221 */ /* 0x000fe20000010000 */
[----:B------:R-:W-:Y:S01]  /*0b80*/  FFMA.FTZ R42, R125, R97, R42 ;  /* 0x000000617d2a7223 */ /* 0x000fe2000001002a */
[----:B------:R-:W-:Y:S01]  /*0b90*/  FADD.FTZ R97, R98, R127 ;  /* 0x0000007f62617221 */ /* 0x000fe20000010000 */
[----:B------:R-:W-:Y:S01]  /*0ba0*/  FFMA.FTZ R101, R129, R127, R100 ;  /* 0x0000007f81657223 */ /* 0x000fe20000010064 */
[----:B------:R-:W-:-:S02]  /*0bb0*/  HADD2.F32 R141, -RZ, R27.H1_H1 ;  /* 0x3000001bff8d7230 */ /* 0x000fc40000004100 */
[----:B------:R-:W-:Y:S01]  /*0bc0*/  FADD.FTZ R99, -R140, R99 ;  /* 0x000000638c637221 */ /* 0x000fe20000010100 */
[----:B------:R-:W-:Y:S01]  /*0bd0*/  FADD.FTZ R98, R97, R124 ;  /* 0x0000007c61627221 */ /* 0x000fe20000010000 */
[----:B------:R-:W-:Y:S01]  /*0be0*/  FFMA.FTZ R100, R126, R124, R101 ;  /* 0x0000007c7e647223 */ /* 0x000fe20000010065 */
[----:B------:R-:W-:Y:S01]  /*0bf0*/  FADD.FTZ R54, R54, R122 ;  /* 0x0000007a36367221 */ /* 0x000fe20000010000 */
[----:B------:R-:W-:Y:S01]  /*0c00*/  FFMA.FTZ R38, R133, R122, R38 ;  /* 0x0000007a85267223 */ /* 0x000fe20000010026 */
[-C--:B------:R-:W-:Y:S01]  /*0c10*/  FMUL.FTZ R121, R141, R96.reuse ;  /* 0x000000608d797220 */ /* 0x080fe20000410000 */
[----:B------:R-:W-:Y:S01]  /*0c20*/  FMUL.FTZ R122, R138, R99 ;  /* 0x000000638a7a7220 */ /* 0x000fe20000410000 */
[----:B------:R-:W-:Y:S01]  /*0c30*/  FADD.FTZ R98, R98, R123 ;  /* 0x0000007b62627221 */ /* 0x000fe20000010000 */
[----:B------:R-:W-:Y:S01]  /*0c40*/  FFMA.FTZ R100, R125, R123, R100 ;  /* 0x0000007b7d647223 */ /* 0x000fe20000010064 */
[----:B------:R-:W-:Y:S01]  /*0c50*/  FADD.FTZ R59, R59, R96 ;  /* 0x000000603b3b7221 */ /* 0x000fe20000010000 */
[----:B------:R-:W-:Y:S01]  /*0c60*/  FFMA.FTZ R43, R122, R96, R43 ;  /* 0x000000607a2b7223 */ /* 0x000fe2000001002b */
[----:B------:R-:W-:Y:S01]  /*0c70*/  IADD3 R143, PT, PT, R136, 0x80, RZ ;  /* 0x00000080888f7810 */ /* 0x000fe20007ffe0ff */
[----:B------:R-:W-:Y:S01]  /*0c80*/  FADD.FTZ R141, R98, R121 ;  /* 0x00000079628d7221 */ /* 0x000fe20000010000 */
[----:B------:R-:W-:-:S07]  /*0c90*/  FFMA.FTZ R142, R122, R121, R100 ;  /* 0x000000797a8e7223 */ /* 0x000fce0000010064 */
.L_x_999:
[----:B---3--:R-:W-:Y:S05]  /*0ca0*/  BSYNC.RECONVERGENT B0 ;  /* 0x0000000000007941 */ /* 0x008fea0003800200 */
.L_x_998:
        /* <DEDUP_REMOVED lines=11> */
[----:B------:R-:W-:Y:S02]  /*0d60*/  HADD2.F32 R108, -RZ, R29.H0_H0 ;  /* 0x2000001dff6c7230 */ /* 0x000fe40000004100 */
[----:B------:R-:W-:Y:S02]  /*0d70*/  HADD2.F32 R114, -RZ, R30.H1_H1 ;  /* 0x3000001eff727230 */ /* 0x000fe40000004100 */
[----:B0-----:R-:W-:-:S05]  /*0d80*/  @P1 IMAD.WIDE.U32 R106, R143, 0x10, R106 ;  /* 0x000000108f6a1825 */ /* 0x001fca00078e006a */
[----:B------:R0:W5:Y:S01]  /*0d90*/  @P1 LDG.E.128 R20, desc[UR8][R106.64] ;  /* 0x000000086a141981 */ /* 0x000162000c1e1d00 */
[----:B------:R-:W-:Y:S01]  /*0da0*/  IADD3 R143, PT, PT, R143, 0x80, RZ ;  /* 0x000000808f8f7810 */ /* 0x000fe20007ffe0ff */
[----:B0-----:R-:W-:Y:S02]  /*0db0*/  HADD2.F32 R107, -RZ, R28.H1_H1 ;  /* 0x3000001cff6b7230 */ /* 0x001fe40000004100 */
[--C-:B--2---:R-:W-:Y:S02]  /*0dc0*/  HADD2.F32 R105, -RZ, R96.reuse.H0_H0 ;  /* 0x20000060ff697230 */ /* 0x104fe40000004100 */
[----:B------:R-:W-:Y:S02]  /*0dd0*/  HADD2.F32 R111, -RZ, R96.H1_H1 ;  /* 0x30000060ff6f7230 */ /* 0x000fe40000004100 */
[--C-:B------:R-:W-:Y:S02]  /*0de0*/  HADD2.F32 R147, -RZ, R98.reuse.H0_H0 ;  /* 0x20000062ff937230 */ /* 0x100fe40000004100 */
[----:B------:R-:W-:Y:S01]  /*0df0*/  FADD.FTZ R105, -R140, R105 ;  /* 0x000000698c697221 */ /* 0x000fe20000010100 */
[----:B------:R-:W-:-:S02]  /*0e00*/  HADD2.F32 R149, -RZ, R98.H1_H1 ;  /* 0x30000062ff957230 */ /* 0x000fc40000004100 */
[----:B------:R-:W-:Y:S01]  /*0e10*/  FADD.FTZ R111, -R140, R111 ;  /* 0x0000006f8c6f7221 */ /* 0x000fe20000010100 */
[--C-:B------:R-:W-:Y:S02]  /*0e20*/  HADD2.F32 R145, -RZ, R97.reuse.H1_H1 ;  /* 0x30000061ff917230 */ /* 0x100fe40000004100 */
[C---:B-----5:R-:W-:Y:S01]  /*0e30*/  FMUL.FTZ R119, R138.reuse, R105 ;  /* 0x000000698a777220 */ /* 0x060fe20000410000 */
[----:B------:R-:W-:Y:S02]  /*0e40*/  HADD2.F32 R98, -RZ, R28.H0_H0 ;  /* 0x2000001cff627230 */ /* 0x000fe40000004100 */
[----:B------:R-:W-:Y:S01]  /*0e50*/  FMUL.FTZ R106, R138, R111 ;  /* 0x0000006f8a6a7220 */ /* 0x000fe20000410000 */
[----:B---3--:R-:W-:Y:S02]  /*0e60*/  HADD2.F32 R109, -RZ, R100.H0_H0 ;  /* 0x20000064ff6d7230 */ /* 0x008fe40000004100 */
[----:B------:R-:W-:Y:S01]  /*0e70*/  FADD.FTZ R145, -R140, R145 ;  /* 0x000000918c917221 */ /* 0x000fe20000010100 */
[----:B------:R-:W-:-:S02]  /*0e80*/  HADD2.F32 R113, -RZ, R97.H0_H0 ;  /* 0x20000061ff717230 */ /* 0x000fc40000004100 */
[----:B------:R-:W-:Y:S01]  /*0e90*/  FADD.FTZ R149, -R140, R149 ;  /* 0x000000958c957221 */ /* 0x000fe20000010100 */
[--C-:B------:R-:W-:Y:S02]  /*0ea0*/  HADD2.F32 R117, -RZ, R101.reuse.H0_H0 ;  /* 0x20000065ff757230 */ /* 0x100fe40000004100 */
[-C--:B------:R-:W-:Y:S01]  /*0eb0*/  FMUL.FTZ R105, R98, R109.reuse ;  /* 0x0000006d62697220 */ /* 0x080fe20000410000 */
[----:B------:R-:W-:Y:S01]  /*0ec0*/  FADD.FTZ R84, R84, R109 ;  /* 0x0000006d54547221 */ /* 0x000fe20000010000 */
[----:B------:R-:W-:Y:S01]  /*0ed0*/  FFMA.FTZ R60, R119, R109, R60 ;  /* 0x0000006d773c7223 */ /* 0x000fe2000001003c */
[C---:B------:R-:W-:Y:S01]  /*0ee0*/  FADD.FTZ R109, -R140.reuse, R113 ;  /* 0x000000718c6d7221 */ /* 0x040fe20000010100 */
[----:B------:R-:W-:Y:S01]  /*0ef0*/  FADD.FTZ R113, -R140, R147 ;  /* 0x000000938c717221 */ /* 0x000fe20000010100 */
[----:B------:R-:W-:Y:S02]  /*0f00*/  HADD2.F32 R112, -RZ, R101.H1_H1 ;  /* 0x30000065ff707230 */ /* 0x000fe40000004100 */
[----:B------:R-:W-:Y:S01]  /*0f10*/  FMUL.FTZ R110, R138, R145 ;  /* 0x000000918a6e7220 */ /* 0x000fe20000410000 */
[----:B------:R-:W-:-:S02]  /*0f20*/  HADD2.F32 R111, -RZ, R29.H1_H1 ;  /* 0x3000001dff6f7230 */ /* 0x000fc40000004100 */
[----:B------:R-:W-:Y:S01]  /*0f30*/  FMUL.FTZ R113, R138, R113 ;  /* 0x000000718a717220 */ /* 0x000fe20000410000 */
[----:B------:R-:W-:Y:S02]  /*0f40*/  HADD2.F32 R101, -RZ, R102.H0_H0 ;  /* 0x20000066ff657230 */ /* 0x000fe40000004100 */
[----:B------:R-:W-:Y:S01]  /*0f50*/  FADD.FTZ R87, R87, R112 ;  /* 0x0000007057577221 */ /* 0x000fe20000010000 */
[----:B------:R-:W-:Y:S02]  /*0f60*/  HADD2.F32 R98, -RZ, R30.H0_H0 ;  /* 0x2000001eff627230 */ /* 0x000fe40000004100 */
[-C--:B------:R-:W-:Y:S01]  /*0f70*/  FMUL.FTZ R111, R111, R112.reuse ;  /* 0x000000706f6f7220 */ /* 0x080fe20000410000 */
[----:B------:R-:W-:Y:S02]  /*0f80*/  HADD2.F32 R100, -RZ, R100.H1_H1 ;  /* 0x30000064ff647230 */ /* 0x000fe40000004100 */
[----:B------:R-:W-:Y:S01]  /*0f90*/  FFMA.FTZ R63, R110, R112, R63 ;  /* 0x000000706e3f7223 */ /* 0x000fe2000001003f */
[----:B------:R-:W-:Y:S01]  /*0fa0*/  FADD.FTZ R88, R88, R101 ;  /* 0x0000006558587221 */ /* 0x000fe20000010000 */
[-C--:B------:R-:W-:Y:S01]  /*0fb0*/  FMUL.FTZ R112, R98, R101.reuse ;  /* 0x0000006562707220 */ /* 0x080fe20000410000 */
[----:B------:R-:W-:Y:S01]  /*0fc0*/  FFMA.FTZ R64, R113, R101, R64 ;  /* 0x0000006571407223 */ /* 0x000fe20000010040 */
[----:B------:R-:W-:Y:S01]  /*0fd0*/  FMUL.FTZ R107, R107, R100 ;  /* 0x000000646b6b7220 */ /* 0x000fe20000410000 */
[----:B------:R-:W-:Y:S01]  /*0fe0*/  FADD.FTZ R98, R141, R105 ;  /* 0x000000698d627221 */ /* 0x000fe20000010000 */
[----:B------:R-:W-:Y:S01]  /*0ff0*/  FFMA.FTZ R101, R119, R105, R142 ;  /* 0x0000006977657223 */ /* 0x000fe2000001008e */
[----:B------:R-:W-:-:S02]  /*1000*/  HADD2.F32 R115, -RZ, R99.H0_H0 ;  /* 0x20000063ff737230 */ /* 0x000fc40000004100 */
[----:B------:R-:W-:Y:S01]  /*1010*/  FMUL.FTZ R109, R138, R109 ;  /* 0x0000006d8a6d7220 */ /* 0x000fe20000410000 */
[--C-:B------:R-:W-:Y:S02]  /*1020*/  HADD2.F32 R97, -RZ, R103.reuse.H0_H0 ;  /* 0x20000067ff617230 */ /* 0x100fe40000004100 */
[----:B------:R-:W-:Y:S01]  /*1030*/  FMUL.FTZ R108, R108, R117 ;  /* 0x000000756c6c7220 */ /* 0x000fe20000410000 */
[----:B------:R-:W-:Y:S02]  /*1040*/  HADD2.F32 R96, -RZ, R103.H1_H1 ;  /* 0x30000067ff607230 */ /* 0x000fe40000004100 */
[----:B------:R-:W-:Y:S01]  /*1050*/  FADD.FTZ R103, R98, R107 ;  /* 0x0000006b62677221 */ /* 0x000fe20000010000 */
[----:B------:R-:W-:Y:S02]  /*1060*/  HADD2.F32 R102, -RZ, R102.H1_H1 ;  /* 0x30000066ff667230 */ /* 0x000fe40000004100 */
[----:B------:R-:W-:Y:S01]  /*1070*/  FFMA.FTZ R98, R106, R107, R101 ;  /* 0x0000006b6a627223 */ /* 0x000fe20000010065 */
[----:B------:R-:W-:Y:S01]  /*1080*/  FMUL.FTZ R116, R138, R149 ;  /* 0x000000958a747220 */ /* 0x000fe20000410000 */
[----:B------:R-:W-:Y:S01]  /*1090*/  FADD.FTZ R86, R86, R117 ;  /* 0x0000007556567221 */ /* 0x000fe20000010000 */
[----:B------:R-:W-:Y:S01]  /*10a0*/  FFMA.FTZ R62, R109, R117, R62 ;  /* 0x000000756d3e7223 */ /* 0x000fe2000001003e */
[----:B------:R-:W-:Y:S01]  /*10b0*/  FADD.FTZ R85, R85, R100 ;  /* 0x0000006455557221 */ /* 0x000fe20000010000 */
[----:B------:R-:W-:Y:S01]  /*10c0*/  FFMA.FTZ R61, R106, R100, R61 ;  /* 0x000000646a3d7223 */ /* 0x000fe2000001003d */
[----:B------:R-:W-:Y:S01]  /*10d0*/  FADD.FTZ R117, -R140, R115 ;  /* 0x000000738c757221 */ /* 0x000fe20000010100 */
[----:B------:R-:W-:Y:S01]  /*10e0*/  FADD.FTZ R100, R103, R108 ;  /* 0x0000006c67647221 */ /* 0x000fe20000010000 */
[----:B------:R-:W-:Y:S01]  /*10f0*/  FFMA.FTZ R101, R109, R108, R98 ;  /* 0x0000006c6d657223 */ /* 0x000fe20000010062 */
[-C--:B------:R-:W-:Y:S01]  /*1100*/  FMUL.FTZ R114, R114, R102.reuse ;  /* 0x0000006672727220 */ /* 0x080fe20000410000 */
[----:B------:R-:W-:Y:S01]  /*1110*/  FADD.FTZ R89, R89, R102 ;  /* 0x0000006659597221 */ /* 0x000fe20000010000 */
[----:B------:R-:W-:Y:S01]  /*1120*/  FFMA.FTZ R65, R116, R102, R65 ;  /* 0x0000006674417223 */ /* 0x000fe20000010041 */
[----:B------:R-:W-:-:S02]  /*1130*/  HADD2.F32 R102, -RZ, R31.H0_H0 ;  /* 0x2000001fff667230 */ /* 0x000fc40000004100 */
[----:B------:R-:W-:Y:S01]  /*1140*/  FMUL.FTZ R117, R138, R117 ;  /* 0x000000758a757220 */ /* 0x000fe20000410000 */
        /* <DEDUP_REMOVED lines=13> */
[-C--:B------:R-:W-:Y:S01]  /*1220*/  FMUL.FTZ R118, R141, R96.reuse ;  /* 0x000000608d767220 */ /* 0x080fe20000410000 */
[----:B------:R-:W-:Y:S01]  /*1230*/  FMUL.FTZ R120, R138, R99 ;  /* 0x000000638a787220 */ /* 0x000fe20000410000 */
[----:B------:R-:W-:Y:S01]  /*1240*/  FADD.FTZ R141, R98, R115 ;  /* 0x00000073628d7221 */ /* 0x000fe20000010000 */
[----:B------:R-:W-:Y:S02]  /*1250*/  FFMA.FTZ R97, R117, R115, R100 ;  /* 0x0000007375617223 */ /* 0x000fe40000010064 */
[C---:B------:R-:W-:Y:S01]  /*1260*/  FFMA.FTZ R67, R120.reuse, R96, R67 ;  /* 0x0000006078437223 */ /* 0x040fe20000010043 */
[----:B------:R-:W-:Y:S01]  /*1270*/  FADD.FTZ R141, R141, R118 ;  /* 0x000000768d8d7221 */ /* 0x000fe20000010000 */
[----:B------:R-:W-:-:S07]  /*1280*/  FFMA.FTZ R142, R120, R118, R97 ;  /* 0x00000076788e7223 */ /* 0x000fce0000010061 */
.L_x_1001:
[----:B------:R-:W-:Y:S05]  /*1290*/  BSYNC.RECONVERGENT B0 ;  /* 0x0000000000007941 */ /* 0x000fea0003800200 */
.L_x_1000:
        /* <DEDUP_REMOVED lines=13> */
[----:B------:R-:W-:Y:S02]  /*1370*/  HADD2.F32 R102, -RZ, R35.H0_H0 ;  /* 0x20000023ff667230 */ /* 0x000fe40000004100 */
[----:B0-----:R-:W-:Y:S02]  /*1380*/  HADD2.F32 R6, -RZ, R32.H0_H0 ;  /* 0x20000020ff067230 */ /* 0x001fe40000004100 */
[--C-:B--2---:R-:W-:Y:S02]  /*1390*/  HADD2.F32 R5, -RZ, R8.reuse.H0_H0 ;  /* 0x20000008ff057230 */ /* 0x104fe40000004100 */
[--C-:B------:R-:W-:Y:S02]  /*13a0*/  HADD2.F32 R19, -RZ, R9.reuse.H0_H0 ;  /* 0x20000009ff137230 */ /* 0x100fe40000004100 */
[----:B------:R-:W-:Y:S02]  /*13b0*/  HADD2.F32 R17, -RZ, R8.H1_H1 ;  /* 0x30000008ff117230 */ /* 0x000fe40000004100 */
[----:B------:R-:W-:Y:S01]  /*13c0*/  FADD.FTZ R5, -R140, R5 ;  /* 0x000000058c057221 */ /* 0x000fe20000010100 */
[----:B------:R-:W-:-:S02]  /*13d0*/  HADD2.F32 R9, -RZ, R9.H1_H1 ;  /* 0x30000009ff097230 */ /* 0x000fc40000004100 */
[--C-:B---3--:R-:W-:Y:S02]  /*13e0*/  HADD2.F32 R7, -RZ, R12.reuse.H0_H0 ;  /* 0x2000000cff077230 */ /* 0x108fe40000004100 */
[C---:B------:R-:W-:Y:S01]  /*13f0*/  FADD.FTZ R17, -R140.reuse, R17 ;  /* 0x000000118c117221 */ /* 0x040fe20000010100 */
[----:B------:R-:W-:Y:S02]  /*1400*/  HADD2.F32 R12, -RZ, R12.H1_H1 ;  /* 0x3000000cff0c7230 */ /* 0x000fe40000004100 */
[----:B------:R-:W-:Y:S01]  /*1410*/  FADD.FTZ R103, -R140, R9 ;  /* 0x000000098c677221 */ /* 0x000fe20000010100 */
[C---:B-----5:R-:W-:Y:S01]  /*1420*/  FMUL.FTZ R5, R138.reuse, R5 ;  /* 0x000000058a057220 */ /* 0x060fe20000410000 */
[----:B------:R-:W-:Y:S02]  /*1430*/  HADD2.F32 R9, -RZ, R32.H1_H1 ;  /* 0x30000020ff097230 */ /* 0x000fe40000004100 */
[----:B------:R-:W-:Y:S01]  /*1440*/  FMUL.FTZ R8, R138, R17 ;  /* 0x000000118a087220 */ /* 0x000fe20000410000 */
[----:B------:R-:W-:-:S02]  /*1450*/  HADD2.F32 R101, -RZ, R11.H0_H0 ;  /* 0x2000000bff657230 */ /* 0x000fc40000004100 */
[-C--:B------:R-:W-:Y:S01]  /*1460*/  FMUL.FTZ R6, R6, R7.reuse ;  /* 0x0000000706067220 */ /* 0x080fe20000410000 */
[----:B------:R-:W-:Y:S02]  /*1470*/  HADD2.F32 R145, -RZ, R11.H1_H1 ;  /* 0x3000000bff917230 */ /* 0x000fe40000004100 */
[----:B------:R-:W-:Y:S01]  /*1480*/  FADD.FTZ R11, -R140, R19 ;  /* 0x000000138c0b7221 */ /* 0x000fe20000010100 */
[----:B------:R-:W-:Y:S01]  /*1490*/  FADD.FTZ R68, R68, R7 ;  /* 0x0000000744447221 */ /* 0x000fe20000010000 */
[----:B------:R-:W-:Y:S01]  /*14a0*/  FFMA.FTZ R44, R5, R7, R44 ;  /* 0x00000007052c7223 */ /* 0x000fe2000001002c */
[-C--:B------:R-:W-:Y:S01]  /*14b0*/  FMUL.FTZ R7, R9, R12.reuse ;  /* 0x0000000c09077220 */ /* 0x080fe20000410000 */
[----:B------:R-:W-:Y:S01]  /*14c0*/  FMUL.FTZ R9, R138, R11 ;  /* 0x0000000b8a097220 */ /* 0x000fe20000410000 */
[----:B------:R-:W-:Y:S02]  /*14d0*/  HADD2.F32 R16, -RZ, R13.H1_H1 ;  /* 0x3000000dff107230 */ /* 0x000fe40000004100 */
[----:B------:R-:W-:Y:S01]  /*14e0*/  FADD.FTZ R69, R69, R12 ;  /* 0x0000000c45457221 */ /* 0x000fe20000010000 */
[----:B------:R-:W-:Y:S01]  /*14f0*/  FFMA.FTZ R45, R8, R12, R45 ;  /* 0x0000000c082d7223 */ /* 0x000fe2000001002d */
[----:B------:R-:W-:-:S02]  /*1500*/  HADD2.F32 R11, -RZ, R33.H1_H1 ;  /* 0x30000021ff0b7230 */ /* 0x000fc40000004100 */
[----:B------:R-:W-:Y:S01]  /*1510*/  FMUL.FTZ R12, R138, R103 ;  /* 0x000000678a0c7220 */ /* 0x000fe20000410000 */
[--C-:B------:R-:W-:Y:S02]  /*1520*/  HADD2.F32 R97, -RZ, R10.reuse.H0_H0 ;  /* 0x2000000aff617230 */ /* 0x100fe40000004100 */
[----:B------:R-:W-:Y:S01]  /*1530*/  FADD.FTZ R19, -R140, R101 ;  /* 0x000000658c137221 */ /* 0x000fe20000010100 */
[----:B------:R-:W-:Y:S02]  /*1540*/  HADD2.F32 R99, -RZ, R10.H1_H1 ;  /* 0x3000000aff637230 */ /* 0x000fe40000004100 */
[----:B------:R-:W-:Y:S01]  /*1550*/  FMUL.FTZ R11, R11, R16 ;  /* 0x000000100b0b7220 */ /* 0x000fe20000410000 */
[----:B------:R-:W-:Y:S02]  /*1560*/  HADD2.F32 R101, -RZ, R13.H0_H0 ;  /* 0x2000000dff657230 */ /* 0x000fe40000004100 */
[----:B------:R-:W-:Y:S01]  /*1570*/  FADD.FTZ R71, R71, R16 ;  /* 0x0000001047477221 */ /* 0x000fe20000010000 */
[----:B------:R-:W-:-:S02]  /*1580*/  HADD2.F32 R10, -RZ, R33.H0_H0 ;  /* 0x20000021ff0a7230 */ /* 0x000fc40000004100 */
[----:B------:R-:W-:Y:S01]  /*1590*/  FFMA.FTZ R47, R12, R16, R47 ;  /* 0x000000100c2f7223 */ /* 0x000fe2000001002f */
[----:B------:R-:W-:Y:S01]  /*15a0*/  FADD.FTZ R16, R141, R6 ;  /* 0x000000068d107221 */ /* 0x000fe20000010000 */
[----:B------:R-:W-:Y:S01]  /*15b0*/  FFMA.FTZ R17, R5, R6, R142 ;  /* 0x0000000605117223 */ /* 0x000fe2000001008e */
[----:B------:R-:W-:Y:S01]  /*15c0*/  FADD.FTZ R70, R70, R101 ;  /* 0x0000006546467221 */ /* 0x000fe20000010000 */
[-C--:B------:R-:W-:Y:S01]  /*15d0*/  FMUL.FTZ R10, R10, R101.reuse ;  /* 0x000000650a0a7220 */ /* 0x080fe20000410000 */
[----:B------:R-:W-:Y:S01]  /*15e0*/  FFMA.FTZ R46, R9, R101, R46 ;  /* 0x00000065092e7223 */ /* 0x000fe2000001002e */
[----:B------:R-:W-:Y:S01]  /*15f0*/  FADD.FTZ R143, -R140, R97 ;  /* 0x000000618c8f7221 */ /* 0x000fe20000010100 */
[----:B------:R-:W-:Y:S01]  /*1600*/  FADD.FTZ R101, R16, R7 ;  /* 0x0000000710657221 */ /* 0x000fe20000010000 */
[----:B------:R-:W-:Y:S01]  /*1610*/  FADD.FTZ R97, -R140, R145 ;  /* 0x000000918c617221 */ /* 0x000fe20000010100 */
[----:B------:R-:W-:Y:S01]  /*1620*/  FFMA.FTZ R18, R8, R7, R17 ;  /* 0x0000000708127223 */ /* 0x000fe20000010011 */
[----:B------:R-:W-:-:S02]  /*1630*/  HADD2.F32 R145, -RZ, R14.H0_H0 ;  /* 0x2000000eff917230 */ /* 0x000fc40000004100 */
[----:B------:R-:W-:Y:S01]  /*1640*/  FADD.FTZ R98, R101, R10 ;  /* 0x0000000a65627221 */ /* 0x000fe20000010000 */
[----:B------:R-:W-:Y:S02]  /*1650*/  HADD2.F32 R100, -RZ, R14.H1_H1 ;  /* 0x3000000eff647230 */ /* 0x000fe40000004100 */
[----:B------:R-:W-:Y:S01]  /*1660*/  FFMA.FTZ R17, R9, R10, R18 ;  /* 0x0000000a09117223 */ /* 0x000fe20000010012 */
[----:B------:R-:W-:Y:S02]  /*1670*/  HADD2.F32 R14, -RZ, R34.H0_H0 ;  /* 0x20000022ff0e7230 */ /* 0x000fe40000004100 */
[----:B------:R-:W-:Y:S01]  /*1680*/  FADD.FTZ R147, -R140, R99 ;  /* 0x000000638c937221 */ /* 0x000fe20000010100 */
[--C-:B------:R-:W-:Y:S02]  /*1690*/  HADD2.F32 R99, -RZ, R15.reuse.H0_H0 ;  /* 0x2000000fff637230 */ /* 0x100fe40000004100 */
[----:B------:R-:W-:Y:S01]  /*16a0*/  FADD.FTZ R101, R98, R11 ;  /* 0x0000000b62657221 */ /* 0x000fe20000010000 */
[----:B------:R-:W-:-:S02]  /*16b0*/  HADD2.F32 R96, -RZ, R15.H1_H1 ;  /* 0x3000000fff607230 */ /* 0x000fc40000004100 */
[----:B------:R-:W-:Y:S01]  /*16c0*/  FMUL.FTZ R14, R14, R145 ;  /* 0x000000910e0e7220 */ /* 0x000fe20000410000 */
[----:B------:R-:W-:Y:S02]  /*16d0*/  HADD2.F32 R15, -RZ, R34.H1_H1 ;  /* 0x30000022ff0f7230 */ /* 0x000fe40000004100 */
[----:B------:R-:W-:Y:S01]  /*16e0*/  FMUL.FTZ R13, R138, R143 ;  /* 0x0000008f8a0d7220 */ /* 0x000fe20000410000 */
[----:B------:R-:W-:Y:S01]  /*16f0*/  FFMA.FTZ R18, R12, R11, R17 ;  /* 0x0000000b0c127223 */ /* 0x000fe20000010011 */
[----:B------:R-:W-:Y:S01]  /*1700*/  FMUL.FTZ R16, R138, R147 ;  /* 0x000000938a107220 */ /* 0x000fe20000410000 */
[----:B------:R-:W-:Y:S01]  /*1710*/  FADD.FTZ R98, R101, R14 ;  /* 0x0000000e65627221 */ /* 0x000fe20000010000 */
[----:B------:R-:W-:Y:S01]  /*1720*/  FMUL.FTZ R15, R15, R100 ;  /* 0x000000640f0f7220 */ /* 0x000fe20000410000 */
        /* <DEDUP_REMOVED lines=16> */
[----:B------:R-:W-:Y:S01]  /*1830*/  FADD.FTZ R75, R75, R96 ;  /* 0x000000604b4b7221 */ /* 0x000fe20000010000 */
[C---:B------:R-:W-:Y:S01]  /*1840*/  FFMA.FTZ R51, R104.reuse, R96, R51 ;  /* 0x0000006068337223 */ /* 0x040fe20000010033 */
[----:B------:R-:W-:Y:S01]  /*1850*/  FADD.FTZ R141, R141, R18 ;  /* 0x000000128d8d7221 */ /* 0x000fe20000010000 */
[----:B------:R-:W-:-:S07]  /*1860*/  FFMA.FTZ R142, R104, R18, R97 ;  /* 0x00000012688e7223 */ /* 0x000fce0000010061 */
.L_x_1003:
[----:B------:R-:W-:Y:S05]  /*1870*/  BSYNC.RECONVERGENT B0 ;  /* 0x0000000000007941 */ /* 0x000fea0003800200 */
.L_x_1002:
        /* <DEDUP_REMOVED lines=31> */
.L_x_1005:
[----:B------:R-:W-:Y:S05]  /*1a70*/  BSYNC.RECONVERGENT B0 ;  /* 0x0000000000007941 */ /* 0x000fea0003800200 */
.L_x_1004:
[----:B------:R-:W1:Y:S08]  /*1a80*/  S2UR UR5, SR_CgaCtaId ;  /* 0x00000000000579c3 */ /* 0x000e700000008800 */
[----:B------:R-:W-:Y:S01]  /*1a90*/  BAR.SYNC.DEFER_BLOCKING 0x0 ;  /* 0x0000000000007b1d */ /* 0x000fe20000010000 */
[----:B------:R-:W-:Y:S01]  /*1aa0*/  UISETP.NE.U32.AND UP0, UPT, UR10, URZ, UPT ;  /* 0x000000ff0a00728c */ /* 0x000fe2000bf05070 */
[----:B------:R-:W-:-:S02]  /*1ab0*/  HFMA2 R140, -RZ, RZ, 1.875, 0 ;  /* 0x3f800000ff8c7431 */ /* 0x000fc400000001ff */
[----:B-----5:R-:W-:Y:S01]  /*1ac0*/  @P0 HADD2.F32 R140, -RZ, R139.H0_H0 ;  /* 0x2000008bff8c0230 */ /* 0x020fe20000004100 */
        /* <DEDUP_REMOVED lines=59> */
[----:B------:R-:W-:-:S02]  /*1e80*/  F2FP.F16.F32.PACK_AB R96, R99, R96 ;  /* 0x000000606360723e */ /* 0x000fc400000000ff */
[----:B------:R-:W-:Y:S02]  /*1e90*/  F2FP.F16.F32.PACK_AB R97, R98, R97 ;  /* 0x000000616261723e */ /* 0x000fe400000000ff */
[----:B------:R-:W-:Y:S02]  /*1ea0*/  F2FP.F16.F32.PACK_AB R98, R100, R141 ;  /* 0x0000008d6462723e */ /* 0x000fe400000000ff */
[----:B------:R-:W-:Y:S01]  /*1eb0*/  F2FP.F16.F32.PACK_AB R99, R102, R145 ;  /* 0x000000916663723e */ /* 0x000fe200000000ff */
[----:B------:R-:W-:Y:S06]  /*1ec0*/  BRA `(.L_x_1011) ;  /* 0x0000000000a07947 */ /* 0x000fec0003800000 */
.L_x_1010:
        /* <DEDUP_REMOVED lines=25> */
[----:B------:R-:W-:Y:S01]  /*2060*/  F2FP.F16.F32.PACK_AB R78, R141, R103 ;  /* 0x000000678d4e723e */ /* 0x000fe200000000ff */
[-C--:B------:R-:W-:Y:S01]  /*2070*/  FMUL.FTZ R103, R101, R140.reuse ;  /* 0x0000008c65677220 */ /* 0x080fe20000410000 */
[----:B------:R-:W-:Y:S01]  /*2080*/  F2FP.F16.F32.PACK_AB R79, R145, R143 ;  /* 0x0000008f914f723e */ /* 0x000fe200000000ff */
[-C--:B------:R-:W-:Y:S01]  /*2090*/  FMUL.FTZ R102, R143, R140.reuse ;  /* 0x0000008c8f667220 */ /* 0x080fe20000410000 */
[----:B------:R-:W-:Y:S01]  /*20a0*/  F2FP.F16.F32.PACK_AB R77, R101, R99 ;  /* 0x00000063654d723e */ /* 0x000fe200000000ff */
[-C--:B------:R-:W-:Y:S01]  /*20b0*/  FMUL.FTZ R145, R145, R140.reuse ;  /* 0x0000008c91917220 */ /* 0x080fe20000410000 */
[-C--:B------:R-:W-:Y:S01]  /*20c0*/  FMUL.FTZ R141, R141, R140.reuse ;  /* 0x0000008c8d8d7220 */ /* 0x080fe20000410000 */
[-C--:B------:R-:W-:Y:S01]  /*20d0*/  FMUL.FTZ R100, R99, R140.reuse ;  /* 0x0000008c63647220 */ /* 0x080fe20000410000 */
[-C--:B------:R-:W-:Y:S01]  /*20e0*/  FMUL.FTZ R96, R97, R140.reuse ;  /* 0x0000008c61607220 */ /* 0x080fe20000410000 */
[C---:B------:R-:W-:Y:S01]  /*20f0*/  FMUL.FTZ R101, R76.reuse, R140 ;  /* 0x0000008c4c657220 */ /* 0x040fe20000410000 */
[----:B------:R-:W-:-:S02]  /*2100*/  F2FP.F16.F32.PACK_AB R76, R76, R97 ;  /* 0x000000614c4c723e */ /* 0x000fc400000000ff */
[----:B------:R-:W-:Y:S02]  /*2110*/  F2FP.F16.F32.PACK_AB R99, R145, R102 ;  /* 0x000000669163723e */ /* 0x000fe400000000ff */
[----:B------:R-:W-:Y:S02]  /*2120*/  F2FP.F16.F32.PACK_AB R98, R141, R98 ;  /* 0x000000628d62723e */ /* 0x000fe400000000ff */
[----:B------:R-:W-:Y:S02]  /*2130*/  F2FP.F16.F32.PACK_AB R97, R103, R100 ;  /* 0x000000646761723e */ /* 0x000fe400000000ff */
[----:B------:R-:W-:-:S07]  /*2140*/  F2FP.F16.F32.PACK_AB R96, R101, R96 ;  /* 0x000000606560723e */ /* 0x000fce00000000ff */
.L_x_1011:
[----:B------:R-:W0:Y:S08]  /*2150*/  @P1 LDC.64 R102, c[0x0][0x478] ;  /* 0x00011e00ff661b82 */ /* 0x000e300000000a00 */
[----:B------:R-:W1:Y:S01]  /*2160*/  LDC.64 R100, c[0x0][0x468] ;  /* 0x00011a00ff647b82 */ /* 0x000e620000000a00 */
[----:B0-----:R-:W-:-:S05]  /*2170*/  @P1 IMAD.WIDE.U32 R102, R136, 0x10, R102 ;  /* 0x0000001088661825 */ /* 0x001fca00078e0066 */
[----:B------:R0:W-:Y:S01]  /*2180*/  @P1 STG.E.128 desc[UR8][R102.64], R76 ;  /* 0x0000004c66001986 */ /* 0x0001e2000c101d08 */
[C---:B-1----:R-:W-:Y:S01]  /*2190*/  IMAD.WIDE.U32 R100, R136.reuse, 0x10, R100 ;  /* 0x0000001088647825 */ /* 0x042fe200078e0064 */
[----:B------:R-:W-:-:S04]  /*21a0*/  IADD3 R136, PT, PT, R136, 0x80, RZ ;  /* 0x0000008088887810 */ /* 0x000fc80007ffe0ff */
[----:B------:R0:W-:Y:S03]  /*21b0*/  STG.E.128 desc[UR8][R100.64], R96 ;  /* 0x0000006064007986 */ /* 0x0001e6000c101d08 */
.L_x_1009:
[----:B------:R-:W-:Y:S05]  /*21c0*/  BSYNC.RECONVERGENT B1 ;  /* 0x0000000000017941 */ /* 0x000fea0003800200 */
.L_x_1008:
[----:B------:R-:W-:Y:S04]  /*21d0*/  BSSY.RECONVERGENT B1, `(.L_x_1012) ;  /* 0x0000059000017945 */ /* 0x000fe80003800200 */
[----:B------:R-:W-:Y:S05]  /*21e0*/  @!P3 BRA `(.L_x_1013) ;  /* 0x00000004005cb947 */ /* 0x000fea0003800000 */
[----:B------:R-:W-:-:S04]  /*21f0*/  ISETP.NE.U32.AND P1, PT, RZ, UR14, PT ;  /* 0x0000000eff007c0c */ /* 0x000fc8000bf25070 */
[----:B------:R-:W-:-:S13]  /*2200*/  ISETP.NE.AND.EX P1, PT, RZ, UR15, PT, P1 ;  /* 0x0000000fff007c0c */ /* 0x000fda000bf25310 */
[----:B------:R-:W-:Y:S05]  /*2210*/  @!P1 BRA `(.L_x_1014) ;  /* 0x0000000000a49947 */ /* 0x000fea0003800000 */
[-CC-:B0-----:R-:W-:Y:S01]  /*2220*/  FFMA.FTZ R98, R117, R139.reuse, R142.reuse ;  /* 0x0000008b75627223 */ /* 0x181fe2000001008e */
        /* <DEDUP_REMOVED lines=38> */
[----:B------:R-:W-:Y:S01]  /*2490*/  F2FP.F16.F32.PACK_AB R96, R101, R96 ;  /* 0x000000606560723e */ /* 0x000fe200000000ff */
[----:B------:R-:W-:Y:S06]  /*24a0*/  BRA `(.L_x_1015) ;  /* 0x0000000000907947 */ /* 0x000fec0003800000 */
.L_x_1014:
        /* <DEDUP_REMOVED lines=35> */
[----:B------:R-:W-:-:S07]  /*26e0*/  F2FP.F16.F32.PACK_AB R99, R102, R145 ;  /* 0x000000916663723e */ /* 0x000fce00000000ff */
.L_x_1015:
[----:B------:R-:W0:Y:S08]  /*26f0*/  @P1 LDC.64 R102, c[0x0][0x478] ;  /* 0x00011e00ff661b82 */ /* 0x000e300000000a00 */
[----:B------:R-:W1:Y:S01]  /*2700*/  LDC.64 R100, c[0x0][0x468] ;  /* 0x00011a00ff647b82 */ /* 0x000e620000000a00 */
[----:B0-----:R-:W-:-:S05]  /*2710*/  @P1 IMAD.WIDE.U32 R102, R136, 0x10, R102 ;  /* 0x0000001088661825 */ /* 0x001fca00078e0066 */
[----:B------:R2:W-:Y:S01]  /*2720*/  @P1 STG.E.128 desc[UR8][R102.64], R76 ;  /* 0x0000004c66001986 */ /* 0x0005e2000c101d08 */
[C---:B-1----:R-:W-:Y:S01]  /*2730*/  IMAD.WIDE.U32 R100, R136.reuse, 0x10, R100 ;  /* 0x0000001088647825 */ /* 0x042fe200078e0064 */
[----:B------:R-:W-:-:S04]  /*2740*/  IADD3 R136, PT, PT, R136, 0x80, RZ ;  /* 0x0000008088887810 */ /* 0x000fc80007ffe0ff */
[----:B------:R2:W-:Y:S03]  /*2750*/  STG.E.128 desc[UR8][R100.64], R96 ;  /* 0x0000006064007986 */ /* 0x0005e6000c101d08 */
.L_x_1013:
[----:B------:R-:W-:Y:S05]  /*2760*/  BSYNC.RECONVERGENT B1 ;  /* 0x0000000000017941 */ /* 0x000fea0003800200 */
.L_x_1012:
[----:B------:R-:W-:Y:S05]  /*2770*/  @!P2 BRA `(.L_x_1016) ;  /* 0x000000180074a947 */ /* 0x000fea0003800000 */
[----:B------:R-:W-:-:S04]  /*2780*/  ISETP.NE.U32.AND P1, PT, RZ, UR14, PT ;  /* 0x0000000eff007c0c */ /* 0x000fc8000bf25070 */
[----:B------:R-:W-:-:S13]  /*2790*/  ISETP.NE.AND.EX P1, PT, RZ, UR15, PT, P1 ;  /* 0x0000000fff007c0c */ /* 0x000fda000bf25310 */
[----:B------:R-:W-:Y:S05]  /*27a0*/  @!P1 BRA `(.L_x_1017) ;  /* 0x0000000000a49947 */ /* 0x000fea0003800000 */
[-CC-:B0-2---:R-:W-:Y:S01]  /*27b0*/  FFMA.FTZ R99, R104, R139.reuse, R142.reuse ;  /* 0x0000008b68637223 */ /* 0x185fe2000001008e */
[-CC-:B------:R-:W-:Y:S01]  /*27c0*/  FFMA.FTZ R96, R19, R139.reuse, R142.reuse ;  /* 0x0000008b13607223 */ /* 0x180fe2000001008e */
[-CC-:B------:R-:W-:Y:S01]  /*27d0*/  FFMA.FTZ R97, R13, R139.reuse, R142.reuse ;  /* 0x0000008b0d617223 */ /* 0x180fe2000001008e */
[-CC-:B------:R-:W-:Y:S01]  /*27e0*/  FFMA.FTZ R78, R16, R139.reuse, R142.reuse ;  /* 0x0000008b104e7223 */ /* 0x180fe2000001008e */
[-CC-:B------:R-:W-:Y:S01]  /*27f0*/  FFMA.FTZ R79, R9, R139.reuse, R142.reuse ;  /* 0x0000008b094f7223 */ /* 0x180fe2000001008e */
[-CC-:B------:R-:W-:Y:S01]  /*2800*/  FFMA.FTZ R76, R12, R139.reuse, R142.reuse ;  /* 0x0000008b0c4c7223 */ /* 0x180fe2000001008e */
[-CC-:B------:R-:W-:Y:S01]  /*2810*/  FFMA.FTZ R77, R5, R139.reuse, R142.reuse ;  /* 0x0000008b054d7223 */ /* 0x180fe2000001008e */
[----:B------:R-:W-:Y:S01]  /*2820*/  FADD.FTZ R141, R18, -R99 ;  /* 0x80000063128d7221 */ /* 0x000fe20000010000 */
[----:B------:R-:W-:Y:S01]  /*2830*/  FFMA.FTZ R142, R8, R139, R142 ;  /* 0x0000008b088e7223 */ /* 0x000fe2000001008e */
[----:B------:R-:W-:Y:S01]  /*2840*/  FADD.FTZ R103, R17, -R96 ;  /* 0x8000006011677221 */ /* 0x000fe20000010000 */
[----:B------:R-:W-:Y:S01]  /*2850*/  FADD.FTZ R99, R14, -R97 ;  /* 0x800000610e637221 */ /* 0x000fe20000010000 */
[----:B------:R-:W-:Y:S01]  /*2860*/  FADD.FTZ R139, R15, -R78 ;  /* 0x8000004e0f8b7221 */ /* 0x000fe20000010000 */
[----:B------:R-:W-:Y:S01]  /*2870*/  FADD.FTZ R97, R10, -R79 ;  /* 0x8000004f0a617221 */ /* 0x000fe20000010000 */
[----:B------:R-:W-:Y:S01]  /*2880*/  FADD.FTZ R101, R11, -R76 ;  /* 0x8000004c0b657221 */ /* 0x000fe20000010000 */
[----:B------:R-:W-:Y:S01]  /*2890*/  FMUL.FTZ R78, R138, R141 ;  /* 0x0000008d8a4e7220 */ /* 0x000fe20000410000 */
        /* <DEDUP_REMOVED lines=8> */
[----:B------:R-:W-:Y:S01]  /*2920*/  FMUL.FTZ R76, R138, R79 ;  /* 0x0000004f8a4c7220 */ /* 0x000fe20000410000 */
[CC--:B------:R-:W-:Y:S01]  /*2930*/  FMUL.FTZ R102, R78.reuse, R140.reuse ;  /* 0x0000008c4e667220 */ /* 0x0c0fe20000410000 */
[----:B------:R-:W-:Y:S01]  /*2940*/  F2FP.F16.F32.PACK_AB R79, R78, R141 ;  /* 0x0000008d4e4f723e */ /* 0x000fe200000000ff */
[-C--:B------:R-:W-:Y:S01]  /*2950*/  FMUL.FTZ R98, R103, R140.reuse ;  /* 0x0000008c67627220 */ /* 0x080fe20000410000 */
[----:B------:R-:W-:Y:S01]  /*2960*/  F2FP.F16.F32.PACK_AB R78, R139, R103 ;  /* 0x000000678b4e723e */ /* 0x000fe200000000ff */
[CC--:B------:R-:W-:Y:S01]  /*2970*/  FMUL.FTZ R103, R101.reuse, R140.reuse ;  /* 0x0000008c65677220 */ /* 0x0c0fe20000410000 */
        /* <DEDUP_REMOVED lines=12> */
.L_x_1017:
[-CC-:B0-2---:R-:W-:Y:S01]  /*2a40*/  FFMA.FTZ R99, R104, R139.reuse, R142.reuse ;  /* 0x0000008b68637223 */ /* 0x185fe2000001008e */
        /* <DEDUP_REMOVED lines=35> */
.L_x_1018:
[----:B------:R-:W0:Y:S08]  /*2c80*/  @P1 LDC.64 R102, c[0x0][0x478] ;  /* 0x00011e00ff661b82 */ /* 0x000e300000000a00 */
[----:B------:R-:W1:Y:S01]  /*2c90*/  LDC.64 R100, c[0x0][0x468] ;  /* 0x00011a00ff647b82 */ /* 0x000e620000000a00 */
[----:B0-----:R-:W-:-:S05]  /*2ca0*/  @P1 IMAD.WIDE.U32 R102, R136, 0x10, R102 ;  /* 0x0000001088661825 */ /* 0x001fca00078e0066 */
[----:B------:R4:W-:Y:S01]  /*2cb0*/  @P1 STG.E.128 desc[UR8][R102.64], R76 ;  /* 0x0000004c66001986 */ /* 0x0009e2000c101d08 */
[----:B-1----:R-:W-:-:S05]  /*2cc0*/  IMAD.WIDE.U32 R100, R136, 0x10, R100 ;  /* 0x0000001088647825 */ /* 0x002fca00078e0064 */
[----:B------:R4:W-:Y:S01]  /*2cd0*/  STG.E.128 desc[UR8][R100.64], R96 ;  /* 0x0000006064007986 */ /* 0x0009e2000c101d08 */
[----:B------:R-:W-:Y:S05]  /*2ce0*/  BRA `(.L_x_1016) ;  /* 0x0000001400187947 */ /* 0x000fea0003800000 */
.L_x_1007:
[----:B------:R-:W-:-:S04]  /*2cf0*/  UISETP.NE.U32.AND UP0, UPT, UR14, URZ, UPT ;  /* 0x000000ff0e00728c */ /* 0x000fc8000bf05070 */
[----:B------:R-:W-:-:S09]  /*2d00*/  UISETP.NE.AND.EX UP0, UPT, UR15, URZ, UPT, UP0 ;  /* 0x000000ff0f00728c */ /* 0x000fd2000bf05300 */
[----:B------:R-:W-:Y:S05]  /*2d10*/  BRA.U UP0, `(.L_x_1019) ;  /* 0x0000000900607547 */ /* 0x000fea000b800000 */
[----:B------:R-:W-:Y:S01]  /*2d20*/  ISETP.GT.U32.AND P1, PT, R2, 0x7f, PT ;  /* 0x0000007f0200780c */ /* 0x000fe20003f24070 */
[----:B------:R-:W-:-:S12]  /*2d30*/  BSSY.RECONVERGENT B1, `(.L_x_1020) ;  /* 0x0000032000017945 */ /* 0x000fd80003800200 */
[----:B------:R-:W-:Y:S05]  /*2d40*/  @!P1 BRA `(.L_x_1021) ;  /* 0x0000000000c09947 */ /* 0x000fea0003800000 */
[-CC-:B------:R-:W-:Y:S01]  /*2d50*/  FFMA.FTZ R100, R122, R139.reuse, R142.reuse ;  /* 0x0000008b7a647223 */ /* 0x180fe2000001008e */
[-CC-:B------:R-:W-:Y:S01]  /*2d60*/  FFMA.FTZ R98, R125, R139.reuse, R142.reuse ;  /* 0x0000008b7d627223 */ /* 0x180fe2000001008e */
[--C-:B------:R-:W-:Y:S02]  /*2d70*/  HADD2.F32 R101, -RZ, R83.reuse.H0_H0 ;  /* 0x20000053ff657230 */ /* 0x100fe40000004100 */
[-C--:B------:R-:W-:Y:S01]  /*2d80*/  FFMA.FTZ R141, R126, R139.reuse, R142 ;  /* 0x0000008b7e8d7223 */ /* 0x080fe2000001008e */
[----:B------:R-:W-:Y:S02]  /*2d90*/  HADD2.F32 R103, -RZ, R83.H1_H1 ;  /* 0x30000053ff677230 */ /* 0x000fe40000004100 */
[----:B------:R-:W-:Y:S01]  /*2da0*/  FADD.FTZ R100, R121, -R100 ;  /* 0x8000006479647221 */ /* 0x000fe20000010000 */
[----:B------:R-:W-:Y:S01]  /*2db0*/  FADD.FTZ R147, R123, -R98 ;  /* 0x800000627b937221 */ /* 0x000fe20000010000 */
[----:B------:R-:W-:Y:S01]  /*2dc0*/  FFMA.FTZ R96, R129, R139, R142 ;  /* 0x0000008b81607223 */ /* 0x000fe2000001008e */
[----:B------:R-:W-:-:S02]  /*2dd0*/  HADD2.F32 R99, -RZ, R82.H1_H1 ;  /* 0x30000052ff637230 */ /* 0x000fc40000004100 */
[C---:B------:R-:W-:Y:S01]  /*2de0*/  FFMA.FTZ R149, R138.reuse, R100, R103 ;  /* 0x000000648a957223 */ /* 0x040fe20000010067 */
[----:B------:R-:W-:Y:S01]  /*2df0*/  FFMA.FTZ R147, R138, R147, R101 ;  /* 0x000000938a937223 */ /* 0x000fe20000010065 */
[----:B------:R-:W-:Y:S01]  /*2e00*/  HADD2.F32 R97, -RZ, R82.H0_H0 ;  /* 0x20000052ff617230 */ /* 0x000fe20000004100 */
[----:B------:R-:W0:Y:S01]  /*2e10*/  LDC.64 R100, c[0x0][0x468] ;  /* 0x00011a00ff647b82 */ /* 0x000e220000000a00 */
[----:B------:R-:W-:Y:S01]  /*2e20*/  FADD.FTZ R98, R124, -R141 ;  /* 0x8000008d7c627221 */ /* 0x000fe20000010000 */
[----:B------:R-:W-:Y:S01]  /*2e30*/  FADD.FTZ R96, R127, -R96 ;  /* 0x800000607f607221 */ /* 0x000fe20000010000 */
[-CC-:B------:R-:W-:Y:S01]  /*2e40*/  FFMA.FTZ R153, R130, R139.reuse, R142.reuse ;  /* 0x0000008b82997223 */ /* 0x180fe2000001008e */
[-CC-:B------:R-:W-:Y:S01]  /*2e50*/  FFMA.FTZ R151, R134, R139.reuse, R142.reuse ;  /* 0x0000008b86977223 */ /* 0x180fe2000001008e */
[C---:B------:R-:W-:Y:S01]  /*2e60*/  FFMA.FTZ R145, R138.reuse, R98, R99 ;  /* 0x000000628a917223 */ /* 0x040fe20000010063 */
[----:B------:R-:W-:Y:S01]  /*2e70*/  FFMA.FTZ R143, R138, R96, R97 ;  /* 0x000000608a8f7223 */ /* 0x000fe20000010061 */
[-CC-:B------:R-:W-:Y:S01]  /*2e80*/  FFMA.FTZ R98, R133, R139.reuse, R142.reuse ;  /* 0x0000008b85627223 */ /* 0x180fe2000001008e */
[----:B------:R-:W-:Y:S01]  /*2e90*/  FFMA.FTZ R96, R137, R139, R142 ;  /* 0x0000008b89607223 */ /* 0x000fe2000001008e */
[----:B------:R-:W-:-:S02]  /*2ea0*/  HADD2.F32 R103, -RZ, R81.H0_H0 ;  /* 0x20000051ff677230 */ /* 0x000fc40000004100 */
[----:B------:R-:W-:Y:S01]  /*2eb0*/  FADD.FTZ R144, R128, -R153 ;  /* 0x8000009980907221 */ /* 0x000fe20000010000 */
[----:B------:R-:W-:Y:S02]  /*2ec0*/  HADD2.F32 R141, -RZ, R81.H1_H1 ;  /* 0x30000051ff8d7230 */ /* 0x000fe40000004100 */
[----:B------:R-:W-:Y:S01]  /*2ed0*/  FADD.FTZ R102, R131, -R98 ;  /* 0x8000006283667221 */ /* 0x000fe20000010000 */
[--C-:B------:R-:W-:Y:S02]  /*2ee0*/  HADD2.F32 R97, -RZ, R80.reuse.H0_H0 ;  /* 0x20000050ff617230 */ /* 0x100fe40000004100 */
[----:B------:R-:W-:Y:S01]  /*2ef0*/  FADD.FTZ R96, R135, -R96 ;  /* 0x8000006087607221 */ /* 0x000fe20000010000 */
[----:B------:R-:W-:Y:S02]  /*2f00*/  HADD2.F32 R99, -RZ, R80.H1_H1 ;  /* 0x30000050ff637230 */ /* 0x000fe40000004100 */
[----:B------:R-:W-:Y:S01]  /*2f10*/  FADD.FTZ R98, R132, -R151 ;  /* 0x8000009784627221 */ /* 0x000fe20000010000 */
[C---:B------:R-:W-:Y:S01]  /*2f20*/  FFMA.FTZ R103, R138.reuse, R102, R103 ;  /* 0x000000668a677223 */ /* 0x040fe20000010067 */
[C---:B------:R-:W-:Y:S01]  /*2f30*/  FFMA.FTZ R141, R138.reuse, R144, R141 ;  /* 0x000000908a8d7223 */ /* 0x040fe2000001008d */
[C---:B------:R-:W-:Y:S01]  /*2f40*/  FFMA.FTZ R97, R138.reuse, R96, R97 ;  /* 0x000000608a617223 */ /* 0x040fe20000010061 */
[----:B------:R-:W-:Y:S01]  /*2f50*/  FFMA.FTZ R99, R138, R98, R99 ;  /* 0x000000628a637223 */ /* 0x000fe20000010063 */
        /* <DEDUP_REMOVED lines=8> */
[----:B------:R-:W-:Y:S01]  /*2fe0*/  F2FP.F16.F32.PACK_AB R99, R144, R147 ;  /* 0x000000939063723e */ /* 0x000fe200000000ff */
[----:B0-----:R-:W-:Y:S01]  /*2ff0*/  IMAD.WIDE.U32 R100, R136, 0x10, R100 ;  /* 0x0000001088647825 */ /* 0x001fe200078e0064 */
[----:B------:R-:W-:-:S02]  /*3000*/  F2FP.F16.F32.PACK_AB R98, R145, R98 ;  /* 0x000000629162723e */ /* 0x000fc400000000ff */
[----:B------:R-:W-:Y:S02]  /*3010*/  F2FP.F16.F32.PACK_AB R97, R141, R102 ;  /* 0x000000668d61723e */ /* 0x000fe400000000ff */
[----:B------:R-:W-:Y:S02]  /*3020*/  F2FP.F16.F32.PACK_AB R96, R103, R96 ;  /* 0x000000606760723e */ /* 0x000fe400000000ff */
[----:B------:R-:W-:-:S03]  /*3030*/  IADD3 R136, PT, PT, R136, 0x80, RZ ;  /* 0x0000008088887810 */ /* 0x000fc60007ffe0ff */
[----:B------:R0:W-:Y:S04]  /*3040*/  STG.E.128 desc[UR8][R100.64], R96 ;  /* 0x0000006064007986 */ /* 0x0001e8000c101d08 */
.L_x_1021:
[----:B------:R-:W-:Y:S05]  /*3050*/  BSYNC.RECONVERGENT B1 ;  /* 0x0000000000017941 */ /* 0x000fea0003800200 */
.L_x_1020:
[----:B------:R-:W-:Y:S04]  /*3060*/  BSSY.RECONVERGENT B1, `(.L_x_1022) ;  /* 0x0000032000017945 */ /* 0x000fe80003800200 */
[----:B------:R-:W-:Y:S05]  /*3070*/  @!P3 BRA `(.L_x_1023) ;  /* 0x0000000000c0b947 */ /* 0x000fea0003800000 */
[-CC-:B------:R-:W-:Y:S01]  /*3080*/  FFMA.FTZ R145, R120, R139.reuse, R142.reuse ;  /* 0x0000008b78917223 */ /* 0x180fe2000001008e */
[-CC-:B0-----:R-:W-:Y:S01]  /*3090*/  FFMA.FTZ R96, R117, R139.reuse, R142.reuse ;  /* 0x0000008b75607223 */ /* 0x181fe2000001008e */
[--C-:B------:R-:W-:Y:S02]  /*30a0*/  HADD2.F32 R101, -RZ, R23.reuse.H0_H0 ;  /* 0x20000017ff657230 */ /* 0x100fe40000004100 */
[-C--:B------:R-:W-:Y:S01]  /*30b0*/  FFMA.FTZ R141, R113, R139.reuse, R142 ;  /* 0x0000008b718d7223 */ /* 0x080fe2000001008e */
[----:B------:R-:W-:Y:S02]  /*30c0*/  HADD2.F32 R103, -RZ, R23.H1_H1 ;  /* 0x30000017ff677230 */ /* 0x000fe40000004100 */
[----:B------:R-:W-:Y:S01]  /*30d0*/  FADD.FTZ R100, R118, -R145 ;  /* 0x8000009176647221 */ /* 0x000fe20000010000 */
[----:B------:R-:W-:Y:S01]  /*30e0*/  FADD.FTZ R147, R115, -R96 ;  /* 0x8000006073937221 */ /* 0x000fe20000010000 */
[----:B------:R-:W-:Y:S01]  /*30f0*/  FFMA.FTZ R143, R116, R139, R142 ;  /* 0x0000008b748f7223 */ /* 0x000fe2000001008e */
[----:B------:R-:W-:-:S02]  /*3100*/  HADD2.F32 R97, -RZ, R22.H0_H0 ;  /* 0x20000016ff617230 */ /* 0x000fc40000004100 */
[C---:B------:R-:W-:Y:S01]  /*3110*/  FFMA.FTZ R149, R138.reuse, R100, R103 ;  /* 0x000000648a957223 */ /* 0x040fe20000010067 */
[----:B------:R-:W-:Y:S01]  /*3120*/  FFMA.FTZ R147, R138, R147, R101 ;  /* 0x000000938a937223 */ /* 0x000fe20000010065 */
[----:B------:R-:W-:Y:S01]  /*3130*/  HADD2.F32 R99, -RZ, R22.H1_H1 ;  /* 0x30000016ff637230 */ /* 0x000fe20000004100 */
        /* <DEDUP_REMOVED lines=36> */
.L_x_1023:
[----:B------:R-:W-:Y:S05]  /*3380*/  BSYNC.RECONVERGENT B1 ;  /* 0x0000000000017941 */ /* 0x000fea0003800200 */
.L_x_1022:
[----:B------:R-:W-:Y:S05]  /*3390*/  @!P2 BRA `(.L_x_1016) ;  /* 0x0000000c006ca947 */ /* 0x000fea0003800000 */
[-CC-:B01----:R-:W-:Y:S01]  /*33a0*/  FFMA.FTZ R99, R104, R139.reuse, R142.reuse ;  /* 0x0000008b68637223 */ /* 0x183fe2000001008e */
[--C-:B------:R-:W-:Y:S02]  /*33b0*/  HADD2.F32 R97, -RZ, R95.reuse.H1_H1 ;  /* 0x3000005fff617230 */ /* 0x100fe40000004100 */
[-CC-:B------:R-:W-:Y:S01]  /*33c0*/  FFMA.FTZ R96, R16, R139.reuse, R142.reuse ;  /* 0x0000008b10607223 */ /* 0x180fe2000001008e */
[-CC-:B------:R-:W-:Y:S01]  /*33d0*/  FFMA.FTZ R100, R19, R139.reuse, R142.reuse ;  /* 0x0000008b13647223 */ /* 0x180fe2000001008e */
[----:B------:R-:W-:Y:S01]  /*33e0*/  FADD.FTZ R99, R18, -R99 ;  /* 0x8000006312637221 */ /* 0x000fe20000010000 */
[----:B------:R-:W-:Y:S01]  /*33f0*/  FFMA.FTZ R141, R13, R139, R142 ;  /* 0x0000008b0d8d7223 */ /* 0x000fe2000001008e */
[----:B------:R-:W-:Y:S01]  /*3400*/  FADD.FTZ R102, R15, -R96 ;  /* 0x800000600f667221 */ /* 0x000fe20000010000 */
[----:B------:R-:W-:Y:S02]  /*3410*/  HADD2.F32 R103, -RZ, R95.H0_H0 ;  /* 0x2000005fff677230 */ /* 0x000fe40000004100 */
[----:B------:R-:W-:Y:S01]  /*3420*/  FFMA.FTZ R147, R138, R99, R97 ;  /* 0x000000638a937223 */ /* 0x000fe20000010061 */
[--C-:B------:R-:W-:Y:S01]  /*3430*/  HADD2.F32 R99, -RZ, R94.reuse.H0_H0 ;  /* 0x2000005eff637230 */ /* 0x100fe20000004100 */
[----:B------:R-:W0:Y:S01]  /*3440*/  LDC.64 R96, c[0x0][0x468] ;  /* 0x00011a00ff607b82 */ /* 0x000e220000000a00 */
[----:B------:R-:W-:-:S02]  /*3450*/  HADD2.F32 R101, -RZ, R94.H1_H1 ;  /* 0x3000005eff657230 */ /* 0x000fc40000004100 */
[----:B------:R-:W-:Y:S01]  /*3460*/  FADD.FTZ R145, R17, -R100 ;  /* 0x8000006411917221 */ /* 0x000fe20000010000 */
[----:B------:R-:W-:Y:S01]  /*3470*/  FADD.FTZ R100, R14, -R141 ;  /* 0x8000008d0e647221 */ /* 0x000fe20000010000 */
[-CC-:B------:R-:W-:Y:S01]  /*3480*/  FFMA.FTZ R151, R9, R139.reuse, R142.reuse ;  /* 0x0000008b09977223 */ /* 0x180fe2000001008e */
[-CC-:B------:R-:W-:Y:S01]  /*3490*/  FFMA.FTZ R98, R12, R139.reuse, R142.reuse ;  /* 0x0000008b0c627223 */ /* 0x180fe2000001008e */
[-CC-:B------:R-:W-:Y:S01]  /*34a0*/  FFMA.FTZ R149, R5, R139.reuse, R142.reuse ;  /* 0x0000008b05957223 */ /* 0x180fe2000001008e */
[----:B------:R-:W-:Y:S01]  /*34b0*/  FFMA.FTZ R142, R8, R139, R142 ;  /* 0x0000008b088e7223 */ /* 0x000fe2000001008e */
[C---:B------:R-:W-:Y:S01]  /*34c0*/  FFMA.FTZ R145, R138.reuse, R145, R103 ;  /* 0x000000918a917223 */ /* 0x040fe20000010067 */
[C---:B------:R-:W-:Y:S01]  /*34d0*/  FFMA.FTZ R141, R138.reuse, R100, R99 ;  /* 0x000000648a8d7223 */ /* 0x040fe20000010063 */
[----:B------:R-:W-:Y:S01]  /*34e0*/  FFMA.FTZ R143, R138, R102, R101 ;  /* 0x000000668a8f7223 */ /* 0x000fe20000010065 */
[--C-:B------:R-:W-:Y:S02]  /*34f0*/  HADD2.F32 R103, -RZ, R93.reuse.H0_H0 ;  /* 0x2000005dff677230 */ /* 0x100fe40000004100 */
[----:B------:R-:W-:Y:S01]  /*3500*/  FADD.FTZ R151, R10, -R151 ;  /* 0x800000970a977221 */ /* 0x000fe20000010000 */
[----:B------:R-:W-:-:S02]  /*3510*/  HADD2.F32 R139, -RZ, R93.H1_H1 ;  /* 0x3000005dff8b7230 */ /* 0x000fc40000004100 */
        /* <DEDUP_REMOVED lines=18> */
[----:B------:R-:W-:-:S02]  /*3640*/  F2FP.F16.F32.PACK_AB R99, R142, R145 ;  /* 0x000000918e63723e */ /* 0x000fc400000000ff */
[----:B------:R-:W-:Y:S02]  /*3650*/  F2FP.F16.F32.PACK_AB R98, R143, R98 ;  /* 0x000000628f62723e */ /* 0x000fe400000000ff */
[----:B------:R-:W-:Y:S02]  /*3660*/  F2FP.F16.F32.PACK_AB R97, R139, R138 ;  /* 0x0000008a8b61723e */ /* 0x000fe400000000ff */
[----:B------:R-:W-:-:S05]  /*3670*/  F2FP.F16.F32.PACK_AB R96, R103, R102 ;  /* 0x000000666760723e */ /* 0x000fca00000000ff */
[----:B------:R3:W-:Y:S01]  /*3680*/  STG.E.128 desc[UR8][R100.64], R96 ;  /* 0x0000006064007986 */ /* 0x0007e2000c101d08 */
[----:B------:R-:W-:Y:S05]  /*3690*/  BRA `(.L_x_1016) ;  /* 0x0000000800ac7947 */ /* 0x000fea0003800000 */
.L_x_1019:
[----:B------:R-:W-:Y:S04]  /*36a0*/  BSSY.RECONVERGENT B1, `(.L_x_1024) ;  /* 0x0000039000017945 */ /* 0x000fe80003800200 */
[----:B------:R-:W-:Y:S05]  /*36b0*/  @!P4 BRA `(.L_x_1025) ;  /* 0x0000000000dcc947 */ /* 0x000fea0003800000 */
[-CC-:B------:R-:W-:Y:S01]  /*36c0*/  FFMA.FTZ R76, R137, R139.reuse, R142.reuse ;  /* 0x0000008b894c7223 */ /* 0x180fe2000001008e */
[-CC-:B------:R-:W-:Y:S01]  /*36d0*/  FFMA.FTZ R101, R130, R139.reuse, R142.reuse ;  /* 0x0000008b82657223 */ /* 0x180fe2000001008e */
[----:B------:R-:W-:Y:S02]  /*36e0*/  HADD2.F32 R79, -RZ, R80.H0_H0 ;  /* 0x20000050ff4f7230 */ /* 0x000fe40000004100 */
[-C--:B------:R-:W-:Y:S01]  /*36f0*/  FFMA.FTZ R96, R133, R139.reuse, R142 ;  /* 0x0000008b85607223 */ /* 0x080fe2000001008e */
[--C-:B------:R-:W-:Y:S02]  /*3700*/  HADD2.F32 R100, -RZ, R81.reuse.H1_H1 ;  /* 0x30000051ff647230 */ /* 0x100fe40000004100 */
[----:B------:R-:W-:Y:S01]  /*3710*/  FADD.FTZ R77, R135, -R76 ;  /* 0x8000004c874d7221 */ /* 0x000fe20000010000 */
[----:B------:R-:W-:Y:S01]  /*3720*/  FADD.FTZ R101, R128, -R101 ;  /* 0x8000006580657221 */ /* 0x000fe20000010000 */
[----:B------:R-:W0:Y:S01]  /*3730*/  LDC.64 R102, c[0x0][0x478] ;  /* 0x00011e00ff667b82 */ /* 0x000e220000000a00 */
[----:B------:R-:W-:Y:S01]  /*3740*/  FFMA.FTZ R97, R134, R139, R142 ;  /* 0x0000008b86617223 */ /* 0x000fe2000001008e */
[C---:B------:R-:W-:Y:S01]  /*3750*/  FFMA.FTZ R77, R138.reuse, R77, R79 ;  /* 0x0000004d8a4d7223 */ /* 0x040fe2000001004f */
[----:B------:R-:W-:Y:S01]  /*3760*/  FFMA.FTZ R79, R138, R101, R100 ;  /* 0x000000658a4f7223 */ /* 0x000fe20000010064 */
[----:B------:R-:W-:-:S02]  /*3770*/  HADD2.F32 R98, -RZ, R81.H0_H0 ;  /* 0x20000051ff627230 */ /* 0x000fc40000004100 */
[----:B------:R-:W-:Y:S01]  /*3780*/  FADD.FTZ R99, R131, -R96 ;  /* 0x8000006083637221 */ /* 0x000fe20000010000 */
[----:B------:R-:W-:Y:S02]  /*3790*/  HADD2.F32 R78, -RZ, R80.H1_H1 ;  /* 0x30000050ff4e7230 */ /* 0x000fe40000004100 */
[----:B------:R-:W-:Y:S01]  /*37a0*/  FADD.FTZ R97, R132, -R97 ;  /* 0x8000006184617221 */ /* 0x000fe20000010000 */
[----:B------:R-:W1:Y:S01]  /*37b0*/  LDC.64 R100, c[0x0][0x468] ;  /* 0x00011a00ff647b82 */ /* 0x000e620000000a00 */
[-CC-:B------:R-:W-:Y:S01]  /*37c0*/  FFMA.FTZ R76, R129, R139.reuse, R142.reuse ;  /* 0x0000008b814c7223 */ /* 0x180fe2000001008e */
[----:B------:R-:W-:Y:S01]  /*37d0*/  FFMA.FTZ R143, R126, R139, R142 ;  /* 0x0000008b7e8f7223 */ /* 0x000fe2000001008e */
[----:B------:R-:W-:Y:S01]  /*37e0*/  FFMA.FTZ R99, R138, R99, R98 ;  /* 0x000000638a637223 */ /* 0x000fe20000010062 */
[-CC-:B------:R-:W-:Y:S01]  /*37f0*/  FFMA.FTZ R98, R125, R139.reuse, R142.reuse ;  /* 0x0000008b7d627223 */ /* 0x180fe2000001008e */
[----:B------:R-:W-:Y:S01]  /*3800*/  FFMA.FTZ R144, R122, R139, R142 ;  /* 0x0000008b7a907223 */ /* 0x000fe2000001008e */
        /* <DEDUP_REMOVED lines=14> */
[C---:B------:R-:W-:Y:S01]  /*38f0*/  F2FP.F16.F32.PACK_AB R76, R78.reuse, R77 ;  /* 0x0000004d4e4c723e */ /* 0x040fe200000000ff */
[-C--:B------:R-:W-:Y:S01]  /*3900*/  FMUL.FTZ R97, R78, R140.reuse ;  /* 0x0000008c4e617220 */ /* 0x080fe20000410000 */
[-C--:B------:R-:W-:Y:S01]  /*3910*/  FMUL.FTZ R98, R99, R140.reuse ;  /* 0x0000008c63627220 */ /* 0x080fe20000410000 */
[C---:B------:R-:W-:Y:S01]  /*3920*/  F2FP.F16.F32.PACK_AB R77, R79.reuse, R99 ;  /* 0x000000634f4d723e */ /* 0x040fe200000000ff */
[-C--:B------:R-:W-:Y:S01]  /*3930*/  FMUL.FTZ R99, R79, R140.reuse ;  /* 0x0000008c4f637220 */ /* 0x080fe20000410000 */
[-C--:B------:R-:W-:Y:S01]  /*3940*/  FMUL.FTZ R143, R141, R140.reuse ;  /* 0x0000008c8d8f7220 */ /* 0x080fe20000410000 */
[C---:B------:R-:W-:Y:S01]  /*3950*/  F2FP.F16.F32.PACK_AB R78, R144.reuse, R141 ;  /* 0x0000008d904e723e */ /* 0x040fe200000000ff */
[-C--:B------:R-:W-:Y:S01]  /*3960*/  FMUL.FTZ R144, R144, R140.reuse ;  /* 0x0000008c90907220 */ /* 0x080fe20000410000 */
[-C--:B------:R-:W-:Y:S01]  /*3970*/  FMUL.FTZ R141, R145, R140.reuse ;  /* 0x0000008c918d7220 */ /* 0x080fe20000410000 */
[----:B------:R-:W-:Y:S01]  /*3980*/  FMUL.FTZ R146, R147, R140 ;  /* 0x0000008c93927220 */ /* 0x000fe20000410000 */
[----:B------:R-:W-:Y:S01]  /*3990*/  F2FP.F16.F32.PACK_AB R96, R97, R96 ;  /* 0x000000606160723e */ /* 0x000fe200000000ff */
[----:B0-----:R-:W-:Y:S01]  /*39a0*/  IMAD.WIDE.U32 R102, R136, 0x10, R102 ;  /* 0x0000001088667825 */ /* 0x001fe200078e0066 */
[----:B------:R-:W-:-:S02]  /*39b0*/  F2FP.F16.F32.PACK_AB R79, R147, R145 ;  /* 0x00000091934f723e */ /* 0x000fc400000000ff */
[----:B------:R-:W-:Y:S01]  /*39c0*/  F2FP.F16.F32.PACK_AB R97, R99, R98 ;  /* 0x000000626361723e */ /* 0x000fe200000000ff */
[----:B-1----:R-:W-:Y:S01]  /*39d0*/  IMAD.WIDE.U32 R100, R136, 0x10, R100 ;  /* 0x0000001088647825 */ /* 0x002fe200078e0064 */
[----:B------:R-:W-:Y:S01]  /*39e0*/  F2FP.F16.F32.PACK_AB R98, R144, R143 ;  /* 0x0000008f9062723e */ /* 0x000fe200000000ff */
[----:B------:R0:W-:Y:S01]  /*39f0*/  STG.E.128 desc[UR8][R102.64], R76 ;  /* 0x0000004c66007986 */ /* 0x0001e2000c101d08 */
[----:B------:R-:W-:Y:S02]  /*3a00*/  F2FP.F16.F32.PACK_AB R99, R146, R141 ;  /* 0x0000008d9263723e */ /* 0x000fe400000000ff */
[----:B------:R-:W-:-:S03]  /*3a10*/  IADD3 R136, PT, PT, R136, 0x80, RZ ;  /* 0x0000008088887810 */ /* 0x000fc60007ffe0ff */
[----:B------:R0:W-:Y:S04]  /*3a20*/  STG.E.128 desc[UR8][R100.64], R96 ;  /* 0x0000006064007986 */ /* 0x0001e8000c101d08 */
.L_x_1025:
[----:B------:R-:W-:Y:S05]  /*3a30*/  BSYNC.RECONVERGENT B1 ;  /* 0x0000000000017941 */ /* 0x000fea0003800200 */
.L_x_1024:
[----:B------:R-:W-:Y:S04]  /*3a40*/  BSSY.RECONVERGENT B1, `(.L_x_1026) ;  /* 0x0000039000017945 */ /* 0x000fe80003800200 */
[----:B------:R-:W-:Y:S05]  /*3a50*/  @!P3 BRA `(.L_x_1027) ;  /* 0x0000000000dcb947 */ /* 0x000fea0003800000 */
[-CC-:B0-----:R-:W-:Y:S01]  /*3a60*/  FFMA.FTZ R100, R110, R139.reuse, R142.reuse ;  /* 0x0000008b6e647223 */ /* 0x181fe2000001008e */
[-CC-:B------:R-:W-:Y:S01]  /*3a70*/  FFMA.FTZ R78, R106, R139.reuse, R142.reuse ;  /* 0x0000008b6a4e7223 */ /* 0x180fe2000001008e */
[--C-:B------:R-:W-:Y:S02]  /*3a80*/  HADD2.F32 R102, -RZ, R21.reuse.H1_H1 ;  /* 0x30000015ff667230 */ /* 0x100fe40000004100 */
[----:B------:R-:W-:Y:S01]  /*3a90*/  FFMA.FTZ R76, R119, R139, R142 ;  /* 0x0000008b774c7223 */ /* 0x000fe2000001008e */
[----:B------:R-:W-:Y:S01]  /*3aa0*/  FADD.FTZ R101, R111, -R100 ;  /* 0x800000646f657221 */ /* 0x000fe20000010000 */
[----:B------:R-:W-:Y:S01]  /*3ab0*/  FADD.FTZ R97, R107, -R78 ;  /* 0x8000004e6b617221 */ /* 0x000fe20000010000 */
[--C-:B------:R-:W-:Y:S02]  /*3ac0*/  HADD2.F32 R79, -RZ, R20.reuse.H0_H0 ;  /* 0x20000014ff4f7230 */ /* 0x100fe40000004100 */
[----:B------:R-:W-:Y:S01]  /*3ad0*/  FADD.FTZ R77, R105, -R76 ;  /* 0x8000004c694d7221 */ /* 0x000fe20000010000 */
[----:B------:R-:W-:Y:S01]  /*3ae0*/  FFMA.FTZ R78, R138, R101, R102 ;  /* 0x000000658a4e7223 */ /* 0x000fe20000010066 */
[----:B------:R-:W-:Y:S01]  /*3af0*/  HADD2.F32 R96, -RZ, R20.H1_H1 ;  /* 0x30000014ff607230 */ /* 0x000fe20000004100 */
[----:B------:R-:W0:Y:S01]  /*3b00*/  LDC.64 R102, c[0x0][0x478] ;  /* 0x00011e00ff667b82 */ /* 0x000e220000000a00 */
[----:B------:R-:W-:Y:S01]  /*3b10*/  FFMA.FTZ R99, R109, R139, R142 ;  /* 0x0000008b6d637223 */ /* 0x000fe2000001008e */
[----:B------:R-:W-:-:S02]  /*3b20*/  HADD2.F32 R98, -RZ, R21.H0_H0 ;  /* 0x20000015ff627230 */ /* 0x000fc40000004100 */
[----:B------:R-:W-:Y:S01]  /*3b30*/  FFMA.FTZ R77, R138, R77, R79 ;  /* 0x0000004d8a4d7223 */ /* 0x000fe2000001004f */
[-CC-:B------:R-:W-:Y:S01]  /*3b40*/  FFMA.FTZ R79, R113, R139.reuse, R142.reuse ;  /* 0x0000008b714f7223 */ /* 0x180fe2000001008e */
[----:B------:R-:W-:Y:S01]  /*3b50*/  FADD.FTZ R99, R108, -R99 ;  /* 0x800000636c637221 */ /* 0x000fe20000010000 */
[----:B------:R-:W-:Y:S01]  /*3b60*/  FFMA.FTZ R143, R116, R139, R142 ;  /* 0x0000008b748f7223 */ /* 0x000fe2000001008e */
[----:B------:R-:W-:Y:S01]  /*3b70*/  FFMA.FTZ R97, R138, R97, R96 ;  /* 0x000000618a617223 */ /* 0x000fe20000010060 */
[----:B------:R-:W1:Y:S01]  /*3b80*/  LDC.64 R100, c[0x0][0x468] ;  /* 0x00011a00ff647b82 */ /* 0x000e620000000a00 */
[-CC-:B------:R-:W-:Y:S01]  /*3b90*/  FFMA.FTZ R96, R117, R139.reuse, R142.reuse ;  /* 0x0000008b75607223 */ /* 0x180fe2000001008e */
[----:B------:R-:W-:Y:S01]  /*3ba0*/  FFMA.FTZ R147, R120, R139, R142 ;  /* 0x0000008b78937223 */ /* 0x000fe2000001008e */
[--C-:B------:R-:W-:Y:S02]  /*3bb0*/  HADD2.F32 R141, -RZ, R22.reuse.H0_H0 ;  /* 0x20000016ff8d7230 */ /* 0x100fe40000004100 */
[----:B------:R-:W-:Y:S01]  /*3bc0*/  FFMA.FTZ R99, R138, R99, R98 ;  /* 0x000000638a637223 */ /* 0x000fe20000010062 */
[----:B------:R-:W-:-:S02]  /*3bd0*/  HADD2.F32 R76, -RZ, R22.H1_H1 ;  /* 0x30000016ff4c7230 */ /* 0x000fc40000004100 */
[----:B------:R-:W-:Y:S01]  /*3be0*/  FADD.FTZ R79, R112, -R79 ;  /* 0x8000004f704f7221 */ /* 0x000fe20000010000 */
        /* <DEDUP_REMOVED lines=10> */
[----:B------:R-:W-:Y:S01]  /*3c90*/  F2FP.F16.F32.PACK_AB R76, R97, R77 ;  /* 0x0000004d614c723e */ /* 0x000fe200000000ff */
[-C--:B------:R-:W-:Y:S01]  /*3ca0*/  FMUL.FTZ R98, R99, R140.reuse ;  /* 0x0000008c63627220 */ /* 0x080fe20000410000 */
[C---:B------:R-:W-:Y:S01]  /*3cb0*/  F2FP.F16.F32.PACK_AB R77, R78.reuse, R99 ;  /* 0x000000634e4d723e */ /* 0x040fe200000000ff */
[-C--:B------:R-:W-:Y:S01]  /*3cc0*/  FMUL.FTZ R97, R97, R140.reuse ;  /* 0x0000008c61617220 */ /* 0x080fe20000410000 */
[-C--:B------:R-:W-:Y:S01]  /*3cd0*/  FMUL.FTZ R99, R78, R140.reuse ;  /* 0x0000008c4e637220 */ /* 0x080fe20000410000 */
[C---:B------:R-:W-:Y:S01]  /*3ce0*/  F2FP.F16.F32.PACK_AB R78, R143.reuse, R79 ;  /* 0x0000004f8f4e723e */ /* 0x040fe200000000ff */
[-C--:B------:R-:W-:Y:S01]  /*3cf0*/  FMUL.FTZ R144, R143, R140.reuse ;  /* 0x0000008c8f907220 */ /* 0x080fe20000410000 */
        /* <DEDUP_REMOVED lines=13> */
.L_x_1027:
[----:B------:R-:W-:Y:S05]  /*3dd0*/  BSYNC.RECONVERGENT B1 ;  /* 0x0000000000017941 */ /* 0x000fea0003800200 */
.L_x_1026:
[----:B------:R-:W-:Y:S05]  /*3de0*/  @!P2 BRA `(.L_x_1016) ;  /* 0x0000000000d8a947 */ /* 0x000fea0003800000 */
[----:B01----:R-:W0:Y:S01]  /*3df0*/  LDC.64 R100, c[0x0][0x478] ;  /* 0x00011e00ff647b82 */ /* 0x003e220000000a00 */
[-CC-:B------:R-:W-:Y:S01]  /*3e00*/  FFMA.FTZ R79, R104, R139.reuse, R142.reuse ;  /* 0x0000008b684f7223 */ /* 0x180fe2000001008e */
[-CC-:B------:R-:W-:Y:S01]  /*3e10*/  FFMA.FTZ R77, R5, R139.reuse, R142.reuse ;  /* 0x0000008b054d7223 */ /* 0x180fe2000001008e */
[-CC-:B------:R-:W-:Y:S01]  /*3e20*/  FFMA.FTZ R78, R8, R139.reuse, R142.reuse ;  /* 0x0000008b084e7223 */ /* 0x180fe2000001008e */
[-CC-:B------:R-:W-:Y:S01]  /*3e30*/  FFMA.FTZ R144, R19, R139.reuse, R142.reuse ;  /* 0x0000008b13907223 */ /* 0x180fe2000001008e */
[-CC-:B------:R-:W-:Y:S01]  /*3e40*/  FFMA.FTZ R97, R9, R139.reuse, R142.reuse ;  /* 0x0000008b09617223 */ /* 0x180fe2000001008e */
[-CC-:B------:R-:W-:Y:S01]  /*3e50*/  FFMA.FTZ R98, R12, R139.reuse, R142.reuse ;  /* 0x0000008b0c627223 */ /* 0x180fe2000001008e */
[----:B------:R-:W-:Y:S01]  /*3e60*/  FFMA.FTZ R99, R13, R139, R142 ;  /* 0x0000008b0d637223 */ /* 0x000fe2000001008e */
[----:B------:R-:W1:Y:S01]  /*3e70*/  LDC.64 R102, c[0x0][0x468] ;  /* 0x00011a00ff667b82 */ /* 0x000e620000000a00 */
[--C-:B------:R-:W-:Y:S02]  /*3e80*/  HADD2.F32 R76, -RZ, R92.reuse.H0_H0 ;  /* 0x2000005cff4c7230 */ /* 0x100fe40000004100 */
[----:B------:R-:W-:Y:S01]  /*3e90*/  FADD.FTZ R141, R18, -R79 ;  /* 0x8000004f128d7221 */ /* 0x000fe20000010000 */
[----:B------:R-:W-:-:S02]  /*3ea0*/  HADD2.F32 R96, -RZ, R92.H1_H1 ;  /* 0x3000005cff607230 */ /* 0x000fc40000004100 */
[----:B------:R-:W-:Y:S01]  /*3eb0*/  FFMA.FTZ R142, R16, R139, R142 ;  /* 0x0000008b108e7223 */ /* 0x000fe2000001008e */
[--C-:B------:R-:W-:Y:S02]  /*3ec0*/  HADD2.F32 R146, -RZ, R95.reuse.H0_H0 ;  /* 0x2000005fff927230 */ /* 0x100fe40000004100 */
[----:B------:R-:W-:Y:S01]  /*3ed0*/  FADD.FTZ R77, R6, -R77 ;  /* 0x8000004d064d7221 */ /* 0x000fe20000010000 */
[----:B------:R-:W-:Y:S01]  /*3ee0*/  FADD.FTZ R79, R7, -R78 ;  /* 0x8000004e074f7221 */ /* 0x000fe20000010000 */
[----:B------:R-:W-:Y:S01]  /*3ef0*/  FADD.FTZ R139, R17, -R144 ;  /* 0x80000090118b7221 */ /* 0x000fe20000010000 */
[----:B------:R-:W-:Y:S02]  /*3f00*/  HADD2.F32 R143, -RZ, R95.H1_H1 ;  /* 0x3000005fff8f7230 */ /* 0x000fe40000004100 */
[C---:B------:R-:W-:Y:S01]  /*3f10*/  FFMA.FTZ R77, R138.reuse, R77, R76 ;  /* 0x0000004d8a4d7223 */ /* 0x040fe2000001004c */
[C---:B------:R-:W-:Y:S01]  /*3f20*/  FFMA.FTZ R78, R138.reuse, R79, R96 ;  /* 0x0000004f8a4e7223 */ /* 0x040fe20000010060 */
[----:B------:R-:W-:Y:S01]  /*3f30*/  FFMA.FTZ R145, R138, R139, R146 ;  /* 0x0000008b8a917223 */ /* 0x000fe20000010092 */
[----:B------:R-:W-:-:S02]  /*3f40*/  HADD2.F32 R79, -RZ, R93.H0_H0 ;  /* 0x2000005dff4f7230 */ /* 0x000fc40000004100 */
[----:B------:R-:W-:Y:S01]  /*3f50*/  FADD.FTZ R97, R10, -R97 ;  /* 0x800000610a617221 */ /* 0x000fe20000010000 */
[----:B------:R-:W-:Y:S02]  /*3f60*/  HADD2.F32 R76, -RZ, R93.H1_H1 ;  /* 0x3000005dff4c7230 */ /* 0x000fe40000004100 */
[----:B------:R-:W-:Y:S01]  /*3f70*/  FADD.FTZ R139, R11, -R98 ;  /* 0x800000620b8b7221 */ /* 0x000fe20000010000 */
[----:B------:R-:W-:Y:S01]  /*3f80*/  FFMA.FTZ R147, R138, R141, R143 ;  /* 0x0000008d8a937223 */ /* 0x000fe2000001008f */
        /* <DEDUP_REMOVED lines=10> */
[----:B------:R-:W-:Y:S01]  /*4030*/  FMUL.FTZ R97, R78, R140 ;  /* 0x0000008c4e617220 */ /* 0x000fe20000410000 */
[----:B------:R-:W-:Y:S01]  /*4040*/  F2FP.F16.F32.PACK_AB R77, R139, R99 ;  /* 0x000000638b4d723e */ /* 0x000fe200000000ff */
[----:B0-----:R-:W-:-:S04]  /*4050*/  IMAD.WIDE.U32 R100, R136, 0x10, R100 ;  /* 0x0000001088647825 */ /* 0x001fc800078e0064 */
[-C--:B------:R-:W-:Y:S01]  /*4060*/  FMUL.FTZ R138, R145, R140.reuse ;  /* 0x0000008c918a7220 */ /* 0x080fe20000410000 */
[----:B------:R-:W-:Y:S01]  /*4070*/  F2FP.F16.F32.PACK_AB R79, R147, R145 ;  /* 0x00000091934f723e */ /* 0x000fe200000000ff */
[----:B------:R-:W-:Y:S01]  /*4080*/  FMUL.FTZ R98, R99, R140 ;  /* 0x0000008c63627220 */ /* 0x000fe20000410000 */
[----:B-1----:R-:W-:-:S04]  /*4090*/  IMAD.WIDE.U32 R102, R136, 0x10, R102 ;  /* 0x0000001088667825 */ /* 0x002fc800078e0066 */
[-C--:B------:R-:W-:Y:S01]  /*40a0*/  FMUL.FTZ R139, R139, R140.reuse ;  /* 0x0000008c8b8b7220 */ /* 0x080fe20000410000 */
[-C--:B------:R-:W-:Y:S01]  /*40b0*/  FMUL.FTZ R147, R147, R140.reuse ;  /* 0x0000008c93937220 */ /* 0x080fe20000410000 */
[-C--:B------:R-:W-:Y:S01]  /*40c0*/  FMUL.FTZ R136, R141, R140.reuse ;  /* 0x0000008c8d887220 */ /* 0x080fe20000410000 */
[----:B------:R-:W-:Y:S01]  /*40d0*/  FMUL.FTZ R145, R143, R140 ;  /* 0x0000008c8f917220 */ /* 0x000fe20000410000 */
[----:B------:R-:W-:Y:S02]  /*40e0*/  F2FP.F16.F32.PACK_AB R96, R97, R96 ;  /* 0x000000606160723e */ /* 0x000fe400000000ff */
[----:B------:R-:W-:Y:S02]  /*40f0*/  F2FP.F16.F32.PACK_AB R78, R143, R141 ;  /* 0x0000008d8f4e723e */ /* 0x000fe400000000ff */
[----:B------:R-:W-:Y:S02]  /*4100*/  F2FP.F16.F32.PACK_AB R97, R139, R98 ;  /* 0x000000628b61723e */ /* 0x000fe400000000ff */
[----:B------:R-:W-:Y:S01]  /*4110*/  F2FP.F16.F32.PACK_AB R99, R147, R138 ;  /* 0x0000008a9363723e */ /* 0x000fe200000000ff */
[----:B------:R2:W-:Y:S01]  /*4120*/  STG.E.128 desc[UR8][R100.64], R76 ;  /* 0x0000004c64007986 */ /* 0x0005e2000c101d08 */
[----:B------:R-:W-:-:S05]  /*4130*/  F2FP.F16.F32.PACK_AB R98, R145, R136 ;  /* 0x000000889162723e */ /* 0x000fca00000000ff */
[----:B------:R2:W-:Y:S02]  /*4140*/  STG.E.128 desc[UR8][R102.64], R96 ;  /* 0x0000006066007986 */ /* 0x0005e4000c101d08 */
.L_x_1016:
[----:B------:R-:W-:Y:S05]  /*4150*/  BSYNC.RECONVERGENT B0 ;  /* 0x0000000000007941 */ /* 0x000fea0003800200 */
.L_x_1006:
[----:B01234-:R-:W0:Y:S01]  /*4160*/  LDC.64 R96, c[0x0][0x380] ;  /* 0x0000e000ff607b82 */ /* 0x01fe220000000a00 */
[----:B------:R-:W-:Y:S01]  /*4170*/  UPLOP3.LUT UP1, UPT, UPT, UPT, UP1, 0x40, 0x4 ;  /* 0x000000000004789c */ /* 0x000fe20003f2e810 */
[----:B0-----:R-:W-:-:S04]  /*4180*/  IADD3 R0, PT, PT, R0, R96, RZ ;  /* 0x0000006000007210 */ /* 0x001fc80007ffe0ff */
[----:B------:R-:W-:-:S13]  /*4190*/  ISETP.GE.AND P1, PT, R0, R97, PT ;  /* 0x000000610000720c */ /* 0x000fda0003f26270 */
[----:B------:R-:W-:Y:S05]  /*41a0*/  @!P1 BRA `(.L_x_1028) ;  /* 0xffffffc000e89947 */ /* 0x000fea000383ffff */
.L_x_997:
        /* <DEDUP_REMOVED lines=31> */
.L_x_1029:
        /* <DEDUP_REMOVED lines=14> */
.L_x_10674:


//--------------------- .text._ZN10layer_norm13ln_bwd_kernelINS_13Kernel_traitsI6__halfS2_S2_S2_fjLj3072ELj1ELj1ELj4ELj16ENS_18Kernel_traits_baseILj3072ES2_S2_S2_S2_fjLj128EEEEELb0ELb0ELb0ELb1EEEvNS_9BwdParamsE --------------------------
	.section	.text._ZN10layer_norm13ln_bwd_kernelINS_13Kernel_traitsI6__halfS2_S2_S2_fjLj3072ELj1ELj1ELj4ELj16ENS_18Kernel_traits_baseILj3072ES2_S2_S2_S2_fjLj128EEEEELb0ELb0ELb0ELb1EEEvNS_9BwdParamsE,"ax",@progbits
	.align	128
        .global         _ZN10layer_norm13ln_bwd_kernelINS_13Kernel_traitsI6__halfS2_S2_S2_fjLj3072ELj1ELj1ELj4ELj16ENS_18Kernel_traits_baseILj3072ES2_S2_S2_S2_fjLj128EEEEELb0ELb0ELb0ELb1EEEvNS_9BwdParamsE
        .type           _ZN10layer_norm13ln_bwd_kernelINS_13Kernel_traitsI6__halfS2_S2_S2_fjLj3072ELj1ELj1ELj4ELj16ENS_18Kernel_traits_baseILj3072ES2_S2_S2_S2_fjLj128EEEEELb0ELb0ELb0ELb1EEEvNS_9BwdParamsE,@function
        .size           _ZN10layer_norm13ln_bwd_kernelINS_13Kernel_traitsI6__halfS2_S2_S2_fjLj3072ELj1ELj1ELj4ELj16ENS_18Kernel_traits_baseILj3072ES2_S2_S2_S2_fjLj128EEEEELb0ELb0ELb0ELb1EEEvNS_9BwdParamsE,(.L_x_10675 - _ZN10layer_norm13ln_bwd_kernelINS_13Kernel_traitsI6__halfS2_S2_S2_fjLj3072ELj1ELj1ELj4ELj16ENS_18Kernel_traits_baseILj3072ES2_S2_S2_S2_fjLj128EEEEELb0ELb0ELb0ELb1EEEvNS_9BwdParamsE)
        .other          _ZN10layer_norm13ln_bwd_kernelINS_13Kernel_traitsI6__halfS2_S2_S2_fjLj3072ELj1ELj1ELj4ELj16ENS_18Kernel_traits_baseILj3072ES2_S2_S2_S2_fjLj128EEEEELb0ELb0ELb0ELb1EEEvNS_9BwdParamsE,@"STO_CUDA_ENTRY STV_DEFAULT"
_ZN10layer_norm13ln_bwd_kernelINS_13Kernel_traitsI6__halfS2_S2_S2_fjLj3072ELj1ELj1ELj4ELj16ENS_18Kernel_traits_baseILj3072ES2_S2_S2_S2_fjLj128EEEEELb0ELb0ELb0ELb1EEEvNS_9BwdParamsE:
.text._ZN10layer_norm13ln_bwd_kernelINS_13Kernel_traitsI6__halfS2_S2_S2_fjLj3072ELj1ELj1ELj4ELj16ENS_18Kernel_traits_baseILj3072ES2_S2_S2_S2_fjLj128EEEEELb0ELb0ELb0ELb1EEEvNS_9BwdParamsE:
        /* <DEDUP_REMOVED lines=33> */
[----:B------:R-:W-:Y:S02]  /*0210*/  LOP3.LUT R111, R0, 0x1f, RZ, 0xc0, !PT ;  /* 0x0000001f006f7812 */ /* 0x000fe400078ec0ff */
        /* <DEDUP_REMOVED lines=21> */
[----:B------:R-:W-:Y:S01]  /*0370*/  CS2R R30, SRZ ;  /* 0x00000000001e7805 */ /* 0x000fe2000001ff00 */
[----:B------:R-:W-:Y:S01]  /*0380*/  UPLOP3.LUT UP1, UPT, UPT, UPT, UPT, 0x40, 0x4 ;  /* 0x000000000004789c */ /* 0x000fe20003f2e870 */
[----:B------:R-:W4:Y:S01]  /*0390*/  LDG.E.128 R92, desc[UR8][R2.64+0x800] ;  /* 0x00080008025c7981 */ /* 0x000f22000c1e1d00 */
[----:B------:R-:W0:Y:S03]  /*03a0*/  LDCU UR11, c[0x0][0x388] ;  /* 0x00007100ff0b77ac */ /* 0x000e260008000800 */
[----:B------:R1:W5:Y:S01]  /*03b0*/  LDG.E.128 R84, desc[UR8][R2.64+0x1000] ;  /* 0x0010000802547981 */ /* 0x000362000c1e1d00 */
[----:B--2---:R-:W-:Y:S02]  /*03c0*/  ISETP.NE.U32.AND P0, PT, R4, RZ, PT ;  /* 0x000000ff0400720c */ /* 0x004fe40003f05070 */
[----:B------:R-:W-:Y:S01]  /*03d0*/  CS2R R68, SRZ ;  /* 0x0000000000447805 */ /* 0x000fe2000001ff00 */
[----:B------:R-:W2:Y:S01]  /*03e0*/  LDCU.U8 UR10, c[0x0][0x410] ;  /* 0x00008200ff0a77ac */ /* 0x000ea20008000000 */
[----:B------:R-:W-:-:S02]  /*03f0*/  ISETP.NE.AND.EX P0, PT, R5, RZ, PT, P0 ;  /* 0x000000ff0500720c */ /* 0x000fc40003f05300 */
[----:B------:R-:W-:Y:S01]  /*0400*/  CS2R R4, SRZ ;  /* 0x0000000000047805 */ /* 0x000fe2000001ff00 */
[----:B------:R-:W0:Y:S01]  /*0410*/  LDCU UR14, c[0x0][0x400] ;  /* 0x00008000ff0e77ac */ /* 0x000e220008000800 */
[----:B-1----:R-:W-:Y:S01]  /*0420*/  CS2R R2, SRZ ;  /* 0x0000000000027805 */ /* 0x002fe2000001ff00 */
[----:B------:R-:W1:Y:S01]  /*0430*/  LDCU.64 UR16, c[0x0][0x478] ;  /* 0x00008f00ff1077ac */ /* 0x000e620008000a00 */
[----:B------:R-:W0:Y:S01]  /*0440*/  LDCU.64 UR12, c[0x0][0x438] ;  /* 0x00008700ff0c77ac */ /* 0x000e220008000a00 */
[--C-:B---3--:R-:W-:Y:S02]  /*0450*/  HADD2.F32 R110, -RZ, R100.reuse.H0_H0 ;  /* 0x20000064ff6e7230 */ /* 0x108fe40000004100 */
[----:B------:R-:W-:Y:S02]  /*0460*/  HADD2.F32 R109, -RZ, R100.H1_H1 ;  /* 0x30000064ff6d7230 */ /* 0x000fe40000004100 */
[--C-:B----4-:R-:W-:Y:S02]  /*0470*/  HADD2.F32 R100, -RZ, R93.reuse.H0_H0 ;  /* 0x2000005dff647230 */ /* 0x110fe40000004100 */
[----:B------:R-:W-:-:S02]  /*0480*/  HADD2.F32 R99, -RZ, R93.H1_H1 ;  /* 0x3000005dff637230 */ /* 0x000fc40000004100 */
[--C-:B------:R-:W-:Y:S02]  /*0490*/  HADD2.F32 R98, -RZ, R94.reuse.H0_H0 ;  /* 0x2000005eff627230 */ /* 0x100fe40000004100 */
[----:B------:R-:W-:Y:S02]  /*04a0*/  HADD2.F32 R97, -RZ, R94.H1_H1 ;  /* 0x3000005eff617230 */ /* 0x000fe40000004100 */
[--C-:B------:R-:W-:Y:S02]  /*04b0*/  HADD2.F32 R108, -RZ, R101.reuse.H0_H0 ;  /* 0x20000065ff6c7230 */ /* 0x100fe40000004100 */
[----:B------:R-:W-:Y:S02]  /*04c0*/  HADD2.F32 R107, -RZ, R101.H1_H1 ;  /* 0x30000065ff6b7230 */ /* 0x000fe40000004100 */
[--C-:B------:R-:W-:Y:S02]  /*04d0*/  HADD2.F32 R106, -RZ, R102.reuse.H0_H0 ;  /* 0x20000066ff6a7230 */ /* 0x100fe40000004100 */
[----:B------:R-:W-:-:S02]  /*04e0*/  HADD2.F32 R105, -RZ, R102.H1_H1 ;  /* 0x30000066ff697230 */ /* 0x000fc40000004100 */
[--C-:B-----5:R-:W-:Y:S02]  /*04f0*/  HADD2.F32 R94, -RZ, R84.reuse.H0_H0 ;  /* 0x20000054ff5e7230 */ /* 0x120fe40000004100 */
[----:B------:R-:W-:Y:S02]  /*0500*/  HADD2.F32 R93, -RZ, R84.H1_H1 ;  /* 0x30000054ff5d7230 */ /* 0x000fe40000004100 */
[----:B------:R-:W-:Y:S02]  /*0510*/  HFMA2 R84, -RZ, RZ, 0, 0 ;  /* 0x00000000ff547431 */ /* 0x000fe400000001ff */
[--C-:B------:R-:W-:Y:S02]  /*0520*/  HADD2.F32 R102, -RZ, R92.reuse.H0_H0 ;  /* 0x2000005cff667230 */ /* 0x100fe40000004100 */
[----:B------:R-:W-:Y:S02]  /*0530*/  HADD2.F32 R101, -RZ, R92.H1_H1 ;  /* 0x3000005cff657230 */ /* 0x000fe40000004100 */
[----:B------:R-:W-:-:S02]  /*0540*/  HADD2.F32 R104, -RZ, R103.H0_H0 ;  /* 0x20000067ff687230 */ /* 0x000fc40000004100 */
[----:B------:R-:W-:Y:S02]  /*0550*/  HADD2.F32 R96, -RZ, R95.H0_H0 ;  /* 0x2000005fff607230 */ /* 0x000fe40000004100 */
[--C-:B------:R-:W-:Y:S02]  /*0560*/  HADD2.F32 R92, -RZ, R85.reuse.H0_H0 ;  /* 0x20000055ff5c7230 */ /* 0x100fe40000004100 */
[----:B------:R-:W-:Y:S01]  /*0570*/  HADD2.F32 R91, -RZ, R85.H1_H1 ;  /* 0x30000055ff5b7230 */ /* 0x000fe20000004100 */
[----:B------:R-:W-:Y:S01]  /*0580*/  MOV R85, UR7 ;  /* 0x0000000700557c02 */ /* 0x000fe20008000f00 */
[--C-:B------:R-:W-:Y:S02]  /*0590*/  HADD2.F32 R90, -RZ, R86.reuse.H0_H0 ;  /* 0x20000056ff5a7230 */ /* 0x100fe40000004100 */
[----:B------:R-:W-:Y:S01]  /*05a0*/  HADD2.F32 R89, -RZ, R86.H1_H1 ;  /* 0x30000056ff597230 */ /* 0x000fe20000004100 */
[----:B------:R-:W-:Y:S01]  /*05b0*/  MOV R86, RZ ;  /* 0x000000ff00567202 */ /* 0x000fe20000000f00 */
[----:B------:R-:W-:-:S02]  /*05c0*/  HADD2.F32 R88, -RZ, R87.H0_H0 ;  /* 0x20000057ff587230 */ /* 0x000fc40000004100 */
[----:B------:R-:W-:Y:S02]  /*05d0*/  HADD2.F32 R103, -RZ, R103.H1_H1 ;  /* 0x30000067ff677230 */ /* 0x000fe40000004100 */
[----:B------:R-:W-:Y:S02]  /*05e0*/  HADD2.F32 R95, -RZ, R95.H1_H1 ;  /* 0x3000005fff5f7230 */ /* 0x000fe40000004100 */
[----:B012---:R-:W-:-:S07]  /*05f0*/  HADD2.F32 R87, -RZ, R87.H1_H1 ;  /* 0x30000057ff577230 */ /* 0x007fce0000004100 */
.L_x_1037:
[----:B------:R-:W0:Y:S01]  /*0600*/  S2R R0, SR_TID.X ;  /* 0x0000000000007919 */ /* 0x000e220000002100 */
[----:B------:R-:W1:Y:S01]  /*0610*/  @P0 LDC.64 R46, c[0x0][0x3e0] ;  /* 0x0000f800ff2e0b82 */ /* 0x000e620000000a00 */
[----:B------:R-:W-:-:S05]  /*0620*/  IMAD R44, R85, UR11, RZ ;  /* 0x0000000b552c7c24 */ /* 0x000fca000f8e02ff */
[----:B------:R-:W-:Y:S02]  /*0630*/  SHF.R.S32.HI R45, RZ, 0x1f, R44 ;  /* 0x0000001fff2d7819 */ /* 0x000fe4000001142c */
[----:B------:R-:W2:Y:S02]  /*0640*/  LDC.64 R60, c[0x0][0x3a8] ;  /* 0x0000ea00ff3c7b82 */ /* 0x000ea40000000a00 */
[----:B------:R-:W-:-:S06]  /*0650*/  LEA.HI R45, R45, R44, RZ, 0x3 ;  /* 0x0000002c2d2d7211 */ /* 0x000fcc00078f18ff */
[----:B------:R-:W3:Y:S08]  /*0660*/  LDC.64 R62, c[0x0][0x3c0] ;  /* 0x0000f000ff3e7b82 */ /* 0x000ef00000000a00 */
[----:B------:R-:W4:Y:S01]  /*0670*/  LDC.64 R64, c[0x0][0x428] ;  /* 0x00010a00ff407b82 */ /* 0x000f220000000a00 */
[----:B-1----:R-:W-:-:S05]  /*0680*/  @P0 IMAD.WIDE R46, R85, 0x2, R46 ;  /* 0x00000002552e0825 */ /* 0x002fca00078e022e */
[----:B------:R-:W4:Y:S01]  /*0690*/  @P0 LDG.E.U16 R117, desc[UR8][R46.64] ;  /* 0x000000082e750981 */ /* 0x000f22000c1e1500 */
[----:B0-----:R-:W-:Y:S01]  /*06a0*/  LOP3.LUT R48, R0, 0x60, RZ, 0xc0, !PT ;  /* 0x0000006000307812 */ /* 0x001fe200078ec0ff */
[----:B------:R-:W0:Y:S03]  /*06b0*/  LDC.64 R66, c[0x0][0x3c8] ;  /* 0x0000f200ff427b82 */ /* 0x000e260000000a00 */
[----:B------:R-:W-:-:S04]  /*06c0*/  LOP3.LUT R48, R48, R111, RZ, 0xfc, !PT ;  /* 0x0000006f30307212 */ /* 0x000fc800078efcff */
[----:B------:R-:W-:-:S05]  /*06d0*/  LEA.HI.SX32 R116, R45, R48, 0x1d ;  /* 0x000000302d747211 */ /* 0x000fca00078feaff */
[----:B--2---:R-:W-:-:S06]  /*06e0*/  IMAD.WIDE.U32 R44, R116, 0x10, R60 ;  /* 0x00000010742c7825 */ /* 0x004fcc00078e003c */
[----:B------:R-:W2:Y:S01]  /*06f0*/  LDG.E.128 R44, desc[UR8][R44.64] ;  /* 0x000000082c2c7981 */ /* 0x000ea2000c1e1d00 */
[----:B------:R-:W-:Y:S01]  /*0700*/  IADD3 R115, PT, PT, R116, 0x80, RZ ;  /* 0x0000008074737810 */ /* 0x000fe20007ffe0ff */
[----:B---3--:R-:W-:-:S04]  /*0710*/  IMAD.WIDE R62, R85, 0x4, R62 ;  /* 0x00000004553e7825 */ /* 0x008fc800078e023e */
[----:B------:R-:W-:Y:S01]  /*0720*/  IMAD.WIDE.U32 R52, R115, 0x10, R60 ;  /* 0x0000001073347825 */ /* 0x000fe200078e003c */
[----:B------:R-:W3:Y:S03]  /*0730*/  LDG.E R158, desc[UR8][R62.64] ;  /* 0x000000083e9e7981 */ /* 0x000ee6000c1e1900 */
[C---:B----4-:R-:W-:Y:S02]  /*0740*/  IMAD.WIDE.U32 R48, R116.reuse, 0x10, R64 ;  /* 0x0000001074307825 */ /* 0x050fe400078e0040 */
[----:B------:R-:W4:Y:S02]  /*0750*/  LDG.E.128 R52, desc[UR8][R52.64] ;  /* 0x0000000834347981 */ /* 0x000f24000c1e1d00 */
[----:B0-----:R-:W-:Y:S02]  /*0760*/  IMAD.WIDE R66, R85, 0x4, R66 ;  /* 0x0000000455427825 */ /* 0x001fe400078e0242 */
[----:B------:R-:W4:Y:S01]  /*0770*/  LDG.E.128 R48, desc[UR8][R48.64] ;  /* 0x0000000830307981 */ /* 0x000f22000c1e1d00 */
[----:B------:R-:W-:-:S03]  /*0780*/  IADD3 R114, PT, PT, R116, 0x100, RZ ;  /* 0x0000010074727810 */ /* 0x000fc60007ffe0ff */
[----:B------:R-:W4:Y:S02]  /*0790*/  LDG.E R113, desc[UR8][R66.64] ;  /* 0x0000000842717981 */ /* 0x000f24000c1e1900 */
[----:B------:R-:W-:-:S04]  /*07a0*/  IMAD.WIDE.U32 R60, R114, 0x10, R60 ;  /* 0x00000010723c7825 */ /* 0x000fc800078e003c */
[--C-:B------:R-:W-:Y:S02]  /*07b0*/  IMAD.WIDE.U32 R56, R115, 0x10, R64.reuse ;  /* 0x0000001073387825 */ /* 0x100fe400078e0040 */
[----:B------:R-:W4:Y:S04]  /*07c0*/  LDG.E.128 R60, desc[UR8][R60.64] ;  /* 0x000000083c3c7981 */ /* 0x000f28000c1e1d00 */
[----:B------:R-:W4:Y:S01]  /*07d0*/  LDG.E.128 R56, desc[UR8][R56.64] ;  /* 0x0000000838387981 */ /* 0x000f22000c1e1d00 */
[----:B------:R-:W-:-:S06]  /*07e0*/  IMAD.WIDE.U32 R64, R114, 0x10, R64 ;  /* 0x0000001072407825 */ /* 0x000fcc00078e0040 */
[----:B------:R-:W4:Y:S01]  /*07f0*/  LDG.E.128 R64, desc[UR8][R64.64] ;  /* 0x0000000840407981 */ /* 0x000f22000c1e1d00 */
[----:B------:R-:W-:-:S04]  /*0800*/  ISETP.NE.U32.AND P1, PT, RZ, UR12, PT ;  /* 0x0000000cff007c0c */ /* 0x000fc8000bf25070 */
[----:B------:R-:W-:Y:S02]  /*0810*/  ISETP.NE.AND.EX P1, PT, RZ, UR13, PT, P1 ;  /* 0x0000000dff007c0c */ /* 0x000fe4000bf25310 */
[----:B------:R-:W-:-:S11]  /*0820*/  ISETP.NE.AND P2, PT, RZ, UR10, PT ;  /* 0x0000000aff007c0c */ /* 0x000fd6000bf45270 */
[----:B------:R-:W0:Y:S08]  /*0830*/  @P1 LDC.64 R160, c[0x0][0x438] ;  /* 0x00010e00ffa01b82 */ /* 0x000e300000000a00 */
[----:B------:R-:W1:Y:S01]  /*0840*/  @P1 LDC.64 R132, c[0x0][0x438] ;  /* 0x00010e00ff841b82 */ /* 0x000e620000000a00 */
[----:B------:R-:W-:Y:S01]  /*0850*/  MOV R112, 0x3f800000 ;  /* 0x3f80000000707802 */ /* 0x000fe20000000f00 */
[----:B--2---:R-:W-:-:S02]  /*0860*/  HADD2.F32 R127, -RZ, R44.H0_H0 ;  /* 0x2000002cff7f7230 */ /* 0x004fc40000004100 */
[----:B------:R-:W-:Y:S02]  /*0870*/  HADD2.F32 R129, -RZ, R44.H1_H1 ;  /* 0x3000002cff817230 */ /* 0x000fe40000004100 */
[--C-:B------:R-:W-:Y:S02]  /*0880*/  HADD2.F32 R122, -RZ, R45.reuse.H0_H0 ;  /* 0x2000002dff7a7230 */ /* 0x100fe40000004100 */
[----:B------:R-:W-:Y:S02]  /*0890*/  HADD2.F32 R119, -RZ, R45.H1_H1 ;  /* 0x3000002dff777230 */ /* 0x000fe40000004100 */
[----:B------:R-:W2:Y:S01]  /*08a0*/  @P1 LDC.64 R44, c[0x0][0x438] ;  /* 0x00010e00ff2c1b82 */ /* 0x000ea20000000a00 */
[----:B---3--:R-:W-:Y:S01]  /*08b0*/  FSEL R158, R158, RZ, !P2 ;  /* 0x000000ff9e9e7208 */ /* 0x008fe20005000000 */
[--C-:B----4-:R-:W-:Y:S02]  /*08c0*/  HADD2.F32 R131, -RZ, R52.reuse.H0_H0 ;  /* 0x20000034ff837230 */ /* 0x110fe40000004100 */
[----:B------:R-:W-:-:S02]  /*08d0*/  HADD2.F32 R159, -RZ, R52.H1_H1 ;  /* 0x30000034ff9f7230 */ /* 0x000fc40000004100 */
[C---:B------:R-:W-:Y:S01]  /*08e0*/  FADD.FTZ R52, -R158.reuse, R127 ;  /* 0x0000007f9e347221 */ /* 0x040fe20000010100 */
[----:B------:R-:W-:Y:S02]  /*08f0*/  HADD2.F32 R124, -RZ, R47.H0_H0 ;  /* 0x2000002fff7c7230 */ /* 0x000fe40000004100 */
[C---:B------:R-:W-:Y:S01]  /*0900*/  FADD.FTZ R127, -R158.reuse, R129 ;  /* 0x000000819e7f7221 */ /* 0x040fe20000010100 */
[--C-:B------:R-:W-:Y:S02]  /*0910*/  HADD2.F32 R123, -RZ, R48.reuse.H0_H0 ;  /* 0x20000030ff7b7230 */ /* 0x100fe40000004100 */
[----:B------:R-:W-:Y:S01]  /*0920*/  FMUL.FTZ R52, R113, R52 ;  /* 0x0000003471347220 */ /* 0x000fe20000410000 */
[--C-:B------:R-:W-:Y:S02]  /*0930*/  HADD2.F32 R145, -RZ, R55.reuse.H0_H0 ;  /* 0x20000037ff917230 */ /* 0x100fe40000004100 */
[----:B------:R-:W-:Y:S02]  /*0940*/  HADD2.F32 R147, -RZ, R55.H1_H1 ;  /* 0x30000037ff937230 */ /* 0x000fe40000004100 */
[----:B------:R-:W-:Y:S01]  /*0950*/  FADD.FTZ R55, -R158, R124 ;  /* 0x0000007c9e377221 */ /* 0x000fe20000010100 */
[----:B------:R-:W-:-:S02]  /*0960*/  HADD2.F32 R121, -RZ, R48.H1_H1 ;  /* 0x30000030ff797230 */ /* 0x000fc40000004100 */
[----:B------:R-:W-:Y:S01]  /*0970*/  FADD.FTZ R122, -R158, R122 ;  /* 0x0000007a9e7a7221 */ /* 0x000fe20000010100 */
[----:B------:R-:W-:Y:S01]  /*0980*/  FADD.FTZ R84, R123, R84 ;  /* 0x000000547b547221 */ /* 0x000fe20000010000 */
[----:B------:R-:W-:Y:S01]  /*0990*/  FMUL.FTZ R124, R113, R127 ;  /* 0x0000007f717c7220 */ /* 0x000fe20000410000 */
[-C--:B------:R-:W-:Y:S01]  /*09a0*/  FFMA.FTZ R86, R52, R123.reuse, R86 ;  /* 0x0000007b34567223 */ /* 0x080fe20000010056 */
[----:B------:R-:W-:Y:S01]  /*09b0*/  FMUL.FTZ R123, R110, R123 ;  /* 0x0000007b6e7b7220 */ /* 0x000fe20000410000 */
[----:B--2---:R-:W-:-:S04]  /*09c0*/  @P1 IMAD.WIDE.U32 R44, R114, 0x10, R44 ;  /* 0x00000010722c1825 */ /* 0x004fc800078e002c */
[----:B------:R-:W-:Y:S01]  /*09d0*/  FADD.FTZ R119, -R158, R119 ;  /* 0x000000779e777221 */ /* 0x000fe20000010100 */
[----:B------:R-:W-:Y:S01]  /*09e0*/  FADD.FTZ R82, R121, R82 ;  /* 0x0000005279527221 */ /* 0x000fe20000010000 */
[----:B------:R-:W-:Y:S01]  /*09f0*/  FMUL.FTZ R122, R113, R122 ;  /* 0x0000007a717a7220 */ /* 0x000fe20000410000 */
[----:B------:R-:W-:Y:S01]  /*0a00*/  HADD2.F32 R120, -RZ, R49.H0_H0 ;  /* 0x20000031ff787230 */ /* 0x000fe20000004100 */
[----:B-----5:R2:W5:Y:S01]  /*0a10*/  @P1 LDG.E.128 R40, desc[UR8][R44.64] ;  /* 0x000000082c281981 */ /* 0x020562000c1e1d00 */
[-C--:B------:R-:W-:Y:S01]  /*0a20*/  FFMA.FTZ R83, R124, R121.reuse, R83 ;  /* 0x000000797c537223 */ /* 0x080fe20000010053 */
[----:B------:R-:W-:Y:S01]  /*0a30*/  FMUL.FTZ R121, R109, R121 ;  /* 0x000000796d797220 */ /* 0x000fe20000410000 */
[----:B------:R-:W-:Y:S02]  /*0a40*/  @P0 HADD2.F32 R112, -RZ, R117.H0_H0 ;  /* 0x20000075ff700230 */ /* 0x000fe40000004100 */
[----:B------:R-:W-:Y:S01]  /*0a50*/  FADD.FTZ R80, R120, R80 ;  /* 0x0000005078507221 */ /* 0x000fe20000010000 */
[----:B------:R-:W-:-:S02]  /*0a60*/  HADD2.F32 R117, -RZ, R49.H1_H1 ;  /* 0x30000031ff757230 */ /* 0x000fc40000004100 */
[-C--:B------:R-:W-:Y:S01]  /*0a70*/  FFMA.FTZ R81, R122, R120.reuse, R81 ;  /* 0x000000787a517223 */ /* 0x080fe20000010051 */
[----:B------:R-:W-:Y:S01]  /*0a80*/  FMUL.FTZ R119, R113, R119 ;  /* 0x0000007771777220 */ /* 0x000fe20000410000 */
[----:B--2---:R-:W-:Y:S01]  /*0a90*/  FADD.FTZ R44, RZ, R123 ;  /* 0x0000007bff2c7221 */ /* 0x004fe20000010000 */
[----:B------:R-:W-:Y:S01]  /*0aa0*/  FMUL.FTZ R120, R108, R120 ;  /* 0x000000786c787220 */ /* 0x000fe20000410000 */
[--C-:B------:R-:W-:Y:S02]  /*0ab0*/  HADD2.F32 R118, -RZ, R46.reuse.H0_H0 ;  /* 0x2000002eff767230 */ /* 0x100fe40000004100 */
[----:B------:R-:W-:Y:S01]  /*0ac0*/  FADD.FTZ R45, R121, R44 ;  /* 0x0000002c792d7221 */ /* 0x000fe20000010000 */
[----:B------:R-:W-:Y:S02]  /*0ad0*/  HADD2.F32 R128, -RZ, R46.H1_H1 ;  /* 0x3000002eff807230 */ /* 0x000fe40000004100 */
[----:B------:R-:W-:Y:S02]  /*0ae0*/  HADD2.F32 R134, -RZ, R47.H1_H1 ;  /* 0x3000002fff867230 */ /* 0x000fe40000004100 */
[----:B------:R-:W-:-:S02]  /*0af0*/  HADD2.F32 R137, -RZ, R53.H0_H0 ;  /* 0x20000035ff897230 */ /* 0x000fc40000004100 */
[----:B------:R-:W-:Y:S02]  /*0b00*/  HADD2.F32 R139, -RZ, R53.H1_H1 ;  /* 0x30000035ff8b7230 */ /* 0x000fe40000004100 */
[--C-:B------:R-:W-:Y:S02]  /*0b10*/  HADD2.F32 R141, -RZ, R54.reuse.H0_H0 ;  /* 0x20000036ff8d7230 */ /* 0x100fe40000004100 */
[----:B------:R-:W-:Y:S02]  /*0b20*/  HADD2.F32 R143, -RZ, R54.H1_H1 ;  /* 0x30000036ff8f7230 */ /* 0x000fe40000004100 */
[--C-:B------:R-:W-:Y:S02]  /*0b30*/  HADD2.F32 R149, -RZ, R60.reuse.H0_H0 ;  /* 0x2000003cff957230 */ /* 0x100fe40000004100 */
[----:B------:R-:W-:Y:S02]  /*0b40*/  HADD2.F32 R151, -RZ, R60.H1_H1 ;  /* 0x3000003cff977230 */ /* 0x000fe40000004100 */
[----:B------:R-:W-:-:S02]  /*0b50*/  HADD2.F32 R153, -RZ, R61.H0_H0 ;  /* 0x2000003dff997230 */ /* 0x000fc40000004100 */
[----:B------:R-:W-:Y:S02]  /*0b60*/  HADD2.F32 R154, -RZ, R61.H1_H1 ;  /* 0x3000003dff9a7230 */ /* 0x000fe40000004100 */
[--C-:B------:R-:W-:Y:S02]  /*0b70*/  HADD2.F32 R155, -RZ, R62.reuse.H0_H0 ;  /* 0x2000003eff9b7230 */ /* 0x100fe40000004100 */
[----:B------:R-:W-:Y:S02]  /*0b80*/  HADD2.F32 R156, -RZ, R62.H1_H1 ;  /* 0x3000003eff9c7230 */ /* 0x000fe40000004100 */
[--C-:B------:R-:W-:Y:S02]  /*0b90*/  HADD2.F32 R157, -RZ, R63.reuse.H0_H0 ;  /* 0x2000003fff9d7230 */ /* 0x100fe40000004100 */
[----:B------:R-:W-:Y:S01]  /*0ba0*/  FADD.FTZ R78, R117, R78 ;  /* 0x0000004e754e7221 */ /* 0x000fe20000010000 */
[----:B------:R-:W-:Y:S02]  /*0bb0*/  HADD2.F32 R63, -RZ, R63.H1_H1 ;  /* 0x3000003fff3f7230 */ /* 0x000fe40000004100 */
[----:B------:R-:W-:Y:S01]  /*0bc0*/  FFMA.FTZ R79, R119, R117, R79 ;  /* 0x00000075774f7223 */ /* 0x000fe2000001004f */
[----:B------:R-:W-:-:S02]  /*0bd0*/  HADD2.F32 R126, -RZ, R50.H0_H0 ;  /* 0x20000032ff7e7230 */ /* 0x000fc40000004100 */
[----:B------:R-:W-:Y:S01]  /*0be0*/  FMUL.FTZ R117, R107, R117 ;  /* 0x000000756b757220 */ /* 0x000fe20000410000 */
[----:B------:R-:W-:Y:S01]  /*0bf0*/  FADD.FTZ R44, R120, R45 ;  /* 0x0000002d782c7221 */ /* 0x000fe20000010000 */
[----:B0-----:R-:W-:-:S04]  /*0c00*/  @P1 IMAD.WIDE.U32 R60, R116, 0x10, R160 ;  /* 0x00000010743c1825 */ /* 0x001fc800078e00a0 */
        /* <DEDUP_REMOVED lines=18> */
[----:B------:R-:W-:-:S02]  /*0d30*/  HADD2.F32 R125, -RZ, R50.H1_H1 ;  /* 0x30000032ff7d7230 */ /* 0x000fc40000004100 */
[----:B------:R-:W-:Y:S01]  /*0d40*/  FADD.FTZ R158, -R158, R63 ;  /* 0x0000003f9e9e7221 */ /* 0x000fe20000010100 */
[----:B------:R-:W-:Y:S01]  /*0d50*/  FMUL.FTZ R63, R106, R126 ;  /* 0x0000007e6a3f7220 */ /* 0x000fe20000410000 */
[----:B------:R-:W-:Y:S01]  /*0d60*/  FADD.FTZ R44, R117, R44 ;  /* 0x0000002c752c7221 */ /* 0x000fe20000010000 */
[--C-:B------:R-:W-:Y:S01]  /*0d70*/  HADD2.F32 R46, -RZ, R56.reuse.H0_H0 ;  /* 0x20000038ff2e7230 */ /* 0x100fe20000004100 */
[----:B------:R0:W5:Y:S01]  /*0d80*/  @P1 LDG.E.128 R32, desc[UR8][R60.64] ;  /* 0x000000083c201981 */ /* 0x000162000c1e1d00 */
[----:B------:R-:W-:Y:S02]  /*0d90*/  HADD2.F32 R48, -RZ, R56.H1_H1 ;  /* 0x30000038ff307230 */ /* 0x000fe40000004100 */
[--C-:B------:R-:W-:Y:S02]  /*0da0*/  HADD2.F32 R47, -RZ, R57.reuse.H0_H0 ;  /* 0x20000039ff2f7230 */ /* 0x100fe40000004100 */
[----:B------:R-:W-:Y:S02]  /*0db0*/  HADD2.F32 R49, -RZ, R57.H1_H1 ;  /* 0x30000039ff317230 */ /* 0x000fe40000004100 */
[----:B-1----:R-:W-:-:S04]  /*0dc0*/  @P1 IMAD.WIDE.U32 R56, R115, 0x10, R132 ;  /* 0x0000001073381825 */ /* 0x002fc800078e0084 */
[----:B------:R-:W-:Y:S01]  /*0dd0*/  FADD.FTZ R45, R63, R44 ;  /* 0x0000002c3f2d7221 */ /* 0x000fe20000010000 */
[-C--:B0-----:R-:W-:Y:S01]  /*0de0*/  FMUL.FTZ R60, R105, R125.reuse ;  /* 0x0000007d693c7220 */ /* 0x081fe20000410000 */
[--C-:B------:R-:W-:Y:S01]  /*0df0*/  HADD2.F32 R50, -RZ, R51.reuse.H0_H0 ;  /* 0x20000033ff327230 */ /* 0x100fe20000004100 */
[----:B------:R0:W5:Y:S01]  /*0e00*/  @P1 LDG.E.128 R36, desc[UR8][R56.64] ;  /* 0x0000000838241981 */ /* 0x000162000c1e1d00 */
[----:B------:R-:W-:Y:S02]  /*0e10*/  HADD2.F32 R51, -RZ, R51.H1_H1 ;  /* 0x30000033ff337230 */ /* 0x000fe40000004100 */
[C---:B------:R-:W-:Y:S01]  /*0e20*/  FMUL.FTZ R62, R113.reuse, R62 ;  /* 0x0000003e713e7220 */ /* 0x040fe20000410000 */
[----:B------:R-:W-:Y:S01]  /*0e30*/  FADD.FTZ R44, R60, R45 ;  /* 0x0000002d3c2c7221 */ /* 0x000fe20000010000 */
[----:B------:R-:W-:Y:S01]  /*0e40*/  FMUL.FTZ R118, R113, R118 ;  /* 0x0000007671767220 */ /* 0x000fe20000410000 */
[----:B------:R-:W-:Y:S01]  /*0e50*/  FADD.FTZ R74, R125, R74 ;  /* 0x0000004a7d4a7221 */ /* 0x000fe20000010000 */
[----:B------:R-:W-:Y:S01]  /*0e60*/  FFMA.FTZ R75, R62, R125, R75 ;  /* 0x0000007d3e4b7223 */ /* 0x000fe2000001004b */
[----:B------:R-:W-:Y:S01]  /*0e70*/  FFMA.FTZ R45, R52, R123, RZ ;  /* 0x0000007b342d7223 */ /* 0x000fe200000100ff */
[----:B0-----:R-:W-:Y:S01]  /*0e80*/  FMUL.FTZ R57, R104, R50 ;  /* 0x0000003268397220 */ /* 0x001fe20000410000 */
[----:B------:R-:W-:-:S03]  /*0e90*/  FMUL.FTZ R56, R103, R51 ;  /* 0x0000003367387220 */ /* 0x000fc60000410000 */
[----:B------:R-:W-:Y:S01]  /*0ea0*/  FADD.FTZ R125, R57, R44 ;  /* 0x0000002c397d7221 */ /* 0x000fe20000010000 */
[----:B------:R-:W-:Y:S01]  /*0eb0*/  FADD.FTZ R76, R126, R76 ;  /* 0x0000004c7e4c7221 */ /* 0x000fe20000010000 */
[----:B------:R-:W-:Y:S01]  /*0ec0*/  FFMA.FTZ R77, R118, R126, R77 ;  /* 0x0000007e764d7223 */ /* 0x000fe2000001004d */
[----:B------:R-:W-:Y:S01]  /*0ed0*/  FFMA.FTZ R45, R124, R121, R45 ;  /* 0x000000797c2d7223 */ /* 0x000fe2000001002d */
[----:B------:R-:W-:Y:S01]  /*0ee0*/  FMUL.FTZ R126, R102, R46 ;  /* 0x0000002e667e7220 */ /* 0x000fe20000410000 */
[----:B------:R-:W-:Y:S01]  /*0ef0*/  FADD.FTZ R129, R56, R125 ;  /* 0x0000007d38817221 */ /* 0x000fe20000010000 */
[----:B------:R-:W-:Y:S01]  /*0f00*/  FMUL.FTZ R61, R113, R55 ;  /* 0x00000037713d7220 */ /* 0x000fe20000410000 */
[--C-:B------:R-:W-:Y:S02]  /*0f10*/  HADD2.F32 R55, -RZ, R64.reuse.H0_H0 ;  /* 0x20000040ff377230 */ /* 0x100fe40000004100 */
[----:B------:R-:W-:Y:S01]  /*0f20*/  FFMA.FTZ R44, R122, R120, R45 ;  /* 0x000000787a2c7223 */ /* 0x000fe2000001002d */
[----:B------:R-:W-:-:S02]  /*0f30*/  HADD2.F32 R127, -RZ, R64.H1_H1 ;  /* 0x30000040ff7f7230 */ /* 0x000fc40000004100 */
[----:B------:R-:W-:Y:S01]  /*0f40*/  FMUL.FTZ R64, R101, R48 ;  /* 0x0000003065407220 */ /* 0x000fe20000410000 */
[----:B------:R-:W-:Y:S01]  /*0f50*/  FADD.FTZ R133, R126, R129 ;  /* 0x000000817e857221 */ /* 0x000fe20000010000 */
[----:B------:R-:W-:Y:S01]  /*0f60*/  FFMA.FTZ R45, R119, R117, R44 ;  /* 0x00000075772d7223 */ /* 0x000fe2000001002c */
[----:B------:R-:W-:Y:S02]  /*0f70*/  FMUL.FTZ R129, R100, R47 ;  /* 0x0000002f64817220 */ /* 0x000fe40000410000 */
[----:B------:R-:W-:Y:S01]  /*0f80*/  FADD.FTZ R44, R64, R133 ;  /* 0x00000085402c7221 */ /* 0x000fe20000010000 */
[----:B------:R-:W-:Y:S02]  /*0f90*/  HADD2.F32 R53, -RZ, R58.H0_H0 ;  /* 0x2000003aff357230 */ /* 0x000fe40000004100 */
[----:B------:R-:W-:Y:S01]  /*0fa0*/  FADD.FTZ R72, R50, R72 ;  /* 0x0000004832487221 */ /* 0x000fe20000010000 */
[----:B------:R-:W-:Y:S01]  /*0fb0*/  FFMA.FTZ R73, R61, R50, R73 ;  /* 0x000000323d497223 */ /* 0x000fe20000010049 */
[----:B------:R-:W-:-:S02]  /*0fc0*/  HADD2.F32 R125, -RZ, R65.H0_H0 ;  /* 0x20000041ff7d7230 */ /* 0x000fc40000004100 */
[----:B------:R-:W-:Y:S01]  /*0fd0*/  FFMA.FTZ R45, R118, R63, R45 ;  /* 0x0000003f762d7223 */ /* 0x000fe2000001002d */
[----:B------:R-:W-:Y:S02]  /*0fe0*/  HADD2.F32 R130, -RZ, R65.H1_H1 ;  /* 0x30000041ff827230 */ /* 0x000fe40000004100 */
[----:B------:R-:W-:Y:S01]  /*0ff0*/  FMUL.FTZ R65, R99, R49 ;  /* 0x0000003163417220 */ /* 0x000fe20000410000 */
[----:B------:R-:W-:Y:S01]  /*1000*/  FADD.FTZ R50, R129, R44 ;  /* 0x0000002c81327221 */ /* 0x000fe20000010000 */
[----:B------:R-:W-:Y:S02]  /*1010*/  HADD2.F32 R58, -RZ, R58.H1_H1 ;  /* 0x3000003aff3a7230 */ /* 0x000fe40000004100 */
[----:B------:R-:W-:Y:S01]  /*1020*/  FFMA.FTZ R44, R62, R60, R45 ;  /* 0x0000003c3e2c7223 */ /* 0x000fe2000001002d */
[----:B------:R-:W-:Y:S01]  /*1030*/  FMUL.FTZ R135, R98, R53 ;  /* 0x0000003562877220 */ /* 0x000fe20000410000 */
[----:B------:R-:W-:Y:S01]  /*1040*/  FADD.FTZ R50, R65, R50 ;  /* 0x0000003241327221 */ /* 0x000fe20000010000 */
[----:B------:R-:W-:-:S02]  /*1050*/  HADD2.F32 R54, -RZ, R59.H0_H0 ;  /* 0x2000003bff367230 */ /* 0x000fc40000004100 */
[----:B------:R-:W-:Y:S01]  /*1060*/  FMUL.FTZ R134, R113, R134 ;  /* 0x0000008671867220 */ /* 0x000fe20000410000 */
[----:B------:R-:W-:Y:S01]  /*1070*/  FFMA.FTZ R45, R61, R57, R44 ;  /* 0x000000393d2d7223 */ /* 0x000fe2000001002c */
[----:B------:R-:W-:Y:S01]  /*1080*/  FMUL.FTZ R133, R97, R58 ;  /* 0x0000003a61857220 */ /* 0x000fe20000410000 */
[----:B------:R-:W-:Y:S01]  /*1090*/  FADD.FTZ R50, R135, R50 ;  /* 0x0000003287327221 */ /* 0x000fe20000010000 */
[----:B------:R-:W-:Y:S02]  /*10a0*/  HADD2.F32 R59, -RZ, R59.H1_H1 ;  /* 0x3000003bff3b7230 */ /* 0x000fe40000004100 */
[----:B------:R-:W-:Y:S01]  /*10b0*/  FMUL.FTZ R131, R113, R131 ;  /* 0x0000008371837220 */ /* 0x000fe20000410000 */
[--C-:B------:R-:W-:Y:S02]  /*10c0*/  HADD2.F32 R128, -RZ, R66.reuse.H0_H0 ;  /* 0x20000042ff807230 */ /* 0x100fe40000004100 */
[----:B------:R-:W-:Y:S01]  /*10d0*/  FFMA.FTZ R44, R134, R56, R45 ;  /* 0x00000038862c7223 */ /* 0x000fe2000001002d */
[----:B------:R-:W-:-:S02]  /*10e0*/  HADD2.F32 R136, -RZ, R66.H1_H1 ;  /* 0x30000042ff887230 */ /* 0x000fc40000004100 */
[----:B------:R-:W-:Y:S01]  /*10f0*/  FADD.FTZ R45, R133, R50 ;  /* 0x00000032852d7221 */ /* 0x000fe20000010000 */
[----:B------:R-:W-:Y:S01]  /*1100*/  FMUL.FTZ R66, R96, R54 ;  /* 0x0000003660427220 */ /* 0x000fe20000410000 */
[--C-:B------:R-:W-:Y:S02]  /*1110*/  HADD2.F32 R132, -RZ, R67.reuse.H0_H0 ;  /* 0x20000043ff847230 */ /* 0x100fe40000004100 */
[----:B------:R-:W-:Y:S01]  /*1120*/  FMUL.FTZ R159, R113, R159 ;  /* 0x0000009f719f7220 */ /* 0x000fe20000410000 */
[----:B------:R-:W-:Y:S02]  /*1130*/  HADD2.F32 R160, -RZ, R67.H1_H1 ;  /* 0x30000043ffa07230 */ /* 0x000fe40000004100 */
        /* <DEDUP_REMOVED lines=36> */
[----:B------:R-:W-:Y:S01]  /*1380*/  FMUL.FTZ R153, R113, R153 ;  /* 0x0000009971997220 */ /* 0x000fe20000410000 */
[----:B------:R-:W-:Y:S01]  /*1390*/  FADD.FTZ R44, R45, R152 ;  /* 0x000000982d2c7221 */ /* 0x000fe20000010000 */
[----:B------:R-:W-:Y:S02]  /*13a0*/  FMUL.FTZ R154, R113, R154 ;  /* 0x0000009a719a7220 */ /* 0x000fe40000410000 */
[----:B------:R-:W-:Y:S02]  /*13b0*/  FFMA.FTZ R161, R153, R142, R50 ;  /* 0x0000008e99a17223 */ /* 0x000fe40000010032 */
[----:B------:R-:W0:Y:S01]  /*13c0*/  SHFL.DOWN PT, R45, R44, 0x10, 0x1f ;  /* 0x0a001f002c2d7f89 */ /* 0x000e2200000e0000 */
[C---:B------:R-:W-:Y:S01]  /*13d0*/  FMUL.FTZ R155, R113.reuse, R155 ;  /* 0x0000009b719b7220 */ /* 0x040fe20000410000 */
        /* <DEDUP_REMOVED lines=23> */
[----:B------:R-:W-:Y:S01]  /*1550*/  ISETP.NE.AND P1, PT, R111, RZ, PT ;  /* 0x000000ff6f00720c */ /* 0x000fe20003f25270 */
[----:B0-----:R-:W-:Y:S01]  /*1560*/  FADD.FTZ R161, R162, R161 ;  /* 0x000000a1a2a17221 */ /* 0x001fe20000010000 */
[----:B-1----:R-:W-:-:S04]  /*1570*/  FADD.FTZ R44, R164, R45 ;  /* 0x0000002da42c7221 */ /* 0x002fc80000010000 */
[----:B------:R-:W0:Y:S01]  /*1580*/  SHFL.DOWN PT, R45, R161, 0x1, 0x1f ;  /* 0x08201f00a12d7f89 */ /* 0x000e2200000e0000 */
[----:B------:R-:W-:Y:S01]  /*1590*/  BSSY.RECONVERGENT B0, `(.L_x_1031) ;  /* 0x000000b000007945 */ /* 0x000fe20003800200 */
[----:B0-----:R-:W-:-:S05]  /*15a0*/  FADD.FTZ R45, R161, R45 ;  /* 0x0000002da12d7221 */ /* 0x001fca0000010000 */
        /* <DEDUP_REMOVED lines=9> */
.L_x_1032:
[----:B------:R-:W-:Y:S05]  /*1640*/  BSYNC.RECONVERGENT B0 ;  /* 0x0000000000007941 */ /* 0x000fea0003800200 */
.L_x_1031:
        /* <DEDUP_REMOVED lines=11> */
[----:B------:R-:W-:Y:S01]  /*1700*/  FADD.FTZ R14, R49, R14 ;  /* 0x0000000e310e7221 */ /* 0x000fe20000010000 */
        /* <DEDUP_REMOVED lines=148> */
[----:B------:R-:W-:Y:S01]  /*2050*/  F2FP.F16.F32.PACK_AB R46, R53, R46 ;  /* 0x0000002e352e723e */ /* 0x000fe200000000ff */
[--C-:B------:R-:W-:Y:S01]  /*2060*/  IMAD.WIDE.U32 R116, R116, 0x10, R44.reuse ;  /* 0x0000001074747825 */ /* 0x100fe200078e002c */
[----:B------:R-:W-:Y:S02]  /*2070*/  F2FP.F16.F32.PACK_AB R55, R112, R55 ;  /* 0x000000377037723e */ /* 0x000fe400000000ff */
[----:B------:R-:W-:Y:S01]  /*2080*/  F2FP.F16.F32.PACK_AB R53, R66, R131 ;  /* 0x000000834235723e */ /* 0x000fe200000000ff */
[----:B------:R-:W-:Y:S01]  /*2090*/  IMAD.WIDE.U32 R114, R114, 0x10, R44 ;  /* 0x0000001072727825 */ /* 0x000fe200078e002c */
[----:B------:R-:W-:Y:S02]  /*20a0*/  F2FP.F16.F32.PACK_AB R45, R50, R51 ;  /* 0x00000033322d723e */ /* 0x000fe400000000ff */
[----:B------:R-:W-:Y:S02]  /*20b0*/  F2FP.F16.F32.PACK_AB R44, R49, R48 ;  /* 0x00000030312c723e */ /* 0x000fe400000000ff */
[----:B------:R-:W-:-:S02]  /*20c0*/  F2FP.F16.F32.PACK_AB R51, R62, R123 ;  /* 0x0000007b3e33723e */ /* 0x000fc400000000ff */
[----:B------:R-:W-:Y:S01]  /*20d0*/  F2FP.F16.F32.PACK_AB R50, R60, R119 ;  /* 0x000000773c32723e */ /* 0x000fe200000000ff */
[----:B------:R3:W-:Y:S01]  /*20e0*/  STG.E.128 desc[UR8][R116.64], R44 ;  /* 0x0000002c74007986 */ /* 0x0007e2000c101d08 */
[----:B------:R-:W-:Y:S02]  /*20f0*/  F2FP.F16.F32.PACK_AB R49, R58, R67 ;  /* 0x000000433a31723e */ /* 0x000fe400000000ff */
[----:B------:R-:W-:Y:S02]  /*2100*/  F2FP.F16.F32.PACK_AB R48, R54, R63 ;  /* 0x0000003f3630723e */ /* 0x000fe400000000ff */
[----:B------:R-:W-:Y:S02]  /*2110*/  F2FP.F16.F32.PACK_AB R54, R118, R135 ;  /* 0x000000877636723e */ /* 0x000fe400000000ff */
[----:B------:R-:W-:Y:S01]  /*2120*/  F2FP.F16.F32.PACK_AB R52, R64, R127 ;  /* 0x0000007f4034723e */ /* 0x000fe200000000ff */
[----:B------:R3:W-:Y:S04]  /*2130*/  STG.E.128 desc[UR8][R56.64], R48 ;  /* 0x0000003038007986 */ /* 0x0007e8000c101d08 */
[----:B------:R3:W-:Y:S01]  /*2140*/  STG.E.128 desc[UR8][R114.64], R52 ;  /* 0x0000003472007986 */ /* 0x0007e2000c101d08 */
[----:B------:R-:W-:Y:S05]  /*2150*/  BRA `(.L_x_1035) ;  /* 0x0000001800d07947 */ /* 0x000fea0003800000 */
.L_x_1034:
        /* <DEDUP_REMOVED lines=34> */
[----:B------:R-:W1:Y:S01]  /*2380*/  LDC.64 R50, c[0x0][0x468] ;  /* 0x00011a00ff327b82 */ /* 0x000e620000000a00 */
        /* <DEDUP_REMOVED lines=17> */
[----:B0-----:R-:W-:Y:S01]  /*24a0*/  IMAD.WIDE.U32 R52, R116, 0x10, R48 ;  /* 0x0000001074347825 */ /* 0x001fe200078e0030 */
[----:B------:R-:W-:-:S03]  /*24b0*/  F2FP.F16.F32.PACK_AB R44, R124, R59 ;  /* 0x0000003b7c2c723e */ /* 0x000fc600000000ff */
[----:B------:R-:W-:Y:S01]  /*24c0*/  FADD.FTZ R138, R138, -R149 ;  /* 0x800000958a8a7221 */ /* 0x000fe20000010000 */
[----:B------:R-:W-:Y:S01]  /*24d0*/  F2FP.F16.F32.PACK_AB R45, R56, R61 ;  /* 0x0000003d382d723e */ /* 0x000fe200000000ff */
[----:B------:R-:W-:Y:S01]  /*24e0*/  FADD.FTZ R140, R140, -R151 ;  /* 0x800000978c8c7221 */ /* 0x000fe20000010000 */
[----:B------:R-:W-:Y:S01]  /*24f0*/  F2FP.F16.F32.PACK_AB R46, R60, R63 ;  /* 0x0000003f3c2e723e */ /* 0x000fe200000000ff */
[----:B------:R-:W-:Y:S01]  /*2500*/  FADD.FTZ R142, R142, -R153 ;  /* 0x800000998e8e7221 */ /* 0x000fe20000010000 */
[----:B------:R-:W-:Y:S01]  /*2510*/  F2FP.F16.F32.PACK_AB R47, R130, R121 ;  /* 0x00000079822f723e */ /* 0x000fe200000000ff */
[----:B------:R-:W-:Y:S01]  /*2520*/  FADD.FTZ R144, R144, -R55 ;  /* 0x8000003790907221 */ /* 0x000fe20000010000 */
[C---:B------:R-:W-:Y:S01]  /*2530*/  FMUL.FTZ R123, R113.reuse, R126 ;  /* 0x0000007e717b7220 */ /* 0x040fe20000410000 */
[C---:B------:R-:W-:Y:S01]  /*2540*/  FMUL.FTZ R58, R113.reuse, R64 ;  /* 0x00000040713a7220 */ /* 0x040fe20000410000 */
        /* <DEDUP_REMOVED lines=15> */
[----:B------:R-:W-:Y:S01]  /*2640*/  FMUL.FTZ R55, R113, R150 ;  /* 0x0000009671377220 */ /* 0x000fe20000410000 */
[----:B------:R-:W-:Y:S01]  /*2650*/  FMUL.FTZ R62, R123, R112 ;  /* 0x000000707b3e7220 */ /* 0x000fe20000410000 */
        /* <DEDUP_REMOVED lines=10> */
[----:B------:R-:W-:-:S04]  /*2700*/  IMAD.WIDE.U32 R64, R115, 0x10, R48 ;  /* 0x0000001073407825 */ /* 0x000fc800078e0030 */
[-C--:B------:R-:W-:Y:S01]  /*2710*/  FMUL.FTZ R128, R133, R112.reuse ;  /* 0x0000007085807220 */ /* 0x080fe20000410000 */
[-C--:B------:R-:W-:Y:S01]  /*2720*/  FMUL.FTZ R132, R57, R112.reuse ;  /* 0x0000007039847220 */ /* 0x080fe20000410000 */
[C---:B0-----:R-:W-:Y:S01]  /*2730*/  F2FP.F16.F32.PACK_AB R44, R58.reuse, R123 ;  /* 0x0000007b3a2c723e */ /* 0x041fe200000000ff */
[-C--:B------:R-:W-:Y:S01]  /*2740*/  FMUL.FTZ R123, R58, R112.reuse ;  /* 0x000000703a7b7220 */ /* 0x080fe20000410000 */
[C---:B------:R-:W-:Y:S01]  /*2750*/  F2FP.F16.F32.PACK_AB R45, R122.reuse, R125 ;  /* 0x0000007d7a2d723e */ /* 0x040fe200000000ff */
[-C--:B------:R-:W-:Y:S01]  /*2760*/  FMUL.FTZ R125, R122, R112.reuse ;  /* 0x000000707a7d7220 */ /* 0x080fe20000410000 */
[----:B------:R-:W-:Y:S01]  /*2770*/  FMUL.FTZ R58, R127, R112 ;  /* 0x000000707f3a7220 */ /* 0x000fe20000410000 */
[----:B------:R-:W-:Y:S01]  /*2780*/  F2FP.F16.F32.PACK_AB R46, R126, R127 ;  /* 0x0000007f7e2e723e */ /* 0x000fe200000000ff */
[----:B------:R-:W-:-:S04]  /*2790*/  IMAD.WIDE.U32 R66, R114, 0x10, R48 ;  /* 0x0000001072427825 */ /* 0x000fc800078e0030 */
[-C--:B------:R-:W-:Y:S01]  /*27a0*/  FMUL.FTZ R127, R126, R112.reuse ;  /* 0x000000707e7f7220 */ /* 0x080fe20000410000 */
[----:B------:R-:W-:Y:S01]  /*27b0*/  FMUL.FTZ R122, R129, R112 ;  /* 0x00000070817a7220 */ /* 0x000fe20000410000 */
[----:B------:R-:W-:Y:S01]  /*27c0*/  F2FP.F16.F32.PACK_AB R47, R136, R129 ;  /* 0x00000081882f723e */ /* 0x000fe200000000ff */
[----:B-1----:R-:W-:-:S04]  /*27d0*/  IMAD.WIDE.U32 R118, R115, 0x10, R50 ;  /* 0x0000001073767825 */ /* 0x002fc800078e0032 */
[-C--:B------:R-:W-:Y:S01]  /*27e0*/  FMUL.FTZ R129, R136, R112.reuse ;  /* 0x0000007088817220 */ /* 0x080fe20000410000 */
[----:B------:R-:W-:Y:S01]  /*27f0*/  FMUL.FTZ R126, R131, R112 ;  /* 0x00000070837e7220 */ /* 0x000fe20000410000 */
[----:B------:R-:W-:Y:S01]  /*2800*/  F2FP.F16.F32.PACK_AB R48, R140, R131 ;  /* 0x000000838c30723e */ /* 0x000fe200000000ff */
[----:B------:R-:W-:Y:S01]  /*2810*/  IMAD.WIDE.U32 R116, R116, 0x10, R50 ;  /* 0x0000001074747825 */ /* 0x000fe200078e0032 */
[----:B------:R-:W-:-:S03]  /*2820*/  F2FP.F16.F32.PACK_AB R49, R144, R133 ;  /* 0x000000859031723e */ /* 0x000fc600000000ff */
[-C--:B------:R-:W-:Y:S01]  /*2830*/  FMUL.FTZ R131, R140, R112.reuse ;  /* 0x000000708c837220 */ /* 0x080fe20000410000 */
[----:B------:R-:W-:Y:S01]  /*2840*/  FMUL.FTZ R133, R144, R112 ;  /* 0x0000007090857220 */ /* 0x000fe20000410000 */
[----:B------:R-:W-:-:S04]  /*2850*/  IMAD.WIDE.U32 R114, R114, 0x10, R50 ;  /* 0x0000001072727825 */ /* 0x000fc800078e0032 */
[CC--:B------:R-:W-:Y:S01]  /*2860*/  FMUL.FTZ R135, R54.reuse, R112.reuse ;  /* 0x0000007036877220 */ /* 0x0c0fe20000410000 */
[-C--:B------:R-:W-:Y:S01]  /*2870*/  FMUL.FTZ R137, R113, R112.reuse ;  /* 0x0000007071897220 */ /* 0x080fe20000410000 */
[----:B------:R-:W-:Y:S01]  /*2880*/  F2FP.F16.F32.PACK_AB R50, R54, R57 ;  /* 0x000000393632723e */ /* 0x000fe200000000ff */
[----:B------:R-:W-:Y:S01]  /*2890*/  FMUL.FTZ R112, R55, R112 ;  /* 0x0000007037707220 */ /* 0x000fe20000410000 */
[----:B------:R-:W-:Y:S02]  /*28a0*/  F2FP.F16.F32.PACK_AB R51, R113, R55 ;  /* 0x000000377133723e */ /* 0x000fe400000000ff */
[----:B------:R-:W-:Y:S02]  /*28b0*/  F2FP.F16.F32.PACK_AB R55, R130, R121 ;  /* 0x000000798237723e */ /* 0x000fe400000000ff */
[----:B------:R-:W-:Y:S02]  /*28c0*/  F2FP.F16.F32.PACK_AB R54, R60, R63 ;  /* 0x0000003f3c36723e */ /* 0x000fe400000000ff */
[----:B------:R-:W-:-:S02]  /*28d0*/  F2FP.F16.F32.PACK_AB R53, R56, R61 ;  /* 0x0000003d3835723e */ /* 0x000fc400000000ff */
[----:B------:R-:W-:Y:S02]  /*28e0*/  F2FP.F16.F32.PACK_AB R52, R124, R59 ;  /* 0x0000003b7c34723e */ /* 0x000fe400000000ff */
[----:B------:R-:W-:Y:S02]  /*28f0*/  F2FP.F16.F32.PACK_AB R59, R129, R122 ;  /* 0x0000007a813b723e */ /* 0x000fe400000000ff */
[----:B------:R-:W-:Y:S01]  /*2900*/  F2FP.F16.F32.PACK_AB R58, R127, R58 ;  /* 0x0000003a7f3a723e */ /* 0x000fe200000000ff */
[----:B------:R2:W-:Y:S01]  /*2910*/  STG.E.128 desc[UR8][R116.64], R52 ;  /* 0x0000003474007986 */ /* 0x0005e2000c101d08 */
[----:B------:R-:W-:Y:S02]  /*2920*/  F2FP.F16.F32.PACK_AB R57, R125, R120 ;  /* 0x000000787d39723e */ /* 0x000fe400000000ff */
[----:B------:R-:W-:Y:S01]  /*2930*/  F2FP.F16.F32.PACK_AB R56, R123, R62 ;  /* 0x0000003e7b38723e */ /* 0x000fe200000000ff */
[----:B------:R2:W-:Y:S01]  /*2940*/  STG.E.128 desc[UR8][R64.64], R44 ;  /* 0x0000002c40007986 */ /* 0x0005e2000c101d08 */
[----:B------:R-:W-:-:S02]  /*2950*/  F2FP.F16.F32.PACK_AB R63, R137, R112 ;  /* 0x00000070893f723e */ /* 0x000fc400000000ff */
[----:B------:R-:W-:Y:S01]  /*2960*/  F2FP.F16.F32.PACK_AB R62, R135, R132 ;  /* 0x00000084873e723e */ /* 0x000fe200000000ff */
[----:B------:R2:W-:Y:S01]  /*2970*/  STG.E.128 desc[UR8][R118.64], R56 ;  /* 0x0000003876007986 */ /* 0x0005e2000c101d08 */
[----:B------:R-:W-:Y:S02]  /*2980*/  F2FP.F16.F32.PACK_AB R61, R133, R128 ;  /* 0x00000080853d723e */ /* 0x000fe400000000ff */
[----:B------:R-:W-:Y:S01]  /*2990*/  F2FP.F16.F32.PACK_AB R60, R131, R126 ;  /* 0x0000007e833c723e */ /* 0x000fe200000000ff */
[----:B------:R2:W-:Y:S04]  /*29a0*/  STG.E.128 desc[UR8][R66.64], R48 ;  /* 0x0000003042007986 */ /* 0x0005e8000c101d08 */
[----:B------:R2:W-:Y:S01]  /*29b0*/  STG.E.128 desc[UR8][R114.64], R60 ;  /* 0x0000003c72007986 */ /* 0x0005e2000c101d08 */
[----:B------:R-:W-:Y:S05]  /*29c0*/  BRA `(.L_x_1035) ;  /* 0x0000001000b47947 */ /* 0x000fea0003800000 */
.L_x_1033:
        /* <DEDUP_REMOVED lines=28> */
[----:B-----5:R-:W-:-:S02]  /*2b90*/  HADD2.F32 R47, -RZ, R33.H1_H1 ;  /* 0x30000021ff2f7230 */ /* 0x020fc40000004100 */
[----:B------:R-:W-:Y:S01]  /*2ba0*/  FADD.FTZ R48, R117, -R48 ;  /* 0x8000003075307221 */ /* 0x000fe20000010000 */
[----:B------:R-:W-:Y:S01]  /*2bb0*/  FADD.FTZ R141, R152, -R45 ;  /* 0x8000002d988d7221 */ /* 0x000fe20000010000 */
[----:B------:R-:W-:Y:S02]  /*2bc0*/  HADD2.F32 R45, -RZ, R32.H0_H0 ;  /* 0x20000020ff2d7230 */ /* 0x000fe40000004100 */
[----:B------:R-:W-:Y:S01]  /*2bd0*/  FADD.FTZ R44, R123, -R52 ;  /* 0x800000347b2c7221 */ /* 0x000fe20000010000 */
[----:B------:R-:W-:Y:S01]  /*2be0*/  FADD.FTZ R144, R144, -R53 ;  /* 0x8000003590907221 */ /* 0x000fe20000010000 */
[----:B------:R-:W-:Y:S01]  /*2bf0*/  FFMA.FTZ R53, R113, R48, R47 ;  /* 0x0000003071357223 */ /* 0x000fe2000001002f */
[----:B------:R-:W-:Y:S01]  /*2c00*/  FADD.FTZ R59, R57, -R50 ;  /* 0x80000032393b7221 */ /* 0x000fe20000010000 */
[----:B------:R-:W-:Y:S01]  /*2c10*/  FFMA.FTZ R47, R113, R44, R45 ;  /* 0x0000002c712f7223 */ /* 0x000fe2000001002d */
[----:B------:R-:W-:Y:S02]  /*2c20*/  HADD2.F32 R44, -RZ, R38.H0_H0 ;  /* 0x20000026ff2c7230 */ /* 0x000fe40000004100 */
[----:B------:R-:W-:Y:S01]  /*2c30*/  FADD.FTZ R50, R129, -R54 ;  /* 0x8000003681327221 */ /* 0x000fe20000010000 */
[----:B------:R-:W-:-:S02]  /*2c40*/  HADD2.F32 R45, -RZ, R37.H0_H0 ;  /* 0x20000025ff2d7230 */ /* 0x000fc40000004100 */
[----:B------:R-:W-:Y:S01]  /*2c50*/  FADD.FTZ R119, R135, -R62 ;  /* 0x8000003e87777221 */ /* 0x000fe20000010000 */
[----:B------:R-:W-:Y:S01]  /*2c60*/  FADD.FTZ R55, R63, -R118 ;  /* 0x800000763f377221 */ /* 0x000fe20000010000 */
[----:B------:R-:W-:Y:S01]  /*2c70*/  FADD.FTZ R124, R67, -R124 ;  /* 0x8000007c437c7221 */ /* 0x000fe20000010000 */
[----:B------:R-:W-:Y:S02]  /*2c80*/  HADD2.F32 R63, -RZ, R37.H1_H1 ;  /* 0x30000025ff3f7230 */ /* 0x000fe40000004100 */
[C---:B------:R-:W-:Y:S01]  /*2c90*/  FFMA.FTZ R119, R113.reuse, R119, R44 ;  /* 0x0000007771777223 */ /* 0x040fe2000001002c */
[----:B------:R-:W-:Y:S01]  /*2ca0*/  FFMA.FTZ R67, R113, R50, R45 ;  /* 0x0000003271437223 */ /* 0x000fe2000001002d */
[----:B------:R-:W-:Y:S01]  /*2cb0*/  FADD.FTZ R52, R65, -R58 ;  /* 0x8000003a41347221 */ /* 0x000fe20000010000 */
[--C-:B------:R-:W-:Y:S02]  /*2cc0*/  HADD2.F32 R44, -RZ, R36.reuse.H0_H0 ;  /* 0x20000024ff2c7230 */ /* 0x100fe40000004100 */
[----:B------:R-:W-:Y:S01]  /*2cd0*/  FADD.FTZ R126, R126, -R131 ;  /* 0x800000837e7e7221 */ /* 0x000fe20000010000 */
[----:B------:R-:W-:-:S02]  /*2ce0*/  HADD2.F32 R45, -RZ, R36.H1_H1 ;  /* 0x30000024ff2d7230 */ /* 0x000fc40000004100 */
[----:B------:R-:W-:Y:S01]  /*2cf0*/  FADD.FTZ R64, R64, -R159 ;  /* 0x8000009f40407221 */ /* 0x000fe20000010000 */
[C---:B------:R-:W-:Y:S01]  /*2d00*/  FFMA.FTZ R117, R113.reuse, R52, R63 ;  /* 0x0000003471757223 */ /* 0x040fe2000001003f */
[C---:B------:R-:W-:Y:S01]  /*2d10*/  FFMA.FTZ R63, R113.reuse, R126, R44 ;  /* 0x0000007e713f7223 */ /* 0x040fe2000001002c */
[----:B------:R-:W-:Y:S02]  /*2d20*/  HADD2.F32 R127, -RZ, R41.H0_H0 ;  /* 0x20000029ff7f7230 */ /* 0x000fe40000004100 */
[----:B------:R-:W-:Y:S01]  /*2d30*/  FFMA.FTZ R65, R113, R64, R45 ;  /* 0x0000004071417223 */ /* 0x000fe2000001002d */
[----:B------:R-:W-:Y:S01]  /*2d40*/  FADD.FTZ R51, R56, -R51 ;  /* 0x8000003338337221 */ /* 0x000fe20000010000 */
[----:B------:R-:W-:Y:S01]  /*2d50*/  FADD.FTZ R142, R142, -R153 ;  /* 0x800000998e8e7221 */ /* 0x000fe20000010000 */
[----:B------:R-:W-:Y:S02]  /*2d60*/  HADD2.F32 R44, -RZ, R42.H1_H1 ;  /* 0x3000002aff2c7230 */ /* 0x000fe40000004100 */
[----:B------:R-:W-:Y:S01]  /*2d70*/  FADD.FTZ R138, R138, -R149 ;  /* 0x800000958a8a7221 */ /* 0x000fe20000010000 */
[----:B------:R-:W-:-:S02]  /*2d80*/  HADD2.F32 R45, -RZ, R40.H0_H0 ;  /* 0x20000028ff2d7230 */ /* 0x000fc40000004100 */
[----:B------:R-:W-:Y:S01]  /*2d90*/  FADD.FTZ R137, R148, -R61 ;  /* 0x8000003d94897221 */ /* 0x000fe20000010000 */
[----:B------:R-:W-:Y:S02]  /*2da0*/  HADD2.F32 R56, -RZ, R34.H1_H1 ;  /* 0x30000022ff387230 */ /* 0x000fe40000004100 */
[----:B------:R-:W-:Y:S01]  /*2db0*/  FADD.FTZ R49, R60, -R49 ;  /* 0x800000313c317221 */ /* 0x000fe20000010000 */
[C---:B------:R-:W-:Y:S01]  /*2dc0*/  FFMA.FTZ R131, R113.reuse, R142, R127 ;  /* 0x0000008e71837223 */ /* 0x040fe2000001007f */
[C---:B------:R-:W-:Y:S01]  /*2dd0*/  FFMA.FTZ R137, R113.reuse, R137, R44 ;  /* 0x0000008971897223 */ /* 0x040fe2000001002c */
[C---:B------:R-:W-:Y:S01]  /*2de0*/  FFMA.FTZ R127, R113.reuse, R138, R45 ;  /* 0x0000008a717f7223 */ /* 0x040fe2000001002d */
[----:B------:R-:W-:Y:S01]  /*2df0*/  FFMA.FTZ R57, R113, R49, R56 ;  /* 0x0000003171397223 */ /* 0x000fe20000010038 */
[----:B------:R-:W0:Y:S01]  /*2e00*/  LDC.64 R44, c[0x0][0x468] ;  /* 0x00011a00ff2c7b82 */ /* 0x000e220000000a00 */
[----:B------:R-:W-:Y:S02]  /*2e10*/  HADD2.F32 R49, -RZ, R32.H1_H1 ;  /* 0x30000020ff317230 */ /* 0x000fe40000004100 */
[----:B------:R-:W-:Y:S01]  /*2e20*/  FADD.FTZ R46, R121, -R46 ;  /* 0x8000002e792e7221 */ /* 0x000fe20000010000 */
[----:B------:R-:W-:-:S02]  /*2e30*/  HADD2.F32 R54, -RZ, R34.H0_H0 ;  /* 0x20000022ff367230 */ /* 0x000fc40000004100 */
[----:B------:R-:W-:Y:S01]  /*2e40*/  FADD.FTZ R121, R133, -R122 ;  /* 0x8000007a85797221 */ /* 0x000fe20000010000 */
[----:B------:R-:W-:Y:S02]  /*2e50*/  HADD2.F32 R48, -RZ, R39.H1_H1 ;  /* 0x30000027ff307230 */ /* 0x000fe40000004100 */
[C---:B------:R-:W-:Y:S01]  /*2e60*/  FFMA.FTZ R49, R113.reuse, R46, R49 ;  /* 0x0000002e71317223 */ /* 0x040fe20000010031 */
[----:B------:R-:W-:Y:S02]  /*2e70*/  HADD2.F32 R46, -RZ, R38.H1_H1 ;  /* 0x30000026ff2e7230 */ /* 0x000fe40000004100 */
[C---:B------:R-:W-:Y:S01]  /*2e80*/  FFMA.FTZ R55, R113.reuse, R55, R54 ;  /* 0x0000003771377223 */ /* 0x040fe20000010036 */
[--C-:B------:R-:W-:Y:S02]  /*2e90*/  HADD2.F32 R60, -RZ, R35.reuse.H1_H1 ;  /* 0x30000023ff3c7230 */ /* 0x100fe40000004100 */
[----:B------:R-:W-:Y:S01]  /*2ea0*/  FFMA.FTZ R125, R113, R124, R48 ;  /* 0x0000007c717d7223 */ /* 0x000fe20000010030 */
[----:B------:R-:W-:-:S02]  /*2eb0*/  HADD2.F32 R58, -RZ, R35.H0_H0 ;  /* 0x20000023ff3a7230 */ /* 0x000fc40000004100 */
[----:B------:R-:W-:Y:S01]  /*2ec0*/  FFMA.FTZ R121, R113, R121, R46 ;  /* 0x0000007971797223 */ /* 0x000fe2000001002e */
[----:B------:R-:W-:Y:S02]  /*2ed0*/  HADD2.F32 R54, -RZ, R33.H0_H0 ;  /* 0x20000021ff367230 */ /* 0x000fe40000004100 */
[----:B------:R-:W-:Y:S01]  /*2ee0*/  FADD.FTZ R123, R66, -R145 ;  /* 0x80000091427b7221 */ /* 0x000fe20000010000 */
[----:B------:R-:W-:Y:S02]  /*2ef0*/  HADD2.F32 R56, -RZ, R39.H0_H0 ;  /* 0x20000027ff387230 */ /* 0x000fe40000004100 */
[----:B------:R-:W-:Y:S01]  /*2f00*/  FADD.FTZ R135, R146, -R155 ;  /* 0x8000009b92877221 */ /* 0x000fe20000010000 */
[--C-:B------:R-:W-:Y:S02]  /*2f10*/  HADD2.F32 R50, -RZ, R43.reuse.H1_H1 ;  /* 0x3000002bff327230 */ /* 0x100fe40000004100 */
[----:B------:R-:W-:Y:S01]  /*2f20*/  FADD.FTZ R139, R150, -R157 ;  /* 0x8000009d968b7221 */ /* 0x000fe20000010000 */
[----:B------:R-:W-:-:S02]  /*2f30*/  HADD2.F32 R48, -RZ, R43.H0_H0 ;  /* 0x2000002bff307230 */ /* 0x000fc40000004100 */
[----:B------:R-:W-:Y:S01]  /*2f40*/  FADD.FTZ R140, R140, -R151 ;  /* 0x800000978c8c7221 */ /* 0x000fe20000010000 */
[----:B------:R-:W-:Y:S02]  /*2f50*/  HADD2.F32 R46, -RZ, R42.H0_H0 ;  /* 0x2000002aff2e7230 */ /* 0x000fe40000004100 */
[C---:B------:R-:W-:Y:S01]  /*2f60*/  FFMA.FTZ R61, R113.reuse, R51, R60 ;  /* 0x00000033713d7223 */ /* 0x040fe2000001003c */
[----:B------:R-:W-:Y:S02]  /*2f70*/  HADD2.F32 R133, -RZ, R41.H1_H1 ;  /* 0x30000029ff857230 */ /* 0x000fe40000004100 */
[C---:B------:R-:W-:Y:S01]  /*2f80*/  FFMA.FTZ R59, R113.reuse, R59, R58 ;  /* 0x0000003b713b7223 */ /* 0x040fe2000001003a */
[----:B------:R-:W-:Y:S02]  /*2f90*/  HADD2.F32 R129, -RZ, R40.H1_H1 ;  /* 0x30000028ff817230 */ /* 0x000fe40000004100 */
        /* <DEDUP_REMOVED lines=50> */
.L_x_1036:
[-CC-:B------:R-:W-:Y:S01]  /*32c0*/  FFMA.FTZ R50, R118, R44.reuse, R45.reuse ;  /* 0x0000002c76327223 */ /* 0x180fe2000001002d */
[-CC-:B------:R-:W-:Y:S01]  /*32d0*/  FFMA.FTZ R54, R61, R44.reuse, R45.reuse ;  /* 0x0000002c3d367223 */ /* 0x180fe2000001002d */
[-CC-:B------:R-:W-:Y:S01]  /*32e0*/  FFMA.FTZ R47, R122, R44.reuse, R45.reuse ;  /* 0x0000002c7a2f7223 */ /* 0x180fe2000001002d */
[-CC-:B------:R-:W-:Y:S01]  /*32f0*/  FFMA.FTZ R46, R52, R44.reuse, R45.reuse ;  /* 0x0000002c342e7223 */ /* 0x180fe2000001002d */
[-CC-:B------:R-:W-:Y:S01]  /*3300*/  FFMA.FTZ R48, R119, R44.reuse, R45.reuse ;  /* 0x0000002c77307223 */ /* 0x180fe2000001002d */
[----:B------:R-:W-:Y:S01]  /*3310*/  FADD.FTZ R128, R63, -R50 ;  /* 0x800000323f807221 */ /* 0x000fe20000010000 */
[----:B------:R-:W-:Y:S01]  /*3320*/  FADD.FTZ R50, R57, -R54 ;  /* 0x8000003639327221 */ /* 0x000fe20000010000 */
[-C--:B------:R-:W-:Y:S01]  /*3330*/  FFMA.FTZ R53, R154, R44.reuse, R45 ;  /* 0x0000002c9a357223 */ /* 0x080fe2000001002d */
[----:B------:R-:W-:Y:S01]  /*3340*/  FADD.FTZ R58, R120, -R47 ;  /* 0x8000002f783a7221 */ /* 0x000fe20000010000 */
[----:B-----5:R-:W-:Y:S02]  /*3350*/  HADD2.F32 R54, -RZ, R32.H0_H0 ;  /* 0x20000020ff367230 */ /* 0x020fe40000004100 */
[----:B------:R-:W-:Y:S01]  /*3360*/  FFMA.FTZ R51, R134, R44, R45 ;  /* 0x0000002c86337223 */ /* 0x000fe2000001002d */
[----:B------:R-:W-:Y:S01]  /*3370*/  FADD.FTZ R46, R123, -R46 ;  /* 0x8000002e7b2e7221 */ /* 0x000fe20000010000 */
[----:B------:R-:W-:-:S02]  /*3380*/  HADD2.F32 R47, -RZ, R33.H1_H1 ;  /* 0x30000021ff2f7230 */ /* 0x000fc40000004100 */
[----:B------:R-:W-:Y:S01]  /*3390*/  FADD.FTZ R118, R117, -R48 ;  /* 0x8000003075767221 */ /* 0x000fe20000010000 */
[-CC-:B------:R-:W-:Y:S01]  /*33a0*/  FFMA.FTZ R49, R62, R44.reuse, R45.reuse ;  /* 0x0000002c3e317223 */ /* 0x180fe2000001002d */
[----:B------:R-:W-:Y:S01]  /*33b0*/  FFMA.FTZ R159, R159, R44, R45 ;  /* 0x0000002c9f9f7223 */ /* 0x000fe2000001002d */
[----:B------:R-:W-:Y:S01]  /*33c0*/  FADD.FTZ R144, R144, -R53 ;  /* 0x8000003590907221 */ /* 0x000fe20000010000 */
[----:B------:R-:W-:Y:S01]  /*33d0*/  FADD.FTZ R130, R56, -R51 ;  /* 0x8000003338827221 */ /* 0x000fe20000010000 */
[C---:B------:R-:W-:Y:S01]  /*33e0*/  FFMA.FTZ R53, R113.reuse, R46, R54 ;  /* 0x0000002e71357223 */ /* 0x040fe20000010036 */
[----:B------:R-:W-:Y:S01]  /*33f0*/  FFMA.FTZ R52, R124, R44, R45 ;  /* 0x0000002c7c347223 */ /* 0x000fe2000001002d */
[----:B------:R-:W-:Y:S01]  /*3400*/  FFMA.FTZ R54, R113, R118, R47 ;  /* 0x0000007671367223 */ /* 0x000fe2000001002f */
[----:B------:R-:W-:Y:S02]  /*3410*/  HADD2.F32 R56, -RZ, R34.H1_H1 ;  /* 0x30000022ff387230 */ /* 0x000fe40000004100 */
        /* <DEDUP_REMOVED lines=15> */
[----:B------:R-:W-:-:S02]  /*3510*/  HADD2.F32 R47, -RZ, R36.H1_H1 ;  /* 0x30000024ff2f7230 */ /* 0x000fc40000004100 */
[----:B------:R-:W-:Y:S01]  /*3520*/  FFMA.FTZ R45, R158, R44, R45 ;  /* 0x0000002c9e2d7223 */ /* 0x000fe2000001002d */
[----:B------:R-:W-:Y:S01]  /*3530*/  FADD.FTZ R44, R129, -R62 ;  /* 0x8000003e812c7221 */ /* 0x000fe20000010000 */
[----:B------:R-:W-:Y:S01]  /*3540*/  FFMA.FTZ R56, R113, R60, R56 ;  /* 0x0000003c71387223 */ /* 0x000fe20000010038 */
[----:B------:R-:W-:Y:S01]  /*3550*/  FADD.FTZ R62, R65, -R122 ;  /* 0x8000007a413e7221 */ /* 0x000fe20000010000 */
[----:B------:R-:W-:Y:S01]  /*3560*/  FADD.FTZ R152, R152, -R45 ;  /* 0x8000002d98987221 */ /* 0x000fe20000010000 */
[----:B------:R-:W-:Y:S01]  /*3570*/  FFMA.FTZ R60, R113, R64, R47 ;  /* 0x00000040713c7223 */ /* 0x000fe2000001002f */
[----:B------:R-:W-:Y:S01]  /*3580*/  HADD2.F32 R45, -RZ, R32.H1_H1 ;  /* 0x30000020ff2d7230 */ /* 0x000fe20000004100 */
[----:B------:R-:W0:Y:S01]  /*3590*/  LDC.64 R64, c[0x0][0x478] ;  /* 0x00011e00ff407b82 */ /* 0x000e220000000a00 */
[----:B------:R-:W-:Y:S01]  /*35a0*/  FADD.FTZ R52, R121, -R52 ;  /* 0x8000003479347221 */ /* 0x000fe20000010000 */
[----:B------:R-:W-:Y:S01]  /*35b0*/  FADD.FTZ R48, R135, -R124 ;  /* 0x8000007c87307221 */ /* 0x000fe20000010000 */
[----:B------:R-:W-:-:S02]  /*35c0*/  HADD2.F32 R123, -RZ, R38.H0_H0 ;  /* 0x20000026ff7b7230 */ /* 0x000fc40000004100 */
[----:B------:R-:W-:Y:S01]  /*35d0*/  FADD.FTZ R148, R148, -R55 ;  /* 0x8000003794947221 */ /* 0x000fe20000010000 */
[----:B------:R-:W-:Y:S02]  /*35e0*/  HADD2.F32 R55, -RZ, R33.H0_H0 ;  /* 0x20000021ff377230 */ /* 0x000fe40000004100 */
[C---:B------:R-:W-:Y:S01]  /*35f0*/  FFMA.FTZ R52, R113.reuse, R52, R45 ;  /* 0x0000003471347223 */ /* 0x040fe2000001002d */
[----:B------:R-:W-:Y:S02]  /*3600*/  HADD2.F32 R45, -RZ, R35.H1_H1 ;  /* 0x30000023ff2d7230 */ /* 0x000fe40000004100 */
[C---:B------:R-:W-:Y:S01]  /*3610*/  FFMA.FTZ R123, R113.reuse, R48, R123 ;  /* 0x00000030717b7223 */ /* 0x040fe2000001007b */
[--C-:B------:R-:W-:Y:S01]  /*3620*/  HADD2.F32 R46, -RZ, R37.reuse.H0_H0 ;  /* 0x20000025ff2e7230 */ /* 0x100fe20000004100 */
[----:B------:R-:W1:Y:S01]  /*3630*/  LDC.64 R48, c[0x0][0x468] ;  /* 0x00011a00ff307b82 */ /* 0x000e620000000a00 */
[C---:B------:R-:W-:Y:S01]  /*3640*/  FFMA.FTZ R55, R113.reuse, R58, R55 ;  /* 0x0000003a71377223 */ /* 0x040fe20000010037 */
[----:B------:R-:W-:Y:S01]  /*3650*/  FFMA.FTZ R58, R113, R130, R45 ;  /* 0x00000082713a7223 */ /* 0x000fe2000001002d */
[----:B------:R-:W-:-:S02]  /*3660*/  HADD2.F32 R45, -RZ, R37.H1_H1 ;  /* 0x30000025ff2d7230 */ /* 0x000fc40000004100 */
[----:B------:R-:W-:Y:S01]  /*3670*/  FFMA.FTZ R121, R113, R44, R46 ;  /* 0x0000002c71797223 */ /* 0x000fe2000001002e */
[----:B------:R-:W-:Y:S02]  /*3680*/  HADD2.F32 R57, -RZ, R34.H0_H0 ;  /* 0x20000022ff397230 */ /* 0x000fe40000004100 */
[----:B------:R-:W-:Y:S01]  /*3690*/  FADD.FTZ R120, R133, -R132 ;  /* 0x8000008485787221 */ /* 0x000fe20000010000 */
[----:B------:R-:W-:Y:S02]  /*36a0*/  HADD2.F32 R59, -RZ, R35.H0_H0 ;  /* 0x20000023ff3b7230 */ /* 0x000fe40000004100 */
[----:B------:R-:W-:Y:S01]  /*36b0*/  FFMA.FTZ R62, R113, R62, R45 ;  /* 0x0000003e713e7223 */ /* 0x000fe2000001002d */
[----:B------:R-:W-:Y:S02]  /*36c0*/  HADD2.F32 R47, -RZ, R38.H1_H1 ;  /* 0x30000026ff2f7230 */ /* 0x000fe40000004100 */
[----:B------:R-:W-:Y:S01]  /*36d0*/  FADD.FTZ R122, R67, -R134 ;  /* 0x80000086437a7221 */ /* 0x000fe20000010000 */
[----:B------:R-:W-:-:S02]  /*36e0*/  HADD2.F32 R44, -RZ, R39.H1_H1 ;  /* 0x30000027ff2c7230 */ /* 0x000fc40000004100 */
[----:B------:R-:W-:Y:S01]  /*36f0*/  FADD.FTZ R124, R140, -R151 ;  /* 0x800000978c7c7221 */ /* 0x000fe20000010000 */
[----:B------:R-:W-:Y:S02]  /*3700*/  HADD2.F32 R45, -RZ, R40.H1_H1 ;  /* 0x30000028ff2d7230 */ /* 0x000fe40000004100 */
[C---:B------:R-:W-:Y:S01]  /*3710*/  FFMA.FTZ R57, R113.reuse, R128, R57 ;  /* 0x0000008071397223 */ /* 0x040fe20000010039 */
[C---:B------:R-:W-:Y:S01]  /*3720*/  FFMA.FTZ R59, R113.reuse, R50, R59 ;  /* 0x00000032713b7223 */ /* 0x040fe2000001003b */
[----:B------:R-:W-:Y:S02]  /*3730*/  HADD2.F32 R125, -RZ, R39.H0_H0 ;  /* 0x20000027ff7d7230 */ /* 0x000fe40000004100 */
[----:B------:R-:W-:Y:S01]  /*3740*/  FADD.FTZ R66, R66, -R145 ;  /* 0x8000009142427221 */ /* 0x000fe20000010000 */
[----:B------:R-:W-:Y:S02]  /*3750*/  HADD2.F32 R61, -RZ, R36.H0_H0 ;  /* 0x20000024ff3d7230 */ /* 0x000fe40000004100 */
[----:B------:R-:W-:Y:S01]  /*3760*/  FADD.FTZ R126, R126, -R131 ;  /* 0x800000837e7e7221 */ /* 0x000fe20000010000 */
[C---:B------:R-:W-:Y:S01]  /*3770*/  FFMA.FTZ R120, R113.reuse, R120, R47 ;  /* 0x0000007871787223 */ /* 0x040fe2000001002f */
[C---:B------:R-:W-:Y:S01]  /*3780*/  FFMA.FTZ R122, R113.reuse, R122, R44 ;  /* 0x0000007a717a7223 */ /* 0x040fe2000001002c */
[C---:B------:R-:W-:Y:S01]  /*3790*/  FFMA.FTZ R124, R113.reuse, R124, R45 ;  /* 0x0000007c717c7223 */ /* 0x040fe2000001002d */
[----:B------:R-:W-:Y:S01]  /*37a0*/  FFMA.FTZ R125, R113, R66, R125 ;  /* 0x00000042717d7223 */ /* 0x000fe2000001007d */
[----:B0-----:R-:W-:Y:S01]  /*37b0*/  IMAD.WIDE.U32 R50, R116, 0x10, R64 ;  /* 0x0000001074327825 */ /* 0x001fe200078e0040 */
[----:B------:R-:W-:-:S03]  /*37c0*/  F2FP.F16.F32.PACK_AB R44, R52, R53 ;  /* 0x00000035342c723e */ /* 0x000fc600000000ff */
[----:B------:R-:W-:Y:S01]  /*37d0*/  FFMA.FTZ R61, R113, R126, R61 ;  /* 0x0000007e713d7223 */ /* 0x000fe2000001003d */
[----:B------:R-:W-:Y:S01]  /*37e0*/  F2FP.F16.F32.PACK_AB R45, R54, R55 ;  /* 0x00000037362d723e */ /* 0x000fe200000000ff */
[----:B------:R-:W-:Y:S01]  /*37f0*/  HADD2.F32 R63, -RZ, R43.H1_H1 ;  /* 0x3000002bff3f7230 */ /* 0x000fe20000004100 */
[----:B------:R-:W-:Y:S01]  /*3800*/  F2FP.F16.F32.PACK_AB R46, R56, R57 ;  /* 0x00000039382e723e */ /* 0x000fe200000000ff */
[----:B------:R-:W-:Y:S01]  /*3810*/  HADD2.F32 R127, -RZ, R40.H0_H0 ;  /* 0x20000028ff7f7230 */ /* 0x000fe20000004100 */
[----:B------:R-:W-:Y:S01]  /*3820*/  F2FP.F16.F32.PACK_AB R47, R58, R59 ;  /* 0x0000003b3a2f723e */ /* 0x000fe200000000ff */
[--C-:B------:R-:W-:Y:S02]  /*3830*/  HADD2.F32 R129, -RZ, R41.reuse.H0_H0 ;  /* 0x20000029ff817230 */ /* 0x100fe40000004100 */
[----:B------:R-:W-:Y:S01]  /*3840*/  FADD.FTZ R138, R138, -R149 ;  /* 0x800000958a8a7221 */ /* 0x000fe20000010000 */
[----:B------:R-:W-:Y:S02]  /*3850*/  HADD2.F32 R66, -RZ, R41.H1_H1 ;  /* 0x30000029ff427230 */ /* 0x000fe40000004100 */
[----:B------:R-:W-:Y:S01]  /*3860*/  FADD.FTZ R142, R142, -R153 ;  /* 0x800000998e8e7221 */ /* 0x000fe20000010000 */
[----:B------:R-:W-:-:S02]  /*3870*/  HADD2.F32 R131, -RZ, R42.H0_H0 ;  /* 0x2000002aff837230 */ /* 0x000fc40000004100 */
[----:B------:R-:W-:Y:S01]  /*3880*/  FADD.FTZ R146, R146, -R155 ;  /* 0x8000009b92927221 */ /* 0x000fe20000010000 */
[----:B------:R-:W-:Y:S02]  /*3890*/  HADD2.F32 R67, -RZ, R42.H1_H1 ;  /* 0x3000002aff437230 */ /* 0x000fe40000004100 */
[----:B------:R-:W-:Y:S01]  /*38a0*/  FADD.FTZ R150, R150, -R157 ;  /* 0x8000009d96967221 */ /* 0x000fe20000010000 */
[----:B------:R-:W-:Y:S02]  /*38b0*/  HADD2.F32 R117, -RZ, R43.H0_H0 ;  /* 0x2000002bff757230 */ /* 0x000fe40000004100 */
[-C--:B------:R-:W-:Y:S01]  /*38c0*/  FMUL.FTZ R126, R54, R112.reuse ;  /* 0x00000070367e7220 */ /* 0x080fe20000410000 */
[-C--:B------:R-:W-:Y:S01]  /*38d0*/  FMUL.FTZ R54, R57, R112.reuse ;  /* 0x0000007039367220 */ /* 0x080fe20000410000 */
[----:B------:R0:W-:Y:S01]  /*38e0*/  STG.E.128 desc[UR8][R50.64], R44 ;  /* 0x0000002c32007986 */ /* 0x0001e2000c101d08 */
[----:B------:R-:W-:Y:S01]  /*38f0*/  FMUL.FTZ R57, R56, R112 ;  /* 0x0000007038397220 */ /* 0x000fe20000410000 */
        /* <DEDUP_REMOVED lines=8> */
[----:B------:R-:W-:Y:S01]  /*3980*/  FMUL.FTZ R113, R53, R112 ;  /* 0x0000007035717220 */ /* 0x000fe20000410000 */
[----:B------:R-:W-:-:S04]  /*3990*/  IMAD.WIDE.U32 R66, R115, 0x10, R64 ;  /* 0x0000001073427825 */ /* 0x000fc800078e0040 */
        /* <DEDUP_REMOVED lines=18> */
[----:B------:R-:W-:Y:S01]  /*3ac0*/  IMAD.WIDE.U32 R114, R114, 0x10, R48 ;  /* 0x0000001072727825 */ /* 0x000fe200078e0030 */
[----:B------:R-:W-:-:S03]  /*3ad0*/  F2FP.F16.F32.PACK_AB R48, R124, R127 ;  /* 0x0000007f7c30723e */ /* 0x000fc600000000ff */
[-C--:B------:R-:W-:Y:S01]  /*3ae0*/  FMUL.FTZ R122, R122, R112.reuse ;  /* 0x000000707a7a7220 */ /* 0x080fe20000410000 */
[-C--:B------:R-:W-:Y:S01]  /*3af0*/  FMUL.FTZ R120, R127, R112.reuse ;  /* 0x000000707f787220 */ /* 0x080fe20000410000 */
[-C--:B------:R-:W-:Y:S01]  /*3b00*/  FMUL.FTZ R124, R129, R112.reuse ;  /* 0x00000070817c7220 */ /* 0x080fe20000410000 */
[----:B------:R-:W-:Y:S01]  /*3b10*/  F2FP.F16.F32.PACK_AB R49, R144, R129 ;  /* 0x000000819031723e */ /* 0x000fe200000000ff */
[-C--:B------:R-:W-:Y:S01]  /*3b20*/  FMUL.FTZ R128, R131, R112.reuse ;  /* 0x0000007083807220 */ /* 0x080fe20000410000 */
[----:B------:R-:W-:Y:S01]  /*3b30*/  F2FP.F16.F32.PACK_AB R50, R148, R131 ;  /* 0x000000839432723e */ /* 0x000fe200000000ff */
[-C--:B------:R-:W-:Y:S01]  /*3b40*/  FMUL.FTZ R127, R144, R112.reuse ;  /* 0x00000070907f7220 */ /* 0x080fe20000410000 */
[-C--:B------:R-:W-:Y:S01]  /*3b50*/  FMUL.FTZ R129, R148, R112.reuse ;  /* 0x0000007094817220 */ /* 0x080fe20000410000 */
[-C--:B------:R-:W-:Y:S01]  /*3b60*/  FMUL.FTZ R131, R63, R112.reuse ;  /* 0x000000703f837220 */ /* 0x080fe20000410000 */
[----:B------:R-:W-:Y:S01]  /*3b70*/  FMUL.FTZ R112, R150, R112 ;  /* 0x0000007096707220 */ /* 0x000fe20000410000 */
[----:B------:R-:W-:-:S02]  /*3b80*/  F2FP.F16.F32.PACK_AB R55, R58, R55 ;  /* 0x000000373a37723e */ /* 0x000fc400000000ff */
[----:B------:R-:W-:Y:S02]  /*3b90*/  F2FP.F16.F32.PACK_AB R54, R57, R54 ;  /* 0x000000363936723e */ /* 0x000fe400000000ff */
[----:B------:R-:W-:Y:S02]  /*3ba0*/  F2FP.F16.F32.PACK_AB R53, R126, R53 ;  /* 0x000000357e35723e */ /* 0x000fe400000000ff */
[----:B------:R-:W-:Y:S02]  /*3bb0*/  F2FP.F16.F32.PACK_AB R52, R52, R113 ;  /* 0x000000713434723e */ /* 0x000fe400000000ff */
        /* <DEDUP_REMOVED lines=8> */
[----:B------:R1:W-:Y:S01]  /*3c40*/  STG.E.128 desc[UR8][R118.64], R56 ;  /* 0x0000003876007986 */ /* 0x0003e2000c101d08 */
[----:B------:R-:W-:Y:S02]  /*3c50*/  F2FP.F16.F32.PACK_AB R62, R129, R128 ;  /* 0x00000080813e723e */ /* 0x000fe400000000ff */
[----:B------:R-:W-:Y:S01]  /*3c60*/  F2FP.F16.F32.PACK_AB R61, R127, R124 ;  /* 0x0000007c7f3d723e */ /* 0x000fe200000000ff */
[----:B------:R1:W-:Y:S01]  /*3c70*/  STG.E.128 desc[UR8][R64.64], R48 ;  /* 0x0000003040007986 */ /* 0x0003e2000c101d08 */
[----:B------:R-:W-:-:S05]  /*3c80*/  F2FP.F16.F32.PACK_AB R60, R125, R120 ;  /* 0x000000787d3c723e */ /* 0x000fca00000000ff */
[----:B------:R1:W-:Y:S02]  /*3c90*/  STG.E.128 desc[UR8][R114.64], R60 ;  /* 0x0000003c72007986 */ /* 0x0003e4000c101d08 */
.L_x_1035:
        /* <DEDUP_REMOVED lines=53> */
.L_x_1030:
        /* <DEDUP_REMOVED lines=20> */
.L_x_1038:
        /* <DEDUP_REMOVED lines=13> */
.L_x_10675:


//--------------------- .text._ZN10layer_norm13ln_bwd_kernelINS_13Kernel_traitsI6__halfS2_S2_S2_fjLj3072ELj1ELj1ELj4ELj16ENS_18Kernel_traits_baseILj3072ES2_S2_S2_S2_fjLj128EEEEELb0ELb0ELb1ELb0EEEvNS_9BwdParamsE --------------------------
	.section	.text._ZN10layer_norm13ln_bwd_kernelINS_13Kernel_traitsI6__halfS2_S2_S2_fjLj3072ELj1ELj1ELj4ELj16ENS_18Kernel_traits_baseILj3072ES2_S2_S2_S2_fjLj128EEEEELb0ELb0ELb1ELb0EEEvNS_9BwdParamsE,"ax",@progbits
	.align	128
        .global         _ZN10layer_norm13ln_bwd_kernelINS_13Kernel_traitsI6__halfS2_S2_S2_fjLj3072ELj1ELj1ELj4ELj16ENS_18Kernel_traits_baseILj3072ES2_S2_S2_S2_fjLj128EEEEELb0ELb0ELb1ELb0EEEvNS_9BwdParamsE
        .type           _ZN10layer_norm13ln_bwd_kernelINS_13Kernel_traitsI6__halfS2_S2_S2_fjLj3072ELj1ELj1ELj4ELj16ENS_18Kernel_traits_baseILj3072ES2_S2_S2_S2_fjLj128EEEEELb0ELb0ELb1ELb0EEEvNS_9BwdParamsE,@function
        .size           _ZN10layer_norm13ln_bwd_kernelINS_13Kernel_traitsI6__halfS2_S2_S2_fjLj3072ELj1ELj1ELj4ELj16ENS_18Kernel_traits_baseILj3072ES2_S2_S2_S2_fjLj128EEEEELb0ELb0ELb1ELb0EEEvNS_9BwdParamsE,(.L_x_10676 - _ZN10layer_norm13ln_bwd_kernelINS_13Kernel_traitsI6__halfS2_S2_S2_fjLj3072ELj1ELj1ELj4ELj16ENS_18Kernel_traits_baseILj3072ES2_S2_S2_S2_fjLj128EEEEELb0ELb0ELb1ELb0EEEvNS_9BwdParamsE)
        .other          _ZN10layer_norm13ln_bwd_kernelINS_13Kernel_traitsI6__halfS2_S2_S2_fjLj3072ELj1ELj1ELj4ELj16ENS_18Kernel_traits_baseILj3072ES2_S2_S2_S2_fjLj128EEEEELb0ELb0ELb1ELb0EEEvNS_9BwdParamsE,@"STO_CUDA_ENTRY STV_DEFAULT"
_ZN10layer_norm13ln_bwd_kernelINS_13Kernel_traitsI6__halfS2_S2_S2_fjLj3072ELj1ELj1ELj4ELj16ENS_18Kernel_traits_baseILj3072ES2_S2_S2_S2_fjLj128EEEEELb0ELb0ELb1ELb0EEEvNS_9BwdParamsE:
.text._ZN10layer_norm13ln_bwd_kernelINS_13Kernel_traitsI6__halfS2_S2_S2_fjLj3072ELj1ELj1ELj4ELj16ENS_18Kernel_traits_baseILj3072ES2_S2_S2_S2_fjLj128EEEEELb0ELb0ELb1ELb0EEEvNS_9BwdParamsE:
        /* <DEDUP_REMOVED lines=16> */
[----:B------:R-:W1:Y:S08]  /*0100*/  @P4 LDC.64 R8, c[0x0][0x3d0] ;  /* 0x0000f400ff084b82 */ /* 0x000e700000000a00 */
[----:B------:R-:W4:Y:S01]  /*0110*/  @P1 LDC.64 R2, c[0x0][0x3d0] ;  /* 0x0000f400ff021b82 */ /* 0x000f220000000a00 */
[C---:B0-----:R-:W-:Y:S01]  /*0120*/  @P3 IMAD.WIDE.U32 R6, R11.reuse, 0x10, R6 ;  /* 0x000000100b063825 */ /* 0x041fe200078e0006 */
[----:B------:R-:W-:-:S04]  /*0130*/  @P3 IADD3 R11, PT, PT, R11, 0x80, RZ ;  /* 0x000000800b0b3810 */ /* 0x000fc80007ffe0ff */
[----:B--2---:R-:W5:Y:S01]  /*0140*/  @P3 LDG.E.128 R24, desc[UR10][R6.64] ;  /* 0x0000000a06183981 */ /* 0x004f62000c1e1d00 */
[----:B-1----:R-:W-:-:S05]  /*0150*/  @P4 IMAD.WIDE.U32 R8, R11, 0x10, R8 ;  /* 0x000000100b084825 */ /* 0x002fca00078e0008 */
[----:B------:R-:W5:Y:S01]  /*0160*/  @P4 LDG.E.128 R32, desc[UR10][R8.64] ;  /* 0x0000000a08204981 */ /* 0x000f62000c1e1d00 */
[----:B------:R-:W0:Y:S01]  /*0170*/  S2UR UR4, SR_CTAID.X ;  /* 0x00000000000479c3 */ /* 0x000e220000002500 */
[----:B----4-:R-:W-:-:S05]  /*0180*/  @P1 IMAD.WIDE.U32 R2, R146, 0x10, R2 ;  /* 0x0000001092021825 */ /* 0x010fca00078e0002 */
[----:B------:R0:W5:Y:S02]  /*0190*/  @P1 LDG.E.128 R28, desc[UR10][R2.64] ;  /* 0x0000000a021c1981 */ /* 0x000164000c1e1d00 */
[----:B0-----:R-:W-:-:S04]  /*01a0*/  MOV R2, UR4 ;  /* 0x0000000400027c02 */ /* 0x001fc80008000f00 */
        /* <DEDUP_REMOVED lines=25> */
[----:B------:R-:W-:Y:S06]  /*0340*/  @P0 BRA `(.L_x_1039) ;  /* 0x0000005400080947 */ /* 0x000fec0003800000 */
        /* <DEDUP_REMOVED lines=30> */
.L_x_1088:
[----:B------:R-:W0:Y:S08]  /*0530*/  LDC.64 R4, c[0x0][0x3f8] ;  /* 0x0000fe00ff047b82 */ /* 0x000e300000000a00 */
[----:B------:R-:W1:Y:S08]  /*0540*/  LDC.64 R102, c[0x0][0x3c8] ;  /* 0x0000f200ff667b82 */ /* 0x000e700000000a00 */
[----:B------:R-:W2:Y:S01]  /*0550*/  LDC.64 R100, c[0x0][0x3f0] ;  /* 0x0000fc00ff647b82 */ /* 0x000ea20000000a00 */
[----:B0-----:R-:W-:-:S06]  /*0560*/  IMAD.WIDE R4, R2, 0x4, R4 ;  /* 0x0000000402047825 */ /* 0x001fcc00078e0204 */
[----:B------:R-:W3:Y:S01]  /*0570*/  LDG.E R4, desc[UR10][R4.64] ;  /* 0x0000000a04047981 */ /* 0x000ee2000c1e1900 */
[----:B-1----:R-:W-:-:S05]  /*0580*/  IMAD.WIDE R102, R2, 0x4, R102 ;  /* 0x0000000402667825 */ /* 0x002fca00078e0266 */
[----:B-----5:R0:W5:Y:S01]  /*0590*/  LDG.E R3, desc[UR10][R102.64] ;  /* 0x0000000a66037981 */ /* 0x020162000c1e1900 */
[----:B--2---:R-:W-:-:S05]  /*05a0*/  IMAD.WIDE R100, R2, 0x4, R100 ;  /* 0x0000000402647825 */ /* 0x004fca00078e0264 */
[----:B------:R0:W5:Y:S01]  /*05b0*/  LDG.E R6, desc[UR10][R100.64] ;  /* 0x0000000a64067981 */ /* 0x000162000c1e1900 */
[----:B------:R-:W-:Y:S01]  /*05c0*/  BSSY.RECONVERGENT B0, `(.L_x_1040) ;  /* 0x000014e000007945 */ /* 0x000fe20003800200 */
[----:B------:R-:W-:Y:S02]  /*05d0*/  CS2R R144, SRZ ;  /* 0x0000000000907805 */ /* 0x000fe4000001ff00 */
        /* <DEDUP_REMOVED lines=11> */
[----:B------:R-:W-:-:S02]  /*0690*/  CS2R R144, SRZ ;  /* 0x0000000000907805 */ /* 0x000fc4000001ff00 */
[----:B------:R-:W-:Y:S02]  /*06a0*/  ISETP.NE.AND P0, PT, RZ, UR9, PT ;  /* 0x00000009ff007c0c */ /* 0x000fe4000bf05270 */
[C---:B------:R-:W-:Y:S02]  /*06b0*/  ISETP.GE.U32.AND P2, PT, R0.reuse, 0x100, PT ;  /* 0x000001000000780c */ /* 0x040fe40003f46070 */
[----:B------:R-:W-:Y:S01]  /*06c0*/  ISETP.GE.U32.AND P1, PT, R0, 0x180, PT ;  /* 0x000001800000780c */ /* 0x000fe20003f26070 */
        /* <DEDUP_REMOVED lines=21> */
[----:B------:R-:W-:Y:S02]  /*0820*/  HADD2.F32 R102, -RZ, R31.H0_H0 ;  /* 0x2000001fff667230 */ /* 0x000fe40000004100 */
[----:B0-----:R-:W-:-:S05]  /*0830*/  @P0 IMAD.WIDE.U32 R16, R147, 0x10, R16 ;  /* 0x0000001093100825 */ /* 0x001fca00078e0010 */
[----:B------:R0:W5:Y:S01]  /*0840*/  @P0 LDG.E.128 R80, desc[UR10][R16.64] ;  /* 0x0000000a10500981 */ /* 0x000162000c1e1d00 */
[----:B------:R-:W-:Y:S02]  /*0850*/  IADD3 R148, PT, PT, R148, 0x80, RZ ;  /* 0x0000008094947810 */ /* 0x000fe40007ffe0ff */
[----:B------:R-:W-:Y:S01]  /*0860*/  IADD3 R147, PT, PT, R147, 0x80, RZ ;  /* 0x0000008093937810 */ /* 0x000fe20007ffe0ff */
[--C-:B--2---:R-:W-:Y:S02]  /*0870*/  HADD2.F32 R107, -RZ, R8.reuse.H1_H1 ;  /* 0x30000008ff6b7230 */ /* 0x104fe40000004100 */
[----:B------:R-:W-:Y:S02]  /*0880*/  HADD2.F32 R7, -RZ, R8.H0_H0 ;  /* 0x20000008ff077230 */ /* 0x000fe40000004100 */
[--C-:B------:R-:W-:Y:S02]  /*0890*/  HADD2.F32 R145, -RZ, R9.reuse.H0_H0 ;  /* 0x20000009ff917230 */ /* 0x100fe40000004100 */
[----:B------:R-:W-:Y:S01]  /*08a0*/  FADD.FTZ R142, -R146, R107 ;  /* 0x0000006b928e7221 */ /* 0x000fe20000010100 */
[----:B------:R-:W-:-:S02]  /*08b0*/  HADD2.F32 R149, -RZ, R9.H1_H1 ;  /* 0x30000009ff957230 */ /* 0x000fc40000004100 */
[C---:B------:R-:W-:Y:S01]  /*08c0*/  FADD.FTZ R8, -R146.reuse, R7 ;  /* 0x0000000792087221 */ /* 0x040fe20000010100 */
[--C-:B---3--:R-:W-:Y:S02]  /*08d0*/  HADD2.F32 R9, -RZ, R12.reuse.H0_H0 ;  /* 0x2000000cff097230 */ /* 0x108fe40000004100 */
[C---:B-----5:R-:W-:Y:S01]  /*08e0*/  FMUL.FTZ R142, R3.reuse, R142 ;  /* 0x0000008e038e7220 */ /* 0x060fe20000410000 */
[----:B------:R-:W-:Y:S02]  /*08f0*/  HADD2.F32 R12, -RZ, R12.H1_H1 ;  /* 0x3000000cff0c7230 */ /* 0x000fe40000004100 */
[----:B------:R-:W-:Y:S01]  /*0900*/  FMUL.FTZ R141, R3, R8 ;  /* 0x00000008038d7220 */ /* 0x000fe20000410000 */
[----:B------:R-:W-:Y:S02]  /*0910*/  HADD2.F32 R7, -RZ, R28.H1_H1 ;  /* 0x3000001cff077230 */ /* 0x000fe40000004100 */
[----:B------:R-:W-:Y:S01]  /*0920*/  FADD.FTZ R8, -R146, R145 ;  /* 0x0000009192087221 */ /* 0x000fe20000010100 */
[----:B------:R-:W-:-:S02]  /*0930*/  HADD2.F32 R151, -RZ, R10.H0_H0 ;  /* 0x2000000aff977230 */ /* 0x000fc40000004100 */
[----:B------:R-:W-:Y:S01]  /*0940*/  FADD.FTZ R57, R57, R12 ;  /* 0x0000000c39397221 */ /* 0x000fe20000010000 */
[----:B------:R-:W-:Y:S02]  /*0950*/  HADD2.F32 R153, -RZ, R10.H1_H1 ;  /* 0x3000000aff997230 */ /* 0x000fe40000004100 */
[-C--:B------:R-:W-:Y:S01]  /*0960*/  FMUL.FTZ R7, R7, R12.reuse ;  /* 0x0000000c07077220 */ /* 0x080fe20000410000 */
[--C-:B------:R-:W-:Y:S02]  /*0970*/  HADD2.F32 R105, -RZ, R11.reuse.H0_H0 ;  /* 0x2000000bff697230 */ /* 0x100fe40000004100 */
[----:B------:R-:W-:Y:S01]  /*0980*/  FFMA.FTZ R37, R142, R12, R37 ;  /* 0x0000000c8e257223 */ /* 0x000fe20000010025 */
[----:B------:R-:W-:Y:S02]  /*0990*/  HADD2.F32 R101, -RZ, R11.H1_H1 ;  /* 0x3000000bff657230 */ /* 0x000fe40000004100 */
[----:B------:R-:W-:Y:S01]  /*09a0*/  FADD.FTZ R12, -R146, R149 ;  /* 0x00000095920c7221 */ /* 0x000fe20000010100 */
[----:B------:R-:W-:-:S02]  /*09b0*/  HADD2.F32 R11, -RZ, R13.H0_H0 ;  /* 0x2000000dff0b7230 */ /* 0x000fc40000004100 */
[-C--:B------:R-:W-:Y:S01]  /*09c0*/  FMUL.FTZ R139, R139, R9.reuse ;  /* 0x000000098b8b7220 */ /* 0x080fe20000410000 */
[----:B------:R-:W-:Y:S02]  /*09d0*/  HADD2.F32 R10, -RZ, R29.H0_H0 ;  /* 0x2000001dff0a7230 */ /* 0x000fe40000004100 */
[----:B------:R-:W-:Y:S01]  /*09e0*/  FADD.FTZ R56, R56, R9 ;  /* 0x0000000938387221 */ /* 0x000fe20000010000 */
[----:B------:R-:W-:Y:S01]  /*09f0*/  FFMA.FTZ R36, R141, R9, R36 ;  /* 0x000000098d247223 */ /* 0x000fe20000010024 */
[----:B0-----:R-:W-:Y:S02]  /*0a00*/  HADD2.F32 R16, -RZ, R13.H1_H1 ;  /* 0x3000000dff107230 */ /* 0x001fe40000004100 */
[C---:B------:R-:W-:Y:S01]  /*0a10*/  FMUL.FTZ R9, R3.reuse, R8 ;  /* 0x0000000803097220 */ /* 0x040fe20000410000 */
[----:B------:R-:W-:Y:S02]  /*0a20*/  HADD2.F32 R13, -RZ, R29.H1_H1 ;  /* 0x3000001dff0d7230 */ /* 0x000fe40000004100 */
[----:B------:R-:W-:Y:S01]  /*0a30*/  FMUL.FTZ R8, R10, R11 ;  /* 0x0000000b0a087220 */ /* 0x000fe20000410000 */
[----:B------:R-:W-:Y:S01]  /*0a40*/  FMUL.FTZ R10, R3, R12 ;  /* 0x0000000c030a7220 */ /* 0x000fe20000410000 */
[----:B------:R-:W-:-:S02]  /*0a50*/  HADD2.F32 R17, -RZ, R14.H0_H0 ;  /* 0x2000000eff117230 */ /* 0x000fc40000004100 */
[----:B------:R-:W-:Y:S01]  /*0a60*/  FADD.FTZ R12, -R146, R151 ;  /* 0x00000097920c7221 */ /* 0x000fe20000010100 */
[----:B------:R-:W-:Y:S02]  /*0a70*/  HADD2.F32 R18, -RZ, R14.H1_H1 ;  /* 0x3000000eff127230 */ /* 0x000fe40000004100 */
[----:B------:R-:W-:Y:S01]  /*0a80*/  FADD.FTZ R58, R58, R11 ;  /* 0x0000000b3a3a7221 */ /* 0x000fe20000010000 */
[----:B------:R-:W-:Y:S01]  /*0a90*/  FFMA.FTZ R38, R9, R11, R38 ;  /* 0x0000000b09267223 */ /* 0x000fe20000010026 */
[----:B------:R-:W-:Y:S02]  /*0aa0*/  HADD2.F32 R14, -RZ, R30.H0_H0 ;  /* 0x2000001eff0e7230 */ /* 0x000fe40000004100 */
[-C--:B------:R-:W-:Y:S01]  /*0ab0*/  FMUL.FTZ R11, R13, R16.reuse ;  /* 0x000000100d0b7220 */ /* 0x080fe20000410000 */
[----:B------:R-:W-:Y:S01]  /*0ac0*/  FADD.FTZ R59, R59, R16 ;  /* 0x000000103b3b7221 */ /* 0x000fe20000010000 */
[----:B------:R-:W-:Y:S01]  /*0ad0*/  FFMA.FTZ R39, R10, R16, R39 ;  /* 0x000000100a277223 */ /* 0x000fe20000010027 */
[----:B------:R-:W-:Y:S01]  /*0ae0*/  FADD.FTZ R16, -R146, R153 ;  /* 0x0000009992107221 */ /* 0x000fe20000010100 */
[----:B------:R-:W-:Y:S01]  /*0af0*/  FMUL.FTZ R13, R3, R12 ;  /* 0x0000000c030d7220 */ /* 0x000fe20000410000 */
[----:B------:R-:W-:-:S02]  /*0b00*/  HADD2.F32 R103, -RZ, R15.H0_H0 ;  /* 0x2000000fff677230 */ /* 0x000fc40000004100 */
[-C--:B------:R-:W-:Y:S01]  /*0b10*/  FMUL.FTZ R12, R14, R17.reuse ;  /* 0x000000110e0c7220 */ /* 0x080fe20000410000 */
[----:B------:R-:W-:Y:S02]  /*0b20*/  HADD2.F32 R100, -RZ, R15.H1_H1 ;  /* 0x3000000fff647230 */ /* 0x000fe40000004100 */
[----:B------:R-:W-:Y:S01]  /*0b30*/  FMUL.FTZ R14, R3, R16 ;  /* 0x00000010030e7220 */ /* 0x000fe20000410000 */
[----:B------:R-:W-:Y:S02]  /*0b40*/  HADD2.F32 R15, -RZ, R30.H1_H1 ;  /* 0x3000001eff0f7230 */ /* 0x000fe40000004100 */
[----:B------:R-:W-:Y:S01]  /*0b50*/  FADD.FTZ R60, R60, R17 ;  /* 0x000000113c3c7221 */ /* 0x000fe20000010000 */
[----:B------:R-:W-:Y:S01]  /*0b60*/  FFMA.FTZ R40, R13, R17, R40 ;  /* 0x000000110d287223 */ /* 0x000fe20000010028 */
[----:B------:R-:W-:Y:S01]  /*0b70*/  FADD.FTZ R16, RZ, R139 ;  /* 0x0000008bff107221 */ /* 0x000fe20000010000 */
[----:B------:R-:W-:Y:S01]  /*0b80*/  FFMA.FTZ R17, R141, R139, RZ ;  /* 0x0000008b8d117223 */ /* 0x000fe200000100ff */
[-C--:B------:R-:W-:Y:S01]  /*0b90*/  FMUL.FTZ R15, R15, R18.reuse ;  /* 0x000000120f0f7220 */ /* 0x080fe20000410000 */
[----:B------:R-:W-:Y:S01]  /*0ba0*/  FADD.FTZ R61, R61, R18 ;  /* 0x000000123d3d7221 */ /* 0x000fe20000010000 */
[----:B------:R-:W-:Y:S01]  /*0bb0*/  FFMA.FTZ R41, R14, R18, R41 ;  /* 0x000000120e297223 */ /* 0x000fe20000010029 */
[----:B------:R-:W-:Y:S01]  /*0bc0*/  FADD.FTZ R107, R16, R7 ;  /* 0x00000007106b7221 */ /* 0x000fe20000010000 */
[----:B------:R-:W-:Y:S01]  /*0bd0*/  FFMA.FTZ R18, R142, R7, R17 ;  /* 0x000000078e127223 */ /* 0x000fe20000010011 */
[----:B------:R-:W-:Y:S01]  /*0be0*/  FMUL.FTZ R16, R102, R103 ;  /* 0x0000006766107220 */ /* 0x000fe20000410000 */
[C---:B------:R-:W-:Y:S01]  /*0bf0*/  FADD.FTZ R104, -R146.reuse, R105 ;  /* 0x0000006992687221 */ /* 0x040fe20000010100 */
[----:B------:R-:W-:Y:S01]  /*0c00*/  FADD.FTZ R102, R107, R8 ;  /* 0x000000086b667221 */ /* 0x000fe20000010000 */
[----:B------:R-:W-:Y:S01]  /*0c10*/  FFMA.FTZ R105, R9, R8, R18 ;  /* 0x0000000809697223 */ /* 0x000fe20000010012 */
[----:B------:R-:W-:Y:S01]  /*0c20*/  FADD.FTZ R108, -R146, R101 ;  /* 0x00000065926c7221 */ /* 0x000fe20000010100 */
[----:B------:R-:W-:Y:S01]  /*0c30*/  FMUL.FTZ R17, R3, R104 ;  /* 0x0000006803117220 */ /* 0x000fe20000410000 */
[----:B------:R-:W-:Y:S01]  /*0c40*/  FADD.FTZ R107, R102, R11 ;  /* 0x0000000b666b7221 */ /* 0x000fe20000010000 */
[----:B------:R-:W-:Y:S01]  /*0c50*/  FFMA.FTZ R18, R10, R11, R105 ;  /* 0x0000000b0a127223 */ /* 0x000fe20000010069 */
[----:B------:R-:W-:Y:S01]  /*0c60*/  FADD.FTZ R62, R62, R103 ;  /* 0x000000673e3e7221 */ /* 0x000fe20000010000 */
[----:B------:R-:W-:Y:S01]  /*0c70*/  FFMA.FTZ R42, R17, R103, R42 ;  /* 0x00000067112a7223 */ /* 0x000fe2000001002a */
[----:B------:R-:W-:Y:S01]  /*0c80*/  FADD.FTZ R102, R107, R12 ;  /* 0x0000000c6b667221 */ /* 0x000fe20000010000 */
[----:B------:R-:W-:Y:S01]  /*0c90*/  FFMA.FTZ R101, R13, R12, R18 ;  /* 0x0000000c0d657223 */ /* 0x000fe20000010012 */
[----:B------:R-:W-:-:S02]  /*0ca0*/  HADD2.F32 R145, -RZ, R31.H1_H1 ;  /* 0x3000001fff917230 */ /* 0x000fc40000004100 */
[----:B------:R-:W-:Y:S01]  /*0cb0*/  FMUL.FTZ R108, R3, R108 ;  /* 0x0000006c036c7220 */ /* 0x000fe20000410000 */
[----:B------:R-:W-:Y:S01]  /*0cc0*/  FADD.FTZ R103, R102, R15 ;  /* 0x0000000f66677221 */ /* 0x000fe20000010000 */
[----:B------:R-:W-:Y:S01]  /*0cd0*/  FFMA.FTZ R102, R14, R15, R101 ;  /* 0x0000000f0e667223 */ /* 0x000fe20000010065 */
[----:B------:R-:W-:Y:S01]  /*0ce0*/  FADD.FTZ R63, R63, R100 ;  /* 0x000000643f3f7221 */ /* 0x000fe20000010000 */
[----:B------:R-:W-:Y:S01]  /*0cf0*/  FMUL.FTZ R18, R145, R100 ;  /* 0x0000006491127220 */ /* 0x000fe20000410000 */
[----:B------:R-:W-:Y:S01]  /*0d00*/  FADD.FTZ R103, R103, R16 ;  /* 0x0000001067677221 */ /* 0x000fe20000010000 */
[----:B------:R-:W-:Y:S01]  /*0d10*/  FFMA.FTZ R101, R17, R16, R102 ;  /* 0x0000001011657223 */ /* 0x000fe20000010066 */
[C---:B------:R-:W-:Y:S02]  /*0d20*/  FFMA.FTZ R43, R108.reuse, R100, R43 ;  /* 0x000000646c2b7223 */ /* 0x040fe4000001002b */
[----:B------:R-:W-:Y:S01]  /*0d30*/  FADD.FTZ R145, R103, R18 ;  /* 0x0000001267917221 */ /* 0x000fe20000010000 */
[----:B------:R-:W-:-:S07]  /*0d40*/  FFMA.FTZ R144, R108, R18, R101 ;  /* 0x000000126c907223 */ /* 0x000fce0000010065 */
.L_x_1043:
[----:B----4-:R-:W-:Y:S05]  /*0d50*/  BSYNC.RECONVERGENT B1 ;  /* 0x0000000000017941 */ /* 0x010fea0003800200 */
.L_x_1042:
        /* <DEDUP_REMOVED lines=17> */
[--C-:B--2---:R-:W-:Y:S02]  /*0e70*/  HADD2.F32 R19, -RZ, R100.reuse.H0_H0 ;  /* 0x20000064ff137230 */ /* 0x104fe40000004100 */
[----:B------:R-:W-:Y:S02]  /*0e80*/  HADD2.F32 R115, -RZ, R100.H1_H1 ;  /* 0x30000064ff737230 */ /* 0x000fe40000004100 */
[----:B------:R-:W-:Y:S02]  /*0e90*/  HADD2.F32 R121, -RZ, R101.H0_H0 ;  /* 0x20000065ff797230 */ /* 0x000fe40000004100 */
[----:B0-----:R-:W-:Y:S01]  /*0ea0*/  FADD.FTZ R110, -R146, R19 ;  /* 0x00000013926e7221 */ /* 0x001fe20000010100 */
[----:B------:R-:W-:-:S02]  /*0eb0*/  HADD2.F32 R151, -RZ, R102.H0_H0 ;  /* 0x20000066ff977230 */ /* 0x000fc40000004100 */
[C---:B------:R-:W-:Y:S01]  /*0ec0*/  FADD.FTZ R112, -R146.reuse, R115 ;  /* 0x0000007392707221 */ /* 0x040fe20000010100 */
[----:B------:R-:W-:Y:S02]  /*0ed0*/  HADD2.F32 R153, -RZ, R102.H1_H1 ;  /* 0x30000066ff997230 */ /* 0x000fe40000004100 */
[C---:B-----5:R-:W-:Y:S01]  /*0ee0*/  FMUL.FTZ R19, R3.reuse, R110 ;  /* 0x0000006e03137220 */ /* 0x060fe20000410000 */
[----:B------:R-:W-:Y:S02]  /*0ef0*/  HADD2.F32 R102, -RZ, R24.H0_H0 ;  /* 0x20000018ff667230 */ /* 0x000fe40000004100 */
[----:B------:R-:W-:Y:S01]  /*0f00*/  FMUL.FTZ R112, R3, R112 ;  /* 0x0000007003707220 */ /* 0x000fe20000410000 */
[--C-:B---3--:R-:W-:Y:S02]  /*0f10*/  HADD2.F32 R109, -RZ, R104.reuse.H0_H0 ;  /* 0x20000068ff6d7230 */ /* 0x108fe40000004100 */
[----:B------:R-:W-:Y:S01]  /*0f20*/  FADD.FTZ R116, -R146, R121 ;  /* 0x0000007992747221 */ /* 0x000fe20000010100 */
[----:B------:R-:W-:-:S02]  /*0f30*/  HADD2.F32 R111, -RZ, R104.H1_H1 ;  /* 0x30000068ff6f7230 */ /* 0x000fc40000004100 */
[----:B------:R-:W-:Y:S01]  /*0f40*/  FADD.FTZ R120, -R146, R153 ;  /* 0x0000009992787221 */ /* 0x000fe20000010100 */
[----:B------:R-:W-:Y:S02]  /*0f50*/  HADD2.F32 R104, -RZ, R24.H1_H1 ;  /* 0x30000018ff687230 */ /* 0x000fe40000004100 */
[-C--:B------:R-:W-:Y:S01]  /*0f60*/  FMUL.FTZ R110, R102, R109.reuse ;  /* 0x0000006d666e7220 */ /* 0x080fe20000410000 */
[----:B------:R-:W-:Y:S01]  /*0f70*/  FADD.FTZ R64, R64, R109 ;  /* 0x0000006d40407221 */ /* 0x000fe20000010000 */
[----:B------:R-:W-:Y:S01]  /*0f80*/  FFMA.FTZ R44, R19, R109, R44 ;  /* 0x0000006d132c7223 */ /* 0x000fe2000001002c */
[----:B------:R-:W-:Y:S02]  /*0f90*/  HADD2.F32 R149, -RZ, R101.H1_H1 ;  /* 0x30000065ff957230 */ /* 0x000fe40000004100 */
[-C--:B------:R-:W-:Y:S01]  /*0fa0*/  FMUL.FTZ R109, R104, R111.reuse ;  /* 0x0000006f686d7220 */ /* 0x080fe20000410000 */
[--C-:B------:R-:W-:Y:S02]  /*0fb0*/  HADD2.F32 R113, -RZ, R105.reuse.H0_H0 ;  /* 0x20000069ff717230 */ /* 0x100fe40000004100 */
[----:B------:R-:W-:Y:S01]  /*0fc0*/  FADD.FTZ R65, R65, R111 ;  /* 0x0000006f41417221 */ /* 0x000fe20000010000 */
[----:B------:R-:W-:Y:S01]  /*0fd0*/  FFMA.FTZ R45, R112, R111, R45 ;  /* 0x0000006f702d7223 */ /* 0x000fe2000001002d */
[----:B------:R-:W-:-:S02]  /*0fe0*/  HADD2.F32 R105, -RZ, R105.H1_H1 ;  /* 0x30000069ff697230 */ /* 0x000fc40000004100 */
[----:B------:R-:W-:Y:S01]  /*0ff0*/  FMUL.FTZ R111, R3, R116 ;  /* 0x00000074036f7220 */ /* 0x000fe20000410000 */
[----:B------:R-:W-:Y:S02]  /*1000*/  HADD2.F32 R102, -RZ, R25.H1_H1 ;  /* 0x30000019ff667230 */ /* 0x000fe40000004100 */
[C---:B------:R-:W-:Y:S01]  /*1010*/  FADD.FTZ R104, -R146.reuse, R151 ;  /* 0x0000009792687221 */ /* 0x040fe20000010100 */
[----:B------:R-:W-:Y:S01]  /*1020*/  FADD.FTZ R116, -R146, R149 ;  /* 0x0000009592747221 */ /* 0x000fe20000010100 */
[-C--:B------:R-:W-:Y:S01]  /*1030*/  FMUL.FTZ R114, R114, R113.reuse ;  /* 0x0000007172727220 */ /* 0x080fe20000410000 */
[----:B------:R-:W-:Y:S01]  /*1040*/  FADD.FTZ R66, R66, R113 ;  /* 0x0000007142427221 */ /* 0x000fe20000010000 */
[----:B------:R-:W-:Y:S01]  /*1050*/  FFMA.FTZ R46, R111, R113, R46 ;  /* 0x000000716f2e7223 */ /* 0x000fe2000001002e */
[--C-:B------:R-:W-:Y:S02]  /*1060*/  HADD2.F32 R117, -RZ, R106.reuse.H0_H0 ;  /* 0x2000006aff757230 */ /* 0x100fe40000004100 */
[----:B------:R-:W-:Y:S01]  /*1070*/  FMUL.FTZ R113, R102, R105 ;  /* 0x0000006966717220 */ /* 0x000fe20000410000 */
[----:B------:R-:W-:-:S02]  /*1080*/  HADD2.F32 R106, -RZ, R106.H1_H1 ;  /* 0x3000006aff6a7230 */ /* 0x000fc40000004100 */
[C---:B------:R-:W-:Y:S01]  /*1090*/  FMUL.FTZ R115, R3.reuse, R104 ;  /* 0x0000006803737220 */ /* 0x040fe20000410000 */
[----:B------:R-:W-:Y:S02]  /*10a0*/  HADD2.F32 R102, -RZ, R26.H1_H1 ;  /* 0x3000001aff667230 */ /* 0x000fe40000004100 */
[----:B------:R-:W-:Y:S01]  /*10b0*/  FMUL.FTZ R116, R3, R116 ;  /* 0x0000007403747220 */ /* 0x000fe20000410000 */
[-C--:B------:R-:W-:Y:S01]  /*10c0*/  FMUL.FTZ R118, R118, R117.reuse ;  /* 0x0000007576767220 */ /* 0x080fe20000410000 */
[----:B------:R-:W-:Y:S01]  /*10d0*/  FADD.FTZ R68, R68, R117 ;  /* 0x0000007544447221 */ /* 0x000fe20000010000 */
[----:B------:R-:W-:Y:S01]  /*10e0*/  FFMA.FTZ R48, R115, R117, R48 ;  /* 0x0000007573307223 */ /* 0x000fe20000010030 */
[----:B------:R-:W-:Y:S01]  /*10f0*/  FMUL.FTZ R117, R102, R106 ;  /* 0x0000006a66757220 */ /* 0x000fe20000410000 */
[----:B------:R-:W-:Y:S01]  /*1100*/  FADD.FTZ R67, R67, R105 ;  /* 0x0000006943437221 */ /* 0x000fe20000010000 */
[----:B------:R-:W-:Y:S01]  /*1110*/  FFMA.FTZ R47, R116, R105, R47 ;  /* 0x00000069742f7223 */ /* 0x000fe2000001002f */
[----:B------:R-:W-:Y:S01]  /*1120*/  FADD.FTZ R102, R145, R110 ;  /* 0x0000006e91667221 */ /* 0x000fe20000010000 */
[----:B------:R-:W-:Y:S01]  /*1130*/  FFMA.FTZ R105, R19, R110, R144 ;  /* 0x0000006e13697223 */ /* 0x000fe20000010090 */
[----:B------:R-:W-:-:S02]  /*1140*/  HADD2.F32 R119, -RZ, R103.H0_H0 ;  /* 0x20000067ff777230 */ /* 0x000fc40000004100 */
[----:B------:R-:W-:Y:S01]  /*1150*/  FMUL.FTZ R120, R3, R120 ;  /* 0x0000007803787220 */ /* 0x000fe20000410000 */
[--C-:B------:R-:W-:Y:S02]  /*1160*/  HADD2.F32 R101, -RZ, R107.reuse.H0_H0 ;  /* 0x2000006bff657230 */ /* 0x100fe40000004100 */
[----:B------:R-:W-:Y:S01]  /*1170*/  FADD.FTZ R69, R69, R106 ;  /* 0x0000006a45457221 */ /* 0x000fe20000010000 */
[----:B------:R-:W-:Y:S02]  /*1180*/  HADD2.F32 R100, -RZ, R107.H1_H1 ;  /* 0x3000006bff647230 */ /* 0x000fe40000004100 */
[----:B------:R-:W-:Y:S01]  /*1190*/  FADD.FTZ R107, R102, R109 ;  /* 0x0000006d666b7221 */ /* 0x000fe20000010000 */
[----:B------:R-:W-:Y:S02]  /*11a0*/  HADD2.F32 R104, -RZ, R27.H0_H0 ;  /* 0x2000001bff687230 */ /* 0x000fe40000004100 */
[----:B------:R-:W-:Y:S01]  /*11b0*/  FFMA.FTZ R102, R112, R109, R105 ;  /* 0x0000006d70667223 */ /* 0x000fe20000010069 */
[----:B------:R-:W-:Y:S01]  /*11c0*/  FFMA.FTZ R49, R120, R106, R49 ;  /* 0x0000006a78317223 */ /* 0x000fe20000010031 */
[----:B------:R-:W-:Y:S01]  /*11d0*/  FADD.FTZ R106, -R146, R119 ;  /* 0x00000077926a7221 */ /* 0x000fe20000010100 */
[----:B------:R-:W-:-:S02]  /*11e0*/  HADD2.F32 R103, -RZ, R103.H1_H1 ;  /* 0x30000067ff677230 */ /* 0x000fc40000004100 */
[----:B------:R-:W-:Y:S01]  /*11f0*/  FMUL.FTZ R119, R104, R101 ;  /* 0x0000006568777220 */ /* 0x000fe20000410000 */
[----:B------:R-:W-:Y:S01]  /*1200*/  FADD.FTZ R104, R107, R114 ;  /* 0x000000726b687221 */ /* 0x000fe20000010000 */
[----:B------:R-:W-:Y:S01]  /*1210*/  FFMA.FTZ R105, R111, R114, R102 ;  /* 0x000000726f697223 */ /* 0x000fe20000010066 */
[----:B------:R-:W-:Y:S01]  /*1220*/  FMUL.FTZ R121, R3, R106 ;  /* 0x0000006a03797220 */ /* 0x000fe20000410000 */
[----:B------:R-:W-:Y:S01]  /*1230*/  FADD.FTZ R70, R70, R101 ;  /* 0x0000006546467221 */ /* 0x000fe20000010000 */
[----:B------:R-:W-:Y:S01]  /*1240*/  FADD.FTZ R107, R104, R113 ;  /* 0x00000071686b7221 */ /* 0x000fe20000010000 */
[----:B------:R-:W-:Y:S01]  /*1250*/  FFMA.FTZ R102, R116, R113, R105 ;  /* 0x0000007174667223 */ /* 0x000fe20000010069 */
[----:B------:R-:W-:Y:S01]  /*1260*/  FFMA.FTZ R50, R121, R101, R50 ;  /* 0x0000006579327223 */ /* 0x000fe20000010032 */
[----:B------:R-:W-:Y:S02]  /*1270*/  HADD2.F32 R145, -RZ, R27.H1_H1 ;  /* 0x3000001bff917230 */ /* 0x000fe40000004100 */
[----:B------:R-:W-:Y:S01]  /*1280*/  FADD.FTZ R104, R107, R118 ;  /* 0x000000766b687221 */ /* 0x000fe20000010000 */
[----:B------:R-:W-:Y:S01]  /*1290*/  FFMA.FTZ R101, R115, R118, R102 ;  /* 0x0000007673657223 */ /* 0x000fe20000010066 */
[----:B------:R-:W-:Y:S01]  /*12a0*/  FADD.FTZ R124, -R146, R103 ;  /* 0x00000067927c7221 */ /* 0x000fe20000010100 */
[----:B------:R-:W-:Y:S01]  /*12b0*/  FADD.FTZ R71, R71, R100 ;  /* 0x0000006447477221 */ /* 0x000fe20000010000 */
[----:B------:R-:W-:Y:S01]  /*12c0*/  FADD.FTZ R104, R104, R117 ;  /* 0x0000007568687221 */ /* 0x000fe20000010000 */
[----:B------:R-:W-:Y:S01]  /*12d0*/  FFMA.FTZ R102, R120, R117, R101 ;  /* 0x0000007578667223 */ /* 0x000fe20000010065 */
[----:B------:R-:W-:Y:S01]  /*12e0*/  FMUL.FTZ R122, R145, R100 ;  /* 0x00000064917a7220 */ /* 0x000fe20000410000 */
[----:B------:R-:W-:Y:S01]  /*12f0*/  FMUL.FTZ R124, R3, R124 ;  /* 0x0000007c037c7220 */ /* 0x000fe20000410000 */
[----:B------:R-:W-:Y:S01]  /*1300*/  FADD.FTZ R145, R104, R119 ;  /* 0x0000007768917221 */ /* 0x000fe20000010000 */
[----:B------:R-:W-:-:S02]  /*1310*/  FFMA.FTZ R101, R121, R119, R102 ;  /* 0x0000007779657223 */ /* 0x000fc40000010066 */
[C---:B------:R-:W-:Y:S01]  /*1320*/  FFMA.FTZ R51, R124.reuse, R100, R51 ;  /* 0x000000647c337223 */ /* 0x040fe20000010033 */
[----:B------:R-:W-:Y:S01]  /*1330*/  FADD.FTZ R145, R145, R122 ;  /* 0x0000007a91917221 */ /* 0x000fe20000010000 */
[----:B------:R-:W-:-:S07]  /*1340*/  FFMA.FTZ R144, R124, R122, R101 ;  /* 0x0000007a7c907223 */ /* 0x000fce0000010065 */
.L_x_1045:
[----:B------:R-:W-:Y:S05]  /*1350*/  BSYNC.RECONVERGENT B1 ;  /* 0x0000000000017941 */ /* 0x000fea0003800200 */
.L_x_1044:
        /* <DEDUP_REMOVED lines=11> */
[----:B------:R0:W5:Y:S02]  /*1410*/  @P0 LDG.E.128 R20, desc[UR10][R126.64] ;  /* 0x0000000a7e140981 */ /* 0x000164000c1e1d00 */
[----:B0-----:R-:W-:Y:S02]  /*1420*/  HADD2.F32 R126, -RZ, R32.H0_H0 ;  /* 0x20000020ff7e7230 */ /* 0x001fe40000004100 */
[--C-:B--2---:R-:W-:Y:S02]  /*1430*/  HADD2.F32 R123, -RZ, R100.reuse.H0_H0 ;  /* 0x20000064ff7b7230 */ /* 0x104fe40000004100 */
[--C-:B------:R-:W-:Y:S02]  /*1440*/  HADD2.F32 R135, -RZ, R103.reuse.H0_H0 ;  /* 0x20000067ff877230 */ /* 0x100fe40000004100 */
[----:B------:R-:W-:Y:S02]  /*1450*/  HADD2.F32 R103, -RZ, R103.H1_H1 ;  /* 0x30000067ff677230 */ /* 0x000fe40000004100 */
[----:B------:R-:W-:Y:S01]  /*1460*/  FADD.FTZ R128, -R146, R123 ;  /* 0x0000007b92807221 */ /* 0x000fe20000010100 */
[----:B------:R-:W-:-:S02]  /*1470*/  HADD2.F32 R125, -RZ, R100.H1_H1 ;  /* 0x30000064ff7d7230 */ /* 0x000fc40000004100 */
[C---:B------:R-:W-:Y:S01]  /*1480*/  FADD.FTZ R100, -R146.reuse, R135 ;  /* 0x0000008792647221 */ /* 0x040fe20000010100 */
[--C-:B------:R-:W-:Y:S02]  /*1490*/  HADD2.F32 R129, -RZ, R101.reuse.H0_H0 ;  /* 0x20000065ff817230 */ /* 0x100fe40000004100 */
[C---:B------:R-:W-:Y:S01]  /*14a0*/  FADD.FTZ R140, -R146.reuse, R103 ;  /* 0x00000067928c7221 */ /* 0x040fe20000010100 */
[----:B------:R-:W-:Y:S02]  /*14b0*/  HADD2.F32 R101, -RZ, R101.H1_H1 ;  /* 0x30000065ff657230 */ /* 0x000fe40000004100 */
[----:B------:R-:W-:Y:S01]  /*14c0*/  FADD.FTZ R130, -R146, R125 ;  /* 0x0000007d92827221 */ /* 0x000fe20000010100 */
[----:B---3--:R-:W-:Y:S02]  /*14d0*/  HADD2.F32 R103, -RZ, R104.H0_H0 ;  /* 0x20000068ff677230 */ /* 0x008fe40000004100 */
[----:B-----5:R-:W-:Y:S01]  /*14e0*/  FMUL.FTZ R123, R3, R128 ;  /* 0x00000080037b7220 */ /* 0x020fe20000410000 */
[----:B------:R-:W-:-:S02]  /*14f0*/  HADD2.F32 R131, -RZ, R102.H0_H0 ;  /* 0x20000066ff837230 */ /* 0x000fc40000004100 */
[C---:B------:R-:W-:Y:S01]  /*1500*/  FADD.FTZ R132, -R146.reuse, R129 ;  /* 0x0000008192847221 */ /* 0x040fe20000010100 */
[----:B------:R-:W-:Y:S01]  /*1510*/  FADD.FTZ R134, -R146, R101 ;  /* 0x0000006592867221 */ /* 0x000fe20000010100 */
[----:B------:R-:W-:Y:S01]  /*1520*/  FMUL.FTZ R128, R3, R130 ;  /* 0x0000008203807220 */ /* 0x000fe20000410000 */
[----:B------:R-:W-:Y:S02]  /*1530*/  HADD2.F32 R104, -RZ, R104.H1_H1 ;  /* 0x30000068ff687230 */ /* 0x000fe40000004100 */
[-C--:B------:R-:W-:Y:S01]  /*1540*/  FMUL.FTZ R126, R126, R103.reuse ;  /* 0x000000677e7e7220 */ /* 0x080fe20000410000 */
[----:B------:R-:W-:Y:S02]  /*1550*/  HADD2.F32 R129, -RZ, R105.H0_H0 ;  /* 0x20000069ff817230 */ /* 0x000fe40000004100 */
[----:B------:R-:W-:Y:S01]  /*1560*/  FADD.FTZ R88, R88, R103 ;  /* 0x0000006758587221 */ /* 0x000fe20000010000 */
[----:B------:R-:W-:Y:S02]  /*1570*/  HADD2.F32 R125, -RZ, R32.H1_H1 ;  /* 0x30000020ff7d7230 */ /* 0x000fe40000004100 */
[----:B------:R-:W-:Y:S01]  /*1580*/  FFMA.FTZ R72, R123, R103, R72 ;  /* 0x000000677b487223 */ /* 0x000fe20000010048 */
[----:B------:R-:W-:-:S02]  /*1590*/  HADD2.F32 R130, -RZ, R33.H0_H0 ;  /* 0x20000021ff827230 */ /* 0x000fc40000004100 */
[----:B------:R-:W-:Y:S01]  /*15a0*/  FADD.FTZ R148, -R146, R131 ;  /* 0x0000008392947221 */ /* 0x000fe20000010100 */
[----:B------:R-:W-:Y:S02]  /*15b0*/  HADD2.F32 R138, -RZ, R105.H1_H1 ;  /* 0x30000069ff8a7230 */ /* 0x000fe40000004100 */
[C---:B------:R-:W-:Y:S01]  /*15c0*/  FMUL.FTZ R127, R3.reuse, R132 ;  /* 0x00000084037f7220 */ /* 0x040fe20000410000 */
[----:B------:R-:W-:Y:S02]  /*15d0*/  HADD2.F32 R103, -RZ, R33.H1_H1 ;  /* 0x30000021ff677230 */ /* 0x000fe40000004100 */
[----:B------:R-:W-:Y:S01]  /*15e0*/  FMUL.FTZ R132, R3, R134 ;  /* 0x0000008603847220 */ /* 0x000fe20000410000 */
[----:B------:R-:W-:Y:S02]  /*15f0*/  HADD2.F32 R105, -RZ, R106.H0_H0 ;  /* 0x2000006aff697230 */ /* 0x000fe40000004100 */
[----:B------:R-:W-:Y:S01]  /*1600*/  FMUL.FTZ R125, R125, R104 ;  /* 0x000000687d7d7220 */ /* 0x000fe20000410000 */
[----:B------:R-:W-:-:S02]  /*1610*/  HADD2.F32 R134, -RZ, R34.H0_H0 ;  /* 0x20000022ff867230 */ /* 0x000fc40000004100 */
[----:B------:R-:W-:Y:S01]  /*1620*/  FADD.FTZ R89, R89, R104 ;  /* 0x0000006859597221 */ /* 0x000fe20000010000 */
[----:B------:R-:W-:Y:S01]  /*1630*/  FFMA.FTZ R73, R128, R104, R73 ;  /* 0x0000006880497223 */ /* 0x000fe20000010049 */
[-C--:B------:R-:W-:Y:S01]  /*1640*/  FMUL.FTZ R130, R130, R129.reuse ;  /* 0x0000008182827220 */ /* 0x080fe20000410000 */
[----:B------:R-:W-:Y:S01]  /*1650*/  FADD.FTZ R90, R90, R129 ;  /* 0x000000815a5a7221 */ /* 0x000fe20000010000 */
[----:B------:R-:W-:Y:S01]  /*1660*/  FFMA.FTZ R74, R127, R129, R74 ;  /* 0x000000817f4a7223 */ /* 0x000fe2000001004a */
[----:B------:R-:W-:Y:S01]  /*1670*/  FMUL.FTZ R131, R3, R148 ;  /* 0x0000009403837220 */ /* 0x000fe20000410000 */
        /* <DEDUP_REMOVED lines=9> */
[----:B------:R-:W-:Y:S01]  /*1710*/  FADD.FTZ R136, -R146, R133 ;  /* 0x0000008592887221 */ /* 0x000fe20000010100 */
[----:B------:R-:W-:-:S02]  /*1720*/  HADD2.F32 R146, -RZ, R106.H1_H1 ;  /* 0x3000006aff927230 */ /* 0x000fc40000004100 */
[----:B------:R-:W-:Y:S01]  /*1730*/  FADD.FTZ R106, R105, R130 ;  /* 0x00000082696a7221 */ /* 0x000fe20000010000 */
[----:B------:R-:W-:Y:S01]  /*1740*/  FFMA.FTZ R103, R127, R130, R104 ;  /* 0x000000827f677223 */ /* 0x000fe20000010068 */
[----:B------:R-:W-:Y:S02]  /*1750*/  HADD2.F32 R133, -RZ, R34.H1_H1 ;  /* 0x30000022ff857230 */ /* 0x000fe40000004100 */
[----:B------:R-:W-:Y:S01]  /*1760*/  FADD.FTZ R91, R91, R138 ;  /* 0x0000008a5b5b7221 */ /* 0x000fe20000010000 */
[----:B------:R-:W-:Y:S01]  /*1770*/  FADD.FTZ R105, R106, R129 ;  /* 0x000000816a697221 */ /* 0x000fe20000010000 */
[C---:B------:R-:W-:Y:S01]  /*1780*/  FFMA.FTZ R104, R132.reuse, R129, R103 ;  /* 0x0000008184687223 */ /* 0x040fe20000010067 */
[----:B------:R-:W-:Y:S01]  /*1790*/  FFMA.FTZ R75, R132, R138, R75 ;  /* 0x0000008a844b7223 */ /* 0x000fe2000001004b */
[----:B------:R-:W-:Y:S02]  /*17a0*/  HADD2.F32 R101, -RZ, R107.H0_H0 ;  /* 0x2000006bff657230 */ /* 0x000fe40000004100 */
[----:B------:R-:W-:Y:S01]  /*17b0*/  FMUL.FTZ R137, R3, R100 ;  /* 0x0000006403897220 */ /* 0x000fe20000410000 */
[----:B------:R-:W-:-:S02]  /*17c0*/  HADD2.F32 R138, -RZ, R35.H0_H0 ;  /* 0x20000023ff8a7230 */ /* 0x000fc40000004100 */
[----:B------:R-:W-:Y:S01]  /*17d0*/  FMUL.FTZ R133, R133, R146 ;  /* 0x0000009285857220 */ /* 0x000fe20000410000 */
[----:B------:R-:W-:Y:S01]  /*17e0*/  FMUL.FTZ R136, R3, R136 ;  /* 0x0000008803887220 */ /* 0x000fe20000410000 */
[----:B------:R-:W-:Y:S01]  /*17f0*/  FADD.FTZ R100, R105, R134 ;  /* 0x0000008669647221 */ /* 0x000fe20000010000 */
[----:B------:R-:W-:Y:S01]  /*1800*/  FFMA.FTZ R103, R131, R134, R104 ;  /* 0x0000008683677223 */ /* 0x000fe20000010068 */
[----:B------:R-:W-:Y:S02]  /*1810*/  HADD2.F32 R102, -RZ, R107.H1_H1 ;  /* 0x3000006bff667230 */ /* 0x000fe40000004100 */
[----:B------:R-:W-:Y:S01]  /*1820*/  FMUL.FTZ R135, R138, R101 ;  /* 0x000000658a877220 */ /* 0x000fe20000410000 */
[----:B------:R-:W-:Y:S02]  /*1830*/  HADD2.F32 R107, -RZ, R35.H1_H1 ;  /* 0x30000023ff6b7230 */ /* 0x000fe40000004100 */
        /* <DEDUP_REMOVED lines=14> */
[----:B------:R-:W-:Y:S06]  /*1920*/  BRA `(.L_x_1046) ;  /* 0x00000000005c7947 */ /* 0x000fec0003800000 */
.L_x_1041:
        /* <DEDUP_REMOVED lines=23> */
.L_x_1046:
[----:B----4-:R-:W-:Y:S05]  /*1aa0*/  BSYNC.RECONVERGENT B0 ;  /* 0x0000000000007941 */ /* 0x010fea0003800200 */
.L_x_1040:
        /* <DEDUP_REMOVED lines=32> */
.L_x_1048:
[----:B------:R-:W-:Y:S05]  /*1cb0*/  BSYNC.RECONVERGENT B0 ;  /* 0x0000000000007941 */ /* 0x000fea0003800200 */
.L_x_1047:
        /* <DEDUP_REMOVED lines=24> */
[----:B------:R-:W-:Y:S01]  /*1e40*/  HFMA2 R105, -RZ, RZ, 0, 0 ;  /* 0x00000000ff697431 */ /* 0x000fe200000001ff */
[----:B------:R-:W-:Y:S01]  /*1e50*/  @P2 LEA.HI.SX32 R105, R101, R146, 0x1d ;  /* 0x0000009265692211 */ /* 0x000fe200078feaff */
[----:B------:R-:W-:Y:S01]  /*1e60*/  FADD.FTZ R106, R106, R145 ;  /* 0x000000916a6a7221 */ /* 0x000fe20000010000 */
[----:B------:R-:W-:-:S03]  /*1e70*/  FADD.FTZ R6, R107, R6 ;  /* 0x000000066b067221 */ /* 0x000fc60000010000 */
[----:B------:R-:W-:Y:S01]  /*1e80*/  FMUL.FTZ R107, R106, UR14 ;  /* 0x0000000e6a6b7c20 */ /* 0x000fe20008410000 */
[----:B------:R-:W-:-:S04]  /*1e90*/  FMUL.FTZ R6, R6, UR14 ;  /* 0x0000000e06067c20 */ /* 0x000fc80008410000 */
[----:B------:R-:W-:Y:S01]  /*1ea0*/  FSEL R107, R107, RZ, !P0 ;  /* 0x000000ff6b6b7208 */ /* 0x000fe20004000000 */
[----:B------:R-:W-:Y:S06]  /*1eb0*/  @!P1 BRA `(.L_x_1050) ;  /* 0x0000001000b49947 */ /* 0x000fec0003800000 */
[----:B------:R-:W-:-:S04]  /*1ec0*/  UISETP.NE.U32.AND UP0, UPT, UR12, URZ, UPT ;  /* 0x000000ff0c00728c */ /* 0x000fc8000bf05070 */
[----:B------:R-:W-:-:S09]  /*1ed0*/  UISETP.NE.AND.EX UP0, UPT, UR13, URZ, UPT, UP0 ;  /* 0x000000ff0d00728c */ /* 0x000fd2000bf05300 */
        /* <DEDUP_REMOVED lines=13> */
[----:B------:R-:W-:-:S04]  /*1fb0*/  F2FP.F16.F32.PACK_AB R100, RZ, R100 ;  /* 0x00000064ff64723e */ /* 0x000fc800000000ff */
[----:B------:R-:W-:-:S07]  /*1fc0*/  PRMT R92, R100, 0x7610, R92 ;  /* 0x00007610645c7816 */ /* 0x000fce000000005c */
.L_x_1053:
        /* <DEDUP_REMOVED lines=9> */
.L_x_1054:
        /* <DEDUP_REMOVED lines=9> */
.L_x_1055:
        /* <DEDUP_REMOVED lines=9> */
.L_x_1056:
        /* <DEDUP_REMOVED lines=9> */
.L_x_1057:
        /* <DEDUP_REMOVED lines=9> */
.L_x_1058:
        /* <DEDUP_REMOVED lines=9> */
.L_x_1059:
        /* <DEDUP_REMOVED lines=8> */
[----:B------:R-:W-:Y:S01]  /*23b0*/  PRMT R95, R95, 0x5410, R100 ;  /* 0x000054105f5f7816 */ /* 0x000fe20000000064 */
[----:B------:R-:W-:Y:S06]  /*23c0*/  BRA `(.L_x_1060) ;  /* 0x0000000c00487947 */ /* 0x000fec0003800000 */
.L_x_1052:
[-CC-:B------:R-:W-:Y:S01]  /*23d0*/  FFMA.FTZ R54, R142, R6.reuse, R107.reuse ;  /* 0x000000068e367223 */ /* 0x180fe2000001006b */
[----:B------:R-:W0:Y:S01]  /*23e0*/  @P2 LDC R145, c[0x0][0x40c] ;  /* 0x00010300ff912b82 */ /* 0x000e220000000800 */
[-CC-:B------:R-:W-:Y:S01]  /*23f0*/  FFMA.FTZ R101, R9, R6.reuse, R107.reuse ;  /* 0x0000000609657223 */ /* 0x180fe2000001006b */
[-CC-:B------:R-:W-:Y:S01]  /*2400*/  FFMA.FTZ R52, R141, R6.reuse, R107.reuse ;  /* 0x000000068d347223 */ /* 0x180fe2000001006b */
[----:B------:R-:W-:Y:S01]  /*2410*/  FADD.FTZ R54, R7, -R54 ;  /* 0x8000003607367221 */ /* 0x000fe20000010000 */
[-CC-:B------:R-:W-:Y:S01]  /*2420*/  FFMA.FTZ R147, R13, R6.reuse, R107.reuse ;  /* 0x000000060d937223 */ /* 0x180fe2000001006b */
[----:B------:R-:W-:Y:S01]  /*2430*/  FFMA.FTZ R104, R10, R6, R107 ;  /* 0x000000060a687223 */ /* 0x000fe2000001006b */
[----:B------:R-:W-:Y:S01]  /*2440*/  FADD.FTZ R52, R139, -R52 ;  /* 0x800000348b347221 */ /* 0x000fe20000010000 */
[----:B------:R-:W-:Y:S01]  /*2450*/  FMUL.FTZ R53, R3, R54 ;  /* 0x0000003603357220 */ /* 0x000fe20000410000 */
[----:B------:R-:W1:Y:S01]  /*2460*/  @P2 LDC R55, c[0x0][0x40c] ;  /* 0x00010300ff372b82 */ /* 0x000e620000000800 */
[----:B------:R-:W-:Y:S01]  /*2470*/  FADD.FTZ R54, R8, -R101 ;  /* 0x8000006508367221 */ /* 0x000fe20000010000 */
[-CC-:B------:R-:W-:Y:S01]  /*2480*/  FFMA.FTZ R148, R14, R6.reuse, R107.reuse ;  /* 0x000000060e947223 */ /* 0x180fe2000001006b */
[----:B------:R-:W-:Y:S01]  /*2490*/  FFMA.FTZ R149, R17, R6, R107 ;  /* 0x0000000611957223 */ /* 0x000fe2000001006b */
[----:B------:R-:W-:Y:S01]  /*24a0*/  FADD.FTZ R144, R12, -R147 ;  /* 0x800000930c907221 */ /* 0x000fe20000010000 */
[C---:B------:R-:W-:Y:S01]  /*24b0*/  FMUL.FTZ R54, R3.reuse, R54 ;  /* 0x0000003603367220 */ /* 0x040fe20000410000 */
[----:B------:R-:W-:Y:S01]  /*24c0*/  ISETP.GT.AND P0, PT, R4, RZ, PT ;  /* 0x000000ff0400720c */ /* 0x000fe20003f04270 */
[----:B------:R-:W-:Y:S01]  /*24d0*/  FMUL.FTZ R52, R3, R52 ;  /* 0x0000003403347220 */ /* 0x000fe20000410000 */
[----:B------:R-:W2:Y:S01]  /*24e0*/  @P2 LDC R102, c[0x0][0x40c] ;  /* 0x00010300ff662b82 */ /* 0x000ea20000000800 */
[----:B------:R-:W-:Y:S01]  /*24f0*/  FADD.FTZ R104, R11, -R104 ;  /* 0x800000680b687221 */ /* 0x000fe20000010000 */
[----:B------:R-:W-:Y:S01]  /*2500*/  FADD.FTZ R148, R15, -R148 ;  /* 0x800000940f947221 */ /* 0x000fe20000010000 */
[----:B------:R-:W-:Y:S01]  /*2510*/  FADD.FTZ R150, R16, -R149 ;  /* 0x8000009510967221 */ /* 0x000fe20000010000 */
[C---:B------:R-:W-:Y:S01]  /*2520*/  FMUL.FTZ R144, R3.reuse, R144 ;  /* 0x0000009003907220 */ /* 0x040fe20000410000 */
[----:B------:R-:W-:Y:S01]  /*2530*/  FSEL R54, R54, RZ, P0 ;  /* 0x000000ff36367208 */ /* 0x000fe20000000000 */
[C---:B------:R-:W-:Y:S01]  /*2540*/  FMUL.FTZ R106, R3.reuse, R104 ;  /* 0x00000068036a7220 */ /* 0x040fe20000410000 */
[C---:B------:R-:W-:Y:S01]  /*2550*/  FMUL.FTZ R148, R3.reuse, R148 ;  /* 0x0000009403947220 */ /* 0x040fe20000410000 */
[----:B------:R-:W3:Y:S01]  /*2560*/  @P2 LDC R100, c[0x0][0x40c] ;  /* 0x00010300ff642b82 */ /* 0x000ee20000000800 */
[----:B------:R-:W-:Y:S01]  /*2570*/  FMUL.FTZ R150, R3, R150 ;  /* 0x0000009603967220 */ /* 0x000fe20000410000 */
[----:B------:R-:W-:Y:S01]  /*2580*/  FSEL R52, R52, RZ, P0 ;  /* 0x000000ff34347208 */ /* 0x000fe20000000000 */
[----:B------:R-:W-:Y:S01]  /*2590*/  FFMA.FTZ R149, R108, R6, R107 ;  /* 0x000000066c957223 */ /* 0x000fe2000001006b */
[----:B------:R-:W-:Y:S01]  /*25a0*/  FSEL R147, R144, RZ, P0 ;  /* 0x000000ff90937208 */ /* 0x000fe20000000000 */
[----:B0-----:R-:W-:Y:S01]  /*25b0*/  @P2 FMUL.FTZ R104, R54, R145 ;  /* 0x0000009136682220 */ /* 0x001fe20000410000 */
[----:B------:R-:W-:Y:S01]  /*25c0*/  FSEL R53, R53, RZ, P0 ;  /* 0x000000ff35357208 */ /* 0x000fe20000000000 */
[----:B------:R-:W-:Y:S01]  /*25d0*/  FADD.FTZ R144, R18, -R149 ;  /* 0x8000009512907221 */ /* 0x000fe20000010000 */
[----:B------:R-:W0:Y:S01]  /*25e0*/  @P2 LDC R152, c[0x0][0x40c] ;  /* 0x00010300ff982b82 */ /* 0x000e220000000800 */
[----:B------:R-:W-:Y:S01]  /*25f0*/  FSEL R145, R106, RZ, P0 ;  /* 0x000000ff6a917208 */ /* 0x000fe20000000000 */
[----:B-1----:R-:W-:Y:S01]  /*2600*/  @P2 FMUL.FTZ R55, R52, R55 ;  /* 0x0000003734372220 */ /* 0x002fe20000410000 */
[----:B------:R-:W-:Y:S01]  /*2610*/  FSEL R148, R148, RZ, P0 ;  /* 0x000000ff94947208 */ /* 0x000fe20000000000 */
[----:B------:R-:W-:Y:S01]  /*2620*/  FMUL.FTZ R144, R3, R144 ;  /* 0x0000009003907220 */ /* 0x000fe20000410000 */
[----:B------:R-:W-:-:S02]  /*2630*/  FSEL R150, R150, RZ, P0 ;  /* 0x000000ff96967208 */ /* 0x000fc40000000000 */
[----:B------:R-:W-:Y:S01]  /*2640*/  @P2 F2FP.F16.F32.PACK_AB R55, RZ, R55 ;  /* 0x00000037ff37223e */ /* 0x000fe200000000ff */
[----:B------:R-:W1:Y:S01]  /*2650*/  @P2 LDC R103, c[0x0][0x40c] ;  /* 0x00010300ff672b82 */ /* 0x000e620000000800 */
[----:B--2---:R-:W-:Y:S01]  /*2660*/  @P2 FMUL.FTZ R102, R147, R102 ;  /* 0x0000006693662220 */ /* 0x004fe20000410000 */
[----:B------:R-:W-:Y:S02]  /*2670*/  @P2 F2FP.F16.F32.PACK_AB R104, RZ, R104 ;  /* 0x00000068ff68223e */ /* 0x000fe400000000ff */
[C---:B------:R-:W-:Y:S02]  /*2680*/  F2FP.F16.F32.PACK_AB R52, R53.reuse, R52 ;  /* 0x000000343534723e */ /* 0x040fe400000000ff */
[----:B------:R-:W-:Y:S02]  /*2690*/  @P2 F2FP.F16.F32.PACK_AB R102, RZ, R102 ;  /* 0x00000066ff66223e */ /* 0x000fe400000000ff */
[----:B------:R-:W2:Y:S01]  /*26a0*/  @P2 LDC R101, c[0x0][0x40c] ;  /* 0x00010300ff652b82 */ /* 0x000ea20000000800 */
[----:B---3--:R-:W-:Y:S01]  /*26b0*/  @P2 FMUL.FTZ R100, R53, R100 ;  /* 0x0000006435642220 */ /* 0x008fe20000410000 */
[----:B------:R-:W-:-:S02]  /*26c0*/  F2FP.F16.F32.PACK_AB R53, R145, R54 ;  /* 0x000000369135723e */ /* 0x000fc400000000ff */
[----:B------:R-:W-:Y:S02]  /*26d0*/  @P2 PRMT R92, R55, 0x7610, R92 ;  /* 0x00007610375c2816 */ /* 0x000fe4000000005c */
[----:B------:R-:W-:Y:S01]  /*26e0*/  @P2 F2FP.F16.F32.PACK_AB R100, RZ, R100 ;  /* 0x00000064ff64223e */ /* 0x000fe200000000ff */
[----:B0-----:R-:W-:Y:S01]  /*26f0*/  @P2 FMUL.FTZ R106, R145, R152 ;  /* 0x00000098916a2220 */ /* 0x001fe20000410000 */
[----:B------:R-:W-:Y:S02]  /*2700*/  FSEL R145, R144, RZ, P0 ;  /* 0x000000ff90917208 */ /* 0x000fe40000000000 */
[----:B------:R-:W-:Y:S02]  /*2710*/  @P2 PRMT R93, R104, 0x7610, R93 ;  /* 0x00007610685d2816 */ /* 0x000fe4000000005d */
[----:B------:R-:W-:Y:S02]  /*2720*/  @P2 F2FP.F16.F32.PACK_AB R106, RZ, R106 ;  /* 0x0000006aff6a223e */ /* 0x000fe400000000ff */
[----:B------:R-:W-:Y:S01]  /*2730*/  @P2 PRMT R94, R102, 0x7610, R94 ;  /* 0x00007610665e2816 */ /* 0x000fe2000000005e */
[C---:B-1----:R-:W-:Y:S01]  /*2740*/  @P2 FMUL.FTZ R103, R148.reuse, R103 ;  /* 0x0000006794672220 */ /* 0x042fe20000410000 */
[----:B------:R-:W-:-:S02]  /*2750*/  F2FP.F16.F32.PACK_AB R54, R148, R147 ;  /* 0x000000939436723e */ /* 0x000fc400000000ff */
[----:B------:R-:W-:Y:S02]  /*2760*/  @P2 PRMT R92, R92, 0x5410, R100 ;  /* 0x000054105c5c2816 */ /* 0x000fe40000000064 */
[----:B------:R-:W-:Y:S02]  /*2770*/  @P2 F2FP.F16.F32.PACK_AB R103, RZ, R103 ;  /* 0x00000067ff67223e */ /* 0x000fe400000000ff */
[----:B------:R-:W-:Y:S01]  /*2780*/  @P2 PRMT R93, R93, 0x5410, R106 ;  /* 0x000054105d5d2816 */ /* 0x000fe2000000006a */
[----:B--2---:R-:W-:Y:S01]  /*2790*/  @P2 FMUL.FTZ R101, R150, R101 ;  /* 0x0000006596652220 */ /* 0x004fe20000410000 */
[----:B------:R-:W-:Y:S02]  /*27a0*/  F2FP.F16.F32.PACK_AB R55, R145, R150 ;  /* 0x000000969137723e */ /* 0x000fe400000000ff */
[----:B------:R-:W-:Y:S02]  /*27b0*/  @P2 PRMT R94, R94, 0x5410, R103 ;  /* 0x000054105e5e2816 */ /* 0x000fe40000000067 */
[----:B------:R-:W-:-:S04]  /*27c0*/  @P2 F2FP.F16.F32.PACK_AB R101, RZ, R101 ;  /* 0x00000065ff65223e */ /* 0x000fc800000000ff */
[----:B------:R-:W-:Y:S01]  /*27d0*/  @P2 PRMT R95, R101, 0x7610, R95 ;  /* 0x00007610655f2816 */ /* 0x000fe2000000005f */
[----:B------:R-:W-:Y:S06]  /*27e0*/  @!P2 BRA `(.L_x_1060) ;  /* 0x000000080040a947 */ /* 0x000fec0003800000 */
[----:B------:R-:W-:-:S05]  /*27f0*/  FMUL.FTZ R100, R145, UR15 ;  /* 0x0000000f91647c20 */ /* 0x000fca0008410000 */
[----:B------:R-:W-:-:S04]  /*2800*/  F2FP.F16.F32.PACK_AB R100, RZ, R100 ;  /* 0x00000064ff64723e */ /* 0x000fc800000000ff */
[----:B------:R-:W-:Y:S01]  /*2810*/  PRMT R95, R95, 0x5410, R100 ;  /* 0x000054105f5f7816 */ /* 0x000fe20000000064 */
[----:B------:R-:W-:Y:S06]  /*2820*/  BRA `(.L_x_1060) ;  /* 0x0000000800307947 */ /* 0x000fec0003800000 */
.L_x_1051:
[----:B------:R-:W-:Y:S01]  /*2830*/  UMOV UR4, UR6 ;  /* 0x0000000600047c82 */ /* 0x000fe20008000000 */
[----:B------:R-:W-:Y:S01]  /*2840*/  UMOV UR5, UR7 ;  /* 0x0000000700057c82 */ /* 0x000fe20008000000 */
[----:B------:R-:W-:-:S04]  /*2850*/  UISETP.NE.U32.AND UP0, UPT, UR4, URZ, UPT ;  /* 0x000000ff0400728c */ /* 0x000fc8000bf05070 */
[----:B------:R-:W-:-:S09]  /*2860*/  UISETP.NE.AND.EX UP0, UPT, UR5, URZ, UPT, UP0 ;  /* 0x000000ff0500728c */ /* 0x000fd2000bf05300 */
[----:B------:R-:W-:Y:S05]  /*2870*/  BRA.U UP0, `(.L_x_1061) ;  /* 0x0000000500087547 */ /* 0x000fea000b800000 */
[----:B------:R-:W-:Y:S01]  /*2880*/  ISETP.GT.AND P0, PT, R4, RZ, PT ;  /* 0x000000ff0400720c */ /* 0x000fe20003f04270 */
[----:B------:R-:W0:Y:S01]  /*2890*/  @P2 LDC R101, c[0x0][0x40c] ;  /* 0x00010300ff652b82 */ /* 0x000e220000000800 */
[--C-:B------:R-:W-:Y:S02]  /*28a0*/  HADD2.F32 R104, -RZ, R80.reuse.H0_H0 ;  /* 0x20000050ff687230 */ /* 0x100fe40000004100 */
[--C-:B------:R-:W-:Y:S02]  /*28b0*/  HADD2.F32 R100, -RZ, R81.reuse.H1_H1 ;  /* 0x30000051ff647230 */ /* 0x100fe40000004100 */
[----:B------:R-:W-:Y:S02]  /*28c0*/  HADD2.F32 R106, -RZ, R80.H1_H1 ;  /* 0x30000050ff6a7230 */ /* 0x000fe40000004100 */
[----:B------:R-:W-:Y:S01]  /*28d0*/  HADD2.F32 R102, -RZ, R81.H0_H0 ;  /* 0x20000051ff667230 */ /* 0x000fe20000004100 */
[----:B------:R-:W1:Y:S04]  /*28e0*/  @P2 LDC R145, c[0x0][0x40c] ;  /* 0x00010300ff912b82 */ /* 0x000e680000000800 */
        /* <DEDUP_REMOVED lines=10> */
[C---:B------:R-:W-:Y:S01]  /*2990*/  @P0 FFMA.FTZ R106, R3.reuse, R103, R106 ;  /* 0x00000067036a0223 */ /* 0x040fe2000001006a */
[----:B------:R-:W2:Y:S01]  /*29a0*/  @P2 LDC R149, c[0x0][0x40c] ;  /* 0x00010300ff952b82 */ /* 0x000ea20000000800 */
[----:B0-----:R-:W-:Y:S01]  /*29b0*/  @P2 FMUL.FTZ R104, R104, R101 ;  /* 0x0000006568682220 */ /* 0x001fe20000410000 */
[----:B------:R-:W-:Y:S01]  /*29c0*/  @P0 FFMA.FTZ R102, R3, R147, R102 ;  /* 0x0000009303660223 */ /* 0x000fe20000010066 */
[----:B------:R-:W-:Y:S01]  /*29d0*/  @P0 FFMA.FTZ R147, R13, R6, R107 ;  /* 0x000000060d930223 */ /* 0x000fe2000001006b */
[----:B------:R-:W-:-:S02]  /*29e0*/  HADD2.F32 R144, -RZ, R82.H0_H0 ;  /* 0x20000052ff907230 */ /* 0x000fc40000004100 */
[-C--:B------:R-:W-:Y:S01]  /*29f0*/  @P0 FFMA.FTZ R148, R14, R6.reuse, R107 ;  /* 0x000000060e940223 */ /* 0x080fe2000001006b */
[----:B------:R-:W-:Y:S02]  /*2a00*/  HADD2.F32 R150, -RZ, R83.H0_H0 ;  /* 0x20000053ff967230 */ /* 0x000fe40000004100 */
[----:B------:R-:W-:Y:S01]  /*2a10*/  @P0 FADD.FTZ R147, R12, -R147 ;  /* 0x800000930c930221 */ /* 0x000fe20000010000 */
[----:B------:R-:W0:Y:S01]  /*2a20*/  @P2 LDC R101, c[0x0][0x40c] ;  /* 0x00010300ff652b82 */ /* 0x000e220000000800 */
[----:B-1----:R-:W-:Y:S01]  /*2a30*/  @P2 FMUL.FTZ R106, R106, R145 ;  /* 0x000000916a6a2220 */ /* 0x002fe20000410000 */
[----:B------:R-:W-:Y:S01]  /*2a40*/  @P0 FADD.FTZ R145, R15, -R148 ;  /* 0x800000940f910221 */ /* 0x000fe20000010000 */
[----:B------:R-:W-:Y:S01]  /*2a50*/  @P0 FFMA.FTZ R144, R3, R147, R144 ;  /* 0x0000009303900223 */ /* 0x000fe20000010090 */
[----:B------:R-:W-:Y:S01]  /*2a60*/  @P0 FFMA.FTZ R147, R17, R6, R107 ;  /* 0x0000000611930223 */ /* 0x000fe2000001006b */
[----:B------:R-:W-:Y:S01]  /*2a70*/  HADD2.F32 R148, -RZ, R82.H1_H1 ;  /* 0x30000052ff947230 */ /* 0x000fe20000004100 */
[----:B------:R-:W-:-:S02]  /*2a80*/  @P2 F2FP.F16.F32.PACK_AB R104, RZ, R104 ;  /* 0x00000068ff68223e */ /* 0x000fc400000000ff */
[----:B------:R-:W1:Y:S01]  /*2a90*/  @P2 LDC R103, c[0x0][0x40c] ;  /* 0x00010300ff672b82 */ /* 0x000e620000000800 */
[----:B------:R-:W-:Y:S01]  /*2aa0*/  @P0 FADD.FTZ R147, R16, -R147 ;  /* 0x8000009310930221 */ /* 0x000fe20000010000 */
[C---:B------:R-:W-:Y:S01]  /*2ab0*/  @P0 FFMA.FTZ R148, R3.reuse, R145, R148 ;  /* 0x0000009103940223 */ /* 0x040fe20000010094 */
[----:B------:R-:W-:Y:S02]  /*2ac0*/  @P2 F2FP.F16.F32.PACK_AB R106, RZ, R106 ;  /* 0x0000006aff6a223e */ /* 0x000fe400000000ff */
[----:B------:R-:W-:Y:S01]  /*2ad0*/  @P0 FFMA.FTZ R150, R3, R147, R150 ;  /* 0x0000009303960223 */ /* 0x000fe20000010096 */
[----:B------:R-:W-:Y:S02]  /*2ae0*/  @P2 PRMT R92, R104, 0x7610, R92 ;  /* 0x00007610685c2816 */ /* 0x000fe4000000005c */
[----:B------:R-:W3:Y:S01]  /*2af0*/  @P2 LDC R151, c[0x0][0x40c] ;  /* 0x00010300ff972b82 */ /* 0x000ee20000000800 */
[----:B--2---:R-:W-:Y:S01]  /*2b00*/  @P2 FMUL.FTZ R144, R144, R149 ;  /* 0x0000009590902220 */ /* 0x004fe20000410000 */
[----:B------:R-:W-:-:S04]  /*2b10*/  @P2 PRMT R92, R92, 0x5410, R106 ;  /* 0x000054105c5c2816 */ /* 0x000fc8000000006a */
[----:B------:R-:W-:Y:S02]  /*2b20*/  @P2 F2FP.F16.F32.PACK_AB R144, RZ, R144 ;  /* 0x00000090ff90223e */ /* 0x000fe400000000ff */
[----:B------:R-:W2:Y:S01]  /*2b30*/  @P2 LDC R153, c[0x0][0x40c] ;  /* 0x00010300ff992b82 */ /* 0x000ea20000000800 */
[----:B0-----:R-:W-:Y:S01]  /*2b40*/  @P2 FMUL.FTZ R102, R102, R101 ;  /* 0x0000006566662220 */ /* 0x001fe20000410000 */
[----:B------:R-:W-:-:S04]  /*2b50*/  @P2 PRMT R94, R144, 0x7610, R94 ;  /* 0x00007610905e2816 */ /* 0x000fc8000000005e */
[----:B------:R-:W-:Y:S01]  /*2b60*/  @P2 F2FP.F16.F32.PACK_AB R102, RZ, R102 ;  /* 0x00000066ff66223e */ /* 0x000fe200000000ff */
[----:B-1----:R-:W-:-:S03]  /*2b70*/  @P2 FMUL.FTZ R100, R100, R103 ;  /* 0x0000006764642220 */ /* 0x002fc60000410000 */
[----:B------:R-:W-:Y:S02]  /*2b80*/  @P2 PRMT R93, R102, 0x7610, R93 ;  /* 0x00007610665d2816 */ /* 0x000fe4000000005d */
[----:B------:R-:W-:Y:S01]  /*2b90*/  @P2 F2FP.F16.F32.PACK_AB R100, RZ, R100 ;  /* 0x00000064ff64223e */ /* 0x000fe200000000ff */
[----:B---3--:R-:W-:-:S03]  /*2ba0*/  @P2 FMUL.FTZ R148, R148, R151 ;  /* 0x0000009794942220 */ /* 0x008fc60000410000 */
[----:B------:R-:W-:Y:S02]  /*2bb0*/  @P2 PRMT R93, R93, 0x5410, R100 ;  /* 0x000054105d5d2816 */ /* 0x000fe40000000064 */
[----:B------:R-:W-:Y:S01]  /*2bc0*/  @P2 F2FP.F16.F32.PACK_AB R148, RZ, R148 ;  /* 0x00000094ff94223e */ /* 0x000fe200000000ff */
[----:B--2---:R-:W-:-:S03]  /*2bd0*/  @P2 FMUL.FTZ R150, R150, R153 ;  /* 0x0000009996962220 */ /* 0x004fc60000410000 */
[----:B------:R-:W-:Y:S02]  /*2be0*/  @P2 PRMT R94, R94, 0x5410, R148 ;  /* 0x000054105e5e2816 */ /* 0x000fe40000000094 */
[----:B------:R-:W-:-:S04]  /*2bf0*/  @P2 F2FP.F16.F32.PACK_AB R150, RZ, R150 ;  /* 0x00000096ff96223e */ /* 0x000fc800000000ff */
[----:B------:R-:W-:Y:S01]  /*2c00*/  @P2 PRMT R95, R150, 0x7610, R95 ;  /* 0x00007610965f2816 */ /* 0x000fe2000000005f */
[----:B------:R-:W-:Y:S06]  /*2c10*/  @!P2 BRA `(.L_x_1060) ;  /* 0x000000040034a947 */ /* 0x000fec0003800000 */
[----:B------:R-:W-:Y:S01]  /*2c20*/  @P0 FFMA.FTZ R101, R108, R6, R107 ;  /* 0x000000066c650223 */ /* 0x000fe2000001006b */
[----:B------:R-:W-:-:S03]  /*2c30*/  HADD2.F32 R100, -RZ, R83.H1_H1 ;  /* 0x30000053ff647230 */ /* 0x000fc60000004100 */
[----:B------:R-:W-:-:S04]  /*2c40*/  @P0 FADD.FTZ R101, R18, -R101 ;  /* 0x8000006512650221 */ /* 0x000fc80000010000 */
[----:B------:R-:W-:-:S04]  /*2c50*/  @P0 FFMA.FTZ R100, R3, R101, R100 ;  /* 0x0000006503640223 */ /* 0x000fc80000010064 */
[----:B------:R-:W-:-:S05]  /*2c60*/  FMUL.FTZ R100, R100, UR15 ;  /* 0x0000000f64647c20 */ /* 0x000fca0008410000 */
[----:B------:R-:W-:-:S04]  /*2c70*/  F2FP.F16.F32.PACK_AB R100, RZ, R100 ;  /* 0x00000064ff64723e */ /* 0x000fc800000000ff */
[----:B------:R-:W-:Y:S01]  /*2c80*/  PRMT R95, R95, 0x5410, R100 ;  /* 0x000054105f5f7816 */ /* 0x000fe20000000064 */
[----:B------:R-:W-:Y:S06]  /*2c90*/  BRA `(.L_x_1060) ;  /* 0x0000000400147947 */ /* 0x000fec0003800000 */
.L_x_1061:
[----:B------:R-:W-:Y:S01]  /*2ca0*/  ISETP.GT.AND P0, PT, R4, RZ, PT ;  /* 0x000000ff0400720c */ /* 0x000fe20003f04270 */
[--C-:B------:R-:W-:Y:S02]  /*2cb0*/  HADD2.F32 R54, -RZ, R81.reuse.H0_H0 ;  /* 0x20000051ff367230 */ /* 0x100fe40000004100 */
[----:B------:R-:W-:Y:S01]  /*2cc0*/  @P3 FFMA.FTZ R102, R141, R6, R107 ;  /* 0x000000068d663223 */ /* 0x000fe2000001006b */
[--C-:B------:R-:W-:Y:S01]  /*2cd0*/  HADD2.F32 R100, -RZ, R80.reuse.H0_H0 ;  /* 0x20000050ff647230 */ /* 0x100fe20000004100 */
[----:B------:R-:W0:Y:S01]  /*2ce0*/  @P2 LDC R101, c[0x0][0x40c] ;  /* 0x00010300ff652b82 */ /* 0x000e220000000800 */
[----:B------:R-:W-:Y:S02]  /*2cf0*/  HADD2.F32 R52, -RZ, R80.H1_H1 ;  /* 0x30000050ff347230 */ /* 0x000fe40000004100 */
[----:B------:R-:W-:Y:S01]  /*2d00*/  @P3 FADD.FTZ R102, R139, -R102 ;  /* 0x800000668b663221 */ /* 0x000fe20000010000 */
[----:B------:R-:W-:-:S03]  /*2d10*/  HADD2.F32 R106, -RZ, R81.H1_H1 ;  /* 0x30000051ff6a7230 */ /* 0x000fc60000004100 */
[----:B------:R-:W-:Y:S01]  /*2d20*/  @P3 FFMA.FTZ R100, R3, R102, R100 ;  /* 0x0000006603643223 */ /* 0x000fe20000010064 */
[----:B------:R-:W-:Y:S01]  /*2d30*/  HADD2.F32 R102, -RZ, R83.H0_H0 ;  /* 0x20000053ff667230 */ /* 0x000fe20000004100 */
[----:B------:R-:W1:Y:S01]  /*2d40*/  @P2 LDC R145, c[0x0][0x40c] ;  /* 0x00010300ff912b82 */ /* 0x000e620000000800 */
        /* <DEDUP_REMOVED lines=9> */
[----:B------:R-:W-:-:S02]  /*2de0*/  HADD2.F32 R55, -RZ, R82.H0_H0 ;  /* 0x20000052ff377230 */ /* 0x000fc40000004100 */
[C---:B------:R-:W-:Y:S01]  /*2df0*/  @P0 FFMA.FTZ R52, R3.reuse, R53, R52 ;  /* 0x0000003503340223 */ /* 0x040fe20000010034 */
[----:B------:R-:W2:Y:S01]  /*2e00*/  @P2 LDC R151, c[0x0][0x40c] ;  /* 0x00010300ff972b82 */ /* 0x000ea20000000800 */
[C---:B------:R-:W-:Y:S01]  /*2e10*/  @P0 FFMA.FTZ R102, R3.reuse, R147, R102 ;  /* 0x0000009303660223 */ /* 0x040fe20000010066 */
[----:B------:R-:W-:Y:S01]  /*2e20*/  @P0 FFMA.FTZ R150, R14, R6, R107 ;  /* 0x000000060e960223 */ /* 0x000fe2000001006b */
[----:B------:R-:W-:Y:S01]  /*2e30*/  @P0 FFMA.FTZ R55, R3, R148, R55 ;  /* 0x0000009403370223 */ /* 0x000fe20000010037 */
[----:B------:R-:W-:Y:S02]  /*2e40*/  HADD2.F32 R104, -RZ, R82.H1_H1 ;  /* 0x30000052ff687230 */ /* 0x000fe40000004100 */
[-CC-:B------:R-:W-:Y:S01]  /*2e50*/  @P0 FFMA.FTZ R144, R10, R6.reuse, R107.reuse ;  /* 0x000000060a900223 */ /* 0x180fe2000001006b */
[----:B------:R-:W-:Y:S01]  /*2e60*/  @P0 FADD.FTZ R103, R15, -R150 ;  /* 0x800000960f670221 */ /* 0x000fe20000010000 */
[----:B0-----:R-:W-:Y:S01]  /*2e70*/  @P2 FMUL.FTZ R101, R100, R101 ;  /* 0x0000006564652220 */ /* 0x001fe20000410000 */
[----:B------:R-:W0:Y:S01]  /*2e80*/  @P2 LDC R53, c[0x0][0x40c] ;  /* 0x00010300ff352b82 */ /* 0x000e220000000800 */
[----:B------:R-:W-:Y:S01]  /*2e90*/  @P0 FADD.FTZ R144, R11, -R144 ;  /* 0x800000900b900221 */ /* 0x000fe20000010000 */
[C---:B------:R-:W-:Y:S01]  /*2ea0*/  @P0 FFMA.FTZ R104, R3.reuse, R103, R104 ;  /* 0x0000006703680223 */ /* 0x040fe20000010068 */
[----:B------:R-:W-:Y:S01]  /*2eb0*/  @P0 FFMA.FTZ R103, R108, R6, R107 ;  /* 0x000000066c670223 */ /* 0x000fe2000001006b */
[----:B-1----:R-:W-:Y:S01]  /*2ec0*/  @P2 FMUL.FTZ R145, R54, R145 ;  /* 0x0000009136912220 */ /* 0x002fe20000410000 */
[----:B------:R-:W-:Y:S01]  /*2ed0*/  @P0 FFMA.FTZ R106, R3, R144, R106 ;  /* 0x00000090036a0223 */ /* 0x000fe2000001006a */
[----:B------:R-:W-:-:S02]  /*2ee0*/  HADD2.F32 R144, -RZ, R83.H1_H1 ;  /* 0x30000053ff907230 */ /* 0x000fc40000004100 */
[----:B------:R-:W-:Y:S01]  /*2ef0*/  @P0 FADD.FTZ R103, R18, -R103 ;  /* 0x8000006712670221 */ /* 0x000fe20000010000 */
[----:B------:R-:W1:Y:S01]  /*2f00*/  @P2 LDC R148, c[0x0][0x40c] ;  /* 0x00010300ff942b82 */ /* 0x000e620000000800 */
[----:B------:R-:W-:Y:S02]  /*2f10*/  @P2 F2FP.F16.F32.PACK_AB R101, RZ, R101 ;  /* 0x00000065ff65223e */ /* 0x000fe400000000ff */
[----:B------:R-:W-:Y:S01]  /*2f20*/  @P0 FFMA.FTZ R144, R3, R103, R144 ;  /* 0x0000006703900223 */ /* 0x000fe20000010090 */
[----:B------:R-:W-:Y:S02]  /*2f30*/  @P2 F2FP.F16.F32.PACK_AB R145, RZ, R145 ;  /* 0x00000091ff91223e */ /* 0x000fe400000000ff */
[----:B------:R-:W-:Y:S02]  /*2f40*/  @P2 PRMT R92, R101, 0x7610, R92 ;  /* 0x00007610655c2816 */ /* 0x000fe4000000005c */
[----:B------:R-:W3:Y:S01]  /*2f50*/  @P2 LDC R147, c[0x0][0x40c] ;  /* 0x00010300ff932b82 */ /* 0x000ee20000000800 */
[----:B--2---:R-:W-:Y:S01]  /*2f60*/  @P2 FMUL.FTZ R150, R102, R151 ;  /* 0x0000009766962220 */ /* 0x004fe20000410000 */
[----:B------:R-:W-:-:S04]  /*2f70*/  @P2 PRMT R93, R145, 0x7610, R93 ;  /* 0x00007610915d2816 */ /* 0x000fc8000000005d */
[----:B------:R-:W-:Y:S02]  /*2f80*/  @P2 F2FP.F16.F32.PACK_AB R150, RZ, R150 ;  /* 0x00000096ff96223e */ /* 0x000fe400000000ff */
[----:B------:R-:W2:Y:S01]  /*2f90*/  @P2 LDC R149, c[0x0][0x40c] ;  /* 0x00010300ff952b82 */ /* 0x000ea20000000800 */
[----:B0-----:R-:W-:Y:S01]  /*2fa0*/  @P2 FMUL.FTZ R53, R52, R53 ;  /* 0x0000003534352220 */ /* 0x001fe20000410000 */
[----:B------:R-:W-:Y:S02]  /*2fb0*/  @P2 PRMT R95, R150, 0x7610, R95 ;  /* 0x00007610965f2816 */ /* 0x000fe4000000005f */
[----:B------:R-:W-:Y:S02]  /*2fc0*/  F2FP.F16.F32.PACK_AB R52, R52, R100 ;  /* 0x000000643434723e */ /* 0x000fe400000000ff */
[----:B------:R-:W-:Y:S02]  /*2fd0*/  @P2 F2FP.F16.F32.PACK_AB R103, RZ, R53 ;  /* 0x00000035ff67223e */ /* 0x000fe400000000ff */
[----:B------:R-:W0:Y:S01]  /*2fe0*/  @P2 LDC R153, c[0x0][0x40c] ;  /* 0x00010300ff992b82 */ /* 0x000e220000000800 */
[----:B-1----:R-:W-:Y:S01]  /*2ff0*/  @P2 FMUL.FTZ R148, R55, R148 ;  /* 0x0000009437942220 */ /* 0x002fe20000410000 */
[----:B------:R-:W-:-:S04]  /*3000*/  @P2 PRMT R92, R92, 0x5410, R103 ;  /* 0x000054105c5c2816 */ /* 0x000fc80000000067 */
[----:B------:R-:W-:Y:S01]  /*3010*/  @P2 F2FP.F16.F32.PACK_AB R148, RZ, R148 ;  /* 0x00000094ff94223e */ /* 0x000fe200000000ff */
[----:B---3--:R-:W-:-:S03]  /*3020*/  @P2 FMUL.FTZ R53, R106, R147 ;  /* 0x000000936a352220 */ /* 0x008fc60000410000 */
[----:B------:R-:W-:Y:S02]  /*3030*/  @P2 PRMT R94, R148, 0x7610, R94 ;  /* 0x00007610945e2816 */ /* 0x000fe4000000005e */
[----:B------:R-:W-:Y:S02]  /*3040*/  @P2 F2FP.F16.F32.PACK_AB R147, RZ, R53 ;  /* 0x00000035ff93223e */ /* 0x000fe400000000ff */
[----:B------:R-:W-:Y:S01]  /*3050*/  F2FP.F16.F32.PACK_AB R53, R106, R54 ;  /* 0x000000366a35723e */ /* 0x000fe200000000ff */
[C---:B--2---:R-:W-:Y:S01]  /*3060*/  @P2 FMUL.FTZ R149, R104.reuse, R149 ;  /* 0x0000009568952220 */ /* 0x044fe20000410000 */
[----:B------:R-:W-:Y:S02]  /*3070*/  F2FP.F16.F32.PACK_AB R54, R104, R55 ;  /* 0x000000376836723e */ /* 0x000fe400000000ff */
[----:B------:R-:W-:Y:S02]  /*3080*/  F2FP.F16.F32.PACK_AB R55, R144, R102 ;  /* 0x000000669037723e */ /* 0x000fe400000000ff */
[----:B------:R-:W-:-:S02]  /*3090*/  @P2 F2FP.F16.F32.PACK_AB R149, RZ, R149 ;  /* 0x00000095ff95223e */ /* 0x000fc400000000ff */
[----:B------:R-:W-:Y:S01]  /*30a0*/  @P2 PRMT R93, R93, 0x5410, R147 ;  /* 0x000054105d5d2816 */ /* 0x000fe20000000093 */
[----:B0-----:R-:W-:Y:S01]  /*30b0*/  @P2 FMUL.FTZ R151, R144, R153 ;  /* 0x0000009990972220 */ /* 0x001fe20000410000 */
[----:B------:R-:W-:-:S04]  /*30c0*/  @P2 PRMT R94, R94, 0x5410, R149 ;  /* 0x000054105e5e2816 */ /* 0x000fc80000000095 */
[----:B------:R-:W-:-:S04]  /*30d0*/  @P2 F2FP.F16.F32.PACK_AB R151, RZ, R151 ;  /* 0x00000097ff97223e */ /* 0x000fc800000000ff */
[----:B------:R-:W-:-:S07]  /*30e0*/  @P2 PRMT R95, R95, 0x5410, R151 ;  /* 0x000054105f5f2816 */ /* 0x000fce0000000097 */
.L_x_1060:
        /* <DEDUP_REMOVED lines=10> */
.L_x_1050:
[----:B------:R-:W-:Y:S05]  /*3190*/  BSYNC.RECONVERGENT B0 ;  /* 0x0000000000007941 */ /* 0x000fea0003800200 */
.L_x_1049:
        /* <DEDUP_REMOVED lines=10> */
[----:B------:R-:W-:Y:S01]  /*3240*/  ISETP.GT.AND P4, PT, R4, RZ, PT ;  /* 0x000000ff0400720c */ /* 0x000fe20003f84270 */
[----:B------:R-:W1:Y:S01]  /*3250*/  @P2 LDC R147, c[0x0][0x40c] ;  /* 0x00010300ff932b82 */ /* 0x000e620000000800 */
[--C-:B0-----:R-:W-:Y:S02]  /*3260*/  HADD2.F32 R100, -RZ, R84.reuse.H0_H0 ;  /* 0x20000054ff647230 */ /* 0x101fe40000004100 */
[----:B------:R-:W-:Y:S02]  /*3270*/  HADD2.F32 R52, -RZ, R84.H1_H1 ;  /* 0x30000054ff347230 */ /* 0x000fe40000004100 */
[--C-:B------:R-:W-:Y:S02]  /*3280*/  HADD2.F32 R53, -RZ, R85.reuse.H0_H0 ;  /* 0x20000055ff357230 */ /* 0x100fe40000004100 */
[----:B------:R-:W-:Y:S01]  /*3290*/  HADD2.F32 R54, -RZ, R85.H1_H1 ;  /* 0x30000055ff367230 */ /* 0x000fe20000004100 */
[----:B------:R-:W0:Y:S04]  /*32a0*/  @P2 LDC R145, c[0x0][0x40c] ;  /* 0x00010300ff912b82 */ /* 0x000e280000000800 */
[-CC-:B------:R-:W-:Y:S01]  /*32b0*/  @P4 FFMA.FTZ R55, R19, R6.reuse, R107.reuse ;  /* 0x0000000613374223 */ /* 0x180fe2000001006b */
[-CC-:B------:R-:W-:Y:S01]  /*32c0*/  @P4 FFMA.FTZ R102, R112, R6.reuse, R107.reuse ;  /* 0x0000000670664223 */ /* 0x180fe2000001006b */
[-CC-:B------:R-:W-:Y:S01]  /*32d0*/  @P4 FFMA.FTZ R103, R111, R6.reuse, R107.reuse ;  /* 0x000000066f674223 */ /* 0x180fe2000001006b */
[-C--:B------:R-:W-:Y:S01]  /*32e0*/  @P4 FFMA.FTZ R104, R116, R6.reuse, R107 ;  /* 0x0000000674684223 */ /* 0x080fe2000001006b */
[----:B------:R-:W2:Y:S01]  /*32f0*/  @P2 LDC R148, c[0x0][0x40c] ;  /* 0x00010300ff942b82 */ /* 0x000ea20000000800 */
[----:B------:R-:W-:Y:S01]  /*3300*/  @P4 FADD.FTZ R55, R110, -R55 ;  /* 0x800000376e374221 */ /* 0x000fe20000010000 */
[----:B------:R-:W-:Y:S01]  /*3310*/  @P4 FADD.FTZ R101, R109, -R102 ;  /* 0x800000666d654221 */ /* 0x000fe20000010000 */
[----:B------:R-:W-:Y:S01]  /*3320*/  @P4 FADD.FTZ R102, R114, -R103 ;  /* 0x8000006772664221 */ /* 0x000fe20000010000 */
[-CC-:B------:R-:W-:Y:S01]  /*3330*/  @P4 FFMA.FTZ R106, R120, R6.reuse, R107.reuse ;  /* 0x00000006786a4223 */ /* 0x180fe2000001006b */
[----:B------:R-:W-:Y:S01]  /*3340*/  @P4 FFMA.FTZ R100, R3, R55, R100 ;  /* 0x0000003703644223 */ /* 0x000fe20000010064 */
[----:B------:R-:W-:Y:S01]  /*3350*/  @P4 FFMA.FTZ R55, R115, R6, R107 ;  /* 0x0000000673374223 */ /* 0x000fe2000001006b */
[----:B------:R-:W-:Y:S01]  /*3360*/  @P4 FADD.FTZ R103, R113, -R104 ;  /* 0x8000006871674221 */ /* 0x000fe20000010000 */
[----:B------:R-:W3:Y:S01]  /*3370*/  @P2 LDC R151, c[0x0][0x40c] ;  /* 0x00010300ff972b82 */ /* 0x000ee20000000800 */
[----:B------:R-:W-:-:S02]  /*3380*/  HADD2.F32 R104, -RZ, R86.H0_H0 ;  /* 0x20000056ff687230 */ /* 0x000fc40000004100 */
[-C--:B------:R-:W-:Y:S01]  /*3390*/  @P4 FFMA.FTZ R144, R121, R6.reuse, R107 ;  /* 0x0000000679904223 */ /* 0x080fe2000001006b */
[----:B------:R-:W-:Y:S01]  /*33a0*/  @P4 FFMA.FTZ R52, R3, R101, R52 ;  /* 0x0000006503344223 */ /* 0x000fe20000010034 */
[----:B------:R-:W-:Y:S01]  /*33b0*/  @P4 FADD.FTZ R55, R118, -R55 ;  /* 0x8000003776374221 */ /* 0x000fe20000010000 */
[----:B------:R-:W-:Y:S01]  /*33c0*/  @P4 FADD.FTZ R101, R117, -R106 ;  /* 0x8000006a75654221 */ /* 0x000fe20000010000 */
[----:B------:R-:W-:Y:S02]  /*33d0*/  HADD2.F32 R106, -RZ, R87.H0_H0 ;  /* 0x20000057ff6a7230 */ /* 0x000fe40000004100 */
[----:B------:R-:W-:Y:S01]  /*33e0*/  @P4 FADD.FTZ R144, R119, -R144 ;  /* 0x8000009077904221 */ /* 0x000fe20000010000 */
[----:B------:R-:W4:Y:S01]  /*33f0*/  @P2 LDC R149, c[0x0][0x40c] ;  /* 0x00010300ff952b82 */ /* 0x000f220000000800 */
[C---:B------:R-:W-:Y:S01]  /*3400*/  @P4 FFMA.FTZ R104, R3.reuse, R55, R104 ;  /* 0x0000003703684223 */ /* 0x040fe20000010068 */
[----:B------:R-:W-:Y:S01]  /*3410*/  @P4 FFMA.FTZ R55, R124, R6, R107 ;  /* 0x000000067c374223 */ /* 0x000fe2000001006b */
[----:B------:R-:W-:Y:S01]  /*3420*/  @P4 FFMA.FTZ R53, R3, R102, R53 ;  /* 0x0000006603354223 */ /* 0x000fe20000010035 */
[----:B------:R-:W-:-:S02]  /*3430*/  HADD2.F32 R102, -RZ, R86.H1_H1 ;  /* 0x30000056ff667230 */ /* 0x000fc40000004100 */
[C---:B------:R-:W-:Y:S01]  /*3440*/  @P4 FFMA.FTZ R106, R3.reuse, R144, R106 ;  /* 0x00000090036a4223 */ /* 0x040fe2000001006a */
[C---:B------:R-:W-:Y:S01]  /*3450*/  @P4 FFMA.FTZ R54, R3.reuse, R103, R54 ;  /* 0x0000006703364223 */ /* 0x040fe20000010036 */
[----:B------:R-:W-:Y:S01]  /*3460*/  HADD2.F32 R144, -RZ, R87.H1_H1 ;  /* 0x30000057ff907230 */ /* 0x000fe20000004100 */
[----:B------:R-:W5:Y:S01]  /*3470*/  @P2 LDC R153, c[0x0][0x40c] ;  /* 0x00010300ff992b82 */ /* 0x000f620000000800 */
[----:B------:R-:W-:Y:S01]  /*3480*/  @P4 FADD.FTZ R103, R122, -R55 ;  /* 0x800000377a674221 */ /* 0x000fe20000010000 */
[C---:B------:R-:W-:Y:S01]  /*3490*/  @P4 FFMA.FTZ R102, R3.reuse, R101, R102 ;  /* 0x0000006503664223 */ /* 0x040fe20000010066 */
[----:B-1----:R-:W-:Y:S01]  /*34a0*/  @P2 FMUL.FTZ R101, R52, R147 ;  /* 0x0000009334652220 */ /* 0x002fe20000410000 */
[----:B0-----:R-:W-:Y:S01]  /*34b0*/  @P2 FMUL.FTZ R55, R100, R145 ;  /* 0x0000009164372220 */ /* 0x001fe20000410000 */
[----:B------:R-:W-:Y:S01]  /*34c0*/  @P4 FFMA.FTZ R144, R3, R103, R144 ;  /* 0x0000006703904223 */ /* 0x000fe20000010090 */
[----:B--2---:R-:W-:Y:S01]  /*34d0*/  @P2 FMUL.FTZ R103, R53, R148 ;  /* 0x0000009435672220 */ /* 0x004fe20000410000 */
[----:B------:R-:W-:Y:S01]  /*34e0*/  F2FP.F16.F32.PACK_AB R53, R54, R53 ;  /* 0x000000353635723e */ /* 0x000fe200000000ff */
[----:B------:R-:W0:Y:S01]  /*34f0*/  @P2 LDC R155, c[0x0][0x40c] ;  /* 0x00010300ff9b2b82 */ /* 0x000e220000000800 */
[----:B---3--:R-:W-:Y:S01]  /*3500*/  @P2 FMUL.FTZ R147, R104, R151 ;  /* 0x0000009768932220 */ /* 0x008fe20000410000 */
[----:B------:R-:W-:-:S02]  /*3510*/  @P2 F2FP.F16.F32.PACK_AB R55, RZ, R55 ;  /* 0x00000037ff37223e */ /* 0x000fc400000000ff */
[----:B------:R-:W-:Y:S02]  /*3520*/  @P2 F2FP.F16.F32.PACK_AB R103, RZ, R103 ;  /* 0x00000067ff67223e */ /* 0x000fe400000000ff */
[----:B------:R-:W-:Y:S01]  /*3530*/  @P2 F2FP.F16.F32.PACK_AB R147, RZ, R147 ;  /* 0x00000093ff93223e */ /* 0x000fe200000000ff */
[----:B----4-:R-:W-:Y:S01]  /*3540*/  @P2 FMUL.FTZ R145, R54, R149 ;  /* 0x0000009536912220 */ /* 0x010fe20000410000 */
[----:B------:R-:W-:Y:S02]  /*3550*/  @P2 F2FP.F16.F32.PACK_AB R101, RZ, R101 ;  /* 0x00000065ff65223e */ /* 0x000fe400000000ff */
[----:B------:R-:W-:Y:S02]  /*3560*/  @P2 PRMT R92, R55, 0x7610, R92 ;  /* 0x00007610375c2816 */ /* 0x000fe4000000005c */
[----:B------:R-:W-:Y:S02]  /*3570*/  @P2 F2FP.F16.F32.PACK_AB R145, RZ, R145 ;  /* 0x00000091ff91223e */ /* 0x000fe400000000ff */
[----:B------:R-:W-:Y:S01]  /*3580*/  @P2 PRMT R93, R103, 0x7610, R93 ;  /* 0x00007610675d2816 */ /* 0x000fe2000000005d */
[----:B-----5:R-:W-:Y:S01]  /*3590*/  @P2 FMUL.FTZ R148, R102, R153 ;  /* 0x0000009966942220 */ /* 0x020fe20000410000 */
[----:B------:R-:W-:-:S02]  /*35a0*/  @P2 PRMT R94, R147, 0x7610, R94 ;  /* 0x00007610935e2816 */ /* 0x000fc4000000005e */
[----:B------:R-:W-:Y:S02]  /*35b0*/  F2FP.F16.F32.PACK_AB R52, R52, R100 ;  /* 0x000000643434723e */ /* 0x000fe400000000ff */
[----:B------:R-:W-:Y:S02]  /*35c0*/  @P2 F2FP.F16.F32.PACK_AB R148, RZ, R148 ;  /* 0x00000094ff94223e */ /* 0x000fe400000000ff */
[----:B------:R-:W-:Y:S01]  /*35d0*/  F2FP.F16.F32.PACK_AB R54, R102, R104 ;  /* 0x000000686636723e */ /* 0x000fe200000000ff */
[----:B0-----:R-:W-:Y:S01]  /*35e0*/  @P2 FMUL.FTZ R149, R106, R155 ;  /* 0x0000009b6a952220 */ /* 0x001fe20000410000 */
[----:B------:R-:W-:Y:S02]  /*35f0*/  @P2 PRMT R92, R92, 0x5410, R101 ;  /* 0x000054105c5c2816 */ /* 0x000fe40000000065 */
[----:B------:R-:W-:Y:S02]  /*3600*/  @P2 PRMT R93, R93, 0x5410, R145 ;  /* 0x000054105d5d2816 */ /* 0x000fe40000000091 */
[----:B------:R-:W-:-:S02]  /*3610*/  @P2 F2FP.F16.F32.PACK_AB R149, RZ, R149 ;  /* 0x00000095ff95223e */ /* 0x000fc400000000ff */
[----:B------:R-:W-:Y:S02]  /*3620*/  F2FP.F16.F32.PACK_AB R55, R144, R106 ;  /* 0x0000006a9037723e */ /* 0x000fe400000000ff */
[----:B------:R-:W-:Y:S02]  /*3630*/  @P2 PRMT R94, R94, 0x5410, R148 ;  /* 0x000054105e5e2816 */ /* 0x000fe40000000094 */
[----:B------:R-:W-:Y:S01]  /*3640*/  @P2 PRMT R95, R149, 0x7610, R95 ;  /* 0x00007610955f2816 */ /* 0x000fe2000000005f */
[----:B------:R-:W-:Y:S06]  /*3650*/  @!P2 BRA `(.L_x_1066) ;  /* 0x0000000c0060a947 */ /* 0x000fec0003800000 */
[----:B------:R-:W-:-:S05]  /*3660*/  FMUL.FTZ R144, R144, UR15 ;  /* 0x0000000f90907c20 */ /* 0x000fca0008410000 */
[----:B------:R-:W-:-:S04]  /*3670*/  F2FP.F16.F32.PACK_AB R144, RZ, R144 ;  /* 0x00000090ff90723e */ /* 0x000fc800000000ff */
[----:B------:R-:W-:Y:S01]  /*3680*/  PRMT R95, R95, 0x5410, R144 ;  /* 0x000054105f5f7816 */ /* 0x000fe20000000090 */
[----:B------:R-:W-:Y:S06]  /*3690*/  BRA `(.L_x_1066) ;  /* 0x0000000c00507947 */ /* 0x000fec0003800000 */
.L_x_1065:
[----:B------:R-:W-:Y:S01]  /*36a0*/  ISETP.GT.AND P4, PT, R4, RZ, PT ;  /* 0x000000ff0400720c */ /* 0x000fe20003f84270 */
[----:B0-----:R-:W0:Y:S01]  /*36b0*/  @P2 LDC R103, c[0x0][0x40c] ;  /* 0x00010300ff672b82 */ /* 0x001e220000000800 */
[--C-:B------:R-:W-:Y:S02]  /*36c0*/  HADD2.F32 R104, -RZ, R84.reuse.H0_H0 ;  /* 0x20000054ff687230 */ /* 0x100fe40000004100 */
[--C-:B------:R-:W-:Y:S02]  /*36d0*/  HADD2.F32 R102, -RZ, R85.reuse.H0_H0 ;  /* 0x20000055ff667230 */ /* 0x100fe40000004100 */
[----:B------:R-:W-:Y:S02]  /*36e0*/  HADD2.F32 R100, -RZ, R85.H1_H1 ;  /* 0x30000055ff647230 */ /* 0x000fe40000004100 */
[----:B------:R-:W-:Y:S01]  /*36f0*/  HADD2.F32 R106, -RZ, R84.H1_H1 ;  /* 0x30000054ff6a7230 */ /* 0x000fe20000004100 */
[----:B------:R-:W1:Y:S04]  /*3700*/  @P2 LDC R147, c[0x0][0x40c] ;  /* 0x00010300ff932b82 */ /* 0x000e680000000800 */
[-CC-:B------:R-:W-:Y:S01]  /*3710*/  @P4 FFMA.FTZ R101, R19, R6.reuse, R107.reuse ;  /* 0x0000000613654223 */ /* 0x180fe2000001006b */
[-CC-:B------:R-:W-:Y:S01]  /*3720*/  @P4 FFMA.FTZ R149, R111, R6.reuse, R107.reuse ;  /* 0x000000066f954223 */ /* 0x180fe2000001006b */
[-CC-:B------:R-:W-:Y:S01]  /*3730*/  @P4 FFMA.FTZ R148, R116, R6.reuse, R107.reuse ;  /* 0x0000000674944223 */ /* 0x180fe2000001006b */
[-C--:B------:R-:W-:Y:S01]  /*3740*/  @P4 FFMA.FTZ R144, R112, R6.reuse, R107 ;  /* 0x0000000670904223 */ /* 0x080fe2000001006b */
[----:B------:R-:W-:Y:S01]  /*3750*/  @P4 FADD.FTZ R101, R110, -R101 ;  /* 0x800000656e654221 */ /* 0x000fe20000010000 */
[----:B------:R-:W-:Y:S01]  /*3760*/  @P4 FADD.FTZ R149, R114, -R149 ;  /* 0x8000009572954221 */ /* 0x000fe20000010000 */
[----:B------:R-:W-:Y:S01]  /*3770*/  @P4 FADD.FTZ R151, R113, -R148 ;  /* 0x8000009471974221 */ /* 0x000fe20000010000 */
[----:B------:R-:W-:Y:S01]  /*3780*/  @P4 FADD.FTZ R145, R109, -R144 ;  /* 0x800000906d914221 */ /* 0x000fe20000010000 */
[C---:B------:R-:W-:Y:S01]  /*3790*/  @P4 FFMA.FTZ R104, R3.reuse, R101, R104 ;  /* 0x0000006503684223 */ /* 0x040fe20000010068 */
[C---:B------:R-:W-:Y:S01]  /*37a0*/  @P4 FFMA.FTZ R102, R3.reuse, R149, R102 ;  /* 0x0000009503664223 */ /* 0x040fe20000010066 */
[----:B------:R-:W2:Y:S01]  /*37b0*/  @P2 LDC R101, c[0x0][0x40c] ;  /* 0x00010300ff652b82 */ /* 0x000ea20000000800 */
[C---:B------:R-:W-:Y:S01]  /*37c0*/  @P4 FFMA.FTZ R100, R3.reuse, R151, R100 ;  /* 0x0000009703644223 */ /* 0x040fe20000010064 */
[----:B0-----:R-:W-:Y:S01]  /*37d0*/  @P2 FMUL.FTZ R104, R104, R103 ;  /* 0x0000006768682220 */ /* 0x001fe20000410000 */
[----:B------:R-:W-:Y:S01]  /*37e0*/  @P4 FFMA.FTZ R106, R3, R145, R106 ;  /* 0x00000091036a4223 */ /* 0x000fe2000001006a */
[----:B------:R-:W-:Y:S01]  /*37f0*/  @P4 FFMA.FTZ R145, R115, R6, R107 ;  /* 0x0000000673914223 */ /* 0x000fe2000001006b */
[----:B------:R-:W-:-:S02]  /*3800*/  HADD2.F32 R144, -RZ, R86.H0_H0 ;  /* 0x20000056ff907230 */ /* 0x000fc40000004100 */
[-CC-:B------:R-:W-:Y:S01]  /*3810*/  @P4 FFMA.FTZ R148, R120, R6.reuse, R107.reuse ;  /* 0x0000000678944223 */ /* 0x180fe2000001006b */
[----:B------:R-:W-:Y:S01]  /*3820*/  @P4 FFMA.FTZ R150, R121, R6, R107 ;  /* 0x0000000679964223 */ /* 0x000fe2000001006b */
[----:B------:R-:W0:Y:S01]  /*3830*/  @P2 LDC R149, c[0x0][0x40c] ;  /* 0x00010300ff952b82 */ /* 0x000e220000000800 */
[----:B------:R-:W-:Y:S01]  /*3840*/  @P4 FADD.FTZ R145, R118, -R145 ;  /* 0x8000009176914221 */ /* 0x000fe20000010000 */
[----:B-1----:R-:W-:Y:S01]  /*3850*/  @P2 FMUL.FTZ R106, R106, R147 ;  /* 0x000000936a6a2220 */ /* 0x002fe20000410000 */
[----:B------:R-:W-:Y:S01]  /*3860*/  @P4 FADD.FTZ R147, R119, -R150 ;  /* 0x8000009677934221 */ /* 0x000fe20000010000 */
[----:B------:R-:W-:Y:S02]  /*3870*/  HADD2.F32 R150, -RZ, R87.H0_H0 ;  /* 0x20000057ff967230 */ /* 0x000fe40000004100 */
[----:B------:R-:W-:Y:S01]  /*3880*/  @P4 FFMA.FTZ R144, R3, R145, R144 ;  /* 0x0000009103904223 */ /* 0x000fe20000010090 */
[----:B------:R-:W-:Y:S01]  /*3890*/  @P4 FADD.FTZ R145, R117, -R148 ;  /* 0x8000009475914221 */ /* 0x000fe20000010000 */
[----:B------:R-:W-:Y:S01]  /*38a0*/  HADD2.F32 R148, -RZ, R86.H1_H1 ;  /* 0x30000056ff947230 */ /* 0x000fe20000004100 */
[----:B------:R-:W1:Y:S01]  /*38b0*/  @P2 LDC R103, c[0x0][0x40c] ;  /* 0x00010300ff672b82 */ /* 0x000e620000000800 */
[----:B------:R-:W-:Y:S01]  /*38c0*/  @P4 FFMA.FTZ R150, R3, R147, R150 ;  /* 0x0000009303964223 */ /* 0x000fe20000010096 */
[----:B------:R-:W-:-:S02]  /*38d0*/  @P2 F2FP.F16.F32.PACK_AB R104, RZ, R104 ;  /* 0x00000068ff68223e */ /* 0x000fc400000000ff */
[----:B------:R-:W-:Y:S01]  /*38e0*/  @P4 FFMA.FTZ R148, R3, R145, R148 ;  /* 0x0000009103944223 */ /* 0x000fe20000010094 */
[----:B------:R-:W-:Y:S02]  /*38f0*/  @P2 F2FP.F16.F32.PACK_AB R106, RZ, R106 ;  /* 0x0000006aff6a223e */ /* 0x000fe400000000ff */
[----:B------:R-:W-:Y:S01]  /*3900*/  @P2 PRMT R92, R104, 0x7610, R92 ;  /* 0x00007610685c2816 */ /* 0x000fe2000000005c */
[----:B------:R-:W3:Y:S01]  /*3910*/  @P2 LDC R151, c[0x0][0x40c] ;  /* 0x00010300ff972b82 */ /* 0x000ee20000000800 */
[----:B--2---:R-:W-:Y:S02]  /*3920*/  @P2 FMUL.FTZ R102, R102, R101 ;  /* 0x0000006566662220 */ /* 0x004fe40000410000 */
[----:B------:R-:W-:-:S03]  /*3930*/  @P2 PRMT R92, R92, 0x5410, R106 ;  /* 0x000054105c5c2816 */ /* 0x000fc6000000006a */
        /* <DEDUP_REMOVED lines=24> */
.L_x_1064:
[----:B0-----:R-:W0:Y:S02]  /*3ac0*/  LDC.64 R100, c[0x0][0x478] ;  /* 0x00011e00ff647b82 */ /* 0x001e240000000a00 */
[----:B0-----:R-:W-:-:S04]  /*3ad0*/  ISETP.NE.U32.AND P0, PT, R100, RZ, PT ;  /* 0x000000ff6400720c */ /* 0x001fc80003f05070 */
[----:B------:R-:W-:-:S13]  /*3ae0*/  ISETP.NE.AND.EX P0, PT, R101, RZ, PT, P0 ;  /* 0x000000ff6500720c */ /* 0x000fda0003f05300 */
[----:B------:R-:W-:Y:S05]  /*3af0*/  @!P0 BRA `(.L_x_1067) ;  /* 0x0000000400188947 */ /* 0x000fea0003800000 */
[----:B------:R-:W0:Y:S01]  /*3b00*/  @P2 LDC R145, c[0x0][0x40c] ;  /* 0x00010300ff912b82 */ /* 0x000e220000000800 */
[-CC-:B------:R-:W-:Y:S01]  /*3b10*/  FFMA.FTZ R54, R112, R6.reuse, R107.reuse ;  /* 0x0000000670367223 */ /* 0x180fe2000001006b */
[-CC-:B------:R-:W-:Y:S01]  /*3b20*/  FFMA.FTZ R53, R19, R6.reuse, R107.reuse ;  /* 0x0000000613357223 */ /* 0x180fe2000001006b */
[-C--:B------:R-:W-:Y:S01]  /*3b30*/  FFMA.FTZ R101, R111, R6.reuse, R107 ;  /* 0x000000066f657223 */ /* 0x080fe2000001006b */
[----:B------:R-:W-:Y:S01]  /*3b40*/  ISETP.GT.AND P4, PT, R4, RZ, PT ;  /* 0x000000ff0400720c */ /* 0x000fe20003f84270 */
[----:B------:R-:W-:Y:S01]  /*3b50*/  FADD.FTZ R54, R109, -R54 ;  /* 0x800000366d367221 */ /* 0x000fe20000010000 */
[----:B------:R-:W-:Y:S01]  /*3b60*/  FADD.FTZ R52, R110, -R53 ;  /* 0x800000356e347221 */ /* 0x000fe20000010000 */
[----:B------:R-:W-:Y:S01]  /*3b70*/  FFMA.FTZ R104, R116, R6, R107 ;  /* 0x0000000674687223 */ /* 0x000fe2000001006b */
[----:B------:R-:W1:Y:S01]  /*3b80*/  @P2 LDC R55, c[0x0][0x40c] ;  /* 0x00010300ff372b82 */ /* 0x000e620000000800 */
[----:B------:R-:W-:Y:S01]  /*3b90*/  FMUL.FTZ R53, R3, R54 ;  /* 0x0000003603357220 */ /* 0x000fe20000410000 */
[----:B------:R-:W-:Y:S01]  /*3ba0*/  FADD.FTZ R54, R114, -R101 ;  /* 0x8000006572367221 */ /* 0x000fe20000010000 */
[-CC-:B------:R-:W-:Y:S01]  /*3bb0*/  FFMA.FTZ R147, R115, R6.reuse, R107.reuse ;  /* 0x0000000673937223 */ /* 0x180fe2000001006b */
[--C-:B------:R-:W-:Y:S01]  /*3bc0*/  FFMA.FTZ R106, R120, R6, R107.reuse ;  /* 0x00000006786a7223 */ /* 0x100fe2000001006b */
[----:B------:R-:W-:Y:S01]  /*3bd0*/  FADD.FTZ R104, R113, -R104 ;  /* 0x8000006871687221 */ /* 0x000fe20000010000 */
[----:B------:R-:W-:Y:S01]  /*3be0*/  FMUL.FTZ R54, R3, R54 ;  /* 0x0000003603367220 */ /* 0x000fe20000410000 */
[----:B------:R-:W-:Y:S01]  /*3bf0*/  FFMA.FTZ R150, R121, R6, R107 ;  /* 0x0000000679967223 */ /* 0x000fe2000001006b */
[----:B------:R-:W2:Y:S01]  /*3c00*/  @P2 LDC R102, c[0x0][0x40c] ;  /* 0x00010300ff662b82 */ /* 0x000ea20000000800 */
[----:B------:R-:W-:Y:S01]  /*3c10*/  FADD.FTZ R144, R118, -R147 ;  /* 0x8000009376907221 */ /* 0x000fe20000010000 */
[----:B------:R-:W-:Y:S01]  /*3c20*/  FADD.FTZ R148, R117, -R106 ;  /* 0x8000006a75947221 */ /* 0x000fe20000010000 */
[----:B------:R-:W-:Y:S01]  /*3c30*/  FSEL R54, R54, RZ, P4 ;  /* 0x000000ff36367208 */ /* 0x000fe20002000000 */
[C---:B------:R-:W-:Y:S01]  /*3c40*/  FMUL.FTZ R106, R3.reuse, R104 ;  /* 0x00000068036a7220 */ /* 0x040fe20000410000 */
[----:B------:R-:W-:Y:S01]  /*3c50*/  FMUL.FTZ R52, R3, R52 ;  /* 0x0000003403347220 */ /* 0x000fe20000410000 */
[----:B------:R-:W-:Y:S01]  /*3c60*/  FADD.FTZ R150, R119, -R150 ;  /* 0x8000009677967221 */ /* 0x000fe20000010000 */
[C---:B------:R-:W-:Y:S01]  /*3c70*/  FMUL.FTZ R144, R3.reuse, R144 ;  /* 0x0000009003907220 */ /* 0x040fe20000410000 */
[----:B------:R-:W3:Y:S01]  /*3c80*/  @P2 LDC R100, c[0x0][0x40c] ;  /* 0x00010300ff642b82 */ /* 0x000ee20000000800 */
[----:B0-----:R-:W-:Y:S01]  /*3c90*/  @P2 FMUL.FTZ R104, R54, R145 ;  /* 0x0000009136682220 */ /* 0x001fe20000410000 */
[C---:B------:R-:W-:Y:S01]  /*3ca0*/  FMUL.FTZ R145, R3.reuse, R148 ;  /* 0x0000009403917220 */ /* 0x040fe20000410000 */
[----:B------:R-:W-:Y:S01]  /*3cb0*/  FMUL.FTZ R147, R3, R150 ;  /* 0x0000009603937220 */ /* 0x000fe20000410000 */
[----:B------:R-:W-:-:S02]  /*3cc0*/  FSEL R52, R52, RZ, P4 ;  /* 0x000000ff34347208 */ /* 0x000fc40002000000 */
[----:B------:R-:W-:Y:S02]  /*3cd0*/  FSEL R151, R144, RZ, P4 ;  /* 0x000000ff90977208 */ /* 0x000fe40002000000 */
[----:B------:R-:W0:Y:S01]  /*3ce0*/  @P2 LDC R152, c[0x0][0x40c] ;  /* 0x00010300ff982b82 */ /* 0x000e220000000800 */
[----:B------:R-:W-:Y:S01]  /*3cf0*/  FSEL R148, R145, RZ, P4 ;  /* 0x000000ff91947208 */ /* 0x000fe20002000000 */
[----:B------:R-:W-:Y:S01]  /*3d00*/  FFMA.FTZ R145, R124, R6, R107 ;  /* 0x000000067c917223 */ /* 0x000fe2000001006b */
[----:B------:R-:W-:Y:S01]  /*3d10*/  FSEL R53, R53, RZ, P4 ;  /* 0x000000ff35357208 */ /* 0x000fe20002000000 */
[----:B-1----:R-:W-:Y:S01]  /*3d20*/  @P2 FMUL.FTZ R55, R52, R55 ;  /* 0x0000003734372220 */ /* 0x002fe20000410000 */
[----:B------:R-:W-:Y:S01]  /*3d30*/  FSEL R149, R106, RZ, P4 ;  /* 0x000000ff6a957208 */ /* 0x000fe20002000000 */
[----:B------:R-:W-:Y:S01]  /*3d40*/  FADD.FTZ R144, R122, -R145 ;  /* 0x800000917a907221 */ /* 0x000fe20000010000 */
[----:B------:R-:W-:Y:S01]  /*3d50*/  FSEL R150, R147, RZ, P4 ;  /* 0x000000ff93967208 */ /* 0x000fe20002000000 */
[----:B------:R-:W1:Y:S01]  /*3d60*/  @P2 LDC R103, c[0x0][0x40c] ;  /* 0x00010300ff672b82 */ /* 0x000e620000000800 */
[----:B--2---:R-:W-:Y:S01]  /*3d70*/  @P2 FMUL.FTZ R102, R151, R102 ;  /* 0x0000006697662220 */ /* 0x004fe20000410000 */
[----:B------:R-:W-:Y:S01]  /*3d80*/  FMUL.FTZ R144, R3, R144 ;  /* 0x0000009003907220 */ /* 0x000fe20000410000 */
[----:B------:R-:W-:-:S02]  /*3d90*/  @P2 F2FP.F16.F32.PACK_AB R55, RZ, R55 ;  /* 0x00000037ff37223e */ /* 0x000fc400000000ff */
[----:B------:R-:W-:Y:S02]  /*3da0*/  @P2 F2FP.F16.F32.PACK_AB R104, RZ, R104 ;  /* 0x00000068ff68223e */ /* 0x000fe400000000ff */
[----:B------:R-:W-:Y:S01]  /*3db0*/  @P2 F2FP.F16.F32.PACK_AB R102, RZ, R102 ;  /* 0x00000066ff66223e */ /* 0x000fe200000000ff */
[----:B------:R-:W2:Y:S01]  /*3dc0*/  @P2 LDC R101, c[0x0][0x40c] ;  /* 0x00010300ff652b82 */ /* 0x000ea20000000800 */
[----:B---3--:R-:W-:Y:S01]  /*3dd0*/  @P2 FMUL.FTZ R100, R53, R100 ;  /* 0x0000006435642220 */ /* 0x008fe20000410000 */
[----:B------:R-:W-:Y:S02]  /*3de0*/  @P2 PRMT R92, R55, 0x7610, R92 ;  /* 0x00007610375c2816 */ /* 0x000fe4000000005c */
[----:B------:R-:W-:Y:S02]  /*3df0*/  FSEL R145, R144, RZ, P4 ;  /* 0x000000ff90917208 */ /* 0x000fe40002000000 */
[----:B------:R-:W-:Y:S01]  /*3e00*/  @P2 F2FP.F16.F32.PACK_AB R100, RZ, R100 ;  /* 0x00000064ff64223e */ /* 0x000fe200000000ff */
[----:B0-----:R-:W-:Y:S01]  /*3e10*/  @P2 FMUL.FTZ R106, R149, R152 ;  /* 0x00000098956a2220 */ /* 0x001fe20000410000 */
[----:B------:R-:W-:-:S02]  /*3e20*/  @P2 PRMT R93, R104, 0x7610, R93 ;  /* 0x00007610685d2816 */ /* 0x000fc4000000005d */
[----:B------:R-:W-:Y:S02]  /*3e30*/  @P2 PRMT R94, R102, 0x7610, R94 ;  /* 0x00007610665e2816 */ /* 0x000fe4000000005e */
[----:B------:R-:W-:Y:S02]  /*3e40*/  @P2 F2FP.F16.F32.PACK_AB R106, RZ, R106 ;  /* 0x0000006aff6a223e */ /* 0x000fe400000000ff */
[----:B------:R-:W-:Y:S01]  /*3e50*/  F2FP.F16.F32.PACK_AB R52, R53, R52 ;  /* 0x000000343534723e */ /* 0x000fe200000000ff */
[C---:B-1----:R-:W-:Y:S01]  /*3e60*/  @P2 FMUL.FTZ R103, R148.reuse, R103 ;  /* 0x0000006794672220 */ /* 0x042fe20000410000 */
[----:B------:R-:W-:Y:S02]  /*3e70*/  F2FP.F16.F32.PACK_AB R53, R149, R54 ;  /* 0x000000369535723e */ /* 0x000fe400000000ff */
[----:B------:R-:W-:Y:S02]  /*3e80*/  F2FP.F16.F32.PACK_AB R54, R148, R151 ;  /* 0x000000979436723e */ /* 0x000fe400000000ff */
[----:B------:R-:W-:-:S02]  /*3e90*/  @P2 F2FP.F16.F32.PACK_AB R103, RZ, R103 ;  /* 0x00000067ff67223e */ /* 0x000fc400000000ff */
[----:B------:R-:W-:Y:S01]  /*3ea0*/  @P2 PRMT R92, R92, 0x5410, R100 ;  /* 0x000054105c5c2816 */ /* 0x000fe20000000064 */
[----:B--2---:R-:W-:Y:S01]  /*3eb0*/  @P2 FMUL.FTZ R101, R150, R101 ;  /* 0x0000006596652220 */ /* 0x004fe20000410000 */
[----:B------:R-:W-:Y:S02]  /*3ec0*/  @P2 PRMT R93, R93, 0x5410, R106 ;  /* 0x000054105d5d2816 */ /* 0x000fe4000000006a */
[----:B------:R-:W-:Y:S02]  /*3ed0*/  F2FP.F16.F32.PACK_AB R55, R145, R150 ;  /* 0x000000969137723e */ /* 0x000fe400000000ff */
[----:B------:R-:W-:Y:S02]  /*3ee0*/  @P2 F2FP.F16.F32.PACK_AB R101, RZ, R101 ;  /* 0x00000065ff65223e */ /* 0x000fe400000000ff */
[----:B------:R-:W-:Y:S02]  /*3ef0*/  @P2 PRMT R94, R94, 0x5410, R103 ;  /* 0x000054105e5e2816 */ /* 0x000fe40000000067 */
[----:B------:R-:W-:Y:S01]  /*3f00*/  @P2 PRMT R95, R101, 0x7610, R95 ;  /* 0x00007610655f2816 */ /* 0x000fe2000000005f */
[----:B------:R-:W-:Y:S06]  /*3f10*/  @!P2 BRA `(.L_x_1066) ;  /* 0x000000040030a947 */ /* 0x000fec0003800000 */
[----:B------:R-:W-:-:S05]  /*3f20*/  FMUL.FTZ R100, R145, UR15 ;  /* 0x0000000f91647c20 */ /* 0x000fca0008410000 */
[----:B------:R-:W-:-:S04]  /*3f30*/  F2FP.F16.F32.PACK_AB R100, RZ, R100 ;  /* 0x00000064ff64723e */ /* 0x000fc800000000ff */
[----:B------:R-:W-:Y:S01]  /*3f40*/  PRMT R95, R95, 0x5410, R100 ;  /* 0x000054105f5f7816 */ /* 0x000fe20000000064 */
[----:B------:R-:W-:Y:S06]  /*3f50*/  BRA `(.L_x_1066) ;  /* 0x0000000400207947 */ /* 0x000fec0003800000 */
.L_x_1067:
        /* <DEDUP_REMOVED lines=9> */
.L_x_1068:
        /* <DEDUP_REMOVED lines=9> */
.L_x_1069:
        /* <DEDUP_REMOVED lines=9> */
.L_x_1070:
        /* <DEDUP_REMOVED lines=9> */
.L_x_1071:
        /* <DEDUP_REMOVED lines=9> */
.L_x_1072:
        /* <DEDUP_REMOVED lines=9> */
.L_x_1073:
        /* <DEDUP_REMOVED lines=9> */
.L_x_1074:
        /* <DEDUP_REMOVED lines=9> */
.L_x_1066:
[----:B------:R-:W0:Y:S08]  /*43e0*/  @P0 LDC.64 R102, c[0x0][0x478] ;  /* 0x00011e00ff660b82 */ /* 0x000e300000000a00 */
[----:B------:R-:W1:Y:S01]  /*43f0*/  @P2 LDC.64 R100, c[0x0][0x468] ;  /* 0x00011a00ff642b82 */ /* 0x000e620000000a00 */
[C---:B0-----:R-:W-:Y:S01]  /*4400*/  @P0 IMAD.WIDE.U32 R102, R143.reuse, 0x10, R102 ;  /* 0x000000108f660825 */ /* 0x041fe200078e0066 */
[----:B------:R-:W-:-:S04]  /*4410*/  IADD3 R143, PT, PT, R143, 0x80, RZ ;  /* 0x000000808f8f7810 */ /* 0x000fc80007ffe0ff */
[----:B------:R2:W-:Y:S01]  /*4420*/  @P0 STG.E.128 desc[UR10][R102.64], R52 ;  /* 0x0000003466000986 */ /* 0x0005e2000c101d0a */
[C---:B-1----:R-:W-:Y:S01]  /*4430*/  @P2 IMAD.WIDE.U32 R100, R105.reuse, 0x10, R100 ;  /* 0x0000001069642825 */ /* 0x042fe200078e0064 */
[----:B------:R-:W-:-:S04]  /*4440*/  IADD3 R105, PT, PT, R105, 0x80, RZ ;  /* 0x0000008069697810 */ /* 0x000fc80007ffe0ff */
[----:B------:R2:W-:Y:S03]  /*4450*/  @P2 STG.E.128 desc[UR10][R100.64], R92 ;  /* 0x0000005c64002986 */ /* 0x0005e6000c101d0a */
.L_x_1063:
[----:B------:R-:W-:Y:S05]  /*4460*/  BSYNC.RECONVERGENT B0 ;  /* 0x0000000000007941 */ /* 0x000fea0003800200 */
.L_x_1062:
        /* <DEDUP_REMOVED lines=12> */
[--C-:B0-2---:R-:W-:Y:S02]  /*4530*/  HADD2.F32 R52, -RZ, R20.reuse.H0_H0 ;  /* 0x20000014ff347230 */ /* 0x105fe40000004100 */
[----:B------:R-:W-:Y:S02]  /*4540*/  HADD2.F32 R4, -RZ, R20.H1_H1 ;  /* 0x30000014ff047230 */ /* 0x000fe40000004100 */
[----:B------:R-:W-:-:S03]  /*4550*/  HADD2.F32 R102, -RZ, R22.H1_H1 ;  /* 0x30000016ff667230 */ /* 0x000fc60000004100 */
[----:B------:R-:W0:Y:S04]  /*4560*/  @P2 LDC R151, c[0x0][0x40c] ;  /* 0x00010300ff972b82 */ /* 0x000e280000000800 */
        /* <DEDUP_REMOVED lines=8> */
[----:B------:R-:W2:Y:S01]  /*45f0*/  @P2 LDC R147, c[0x0][0x40c] ;  /* 0x00010300ff932b82 */ /* 0x000ea20000000800 */
[----:B------:R-:W-:Y:S01]  /*4600*/  @P5 FADD.FTZ R53, R126, -R53 ;  /* 0x800000357e355221 */ /* 0x000fe20000010000 */
[----:B------:R-:W-:Y:S01]  /*4610*/  @P5 FADD.FTZ R55, R125, -R54 ;  /* 0x800000367d375221 */ /* 0x000fe20000010000 */
[----:B------:R-:W-:Y:S01]  /*4620*/  @P5 FADD.FTZ R100, R129, -R100 ;  /* 0x8000006481645221 */ /* 0x000fe20000010000 */
[----:B------:R-:W-:-:S02]  /*4630*/  HADD2.F32 R6, -RZ, R21.H0_H0 ;  /* 0x20000015ff067230 */ /* 0x000fc40000004100 */
[C---:B------:R-:W-:Y:S01]  /*4640*/  @P5 FFMA.FTZ R52, R3.reuse, R53, R52 ;  /* 0x0000003503345223 */ /* 0x040fe20000010034 */
[----:B------:R-:W-:Y:S02]  /*4650*/  HADD2.F32 R53, -RZ, R21.H1_H1 ;  /* 0x30000015ff357230 */ /* 0x000fe40000004100 */
[----:B------:R-:W-:Y:S01]  /*4660*/  @P5 FADD.FTZ R101, R130, -R101 ;  /* 0x8000006582655221 */ /* 0x000fe20000010000 */
[----:B------:R-:W3:Y:S01]  /*4670*/  @P2 LDC R107, c[0x0][0x40c] ;  /* 0x00010300ff6b2b82 */ /* 0x000ee20000000800 */
[----:B------:R-:W-:Y:S02]  /*4680*/  HADD2.F32 R54, -RZ, R22.H0_H0 ;  /* 0x20000016ff367230 */ /* 0x000fe40000004100 */
[----:B------:R-:W-:Y:S01]  /*4690*/  @P5 FADD.FTZ R103, R134, -R103 ;  /* 0x8000006786675221 */ /* 0x000fe20000010000 */
[C---:B------:R-:W-:Y:S01]  /*46a0*/  @P5 FFMA.FTZ R4, R3.reuse, R55, R4 ;  /* 0x0000003703045223 */ /* 0x040fe20000010004 */
[----:B------:R-:W-:Y:S01]  /*46b0*/  @P5 FFMA.FTZ R53, R3, R100, R53 ;  /* 0x0000006403355223 */ /* 0x000fe20000010035 */
[----:B------:R-:W-:-:S02]  /*46c0*/  HADD2.F32 R55, -RZ, R23.H0_H0 ;  /* 0x20000017ff377230 */ /* 0x000fc40000004100 */
[----:B------:R-:W-:Y:S01]  /*46d0*/  @P5 FADD.FTZ R106, R133, -R106 ;  /* 0x8000006a856a5221 */ /* 0x000fe20000010000 */
[----:B------:R-:W-:Y:S01]  /*46e0*/  HADD2.F32 R100, -RZ, R23.H1_H1 ;  /* 0x30000017ff647230 */ /* 0x000fe20000004100 */
[----:B------:R-:W4:Y:S01]  /*46f0*/  @P2 LDC R148, c[0x0][0x40c] ;  /* 0x00010300ff942b82 */ /* 0x000f220000000800 */
[----:B------:R-:W-:Y:S01]  /*4700*/  @P5 FADD.FTZ R145, R138, -R145 ;  /* 0x800000918a915221 */ /* 0x000fe20000010000 */
[----:B------:R-:W-:Y:S01]  /*4710*/  @P5 FADD.FTZ R144, R135, -R144 ;  /* 0x8000009087905221 */ /* 0x000fe20000010000 */
[C---:B------:R-:W-:Y:S01]  /*4720*/  @P5 FFMA.FTZ R6, R3.reuse, R101, R6 ;  /* 0x0000006503065223 */ /* 0x040fe20000010006 */
[C---:B------:R-:W-:Y:S01]  /*4730*/  @P5 FFMA.FTZ R54, R3.reuse, R103, R54 ;  /* 0x0000006703365223 */ /* 0x040fe20000010036 */
[C---:B------:R-:W-:Y:S01]  /*4740*/  @P5 FFMA.FTZ R102, R3.reuse, R106, R102 ;  /* 0x0000006a03665223 */ /* 0x040fe20000010066 */
[C---:B------:R-:W-:Y:S01]  /*4750*/  @P5 FFMA.FTZ R55, R3.reuse, R144, R55 ;  /* 0x0000009003375223 */ /* 0x040fe20000010037 */
[----:B------:R-:W-:Y:S01]  /*4760*/  @P5 FFMA.FTZ R100, R3, R145, R100 ;  /* 0x0000009103645223 */ /* 0x000fe20000010064 */
[----:B------:R-:W5:Y:S01]  /*4770*/  @P2 LDC R153, c[0x0][0x40c] ;  /* 0x00010300ff992b82 */ /* 0x000f620000000800 */
[----:B-1----:R-:W-:Y:S01]  /*4780*/  @P2 FMUL.FTZ R3, R6, R149 ;  /* 0x0000009506032220 */ /* 0x002fe20000410000 */
[----:B--2---:R-:W-:-:S04]  /*4790*/  @P2 FMUL.FTZ R103, R4, R147 ;  /* 0x0000009304672220 */ /* 0x004fc80000410000 */
[----:B------:R-:W-:Y:S02]  /*47a0*/  @P2 F2FP.F16.F32.PACK_AB R3, RZ, R3 ;  /* 0x00000003ff03223e */ /* 0x000fe400000000ff */
[----:B------:R-:W1:Y:S01]  /*47b0*/  @P2 LDC R104, c[0x0][0x40c] ;  /* 0x00010300ff682b82 */ /* 0x000e620000000800 */
[----:B---3--:R-:W-:Y:S01]  /*47c0*/  @P2 FMUL.FTZ R101, R52, R107 ;  /* 0x0000006b34652220 */ /* 0x008fe20000410000 */
[----:B0-----:R-:W-:Y:S01]  /*47d0*/  @P2 FMUL.FTZ R107, R54, R151 ;  /* 0x00000097366b2220 */ /* 0x001fe20000410000 */
[----:B------:R-:W-:Y:S02]  /*47e0*/  @P2 F2FP.F16.F32.PACK_AB R103, RZ, R103 ;  /* 0x00000067ff67223e */ /* 0x000fe400000000ff */
[----:B------:R-:W-:Y:S02]  /*47f0*/  @P2 PRMT R93, R3, 0x7610, R93 ;  /* 0x00007610035d2816 */ /* 0x000fe4000000005d */
[----:B------:R-:W-:Y:S01]  /*4800*/  @P2 F2FP.F16.F32.PACK_AB R101, RZ, R101 ;  /* 0x00000065ff65223e */ /* 0x000fe200000000ff */
[----:B----4-:R-:W-:Y:S01]  /*4810*/  @P2 FMUL.FTZ R106, R53, R148 ;  /* 0x00000094356a2220 */ /* 0x010fe20000410000 */
[----:B------:R-:W-:-:S02]  /*4820*/  @P2 F2FP.F16.F32.PACK_AB R107, RZ, R107 ;  /* 0x0000006bff6b223e */ /* 0x000fc400000000ff */
[----:B------:R-:W-:Y:S02]  /*4830*/  @P2 PRMT R92, R101, 0x7610, R92 ;  /* 0x00007610655c2816 */ /* 0x000fe4000000005c */
[----:B------:R-:W-:Y:S02]  /*4840*/  @P2 F2FP.F16.F32.PACK_AB R106, RZ, R106 ;  /* 0x0000006aff6a223e */ /* 0x000fe400000000ff */
[----:B------:R-:W-:Y:S01]  /*4850*/  @P2 PRMT R94, R107, 0x7610, R94 ;  /* 0x000076106b5e2816 */ /* 0x000fe2000000005e */
[----:B-----5:R-:W-:Y:S01]  /*4860*/  @P2 FMUL.FTZ R144, R102, R153 ;  /* 0x0000009966902220 */ /* 0x020fe20000410000 */
[----:B------:R-:W-:Y:S02]  /*4870*/  F2FP.F16.F32.PACK_AB R52, R4, R52 ;  /* 0x000000340434723e */ /* 0x000fe400000000ff */
[----:B------:R-:W-:Y:S02]  /*4880*/  F2FP.F16.F32.PACK_AB R53, R53, R6 ;  /* 0x000000063535723e */ /* 0x000fe400000000ff */
[----:B------:R-:W-:-:S02]  /*4890*/  @P2 F2FP.F16.F32.PACK_AB R144, RZ, R144 ;  /* 0x00000090ff90223e */ /* 0x000fc400000000ff */
[----:B------:R-:W-:Y:S01]  /*48a0*/  F2FP.F16.F32.PACK_AB R54, R102, R54 ;  /* 0x000000366636723e */ /* 0x000fe200000000ff */
[----:B-1----:R-:W-:Y:S01]  /*48b0*/  @P2 FMUL.FTZ R104, R55, R104 ;  /* 0x0000006837682220 */ /* 0x002fe20000410000 */
[----:B------:R-:W-:Y:S02]  /*48c0*/  @P2 PRMT R92, R92, 0x5410, R103 ;  /* 0x000054105c5c2816 */ /* 0x000fe40000000067 */
[----:B------:R-:W-:Y:S02]  /*48d0*/  @P2 PRMT R93, R93, 0x5410, R106 ;  /* 0x000054105d5d2816 */ /* 0x000fe4000000006a */
[----:B------:R-:W-:Y:S02]  /*48e0*/  @P2 F2FP.F16.F32.PACK_AB R104, RZ, R104 ;  /* 0x00000068ff68223e */ /* 0x000fe400000000ff */
[----:B------:R-:W-:Y:S02]  /*48f0*/  F2FP.F16.F32.PACK_AB R55, R100, R55 ;  /* 0x000000376437723e */ /* 0x000fe400000000ff */
[----:B------:R-:W-:-:S02]  /*4900*/  @P2 PRMT R94, R94, 0x5410, R144 ;  /* 0x000054105e5e2816 */ /* 0x000fc40000000090 */
[----:B------:R-:W-:Y:S01]  /*4910*/  @P2 PRMT R95, R104, 0x7610, R95 ;  /* 0x00007610685f2816 */ /* 0x000fe2000000005f */
[----:B------:R-:W-:Y:S06]  /*4920*/  @!P2 BRA `(.L_x_1079) ;  /* 0x0000000c0060a947 */ /* 0x000fec0003800000 */
[----:B------:R-:W-:-:S05]  /*4930*/  FMUL.FTZ R100, R100, UR15 ;  /* 0x0000000f64647c20 */ /* 0x000fca0008410000 */
[----:B------:R-:W-:-:S04]  /*4940*/  F2FP.F16.F32.PACK_AB R100, RZ, R100 ;  /* 0x00000064ff64723e */ /* 0x000fc800000000ff */
[----:B------:R-:W-:Y:S01]  /*4950*/  PRMT R95, R95, 0x5410, R100 ;  /* 0x000054105f5f7816 */ /* 0x000fe20000000064 */
[----:B------:R-:W-:Y:S06]  /*4960*/  BRA `(.L_x_1079) ;  /* 0x0000000c00507947 */ /* 0x000fec0003800000 */
.L_x_1078:
[----:B------:R-:W-:Y:S01]  /*4970*/  ISETP.GT.AND P5, PT, R4, RZ, PT ;  /* 0x000000ff0400720c */ /* 0x000fe20003fa4270 */
[----:B0-2---:R-:W0:Y:S01]  /*4980*/  @P2 LDC R103, c[0x0][0x40c] ;  /* 0x00010300ff672b82 */ /* 0x005e220000000800 */
[--C-:B------:R-:W-:Y:S02]  /*4990*/  HADD2.F32 R100, -RZ, R20.reuse.H0_H0 ;  /* 0x20000014ff647230 */ /* 0x100fe40000004100 */
[--C-:B------:R-:W-:Y:S02]  /*49a0*/  HADD2.F32 R4, -RZ, R21.reuse.H0_H0 ;  /* 0x20000015ff047230 */ /* 0x100fe40000004100 */
[----:B------:R-:W-:Y:S02]  /*49b0*/  HADD2.F32 R102, -RZ, R20.H1_H1 ;  /* 0x30000014ff667230 */ /* 0x000fe40000004100 */
[----:B------:R-:W-:Y:S01]  /*49c0*/  HADD2.F32 R106, -RZ, R22.H0_H0 ;  /* 0x20000016ff6a7230 */ /* 0x000fe20000004100 */
        /* <DEDUP_REMOVED lines=8> */
[----:B------:R-:W2:Y:S01]  /*4a50*/  @P2 LDC R151, c[0x0][0x40c] ;  /* 0x00010300ff972b82 */ /* 0x000ea20000000800 */
[C---:B------:R-:W-:Y:S01]  /*4a60*/  @P5 FFMA.FTZ R100, R3.reuse, R101, R100 ;  /* 0x0000006503645223 */ /* 0x040fe20000010064 */
[C---:B------:R-:W-:Y:S01]  /*4a70*/  @P5 FFMA.FTZ R4, R3.reuse, R149, R4 ;  /* 0x0000009503045223 */ /* 0x040fe20000010004 */
[----:B------:R-:W-:Y:S01]  /*4a80*/  @P5 FFMA.FTZ R102, R3, R145, R102 ;  /* 0x0000009103665223 */ /* 0x000fe20000010066 */
[----:B------:R-:W-:Y:S01]  /*4a90*/  @P5 FFMA.FTZ R145, R131, R6, R107 ;  /* 0x0000000683915223 */ /* 0x000fe2000001006b */
[----:B0-----:R-:W-:Y:S01]  /*4aa0*/  @P2 FMUL.FTZ R100, R100, R103 ;  /* 0x0000006764642220 */ /* 0x001fe20000410000 */
[----:B------:R-:W-:-:S02]  /*4ab0*/  HADD2.F32 R104, -RZ, R21.H1_H1 ;  /* 0x30000015ff687230 */ /* 0x000fc40000004100 */
[----:B------:R-:W-:Y:S01]  /*4ac0*/  @P5 FADD.FTZ R144, R129, -R144 ;  /* 0x8000009081905221 */ /* 0x000fe20000010000 */
[----:B------:R-:W0:Y:S01]  /*4ad0*/  @P2 LDC R101, c[0x0][0x40c] ;  /* 0x00010300ff652b82 */ /* 0x000e220000000800 */
[----:B------:R-:W-:Y:S01]  /*4ae0*/  @P5 FADD.FTZ R145, R134, -R145 ;  /* 0x8000009186915221 */ /* 0x000fe20000010000 */
[-CC-:B------:R-:W-:Y:S01]  /*4af0*/  @P5 FFMA.FTZ R148, R136, R6.reuse, R107.reuse ;  /* 0x0000000688945223 */ /* 0x180fe2000001006b */
[----:B------:R-:W-:Y:S01]  /*4b00*/  @P5 FFMA.FTZ R150, R137, R6, R107 ;  /* 0x0000000689965223 */ /* 0x000fe2000001006b */
[C---:B------:R-:W-:Y:S01]  /*4b10*/  @P5 FFMA.FTZ R104, R3.reuse, R144, R104 ;  /* 0x0000009003685223 */ /* 0x040fe20000010068 */
[----:B------:R-:W-:Y:S01]  /*4b20*/  @P5 FFMA.FTZ R106, R3, R145, R106 ;  /* 0x00000091036a5223 */ /* 0x000fe2000001006a */
[----:B------:R-:W-:Y:S01]  /*4b30*/  @P5 FADD.FTZ R145, R133, -R148 ;  /* 0x8000009485915221 */ /* 0x000fe20000010000 */
[----:B-1----:R-:W-:Y:S01]  /*4b40*/  @P2 FMUL.FTZ R102, R102, R147 ;  /* 0x0000009366662220 */ /* 0x002fe20000410000 */
[----:B------:R-:W1:Y:S01]  /*4b50*/  @P2 LDC R149, c[0x0][0x40c] ;  /* 0x00010300ff952b82 */ /* 0x000e620000000800 */
[----:B------:R-:W-:-:S02]  /*4b60*/  HADD2.F32 R144, -RZ, R22.H1_H1 ;  /* 0x30000016ff907230 */ /* 0x000fc40000004100 */
[----:B------:R-:W-:Y:S01]  /*4b70*/  @P5 FADD.FTZ R147, R135, -R150 ;  /* 0x8000009687935221 */ /* 0x000fe20000010000 */
[----:B------:R-:W-:Y:S01]  /*4b80*/  HADD2.F32 R148, -RZ, R23.H0_H0 ;  /* 0x20000017ff947230 */ /* 0x000fe20000004100 */
[----:B------:R-:W-:Y:S01]  /*4b90*/  @P2 F2FP.F16.F32.PACK_AB R100, RZ, R100 ;  /* 0x00000064ff64223e */ /* 0x000fe200000000ff */
[C---:B------:R-:W-:Y:S01]  /*4ba0*/  @P5 FFMA.FTZ R144, R3.reuse, R145, R144 ;  /* 0x0000009103905223 */ /* 0x040fe20000010090 */
[----:B------:R-:W-:Y:S01]  /*4bb0*/  @P2 F2FP.F16.F32.PACK_AB R102, RZ, R102 ;  /* 0x00000066ff66223e */ /* 0x000fe200000000ff */
[----:B------:R-:W3:Y:S01]  /*4bc0*/  @P2 LDC R103, c[0x0][0x40c] ;  /* 0x00010300ff672b82 */ /* 0x000ee20000000800 */
[----:B------:R-:W-:Y:S01]  /*4bd0*/  @P5 FFMA.FTZ R148, R3, R147, R148 ;  /* 0x0000009303945223 */ /* 0x000fe20000010094 */
[----:B--2---:R-:W-:Y:S01]  /*4be0*/  @P2 FMUL.FTZ R144, R144, R151 ;  /* 0x0000009790902220 */ /* 0x004fe20000410000 */
[----:B------:R-:W-:-:S04]  /*4bf0*/  @P2 PRMT R92, R100, 0x7610, R92 ;  /* 0x00007610645c2816 */ /* 0x000fc8000000005c */
[----:B------:R-:W-:Y:S01]  /*4c00*/  @P2 F2FP.F16.F32.PACK_AB R144, RZ, R144 ;  /* 0x00000090ff90223e */ /* 0x000fe200000000ff */
        /* <DEDUP_REMOVED lines=9> */
[----:B------:R-:W-:Y:S02]  /*4ca0*/  @P2 F2FP.F16.F32.PACK_AB R104, RZ, R104 ;  /* 0x00000068ff68223e */ /* 0x000fe400000000ff */
[----:B------:R-:W-:Y:S01]  /*4cb0*/  @P2 PRMT R94, R94, 0x5410, R144 ;  /* 0x000054105e5e2816 */ /* 0x000fe20000000090 */
[----:B--2---:R-:W-:Y:S01]  /*4cc0*/  @P2 FMUL.FTZ R148, R148, R153 ;  /* 0x0000009994942220 */ /* 0x004fe20000410000 */
[----:B------:R-:W-:-:S04]  /*4cd0*/  @P2 PRMT R93, R93, 0x5410, R104 ;  /* 0x000054105d5d2816 */ /* 0x000fc80000000068 */
        /* <DEDUP_REMOVED lines=11> */
.L_x_1077:
[----:B0-2---:R-:W0:Y:S02]  /*4d90*/  LDC.64 R100, c[0x0][0x478] ;  /* 0x00011e00ff647b82 */ /* 0x005e240000000a00 */
[----:B0-----:R-:W-:-:S04]  /*4da0*/  ISETP.NE.U32.AND P0, PT, R100, RZ, PT ;  /* 0x000000ff6400720c */ /* 0x001fc80003f05070 */
[----:B------:R-:W-:-:S13]  /*4db0*/  ISETP.NE.AND.EX P0, PT, R101, RZ, PT, P0 ;  /* 0x000000ff6500720c */ /* 0x000fda0003f05300 */
[----:B------:R-:W-:Y:S05]  /*4dc0*/  @!P0 BRA `(.L_x_1080) ;  /* 0x0000000400188947 */ /* 0x000fea0003800000 */
[----:B------:R-:W0:Y:S01]  /*4dd0*/  @P2 LDC R103, c[0x0][0x40c] ;  /* 0x00010300ff672b82 */ /* 0x000e220000000800 */
[----:B------:R-:W-:Y:S01]  /*4de0*/  ISETP.GT.AND P5, PT, R4, RZ, PT ;  /* 0x000000ff0400720c */ /* 0x000fe20003fa4270 */
[-CC-:B------:R-:W-:Y:S01]  /*4df0*/  FFMA.FTZ R55, R123, R6.reuse, R107.reuse ;  /* 0x000000067b377223 */ /* 0x180fe2000001006b */
[-CC-:B------:R-:W-:Y:S01]  /*4e00*/  FFMA.FTZ R4, R128, R6.reuse, R107.reuse ;  /* 0x0000000680047223 */ /* 0x180fe2000001006b */
[-CC-:B------:R-:W-:Y:S01]  /*4e10*/  FFMA.FTZ R145, R127, R6.reuse, R107.reuse ;  /* 0x000000067f917223 */ /* 0x180fe2000001006b */
[-C--:B------:R-:W-:Y:S01]  /*4e20*/  FFMA.FTZ R102, R132, R6.reuse, R107 ;  /* 0x0000000684667223 */ /* 0x080fe2000001006b */
[----:B------:R-:W-:Y:S01]  /*4e30*/  FADD.FTZ R52, R126, -R55 ;  /* 0x800000377e347221 */ /* 0x000fe20000010000 */
[----:B------:R-:W-:Y:S01]  /*4e40*/  FADD.FTZ R4, R125, -R4 ;  /* 0x800000047d047221 */ /* 0x000fe20000010000 */
[----:B------:R-:W1:Y:S01]  /*4e50*/  @P2 LDC R144, c[0x0][0x40c] ;  /* 0x00010300ff902b82 */ /* 0x000e620000000800 */
[-CC-:B------:R-:W-:Y:S01]  /*4e60*/  FFMA.FTZ R147, R131, R6.reuse, R107.reuse ;  /* 0x0000000683937223 */ /* 0x180fe2000001006b */
[-CC-:B------:R-:W-:Y:S01]  /*4e70*/  FFMA.FTZ R106, R136, R6.reuse, R107.reuse ;  /* 0x00000006886a7223 */ /* 0x180fe2000001006b */
[-CC-:B------:R-:W-:Y:S01]  /*4e80*/  FFMA.FTZ R149, R140, R6.reuse, R107.reuse ;  /* 0x000000068c957223 */ /* 0x180fe2000001006b */
[----:B------:R-:W-:Y:S01]  /*4e90*/  FFMA.FTZ R150, R137, R6, R107 ;  /* 0x0000000689967223 */ /* 0x000fe2000001006b */
[C---:B------:R-:W-:Y:S01]  /*4ea0*/  FMUL.FTZ R52, R3.reuse, R52 ;  /* 0x0000003403347220 */ /* 0x040fe20000410000 */
[----:B------:R-:W-:Y:S01]  /*4eb0*/  FMUL.FTZ R55, R3, R4 ;  /* 0x0000000403377220 */ /* 0x000fe20000410000 */
[----:B------:R-:W-:Y:S01]  /*4ec0*/  FADD.FTZ R102, R129, -R102 ;  /* 0x8000006681667221 */ /* 0x000fe20000010000 */
[----:B------:R-:W2:Y:S01]  /*4ed0*/  @P2 LDC R101, c[0x0][0x40c] ;  /* 0x00010300ff652b82 */ /* 0x000ea20000000800 */
[----:B------:R-:W-:Y:S01]  /*4ee0*/  FADD.FTZ R104, R130, -R145 ;  /* 0x8000009182687221 */ /* 0x000fe20000010000 */
[----:B------:R-:W-:Y:S01]  /*4ef0*/  FSEL R52, R52, RZ, P5 ;  /* 0x000000ff34347208 */ /* 0x000fe20002800000 */
[----:B------:R-:W-:Y:S01]  /*4f00*/  FADD.FTZ R148, R134, -R147 ;  /* 0x8000009386947221 */ /* 0x000fe20000010000 */
[----:B------:R-:W-:Y:S01]  /*4f10*/  FSEL R55, R55, RZ, P5 ;  /* 0x000000ff37377208 */ /* 0x000fe20002800000 */
[----:B------:R-:W-:Y:S01]  /*4f20*/  FADD.FTZ R4, R133, -R106 ;  /* 0x8000006a85047221 */ /* 0x000fe20000010000 */
[----:B------:R-:W-:Y:S01]  /*4f30*/  FADD.FTZ R152, R138, -R149 ;  /* 0x800000958a987221 */ /* 0x000fe20000010000 */
[----:B------:R-:W-:Y:S01]  /*4f40*/  FMUL.FTZ R106, R3, R102 ;  /* 0x00000066036a7220 */ /* 0x000fe20000410000 */
[----:B------:R-:W3:Y:S01]  /*4f50*/  @P2 LDC R54, c[0x0][0x40c] ;  /* 0x00010300ff362b82 */ /* 0x000ee20000000800 */
[----:B------:R-:W-:Y:S01]  /*4f60*/  FADD.FTZ R150, R135, -R150 ;  /* 0x8000009687967221 */ /* 0x000fe20000010000 */
[C---:B------:R-:W-:Y:S01]  /*4f70*/  FMUL.FTZ R104, R3.reuse, R104 ;  /* 0x0000006803687220 */ /* 0x040fe20000410000 */
[----:B------:R-:W-:Y:S01]  /*4f80*/  FMUL.FTZ R107, R3, R148 ;  /* 0x00000094036b7220 */ /* 0x000fe20000410000 */
[----:B0-----:R-:W-:Y:S01]  /*4f90*/  @P2 FMUL.FTZ R102, R52, R103 ;  /* 0x0000006734662220 */ /* 0x001fe20000410000 */
[----:B------:R-:W-:-:S02]  /*4fa0*/  FSEL R145, R106, RZ, P5 ;  /* 0x000000ff6a917208 */ /* 0x000fc40002800000 */
[----:B------:R-:W-:Y:S01]  /*4fb0*/  FSEL R148, R104, RZ, P5 ;  /* 0x000000ff68947208 */ /* 0x000fe20002800000 */
[----:B------:R-:W0:Y:S01]  /*4fc0*/  @P2 LDC R100, c[0x0][0x40c] ;  /* 0x00010300ff642b82 */ /* 0x000e220000000800 */
[----:B-1----:R-:W-:Y:S01]  /*4fd0*/  @P2 FMUL.FTZ R103, R55, R144 ;  /* 0x0000009037672220 */ /* 0x002fe20000410000 */
[C---:B------:R-:W-:Y:S01]  /*4fe0*/  FMUL.FTZ R144, R3.reuse, R4 ;  /* 0x0000000403907220 */ /* 0x040fe20000410000 */
[C---:B------:R-:W-:Y:S01]  /*4ff0*/  FMUL.FTZ R4, R3.reuse, R152 ;  /* 0x0000009803047220 */ /* 0x040fe20000410000 */
[----:B------:R-:W-:Y:S01]  /*5000*/  FMUL.FTZ R3, R3, R150 ;  /* 0x0000009603037220 */ /* 0x000fe20000410000 */
[----:B------:R-:W-:Y:S02]  /*5010*/  FSEL R107, R107, RZ, P5 ;  /* 0x000000ff6b6b7208 */ /* 0x000fe40002800000 */
[----:B------:R-:W-:Y:S01]  /*5020*/  FSEL R144, R144, RZ, P5 ;  /* 0x000000ff90907208 */ /* 0x000fe20002800000 */
[----:B------:R-:W1:Y:S01]  /*5030*/  @P2 LDC R53, c[0x0][0x40c] ;  /* 0x00010300ff352b82 */ /* 0x000e620000000800 */
[----:B------:R-:W-:Y:S01]  /*5040*/  FSEL R147, R3, RZ, P5 ;  /* 0x000000ff03937208 */ /* 0x000fe20002800000 */
[----:B--2---:R-:W-:Y:S01]  /*5050*/  @P2 FMUL.FTZ R101, R148, R101 ;  /* 0x0000006594652220 */ /* 0x004fe20000410000 */
        /* <DEDUP_REMOVED lines=15> */
[----:B------:R-:W-:Y:S02]  /*5150*/  @P2 PRMT R92, R92, 0x5410, R103 ;  /* 0x000054105c5c2816 */ /* 0x000fe40000000067 */
[----:B------:R-:W-:-:S02]  /*5160*/  @P2 PRMT R93, R93, 0x5410, R100 ;  /* 0x000054105d5d2816 */ /* 0x000fc40000000064 */
[----:B------:R-:W-:Y:S01]  /*5170*/  F2FP.F16.F32.PACK_AB R55, R4, R147 ;  /* 0x000000930437723e */ /* 0x000fe200000000ff */
[----:B--2---:R-:W-:Y:S01]  /*5180*/  @P2 FMUL.FTZ R104, R147, R6 ;  /* 0x0000000693682220 */ /* 0x004fe20000410000 */
[----:B------:R-:W-:Y:S02]  /*5190*/  @P2 F2FP.F16.F32.PACK_AB R6, RZ, R53 ;  /* 0x00000035ff06223e */ /* 0x000fe400000000ff */
        /* <DEDUP_REMOVED lines=9> */
.L_x_1080:
[----:B------:R-:W0:Y:S01]  /*5230*/  @P2 LDC R103, c[0x0][0x40c] ;  /* 0x00010300ff672b82 */ /* 0x000e220000000800 */
[----:B------:R-:W-:Y:S01]  /*5240*/  FFMA.FTZ R101, R140, R6, R107 ;  /* 0x000000068c657223 */ /* 0x000fe2000001006b */
[----:B------:R-:W-:-:S03]  /*5250*/  ISETP.GT.AND P5, PT, R4, RZ, PT ;  /* 0x000000ff0400720c */ /* 0x000fc60003fa4270 */
[----:B------:R-:W-:-:S04]  /*5260*/  FADD.FTZ R100, R138, -R101 ;  /* 0x800000658a647221 */ /* 0x000fc80000010000 */
[----:B------:R-:W-:-:S05]  /*5270*/  FMUL.FTZ R100, R3, R100 ;  /* 0x0000006403647220 */ /* 0x000fca0000410000 */
[----:B------:R-:W-:-:S05]  /*5280*/  FSEL R100, R100, RZ, P5 ;  /* 0x000000ff64647208 */ /* 0x000fca0002800000 */
[----:B0-----:R-:W-:Y:S01]  /*5290*/  @P2 FMUL.FTZ R100, R100, R103 ;  /* 0x0000006764642220 */ /* 0x001fe20000410000 */
[----:B------:R-:W-:Y:S06]  /*52a0*/  @!P2 BRA `(.L_x_1081) ;  /* 0x000000000020a947 */ /* 0x000fec0003800000 */
        /* <DEDUP_REMOVED lines=8> */
.L_x_1081:
        /* <DEDUP_REMOVED lines=9> */
.L_x_1082:
        /* <DEDUP_REMOVED lines=9> */
.L_x_1083:
        /* <DEDUP_REMOVED lines=9> */
.L_x_1084:
        /* <DEDUP_REMOVED lines=9> */
.L_x_1085:
        /* <DEDUP_REMOVED lines=9> */
.L_x_1086:
        /* <DEDUP_REMOVED lines=9> */
.L_x_1087:
[----:B------:R-:W-:-:S04]  /*5690*/  @P2 F2FP.F16.F32.PACK_AB R100, RZ, R100 ;  /* 0x00000064ff64223e */ /* 0x000fc800000000ff */
[----:B------:R-:W-:-:S07]  /*56a0*/  @P2 PRMT R95, R95, 0x5410, R100 ;  /* 0x000054105f5f2816 */ /* 0x000fce0000000064 */
.L_x_1079:
[----:B------:R-:W0:Y:S08]  /*56b0*/  @P0 LDC.64 R102, c[0x0][0x478] ;  /* 0x00011e00ff660b82 */ /* 0x000e300000000a00 */
[----:B------:R-:W1:Y:S01]  /*56c0*/  @P2 LDC.64 R100, c[0x0][0x468] ;  /* 0x00011a00ff642b82 */ /* 0x000e620000000a00 */
[----:B0-----:R-:W-:-:S05]  /*56d0*/  @P0 IMAD.WIDE.U32 R102, R143, 0x10, R102 ;  /* 0x000000108f660825 */ /* 0x001fca00078e0066 */
[----:B------:R3:W-:Y:S01]  /*56e0*/  @P0 STG.E.128 desc[UR10][R102.64], R52 ;  /* 0x0000003466000986 */ /* 0x0007e2000c101d0a */
[----:B-1----:R-:W-:-:S05]  /*56f0*/  @P2 IMAD.WIDE.U32 R100, R105, 0x10, R100 ;  /* 0x0000001069642825 */ /* 0x002fca00078e0064 */
[----:B------:R3:W-:Y:S02]  /*5700*/  @P2 STG.E.128 desc[UR10][R100.64], R92 ;  /* 0x0000005c64002986 */ /* 0x0007e4000c101d0a */
.L_x_1076:
[----:B------:R-:W-:Y:S05]  /*5710*/  BSYNC.RECONVERGENT B0 ;  /* 0x0000000000007941 */ /* 0x000fea0003800200 */
.L_x_1075:
[----:B0-23--:R-:W0:Y:S01]  /*5720*/  LDC.64 R100, c[0x0][0x380] ;  /* 0x0000e000ff647b82 */ /* 0x00de220000000a00 */
[----:B------:R-:W-:Y:S01]  /*5730*/  UPLOP3.LUT UP1, UPT, UPT, UPT, UP1, 0x40, 0x4 ;  /* 0x000000000004789c */ /* 0x000fe20003f2e810 */
[----:B0-----:R-:W-:-:S04]  /*5740*/  IADD3 R2, PT, PT, R2, R100, RZ ;  /* 0x0000006402027210 */ /* 0x001fc80007ffe0ff */
[----:B------:R-:W-:-:S13]  /*5750*/  ISETP.GE.AND P0, PT, R2, R101, PT ;  /* 0x000000650200720c */ /* 0x000fda0003f06270 */
[----:B------:R-:W-:Y:S05]  /*5760*/  @!P0 BRA `(.L_x_1088) ;  /* 0xffffffac00708947 */ /* 0x000fea000383ffff */
.L_x_1039:
        /* <DEDUP_REMOVED lines=31> */
.L_x_1089:
        /* <DEDUP_REMOVED lines=10> */
.L_x_10676:


//--------------------- .text._ZN10layer_norm13ln_bwd_kernelINS_13Kernel_traitsI6__halfS2_S2_S2_fjLj3072ELj1ELj1ELj4ELj16ENS_18Kernel_traits_baseILj3072ES2_S2_S2_S2_fjLj128EEEEELb0ELb0ELb1ELb1EEEvNS_9BwdParamsE --------------------------
	.section	.text._ZN10layer_norm13ln_bwd_kernelINS_13Kernel_traitsI6__halfS2_S2_S2_fjLj3072ELj1ELj1ELj4ELj16ENS_18Kernel_traits_baseILj3072ES2_S2_S2_S2_fjLj128EEEEELb0ELb0ELb1ELb1EEEvNS_9BwdParamsE,"ax",@progbits
	.align	128
        .global         _ZN10layer_norm13ln_bwd_kernelINS_13Kernel_traitsI6__halfS2_S2_S2_fjLj3072ELj1ELj1ELj4ELj16ENS_18Kernel_traits_baseILj3072ES2_S2_S2_S2_fjLj128EEEEELb0ELb0ELb1ELb1EEEvNS_9BwdParamsE
        .type           _ZN10layer_norm13ln_bwd_kernelINS_13Kernel_traitsI6__halfS2_S2_S2_fjLj3072ELj1ELj1ELj4ELj16ENS_18Kernel_traits_baseILj3072ES2_S2_S2_S2_fjLj128EEEEELb0ELb0ELb1ELb1EEEvNS_9BwdParamsE,@function
        .size           _ZN10layer_norm13ln_bwd_kernelINS_13Kernel_traitsI6__halfS2_S2_S2_fjLj3072ELj1ELj1ELj4ELj16ENS_18Kernel_traits_baseILj3072ES2_S2_S2_S2_fjLj128EEEEELb0ELb0ELb1ELb1EEEvNS_9BwdParamsE,(.L_x_10677 - _ZN10layer_norm13ln_bwd_kernelINS_13Kernel_traitsI6__halfS2_S2_S2_fjLj3072ELj1ELj1ELj4ELj16ENS_18Kernel_traits_baseILj3072ES2_S2_S2_S2_fjLj128EEEEELb0ELb0ELb1ELb1EEEvNS_9BwdParamsE)
        .other          _ZN10layer_norm13ln_bwd_kernelINS_13Kernel_traitsI6__halfS2_S2_S2_fjLj3072ELj1ELj1ELj4ELj16ENS_18Kernel_traits_baseILj3072ES2_S2_S2_S2_fjLj128EEEEELb0ELb0ELb1ELb1EEEvNS_9BwdParamsE,@"STO_CUDA_ENTRY STV_DEFAULT"
_ZN10layer_norm13ln_bwd_kernelINS_13Kernel_traitsI6__halfS2_S2_S2_fjLj3072ELj1ELj1ELj4ELj16ENS_18Kernel_traits_baseILj3072ES2_S2_S2_S2_fjLj128EEEEELb0ELb0ELb1ELb1EEEvNS_9BwdParamsE:
.text._ZN10layer_norm13ln_bwd_kernelINS_13Kernel_traitsI6__halfS2_S2_S2_fjLj3072ELj1ELj1ELj4ELj16ENS_18Kernel_traits_baseILj3072ES2_S2_S2_S2_fjLj128EEEEELb0ELb0ELb1ELb1EEEvNS_9BwdParamsE:
        /* <DEDUP_REMOVED lines=45> */
.L_x_1128:
        /* <DEDUP_REMOVED lines=26> */
[----:B------:R-:W-:Y:S02]  /*0470*/  IADD3 R121, PT, PT, R117, 0x100, RZ ;  /* 0x0000010075797810 */ /* 0x000fe40007ffe0ff */
[----:B------:R-:W-:Y:S02]  /*0480*/  SHF.R.S32.HI R0, RZ, 0x1f, R2 ;  /* 0x0000001fff007819 */ /* 0x000fe40000011402 */
[----:B-1----:R-:W-:-:S02]  /*0490*/  LEA R108, P0, R2, R108, 0x2 ;  /* 0x0000006c026c7211 */ /* 0x002fc400078010ff */
[----:B------:R-:W-:Y:S01]  /*04a0*/  IADD3 R3, PT, PT, R7, 0x100, RZ ;  /* 0x0000010007037810 */ /* 0x000fe20007ffe0ff */
[----:B--2---:R-:W-:Y:S01]  /*04b0*/  IMAD.WIDE.U32 R104, R117, 0x10, R8 ;  /* 0x0000001075687825 */ /* 0x004fe200078e0008 */
[----:B------:R-:W-:-:S03]  /*04c0*/  LEA.HI.X R109, R2, R109, R0, 0x2, P0 ;  /* 0x0000006d026d7211 */ /* 0x000fc600000f1400 */
[----:B------:R-:W-:Y:S02]  /*04d0*/  IMAD.WIDE.U32 R16, R119, 0x10, R8 ;  /* 0x0000001077107825 */ /* 0x000fe400078e0008 */
[----:B------:R-:W2:Y:S02]  /*04e0*/  LDG.E.128 R104, desc[UR12][R104.64] ;  /* 0x0000000c68687981 */ /* 0x000ea4000c1e1d00 */
[----:B0-----:R-:W-:Y:S02]  /*04f0*/  IMAD.WIDE.U32 R12, R13, 0x10, R4 ;  /* 0x000000100d0c7825 */ /* 0x001fe400078e0004 */
[----:B------:R0:W3:Y:S02]  /*0500*/  LDG.E R0, desc[UR12][R108.64] ;  /* 0x0000000c6c007981 */ /* 0x0000e4000c1e1900 */
[----:B------:R-:W-:Y:S02]  /*0510*/  IMAD.WIDE.U32 R8, R121, 0x10, R8 ;  /* 0x0000001079087825 */ /* 0x000fe400078e0008 */
[----:B------:R-:W4:Y:S02]  /*0520*/  LDG.E.128 R12, desc[UR12][R12.64] ;  /* 0x0000000c0c0c7981 */ /* 0x000f24000c1e1d00 */
[----:B------:R-:W-:-:S02]  /*0530*/  IMAD.WIDE.U32 R100, R7, 0x10, R4 ;  /* 0x0000001007647825 */ /* 0x000fc400078e0004 */
[----:B------:R-:W3:Y:S02]  /*0540*/  LDG.E.128 R8, desc[UR12][R8.64] ;  /* 0x0000000c08087981 */ /* 0x000ee4000c1e1d00 */
[----:B------:R-:W-:Y:S02]  /*0550*/  IMAD.WIDE.U32 R4, R3, 0x10, R4 ;  /* 0x0000001003047825 */ /* 0x000fe400078e0004 */
[----:B------:R-:W3:Y:S04]  /*0560*/  LDG.E.128 R100, desc[UR12][R100.64] ;  /* 0x0000000c64647981 */ /* 0x000ee8000c1e1d00 */
[----:B------:R-:W3:Y:S04]  /*0570*/  LDG.E.128 R16, desc[UR12][R16.64] ;  /* 0x0000000c10107981 */ /* 0x000ee8000c1e1d00 */
[----:B------:R-:W3:Y:S01]  /*0580*/  LDG.E.128 R4, desc[UR12][R4.64] ;  /* 0x0000000c04047981 */ /* 0x000ee2000c1e1d00 */
        /* <DEDUP_REMOVED lines=8> */
[----:B------:R-:W5:Y:S01]  /*0610*/  @P0 LDG.E.128 R28, desc[UR12][R108.64] ;  /* 0x0000000c6c1c0981 */ /* 0x000f62000c1e1d00 */
[----:B-1----:R-:W-:-:S05]  /*0620*/  @P0 IMAD.WIDE.U32 R110, R119, 0x10, R112 ;  /* 0x00000010776e0825 */ /* 0x002fca00078e0070 */
[----:B------:R4:W5:Y:S01]  /*0630*/  @P0 LDG.E.128 R24, desc[UR12][R110.64] ;  /* 0x0000000c6e180981 */ /* 0x000962000c1e1d00 */
[----:B------:R-:W-:-:S05]  /*0640*/  @P0 IMAD.WIDE.U32 R112, R121, 0x10, R114 ;  /* 0x0000001079700825 */ /* 0x000fca00078e0072 */
[----:B------:R0:W5:Y:S01]  /*0650*/  @P0 LDG.E.128 R20, desc[UR12][R112.64] ;  /* 0x0000000c70140981 */ /* 0x000162000c1e1d00 */
[----:B------:R-:W-:Y:S02]  /*0660*/  HADD2.F32 R132, -RZ, R42.H0_H0 ;  /* 0x2000002aff847230 */ /* 0x000fe40000004100 */
[----:B------:R-:W-:Y:S02]  /*0670*/  HADD2.F32 R136, -RZ, R43.H0_H0 ;  /* 0x2000002bff887230 */ /* 0x000fe40000004100 */
[--C-:B--2---:R-:W-:Y:S02]  /*0680*/  HADD2.F32 R123, -RZ, R106.reuse.H0_H0 ;  /* 0x2000006aff7b7230 */ /* 0x104fe40000004100 */
[----:B------:R-:W-:Y:S02]  /*0690*/  HADD2.F32 R122, -RZ, R105.H0_H0 ;  /* 0x20000069ff7a7230 */ /* 0x000fe40000004100 */
[----:B------:R-:W-:Y:S02]  /*06a0*/  HADD2.F32 R106, -RZ, R106.H1_H1 ;  /* 0x3000006aff6a7230 */ /* 0x000fe40000004100 */
[----:B----4-:R-:W-:-:S02]  /*06b0*/  HADD2.F32 R111, -RZ, R12.H0_H0 ;  /* 0x2000000cff6f7230 */ /* 0x010fc40000004100 */
[----:B0-----:R-:W-:Y:S01]  /*06c0*/  HADD2.F32 R112, -RZ, R12.H1_H1 ;  /* 0x3000000cff707230 */ /* 0x001fe20000004100 */
[----:B---3--:R-:W-:Y:S01]  /*06d0*/  FSEL R12, R0, RZ, !P2 ;  /* 0x000000ff000c7208 */ /* 0x008fe20005000000 */
[--C-:B------:R-:W-:Y:S02]  /*06e0*/  HADD2.F32 R0, -RZ, R8.reuse.H0_H0 ;  /* 0x20000008ff007230 */ /* 0x100fe40000004100 */
[----:B------:R-:W-:Y:S02]  /*06f0*/  HADD2.F32 R125, -RZ, R8.H1_H1 ;  /* 0x30000008ff7d7230 */ /* 0x000fe40000004100 */
[----:B------:R-:W-:Y:S02]  /*0700*/  HADD2.F32 R153, -RZ, R100.H0_H0 ;  /* 0x20000064ff997230 */ /* 0x000fe40000004100 */
[----:B------:R-:W-:Y:S02]  /*0710*/  HADD2.F32 R8, -RZ, R32.H0_H0 ;  /* 0x20000020ff087230 */ /* 0x000fe40000004100 */
[----:B------:R-:W-:Y:S01]  /*0720*/  FADD.FTZ R161, -R12, R122 ;  /* 0x0000007a0ca17221 */ /* 0x000fe20000010100 */
[----:B------:R-:W-:-:S02]  /*0730*/  HADD2.F32 R145, -RZ, R101.H0_H0 ;  /* 0x20000065ff917230 */ /* 0x000fc40000004100 */
[----:B------:R-:W-:Y:S02]  /*0740*/  HADD2.F32 R114, -RZ, R101.H1_H1 ;  /* 0x30000065ff727230 */ /* 0x000fe40000004100 */
[--C-:B------:R-:W-:Y:S02]  /*0750*/  HADD2.F32 R113, -RZ, R13.reuse.H0_H0 ;  /* 0x2000000dff717230 */ /* 0x100fe40000004100 */
[----:B------:R-:W-:Y:S02]  /*0760*/  HADD2.F32 R116, -RZ, R13.H1_H1 ;  /* 0x3000000dff747230 */ /* 0x000fe40000004100 */
[----:B------:R-:W-:Y:S01]  /*0770*/  FADD.FTZ R13, -R12, R106 ;  /* 0x0000006a0c0d7221 */ /* 0x000fe20000010100 */
[----:B------:R-:W-:Y:S02]  /*0780*/  HADD2.F32 R118, -RZ, R100.H1_H1 ;  /* 0x30000064ff767230 */ /* 0x000fe40000004100 */
[--C-:B------:R-:W-:Y:S02]  /*0790*/  HADD2.F32 R135, -RZ, R11.reuse.H0_H0 ;  /* 0x2000000bff877230 */ /* 0x100fe40000004100 */
[----:B------:R-:W-:-:S02]  /*07a0*/  HADD2.F32 R101, -RZ, R11.H1_H1 ;  /* 0x3000000bff657230 */ /* 0x000fc40000004100 */
[C---:B------:R-:W-:Y:S01]  /*07b0*/  FADD.FTZ R11, -R12.reuse, R123 ;  /* 0x0000007b0c0b7221 */ /* 0x040fe20000010100 */
[--C-:B------:R-:W-:Y:S02]  /*07c0*/  HADD2.F32 R3, -RZ, R104.reuse.H0_H0 ;  /* 0x20000068ff037230 */ /* 0x100fe40000004100 */
[----:B------:R-:W-:Y:S01]  /*07d0*/  FADD.FTZ R123, -R12, R0 ;  /* 0x000000000c7b7221 */ /* 0x000fe20000010100 */
[----:B------:R-:W-:Y:S02]  /*07e0*/  HADD2.F32 R119, -RZ, R104.H1_H1 ;  /* 0x30000068ff777230 */ /* 0x000fe40000004100 */
[----:B------:R-:W-:Y:S02]  /*07f0*/  HADD2.F32 R105, -RZ, R105.H1_H1 ;  /* 0x30000069ff697230 */ /* 0x000fe40000004100 */
[----:B------:R-:W-:Y:S02]  /*0800*/  HADD2.F32 R124, -RZ, R107.H0_H0 ;  /* 0x2000006bff7c7230 */ /* 0x000fe40000004100 */
[----:B------:R-:W-:-:S02]  /*0810*/  HADD2.F32 R100, -RZ, R16.H0_H0 ;  /* 0x20000010ff647230 */ /* 0x000fc40000004100 */
[----:B------:R-:W-:Y:S02]  /*0820*/  HADD2.F32 R157, -RZ, R16.H1_H1 ;  /* 0x30000010ff9d7230 */ /* 0x000fe40000004100 */
[----:B------:R-:W-:Y:S02]  /*0830*/  HADD2.F32 R131, -RZ, R10.H0_H0 ;  /* 0x2000000aff837230 */ /* 0x000fe40000004100 */
[--C-:B------:R-:W-:Y:S02]  /*0840*/  HADD2.F32 R137, -RZ, R4.reuse.H0_H0 ;  /* 0x20000004ff897230 */ /* 0x100fe40000004100 */
[----:B------:R-:W-:Y:S02]  /*0850*/  HADD2.F32 R106, -RZ, R4.H1_H1 ;  /* 0x30000004ff6a7230 */ /* 0x000fe40000004100 */
[----:B------:R-:W-:Y:S01]  /*0860*/  FMUL.FTZ R4, R8, R153 ;  /* 0x0000009908047220 */ /* 0x000fe20000410000 */
        /* <DEDUP_REMOVED lines=11> */
[----:B------:R-:W-:Y:S02]  /*0920*/  HADD2.F32 R10, -RZ, R10.H1_H1 ;  /* 0x3000000aff0a7230 */ /* 0x000fe40000004100 */
[--C-:B------:R-:W-:Y:S02]  /*0930*/  HADD2.F32 R103, -RZ, R7.reuse.H0_H0 ;  /* 0x20000007ff677230 */ /* 0x100fe40000004100 */
[----:B------:R-:W-:-:S02]  /*0940*/  HADD2.F32 R0, -RZ, R7.H1_H1 ;  /* 0x30000007ff007230 */ /* 0x000fc40000004100 */
[----:B-----5:R-:W-:Y:S01]  /*0950*/  FMUL.FTZ R7, R140, R161 ;  /* 0x000000a18c077220 */ /* 0x020fe20000410000 */
[----:B------:R-:W-:Y:S02]  /*0960*/  HADD2.F32 R8, -RZ, R33.H0_H0 ;  /* 0x20000021ff087230 */ /* 0x000fe40000004100 */
[C---:B------:R-:W-:Y:S01]  /*0970*/  FADD.FTZ R3, -R12.reuse, R3 ;  /* 0x000000030c037221 */ /* 0x040fe20000010100 */
[--C-:B------:R-:W-:Y:S02]  /*0980*/  HADD2.F32 R121, -RZ, R15.reuse.H0_H0 ;  /* 0x2000000fff797230 */ /* 0x100fe40000004100 */
[C---:B------:R-:W-:Y:S01]  /*0990*/  FADD.FTZ R159, -R12.reuse, R119 ;  /* 0x000000770c9f7221 */ /* 0x040fe20000010100 */
[----:B------:R-:W-:Y:S02]  /*09a0*/  HADD2.F32 R104, -RZ, R15.H1_H1 ;  /* 0x3000000fff687230 */ /* 0x000fe40000004100 */
        /* <DEDUP_REMOVED lines=18> */
[----:B------:R-:W-:-:S02]  /*0ad0*/  HADD2.F32 R115, -RZ, R102.H0_H0 ;  /* 0x20000066ff737230 */ /* 0x000fc40000004100 */
[-C--:B------:R-:W-:Y:S01]  /*0ae0*/  FMUL.FTZ R8, R8, R145.reuse ;  /* 0x0000009108087220 */ /* 0x080fe20000410000 */
[----:B------:R-:W-:Y:S01]  /*0af0*/  FADD.FTZ R78, R78, R145 ;  /* 0x000000914e4e7221 */ /* 0x000fe20000010000 */
[----:B------:R-:W-:Y:S01]  /*0b00*/  FFMA.FTZ R46, R7, R145, R46 ;  /* 0x00000091072e7223 */ /* 0x000fe2000001002e */
[----:B------:R-:W-:Y:S02]  /*0b10*/  HADD2.F32 R12, -RZ, R34.H0_H0 ;  /* 0x20000022ff0c7230 */ /* 0x000fe40000004100 */
[C---:B------:R-:W-:Y:S01]  /*0b20*/  FMUL.FTZ R11, R140.reuse, R11 ;  /* 0x0000000b8c0b7220 */ /* 0x040fe20000410000 */
[----:B------:R-:W-:Y:S02]  /*0b30*/  HADD2.F32 R110, -RZ, R102.H1_H1 ;  /* 0x30000066ff6e7230 */ /* 0x000fe40000004100 */
[----:B------:R-:W-:Y:S01]  /*0b40*/  FMUL.FTZ R3, R140, R3 ;  /* 0x000000038c037220 */ /* 0x000fe20000410000 */
[--C-:B------:R-:W-:Y:S02]  /*0b50*/  HADD2.F32 R117, -RZ, R14.reuse.H0_H0 ;  /* 0x2000000eff757230 */ /* 0x100fe40000004100 */
[----:B------:R-:W-:-:S02]  /*0b60*/  HADD2.F32 R120, -RZ, R14.H1_H1 ;  /* 0x3000000eff787230 */ /* 0x000fc40000004100 */
[----:B------:R-:W-:Y:S01]  /*0b70*/  FMUL.FTZ R14, R140, R13 ;  /* 0x0000000d8c0e7220 */ /* 0x000fe20000410000 */
[----:B------:R-:W-:Y:S02]  /*0b80*/  HADD2.F32 R145, -RZ, R34.H1_H1 ;  /* 0x30000022ff917230 */ /* 0x000fe40000004100 */
[-C--:B------:R-:W-:Y:S01]  /*0b90*/  FMUL.FTZ R12, R12, R115.reuse ;  /* 0x000000730c0c7220 */ /* 0x080fe20000410000 */
[----:B------:R-:W-:Y:S01]  /*0ba0*/  FADD.FTZ R72, R72, R115 ;  /* 0x0000007348487221 */ /* 0x000fe20000010000 */
[----:B------:R-:W-:Y:S01]  /*0bb0*/  FFMA.FTZ R48, R11, R115, R48 ;  /* 0x000000730b307223 */ /* 0x000fe20000010030 */
[----:B------:R-:W-:Y:S01]  /*0bc0*/  FADD.FTZ R76, R76, R153 ;  /* 0x000000994c4c7221 */ /* 0x000fe20000010000 */
[----:B------:R-:W-:Y:S01]  /*0bd0*/  FFMA.FTZ R44, R3, R153, R44 ;  /* 0x00000099032c7223 */ /* 0x000fe2000001002c */
[--C-:B------:R-:W-:Y:S02]  /*0be0*/  HADD2.F32 R16, -RZ, R35.reuse.H0_H0 ;  /* 0x20000023ff107230 */ /* 0x100fe40000004100 */
[-C--:B------:R-:W-:Y:S01]  /*0bf0*/  FMUL.FTZ R13, R145, R110.reuse ;  /* 0x0000006e910d7220 */ /* 0x080fe20000410000 */
[----:B------:R-:W-:Y:S01]  /*0c00*/  FADD.FTZ R73, R73, R110 ;  /* 0x0000006e49497221 */ /* 0x000fe20000010000 */
[----:B------:R-:W-:Y:S01]  /*0c10*/  FFMA.FTZ R49, R14, R110, R49 ;  /* 0x0000006e0e317223 */ /* 0x000fe20000010031 */
[----:B------:R-:W-:-:S02]  /*0c20*/  HADD2.F32 R115, -RZ, R35.H1_H1 ;  /* 0x30000023ff737230 */ /* 0x000fc40000004100 */
[C---:B------:R-:W-:Y:S01]  /*0c30*/  FMUL.FTZ R15, R140.reuse, R15 ;  /* 0x0000000f8c0f7220 */ /* 0x040fe20000410000 */
[----:B------:R-:W-:Y:S02]  /*0c40*/  HADD2.F32 R153, -RZ, R33.H1_H1 ;  /* 0x30000021ff997230 */ /* 0x000fe40000004100 */
[C---:B------:R-:W-:Y:S01]  /*0c50*/  FMUL.FTZ R18, R140.reuse, R17 ;  /* 0x000000118c127220 */ /* 0x040fe20000410000 */
[----:B------:R-:W-:Y:S02]  /*0c60*/  HADD2.F32 R110, -RZ, R36.H0_H0 ;  /* 0x20000024ff6e7230 */ /* 0x000fe40000004100 */
[C---:B------:R-:W-:Y:S01]  /*0c70*/  FMUL.FTZ R10, R140.reuse, R9 ;  /* 0x000000098c0a7220 */ /* 0x040fe20000410000 */
[----:B------:R-:W-:Y:S01]  /*0c80*/  FMUL.FTZ R19, R140, R19 ;  /* 0x000000138c137220 */ /* 0x000fe20000410000 */
[-C--:B------:R-:W-:Y:S01]  /*0c90*/  FMUL.FTZ R16, R16, R109.reuse ;  /* 0x0000006d10107220 */ /* 0x080fe20000410000 */
[----:B------:R-:W-:Y:S01]  /*0ca0*/  FADD.FTZ R74, R74, R109 ;  /* 0x0000006d4a4a7221 */ /* 0x000fe20000010000 */
[----:B------:R-:W-:Y:S01]  /*0cb0*/  FFMA.FTZ R50, R15, R109, R50 ;  /* 0x0000006d0f327223 */ /* 0x000fe20000010032 */
[-C--:B------:R-:W-:Y:S01]  /*0cc0*/  FMUL.FTZ R17, R115, R108.reuse ;  /* 0x0000006c73117220 */ /* 0x080fe20000410000 */
[----:B------:R-:W-:Y:S01]  /*0cd0*/  FADD.FTZ R75, R75, R108 ;  /* 0x0000006c4b4b7221 */ /* 0x000fe20000010000 */
[----:B------:R-:W-:Y:S01]  /*0ce0*/  FFMA.FTZ R51, R18, R108, R51 ;  /* 0x0000006c12337223 */ /* 0x000fe20000010033 */
[----:B------:R-:W-:-:S02]  /*0cf0*/  HADD2.F32 R133, -RZ, R5.H0_H0 ;  /* 0x20000005ff857230 */ /* 0x000fc40000004100 */
[-C--:B------:R-:W-:Y:S01]  /*0d00*/  FMUL.FTZ R9, R153, R114.reuse ;  /* 0x0000007299097220 */ /* 0x080fe20000410000 */
[----:B------:R-:W-:Y:S02]  /*0d10*/  HADD2.F32 R102, -RZ, R5.H1_H1 ;  /* 0x30000005ff667230 */ /* 0x000fe40000004100 */
[----:B------:R-:W-:Y:S01]  /*0d20*/  FADD.FTZ R79, R79, R114 ;  /* 0x000000724f4f7221 */ /* 0x000fe20000010000 */
[----:B------:R-:W-:Y:S01]  /*0d30*/  FFMA.FTZ R47, R10, R114, R47 ;  /* 0x000000720a2f7223 */ /* 0x000fe2000001002f */
[----:B------:R-:W-:Y:S02]  /*0d40*/  HADD2.F32 R109, -RZ, R36.H1_H1 ;  /* 0x30000024ff6d7230 */ /* 0x000fe40000004100 */
[----:B------:R-:W-:Y:S01]  /*0d50*/  FMUL.FTZ R108, R110, R111 ;  /* 0x0000006f6e6c7220 */ /* 0x000fe20000410000 */
[--C-:B------:R-:W-:Y:S02]  /*0d60*/  HADD2.F32 R107, -RZ, R6.reuse.H0_H0 ;  /* 0x20000006ff6b7230 */ /* 0x100fe40000004100 */
[----:B------:R-:W-:Y:S01]  /*0d70*/  FADD.FTZ R68, R68, R111 ;  /* 0x0000006f44447221 */ /* 0x000fe20000010000 */
[----:B------:R-:W-:-:S02]  /*0d80*/  HADD2.F32 R100, -RZ, R6.H1_H1 ;  /* 0x30000006ff647230 */ /* 0x000fc40000004100 */
[----:B------:R-:W-:Y:S01]  /*0d90*/  FFMA.FTZ R52, R19, R111, R52 ;  /* 0x0000006f13347223 */ /* 0x000fe20000010034 */
[----:B------:R-:W-:Y:S02]  /*0da0*/  HADD2.F32 R5, -RZ, R32.H1_H1 ;  /* 0x30000020ff057230 */ /* 0x000fe40000004100 */
[C---:B------:R-:W-:Y:S01]  /*0db0*/  FMUL.FTZ R110, R140.reuse, R157 ;  /* 0x0000009d8c6e7220 */ /* 0x040fe20000410000 */
[--C-:B------:R-:W-:Y:S02]  /*0dc0*/  HADD2.F32 R114, -RZ, R37.reuse.H0_H0 ;  /* 0x20000025ff727230 */ /* 0x100fe40000004100 */
[C---:B------:R-:W-:Y:S01]  /*0dd0*/  FMUL.FTZ R6, R140.reuse, R159 ;  /* 0x0000009f8c067220 */ /* 0x040fe20000410000 */
[----:B------:R-:W-:Y:S01]  /*0de0*/  FMUL.FTZ R111, R140, R155 ;  /* 0x0000009b8c6f7220 */ /* 0x000fe20000410000 */
[----:B------:R-:W-:Y:S02]  /*0df0*/  HADD2.F32 R115, -RZ, R37.H1_H1 ;  /* 0x30000025ff737230 */ /* 0x000fe40000004100 */
[-C--:B------:R-:W-:Y:S01]  /*0e00*/  FMUL.FTZ R109, R109, R112.reuse ;  /* 0x000000706d6d7220 */ /* 0x080fe20000410000 */
[----:B------:R-:W-:Y:S01]  /*0e10*/  FADD.FTZ R69, R69, R112 ;  /* 0x0000007045457221 */ /* 0x000fe20000010000 */
[----:B------:R-:W-:Y:S01]  /*0e20*/  FFMA.FTZ R53, R110, R112, R53 ;  /* 0x000000706e357223 */ /* 0x000fe20000010035 */
        /* <DEDUP_REMOVED lines=9> */
[C---:B------:R-:W-:Y:S01]  /*0ec0*/  FMUL.FTZ R115, R140.reuse, R149 ;  /* 0x000000958c737220 */ /* 0x040fe20000410000 */
[----:B------:R-:W-:Y:S01]  /*0ed0*/  FMUL.FTZ R114, R140, R151 ;  /* 0x000000978c727220 */ /* 0x000fe20000410000 */
[-C--:B------:R-:W-:Y:S01]  /*0ee0*/  FMUL.FTZ R118, R118, R117.reuse ;  /* 0x0000007576767220 */ /* 0x080fe20000410000 */
[----:B------:R-:W-:Y:S01]  /*0ef0*/  FADD.FTZ R64, R64, R117 ;  /* 0x0000007540407221 */ /* 0x000fe20000010000 */
[----:B------:R-:W-:Y:S01]  /*0f00*/  FFMA.FTZ R88, R115, R117, R88 ;  /* 0x0000007573587223 */ /* 0x000fe20000010058 */
[----:B------:R-:W-:Y:S01]  /*0f10*/  FADD.FTZ R71, R71, R116 ;  /* 0x0000007447477221 */ /* 0x000fe20000010000 */
[----:B------:R-:W-:Y:S01]  /*0f20*/  FFMA.FTZ R55, R114, R116, R55 ;  /* 0x0000007472377223 */ /* 0x000fe20000010037 */
[----:B------:R-:W-:Y:S01]  /*0f30*/  FMUL.FTZ R117, R145, R120 ;  /* 0x0000007891757220 */ /* 0x000fe20000410000 */
[----:B------:R-:W-:Y:S01]  /*0f40*/  FADD.FTZ R122, RZ, R4 ;  /* 0x00000004ff7a7221 */ /* 0x000fe20000010000 */
[----:B------:R-:W-:Y:S01]  /*0f50*/  FMUL.FTZ R116, R140, R147 ;  /* 0x000000938c747220 */ /* 0x000fe20000410000 */
[----:B------:R-:W-:Y:S01]  /*0f60*/  FFMA.FTZ R145, R3, R4, RZ ;  /* 0x0000000403917223 */ /* 0x000fe200000100ff */
[----:B------:R-:W-:Y:S01]  /*0f70*/  FADD.FTZ R65, R65, R120 ;  /* 0x0000007841417221 */ /* 0x000fe20000010000 */
[----:B------:R-:W-:Y:S01]  /*0f80*/  FADD.FTZ R147, R122, R5 ;  /* 0x000000057a937221 */ /* 0x000fe20000010000 */
[----:B------:R-:W-:Y:S01]  /*0f90*/  FFMA.FTZ R89, R116, R120, R89 ;  /* 0x0000007874597223 */ /* 0x000fe20000010059 */
[----:B------:R-:W-:Y:S01]  /*0fa0*/  FFMA.FTZ R124, R6, R5, R145 ;  /* 0x00000005067c7223 */ /* 0x000fe20000010091 */
[----:B------:R-:W-:-:S02]  /*0fb0*/  HADD2.F32 R120, -RZ, R39.H0_H0 ;  /* 0x20000027ff787230 */ /* 0x000fc40000004100 */
[C---:B------:R-:W-:Y:S01]  /*0fc0*/  FMUL.FTZ R119, R140.reuse, R119 ;  /* 0x000000778c777220 */ /* 0x040fe20000410000 */
[----:B------:R-:W-:Y:S02]  /*0fd0*/  HADD2.F32 R149, -RZ, R39.H1_H1 ;  /* 0x30000027ff957230 */ /* 0x000fe40000004100 */
[----:B------:R-:W-:Y:S01]  /*0fe0*/  FMUL.FTZ R122, R140, R143 ;  /* 0x0000008f8c7a7220 */ /* 0x000fe20000410000 */
        /* <DEDUP_REMOVED lines=8> */
[----:B------:R-:W-:Y:S01]  /*1070*/  FADD.FTZ R145, R126, R9 ;  /* 0x000000097e917221 */ /* 0x000fe20000010000 */
[----:B------:R-:W-:-:S03]  /*1080*/  FFMA.FTZ R104, R10, R9, R143 ;  /* 0x000000090a687223 */ /* 0x000fc6000001008f */
[----:B------:R-:W-:Y:S01]  /*1090*/  FADD.FTZ R126, R145, R12 ;  /* 0x0000000c917e7221 */ /* 0x000fe20000010000 */
[----:B------:R-:W-:Y:S01]  /*10a0*/  FFMA.FTZ R143, R11, R12, R104 ;  /* 0x0000000c0b8f7223 */ /* 0x000fe20000010068 */
[----:B------:R-:W-:Y:S02]  /*10b0*/  HADD2.F32 R124, -RZ, R40.H0_H0 ;  /* 0x20000028ff7c7230 */ /* 0x000fe40000004100 */
        /* <DEDUP_REMOVED lines=10> */
[----:B------:R-:W-:Y:S02]  /*1160*/  HADD2.F32 R147, -RZ, R40.H1_H1 ;  /* 0x30000028ff937230 */ /* 0x000fe40000004100 */
[----:B------:R-:W-:Y:S01]  /*1170*/  FADD.FTZ R104, R143, R108 ;  /* 0x0000006c8f687221 */ /* 0x000fe20000010000 */
[----:B------:R-:W-:Y:S01]  /*1180*/  FFMA.FTZ R137, R19, R108, R128 ;  /* 0x0000006c13897223 */ /* 0x000fe20000010080 */
[----:B------:R-:W-:Y:S02]  /*1190*/  FMUL.FTZ R126, R140, R125 ;  /* 0x0000007d8c7e7220 */ /* 0x000fe40000410000 */
[----:B------:R-:W-:Y:S01]  /*11a0*/  FADD.FTZ R143, R104, R109 ;  /* 0x0000006d688f7221 */ /* 0x000fe20000010000 */
[----:B------:R-:W-:Y:S01]  /*11b0*/  FFMA.FTZ R104, R110, R109, R137 ;  /* 0x0000006d6e687223 */ /* 0x000fe20000010089 */
[----:B------:R-:W-:-:S02]  /*11c0*/  HADD2.F32 R128, -RZ, R41.H0_H0 ;  /* 0x20000029ff807230 */ /* 0x000fc40000004100 */
[-C--:B------:R-:W-:Y:S01]  /*11d0*/  FMUL.FTZ R125, R147, R106.reuse ;  /* 0x0000006a937d7220 */ /* 0x080fe20000410000 */
[----:B------:R-:W-:Y:S01]  /*11e0*/  FADD.FTZ R61, R61, R106 ;  /* 0x0000006a3d3d7221 */ /* 0x000fe20000010000 */
[----:B------:R-:W-:Y:S01]  /*11f0*/  FFMA.FTZ R85, R126, R106, R85 ;  /* 0x0000006a7e557223 */ /* 0x000fe20000010055 */
[----:B------:R-:W-:Y:S01]  /*1200*/  FMUL.FTZ R127, R140, R127 ;  /* 0x0000007f8c7f7220 */ /* 0x000fe20000410000 */
[----:B------:R-:W-:Y:S01]  /*1210*/  FADD.FTZ R106, R143, R112 ;  /* 0x000000708f6a7221 */ /* 0x000fe20000010000 */
[----:B------:R-:W-:Y:S01]  /*1220*/  FFMA.FTZ R137, R111, R112, R104 ;  /* 0x000000706f897223 */ /* 0x000fe20000010068 */
[-C--:B------:R-:W-:Y:S01]  /*1230*/  FMUL.FTZ R128, R128, R133.reuse ;  /* 0x0000008580807220 */ /* 0x080fe20000410000 */
        /* <DEDUP_REMOVED lines=15> */
[----:B------:R-:W-:Y:S02]  /*1330*/  FMUL.FTZ R131, R140, R131 ;  /* 0x000000838c837220 */ /* 0x000fe40000410000 */
        /* <DEDUP_REMOVED lines=36> */
.L_x_1091:
        /* <DEDUP_REMOVED lines=16> */
.L_x_1092:
        /* <DEDUP_REMOVED lines=32> */
.L_x_1094:
[----:B------:R-:W-:Y:S05]  /*1880*/  BSYNC.RECONVERGENT B0 ;  /* 0x0000000000007941 */ /* 0x000fea0003800200 */
.L_x_1093:
        /* <DEDUP_REMOVED lines=18> */
[----:B------:R-:W-:Y:S01]  /*19b0*/  FADD.FTZ R100, RZ, R101 ;  /* 0x00000065ff647221 */ /* 0x000fe20000010000 */
[----:B------:R-:W-:Y:S02]  /*19c0*/  IMAD R101, R2, R142, RZ ;  /* 0x0000008e02657224 */ /* 0x000fe400078e02ff */
[----:B------:R-:W-:Y:S01]  /*19d0*/  FADD.FTZ R143, R102, R143 ;  /* 0x0000008f668f7221 */ /* 0x000fe20000010000 */
[----:B------:R-:W-:Y:S01]  /*19e0*/  FADD.FTZ R100, R103, R100 ;  /* 0x0000006467647221 */ /* 0x000fe20000010000 */
[----:B------:R-:W-:-:S02]  /*19f0*/  @P2 SHF.R.S32.HI R102, RZ, 0x1f, R141 ;  /* 0x0000001fff662819 */ /* 0x000fc4000001148d */
[----:B--2---:R-:W-:Y:S01]  /*1a00*/  FADD.FTZ R143, R143, R104 ;  /* 0x000000688f8f7221 */ /* 0x004fe20000010000 */
[----:B------:R-:W-:Y:S01]  /*1a10*/  FADD.FTZ R100, R100, R105 ;  /* 0x0000006964647221 */ /* 0x000fe20000010000 */
[----:B------:R-:W-:Y:S02]  /*1a20*/  SHF.R.S32.HI R104, RZ, 0x1f, R101 ;  /* 0x0000001fff687819 */ /* 0x000fe40000011465 */
[----:B------:R-:W-:Y:S01]  /*1a30*/  FADD.FTZ R105, R106, R143 ;  /* 0x0000008f6a697221 */ /* 0x000fe20000010000 */
[----:B------:R-:W-:Y:S01]  /*1a40*/  @P2 LEA.HI R141, R102, R141, RZ, 0x3 ;  /* 0x0000008d668d2211 */ /* 0x000fe200078f18ff */
[----:B------:R-:W-:Y:S01]  /*1a50*/  FADD.FTZ R100, R107, R100 ;  /* 0x000000646b647221 */ /* 0x000fe20000010000 */
[----:B------:R-:W-:Y:S01]  /*1a60*/  LEA.HI R101, R104, R101, RZ, 0x3 ;  /* 0x0000006568657211 */ /* 0x000fe200078f18ff */
[----:B------:R-:W-:Y:S01]  /*1a70*/  FMUL.FTZ R105, R105, UR16 ;  /* 0x0000001069697c20 */ /* 0x000fe20008410000 */
[----:B------:R-:W-:Y:S01]  /*1a80*/  MOV R107, RZ ;  /* 0x000000ff006b7202 */ /* 0x000fe20000000f00 */
[----:B------:R-:W-:Y:S01]  /*1a90*/  FMUL.FTZ R104, R100, UR16 ;  /* 0x0000001064687c20 */ /* 0x000fe20008410000 */
[----:B------:R-:W-:-:S02]  /*1aa0*/  @P2 LEA.HI.SX32 R107, R141, R0, 0x1d ;  /* 0x000000008d6b2211 */ /* 0x000fc400078feaff */
        /* <DEDUP_REMOVED lines=17> */
.L_x_1097:
        /* <DEDUP_REMOVED lines=9> */
.L_x_1098:
        /* <DEDUP_REMOVED lines=9> */
.L_x_1099:
        /* <DEDUP_REMOVED lines=9> */
.L_x_1100:
        /* <DEDUP_REMOVED lines=9> */
.L_x_1101:
        /* <DEDUP_REMOVED lines=9> */
.L_x_1102:
        /* <DEDUP_REMOVED lines=9> */
.L_x_1103:
        /* <DEDUP_REMOVED lines=10> */
.L_x_1096:
[----:B------:R-:W1:Y:S01]  /*1fc0*/  @P2 LDC R101, c[0x0][0x40c] ;  /* 0x00010300ff652b82 */ /* 0x000e620000000800 */
[-CC-:B------:R-:W-:Y:S01]  /*1fd0*/  FFMA.FTZ R97, R3, R104.reuse, R105.reuse ;  /* 0x0000006803617223 */ /* 0x180fe20000010069 */
[-CC-:B------:R-:W-:Y:S01]  /*1fe0*/  FFMA.FTZ R96, R6, R104.reuse, R105.reuse ;  /* 0x0000006806607223 */ /* 0x180fe20000010069 */
[----:B------:R-:W-:Y:S01]  /*1ff0*/  ISETP.GT.AND P1, PT, R139, RZ, PT ;  /* 0x000000ff8b00720c */ /* 0x000fe20003f24270 */
[-C--:B------:R-:W-:Y:S01]  /*2000*/  FFMA.FTZ R103, R7, R104.reuse, R105 ;  /* 0x0000006807677223 */ /* 0x080fe20000010069 */
[----:B------:R-:W-:Y:S01]  /*2010*/  FADD.FTZ R97, R4, -R97 ;  /* 0x8000006104617221 */ /* 0x000fe20000010000 */
[----:B------:R-:W-:Y:S01]  /*2020*/  FADD.FTZ R99, R5, -R96 ;  /* 0x8000006005637221 */ /* 0x000fe20000010000 */
[-C--:B------:R-:W-:Y:S01]  /*2030*/  FFMA.FTZ R102, R10, R104.reuse, R105 ;  /* 0x000000680a667223 */ /* 0x080fe20000010069 */
[----:B------:R-:W2:Y:S01]  /*2040*/  @P2 LDC R149, c[0x0][0x40c] ;  /* 0x00010300ff952b82 */ /* 0x000ea20000000800 */
[C---:B------:R-:W-:Y:S01]  /*2050*/  FMUL.FTZ R96, R140.reuse, R97 ;  /* 0x000000618c607220 */ /* 0x040fe20000410000 */
[----:B------:R-:W-:Y:S01]  /*2060*/  FMUL.FTZ R97, R140, R99 ;  /* 0x000000638c617220 */ /* 0x000fe20000410000 */
[----:B------:R-:W-:Y:S01]  /*2070*/  FADD.FTZ R103, R8, -R103 ;  /* 0x8000006708677221 */ /* 0x000fe20000010000 */
[-CC-:B------:R-:W-:Y:S01]  /*2080*/  FFMA.FTZ R143, R11, R104.reuse, R105.reuse ;  /* 0x000000680b8f7223 */ /* 0x180fe20000010069 */
[-CC-:B------:R-:W-:Y:S01]  /*2090*/  FFMA.FTZ R142, R14, R104.reuse, R105.reuse ;  /* 0x000000680e8e7223 */ /* 0x180fe20000010069 */
[----:B------:R-:W-:Y:S01]  /*20a0*/  FSEL R96, R96, RZ, P1 ;  /* 0x000000ff60607208 */ /* 0x000fe20000800000 */
[----:B------:R-:W-:Y:S01]  /*20b0*/  FMUL.FTZ R98, R140, R103 ;  /* 0x000000678c627220 */ /* 0x000fe20000410000 */
[----:B------:R-:W3:Y:S01]  /*20c0*/  @P2 LDC R106, c[0x0][0x40c] ;  /* 0x00010300ff6a2b82 */ /* 0x000ee20000000800 */
[----:B------:R-:W-:Y:S01]  /*20d0*/  FADD.FTZ R103, R9, -R102 ;  /* 0x8000006609677221 */ /* 0x000fe20000010000 */
[-C--:B------:R-:W-:Y:S01]  /*20e0*/  FFMA.FTZ R147, R15, R104.reuse, R105 ;  /* 0x000000680f937223 */ /* 0x080fe20000010069 */
[----:B------:R-:W-:Y:S01]  /*20f0*/  FADD.FTZ R143, R12, -R143 ;  /* 0x8000008f0c8f7221 */ /* 0x000fe20000010000 */
[----:B------:R-:W-:Y:S01]  /*2100*/  FSEL R98, R98, RZ, P1 ;  /* 0x000000ff62627208 */ /* 0x000fe20000800000 */
[----:B------:R-:W-:Y:S01]  /*2110*/  FMUL.FTZ R103, R140, R103 ;  /* 0x000000678c677220 */ /* 0x000fe20000410000 */
[----:B------:R-:W-:Y:S01]  /*2120*/  FADD.FTZ R145, R13, -R142 ;  /* 0x8000008e0d917221 */ /* 0x000fe20000010000 */
[----:B------:R-:W-:Y:S01]  /*2130*/  FADD.FTZ R147, R16, -R147 ;  /* 0x8000009310937221 */ /* 0x000fe20000010000 */
[----:B------:R-:W4:Y:S01]  /*2140*/  @P2 LDC R151, c[0x0][0x40c] ;  /* 0x00010300ff972b82 */ /* 0x000f220000000800 */
[----:B-1----:R-:W-:Y:S01]  /*2150*/  @P2 FMUL.FTZ R99, R96, R101 ;  /* 0x0000006560632220 */ /* 0x002fe20000410000 */
[C---:B------:R-:W-:Y:S01]  /*2160*/  FMUL.FTZ R143, R140.reuse, R143 ;  /* 0x0000008f8c8f7220 */ /* 0x040fe20000410000 */
[C---:B------:R-:W-:Y:S01]  /*2170*/  FMUL.FTZ R145, R140.reuse, R145 ;  /* 0x000000918c917220 */ /* 0x040fe20000410000 */
[----:B------:R-:W-:Y:S01]  /*2180*/  FMUL.FTZ R147, R140, R147 ;  /* 0x000000938c937220 */ /* 0x000fe20000410000 */
[----:B------:R-:W-:Y:S01]  /*2190*/  FFMA.FTZ R150, R18, R104, R105 ;  /* 0x0000006812967223 */ /* 0x000fe20000010069 */
[----:B------:R-:W-:-:S02]  /*21a0*/  FSEL R97, R97, RZ, P1 ;  /* 0x000000ff61617208 */ /* 0x000fc40000800000 */
[----:B------:R-:W1:Y:S01]  /*21b0*/  @P2 LDC R100, c[0x0][0x40c] ;  /* 0x00010300ff642b82 */ /* 0x000e620000000800 */
[----:B--2---:R-:W-:Y:S01]  /*21c0*/  @P2 FMUL.FTZ R102, R98, R149 ;  /* 0x0000009562662220 */ /* 0x004fe20000410000 */
[----:B------:R-:W-:Y:S02]  /*21d0*/  FSEL R149, R103, RZ, P1 ;  /* 0x000000ff67957208 */ /* 0x000fe40000800000 */
[----:B------:R-:W-:Y:S01]  /*21e0*/  FSEL R144, R143, RZ, P1 ;  /* 0x000000ff8f907208 */ /* 0x000fe20000800000 */
[----:B------:R-:W-:Y:S01]  /*21f0*/  FADD.FTZ R143, R17, -R150 ;  /* 0x80000096118f7221 */ /* 0x000fe20000010000 */
[----:B------:R-:W-:Y:S02]  /*2200*/  FSEL R145, R145, RZ, P1 ;  /* 0x000000ff91917208 */ /* 0x000fe40000800000 */
[----:B------:R-:W2:Y:S01]  /*2210*/  @P2 LDC R148, c[0x0][0x40c] ;  /* 0x00010300ff942b82 */ /* 0x000ea20000000800 */
[----:B------:R-:W-:Y:S01]  /*2220*/  FSEL R146, R147, RZ, P1 ;  /* 0x000000ff93927208 */ /* 0x000fe20000800000 */
[----:B---3--:R-:W-:Y:S01]  /*2230*/  @P2 FMUL.FTZ R103, R149, R106 ;  /* 0x0000006a95672220 */ /* 0x008fe20000410000 */
[----:B------:R-:W-:Y:S01]  /*2240*/  FMUL.FTZ R143, R140, R143 ;  /* 0x0000008f8c8f7220 */ /* 0x000fe20000410000 */
[----:B------:R-:W-:-:S02]  /*2250*/  @P2 F2FP.F16.F32.PACK_AB R99, RZ, R99 ;  /* 0x00000063ff63223e */ /* 0x000fc400000000ff */
[----:B------:R-:W-:Y:S02]  /*2260*/  @P2 F2FP.F16.F32.PACK_AB R102, RZ, R102 ;  /* 0x00000066ff66223e */ /* 0x000fe400000000ff */
[----:B------:R-:W3:Y:S01]  /*2270*/  @P2 LDC R101, c[0x0][0x40c] ;  /* 0x00010300ff652b82 */ /* 0x000ee20000000800 */
[----:B----4-:R-:W-:Y:S01]  /*2280*/  @P2 FMUL.FTZ R106, R144, R151 ;  /* 0x00000097906a2220 */ /* 0x010fe20000410000 */
[----:B------:R-:W-:Y:S02]  /*2290*/  @P2 F2FP.F16.F32.PACK_AB R103, RZ, R103 ;  /* 0x00000067ff67223e */ /* 0x000fe400000000ff */
[----:B------:R-:W-:Y:S02]  /*22a0*/  @P2 PRMT R92, R99, 0x7610, R92 ;  /* 0x00007610635c2816 */ /* 0x000fe4000000005c */
[----:B------:R-:W-:Y:S01]  /*22b0*/  @P2 F2FP.F16.F32.PACK_AB R106, RZ, R106 ;  /* 0x0000006aff6a223e */ /* 0x000fe200000000ff */
[----:B-1----:R-:W-:Y:S01]  /*22c0*/  @P2 FMUL.FTZ R100, R97, R100 ;  /* 0x0000006461642220 */ /* 0x002fe20000410000 */
[----:B------:R-:W-:-:S02]  /*22d0*/  FSEL R143, R143, RZ, P1 ;  /* 0x000000ff8f8f7208 */ /* 0x000fc40000800000 */
[----:B------:R-:W-:Y:S02]  /*22e0*/  @P2 PRMT R93, R102, 0x7610, R93 ;  /* 0x00007610665d2816 */ /* 0x000fe4000000005d */
[----:B------:R-:W-:Y:S02]  /*22f0*/  @P2 F2FP.F16.F32.PACK_AB R100, RZ, R100 ;  /* 0x00000064ff64223e */ /* 0x000fe400000000ff */
[----:B------:R-:W-:Y:S01]  /*2300*/  @P2 PRMT R94, R106, 0x7610, R94 ;  /* 0x000076106a5e2816 */ /* 0x000fe2000000005e */
[----:B--2---:R-:W-:Y:S01]  /*2310*/  @P2 FMUL.FTZ R142, R145, R148 ;  /* 0x00000094918e2220 */ /* 0x004fe20000410000 */
[----:B------:R-:W-:Y:S02]  /*2320*/  F2FP.F16.F32.PACK_AB R96, R97, R96 ;  /* 0x000000606160723e */ /* 0x000fe400000000ff */
[----:B------:R-:W-:Y:S02]  /*2330*/  F2FP.F16.F32.PACK_AB R97, R149, R98 ;  /* 0x000000629561723e */ /* 0x000fe400000000ff */
[----:B------:R-:W-:-:S02]  /*2340*/  @P2 F2FP.F16.F32.PACK_AB R142, RZ, R142 ;  /* 0x0000008eff8e223e */ /* 0x000fc400000000ff */
[----:B------:R-:W-:Y:S01]  /*2350*/  F2FP.F16.F32.PACK_AB R98, R145, R144 ;  /* 0x000000909162723e */ /* 0x000fe200000000ff */
[----:B---3--:R-:W-:Y:S01]  /*2360*/  @P2 FMUL.FTZ R101, R146, R101 ;  /* 0x0000006592652220 */ /* 0x008fe20000410000 */
        /* <DEDUP_REMOVED lines=11> */
.L_x_1095:
[----:B------:R-:W-:Y:S01]  /*2420*/  UMOV UR4, UR8 ;  /* 0x0000000800047c82 */ /* 0x000fe20008000000 */
[----:B------:R-:W-:Y:S01]  /*2430*/  UMOV UR5, UR9 ;  /* 0x0000000900057c82 */ /* 0x000fe20008000000 */
[----:B------:R-:W-:-:S04]  /*2440*/  UISETP.NE.U32.AND UP0, UPT, UR4, URZ, UPT ;  /* 0x000000ff0400728c */ /* 0x000fc8000bf05070 */
[----:B------:R-:W-:-:S09]  /*2450*/  UISETP.NE.AND.EX UP0, UPT, UR5, URZ, UPT, UP0 ;  /* 0x000000ff0500728c */ /* 0x000fd2000bf05300 */
[----:B------:R-:W-:Y:S05]  /*2460*/  BRA.U UP0, `(.L_x_1105) ;  /* 0x0000000500087547 */ /* 0x000fea000b800000 */
[----:B------:R-:W-:Y:S01]  /*2470*/  ISETP.GT.AND P1, PT, R139, RZ, PT ;  /* 0x000000ff8b00720c */ /* 0x000fe20003f24270 */
[----:B------:R-:W1:Y:S01]  /*2480*/  @P2 LDC R142, c[0x0][0x40c] ;  /* 0x00010300ff8e2b82 */ /* 0x000e620000000800 */
[----:B------:R-:W-:Y:S02]  /*2490*/  HADD2.F32 R101, -RZ, R28.H0_H0 ;  /* 0x2000001cff657230 */ /* 0x000fe40000004100 */
[--C-:B------:R-:W-:Y:S02]  /*24a0*/  HADD2.F32 R143, -RZ, R29.reuse.H0_H0 ;  /* 0x2000001dff8f7230 */ /* 0x100fe40000004100 */
[----:B------:R-:W-:Y:S02]  /*24b0*/  HADD2.F32 R145, -RZ, R29.H1_H1 ;  /* 0x3000001dff917230 */ /* 0x000fe40000004100 */
[----:B------:R-:W-:Y:S01]  /*24c0*/  HADD2.F32 R149, -RZ, R30.H1_H1 ;  /* 0x3000001eff957230 */ /* 0x000fe20000004100 */
[----:B------:R-:W2:Y:S04]  /*24d0*/  @P2 LDC R102, c[0x0][0x40c] ;  /* 0x00010300ff662b82 */ /* 0x000ea80000000800 */
[-CC-:B------:R-:W-:Y:S01]  /*24e0*/  @P1 FFMA.FTZ R103, R3, R104.reuse, R105.reuse ;  /* 0x0000006803671223 */ /* 0x180fe20000010069 */
[-CC-:B------:R-:W-:Y:S01]  /*24f0*/  @P1 FFMA.FTZ R106, R6, R104.reuse, R105.reuse ;  /* 0x00000068066a1223 */ /* 0x180fe20000010069 */
[-CC-:B------:R-:W-:Y:S01]  /*2500*/  @P1 FFMA.FTZ R147, R7, R104.reuse, R105.reuse ;  /* 0x0000006807931223 */ /* 0x180fe20000010069 */
[----:B------:R-:W-:Y:S01]  /*2510*/  @P1 FFMA.FTZ R151, R11, R104, R105 ;  /* 0x000000680b971223 */ /* 0x000fe20000010069 */
[----:B------:R-:W-:Y:S01]  /*2520*/  @P1 FADD.FTZ R100, R4, -R103 ;  /* 0x8000006704641221 */ /* 0x000fe20000010000 */
[----:B------:R-:W-:-:S02]  /*2530*/  HADD2.F32 R103, -RZ, R28.H1_H1 ;  /* 0x3000001cff677230 */ /* 0x000fc40000004100 */
[----:B------:R-:W-:Y:S01]  /*2540*/  @P1 FADD.FTZ R106, R5, -R106 ;  /* 0x8000006a056a1221 */ /* 0x000fe20000010000 */
[----:B------:R-:W3:Y:S01]  /*2550*/  @P2 LDC R146, c[0x0][0x40c] ;  /* 0x00010300ff922b82 */ /* 0x000ee20000000800 */
[----:B------:R-:W-:Y:S01]  /*2560*/  @P1 FFMA.FTZ R101, R140, R100, R101 ;  /* 0x000000648c651223 */ /* 0x000fe20000010065 */
[----:B------:R-:W-:Y:S01]  /*2570*/  @P1 FADD.FTZ R147, R8, -R147 ;  /* 0x8000009308931221 */ /* 0x000fe20000010000 */
[----:B------:R-:W-:Y:S01]  /*2580*/  @P1 FFMA.FTZ R103, R140, R106, R103 ;  /* 0x0000006a8c671223 */ /* 0x000fe20000010067 */
[-CC-:B------:R-:W-:Y:S01]  /*2590*/  @P1 FFMA.FTZ R144, R14, R104.reuse, R105.reuse ;  /* 0x000000680e901223 */ /* 0x180fe20000010069 */
[----:B------:R-:W-:Y:S01]  /*25a0*/  @P1 FFMA.FTZ R153, R15, R104, R105 ;  /* 0x000000680f991223 */ /* 0x000fe20000010069 */
[----:B------:R-:W-:Y:S01]  /*25b0*/  @P1 FFMA.FTZ R143, R140, R147, R143 ;  /* 0x000000938c8f1223 */ /* 0x000fe2000001008f */
[----:B-1----:R-:W-:Y:S01]  /*25c0*/  @P2 FMUL.FTZ R103, R103, R142 ;  /* 0x0000008e67672220 */ /* 0x002fe20000410000 */
[----:B------:R-:W1:Y:S01]  /*25d0*/  @P2 LDC R100, c[0x0][0x40c] ;  /* 0x00010300ff642b82 */ /* 0x000e620000000800 */
[----:B------:R-:W-:-:S02]  /*25e0*/  HADD2.F32 R147, -RZ, R30.H0_H0 ;  /* 0x2000001eff937230 */ /* 0x000fc40000004100 */
[----:B------:R-:W-:Y:S01]  /*25f0*/  @P1 FADD.FTZ R144, R13, -R144 ;  /* 0x800000900d901221 */ /* 0x000fe20000010000 */
[----:B------:R-:W-:Y:S01]  /*2600*/  @P1 FADD.FTZ R148, R16, -R153 ;  /* 0x8000009910941221 */ /* 0x000fe20000010000 */
[----:B------:R-:W-:Y:S01]  /*2610*/  @P2 F2FP.F16.F32.PACK_AB R103, RZ, R103 ;  /* 0x00000067ff67223e */ /* 0x000fe200000000ff */
[----:B--2---:R-:W-:Y:S01]  /*2620*/  @P2 FMUL.FTZ R101, R101, R102 ;  /* 0x0000006665652220 */ /* 0x004fe20000410000 */
[----:B------:R-:W-:Y:S01]  /*2630*/  @P1 FFMA.FTZ R102, R10, R104, R105 ;  /* 0x000000680a661223 */ /* 0x000fe20000010069 */
[----:B------:R-:W-:Y:S01]  /*2640*/  @P1 FFMA.FTZ R149, R140, R144, R149 ;  /* 0x000000908c951223 */ /* 0x000fe20000010095 */
[----:B------:R-:W2:Y:S02]  /*2650*/  @P2 LDC R142, c[0x0][0x40c] ;  /* 0x00010300ff8e2b82 */ /* 0x000ea40000000800 */
[----:B------:R-:W-:Y:S01]  /*2660*/  @P1 FADD.FTZ R102, R9, -R102 ;  /* 0x8000006609661221 */ /* 0x000fe20000010000 */
[----:B------:R-:W-:-:S03]  /*2670*/  @P2 F2FP.F16.F32.PACK_AB R101, RZ, R101 ;  /* 0x00000065ff65223e */ /* 0x000fc600000000ff */
[----:B------:R-:W-:Y:S01]  /*2680*/  @P1 FFMA.FTZ R145, R140, R102, R145 ;  /* 0x000000668c911223 */ /* 0x000fe20000010091 */
[----:B------:R-:W-:Y:S01]  /*2690*/  @P1 FADD.FTZ R102, R12, -R151 ;  /* 0x800000970c661221 */ /* 0x000fe20000010000 */
[----:B------:R-:W4:Y:S01]  /*26a0*/  @P2 LDC R106, c[0x0][0x40c] ;  /* 0x00010300ff6a2b82 */ /* 0x000f220000000800 */
[----:B------:R-:W-:Y:S02]  /*26b0*/  HADD2.F32 R151, -RZ, R31.H0_H0 ;  /* 0x2000001fff977230 */ /* 0x000fe40000004100 */
[----:B---3--:R-:W-:Y:S01]  /*26c0*/  @P2 FMUL.FTZ R149, R149, R146 ;  /* 0x0000009295952220 */ /* 0x008fe20000410000 */
[C---:B------:R-:W-:Y:S01]  /*26d0*/  @P1 FFMA.FTZ R147, R140.reuse, R102, R147 ;  /* 0x000000668c931223 */ /* 0x040fe20000010093 */
[----:B------:R-:W-:Y:S01]  /*26e0*/  @P2 PRMT R92, R101, 0x7610, R92 ;  /* 0x00007610655c2816 */ /* 0x000fe2000000005c */
[----:B------:R-:W-:Y:S02]  /*26f0*/  @P1 FFMA.FTZ R151, R140, R148, R151 ;  /* 0x000000948c971223 */ /* 0x000fe40000010097 */
[----:B------:R-:W-:Y:S01]  /*2700*/  @P2 F2FP.F16.F32.PACK_AB R149, RZ, R149 ;  /* 0x00000095ff95223e */ /* 0x000fe200000000ff */
[----:B------:R-:W3:Y:S01]  /*2710*/  @P2 LDC R150, c[0x0][0x40c] ;  /* 0x00010300ff962b82 */ /* 0x000ee20000000800 */
[----:B-1----:R-:W-:Y:S01]  /*2720*/  @P2 FMUL.FTZ R143, R143, R100 ;  /* 0x000000648f8f2220 */ /* 0x002fe20000410000 */
[----:B------:R-:W-:-:S04]  /*2730*/  @P2 PRMT R92, R92, 0x5410, R103 ;  /* 0x000054105c5c2816 */ /* 0x000fc80000000067 */
[----:B------:R-:W-:Y:S01]  /*2740*/  @P2 F2FP.F16.F32.PACK_AB R143, RZ, R143 ;  /* 0x0000008fff8f223e */ /* 0x000fe200000000ff */
[----:B--2---:R-:W-:-:S03]  /*2750*/  @P2 FMUL.FTZ R147, R147, R142 ;  /* 0x0000008e93932220 */ /* 0x004fc60000410000 */
[----:B------:R-:W-:Y:S02]  /*2760*/  @P2 PRMT R93, R143, 0x7610, R93 ;  /* 0x000076108f5d2816 */ /* 0x000fe4000000005d */
[----:B------:R-:W-:Y:S01]  /*2770*/  @P2 F2FP.F16.F32.PACK_AB R147, RZ, R147 ;  /* 0x00000093ff93223e */ /* 0x000fe200000000ff */
[----:B----4-:R-:W-:-:S03]  /*2780*/  @P2 FMUL.FTZ R145, R145, R106 ;  /* 0x0000006a91912220 */ /* 0x010fc60000410000 */
[----:B------:R-:W-:Y:S02]  /*2790*/  @P2 PRMT R94, R147, 0x7610, R94 ;  /* 0x00007610935e2816 */ /* 0x000fe4000000005e */
[----:B------:R-:W-:Y:S02]  /*27a0*/  @P2 F2FP.F16.F32.PACK_AB R145, RZ, R145 ;  /* 0x00000091ff91223e */ /* 0x000fe400000000ff */
[----:B------:R-:W-:Y:S01]  /*27b0*/  @P2 PRMT R94, R94, 0x5410, R149 ;  /* 0x000054105e5e2816 */ /* 0x000fe20000000095 */
[----:B---3--:R-:W-:Y:S01]  /*27c0*/  @P2 FMUL.FTZ R151, R151, R150 ;  /* 0x0000009697972220 */ /* 0x008fe20000410000 */
        /* <DEDUP_REMOVED lines=12> */
.L_x_1105:
[----:B------:R-:W-:Y:S01]  /*2890*/  ISETP.GT.AND P3, PT, R139, RZ, PT ;  /* 0x000000ff8b00720c */ /* 0x000fe20003f64270 */
[--C-:B------:R-:W-:Y:S01]  /*28a0*/  HADD2.F32 R99, -RZ, R28.reuse.H1_H1 ;  /* 0x3000001cff637230 */ /* 0x100fe20000004100 */
[----:B------:R-:W1:Y:S01]  /*28b0*/  @P2 LDC R149, c[0x0][0x40c] ;  /* 0x00010300ff952b82 */ /* 0x000e620000000800 */
[-C--:B------:R-:W-:Y:S01]  /*28c0*/  @P1 FFMA.FTZ R103, R3, R104.reuse, R105 ;  /* 0x0000006803671223 */ /* 0x080fe20000010069 */
[--C-:B------:R-:W-:Y:S02]  /*28d0*/  HADD2.F32 R97, -RZ, R29.reuse.H1_H1 ;  /* 0x3000001dff617230 */ /* 0x100fe40000004100 */
[----:B------:R-:W-:Y:S02]  /*28e0*/  HADD2.F32 R98, -RZ, R29.H0_H0 ;  /* 0x2000001dff627230 */ /* 0x000fe40000004100 */
[----:B------:R-:W-:Y:S01]  /*28f0*/  @P1 FADD.FTZ R103, R4, -R103 ;  /* 0x8000006704671221 */ /* 0x000fe20000010000 */
[----:B------:R-:W-:Y:S01]  /*2900*/  HADD2.F32 R101, -RZ, R28.H0_H0 ;  /* 0x2000001cff657230 */ /* 0x000fe20000004100 */
[----:B------:R-:W2:Y:S03]  /*2910*/  @P2 LDC R144, c[0x0][0x40c] ;  /* 0x00010300ff902b82 */ /* 0x000ea60000000800 */
[-CC-:B------:R-:W-:Y:S01]  /*2920*/  @P3 FFMA.FTZ R96, R6, R104.reuse, R105.reuse ;  /* 0x0000006806603223 */ /* 0x180fe20000010069 */
[-CC-:B------:R-:W-:Y:S01]  /*2930*/  @P3 FFMA.FTZ R100, R10, R104.reuse, R105.reuse ;  /* 0x000000680a643223 */ /* 0x180fe20000010069 */
[-CC-:B------:R-:W-:Y:S01]  /*2940*/  @P3 FFMA.FTZ R143, R7, R104.reuse, R105.reuse ;  /* 0x00000068078f3223 */ /* 0x180fe20000010069 */
[----:B------:R-:W-:Y:S01]  /*2950*/  @P3 FFMA.FTZ R145, R11, R104, R105 ;  /* 0x000000680b913223 */ /* 0x000fe20000010069 */
[----:B------:R-:W-:Y:S01]  /*2960*/  @P3 FADD.FTZ R96, R5, -R96 ;  /* 0x8000006005603221 */ /* 0x000fe20000010000 */
[----:B------:R-:W3:Y:S01]  /*2970*/  @P2 LDC R148, c[0x0][0x40c] ;  /* 0x00010300ff942b82 */ /* 0x000ee20000000800 */
[----:B------:R-:W-:Y:S01]  /*2980*/  @P3 FADD.FTZ R100, R9, -R100 ;  /* 0x8000006409643221 */ /* 0x000fe20000010000 */
[----:B------:R-:W-:Y:S01]  /*2990*/  @P3 FADD.FTZ R143, R8, -R143 ;  /* 0x8000008f088f3221 */ /* 0x000fe20000010000 */
[C---:B------:R-:W-:Y:S01]  /*29a0*/  @P3 FFMA.FTZ R99, R140.reuse, R96, R99 ;  /* 0x000000608c633223 */ /* 0x040fe20000010063 */
[C---:B------:R-:W-:Y:S01]  /*29b0*/  @P1 FFMA.FTZ R101, R140.reuse, R103, R101 ;  /* 0x000000678c651223 */ /* 0x040fe20000010065 */
[----:B------:R-:W-:Y:S01]  /*29c0*/  @P3 FFMA.FTZ R97, R140, R100, R97 ;  /* 0x000000648c613223 */ /* 0x000fe20000010061 */
[----:B------:R-:W-:Y:S01]  /*29d0*/  @P3 FFMA.FTZ R100, R14, R104, R105 ;  /* 0x000000680e643223 */ /* 0x000fe20000010069 */
[----:B------:R-:W-:Y:S01]  /*29e0*/  @P3 FFMA.FTZ R98, R140, R143, R98 ;  /* 0x0000008f8c623223 */ /* 0x000fe20000010062 */
[----:B------:R-:W4:Y:S01]  /*29f0*/  @P2 LDC R96, c[0x0][0x40c] ;  /* 0x00010300ff602b82 */ /* 0x000f220000000800 */
[----:B------:R-:W-:-:S02]  /*2a00*/  HADD2.F32 R143, -RZ, R30.H0_H0 ;  /* 0x2000001eff8f7230 */ /* 0x000fc40000004100 */
[----:B------:R-:W-:Y:S01]  /*2a10*/  @P3 FADD.FTZ R145, R12, -R145 ;  /* 0x800000910c913221 */ /* 0x000fe20000010000 */
[----:B------:R-:W-:Y:S02]  /*2a20*/  HADD2.F32 R103, -RZ, R30.H1_H1 ;  /* 0x3000001eff677230 */ /* 0x000fe40000004100 */
[----:B------:R-:W-:Y:S01]  /*2a30*/  @P3 FADD.FTZ R100, R13, -R100 ;  /* 0x800000640d643221 */ /* 0x000fe20000010000 */
[----:B------:R-:W-:Y:S01]  /*2a40*/  @P3 FFMA.FTZ R147, R15, R104, R105 ;  /* 0x000000680f933223 */ /* 0x000fe20000010069 */
[C---:B------:R-:W-:Y:S01]  /*2a50*/  @P3 FFMA.FTZ R143, R140.reuse, R145, R143 ;  /* 0x000000918c8f3223 */ /* 0x040fe2000001008f */
[--C-:B------:R-:W-:Y:S01]  /*2a60*/  HADD2.F32 R145, -RZ, R31.reuse.H0_H0 ;  /* 0x2000001fff917230 */ /* 0x100fe20000004100 */
[----:B------:R-:W5:Y:S01]  /*2a70*/  @P2 LDC R102, c[0x0][0x40c] ;  /* 0x00010300ff662b82 */ /* 0x000f620000000800 */
[----:B------:R-:W-:Y:S01]  /*2a80*/  @P3 FFMA.FTZ R103, R140, R100, R103 ;  /* 0x000000648c673223 */ /* 0x000fe20000010067 */
[----:B------:R-:W-:Y:S01]  /*2a90*/  @P3 FADD.FTZ R106, R16, -R147 ;  /* 0x80000093106a3221 */ /* 0x000fe20000010000 */
[----:B------:R-:W-:Y:S01]  /*2aa0*/  @P3 FFMA.FTZ R100, R18, R104, R105 ;  /* 0x0000006812643223 */ /* 0x000fe20000010069 */
[----:B------:R-:W-:-:S02]  /*2ab0*/  HADD2.F32 R147, -RZ, R31.H1_H1 ;  /* 0x3000001fff937230 */ /* 0x000fc40000004100 */
[----:B--2---:R-:W-:Y:S01]  /*2ac0*/  @P2 FMUL.FTZ R144, R143, R144 ;  /* 0x000000908f902220 */ /* 0x004fe20000410000 */
[----:B------:R-:W-:Y:S01]  /*2ad0*/  @P3 FFMA.FTZ R145, R140, R106, R145 ;  /* 0x0000006a8c913223 */ /* 0x000fe20000010091 */
[----:B------:R-:W-:Y:S01]  /*2ae0*/  @P3 FADD.FTZ R100, R17, -R100 ;  /* 0x8000006411643221 */ /* 0x000fe20000010000 */
[----:B------:R-:W2:Y:S01]  /*2af0*/  @P2 LDC R142, c[0x0][0x40c] ;  /* 0x00010300ff8e2b82 */ /* 0x000ea20000000800 */
[----:B-1----:R-:W-:Y:S01]  /*2b00*/  @P2 FMUL.FTZ R106, R98, R149 ;  /* 0x00000095626a2220 */ /* 0x002fe20000410000 */
[----:B---3--:R-:W-:Y:S01]  /*2b10*/  @P2 FMUL.FTZ R148, R145, R148 ;  /* 0x0000009491942220 */ /* 0x008fe20000410000 */
[----:B------:R-:W-:Y:S01]  /*2b20*/  @P3 FFMA.FTZ R147, R140, R100, R147 ;  /* 0x000000648c933223 */ /* 0x000fe20000010093 */
[----:B------:R-:W-:Y:S02]  /*2b30*/  @P2 F2FP.F16.F32.PACK_AB R144, RZ, R144 ;  /* 0x00000090ff90223e */ /* 0x000fe400000000ff */
[----:B------:R-:W-:Y:S02]  /*2b40*/  @P2 F2FP.F16.F32.PACK_AB R106, RZ, R106 ;  /* 0x0000006aff6a223e */ /* 0x000fe400000000ff */
[----:B------:R-:W1:Y:S01]  /*2b50*/  @P2 LDC R146, c[0x0][0x40c] ;  /* 0x00010300ff922b82 */ /* 0x000e620000000800 */
[----:B----4-:R-:W-:Y:S01]  /*2b60*/  @P2 FMUL.FTZ R96, R101, R96 ;  /* 0x0000006065602220 */ /* 0x010fe20000410000 */
[----:B------:R-:W-:-:S02]  /*2b70*/  @P2 F2FP.F16.F32.PACK_AB R148, RZ, R148 ;  /* 0x00000094ff94223e */ /* 0x000fc400000000ff */
[----:B------:R-:W-:Y:S02]  /*2b80*/  @P2 PRMT R93, R106, 0x7610, R93 ;  /* 0x000076106a5d2816 */ /* 0x000fe4000000005d */
[----:B------:R-:W-:Y:S02]  /*2b90*/  @P2 F2FP.F16.F32.PACK_AB R100, RZ, R96 ;  /* 0x00000060ff64223e */ /* 0x000fe400000000ff */
[----:B------:R-:W3:Y:S01]  /*2ba0*/  @P2 LDC R150, c[0x0][0x40c] ;  /* 0x00010300ff962b82 */ /* 0x000ee20000000800 */
[----:B-----5:R-:W-:Y:S01]  /*2bb0*/  @P2 FMUL.FTZ R102, R99, R102 ;  /* 0x0000006663662220 */ /* 0x020fe20000410000 */
[----:B------:R-:W-:Y:S02]  /*2bc0*/  @P2 PRMT R92, R100, 0x7610, R92 ;  /* 0x00007610645c2816 */ /* 0x000fe4000000005c */
[----:B------:R-:W-:Y:S02]  /*2bd0*/  @P2 PRMT R94, R144, 0x7610, R94 ;  /* 0x00007610905e2816 */ /* 0x000fe4000000005e */
[----:B------:R-:W-:Y:S01]  /*2be0*/  @P2 F2FP.F16.F32.PACK_AB R102, RZ, R102 ;  /* 0x00000066ff66223e */ /* 0x000fe200000000ff */
[----:B--2---:R-:W-:Y:S01]  /*2bf0*/  @P2 FMUL.FTZ R96, R97, R142 ;  /* 0x0000008e61602220 */ /* 0x004fe20000410000 */
[----:B------:R-:W-:-:S02]  /*2c00*/  @P2 PRMT R95, R148, 0x7610, R95 ;  /* 0x00007610945f2816 */ /* 0x000fc4000000005f */
[----:B------:R-:W-:Y:S02]  /*2c10*/  F2FP.F16.F32.PACK_AB R97, R97, R98 ;  /* 0x000000626161723e */ /* 0x000fe400000000ff */
[----:B------:R-:W-:Y:S02]  /*2c20*/  @P2 F2FP.F16.F32.PACK_AB R142, RZ, R96 ;  /* 0x00000060ff8e223e */ /* 0x000fe400000000ff */
[----:B------:R-:W-:Y:S01]  /*2c30*/  F2FP.F16.F32.PACK_AB R96, R99, R101 ;  /* 0x000000656360723e */ /* 0x000fe200000000ff */
[C---:B-1----:R-:W-:Y:S01]  /*2c40*/  @P2 FMUL.FTZ R146, R103.reuse, R146 ;  /* 0x0000009267922220 */ /* 0x042fe20000410000 */
[----:B------:R-:W-:Y:S02]  /*2c50*/  F2FP.F16.F32.PACK_AB R98, R103, R143 ;  /* 0x0000008f6762723e */ /* 0x000fe400000000ff */
[----:B------:R-:W-:Y:S02]  /*2c60*/  F2FP.F16.F32.PACK_AB R99, R147, R145 ;  /* 0x000000919363723e */ /* 0x000fe400000000ff */
[----:B------:R-:W-:-:S02]  /*2c70*/  @P2 F2FP.F16.F32.PACK_AB R146, RZ, R146 ;  /* 0x00000092ff92223e */ /* 0x000fc400000000ff */
[----:B------:R-:W-:Y:S01]  /*2c80*/  @P2 PRMT R92, R92, 0x5410, R102 ;  /* 0x000054105c5c2816 */ /* 0x000fe20000000066 */
[----:B---3--:R-:W-:Y:S01]  /*2c90*/  @P2 FMUL.FTZ R149, R147, R150 ;  /* 0x0000009693952220 */ /* 0x008fe20000410000 */
[----:B------:R-:W-:Y:S02]  /*2ca0*/  @P2 PRMT R93, R93, 0x5410, R142 ;  /* 0x000054105d5d2816 */ /* 0x000fe4000000008e */
[----:B------:R-:W-:Y:S02]  /*2cb0*/  @P2 PRMT R94, R94, 0x5410, R146 ;  /* 0x000054105e5e2816 */ /* 0x000fe40000000092 */
[----:B------:R-:W-:-:S04]  /*2cc0*/  @P2 F2FP.F16.F32.PACK_AB R149, RZ, R149 ;  /* 0x00000095ff95223e */ /* 0x000fc800000000ff */
[----:B------:R-:W-:-:S07]  /*2cd0*/  @P2 PRMT R95, R95, 0x5410, R149 ;  /* 0x000054105f5f2816 */ /* 0x000fce0000000095 */
.L_x_1104:
        /* <DEDUP_REMOVED lines=12> */
[--C-:B-1----:R-:W-:Y:S02]  /*2da0*/  HADD2.F32 R96, -RZ, R24.reuse.H1_H1 ;  /* 0x30000018ff607230 */ /* 0x102fe40000004100 */
[----:B------:R-:W-:Y:S02]  /*2db0*/  HADD2.F32 R103, -RZ, R25.H0_H0 ;  /* 0x20000019ff677230 */ /* 0x000fe40000004100 */
[----:B------:R-:W-:-:S03]  /*2dc0*/  HADD2.F32 R97, -RZ, R24.H0_H0 ;  /* 0x20000018ff617230 */ /* 0x000fc60000004100 */
[----:B------:R-:W1:Y:S04]  /*2dd0*/  @P2 LDC R148, c[0x0][0x40c] ;  /* 0x00010300ff942b82 */ /* 0x000e680000000800 */
[-CC-:B------:R-:W-:Y:S01]  /*2de0*/  @P3 FFMA.FTZ R98, R110, R104.reuse, R105.reuse ;  /* 0x000000686e623223 */ /* 0x180fe20000010069 */
[-CC-:B------:R-:W-:Y:S01]  /*2df0*/  @P3 FFMA.FTZ R106, R114, R104.reuse, R105.reuse ;  /* 0x00000068726a3223 */ /* 0x180fe20000010069 */
[-CC-:B------:R-:W-:Y:S01]  /*2e00*/  @P3 FFMA.FTZ R143, R111, R104.reuse, R105.reuse ;  /* 0x000000686f8f3223 */ /* 0x180fe20000010069 */
[-CC-:B------:R-:W-:Y:S01]  /*2e10*/  @P3 FFMA.FTZ R145, R115, R104.reuse, R105.reuse ;  /* 0x0000006873913223 */ /* 0x180fe20000010069 */
[----:B------:R-:W3:Y:S01]  /*2e20*/  @P2 LDC R151, c[0x0][0x40c] ;  /* 0x00010300ff972b82 */ /* 0x000ee20000000800 */
[----:B------:R-:W-:Y:S01]  /*2e30*/  @P3 FADD.FTZ R101, R109, -R98 ;  /* 0x800000626d653221 */ /* 0x000fe20000010000 */
[----:B------:R-:W-:Y:S01]  /*2e40*/  @P3 FFMA.FTZ R99, R19, R104, R105 ;  /* 0x0000006813633223 */ /* 0x000fe20000010069 */
[----:B------:R-:W-:Y:S01]  /*2e50*/  @P3 FADD.FTZ R106, R113, -R106 ;  /* 0x8000006a716a3221 */ /* 0x000fe20000010000 */
[----:B------:R-:W-:-:S02]  /*2e60*/  HADD2.F32 R98, -RZ, R26.H0_H0 ;  /* 0x2000001aff627230 */ /* 0x000fc40000004100 */
[----:B------:R-:W-:Y:S01]  /*2e70*/  @P3 FFMA.FTZ R96, R140, R101, R96 ;  /* 0x000000658c603223 */ /* 0x000fe20000010060 */
[----:B------:R-:W-:Y:S02]  /*2e80*/  HADD2.F32 R101, -RZ, R25.H1_H1 ;  /* 0x30000019ff657230 */ /* 0x000fe40000004100 */
[----:B------:R-:W-:Y:S01]  /*2e90*/  @P3 FADD.FTZ R143, R112, -R143 ;  /* 0x8000008f708f3221 */ /* 0x000fe20000010000 */
[----:B------:R-:W4:Y:S01]  /*2ea0*/  @P2 LDC R149, c[0x0][0x40c] ;  /* 0x00010300ff952b82 */ /* 0x000f220000000800 */
[----:B------:R-:W-:Y:S01]  /*2eb0*/  @P3 FADD.FTZ R145, R118, -R145 ;  /* 0x8000009176913221 */ /* 0x000fe20000010000 */
[----:B------:R-:W-:Y:S01]  /*2ec0*/  @P3 FADD.FTZ R99, R108, -R99 ;  /* 0x800000636c633221 */ /* 0x000fe20000010000 */
[----:B------:R-:W-:Y:S01]  /*2ed0*/  @P3 FFMA.FTZ R101, R140, R106, R101 ;  /* 0x0000006a8c653223 */ /* 0x000fe20000010065 */
[-CC-:B------:R-:W-:Y:S01]  /*2ee0*/  @P3 FFMA.FTZ R147, R119, R104.reuse, R105.reuse ;  /* 0x0000006877933223 */ /* 0x180fe20000010069 */
[-CC-:B------:R-:W-:Y:S01]  /*2ef0*/  @P3 FFMA.FTZ R106, R122, R104.reuse, R105.reuse ;  /* 0x000000687a6a3223 */ /* 0x180fe20000010069 */
[----:B------:R-:W-:Y:S01]  /*2f00*/  @P3 FFMA.FTZ R142, R116, R104, R105 ;  /* 0x00000068748e3223 */ /* 0x000fe20000010069 */
[C---:B------:R-:W-:Y:S01]  /*2f10*/  @P3 FFMA.FTZ R103, R140.reuse, R143, R103 ;  /* 0x0000008f8c673223 */ /* 0x040fe20000010067 */
[----:B------:R-:W5:Y:S01]  /*2f20*/  @P2 LDC R150, c[0x0][0x40c] ;  /* 0x00010300ff962b82 */ /* 0x000f620000000800 */
[C---:B------:R-:W-:Y:S01]  /*2f30*/  @P3 FFMA.FTZ R98, R140.reuse, R145, R98 ;  /* 0x000000918c623223 */ /* 0x040fe20000010062 */
[----:B------:R-:W-:Y:S01]  /*2f40*/  @P3 FFMA.FTZ R97, R140, R99, R97 ;  /* 0x000000638c613223 */ /* 0x000fe20000010061 */
[----:B------:R-:W-:-:S02]  /*2f50*/  HADD2.F32 R145, -RZ, R27.H0_H0 ;  /* 0x2000001bff917230 */ /* 0x000fc40000004100 */
[----:B------:R-:W-:Y:S01]  /*2f60*/  @P3 FADD.FTZ R147, R120, -R147 ;  /* 0x8000009378933221 */ /* 0x000fe20000010000 */
[----:B------:R-:W-:Y:S02]  /*2f70*/  HADD2.F32 R143, -RZ, R27.H1_H1 ;  /* 0x3000001bff8f7230 */ /* 0x000fe40000004100 */
[----:B------:R-:W-:Y:S01]  /*2f80*/  @P3 FADD.FTZ R144, R121, -R106 ;  /* 0x8000006a79903221 */ /* 0x000fe20000010000 */
[----:B------:R-:W-:Y:S01]  /*2f90*/  HADD2.F32 R99, -RZ, R26.H1_H1 ;  /* 0x3000001aff637230 */ /* 0x000fe20000004100 */
[----:B------:R-:W0:Y:S01]  /*2fa0*/  @P2 LDC R102, c[0x0][0x40c] ;  /* 0x00010300ff662b82 */ /* 0x000e220000000800 */
[----:B------:R-:W-:Y:S01]  /*2fb0*/  @P3 FADD.FTZ R142, R117, -R142 ;  /* 0x8000008e758e3221 */ /* 0x000fe20000010000 */
[C---:B------:R-:W-:Y:S01]  /*2fc0*/  @P3 FFMA.FTZ R145, R140.reuse, R147, R145 ;  /* 0x000000938c913223 */ /* 0x040fe20000010091 */
[C---:B------:R-:W-:Y:S01]  /*2fd0*/  @P3 FFMA.FTZ R143, R140.reuse, R144, R143 ;  /* 0x000000908c8f3223 */ /* 0x040fe2000001008f */
[----:B--2---:R-:W-:Y:S01]  /*2fe0*/  @P2 FMUL.FTZ R106, R97, R146 ;  /* 0x00000092616a2220 */ /* 0x004fe20000410000 */
[----:B------:R-:W-:Y:S01]  /*2ff0*/  @P3 FFMA.FTZ R99, R140, R142, R99 ;  /* 0x0000008e8c633223 */ /* 0x000fe20000010063 */
[----:B-1----:R-:W-:Y:S01]  /*3000*/  @P2 FMUL.FTZ R144, R103, R148 ;  /* 0x0000009467902220 */ /* 0x002fe20000410000 */
[----:B---3--:R-:W-:Y:S01]  /*3010*/  @P2 FMUL.FTZ R147, R98, R151 ;  /* 0x0000009762932220 */ /* 0x008fe20000410000 */
[----:B------:R-:W1:Y:S01]  /*3020*/  @P2 LDC R100, c[0x0][0x40c] ;  /* 0x00010300ff642b82 */ /* 0x000e620000000800 */
[----:B----4-:R-:W-:Y:S01]  /*3030*/  @P2 FMUL.FTZ R142, R96, R149 ;  /* 0x00000095608e2220 */ /* 0x010fe20000410000 */
[----:B------:R-:W-:-:S02]  /*3040*/  @P2 F2FP.F16.F32.PACK_AB R106, RZ, R106 ;  /* 0x0000006aff6a223e */ /* 0x000fc400000000ff */
[----:B------:R-:W-:Y:S02]  /*3050*/  @P2 F2FP.F16.F32.PACK_AB R144, RZ, R144 ;  /* 0x00000090ff90223e */ /* 0x000fe400000000ff */
[----:B------:R-:W-:Y:S01]  /*3060*/  @P2 F2FP.F16.F32.PACK_AB R147, RZ, R147 ;  /* 0x00000093ff93223e */ /* 0x000fe200000000ff */
[----:B-----5:R-:W-:Y:S01]  /*3070*/  @P2 FMUL.FTZ R146, R101, R150 ;  /* 0x0000009665922220 */ /* 0x020fe20000410000 */
[----:B------:R-:W-:Y:S02]  /*3080*/  @P2 F2FP.F16.F32.PACK_AB R142, RZ, R142 ;  /* 0x0000008eff8e223e */ /* 0x000fe400000000ff */
[----:B------:R-:W-:Y:S02]  /*3090*/  @P2 PRMT R92, R106, 0x7610, R92 ;  /* 0x000076106a5c2816 */ /* 0x000fe4000000005c */
[----:B------:R-:W-:Y:S02]  /*30a0*/  @P2 F2FP.F16.F32.PACK_AB R146, RZ, R146 ;  /* 0x00000092ff92223e */ /* 0x000fe400000000ff */
[----:B------:R-:W-:Y:S01]  /*30b0*/  @P2 PRMT R93, R144, 0x7610, R93 ;  /* 0x00007610905d2816 */ /* 0x000fe2000000005d */
[----:B0-----:R-:W-:Y:S01]  /*30c0*/  @P2 FMUL.FTZ R102, R99, R102 ;  /* 0x0000006663662220 */ /* 0x001fe20000410000 */
[----:B------:R-:W-:-:S02]  /*30d0*/  @P2 PRMT R94, R147, 0x7610, R94 ;  /* 0x00007610935e2816 */ /* 0x000fc4000000005e */
[----:B------:R-:W-:Y:S02]  /*30e0*/  F2FP.F16.F32.PACK_AB R96, R96, R97 ;  /* 0x000000616060723e */ /* 0x000fe400000000ff */
[----:B------:R-:W-:Y:S02]  /*30f0*/  @P2 F2FP.F16.F32.PACK_AB R102, RZ, R102 ;  /* 0x00000066ff66223e */ /* 0x000fe400000000ff */
[----:B------:R-:W-:Y:S01]  /*3100*/  F2FP.F16.F32.PACK_AB R98, R99, R98 ;  /* 0x000000626362723e */ /* 0x000fe200000000ff */
[----:B-1----:R-:W-:Y:S01]  /*3110*/  @P2 FMUL.FTZ R100, R145, R100 ;  /* 0x0000006491642220 */ /* 0x002fe20000410000 */
[----:B------:R-:W-:Y:S02]  /*3120*/  F2FP.F16.F32.PACK_AB R97, R101, R103 ;  /* 0x000000676561723e */ /* 0x000fe400000000ff */
[----:B------:R-:W-:Y:S02]  /*3130*/  @P2 PRMT R92, R92, 0x5410, R142 ;  /* 0x000054105c5c2816 */ /* 0x000fe4000000008e */
[----:B------:R-:W-:-:S02]  /*3140*/  @P2 F2FP.F16.F32.PACK_AB R100, RZ, R100 ;  /* 0x00000064ff64223e */ /* 0x000fc400000000ff */
[----:B------:R-:W-:Y:S02]  /*3150*/  @P2 PRMT R93, R93, 0x5410, R146 ;  /* 0x000054105d5d2816 */ /* 0x000fe40000000092 */
        /* <DEDUP_REMOVED lines=8> */
.L_x_1107:
[----:B------:R-:W-:Y:S01]  /*31e0*/  ISETP.GT.AND P3, PT, R139, RZ, PT ;  /* 0x000000ff8b00720c */ /* 0x000fe20003f64270 */
[----:B------:R-:W2:Y:S01]  /*31f0*/  @P2 LDC R142, c[0x0][0x40c] ;  /* 0x00010300ff8e2b82 */ /* 0x000ea20000000800 */
[----:B-1----:R-:W-:Y:S02]  /*3200*/  HADD2.F32 R101, -RZ, R24.H0_H0 ;  /* 0x20000018ff657230 */ /* 0x002fe40000004100 */
[--C-:B------:R-:W-:Y:S02]  /*3210*/  HADD2.F32 R143, -RZ, R25.reuse.H0_H0 ;  /* 0x20000019ff8f7230 */ /* 0x100fe40000004100 */
[----:B------:R-:W-:Y:S02]  /*3220*/  HADD2.F32 R145, -RZ, R25.H1_H1 ;  /* 0x30000019ff917230 */ /* 0x000fe40000004100 */
[----:B------:R-:W-:Y:S01]  /*3230*/  HADD2.F32 R149, -RZ, R26.H1_H1 ;  /* 0x3000001aff957230 */ /* 0x000fe20000004100 */
[----:B------:R-:W1:Y:S04]  /*3240*/  @P2 LDC R102, c[0x0][0x40c] ;  /* 0x00010300ff662b82 */ /* 0x000e680000000800 */
        /* <DEDUP_REMOVED lines=14> */
[----:B--2---:R-:W-:Y:S01]  /*3330*/  @P2 FMUL.FTZ R103, R103, R142 ;  /* 0x0000008e67672220 */ /* 0x004fe20000410000 */
[----:B------:R-:W2:Y:S01]  /*3340*/  @P2 LDC R100, c[0x0][0x40c] ;  /* 0x00010300ff642b82 */ /* 0x000ea20000000800 */
[----:B------:R-:W-:-:S02]  /*3350*/  HADD2.F32 R147, -RZ, R26.H0_H0 ;  /* 0x2000001aff937230 */ /* 0x000fc40000004100 */
[----:B------:R-:W-:Y:S01]  /*3360*/  @P3 FADD.FTZ R144, R117, -R144 ;  /* 0x8000009075903221 */ /* 0x000fe20000010000 */
[----:B------:R-:W-:Y:S01]  /*3370*/  @P3 FADD.FTZ R148, R120, -R153 ;  /* 0x8000009978943221 */ /* 0x000fe20000010000 */
[----:B------:R-:W-:Y:S01]  /*3380*/  @P2 F2FP.F16.F32.PACK_AB R103, RZ, R103 ;  /* 0x00000067ff67223e */ /* 0x000fe200000000ff */
[----:B-1----:R-:W-:Y:S01]  /*3390*/  @P2 FMUL.FTZ R101, R101, R102 ;  /* 0x0000006665652220 */ /* 0x002fe20000410000 */
[----:B------:R-:W-:Y:S01]  /*33a0*/  @P3 FFMA.FTZ R102, R114, R104, R105 ;  /* 0x0000006872663223 */ /* 0x000fe20000010069 */
[----:B------:R-:W-:Y:S01]  /*33b0*/  @P3 FFMA.FTZ R149, R140, R144, R149 ;  /* 0x000000908c953223 */ /* 0x000fe20000010095 */
[----:B------:R-:W1:Y:S02]  /*33c0*/  @P2 LDC R142, c[0x0][0x40c] ;  /* 0x00010300ff8e2b82 */ /* 0x000e640000000800 */
        /* <DEDUP_REMOVED lines=12> */
[----:B--2---:R-:W-:Y:S01]  /*3490*/  @P2 FMUL.FTZ R143, R143, R100 ;  /* 0x000000648f8f2220 */ /* 0x004fe20000410000 */
[----:B------:R-:W-:-:S04]  /*34a0*/  @P2 PRMT R92, R92, 0x5410, R103 ;  /* 0x000054105c5c2816 */ /* 0x000fc80000000067 */
[----:B------:R-:W-:Y:S01]  /*34b0*/  @P2 F2FP.F16.F32.PACK_AB R143, RZ, R143 ;  /* 0x0000008fff8f223e */ /* 0x000fe200000000ff */
[----:B-1----:R-:W-:-:S03]  /*34c0*/  @P2 FMUL.FTZ R147, R147, R142 ;  /* 0x0000008e93932220 */ /* 0x002fc60000410000 */
        /* <DEDUP_REMOVED lines=19> */
.L_x_1106:
[----:B------:R-:W-:Y:S05]  /*3600*/  @!P1 BRA `(.L_x_1109) ;  /* 0x0000000400189947 */ /* 0x000fea0003800000 */
[-CC-:B-1----:R-:W-:Y:S01]  /*3610*/  FFMA.FTZ R97, R19, R104.reuse, R105.reuse ;  /* 0x0000006813617223 */ /* 0x182fe20000010069 */
[-CC-:B------:R-:W-:Y:S01]  /*3620*/  FFMA.FTZ R96, R110, R104.reuse, R105.reuse ;  /* 0x000000686e607223 */ /* 0x180fe20000010069 */
[----:B------:R-:W1:Y:S01]  /*3630*/  @P2 LDC R143, c[0x0][0x40c] ;  /* 0x00010300ff8f2b82 */ /* 0x000e620000000800 */
[-C--:B------:R-:W-:Y:S01]  /*3640*/  FFMA.FTZ R102, R114, R104.reuse, R105 ;  /* 0x0000006872667223 */ /* 0x080fe20000010069 */
[----:B------:R-:W-:Y:S01]  /*3650*/  FADD.FTZ R97, R108, -R97 ;  /* 0x800000616c617221 */ /* 0x000fe20000010000 */
[----:B------:R-:W-:Y:S01]  /*3660*/  FADD.FTZ R101, R109, -R96 ;  /* 0x800000606d657221 */ /* 0x000fe20000010000 */
[-CC-:B------:R-:W-:Y:S01]  /*3670*/  FFMA.FTZ R145, R115, R104.reuse, R105.reuse ;  /* 0x0000006873917223 */ /* 0x180fe20000010069 */
[----:B------:R-:W-:Y:S01]  /*3680*/  ISETP.GT.AND P3, PT, R139, RZ, PT ;  /* 0x000000ff8b00720c */ /* 0x000fe20003f64270 */
[C---:B------:R-:W-:Y:S01]  /*3690*/  FMUL.FTZ R96, R140.reuse, R97 ;  /* 0x000000618c607220 */ /* 0x040fe20000410000 */
[----:B------:R-:W-:Y:S01]  /*36a0*/  FMUL.FTZ R97, R140, R101 ;  /* 0x000000658c617220 */ /* 0x000fe20000410000 */
[----:B------:R-:W2:Y:S01]  /*36b0*/  @P2 LDC R148, c[0x0][0x40c] ;  /* 0x00010300ff942b82 */ /* 0x000ea20000000800 */
[-CC-:B------:R-:W-:Y:S01]  /*36c0*/  FFMA.FTZ R101, R111, R104.reuse, R105.reuse ;  /* 0x000000686f657223 */ /* 0x180fe20000010069 */
[-C--:B------:R-:W-:Y:S01]  /*36d0*/  FFMA.FTZ R106, R116, R104.reuse, R105 ;  /* 0x00000068746a7223 */ /* 0x080fe20000010069 */
[----:B------:R-:W-:Y:S01]  /*36e0*/  FADD.FTZ R145, R118, -R145 ;  /* 0x8000009176917221 */ /* 0x000fe20000010000 */
[----:B------:R-:W-:Y:S01]  /*36f0*/  FFMA.FTZ R151, R119, R104, R105 ;  /* 0x0000006877977223 */ /* 0x000fe20000010069 */
[----:B------:R-:W-:Y:S01]  /*3700*/  FADD.FTZ R103, R112, -R101 ;  /* 0x8000006570677221 */ /* 0x000fe20000010000 */
[----:B------:R-:W-:Y:S01]  /*3710*/  FADD.FTZ R147, R117, -R106 ;  /* 0x8000006a75937221 */ /* 0x000fe20000010000 */
[C---:B------:R-:W-:Y:S01]  /*3720*/  FMUL.FTZ R106, R140.reuse, R145 ;  /* 0x000000918c6a7220 */ /* 0x040fe20000410000 */
[----:B------:R-:W3:Y:S01]  /*3730*/  @P2 LDC R99, c[0x0][0x40c] ;  /* 0x00010300ff632b82 */ /* 0x000ee20000000800 */
[----:B------:R-:W-:Y:S01]  /*3740*/  FMUL.FTZ R98, R140, R103 ;  /* 0x000000678c627220 */ /* 0x000fe20000410000 */
[----:B------:R-:W-:Y:S01]  /*3750*/  FADD.FTZ R103, R113, -R102 ;  /* 0x8000006671677221 */ /* 0x000fe20000010000 */
[----:B------:R-:W-:Y:S01]  /*3760*/  FADD.FTZ R151, R120, -R151 ;  /* 0x8000009778977221 */ /* 0x000fe20000010000 */
[----:B------:R-:W-:Y:S01]  /*3770*/  FMUL.FTZ R142, R140, R147 ;  /* 0x000000938c8e7220 */ /* 0x000fe20000410000 */
[----:B------:R-:W-:Y:S01]  /*3780*/  FSEL R96, R96, RZ, P3 ;  /* 0x000000ff60607208 */ /* 0x000fe20001800000 */
[----:B------:R-:W-:Y:S01]  /*3790*/  FMUL.FTZ R103, R140, R103 ;  /* 0x000000678c677220 */ /* 0x000fe20000410000 */
[----:B------:R-:W-:Y:S01]  /*37a0*/  FSEL R98, R98, RZ, P3 ;  /* 0x000000ff62627208 */ /* 0x000fe20001800000 */
[----:B------:R-:W4:Y:S01]  /*37b0*/  @P2 LDC R149, c[0x0][0x40c] ;  /* 0x00010300ff952b82 */ /* 0x000f220000000800 */
[----:B------:R-:W-:-:S02]  /*37c0*/  FSEL R144, R106, RZ, P3 ;  /* 0x000000ff6a907208 */ /* 0x000fc40001800000 */
[----:B------:R-:W-:Y:S01]  /*37d0*/  FSEL R145, R103, RZ, P3 ;  /* 0x000000ff67917208 */ /* 0x000fe20001800000 */
[----:B-1----:R-:W-:Y:S01]  /*37e0*/  @P2 FMUL.FTZ R102, R98, R143 ;  /* 0x0000008f62662220 */ /* 0x002fe20000410000 */
[----:B------:R-:W-:Y:S01]  /*37f0*/  FMUL.FTZ R143, R140, R151 ;  /* 0x000000978c8f7220 */ /* 0x000fe20000410000 */
[----:B------:R-:W-:Y:S02]  /*3800*/  FSEL R97, R97, RZ, P3 ;  /* 0x000000ff61617208 */ /* 0x000fe40001800000 */
[----:B------:R-:W1:Y:S01]  /*3810*/  @P2 LDC R100, c[0x0][0x40c] ;  /* 0x00010300ff642b82 */ /* 0x000e620000000800 */
[----:B--2---:R-:W-:Y:S01]  /*3820*/  @P2 FMUL.FTZ R103, R145, R148 ;  /* 0x0000009491672220 */ /* 0x004fe20000410000 */
[----:B------:R-:W-:Y:S01]  /*3830*/  FFMA.FTZ R148, R122, R104, R105 ;  /* 0x000000687a947223 */ /* 0x000fe20000010069 */
[----:B------:R-:W-:Y:S02]  /*3840*/  FSEL R147, R142, RZ, P3 ;  /* 0x000000ff8e937208 */ /* 0x000fe40001800000 */
[----:B------:R-:W-:Y:S01]  /*3850*/  FSEL R146, R143, RZ, P3 ;  /* 0x000000ff8f927208 */ /* 0x000fe20001800000 */
[----:B------:R-:W-:Y:S01]  /*3860*/  FADD.FTZ R143, R121, -R148 ;  /* 0x80000094798f7221 */ /* 0x000fe20000010000 */
[----:B------:R-:W-:Y:S01]  /*3870*/  @P2 F2FP.F16.F32.PACK_AB R102, RZ, R102 ;  /* 0x00000066ff66223e */ /* 0x000fe200000000ff */
[----:B------:R-:W2:Y:S01]  /*3880*/  @P2 LDC R150, c[0x0][0x40c] ;  /* 0x00010300ff962b82 */ /* 0x000ea20000000800 */
[----:B---3--:R-:W-:Y:S01]  /*3890*/  @P2 FMUL.FTZ R99, R96, R99 ;  /* 0x0000006360632220 */ /* 0x008fe20000410000 */
[----:B------:R-:W-:Y:S01]  /*38a0*/  FMUL.FTZ R143, R140, R143 ;  /* 0x0000008f8c8f7220 */ /* 0x000fe20000410000 */
[----:B------:R-:W-:-:S02]  /*38b0*/  @P2 F2FP.F16.F32.PACK_AB R103, RZ, R103 ;  /* 0x00000067ff67223e */ /* 0x000fc400000000ff */
[----:B------:R-:W-:Y:S02]  /*38c0*/  @P2 PRMT R93, R102, 0x7610, R93 ;  /* 0x00007610665d2816 */ /* 0x000fe4000000005d */
[----:B------:R-:W-:Y:S01]  /*38d0*/  @P2 F2FP.F16.F32.PACK_AB R99, RZ, R99 ;  /* 0x00000063ff63223e */ /* 0x000fe200000000ff */
[----:B------:R-:W3:Y:S01]  /*38e0*/  @P2 LDC R101, c[0x0][0x40c] ;  /* 0x00010300ff652b82 */ /* 0x000ee20000000800 */
[----:B----4-:R-:W-:Y:S01]  /*38f0*/  @P2 FMUL.FTZ R106, R144, R149 ;  /* 0x00000095906a2220 */ /* 0x010fe20000410000 */
[----:B------:R-:W-:Y:S02]  /*3900*/  FSEL R143, R143, RZ, P3 ;  /* 0x000000ff8f8f7208 */ /* 0x000fe40001800000 */
[----:B------:R-:W-:Y:S02]  /*3910*/  @P2 PRMT R92, R99, 0x7610, R92 ;  /* 0x00007610635c2816 */ /* 0x000fe4000000005c */
[----:B------:R-:W-:Y:S01]  /*3920*/  @P2 F2FP.F16.F32.PACK_AB R106, RZ, R106 ;  /* 0x0000006aff6a223e */ /* 0x000fe200000000ff */
[C---:B-1----:R-:W-:Y:S01]  /*3930*/  @P2 FMUL.FTZ R100, R97.reuse, R100 ;  /* 0x0000006461642220 */ /* 0x042fe20000410000 */
[----:B------:R-:W-:-:S02]  /*3940*/  F2FP.F16.F32.PACK_AB R96, R97, R96 ;  /* 0x000000606160723e */ /* 0x000fc400000000ff */
[----:B------:R-:W-:Y:S02]  /*3950*/  @P2 PRMT R94, R106, 0x7610, R94 ;  /* 0x000076106a5e2816 */ /* 0x000fe4000000005e */
[----:B------:R-:W-:Y:S02]  /*3960*/  @P2 F2FP.F16.F32.PACK_AB R100, RZ, R100 ;  /* 0x00000064ff64223e */ /* 0x000fe400000000ff */
[----:B------:R-:W-:Y:S01]  /*3970*/  F2FP.F16.F32.PACK_AB R97, R145, R98 ;  /* 0x000000629161723e */ /* 0x000fe200000000ff */
[C---:B--2---:R-:W-:Y:S01]  /*3980*/  @P2 FMUL.FTZ R142, R147.reuse, R150 ;  /* 0x00000096938e2220 */ /* 0x044fe20000410000 */
[----:B------:R-:W-:Y:S02]  /*3990*/  F2FP.F16.F32.PACK_AB R98, R147, R144 ;  /* 0x000000909362723e */ /* 0x000fe400000000ff */
[----:B------:R-:W-:Y:S02]  /*39a0*/  @P2 PRMT R92, R92, 0x5410, R100 ;  /* 0x000054105c5c2816 */ /* 0x000fe40000000064 */
[----:B------:R-:W-:-:S02]  /*39b0*/  @P2 F2FP.F16.F32.PACK_AB R142, RZ, R142 ;  /* 0x0000008eff8e223e */ /* 0x000fc400000000ff */
[----:B------:R-:W-:Y:S01]  /*39c0*/  @P2 PRMT R93, R93, 0x5410, R103 ;  /* 0x000054105d5d2816 */ /* 0x000fe20000000067 */
[----:B---3--:R-:W-:Y:S01]  /*39d0*/  @P2 FMUL.FTZ R101, R146, R101 ;  /* 0x0000006592652220 */ /* 0x008fe20000410000 */
        /* <DEDUP_REMOVED lines=9> */
.L_x_1109:
[----:B------:R-:W-:Y:S05]  /*3a70*/  @!P2 BRA `(.L_x_1110) ;  /* 0x000000000020a947 */ /* 0x000fea0003800000 */
[----:B-1----:R-:W-:Y:S01]  /*3a80*/  FFMA.FTZ R101, R19, R104, R105 ;  /* 0x0000006813657223 */ /* 0x002fe20000010069 */
[----:B------:R-:W-:-:S03]  /*3a90*/  ISETP.GT.AND P3, PT, R139, RZ, PT ;  /* 0x000000ff8b00720c */ /* 0x000fc60003f64270 */
[----:B------:R-:W-:-:S04]  /*3aa0*/  FADD.FTZ R101, R108, -R101 ;  /* 0x800000656c657221 */ /* 0x000fc80000010000 */
[----:B------:R-:W-:-:S05]  /*3ab0*/  FMUL.FTZ R101, R140, R101 ;  /* 0x000000658c657220 */ /* 0x000fca0000410000 */
[----:B------:R-:W-:-:S05]  /*3ac0*/  FSEL R101, R101, RZ, P3 ;  /* 0x000000ff65657208 */ /* 0x000fca0001800000 */
[----:B------:R-:W-:-:S05]  /*3ad0*/  FMUL.FTZ R101, R101, UR17 ;  /* 0x0000001165657c20 */ /* 0x000fca0008410000 */
[----:B------:R-:W-:-:S04]  /*3ae0*/  F2FP.F16.F32.PACK_AB R101, RZ, R101 ;  /* 0x00000065ff65723e */ /* 0x000fc800000000ff */
[----:B------:R-:W-:-:S07]  /*3af0*/  PRMT R92, R101, 0x7610, R92 ;  /* 0x00007610655c7816 */ /* 0x000fce000000005c */
.L_x_1110:
        /* <DEDUP_REMOVED lines=9> */
.L_x_1111:
        /* <DEDUP_REMOVED lines=9> */
.L_x_1112:
        /* <DEDUP_REMOVED lines=9> */
.L_x_1113:
        /* <DEDUP_REMOVED lines=9> */
.L_x_1114:
        /* <DEDUP_REMOVED lines=9> */
.L_x_1115:
        /* <DEDUP_REMOVED lines=9> */
.L_x_1116:
        /* <DEDUP_REMOVED lines=9> */
.L_x_1108:
        /* <DEDUP_REMOVED lines=12> */
[--C-:B-1----:R-:W-:Y:S02]  /*3fb0*/  HADD2.F32 R97, -RZ, R20.reuse.H0_H0 ;  /* 0x20000014ff617230 */ /* 0x102fe40000004100 */
[----:B------:R-:W-:Y:S02]  /*3fc0*/  HADD2.F32 R103, -RZ, R20.H1_H1 ;  /* 0x30000014ff677230 */ /* 0x000fe40000004100 */
[--C-:B------:R-:W-:Y:S02]  /*3fd0*/  HADD2.F32 R98, -RZ, R21.reuse.H1_H1 ;  /* 0x30000015ff627230 */ /* 0x100fe40000004100 */
[----:B------:R-:W-:Y:S01]  /*3fe0*/  HADD2.F32 R101, -RZ, R21.H0_H0 ;  /* 0x20000015ff657230 */ /* 0x000fe20000004100 */
        /* <DEDUP_REMOVED lines=12> */
[----:B------:R-:W-:Y:S01]  /*40b0*/  @P0 FADD.FTZ R105, R129, -R102 ;  /* 0x8000006681690221 */ /* 0x000fe20000010000 */
[----:B------:R-:W-:Y:S01]  /*40c0*/  @P0 FADD.FTZ R100, R128, -R143 ;  /* 0x8000008f80640221 */ /* 0x000fe20000010000 */
[----:B------:R-:W-:Y:S01]  /*40d0*/  @P0 FFMA.FTZ R97, R140, R99, R97 ;  /* 0x000000638c610223 */ /* 0x000fe20000010061 */
[----:B------:R-:W-:-:S02]  /*40e0*/  HADD2.F32 R99, -RZ, R22.H0_H0 ;  /* 0x20000016ff637230 */ /* 0x000fc40000004100 */
[----:B------:R-:W-:Y:S01]  /*40f0*/  @P0 FADD.FTZ R102, R132, -R145 ;  /* 0x8000009184660221 */ /* 0x000fe20000010000 */
[----:B------:R-:W4:Y:S01]  /*4100*/  @P2 LDC R104, c[0x0][0x40c] ;  /* 0x00010300ff682b82 */ /* 0x000f220000000800 */
[C---:B------:R-:W-:Y:S01]  /*4110*/  @P0 FFMA.FTZ R103, R140.reuse, R96, R103 ;  /* 0x000000608c670223 */ /* 0x040fe20000010067 */
[C---:B------:R-:W-:Y:S01]  /*4120*/  @P0 FFMA.FTZ R98, R140.reuse, R105, R98 ;  /* 0x000000698c620223 */ /* 0x040fe20000010062 */
[C---:B------:R-:W-:Y:S01]  /*4130*/  @P0 FFMA.FTZ R101, R140.reuse, R100, R101 ;  /* 0x000000648c650223 */ /* 0x040fe20000010065 */
[--C-:B------:R-:W-:Y:S02]  /*4140*/  HADD2.F32 R105, -RZ, R23.reuse.H1_H1 ;  /* 0x30000017ff697230 */ /* 0x100fe40000004100 */
[----:B------:R-:W-:Y:S01]  /*4150*/  @P0 FADD.FTZ R142, R137, -R142 ;  /* 0x8000008e898e0221 */ /* 0x000fe20000010000 */
[----:B------:R-:W-:Y:S02]  /*4160*/  HADD2.F32 R143, -RZ, R22.H1_H1 ;  /* 0x30000016ff8f7230 */ /* 0x000fe40000004100 */
[----:B------:R-:W-:Y:S01]  /*4170*/  @P0 FFMA.FTZ R99, R140, R102, R99 ;  /* 0x000000668c630223 */ /* 0x000fe20000010063 */
[----:B------:R-:W5:Y:S01]  /*4180*/  @P2 LDC R149, c[0x0][0x40c] ;  /* 0x00010300ff952b82 */ /* 0x000f620000000800 */
[----:B------:R-:W-:-:S02]  /*4190*/  HADD2.F32 R100, -RZ, R23.H0_H0 ;  /* 0x20000017ff647230 */ /* 0x000fc40000004100 */
[----:B------:R-:W-:Y:S01]  /*41a0*/  @P0 FADD.FTZ R106, R133, -R106 ;  /* 0x8000006a856a0221 */ /* 0x000fe20000010000 */
[----:B------:R-:W-:Y:S01]  /*41b0*/  @P0 FADD.FTZ R147, R136, -R147 ;  /* 0x8000009388930221 */ /* 0x000fe20000010000 */
[C---:B------:R-:W-:Y:S01]  /*41c0*/  @P0 FFMA.FTZ R105, R140.reuse, R142, R105 ;  /* 0x0000008e8c690223 */ /* 0x040fe20000010069 */
[----:B-1----:R-:W-:Y:S01]  /*41d0*/  @P2 FMUL.FTZ R142, R99, R148 ;  /* 0x00000094638e2220 */ /* 0x002fe20000410000 */
[C---:B------:R-:W-:Y:S01]  /*41e0*/  @P0 FFMA.FTZ R143, R140.reuse, R106, R143 ;  /* 0x0000006a8c8f0223 */ /* 0x040fe2000001008f */
[----:B------:R-:W-:Y:S01]  /*41f0*/  @P0 FFMA.FTZ R100, R140, R147, R100 ;  /* 0x000000938c640223 */ /* 0x000fe20000010064 */
[----:B------:R-:W1:Y:S02]  /*4200*/  @P2 LDC R150, c[0x0][0x40c] ;  /* 0x00010300ff962b82 */ /* 0x000e640000000800 */
[----:B------:R-:W-:-:S04]  /*4210*/  @P2 F2FP.F16.F32.PACK_AB R142, RZ, R142 ;  /* 0x0000008eff8e223e */ /* 0x000fc800000000ff */
[----:B------:R-:W-:Y:S02]  /*4220*/  @P2 PRMT R94, R142, 0x7610, R94 ;  /* 0x000076108e5e2816 */ /* 0x000fe4000000005e */
[----:B------:R-:W0:Y:S01]  /*4230*/  @P2 LDC R139, c[0x0][0x40c] ;  /* 0x00010300ff8b2b82 */ /* 0x000e220000000800 */
[----:B----4-:R-:W-:Y:S01]  /*4240*/  @P2 FMUL.FTZ R96, R97, R104 ;  /* 0x0000006861602220 */ /* 0x010fe20000410000 */
[----:B---3--:R-:W-:-:S04]  /*4250*/  @P2 FMUL.FTZ R104, R103, R144 ;  /* 0x0000009067682220 */ /* 0x008fc80000410000 */
[----:B------:R-:W-:Y:S01]  /*4260*/  @P2 F2FP.F16.F32.PACK_AB R102, RZ, R96 ;  /* 0x00000060ff66223e */ /* 0x000fe200000000ff */
[----:B--2---:R-:W-:Y:S01]  /*4270*/  @P2 FMUL.FTZ R96, R101, R146 ;  /* 0x0000009265602220 */ /* 0x004fe20000410000 */
[----:B-----5:R-:W-:Y:S01]  /*4280*/  @P2 FMUL.FTZ R140, R98, R149 ;  /* 0x00000095628c2220 */ /* 0x020fe20000410000 */
[----:B------:R-:W-:Y:S02]  /*4290*/  @P2 F2FP.F16.F32.PACK_AB R104, RZ, R104 ;  /* 0x00000068ff68223e */ /* 0x000fe400000000ff */
[----:B------:R-:W-:Y:S02]  /*42a0*/  @P2 PRMT R92, R102, 0x7610, R92 ;  /* 0x00007610665c2816 */ /* 0x000fe4000000005c */
[----:B------:R-:W-:Y:S02]  /*42b0*/  @P2 F2FP.F16.F32.PACK_AB R106, RZ, R96 ;  /* 0x00000060ff6a223e */ /* 0x000fe400000000ff */
[----:B------:R-:W-:Y:S01]  /*42c0*/  @P2 F2FP.F16.F32.PACK_AB R140, RZ, R140 ;  /* 0x0000008cff8c223e */ /* 0x000fe200000000ff */
[----:B-1----:R-:W-:Y:S01]  /*42d0*/  @P2 FMUL.FTZ R144, R143, R150 ;  /* 0x000000968f902220 */ /* 0x002fe20000410000 */
[----:B------:R-:W-:-:S02]  /*42e0*/  @P2 PRMT R93, R106, 0x7610, R93 ;  /* 0x000076106a5d2816 */ /* 0x000fc4000000005d */
[----:B------:R-:W-:Y:S02]  /*42f0*/  F2FP.F16.F32.PACK_AB R96, R103, R97 ;  /* 0x000000616760723e */ /* 0x000fe400000000ff */
[----:B------:R-:W-:Y:S02]  /*4300*/  @P2 F2FP.F16.F32.PACK_AB R144, RZ, R144 ;  /* 0x00000090ff90223e */ /* 0x000fe400000000ff */
[----:B------:R-:W-:Y:S01]  /*4310*/  F2FP.F16.F32.PACK_AB R97, R98, R101 ;  /* 0x000000656261723e */ /* 0x000fe200000000ff */
[----:B0-----:R-:W-:Y:S01]  /*4320*/  @P2 FMUL.FTZ R139, R100, R139 ;  /* 0x0000008b648b2220 */ /* 0x001fe20000410000 */
        /* <DEDUP_REMOVED lines=12> */
.L_x_1118:
[----:B------:R-:W-:Y:S01]  /*43f0*/  ISETP.GT.AND P0, PT, R139, RZ, PT ;  /* 0x000000ff8b00720c */ /* 0x000fe20003f04270 */
[----:B------:R-:W2:Y:S01]  /*4400*/  @P2 LDC R142, c[0x0][0x40c] ;  /* 0x00010300ff8e2b82 */ /* 0x000ea20000000800 */
[----:B-1----:R-:W-:Y:S02]  /*4410*/  HADD2.F32 R101, -RZ, R20.H0_H0 ;  /* 0x20000014ff657230 */ /* 0x002fe40000004100 */
[--C-:B------:R-:W-:Y:S02]  /*4420*/  HADD2.F32 R139, -RZ, R21.reuse.H0_H0 ;  /* 0x20000015ff8b7230 */ /* 0x100fe40000004100 */
[----:B------:R-:W-:Y:S02]  /*4430*/  HADD2.F32 R143, -RZ, R21.H1_H1 ;  /* 0x30000015ff8f7230 */ /* 0x000fe40000004100 */
[----:B------:R-:W-:Y:S01]  /*4440*/  HADD2.F32 R147, -RZ, R22.H1_H1 ;  /* 0x30000016ff937230 */ /* 0x000fe20000004100 */
[----:B------:R-:W1:Y:S01]  /*4450*/  @P2 LDC R102, c[0x0][0x40c] ;  /* 0x00010300ff662b82 */ /* 0x000e620000000800 */
[----:B------:R-:W-:-:S03]  /*4460*/  HADD2.F32 R149, -RZ, R23.H0_H0 ;  /* 0x20000017ff957230 */ /* 0x000fc60000004100 */
[-CC-:B------:R-:W-:Y:S01]  /*4470*/  @P0 FFMA.FTZ R103, R123, R104.reuse, R105.reuse ;  /* 0x000000687b670223 */ /* 0x180fe20000010069 */
[-CC-:B------:R-:W-:Y:S01]  /*4480*/  @P0 FFMA.FTZ R106, R126, R104.reuse, R105.reuse ;  /* 0x000000687e6a0223 */ /* 0x180fe20000010069 */
[-CC-:B------:R-:W-:Y:S01]  /*4490*/  @P0 FFMA.FTZ R145, R127, R104.reuse, R105.reuse ;  /* 0x000000687f910223 */ /* 0x180fe20000010069 */
[----:B------:R-:W-:Y:S01]  /*44a0*/  @P0 FFMA.FTZ R151, R131, R104, R105 ;  /* 0x0000006883970223 */ /* 0x000fe20000010069 */
[----:B------:R-:W-:Y:S01]  /*44b0*/  @P0 FADD.FTZ R100, R124, -R103 ;  /* 0x800000677c640221 */ /* 0x000fe20000010000 */
[----:B------:R-:W-:Y:S02]  /*44c0*/  HADD2.F32 R103, -RZ, R20.H1_H1 ;  /* 0x30000014ff677230 */ /* 0x000fe40000004100 */
[----:B------:R-:W-:Y:S01]  /*44d0*/  @P0 FADD.FTZ R106, R125, -R106 ;  /* 0x8000006a7d6a0221 */ /* 0x000fe20000010000 */
[----:B------:R-:W3:Y:S01]  /*44e0*/  @P2 LDC R144, c[0x0][0x40c] ;  /* 0x00010300ff902b82 */ /* 0x000ee20000000800 */
[----:B------:R-:W-:Y:S01]  /*44f0*/  @P0 FFMA.FTZ R101, R140, R100, R101 ;  /* 0x000000648c650223 */ /* 0x000fe20000010065 */
[----:B------:R-:W-:Y:S01]  /*4500*/  @P0 FADD.FTZ R145, R128, -R145 ;  /* 0x8000009180910221 */ /* 0x000fe20000010000 */
[----:B------:R-:W-:Y:S01]  /*4510*/  @P0 FFMA.FTZ R103, R140, R106, R103 ;  /* 0x0000006a8c670223 */ /* 0x000fe20000010067 */
[----:B------:R-:W-:Y:S01]  /*4520*/  @P0 FFMA.FTZ R153, R135, R104, R105 ;  /* 0x0000006887990223 */ /* 0x000fe20000010069 */
[----:B------:R-:W-:Y:S01]  /*4530*/  @P0 FADD.FTZ R151, R132, -R151 ;  /* 0x8000009784970221 */ /* 0x000fe20000010000 */
[----:B------:R-:W-:Y:S01]  /*4540*/  @P0 FFMA.FTZ R139, R140, R145, R139 ;  /* 0x000000918c8b0223 */ /* 0x000fe2000001008b */
[----:B--2---:R-:W-:Y:S01]  /*4550*/  @P2 FMUL.FTZ R103, R103, R142 ;  /* 0x0000008e67672220 */ /* 0x004fe20000410000 */
[----:B------:R-:W2:Y:S01]  /*4560*/  @P2 LDC R100, c[0x0][0x40c] ;  /* 0x00010300ff642b82 */ /* 0x000ea20000000800 */
[----:B------:R-:W-:-:S02]  /*4570*/  HADD2.F32 R145, -RZ, R22.H0_H0 ;  /* 0x20000016ff917230 */ /* 0x000fc40000004100 */
[----:B------:R-:W-:Y:S01]  /*4580*/  @P0 FADD.FTZ R146, R136, -R153 ;  /* 0x8000009988920221 */ /* 0x000fe20000010000 */
[----:B------:R-:W-:Y:S01]  /*4590*/  @P2 F2FP.F16.F32.PACK_AB R103, RZ, R103 ;  /* 0x00000067ff67223e */ /* 0x000fe200000000ff */
[----:B-1----:R-:W-:Y:S01]  /*45a0*/  @P2 FMUL.FTZ R101, R101, R102 ;  /* 0x0000006665652220 */ /* 0x002fe20000410000 */
[----:B------:R-:W-:Y:S01]  /*45b0*/  @P0 FFMA.FTZ R102, R130, R104, R105 ;  /* 0x0000006882660223 */ /* 0x000fe20000010069 */
[C---:B------:R-:W-:Y:S01]  /*45c0*/  @P0 FFMA.FTZ R145, R140.reuse, R151, R145 ;  /* 0x000000978c910223 */ /* 0x040fe20000010091 */
[----:B------:R-:W1:Y:S01]  /*45d0*/  @P2 LDC R142, c[0x0][0x40c] ;  /* 0x00010300ff8e2b82 */ /* 0x000e620000000800 */
[----:B------:R-:W-:Y:S01]  /*45e0*/  @P0 FFMA.FTZ R149, R140, R146, R149 ;  /* 0x000000928c950223 */ /* 0x000fe20000010095 */
[----:B------:R-:W-:Y:S01]  /*45f0*/  @P0 FADD.FTZ R102, R129, -R102 ;  /* 0x8000006681660221 */ /* 0x000fe20000010000 */
[----:B------:R-:W-:-:S03]  /*4600*/  @P2 F2FP.F16.F32.PACK_AB R101, RZ, R101 ;  /* 0x00000065ff65223e */ /* 0x000fc600000000ff */
[----:B------:R-:W-:Y:S01]  /*4610*/  @P0 FFMA.FTZ R143, R140, R102, R143 ;  /* 0x000000668c8f0223 */ /* 0x000fe2000001008f */
[----:B------:R-:W-:Y:S01]  /*4620*/  @P0 FFMA.FTZ R102, R134, R104, R105 ;  /* 0x0000006886660223 */ /* 0x000fe20000010069 */
[----:B------:R-:W4:Y:S01]  /*4630*/  @P2 LDC R106, c[0x0][0x40c] ;  /* 0x00010300ff6a2b82 */ /* 0x000f220000000800 */
[----:B------:R-:W-:Y:S02]  /*4640*/  @P2 PRMT R92, R101, 0x7610, R92 ;  /* 0x00007610655c2816 */ /* 0x000fe4000000005c */
[----:B------:R-:W-:Y:S02]  /*4650*/  @P0 FADD.FTZ R102, R133, -R102 ;  /* 0x8000006685660221 */ /* 0x000fe40000010000 */
[----:B------:R-:W-:Y:S02]  /*4660*/  @P2 PRMT R92, R92, 0x5410, R103 ;  /* 0x000054105c5c2816 */ /* 0x000fe40000000067 */
[----:B------:R-:W-:Y:S01]  /*4670*/  @P0 FFMA.FTZ R147, R140, R102, R147 ;  /* 0x000000668c930223 */ /* 0x000fe20000010093 */
[----:B------:R-:W5:Y:S01]  /*4680*/  @P2 LDC R148, c[0x0][0x40c] ;  /* 0x00010300ff942b82 */ /* 0x000f620000000800 */
[----:B--2---:R-:W-:-:S02]  /*4690*/  @P2 FMUL.FTZ R139, R139, R100 ;  /* 0x000000648b8b2220 */ /* 0x004fc40000410000 */
[----:B---3--:R-:W-:-:S03]  /*46a0*/  @P2 FMUL.FTZ R147, R147, R144 ;  /* 0x0000009093932220 */ /* 0x008fc60000410000 */
[----:B------:R-:W-:Y:S01]  /*46b0*/  @P2 F2FP.F16.F32.PACK_AB R139, RZ, R139 ;  /* 0x0000008bff8b223e */ /* 0x000fe200000000ff */
[----:B-1----:R-:W-:Y:S01]  /*46c0*/  @P2 FMUL.FTZ R145, R145, R142 ;  /* 0x0000008e91912220 */ /* 0x002fe20000410000 */
[----:B------:R-:W-:Y:S02]  /*46d0*/  @P2 F2FP.F16.F32.PACK_AB R147, RZ, R147 ;  /* 0x00000093ff93223e */ /* 0x000fe400000000ff */
[----:B------:R-:W-:Y:S02]  /*46e0*/  @P2 PRMT R93, R139, 0x7610, R93 ;  /* 0x000076108b5d2816 */ /* 0x000fe4000000005d */
[----:B------:R-:W-:Y:S01]  /*46f0*/  @P2 F2FP.F16.F32.PACK_AB R145, RZ, R145 ;  /* 0x00000091ff91223e */ /* 0x000fe200000000ff */
[----:B----4-:R-:W-:-:S03]  /*4700*/  @P2 FMUL.FTZ R143, R143, R106 ;  /* 0x0000006a8f8f2220 */ /* 0x010fc60000410000 */
[----:B------:R-:W-:Y:S02]  /*4710*/  @P2 PRMT R94, R145, 0x7610, R94 ;  /* 0x00007610915e2816 */ /* 0x000fe4000000005e */
[----:B------:R-:W-:Y:S02]  /*4720*/  @P2 F2FP.F16.F32.PACK_AB R143, RZ, R143 ;  /* 0x0000008fff8f223e */ /* 0x000fe400000000ff */
[----:B------:R-:W-:Y:S01]  /*4730*/  @P2 PRMT R94, R94, 0x5410, R147 ;  /* 0x000054105e5e2816 */ /* 0x000fe20000000093 */
[----:B-----5:R-:W-:Y:S01]  /*4740*/  @P2 FMUL.FTZ R149, R149, R148 ;  /* 0x0000009495952220 */ /* 0x020fe20000410000 */
        /* <DEDUP_REMOVED lines=12> */
.L_x_1117:
[----:B------:R-:W-:Y:S05]  /*4810*/  @!P1 BRA `(.L_x_1120) ;  /* 0x0000000400189947 */ /* 0x000fea0003800000 */
[----:B------:R-:W2:Y:S01]  /*4820*/  @P2 LDC R142, c[0x0][0x40c] ;  /* 0x00010300ff8e2b82 */ /* 0x000ea20000000800 */
[-CC-:B-1----:R-:W-:Y:S01]  /*4830*/  FFMA.FTZ R101, R123, R104.reuse, R105.reuse ;  /* 0x000000687b657223 */ /* 0x182fe20000010069 */
[-CC-:B------:R-:W-:Y:S01]  /*4840*/  FFMA.FTZ R98, R126, R104.reuse, R105.reuse ;  /* 0x000000687e627223 */ /* 0x180fe20000010069 */
[----:B------:R-:W-:Y:S01]  /*4850*/  ISETP.GT.AND P0, PT, R139, RZ, PT ;  /* 0x000000ff8b00720c */ /* 0x000fe20003f04270 */
[-CC-:B------:R-:W-:Y:S01]  /*4860*/  FFMA.FTZ R139, R127, R104.reuse, R105.reuse ;  /* 0x000000687f8b7223 */ /* 0x180fe20000010069 */
[-CC-:B------:R-:W-:Y:S01]  /*4870*/  FFMA.FTZ R106, R130, R104.reuse, R105.reuse ;  /* 0x00000068826a7223 */ /* 0x180fe20000010069 */
[-CC-:B------:R-:W-:Y:S01]  /*4880*/  FFMA.FTZ R145, R131, R104.reuse, R105.reuse ;  /* 0x0000006883917223 */ /* 0x180fe20000010069 */
[-CC-:B------:R-:W-:Y:S01]  /*4890*/  FFMA.FTZ R144, R134, R104.reuse, R105.reuse ;  /* 0x0000006886907223 */ /* 0x180fe20000010069 */
[----:B------:R-:W1:Y:S01]  /*48a0*/  @P2 LDC R103, c[0x0][0x40c] ;  /* 0x00010300ff672b82 */ /* 0x000e620000000800 */
[-CC-:B------:R-:W-:Y:S01]  /*48b0*/  FFMA.FTZ R146, R138, R104.reuse, R105.reuse ;  /* 0x000000688a927223 */ /* 0x180fe20000010069 */
[----:B------:R-:W-:Y:S01]  /*48c0*/  FFMA.FTZ R149, R135, R104, R105 ;  /* 0x0000006887957223 */ /* 0x000fe20000010069 */
[----:B------:R-:W-:Y:S01]  /*48d0*/  FADD.FTZ R101, R124, -R101 ;  /* 0x800000657c657221 */ /* 0x000fe20000010000 */
[----:B------:R-:W-:Y:S01]  /*48e0*/  FADD.FTZ R105, R125, -R98 ;  /* 0x800000627d697221 */ /* 0x000fe20000010000 */
[----:B------:R-:W-:Y:S01]  /*48f0*/  FADD.FTZ R139, R128, -R139 ;  /* 0x8000008b808b7221 */ /* 0x000fe20000010000 */
[----:B------:R-:W-:Y:S01]  /*4900*/  FADD.FTZ R145, R132, -R145 ;  /* 0x8000009184917221 */ /* 0x000fe20000010000 */
[C---:B------:R-:W-:Y:S01]  /*4910*/  FMUL.FTZ R98, R140.reuse, R101 ;  /* 0x000000658c627220 */ /* 0x040fe20000410000 */
[----:B------:R-:W3:Y:S01]  /*4920*/  @P2 LDC R102, c[0x0][0x40c] ;  /* 0x00010300ff662b82 */ /* 0x000ee20000000800 */
[C---:B------:R-:W-:Y:S01]  /*4930*/  FMUL.FTZ R101, R140.reuse, R105 ;  /* 0x000000698c657220 */ /* 0x040fe20000410000 */
[----:B------:R-:W-:Y:S01]  /*4940*/  FADD.FTZ R143, R129, -R106 ;  /* 0x8000006a818f7221 */ /* 0x000fe20000010000 */
[----:B------:R-:W-:Y:S01]  /*4950*/  FADD.FTZ R147, R133, -R144 ;  /* 0x8000009085937221 */ /* 0x000fe20000010000 */
[----:B------:R-:W-:Y:S01]  /*4960*/  FADD.FTZ R151, R137, -R146 ;  /* 0x8000009289977221 */ /* 0x000fe20000010000 */
[----:B------:R-:W-:Y:S01]  /*4970*/  FMUL.FTZ R105, R140, R139 ;  /* 0x0000008b8c697220 */ /* 0x000fe20000410000 */
[----:B------:R-:W-:Y:S01]  /*4980*/  FSEL R101, R101, RZ, P0 ;  /* 0x000000ff65657208 */ /* 0x000fe20000000000 */
[----:B------:R-:W-:Y:S01]  /*4990*/  FADD.FTZ R149, R136, -R149 ;  /* 0x8000009588957221 */ /* 0x000fe20000010000 */
[----:B------:R-:W4:Y:S01]  /*49a0*/  @P2 LDC R99, c[0x0][0x40c] ;  /* 0x00010300ff632b82 */ /* 0x000f220000000800 */
[----:B------:R-:W-:Y:S01]  /*49b0*/  FSEL R98, R98, RZ, P0 ;  /* 0x000000ff62627208 */ /* 0x000fe20000000000 */
[C---:B------:R-:W-:Y:S01]  /*49c0*/  FMUL.FTZ R139, R140.reuse, R145 ;  /* 0x000000918c8b7220 */ /* 0x040fe20000410000 */
[C---:B------:R-:W-:Y:S01]  /*49d0*/  FMUL.FTZ R106, R140.reuse, R143 ;  /* 0x0000008f8c6a7220 */ /* 0x040fe20000410000 */
[----:B--2---:R-:W-:Y:S01]  /*49e0*/  @P2 FMUL.FTZ R104, R101, R142 ;  /* 0x0000008e65682220 */ /* 0x004fe20000410000 */
[C---:B------:R-:W-:Y:S01]  /*49f0*/  FMUL.FTZ R142, R140.reuse, R147 ;  /* 0x000000938c8e7220 */ /* 0x040fe20000410000 */
[C---:B------:R-:W-:Y:S01]  /*4a00*/  FMUL.FTZ R143, R140.reuse, R151 ;  /* 0x000000978c8f7220 */ /* 0x040fe20000410000 */
[----:B------:R-:W-:Y:S01]  /*4a10*/  FMUL.FTZ R140, R140, R149 ;  /* 0x000000958c8c7220 */ /* 0x000fe20000410000 */
[----:B------:R-:W2:Y:S01]  /*4a20*/  @P2 LDC R100, c[0x0][0x40c] ;  /* 0x00010300ff642b82 */ /* 0x000ea20000000800 */
[----:B-1----:R-:W-:Y:S01]  /*4a30*/  @P2 FMUL.FTZ R103, R98, R103 ;  /* 0x0000006762672220 */ /* 0x002fe20000410000 */
[----:B------:R-:W-:-:S02]  /*4a40*/  FSEL R145, R105, RZ, P0 ;  /* 0x000000ff69917208 */ /* 0x000fc40000000000 */
[----:B------:R-:W-:Y:S02]  /*4a50*/  FSEL R146, R139, RZ, P0 ;  /* 0x000000ff8b927208 */ /* 0x000fe40000000000 */
[----:B------:R-:W-:Y:S02]  /*4a60*/  FSEL R144, R106, RZ, P0 ;  /* 0x000000ff6a907208 */ /* 0x000fe40000000000 */
[----:B------:R-:W1:Y:S01]  /*4a70*/  @P2 LDC R97, c[0x0][0x40c] ;  /* 0x00010300ff612b82 */ /* 0x000e620000000800 */
[----:B------:R-:W-:Y:S01]  /*4a80*/  FSEL R142, R142, RZ, P0 ;  /* 0x000000ff8e8e7208 */ /* 0x000fe20000000000 */
[----:B---3--:R-:W-:Y:S01]  /*4a90*/  @P2 FMUL.FTZ R102, R145, R102 ;  /* 0x0000006691662220 */ /* 0x008fe20000410000 */
[----:B------:R-:W-:Y:S02]  /*4aa0*/  FSEL R139, R140, RZ, P0 ;  /* 0x000000ff8c8b7208 */ /* 0x000fe40000000000 */
[----:B------:R-:W-:Y:S02]  /*4ab0*/  @P2 F2FP.F16.F32.PACK_AB R103, RZ, R103 ;  /* 0x00000067ff67223e */ /* 0x000fe400000000ff */
[----:B------:R-:W-:Y:S01]  /*4ac0*/  @P2 F2FP.F16.F32.PACK_AB R104, RZ, R104 ;  /* 0x00000068ff68223e */ /* 0x000fe200000000ff */
[----:B------:R-:W3:Y:S01]  /*4ad0*/  @P2 LDC R96, c[0x0][0x40c] ;  /* 0x00010300ff602b82 */ /* 0x000ee20000000800 */
[----:B----4-:R-:W-:Y:S01]  /*4ae0*/  @P2 FMUL.FTZ R99, R146, R99 ;  /* 0x0000006392632220 */ /* 0x010fe20000410000 */
[----:B------:R-:W-:-:S02]  /*4af0*/  @P2 PRMT R92, R103, 0x7610, R92 ;  /* 0x00007610675c2816 */ /* 0x000fc4000000005c */
[----:B------:R-:W-:Y:S02]  /*4b00*/  @P2 F2FP.F16.F32.PACK_AB R102, RZ, R102 ;  /* 0x00000066ff66223e */ /* 0x000fe400000000ff */
[----:B------:R-:W-:Y:S01]  /*4b10*/  @P2 F2FP.F16.F32.PACK_AB R99, RZ, R99 ;  /* 0x00000063ff63223e */ /* 0x000fe200000000ff */
[----:B--2---:R-:W-:Y:S01]  /*4b20*/  @P2 FMUL.FTZ R100, R144, R100 ;  /* 0x0000006490642220 */ /* 0x004fe20000410000 */
[----:B------:R-:W-:Y:S02]  /*4b30*/  @P2 PRMT R92, R92, 0x5410, R104 ;  /* 0x000054105c5c2816 */ /* 0x000fe40000000068 */
[----:B------:R-:W-:Y:S02]  /*4b40*/  FSEL R104, R143, RZ, P0 ;  /* 0x000000ff8f687208 */ /* 0x000fe40000000000 */
[----:B------:R-:W-:Y:S02]  /*4b50*/  @P2 F2FP.F16.F32.PACK_AB R100, RZ, R100 ;  /* 0x00000064ff64223e */ /* 0x000fe400000000ff */
[----:B------:R-:W-:Y:S01]  /*4b60*/  @P2 PRMT R93, R102, 0x7610, R93 ;  /* 0x00007610665d2816 */ /* 0x000fe2000000005d */
[----:B-1----:R-:W-:Y:S01]  /*4b70*/  @P2 FMUL.FTZ R97, R142, R97 ;  /* 0x000000618e612220 */ /* 0x002fe20000410000 */
[----:B------:R-:W-:-:S02]  /*4b80*/  @P2 PRMT R94, R99, 0x7610, R94 ;  /* 0x00007610635e2816 */ /* 0x000fc4000000005e */
[----:B------:R-:W-:Y:S02]  /*4b90*/  @P2 PRMT R93, R93, 0x5410, R100 ;  /* 0x000054105d5d2816 */ /* 0x000fe40000000064 */
[----:B------:R-:W-:Y:S02]  /*4ba0*/  @P2 F2FP.F16.F32.PACK_AB R105, RZ, R97 ;  /* 0x00000061ff69223e */ /* 0x000fe400000000ff */
[----:B------:R-:W-:Y:S01]  /*4bb0*/  F2FP.F16.F32.PACK_AB R97, R144, R145 ;  /* 0x000000919061723e */ /* 0x000fe200000000ff */
[----:B---3--:R-:W-:Y:S01]  /*4bc0*/  @P2 FMUL.FTZ R96, R139, R96 ;  /* 0x000000608b602220 */ /* 0x008fe20000410000 */
[----:B------:R-:W-:Y:S02]  /*4bd0*/  F2FP.F16.F32.PACK_AB R99, R104, R139 ;  /* 0x0000008b6863723e */ /* 0x000fe400000000ff */
[----:B------:R-:W-:Y:S02]  /*4be0*/  @P2 PRMT R94, R94, 0x5410, R105 ;  /* 0x000054105e5e2816 */ /* 0x000fe40000000069 */
[----:B------:R-:W-:-:S02]  /*4bf0*/  @P2 F2FP.F16.F32.PACK_AB R106, RZ, R96 ;  /* 0x00000060ff6a223e */ /* 0x000fc400000000ff */
[----:B------:R-:W-:Y:S02]  /*4c00*/  F2FP.F16.F32.PACK_AB R96, R101, R98 ;  /* 0x000000626560723e */ /* 0x000fe400000000ff */
[----:B------:R-:W-:Y:S02]  /*4c10*/  F2FP.F16.F32.PACK_AB R98, R142, R146 ;  /* 0x000000928e62723e */ /* 0x000fe400000000ff */
[----:B------:R-:W-:Y:S01]  /*4c20*/  @P2 PRMT R95, R106, 0x7610, R95 ;  /* 0x000076106a5f2816 */ /* 0x000fe2000000005f */
[----:B------:R-:W-:Y:S06]  /*4c30*/  @!P2 BRA `(.L_x_1119) ;  /* 0x000000040030a947 */ /* 0x000fec0003800000 */
[----:B------:R-:W-:-:S05]  /*4c40*/  FMUL.FTZ R100, R104, UR17 ;  /* 0x0000001168647c20 */ /* 0x000fca0008410000 */
[----:B------:R-:W-:-:S04]  /*4c50*/  F2FP.F16.F32.PACK_AB R100, RZ, R100 ;  /* 0x00000064ff64723e */ /* 0x000fc800000000ff */
[----:B------:R-:W-:Y:S01]  /*4c60*/  PRMT R95, R95, 0x5410, R100 ;  /* 0x000054105f5f7816 */ /* 0x000fe20000000064 */
[----:B------:R-:W-:Y:S06]  /*4c70*/  BRA `(.L_x_1119) ;  /* 0x0000000400207947 */ /* 0x000fec0003800000 */
.L_x_1120:
        /* <DEDUP_REMOVED lines=16> */
.L_x_1121:
        /* <DEDUP_REMOVED lines=9> */
.L_x_1122:
        /* <DEDUP_REMOVED lines=9> */
.L_x_1123:
        /* <DEDUP_REMOVED lines=9> */
.L_x_1124:
        /* <DEDUP_REMOVED lines=9> */
.L_x_1125:
        /* <DEDUP_REMOVED lines=9> */
.L_x_1126:
        /* <DEDUP_REMOVED lines=9> */
.L_x_1127:
[----:B------:R-:W-:-:S04]  /*50e0*/  @P2 F2FP.F16.F32.PACK_AB R100, RZ, R100 ;  /* 0x00000064ff64223e */ /* 0x000fc800000000ff */
[----:B------:R-:W-:-:S07]  /*50f0*/  @P2 PRMT R95, R95, 0x5410, R100 ;  /* 0x000054105f5f2816 */ /* 0x000fce0000000064 */
.L_x_1119:
        /* <DEDUP_REMOVED lines=13> */
.L_x_1090:
        /* <DEDUP_REMOVED lines=20> */
.L_x_1129:
        /* <DEDUP_REMOVED lines=15> */
.L_x_10677:


//--------------------- .text._ZN10layer_norm13ln_bwd_kernelINS_13Kernel_traitsI6__halfS2_S2_S2_fjLj3072ELj1ELj1ELj4ELj16ENS_18Kernel_traits_baseILj3072ES2_S2_S2_S2_fjLj128EEEEELb0ELb1ELb0ELb0EEEvNS_9BwdParamsE --------------------------
	.section	.text._ZN10layer_norm13ln_bwd_kernelINS_13Kernel_traitsI6__halfS2_S2_S2_fjLj3072ELj1ELj1ELj4ELj16ENS_18Kernel_traits_baseILj3072ES2_S2_S2_S2_fjLj128EEEEELb0ELb1ELb0ELb0EEEvNS_9BwdParamsE,"ax",@progbits
	.align	128
        .global         _ZN10layer_norm13ln_bwd_kernelINS_13Kernel_traitsI6__halfS2_S2_S2_fjLj3072ELj1ELj1ELj4ELj16ENS_18Kernel_traits_baseILj3072ES2_S2_S2_S2_fjLj128EEEEELb0ELb1ELb0ELb0EEEvNS_9BwdParamsE
        .type           _ZN10layer_norm13ln_bwd_kernelINS_13Kernel_traitsI6__halfS2_S2_S2_fjLj3072ELj1ELj1ELj4ELj16ENS_18Kernel_traits_baseILj3072ES2_S2_S2_S2_fjLj128EEEEELb0ELb1ELb0ELb0EEEvNS_9BwdParamsE,@function
        .size           _ZN10layer_norm13ln_bwd_kernelINS_13Kernel_traitsI6__halfS2_S2_S2_fjLj3072ELj1ELj1ELj4ELj16ENS_18Kernel_traits_baseILj3072ES2_S2_S2_S2_fjLj128EEEEELb0ELb1ELb0ELb0EEEvNS_9BwdParamsE,(.L_x_10678 - _ZN10layer_norm13ln_bwd_kernelINS_13Kernel_traitsI6__halfS2_S2_S2_fjLj3072ELj1ELj1ELj4ELj16ENS_18Kernel_traits_baseILj3072ES2_S2_S2_S2_fjLj128EEEEELb0ELb1ELb0ELb0EEEvNS_9BwdParamsE)
        .other          _ZN10layer_norm13ln_bwd_kernelINS_13Kernel_traitsI6__halfS2_S2_S2_fjLj3072ELj1ELj1ELj4ELj16ENS_18Kernel_traits_baseILj3072ES2_S2_S2_S2_fjLj128EEEEELb0ELb1ELb0ELb0EEEvNS_9BwdParamsE,@"STO_CUDA_ENTRY STV_DEFAULT"
_ZN10layer_norm13ln_bwd_kernelINS_13Kernel_traitsI6__halfS2_S2_S2_fjLj3072ELj1ELj1ELj4ELj16ENS_18Kernel_traits_baseILj3072ES2_S2_S2_S2_fjLj128EEEEELb0ELb1ELb0ELb0EEEvNS_9BwdParamsE:
.text._ZN10layer_norm13ln_bwd_kernelINS_13Kernel_traitsI6__halfS2_S2_S2_fjLj3072ELj1ELj1ELj4ELj16ENS_18Kernel_traits_baseILj3072ES2_S2_S2_S2_fjLj128EEEEELb0ELb1ELb0ELb0EEEvNS_9BwdParamsE:
        /* <DEDUP_REMOVED lines=98> */
[----:B------:R-:W-:Y:S02]  /*0620*/  CS2R R22, SRZ ;  /* 0x0000000000167805 */ /* 0x000fe4000001ff00 */
[----:B------:R-:W-:Y:S02]  /*0630*/  MOV R2, UR6 ;  /* 0x0000000600027c02 */ /* 0x000fe40008000f00 */
[----:B------:R-:W-:Y:S02]  /*0640*/  CS2R R16, SRZ ;  /* 0x0000000000107805 */ /* 0x000fe4000001ff00 */
[----:B------:R-:W-:Y:S02]  /*0650*/  ISETP.NE.AND.EX P1, PT, R3, RZ, PT, P1 ;  /* 0x000000ff0300720c */ /* 0x000fe40003f25310 */
        /* <DEDUP_REMOVED lines=17> */
.L_x_1160:
[----:B------:R-:W4:Y:S08]  /*0770*/  LDC.64 R112, c[0x0][0x3c0] ;  /* 0x0000f000ff707b82 */ /* 0x000f300000000a00 */
[----:B------:R-:W0:Y:S08]  /*0780*/  LDC.64 R114, c[0x0][0x3c8] ;  /* 0x0000f200ff727b82 */ /* 0x000e300000000a00 */
[----:B------:R-:W1:Y:S01]  /*0790*/  LDC R123, c[0x0][0x388] ;  /* 0x0000e200ff7b7b82 */ /* 0x000e620000000800 */
[----:B----4-:R-:W-:-:S06]  /*07a0*/  IMAD.WIDE R112, R2, 0x4, R112 ;  /* 0x0000000402707825 */ /* 0x010fcc00078e0270 */
[----:B------:R4:W2:Y:S01]  /*07b0*/  LDG.E R112, desc[UR4][R112.64] ;  /* 0x0000000470707981 */ /* 0x0008a2000c1e1900 */
[C---:B------:R-:W-:Y:S01]  /*07c0*/  ISETP.GE.U32.AND P3, PT, R121.reuse, 0x80, PT ;  /* 0x000000807900780c */ /* 0x040fe20003f66070 */
[C---:B0-----:R-:W-:Y:S01]  /*07d0*/  IMAD.WIDE R114, R2.reuse, 0x4, R114 ;  /* 0x0000000402727825 */ /* 0x041fe200078e0272 */
[C---:B------:R-:W-:Y:S01]  /*07e0*/  ISETP.GE.U32.AND P5, PT, R121.reuse, 0x100, PT ;  /* 0x000001007900780c */ /* 0x040fe20003fa6070 */
[----:B------:R-:W0:Y:S01]  /*07f0*/  S2R R175, SR_CgaCtaId ;  /* 0x0000000000af7919 */ /* 0x000e220000008800 */
[----:B------:R-:W-:Y:S02]  /*0800*/  ISETP.GE.U32.AND P4, PT, R121, 0x180, PT ;  /* 0x000001807900780c */ /* 0x000fe40003f86070 */
[----:B-----5:R0:W5:Y:S01]  /*0810*/  LDG.E R173, desc[UR4][R114.64] ;  /* 0x0000000472ad7981 */ /* 0x020162000c1e1900 */
[----:B-1----:R-:W-:-:S05]  /*0820*/  IMAD R0, R2, R123, RZ ;  /* 0x0000007b02007224 */ /* 0x002fca00078e02ff */
[----:B------:R-:W-:-:S04]  /*0830*/  SHF.R.S32.HI R117, RZ, 0x1f, R0 ;  /* 0x0000001fff757819 */ /* 0x000fc80000011400 */
[----:B------:R-:W-:Y:S01]  /*0840*/  LEA.HI R117, R117, R0, RZ, 0x3 ;  /* 0x0000000075757211 */ /* 0x000fe200078f18ff */
[----:B------:R-:W-:Y:S01]  /*0850*/  BSSY.RECONVERGENT B0, `(.L_x_1131) ;  /* 0x0000065000007945 */ /* 0x000fe20003800200 */
[----:B------:R-:W-:Y:S02]  /*0860*/  ISETP.NE.AND P0, PT, RZ, UR7, PT ;  /* 0x00000007ff007c0c */ /* 0x000fe4000bf05270 */
[----:B------:R-:W-:Y:S01]  /*0870*/  LEA.HI.SX32 R0, R117, R122, 0x1d ;  /* 0x0000007a75007211 */ /* 0x000fe200078feaff */
[----:B------:R-:W-:Y:S01]  /*0880*/  HFMA2 R180, -RZ, RZ, 0, 0 ;  /* 0x00000000ffb47431 */ /* 0x000fe200000001ff */
[----:B------:R-:W-:Y:S02]  /*0890*/  MOV R182, RZ ;  /* 0x000000ff00b67202 */ /* 0x000fe40000000f00 */
[----:B----4-:R-:W-:Y:S02]  /*08a0*/  P2R R113, PR, RZ, 0x1 ;  /* 0x00000001ff717803 */ /* 0x010fe40000000000 */
[----:B------:R-:W-:-:S02]  /*08b0*/  MOV R178, R0 ;  /* 0x0000000000b27202 */ /* 0x000fc40000000f00 */
        /* <DEDUP_REMOVED lines=8> */
[----:B---3--:R-:W-:-:S04]  /*0940*/  ISETP.NE.U32.AND P0, PT, RZ, UR8, PT ;  /* 0x00000008ff007c0c */ /* 0x008fc8000bf05070 */
[----:B------:R-:W-:Y:S01]  /*0950*/  ISETP.NE.AND.EX P0, PT, RZ, UR9, PT, P0 ;  /* 0x00000009ff007c0c */ /* 0x000fe2000bf05300 */
[--C-:B------:R-:W-:Y:S02]  /*0960*/  HADD2.F32 R176, -RZ, R68.reuse.H0_H0 ;  /* 0x20000044ffb07230 */ /* 0x100fe40000004100 */
[----:B------:R-:W-:Y:S02]  /*0970*/  HADD2.F32 R172, -RZ, R68.H1_H1 ;  /* 0x30000044ffac7230 */ /* 0x000fe40000004100 */
[----:B------:R-:W-:-:S08]  /*0980*/  HADD2.F32 R169, -RZ, R69.H0_H0 ;  /* 0x20000045ffa97230 */ /* 0x000fd00000004100 */
[----:B------:R-:W0:Y:S01]  /*0990*/  @P0 LDC.64 R160, c[0x0][0x438] ;  /* 0x00010e00ffa00b82 */ /* 0x000e220000000a00 */
[----:B------:R-:W-:Y:S02]  /*09a0*/  HADD2.F32 R165, -RZ, R70.H1_H1 ;  /* 0x30000046ffa57230 */ /* 0x000fe40000004100 */
[----:B0-----:R-:W-:-:S05]  /*09b0*/  @P0 IMAD.WIDE.U32 R160, R0, 0x10, R160 ;  /* 0x0000001000a00825 */ /* 0x001fca00078e00a0 */
[----:B------:R0:W5:Y:S02]  /*09c0*/  @P0 LDG.E.128 R12, desc[UR4][R160.64] ;  /* 0x00000004a00c0981 */ /* 0x000164000c1e1d00 */
[----:B0-----:R-:W-:Y:S02]  /*09d0*/  HADD2.F32 R161, -RZ, R71.H1_H1 ;  /* 0x30000047ffa17230 */ /* 0x001fe40000004100 */
[----:B--2---:R-:W-:Y:S02]  /*09e0*/  HADD2.F32 R162, -RZ, R112.H0_H0 ;  /* 0x20000070ffa27230 */ /* 0x004fe40000004100 */
[--C-:B------:R-:W-:Y:S02]  /*09f0*/  HADD2.F32 R166, -RZ, R113.reuse.H0_H0 ;  /* 0x20000071ffa67230 */ /* 0x100fe40000004100 */
[----:B------:R-:W-:Y:S02]  /*0a00*/  HADD2.F32 R168, -RZ, R113.H1_H1 ;  /* 0x30000071ffa87230 */ /* 0x000fe40000004100 */
[----:B------:R-:W-:Y:S01]  /*0a10*/  FADD.FTZ R162, -R177, R162 ;  /* 0x000000a2b1a27221 */ /* 0x000fe20000010100 */
[----:B------:R-:W-:-:S02]  /*0a20*/  HADD2.F32 R178, -RZ, R114.H0_H0 ;  /* 0x20000072ffb27230 */ /* 0x000fc40000004100 */
[----:B------:R-:W-:Y:S01]  /*0a30*/  FADD.FTZ R166, -R177, R166 ;  /* 0x000000a6b1a67221 */ /* 0x000fe20000010100 */
[----:B----4-:R-:W-:Y:S02]  /*0a40*/  HADD2.F32 R113, -RZ, R116.H0_H0 ;  /* 0x20000074ff717230 */ /* 0x010fe40000004100 */
[----:B-----5:R-:W-:Y:S01]  /*0a50*/  FMUL.FTZ R3, R173, R162 ;  /* 0x000000a2ad037220 */ /* 0x020fe20000410000 */
[----:B------:R-:W-:Y:S02]  /*0a60*/  HADD2.F32 R164, -RZ, R112.H1_H1 ;  /* 0x30000070ffa47230 */ /* 0x000fe40000004100 */
[----:B------:R-:W-:Y:S01]  /*0a70*/  FADD.FTZ R178, -R177, R178 ;  /* 0x000000b2b1b27221 */ /* 0x000fe20000010100 */
[----:B------:R-:W-:Y:S02]  /*0a80*/  HADD2.F32 R180, -RZ, R114.H1_H1 ;  /* 0x30000072ffb47230 */ /* 0x000fe40000004100 */
[-C--:B------:R-:W-:Y:S01]  /*0a90*/  FMUL.FTZ R176, R176, R113.reuse ;  /* 0x00000071b0b07220 */ /* 0x080fe20000410000 */
[----:B------:R-:W-:Y:S01]  /*0aa0*/  FADD.FTZ R36, R36, R113 ;  /* 0x0000007124247221 */ /* 0x000fe20000010000 */
[----:B------:R-:W-:Y:S01]  /*0ab0*/  FFMA.FTZ R60, R3, R113, R60 ;  /* 0x00000071033c7223 */ /* 0x000fe2000001003c */
[----:B------:R-:W-:-:S02]  /*0ac0*/  HADD2.F32 R182, -RZ, R115.H0_H0 ;  /* 0x20000073ffb67230 */ /* 0x000fc40000004100 */
[----:B------:R-:W-:Y:S01]  /*0ad0*/  FMUL.FTZ R171, R173, R166 ;  /* 0x000000a6adab7220 */ /* 0x000fe20000410000 */
[----:B------:R-:W-:Y:S02]  /*0ae0*/  HADD2.F32 R184, -RZ, R115.H1_H1 ;  /* 0x30000073ffb87230 */ /* 0x000fe40000004100 */
[----:B------:R-:W-:Y:S01]  /*0af0*/  FADD.FTZ R168, -R177, R168 ;  /* 0x000000a8b1a87221 */ /* 0x000fe20000010100 */
[----:B------:R-:W-:Y:S02]  /*0b00*/  HADD2.F32 R114, -RZ, R117.H1_H1 ;  /* 0x30000075ff727230 */ /* 0x000fe40000004100 */
[----:B------:R-:W-:Y:S01]  /*0b10*/  FMUL.FTZ R167, R173, R178 ;  /* 0x000000b2ada77220 */ /* 0x000fe20000410000 */
[----:B------:R-:W-:Y:S02]  /*0b20*/  HADD2.F32 R113, -RZ, R69.H1_H1 ;  /* 0x30000045ff717230 */ /* 0x000fe40000004100 */
[----:B------:R-:W-:Y:S01]  /*0b30*/  FADD.FTZ R164, -R177, R164 ;  /* 0x000000a4b1a47221 */ /* 0x000fe20000010100 */
[----:B------:R-:W-:-:S02]  /*0b40*/  HADD2.F32 R116, -RZ, R116.H1_H1 ;  /* 0x30000074ff747230 */ /* 0x000fc40000004100 */
[----:B------:R-:W-:Y:S01]  /*0b50*/  FMUL.FTZ R170, R173, R168 ;  /* 0x000000a8adaa7220 */ /* 0x000fe20000410000 */
[----:B------:R-:W-:Y:S02]  /*0b60*/  HADD2.F32 R115, -RZ, R118.H0_H0 ;  /* 0x20000076ff737230 */ /* 0x000fe40000004100 */
[----:B------:R-:W-:Y:S01]  /*0b70*/  FMUL.FTZ R168, R113, R114 ;  /* 0x0000007271a87220 */ /* 0x000fe20000410000 */
[----:B------:R-:W-:Y:S02]  /*0b80*/  HADD2.F32 R166, -RZ, R70.H0_H0 ;  /* 0x20000046ffa67230 */ /* 0x000fe40000004100 */
[----:B------:R-:W-:Y:S01]  /*0b90*/  FMUL.FTZ R172, R172, R116 ;  /* 0x00000074acac7220 */ /* 0x000fe20000410000 */
[----:B------:R-:W-:Y:S02]  /*0ba0*/  HADD2.F32 R112, -RZ, R117.H0_H0 ;  /* 0x20000075ff707230 */ /* 0x000fe40000004100 */
[----:B------:R-:W-:Y:S01]  /*0bb0*/  FADD.FTZ R32, R32, R115 ;  /* 0x0000007320207221 */ /* 0x000fe20000010000 */
[-C--:B------:R-:W-:Y:S01]  /*0bc0*/  FFMA.FTZ R56, R167, R115.reuse, R56 ;  /* 0x00000073a7387223 */ /* 0x080fe20000010038 */
[----:B------:R-:W-:Y:S01]  /*0bd0*/  FMUL.FTZ R166, R166, R115 ;  /* 0x00000073a6a67220 */ /* 0x000fe20000410000 */
[----:B------:R-:W-:Y:S01]  /*0be0*/  FADD.FTZ R113, RZ, R176 ;  /* 0x000000b0ff717221 */ /* 0x000fe20000010000 */
[----:B------:R-:W-:Y:S01]  /*0bf0*/  FMUL.FTZ R174, R173, R164 ;  /* 0x000000a4adae7220 */ /* 0x000fe20000410000 */
[----:B------:R-:W-:Y:S01]  /*0c00*/  FFMA.FTZ R115, R3, R176, RZ ;  /* 0x000000b003737223 */ /* 0x000fe200000100ff */
[-C--:B------:R-:W-:Y:S01]  /*0c10*/  FMUL.FTZ R169, R169, R112.reuse ;  /* 0x00000070a9a97220 */ /* 0x080fe20000410000 */
[----:B------:R-:W-:Y:S01]  /*0c20*/  FADD.FTZ R38, R38, R112 ;  /* 0x0000007026267221 */ /* 0x000fe20000010000 */
[----:B------:R-:W-:Y:S01]  /*0c30*/  FFMA.FTZ R62, R171, R112, R62 ;  /* 0x00000070ab3e7223 */ /* 0x000fe2000001003e */
        /* <DEDUP_REMOVED lines=8> */
[----:B------:R-:W-:Y:S02]  /*0cc0*/  HADD2.F32 R117, -RZ, R119.H0_H0 ;  /* 0x20000077ff757230 */ /* 0x000fe40000004100 */
[----:B------:R-:W-:Y:S01]  /*0cd0*/  FMUL.FTZ R165, R165, R118 ;  /* 0x00000076a5a57220 */ /* 0x000fe20000410000 */
[----:B------:R-:W-:Y:S01]  /*0ce0*/  FADD.FTZ R113, R113, R168 ;  /* 0x000000a871717221 */ /* 0x000fe20000010000 */
[----:B------:R-:W-:Y:S01]  /*0cf0*/  FFMA.FTZ R112, R170, R168, R115 ;  /* 0x000000a8aa707223 */ /* 0x000fe20000010073 */
[----:B------:R-:W-:Y:S02]  /*0d00*/  HADD2.F32 R162, -RZ, R71.H0_H0 ;  /* 0x20000047ffa27230 */ /* 0x000fe40000004100 */
[----:B------:R-:W-:Y:S01]  /*0d10*/  FMUL.FTZ R164, R173, R164 ;  /* 0x000000a4ada47220 */ /* 0x000fe20000410000 */
[----:B------:R-:W-:Y:S01]  /*0d20*/  FADD.FTZ R114, R113, R166 ;  /* 0x000000a671727221 */ /* 0x000fe20000010000 */
[----:B------:R-:W-:Y:S01]  /*0d30*/  FADD.FTZ R182, -R177, R182 ;  /* 0x000000b6b1b67221 */ /* 0x000fe20000010100 */
[----:B------:R-:W-:Y:S01]  /*0d40*/  FFMA.FTZ R113, R167, R166, R112 ;  /* 0x000000a6a7717223 */ /* 0x000fe20000010070 */
[----:B------:R-:W-:-:S02]  /*0d50*/  HADD2.F32 R186, -RZ, R119.H1_H1 ;  /* 0x30000077ffba7230 */ /* 0x000fc40000004100 */
[----:B------:R-:W-:Y:S01]  /*0d60*/  FMUL.FTZ R162, R162, R117 ;  /* 0x00000075a2a27220 */ /* 0x000fe20000410000 */
        /* <DEDUP_REMOVED lines=19> */
.L_x_1132:
[----:B---3--:R-:W-:Y:S05]  /*0ea0*/  BSYNC.RECONVERGENT B0 ;  /* 0x0000000000007941 */ /* 0x008fea0003800200 */
.L_x_1131:
        /* <DEDUP_REMOVED lines=9> */
[----:B------:R-:W-:Y:S01]  /*0f40*/  ISETP.NE.AND.EX P0, PT, RZ, UR9, PT, P0 ;  /* 0x00000009ff007c0c */ /* 0x000fe2000bf05300 */
[----:B------:R-:W-:Y:S02]  /*0f50*/  HADD2.F32 R157, -RZ, R132.H0_H0 ;  /* 0x20000084ff9d7230 */ /* 0x000fe40000004100 */
[----:B------:R-:W-:-:S10]  /*0f60*/  HADD2.F32 R153, -RZ, R133.H0_H0 ;  /* 0x20000085ff997230 */ /* 0x000fd40000004100 */
[----:B------:R-:W0:Y:S01]  /*0f70*/  @P0 LDC.64 R144, c[0x0][0x438] ;  /* 0x00010e00ff900b82 */ /* 0x000e220000000a00 */
[----:B------:R-:W-:Y:S02]  /*0f80*/  HADD2.F32 R156, -RZ, R132.H1_H1 ;  /* 0x30000084ff9c7230 */ /* 0x000fe40000004100 */
[----:B------:R-:W-:Y:S02]  /*0f90*/  HADD2.F32 R149, -RZ, R134.H1_H1 ;  /* 0x30000086ff957230 */ /* 0x000fe40000004100 */
[----:B0-----:R-:W-:-:S05]  /*0fa0*/  @P0 IMAD.WIDE.U32 R144, R178, 0x10, R144 ;  /* 0x00000010b2900825 */ /* 0x001fca00078e0090 */
[----:B------:R0:W5:Y:S01]  /*0fb0*/  @P0 LDG.E.128 R8, desc[UR4][R144.64] ;  /* 0x0000000490080981 */ /* 0x000162000c1e1d00 */
[----:B------:R-:W-:Y:S01]  /*0fc0*/  IADD3 R178, PT, PT, R178, 0x80, RZ ;  /* 0x00000080b2b27810 */ /* 0x000fe20007ffe0ff */
[----:B--2---:R-:W-:Y:S02]  /*0fd0*/  HADD2.F32 R146, -RZ, R112.H0_H0 ;  /* 0x20000070ff927230 */ /* 0x004fe40000004100 */
[----:B------:R-:W-:Y:S02]  /*0fe0*/  HADD2.F32 R150, -RZ, R113.H0_H0 ;  /* 0x20000071ff967230 */ /* 0x000fe40000004100 */
[----:B------:R-:W-:Y:S02]  /*0ff0*/  HADD2.F32 R184, -RZ, R114.H0_H0 ;  /* 0x20000072ffb87230 */ /* 0x000fe40000004100 */
[C---:B------:R-:W-:Y:S01]  /*1000*/  FADD.FTZ R146, -R177.reuse, R146 ;  /* 0x00000092b1927221 */ /* 0x040fe20000010100 */
[----:B------:R-:W-:Y:S02]  /*1010*/  HADD2.F32 R148, -RZ, R112.H1_H1 ;  /* 0x30000070ff947230 */ /* 0x000fe40000004100 */
[----:B------:R-:W-:Y:S01]  /*1020*/  FADD.FTZ R150, -R177, R150 ;  /* 0x00000096b1967221 */ /* 0x000fe20000010100 */
[----:B---3--:R-:W-:-:S02]  /*1030*/  HADD2.F32 R112, -RZ, R116.H0_H0 ;  /* 0x20000074ff707230 */ /* 0x008fc40000004100 */
[----:B------:R-:W-:Y:S01]  /*1040*/  FADD.FTZ R184, -R177, R184 ;  /* 0x000000b8b1b87221 */ /* 0x000fe20000010100 */
[----:B------:R-:W-:Y:S02]  /*1050*/  HADD2.F32 R152, -RZ, R113.H1_H1 ;  /* 0x30000071ff987230 */ /* 0x000fe40000004100 */
[C---:B-----5:R-:W-:Y:S01]  /*1060*/  FMUL.FTZ R159, R173.reuse, R146 ;  /* 0x00000092ad9f7220 */ /* 0x060fe20000410000 */
[--C-:B------:R-:W-:Y:S02]  /*1070*/  HADD2.F32 R186, -RZ, R115.reuse.H0_H0 ;  /* 0x20000073ffba7230 */ /* 0x100fe40000004100 */
[----:B------:R-:W-:Y:S01]  /*1080*/  FMUL.FTZ R155, R173, R150 ;  /* 0x00000096ad9b7220 */ /* 0x000fe20000410000 */
[----:B------:R-:W-:Y:S02]  /*1090*/  HADD2.F32 R188, -RZ, R115.H1_H1 ;  /* 0x30000073ffbc7230 */ /* 0x000fe40000004100 */
[----:B------:R-:W-:Y:S01]  /*10a0*/  FMUL.FTZ R157, R157, R112 ;  /* 0x000000709d9d7220 */ /* 0x000fe20000410000 */
[----:B------:R-:W-:-:S02]  /*10b0*/  HADD2.F32 R113, -RZ, R117.H0_H0 ;  /* 0x20000075ff717230 */ /* 0x000fc40000004100 */
[----:B------:R-:W-:Y:S01]  /*10c0*/  FMUL.FTZ R151, R173, R184 ;  /* 0x000000b8ad977220 */ /* 0x000fe20000410000 */
[----:B------:R-:W-:Y:S02]  /*10d0*/  HADD2.F32 R114, -RZ, R114.H1_H1 ;  /* 0x30000072ff727230 */ /* 0x000fe40000004100 */
[----:B------:R-:W-:Y:S01]  /*10e0*/  FADD.FTZ R148, -R177, R148 ;  /* 0x00000094b1947221 */ /* 0x000fe20000010100 */
[----:B------:R-:W-:Y:S02]  /*10f0*/  HADD2.F32 R116, -RZ, R116.H1_H1 ;  /* 0x30000074ff747230 */ /* 0x000fe40000004100 */
[----:B------:R-:W-:Y:S01]  /*1100*/  FADD.FTZ R28, R28, R112 ;  /* 0x000000701c1c7221 */ /* 0x000fe20000010000 */
[----:B------:R-:W-:Y:S02]  /*1110*/  HADD2.F32 R115, -RZ, R118.H0_H0 ;  /* 0x20000076ff737230 */ /* 0x000fe40000004100 */
[----:B------:R-:W-:Y:S01]  /*1120*/  FFMA.FTZ R52, R159, R112, R52 ;  /* 0x000000709f347223 */ /* 0x000fe20000010034 */
[----:B------:R-:W-:-:S02]  /*1130*/  HADD2.F32 R150, -RZ, R134.H0_H0 ;  /* 0x20000086ff967230 */ /* 0x000fc40000004100 */
[----:B------:R-:W-:Y:S01]  /*1140*/  FADD.FTZ R152, -R177, R152 ;  /* 0x00000098b1987221 */ /* 0x000fe20000010100 */
[----:B------:R-:W-:Y:S02]  /*1150*/  HADD2.F32 R117, -RZ, R117.H1_H1 ;  /* 0x30000075ff757230 */ /* 0x000fe40000004100 */
[-C--:B------:R-:W-:Y:S01]  /*1160*/  FMUL.FTZ R153, R153, R113.reuse ;  /* 0x0000007199997220 */ /* 0x080fe20000410000 */
[----:B------:R-:W-:Y:S02]  /*1170*/  HADD2.F32 R112, -RZ, R133.H1_H1 ;  /* 0x30000085ff707230 */ /* 0x000fe40000004100 */
[----:B------:R-:W-:Y:S01]  /*1180*/  FADD.FTZ R30, R30, R113 ;  /* 0x000000711e1e7221 */ /* 0x000fe20000010000 */
[----:B------:R-:W-:Y:S01]  /*1190*/  FFMA.FTZ R54, R155, R113, R54 ;  /* 0x000000719b367223 */ /* 0x000fe20000010036 */
[----:B------:R-:W-:Y:S01]  /*11a0*/  FMUL.FTZ R156, R156, R116 ;  /* 0x000000749c9c7220 */ /* 0x000fe20000410000 */
[----:B------:R-:W-:Y:S01]  /*11b0*/  FADD.FTZ R114, -R177, R114 ;  /* 0x00000072b1727221 */ /* 0x000fe20000010100 */
[-C--:B------:R-:W-:Y:S01]  /*11c0*/  FMUL.FTZ R150, R150, R115.reuse ;  /* 0x0000007396967220 */ /* 0x080fe20000410000 */
[----:B------:R-:W-:Y:S01]  /*11d0*/  FADD.FTZ R24, R24, R115 ;  /* 0x0000007318187221 */ /* 0x000fe20000010000 */
[----:B------:R-:W-:Y:S01]  /*11e0*/  FFMA.FTZ R48, R151, R115, R48 ;  /* 0x0000007397307223 */ /* 0x000fe20000010030 */
[----:B------:R-:W-:Y:S01]  /*11f0*/  FADD.FTZ R113, R180, R157 ;  /* 0x0000009db4717221 */ /* 0x000fe20000010000 */
[----:B------:R-:W-:Y:S01]  /*1200*/  FMUL.FTZ R158, R173, R148 ;  /* 0x00000094ad9e7220 */ /* 0x000fe20000410000 */
[----:B------:R-:W-:Y:S01]  /*1210*/  FFMA.FTZ R115, R159, R157, R182 ;  /* 0x0000009d9f737223 */ /* 0x000fe200000100b6 */
[C---:B------:R-:W-:Y:S01]  /*1220*/  FMUL.FTZ R154, R173.reuse, R152 ;  /* 0x00000098ad9a7220 */ /* 0x040fe20000410000 */
[----:B------:R-:W-:Y:S01]  /*1230*/  FMUL.FTZ R152, R112, R117 ;  /* 0x0000007570987220 */ /* 0x000fe20000410000 */
[----:B------:R-:W-:Y:S01]  /*1240*/  FMUL.FTZ R148, R173, R114 ;  /* 0x00000072ad947220 */ /* 0x000fe20000410000 */
[----:B------:R-:W-:Y:S01]  /*1250*/  FADD.FTZ R112, R113, R156 ;  /* 0x0000009c71707221 */ /* 0x000fe20000010000 */
[----:B------:R-:W-:Y:S01]  /*1260*/  FFMA.FTZ R114, R158, R156, R115 ;  /* 0x0000009c9e727223 */ /* 0x000fe20000010073 */
[----:B------:R-:W-:-:S02]  /*1270*/  HADD2.F32 R118, -RZ, R118.H1_H1 ;  /* 0x30000076ff767230 */ /* 0x000fc40000004100 */
[----:B------:R-:W-:Y:S01]  /*1280*/  FADD.FTZ R186, -R177, R186 ;  /* 0x000000bab1ba7221 */ /* 0x000fe20000010100 */
[----:B------:R-:W-:Y:S01]  /*1290*/  FADD.FTZ R113, R112, R153 ;  /* 0x0000009970717221 */ /* 0x000fe20000010000 */
[----:B------:R-:W-:Y:S01]  /*12a0*/  FFMA.FTZ R115, R155, R153, R114 ;  /* 0x000000999b737223 */ /* 0x000fe20000010072 */
[----:B0-----:R-:W-:Y:S02]  /*12b0*/  HADD2.F32 R145, -RZ, R119.H0_H0 ;  /* 0x20000077ff917230 */ /* 0x001fe40000004100 */
[----:B------:R-:W-:Y:S01]  /*12c0*/  FMUL.FTZ R149, R149, R118 ;  /* 0x0000007695957220 */ /* 0x000fe20000410000 */
[----:B------:R-:W-:Y:S01]  /*12d0*/  FADD.FTZ R113, R113, R152 ;  /* 0x0000009871717221 */ /* 0x000fe20000010000 */
[----:B------:R-:W-:Y:S01]  /*12e0*/  FFMA.FTZ R112, R154, R152, R115 ;  /* 0x000000989a707223 */ /* 0x000fe20000010073 */
[----:B------:R-:W-:Y:S02]  /*12f0*/  HADD2.F32 R146, -RZ, R135.H0_H0 ;  /* 0x20000087ff927230 */ /* 0x000fe40000004100 */
[----:B------:R-:W-:Y:S01]  /*1300*/  FADD.FTZ R29, R29, R116 ;  /* 0x000000741d1d7221 */ /* 0x000fe20000010000 */
[----:B------:R-:W-:Y:S01]  /*1310*/  FADD.FTZ R114, R113, R150 ;  /* 0x0000009671727221 */ /* 0x000fe20000010000 */
[----:B------:R-:W-:Y:S01]  /*1320*/  FFMA.FTZ R113, R151, R150, R112 ;  /* 0x0000009697717223 */ /* 0x000fe20000010070 */
[----:B------:R-:W-:Y:S01]  /*1330*/  FFMA.FTZ R53, R158, R116, R53 ;  /* 0x000000749e357223 */ /* 0x000fe20000010035 */
[----:B------:R-:W-:-:S02]  /*1340*/  HADD2.F32 R119, -RZ, R119.H1_H1 ;  /* 0x30000077ff777230 */ /* 0x000fc40000004100 */
[----:B------:R-:W-:Y:S01]  /*1350*/  FMUL.FTZ R147, R173, R186 ;  /* 0x000000baad937220 */ /* 0x000fe20000410000 */
[----:B------:R-:W-:Y:S02]  /*1360*/  HADD2.F32 R116, -RZ, R135.H1_H1 ;  /* 0x30000087ff747230 */ /* 0x000fe40000004100 */
[----:B------:R-:W-:Y:S01]  /*1370*/  FMUL.FTZ R146, R146, R145 ;  /* 0x0000009192927220 */ /* 0x000fe20000410000 */
        /* <DEDUP_REMOVED lines=17> */
.L_x_1134:
[----:B------:R-:W-:Y:S05]  /*1490*/  BSYNC.RECONVERGENT B0 ;  /* 0x0000000000007941 */ /* 0x000fea0003800200 */
.L_x_1133:
        /* <DEDUP_REMOVED lines=15> */
[----:B------:R-:W-:Y:S02]  /*1590*/  HADD2.F32 R129, -RZ, R78.H1_H1 ;  /* 0x3000004eff817230 */ /* 0x000fe40000004100 */
[--C-:B--2---:R-:W-:Y:S02]  /*15a0*/  HADD2.F32 R126, -RZ, R112.reuse.H0_H0 ;  /* 0x20000070ff7e7230 */ /* 0x104fe40000004100 */
[----:B------:R-:W-:Y:S02]  /*15b0*/  HADD2.F32 R128, -RZ, R112.H1_H1 ;  /* 0x30000070ff807230 */ /* 0x000fe40000004100 */
[--C-:B------:R-:W-:Y:S02]  /*15c0*/  HADD2.F32 R130, -RZ, R113.reuse.H0_H0 ;  /* 0x20000071ff827230 */ /* 0x100fe40000004100 */
[----:B------:R-:W-:Y:S01]  /*15d0*/  FADD.FTZ R126, -R177, R126 ;  /* 0x0000007eb17e7221 */ /* 0x000fe20000010100 */
[----:B------:R-:W-:-:S02]  /*15e0*/  HADD2.F32 R112, -RZ, R113.H1_H1 ;  /* 0x30000071ff707230 */ /* 0x000fc40000004100 */
[C---:B------:R-:W-:Y:S01]  /*15f0*/  FADD.FTZ R128, -R177.reuse, R128 ;  /* 0x00000080b1807221 */ /* 0x040fe20000010100 */
[--C-:B------:R-:W-:Y:S02]  /*1600*/  HADD2.F32 R136, -RZ, R114.reuse.H0_H0 ;  /* 0x20000072ff887230 */ /* 0x100fe40000004100 */
[C---:B------:R-:W-:Y:S01]  /*1610*/  FADD.FTZ R130, -R177.reuse, R130 ;  /* 0x00000082b1827221 */ /* 0x040fe20000010100 */
[----:B------:R-:W-:Y:S02]  /*1620*/  HADD2.F32 R140, -RZ, R114.H1_H1 ;  /* 0x30000072ff8c7230 */ /* 0x000fe40000004100 */
[C---:B------:R-:W-:Y:S01]  /*1630*/  FADD.FTZ R138, -R177.reuse, R112 ;  /* 0x00000070b18a7221 */ /* 0x040fe20000010100 */
[----:B---3--:R-:W-:Y:S02]  /*1640*/  HADD2.F32 R112, -RZ, R116.H0_H0 ;  /* 0x20000074ff707230 */ /* 0x008fe40000004100 */
[----:B------:R-:W-:Y:S01]  /*1650*/  FADD.FTZ R114, -R177, R136 ;  /* 0x00000088b1727221 */ /* 0x000fe20000010100 */
[----:B------:R-:W-:-:S02]  /*1660*/  HADD2.F32 R142, -RZ, R115.H0_H0 ;  /* 0x20000073ff8e7230 */ /* 0x000fc40000004100 */
[----:B0-----:R-:W-:Y:S01]  /*1670*/  FADD.FTZ R124, -R177, R140 ;  /* 0x0000008cb17c7221 */ /* 0x001fe20000010100 */
[----:B------:R-:W-:Y:S02]  /*1680*/  HADD2.F32 R184, -RZ, R115.H1_H1 ;  /* 0x30000073ffb87230 */ /* 0x000fe40000004100 */
[----:B-----5:R-:W-:Y:S01]  /*1690*/  FMUL.FTZ R139, R173, R130 ;  /* 0x00000082ad8b7220 */ /* 0x020fe20000410000 */
[----:B------:R-:W-:Y:S02]  /*16a0*/  HADD2.F32 R113, -RZ, R117.H0_H0 ;  /* 0x20000075ff717230 */ /* 0x000fe40000004100 */
[----:B------:R-:W-:Y:S01]  /*16b0*/  FMUL.FTZ R141, R141, R112 ;  /* 0x000000708d8d7220 */ /* 0x000fe20000410000 */
[----:B------:R-:W-:Y:S02]  /*16c0*/  HADD2.F32 R116, -RZ, R116.H1_H1 ;  /* 0x30000074ff747230 */ /* 0x000fe40000004100 */
[----:B------:R-:W-:Y:S01]  /*16d0*/  FMUL.FTZ R131, R173, R114 ;  /* 0x00000072ad837220 */ /* 0x000fe20000410000 */
[----:B------:R-:W-:-:S02]  /*16e0*/  HADD2.F32 R115, -RZ, R118.H0_H0 ;  /* 0x20000076ff737230 */ /* 0x000fc40000004100 */
[----:B------:R-:W-:Y:S01]  /*16f0*/  FMUL.FTZ R143, R173, R126 ;  /* 0x0000007ead8f7220 */ /* 0x000fe20000410000 */
[----:B------:R-:W-:Y:S02]  /*1700*/  HADD2.F32 R140, -RZ, R76.H1_H1 ;  /* 0x3000004cff8c7230 */ /* 0x000fe40000004100 */
[-C--:B------:R-:W-:Y:S01]  /*1710*/  FMUL.FTZ R137, R137, R113.reuse ;  /* 0x0000007189897220 */ /* 0x080fe20000410000 */
[----:B------:R-:W-:Y:S02]  /*1720*/  HADD2.F32 R130, -RZ, R78.H0_H0 ;  /* 0x2000004eff827230 */ /* 0x000fe40000004100 */
[----:B------:R-:W-:Y:S01]  /*1730*/  FADD.FTZ R22, R22, R113 ;  /* 0x0000007116167221 */ /* 0x000fe20000010000 */
[----:B------:R-:W-:Y:S01]  /*1740*/  FFMA.FTZ R46, R139, R113, R46 ;  /* 0x000000718b2e7223 */ /* 0x000fe2000001002e */
[----:B------:R-:W-:Y:S01]  /*1750*/  FADD.FTZ R178, -R177, R142 ;  /* 0x0000008eb1b27221 */ /* 0x000fe20000010100 */
[----:B------:R-:W-:Y:S01]  /*1760*/  FMUL.FTZ R140, R140, R116 ;  /* 0x000000748c8c7220 */ /* 0x000fe20000410000 */
[-C--:B------:R-:W-:Y:S01]  /*1770*/  FMUL.FTZ R130, R130, R115.reuse ;  /* 0x0000007382827220 */ /* 0x080fe20000410000 */
[----:B------:R-:W-:Y:S01]  /*1780*/  FADD.FTZ R16, R16, R115 ;  /* 0x0000007310107221 */ /* 0x000fe20000010000 */
[----:B------:R-:W-:Y:S01]  /*1790*/  FFMA.FTZ R40, R131, R115, R40 ;  /* 0x0000007383287223 */ /* 0x000fe20000010028 */
[----:B------:R-:W-:Y:S01]  /*17a0*/  FADD.FTZ R113, R180, R141 ;  /* 0x0000008db4717221 */ /* 0x000fe20000010000 */
[----:B------:R-:W-:Y:S01]  /*17b0*/  FMUL.FTZ R142, R173, R128 ;  /* 0x00000080ad8e7220 */ /* 0x000fe20000410000 */
[----:B------:R-:W-:Y:S01]  /*17c0*/  FFMA.FTZ R115, R143, R141, R182 ;  /* 0x0000008d8f737223 */ /* 0x000fe200000100b6 */
[----:B------:R-:W-:-:S02]  /*17d0*/  HADD2.F32 R117, -RZ, R117.H1_H1 ;  /* 0x30000075ff757230 */ /* 0x000fc40000004100 */
[----:B------:R-:W-:Y:S01]  /*17e0*/  FADD.FTZ R20, R20, R112 ;  /* 0x0000007014147221 */ /* 0x000fe20000010000 */
[----:B------:R-:W-:Y:S01]  /*17f0*/  FFMA.FTZ R44, R143, R112, R44 ;  /* 0x000000708f2c7223 */ /* 0x000fe2000001002c */
[----:B------:R-:W-:Y:S02]  /*1800*/  HADD2.F32 R136, -RZ, R77.H1_H1 ;  /* 0x3000004dff887230 */ /* 0x000fe40000004100 */
[----:B------:R-:W-:Y:S01]  /*1810*/  FADD.FTZ R112, R113, R140 ;  /* 0x0000008c71707221 */ /* 0x000fe20000010000 */
[----:B------:R-:W-:Y:S01]  /*1820*/  FFMA.FTZ R114, R142, R140, R115 ;  /* 0x0000008c8e727223 */ /* 0x000fe20000010073 */
[----:B------:R-:W-:Y:S01]  /*1830*/  FMUL.FTZ R138, R173, R138 ;  /* 0x0000008aad8a7220 */ /* 0x000fe20000410000 */
[----:B------:R-:W-:Y:S02]  /*1840*/  HADD2.F32 R118, -RZ, R118.H1_H1 ;  /* 0x30000076ff767230 */ /* 0x000fe40000004100 */
[----:B------:R-:W-:Y:S01]  /*1850*/  FMUL.FTZ R136, R136, R117 ;  /* 0x0000007588887220 */ /* 0x000fe20000410000 */
[----:B------:R-:W-:Y:S01]  /*1860*/  FADD.FTZ R113, R112, R137 ;  /* 0x0000008970717221 */ /* 0x000fe20000010000 */
[----:B------:R-:W-:Y:S01]  /*1870*/  FFMA.FTZ R115, R139, R137, R114 ;  /* 0x000000898b737223 */ /* 0x000fe20000010072 */
[----:B------:R-:W-:-:S02]  /*1880*/  HADD2.F32 R125, -RZ, R119.H0_H0 ;  /* 0x20000077ff7d7230 */ /* 0x000fc40000004100 */
[----:B------:R-:W-:Y:S01]  /*1890*/  FMUL.FTZ R129, R129, R118 ;  /* 0x0000007681817220 */ /* 0x000fe20000410000 */
[----:B------:R-:W-:Y:S01]  /*18a0*/  FADD.FTZ R113, R113, R136 ;  /* 0x0000008871717221 */ /* 0x000fe20000010000 */
[----:B------:R-:W-:Y:S01]  /*18b0*/  FFMA.FTZ R112, R138, R136, R115 ;  /* 0x000000888a707223 */ /* 0x000fe20000010073 */
[----:B------:R-:W-:Y:S02]  /*18c0*/  HADD2.F32 R126, -RZ, R79.H0_H0 ;  /* 0x2000004fff7e7230 */ /* 0x000fe40000004100 */
[----:B------:R-:W-:Y:S01]  /*18d0*/  FMUL.FTZ R128, R173, R124 ;  /* 0x0000007cad807220 */ /* 0x000fe20000410000 */
[----:B------:R-:W-:Y:S01]  /*18e0*/  FADD.FTZ R114, R113, R130 ;  /* 0x0000008271727221 */ /* 0x000fe20000010000 */
[----:B------:R-:W-:Y:S01]  /*18f0*/  FFMA.FTZ R113, R131, R130, R112 ;  /* 0x0000008283717223 */ /* 0x000fe20000010070 */
[----:B------:R-:W-:Y:S01]  /*1900*/  FADD.FTZ R21, R21, R116 ;  /* 0x0000007415157221 */ /* 0x000fe20000010000 */
[----:B------:R-:W-:Y:S01]  /*1910*/  FFMA.FTZ R45, R142, R116, R45 ;  /* 0x000000748e2d7223 */ /* 0x000fe2000001002d */
[----:B------:R-:W-:-:S02]  /*1920*/  HADD2.F32 R119, -RZ, R119.H1_H1 ;  /* 0x30000077ff777230 */ /* 0x000fc40000004100 */
[----:B------:R-:W-:Y:S01]  /*1930*/  FMUL.FTZ R127, R173, R178 ;  /* 0x000000b2ad7f7220 */ /* 0x000fe20000410000 */
[----:B------:R-:W-:Y:S02]  /*1940*/  HADD2.F32 R116, -RZ, R79.H1_H1 ;  /* 0x3000004fff747230 */ /* 0x000fe40000004100 */
[----:B------:R-:W-:Y:S01]  /*1950*/  FADD.FTZ R184, -R177, R184 ;  /* 0x000000b8b1b87221 */ /* 0x000fe20000010100 */
[----:B------:R-:W-:Y:S01]  /*1960*/  FMUL.FTZ R126, R126, R125 ;  /* 0x0000007d7e7e7220 */ /* 0x000fe20000410000 */
        /* <DEDUP_REMOVED lines=16> */
.L_x_1136:
[----:B------:R-:W-:Y:S05]  /*1a70*/  BSYNC.RECONVERGENT B0 ;  /* 0x0000000000007941 */ /* 0x000fea0003800200 */
.L_x_1135:
        /* <DEDUP_REMOVED lines=15> */
[----:B------:R-:W-:Y:S01]  /*1b70*/  @!P6 LEA R180, R120, R181, 0x3 ;  /* 0x000000b578b4e211 */ /* 0x000fe200078e18ff */
[----:B------:R-:W-:Y:S01]  /*1b80*/  UISETP.NE.U32.AND UP0, UPT, UR8, URZ, UPT ;  /* 0x000000ff0800728c */ /* 0x000fe2000bf05070 */
[----:B------:R-:W-:Y:S01]  /*1b90*/  @!P2 IADD3 R183, PT, PT, R179, 0x3000, RZ ;  /* 0x00003000b3b7a810 */ /* 0x000fe20007ffe0ff */
[----:B------:R-:W1:Y:S01]  /*1ba0*/  SHFL.DOWN PT, R114, R115, 0x8, 0x1f ;  /* 0x09001f0073727f89 */ /* 0x000e6200000e0000 */
[----:B------:R-:W-:Y:S01]  /*1bb0*/  ISETP.NE.AND P0, PT, RZ, UR7, PT ;  /* 0x00000007ff007c0c */ /* 0x000fe2000bf05270 */
[----:B------:R-:W-:Y:S01]  /*1bc0*/  UISETP.NE.AND.EX UP0, UPT, UR9, URZ, UPT, UP0 ;  /* 0x000000ff0900728c */ /* 0x000fe2000bf05300 */
[----:B------:R-:W-:Y:S01]  /*1bd0*/  BSSY.RECONVERGENT B0, `(.L_x_1137) ;  /* 0x0000412000007945 */ /* 0x000fe20003800200 */
[----:B------:R-:W2:Y:S01]  /*1be0*/  SHFL.DOWN PT, R116, R117, 0x8, 0x1f ;  /* 0x09001f0075747f89 */ /* 0x000ea200000e0000 */
[----:B-1----:R-:W-:Y:S01]  /*1bf0*/  FADD.FTZ R114, R115, R114 ;  /* 0x0000007273727221 */ /* 0x002fe20000010000 */
[----:B--2---:R-:W-:-:S04]  /*1c00*/  FADD.FTZ R116, R117, R116 ;  /* 0x0000007475747221 */ /* 0x004fc80000010000 */
[----:B------:R-:W1:Y:S01]  /*1c10*/  SHFL.DOWN PT, R119, R114, 0x4, 0x1f ;  /* 0x08801f0072777f89 */ /* 0x000e6200000e0000 */
[C---:B------:R-:W-:Y:S02]  /*1c20*/  IADD3 R117, PT, PT, R179.reuse, 0x3030, RZ ;  /* 0x00003030b3757810 */ /* 0x040fe40007ffe0ff */
[----:B------:R-:W-:Y:S01]  /*1c30*/  @!P2 IADD3 R117, PT, PT, R179, 0x3010, RZ ;  /* 0x00003010b375a810 */ /* 0x000fe20007ffe0ff */
[----:B------:R-:W2:Y:S01]  /*1c40*/  SHFL.DOWN PT, R177, R116, 0x4, 0x1f ;  /* 0x08801f0074b17f89 */ /* 0x000ea200000e0000 */
[----:B-1----:R-:W-:Y:S01]  /*1c50*/  FADD.FTZ R119, R114, R119 ;  /* 0x0000007772777221 */ /* 0x002fe20000010000 */
[----:B--2---:R-:W-:-:S04]  /*1c60*/  FADD.FTZ R177, R116, R177 ;  /* 0x000000b174b17221 */ /* 0x004fc80000010000 */
        /* <DEDUP_REMOVED lines=23> */
[----:B------:R-:W-:Y:S01]  /*1de0*/  FSEL R118, R118, RZ, !P0 ;  /* 0x000000ff76767208 */ /* 0x000fe20004000000 */
[----:B---3--:R-:W-:Y:S01]  /*1df0*/  @P1 HADD2.F32 R116, -RZ, R175.H0_H0 ;  /* 0x200000afff741230 */ /* 0x008fe20000004100 */
        /* <DEDUP_REMOVED lines=11> */
[--C-:B-----5:R-:W-:Y:S02]  /*1eb0*/  HADD2.F32 R177, -RZ, R115.reuse.H0_H0 ;  /* 0x20000073ffb17230 */ /* 0x120fe40000004100 */
[----:B------:R-:W-:Y:S01]  /*1ec0*/  FADD.FTZ R178, R162, -R119 ;  /* 0x80000077a2b27221 */ /* 0x000fe20000010000 */
[-C--:B------:R-:W-:Y:S01]  /*1ed0*/  FFMA.FTZ R119, R167, R117.reuse, R118 ;  /* 0x00000075a7777223 */ /* 0x080fe20000010076 */
[----:B------:R-:W-:Y:S01]  /*1ee0*/  FADD.FTZ R180, R161, -R180 ;  /* 0x800000b4a1b47221 */ /* 0x000fe20000010000 */
[----:B------:R-:W-:Y:S02]  /*1ef0*/  HADD2.F32 R179, -RZ, R114.H1_H1 ;  /* 0x30000072ffb37230 */ /* 0x000fe40000004100 */
[C---:B------:R-:W-:Y:S01]  /*1f00*/  FMUL.FTZ R175, R173.reuse, R178 ;  /* 0x000000b2adaf7220 */ /* 0x040fe20000410000 */
[----:B------:R-:W-:Y:S01]  /*1f10*/  FADD.FTZ R178, R166, -R119 ;  /* 0x80000077a6b27221 */ /* 0x000fe20000010000 */
[----:B------:R-:W-:Y:S01]  /*1f20*/  FMUL.FTZ R119, R173, R180 ;  /* 0x000000b4ad777220 */ /* 0x000fe20000410000 */
[----:B------:R-:W-:Y:S01]  /*1f30*/  FFMA.FTZ R180, R164, R117, R118 ;  /* 0x00000075a4b47223 */ /* 0x000fe20000010076 */
[----:B------:R-:W-:Y:S01]  /*1f40*/  FMUL.FTZ R181, R175, R116 ;  /* 0x00000074afb57220 */ /* 0x000fe20000410000 */
[----:B------:R-:W-:-:S02]  /*1f50*/  HADD2.F32 R175, -RZ, R115.H1_H1 ;  /* 0x30000073ffaf7230 */ /* 0x000fc40000004100 */
[----:B------:R-:W-:Y:S01]  /*1f60*/  FMUL.FTZ R115, R173, R178 ;  /* 0x000000b2ad737220 */ /* 0x000fe20000410000 */
[-C--:B------:R-:W-:Y:S01]  /*1f70*/  FMUL.FTZ R184, R119, R116.reuse ;  /* 0x0000007477b87220 */ /* 0x080fe20000410000 */
[----:B------:R-:W-:Y:S01]  /*1f80*/  FFMA.FTZ R106, R181, R177, R106 ;  /* 0x000000b1b56a7223 */ /* 0x000fe2000001006a */
[----:B------:R-:W-:Y:S02]  /*1f90*/  HADD2.F32 R119, -RZ, R114.H0_H0 ;  /* 0x20000072ff777230 */ /* 0x000fe40000004100 */
[-C--:B------:R-:W-:Y:S01]  /*1fa0*/  FFMA.FTZ R178, R171, R117.reuse, R118 ;  /* 0x00000075abb27223 */ /* 0x080fe20000010076 */
[----:B------:R-:W-:Y:S01]  /*1fb0*/  FMUL.FTZ R177, R115, R116 ;  /* 0x0000007473b17220 */ /* 0x000fe20000410000 */
[----:B------:R-:W-:Y:S01]  /*1fc0*/  FADD.FTZ R180, R165, -R180 ;  /* 0x800000b4a5b47221 */ /* 0x000fe20000010000 */
[----:B------:R-:W-:Y:S01]  /*1fd0*/  FFMA.FTZ R115, R170, R117, R118 ;  /* 0x00000075aa737223 */ /* 0x000fe20000010076 */
[----:B------:R-:W-:Y:S01]  /*1fe0*/  FADD.FTZ R178, R169, -R178 ;  /* 0x800000b2a9b27221 */ /* 0x000fe20000010000 */
[----:B------:R-:W-:Y:S01]  /*1ff0*/  FFMA.FTZ R104, R177, R119, R104 ;  /* 0x00000077b1687223 */ /* 0x000fe20000010068 */
[C---:B------:R-:W-:Y:S01]  /*2000*/  FMUL.FTZ R119, R173.reuse, R180 ;  /* 0x000000b4ad777220 */ /* 0x040fe20000410000 */
[----:B------:R-:W-:Y:S01]  /*2010*/  FADD.FTZ R180, R168, -R115 ;  /* 0x80000073a8b47221 */ /* 0x000fe20000010000 */
[----:B------:R-:W-:Y:S01]  /*2020*/  FMUL.FTZ R115, R173, R178 ;  /* 0x000000b2ad737220 */ /* 0x000fe20000410000 */
[----:B------:R-:W-:Y:S01]  /*2030*/  FFMA.FTZ R107, R184, R175, R107 ;  /* 0x000000afb86b7223 */ /* 0x000fe2000001006b */
[----:B------:R-:W-:Y:S01]  /*2040*/  FMUL.FTZ R178, R119, R116 ;  /* 0x0000007477b27220 */ /* 0x000fe20000410000 */
[----:B------:R-:W-:-:S02]  /*2050*/  HADD2.F32 R114, -RZ, R113.H0_H0 ;  /* 0x20000071ff727230 */ /* 0x000fc40000004100 */
[----:B------:R-:W-:Y:S01]  /*2060*/  FMUL.FTZ R119, R173, R180 ;  /* 0x000000b4ad777220 */ /* 0x000fe20000410000 */
[-C--:B------:R-:W-:Y:S01]  /*2070*/  FMUL.FTZ R175, R115, R116.reuse ;  /* 0x0000007473af7220 */ /* 0x080fe20000410000 */
[----:B------:R-:W-:Y:S02]  /*2080*/  HADD2.F32 R180, -RZ, R67.H0_H0 ;  /* 0x20000043ffb47230 */ /* 0x000fe40000004100 */
[----:B------:R-:W-:Y:S01]  /*2090*/  FFMA.FTZ R105, R178, R179, R105 ;  /* 0x000000b3b2697223 */ /* 0x000fe20000010069 */
[----:B------:R-:W-:Y:S02]  /*20a0*/  HADD2.F32 R113, -RZ, R113.H1_H1 ;  /* 0x30000071ff717230 */ /* 0x000fe40000004100 */
[----:B------:R-:W-:Y:S01]  /*20b0*/  FMUL.FTZ R182, R119, R116 ;  /* 0x0000007477b67220 */ /* 0x000fe20000410000 */
[----:B------:R-:W-:Y:S02]  /*20c0*/  HADD2.F32 R115, -RZ, R67.H1_H1 ;  /* 0x30000043ff737230 */ /* 0x000fe40000004100 */
[----:B------:R-:W-:Y:S01]  /*20d0*/  FFMA.FTZ R110, R175, R114, R110 ;  /* 0x00000072af6e7223 */ /* 0x000fe2000001006e */
[----:B------:R-:W-:-:S02]  /*20e0*/  HADD2.F32 R114, -RZ, R112.H0_H0 ;  /* 0x20000070ff727230 */ /* 0x000fc40000004100 */
[----:B------:R-:W-:Y:S01]  /*20f0*/  FMUL.FTZ R183, R181, R180 ;  /* 0x000000b4b5b77220 */ /* 0x000fe20000410000 */
[----:B------:R-:W-:Y:S02]  /*2100*/  HADD2.F32 R119, -RZ, R112.H1_H1 ;  /* 0x30000070ff777230 */ /* 0x000fe40000004100 */
[----:B------:R-:W-:Y:S01]  /*2110*/  FFMA.FTZ R111, R182, R113, R111 ;  /* 0x00000071b66f7223 */ /* 0x000fe2000001006f */
[--C-:B------:R-:W-:Y:S02]  /*2120*/  HADD2.F32 R112, -RZ, R66.reuse.H0_H0 ;  /* 0x20000042ff707230 */ /* 0x100fe40000004100 */
[----:B------:R-:W-:Y:S01]  /*2130*/  FMUL.FTZ R186, R184, R115 ;  /* 0x00000073b8ba7220 */ /* 0x000fe20000410000 */
[----:B------:R-:W-:Y:S02]  /*2140*/  HADD2.F32 R181, -RZ, R66.H1_H1 ;  /* 0x30000042ffb57230 */ /* 0x000fe40000004100 */
[-CC-:B------:R-:W-:Y:S01]  /*2150*/  FFMA.FTZ R113, R3, R117.reuse, R118.reuse ;  /* 0x0000007503717223 */ /* 0x180fe20000010076 */
[----:B------:R-:W-:Y:S01]  /*2160*/  FFMA.FTZ R115, R174, R117, R118 ;  /* 0x00000075ae737223 */ /* 0x000fe20000010076 */
[----:B------:R-:W-:Y:S01]  /*2170*/  FMUL.FTZ R179, R177, R112 ;  /* 0x00000070b1b37220 */ /* 0x000fe20000410000 */
[----:B------:R-:W-:-:S02]  /*2180*/  HADD2.F32 R180, -RZ, R65.H0_H0 ;  /* 0x20000041ffb47230 */ /* 0x000fc40000004100 */
[----:B------:R-:W-:Y:S01]  /*2190*/  FMUL.FTZ R184, R178, R181 ;  /* 0x000000b5b2b87220 */ /* 0x000fe20000410000 */
[----:B------:R-:W-:Y:S01]  /*21a0*/  FADD.FTZ R112, R176, -R113 ;  /* 0x80000071b0707221 */ /* 0x000fe20000010000 */
[----:B------:R-:W-:Y:S01]  /*21b0*/  FADD.FTZ R178, R172, -R115 ;  /* 0x80000073acb27221 */ /* 0x000fe20000010000 */
[----:B------:R-:W-:Y:S02]  /*21c0*/  HADD2.F32 R177, -RZ, R65.H1_H1 ;  /* 0x30000041ffb17230 */ /* 0x000fe40000004100 */
[----:B------:R-:W-:Y:S01]  /*21d0*/  FMUL.FTZ R180, R175, R180 ;  /* 0x000000b4afb47220 */ /* 0x000fe20000410000 */
[C---:B------:R-:W-:Y:S01]  /*21e0*/  FMUL.FTZ R113, R173.reuse, R112 ;  /* 0x00000070ad717220 */ /* 0x040fe20000410000 */
[----:B------:R-:W-:Y:S01]  /*21f0*/  FMUL.FTZ R115, R173, R178 ;  /* 0x000000b2ad737220 */ /* 0x000fe20000410000 */
[--C-:B------:R-:W-:Y:S02]  /*2200*/  HADD2.F32 R112, -RZ, R64.reuse.H0_H0 ;  /* 0x20000040ff707230 */ /* 0x100fe40000004100 */
[----:B------:R-:W-:Y:S01]  /*2210*/  FMUL.FTZ R177, R182, R177 ;  /* 0x000000b1b6b17220 */ /* 0x000fe20000410000 */
[----:B------:R-:W-:-:S02]  /*2220*/  HADD2.F32 R175, -RZ, R64.H1_H1 ;  /* 0x30000040ffaf7230 */ /* 0x000fc40000004100 */
[-C--:B------:R-:W-:Y:S01]  /*2230*/  FMUL.FTZ R113, R113, R116.reuse ;  /* 0x0000007471717220 */ /* 0x080fe20000410000 */
[----:B------:R-:W-:Y:S01]  /*2240*/  FMUL.FTZ R178, R115, R116 ;  /* 0x0000007473b27220 */ /* 0x000fe20000410000 */
[----:B------:R-:W-:Y:S02]  /*2250*/  F2FP.F16.F32.PACK_AB R115, R186, R183 ;  /* 0x000000b7ba73723e */ /* 0x000fe400000000ff */
[C---:B------:R-:W-:Y:S01]  /*2260*/  FMUL.FTZ R112, R113.reuse, R112 ;  /* 0x0000007071707220 */ /* 0x040fe20000410000 */
[C---:B------:R-:W-:Y:S01]  /*2270*/  FMUL.FTZ R175, R178.reuse, R175 ;  /* 0x000000afb2af7220 */ /* 0x040fe20000410000 */
[----:B------:R-:W-:Y:S01]  /*2280*/  FFMA.FTZ R108, R113, R114, R108 ;  /* 0x00000072716c7223 */ /* 0x000fe2000001006c */
[----:B------:R-:W-:Y:S01]  /*2290*/  FFMA.FTZ R109, R178, R119, R109 ;  /* 0x00000077b26d7223 */ /* 0x000fe2000001006d */
[----:B------:R-:W-:Y:S02]  /*22a0*/  F2FP.F16.F32.PACK_AB R114, R184, R179 ;  /* 0x000000b3b872723e */ /* 0x000fe400000000ff */
[----:B------:R-:W-:-:S02]  /*22b0*/  F2FP.F16.F32.PACK_AB R113, R177, R180 ;  /* 0x000000b4b171723e */ /* 0x000fc400000000ff */
[----:B------:R-:W-:Y:S01]  /*22c0*/  F2FP.F16.F32.PACK_AB R112, R175, R112 ;  /* 0x00000070af70723e */ /* 0x000fe200000000ff */
[----:B------:R-:W-:Y:S06]  /*22d0*/  BRA `(.L_x_1142) ;  /* 0x0000000400207947 */ /* 0x000fec0003800000 */
.L_x_1141:
[-CC-:B------:R-:W-:Y:S01]  /*22e0*/  FFMA.FTZ R85, R163, R117.reuse, R118.reuse ;  /* 0x00000075a3557223 */ /* 0x180fe20000010076 */
[--C-:B-----5:R-:W-:Y:S02]  /*22f0*/  HADD2.F32 R86, -RZ, R115.reuse.H0_H0 ;  /* 0x20000073ff567230 */ /* 0x120fe40000004100 */
[-CC-:B------:R-:W-:Y:S01]  /*2300*/  FFMA.FTZ R178, R160, R117.reuse, R118.reuse ;  /* 0x00000075a0b27223 */ /* 0x180fe20000010076 */
[----:B------:R-:W-:Y:S02]  /*2310*/  HADD2.F32 R115, -RZ, R115.H1_H1 ;  /* 0x30000073ff737230 */ /* 0x000fe40000004100 */
[----:B------:R-:W-:Y:S01]  /*2320*/  FADD.FTZ R84, R162, -R85 ;  /* 0x80000055a2547221 */ /* 0x000fe20000010000 */
[----:B------:R-:W-:Y:S01]  /*2330*/  FFMA.FTZ R85, R167, R117, R118 ;  /* 0x00000075a7557223 */ /* 0x000fe20000010076 */
[----:B------:R-:W-:Y:S02]  /*2340*/  FADD.FTZ R178, R161, -R178 ;  /* 0x800000b2a1b27221 */ /* 0x000fe40000010000 */
[----:B------:R-:W-:Y:S01]  /*2350*/  FMUL.FTZ R187, R173, R84 ;  /* 0x00000054adbb7220 */ /* 0x000fe20000410000 */
[----:B------:R-:W-:Y:S01]  /*2360*/  FADD.FTZ R84, R166, -R85 ;  /* 0x80000055a6547221 */ /* 0x000fe20000010000 */
[----:B------:R-:W-:-:S02]  /*2370*/  HADD2.F32 R85, -RZ, R114.H0_H0 ;  /* 0x20000072ff557230 */ /* 0x000fc40000004100 */
[----:B------:R-:W-:Y:S01]  /*2380*/  FMUL.FTZ R186, R173, R178 ;  /* 0x000000b2adba7220 */ /* 0x000fe20000410000 */
[----:B------:R-:W-:Y:S01]  /*2390*/  FMUL.FTZ R87, R187, R116 ;  /* 0x00000074bb577220 */ /* 0x000fe20000410000 */
[----:B------:R-:W-:Y:S01]  /*23a0*/  FMUL.FTZ R181, R173, R84 ;  /* 0x00000054adb57220 */ /* 0x000fe20000410000 */
[-C--:B------:R-:W-:Y:S01]  /*23b0*/  FFMA.FTZ R84, R171, R117.reuse, R118 ;  /* 0x00000075ab547223 */ /* 0x080fe20000010076 */
[----:B------:R-:W-:Y:S01]  /*23c0*/  FMUL.FTZ R182, R186, R116 ;  /* 0x00000074bab67220 */ /* 0x000fe20000410000 */
[----:B------:R-:W-:Y:S01]  /*23d0*/  FFMA.FTZ R106, R87, R86, R106 ;  /* 0x00000056576a7223 */ /* 0x000fe2000001006a */
[----:B------:R-:W-:Y:S01]  /*23e0*/  FFMA.FTZ R86, R164, R117, R118 ;  /* 0x00000075a4567223 */ /* 0x000fe20000010076 */
[----:B------:R-:W-:Y:S01]  /*23f0*/  FADD.FTZ R84, R169, -R84 ;  /* 0x80000054a9547221 */ /* 0x000fe20000010000 */
[----:B------:R-:W-:Y:S01]  /*2400*/  FMUL.FTZ R177, R181, R116 ;  /* 0x00000074b5b17220 */ /* 0x000fe20000410000 */
[----:B------:R-:W-:Y:S02]  /*2410*/  HADD2.F32 R114, -RZ, R114.H1_H1 ;  /* 0x30000072ff727230 */ /* 0x000fe40000004100 */
[----:B------:R-:W-:Y:S01]  /*2420*/  FADD.FTZ R86, R165, -R86 ;  /* 0x80000056a5567221 */ /* 0x000fe20000010000 */
[----:B------:R-:W-:Y:S01]  /*2430*/  FMUL.FTZ R175, R173, R84 ;  /* 0x00000054adaf7220 */ /* 0x000fe20000410000 */
[----:B------:R-:W-:Y:S01]  /*2440*/  FFMA.FTZ R104, R177, R85, R104 ;  /* 0x00000055b1687223 */ /* 0x000fe20000010068 */
[----:B------:R-:W-:Y:S01]  /*2450*/  FFMA.FTZ R85, R170, R117, R118 ;  /* 0x00000075aa557223 */ /* 0x000fe20000010076 */
[----:B------:R-:W-:-:S02]  /*2460*/  HADD2.F32 R84, -RZ, R113.H0_H0 ;  /* 0x20000071ff547230 */ /* 0x000fc40000004100 */
[----:B------:R-:W-:Y:S01]  /*2470*/  FMUL.FTZ R119, R175, R116 ;  /* 0x00000074af777220 */ /* 0x000fe20000410000 */
[----:B------:R-:W-:Y:S01]  /*2480*/  FMUL.FTZ R183, R173, R86 ;  /* 0x00000056adb77220 */ /* 0x000fe20000410000 */
[----:B------:R-:W-:Y:S01]  /*2490*/  FADD.FTZ R86, R168, -R85 ;  /* 0x80000055a8567221 */ /* 0x000fe20000010000 */
[--C-:B------:R-:W-:Y:S02]  /*24a0*/  HADD2.F32 R85, -RZ, R67.reuse.H1_H1 ;  /* 0x30000043ff557230 */ /* 0x100fe40000004100 */
[----:B------:R-:W-:Y:S01]  /*24b0*/  FFMA.FTZ R110, R119, R84, R110 ;  /* 0x00000054776e7223 */ /* 0x000fe2000001006e */
[----:B------:R-:W-:Y:S02]  /*24c0*/  HADD2.F32 R84, -RZ, R67.H0_H0 ;  /* 0x20000043ff547230 */ /* 0x000fe40000004100 */
[----:B------:R-:W-:Y:S01]  /*24d0*/  FMUL.FTZ R179, R173, R86 ;  /* 0x00000056adb37220 */ /* 0x000fe20000410000 */
[----:B------:R-:W-:Y:S02]  /*24e0*/  HADD2.F32 R113, -RZ, R113.H1_H1 ;  /* 0x30000071ff717230 */ /* 0x000fe40000004100 */
[-C--:B------:R-:W-:Y:S01]  /*24f0*/  FMUL.FTZ R178, R183, R116.reuse ;  /* 0x00000074b7b27220 */ /* 0x080fe20000410000 */
[----:B------:R-:W-:Y:S01]  /*2500*/  FMUL.FTZ R189, R182, R85 ;  /* 0x00000055b6bd7220 */ /* 0x000fe20000410000 */
[----:B------:R-:W-:Y:S01]  /*2510*/  FMUL.FTZ R180, R179, R116 ;  /* 0x00000074b3b47220 */ /* 0x000fe20000410000 */
[----:B------:R-:W-:Y:S01]  /*2520*/  FMUL.FTZ R184, R87, R84 ;  /* 0x0000005457b87220 */ /* 0x000fe20000410000 */
[----:B------:R-:W-:-:S02]  /*2530*/  HADD2.F32 R84, -RZ, R66.H0_H0 ;  /* 0x20000042ff547230 */ /* 0x000fc40000004100 */
[-CC-:B------:R-:W-:Y:S01]  /*2540*/  FFMA.FTZ R85, R3, R117.reuse, R118.reuse ;  /* 0x0000007503557223 */ /* 0x180fe20000010076 */
[----:B------:R-:W-:Y:S01]  /*2550*/  FFMA.FTZ R87, R174, R117, R118 ;  /* 0x00000075ae577223 */ /* 0x000fe20000010076 */
[----:B------:R-:W-:Y:S01]  /*2560*/  FFMA.FTZ R105, R178, R114, R105 ;  /* 0x00000072b2697223 */ /* 0x000fe20000010069 */
[----:B------:R-:W-:Y:S01]  /*2570*/  FFMA.FTZ R111, R180, R113, R111 ;  /* 0x00000071b46f7223 */ /* 0x000fe2000001006f */
[----:B------:R-:W-:Y:S01]  /*2580*/  FFMA.FTZ R107, R182, R115, R107 ;  /* 0x00000073b66b7223 */ /* 0x000fe2000001006b */
[----:B------:R-:W-:Y:S02]  /*2590*/  HADD2.F32 R113, -RZ, R66.H1_H1 ;  /* 0x30000042ff717230 */ /* 0x000fe40000004100 */
[----:B------:R-:W-:Y:S01]  /*25a0*/  FMUL.FTZ R182, R177, R84 ;  /* 0x00000054b1b67220 */ /* 0x000fe20000410000 */
[----:B------:R-:W-:Y:S02]  /*25b0*/  HADD2.F32 R114, -RZ, R65.H0_H0 ;  /* 0x20000041ff727230 */ /* 0x000fe40000004100 */
[----:B------:R-:W-:Y:S01]  /*25c0*/  FADD.FTZ R84, R176, -R85 ;  /* 0x80000055b0547221 */ /* 0x000fe20000010000 */
[----:B------:R-:W-:-:S02]  /*25d0*/  HADD2.F32 R86, -RZ, R112.H0_H0 ;  /* 0x20000070ff567230 */ /* 0x000fc40000004100 */
[----:B------:R-:W-:Y:S01]  /*25e0*/  FMUL.FTZ R185, R178, R113 ;  /* 0x00000071b2b97220 */ /* 0x000fe20000410000 */
[----:B------:R-:W-:Y:S02]  /*25f0*/  HADD2.F32 R115, -RZ, R112.H1_H1 ;  /* 0x30000070ff737230 */ /* 0x000fe40000004100 */
[----:B------:R-:W-:Y:S01]  /*2600*/  FADD.FTZ R112, R172, -R87 ;  /* 0x80000057ac707221 */ /* 0x000fe20000010000 */
[----:B------:R-:W-:Y:S01]  /*2610*/  FMUL.FTZ R177, R119, R114 ;  /* 0x0000007277b17220 */ /* 0x000fe20000410000 */
[C---:B------:R-:W-:Y:S01]  /*2620*/  FMUL.FTZ R113, R173.reuse, R84 ;  /* 0x00000054ad717220 */ /* 0x040fe20000410000 */
[----:B------:R-:W-:Y:S02]  /*2630*/  HADD2.F32 R119, -RZ, R65.H1_H1 ;  /* 0x30000041ff777230 */ /* 0x000fe40000004100 */
[----:B------:R-:W-:Y:S01]  /*2640*/  FMUL.FTZ R114, R173, R112 ;  /* 0x00000070ad727220 */ /* 0x000fe20000410000 */
[--C-:B------:R-:W-:Y:S02]  /*2650*/  HADD2.F32 R84, -RZ, R64.reuse.H0_H0 ;  /* 0x20000040ff547230 */ /* 0x100fe40000004100 */
[----:B------:R-:W-:Y:S01]  /*2660*/  FMUL.FTZ R85, R113, R116 ;  /* 0x0000007471557220 */ /* 0x000fe20000410000 */
[----:B------:R-:W-:-:S02]  /*2670*/  HADD2.F32 R87, -RZ, R64.H1_H1 ;  /* 0x30000040ff577230 */ /* 0x000fc40000004100 */
[----:B------:R-:W-:Y:S01]  /*2680*/  FMUL.FTZ R178, R114, R116 ;  /* 0x0000007472b27220 */ /* 0x000fe20000410000 */
[----:B------:R-:W-:Y:S01]  /*2690*/  FMUL.FTZ R180, R180, R119 ;  /* 0x00000077b4b47220 */ /* 0x000fe20000410000 */
[C---:B------:R-:W-:Y:S01]  /*26a0*/  FMUL.FTZ R112, R85.reuse, R84 ;  /* 0x0000005455707220 */ /* 0x040fe20000410000 */
[----:B------:R-:W-:Y:S01]  /*26b0*/  FFMA.FTZ R108, R85, R86, R108 ;  /* 0x00000056556c7223 */ /* 0x000fe2000001006c */
[C---:B------:R-:W-:Y:S01]  /*26c0*/  FMUL.FTZ R119, R178.reuse, R87 ;  /* 0x00000057b2777220 */ /* 0x040fe20000410000 */
[----:B------:R-:W-:Y:S01]  /*26d0*/  FFMA.FTZ R109, R178, R115, R109 ;  /* 0x00000073b26d7223 */ /* 0x000fe2000001006d */
[----:B------:R-:W-:Y:S02]  /*26e0*/  F2FP.F16.F32.PACK_AB R84, R114, R113 ;  /* 0x000000717254723e */ /* 0x000fe400000000ff */
[----:B------:R-:W-:Y:S02]  /*26f0*/  F2FP.F16.F32.PACK_AB R87, R186, R187 ;  /* 0x000000bbba57723e */ /* 0x000fe400000000ff */
[----:B------:R-:W-:-:S02]  /*2700*/  F2FP.F16.F32.PACK_AB R86, R183, R181 ;  /* 0x000000b5b756723e */ /* 0x000fc400000000ff */
[----:B------:R-:W-:Y:S02]  /*2710*/  F2FP.F16.F32.PACK_AB R85, R179, R175 ;  /* 0x000000afb355723e */ /* 0x000fe400000000ff */
[----:B------:R-:W-:Y:S02]  /*2720*/  F2FP.F16.F32.PACK_AB R115, R189, R184 ;  /* 0x000000b8bd73723e */ /* 0x000fe400000000ff */
[----:B------:R-:W-:Y:S02]  /*2730*/  F2FP.F16.F32.PACK_AB R114, R185, R182 ;  /* 0x000000b6b972723e */ /* 0x000fe400000000ff */
[----:B------:R-:W-:Y:S02]  /*2740*/  F2FP.F16.F32.PACK_AB R113, R180, R177 ;  /* 0x000000b1b471723e */ /* 0x000fe400000000ff */
[----:B------:R-:W-:-:S07]  /*2750*/  F2FP.F16.F32.PACK_AB R112, R119, R112 ;  /* 0x000000707770723e */ /* 0x000fce00000000ff */
.L_x_1142:
[----:B------:R-:W0:Y:S08]  /*2760*/  @P0 LDC.64 R178, c[0x0][0x478] ;  /* 0x00011e00ffb20b82 */ /* 0x000e300000000a00 */
[----:B------:R-:W1:Y:S01]  /*2770*/  LDC.64 R180, c[0x0][0x468] ;  /* 0x00011a00ffb47b82 */ /* 0x000e620000000a00 */
[----:B0-----:R-:W-:-:S05]  /*2780*/  @P0 IMAD.WIDE.U32 R178, R0, 0x10, R178 ;  /* 0x0000001000b20825 */ /* 0x001fca00078e00b2 */
[----:B------:R0:W-:Y:S01]  /*2790*/  @P0 STG.E.128 desc[UR4][R178.64], R84 ;  /* 0x00000054b2000986 */ /* 0x0001e2000c101d04 */
[C---:B-1----:R-:W-:Y:S01]  /*27a0*/  IMAD.WIDE.U32 R180, R0.reuse, 0x10, R180 ;  /* 0x0000001000b47825 */ /* 0x042fe200078e00b4 */
[----:B------:R-:W-:-:S04]  /*27b0*/  IADD3 R0, PT, PT, R0, 0x80, RZ ;  /* 0x0000008000007810 */ /* 0x000fc80007ffe0ff */
[----:B------:R0:W-:Y:S03]  /*27c0*/  STG.E.128 desc[UR4][R180.64], R112 ;  /* 0x00000070b4007986 */ /* 0x0001e6000c101d04 */
.L_x_1140:
[----:B------:R-:W-:Y:S05]  /*27d0*/  BSYNC.RECONVERGENT B1 ;  /* 0x0000000000017941 */ /* 0x000fea0003800200 */
.L_x_1139:
        /* <DEDUP_REMOVED lines=10> */
[--C-:B-----5:R-:W-:Y:S02]  /*2880*/  HADD2.F32 R86, -RZ, R115.reuse.H0_H0 ;  /* 0x20000073ff567230 */ /* 0x120fe40000004100 */
[----:B------:R-:W-:Y:S01]  /*2890*/  FADD.FTZ R84, R146, -R85 ;  /* 0x8000005592547221 */ /* 0x000fe20000010000 */
[----:B------:R-:W-:Y:S01]  /*28a0*/  FFMA.FTZ R85, R151, R117, R118 ;  /* 0x0000007597557223 */ /* 0x000fe20000010076 */
[----:B------:R-:W-:Y:S01]  /*28b0*/  FADD.FTZ R178, R145, -R178 ;  /* 0x800000b291b27221 */ /* 0x000fe20000010000 */
[----:B------:R-:W-:Y:S02]  /*28c0*/  HADD2.F32 R115, -RZ, R115.H1_H1 ;  /* 0x30000073ff737230 */ /* 0x000fe40000004100 */
        /* <DEDUP_REMOVED lines=10> */
[----:B------:R-:W-:Y:S01]  /*2970*/  FMUL.FTZ R175, R181, R116 ;  /* 0x00000074b5af7220 */ /* 0x000fe20000410000 */
[----:B------:R-:W-:Y:S01]  /*2980*/  FADD.FTZ R84, R153, -R84 ;  /* 0x8000005499547221 */ /* 0x000fe20000010000 */
[----:B------:R-:W-:Y:S01]  /*2990*/  FFMA.FTZ R99, R182, R115, R99 ;  /* 0x00000073b6637223 */ /* 0x000fe20000010063 */
[----:B------:R-:W-:Y:S01]  /*29a0*/  FADD.FTZ R86, R149, -R86 ;  /* 0x8000005695567221 */ /* 0x000fe20000010000 */
[----:B------:R-:W-:Y:S01]  /*29b0*/  FFMA.FTZ R96, R175, R85, R96 ;  /* 0x00000055af607223 */ /* 0x000fe20000010060 */
[----:B------:R-:W-:Y:S01]  /*29c0*/  FFMA.FTZ R85, R154, R117, R118 ;  /* 0x000000759a557223 */ /* 0x000fe20000010076 */
[C---:B------:R-:W-:Y:S01]  /*29d0*/  FMUL.FTZ R119, R173.reuse, R84 ;  /* 0x00000054ad777220 */ /* 0x040fe20000410000 */
[----:B------:R-:W-:Y:S01]  /*29e0*/  FMUL.FTZ R183, R173, R86 ;  /* 0x00000056adb77220 */ /* 0x000fe20000410000 */
[----:B------:R-:W-:-:S02]  /*29f0*/  HADD2.F32 R84, -RZ, R113.H0_H0 ;  /* 0x20000071ff547230 */ /* 0x000fc40000004100 */
[----:B------:R-:W-:Y:S01]  /*2a00*/  FADD.FTZ R86, R152, -R85 ;  /* 0x8000005598567221 */ /* 0x000fe20000010000 */
[-C--:B------:R-:W-:Y:S01]  /*2a10*/  FMUL.FTZ R115, R119, R116.reuse ;  /* 0x0000007477737220 */ /* 0x080fe20000410000 */
[--C-:B------:R-:W-:Y:S02]  /*2a20*/  HADD2.F32 R85, -RZ, R83.reuse.H1_H1 ;  /* 0x30000053ff557230 */ /* 0x100fe40000004100 */
[----:B------:R-:W-:Y:S01]  /*2a30*/  FMUL.FTZ R178, R183, R116 ;  /* 0x00000074b7b27220 */ /* 0x000fe20000410000 */
[----:B------:R-:W-:Y:S01]  /*2a40*/  FMUL.FTZ R177, R173, R86 ;  /* 0x00000056adb17220 */ /* 0x000fe20000410000 */
[----:B------:R-:W-:Y:S01]  /*2a50*/  FFMA.FTZ R102, R115, R84, R102 ;  /* 0x0000005473667223 */ /* 0x000fe20000010066 */
[----:B------:R-:W-:Y:S02]  /*2a60*/  HADD2.F32 R84, -RZ, R83.H0_H0 ;  /* 0x20000053ff547230 */ /* 0x000fe40000004100 */
[----:B------:R-:W-:Y:S01]  /*2a70*/  FMUL.FTZ R189, R182, R85 ;  /* 0x00000055b6bd7220 */ /* 0x000fe20000410000 */
[----:B------:R-:W-:-:S02]  /*2a80*/  HADD2.F32 R114, -RZ, R114.H1_H1 ;  /* 0x30000072ff727230 */ /* 0x000fc40000004100 */
[----:B------:R-:W-:Y:S01]  /*2a90*/  FMUL.FTZ R180, R177, R116 ;  /* 0x00000074b1b47220 */ /* 0x000fe20000410000 */
[----:B------:R-:W-:Y:S02]  /*2aa0*/  HADD2.F32 R113, -RZ, R113.H1_H1 ;  /* 0x30000071ff717230 */ /* 0x000fe40000004100 */
[----:B------:R-:W-:Y:S01]  /*2ab0*/  FMUL.FTZ R184, R179, R84 ;  /* 0x00000054b3b87220 */ /* 0x000fe20000410000 */
[--C-:B------:R-:W-:Y:S02]  /*2ac0*/  HADD2.F32 R86, -RZ, R112.reuse.H0_H0 ;  /* 0x20000070ff567230 */ /* 0x100fe40000004100 */
[----:B------:R-:W-:Y:S01]  /*2ad0*/  FFMA.FTZ R85, R158, R117, R118 ;  /* 0x000000759e557223 */ /* 0x000fe20000010076 */
[----:B------:R-:W-:Y:S02]  /*2ae0*/  HADD2.F32 R87, -RZ, R112.H1_H1 ;  /* 0x30000070ff577230 */ /* 0x000fe40000004100 */
[----:B------:R-:W-:Y:S01]  /*2af0*/  FFMA.FTZ R97, R178, R114, R97 ;  /* 0x00000072b2617223 */ /* 0x000fe20000010061 */
[----:B------:R-:W-:-:S02]  /*2b00*/  HADD2.F32 R112, -RZ, R82.H0_H0 ;  /* 0x20000052ff707230 */ /* 0x000fc40000004100 */
[----:B------:R-:W-:Y:S01]  /*2b10*/  FFMA.FTZ R84, R159, R117, R118 ;  /* 0x000000759f547223 */ /* 0x000fe20000010076 */
[----:B------:R-:W-:Y:S01]  /*2b20*/  FFMA.FTZ R103, R180, R113, R103 ;  /* 0x00000071b4677223 */ /* 0x000fe20000010067 */
[--C-:B------:R-:W-:Y:S02]  /*2b30*/  HADD2.F32 R114, -RZ, R81.reuse.H0_H0 ;  /* 0x20000051ff727230 */ /* 0x100fe40000004100 */
[----:B------:R-:W-:Y:S02]  /*2b40*/  HADD2.F32 R113, -RZ, R82.H1_H1 ;  /* 0x30000052ff717230 */ /* 0x000fe40000004100 */
[----:B------:R-:W-:Y:S01]  /*2b50*/  FMUL.FTZ R182, R175, R112 ;  /* 0x00000070afb67220 */ /* 0x000fe20000410000 */
[----:B------:R-:W-:Y:S01]  /*2b60*/  FADD.FTZ R112, R156, -R85 ;  /* 0x800000559c707221 */ /* 0x000fe20000010000 */
[----:B------:R-:W-:Y:S01]  /*2b70*/  FADD.FTZ R84, R157, -R84 ;  /* 0x800000549d547221 */ /* 0x000fe20000010000 */
[----:B------:R-:W-:Y:S01]  /*2b80*/  FMUL.FTZ R175, R115, R114 ;  /* 0x0000007273af7220 */ /* 0x000fe20000410000 */
[----:B------:R-:W-:Y:S01]  /*2b90*/  FMUL.FTZ R185, R178, R113 ;  /* 0x00000071b2b97220 */ /* 0x000fe20000410000 */
[C---:B------:R-:W-:Y:S01]  /*2ba0*/  FMUL.FTZ R114, R173.reuse, R112 ;  /* 0x00000070ad727220 */ /* 0x040fe20000410000 */
[----:B------:R-:W-:Y:S01]  /*2bb0*/  FMUL.FTZ R113, R173, R84 ;  /* 0x00000054ad717220 */ /* 0x000fe20000410000 */
[----:B------:R-:W-:-:S02]  /*2bc0*/  HADD2.F32 R179, -RZ, R81.H1_H1 ;  /* 0x30000051ffb37230 */ /* 0x000fc40000004100 */
[--C-:B------:R-:W-:Y:S02]  /*2bd0*/  HADD2.F32 R84, -RZ, R80.reuse.H0_H0 ;  /* 0x20000050ff547230 */ /* 0x100fe40000004100 */
[-C--:B------:R-:W-:Y:S01]  /*2be0*/  FMUL.FTZ R178, R114, R116.reuse ;  /* 0x0000007472b27220 */ /* 0x080fe20000410000 */
[----:B------:R-:W-:Y:S02]  /*2bf0*/  HADD2.F32 R115, -RZ, R80.H1_H1 ;  /* 0x30000050ff737230 */ /* 0x000fe40000004100 */
[----:B------:R-:W-:Y:S01]  /*2c00*/  FMUL.FTZ R85, R113, R116 ;  /* 0x0000007471557220 */ /* 0x000fe20000410000 */
[----:B------:R-:W-:Y:S01]  /*2c10*/  FMUL.FTZ R180, R180, R179 ;  /* 0x000000b3b4b47220 */ /* 0x000fe20000410000 */
[----:B------:R-:W-:Y:S01]  /*2c20*/  FFMA.FTZ R190, R178, R87, R101 ;  /* 0x00000057b2be7223 */ /* 0x000fe20000010065 */
[----:B------:R-:W-:Y:S01]  /*2c30*/  F2FP.F16.F32.PACK_AB R87, R186, R187 ;  /* 0x000000bbba57723e */ /* 0x000fe200000000ff */
[C---:B------:R-:W-:Y:S01]  /*2c40*/  FMUL.FTZ R112, R85.reuse, R84 ;  /* 0x0000005455707220 */ /* 0x040fe20000410000 */
[----:B------:R-:W-:Y:S01]  /*2c50*/  FMUL.FTZ R101, R178, R115 ;  /* 0x00000073b2657220 */ /* 0x000fe20000410000 */
[----:B------:R-:W-:Y:S01]  /*2c60*/  FFMA.FTZ R188, R85, R86, R100 ;  /* 0x0000005655bc7223 */ /* 0x000fe20000010064 */
[----:B------:R-:W-:-:S02]  /*2c70*/  F2FP.F16.F32.PACK_AB R84, R114, R113 ;  /* 0x000000717254723e */ /* 0x000fc400000000ff */
[----:B------:R-:W-:Y:S02]  /*2c80*/  F2FP.F16.F32.PACK_AB R86, R183, R181 ;  /* 0x000000b5b756723e */ /* 0x000fe400000000ff */
[----:B------:R-:W-:Y:S02]  /*2c90*/  F2FP.F16.F32.PACK_AB R85, R177, R119 ;  /* 0x00000077b155723e */ /* 0x000fe400000000ff */
[----:B------:R-:W-:Y:S02]  /*2ca0*/  F2FP.F16.F32.PACK_AB R115, R189, R184 ;  /* 0x000000b8bd73723e */ /* 0x000fe400000000ff */
[----:B------:R-:W-:Y:S02]  /*2cb0*/  F2FP.F16.F32.PACK_AB R114, R185, R182 ;  /* 0x000000b6b972723e */ /* 0x000fe400000000ff */
[----:B------:R-:W-:Y:S02]  /*2cc0*/  F2FP.F16.F32.PACK_AB R113, R180, R175 ;  /* 0x000000afb471723e */ /* 0x000fe400000000ff */
[----:B------:R-:W-:Y:S01]  /*2cd0*/  F2FP.F16.F32.PACK_AB R112, R101, R112 ;  /* 0x000000706570723e */ /* 0x000fe200000000ff */
[----:B------:R-:W-:Y:S06]  /*2ce0*/  BRA `(.L_x_1146) ;  /* 0x0000000400107947 */ /* 0x000fec0003800000 */
.L_x_1145:
[-CC-:B------:R-:W-:Y:S01]  /*2cf0*/  FFMA.FTZ R119, R147, R117.reuse, R118.reuse ;  /* 0x0000007593777223 */ /* 0x180fe20000010076 */
[-CC-:B------:R-:W-:Y:S01]  /*2d00*/  FFMA.FTZ R180, R144, R117.reuse, R118.reuse ;  /* 0x0000007590b47223 */ /* 0x180fe20000010076 */
[----:B-----5:R-:W-:Y:S02]  /*2d10*/  HADD2.F32 R177, -RZ, R115.H0_H0 ;  /* 0x20000073ffb17230 */ /* 0x020fe40000004100 */
[----:B------:R-:W-:Y:S01]  /*2d20*/  FADD.FTZ R178, R146, -R119 ;  /* 0x8000007792b27221 */ /* 0x000fe20000010000 */
[-C--:B------:R-:W-:Y:S01]  /*2d30*/  FFMA.FTZ R119, R151, R117.reuse, R118 ;  /* 0x0000007597777223 */ /* 0x080fe20000010076 */
[----:B------:R-:W-:Y:S01]  /*2d40*/  FADD.FTZ R180, R145, -R180 ;  /* 0x800000b491b47221 */ /* 0x000fe20000010000 */
[----:B------:R-:W-:Y:S02]  /*2d50*/  HADD2.F32 R188, -RZ, R112.H0_H0 ;  /* 0x20000070ffbc7230 */ /* 0x000fe40000004100 */
[C---:B------:R-:W-:Y:S01]  /*2d60*/  FMUL.FTZ R175, R173.reuse, R178 ;  /* 0x000000b2adaf7220 */ /* 0x040fe20000410000 */
[----:B------:R-:W-:Y:S01]  /*2d70*/  FADD.FTZ R178, R150, -R119 ;  /* 0x8000007796b27221 */ /* 0x000fe20000010000 */
[----:B------:R-:W-:Y:S01]  /*2d80*/  FMUL.FTZ R119, R173, R180 ;  /* 0x000000b4ad777220 */ /* 0x000fe20000410000 */
[----:B------:R-:W-:Y:S01]  /*2d90*/  FFMA.FTZ R180, R148, R117, R118 ;  /* 0x0000007594b47223 */ /* 0x000fe20000010076 */
[----:B------:R-:W-:-:S02]  /*2da0*/  FMUL.FTZ R179, R175, R116 ;  /* 0x00000074afb37220 */ /* 0x000fc40000410000 */
[----:B------:R-:W-:Y:S01]  /*2db0*/  FMUL.FTZ R184, R119, R116 ;  /* 0x0000007477b87220 */ /* 0x000fe20000410000 */
[--C-:B------:R-:W-:Y:S02]  /*2dc0*/  HADD2.F32 R119, -RZ, R114.reuse.H0_H0 ;  /* 0x20000072ff777230 */ /* 0x100fe40000004100 */
[----:B------:R-:W-:Y:S01]  /*2dd0*/  FFMA.FTZ R98, R179, R177, R98 ;  /* 0x000000b1b3627223 */ /* 0x000fe20000010062 */
[----:B------:R-:W-:Y:S02]  /*2de0*/  HADD2.F32 R177, -RZ, R115.H1_H1 ;  /* 0x30000073ffb17230 */ /* 0x000fe40000004100 */
[----:B------:R-:W-:Y:S01]  /*2df0*/  FMUL.FTZ R115, R173, R178 ;  /* 0x000000b2ad737220 */ /* 0x000fe20000410000 */
[-C--:B------:R-:W-:Y:S01]  /*2e00*/  FFMA.FTZ R178, R155, R117.reuse, R118 ;  /* 0x000000759bb27223 */ /* 0x080fe20000010076 */
[----:B------:R-:W-:Y:S02]  /*2e10*/  FADD.FTZ R180, R149, -R180 ;  /* 0x800000b495b47221 */ /* 0x000fe40000010000 */
[----:B------:R-:W-:Y:S01]  /*2e20*/  FMUL.FTZ R175, R115, R116 ;  /* 0x0000007473af7220 */ /* 0x000fe20000410000 */
[----:B------:R-:W-:Y:S01]  /*2e30*/  FFMA.FTZ R115, R154, R117, R118 ;  /* 0x000000759a737223 */ /* 0x000fe20000010076 */
[----:B------:R-:W-:Y:S01]  /*2e40*/  FADD.FTZ R178, R153, -R178 ;  /* 0x800000b299b27221 */ /* 0x000fe20000010000 */
[----:B------:R-:W-:Y:S01]  /*2e50*/  FFMA.FTZ R99, R184, R177, R99 ;  /* 0x000000b1b8637223 */ /* 0x000fe20000010063 */
[----:B------:R-:W-:Y:S01]  /*2e60*/  FFMA.FTZ R96, R175, R119, R96 ;  /* 0x00000077af607223 */ /* 0x000fe20000010060 */
[C---:B------:R-:W-:Y:S01]  /*2e70*/  FMUL.FTZ R119, R173.reuse, R180 ;  /* 0x000000b4ad777220 */ /* 0x040fe20000410000 */
[----:B------:R-:W-:Y:S01]  /*2e80*/  FADD.FTZ R180, R152, -R115 ;  /* 0x8000007398b47221 */ /* 0x000fe20000010000 */
[----:B------:R-:W-:Y:S01]  /*2e90*/  FMUL.FTZ R115, R173, R178 ;  /* 0x000000b2ad737220 */ /* 0x000fe20000410000 */
[----:B------:R-:W-:-:S02]  /*2ea0*/  HADD2.F32 R177, -RZ, R114.H1_H1 ;  /* 0x30000072ffb17230 */ /* 0x000fc40000004100 */
[-C--:B------:R-:W-:Y:S01]  /*2eb0*/  FMUL.FTZ R182, R119, R116.reuse ;  /* 0x0000007477b67220 */ /* 0x080fe20000410000 */
[--C-:B------:R-:W-:Y:S02]  /*2ec0*/  HADD2.F32 R114, -RZ, R113.reuse.H0_H0 ;  /* 0x20000071ff727230 */ /* 0x100fe40000004100 */
[----:B------:R-:W-:Y:S01]  /*2ed0*/  FMUL.FTZ R115, R115, R116 ;  /* 0x0000007473737220 */ /* 0x000fe20000410000 */
[----:B------:R-:W-:Y:S01]  /*2ee0*/  FMUL.FTZ R119, R173, R180 ;  /* 0x000000b4ad777220 */ /* 0x000fe20000410000 */
[----:B------:R-:W-:Y:S02]  /*2ef0*/  HADD2.F32 R113, -RZ, R113.H1_H1 ;  /* 0x30000071ff717230 */ /* 0x000fe40000004100 */
[----:B------:R-:W-:Y:S01]  /*2f00*/  FFMA.FTZ R97, R182, R177, R97 ;  /* 0x000000b1b6617223 */ /* 0x000fe20000010061 */
[----:B------:R-:W-:Y:S01]  /*2f10*/  FFMA.FTZ R102, R115, R114, R102 ;  /* 0x0000007273667223 */ /* 0x000fe20000010066 */
[--C-:B------:R-:W-:Y:S02]  /*2f20*/  HADD2.F32 R114, -RZ, R83.reuse.H0_H0 ;  /* 0x20000053ff727230 */ /* 0x100fe40000004100 */
[----:B------:R-:W-:Y:S01]  /*2f30*/  FMUL.FTZ R180, R119, R116 ;  /* 0x0000007477b47220 */ /* 0x000fe20000410000 */
[----:B------:R-:W-:-:S02]  /*2f40*/  HADD2.F32 R177, -RZ, R83.H1_H1 ;  /* 0x30000053ffb17230 */ /* 0x000fc40000004100 */
[----:B------:R-:W-:Y:S02]  /*2f50*/  HADD2.F32 R119, -RZ, R112.H1_H1 ;  /* 0x30000070ff777230 */ /* 0x000fe40000004100 */
[----:B------:R-:W-:Y:S01]  /*2f60*/  FMUL.FTZ R181, R179, R114 ;  /* 0x00000072b3b57220 */ /* 0x000fe20000410000 */
[--C-:B------:R-:W-:Y:S02]  /*2f70*/  HADD2.F32 R114, -RZ, R82.reuse.H0_H0 ;  /* 0x20000052ff727230 */ /* 0x100fe40000004100 */
[----:B------:R-:W-:Y:S01]  /*2f80*/  FFMA.FTZ R103, R180, R113, R103 ;  /* 0x00000071b4677223 */ /* 0x000fe20000010067 */
[-CC-:B------:R-:W-:Y:S01]  /*2f90*/  FFMA.FTZ R112, R159, R117.reuse, R118.reuse ;  /* 0x000000759f707223 */ /* 0x180fe20000010076 */
[----:B------:R-:W-:Y:S01]  /*2fa0*/  FFMA.FTZ R113, R158, R117, R118 ;  /* 0x000000759e717223 */ /* 0x000fe20000010076 */
[----:B------:R-:W-:Y:S02]  /*2fb0*/  HADD2.F32 R178, -RZ, R81.H0_H0 ;  /* 0x20000051ffb27230 */ /* 0x000fe40000004100 */
[----:B------:R-:W-:Y:S01]  /*2fc0*/  FMUL.FTZ R179, R175, R114 ;  /* 0x00000072afb37220 */ /* 0x000fe20000410000 */
[----:B------:R-:W-:Y:S01]  /*2fd0*/  FMUL.FTZ R184, R184, R177 ;  /* 0x000000b1b8b87220 */ /* 0x000fe20000410000 */
[----:B------:R-:W-:Y:S01]  /*2fe0*/  FADD.FTZ R112, R157, -R112 ;  /* 0x800000709d707221 */ /* 0x000fe20000010000 */
[----:B------:R-:W-:Y:S01]  /*2ff0*/  FADD.FTZ R114, R156, -R113 ;  /* 0x800000719c727221 */ /* 0x000fe20000010000 */
[----:B------:R-:W-:-:S02]  /*3000*/  HADD2.F32 R177, -RZ, R82.H1_H1 ;  /* 0x30000052ffb17230 */ /* 0x000fc40000004100 */
[----:B------:R-:W-:Y:S01]  /*3010*/  FMUL.FTZ R178, R115, R178 ;  /* 0x000000b273b27220 */ /* 0x000fe20000410000 */
[C---:B------:R-:W-:Y:S01]  /*3020*/  FMUL.FTZ R113, R173.reuse, R112 ;  /* 0x00000070ad717220 */ /* 0x040fe20000410000 */
[----:B------:R-:W-:Y:S01]  /*3030*/  FMUL.FTZ R115, R173, R114 ;  /* 0x00000072ad737220 */ /* 0x000fe20000410000 */
[--C-:B------:R-:W-:Y:S02]  /*3040*/  HADD2.F32 R112, -RZ, R80.reuse.H0_H0 ;  /* 0x20000050ff707230 */ /* 0x100fe40000004100 */
[----:B------:R-:W-:Y:S01]  /*3050*/  FMUL.FTZ R182, R182, R177 ;  /* 0x000000b1b6b67220 */ /* 0x000fe20000410000 */
[----:B------:R-:W-:Y:S02]  /*3060*/  HADD2.F32 R177, -RZ, R81.H1_H1 ;  /* 0x30000051ffb17230 */ /* 0x000fe40000004100 */
[-C--:B------:R-:W-:Y:S01]  /*3070*/  FMUL.FTZ R113, R113, R116.reuse ;  /* 0x0000007471717220 */ /* 0x080fe20000410000 */
[----:B------:R-:W-:Y:S02]  /*3080*/  HADD2.F32 R175, -RZ, R80.H1_H1 ;  /* 0x30000050ffaf7230 */ /* 0x000fe40000004100 */
[----:B------:R-:W-:Y:S01]  /*3090*/  FMUL.FTZ R190, R115, R116 ;  /* 0x0000007473be7220 */ /* 0x000fe20000410000 */
[----:B------:R-:W-:Y:S01]  /*30a0*/  F2FP.F16.F32.PACK_AB R115, R184, R181 ;  /* 0x000000b5b873723e */ /* 0x000fe200000000ff */
[----:B------:R-:W-:Y:S01]  /*30b0*/  FMUL.FTZ R177, R180, R177 ;  /* 0x000000b1b4b17220 */ /* 0x000fe20000410000 */
[C---:B------:R-:W-:Y:S01]  /*30c0*/  FMUL.FTZ R112, R113.reuse, R112 ;  /* 0x0000007071707220 */ /* 0x040fe20000410000 */
[C---:B------:R-:W-:Y:S01]  /*30d0*/  FMUL.FTZ R175, R190.reuse, R175 ;  /* 0x000000afbeaf7220 */ /* 0x040fe20000410000 */
[----:B------:R-:W-:Y:S01]  /*30e0*/  FFMA.FTZ R188, R113, R188, R100 ;  /* 0x000000bc71bc7223 */ /* 0x000fe20000010064 */
[----:B------:R-:W-:Y:S01]  /*30f0*/  FFMA.FTZ R190, R190, R119, R101 ;  /* 0x00000077bebe7223 */ /* 0x000fe20000010065 */
[----:B------:R-:W-:-:S02]  /*3100*/  F2FP.F16.F32.PACK_AB R114, R182, R179 ;  /* 0x000000b3b672723e */ /* 0x000fc400000000ff */
[----:B------:R-:W-:Y:S02]  /*3110*/  F2FP.F16.F32.PACK_AB R113, R177, R178 ;  /* 0x000000b2b171723e */ /* 0x000fe400000000ff */
[----:B------:R-:W-:-:S07]  /*3120*/  F2FP.F16.F32.PACK_AB R112, R175, R112 ;  /* 0x00000070af70723e */ /* 0x000fce00000000ff */
.L_x_1146:
[----:B------:R-:W0:Y:S08]  /*3130*/  @P0 LDC.64 R100, c[0x0][0x478] ;  /* 0x00011e00ff640b82 */ /* 0x000e300000000a00 */
[----:B------:R-:W1:Y:S01]  /*3140*/  LDC.64 R180, c[0x0][0x468] ;  /* 0x00011a00ffb47b82 */ /* 0x000e620000000a00 */
[----:B0-----:R-:W-:Y:S01]  /*3150*/  @P0 IMAD.WIDE.U32 R178, R0, 0x10, R100 ;  /* 0x0000001000b20825 */ /* 0x001fe200078e0064 */
[----:B------:R-:W-:-:S02]  /*3160*/  MOV R100, R188 ;  /* 0x000000bc00647202 */ /* 0x000fc40000000f00 */
[----:B------:R-:W-:Y:S02]  /*3170*/  MOV R101, R190 ;  /* 0x000000be00657202 */ /* 0x000fe40000000f00 */
[----:B------:R2:W-:Y:S01]  /*3180*/  @P0 STG.E.128 desc[UR4][R178.64], R84 ;  /* 0x00000054b2000986 */ /* 0x0005e2000c101d04 */
[C---:B-1----:R-:W-:Y:S01]  /*3190*/  IMAD.WIDE.U32 R180, R0.reuse, 0x10, R180 ;  /* 0x0000001000b47825 */ /* 0x042fe200078e00b4 */
[----:B------:R-:W-:-:S04]  /*31a0*/  IADD3 R0, PT, PT, R0, 0x80, RZ ;  /* 0x0000008000007810 */ /* 0x000fc80007ffe0ff */
[----:B------:R2:W-:Y:S03]  /*31b0*/  STG.E.128 desc[UR4][R180.64], R112 ;  /* 0x00000070b4007986 */ /* 0x0005e6000c101d04 */
.L_x_1144:
[----:B------:R-:W-:Y:S05]  /*31c0*/  BSYNC.RECONVERGENT B1 ;  /* 0x0000000000017941 */ /* 0x000fea0003800200 */
.L_x_1143:
        /* <DEDUP_REMOVED lines=15> */
[----:B-----5:R-:W-:Y:S01]  /*32c0*/  FMUL.FTZ R186, R173, R186 ;  /* 0x000000baadba7220 */ /* 0x020fe20000410000 */
[-CC-:B------:R-:W-:Y:S01]  /*32d0*/  FFMA.FTZ R85, R138, R117.reuse, R118.reuse ;  /* 0x000000758a557223 */ /* 0x180fe20000010076 */
[----:B------:R-:W-:Y:S01]  /*32e0*/  FFMA.FTZ R117, R142, R117, R118 ;  /* 0x000000758e757223 */ /* 0x000fe20000010076 */
[----:B------:R-:W-:-:S02]  /*32f0*/  HADD2.F32 R177, -RZ, R115.H1_H1 ;  /* 0x30000073ffb17230 */ /* 0x000fc40000004100 */
        /* <DEDUP_REMOVED lines=9> */
[----:B------:R-:W-:Y:S01]  /*3390*/  FFMA.FTZ R91, R184, R177, R91 ;  /* 0x000000b1b85b7223 */ /* 0x000fe2000001005b */
[----:B------:R-:W-:Y:S01]  /*33a0*/  FADD.FTZ R178, R136, -R85 ;  /* 0x8000005588b27221 */ /* 0x000fe20000010000 */
[----:B------:R-:W-:Y:S01]  /*33b0*/  FMUL.FTZ R117, R173, R84 ;  /* 0x00000054ad757220 */ /* 0x000fe20000410000 */
[----:B------:R-:W-:-:S02]  /*33c0*/  HADD2.F32 R118, -RZ, R114.H0_H0 ;  /* 0x20000072ff767230 */ /* 0x000fc40000004100 */
[----:B------:R-:W-:Y:S01]  /*33d0*/  FMUL.FTZ R85, R175, R116 ;  /* 0x00000074af557220 */ /* 0x000fe20000410000 */
[----:B------:R-:W-:Y:S02]  /*33e0*/  HADD2.F32 R177, -RZ, R114.H1_H1 ;  /* 0x30000072ffb17230 */ /* 0x000fe40000004100 */
[C---:B------:R-:W-:Y:S01]  /*33f0*/  FMUL.FTZ R182, R173.reuse, R182 ;  /* 0x000000b6adb67220 */ /* 0x040fe20000410000 */
[--C-:B------:R-:W-:Y:S02]  /*3400*/  HADD2.F32 R84, -RZ, R112.reuse.H0_H0 ;  /* 0x20000070ff547230 */ /* 0x100fe40000004100 */
[C---:B------:R-:W-:Y:S01]  /*3410*/  FMUL.FTZ R178, R173.reuse, R178 ;  /* 0x000000b2adb27220 */ /* 0x040fe20000410000 */
[----:B------:R-:W-:Y:S02]  /*3420*/  HADD2.F32 R87, -RZ, R112.H1_H1 ;  /* 0x30000070ff577230 */ /* 0x000fe40000004100 */
[----:B------:R-:W-:Y:S01]  /*3430*/  FMUL.FTZ R173, R173, R86 ;  /* 0x00000056adad7220 */ /* 0x000fe20000410000 */
[----:B------:R-:W-:-:S02]  /*3440*/  HADD2.F32 R114, -RZ, R115.H0_H0 ;  /* 0x20000073ff727230 */ /* 0x000fc40000004100 */
[----:B------:R-:W-:Y:S01]  /*3450*/  FMUL.FTZ R115, R179, R116 ;  /* 0x00000074b3737220 */ /* 0x000fe20000410000 */
[----:B------:R-:W-:Y:S02]  /*3460*/  HADD2.F32 R181, -RZ, R75.H1_H1 ;  /* 0x3000004bffb57230 */ /* 0x000fe40000004100 */
[----:B------:R-:W-:Y:S02]  /*3470*/  HADD2.F32 R112, -RZ, R74.H0_H0 ;  /* 0x2000004aff707230 */ /* 0x000fe40000004100 */
[----:B------:R-:W-:Y:S01]  /*3480*/  FFMA.FTZ R90, R115, R114, R90 ;  /* 0x00000072735a7223 */ /* 0x000fe2000001005a */
[--C-:B------:R-:W-:Y:S02]  /*3490*/  HADD2.F32 R86, -RZ, R113.reuse.H0_H0 ;  /* 0x20000071ff567230 */ /* 0x100fe40000004100 */
[----:B------:R-:W-:Y:S01]  /*34a0*/  FMUL.FTZ R181, R184, R181 ;  /* 0x000000b5b8b57220 */ /* 0x000fe20000410000 */
[----:B------:R-:W-:Y:S02]  /*34b0*/  HADD2.F32 R113, -RZ, R113.H1_H1 ;  /* 0x30000071ff717230 */ /* 0x000fe40000004100 */
[C---:B------:R-:W-:Y:S01]  /*34c0*/  FFMA.FTZ R184, R85.reuse, R118, R88 ;  /* 0x0000007655b87223 */ /* 0x040fe20000010058 */
[----:B------:R-:W-:Y:S01]  /*34d0*/  FMUL.FTZ R114, R85, R112 ;  /* 0x0000007055727220 */ /* 0x000fe20000410000 */
[----:B------:R-:W-:-:S02]  /*34e0*/  HADD2.F32 R180, -RZ, R75.H0_H0 ;  /* 0x2000004bffb47230 */ /* 0x000fc40000004100 */
[-C--:B------:R-:W-:Y:S01]  /*34f0*/  FMUL.FTZ R112, R178, R116.reuse ;  /* 0x00000074b2707220 */ /* 0x080fe20000410000 */
[--C-:B------:R-:W-:Y:S02]  /*3500*/  HADD2.F32 R88, -RZ, R73.reuse.H0_H0 ;  /* 0x20000049ff587230 */ /* 0x100fe40000004100 */
[-C--:B------:R-:W-:Y:S01]  /*3510*/  FMUL.FTZ R118, R182, R116.reuse ;  /* 0x00000074b6767220 */ /* 0x080fe20000410000 */
[----:B------:R-:W-:Y:S01]  /*3520*/  FMUL.FTZ R85, R119, R116 ;  /* 0x0000007477557220 */ /* 0x000fe20000410000 */
[----:B------:R-:W-:Y:S01]  /*3530*/  FFMA.FTZ R183, R112, R113, R95 ;  /* 0x0000007170b77223 */ /* 0x000fe2000001005f */
[----:B------:R-:W-:Y:S01]  /*3540*/  FMUL.FTZ R180, R115, R180 ;  /* 0x000000b473b47220 */ /* 0x000fe20000410000 */
[----:B------:R-:W-:Y:S01]  /*3550*/  FFMA.FTZ R185, R118, R177, R89 ;  /* 0x000000b176b97223 */ /* 0x000fe20000010059 */
[C---:B------:R-:W-:Y:S01]  /*3560*/  FFMA.FTZ R94, R85.reuse, R86, R94 ;  /* 0x00000056555e7223 */ /* 0x040fe2000001005e */
[----:B------:R-:W-:Y:S01]  /*3570*/  FMUL.FTZ R88, R85, R88 ;  /* 0x0000005855587220 */ /* 0x000fe20000410000 */
[----:B------:R-:W-:-:S02]  /*3580*/  HADD2.F32 R95, -RZ, R73.H1_H1 ;  /* 0x30000049ff5f7230 */ /* 0x000fc40000004100 */
[-C--:B------:R-:W-:Y:S01]  /*3590*/  FMUL.FTZ R85, R117, R116.reuse ;  /* 0x0000007475557220 */ /* 0x080fe20000410000 */
[----:B------:R-:W-:Y:S02]  /*35a0*/  HADD2.F32 R115, -RZ, R74.H1_H1 ;  /* 0x3000004aff737230 */ /* 0x000fe40000004100 */
[----:B------:R-:W-:Y:S01]  /*35b0*/  FMUL.FTZ R116, R173, R116 ;  /* 0x00000074ad747220 */ /* 0x000fe20000410000 */
[--C-:B------:R-:W-:Y:S02]  /*35c0*/  HADD2.F32 R86, -RZ, R72.reuse.H0_H0 ;  /* 0x20000048ff567230 */ /* 0x100fe40000004100 */
[----:B------:R-:W-:Y:S01]  /*35d0*/  FMUL.FTZ R95, R112, R95 ;  /* 0x0000005f705f7220 */ /* 0x000fe20000410000 */
[----:B------:R-:W-:Y:S02]  /*35e0*/  HADD2.F32 R89, -RZ, R72.H1_H1 ;  /* 0x30000048ff597230 */ /* 0x000fe40000004100 */
[----:B------:R-:W-:Y:S01]  /*35f0*/  FMUL.FTZ R177, R118, R115 ;  /* 0x0000007376b17220 */ /* 0x000fe20000410000 */
[C---:B------:R-:W-:Y:S01]  /*3600*/  FFMA.FTZ R92, R85.reuse, R84, R92 ;  /* 0x00000054555c7223 */ /* 0x040fe2000001005c */
[----:B------:R-:W-:Y:S01]  /*3610*/  FMUL.FTZ R112, R85, R86 ;  /* 0x0000005655707220 */ /* 0x000fe20000410000 */
[C---:B------:R-:W-:Y:S01]  /*3620*/  FFMA.FTZ R93, R116.reuse, R87, R93 ;  /* 0x00000057745d7223 */ /* 0x040fe2000001005d */
[----:B------:R-:W-:Y:S01]  /*3630*/  FMUL.FTZ R89, R116, R89 ;  /* 0x0000005974597220 */ /* 0x000fe20000410000 */
[----:B------:R-:W-:-:S02]  /*3640*/  F2FP.F16.F32.PACK_AB R87, R186, R179 ;  /* 0x000000b3ba57723e */ /* 0x000fc400000000ff */
[----:B------:R-:W-:Y:S02]  /*3650*/  F2FP.F16.F32.PACK_AB R86, R182, R175 ;  /* 0x000000afb656723e */ /* 0x000fe400000000ff */
[----:B------:R-:W-:Y:S02]  /*3660*/  F2FP.F16.F32.PACK_AB R85, R178, R119 ;  /* 0x00000077b255723e */ /* 0x000fe400000000ff */
[----:B------:R-:W-:Y:S02]  /*3670*/  F2FP.F16.F32.PACK_AB R84, R173, R117 ;  /* 0x00000075ad54723e */ /* 0x000fe400000000ff */
[----:B------:R-:W-:Y:S02]  /*3680*/  F2FP.F16.F32.PACK_AB R115, R181, R180 ;  /* 0x000000b4b573723e */ /* 0x000fe400000000ff */
[----:B------:R-:W-:Y:S02]  /*3690*/  F2FP.F16.F32.PACK_AB R114, R177, R114 ;  /* 0x00000072b172723e */ /* 0x000fe400000000ff */
[----:B------:R-:W-:-:S02]  /*36a0*/  F2FP.F16.F32.PACK_AB R113, R95, R88 ;  /* 0x000000585f71723e */ /* 0x000fc400000000ff */
[----:B------:R-:W-:Y:S01]  /*36b0*/  F2FP.F16.F32.PACK_AB R112, R89, R112 ;  /* 0x000000705970723e */ /* 0x000fe200000000ff */
[----:B------:R-:W-:Y:S06]  /*36c0*/  BRA `(.L_x_1149) ;  /* 0x0000000400107947 */ /* 0x000fec0003800000 */
.L_x_1148:
        /* <DEDUP_REMOVED lines=10> */
[----:B-----5:R-:W-:-:S02]  /*3770*/  HADD2.F32 R187, -RZ, R115.H0_H0 ;  /* 0x20000073ffbb7230 */ /* 0x020fc40000004100 */
[----:B------:R-:W-:Y:S01]  /*3780*/  FADD.FTZ R190, R125, -R184 ;  /* 0x800000b87dbe7221 */ /* 0x000fe20000010000 */
[----:B------:R-:W-:Y:S02]  /*3790*/  HADD2.F32 R191, -RZ, R115.H1_H1 ;  /* 0x30000073ffbf7230 */ /* 0x000fe40000004100 */
[----:B------:R-:W-:Y:S01]  /*37a0*/  FADD.FTZ R188, R126, -R179 ;  /* 0x800000b37ebc7221 */ /* 0x000fe20000010000 */
        /* <DEDUP_REMOVED lines=8> */
[C---:B------:R-:W-:Y:S01]  /*3830*/  FMUL.FTZ R119, R173.reuse, R182 ;  /* 0x000000b6ad777220 */ /* 0x040fe20000410000 */
[--C-:B------:R-:W-:Y:S02]  /*3840*/  HADD2.F32 R118, -RZ, R113.reuse.H0_H0 ;  /* 0x20000071ff767230 */ /* 0x100fe40000004100 */
[C---:B------:R-:W-:Y:S01]  /*3850*/  FMUL.FTZ R189, R173.reuse, R190 ;  /* 0x000000beadbd7220 */ /* 0x040fe20000410000 */
[----:B------:R-:W-:Y:S02]  /*3860*/  HADD2.F32 R183, -RZ, R113.H1_H1 ;  /* 0x30000071ffb77230 */ /* 0x000fe40000004100 */
[C---:B------:R-:W-:Y:S01]  /*3870*/  FMUL.FTZ R181, R173.reuse, R188 ;  /* 0x000000bcadb57220 */ /* 0x040fe20000410000 */
[C---:B------:R-:W-:Y:S01]  /*3880*/  FMUL.FTZ R175, R173.reuse, R184 ;  /* 0x000000b8adaf7220 */ /* 0x040fe20000410000 */
[C---:B------:R-:W-:Y:S01]  /*3890*/  FMUL.FTZ R179, R173.reuse, R186 ;  /* 0x000000baadb37220 */ /* 0x040fe20000410000 */
[C---:B------:R-:W-:Y:S01]  /*38a0*/  FMUL.FTZ R117, R173.reuse, R180 ;  /* 0x000000b4ad757220 */ /* 0x040fe20000410000 */
[C---:B------:R-:W-:Y:S01]  /*38b0*/  FMUL.FTZ R113, R173.reuse, R178 ;  /* 0x000000b2ad717220 */ /* 0x040fe20000410000 */
[----:B------:R-:W-:Y:S01]  /*38c0*/  FMUL.FTZ R173, R173, R112 ;  /* 0x00000070adad7220 */ /* 0x000fe20000410000 */
[----:B------:R-:W-:Y:S01]  /*38d0*/  FMUL.FTZ R112, R119, R116 ;  /* 0x0000007477707220 */ /* 0x000fe20000410000 */
[----:B------:R-:W-:-:S02]  /*38e0*/  HADD2.F32 R119, -RZ, R75.H1_H1 ;  /* 0x3000004bff777230 */ /* 0x000fc40000004100 */
[-C--:B------:R-:W-:Y:S01]  /*38f0*/  FMUL.FTZ R184, R189, R116.reuse ;  /* 0x00000074bdb87220 */ /* 0x080fe20000410000 */
[-C--:B------:R-:W-:Y:S01]  /*3900*/  FMUL.FTZ R175, R175, R116.reuse ;  /* 0x00000074afaf7220 */ /* 0x080fe20000410000 */
[-C--:B------:R-:W-:Y:S01]  /*3910*/  FMUL.FTZ R180, R179, R116.reuse ;  /* 0x00000074b3b47220 */ /* 0x080fe20000410000 */
[-C--:B------:R-:W-:Y:S01]  /*3920*/  FMUL.FTZ R117, R117, R116.reuse ;  /* 0x0000007475757220 */ /* 0x080fe20000410000 */
[C---:B------:R-:W-:Y:S01]  /*3930*/  FFMA.FTZ R91, R184.reuse, R191, R91 ;  /* 0x000000bfb85b7223 */ /* 0x040fe2000001005b */
[----:B------:R-:W-:Y:S01]  /*3940*/  FMUL.FTZ R179, R184, R119 ;  /* 0x00000077b8b37220 */ /* 0x000fe20000410000 */
[----:B------:R-:W-:Y:S02]  /*3950*/  HADD2.F32 R119, -RZ, R74.H1_H1 ;  /* 0x3000004aff777230 */ /* 0x000fe40000004100 */
[----:B------:R-:W-:Y:S01]  /*3960*/  FFMA.FTZ R184, R175, R177, R88 ;  /* 0x000000b1afb87223 */ /* 0x000fe20000010058 */
[--C-:B------:R-:W-:Y:S02]  /*3970*/  HADD2.F32 R88, -RZ, R73.reuse.H0_H0 ;  /* 0x20000049ff587230 */ /* 0x100fe40000004100 */
[-C--:B------:R-:W-:Y:S01]  /*3980*/  FMUL.FTZ R181, R181, R116.reuse ;  /* 0x00000074b5b57220 */ /* 0x080fe20000410000 */
[-C--:B------:R-:W-:Y:S01]  /*3990*/  FMUL.FTZ R113, R113, R116.reuse ;  /* 0x0000007471717220 */ /* 0x080fe20000410000 */
[----:B------:R-:W-:Y:S01]  /*39a0*/  FMUL.FTZ R116, R173, R116 ;  /* 0x00000074ad747220 */ /* 0x000fe20000410000 */
[C---:B------:R-:W-:Y:S01]  /*39b0*/  FMUL.FTZ R173, R180.reuse, R119 ;  /* 0x00000077b4ad7220 */ /* 0x040fe20000410000 */
[----:B------:R-:W-:Y:S01]  /*39c0*/  FFMA.FTZ R94, R117, R118, R94 ;  /* 0x00000076755e7223 */ /* 0x000fe2000001005e */
[----:B------:R-:W-:Y:S01]  /*39d0*/  FFMA.FTZ R185, R180, R185, R89 ;  /* 0x000000b9b4b97223 */ /* 0x000fe20000010059 */
[----:B------:R-:W-:-:S02]  /*39e0*/  HADD2.F32 R119, -RZ, R73.H1_H1 ;  /* 0x30000049ff777230 */ /* 0x000fc40000004100 */
[----:B------:R-:W-:Y:S01]  /*39f0*/  FMUL.FTZ R117, R117, R88 ;  /* 0x0000005875757220 */ /* 0x000fe20000410000 */
[----:B------:R-:W-:Y:S02]  /*3a00*/  HADD2.F32 R182, -RZ, R75.H0_H0 ;  /* 0x2000004bffb67230 */ /* 0x000fe40000004100 */
[C---:B------:R-:W-:Y:S01]  /*3a10*/  FFMA.FTZ R183, R112.reuse, R183, R95 ;  /* 0x000000b770b77223 */ /* 0x040fe2000001005f */
[----:B------:R-:W-:Y:S02]  /*3a20*/  HADD2.F32 R178, -RZ, R74.H0_H0 ;  /* 0x2000004affb27230 */ /* 0x000fe40000004100 */
[----:B------:R-:W-:Y:S01]  /*3a30*/  FMUL.FTZ R112, R112, R119 ;  /* 0x0000007770707220 */ /* 0x000fe20000410000 */
[--C-:B------:R-:W-:Y:S02]  /*3a40*/  HADD2.F32 R88, -RZ, R72.reuse.H0_H0 ;  /* 0x20000048ff587230 */ /* 0x100fe40000004100 */
[----:B------:R-:W-:Y:S01]  /*3a50*/  FMUL.FTZ R182, R181, R182 ;  /* 0x000000b6b5b67220 */ /* 0x000fe20000410000 */
[----:B------:R-:W-:-:S02]  /*3a60*/  HADD2.F32 R89, -RZ, R72.H1_H1 ;  /* 0x30000048ff597230 */ /* 0x000fc40000004100 */
[----:B------:R-:W-:Y:S01]  /*3a70*/  FMUL.FTZ R178, R175, R178 ;  /* 0x000000b2afb27220 */ /* 0x000fe20000410000 */
[C---:B------:R-:W-:Y:S01]  /*3a80*/  FFMA.FTZ R92, R113.reuse, R114, R92 ;  /* 0x00000072715c7223 */ /* 0x040fe2000001005c */
[----:B------:R-:W-:Y:S01]  /*3a90*/  FMUL.FTZ R88, R113, R88 ;  /* 0x0000005871587220 */ /* 0x000fe20000410000 */
[C---:B------:R-:W-:Y:S01]  /*3aa0*/  FFMA.FTZ R93, R116.reuse, R115, R93 ;  /* 0x00000073745d7223 */ /* 0x040fe2000001005d */
[----:B------:R-:W-:Y:S01]  /*3ab0*/  FMUL.FTZ R89, R116, R89 ;  /* 0x0000005974597220 */ /* 0x000fe20000410000 */
[----:B------:R-:W-:Y:S01]  /*3ac0*/  F2FP.F16.F32.PACK_AB R113, R112, R117 ;  /* 0x000000757071723e */ /* 0x000fe200000000ff */
[----:B------:R-:W-:Y:S01]  /*3ad0*/  FFMA.FTZ R90, R181, R187, R90 ;  /* 0x000000bbb55a7223 */ /* 0x000fe2000001005a */
[----:B------:R-:W-:Y:S02]  /*3ae0*/  F2FP.F16.F32.PACK_AB R115, R179, R182 ;  /* 0x000000b6b373723e */ /* 0x000fe400000000ff */
[----:B------:R-:W-:Y:S02]  /*3af0*/  F2FP.F16.F32.PACK_AB R114, R173, R178 ;  /* 0x000000b2ad72723e */ /* 0x000fe400000000ff */
[----:B------:R-:W-:-:S07]  /*3b00*/  F2FP.F16.F32.PACK_AB R112, R89, R88 ;  /* 0x000000585970723e */ /* 0x000fce00000000ff */
.L_x_1149:
[----:B------:R-:W0:Y:S01]  /*3b10*/  @P0 LDC.64 R116, c[0x0][0x478] ;  /* 0x00011e00ff740b82 */ /* 0x000e220000000a00 */
[----:B------:R-:W-:Y:S02]  /*3b20*/  MOV R95, R183 ;  /* 0x000000b7005f7202 */ /* 0x000fe40000000f00 */
[----:B------:R-:W-:Y:S02]  /*3b30*/  MOV R88, R184 ;  /* 0x000000b800587202 */ /* 0x000fe40000000f00 */
[----:B------:R-:W-:-:S03]  /*3b40*/  MOV R89, R185 ;  /* 0x000000b900597202 */ /* 0x000fc60000000f00 */
[----:B------:R-:W1:Y:S01]  /*3b50*/  LDC.64 R118, c[0x0][0x468] ;  /* 0x00011a00ff767b82 */ /* 0x000e620000000a00 */
[----:B0-----:R-:W-:-:S05]  /*3b60*/  @P0 IMAD.WIDE.U32 R116, R0, 0x10, R116 ;  /* 0x0000001000740825 */ /* 0x001fca00078e0074 */
[----:B------:R3:W-:Y:S01]  /*3b70*/  @P0 STG.E.128 desc[UR4][R116.64], R84 ;  /* 0x0000005474000986 */ /* 0x0007e2000c101d04 */
[----:B-1----:R-:W-:-:S05]  /*3b80*/  IMAD.WIDE.U32 R118, R0, 0x10, R118 ;  /* 0x0000001000767825 */ /* 0x002fca00078e0076 */
[----:B------:R3:W-:Y:S01]  /*3b90*/  STG.E.128 desc[UR4][R118.64], R112 ;  /* 0x0000007076007986 */ /* 0x0007e2000c101d04 */
[----:B------:R-:W-:Y:S05]  /*3ba0*/  BRA `(.L_x_1147) ;  /* 0x0000002000507947 */ /* 0x000fea0003800000 */
.L_x_1138:
        /* <DEDUP_REMOVED lines=9> */
[--C-:B-----5:R-:W-:Y:S02]  /*3c40*/  HADD2.F32 R119, -RZ, R112.reuse.H0_H0 ;  /* 0x20000070ff777230 */ /* 0x120fe40000004100 */
[-CC-:B------:R-:W-:Y:S01]  /*3c50*/  FFMA.FTZ R183, R167, R117.reuse, R118.reuse ;  /* 0x00000075a7b77223 */ /* 0x180fe20000010076 */
[----:B------:R-:W-:Y:S02]  /*3c60*/  HADD2.F32 R175, -RZ, R112.H1_H1 ;  /* 0x30000070ffaf7230 */ /* 0x000fe40000004100 */
[----:B------:R-:W-:Y:S01]  /*3c70*/  FFMA.FTZ R192, R171, R117, R118 ;  /* 0x00000075abc07223 */ /* 0x000fe20000010076 */
[--C-:B------:R-:W-:Y:S02]  /*3c80*/  HADD2.F32 R178, -RZ, R113.reuse.H0_H0 ;  /* 0x20000071ffb27230 */ /* 0x100fe40000004100 */
[----:B------:R-:W-:Y:S01]  /*3c90*/  FADD.FTZ R183, R166, -R183 ;  /* 0x800000b7a6b77221 */ /* 0x000fe20000010000 */
[----:B------:R-:W-:-:S02]  /*3ca0*/  HADD2.F32 R181, -RZ, R113.H1_H1 ;  /* 0x30000071ffb57230 */ /* 0x000fc40000004100 */
[----:B------:R-:W-:Y:S01]  /*3cb0*/  FADD.FTZ R113, R176, -R177 ;  /* 0x800000b1b0717221 */ /* 0x000fe20000010000 */
[----:B------:R-:W-:Y:S02]  /*3cc0*/  HADD2.F32 R112, -RZ, R12.H0_H0 ;  /* 0x2000000cff707230 */ /* 0x000fe40000004100 */
[----:B------:R-:W-:Y:S01]  /*3cd0*/  FADD.FTZ R177, R169, -R192 ;  /* 0x800000c0a9b17221 */ /* 0x000fe20000010000 */
[--C-:B------:R-:W-:Y:S02]  /*3ce0*/  HADD2.F32 R188, -RZ, R115.reuse.H0_H0 ;  /* 0x20000073ffbc7230 */ /* 0x100fe40000004100 */
[-CC-:B------:R-:W-:Y:S01]  /*3cf0*/  FFMA.FTZ R179, R170, R117.reuse, R118.reuse ;  /* 0x00000075aab37223 */ /* 0x180fe20000010076 */
[----:B------:R-:W-:Y:S02]  /*3d00*/  HADD2.F32 R190, -RZ, R115.H1_H1 ;  /* 0x30000073ffbe7230 */ /* 0x000fe40000004100 */
[----:B------:R-:W-:Y:S01]  /*3d10*/  FFMA.FTZ R115, R174, R117, R118 ;  /* 0x00000075ae737223 */ /* 0x000fe20000010076 */
[----:B------:R-:W-:-:S02]  /*3d20*/  HADD2.F32 R182, -RZ, R14.H0_H0 ;  /* 0x2000000effb67230 */ /* 0x000fc40000004100 */
[C---:B------:R-:W-:Y:S01]  /*3d30*/  FFMA.FTZ R113, R173.reuse, R113, R112 ;  /* 0x00000071ad717223 */ /* 0x040fe20000010070 */
[----:B------:R-:W-:Y:S02]  /*3d40*/  HADD2.F32 R112, -RZ, R12.H1_H1 ;  /* 0x3000000cff707230 */ /* 0x000fe40000004100 */
[----:B------:R-:W-:Y:S01]  /*3d50*/  FADD.FTZ R115, R172, -R115 ;  /* 0x80000073ac737221 */ /* 0x000fe20000010000 */
[--C-:B------:R-:W-:Y:S02]  /*3d60*/  HADD2.F32 R184, -RZ, R114.reuse.H0_H0 ;  /* 0x20000072ffb87230 */ /* 0x100fe40000004100 */
[----:B------:R-:W-:Y:S01]  /*3d70*/  FFMA.FTZ R183, R173, R183, R182 ;  /* 0x000000b7adb77223 */ /* 0x000fe200000100b6 */
[----:B------:R-:W-:Y:S02]  /*3d80*/  HADD2.F32 R186, -RZ, R114.H1_H1 ;  /* 0x30000072ffba7230 */ /* 0x000fe40000004100 */
[----:B------:R-:W-:Y:S01]  /*3d90*/  FFMA.FTZ R182, R164, R117, R118 ;  /* 0x00000075a4b67223 */ /* 0x000fe20000010076 */
[----:B------:R-:W-:-:S02]  /*3da0*/  HADD2.F32 R114, -RZ, R13.H0_H0 ;  /* 0x2000000dff727230 */ /* 0x000fc40000004100 */
[----:B------:R-:W-:Y:S01]  /*3db0*/  FMUL.FTZ R113, R113, R116 ;  /* 0x0000007471717220 */ /* 0x000fe20000410000 */
[----:B------:R-:W-:Y:S01]  /*3dc0*/  FFMA.FTZ R115, R173, R115, R112 ;  /* 0x00000073ad737223 */ /* 0x000fe20000010070 */
[----:B------:R-:W-:Y:S02]  /*3dd0*/  HADD2.F32 R112, -RZ, R14.H1_H1 ;  /* 0x3000000eff707230 */ /* 0x000fe40000004100 */
[----:B------:R-:W-:Y:S01]  /*3de0*/  FFMA.FTZ R185, R163, R117, R118 ;  /* 0x00000075a3b97223 */ /* 0x000fe20000010076 */
[----:B------:R-:W-:Y:S01]  /*3df0*/  FADD.FTZ R182, R165, -R182 ;  /* 0x800000b6a5b67221 */ /* 0x000fe20000010000 */
[----:B------:R-:W-:Y:S02]  /*3e00*/  HADD2.F32 R180, -RZ, R13.H1_H1 ;  /* 0x3000000dffb47230 */ /* 0x000fe40000004100 */
[----:B------:R-:W-:Y:S01]  /*3e10*/  FFMA.FTZ R177, R173, R177, R114 ;  /* 0x000000b1adb17223 */ /* 0x000fe20000010072 */
[----:B------:R-:W-:Y:S01]  /*3e20*/  FFMA.FTZ R119, R113, R119, R108 ;  /* 0x0000007771777223 */ /* 0x000fe2000001006c */
[----:B------:R-:W-:Y:S01]  /*3e30*/  FADD.FTZ R179, R168, -R179 ;  /* 0x800000b3a8b37221 */ /* 0x000fe20000010000 */
[----:B------:R-:W-:-:S02]  /*3e40*/  HADD2.F32 R114, -RZ, R15.H0_H0 ;  /* 0x2000000fff727230 */ /* 0x000fc40000004100 */
[-C--:B------:R-:W-:Y:S01]  /*3e50*/  FMUL.FTZ R108, R115, R116.reuse ;  /* 0x00000074736c7220 */ /* 0x080fe20000410000 */
[----:B------:R-:W-:Y:S01]  /*3e60*/  FADD.FTZ R187, R162, -R185 ;  /* 0x800000b9a2bb7221 */ /* 0x000fe20000010000 */
[----:B------:R-:W-:Y:S01]  /*3e70*/  FMUL.FTZ R183, R183, R116 ;  /* 0x00000074b7b77220 */ /* 0x000fe20000410000 */
[----:B------:R-:W-:Y:S01]  /*3e80*/  FFMA.FTZ R192, R160, R117, R118 ;  /* 0x00000075a0c07223 */ /* 0x000fe20000010076 */
[----:B------:R-:W-:Y:S01]  /*3e90*/  FFMA.FTZ R185, R173, R182, R112 ;  /* 0x000000b6adb97223 */ /* 0x000fe20000010070 */
[----:B------:R-:W-:Y:S01]  /*3ea0*/  FMUL.FTZ R177, R177, R116 ;  /* 0x00000074b1b17220 */ /* 0x000fe20000410000 */
[C---:B------:R-:W-:Y:S01]  /*3eb0*/  FFMA.FTZ R179, R173.reuse, R179, R180 ;  /* 0x000000b3adb37223 */ /* 0x040fe200000100b4 */
[----:B------:R-:W-:Y:S01]  /*3ec0*/  FFMA.FTZ R175, R108, R175, R109 ;  /* 0x000000af6caf7223 */ /* 0x000fe2000001006d */
[----:B------:R-:W-:Y:S02]  /*3ed0*/  HADD2.F32 R180, -RZ, R15.H1_H1 ;  /* 0x3000000fffb47230 */ /* 0x000fe40000004100 */
[----:B------:R-:W-:Y:S01]  /*3ee0*/  FFMA.FTZ R187, R173, R187, R114 ;  /* 0x000000bbadbb7223 */ /* 0x000fe20000010072 */
[----:B------:R-:W-:Y:S01]  /*3ef0*/  FFMA.FTZ R184, R183, R184, R104 ;  /* 0x000000b8b7b87223 */ /* 0x000fe20000010068 */
[----:B------:R-:W-:-:S02]  /*3f00*/  HADD2.F32 R109, -RZ, R66.H1_H1 ;  /* 0x30000042ff6d7230 */ /* 0x000fc40000004100 */
[----:B------:R-:W-:Y:S01]  /*3f10*/  FADD.FTZ R189, R161, -R192 ;  /* 0x800000c0a1bd7221 */ /* 0x000fe20000010000 */
[----:B------:R-:W-:Y:S01]  /*3f20*/  FMUL.FTZ R104, R185, R116 ;  /* 0x00000074b9687220 */ /* 0x000fe20000410000 */
[----:B------:R-:W-:Y:S01]  /*3f30*/  FFMA.FTZ R182, R177, R178, R110 ;  /* 0x000000b2b1b67223 */ /* 0x000fe2000001006e */
[-C--:B------:R-:W-:Y:S01]  /*3f40*/  FMUL.FTZ R112, R179, R116.reuse ;  /* 0x00000074b3707220 */ /* 0x080fe20000410000 */
[----:B------:R-:W-:Y:S02]  /*3f50*/  HADD2.F32 R110, -RZ, R67.H0_H0 ;  /* 0x20000043ff6e7230 */ /* 0x000fe40000004100 */
[----:B------:R-:W-:Y:S01]  /*3f60*/  FMUL.FTZ R187, R187, R116 ;  /* 0x00000074bbbb7220 */ /* 0x000fe20000410000 */
[----:B------:R-:W-:Y:S01]  /*3f70*/  FFMA.FTZ R189, R173, R189, R180 ;  /* 0x000000bdadbd7223 */ /* 0x000fe200000100b4 */
[----:B------:R-:W-:Y:S01]  /*3f80*/  FFMA.FTZ R186, R104, R186, R105 ;  /* 0x000000ba68ba7223 */ /* 0x000fe20000010069 */
[----:B------:R-:W-:Y:S01]  /*3f90*/  FMUL.FTZ R109, R109, R104 ;  /* 0x000000686d6d7220 */ /* 0x000fe20000410000 */
[----:B------:R-:W-:-:S02]  /*3fa0*/  HADD2.F32 R104, -RZ, R65.H0_H0 ;  /* 0x20000041ff687230 */ /* 0x000fc40000004100 */
[----:B------:R-:W-:Y:S01]  /*3fb0*/  FFMA.FTZ R111, R112, R181, R111 ;  /* 0x000000b5706f7223 */ /* 0x000fe2000001006f */
[----:B------:R-:W-:Y:S02]  /*3fc0*/  HADD2.F32 R179, -RZ, R65.H1_H1 ;  /* 0x30000041ffb37230 */ /* 0x000fe40000004100 */
[----:B------:R-:W-:Y:S01]  /*3fd0*/  FMUL.FTZ R115, R110, R187 ;  /* 0x000000bb6e737220 */ /* 0x000fe20000410000 */
[----:B------:R-:W-:Y:S02]  /*3fe0*/  HADD2.F32 R114, -RZ, R66.H0_H0 ;  /* 0x20000042ff727230 */ /* 0x000fe40000004100 */
[----:B------:R-:W-:Y:S01]  /*3ff0*/  FMUL.FTZ R110, R189, R116 ;  /* 0x00000074bd6e7220 */ /* 0x000fe20000410000 */
[----:B------:R-:W-:Y:S02]  /*4000*/  HADD2.F32 R181, -RZ, R67.H1_H1 ;  /* 0x30000043ffb57230 */ /* 0x000fe40000004100 */
[----:B------:R-:W-:Y:S01]  /*4010*/  FMUL.FTZ R177, R104, R177 ;  /* 0x000000b168b17220 */ /* 0x000fe20000410000 */
[----:B------:R-:W-:-:S02]  /*4020*/  HADD2.F32 R180, -RZ, R64.H0_H0 ;  /* 0x20000040ffb47230 */ /* 0x000fc40000004100 */
[----:B------:R-:W-:Y:S01]  /*4030*/  FMUL.FTZ R104, R179, R112 ;  /* 0x00000070b3687220 */ /* 0x000fe20000410000 */
[----:B------:R-:W-:Y:S02]  /*4040*/  HADD2.F32 R105, -RZ, R64.H1_H1 ;  /* 0x30000040ff697230 */ /* 0x000fe40000004100 */
[----:B------:R-:W-:Y:S01]  /*4050*/  FMUL.FTZ R114, R114, R183 ;  /* 0x000000b772727220 */ /* 0x000fe20000410000 */
[----:B------:R-:W-:Y:S01]  /*4060*/  FMUL.FTZ R178, R181, R110 ;  /* 0x0000006eb5b27220 */ /* 0x000fe20000410000 */
[----:B------:R-:W-:Y:S01]  /*4070*/  FMUL.FTZ R112, R180, R113 ;  /* 0x00000071b4707220 */ /* 0x000fe20000410000 */
[----:B------:R-:W-:Y:S01]  /*4080*/  FFMA.FTZ R106, R187, R188, R106 ;  /* 0x000000bcbb6a7223 */ /* 0x000fe2000001006a */
[----:B------:R-:W-:Y:S01]  /*4090*/  FMUL.FTZ R105, R105, R108 ;  /* 0x0000006c69697220 */ /* 0x000fe20000410000 */
[----:B------:R-:W-:Y:S01]  /*40a0*/  FFMA.FTZ R107, R110, R190, R107 ;  /* 0x000000be6e6b7223 */ /* 0x000fe2000001006b */
[----:B------:R-:W-:Y:S02]  /*40b0*/  F2FP.F16.F32.PACK_AB R115, R178, R115 ;  /* 0x00000073b273723e */ /* 0x000fe400000000ff */
[----:B------:R-:W-:-:S02]  /*40c0*/  F2FP.F16.F32.PACK_AB R114, R109, R114 ;  /* 0x000000726d72723e */ /* 0x000fc400000000ff */
[----:B------:R-:W-:Y:S02]  /*40d0*/  F2FP.F16.F32.PACK_AB R113, R104, R177 ;  /* 0x000000b16871723e */ /* 0x000fe400000000ff */
[----:B------:R-:W-:Y:S01]  /*40e0*/  F2FP.F16.F32.PACK_AB R112, R105, R112 ;  /* 0x000000706970723e */ /* 0x000fe200000000ff */
[----:B------:R-:W-:Y:S06]  /*40f0*/  BRA `(.L_x_1153) ;  /* 0x0000000400407947 */ /* 0x000fec0003800000 */
.L_x_1152:
[-CC-:B------:R-:W-:Y:S01]  /*4100*/  FFMA.FTZ R85, R163, R117.reuse, R118.reuse ;  /* 0x00000075a3557223 */ /* 0x180fe20000010076 */
[----:B------:R-:W-:Y:S02]  /*4110*/  HADD2.F32 R86, -RZ, R15.H0_H0 ;  /* 0x2000000fff567230 */ /* 0x000fe40000004100 */
[-CC-:B------:R-:W-:Y:S01]  /*4120*/  FFMA.FTZ R87, R167, R117.reuse, R118.reuse ;  /* 0x00000075a7577223 */ /* 0x180fe20000010076 */
[--C-:B-----5:R-:W-:Y:S02]  /*4130*/  HADD2.F32 R184, -RZ, R114.reuse.H0_H0 ;  /* 0x20000072ffb87230 */ /* 0x120fe40000004100 */
[----:B------:R-:W-:Y:S01]  /*4140*/  FADD.FTZ R84, R162, -R85 ;  /* 0x80000055a2547221 */ /* 0x000fe20000010000 */
[----:B------:R-:W-:Y:S02]  /*4150*/  HADD2.F32 R186, -RZ, R114.H1_H1 ;  /* 0x30000072ffba7230 */ /* 0x000fe40000004100 */
[----:B------:R-:W-:Y:S01]  /*4160*/  FFMA.FTZ R179, R170, R117, R118 ;  /* 0x00000075aab37223 */ /* 0x000fe20000010076 */
[----:B------:R-:W-:-:S02]  /*4170*/  HADD2.F32 R182, -RZ, R113.H0_H0 ;  /* 0x20000071ffb67230 */ /* 0x000fc40000004100 */
[----:B------:R-:W-:Y:S01]  /*4180*/  FFMA.FTZ R187, R173, R84, R86 ;  /* 0x00000054adbb7223 */ /* 0x000fe20000010056 */
[-CC-:B------:R-:W-:Y:S01]  /*4190*/  FFMA.FTZ R86, R160, R117.reuse, R118.reuse ;  /* 0x00000075a0567223 */ /* 0x180fe20000010076 */
[-C--:B------:R-:W-:Y:S01]  /*41a0*/  FFMA.FTZ R84, R171, R117.reuse, R118 ;  /* 0x00000075ab547223 */ /* 0x080fe20000010076 */
[----:B------:R-:W-:Y:S02]  /*41b0*/  HADD2.F32 R178, -RZ, R113.H1_H1 ;  /* 0x30000071ffb27230 */ /* 0x000fe40000004100 */
[--C-:B------:R-:W-:Y:S02]  /*41c0*/  HADD2.F32 R119, -RZ, R112.reuse.H0_H0 ;  /* 0x20000070ff777230 */ /* 0x100fe40000004100 */
[----:B------:R-:W-:Y:S01]  /*41d0*/  FADD.FTZ R114, R161, -R86 ;  /* 0x80000056a1727221 */ /* 0x000fe20000010000 */
[----:B------:R-:W-:Y:S02]  /*41e0*/  HADD2.F32 R175, -RZ, R112.H1_H1 ;  /* 0x30000070ffaf7230 */ /* 0x000fe40000004100 */
[----:B------:R-:W-:Y:S01]  /*41f0*/  FFMA.FTZ R112, R164, R117, R118 ;  /* 0x00000075a4707223 */ /* 0x000fe20000010076 */
[----:B------:R-:W-:-:S02]  /*4200*/  HADD2.F32 R113, -RZ, R14.H0_H0 ;  /* 0x2000000eff717230 */ /* 0x000fc40000004100 */
[----:B------:R-:W-:Y:S01]  /*4210*/  FADD.FTZ R86, R166, -R87 ;  /* 0x80000057a6567221 */ /* 0x000fe20000010000 */
[----:B------:R-:W-:Y:S02]  /*4220*/  HADD2.F32 R85, -RZ, R13.H0_H0 ;  /* 0x2000000dff557230 */ /* 0x000fe40000004100 */
[----:B------:R-:W-:Y:S01]  /*4230*/  FADD.FTZ R84, R169, -R84 ;  /* 0x80000054a9547221 */ /* 0x000fe20000010000 */
[--C-:B------:R-:W-:Y:S02]  /*4240*/  HADD2.F32 R180, -RZ, R115.reuse.H0_H0 ;  /* 0x20000073ffb47230 */ /* 0x100fe40000004100 */
[----:B------:R-:W-:Y:S01]  /*4250*/  FADD.FTZ R112, R165, -R112 ;  /* 0x80000070a5707221 */ /* 0x000fe20000010000 */
[----:B------:R-:W-:Y:S02]  /*4260*/  HADD2.F32 R185, -RZ, R115.H1_H1 ;  /* 0x30000073ffb97230 */ /* 0x000fe40000004100 */
[----:B------:R-:W-:Y:S01]  /*4270*/  FFMA.FTZ R181, R173, R86, R113 ;  /* 0x00000056adb57223 */ /* 0x000fe20000010071 */
[----:B------:R-:W-:-:S02]  /*4280*/  HADD2.F32 R115, -RZ, R14.H1_H1 ;  /* 0x3000000eff737230 */ /* 0x000fc40000004100 */
[----:B------:R-:W-:Y:S01]  /*4290*/  FFMA.FTZ R177, R173, R84, R85 ;  /* 0x00000054adb17223 */ /* 0x000fe20000010055 */
[----:B------:R-:W-:Y:S02]  /*42a0*/  HADD2.F32 R188, -RZ, R15.H1_H1 ;  /* 0x3000000fffbc7230 */ /* 0x000fe40000004100 */
[-CC-:B------:R-:W-:Y:S01]  /*42b0*/  FFMA.FTZ R85, R3, R117.reuse, R118.reuse ;  /* 0x0000007503557223 */ /* 0x180fe20000010076 */
[----:B------:R-:W-:Y:S01]  /*42c0*/  FFMA.FTZ R113, R174, R117, R118 ;  /* 0x00000075ae717223 */ /* 0x000fe20000010076 */
[C---:B------:R-:W-:Y:S01]  /*42d0*/  FFMA.FTZ R183, R173.reuse, R112, R115 ;  /* 0x00000070adb77223 */ /* 0x040fe20000010073 */
[--C-:B------:R-:W-:Y:S02]  /*42e0*/  HADD2.F32 R87, -RZ, R12.reuse.H0_H0 ;  /* 0x2000000cff577230 */ /* 0x100fe40000004100 */
[----:B------:R-:W-:Y:S01]  /*42f0*/  FFMA.FTZ R189, R173, R114, R188 ;  /* 0x00000072adbd7223 */ /* 0x000fe200000100bc */
[----:B------:R-:W-:Y:S02]  /*4300*/  HADD2.F32 R115, -RZ, R12.H1_H1 ;  /* 0x3000000cff737230 */ /* 0x000fe40000004100 */
[----:B------:R-:W-:Y:S01]  /*4310*/  FADD.FTZ R84, R176, -R85 ;  /* 0x80000055b0547221 */ /* 0x000fe20000010000 */
[----:B------:R-:W-:-:S02]  /*4320*/  HADD2.F32 R114, -RZ, R13.H1_H1 ;  /* 0x3000000dff727230 */ /* 0x000fc40000004100 */
[----:B------:R-:W-:Y:S01]  /*4330*/  FADD.FTZ R86, R172, -R113 ;  /* 0x80000071ac567221 */ /* 0x000fe20000010000 */
[----:B------:R-:W-:Y:S01]  /*4340*/  FADD.FTZ R112, R168, -R179 ;  /* 0x800000b3a8707221 */ /* 0x000fe20000010000 */
[----:B------:R-:W-:Y:S01]  /*4350*/  FFMA.FTZ R113, R173, R84, R87 ;  /* 0x00000054ad717223 */ /* 0x000fe20000010057 */
[----:B------:R-:W-:Y:S01]  /*4360*/  FMUL.FTZ R179, R187, R116 ;  /* 0x00000074bbb37220 */ /* 0x000fe20000410000 */
[C---:B------:R-:W-:Y:S01]  /*4370*/  FFMA.FTZ R115, R173.reuse, R86, R115 ;  /* 0x00000056ad737223 */ /* 0x040fe20000010073 */
[----:B------:R-:W-:Y:S01]  /*4380*/  FFMA.FTZ R114, R173, R112, R114 ;  /* 0x00000070ad727223 */ /* 0x000fe20000010072 */
[--C-:B------:R-:W-:Y:S02]  /*4390*/  HADD2.F32 R86, -RZ, R67.reuse.H0_H0 ;  /* 0x20000043ff567230 */ /* 0x100fe40000004100 */
[-C--:B------:R-:W-:Y:S01]  /*43a0*/  FMUL.FTZ R112, R189, R116.reuse ;  /* 0x00000074bd707220 */ /* 0x080fe20000410000 */
[----:B------:R-:W-:Y:S02]  /*43b0*/  HADD2.F32 R87, -RZ, R67.H1_H1 ;  /* 0x30000043ff577230 */ /* 0x000fe40000004100 */
[----:B------:R-:W-:Y:S01]  /*43c0*/  FMUL.FTZ R85, R181, R116 ;  /* 0x00000074b5557220 */ /* 0x000fe20000410000 */
[----:B------:R-:W-:-:S02]  /*43d0*/  HADD2.F32 R84, -RZ, R66.H0_H0 ;  /* 0x20000042ff547230 */ /* 0x000fc40000004100 */
[----:B------:R-:W-:Y:S01]  /*43e0*/  FFMA.FTZ R106, R179, R180, R106 ;  /* 0x000000b4b36a7223 */ /* 0x000fe2000001006a */
[----:B------:R-:W-:Y:S01]  /*43f0*/  FMUL.FTZ R188, R86, R179 ;  /* 0x000000b356bc7220 */ /* 0x000fe20000410000 */
[----:B------:R-:W-:Y:S01]  /*4400*/  FMUL.FTZ R191, R87, R112 ;  /* 0x0000007057bf7220 */ /* 0x000fe20000410000 */
[----:B------:R-:W-:Y:S01]  /*4410*/  FFMA.FTZ R184, R85, R184, R104 ;  /* 0x000000b855b87223 */ /* 0x000fe20000010068 */
[----:B------:R-:W-:Y:S01]  /*4420*/  FMUL.FTZ R180, R84, R85 ;  /* 0x0000005554b47220 */ /* 0x000fe20000410000 */
[-C--:B------:R-:W-:Y:S01]  /*4430*/  FMUL.FTZ R86, R183, R116.reuse ;  /* 0x00000074b7567220 */ /* 0x080fe20000410000 */
[----:B------:R-:W-:Y:S02]  /*4440*/  HADD2.F32 R87, -RZ, R66.H1_H1 ;  /* 0x30000042ff577230 */ /* 0x000fe40000004100 */
[----:B------:R-:W-:Y:S01]  /*4450*/  FMUL.FTZ R85, R177, R116 ;  /* 0x00000074b1557220 */ /* 0x000fe20000410000 */
[--C-:B------:R-:W-:Y:S02]  /*4460*/  HADD2.F32 R84, -RZ, R65.reuse.H0_H0 ;  /* 0x20000041ff547230 */ /* 0x100fe40000004100 */
[----:B------:R-:W-:Y:S01]  /*4470*/  FFMA.FTZ R107, R112, R185, R107 ;  /* 0x000000b9706b7223 */ /* 0x000fe2000001006b */
[----:B------:R-:W-:Y:S01]  /*4480*/  FFMA.FTZ R186, R86, R186, R105 ;  /* 0x000000ba56ba7223 */ /* 0x000fe20000010069 */
[----:B------:R-:W-:Y:S01]  /*4490*/  FMUL.FTZ R185, R87, R86 ;  /* 0x0000005657b97220 */ /* 0x000fe20000410000 */
[----:B------:R-:W-:-:S02]  /*44a0*/  HADD2.F32 R105, -RZ, R65.H1_H1 ;  /* 0x30000041ff697230 */ /* 0x000fc40000004100 */
[----:B------:R-:W-:Y:S01]  /*44b0*/  FMUL.FTZ R104, R84, R85 ;  /* 0x0000005554687220 */ /* 0x000fe20000410000 */
[----:B------:R-:W-:Y:S01]  /*44c0*/  FMUL.FTZ R112, R114, R116 ;  /* 0x0000007472707220 */ /* 0x000fe20000410000 */
[----:B------:R-:W-:Y:S01]  /*44d0*/  FFMA.FTZ R182, R85, R182, R110 ;  /* 0x000000b655b67223 */ /* 0x000fe2000001006e */
[--C-:B------:R-:W-:Y:S02]  /*44e0*/  HADD2.F32 R84, -RZ, R64.reuse.H0_H0 ;  /* 0x20000040ff547230 */ /* 0x100fe40000004100 */
[-C--:B------:R-:W-:Y:S01]  /*44f0*/  FMUL.FTZ R85, R113, R116.reuse ;  /* 0x0000007471557220 */ /* 0x080fe20000410000 */
[----:B------:R-:W-:Y:S02]  /*4500*/  HADD2.F32 R87, -RZ, R64.H1_H1 ;  /* 0x30000040ff577230 */ /* 0x000fe40000004100 */
[----:B------:R-:W-:Y:S01]  /*4510*/  FMUL.FTZ R86, R115, R116 ;  /* 0x0000007473567220 */ /* 0x000fe20000410000 */
[----:B------:R-:W-:Y:S01]  /*4520*/  FFMA.FTZ R111, R112, R178, R111 ;  /* 0x000000b2706f7223 */ /* 0x000fe2000001006f */
[----:B------:R-:W-:Y:S01]  /*4530*/  FMUL.FTZ R179, R105, R112 ;  /* 0x0000007069b37220 */ /* 0x000fe20000410000 */
[----:B------:R-:W-:Y:S01]  /*4540*/  FMUL.FTZ R112, R84, R85 ;  /* 0x0000005554707220 */ /* 0x000fe20000410000 */
[----:B------:R-:W-:Y:S01]  /*4550*/  FMUL.FTZ R105, R87, R86 ;  /* 0x0000005657697220 */ /* 0x000fe20000410000 */
[----:B------:R-:W-:Y:S01]  /*4560*/  FFMA.FTZ R119, R85, R119, R108 ;  /* 0x0000007755777223 */ /* 0x000fe2000001006c */
[----:B------:R-:W-:Y:S01]  /*4570*/  FFMA.FTZ R175, R86, R175, R109 ;  /* 0x000000af56af7223 */ /* 0x000fe2000001006d */
[----:B------:R-:W-:-:S02]  /*4580*/  F2FP.F16.F32.PACK_AB R85, R114, R177 ;  /* 0x000000b17255723e */ /* 0x000fc400000000ff */
[----:B------:R-:W-:Y:S02]  /*4590*/  F2FP.F16.F32.PACK_AB R84, R115, R113 ;  /* 0x000000717354723e */ /* 0x000fe400000000ff */
[----:B------:R-:W-:Y:S02]  /*45a0*/  F2FP.F16.F32.PACK_AB R87, R189, R187 ;  /* 0x000000bbbd57723e */ /* 0x000fe400000000ff */
[----:B------:R-:W-:Y:S02]  /*45b0*/  F2FP.F16.F32.PACK_AB R86, R183, R181 ;  /* 0x000000b5b756723e */ /* 0x000fe400000000ff */
[----:B------:R-:W-:Y:S02]  /*45c0*/  F2FP.F16.F32.PACK_AB R115, R191, R188 ;  /* 0x000000bcbf73723e */ /* 0x000fe400000000ff */
[----:B------:R-:W-:Y:S02]  /*45d0*/  F2FP.F16.F32.PACK_AB R114, R185, R180 ;  /* 0x000000b4b972723e */ /* 0x000fe400000000ff */
[----:B------:R-:W-:-:S02]  /*45e0*/  F2FP.F16.F32.PACK_AB R113, R179, R104 ;  /* 0x00000068b371723e */ /* 0x000fc400000000ff */
[----:B------:R-:W-:-:S07]  /*45f0*/  F2FP.F16.F32.PACK_AB R112, R105, R112 ;  /* 0x000000706970723e */ /* 0x000fce00000000ff */
.L_x_1153:
[----:B------:R-:W-:Y:S01]  /*4600*/  ISETP.NE.U32.AND P0, PT, RZ, UR12, PT ;  /* 0x0000000cff007c0c */ /* 0x000fe2000bf05070 */
[----:B------:R-:W0:Y:S01]  /*4610*/  LDC.64 R108, c[0x0][0x468] ;  /* 0x00011a00ff6c7b82 */ /* 0x000e220000000a00 */
[----:B------:R-:W-:Y:S02]  /*4620*/  MOV R110, R182 ;  /* 0x000000b6006e7202 */ /* 0x000fe40000000f00 */
[----:B------:R-:W-:-:S13]  /*4630*/  ISETP.NE.AND.EX P0, PT, RZ, UR13, PT, P0 ;  /* 0x0000000dff007c0c */ /* 0x000fda000bf05300 */
[----:B------:R-:W1:Y:S01]  /*4640*/  @P0 LDC.64 R104, c[0x0][0x478] ;  /* 0x00011e00ff680b82 */ /* 0x000e620000000a00 */
[C---:B0-----:R-:W-:Y:S01]  /*4650*/  IMAD.WIDE.U32 R180, R0.reuse, 0x10, R108 ;  /* 0x0000001000b47825 */ /* 0x041fe200078e006c */
[----:B------:R-:W-:Y:S02]  /*4660*/  MOV R108, R119 ;  /* 0x00000077006c7202 */ /* 0x000fe40000000f00 */
[----:B------:R-:W-:Y:S01]  /*4670*/  MOV R109, R175 ;  /* 0x000000af006d7202 */ /* 0x000fe20000000f00 */
[C---:B-1----:R-:W-:Y:S01]  /*4680*/  @P0 IMAD.WIDE.U32 R178, R0.reuse, 0x10, R104 ;  /* 0x0000001000b20825 */ /* 0x042fe200078e0068 */
[----:B------:R-:W-:Y:S02]  /*4690*/  MOV R104, R184 ;  /* 0x000000b800687202 */ /* 0x000fe40000000f00 */
[----:B------:R-:W-:Y:S02]  /*46a0*/  MOV R105, R186 ;  /* 0x000000ba00697202 */ /* 0x000fe40000000f00 */
[----:B------:R0:W-:Y:S01]  /*46b0*/  @P0 STG.E.128 desc[UR4][R178.64], R84 ;  /* 0x00000054b2000986 */ /* 0x0001e2000c101d04 */
[----:B------:R-:W-:-:S03]  /*46c0*/  IADD3 R0, PT, PT, R0, 0x80, RZ ;  /* 0x0000008000007810 */ /* 0x000fc60007ffe0ff */
[----:B------:R0:W-:Y:S04]  /*46d0*/  STG.E.128 desc[UR4][R180.64], R112 ;  /* 0x00000070b4007986 */ /* 0x0001e8000c101d04 */
.L_x_1151:
[----:B------:R-:W-:Y:S05]  /*46e0*/  BSYNC.RECONVERGENT B1 ;  /* 0x0000000000017941 */ /* 0x000fea0003800200 */
.L_x_1150:
        /* <DEDUP_REMOVED lines=9> */
[--C-:B-----5:R-:W-:Y:S02]  /*4780*/  HADD2.F32 R177, -RZ, R114.reuse.H0_H0 ;  /* 0x20000072ffb17230 */ /* 0x120fe40000004100 */
[-CC-:B------:R-:W-:Y:S01]  /*4790*/  FFMA.FTZ R186, R155, R117.reuse, R118.reuse ;  /* 0x000000759bba7223 */ /* 0x180fe20000010076 */
[----:B------:R-:W-:Y:S02]  /*47a0*/  HADD2.F32 R180, -RZ, R114.H1_H1 ;  /* 0x30000072ffb47230 */ /* 0x000fe40000004100 */
[----:B------:R-:W-:Y:S01]  /*47b0*/  FADD.FTZ R181, R146, -R87 ;  /* 0x8000005792b57221 */ /* 0x000fe20000010000 */
[--C-:B------:R-:W-:Y:S02]  /*47c0*/  HADD2.F32 R114, -RZ, R113.reuse.H0_H0 ;  /* 0x20000071ff727230 */ /* 0x100fe40000004100 */
[----:B------:R-:W-:Y:S01]  /*47d0*/  FFMA.FTZ R190, R144, R117, R118 ;  /* 0x0000007590be7223 */ /* 0x000fe20000010076 */
[----:B------:R-:W-:-:S02]  /*47e0*/  HADD2.F32 R119, -RZ, R113.H1_H1 ;  /* 0x30000071ff777230 */ /* 0x000fc40000004100 */
[-CC-:B------:R-:W-:Y:S01]  /*47f0*/  FFMA.FTZ R113, R151, R117.reuse, R118.reuse ;  /* 0x0000007597717223 */ /* 0x180fe20000010076 */
[----:B------:R-:W-:Y:S02]  /*4800*/  HADD2.F32 R84, -RZ, R11.H0_H0 ;  /* 0x2000000bff547230 */ /* 0x000fe40000004100 */
[----:B------:R-:W-:Y:S01]  /*4810*/  FFMA.FTZ R188, R148, R117, R118 ;  /* 0x0000007594bc7223 */ /* 0x000fe20000010076 */
[--C-:B------:R-:W-:Y:S02]  /*4820*/  HADD2.F32 R86, -RZ, R112.reuse.H0_H0 ;  /* 0x20000070ff567230 */ /* 0x100fe40000004100 */
[----:B------:R-:W-:Y:S01]  /*4830*/  FADD.FTZ R113, R150, -R113 ;  /* 0x8000007196717221 */ /* 0x000fe20000010000 */
[----:B------:R-:W-:Y:S02]  /*4840*/  HADD2.F32 R87, -RZ, R112.H1_H1 ;  /* 0x30000070ff577230 */ /* 0x000fe40000004100 */
[----:B------:R-:W-:Y:S01]  /*4850*/  FFMA.FTZ R181, R173, R181, R84 ;  /* 0x000000b5adb57223 */ /* 0x000fe20000010054 */
[----:B------:R-:W-:-:S02]  /*4860*/  HADD2.F32 R112, -RZ, R10.H0_H0 ;  /* 0x2000000aff707230 */ /* 0x000fc40000004100 */
[----:B------:R-:W-:Y:S01]  /*4870*/  FFMA.FTZ R183, R158, R117, R118 ;  /* 0x000000759eb77223 */ /* 0x000fe20000010076 */
[--C-:B------:R-:W-:Y:S02]  /*4880*/  HADD2.F32 R85, -RZ, R115.reuse.H0_H0 ;  /* 0x20000073ff557230 */ /* 0x100fe40000004100 */
[----:B------:R-:W-:Y:S01]  /*4890*/  FADD.FTZ R190, R145, -R190 ;  /* 0x800000be91be7221 */ /* 0x000fe20000010000 */
[----:B------:R-:W-:Y:S02]  /*48a0*/  HADD2.F32 R184, -RZ, R115.H1_H1 ;  /* 0x30000073ffb87230 */ /* 0x000fe40000004100 */
[----:B------:R-:W-:Y:S01]  /*48b0*/  FADD.FTZ R115, R153, -R186 ;  /* 0x800000ba99737221 */ /* 0x000fe20000010000 */
[----:B------:R-:W-:Y:S02]  /*48c0*/  HADD2.F32 R84, -RZ, R9.H0_H0 ;  /* 0x20000009ff547230 */ /* 0x000fe40000004100 */
[----:B------:R-:W-:Y:S01]  /*48d0*/  FFMA.FTZ R175, R173, R113, R112 ;  /* 0x00000071adaf7223 */ /* 0x000fe20000010070 */
[-CC-:B------:R-:W-:Y:S01]  /*48e0*/  FFMA.FTZ R113, R154, R117.reuse, R118.reuse ;  /* 0x000000759a717223 */ /* 0x180fe20000010076 */
[----:B------:R-:W-:Y:S01]  /*48f0*/  FFMA.FTZ R186, R159, R117, R118 ;  /* 0x000000759fba7223 */ /* 0x000fe20000010076 */
[----:B------:R-:W-:-:S02]  /*4900*/  HADD2.F32 R182, -RZ, R11.H1_H1 ;  /* 0x3000000bffb67230 */ /* 0x000fc40000004100 */
[----:B------:R-:W-:Y:S01]  /*4910*/  FADD.FTZ R179, R149, -R188 ;  /* 0x800000bc95b37221 */ /* 0x000fe20000010000 */
[----:B------:R-:W-:Y:S02]  /*4920*/  HADD2.F32 R178, -RZ, R10.H1_H1 ;  /* 0x3000000affb27230 */ /* 0x000fe40000004100 */
[----:B------:R-:W-:Y:S01]  /*4930*/  FFMA.FTZ R115, R173, R115, R84 ;  /* 0x00000073ad737223 */ /* 0x000fe20000010054 */
[--C-:B------:R-:W-:Y:S02]  /*4940*/  HADD2.F32 R84, -RZ, R8.reuse.H0_H0 ;  /* 0x20000008ff547230 */ /* 0x100fe40000004100 */
[----:B------:R-:W-:Y:S01]  /*4950*/  FADD.FTZ R187, R152, -R113 ;  /* 0x8000007198bb7221 */ /* 0x000fe20000010000 */
[----:B------:R-:W-:Y:S02]  /*4960*/  HADD2.F32 R112, -RZ, R8.H1_H1 ;  /* 0x30000008ff707230 */ /* 0x000fe40000004100 */
[----:B------:R-:W-:Y:S01]  /*4970*/  FADD.FTZ R113, R157, -R186 ;  /* 0x800000ba9d717221 */ /* 0x000fe20000010000 */
[----:B------:R-:W-:Y:S01]  /*4980*/  FADD.FTZ R185, R156, -R183 ;  /* 0x800000b79cb97221 */ /* 0x000fe20000010000 */
[C---:B------:R-:W-:Y:S01]  /*4990*/  FFMA.FTZ R182, R173.reuse, R190, R182 ;  /* 0x000000beadb67223 */ /* 0x040fe200000100b6 */
[----:B------:R-:W-:Y:S01]  /*49a0*/  FFMA.FTZ R179, R173, R179, R178 ;  /* 0x000000b3adb37223 */ /* 0x000fe200000100b2 */
[----:B------:R-:W-:Y:S01]  /*49b0*/  FMUL.FTZ R183, R181, R116 ;  /* 0x00000074b5b77220 */ /* 0x000fe20000410000 */
[----:B------:R-:W-:-:S02]  /*49c0*/  HADD2.F32 R178, -RZ, R9.H1_H1 ;  /* 0x30000009ffb27230 */ /* 0x000fc40000004100 */
[C---:B------:R-:W-:Y:S01]  /*49d0*/  FFMA.FTZ R113, R173.reuse, R113, R84 ;  /* 0x00000071ad717223 */ /* 0x040fe20000010054 */
[----:B------:R-:W-:Y:S01]  /*49e0*/  FFMA.FTZ R84, R173, R185, R112 ;  /* 0x000000b9ad547223 */ /* 0x000fe20000010070 */
[----:B------:R-:W-:Y:S01]  /*49f0*/  FFMA.FTZ R98, R183, R85, R98 ;  /* 0x00000055b7627223 */ /* 0x000fe20000010062 */
[--C-:B------:R-:W-:Y:S02]  /*4a00*/  HADD2.F32 R185, -RZ, R83.reuse.H1_H1 ;  /* 0x30000053ffb97230 */ /* 0x100fe40000004100 */
[-C--:B------:R-:W-:Y:S01]  /*4a10*/  FMUL.FTZ R112, R182, R116.reuse ;  /* 0x00000074b6707220 */ /* 0x080fe20000410000 */
[----:B------:R-:W-:Y:S02]  /*4a20*/  HADD2.F32 R186, -RZ, R82.H0_H0 ;  /* 0x20000052ffba7230 */ /* 0x000fe40000004100 */
[----:B------:R-:W-:Y:S01]  /*4a30*/  FMUL.FTZ R85, R175, R116 ;  /* 0x00000074af557220 */ /* 0x000fe20000410000 */
[----:B------:R-:W-:Y:S01]  /*4a40*/  FFMA.FTZ R178, R173, R187, R178 ;  /* 0x000000bbadb27223 */ /* 0x000fe200000100b2 */
[----:B------:R-:W-:-:S02]  /*4a50*/  HADD2.F32 R188, -RZ, R83.H0_H0 ;  /* 0x20000053ffbc7230 */ /* 0x000fc40000004100 */
[----:B------:R-:W-:Y:S01]  /*4a60*/  FFMA.FTZ R189, R112, R184, R99 ;  /* 0x000000b870bd7223 */ /* 0x000fe20000010063 */
[----:B------:R-:W-:Y:S01]  /*4a70*/  FMUL.FTZ R184, R185, R112 ;  /* 0x00000070b9b87220 */ /* 0x000fe20000410000 */
[----:B------:R-:W-:Y:S01]  /*4a80*/  FFMA.FTZ R187, R85, R177, R96 ;  /* 0x000000b155bb7223 */ /* 0x000fe20000010060 */
[----:B------:R-:W-:Y:S01]  /*4a90*/  FMUL.FTZ R177, R186, R85 ;  /* 0x00000055bab17220 */ /* 0x000fe20000410000 */
[-C--:B------:R-:W-:Y:S01]  /*4aa0*/  FMUL.FTZ R96, R179, R116.reuse ;  /* 0x00000074b3607220 */ /* 0x080fe20000410000 */
[----:B------:R-:W-:Y:S02]  /*4ab0*/  HADD2.F32 R99, -RZ, R82.H1_H1 ;  /* 0x30000052ff637230 */ /* 0x000fe40000004100 */
[-C--:B------:R-:W-:Y:S01]  /*4ac0*/  FMUL.FTZ R112, R178, R116.reuse ;  /* 0x00000074b2707220 */ /* 0x080fe20000410000 */
[--C-:B------:R-:W-:Y:S02]  /*4ad0*/  HADD2.F32 R190, -RZ, R81.reuse.H0_H0 ;  /* 0x20000051ffbe7230 */ /* 0x100fe40000004100 */
[----:B------:R-:W-:Y:S01]  /*4ae0*/  FMUL.FTZ R85, R115, R116 ;  /* 0x0000007473557220 */ /* 0x000fe20000410000 */
[----:B------:R-:W-:Y:S01]  /*4af0*/  FMUL.FTZ R183, R188, R183 ;  /* 0x000000b7bcb77220 */ /* 0x000fe20000410000 */
[----:B------:R-:W-:Y:S01]  /*4b00*/  FFMA.FTZ R188, R96, R180, R97 ;  /* 0x000000b460bc7223 */ /* 0x000fe20000010061 */
[----:B------:R-:W-:Y:S01]  /*4b10*/  FFMA.FTZ R103, R112, R119, R103 ;  /* 0x0000007770677223 */ /* 0x000fe20000010067 */
[----:B------:R-:W-:Y:S01]  /*4b20*/  FMUL.FTZ R180, R99, R96 ;  /* 0x0000006063b47220 */ /* 0x000fe20000410000 */
[----:B------:R-:W-:Y:S01]  /*4b30*/  FFMA.FTZ R186, R85, R114, R102 ;  /* 0x0000007255ba7223 */ /* 0x000fe20000010066 */
[----:B------:R-:W-:-:S02]  /*4b40*/  HADD2.F32 R119, -RZ, R81.H1_H1 ;  /* 0x30000051ff777230 */ /* 0x000fc40000004100 */
[----:B------:R-:W-:Y:S01]  /*4b50*/  FMUL.FTZ R99, R190, R85 ;  /* 0x00000055be637220 */ /* 0x000fe20000410000 */
[--C-:B------:R-:W-:Y:S02]  /*4b60*/  HADD2.F32 R114, -RZ, R80.reuse.H0_H0 ;  /* 0x20000050ff727230 */ /* 0x100fe40000004100 */
[-C--:B------:R-:W-:Y:S01]  /*4b70*/  FMUL.FTZ R85, R113, R116.reuse ;  /* 0x0000007471557220 */ /* 0x080fe20000410000 */
[----:B------:R-:W-:Y:S02]  /*4b80*/  HADD2.F32 R97, -RZ, R80.H1_H1 ;  /* 0x30000050ff617230 */ /* 0x000fe40000004100 */
[----:B------:R-:W-:Y:S01]  /*4b90*/  FMUL.FTZ R96, R84, R116 ;  /* 0x0000007454607220 */ /* 0x000fe20000410000 */
[----:B------:R-:W-:Y:S01]  /*4ba0*/  FMUL.FTZ R102, R119, R112 ;  /* 0x0000007077667220 */ /* 0x000fe20000410000 */
[----:B------:R-:W-:Y:S01]  /*4bb0*/  FMUL.FTZ R112, R114, R85 ;  /* 0x0000005572707220 */ /* 0x000fe20000410000 */
[----:B------:R-:W-:Y:S01]  /*4bc0*/  FFMA.FTZ R119, R85, R86, R100 ;  /* 0x0000005655777223 */ /* 0x000fe20000010064 */
        /* <DEDUP_REMOVED lines=11> */
.L_x_1156:
[--C-:B-----5:R-:W-:Y:S02]  /*4c80*/  HADD2.F32 R119, -RZ, R112.reuse.H0_H0 ;  /* 0x20000070ff777230 */ /* 0x120fe40000004100 */
[-CC-:B------:R-:W-:Y:S01]  /*4c90*/  FFMA.FTZ R177, R154, R117.reuse, R118.reuse ;  /* 0x000000759ab17223 */ /* 0x180fe20000010076 */
[----:B------:R-:W-:Y:S02]  /*4ca0*/  HADD2.F32 R185, -RZ, R112.H1_H1 ;  /* 0x30000070ffb97230 */ /* 0x000fe40000004100 */
[-CC-:B------:R-:W-:Y:S01]  /*4cb0*/  FFMA.FTZ R112, R159, R117.reuse, R118.reuse ;  /* 0x000000759f707223 */ /* 0x180fe20000010076 */
[----:B------:R-:W-:Y:S02]  /*4cc0*/  HADD2.F32 R178, -RZ, R8.H0_H0 ;  /* 0x20000008ffb27230 */ /* 0x000fe40000004100 */
[----:B------:R-:W-:Y:S01]  /*4cd0*/  FFMA.FTZ R183, R151, R117, R118 ;  /* 0x0000007597b77223 */ /* 0x000fe20000010076 */
[--C-:B------:R-:W-:Y:S02]  /*4ce0*/  HADD2.F32 R189, -RZ, R115.reuse.H0_H0 ;  /* 0x20000073ffbd7230 */ /* 0x100fe40000004100 */
[----:B------:R-:W-:Y:S01]  /*4cf0*/  FADD.FTZ R112, R157, -R112 ;  /* 0x800000709d707221 */ /* 0x000fe20000010000 */
[----:B------:R-:W-:-:S02]  /*4d00*/  HADD2.F32 R190, -RZ, R115.H1_H1 ;  /* 0x30000073ffbe7230 */ /* 0x000fc40000004100 */
[-C--:B------:R-:W-:Y:S01]  /*4d10*/  FFMA.FTZ R115, R158, R117.reuse, R118 ;  /* 0x000000759e737223 */ /* 0x080fe20000010076 */
[--C-:B------:R-:W-:Y:S02]  /*4d20*/  HADD2.F32 R186, -RZ, R113.reuse.H0_H0 ;  /* 0x20000071ffba7230 */ /* 0x100fe40000004100 */
[----:B------:R-:W-:Y:S01]  /*4d30*/  FADD.FTZ R180, R152, -R177 ;  /* 0x800000b198b47221 */ /* 0x000fe20000010000 */
[----:B------:R-:W-:Y:S02]  /*4d40*/  HADD2.F32 R181, -RZ, R113.H1_H1 ;  /* 0x30000071ffb57230 */ /* 0x000fe40000004100 */
[----:B------:R-:W-:Y:S01]  /*4d50*/  FFMA.FTZ R113, R173, R112, R178 ;  /* 0x00000070ad717223 */ /* 0x000fe200000100b2 */
[--C-:B------:R-:W-:Y:S02]  /*4d60*/  HADD2.F32 R184, -RZ, R114.reuse.H0_H0 ;  /* 0x20000072ffb87230 */ /* 0x100fe40000004100 */
[----:B------:R-:W-:Y:S01]  /*4d70*/  FFMA.FTZ R178, R155, R117, R118 ;  /* 0x000000759bb27223 */ /* 0x000fe20000010076 */
[----:B------:R-:W-:-:S02]  /*4d80*/  HADD2.F32 R188, -RZ, R114.H1_H1 ;  /* 0x30000072ffbc7230 */ /* 0x000fc40000004100 */
[----:B------:R-:W-:Y:S01]  /*4d90*/  FADD.FTZ R112, R156, -R115 ;  /* 0x800000739c707221 */ /* 0x000fe20000010000 */
[----:B------:R-:W-:Y:S02]  /*4da0*/  HADD2.F32 R114, -RZ, R8.H1_H1 ;  /* 0x30000008ff727230 */ /* 0x000fe40000004100 */
[----:B------:R-:W-:Y:S01]  /*4db0*/  FADD.FTZ R178, R153, -R178 ;  /* 0x800000b299b27221 */ /* 0x000fe20000010000 */
[--C-:B------:R-:W-:Y:S02]  /*4dc0*/  HADD2.F32 R175, -RZ, R9.reuse.H0_H0 ;  /* 0x20000009ffaf7230 */ /* 0x100fe40000004100 */
[----:B------:R-:W-:Y:S01]  /*4dd0*/  FADD.FTZ R182, R150, -R183 ;  /* 0x800000b796b67221 */ /* 0x000fe20000010000 */
[----:B------:R-:W-:Y:S02]  /*4de0*/  HADD2.F32 R187, -RZ, R10.H0_H0 ;  /* 0x2000000affbb7230 */ /* 0x000fe40000004100 */
[----:B------:R-:W-:Y:S01]  /*4df0*/  FFMA.FTZ R177, R147, R117, R118 ;  /* 0x0000007593b17223 */ /* 0x000fe20000010076 */
[----:B------:R-:W-:Y:S01]  /*4e00*/  FFMA.FTZ R115, R173, R112, R114 ;  /* 0x00000070ad737223 */ /* 0x000fe20000010072 */
[----:B------:R-:W-:-:S02]  /*4e10*/  HADD2.F32 R179, -RZ, R9.H1_H1 ;  /* 0x30000009ffb37230 */ /* 0x000fc40000004100 */
[----:B------:R-:W-:Y:S01]  /*4e20*/  FFMA.FTZ R112, R148, R117, R118 ;  /* 0x0000007594707223 */ /* 0x000fe20000010076 */
[----:B------:R-:W-:Y:S01]  /*4e30*/  FMUL.FTZ R113, R113, R116 ;  /* 0x0000007471717220 */ /* 0x000fe20000410000 */
[C---:B------:R-:W-:Y:S01]  /*4e40*/  FFMA.FTZ R175, R173.reuse, R178, R175 ;  /* 0x000000b2adaf7223 */ /* 0x040fe200000100af */
[--C-:B------:R-:W-:Y:S02]  /*4e50*/  HADD2.F32 R183, -RZ, R11.reuse.H0_H0 ;  /* 0x2000000bffb77230 */ /* 0x100fe40000004100 */
[----:B------:R-:W-:Y:S01]  /*4e60*/  FFMA.FTZ R187, R173, R182, R187 ;  /* 0x000000b6adbb7223 */ /* 0x000fe200000100bb */
[----:B------:R-:W-:Y:S01]  /*4e70*/  FADD.FTZ R178, R146, -R177 ;  /* 0x800000b192b27221 */ /* 0x000fe20000010000 */
[----:B------:R-:W-:Y:S02]  /*4e80*/  HADD2.F32 R114, -RZ, R10.H1_H1 ;  /* 0x3000000aff727230 */ /* 0x000fe40000004100 */
[----:B------:R-:W-:Y:S01]  /*4e90*/  FADD.FTZ R112, R149, -R112 ;  /* 0x8000007095707221 */ /* 0x000fe20000010000 */
[----:B------:R-:W-:Y:S01]  /*4ea0*/  FFMA.FTZ R119, R113, R119, R100 ;  /* 0x0000007771777223 */ /* 0x000fe20000010064 */
[----:B------:R-:W-:Y:S01]  /*4eb0*/  FFMA.FTZ R179, R173, R180, R179 ;  /* 0x000000b4adb37223 */ /* 0x000fe200000100b3 */
[----:B------:R-:W-:Y:S01]  /*4ec0*/  FMUL.FTZ R100, R115, R116 ;  /* 0x0000007473647220 */ /* 0x000fe20000410000 */
[----:B------:R-:W-:Y:S01]  /*4ed0*/  FFMA.FTZ R180, R144, R117, R118 ;  /* 0x0000007590b47223 */ /* 0x000fe20000010076 */
[----:B------:R-:W-:Y:S01]  /*4ee0*/  FFMA.FTZ R183, R173, R178, R183 ;  /* 0x000000b2adb77223 */ /* 0x000fe200000100b7 */
[-C--:B------:R-:W-:Y:S01]  /*4ef0*/  FMUL.FTZ R115, R187, R116.reuse ;  /* 0x00000074bb737220 */ /* 0x080fe20000410000 */
[----:B------:R-:W-:Y:S01]  /*4f00*/  FMUL.FTZ R175, R175, R116 ;  /* 0x00000074afaf7220 */ /* 0x000fe20000410000 */
[----:B------:R-:W-:Y:S01]  /*4f10*/  FFMA.FTZ R177, R173, R112, R114 ;  /* 0x00000070adb17223 */ /* 0x000fe20000010072 */
[----:B------:R-:W-:-:S02]  /*4f20*/  HADD2.F32 R191, -RZ, R11.H1_H1 ;  /* 0x3000000bffbf7230 */ /* 0x000fc40000004100 */
[----:B------:R-:W-:Y:S01]  /*4f30*/  FADD.FTZ R180, R145, -R180 ;  /* 0x800000b491b47221 */ /* 0x000fe20000010000 */
[----:B------:R-:W-:Y:S01]  /*4f40*/  FFMA.FTZ R185, R100, R185, R101 ;  /* 0x000000b964b97223 */ /* 0x000fe20000010065 */
[----:B------:R-:W-:Y:S01]  /*4f50*/  FFMA.FTZ R187, R115, R184, R96 ;  /* 0x000000b873bb7223 */ /* 0x000fe20000010060 */
[----:B------:R-:W-:Y:S02]  /*4f60*/  HADD2.F32 R114, -RZ, R83.H0_H0 ;  /* 0x20000053ff727230 */ /* 0x000fe40000004100 */
[----:B------:R-:W-:Y:S01]  /*4f70*/  FMUL.FTZ R183, R183, R116 ;  /* 0x00000074b7b77220 */ /* 0x000fe20000410000 */
[----:B------:R-:W-:Y:S01]  /*4f80*/  FFMA.FTZ R186, R175, R186, R102 ;  /* 0x000000baafba7223 */ /* 0x000fe20000010066 */
[--C-:B------:R-:W-:Y:S02]  /*4f90*/  HADD2.F32 R96, -RZ, R82.reuse.H0_H0 ;  /* 0x20000052ff607230 */ /* 0x100fe40000004100 */
[----:B------:R-:W-:Y:S01]  /*4fa0*/  FMUL.FTZ R102, R177, R116 ;  /* 0x00000074b1667220 */ /* 0x000fe20000410000 */
[----:B------:R-:W-:-:S02]  /*4fb0*/  HADD2.F32 R101, -RZ, R82.H1_H1 ;  /* 0x30000052ff657230 */ /* 0x000fc40000004100 */
[----:B------:R-:W-:Y:S01]  /*4fc0*/  FFMA.FTZ R191, R173, R180, R191 ;  /* 0x000000b4adbf7223 */ /* 0x000fe200000100bf */
[----:B------:R-:W-:Y:S01]  /*4fd0*/  FFMA.FTZ R98, R183, R189, R98 ;  /* 0x000000bdb7627223 */ /* 0x000fe20000010062 */
[----:B------:R-:W-:Y:S01]  /*4fe0*/  FMUL.FTZ R183, R114, R183 ;  /* 0x000000b772b77220 */ /* 0x000fe20000410000 */
[----:B------:R-:W-:Y:S01]  /*4ff0*/  FFMA.FTZ R188, R102, R188, R97 ;  /* 0x000000bc66bc7223 */ /* 0x000fe20000010061 */
[----:B------:R-:W-:Y:S01]  /*5000*/  FMUL.FTZ R114, R96, R115 ;  /* 0x0000007360727220 */ /* 0x000fe20000410000 */
[----:B------:R-:W-:Y:S01]  /*5010*/  FMUL.FTZ R177, R101, R102 ;  /* 0x0000006665b17220 */ /* 0x000fe20000410000 */
[----:B------:R-:W-:Y:S02]  /*5020*/  HADD2.F32 R115, -RZ, R83.H1_H1 ;  /* 0x30000053ff737230 */ /* 0x000fe40000004100 */
[-C--:B------:R-:W-:Y:S01]  /*5030*/  FMUL.FTZ R112, R179, R116.reuse ;  /* 0x00000074b3707220 */ /* 0x080fe20000410000 */
[--C-:B------:R-:W-:Y:S02]  /*5040*/  HADD2.F32 R102, -RZ, R81.reuse.H0_H0 ;  /* 0x20000051ff667230 */ /* 0x100fe40000004100 */
[----:B------:R-:W-:Y:S01]  /*5050*/  FMUL.FTZ R178, R191, R116 ;  /* 0x00000074bfb27220 */ /* 0x000fe20000410000 */
[----:B------:R-:W-:-:S02]  /*5060*/  HADD2.F32 R101, -RZ, R81.H1_H1 ;  /* 0x30000051ff657230 */ /* 0x000fc40000004100 */
[----:B------:R-:W-:Y:S01]  /*5070*/  FFMA.FTZ R103, R112, R181, R103 ;  /* 0x000000b570677223 */ /* 0x000fe20000010067 */
[--C-:B------:R-:W-:Y:S02]  /*5080*/  HADD2.F32 R96, -RZ, R80.reuse.H0_H0 ;  /* 0x20000050ff607230 */ /* 0x100fe40000004100 */
[----:B------:R-:W-:Y:S01]  /*5090*/  FMUL.FTZ R102, R102, R175 ;  /* 0x000000af66667220 */ /* 0x000fe20000410000 */
[----:B------:R-:W-:Y:S02]  /*50a0*/  HADD2.F32 R97, -RZ, R80.H1_H1 ;  /* 0x30000050ff617230 */ /* 0x000fe40000004100 */
[----:B------:R-:W-:Y:S01]  /*50b0*/  FMUL.FTZ R180, R115, R178 ;  /* 0x000000b273b47220 */ /* 0x000fe20000410000 */
[----:B------:R-:W-:Y:S01]  /*50c0*/  FMUL.FTZ R101, R101, R112 ;  /* 0x0000007065657220 */ /* 0x000fe20000410000 */
[----:B------:R-:W-:Y:S01]  /*50d0*/  FMUL.FTZ R96, R96, R113 ;  /* 0x0000007160607220 */ /* 0x000fe20000410000 */
[----:B------:R-:W-:Y:S01]  /*50e0*/  FFMA.FTZ R189, R178, R190, R99 ;  /* 0x000000beb2bd7223 */ /* 0x000fe20000010063 */
[----:B------:R-:W-:Y:S01]  /*50f0*/  FMUL.FTZ R97, R97, R100 ;  /* 0x0000006461617220 */ /* 0x000fe20000410000 */
[----:B------:R-:W-:-:S02]  /*5100*/  F2FP.F16.F32.PACK_AB R115, R180, R183 ;  /* 0x000000b7b473723e */ /* 0x000fc400000000ff */
[----:B------:R-:W-:Y:S02]  /*5110*/  F2FP.F16.F32.PACK_AB R114, R177, R114 ;  /* 0x00000072b172723e */ /* 0x000fe400000000ff */
[----:B------:R-:W-:Y:S02]  /*5120*/  F2FP.F16.F32.PACK_AB R113, R101, R102 ;  /* 0x000000666571723e */ /* 0x000fe400000000ff */
[----:B------:R-:W-:-:S07]  /*5130*/  F2FP.F16.F32.PACK_AB R112, R97, R96 ;  /* 0x000000606170723e */ /* 0x000fce00000000ff */
.L_x_1157:
[----:B------:R-:W0:Y:S01]  /*5140*/  @P0 LDC.64 R96, c[0x0][0x478] ;  /* 0x00011e00ff600b82 */ /* 0x000e220000000a00 */
[----:B------:R-:W-:Y:S02]  /*5150*/  MOV R102, R186 ;  /* 0x000000ba00667202 */ /* 0x000fe40000000f00 */
[----:B------:R-:W-:-:S05]  /*5160*/  MOV R99, R189 ;  /* 0x000000bd00637202 */ /* 0x000fca0000000f00 */
[----:B------:R-:W1:Y:S01]  /*5170*/  LDC.64 R100, c[0x0][0x468] ;  /* 0x00011a00ff647b82 */ /* 0x000e620000000a00 */
[C---:B0-----:R-:W-:Y:S01]  /*5180*/  @P0 IMAD.WIDE.U32 R178, R0.reuse, 0x10, R96 ;  /* 0x0000001000b20825 */ /* 0x041fe200078e0060 */
[----:B------:R-:W-:Y:S02]  /*5190*/  MOV R96, R187 ;  /* 0x000000bb00607202 */ /* 0x000fe40000000f00 */
[----:B------:R-:W-:Y:S02]  /*51a0*/  MOV R97, R188 ;  /* 0x000000bc00617202 */ /* 0x000fe40000000f00 */
[----:B------:R2:W-:Y:S01]  /*51b0*/  @P0 STG.E.128 desc[UR4][R178.64], R84 ;  /* 0x00000054b2000986 */ /* 0x0005e2000c101d04 */
[----:B-1----:R-:W-:Y:S01]  /*51c0*/  IMAD.WIDE.U32 R180, R0, 0x10, R100 ;  /* 0x0000001000b47825 */ /* 0x002fe200078e0064 */
[----:B------:R-:W-:Y:S02]  /*51d0*/  MOV R100, R119 ;  /* 0x0000007700647202 */ /* 0x000fe40000000f00 */
[----:B------:R-:W-:-:S02]  /*51e0*/  MOV R101, R185 ;  /* 0x000000b900657202 */ /* 0x000fc40000000f00 */
[----:B------:R2:W-:Y:S01]  /*51f0*/  STG.E.128 desc[UR4][R180.64], R112 ;  /* 0x00000070b4007986 */ /* 0x0005e2000c101d04 */
[----:B------:R-:W-:-:S07]  /*5200*/  IADD3 R0, PT, PT, R0, 0x80, RZ ;  /* 0x0000008000007810 */ /* 0x000fce0007ffe0ff */
.L_x_1155:
[----:B------:R-:W-:Y:S05]  /*5210*/  BSYNC.RECONVERGENT B1 ;  /* 0x0000000000017941 */ /* 0x000fea0003800200 */
.L_x_1154:
        /* <DEDUP_REMOVED lines=8> */
[--C-:B------:R-:W-:Y:S02]  /*52a0*/  HADD2.F32 R84, -RZ, R7.reuse.H1_H1 ;  /* 0x30000007ff547230 */ /* 0x100fe40000004100 */
        /* <DEDUP_REMOVED lines=8> */
[----:B-----5:R-:W-:Y:S01]  /*5330*/  FFMA.FTZ R180, R173, R86, R84 ;  /* 0x00000056adb47223 */ /* 0x020fe20000010054 */
[----:B------:R-:W-:-:S02]  /*5340*/  HADD2.F32 R178, -RZ, R7.H0_H0 ;  /* 0x20000007ffb27230 */ /* 0x000fc40000004100 */
[----:B------:R-:W-:Y:S01]  /*5350*/  FADD.FTZ R181, R126, -R119 ;  /* 0x800000777eb57221 */ /* 0x000fe20000010000 */
[--C-:B------:R-:W-:Y:S02]  /*5360*/  HADD2.F32 R118, -RZ, R6.reuse.H1_H1 ;  /* 0x30000006ff767230 */ /* 0x100fe40000004100 */
[----:B------:R-:W-:Y:S01]  /*5370*/  FADD.FTZ R117, R129, -R186 ;  /* 0x800000ba81757221 */ /* 0x000fe20000010000 */
[--C-:B------:R-:W-:Y:S02]  /*5380*/  HADD2.F32 R84, -RZ, R5.reuse.H0_H0 ;  /* 0x20000005ff547230 */ /* 0x100fe40000004100 */
[----:B------:R-:W-:Y:S01]  /*5390*/  FADD.FTZ R119, R137, -R184 ;  /* 0x800000b889777221 */ /* 0x000fe20000010000 */
[----:B------:R-:W-:Y:S02]  /*53a0*/  HADD2.F32 R86, -RZ, R6.H0_H0 ;  /* 0x20000006ff567230 */ /* 0x000fe40000004100 */
[----:B------:R-:W-:Y:S01]  /*53b0*/  FADD.FTZ R85, R130, -R85 ;  /* 0x8000005582557221 */ /* 0x000fe20000010000 */
[C---:B------:R-:W-:Y:S01]  /*53c0*/  FFMA.FTZ R181, R173.reuse, R181, R178 ;  /* 0x000000b5adb57223 */ /* 0x040fe200000100b2 */
[C---:B------:R-:W-:Y:S01]  /*53d0*/  FFMA.FTZ R178, R173.reuse, R117, R118 ;  /* 0x00000075adb27223 */ /* 0x040fe20000010076 */
[C---:B------:R-:W-:Y:S01]  /*53e0*/  FFMA.FTZ R119, R173.reuse, R119, R84 ;  /* 0x00000077ad777223 */ /* 0x040fe20000010054 */
[----:B------:R-:W-:Y:S01]  /*53f0*/  FFMA.FTZ R175, R173, R85, R86 ;  /* 0x00000055adaf7223 */ /* 0x000fe20000010056 */
[----:B------:R-:W-:-:S02]  /*5400*/  HADD2.F32 R118, -RZ, R5.H1_H1 ;  /* 0x30000005ff767230 */ /* 0x000fc40000004100 */
[----:B------:R-:W-:Y:S01]  /*5410*/  FADD.FTZ R177, R136, -R177 ;  /* 0x800000b188b17221 */ /* 0x000fe20000010000 */
[--C-:B------:R-:W-:Y:S02]  /*5420*/  HADD2.F32 R84, -RZ, R4.reuse.H0_H0 ;  /* 0x20000004ff547230 */ /* 0x100fe40000004100 */
[----:B------:R-:W-:Y:S01]  /*5430*/  FADD.FTZ R117, R141, -R182 ;  /* 0x800000b68d757221 */ /* 0x000fe20000010000 */
[----:B------:R-:W-:Y:S02]  /*5440*/  HADD2.F32 R85, -RZ, R115.H1_H1 ;  /* 0x30000073ff557230 */ /* 0x000fe40000004100 */
[----:B------:R-:W-:Y:S01]  /*5450*/  FADD.FTZ R87, R140, -R87 ;  /* 0x800000578c577221 */ /* 0x000fe20000010000 */
[----:B------:R-:W-:Y:S02]  /*5460*/  HADD2.F32 R86, -RZ, R4.H1_H1 ;  /* 0x30000004ff567230 */ /* 0x000fe40000004100 */
[----:B------:R-:W-:Y:S01]  /*5470*/  FMUL.FTZ R182, R180, R116 ;  /* 0x00000074b4b67220 */ /* 0x000fe20000410000 */
[C---:B------:R-:W-:Y:S01]  /*5480*/  FFMA.FTZ R118, R173.reuse, R177, R118 ;  /* 0x000000b1ad767223 */ /* 0x040fe20000010076 */
[----:B------:R-:W-:Y:S01]  /*5490*/  FFMA.FTZ R117, R173, R117, R84 ;  /* 0x00000075ad757223 */ /* 0x000fe20000010054 */
[----:B------:R-:W-:-:S02]  /*54a0*/  HADD2.F32 R183, -RZ, R75.H1_H1 ;  /* 0x3000004bffb77230 */ /* 0x000fc40000004100 */
[----:B------:R-:W-:Y:S01]  /*54b0*/  FFMA.FTZ R173, R173, R87, R86 ;  /* 0x00000057adad7223 */ /* 0x000fe20000010056 */
[----:B------:R-:W-:Y:S01]  /*54c0*/  FFMA.FTZ R184, R182, R85, R91 ;  /* 0x00000055b6b87223 */ /* 0x000fe2000001005b */
[--C-:B------:R-:W-:Y:S02]  /*54d0*/  HADD2.F32 R177, -RZ, R114.reuse.H0_H0 ;  /* 0x20000072ffb17230 */ /* 0x100fe40000004100 */
[----:B------:R-:W-:Y:S01]  /*54e0*/  FMUL.FTZ R85, R175, R116 ;  /* 0x00000074af557220 */ /* 0x000fe20000410000 */
[----:B------:R-:W-:Y:S02]  /*54f0*/  HADD2.F32 R179, -RZ, R114.H1_H1 ;  /* 0x30000072ffb37230 */ /* 0x000fe40000004100 */
[----:B------:R-:W-:Y:S01]  /*5500*/  FMUL.FTZ R182, R183, R182 ;  /* 0x000000b6b7b67220 */ /* 0x000fe20000410000 */
[--C-:B------:R-:W-:Y:S02]  /*5510*/  HADD2.F32 R87, -RZ, R113.reuse.H0_H0 ;  /* 0x20000071ff577230 */ /* 0x100fe40000004100 */
[----:B------:R-:W-:Y:S01]  /*5520*/  FFMA.FTZ R183, R85, R177, R88 ;  /* 0x000000b155b77223 */ /* 0x000fe20000010058 */
[----:B------:R-:W-:-:S02]  /*5530*/  HADD2.F32 R91, -RZ, R113.H1_H1 ;  /* 0x30000071ff5b7230 */ /* 0x000fc40000004100 */
[-C--:B------:R-:W-:Y:S01]  /*5540*/  FMUL.FTZ R113, R181, R116.reuse ;  /* 0x00000074b5717220 */ /* 0x080fe20000410000 */
[--C-:B------:R-:W-:Y:S02]  /*5550*/  HADD2.F32 R84, -RZ, R112.reuse.H0_H0 ;  /* 0x20000070ff547230 */ /* 0x100fe40000004100 */
[----:B------:R-:W-:Y:S01]  /*5560*/  FMUL.FTZ R88, R118, R116 ;  /* 0x0000007476587220 */ /* 0x000fe20000410000 */
[----:B------:R-:W-:Y:S02]  /*5570*/  HADD2.F32 R86, -RZ, R112.H1_H1 ;  /* 0x30000070ff567230 */ /* 0x000fe40000004100 */
[----:B------:R-:W-:Y:S02]  /*5580*/  HADD2.F32 R115, -RZ, R115.H0_H0 ;  /* 0x20000073ff737230 */ /* 0x000fe40000004100 */
[----:B------:R-:W-:Y:S01]  /*5590*/  FFMA.FTZ R95, R88, R91, R95 ;  /* 0x0000005b585f7223 */ /* 0x000fe2000001005f */
[----:B------:R-:W-:Y:S02]  /*55a0*/  HADD2.F32 R112, -RZ, R75.H0_H0 ;  /* 0x2000004bff707230 */ /* 0x000fe40000004100 */
[----:B------:R-:W-:-:S02]  /*55b0*/  HADD2.F32 R114, -RZ, R74.H0_H0 ;  /* 0x2000004aff727230 */ /* 0x000fc40000004100 */
[----:B------:R-:W-:Y:S01]  /*55c0*/  FFMA.FTZ R90, R113, R115, R90 ;  /* 0x00000073715a7223 */ /* 0x000fe2000001005a */
[----:B------:R-:W-:Y:S02]  /*55d0*/  HADD2.F32 R177, -RZ, R74.H1_H1 ;  /* 0x3000004affb17230 */ /* 0x000fe40000004100 */
[----:B------:R-:W-:Y:S01]  /*55e0*/  FMUL.FTZ R115, R112, R113 ;  /* 0x0000007170737220 */ /* 0x000fe20000410000 */
[--C-:B------:R-:W-:Y:S02]  /*55f0*/  HADD2.F32 R186, -RZ, R73.reuse.H0_H0 ;  /* 0x20000049ffba7230 */ /* 0x100fe40000004100 */
[----:B------:R-:W-:Y:S01]  /*5600*/  FMUL.FTZ R114, R114, R85 ;  /* 0x0000005572727220 */ /* 0x000fe20000410000 */
[-C--:B------:R-:W-:Y:S01]  /*5610*/  FMUL.FTZ R112, R178, R116.reuse ;  /* 0x00000074b2707220 */ /* 0x080fe20000410000 */
[----:B------:R-:W-:Y:S01]  /*5620*/  FMUL.FTZ R85, R119, R116 ;  /* 0x0000007477557220 */ /* 0x000fe20000410000 */
[----:B------:R-:W-:Y:S02]  /*5630*/  F2FP.F16.F32.PACK_AB R115, R182, R115 ;  /* 0x00000073b673723e */ /* 0x000fe400000000ff */
[----:B------:R-:W-:Y:S01]  /*5640*/  FFMA.FTZ R179, R112, R179, R89 ;  /* 0x000000b370b37223 */ /* 0x000fe20000010059 */
[----:B------:R-:W-:Y:S01]  /*5650*/  FMUL.FTZ R177, R177, R112 ;  /* 0x00000070b1b17220 */ /* 0x000fe20000410000 */
[----:B------:R-:W-:Y:S01]  /*5660*/  FFMA.FTZ R94, R85, R87, R94 ;  /* 0x00000057555e7223 */ /* 0x000fe2000001005e */
[----:B------:R-:W-:Y:S01]  /*5670*/  FMUL.FTZ R113, R186, R85 ;  /* 0x00000055ba717220 */ /* 0x000fe20000410000 */
[----:B------:R-:W-:-:S02]  /*5680*/  HADD2.F32 R87, -RZ, R73.H1_H1 ;  /* 0x30000049ff577230 */ /* 0x000fc40000004100 */
[-C--:B------:R-:W-:Y:S01]  /*5690*/  FMUL.FTZ R85, R117, R116.reuse ;  /* 0x0000007475557220 */ /* 0x080fe20000410000 */
[--C-:B------:R-:W-:Y:S02]  /*56a0*/  HADD2.F32 R112, -RZ, R72.reuse.H0_H0 ;  /* 0x20000048ff707230 */ /* 0x100fe40000004100 */
[----:B------:R-:W-:Y:S01]  /*56b0*/  FMUL.FTZ R116, R173, R116 ;  /* 0x00000074ad747220 */ /* 0x000fe20000410000 */
[----:B------:R-:W-:Y:S02]  /*56c0*/  HADD2.F32 R89, -RZ, R72.H1_H1 ;  /* 0x30000048ff597230 */ /* 0x000fe40000004100 */
[----:B------:R-:W-:Y:S01]  /*56d0*/  FMUL.FTZ R88, R87, R88 ;  /* 0x0000005857587220 */ /* 0x000fe20000410000 */
[----:B------:R-:W-:Y:S01]  /*56e0*/  FFMA.FTZ R92, R85, R84, R92 ;  /* 0x00000054555c7223 */ /* 0x000fe2000001005c */
[----:B------:R-:W-:Y:S01]  /*56f0*/  FMUL.FTZ R112, R112, R85 ;  /* 0x0000005570707220 */ /* 0x000fe20000410000 */
[----:B------:R-:W-:Y:S01]  /*5700*/  FFMA.FTZ R93, R116, R86, R93 ;  /* 0x00000056745d7223 */ /* 0x000fe2000001005d */
[----:B------:R-:W-:Y:S01]  /*5710*/  FMUL.FTZ R89, R89, R116 ;  /* 0x0000007459597220 */ /* 0x000fe20000410000 */
        /* <DEDUP_REMOVED lines=8> */
.L_x_1158:
[-CC-:B------:R-:W-:Y:S01]  /*57a0*/  FFMA.FTZ R119, R127, R117.reuse, R118.reuse ;  /* 0x000000757f777223 */ /* 0x180fe20000010076 */
[----:B------:R-:W-:Y:S02]  /*57b0*/  HADD2.F32 R182, -RZ, R7.H0_H0 ;  /* 0x20000007ffb67230 */ /* 0x000fe40000004100 */
[-CC-:B------:R-:W-:Y:S01]  /*57c0*/  FFMA.FTZ R178, R143, R117.reuse, R118.reuse ;  /* 0x000000758fb27223 */ /* 0x180fe20000010076 */
[-CC-:B------:R-:W-:Y:S01]  /*57d0*/  FFMA.FTZ R181, R138, R117.reuse, R118.reuse ;  /* 0x000000758ab57223 */ /* 0x180fe20000010076 */
[----:B------:R-:W-:Y:S01]  /*57e0*/  FADD.FTZ R180, R126, -R119 ;  /* 0x800000777eb47221 */ /* 0x000fe20000010000 */
[-CC-:B------:R-:W-:Y:S01]  /*57f0*/  FFMA.FTZ R119, R142, R117.reuse, R118.reuse ;  /* 0x000000758e777223 */ /* 0x180fe20000010076 */
[-CC-:B------:R-:W-:Y:S01]  /*5800*/  FFMA.FTZ R183, R131, R117.reuse, R118.reuse ;  /* 0x0000007583b77223 */ /* 0x180fe20000010076 */
[-C--:B------:R-:W-:Y:S01]  /*5810*/  FFMA.FTZ R186, R128, R117.reuse, R118 ;  /* 0x0000007580ba7223 */ /* 0x080fe20000010076 */
[----:B-----5:R-:W-:Y:S01]  /*5820*/  FFMA.FTZ R175, R173, R180, R182 ;  /* 0x000000b4adaf7223 */ /* 0x020fe200000100b6 */
[-CC-:B------:R-:W-:Y:S01]  /*5830*/  FFMA.FTZ R180, R139, R117.reuse, R118.reuse ;  /* 0x000000758bb47223 */ /* 0x180fe20000010076 */
[----:B------:R-:W-:Y:S01]  /*5840*/  FFMA.FTZ R188, R124, R117, R118 ;  /* 0x000000757cbc7223 */ /* 0x000fe20000010076 */
[----:B------:R-:W-:-:S02]  /*5850*/  HADD2.F32 R177, -RZ, R115.H0_H0 ;  /* 0x20000073ffb17230 */ /* 0x000fc40000004100 */
[----:B------:R-:W-:Y:S01]  /*5860*/  FMUL.FTZ R189, R175, R116 ;  /* 0x00000074afbd7220 */ /* 0x000fe20000410000 */
[--C-:B------:R-:W-:Y:S02]  /*5870*/  HADD2.F32 R117, -RZ, R112.reuse.H0_H0 ;  /* 0x20000070ff757230 */ /* 0x100fe40000004100 */
[----:B------:R-:W-:Y:S01]  /*5880*/  FADD.FTZ R178, R141, -R178 ;  /* 0x800000b28db27221 */ /* 0x000fe20000010000 */
[----:B------:R-:W-:Y:S02]  /*5890*/  HADD2.F32 R118, -RZ, R112.H1_H1 ;  /* 0x30000070ff767230 */ /* 0x000fe40000004100 */
[----:B------:R-:W-:Y:S01]  /*58a0*/  FFMA.FTZ R90, R189, R177, R90 ;  /* 0x000000b1bd5a7223 */ /* 0x000fe2000001005a */
[--C-:B------:R-:W-:Y:S02]  /*58b0*/  HADD2.F32 R184, -RZ, R114.reuse.H0_H0 ;  /* 0x20000072ffb87230 */ /* 0x100fe40000004100 */
[----:B------:R-:W-:Y:S01]  /*58c0*/  FADD.FTZ R180, R137, -R180 ;  /* 0x800000b489b47221 */ /* 0x000fe20000010000 */
[----:B------:R-:W-:-:S02]  /*58d0*/  HADD2.F32 R187, -RZ, R114.H1_H1 ;  /* 0x30000072ffbb7230 */ /* 0x000fc40000004100 */
[----:B------:R-:W-:Y:S01]  /*58e0*/  FADD.FTZ R114, R140, -R119 ;  /* 0x800000778c727221 */ /* 0x000fe20000010000 */
[--C-:B------:R-:W-:Y:S02]  /*58f0*/  HADD2.F32 R175, -RZ, R4.reuse.H1_H1 ;  /* 0x30000004ffaf7230 */ /* 0x100fe40000004100 */
[----:B------:R-:W-:Y:S01]  /*5900*/  FADD.FTZ R186, R129, -R186 ;  /* 0x800000ba81ba7221 */ /* 0x000fe20000010000 */
[----:B------:R-:W-:Y:S02]  /*5910*/  HADD2.F32 R112, -RZ, R4.H0_H0 ;  /* 0x20000004ff707230 */ /* 0x000fe40000004100 */
[----:B------:R-:W-:Y:S01]  /*5920*/  FADD.FTZ R188, R125, -R188 ;  /* 0x800000bc7dbc7221 */ /* 0x000fe20000010000 */
[--C-:B------:R-:W-:Y:S02]  /*5930*/  HADD2.F32 R179, -RZ, R113.reuse.H0_H0 ;  /* 0x20000071ffb37230 */ /* 0x100fe40000004100 */
[----:B------:R-:W-:Y:S01]  /*5940*/  FFMA.FTZ R175, R173, R114, R175 ;  /* 0x00000072adaf7223 */ /* 0x000fe200000100af */
[----:B------:R-:W-:-:S02]  /*5950*/  HADD2.F32 R182, -RZ, R113.H1_H1 ;  /* 0x30000071ffb67230 */ /* 0x000fc40000004100 */
[C---:B------:R-:W-:Y:S01]  /*5960*/  FFMA.FTZ R113, R173.reuse, R178, R112 ;  /* 0x000000b2ad717223 */ /* 0x040fe20000010070 */
[--C-:B------:R-:W-:Y:S02]  /*5970*/  HADD2.F32 R177, -RZ, R5.reuse.H0_H0 ;  /* 0x20000005ffb17230 */ /* 0x100fe40000004100 */
[----:B------:R-:W-:Y:S01]  /*5980*/  FADD.FTZ R112, R136, -R181 ;  /* 0x800000b588707221 */ /* 0x000fe20000010000 */
[----:B------:R-:W-:Y:S02]  /*5990*/  HADD2.F32 R114, -RZ, R5.H1_H1 ;  /* 0x30000005ff727230 */ /* 0x000fe40000004100 */
[----:B------:R-:W-:Y:S01]  /*59a0*/  FADD.FTZ R178, R130, -R183 ;  /* 0x800000b782b27221 */ /* 0x000fe20000010000 */
[--C-:B------:R-:W-:Y:S02]  /*59b0*/  HADD2.F32 R119, -RZ, R6.reuse.H0_H0 ;  /* 0x20000006ff777230 */ /* 0x100fe40000004100 */
[----:B------:R-:W-:Y:S01]  /*59c0*/  FFMA.FTZ R177, R173, R180, R177 ;  /* 0x000000b4adb17223 */ /* 0x000fe200000100b1 */
[----:B------:R-:W-:-:S02]  /*59d0*/  HADD2.F32 R185, -RZ, R6.H1_H1 ;  /* 0x30000006ffb97230 */ /* 0x000fc40000004100 */
[----:B------:R-:W-:Y:S01]  /*59e0*/  FMUL.FTZ R113, R113, R116 ;  /* 0x0000007471717220 */ /* 0x000fe20000410000 */
[----:B------:R-:W-:Y:S02]  /*59f0*/  HADD2.F32 R190, -RZ, R115.H1_H1 ;  /* 0x30000073ffbe7230 */ /* 0x000fe40000004100 */
[C---:B------:R-:W-:Y:S01]  /*5a00*/  FFMA.FTZ R115, R173.reuse, R112, R114 ;  /* 0x00000070ad737223 */ /* 0x040fe20000010072 */
[----:B------:R-:W-:Y:S02]  /*5a10*/  HADD2.F32 R191, -RZ, R7.H1_H1 ;  /* 0x30000007ffbf7230 */ /* 0x000fe40000004100 */
[C---:B------:R-:W-:Y:S01]  /*5a20*/  FFMA.FTZ R119, R173.reuse, R178, R119 ;  /* 0x000000b2ad777223 */ /* 0x040fe20000010077 */
[----:B------:R-:W-:Y:S01]  /*5a30*/  FFMA.FTZ R185, R173, R186, R185 ;  /* 0x000000baadb97223 */ /* 0x000fe200000100b9 */
[-C--:B------:R-:W-:Y:S01]  /*5a40*/  FMUL.FTZ R177, R177, R116.reuse ;  /* 0x00000074b1b17220 */ /* 0x080fe20000410000 */
[-C--:B------:R-:W-:Y:S01]  /*5a50*/  FMUL.FTZ R178, R115, R116.reuse ;  /* 0x0000007473b27220 */ /* 0x080fe20000410000 */
[-C--:B------:R-:W-:Y:S01]  /*5a60*/  FMUL.FTZ R119, R119, R116.reuse ;  /* 0x0000007477777220 */ /* 0x080fe20000410000 */
[----:B------:R-:W-:Y:S01]  /*5a70*/  FMUL.FTZ R180, R185, R116 ;  /* 0x00000074b9b47220 */ /* 0x000fe20000410000 */
[----:B------:R-:W-:-:S02]  /*5a80*/  HADD2.F32 R114, -RZ, R74.H0_H0 ;  /* 0x2000004aff727230 */ /* 0x000fc40000004100 */
[----:B------:R-:W-:Y:S01]  /*5a90*/  FFMA.FTZ R191, R173, R188, R191 ;  /* 0x000000bcadbf7223 */ /* 0x000fe200000100bf */
[----:B------:R-:W-:Y:S02]  /*5aa0*/  HADD2.F32 R115, -RZ, R74.H1_H1 ;  /* 0x3000004aff737230 */ /* 0x000fe40000004100 */
[----:B------:R-:W-:Y:S01]  /*5ab0*/  FFMA.FTZ R94, R177, R179, R94 ;  /* 0x000000b3b15e7223 */ /* 0x000fe2000001005e */
[----:B------:R-:W-:Y:S01]  /*5ac0*/  FFMA.FTZ R183, R119, R184, R88 ;  /* 0x000000b877b77223 */ /* 0x000fe20000010058 */
[----:B------:R-:W-:Y:S01]  /*5ad0*/  FFMA.FTZ R179, R180, R187, R89 ;  /* 0x000000bbb4b37223 */ /* 0x000fe20000010059 */
[-C--:B------:R-:W-:Y:S01]  /*5ae0*/  FMUL.FTZ R112, R175, R116.reuse ;  /* 0x00000074af707220 */ /* 0x080fe20000410000 */
[----:B------:R-:W-:Y:S01]  /*5af0*/  FMUL.FTZ R186, R191, R116 ;  /* 0x00000074bfba7220 */ /* 0x000fe20000410000 */
[----:B------:R-:W-:Y:S01]  /*5b00*/  FFMA.FTZ R92, R113, R117, R92 ;  /* 0x00000075715c7223 */ /* 0x000fe2000001005c */
[----:B------:R-:W-:Y:S01]  /*5b10*/  FMUL.FTZ R119, R114, R119 ;  /* 0x0000007772777220 */ /* 0x000fe20000410000 */
[----:B------:R-:W-:Y:S01]  /*5b20*/  FMUL.FTZ R180, R115, R180 ;  /* 0x000000b473b47220 */ /* 0x000fe20000410000 */
[----:B------:R-:W-:-:S02]  /*5b30*/  HADD2.F32 R116, -RZ, R75.H0_H0 ;  /* 0x2000004bff747230 */ /* 0x000fc40000004100 */
[----:B------:R-:W-:Y:S01]  /*5b40*/  FFMA.FTZ R95, R178, R182, R95 ;  /* 0x000000b6b25f7223 */ /* 0x000fe2000001005f */
[----:B------:R-:W-:Y:S02]  /*5b50*/  HADD2.F32 R114, -RZ, R73.H0_H0 ;  /* 0x20000049ff727230 */ /* 0x000fe40000004100 */
[----:B------:R-:W-:Y:S01]  /*5b60*/  FFMA.FTZ R93, R112, R118, R93 ;  /* 0x00000076705d7223 */ /* 0x000fe2000001005d */
[----:B------:R-:W-:Y:S02]  /*5b70*/  HADD2.F32 R117, -RZ, R75.H1_H1 ;  /* 0x3000004bff757230 */ /* 0x000fe40000004100 */
[----:B------:R-:W-:Y:S01]  /*5b80*/  FMUL.FTZ R116, R116, R189 ;  /* 0x000000bd74747220 */ /* 0x000fe20000410000 */
[----:B------:R-:W-:Y:S02]  /*5b90*/  HADD2.F32 R115, -RZ, R73.H1_H1 ;  /* 0x30000049ff737230 */ /* 0x000fe40000004100 */
[----:B------:R-:W-:Y:S01]  /*5ba0*/  FMUL.FTZ R177, R114, R177 ;  /* 0x000000b172b17220 */ /* 0x000fe20000410000 */
[----:B------:R-:W-:-:S02]  /*5bb0*/  HADD2.F32 R88, -RZ, R72.H0_H0 ;  /* 0x20000048ff587230 */ /* 0x000fc40000004100 */
[----:B------:R-:W-:Y:S01]  /*5bc0*/  FMUL.FTZ R117, R117, R186 ;  /* 0x000000ba75757220 */ /* 0x000fe20000410000 */
[----:B------:R-:W-:Y:S02]  /*5bd0*/  HADD2.F32 R89, -RZ, R72.H1_H1 ;  /* 0x30000048ff597230 */ /* 0x000fe40000004100 */
[----:B------:R-:W-:Y:S01]  /*5be0*/  FMUL.FTZ R178, R115, R178 ;  /* 0x000000b273b27220 */ /* 0x000fe20000410000 */
[----:B------:R-:W-:Y:S01]  /*5bf0*/  FFMA.FTZ R184, R186, R190, R91 ;  /* 0x000000bebab87223 */ /* 0x000fe2000001005b */
[----:B------:R-:W-:Y:S01]  /*5c00*/  FMUL.FTZ R88, R88, R113 ;  /* 0x0000007158587220 */ /* 0x000fe20000410000 */
[----:B------:R-:W-:Y:S01]  /*5c10*/  F2FP.F16.F32.PACK_AB R115, R117, R116 ;  /* 0x000000747573723e */ /* 0x000fe200000000ff */
[----:B------:R-:W-:Y:S01]  /*5c20*/  FMUL.FTZ R89, R89, R112 ;  /* 0x0000007059597220 */ /* 0x000fe20000410000 */
[----:B------:R-:W-:Y:S02]  /*5c30*/  F2FP.F16.F32.PACK_AB R114, R180, R119 ;  /* 0x00000077b472723e */ /* 0x000fe400000000ff */
[----:B------:R-:W-:-:S02]  /*5c40*/  F2FP.F16.F32.PACK_AB R113, R178, R177 ;  /* 0x000000b1b271723e */ /* 0x000fc400000000ff */
[----:B------:R-:W-:-:S07]  /*5c50*/  F2FP.F16.F32.PACK_AB R112, R89, R88 ;  /* 0x000000585970723e */ /* 0x000fce00000000ff */
.L_x_1159:
        /* <DEDUP_REMOVED lines=8> */
[----:B------:R4:W-:Y:S02]  /*5ce0*/  STG.E.128 desc[UR4][R118.64], R112 ;  /* 0x0000007076007986 */ /* 0x0009e4000c101d04 */
.L_x_1147:
[----:B------:R-:W-:Y:S05]  /*5cf0*/  BSYNC.RECONVERGENT B0 ;  /* 0x0000000000007941 */ /* 0x000fea0003800200 */
.L_x_1137:
[----:B0-234-:R-:W0:Y:S01]  /*5d00*/  LDC.64 R112, c[0x0][0x380] ;  /* 0x0000e000ff707b82 */ /* 0x01de220000000a00 */
[----:B------:R-:W-:Y:S02]  /*5d10*/  PLOP3.LUT P2, PT, P2, PT, PT, 0x8, 0x80 ;  /* 0x000000000080781c */ /* 0x000fe4000174e170 */
[----:B0-----:R-:W-:-:S04]  /*5d20*/  IADD3 R2, PT, PT, R2, R112, RZ ;  /* 0x0000007002027210 */ /* 0x001fc80007ffe0ff */
[----:B------:R-:W-:-:S13]  /*5d30*/  ISETP.GE.AND P0, PT, R2, R113, PT ;  /* 0x000000710200720c */ /* 0x000fda0003f06270 */
[----:B------:R-:W-:Y:S05]  /*5d40*/  @!P0 BRA `(.L_x_1160) ;  /* 0xffffffa800888947 */ /* 0x000fea000383ffff */
.L_x_1130:
        /* <DEDUP_REMOVED lines=17> */
.L_x_1162:
[----:B------:R-:W-:Y:S05]  /*5e60*/  BSYNC.RECONVERGENT B0 ;  /* 0x0000000000007941 */ /* 0x000fea0003800200 */
.L_x_1161:
        /* <DEDUP_REMOVED lines=15> */
.L_x_1164:
[----:B------:R-:W-:Y:S05]  /*5f60*/  BSYNC.RECONVERGENT B0 ;  /* 0x0000000000007941 */ /* 0x000fea0003800200 */
.L_x_1163:
        /* <DEDUP_REMOVED lines=14> */
.L_x_1165:
        /* <DEDUP_REMOVED lines=11> */
.L_x_10678:


//--------------------- .text._ZN10layer_norm13ln_bwd_kernelINS_13Kernel_traitsI6__halfS2_S2_S2_fjLj3072ELj1ELj1ELj4ELj16ENS_18Kernel_traits_baseILj3072ES2_S2_S2_S2_fjLj128EEEEELb0ELb1ELb0ELb1EEEvNS_9BwdParamsE --------------------------
	.section	.text._ZN10layer_norm13ln_bwd_kernelINS_13Kernel_traitsI6__halfS2_S2_S2_fjLj3072ELj1ELj1ELj4ELj16ENS_18Kernel_traits_baseILj3072ES2_S2_S2_S2_fjLj128EEEEELb0ELb1ELb0ELb1EEEvNS_9BwdParamsE,"ax",@progbits
	.align	128
        .global         _ZN10layer_norm13ln_bwd_kernelINS_13Kernel_traitsI6__halfS2_S2_S2_fjLj3072ELj1ELj1ELj4ELj16ENS_18Kernel_traits_baseILj3072ES2_S2_S2_S2_fjLj128EEEEELb0ELb1ELb0ELb1EEEvNS_9BwdParamsE
        .type           _ZN10layer_norm13ln_bwd_kernelINS_13Kernel_traitsI6__halfS2_S2_S2_fjLj3072ELj1ELj1ELj4ELj16ENS_18Kernel_traits_baseILj3072ES2_S2_S2_S2_fjLj128EEEEELb0ELb1ELb0ELb1EEEvNS_9BwdParamsE,@function
        .size           _ZN10layer_norm13ln_bwd_kernelINS_13Kernel_traitsI6__halfS2_S2_S2_fjLj3072ELj1ELj1ELj4ELj16ENS_18Kernel_traits_baseILj3072ES2_S2_S2_S2_fjLj128EEEEELb0ELb1ELb0ELb1EEEvNS_9BwdParamsE,(.L_x_10679 - _ZN10layer_norm13ln_bwd_kernelINS_13Kernel_traitsI6__halfS2_S2_S2_fjLj3072ELj1ELj1ELj4ELj16ENS_18Kernel_traits_baseILj3072ES2_S2_S2_S2_fjLj128EEEEELb0ELb1ELb0ELb1EEEvNS_9BwdParamsE)
        .other          _ZN10layer_norm13ln_bwd_kernelINS_13Kernel_traitsI6__halfS2_S2_S2_fjLj3072ELj1ELj1ELj4ELj16ENS_18Kernel_traits_baseILj3072ES2_S2_S2_S2_fjLj128EEEEELb0ELb1ELb0ELb1EEEvNS_9BwdParamsE,@"STO_CUDA_ENTRY STV_DEFAULT"
_ZN10layer_norm13ln_bwd_kernelINS_13Kernel_traitsI6__halfS2_S2_S2_fjLj3072ELj1ELj1ELj4ELj16ENS_18Kernel_traits_baseILj3072ES2_S2_S2_S2_fjLj128EEEEELb0ELb1ELb0ELb1EEEvNS_9BwdParamsE:
.text._ZN10layer_norm13ln_bwd_kernelINS_13Kernel_traitsI6__halfS2_S2_S2_fjLj3072ELj1ELj1ELj4ELj16ENS_18Kernel_traits_baseILj3072ES2_S2_S2_S2_fjLj128EEEEELb0ELb1ELb0ELb1EEEvNS_9BwdParamsE:
        /* <DEDUP_REMOVED lines=47> */
[----:B------:R-:W-:-:S02]  /*02f0*/  PLOP3.LUT P2, PT, PT, PT, PT, 0x8, 0x80 ;  /* 0x000000000080781c */ /* 0x000fc40003f4e170 */
[----:B------:R-:W-:Y:S02]  /*0300*/  CS2R R156, SRZ ;  /* 0x00000000009c7805 */ /* 0x000fe4000001ff00 */
[----:B------:R-:W-:Y:S02]  /*0310*/  SHF.R.U32.HI R155, RZ, 0x5, R60 ;  /* 0x00000005ff9b7819 */ /* 0x000fe4000001163c */
[----:B------:R-:W-:Y:S02]  /*0320*/  CS2R R128, SRZ ;  /* 0x0000000000807805 */ /* 0x000fe4000001ff00 */
[----:B------:R-:W-:Y:S02]  /*0330*/  CS2R R126, SRZ ;  /* 0x00000000007e7805 */ /* 0x000fe4000001ff00 */
[----:B------:R-:W-:Y:S01]  /*0340*/  CS2R R124, SRZ ;  /* 0x00000000007c7805 */ /* 0x000fe2000001ff00 */
[----:B-1----:R-:W-:Y:S01]  /*0350*/  IMAD.WIDE.U32 R2, R60, 0x10, R2 ;  /* 0x000000103c027825 */ /* 0x002fe200078e0002 */
[----:B------:R-:W-:-:S02]  /*0360*/  CS2R R122, SRZ ;  /* 0x00000000007a7805 */ /* 0x000fc4000001ff00 */
[----:B------:R-:W-:Y:S02]  /*0370*/  CS2R R120, SRZ ;  /* 0x0000000000787805 */ /* 0x000fe4000001ff00 */
[----:B------:R-:W-:Y:S02]  /*0380*/  CS2R R118, SRZ ;  /* 0x0000000000767805 */ /* 0x000fe4000001ff00 */
[----:B------:R-:W-:Y:S01]  /*0390*/  MOV R61, RZ ;  /* 0x000000ff003d7202 */ /* 0x000fe20000000f00 */
[----:B0-----:R-:W4:Y:S01]  /*03a0*/  LDG.E.128 R28, desc[UR4][R2.64] ;  /* 0x00000004021c7981 */ /* 0x001f22000c1e1d00 */
[----:B------:R-:W-:Y:S02]  /*03b0*/  CS2R R62, SRZ ;  /* 0x00000000003e7805 */ /* 0x000fe4000001ff00 */
[----:B------:R-:W-:Y:S01]  /*03c0*/  CS2R R64, SRZ ;  /* 0x0000000000407805 */ /* 0x000fe2000001ff00 */
[----:B--2---:R-:W-:Y:S01]  /*03d0*/  IMAD.WIDE.U32 R16, R60, 0x10, R16 ;  /* 0x000000103c107825 */ /* 0x004fe200078e0010 */
[----:B------:R-:W2:Y:S01]  /*03e0*/  LDG.E.128 R24, desc[UR4][R2.64+0x800] ;  /* 0x0008000402187981 */ /* 0x000ea2000c1e1d00 */
[----:B------:R-:W-:-:S02]  /*03f0*/  CS2R R66, SRZ ;  /* 0x0000000000427805 */ /* 0x000fc4000001ff00 */
[----:B------:R-:W-:Y:S02]  /*0400*/  CS2R R68, SRZ ;  /* 0x0000000000447805 */ /* 0x000fe4000001ff00 */
[----:B------:R-:W-:Y:S01]  /*0410*/  CS2R R70, SRZ ;  /* 0x0000000000467805 */ /* 0x000fe2000001ff00 */
        /* <DEDUP_REMOVED lines=8> */
[----:B------:R0:W5:Y:S01]  /*04a0*/  LDG.E.128 R8, desc[UR4][R16.64+0x800] ;  /* 0x0008000410087981 */ /* 0x000162000c1e1d00 */
[----:B------:R-:W-:Y:S02]  /*04b0*/  CS2R R84, SRZ ;  /* 0x0000000000547805 */ /* 0x000fe4000001ff00 */
[----:B------:R-:W-:Y:S02]  /*04c0*/  CS2R R86, SRZ ;  /* 0x0000000000567805 */ /* 0x000fe4000001ff00 */
[----:B------:R-:W-:Y:S01]  /*04d0*/  CS2R R88, SRZ ;  /* 0x0000000000587805 */ /* 0x000fe2000001ff00 */
[----:B------:R0:W5:Y:S01]  /*04e0*/  LDG.E.128 R4, desc[UR4][R16.64] ;  /* 0x0000000410047981 */ /* 0x000162000c1e1d00 */
[----:B---3--:R-:W-:-:S02]  /*04f0*/  ISETP.NE.U32.AND P1, PT, R18, RZ, PT ;  /* 0x000000ff1200720c */ /* 0x008fc40003f25070 */
[----:B------:R-:W-:Y:S02]  /*0500*/  CS2R R90, SRZ ;  /* 0x00000000005a7805 */ /* 0x000fe4000001ff00 */
[----:B------:R-:W-:Y:S02]  /*0510*/  CS2R R92, SRZ ;  /* 0x00000000005c7805 */ /* 0x000fe4000001ff00 */
        /* <DEDUP_REMOVED lines=13> */
[----:B------:R-:W-:Y:S01]  /*05f0*/  MOV R159, UR6 ;  /* 0x00000006009f7c02 */ /* 0x000fe20008000f00 */
[----:B------:R-:W1:Y:S01]  /*0600*/  LDCU.U8 UR7, c[0x0][0x410] ;  /* 0x00008200ff0777ac */ /* 0x000e620008000000 */
[----:B------:R-:W3:Y:S01]  /*0610*/  LDCU UR10, c[0x0][0x388] ;  /* 0x00007100ff0a77ac */ /* 0x000ee20008000800 */
[----:B------:R-:W0:Y:S01]  /*0620*/  LDCU UR11, c[0x0][0x400] ;  /* 0x00008000ff0b77ac */ /* 0x000e220008000800 */
[----:B------:R-:W0:Y:S01]  /*0630*/  LDCU.64 UR12, c[0x0][0x478] ;  /* 0x00008f00ff0c77ac */ /* 0x000e220008000a00 */
[----:B------:R-:W0:Y:S01]  /*0640*/  LDCU.64 UR8, c[0x0][0x438] ;  /* 0x00008700ff0877ac */ /* 0x000e220008000a00 */
[----:B----4-:R-:W-:-:S02]  /*0650*/  HADD2.F32 R131, -RZ, R28.H0_H0 ;  /* 0x2000001cff837230 */ /* 0x010fc40000004100 */
[----:B------:R-:W-:Y:S02]  /*0660*/  HADD2.F32 R132, -RZ, R28.H1_H1 ;  /* 0x3000001cff847230 */ /* 0x000fe40000004100 */
[--C-:B------:R-:W-:Y:S02]  /*0670*/  HADD2.F32 R133, -RZ, R29.reuse.H0_H0 ;  /* 0x2000001dff857230 */ /* 0x100fe40000004100 */
[----:B------:R-:W-:Y:S02]  /*0680*/  HADD2.F32 R134, -RZ, R29.H1_H1 ;  /* 0x3000001dff867230 */ /* 0x000fe40000004100 */
[--C-:B------:R-:W-:Y:S02]  /*0690*/  HADD2.F32 R135, -RZ, R30.reuse.H0_H0 ;  /* 0x2000001eff877230 */ /* 0x100fe40000004100 */
[----:B------:R-:W-:Y:S02]  /*06a0*/  HADD2.F32 R136, -RZ, R30.H1_H1 ;  /* 0x3000001eff887230 */ /* 0x000fe40000004100 */
[----:B------:R-:W-:-:S02]  /*06b0*/  HADD2.F32 R137, -RZ, R31.H0_H0 ;  /* 0x2000001fff897230 */ /* 0x000fc40000004100 */
[----:B------:R-:W-:Y:S02]  /*06c0*/  HADD2.F32 R138, -RZ, R31.H1_H1 ;  /* 0x3000001fff8a7230 */ /* 0x000fe40000004100 */
[--C-:B--2---:R-:W-:Y:S02]  /*06d0*/  HADD2.F32 R139, -RZ, R24.reuse.H0_H0 ;  /* 0x20000018ff8b7230 */ /* 0x104fe40000004100 */
        /* <DEDUP_REMOVED lines=14> */
[----:B01-3--:R-:W-:-:S07]  /*07c0*/  HADD2.F32 R154, -RZ, R23.H1_H1 ;  /* 0x30000017ff9a7230 */ /* 0x00bfce0000004100 */
.L_x_1181:
[----:B------:R-:W0:Y:S01]  /*07d0*/  LDC.64 R48, c[0x0][0x3a8] ;  /* 0x0000ea00ff307b82 */ /* 0x000e220000000a00 */
[----:B------:R-:W-:-:S05]  /*07e0*/  IMAD R0, R159, UR10, RZ ;  /* 0x0000000a9f007c24 */ /* 0x000fca000f8e02ff */
[----:B------:R-:W-:Y:S02]  /*07f0*/  SHF.R.S32.HI R33, RZ, 0x1f, R0 ;  /* 0x0000001fff217819 */ /* 0x000fe40000011400 */
[----:B------:R-:W1:Y:S02]  /*0800*/  LDC.64 R52, c[0x0][0x3c0] ;  /* 0x0000f000ff347b82 */ /* 0x000e640000000a00 */
[----:B------:R-:W-:-:S04]  /*0810*/  LEA.HI R33, R33, R0, RZ, 0x3 ;  /* 0x0000000021217211 */ /* 0x000fc800078f18ff */
[----:B------:R-:W-:Y:S02]  /*0820*/  LEA.HI.SX32 R167, R33, R60, 0x1d ;  /* 0x0000003c21a77211 */ /* 0x000fe400078feaff */
[----:B------:R-:W2:Y:S08]  /*0830*/  LDC.64 R2, c[0x0][0x428] ;  /* 0x00010a00ff027b82 */ /* 0x000eb00000000a00 */
[----:B------:R-:W3:Y:S01]  /*0840*/  LDC.64 R56, c[0x0][0x3c8] ;  /* 0x0000f200ff387b82 */ /* 0x000ee20000000a00 */
[C---:B0-----:R-:W-:Y:S01]  /*0850*/  IMAD.WIDE.U32 R32, R167.reuse, 0x10, R48 ;  /* 0x00000010a7207825 */ /* 0x041fe200078e0030 */
[----:B------:R-:W-:-:S03]  /*0860*/  IADD3 R163, PT, PT, R167, 0x80, RZ ;  /* 0x00000080a7a37810 */ /* 0x000fc60007ffe0ff */
[----:B-1----:R-:W-:Y:S02]  /*0870*/  IMAD.WIDE R58, R159, 0x4, R52 ;  /* 0x000000049f3a7825 */ /* 0x002fe400078e0234 */
[----:B------:R-:W4:Y:S01]  /*0880*/  LDG.E.128 R32, desc[UR4][R32.64] ;  /* 0x0000000420207981 */ /* 0x000f22000c1e1d00 */
[----:B------:R-:W-:Y:S01]  /*0890*/  IADD3 R161, PT, PT, R167, 0x100, RZ ;  /* 0x00000100a7a17810 */ /* 0x000fe20007ffe0ff */
[----:B------:R-:W-:Y:S02]  /*08a0*/  IMAD.WIDE.U32 R40, R163, 0x10, R48 ;  /* 0x00000010a3287825 */ /* 0x000fe400078e0030 */
[----:B------:R-:W4:Y:S02]  /*08b0*/  LDG.E R165, desc[UR4][R58.64] ;  /* 0x000000043aa57981 */ /* 0x000f24000c1e1900 */
[--C-:B--2---:R-:W-:Y:S02]  /*08c0*/  IMAD.WIDE.U32 R36, R167, 0x10, R2.reuse ;  /* 0x00000010a7247825 */ /* 0x104fe400078e0002 */
[----:B------:R-:W2:Y:S02]  /*08d0*/  LDG.E.128 R40, desc[UR4][R40.64] ;  /* 0x0000000428287981 */ /* 0x000ea4000c1e1d00 */
[----:B------:R-:W-:-:S02]  /*08e0*/  IMAD.WIDE.U32 R52, R161, 0x10, R2 ;  /* 0x00000010a1347825 */ /* 0x000fc400078e0002 */
[----:B------:R-:W2:Y:S02]  /*08f0*/  LDG.E.128 R36, desc[UR4][R36.64] ;  /* 0x0000000424247981 */ /* 0x000ea4000c1e1d00 */
[----:B---3--:R-:W-:Y:S02]  /*0900*/  IMAD.WIDE R56, R159, 0x4, R56 ;  /* 0x000000049f387825 */ /* 0x008fe400078e0238 */
[----:B------:R-:W3:Y:S04]  /*0910*/  LDG.E.128 R52, desc[UR4][R52.64] ;  /* 0x0000000434347981 */ /* 0x000ee8000c1e1d00 */
[----:B------:R-:W3:Y:S01]  /*0920*/  LDG.E R56, desc[UR4][R56.64] ;  /* 0x0000000438387981 */ /* 0x000ee2000c1e1900 */
[----:B------:R-:W-:-:S06]  /*0930*/  IMAD.WIDE.U32 R44, R163, 0x10, R2 ;  /* 0x00000010a32c7825 */ /* 0x000fcc00078e0002 */
[----:B------:R-:W3:Y:S01]  /*0940*/  LDG.E.128 R44, desc[UR4][R44.64] ;  /* 0x000000042c2c7981 */ /* 0x000ee2000c1e1d00 */
[----:B------:R-:W-:-:S06]  /*0950*/  IMAD.WIDE.U32 R48, R161, 0x10, R48 ;  /* 0x00000010a1307825 */ /* 0x000fcc00078e0030 */
[----:B------:R-:W3:Y:S01]  /*0960*/  LDG.E.128 R48, desc[UR4][R48.64] ;  /* 0x0000000430307981 */ /* 0x000ee2000c1e1d00 */
[----:B------:R-:W-:Y:S02]  /*0970*/  ISETP.NE.U32.AND P0, PT, RZ, UR8, PT ;  /* 0x00000008ff007c0c */ /* 0x000fe4000bf05070 */
[----:B------:R-:W-:Y:S02]  /*0980*/  ISETP.NE.AND P3, PT, RZ, UR7, PT ;  /* 0x00000007ff007c0c */ /* 0x000fe4000bf65270 */
[----:B------:R-:W-:-:S13]  /*0990*/  ISETP.NE.AND.EX P0, PT, RZ, UR9, PT, P0 ;  /* 0x00000009ff007c0c */ /* 0x000fda000bf05300 */
[----:B------:R-:W0:Y:S02]  /*09a0*/  @P0 LDC.64 R2, c[0x0][0x438] ;  /* 0x00010e00ff020b82 */ /* 0x000e240000000a00 */
[----:B0-----:R-:W-:-:S05]  /*09b0*/  @P0 IMAD.WIDE.U32 R2, R161, 0x10, R2 ;  /* 0x00000010a1020825 */ /* 0x001fca00078e0002 */
[----:B-----5:R0:W5:Y:S01]  /*09c0*/  @P0 LDG.E.128 R24, desc[UR4][R2.64] ;  /* 0x0000000402180981 */ /* 0x020162000c1e1d00 */
[--C-:B----4-:R-:W-:Y:S01]  /*09d0*/  HADD2.F32 R0, -RZ, R32.reuse.H0_H0 ;  /* 0x20000020ff007230 */ /* 0x110fe20000004100 */
[----:B------:R-:W-:Y:S01]  /*09e0*/  FSEL R178, R165, RZ, !P3 ;  /* 0x000000ffa5b27208 */ /* 0x000fe20005800000 */
[----:B------:R-:W-:-:S04]  /*09f0*/  HADD2.F32 R158, -RZ, R32.H1_H1 ;  /* 0x30000020ff9e7230 */ /* 0x000fc80000004100 */
[----:B------:R-:W-:Y:S01]  /*0a00*/  FADD.FTZ R165, -R178, R0 ;  /* 0x00000000b2a57221 */ /* 0x000fe20000010100 */
[----:B--2---:R-:W-:Y:S02]  /*0a10*/  HADD2.F32 R168, -RZ, R36.H0_H0 ;  /* 0x20000024ffa87230 */ /* 0x004fe40000004100 */
[--C-:B------:R-:W-:Y:S02]  /*0a20*/  HADD2.F32 R162, -RZ, R38.reuse.H0_H0 ;  /* 0x20000026ffa27230 */ /* 0x100fe40000004100 */
[----:B------:R-:W-:Y:S02]  /*0a30*/  HADD2.F32 R169, -RZ, R38.H1_H1 ;  /* 0x30000026ffa97230 */ /* 0x000fe40000004100 */
[----:B------:R-:W-:Y:S01]  /*0a40*/  FMUL.FTZ R195, R131, R168 ;  /* 0x000000a883c37220 */ /* 0x000fe20000410000 */
[----:B------:R-:W-:Y:S02]  /*0a50*/  HADD2.F32 R173, -RZ, R36.H1_H1 ;  /* 0x30000024ffad7230 */ /* 0x000fe40000004100 */
[----:B------:R-:W-:-:S02]  /*0a60*/  HADD2.F32 R38, -RZ, R40.H0_H0 ;  /* 0x20000028ff267230 */ /* 0x000fc40000004100 */
[----:B------:R-:W-:Y:S01]  /*0a70*/  FADD.FTZ R197, -R178, R158 ;  /* 0x0000009eb2c57221 */ /* 0x000fe20000010100 */
[--C-:B------:R-:W-:Y:S02]  /*0a80*/  HADD2.F32 R160, -RZ, R33.reuse.H0_H0 ;  /* 0x20000021ffa07230 */ /* 0x100fe40000004100 */
[----:B---3--:R-:W-:Y:S01]  /*0a90*/  FMUL.FTZ R0, R56, R165 ;  /* 0x000000a538007220 */ /* 0x008fe20000410000 */
[----:B------:R-:W-:Y:S02]  /*0aa0*/  HADD2.F32 R172, -RZ, R33.H1_H1 ;  /* 0x30000021ffac7230 */ /* 0x000fe40000004100 */
[----:B------:R-:W-:Y:S01]  /*0ab0*/  FADD.FTZ R193, -R178, R38 ;  /* 0x00000026b2c17221 */ /* 0x000fe20000010100 */
[----:B------:R-:W-:Y:S01]  /*0ac0*/  HADD2.F32 R166, -RZ, R37.H0_H0 ;  /* 0x20000025ffa67230 */ /* 0x000fe20000004100 */
[----:B------:R-:W1:Y:S01]  /*0ad0*/  @P1 LDC.64 R32, c[0x0][0x3e0] ;  /* 0x0000f800ff201b82 */ /* 0x000e620000000a00 */
[--C-:B------:R-:W-:Y:S02]  /*0ae0*/  HADD2.F32 R198, -RZ, R53.reuse.H0_H0 ;  /* 0x20000035ffc67230 */ /* 0x100fe40000004100 */
[----:B------:R-:W-:Y:S01]  /*0af0*/  FMUL.FTZ R188, R132, R173 ;  /* 0x000000ad84bc7220 */ /* 0x000fe20000410000 */
[----:B------:R-:W-:-:S02]  /*0b00*/  HADD2.F32 R207, -RZ, R53.H1_H1 ;  /* 0x30000035ffcf7230 */ /* 0x000fc40000004100 */
[----:B------:R-:W-:Y:S01]  /*0b10*/  FADD.FTZ R53, RZ, R195 ;  /* 0x000000c3ff357221 */ /* 0x000fe20000010000 */
[----:B------:R-:W-:Y:S01]  /*0b20*/  FADD.FTZ R199, -R178, R160 ;  /* 0x000000a0b2c77221 */ /* 0x000fe20000010100 */
[----:B------:R-:W-:Y:S01]  /*0b30*/  FMUL.FTZ R197, R56, R197 ;  /* 0x000000c538c57220 */ /* 0x000fe20000410000 */
[----:B------:R-:W-:Y:S01]  /*0b40*/  FFMA.FTZ R38, R0, R195, RZ ;  /* 0x000000c300267223 */ /* 0x000fe200000100ff */
[----:B------:R-:W-:Y:S02]  /*0b50*/  HADD2.F32 R175, -RZ, R37.H1_H1 ;  /* 0x30000025ffaf7230 */ /* 0x000fe40000004100 */
[----:B------:R-:W-:Y:S01]  /*0b60*/  FMUL.FTZ R190, R133, R166 ;  /* 0x000000a685be7220 */ /* 0x000fe20000410000 */
[--C-:B------:R-:W-:Y:S02]  /*0b70*/  HADD2.F32 R174, -RZ, R34.reuse.H0_H0 ;  /* 0x20000022ffae7230 */ /* 0x100fe40000004100 */
[----:B------:R-:W-:Y:S01]  /*0b80*/  FADD.FTZ R53, R53, R188 ;  /* 0x000000bc35357221 */ /* 0x000fe20000010000 */
[----:B------:R-:W-:Y:S01]  /*0b90*/  FADD.FTZ R201, -R178, R172 ;  /* 0x000000acb2c97221 */ /* 0x000fe20000010100 */
[----:B------:R-:W-:Y:S01]  /*0ba0*/  FMUL.FTZ R199, R56, R199 ;  /* 0x000000c738c77220 */ /* 0x000fe20000410000 */
[----:B------:R-:W-:Y:S01]  /*0bb0*/  FFMA.FTZ R38, R197, R188, R38 ;  /* 0x000000bcc5267223 */ /* 0x000fe20000010026 */
[----:B------:R-:W-:-:S02]  /*0bc0*/  HADD2.F32 R58, -RZ, R34.H1_H1 ;  /* 0x30000022ff3a7230 */ /* 0x000fc40000004100 */
[----:B------:R-:W-:Y:S01]  /*0bd0*/  FMUL.FTZ R192, R134, R175 ;  /* 0x000000af86c07220 */ /* 0x000fe20000410000 */
[----:B------:R-:W-:Y:S01]  /*0be0*/  FADD.FTZ R53, R53, R190 ;  /* 0x000000be35357221 */ /* 0x000fe20000010000 */
[----:B------:R-:W-:Y:S01]  /*0bf0*/  FADD.FTZ R203, -R178, R174 ;  /* 0x000000aeb2cb7221 */ /* 0x000fe20000010100 */
[----:B------:R-:W-:Y:S01]  /*0c00*/  FMUL.FTZ R201, R56, R201 ;  /* 0x000000c938c97220 */ /* 0x000fe20000410000 */
[----:B------:R-:W-:Y:S01]  /*0c10*/  FFMA.FTZ R38, R199, R190, R38 ;  /* 0x000000bec7267223 */ /* 0x000fe20000010026 */
[----:B------:R-:W-:Y:S02]  /*0c20*/  HADD2.F32 R59, -RZ, R35.H0_H0 ;  /* 0x20000023ff3b7230 */ /* 0x000fe40000004100 */
[----:B------:R-:W-:Y:S01]  /*0c30*/  FMUL.FTZ R194, R135, R162 ;  /* 0x000000a287c27220 */ /* 0x000fe20000410000 */
[----:B------:R-:W-:Y:S01]  /*0c40*/  FADD.FTZ R53, R53, R192 ;  /* 0x000000c035357221 */ /* 0x000fe20000010000 */
[----:B------:R-:W-:Y:S01]  /*0c50*/  FADD.FTZ R213, -R178, R58 ;  /* 0x0000003ab2d57221 */ /* 0x000fe20000010100 */
[----:B------:R-:W-:Y:S01]  /*0c60*/  FMUL.FTZ R203, R56, R203 ;  /* 0x000000cb38cb7220 */ /* 0x000fe20000410000 */
[----:B------:R-:W-:Y:S01]  /*0c70*/  FFMA.FTZ R38, R201, R192, R38 ;  /* 0x000000c0c9267223 */ /* 0x000fe20000010026 */
[----:B------:R-:W-:-:S02]  /*0c80*/  HADD2.F32 R164, -RZ, R39.H0_H0 ;  /* 0x20000027ffa47230 */ /* 0x000fc40000004100 */
[----:B------:R-:W-:Y:S01]  /*0c90*/  FMUL.FTZ R202, R136, R169 ;  /* 0x000000a988ca7220 */ /* 0x000fe20000410000 */
[----:B------:R-:W-:Y:S02]  /*0ca0*/  HADD2.F32 R176, -RZ, R35.H1_H1 ;  /* 0x30000023ffb07230 */ /* 0x000fe40000004100 */
[----:B------:R-:W-:Y:S01]  /*0cb0*/  FADD.FTZ R53, R53, R194 ;  /* 0x000000c235357221 */ /* 0x000fe20000010000 */
[----:B------:R-:W-:Y:S01]  /*0cc0*/  FADD.FTZ R215, -R178, R59 ;  /* 0x0000003bb2d77221 */ /* 0x000fe20000010100 */
[----:B------:R-:W-:Y:S01]  /*0cd0*/  FMUL.FTZ R213, R56, R213 ;  /* 0x000000d538d57220 */ /* 0x000fe20000410000 */
[----:B------:R-:W-:Y:S01]  /*0ce0*/  FFMA.FTZ R38, R203, R194, R38 ;  /* 0x000000c2cb267223 */ /* 0x000fe20000010026 */
[----:B------:R-:W-:Y:S02]  /*0cf0*/  HADD2.F32 R171, -RZ, R39.H1_H1 ;  /* 0x30000027ffab7230 */ /* 0x000fe40000004100 */
[----:B------:R-:W-:Y:S01]  /*0d00*/  FMUL.FTZ R208, R137, R164 ;  /* 0x000000a489d07220 */ /* 0x000fe20000410000 */
[----:B------:R-:W-:Y:S01]  /*0d10*/  FADD.FTZ R53, R53, R202 ;  /* 0x000000ca35357221 */ /* 0x000fe20000010000 */
[----:B------:R-:W-:Y:S01]  /*0d20*/  FADD.FTZ R217, -R178, R176 ;  /* 0x000000b0b2d97221 */ /* 0x000fe20000010100 */
[----:B------:R-:W-:Y:S01]  /*0d30*/  FMUL.FTZ R215, R56, R215 ;  /* 0x000000d738d77220 */ /* 0x000fe20000410000 */
[----:B------:R-:W-:Y:S01]  /*0d40*/  FFMA.FTZ R38, R213, R202, R38 ;  /* 0x000000cad5267223 */ /* 0x000fe20000010026 */
[----:B------:R-:W-:-:S02]  /*0d50*/  HADD2.F32 R39, -RZ, R40.H1_H1 ;  /* 0x30000028ff277230 */ /* 0x000fc40000004100 */
[----:B------:R-:W-:Y:S01]  /*0d60*/  FMUL.FTZ R210, R138, R171 ;  /* 0x000000ab8ad27220 */ /* 0x000fe20000410000 */
[----:B------:R-:W-:Y:S02]  /*0d70*/  HADD2.F32 R40, -RZ, R44.H0_H0 ;  /* 0x2000002cff287230 */ /* 0x000fe40000004100 */
[----:B------:R-:W-:Y:S01]  /*0d80*/  FADD.FTZ R53, R53, R208 ;  /* 0x000000d035357221 */ /* 0x000fe20000010000 */
[----:B-1----:R-:W-:-:S04]  /*0d90*/  @P1 IMAD.WIDE R32, R159, 0x2, R32 ;  /* 0x000000029f201825 */ /* 0x002fc800078e0220 */
[----:B------:R-:W-:Y:S01]  /*0da0*/  FMUL.FTZ R217, R56, R217 ;  /* 0x000000d938d97220 */ /* 0x000fe20000410000 */
[----:B------:R-:W-:Y:S01]  /*0db0*/  FFMA.FTZ R38, R215, R208, R38 ;  /* 0x000000d0d7267223 */ /* 0x000fe20000010026 */
[--C-:B------:R-:W-:Y:S02]  /*0dc0*/  HADD2.F32 R189, -RZ, R41.reuse.H0_H0 ;  /* 0x20000029ffbd7230 */ /* 0x100fe40000004100 */
[----:B------:R-:W-:Y:S02]  /*0dd0*/  HADD2.F32 R187, -RZ, R41.H1_H1 ;  /* 0x30000029ffbb7230 */ /* 0x000fe40000004100 */
[----:B------:R-:W-:Y:S01]  /*0de0*/  FMUL.FTZ R186, R139, R40 ;  /* 0x000000288bba7220 */ /* 0x000fe20000410000 */
[----:B------:R-:W-:Y:S02]  /*0df0*/  HADD2.F32 R41, -RZ, R44.H1_H1 ;  /* 0x3000002cff297230 */ /* 0x000fe40000004100 */
[----:B0-----:R-:W-:Y:S01]  /*0e00*/  FADD.FTZ R3, R53, R210 ;  /* 0x000000d235037221 */ /* 0x001fe20000010000 */
[----:B------:R-:W-:Y:S01]  /*0e10*/  FADD.FTZ R191, -R178, R39 ;  /* 0x00000027b2bf7221 */ /* 0x000fe20000010100 */
[----:B------:R0:W2:Y:S01]  /*0e20*/  @P1 LDG.E.U16 R206, desc[UR4][R32.64] ;  /* 0x0000000420ce1981 */ /* 0x0000a2000c1e1500 */
[----:B------:R-:W-:Y:S01]  /*0e30*/  FMUL.FTZ R193, R56, R193 ;  /* 0x000000c138c17220 */ /* 0x000fe20000410000 */
[----:B------:R-:W-:Y:S01]  /*0e40*/  FFMA.FTZ R2, R217, R210, R38 ;  /* 0x000000d2d9027223 */ /* 0x000fe20000010026 */
[----:B------:R-:W-:-:S02]  /*0e50*/  HADD2.F32 R185, -RZ, R42.H0_H0 ;  /* 0x2000002affb97230 */ /* 0x000fc40000004100 */
[----:B------:R-:W-:Y:S02]  /*0e60*/  HADD2.F32 R183, -RZ, R42.H1_H1 ;  /* 0x3000002affb77230 */ /* 0x000fe40000004100 */
[----:B------:R-:W-:Y:S01]  /*0e70*/  FMUL.FTZ R184, R140, R41 ;  /* 0x000000298cb87220 */ /* 0x000fe20000410000 */
[--C-:B------:R-:W-:Y:S02]  /*0e80*/  HADD2.F32 R42, -RZ, R45.reuse.H0_H0 ;  /* 0x2000002dff2a7230 */ /* 0x100fe40000004100 */
[----:B------:R-:W-:Y:S01]  /*0e90*/  FADD.FTZ R3, R3, R186 ;  /* 0x000000ba03037221 */ /* 0x000fe20000010000 */
[----:B------:R-:W-:Y:S01]  /*0ea0*/  FADD.FTZ R189, -R178, R189 ;  /* 0x000000bdb2bd7221 */ /* 0x000fe20000010100 */
[----:B------:R-:W-:Y:S01]  /*0eb0*/  FMUL.FTZ R191, R56, R191 ;  /* 0x000000bf38bf7220 */ /* 0x000fe20000410000 */
[----:B------:R-:W-:Y:S01]  /*0ec0*/  FFMA.FTZ R2, R193, R186, R2 ;  /* 0x000000bac1027223 */ /* 0x000fe20000010002 */
[----:B------:R-:W-:Y:S02]  /*0ed0*/  HADD2.F32 R45, -RZ, R45.H1_H1 ;  /* 0x3000002dff2d7230 */ /* 0x000fe40000004100 */
[----:B------:R-:W-:Y:S01]  /*0ee0*/  FMUL.FTZ R182, R141, R42 ;  /* 0x0000002a8db67220 */ /* 0x000fe20000410000 */
[----:B------:R-:W-:-:S02]  /*0ef0*/  HADD2.F32 R181, -RZ, R43.H0_H0 ;  /* 0x2000002bffb57230 */ /* 0x000fc40000004100 */
[----:B------:R-:W-:Y:S01]  /*0f00*/  FADD.FTZ R3, R3, R184 ;  /* 0x000000b803037221 */ /* 0x000fe20000010000 */
[----:B------:R-:W-:Y:S02]  /*0f10*/  HADD2.F32 R179, -RZ, R43.H1_H1 ;  /* 0x3000002bffb37230 */ /* 0x000fe40000004100 */
[----:B------:R-:W-:Y:S01]  /*0f20*/  FADD.FTZ R187, -R178, R187 ;  /* 0x000000bbb2bb7221 */ /* 0x000fe20000010100 */
[--C-:B------:R-:W-:Y:S02]  /*0f30*/  HADD2.F32 R221, -RZ, R49.reuse.H0_H0 ;  /* 0x20000031ffdd7230 */ /* 0x100fe40000004100 */
[----:B------:R-:W-:Y:S01]  /*0f40*/  FMUL.FTZ R189, R56, R189 ;  /* 0x000000bd38bd7220 */ /* 0x000fe20000410000 */
[----:B------:R-:W-:Y:S02]  /*0f50*/  HADD2.F32 R219, -RZ, R49.H1_H1 ;  /* 0x30000031ffdb7230 */ /* 0x000fe40000004100 */
[----:B------:R-:W-:Y:S01]  /*0f60*/  FFMA.FTZ R2, R191, R184, R2 ;  /* 0x000000b8bf027223 */ /* 0x000fe20000010002 */
[--C-:B------:R-:W-:Y:S01]  /*0f70*/  HADD2.F32 R44, -RZ, R46.reuse.H0_H0 ;  /* 0x2000002eff2c7230 */ /* 0x100fe20000004100 */
[----:B------:R-:W1:Y:S01]  /*0f80*/  @P0 LDC.64 R34, c[0x0][0x438] ;  /* 0x00010e00ff220b82 */ /* 0x000e620000000a00 */
[----:B------:R-:W-:-:S02]  /*0f90*/  HADD2.F32 R43, -RZ, R46.H1_H1 ;  /* 0x3000002eff2b7230 */ /* 0x000fc40000004100 */
[--C-:B------:R-:W-:Y:S02]  /*0fa0*/  HADD2.F32 R170, -RZ, R47.reuse.H0_H0 ;  /* 0x2000002fffaa7230 */ /* 0x100fe40000004100 */
[----:B------:R-:W-:Y:S02]  /*0fb0*/  HADD2.F32 R177, -RZ, R47.H1_H1 ;  /* 0x3000002fffb17230 */ /* 0x000fe40000004100 */
[----:B------:R-:W-:Y:S01]  /*0fc0*/  HADD2.F32 R57, -RZ, R48.H0_H0 ;  /* 0x20000030ff397230 */ /* 0x000fe20000004100 */
[----:B------:R-:W3:Y:S01]  /*0fd0*/  @P0 LDC.64 R36, c[0x0][0x438] ;  /* 0x00010e00ff240b82 */ /* 0x000ee20000000a00 */
[----:B------:R-:W-:Y:S02]  /*0fe0*/  HADD2.F32 R49, -RZ, R50.H0_H0 ;  /* 0x20000032ff317230 */ /* 0x000fe40000004100 */
[----:B------:R-:W-:Y:S02]  /*0ff0*/  HADD2.F32 R48, -RZ, R48.H1_H1 ;  /* 0x30000030ff307230 */ /* 0x000fe40000004100 */
[----:B------:R-:W-:-:S02]  /*1000*/  HADD2.F32 R50, -RZ, R50.H1_H1 ;  /* 0x30000032ff327230 */ /* 0x000fc40000004100 */
[--C-:B------:R-:W-:Y:S02]  /*1010*/  HADD2.F32 R46, -RZ, R51.reuse.H0_H0 ;  /* 0x20000033ff2e7230 */ /* 0x100fe40000004100 */
[----:B------:R-:W-:Y:S02]  /*1020*/  HADD2.F32 R47, -RZ, R51.H1_H1 ;  /* 0x30000033ff2f7230 */ /* 0x000fe40000004100 */
        /* <DEDUP_REMOVED lines=17> */
[----:B------:R-:W-:Y:S01]  /*1140*/  FADD.FTZ R3, R3, R180 ;  /* 0x000000b403037221 */ /* 0x000fe20000010000 */
[----:B------:R-:W-:Y:S01]  /*1150*/  FMUL.FTZ R185, R56, R185 ;  /* 0x000000b938b97220 */ /* 0x000fe20000410000 */
[----:B------:R-:W-:Y:S01]  /*1160*/  FFMA.FTZ R2, R187, R180, R2 ;  /* 0x000000b4bb027223 */ /* 0x000fe20000010002 */
[----:B------:R-:W-:Y:S01]  /*1170*/  FMUL.FTZ R176, R144, R43 ;  /* 0x0000002b90b07220 */ /* 0x000fe20000410000 */
[----:B------:R-:W-:Y:S01]  /*1180*/  FADD.FTZ R3, R3, R178 ;  /* 0x000000b203037221 */ /* 0x000fe20000010000 */
[C---:B------:R-:W-:Y:S01]  /*1190*/  FMUL.FTZ R183, R56.reuse, R183 ;  /* 0x000000b738b77220 */ /* 0x040fe20000410000 */
[----:B------:R-:W-:Y:S01]  /*11a0*/  FFMA.FTZ R2, R185, R178, R2 ;  /* 0x000000b2b9027223 */ /* 0x000fe20000010002 */
[----:B------:R-:W-:Y:S01]  /*11b0*/  FMUL.FTZ R174, R145, R170 ;  /* 0x000000aa91ae7220 */ /* 0x000fe20000410000 */
[----:B------:R-:W-:Y:S01]  /*11c0*/  FADD.FTZ R3, R3, R176 ;  /* 0x000000b003037221 */ /* 0x000fe20000010000 */
[----:B------:R-:W-:Y:S01]  /*11d0*/  FMUL.FTZ R181, R56, R181 ;  /* 0x000000b538b57220 */ /* 0x000fe20000410000 */
[----:B------:R-:W-:Y:S01]  /*11e0*/  FFMA.FTZ R2, R183, R176, R2 ;  /* 0x000000b0b7027223 */ /* 0x000fe20000010002 */
[----:B------:R-:W-:-:S02]  /*11f0*/  HADD2.F32 R196, -RZ, R52.H0_H0 ;  /* 0x20000034ffc47230 */ /* 0x000fc40000004100 */
[----:B------:R-:W-:Y:S01]  /*1200*/  FMUL.FTZ R172, R146, R177 ;  /* 0x000000b192ac7220 */ /* 0x000fe20000410000 */
[----:B------:R-:W-:Y:S01]  /*1210*/  FADD.FTZ R3, R3, R174 ;  /* 0x000000ae03037221 */ /* 0x000fe20000010000 */
[C---:B------:R-:W-:Y:S01]  /*1220*/  FMUL.FTZ R179, R56.reuse, R179 ;  /* 0x000000b338b37220 */ /* 0x040fe20000410000 */
[----:B------:R-:W-:Y:S01]  /*1230*/  FFMA.FTZ R2, R181, R174, R2 ;  /* 0x000000aeb5027223 */ /* 0x000fe20000010002 */
[----:B------:R-:W-:Y:S02]  /*1240*/  HADD2.F32 R205, -RZ, R52.H1_H1 ;  /* 0x30000034ffcd7230 */ /* 0x000fe40000004100 */
[----:B------:R-:W-:Y:S01]  /*1250*/  FMUL.FTZ R165, R147, R196 ;  /* 0x000000c493a57220 */ /* 0x000fe20000410000 */
[----:B0-----:R-:W-:Y:S01]  /*1260*/  FADD.FTZ R32, R3, R172 ;  /* 0x000000ac03207221 */ /* 0x001fe20000010000 */
        /* <DEDUP_REMOVED lines=10> */
[----:B------:R-:W-:-:S02]  /*1310*/  HADD2.F32 R200, -RZ, R54.H0_H0 ;  /* 0x20000036ffc87230 */ /* 0x000fc40000004100 */
[----:B------:R-:W-:Y:S01]  /*1320*/  FADD.FTZ R33, R32, R57 ;  /* 0x0000003920217221 */ /* 0x000fe20000010000 */
[----:B------:R-:W-:Y:S02]  /*1330*/  HADD2.F32 R209, -RZ, R54.H1_H1 ;  /* 0x30000036ffd17230 */ /* 0x000fe40000004100 */
[----:B------:R-:W-:Y:S01]  /*1340*/  FMUL.FTZ R54, R150, R207 ;  /* 0x000000cf96367220 */ /* 0x000fe20000410000 */
[--C-:B------:R-:W-:Y:S02]  /*1350*/  HADD2.F32 R204, -RZ, R55.reuse.H0_H0 ;  /* 0x20000037ffcc7230 */ /* 0x100fe40000004100 */
[----:B------:R-:W-:Y:S01]  /*1360*/  FFMA.FTZ R2, R58, R57, R3 ;  /* 0x000000393a027223 */ /* 0x000fe20000010003 */
[----:B------:R-:W-:Y:S02]  /*1370*/  HADD2.F32 R211, -RZ, R55.H1_H1 ;  /* 0x30000037ffd37230 */ /* 0x000fe40000004100 */
[C---:B------:R-:W-:Y:S01]  /*1380*/  FMUL.FTZ R55, R56.reuse, R219 ;  /* 0x000000db38377220 */ /* 0x040fe20000410000 */
        /* <DEDUP_REMOVED lines=18> */
[----:B------:R-:W0:Y:S04]  /*14b0*/  SHFL.DOWN PT, R32, R33, 0x10, 0x1f ;  /* 0x0a001f0021207f89 */ /* 0x000e2800000e0000 */
[----:B------:R-:W4:Y:S01]  /*14c0*/  SHFL.DOWN PT, R3, R2, 0x10, 0x1f ;  /* 0x0a001f0002037f89 */ /* 0x000f2200000e0000 */
[----:B-1----:R-:W-:-:S05]  /*14d0*/  @P0 IMAD.WIDE.U32 R34, R163, 0x10, R34 ;  /* 0x00000010a3220825 */ /* 0x002fca00078e0022 */
[----:B------:R1:W5:Y:S01]  /*14e0*/  @P0 LDG.E.128 R20, desc[UR4][R34.64] ;  /* 0x0000000422140981 */ /* 0x000362000c1e1d00 */
[----:B0-----:R-:W-:Y:S01]  /*14f0*/  FADD.FTZ R32, R33, R32 ;  /* 0x0000002021207221 */ /* 0x001fe20000010000 */
[----:B----4-:R-:W-:-:S04]  /*1500*/  FADD.FTZ R3, R2, R3 ;  /* 0x0000000302037221 */ /* 0x010fc80000010000 */
[----:B-1----:R-:W0:Y:S04]  /*1510*/  SHFL.DOWN PT, R35, R32, 0x8, 0x1f ;  /* 0x09001f0020237f89 */ /* 0x002e2800000e0000 */
[----:B------:R-:W1:Y:S01]  /*1520*/  SHFL.DOWN PT, R34, R3, 0x8, 0x1f ;  /* 0x09001f0003227f89 */ /* 0x000e6200000e0000 */
[----:B---3--:R-:W-:-:S05]  /*1530*/  @P0 IMAD.WIDE.U32 R36, R167, 0x10, R36 ;  /* 0x00000010a7240825 */ /* 0x008fca00078e0024 */
[----:B------:R3:W5:Y:S01]  /*1540*/  @P0 LDG.E.128 R16, desc[UR4][R36.64] ;  /* 0x0000000424100981 */ /* 0x000762000c1e1d00 */
[----:B0-----:R-:W-:Y:S01]  /*1550*/  FADD.FTZ R35, R32, R35 ;  /* 0x0000002320237221 */ /* 0x001fe20000010000 */
[----:B-1----:R-:W-:-:S04]  /*1560*/  FADD.FTZ R34, R3, R34 ;  /* 0x0000002203227221 */ /* 0x002fc80000010000 */
[----:B---3--:R-:W0:Y:S04]  /*1570*/  SHFL.DOWN PT, R36, R35, 0x4, 0x1f ;  /* 0x08801f0023247f89 */ /* 0x008e2800000e0000 */
[----:B------:R-:W1:Y:S01]  /*1580*/  SHFL.DOWN PT, R37, R34, 0x4, 0x1f ;  /* 0x08801f0022257f89 */ /* 0x000e6200000e0000 */
[----:B------:R-:W3:Y:S01]  /*1590*/  S2R R39, SR_CgaCtaId ;  /* 0x0000000000277919 */ /* 0x000ee20000008800 */
[----:B0-----:R-:W-:Y:S01]  /*15a0*/  FADD.FTZ R36, R35, R36 ;  /* 0x0000002423247221 */ /* 0x001fe20000010000 */
[----:B-1----:R-:W-:-:S04]  /*15b0*/  FADD.FTZ R37, R34, R37 ;  /* 0x0000002522257221 */ /* 0x002fc80000010000 */
[----:B------:R-:W0:Y:S04]  /*15c0*/  SHFL.DOWN PT, R33, R36, 0x2, 0x1f ;  /* 0x08401f0024217f89 */ /* 0x000e2800000e0000 */
[----:B------:R-:W1:Y:S01]  /*15d0*/  SHFL.DOWN PT, R2, R37, 0x2, 0x1f ;  /* 0x08401f0025027f89 */ /* 0x000e6200000e0000 */
[----:B------:R-:W-:Y:S02]  /*15e0*/  LOP3.LUT P4, RZ, R60, 0x1f, RZ, 0xc0, !PT ;  /* 0x0000001f3cff7812 */ /* 0x000fe4000788c0ff */
[----:B------:R-:W-:Y:S02]  /*15f0*/  PLOP3.LUT P0, PT, PT, PT, PT, 0x80, 0x8 ;  /* 0x000000000008781c */ /* 0x000fe40003f0f070 */
[----:B------:R-:W-:Y:S01]  /*1600*/  MOV R34, 0x400 ;  /* 0x0000040000227802 */ /* 0x000fe20000000f00 */
[----:B0-----:R-:W-:Y:S01]  /*1610*/  FADD.FTZ R33, R36, R33 ;  /* 0x0000002124217221 */ /* 0x001fe20000010000 */
[----:B-1----:R-:W-:-:S04]  /*1620*/  FADD.FTZ R3, R37, R2 ;  /* 0x0000000225037221 */ /* 0x002fc80000010000 */
[----:B------:R-:W0:Y:S04]  /*1630*/  SHFL.DOWN PT, R2, R33, 0x1, 0x1f ;  /* 0x08201f0021027f89 */ /* 0x000e2800000e0000 */
[----:B------:R-:W1:Y:S01]  /*1640*/  SHFL.DOWN PT, R32, R3, 0x1, 0x1f ;  /* 0x08201f0003207f89 */ /* 0x000e6200000e0000 */
[----:B------:R-:W-:Y:S02]  /*1650*/  @!P4 PLOP3.LUT P0, PT, P2, PT, PT, 0x80, 0x8 ;  /* 0x000000000008c81c */ /* 0x000fe4000170f070 */
[----:B---3--:R-:W-:-:S04]  /*1660*/  LEA R34, R39, R34, 0x18 ;  /* 0x0000002227227211 */ /* 0x008fc800078ec0ff */
[----:B------:R-:W-:-:S04]  /*1670*/  IADD3 R214, PT, PT, R34, 0x3020, RZ ;  /* 0x0000302022d67810 */ /* 0x000fc80007ffe0ff */
[----:B------:R-:W-:-:S03]  /*1680*/  @!P4 MOV R35, R214 ;  /* 0x000000d60023c202 */ /* 0x000fc60000000f00 */
[----:B------:R-:W-:-:S04]  /*1690*/  @!P0 IADD3 R35, PT, PT, R34, 0x3000, RZ ;  /* 0x0000300022238810 */ /* 0x000fc80007ffe0ff */
        /* <DEDUP_REMOVED lines=70> */
[----:B--2---:R-:W-:-:S02]  /*1b00*/  @P1 HADD2.F32 R168, -RZ, R206.H0_H0 ;  /* 0x200000ceffa81230 */ /* 0x004fc40000004100 */
[----:B------:R-:W-:Y:S01]  /*1b10*/  FMUL.FTZ R177, R2, UR11 ;  /* 0x0000000b02b17c20 */ /* 0x000fe20008410000 */
        /* <DEDUP_REMOVED lines=10> */
[-CC-:B------:R-:W-:Y:S01]  /*1bc0*/  FFMA.FTZ R199, R199, R177.reuse, R170.reuse ;  /* 0x000000b1c7c77223 */ /* 0x180fe200000100aa */
[-CC-:B------:R-:W-:Y:S01]  /*1bd0*/  FFMA.FTZ R217, R217, R177.reuse, R170.reuse ;  /* 0x000000b1d9d97223 */ /* 0x180fe200000100aa */
[----:B------:R-:W-:Y:S01]  /*1be0*/  FADD.FTZ R215, R208, -R215 ;  /* 0x800000d7d0d77221 */ /* 0x000fe20000010000 */
[----:B------:R-:W-:Y:S01]  /*1bf0*/  FFMA.FTZ R213, R213, R177, R170 ;  /* 0x000000b1d5d57223 */ /* 0x000fe200000100aa */
[----:B------:R-:W-:Y:S01]  /*1c00*/  FADD.FTZ R203, R194, -R203 ;  /* 0x800000cbc2cb7221 */ /* 0x000fe20000010000 */
[--C-:B-----5:R-:W-:Y:S02]  /*1c10*/  HADD2.F32 R162, -RZ, R34.reuse.H0_H0 ;  /* 0x20000022ffa27230 */ /* 0x120fe40000004100 */
[----:B------:R-:W-:Y:S01]  /*1c20*/  FMUL.FTZ R215, R56, R215 ;  /* 0x000000d738d77220 */ /* 0x000fe20000410000 */
[----:B------:R-:W-:-:S02]  /*1c30*/  HADD2.F32 R38, -RZ, R34.H1_H1 ;  /* 0x30000022ff267230 */ /* 0x000fc40000004100 */
[----:B------:R-:W-:Y:S01]  /*1c40*/  FADD.FTZ R199, R190, -R199 ;  /* 0x800000c7bec77221 */ /* 0x000fe20000010000 */
[----:B------:R-:W-:Y:S01]  /*1c50*/  FADD.FTZ R217, R210, -R217 ;  /* 0x800000d9d2d97221 */ /* 0x000fe20000010000 */
[----:B------:R-:W-:Y:S01]  /*1c60*/  FADD.FTZ R213, R202, -R213 ;  /* 0x800000d5cad57221 */ /* 0x000fe20000010000 */
[----:B------:R-:W-:Y:S02]  /*1c70*/  HADD2.F32 R2, -RZ, R35.H0_H0 ;  /* 0x20000023ff027230 */ /* 0x000fe40000004100 */
[-CC-:B------:R-:W-:Y:S01]  /*1c80*/  FFMA.FTZ R0, R0, R177.reuse, R170.reuse ;  /* 0x000000b100007223 */ /* 0x180fe200000100aa */
[----:B------:R-:W-:Y:S02]  /*1c90*/  HADD2.F32 R34, -RZ, R7.H0_H0 ;  /* 0x20000007ff227230 */ /* 0x000fe40000004100 */
[-CC-:B------:R-:W-:Y:S01]  /*1ca0*/  FFMA.FTZ R197, R197, R177.reuse, R170.reuse ;  /* 0x000000b1c5c57223 */ /* 0x180fe200000100aa */
[----:B------:R-:W-:Y:S01]  /*1cb0*/  FFMA.FTZ R201, R201, R177, R170 ;  /* 0x000000b1c9c97223 */ /* 0x000fe200000100aa */
[----:B------:R-:W-:Y:S01]  /*1cc0*/  FMUL.FTZ R215, R215, R168 ;  /* 0x000000a8d7d77220 */ /* 0x000fe20000410000 */
[C---:B------:R-:W-:Y:S01]  /*1cd0*/  FMUL.FTZ R203, R56.reuse, R203 ;  /* 0x000000cb38cb7220 */ /* 0x040fe20000410000 */
[C---:B------:R-:W-:Y:S01]  /*1ce0*/  FMUL.FTZ R217, R56.reuse, R217 ;  /* 0x000000d938d97220 */ /* 0x040fe20000410000 */
[C---:B------:R-:W-:Y:S01]  /*1cf0*/  FMUL.FTZ R213, R56.reuse, R213 ;  /* 0x000000d538d57220 */ /* 0x040fe20000410000 */
[----:B------:R-:W-:Y:S01]  /*1d00*/  FMUL.FTZ R199, R56, R199 ;  /* 0x000000c738c77220 */ /* 0x000fe20000410000 */
[----:B------:R-:W-:-:S02]  /*1d10*/  HADD2.F32 R42, -RZ, R35.H1_H1 ;  /* 0x30000023ff2a7230 */ /* 0x000fc40000004100 */
[----:B------:R-:W-:Y:S01]  /*1d20*/  FADD.FTZ R195, R195, -R0 ;  /* 0x80000000c3c37221 */ /* 0x000fe20000010000 */
[----:B------:R-:W-:Y:S01]  /*1d30*/  FADD.FTZ R197, R188, -R197 ;  /* 0x800000c5bcc57221 */ /* 0x000fe20000010000 */
[----:B------:R-:W-:Y:S01]  /*1d40*/  FADD.FTZ R201, R192, -R201 ;  /* 0x800000c9c0c97221 */ /* 0x000fe20000010000 */
[C---:B------:R-:W-:Y:S01]  /*1d50*/  FMUL.FTZ R0, R215.reuse, R2 ;  /* 0x00000002d7007220 */ /* 0x040fe20000410000 */
[----:B------:R-:W-:Y:S01]  /*1d60*/  FMUL.FTZ R35, R215, R34 ;  /* 0x00000022d7237220 */ /* 0x000fe20000410000 */
[----:B------:R-:W-:Y:S02]  /*1d70*/  HADD2.F32 R34, -RZ, R6.H0_H0 ;  /* 0x20000006ff227230 */ /* 0x000fe40000004100 */
[-C--:B------:R-:W-:Y:S01]  /*1d80*/  FMUL.FTZ R203, R203, R168.reuse ;  /* 0x000000a8cbcb7220 */ /* 0x080fe20000410000 */
[----:B------:R-:W-:Y:S02]  /*1d90*/  HADD2.F32 R2, -RZ, R5.H0_H0 ;  /* 0x20000005ff027230 */ /* 0x000fe40000004100 */
[-C--:B------:R-:W-:Y:S01]  /*1da0*/  FMUL.FTZ R217, R217, R168.reuse ;  /* 0x000000a8d9d97220 */ /* 0x080fe20000410000 */
[-C--:B------:R-:W-:Y:S01]  /*1db0*/  FMUL.FTZ R213, R213, R168.reuse ;  /* 0x000000a8d5d57220 */ /* 0x080fe20000410000 */
[----:B------:R-:W-:Y:S01]  /*1dc0*/  FMUL.FTZ R199, R199, R168 ;  /* 0x000000a8c7c77220 */ /* 0x000fe20000410000 */
[C---:B------:R-:W-:Y:S01]  /*1dd0*/  FMUL.FTZ R201, R56.reuse, R201 ;  /* 0x000000c938c97220 */ /* 0x040fe20000410000 */
[C---:B------:R-:W-:Y:S01]  /*1de0*/  FMUL.FTZ R195, R56.reuse, R195 ;  /* 0x000000c338c37220 */ /* 0x040fe20000410000 */
[----:B------:R-:W-:Y:S01]  /*1df0*/  FMUL.FTZ R197, R56, R197 ;  /* 0x000000c538c57220 */ /* 0x000fe20000410000 */
[----:B------:R-:W-:-:S02]  /*1e00*/  HADD2.F32 R164, -RZ, R33.H0_H0 ;  /* 0x20000021ffa47230 */ /* 0x000fc40000004100 */
[----:B------:R-:W-:Y:S01]  /*1e10*/  FMUL.FTZ R162, R203, R162 ;  /* 0x000000a2cba27220 */ /* 0x000fe20000410000 */
[----:B------:R-:W-:Y:S02]  /*1e20*/  HADD2.F32 R36, -RZ, R33.H1_H1 ;  /* 0x30000021ff247230 */ /* 0x000fe40000004100 */
[----:B------:R-:W-:Y:S01]  /*1e30*/  FMUL.FTZ R169, R217, R42 ;  /* 0x0000002ad9a97220 */ /* 0x000fe20000410000 */
[----:B------:R-:W-:Y:S01]  /*1e40*/  FMUL.FTZ R203, R203, R34 ;  /* 0x00000022cbcb7220 */ /* 0x000fe20000410000 */
[----:B------:R-:W-:Y:S01]  /*1e50*/  FMUL.FTZ R171, R213, R38 ;  /* 0x00000026d5ab7220 */ /* 0x000fe20000410000 */
[----:B------:R-:W-:Y:S01]  /*1e60*/  FMUL.FTZ R33, R199, R2 ;  /* 0x00000002c7217220 */ /* 0x000fe20000410000 */
[----:B------:R-:W-:Y:S02]  /*1e70*/  HADD2.F32 R44, -RZ, R7.H1_H1 ;  /* 0x30000007ff2c7230 */ /* 0x000fe40000004100 */
        /* <DEDUP_REMOVED lines=16> */
[----:B------:R-:W-:Y:S01]  /*1f80*/  FMUL.FTZ R175, R197, R32 ;  /* 0x00000020c5af7220 */ /* 0x000fe20000410000 */
[----:B------:R-:W-:Y:S01]  /*1f90*/  FMUL.FTZ R166, R195, R166 ;  /* 0x000000a6c3a67220 */ /* 0x000fe20000410000 */
[----:B------:R-:W-:Y:S02]  /*1fa0*/  F2FP.F16.F32.PACK_AB R35, R44, R35 ;  /* 0x000000232c23723e */ /* 0x000fe400000000ff */
[----:B------:R-:W-:-:S02]  /*1fb0*/  F2FP.F16.F32.PACK_AB R34, R42, R203 ;  /* 0x000000cb2a22723e */ /* 0x000fc400000000ff */
[----:B------:R-:W-:Y:S02]  /*1fc0*/  F2FP.F16.F32.PACK_AB R33, R38, R33 ;  /* 0x000000212621723e */ /* 0x000fe400000000ff */
[----:B------:R-:W-:Y:S01]  /*1fd0*/  F2FP.F16.F32.PACK_AB R32, R3, R2 ;  /* 0x000000020320723e */ /* 0x000fe200000000ff */
[----:B------:R-:W-:Y:S06]  /*1fe0*/  BRA `(.L_x_1169) ;  /* 0x0000000400207947 */ /* 0x000fec0003800000 */
.L_x_1168:
[-CC-:B------:R-:W-:Y:S01]  /*1ff0*/  FFMA.FTZ R215, R215, R177.reuse, R170.reuse ;  /* 0x000000b1d7d77223 */ /* 0x180fe200000100aa */
[-CC-:B------:R-:W-:Y:S01]  /*2000*/  FFMA.FTZ R217, R217, R177.reuse, R170.reuse ;  /* 0x000000b1d9d97223 */ /* 0x180fe200000100aa */
[-CC-:B------:R-:W-:Y:S01]  /*2010*/  FFMA.FTZ R203, R203, R177.reuse, R170.reuse ;  /* 0x000000b1cbcb7223 */ /* 0x180fe200000100aa */
[----:B------:R-:W-:Y:S01]  /*2020*/  FFMA.FTZ R199, R199, R177, R170 ;  /* 0x000000b1c7c77223 */ /* 0x000fe200000100aa */
[----:B------:R-:W-:Y:S01]  /*2030*/  FADD.FTZ R215, R208, -R215 ;  /* 0x800000d7d0d77221 */ /* 0x000fe20000010000 */
[----:B------:R-:W-:Y:S01]  /*2040*/  FADD.FTZ R217, R210, -R217 ;  /* 0x800000d9d2d97221 */ /* 0x000fe20000010000 */
[--C-:B-----5:R-:W-:Y:S02]  /*2050*/  HADD2.F32 R29, -RZ, R33.reuse.H0_H0 ;  /* 0x20000021ff1d7230 */ /* 0x120fe40000004100 */
[----:B------:R-:W-:Y:S01]  /*2060*/  FADD.FTZ R203, R194, -R203 ;  /* 0x800000cbc2cb7221 */ /* 0x000fe20000010000 */
[C---:B------:R-:W-:Y:S01]  /*2070*/  FMUL.FTZ R215, R56.reuse, R215 ;  /* 0x000000d738d77220 */ /* 0x040fe20000410000 */
[----:B------:R-:W-:Y:S01]  /*2080*/  FMUL.FTZ R217, R56, R217 ;  /* 0x000000d938d97220 */ /* 0x000fe20000410000 */
[----:B------:R-:W-:-:S02]  /*2090*/  HADD2.F32 R173, -RZ, R33.H1_H1 ;  /* 0x30000021ffad7230 */ /* 0x000fc40000004100 */
[----:B------:R-:W-:Y:S01]  /*20a0*/  FFMA.FTZ R213, R213, R177, R170 ;  /* 0x000000b1d5d57223 */ /* 0x000fe200000100aa */
[----:B------:R-:W-:Y:S02]  /*20b0*/  HADD2.F32 R33, -RZ, R7.H0_H0 ;  /* 0x20000007ff217230 */ /* 0x000fe40000004100 */
[-C--:B------:R-:W-:Y:S01]  /*20c0*/  FMUL.FTZ R2, R215, R168.reuse ;  /* 0x000000a8d7027220 */ /* 0x080fe20000410000 */
[----:B------:R-:W-:Y:S02]  /*20d0*/  HADD2.F32 R169, -RZ, R35.H1_H1 ;  /* 0x30000023ffa97230 */ /* 0x000fe40000004100 */
[----:B------:R-:W-:Y:S01]  /*20e0*/  FADD.FTZ R199, R190, -R199 ;  /* 0x800000c7bec77221 */ /* 0x000fe20000010000 */
[----:B------:R-:W-:Y:S02]  /*20f0*/  HADD2.F32 R37, -RZ, R7.H1_H1 ;  /* 0x30000007ff257230 */ /* 0x000fe40000004100 */
[----:B------:R-:W-:Y:S01]  /*2100*/  FMUL.FTZ R28, R217, R168 ;  /* 0x000000a8d91c7220 */ /* 0x000fe20000410000 */
[----:B------:R-:W-:-:S02]  /*2110*/  HADD2.F32 R31, -RZ, R35.H0_H0 ;  /* 0x20000023ff1f7230 */ /* 0x000fc40000004100 */
[-CC-:B------:R-:W-:Y:S01]  /*2120*/  FFMA.FTZ R0, R0, R177.reuse, R170.reuse ;  /* 0x000000b100007223 */ /* 0x180fe200000100aa */
[--C-:B------:R-:W-:Y:S01]  /*2130*/  FFMA.FTZ R201, R201, R177, R170.reuse ;  /* 0x000000b1c9c97223 */ /* 0x100fe200000100aa */
[----:B------:R-:W-:Y:S01]  /*2140*/  FADD.FTZ R213, R202, -R213 ;  /* 0x800000d5cad57221 */ /* 0x000fe20000010000 */
[----:B------:R-:W-:Y:S01]  /*2150*/  FMUL.FTZ R203, R56, R203 ;  /* 0x000000cb38cb7220 */ /* 0x000fe20000410000 */
[----:B------:R-:W-:Y:S01]  /*2160*/  FFMA.FTZ R197, R197, R177, R170 ;  /* 0x000000b1c5c57223 */ /* 0x000fe200000100aa */
[----:B------:R-:W-:Y:S01]  /*2170*/  FMUL.FTZ R38, R2, R33 ;  /* 0x0000002102267220 */ /* 0x000fe20000410000 */
[----:B------:R-:W-:Y:S02]  /*2180*/  HADD2.F32 R35, -RZ, R34.H0_H0 ;  /* 0x20000022ff237230 */ /* 0x000fe40000004100 */
[C---:B------:R-:W-:Y:S01]  /*2190*/  FMUL.FTZ R169, R28.reuse, R169 ;  /* 0x000000a91ca97220 */ /* 0x040fe20000410000 */
[----:B------:R-:W-:Y:S01]  /*21a0*/  FMUL.FTZ R39, R28, R37 ;  /* 0x000000251c277220 */ /* 0x000fe20000410000 */
[----:B------:R-:W-:-:S02]  /*21b0*/  HADD2.F32 R33, -RZ, R6.H0_H0 ;  /* 0x20000006ff217230 */ /* 0x000fc40000004100 */
[----:B------:R-:W-:Y:S01]  /*21c0*/  FMUL.FTZ R199, R56, R199 ;  /* 0x000000c738c77220 */ /* 0x000fe20000410000 */
[----:B------:R-:W-:Y:S01]  /*21d0*/  FADD.FTZ R195, R195, -R0 ;  /* 0x80000000c3c37221 */ /* 0x000fe20000010000 */
[----:B------:R-:W-:Y:S01]  /*21e0*/  FADD.FTZ R201, R192, -R201 ;  /* 0x800000c9c0c97221 */ /* 0x000fe20000010000 */
[----:B------:R-:W-:Y:S01]  /*21f0*/  FMUL.FTZ R213, R56, R213 ;  /* 0x000000d538d57220 */ /* 0x000fe20000410000 */
[-C--:B------:R-:W-:Y:S01]  /*2200*/  FMUL.FTZ R28, R203, R168.reuse ;  /* 0x000000a8cb1c7220 */ /* 0x080fe20000410000 */
[----:B------:R-:W-:Y:S01]  /*2210*/  FADD.FTZ R197, R188, -R197 ;  /* 0x800000c5bcc57221 */ /* 0x000fe20000010000 */
[----:B------:R-:W-:Y:S01]  /*2220*/  FMUL.FTZ R0, R2, R31 ;  /* 0x0000001f02007220 */ /* 0x000fe20000410000 */
[----:B------:R-:W-:Y:S02]  /*2230*/  HADD2.F32 R31, -RZ, R5.H0_H0 ;  /* 0x20000005ff1f7230 */ /* 0x000fe40000004100 */
[----:B------:R-:W-:Y:S01]  /*2240*/  FMUL.FTZ R2, R199, R168 ;  /* 0x000000a8c7027220 */ /* 0x000fe20000410000 */
[----:B------:R-:W-:-:S02]  /*2250*/  HADD2.F32 R171, -RZ, R34.H1_H1 ;  /* 0x30000022ffab7230 */ /* 0x000fc40000004100 */
[----:B------:R-:W-:Y:S01]  /*2260*/  FMUL.FTZ R30, R213, R168 ;  /* 0x000000a8d51e7220 */ /* 0x000fe20000410000 */
[----:B------:R-:W-:Y:S02]  /*2270*/  HADD2.F32 R37, -RZ, R6.H1_H1 ;  /* 0x30000006ff257230 */ /* 0x000fe40000004100 */
[C---:B------:R-:W-:Y:S01]  /*2280*/  FMUL.FTZ R162, R28.reuse, R35 ;  /* 0x000000231ca27220 */ /* 0x040fe20000410000 */
[----:B------:R-:W-:Y:S01]  /*2290*/  FMUL.FTZ R34, R28, R33 ;  /* 0x000000211c227220 */ /* 0x000fe20000410000 */
[C---:B------:R-:W-:Y:S01]  /*22a0*/  FMUL.FTZ R201, R56.reuse, R201 ;  /* 0x000000c938c97220 */ /* 0x040fe20000410000 */
[C---:B------:R-:W-:Y:S01]  /*22b0*/  FMUL.FTZ R195, R56.reuse, R195 ;  /* 0x000000c338c37220 */ /* 0x040fe20000410000 */
[----:B------:R-:W-:Y:S01]  /*22c0*/  FMUL.FTZ R28, R56, R197 ;  /* 0x000000c5381c7220 */ /* 0x000fe20000410000 */
[--C-:B------:R-:W-:Y:S02]  /*22d0*/  HADD2.F32 R3, -RZ, R32.reuse.H0_H0 ;  /* 0x20000020ff037230 */ /* 0x100fe40000004100 */
[----:B------:R-:W-:Y:S01]  /*22e0*/  FMUL.FTZ R164, R2, R29 ;  /* 0x0000001d02a47220 */ /* 0x000fe20000410000 */
[----:B------:R-:W-:-:S02]  /*22f0*/  HADD2.F32 R175, -RZ, R32.H1_H1 ;  /* 0x30000020ffaf7230 */ /* 0x000fc40000004100 */
[----:B------:R-:W-:Y:S01]  /*2300*/  FMUL.FTZ R33, R2, R31 ;  /* 0x0000001f02217220 */ /* 0x000fe20000410000 */
[----:B------:R-:W-:Y:S02]  /*2310*/  HADD2.F32 R35, -RZ, R5.H1_H1 ;  /* 0x30000005ff237230 */ /* 0x000fe40000004100 */
[C---:B------:R-:W-:Y:S01]  /*2320*/  FMUL.FTZ R171, R30.reuse, R171 ;  /* 0x000000ab1eab7220 */ /* 0x040fe20000410000 */
[----:B------:R-:W-:Y:S01]  /*2330*/  FMUL.FTZ R37, R30, R37 ;  /* 0x000000251e257220 */ /* 0x000fe20000410000 */
[--C-:B------:R-:W-:Y:S02]  /*2340*/  HADD2.F32 R29, -RZ, R4.reuse.H0_H0 ;  /* 0x20000004ff1d7230 */ /* 0x100fe40000004100 */
[-C--:B------:R-:W-:Y:S01]  /*2350*/  FMUL.FTZ R32, R201, R168.reuse ;  /* 0x000000a8c9207220 */ /* 0x080fe20000410000 */
[----:B------:R-:W-:Y:S02]  /*2360*/  HADD2.F32 R31, -RZ, R4.H1_H1 ;  /* 0x30000004ff1f7230 */ /* 0x000fe40000004100 */
[-C--:B------:R-:W-:Y:S01]  /*2370*/  FMUL.FTZ R2, R195, R168.reuse ;  /* 0x000000a8c3027220 */ /* 0x080fe20000410000 */
[----:B------:R-:W-:Y:S01]  /*2380*/  FMUL.FTZ R30, R28, R168 ;  /* 0x000000a81c1e7220 */ /* 0x000fe20000410000 */
[C---:B------:R-:W-:Y:S01]  /*2390*/  FMUL.FTZ R173, R32.reuse, R173 ;  /* 0x000000ad20ad7220 */ /* 0x040fe20000410000 */
[----:B------:R-:W-:Y:S01]  /*23a0*/  FMUL.FTZ R36, R32, R35 ;  /* 0x0000002320247220 */ /* 0x000fe20000410000 */
[C---:B------:R-:W-:Y:S01]  /*23b0*/  FMUL.FTZ R166, R2.reuse, R3 ;  /* 0x0000000302a67220 */ /* 0x040fe20000410000 */
[----:B------:R-:W-:Y:S01]  /*23c0*/  FMUL.FTZ R32, R2, R29 ;  /* 0x0000001d02207220 */ /* 0x000fe20000410000 */
[C---:B------:R-:W-:Y:S01]  /*23d0*/  FMUL.FTZ R3, R30.reuse, R31 ;  /* 0x0000001f1e037220 */ /* 0x040fe20000410000 */
        /* <DEDUP_REMOVED lines=9> */
.L_x_1169:
        /* <DEDUP_REMOVED lines=11> */
[-CC-:B------:R-:W-:Y:S01]  /*2520*/  FFMA.FTZ R185, R185, R177.reuse, R170.reuse ;  /* 0x000000b1b9b97223 */ /* 0x180fe200000100aa */
[-CC-:B------:R-:W-:Y:S01]  /*2530*/  FFMA.FTZ R183, R183, R177.reuse, R170.reuse ;  /* 0x000000b1b7b77223 */ /* 0x180fe200000100aa */
[----:B------:R-:W-:Y:S01]  /*2540*/  FADD.FTZ R179, R172, -R179 ;  /* 0x800000b3acb37221 */ /* 0x000fe20000010000 */
[----:B------:R-:W-:Y:S01]  /*2550*/  FADD.FTZ R181, R174, -R181 ;  /* 0x800000b5aeb57221 */ /* 0x000fe20000010000 */
[----:B------:R-:W-:Y:S01]  /*2560*/  FFMA.FTZ R189, R189, R177, R170 ;  /* 0x000000b1bdbd7223 */ /* 0x000fe200000100aa */
[----:B------:R-:W-:Y:S01]  /*2570*/  FADD.FTZ R185, R178, -R185 ;  /* 0x800000b9b2b97221 */ /* 0x000fe20000010000 */
[C---:B0-----:R-:W-:Y:S01]  /*2580*/  FMUL.FTZ R42, R56.reuse, R179 ;  /* 0x000000b3382a7220 */ /* 0x041fe20000410000 */
[----:B------:R-:W-:Y:S01]  /*2590*/  FMUL.FTZ R195, R56, R181 ;  /* 0x000000b538c37220 */ /* 0x000fe20000410000 */
[----:B-----5:R-:W-:-:S02]  /*25a0*/  HADD2.F32 R43, -RZ, R39.H1_H1 ;  /* 0x30000027ff2b7230 */ /* 0x020fc40000004100 */
[----:B------:R-:W-:Y:S01]  /*25b0*/  FADD.FTZ R183, R176, -R183 ;  /* 0x800000b7b0b77221 */ /* 0x000fe20000010000 */
[----:B------:R-:W-:Y:S01]  /*25c0*/  FADD.FTZ R189, R182, -R189 ;  /* 0x800000bdb6bd7221 */ /* 0x000fe20000010000 */
[--C-:B------:R-:W-:Y:S02]  /*25d0*/  HADD2.F32 R179, -RZ, R11.reuse.H1_H1 ;  /* 0x3000000bffb37230 */ /* 0x100fe40000004100 */
[-C--:B------:R-:W-:Y:S01]  /*25e0*/  FMUL.FTZ R30, R42, R168.reuse ;  /* 0x000000a82a1e7220 */ /* 0x080fe20000410000 */
[-CC-:B------:R-:W-:Y:S01]  /*25f0*/  FFMA.FTZ R187, R187, R177.reuse, R170.reuse ;  /* 0x000000b1bbbb7223 */ /* 0x180fe200000100aa */
[----:B------:R-:W-:Y:S02]  /*2600*/  HADD2.F32 R35, -RZ, R11.H0_H0 ;  /* 0x2000000bff237230 */ /* 0x000fe40000004100 */
[-CC-:B------:R-:W-:Y:S01]  /*2610*/  FFMA.FTZ R193, R193, R177.reuse, R170.reuse ;  /* 0x000000b1c1c17223 */ /* 0x180fe200000100aa */
[----:B------:R-:W-:Y:S02]  /*2620*/  HADD2.F32 R167, -RZ, R39.H0_H0 ;  /* 0x20000027ffa77230 */ /* 0x000fe40000004100 */
[----:B------:R-:W-:Y:S01]  /*2630*/  FFMA.FTZ R191, R191, R177, R170 ;  /* 0x000000b1bfbf7223 */ /* 0x000fe200000100aa */
[----:B------:R-:W-:Y:S01]  /*2640*/  FMUL.FTZ R28, R195, R168 ;  /* 0x000000a8c31c7220 */ /* 0x000fe20000410000 */
[C---:B------:R-:W-:Y:S01]  /*2650*/  FMUL.FTZ R185, R56.reuse, R185 ;  /* 0x000000b938b97220 */ /* 0x040fe20000410000 */
[----:B------:R-:W-:Y:S01]  /*2660*/  FMUL.FTZ R183, R56, R183 ;  /* 0x000000b738b77220 */ /* 0x000fe20000410000 */
[----:B------:R-:W-:Y:S01]  /*2670*/  FMUL.FTZ R172, R30, R43 ;  /* 0x0000002b1eac7220 */ /* 0x000fe20000410000 */
[----:B------:R-:W-:Y:S01]  /*2680*/  FMUL.FTZ R189, R56, R189 ;  /* 0x000000bd38bd7220 */ /* 0x000fe20000410000 */
[----:B------:R-:W-:-:S02]  /*2690*/  HADD2.F32 R39, -RZ, R38.H0_H0 ;  /* 0x20000026ff277230 */ /* 0x000fc40000004100 */
[----:B------:R-:W-:Y:S01]  /*26a0*/  FADD.FTZ R187, R180, -R187 ;  /* 0x800000bbb4bb7221 */ /* 0x000fe20000010000 */
[----:B------:R-:W-:Y:S02]  /*26b0*/  HADD2.F32 R45, -RZ, R38.H1_H1 ;  /* 0x30000026ff2d7230 */ /* 0x000fe40000004100 */
[----:B------:R-:W-:Y:S01]  /*26c0*/  FMUL.FTZ R197, R30, R179 ;  /* 0x000000b31ec57220 */ /* 0x000fe20000410000 */
[--C-:B------:R-:W-:Y:S02]  /*26d0*/  HADD2.F32 R43, -RZ, R10.reuse.H0_H0 ;  /* 0x2000000aff2b7230 */ /* 0x100fe40000004100 */
[----:B------:R-:W-:Y:S01]  /*26e0*/  FADD.FTZ R193, R186, -R193 ;  /* 0x800000c1bac17221 */ /* 0x000fe20000010000 */
[----:B------:R-:W-:Y:S01]  /*26f0*/  FADD.FTZ R191, R184, -R191 ;  /* 0x800000bfb8bf7221 */ /* 0x000fe20000010000 */
[----:B------:R-:W-:Y:S01]  /*2700*/  FMUL.FTZ R38, R28, R35 ;  /* 0x000000231c267220 */ /* 0x000fe20000410000 */
[----:B------:R-:W-:Y:S02]  /*2710*/  HADD2.F32 R181, -RZ, R10.H1_H1 ;  /* 0x3000000affb57230 */ /* 0x000fe40000004100 */
[----:B------:R-:W-:Y:S01]  /*2720*/  FMUL.FTZ R30, R185, R168 ;  /* 0x000000a8b91e7220 */ /* 0x000fe20000410000 */
[----:B------:R-:W-:-:S02]  /*2730*/  HADD2.F32 R31, -RZ, R37.H0_H0 ;  /* 0x20000025ff1f7230 */ /* 0x000fc40000004100 */
[----:B------:R-:W-:Y:S01]  /*2740*/  FMUL.FTZ R167, R28, R167 ;  /* 0x000000a71ca77220 */ /* 0x000fe20000410000 */
[----:B------:R-:W-:Y:S02]  /*2750*/  HADD2.F32 R35, -RZ, R9.H0_H0 ;  /* 0x20000009ff237230 */ /* 0x000fe40000004100 */
[-C--:B------:R-:W-:Y:S01]  /*2760*/  FMUL.FTZ R32, R183, R168.reuse ;  /* 0x000000a8b7207220 */ /* 0x080fe20000410000 */
[----:B------:R-:W-:Y:S01]  /*2770*/  FMUL.FTZ R28, R189, R168 ;  /* 0x000000a8bd1c7220 */ /* 0x000fe20000410000 */
[----:B------:R-:W-:Y:S01]  /*2780*/  FMUL.FTZ R187, R56, R187 ;  /* 0x000000bb38bb7220 */ /* 0x000fe20000410000 */
[----:B------:R-:W-:Y:S01]  /*2790*/  FMUL.FTZ R34, R30, R43 ;  /* 0x0000002b1e227220 */ /* 0x000fe20000410000 */
[C---:B------:R-:W-:Y:S01]  /*27a0*/  FMUL.FTZ R193, R56.reuse, R193 ;  /* 0x000000c138c17220 */ /* 0x040fe20000410000 */
[----:B------:R-:W-:Y:S01]  /*27b0*/  FMUL.FTZ R191, R56, R191 ;  /* 0x000000bf38bf7220 */ /* 0x000fe20000410000 */
[--C-:B------:R-:W-:Y:S02]  /*27c0*/  HADD2.F32 R29, -RZ, R36.reuse.H0_H0 ;  /* 0x20000024ff1d7230 */ /* 0x100fe40000004100 */
[----:B------:R-:W-:Y:S01]  /*27d0*/  FMUL.FTZ R179, R30, R39 ;  /* 0x000000271eb37220 */ /* 0x000fe20000410000 */
[----:B------:R-:W-:-:S02]  /*27e0*/  HADD2.F32 R33, -RZ, R36.H1_H1 ;  /* 0x30000024ff217230 */ /* 0x000fc40000004100 */
[C---:B------:R-:W-:Y:S01]  /*27f0*/  FMUL.FTZ R43, R32.reuse, R181 ;  /* 0x000000b5202b7220 */ /* 0x040fe20000410000 */
[----:B------:R-:W-:Y:S02]  /*2800*/  HADD2.F32 R37, -RZ, R37.H1_H1 ;  /* 0x30000025ff257230 */ /* 0x000fe40000004100 */
[----:B------:R-:W-:Y:S01]  /*2810*/  FMUL.FTZ R174, R32, R45 ;  /* 0x0000002d20ae7220 */ /* 0x000fe20000410000 */
[C---:B------:R-:W-:Y:S01]  /*2820*/  FMUL.FTZ R181, R28.reuse, R31 ;  /* 0x0000001f1cb57220 */ /* 0x040fe20000410000 */
[----:B------:R-:W-:Y:S01]  /*2830*/  FMUL.FTZ R36, R28, R35 ;  /* 0x000000231c247220 */ /* 0x000fe20000410000 */
[----:B------:R-:W-:Y:S02]  /*2840*/  HADD2.F32 R39, -RZ, R9.H1_H1 ;  /* 0x30000009ff277230 */ /* 0x000fe40000004100 */
[-C--:B------:R-:W-:Y:S01]  /*2850*/  FMUL.FTZ R32, R187, R168.reuse ;  /* 0x000000a8bb207220 */ /* 0x080fe20000410000 */
[--C-:B------:R-:W-:Y:S02]  /*2860*/  HADD2.F32 R31, -RZ, R8.reuse.H0_H0 ;  /* 0x20000008ff1f7230 */ /* 0x100fe40000004100 */
[----:B------:R-:W-:Y:S01]  /*2870*/  FMUL.FTZ R28, R193, R168 ;  /* 0x000000a8c11c7220 */ /* 0x000fe20000410000 */
[----:B------:R-:W-:-:S02]  /*2880*/  HADD2.F32 R35, -RZ, R8.H1_H1 ;  /* 0x30000008ff237230 */ /* 0x000fc40000004100 */
[----:B------:R-:W-:Y:S01]  /*2890*/  FMUL.FTZ R30, R191, R168 ;  /* 0x000000a8bf1e7220 */ /* 0x000fe20000410000 */
[C---:B------:R-:W-:Y:S01]  /*28a0*/  FMUL.FTZ R176, R32.reuse, R37 ;  /* 0x0000002520b07220 */ /* 0x040fe20000410000 */
[----:B------:R-:W-:Y:S01]  /*28b0*/  FMUL.FTZ R39, R32, R39 ;  /* 0x0000002720277220 */ /* 0x000fe20000410000 */
[----:B------:R-:W-:Y:S01]  /*28c0*/  FMUL.FTZ R32, R28, R31 ;  /* 0x0000001f1c207220 */ /* 0x000fe20000410000 */
[----:B------:R-:W-:Y:S01]  /*28d0*/  FMUL.FTZ R37, R30, R35 ;  /* 0x000000231e257220 */ /* 0x000fe20000410000 */
[----:B------:R-:W-:Y:S01]  /*28e0*/  FMUL.FTZ R178, R28, R29 ;  /* 0x0000001d1cb27220 */ /* 0x000fe20000410000 */
[----:B------:R-:W-:Y:S01]  /*28f0*/  FMUL.FTZ R180, R30, R33 ;  /* 0x000000211eb47220 */ /* 0x000fe20000410000 */
[----:B------:R-:W-:Y:S02]  /*2900*/  F2FP.F16.F32.PACK_AB R31, R42, R195 ;  /* 0x000000c32a1f723e */ /* 0x000fe400000000ff */
[----:B------:R-:W-:Y:S02]  /*2910*/  F2FP.F16.F32.PACK_AB R30, R183, R185 ;  /* 0x000000b9b71e723e */ /* 0x000fe400000000ff */
[----:B------:R-:W-:-:S02]  /*2920*/  F2FP.F16.F32.PACK_AB R29, R187, R189 ;  /* 0x000000bdbb1d723e */ /* 0x000fc400000000ff */
[----:B------:R-:W-:Y:S02]  /*2930*/  F2FP.F16.F32.PACK_AB R28, R191, R193 ;  /* 0x000000c1bf1c723e */ /* 0x000fe400000000ff */
[----:B------:R-:W-:Y:S02]  /*2940*/  F2FP.F16.F32.PACK_AB R35, R197, R38 ;  /* 0x00000026c523723e */ /* 0x000fe400000000ff */
[----:B------:R-:W-:Y:S02]  /*2950*/  F2FP.F16.F32.PACK_AB R34, R43, R34 ;  /* 0x000000222b22723e */ /* 0x000fe400000000ff */
[----:B------:R-:W-:Y:S02]  /*2960*/  F2FP.F16.F32.PACK_AB R33, R39, R36 ;  /* 0x000000242721723e */ /* 0x000fe400000000ff */
[----:B------:R-:W-:Y:S01]  /*2970*/  F2FP.F16.F32.PACK_AB R32, R37, R32 ;  /* 0x000000202520723e */ /* 0x000fe200000000ff */
[----:B------:R-:W-:Y:S06]  /*2980*/  BRA `(.L_x_1171) ;  /* 0x0000000400107947 */ /* 0x000fec0003800000 */
.L_x_1170:
[-CC-:B------:R-:W-:Y:S01]  /*2990*/  FFMA.FTZ R181, R181, R177.reuse, R170.reuse ;  /* 0x000000b1b5b57223 */ /* 0x180fe200000100aa */
[-CC-:B------:R-:W-:Y:S01]  /*29a0*/  FFMA.FTZ R179, R179, R177.reuse, R170.reuse ;  /* 0x000000b1b3b37223 */ /* 0x180fe200000100aa */
[-CC-:B------:R-:W-:Y:S01]  /*29b0*/  FFMA.FTZ R189, R189, R177.reuse, R170.reuse ;  /* 0x000000b1bdbd7223 */ /* 0x180fe200000100aa */
[----:B------:R-:W-:Y:S01]  /*29c0*/  FFMA.FTZ R185, R185, R177, R170 ;  /* 0x000000b1b9b97223 */ /* 0x000fe200000100aa */
[----:B------:R-:W-:Y:S01]  /*29d0*/  FADD.FTZ R181, R174, -R181 ;  /* 0x800000b5aeb57221 */ /* 0x000fe20000010000 */
[----:B------:R-:W-:Y:S01]  /*29e0*/  FADD.FTZ R179, R172, -R179 ;  /* 0x800000b3acb37221 */ /* 0x000fe20000010000 */
[--C-:B0----5:R-:W-:Y:S02]  /*29f0*/  HADD2.F32 R44, -RZ, R38.reuse.H0_H0 ;  /* 0x20000026ff2c7230 */ /* 0x121fe40000004100 */
[----:B------:R-:W-:Y:S01]  /*2a00*/  FADD.FTZ R189, R182, -R189 ;  /* 0x800000bdb6bd7221 */ /* 0x000fe20000010000 */
[----:B------:R-:W-:Y:S01]  /*2a10*/  FMUL.FTZ R181, R56, R181 ;  /* 0x000000b538b57220 */ /* 0x000fe20000410000 */
[----:B------:R-:W-:-:S02]  /*2a20*/  HADD2.F32 R188, -RZ, R38.H1_H1 ;  /* 0x30000026ffbc7230 */ /* 0x000fc40000004100 */
[----:B------:R-:W-:Y:S01]  /*2a30*/  FADD.FTZ R185, R178, -R185 ;  /* 0x800000b9b2b97221 */ /* 0x000fe20000010000 */
[-CC-:B------:R-:W-:Y:S01]  /*2a40*/  FFMA.FTZ R193, R193, R177.reuse, R170.reuse ;  /* 0x000000b1c1c17223 */ /* 0x180fe200000100aa */
[----:B------:R-:W-:Y:S02]  /*2a50*/  HADD2.F32 R38, -RZ, R11.H0_H0 ;  /* 0x2000000bff267230 */ /* 0x000fe40000004100 */
[-CC-:B------:R-:W-:Y:S01]  /*2a60*/  FFMA.FTZ R191, R191, R177.reuse, R170.reuse ;  /* 0x000000b1bfbf7223 */ /* 0x180fe200000100aa */
[-CC-:B------:R-:W-:Y:S01]  /*2a70*/  FFMA.FTZ R187, R187, R177.reuse, R170.reuse ;  /* 0x000000b1bbbb7223 */ /* 0x180fe200000100aa */
[----:B------:R-:W-:Y:S01]  /*2a80*/  FFMA.FTZ R183, R183, R177, R170 ;  /* 0x000000b1b7b77223 */ /* 0x000fe200000100aa */
[----:B------:R-:W-:Y:S01]  /*2a90*/  FMUL.FTZ R181, R181, R168 ;  /* 0x000000a8b5b57220 */ /* 0x000fe20000410000 */
[C---:B------:R-:W-:Y:S01]  /*2aa0*/  FMUL.FTZ R179, R56.reuse, R179 ;  /* 0x000000b338b37220 */ /* 0x040fe20000410000 */
[C---:B------:R-:W-:Y:S01]  /*2ab0*/  FMUL.FTZ R185, R56.reuse, R185 ;  /* 0x000000b938b97220 */ /* 0x040fe20000410000 */
[----:B------:R-:W-:Y:S01]  /*2ac0*/  FMUL.FTZ R189, R56, R189 ;  /* 0x000000bd38bd7220 */ /* 0x000fe20000410000 */
[----:B------:R-:W-:Y:S01]  /*2ad0*/  FADD.FTZ R193, R186, -R193 ;  /* 0x800000c1bac17221 */ /* 0x000fe20000010000 */
[----:B------:R-:W-:-:S02]  /*2ae0*/  HADD2.F32 R190, -RZ, R39.H0_H0 ;  /* 0x20000027ffbe7230 */ /* 0x000fc40000004100 */
[----:B------:R-:W-:Y:S01]  /*2af0*/  FADD.FTZ R191, R184, -R191 ;  /* 0x800000bfb8bf7221 */ /* 0x000fe20000010000 */
[----:B------:R-:W-:Y:S02]  /*2b00*/  HADD2.F32 R192, -RZ, R39.H1_H1 ;  /* 0x30000027ffc07230 */ /* 0x000fe40000004100 */
[----:B------:R-:W-:Y:S01]  /*2b10*/  FADD.FTZ R187, R180, -R187 ;  /* 0x800000bbb4bb7221 */ /* 0x000fe20000010000 */
[----:B------:R-:W-:Y:S02]  /*2b20*/  HADD2.F32 R174, -RZ, R11.H1_H1 ;  /* 0x3000000bffae7230 */ /* 0x000fe40000004100 */
[----:B------:R-:W-:Y:S01]  /*2b30*/  FADD.FTZ R183, R176, -R183 ;  /* 0x800000b7b0b77221 */ /* 0x000fe20000010000 */
[----:B------:R-:W-:Y:S01]  /*2b40*/  FMUL.FTZ R35, R181, R38 ;  /* 0x00000026b5237220 */ /* 0x000fe20000410000 */
[----:B------:R-:W-:Y:S02]  /*2b50*/  HADD2.F32 R34, -RZ, R37.H0_H0 ;  /* 0x20000025ff227230 */ /* 0x000fe40000004100 */
[----:B------:R-:W-:Y:S01]  /*2b60*/  FMUL.FTZ R179, R179, R168 ;  /* 0x000000a8b3b37220 */ /* 0x000fe20000410000 */
[----:B------:R-:W-:-:S02]  /*2b70*/  HADD2.F32 R38, -RZ, R9.H0_H0 ;  /* 0x20000009ff267230 */ /* 0x000fc40000004100 */
[-C--:B------:R-:W-:Y:S01]  /*2b80*/  FMUL.FTZ R185, R185, R168.reuse ;  /* 0x000000a8b9b97220 */ /* 0x080fe20000410000 */
[----:B------:R-:W-:Y:S01]  /*2b90*/  FMUL.FTZ R189, R189, R168 ;  /* 0x000000a8bdbd7220 */ /* 0x000fe20000410000 */
[C---:B------:R-:W-:Y:S01]  /*2ba0*/  FMUL.FTZ R193, R56.reuse, R193 ;  /* 0x000000c138c17220 */ /* 0x040fe20000410000 */
[C---:B------:R-:W-:Y:S01]  /*2bb0*/  FMUL.FTZ R183, R56.reuse, R183 ;  /* 0x000000b738b77220 */ /* 0x040fe20000410000 */
[C---:B------:R-:W-:Y:S01]  /*2bc0*/  FMUL.FTZ R187, R56.reuse, R187 ;  /* 0x000000bb38bb7220 */ /* 0x040fe20000410000 */
[----:B------:R-:W-:Y:S01]  /*2bd0*/  FMUL.FTZ R191, R56, R191 ;  /* 0x000000bf38bf7220 */ /* 0x000fe20000410000 */
[----:B------:R-:W-:Y:S01]  /*2be0*/  FMUL.FTZ R167, R181, R190 ;  /* 0x000000beb5a77220 */ /* 0x000fe20000410000 */
[C---:B------:R-:W-:Y:S01]  /*2bf0*/  FMUL.FTZ R172, R179.reuse, R192 ;  /* 0x000000c0b3ac7220 */ /* 0x040fe20000410000 */
[----:B------:R-:W-:Y:S01]  /*2c00*/  FMUL.FTZ R184, R179, R174 ;  /* 0x000000aeb3b87220 */ /* 0x000fe20000410000 */
[----:B------:R-:W-:Y:S02]  /*2c10*/  HADD2.F32 R32, -RZ, R36.H0_H0 ;  /* 0x20000024ff207230 */ /* 0x000fe40000004100 */
[----:B------:R-:W-:Y:S01]  /*2c20*/  FMUL.FTZ R179, R185, R44 ;  /* 0x0000002cb9b37220 */ /* 0x000fe20000410000 */
[C---:B------:R-:W-:Y:S01]  /*2c30*/  FMUL.FTZ R181, R189.reuse, R34 ;  /* 0x00000022bdb57220 */ /* 0x040fe20000410000 */
[----:B------:R-:W-:Y:S01]  /*2c40*/  FMUL.FTZ R33, R189, R38 ;  /* 0x00000026bd217220 */ /* 0x000fe20000410000 */
[----:B------:R-:W-:-:S02]  /*2c50*/  HADD2.F32 R174, -RZ, R10.H0_H0 ;  /* 0x2000000affae7230 */ /* 0x000fc40000004100 */
[-C--:B------:R-:W-:Y:S01]  /*2c60*/  FMUL.FTZ R193, R193, R168.reuse ;  /* 0x000000a8c1c17220 */ /* 0x080fe20000410000 */
[----:B------:R-:W-:Y:S02]  /*2c70*/  HADD2.F32 R176, -RZ, R10.H1_H1 ;  /* 0x3000000affb07230 */ /* 0x000fe40000004100 */
[-C--:B------:R-:W-:Y:S01]  /*2c80*/  FMUL.FTZ R183, R183, R168.reuse ;  /* 0x000000a8b7b77220 */ /* 0x080fe20000410000 */
[----:B------:R-:W-:Y:S02]  /*2c90*/  HADD2.F32 R44, -RZ, R9.H1_H1 ;  /* 0x30000009ff2c7230 */ /* 0x000fe40000004100 */
[-C--:B------:R-:W-:Y:S01]  /*2ca0*/  FMUL.FTZ R187, R187, R168.reuse ;  /* 0x000000a8bbbb7220 */ /* 0x080fe20000410000 */
[--C-:B------:R-:W-:Y:S02]  /*2cb0*/  HADD2.F32 R34, -RZ, R8.reuse.H0_H0 ;  /* 0x20000008ff227230 */ /* 0x100fe40000004100 */
[----:B------:R-:W-:Y:S01]  /*2cc0*/  FMUL.FTZ R191, R191, R168 ;  /* 0x000000a8bfbf7220 */ /* 0x000fe20000410000 */
[----:B------:R-:W-:-:S02]  /*2cd0*/  HADD2.F32 R38, -RZ, R8.H1_H1 ;  /* 0x30000008ff267230 */ /* 0x000fc40000004100 */
[----:B------:R-:W-:Y:S01]  /*2ce0*/  FMUL.FTZ R178, R193, R32 ;  /* 0x00000020c1b27220 */ /* 0x000fe20000410000 */
[----:B------:R-:W-:Y:S02]  /*2cf0*/  HADD2.F32 R42, -RZ, R37.H1_H1 ;  /* 0x30000025ff2a7230 */ /* 0x000fe40000004100 */
        /* <DEDUP_REMOVED lines=8> */
[----:B------:R-:W-:Y:S01]  /*2d80*/  FMUL.FTZ R180, R191, R36 ;  /* 0x00000024bfb47220 */ /* 0x000fe20000410000 */
[----:B------:R-:W-:-:S02]  /*2d90*/  F2FP.F16.F32.PACK_AB R35, R184, R35 ;  /* 0x00000023b823723e */ /* 0x000fc400000000ff */
[----:B------:R-:W-:Y:S02]  /*2da0*/  F2FP.F16.F32.PACK_AB R34, R182, R185 ;  /* 0x000000b9b622723e */ /* 0x000fe400000000ff */
[----:B------:R-:W-:Y:S02]  /*2db0*/  F2FP.F16.F32.PACK_AB R33, R44, R33 ;  /* 0x000000212c21723e */ /* 0x000fe400000000ff */
[----:B------:R-:W-:-:S07]  /*2dc0*/  F2FP.F16.F32.PACK_AB R32, R37, R32 ;  /* 0x000000202520723e */ /* 0x000fce00000000ff */
.L_x_1171:
        /* <DEDUP_REMOVED lines=17> */
[----:B0-----:R-:W-:Y:S01]  /*2ee0*/  FMUL.FTZ R44, R56, R47 ;  /* 0x0000002f382c7220 */ /* 0x001fe20000410000 */
[----:B------:R-:W-:Y:S01]  /*2ef0*/  FADD.FTZ R53, R53, -R52 ;  /* 0x8000003435357221 */ /* 0x000fe20000010000 */
[----:B------:R-:W-:Y:S01]  /*2f00*/  FADD.FTZ R51, R50, -R51 ;  /* 0x8000003332337221 */ /* 0x000fe20000010000 */
[-CC-:B------:R-:W-:Y:S01]  /*2f10*/  FFMA.FTZ R160, R160, R177.reuse, R170.reuse ;  /* 0x000000b1a0a07223 */ /* 0x180fe200000100aa */
[-CC-:B------:R-:W-:Y:S01]  /*2f20*/  FFMA.FTZ R59, R59, R177.reuse, R170.reuse ;  /* 0x000000b13b3b7223 */ /* 0x180fe200000100aa */
[----:B------:R-:W-:Y:S01]  /*2f30*/  FFMA.FTZ R55, R55, R177, R170 ;  /* 0x000000b137377223 */ /* 0x000fe200000100aa */
[----:B-----5:R-:W-:-:S02]  /*2f40*/  HADD2.F32 R31, -RZ, R39.H0_H0 ;  /* 0x20000027ff1f7230 */ /* 0x020fc40000004100 */
[-C--:B------:R-:W-:Y:S01]  /*2f50*/  FMUL.FTZ R28, R163, R168.reuse ;  /* 0x000000a8a31c7220 */ /* 0x080fe20000410000 */
[----:B------:R-:W-:Y:S02]  /*2f60*/  HADD2.F32 R35, -RZ, R15.H0_H0 ;  /* 0x2000000fff237230 */ /* 0x000fe40000004100 */
[----:B------:R-:W-:Y:S01]  /*2f70*/  FMUL.FTZ R30, R44, R168 ;  /* 0x000000a82c1e7220 */ /* 0x000fe20000410000 */
[----:B------:R-:W-:Y:S02]  /*2f80*/  HADD2.F32 R39, -RZ, R39.H1_H1 ;  /* 0x30000027ff277230 */ /* 0x000fe40000004100 */
[C---:B------:R-:W-:Y:S01]  /*2f90*/  FMUL.FTZ R57, R56.reuse, R57 ;  /* 0x0000003938397220 */ /* 0x040fe20000410000 */
[----:B------:R-:W-:Y:S02]  /*2fa0*/  HADD2.F32 R177, -RZ, R15.H1_H1 ;  /* 0x3000000fffb17230 */ /* 0x000fe40000004100 */
[C---:B------:R-:W-:Y:S01]  /*2fb0*/  FMUL.FTZ R53, R56.reuse, R53 ;  /* 0x0000003538357220 */ /* 0x040fe20000410000 */
[----:B------:R-:W-:Y:S01]  /*2fc0*/  FMUL.FTZ R51, R56, R51 ;  /* 0x0000003338337220 */ /* 0x000fe20000410000 */
[----:B------:R-:W-:-:S02]  /*2fd0*/  HADD2.F32 R41, -RZ, R38.H0_H0 ;  /* 0x20000026ff297230 */ /* 0x000fc40000004100 */
[----:B------:R-:W-:Y:S01]  /*2fe0*/  FADD.FTZ R165, R165, -R160 ;  /* 0x800000a0a5a57221 */ /* 0x000fe20000010000 */
[----:B------:R-:W-:Y:S02]  /*2ff0*/  HADD2.F32 R43, -RZ, R38.H1_H1 ;  /* 0x30000026ff2b7230 */ /* 0x000fe40000004100 */
[----:B------:R-:W-:Y:S01]  /*3000*/  FADD.FTZ R55, R54, -R55 ;  /* 0x8000003736377221 */ /* 0x000fe20000010000 */
[----:B------:R-:W-:Y:S01]  /*3010*/  FADD.FTZ R59, R158, -R59 ;  /* 0x8000003b9e3b7221 */ /* 0x000fe20000010000 */
[C---:B------:R-:W-:Y:S01]  /*3020*/  FMUL.FTZ R38, R28.reuse, R31 ;  /* 0x0000001f1c267220 */ /* 0x040fe20000410000 */
[----:B------:R-:W-:Y:S01]  /*3030*/  FMUL.FTZ R42, R28, R35 ;  /* 0x000000231c2a7220 */ /* 0x000fe20000410000 */
[----:B------:R-:W-:Y:S02]  /*3040*/  HADD2.F32 R45, -RZ, R37.H0_H0 ;  /* 0x20000025ff2d7230 */ /* 0x000fe40000004100 */
[C---:B------:R-:W-:Y:S01]  /*3050*/  FMUL.FTZ R39, R30.reuse, R39 ;  /* 0x000000271e277220 */ /* 0x040fe20000410000 */
[----:B------:R-:W-:Y:S01]  /*3060*/  FMUL.FTZ R177, R30, R177 ;  /* 0x000000b11eb17220 */ /* 0x000fe20000410000 */
[----:B------:R-:W-:-:S02]  /*3070*/  HADD2.F32 R35, -RZ, R14.H0_H0 ;  /* 0x2000000eff237230 */ /* 0x000fc40000004100 */
[-C--:B------:R-:W-:Y:S01]  /*3080*/  FMUL.FTZ R30, R53, R168.reuse ;  /* 0x000000a8351e7220 */ /* 0x080fe20000410000 */
[----:B------:R-:W-:Y:S02]  /*3090*/  HADD2.F32 R47, -RZ, R14.H1_H1 ;  /* 0x3000000eff2f7230 */ /* 0x000fe40000004100 */
[-C--:B------:R-:W-:Y:S01]  /*30a0*/  FMUL.FTZ R32, R51, R168.reuse ;  /* 0x000000a833207220 */ /* 0x080fe20000410000 */
[----:B------:R-:W-:Y:S02]  /*30b0*/  HADD2.F32 R31, -RZ, R13.H0_H0 ;  /* 0x2000000dff1f7230 */ /* 0x000fe40000004100 */
[----:B------:R-:W-:Y:S01]  /*30c0*/  FMUL.FTZ R28, R57, R168 ;  /* 0x000000a8391c7220 */ /* 0x000fe20000410000 */
[C---:B------:R-:W-:Y:S01]  /*30d0*/  FMUL.FTZ R165, R56.reuse, R165 ;  /* 0x000000a538a57220 */ /* 0x040fe20000410000 */
[C---:B------:R-:W-:Y:S01]  /*30e0*/  FMUL.FTZ R55, R56.reuse, R55 ;  /* 0x0000003738377220 */ /* 0x040fe20000410000 */
[----:B------:R-:W-:Y:S01]  /*30f0*/  FMUL.FTZ R59, R56, R59 ;  /* 0x0000003b383b7220 */ /* 0x000fe20000410000 */
[----:B------:R-:W-:-:S02]  /*3100*/  HADD2.F32 R29, -RZ, R36.H0_H0 ;  /* 0x20000024ff1d7230 */ /* 0x000fc40000004100 */
[C---:B------:R-:W-:Y:S01]  /*3110*/  FMUL.FTZ R41, R30.reuse, R41 ;  /* 0x000000291e297220 */ /* 0x040fe20000410000 */
[----:B------:R-:W-:Y:S02]  /*3120*/  HADD2.F32 R33, -RZ, R36.H1_H1 ;  /* 0x30000024ff217230 */ /* 0x000fe40000004100 */
[----:B------:R-:W-:Y:S01]  /*3130*/  FMUL.FTZ R34, R30, R35 ;  /* 0x000000231e227220 */ /* 0x000fe20000410000 */
[----:B------:R-:W-:Y:S02]  /*3140*/  HADD2.F32 R37, -RZ, R37.H1_H1 ;  /* 0x30000025ff257230 */ /* 0x000fe40000004100 */
[----:B------:R-:W-:Y:S01]  /*3150*/  FMUL.FTZ R49, R32, R47 ;  /* 0x0000002f20317220 */ /* 0x000fe20000410000 */
[C---:B------:R-:W-:Y:S01]  /*3160*/  FMUL.FTZ R45, R28.reuse, R45 ;  /* 0x0000002d1c2d7220 */ /* 0x040fe20000410000 */
[----:B------:R-:W-:Y:S01]  /*3170*/  FMUL.FTZ R36, R28, R31 ;  /* 0x0000001f1c247220 */ /* 0x000fe20000410000 */
[----:B------:R-:W-:Y:S02]  /*3180*/  HADD2.F32 R47, -RZ, R13.H1_H1 ;  /* 0x3000000dff2f7230 */ /* 0x000fe40000004100 */
[----:B------:R-:W-:Y:S01]  /*3190*/  FMUL.FTZ R30, R55, R168 ;  /* 0x000000a8371e7220 */ /* 0x000fe20000410000 */
[----:B------:R-:W-:-:S02]  /*31a0*/  HADD2.F32 R31, -RZ, R12.H0_H0 ;  /* 0x2000000cff1f7230 */ /* 0x000fc40000004100 */
[-C--:B------:R-:W-:Y:S01]  /*31b0*/  FMUL.FTZ R28, R165, R168.reuse ;  /* 0x000000a8a51c7220 */ /* 0x080fe20000410000 */
[----:B------:R-:W-:Y:S02]  /*31c0*/  HADD2.F32 R35, -RZ, R12.H1_H1 ;  /* 0x3000000cff237230 */ /* 0x000fe40000004100 */
[----:B------:R-:W-:Y:S01]  /*31d0*/  FMUL.FTZ R168, R59, R168 ;  /* 0x000000a83ba87220 */ /* 0x000fe20000410000 */
[----:B------:R-:W-:Y:S01]  /*31e0*/  FMUL.FTZ R43, R32, R43 ;  /* 0x0000002b202b7220 */ /* 0x000fe20000410000 */
[C---:B------:R-:W-:Y:S01]  /*31f0*/  FMUL.FTZ R40, R30.reuse, R37 ;  /* 0x000000251e287220 */ /* 0x040fe20000410000 */
        /* <DEDUP_REMOVED lines=14> */
.L_x_1172:
[-CC-:B0-----:R-:W-:Y:S01]  /*32e0*/  FFMA.FTZ R42, R48, R177.reuse, R170.reuse ;  /* 0x000000b1302a7223 */ /* 0x181fe200000100aa */
        /* <DEDUP_REMOVED lines=11> */
[-CC-:B------:R-:W-:Y:S01]  /*33a0*/  FFMA.FTZ R160, R160, R177.reuse, R170.reuse ;  /* 0x000000b1a0a07223 */ /* 0x180fe200000100aa */
[----:B------:R-:W-:Y:S01]  /*33b0*/  FFMA.FTZ R55, R55, R177, R170 ;  /* 0x000000b137377223 */ /* 0x000fe200000100aa */
[----:B------:R-:W-:-:S02]  /*33c0*/  HADD2.F32 R42, -RZ, R15.H0_H0 ;  /* 0x2000000fff2a7230 */ /* 0x000fc40000004100 */
[----:B------:R-:W-:Y:S01]  /*33d0*/  FFMA.FTZ R59, R59, R177, R170 ;  /* 0x000000b13b3b7223 */ /* 0x000fe200000100aa */
[----:B------:R-:W-:Y:S02]  /*33e0*/  HADD2.F32 R46, -RZ, R15.H1_H1 ;  /* 0x3000000fff2e7230 */ /* 0x000fe40000004100 */
[C---:B------:R-:W-:Y:S01]  /*33f0*/  FMUL.FTZ R53, R56.reuse, R53 ;  /* 0x0000003538357220 */ /* 0x040fe20000410000 */
[-C--:B------:R-:W-:Y:S01]  /*3400*/  FMUL.FTZ R49, R49, R168.reuse ;  /* 0x000000a831317220 */ /* 0x080fe20000410000 */
[----:B------:R-:W-:Y:S01]  /*3410*/  FMUL.FTZ R47, R47, R168 ;  /* 0x000000a82f2f7220 */ /* 0x000fe20000410000 */
[C---:B------:R-:W-:Y:S01]  /*3420*/  FMUL.FTZ R51, R56.reuse, R51 ;  /* 0x0000003338337220 */ /* 0x040fe20000410000 */
[----:B------:R-:W-:Y:S01]  /*3430*/  FMUL.FTZ R57, R56, R57 ;  /* 0x0000003938397220 */ /* 0x000fe20000410000 */
[--C-:B-----5:R-:W-:Y:S02]  /*3440*/  HADD2.F32 R40, -RZ, R38.reuse.H0_H0 ;  /* 0x20000026ff287230 */ /* 0x120fe40000004100 */
[----:B------:R-:W-:Y:S01]  /*3450*/  FADD.FTZ R165, R165, -R160 ;  /* 0x800000a0a5a57221 */ /* 0x000fe20000010000 */
[----:B------:R-:W-:Y:S01]  /*3460*/  FADD.FTZ R55, R54, -R55 ;  /* 0x8000003736377221 */ /* 0x000fe20000010000 */
[----:B------:R-:W-:-:S02]  /*3470*/  HADD2.F32 R48, -RZ, R38.H1_H1 ;  /* 0x30000026ff307230 */ /* 0x000fc40000004100 */
[----:B------:R-:W-:Y:S01]  /*3480*/  FADD.FTZ R59, R158, -R59 ;  /* 0x8000003b9e3b7221 */ /* 0x000fe20000010000 */
[----:B------:R-:W-:Y:S01]  /*3490*/  FMUL.FTZ R53, R53, R168 ;  /* 0x000000a835357220 */ /* 0x000fe20000410000 */
[----:B------:R-:W-:Y:S01]  /*34a0*/  FMUL.FTZ R35, R49, R42 ;  /* 0x0000002a31237220 */ /* 0x000fe20000410000 */
[----:B------:R-:W-:Y:S01]  /*34b0*/  FMUL.FTZ R50, R47, R46 ;  /* 0x0000002e2f327220 */ /* 0x000fe20000410000 */
[----:B------:R-:W-:Y:S02]  /*34c0*/  HADD2.F32 R34, -RZ, R37.H0_H0 ;  /* 0x20000025ff227230 */ /* 0x000fe40000004100 */
[-C--:B------:R-:W-:Y:S01]  /*34d0*/  FMUL.FTZ R51, R51, R168.reuse ;  /* 0x000000a833337220 */ /* 0x080fe20000410000 */
[--C-:B------:R-:W-:Y:S02]  /*34e0*/  HADD2.F32 R42, -RZ, R14.reuse.H0_H0 ;  /* 0x2000000eff2a7230 */ /* 0x100fe40000004100 */
[----:B------:R-:W-:Y:S01]  /*34f0*/  FMUL.FTZ R57, R57, R168 ;  /* 0x000000a839397220 */ /* 0x000fe20000410000 */
[----:B------:R-:W-:-:S02]  /*3500*/  HADD2.F32 R46, -RZ, R14.H1_H1 ;  /* 0x3000000eff2e7230 */ /* 0x000fc40000004100 */
[C---:B------:R-:W-:Y:S01]  /*3510*/  FMUL.FTZ R165, R56.reuse, R165 ;  /* 0x000000a538a57220 */ /* 0x040fe20000410000 */
[C---:B------:R-:W-:Y:S01]  /*3520*/  FMUL.FTZ R55, R56.reuse, R55 ;  /* 0x0000003738377220 */ /* 0x040fe20000410000 */
[----:B------:R-:W-:Y:S01]  /*3530*/  FMUL.FTZ R59, R56, R59 ;  /* 0x0000003b383b7220 */ /* 0x000fe20000410000 */
[----:B------:R-:W-:Y:S01]  /*3540*/  FMUL.FTZ R41, R53, R40 ;  /* 0x0000002835297220 */ /* 0x000fe20000410000 */
[----:B------:R-:W-:Y:S02]  /*3550*/  HADD2.F32 R40, -RZ, R13.H0_H0 ;  /* 0x2000000dff287230 */ /* 0x000fe40000004100 */
[----:B------:R-:W-:Y:S01]  /*3560*/  FMUL.FTZ R43, R51, R48 ;  /* 0x00000030332b7220 */ /* 0x000fe20000410000 */
[----:B------:R-:W-:Y:S02]  /*3570*/  HADD2.F32 R44, -RZ, R37.H1_H1 ;  /* 0x30000025ff2c7230 */ /* 0x000fe40000004100 */
[----:B------:R-:W-:Y:S01]  /*3580*/  FMUL.FTZ R53, R53, R42 ;  /* 0x0000002a35357220 */ /* 0x000fe20000410000 */
[----:B------:R-:W-:-:S02]  /*3590*/  HADD2.F32 R32, -RZ, R36.H0_H0 ;  /* 0x20000024ff207230 */ /* 0x000fc40000004100 */
[----:B------:R-:W-:Y:S01]  /*35a0*/  FMUL.FTZ R48, R51, R46 ;  /* 0x0000002e33307220 */ /* 0x000fe20000410000 */
[----:B------:R-:W-:Y:S01]  /*35b0*/  FMUL.FTZ R45, R57, R34 ;  /* 0x00000022392d7220 */ /* 0x000fe20000410000 */
[-C--:B------:R-:W-:Y:S01]  /*35c0*/  FMUL.FTZ R165, R165, R168.reuse ;  /* 0x000000a8a5a57220 */ /* 0x080fe20000410000 */
[-C--:B------:R-:W-:Y:S01]  /*35d0*/  FMUL.FTZ R55, R55, R168.reuse ;  /* 0x000000a837377220 */ /* 0x080fe20000410000 */
[----:B------:R-:W-:Y:S02]  /*35e0*/  HADD2.F32 R46, -RZ, R13.H1_H1 ;  /* 0x3000000dff2e7230 */ /* 0x000fe40000004100 */
[----:B------:R-:W-:Y:S01]  /*35f0*/  FMUL.FTZ R59, R59, R168 ;  /* 0x000000a83b3b7220 */ /* 0x000fe20000410000 */
[--C-:B------:R-:W-:Y:S02]  /*3600*/  HADD2.F32 R34, -RZ, R12.reuse.H0_H0 ;  /* 0x2000000cff227230 */ /* 0x100fe40000004100 */
[----:B------:R-:W-:Y:S01]  /*3610*/  FMUL.FTZ R33, R57, R40 ;  /* 0x0000002839217220 */ /* 0x000fe20000410000 */
[----:B------:R-:W-:-:S02]  /*3620*/  HADD2.F32 R42, -RZ, R12.H1_H1 ;  /* 0x3000000cff2a7230 */ /* 0x000fc40000004100 */
[----:B------:R-:W-:Y:S01]  /*3630*/  FMUL.FTZ R40, R55, R44 ;  /* 0x0000002c37287220 */ /* 0x000fe20000410000 */
[----:B------:R-:W-:Y:S01]  /*3640*/  FMUL.FTZ R183, R165, R32 ;  /* 0x00000020a5b77220 */ /* 0x000fe20000410000 */
[--C-:B------:R-:W-:Y:S02]  /*3650*/  HADD2.F32 R170, -RZ, R39.reuse.H0_H0 ;  /* 0x20000027ffaa7230 */ /* 0x100fe40000004100 */
[----:B------:R-:W-:Y:S01]  /*3660*/  FMUL.FTZ R44, R55, R46 ;  /* 0x0000002e372c7220 */ /* 0x000fe20000410000 */
[----:B------:R-:W-:Y:S02]  /*3670*/  HADD2.F32 R182, -RZ, R39.H1_H1 ;  /* 0x30000027ffb67230 */ /* 0x000fe40000004100 */
[----:B------:R-:W-:Y:S01]  /*3680*/  FMUL.FTZ R32, R165, R34 ;  /* 0x00000022a5207220 */ /* 0x000fe20000410000 */
[----:B------:R-:W-:Y:S02]  /*3690*/  HADD2.F32 R36, -RZ, R36.H1_H1 ;  /* 0x30000024ff247230 */ /* 0x000fe40000004100 */
[----:B------:R-:W-:Y:S01]  /*36a0*/  FMUL.FTZ R37, R59, R42 ;  /* 0x0000002a3b257220 */ /* 0x000fe20000410000 */
[----:B------:R-:W-:Y:S01]  /*36b0*/  FMUL.FTZ R38, R49, R170 ;  /* 0x000000aa31267220 */ /* 0x000fe20000410000 */
[----:B------:R-:W-:Y:S01]  /*36c0*/  FMUL.FTZ R39, R47, R182 ;  /* 0x000000b62f277220 */ /* 0x000fe20000410000 */
[----:B------:R-:W-:Y:S01]  /*36d0*/  F2FP.F16.F32.PACK_AB R35, R50, R35 ;  /* 0x000000233223723e */ /* 0x000fe200000000ff */
[----:B------:R-:W-:Y:S01]  /*36e0*/  FMUL.FTZ R46, R59, R36 ;  /* 0x000000243b2e7220 */ /* 0x000fe20000410000 */
[----:B------:R-:W-:-:S02]  /*36f0*/  F2FP.F16.F32.PACK_AB R34, R48, R53 ;  /* 0x000000353022723e */ /* 0x000fc400000000ff */
[----:B------:R-:W-:Y:S02]  /*3700*/  F2FP.F16.F32.PACK_AB R33, R44, R33 ;  /* 0x000000212c21723e */ /* 0x000fe400000000ff */
[----:B------:R-:W-:-:S07]  /*3710*/  F2FP.F16.F32.PACK_AB R32, R37, R32 ;  /* 0x000000202520723e */ /* 0x000fce00000000ff */
.L_x_1173:
[----:B------:R-:W0:Y:S01]  /*3720*/  @P0 LDC.64 R36, c[0x0][0x478] ;  /* 0x00011e00ff240b82 */ /* 0x000e220000000a00 */
[----:B------:R-:W-:-:S04]  /*3730*/  IMAD.WIDE.U32 R2, R161, 0x10, R2 ;  /* 0x00000010a1027825 */ /* 0x000fc800078e0002 */
[----:B0-----:R-:W-:-:S05]  /*3740*/  @P0 IMAD.WIDE.U32 R36, R161, 0x10, R36 ;  /* 0x00000010a1240825 */ /* 0x001fca00078e0024 */
[----:B------:R0:W-:Y:S04]  /*3750*/  @P0 STG.E.128 desc[UR4][R36.64], R28 ;  /* 0x0000001c24000986 */ /* 0x0001e8000c101d04 */
[----:B------:R0:W-:Y:S01]  /*3760*/  STG.E.128 desc[UR4][R2.64], R32 ;  /* 0x0000002002007986 */ /* 0x0001e2000c101d04 */
[----:B------:R-:W-:Y:S05]  /*3770*/  BRA `(.L_x_1174) ;  /* 0x0000001c00d47947 */ /* 0x000fea0003800000 */
.L_x_1167:
        /* <DEDUP_REMOVED lines=8> */
[--C-:B-----5:R-:W-:Y:S02]  /*3800*/  HADD2.F32 R164, -RZ, R33.reuse.H0_H0 ;  /* 0x20000021ffa47230 */ /* 0x120fe40000004100 */
[----:B------:R-:W-:Y:S01]  /*3810*/  FFMA.FTZ R203, R203, R177, R170 ;  /* 0x000000b1cbcb7223 */ /* 0x000fe200000100aa */
[----:B------:R-:W-:Y:S02]  /*3820*/  HADD2.F32 R2, -RZ, R33.H1_H1 ;  /* 0x30000021ff027230 */ /* 0x000fe40000004100 */
[----:B------:R-:W-:Y:S01]  /*3830*/  FADD.FTZ R45, R208, -R215 ;  /* 0x800000d7d02d7221 */ /* 0x000fe20000010000 */
[--C-:B------:R-:W-:Y:S02]  /*3840*/  HADD2.F32 R3, -RZ, R19.reuse.H0_H0 ;  /* 0x20000013ff037230 */ /* 0x100fe40000004100 */
[----:B------:R-:W-:Y:S01]  /*3850*/  FADD.FTZ R210, R210, -R217 ;  /* 0x800000d9d2d27221 */ /* 0x000fe20000010000 */
[----:B------:R-:W-:-:S02]  /*3860*/  HADD2.F32 R33, -RZ, R19.H1_H1 ;  /* 0x30000013ff217230 */ /* 0x000fc40000004100 */
[-CC-:B------:R-:W-:Y:S01]  /*3870*/  FFMA.FTZ R213, R213, R177.reuse, R170.reuse ;  /* 0x000000b1d5d57223 */ /* 0x180fe200000100aa */
[-CC-:B------:R-:W-:Y:S01]  /*3880*/  FFMA.FTZ R0, R0, R177.reuse, R170.reuse ;  /* 0x000000b100007223 */ /* 0x180fe200000100aa */
[----:B------:R-:W-:Y:S01]  /*3890*/  FFMA.FTZ R199, R199, R177, R170 ;  /* 0x000000b1c7c77223 */ /* 0x000fe200000100aa */
[--C-:B------:R-:W-:Y:S02]  /*38a0*/  HADD2.F32 R38, -RZ, R35.reuse.H0_H0 ;  /* 0x20000023ff267230 */ /* 0x100fe40000004100 */
[C---:B------:R-:W-:Y:S01]  /*38b0*/  FFMA.FTZ R45, R56.reuse, R45, R3 ;  /* 0x0000002d382d7223 */ /* 0x040fe20000010003 */
        /* <DEDUP_REMOVED lines=8> */
[----:B------:R-:W-:Y:S02]  /*3940*/  HADD2.F32 R3, -RZ, R16.H0_H0 ;  /* 0x20000010ff037230 */ /* 0x000fe40000004100 */
[----:B------:R-:W-:Y:S01]  /*3950*/  FADD.FTZ R190, R190, -R199 ;  /* 0x800000c7bebe7221 */ /* 0x000fe20000010000 */
[-CC-:B------:R-:W-:Y:S01]  /*3960*/  FFMA.FTZ R201, R201, R177.reuse, R170.reuse ;  /* 0x000000b1c9c97223 */ /* 0x180fe200000100aa */
[----:B------:R-:W-:Y:S02]  /*3970*/  HADD2.F32 R42, -RZ, R7.H0_H0 ;  /* 0x20000007ff2a7230 */ /* 0x000fe40000004100 */
[----:B------:R-:W-:Y:S01]  /*3980*/  FMUL.FTZ R45, R45, R168 ;  /* 0x000000a82d2d7220 */ /* 0x000fe20000410000 */
[----:B------:R-:W-:Y:S01]  /*3990*/  FFMA.FTZ R197, R197, R177, R170 ;  /* 0x000000b1c5c57223 */ /* 0x000fe200000100aa */
[C---:B------:R-:W-:Y:S01]  /*39a0*/  FFMA.FTZ R39, R56.reuse, R39, R35 ;  /* 0x0000002738277223 */ /* 0x040fe20000010023 */
[----:B------:R-:W-:Y:S01]  /*39b0*/  FFMA.FTZ R43, R56, R202, R43 ;  /* 0x000000ca382b7223 */ /* 0x000fe2000001002b */
[----:B------:R-:W-:-:S02]  /*39c0*/  HADD2.F32 R37, -RZ, R17.H1_H1 ;  /* 0x30000011ff257230 */ /* 0x000fc40000004100 */
[C---:B------:R-:W-:Y:S01]  /*39d0*/  FFMA.FTZ R35, R56.reuse, R190, R33 ;  /* 0x000000be38237223 */ /* 0x040fe20000010021 */
[----:B------:R-:W-:Y:S01]  /*39e0*/  FFMA.FTZ R3, R56, R0, R3 ;  /* 0x0000000038037223 */ /* 0x000fe20000010003 */
[--C-:B------:R-:W-:Y:S02]  /*39f0*/  HADD2.F32 R162, -RZ, R34.reuse.H0_H0 ;  /* 0x20000022ffa27230 */ /* 0x100fe40000004100 */
[----:B------:R-:W-:Y:S01]  /*3a00*/  FADD.FTZ R192, R192, -R201 ;  /* 0x800000c9c0c07221 */ /* 0x000fe20000010000 */
[----:B------:R-:W-:Y:S02]  /*3a10*/  HADD2.F32 R36, -RZ, R34.H1_H1 ;  /* 0x30000022ff247230 */ /* 0x000fe40000004100 */
[----:B------:R-:W-:Y:S01]  /*3a20*/  FMUL.FTZ R0, R45, R38 ;  /* 0x000000262d007220 */ /* 0x000fe20000410000 */
[----:B------:R-:W-:Y:S02]  /*3a30*/  HADD2.F32 R33, -RZ, R16.H1_H1 ;  /* 0x30000010ff217230 */ /* 0x000fe40000004100 */
[----:B------:R-:W-:Y:S01]  /*3a40*/  FADD.FTZ R197, R188, -R197 ;  /* 0x800000c5bcc57221 */ /* 0x000fe20000010000 */
[----:B------:R-:W-:Y:S01]  /*3a50*/  FMUL.FTZ R34, R169, R168 ;  /* 0x000000a8a9227220 */ /* 0x000fe20000410000 */
[----:B------:R-:W-:Y:S01]  /*3a60*/  FMUL.FTZ R45, R42, R45 ;  /* 0x0000002d2a2d7220 */ /* 0x000fe20000410000 */
[----:B------:R-:W-:-:S02]  /*3a70*/  HADD2.F32 R173, -RZ, R7.H1_H1 ;  /* 0x30000007ffad7230 */ /* 0x000fc40000004100 */
[-C--:B------:R-:W-:Y:S01]  /*3a80*/  FMUL.FTZ R43, R43, R168.reuse ;  /* 0x000000a82b2b7220 */ /* 0x080fe20000410000 */
[----:B------:R-:W-:Y:S02]  /*3a90*/  HADD2.F32 R44, -RZ, R6.H1_H1 ;  /* 0x30000006ff2c7230 */ /* 0x000fe40000004100 */
[----:B------:R-:W-:Y:S01]  /*3aa0*/  FMUL.FTZ R35, R35, R168 ;  /* 0x000000a823237220 */ /* 0x000fe20000410000 */
[----:B------:R-:W-:Y:S02]  /*3ab0*/  HADD2.F32 R42, -RZ, R5.H0_H0 ;  /* 0x20000005ff2a7230 */ /* 0x000fe40000004100 */
[C---:B------:R-:W-:Y:S01]  /*3ac0*/  FFMA.FTZ R37, R56.reuse, R192, R37 ;  /* 0x000000c038257223 */ /* 0x040fe20000010025 */
[----:B------:R-:W-:Y:S01]  /*3ad0*/  FFMA.FTZ R33, R56, R197, R33 ;  /* 0x000000c538217223 */ /* 0x000fe20000010021 */
[----:B------:R-:W-:Y:S01]  /*3ae0*/  FMUL.FTZ R169, R34, R171 ;  /* 0x000000ab22a97220 */ /* 0x000fe20000410000 */
[----:B------:R-:W-:Y:S01]  /*3af0*/  FMUL.FTZ R171, R43, R36 ;  /* 0x000000242bab7220 */ /* 0x000fe20000410000 */
[----:B------:R-:W-:-:S02]  /*3b00*/  HADD2.F32 R166, -RZ, R32.H0_H0 ;  /* 0x20000020ffa67230 */ /* 0x000fc40000004100 */
[----:B------:R-:W-:Y:S01]  /*3b10*/  FMUL.FTZ R38, R173, R34 ;  /* 0x00000022ad267220 */ /* 0x000fe20000410000 */
[----:B------:R-:W-:Y:S01]  /*3b20*/  FMUL.FTZ R43, R44, R43 ;  /* 0x0000002b2c2b7220 */ /* 0x000fe20000410000 */
[----:B------:R-:W-:Y:S01]  /*3b30*/  FMUL.FTZ R36, R42, R35 ;  /* 0x000000232a247220 */ /* 0x000fe20000410000 */
[----:B------:R-:W-:Y:S02]  /*3b40*/  HADD2.F32 R34, -RZ, R6.H0_H0 ;  /* 0x20000006ff227230 */ /* 0x000fe40000004100 */
        /* <DEDUP_REMOVED lines=20> */
[----:B------:R-:W-:Y:S01]  /*3c90*/  F2FP.F16.F32.PACK_AB R32, R2, R3 ;  /* 0x000000030220723e */ /* 0x000fe200000000ff */
[----:B------:R-:W-:Y:S06]  /*3ca0*/  BRA `(.L_x_1176) ;  /* 0x0000000400407947 */ /* 0x000fec0003800000 */
.L_x_1175:
[-CC-:B------:R-:W-:Y:S01]  /*3cb0*/  FFMA.FTZ R215, R215, R177.reuse, R170.reuse ;  /* 0x000000b1d7d77223 */ /* 0x180fe200000100aa */
[-CC-:B------:R-:W-:Y:S01]  /*3cc0*/  FFMA.FTZ R0, R0, R177.reuse, R170.reuse ;  /* 0x000000b100007223 */ /* 0x180fe200000100aa */
[--C-:B-----5:R-:W-:Y:S02]  /*3cd0*/  HADD2.F32 R29, -RZ, R19.reuse.H0_H0 ;  /* 0x20000013ff1d7230 */ /* 0x120fe40000004100 */
[-C--:B------:R-:W-:Y:S01]  /*3ce0*/  FFMA.FTZ R217, R217, R177.reuse, R170 ;  /* 0x000000b1d9d97223 */ /* 0x080fe200000100aa */
[----:B------:R-:W-:Y:S01]  /*3cf0*/  FADD.FTZ R215, R208, -R215 ;  /* 0x800000d7d0d77221 */ /* 0x000fe20000010000 */
[----:B------:R-:W-:Y:S01]  /*3d00*/  FADD.FTZ R195, R195, -R0 ;  /* 0x80000000c3c37221 */ /* 0x000fe20000010000 */
[-CC-:B------:R-:W-:Y:S01]  /*3d10*/  FFMA.FTZ R199, R199, R177.reuse, R170.reuse ;  /* 0x000000b1c7c77223 */ /* 0x180fe200000100aa */
[-CC-:B------:R-:W-:Y:S01]  /*3d20*/  FFMA.FTZ R203, R203, R177.reuse, R170.reuse ;  /* 0x000000b1cbcb7223 */ /* 0x180fe200000100aa */
[----:B------:R-:W-:Y:S01]  /*3d30*/  FFMA.FTZ R213, R213, R177, R170 ;  /* 0x000000b1d5d57223 */ /* 0x000fe200000100aa */
[----:B------:R-:W-:-:S02]  /*3d40*/  HADD2.F32 R0, -RZ, R19.H1_H1 ;  /* 0x30000013ff007230 */ /* 0x000fc40000004100 */
[----:B------:R-:W-:Y:S01]  /*3d50*/  FADD.FTZ R217, R210, -R217 ;  /* 0x800000d9d2d97221 */ /* 0x000fe20000010000 */
[----:B------:R-:W-:Y:S01]  /*3d60*/  FFMA.FTZ R215, R56, R215, R29 ;  /* 0x000000d738d77223 */ /* 0x000fe2000001001d */
[--C-:B------:R-:W-:Y:S02]  /*3d70*/  HADD2.F32 R29, -RZ, R18.reuse.H0_H0 ;  /* 0x20000012ff1d7230 */ /* 0x100fe40000004100 */
[----:B------:R-:W-:Y:S01]  /*3d80*/  FADD.FTZ R199, R190, -R199 ;  /* 0x800000c7bec77221 */ /* 0x000fe20000010000 */
[----:B------:R-:W-:Y:S02]  /*3d90*/  HADD2.F32 R2, -RZ, R17.H0_H0 ;  /* 0x20000011ff027230 */ /* 0x000fe40000004100 */
[----:B------:R-:W-:Y:S01]  /*3da0*/  FADD.FTZ R203, R194, -R203 ;  /* 0x800000cbc2cb7221 */ /* 0x000fe20000010000 */
[----:B------:R-:W-:Y:S02]  /*3db0*/  HADD2.F32 R30, -RZ, R18.H1_H1 ;  /* 0x30000012ff1e7230 */ /* 0x000fe40000004100 */
[-CC-:B------:R-:W-:Y:S01]  /*3dc0*/  FFMA.FTZ R201, R201, R177.reuse, R170.reuse ;  /* 0x000000b1c9c97223 */ /* 0x180fe200000100aa */
[----:B------:R-:W-:Y:S01]  /*3dd0*/  FADD.FTZ R213, R202, -R213 ;  /* 0x800000d5cad57221 */ /* 0x000fe20000010000 */
[----:B------:R-:W-:Y:S01]  /*3de0*/  FFMA.FTZ R197, R197, R177, R170 ;  /* 0x000000b1c5c57223 */ /* 0x000fe200000100aa */
[----:B------:R-:W-:Y:S01]  /*3df0*/  FFMA.FTZ R217, R56, R217, R0 ;  /* 0x000000d938d97223 */ /* 0x000fe20000010000 */
[----:B------:R-:W-:-:S02]  /*3e00*/  HADD2.F32 R31, -RZ, R33.H0_H0 ;  /* 0x20000021ff1f7230 */ /* 0x000fc40000004100 */
[C---:B------:R-:W-:Y:S01]  /*3e10*/  FFMA.FTZ R203, R56.reuse, R203, R29 ;  /* 0x000000cb38cb7223 */ /* 0x040fe2000001001d */
[----:B------:R-:W-:Y:S02]  /*3e20*/  HADD2.F32 R173, -RZ, R33.H1_H1 ;  /* 0x30000021ffad7230 */ /* 0x000fe40000004100 */
[----:B------:R-:W-:Y:S01]  /*3e30*/  FFMA.FTZ R199, R56, R199, R2 ;  /* 0x000000c738c77223 */ /* 0x000fe20000010002 */
[----:B------:R-:W-:Y:S02]  /*3e40*/  HADD2.F32 R28, -RZ, R17.H1_H1 ;  /* 0x30000011ff1c7230 */ /* 0x000fe40000004100 */
[----:B------:R-:W-:Y:S01]  /*3e50*/  FADD.FTZ R201, R192, -R201 ;  /* 0x800000c9c0c97221 */ /* 0x000fe20000010000 */
[----:B------:R-:W-:Y:S02]  /*3e60*/  HADD2.F32 R0, -RZ, R16.H0_H0 ;  /* 0x20000010ff007230 */ /* 0x000fe40000004100 */
[----:B------:R-:W-:Y:S01]  /*3e70*/  FFMA.FTZ R213, R56, R213, R30 ;  /* 0x000000d538d57223 */ /* 0x000fe2000001001e */
[----:B------:R-:W-:-:S02]  /*3e80*/  HADD2.F32 R33, -RZ, R7.H0_H0 ;  /* 0x20000007ff217230 */ /* 0x000fc40000004100 */
[-C--:B------:R-:W-:Y:S01]  /*3e90*/  FMUL.FTZ R2, R215, R168.reuse ;  /* 0x000000a8d7027220 */ /* 0x080fe20000410000 */
[--C-:B------:R-:W-:Y:S02]  /*3ea0*/  HADD2.F32 R37, -RZ, R35.reuse.H0_H0 ;  /* 0x20000023ff257230 */ /* 0x100fe40000004100 */
[----:B------:R-:W-:Y:S01]  /*3eb0*/  FADD.FTZ R197, R188, -R197 ;  /* 0x800000c5bcc57221 */ /* 0x000fe20000010000 */
[----:B------:R-:W-:Y:S02]  /*3ec0*/  HADD2.F32 R169, -RZ, R35.H1_H1 ;  /* 0x30000023ffa97230 */ /* 0x000fe40000004100 */
[----:B------:R-:W-:Y:S01]  /*3ed0*/  FMUL.FTZ R30, R217, R168 ;  /* 0x000000a8d91e7220 */ /* 0x000fe20000410000 */
[----:B------:R-:W-:Y:S02]  /*3ee0*/  HADD2.F32 R29, -RZ, R16.H1_H1 ;  /* 0x30000010ff1d7230 */ /* 0x000fe40000004100 */
[----:B------:R-:W-:Y:S01]  /*3ef0*/  FFMA.FTZ R201, R56, R201, R28 ;  /* 0x000000c938c97223 */ /* 0x000fe2000001001c */
[----:B------:R-:W-:-:S02]  /*3f00*/  HADD2.F32 R39, -RZ, R7.H1_H1 ;  /* 0x30000007ff277230 */ /* 0x000fc40000004100 */
[C---:B------:R-:W-:Y:S01]  /*3f10*/  FFMA.FTZ R195, R56.reuse, R195, R0 ;  /* 0x000000c338c37223 */ /* 0x040fe20000010000 */
[----:B------:R-:W-:Y:S01]  /*3f20*/  FMUL.FTZ R38, R33, R2 ;  /* 0x0000000221267220 */ /* 0x000fe20000410000 */
[----:B------:R-:W-:Y:S02]  /*3f30*/  HADD2.F32 R35, -RZ, R34.H0_H0 ;  /* 0x20000022ff237230 */ /* 0x000fe40000004100 */
[----:B------:R-:W-:Y:S01]  /*3f40*/  FFMA.FTZ R28, R56, R197, R29 ;  /* 0x000000c5381c7223 */ /* 0x000fe2000001001d */
[----:B------:R-:W-:Y:S01]  /*3f50*/  FMUL.FTZ R0, R2, R37 ;  /* 0x0000002502007220 */ /* 0x000fe20000410000 */
[----:B------:R-:W-:Y:S01]  /*3f60*/  FMUL.FTZ R169, R30, R169 ;  /* 0x000000a91ea97220 */ /* 0x000fe20000410000 */
[----:B------:R-:W-:Y:S01]  /*3f70*/  FMUL.FTZ R39, R39, R30 ;  /* 0x0000001e27277220 */ /* 0x000fe20000410000 */
[----:B------:R-:W-:Y:S02]  /*3f80*/  HADD2.F32 R33, -RZ, R6.H0_H0 ;  /* 0x20000006ff217230 */ /* 0x000fe40000004100 */
[----:B------:R-:W-:Y:S01]  /*3f90*/  FMUL.FTZ R30, R203, R168 ;  /* 0x000000a8cb1e7220 */ /* 0x000fe20000410000 */
[----:B------:R-:W-:-:S02]  /*3fa0*/  HADD2.F32 R171, -RZ, R34.H1_H1 ;  /* 0x30000022ffab7230 */ /* 0x000fc40000004100 */
[-C--:B------:R-:W-:Y:S01]  /*3fb0*/  FMUL.FTZ R2, R199, R168.reuse ;  /* 0x000000a8c7027220 */ /* 0x080fe20000410000 */
[--C-:B------:R-:W-:Y:S02]  /*3fc0*/  HADD2.F32 R3, -RZ, R32.reuse.H0_H0 ;  /* 0x20000020ff037230 */ /* 0x100fe40000004100 */
[----:B------:R-:W-:Y:S01]  /*3fd0*/  FMUL.FTZ R162, R30, R35 ;  /* 0x000000231ea27220 */ /* 0x000fe20000410000 */
[----:B------:R-:W-:Y:S02]  /*3fe0*/  HADD2.F32 R175, -RZ, R32.H1_H1 ;  /* 0x30000020ffaf7230 */ /* 0x000fe40000004100 */
[----:B------:R-:W-:Y:S01]  /*3ff0*/  FMUL.FTZ R32, R213, R168 ;  /* 0x000000a8d5207220 */ /* 0x000fe20000410000 */
[----:B------:R-:W-:Y:S02]  /*4000*/  HADD2.F32 R37, -RZ, R6.H1_H1 ;  /* 0x30000006ff257230 */ /* 0x000fe40000004100 */
[----:B------:R-:W-:Y:S01]  /*4010*/  FMUL.FTZ R34, R33, R30 ;  /* 0x0000001e21227220 */ /* 0x000fe20000410000 */
[----:B------:R-:W-:-:S02]  /*4020*/  HADD2.F32 R29, -RZ, R5.H0_H0 ;  /* 0x20000005ff1d7230 */ /* 0x000fc40000004100 */
[----:B------:R-:W-:Y:S01]  /*4030*/  FMUL.FTZ R171, R32, R171 ;  /* 0x000000ab20ab7220 */ /* 0x000fe20000410000 */
[----:B------:R-:W-:Y:S01]  /*4040*/  FMUL.FTZ R164, R2, R31 ;  /* 0x0000001f02a47220 */ /* 0x000fe20000410000 */
[----:B------:R-:W-:Y:S01]  /*4050*/  FMUL.FTZ R37, R37, R32 ;  /* 0x0000002025257220 */ /* 0x000fe20000410000 */
[----:B------:R-:W-:Y:S02]  /*4060*/  HADD2.F32 R35, -RZ, R5.H1_H1 ;  /* 0x30000005ff237230 */ /* 0x000fe40000004100 */
[----:B------:R-:W-:Y:S01]  /*4070*/  FMUL.FTZ R33, R29, R2 ;  /* 0x000000021d217220 */ /* 0x000fe20000410000 */
[--C-:B------:R-:W-:Y:S02]  /*4080*/  HADD2.F32 R29, -RZ, R4.reuse.H0_H0 ;  /* 0x20000004ff1d7230 */ /* 0x100fe40000004100 */
[-C--:B------:R-:W-:Y:S01]  /*4090*/  FMUL.FTZ R32, R201, R168.reuse ;  /* 0x000000a8c9207220 */ /* 0x080fe20000410000 */
[----:B------:R-:W-:Y:S02]  /*40a0*/  HADD2.F32 R31, -RZ, R4.H1_H1 ;  /* 0x30000004ff1f7230 */ /* 0x000fe40000004100 */
[-C--:B------:R-:W-:Y:S01]  /*40b0*/  FMUL.FTZ R2, R195, R168.reuse ;  /* 0x000000a8c3027220 */ /* 0x080fe20000410000 */
        /* <DEDUP_REMOVED lines=15> */
.L_x_1176:
        /* <DEDUP_REMOVED lines=13> */
[-CC-:B------:R-:W-:Y:S01]  /*4280*/  FFMA.FTZ R181, R181, R177.reuse, R170.reuse ;  /* 0x000000b1b5b57223 */ /* 0x180fe200000100aa */
[--C-:B0-----:R-:W-:Y:S02]  /*4290*/  HADD2.F32 R33, -RZ, R23.reuse.H1_H1 ;  /* 0x30000017ff217230 */ /* 0x101fe40000004100 */
[----:B------:R-:W-:Y:S01]  /*42a0*/  FADD.FTZ R28, R186, -R193 ;  /* 0x800000c1ba1c7221 */ /* 0x000fe20000010000 */
[-CC-:B------:R-:W-:Y:S01]  /*42b0*/  FFMA.FTZ R185, R185, R177.reuse, R170.reuse ;  /* 0x000000b1b9b97223 */ /* 0x180fe200000100aa */
[----:B------:R-:W-:Y:S02]  /*42c0*/  HADD2.F32 R29, -RZ, R23.H0_H0 ;  /* 0x20000017ff1d7230 */ /* 0x000fe40000004100 */
[----:B------:R-:W-:Y:S01]  /*42d0*/  FADD.FTZ R186, R172, -R179 ;  /* 0x800000b3acba7221 */ /* 0x000fe20000010000 */
[----:B------:R-:W-:Y:S01]  /*42e0*/  FADD.FTZ R181, R174, -R181 ;  /* 0x800000b5aeb57221 */ /* 0x000fe20000010000 */
[-CC-:B------:R-:W-:Y:S01]  /*42f0*/  FFMA.FTZ R189, R189, R177.reuse, R170.reuse ;  /* 0x000000b1bdbd7223 */ /* 0x180fe200000100aa */
[----:B------:R-:W-:Y:S01]  /*4300*/  FFMA.FTZ R187, R187, R177, R170 ;  /* 0x000000b1bbbb7223 */ /* 0x000fe200000100aa */
[----:B-----5:R-:W-:-:S02]  /*4310*/  HADD2.F32 R197, -RZ, R39.H0_H0 ;  /* 0x20000027ffc57230 */ /* 0x020fc40000004100 */
[----:B------:R-:W-:Y:S01]  /*4320*/  FADD.FTZ R45, R178, -R185 ;  /* 0x800000b9b22d7221 */ /* 0x000fe20000010000 */
[----:B------:R-:W-:Y:S02]  /*4330*/  HADD2.F32 R199, -RZ, R39.H1_H1 ;  /* 0x30000027ffc77230 */ /* 0x000fe40000004100 */
[C---:B------:R-:W-:Y:S01]  /*4340*/  FFMA.FTZ R186, R56.reuse, R186, R33 ;  /* 0x000000ba38ba7223 */ /* 0x040fe20000010021 */
[--C-:B------:R-:W-:Y:S02]  /*4350*/  HADD2.F32 R39, -RZ, R37.reuse.H0_H0 ;  /* 0x20000025ff277230 */ /* 0x100fe40000004100 */
[----:B------:R-:W-:Y:S01]  /*4360*/  FFMA.FTZ R185, R56, R181, R29 ;  /* 0x000000b538b97223 */ /* 0x000fe2000001001d */
[----:B------:R-:W-:Y:S02]  /*4370*/  HADD2.F32 R43, -RZ, R37.H1_H1 ;  /* 0x30000025ff2b7230 */ /* 0x000fe40000004100 */
[----:B------:R-:W-:Y:S01]  /*4380*/  FADD.FTZ R32, R182, -R189 ;  /* 0x800000bdb6207221 */ /* 0x000fe20000010000 */
[----:B------:R-:W-:-:S02]  /*4390*/  HADD2.F32 R35, -RZ, R22.H0_H0 ;  /* 0x20000016ff237230 */ /* 0x000fc40000004100 */
[----:B------:R-:W-:Y:S01]  /*43a0*/  FADD.FTZ R42, R180, -R187 ;  /* 0x800000bbb42a7221 */ /* 0x000fe20000010000 */
[--C-:B------:R-:W-:Y:S02]  /*43b0*/  HADD2.F32 R33, -RZ, R21.reuse.H0_H0 ;  /* 0x20000015ff217230 */ /* 0x100fe40000004100 */
[--C-:B------:R-:W-:Y:S01]  /*43c0*/  FFMA.FTZ R183, R183, R177, R170.reuse ;  /* 0x000000b1b7b77223 */ /* 0x100fe200000100aa */
[----:B------:R-:W-:Y:S02]  /*43d0*/  HADD2.F32 R37, -RZ, R21.H1_H1 ;  /* 0x30000015ff257230 */ /* 0x000fe40000004100 */
[C---:B------:R-:W-:Y:S01]  /*43e0*/  FFMA.FTZ R45, R56.reuse, R45, R35 ;  /* 0x0000002d382d7223 */ /* 0x040fe20000010023 */
[----:B------:R-:W-:Y:S02]  /*43f0*/  HADD2.F32 R29, -RZ, R20.H0_H0 ;  /* 0x20000014ff1d7230 */ /* 0x000fe40000004100 */
[C---:B------:R-:W-:Y:S01]  /*4400*/  FFMA.FTZ R35, R56.reuse, R32, R33 ;  /* 0x0000002038237223 */ /* 0x040fe20000010021 */
[----:B------:R-:W-:Y:S01]  /*4410*/  FFMA.FTZ R191, R191, R177, R170 ;  /* 0x000000b1bfbf7223 */ /* 0x000fe200000100aa */
[----:B------:R-:W-:Y:S01]  /*4420*/  FFMA.FTZ R42, R56, R42, R37 ;  /* 0x0000002a382a7223 */ /* 0x000fe20000010025 */
[----:B------:R-:W-:-:S02]  /*4430*/  HADD2.F32 R167, -RZ, R22.H1_H1 ;  /* 0x30000016ffa77230 */ /* 0x000fc40000004100 */
[----:B------:R-:W-:Y:S01]  /*4440*/  FFMA.FTZ R33, R56, R28, R29 ;  /* 0x0000001c38217223 */ /* 0x000fe2000001001d */
[--C-:B------:R-:W-:Y:S02]  /*4450*/  HADD2.F32 R37, -RZ, R11.reuse.H0_H0 ;  /* 0x2000000bff257230 */ /* 0x100fe40000004100 */
[----:B------:R-:W-:Y:S01]  /*4460*/  FADD.FTZ R182, R176, -R183 ;  /* 0x800000b7b0b67221 */ /* 0x000fe20000010000 */
[----:B------:R-:W-:Y:S01]  /*4470*/  FMUL.FTZ R28, R185, R168 ;  /* 0x000000a8b91c7220 */ /* 0x000fe20000410000 */
[----:B------:R-:W-:Y:S02]  /*4480*/  HADD2.F32 R29, -RZ, R20.H1_H1 ;  /* 0x30000014ff1d7230 */ /* 0x000fe40000004100 */
[----:B------:R-:W-:Y:S01]  /*4490*/  FADD.FTZ R34, R184, -R191 ;  /* 0x800000bfb8227221 */ /* 0x000fe20000010000 */
[----:B------:R-:W-:Y:S01]  /*44a0*/  FFMA.FTZ R182, R56, R182, R167 ;  /* 0x000000b638b67223 */ /* 0x000fe200000100a7 */
[----:B------:R-:W-:Y:S01]  /*44b0*/  FMUL.FTZ R184, R37, R28 ;  /* 0x0000001c25b87220 */ /* 0x000fe20000410000 */
[----:B------:R-:W-:-:S02]  /*44c0*/  HADD2.F32 R187, -RZ, R11.H1_H1 ;  /* 0x3000000bffbb7230 */ /* 0x000fc40000004100 */
[----:B------:R-:W-:Y:S01]  /*44d0*/  FMUL.FTZ R167, R28, R197 ;  /* 0x000000c51ca77220 */ /* 0x000fe20000410000 */
[----:B------:R-:W-:Y:S02]  /*44e0*/  HADD2.F32 R37, -RZ, R9.H0_H0 ;  /* 0x20000009ff257230 */ /* 0x000fe40000004100 */
[-C--:B------:R-:W-:Y:S01]  /*44f0*/  FMUL.FTZ R32, R186, R168.reuse ;  /* 0x000000a8ba207220 */ /* 0x080fe20000410000 */
[----:B------:R-:W-:Y:S01]  /*4500*/  FMUL.FTZ R28, R35, R168 ;  /* 0x000000a8231c7220 */ /* 0x000fe20000410000 */
[----:B------:R-:W-:Y:S02]  /*4510*/  HADD2.F32 R30, -RZ, R38.H0_H0 ;  /* 0x20000026ff1e7230 */ /* 0x000fe40000004100 */
[----:B------:R-:W-:Y:S01]  /*4520*/  FFMA.FTZ R34, R56, R34, R29 ;  /* 0x0000002238227223 */ /* 0x000fe2000001001d */
[----:B------:R-:W-:Y:S02]  /*4530*/  HADD2.F32 R44, -RZ, R10.H0_H0 ;  /* 0x2000000aff2c7230 */ /* 0x000fe40000004100 */
[----:B------:R-:W-:Y:S01]  /*4540*/  FMUL.FTZ R29, R45, R168 ;  /* 0x000000a82d1d7220 */ /* 0x000fe20000410000 */
[----:B------:R-:W-:-:S02]  /*4550*/  HADD2.F32 R195, -RZ, R38.H1_H1 ;  /* 0x30000026ffc37230 */ /* 0x000fc40000004100 */
[----:B------:R-:W-:Y:S01]  /*4560*/  FMUL.FTZ R172, R32, R199 ;  /* 0x000000c720ac7220 */ /* 0x000fe20000410000 */
[----:B------:R-:W-:Y:S01]  /*4570*/  FMUL.FTZ R187, R187, R32 ;  /* 0x00000020bbbb7220 */ /* 0x000fe20000410000 */
[----:B------:R-:W-:Y:S02]  /*4580*/  HADD2.F32 R183, -RZ, R10.H1_H1 ;  /* 0x3000000affb77230 */ /* 0x000fe40000004100 */
[----:B------:R-:W-:Y:S01]  /*4590*/  FMUL.FTZ R38, R37, R28 ;  /* 0x0000001c25267220 */ /* 0x000fe20000410000 */
[----:B------:R-:W-:Y:S01]  /*45a0*/  FMUL.FTZ R32, R182, R168 ;  /* 0x000000a8b6207220 */ /* 0x000fe20000410000 */
[----:B------:R-:W-:Y:S01]  /*45b0*/  FMUL.FTZ R181, R28, R39 ;  /* 0x000000271cb57220 */ /* 0x000fe20000410000 */
[----:B------:R-:W-:Y:S02]  /*45c0*/  HADD2.F32 R37, -RZ, R8.H0_H0 ;  /* 0x20000008ff257230 */ /* 0x000fe40000004100 */
[----:B------:R-:W-:Y:S01]  /*45d0*/  FMUL.FTZ R179, R29, R30 ;  /* 0x0000001e1db37220 */ /* 0x000fe20000410000 */
[----:B------:R-:W-:Y:S01]  /*45e0*/  FMUL.FTZ R44, R44, R29 ;  /* 0x0000001d2c2c7220 */ /* 0x000fe20000410000 */
[----:B------:R-:W-:-:S02]  /*45f0*/  HADD2.F32 R39, -RZ, R9.H1_H1 ;  /* 0x30000009ff277230 */ /* 0x000fc40000004100 */
[-C--:B------:R-:W-:Y:S01]  /*4600*/  FMUL.FTZ R28, R33, R168.reuse ;  /* 0x000000a8211c7220 */ /* 0x080fe20000410000 */
[----:B------:R-:W-:Y:S02]  /*4610*/  HADD2.F32 R188, -RZ, R8.H1_H1 ;  /* 0x30000008ffbc7230 */ /* 0x000fe40000004100 */
[-C--:B------:R-:W-:Y:S01]  /*4620*/  FMUL.FTZ R30, R42, R168.reuse ;  /* 0x000000a82a1e7220 */ /* 0x080fe20000410000 */
[----:B------:R-:W-:Y:S01]  /*4630*/  FMUL.FTZ R29, R34, R168 ;  /* 0x000000a8221d7220 */ /* 0x000fe20000410000 */
[--C-:B------:R-:W-:Y:S02]  /*4640*/  HADD2.F32 R31, -RZ, R36.reuse.H0_H0 ;  /* 0x20000024ff1f7230 */ /* 0x100fe40000004100 */
        /* <DEDUP_REMOVED lines=18> */
.L_x_1177:
[-CC-:B------:R-:W-:Y:S01]  /*4770*/  FFMA.FTZ R179, R179, R177.reuse, R170.reuse ;  /* 0x000000b1b3b37223 */ /* 0x180fe200000100aa */
[-CC-:B------:R-:W-:Y:S01]  /*4780*/  FFMA.FTZ R181, R181, R177.reuse, R170.reuse ;  /* 0x000000b1b5b57223 */ /* 0x180fe200000100aa */
[--C-:B0-----:R-:W-:Y:S02]  /*4790*/  HADD2.F32 R32, -RZ, R23.reuse.H1_H1 ;  /* 0x30000017ff207230 */ /* 0x101fe40000004100 */
[-CC-:B------:R-:W-:Y:S01]  /*47a0*/  FFMA.FTZ R193, R193, R177.reuse, R170.reuse ;  /* 0x000000b1c1c17223 */ /* 0x180fe200000100aa */
[----:B------:R-:W-:Y:S01]  /*47b0*/  FADD.FTZ R179, R172, -R179 ;  /* 0x800000b3acb37221 */ /* 0x000fe20000010000 */
[----:B------:R-:W-:Y:S01]  /*47c0*/  FFMA.FTZ R189, R189, R177, R170 ;  /* 0x000000b1bdbd7223 */ /* 0x000fe200000100aa */
[----:B------:R-:W-:Y:S02]  /*47d0*/  HADD2.F32 R33, -RZ, R23.H0_H0 ;  /* 0x20000017ff217230 */ /* 0x000fe40000004100 */
[----:B------:R-:W-:Y:S01]  /*47e0*/  FADD.FTZ R181, R174, -R181 ;  /* 0x800000b5aeb57221 */ /* 0x000fe20000010000 */
[----:B-----5:R-:W-:-:S02]  /*47f0*/  HADD2.F32 R190, -RZ, R38.H0_H0 ;  /* 0x20000026ffbe7230 */ /* 0x020fc40000004100 */
[----:B------:R-:W-:Y:S01]  /*4800*/  FFMA.FTZ R179, R56, R179, R32 ;  /* 0x000000b338b37223 */ /* 0x000fe20000010020 */
[----:B------:R-:W-:Y:S02]  /*4810*/  HADD2.F32 R192, -RZ, R38.H1_H1 ;  /* 0x30000026ffc07230 */ /* 0x000fe40000004100 */
[----:B------:R-:W-:Y:S01]  /*4820*/  FFMA.FTZ R185, R185, R177, R170 ;  /* 0x000000b1b9b97223 */ /* 0x000fe200000100aa */
[----:B------:R-:W-:Y:S02]  /*4830*/  HADD2.F32 R38, -RZ, R21.H0_H0 ;  /* 0x20000015ff267230 */ /* 0x000fe40000004100 */
[----:B------:R-:W-:Y:S01]  /*4840*/  FADD.FTZ R193, R186, -R193 ;  /* 0x800000c1bac17221 */ /* 0x000fe20000010000 */
[----:B------:R-:W-:Y:S02]  /*4850*/  HADD2.F32 R32, -RZ, R20.H0_H0 ;  /* 0x20000014ff207230 */ /* 0x000fe40000004100 */
[----:B------:R-:W-:Y:S01]  /*4860*/  FADD.FTZ R189, R182, -R189 ;  /* 0x800000bdb6bd7221 */ /* 0x000fe20000010000 */
[----:B------:R-:W-:Y:S01]  /*4870*/  FFMA.FTZ R181, R56, R181, R33 ;  /* 0x000000b538b57223 */ /* 0x000fe20000010021 */
[----:B------:R-:W-:-:S02]  /*4880*/  HADD2.F32 R33, -RZ, R22.H0_H0 ;  /* 0x20000016ff217230 */ /* 0x000fc40000004100 */
[----:B------:R-:W-:Y:S01]  /*4890*/  FADD.FTZ R185, R178, -R185 ;  /* 0x800000b9b2b97221 */ /* 0x000fe20000010000 */
[C---:B------:R-:W-:Y:S01]  /*48a0*/  FFMA.FTZ R189, R56.reuse, R189, R38 ;  /* 0x000000bd38bd7223 */ /* 0x040fe20000010026 */
[C---:B------:R-:W-:Y:S01]  /*48b0*/  FFMA.FTZ R193, R56.reuse, R193, R32 ;  /* 0x000000c138c17223 */ /* 0x040fe20000010020 */
[-CC-:B------:R-:W-:Y:S01]  /*48c0*/  FFMA.FTZ R183, R183, R177.reuse, R170.reuse ;  /* 0x000000b1b7b77223 */ /* 0x180fe200000100aa */
[--C-:B------:R-:W-:Y:S02]  /*48d0*/  HADD2.F32 R32, -RZ, R11.reuse.H0_H0 ;  /* 0x2000000bff207230 */ /* 0x100fe40000004100 */
[-CC-:B------:R-:W-:Y:S01]  /*48e0*/  FFMA.FTZ R191, R191, R177.reuse, R170.reuse ;  /* 0x000000b1bfbf7223 */ /* 0x180fe200000100aa */
[----:B------:R-:W-:Y:S02]  /*48f0*/  HADD2.F32 R38, -RZ, R11.H1_H1 ;  /* 0x3000000bff267230 */ /* 0x000fe40000004100 */
[----:B------:R-:W-:Y:S01]  /*4900*/  FFMA.FTZ R187, R187, R177, R170 ;  /* 0x000000b1bbbb7223 */ /* 0x000fe200000100aa */
[-C--:B------:R-:W-:Y:S01]  /*4910*/  FMUL.FTZ R181, R181, R168.reuse ;  /* 0x000000a8b5b57220 */ /* 0x080fe20000410000 */
[----:B------:R-:W-:Y:S01]  /*4920*/  FMUL.FTZ R179, R179, R168 ;  /* 0x000000a8b3b37220 */ /* 0x000fe20000410000 */
        /* <DEDUP_REMOVED lines=9> */
[----:B------:R-:W-:-:S02]  /*49c0*/  HADD2.F32 R33, -RZ, R20.H1_H1 ;  /* 0x30000014ff217230 */ /* 0x000fc40000004100 */
[----:B------:R-:W-:Y:S01]  /*49d0*/  FMUL.FTZ R182, R38, R179 ;  /* 0x000000b326b67220 */ /* 0x000fe20000410000 */
[----:B------:R-:W-:Y:S02]  /*49e0*/  HADD2.F32 R42, -RZ, R37.H0_H0 ;  /* 0x20000025ff2a7230 */ /* 0x000fe40000004100 */
[-C--:B------:R-:W-:Y:S01]  /*49f0*/  FMUL.FTZ R185, R185, R168.reuse ;  /* 0x000000a8b9b97220 */ /* 0x080fe20000410000 */
[--C-:B------:R-:W-:Y:S02]  /*4a00*/  HADD2.F32 R38, -RZ, R10.reuse.H0_H0 ;  /* 0x2000000aff267230 */ /* 0x100fe40000004100 */
[----:B------:R-:W-:Y:S01]  /*4a10*/  FMUL.FTZ R189, R189, R168 ;  /* 0x000000a8bdbd7220 */ /* 0x000fe20000410000 */
[----:B------:R-:W-:Y:S02]  /*4a20*/  HADD2.F32 R32, -RZ, R9.H0_H0 ;  /* 0x20000009ff207230 */ /* 0x000fe40000004100 */
[C---:B------:R-:W-:Y:S01]  /*4a30*/  FFMA.FTZ R183, R56.reuse, R183, R172 ;  /* 0x000000b738b77223 */ /* 0x040fe200000100ac */
        /* <DEDUP_REMOVED lines=8> */
[----:B------:R-:W-:-:S02]  /*4ac0*/  HADD2.F32 R44, -RZ, R10.H1_H1 ;  /* 0x3000000aff2c7230 */ /* 0x000fc40000004100 */
[-C--:B------:R-:W-:Y:S01]  /*4ad0*/  FMUL.FTZ R183, R183, R168.reuse ;  /* 0x000000a8b7b77220 */ /* 0x080fe20000410000 */
[----:B------:R-:W-:Y:S02]  /*4ae0*/  HADD2.F32 R42, -RZ, R9.H1_H1 ;  /* 0x30000009ff2a7230 */ /* 0x000fe40000004100 */
[-C--:B------:R-:W-:Y:S01]  /*4af0*/  FMUL.FTZ R187, R187, R168.reuse ;  /* 0x000000a8bbbb7220 */ /* 0x080fe20000410000 */
[--C-:B------:R-:W-:Y:S02]  /*4b00*/  HADD2.F32 R32, -RZ, R8.reuse.H0_H0 ;  /* 0x20000008ff207230 */ /* 0x100fe40000004100 */
[-C--:B------:R-:W-:Y:S01]  /*4b10*/  FMUL.FTZ R193, R193, R168.reuse ;  /* 0x000000a8c1c17220 */ /* 0x080fe20000410000 */
[----:B------:R-:W-:Y:S02]  /*4b20*/  HADD2.F32 R38, -RZ, R8.H1_H1 ;  /* 0x30000008ff267230 */ /* 0x000fe40000004100 */
[----:B------:R-:W-:Y:S01]  /*4b30*/  FMUL.FTZ R33, R33, R168 ;  /* 0x000000a821217220 */ /* 0x000fe20000410000 */
[----:B------:R-:W-:-:S02]  /*4b40*/  HADD2.F32 R34, -RZ, R36.H0_H0 ;  /* 0x20000024ff227230 */ /* 0x000fc40000004100 */
        /* <DEDUP_REMOVED lines=14> */
.L_x_1178:
        /* <DEDUP_REMOVED lines=16> */
[--C-:B0-----:R-:W-:Y:S02]  /*4d30*/  HADD2.F32 R33, -RZ, R27.reuse.H1_H1 ;  /* 0x3000001bff217230 */ /* 0x101fe40000004100 */
[----:B------:R-:W-:Y:S01]  /*4d40*/  FADD.FTZ R44, R50, -R51 ;  /* 0x80000033322c7221 */ /* 0x000fe20000010000 */
[----:B------:R-:W-:-:S02]  /*4d50*/  HADD2.F32 R29, -RZ, R27.H0_H0 ;  /* 0x2000001bff1d7230 */ /* 0x000fc40000004100 */
[----:B------:R-:W-:Y:S01]  /*4d60*/  FADD.FTZ R177, R46, -R177 ;  /* 0x800000b12eb17221 */ /* 0x000fe20000010000 */
[----:B------:R-:W-:Y:S01]  /*4d70*/  FADD.FTZ R48, R49, -R48 ;  /* 0x8000003031307221 */ /* 0x000fe20000010000 */
[--C-:B-----5:R-:W-:Y:S02]  /*4d80*/  HADD2.F32 R45, -RZ, R37.reuse.H0_H0 ;  /* 0x20000025ff2d7230 */ /* 0x120fe40000004100 */
[----:B------:R-:W-:Y:S01]  /*4d90*/  FADD.FTZ R49, R53, -R52 ;  /* 0x8000003435317221 */ /* 0x000fe20000010000 */
[----:B------:R-:W-:Y:S02]  /*4da0*/  HADD2.F32 R40, -RZ, R37.H1_H1 ;  /* 0x30000025ff287230 */ /* 0x000fe40000004100 */
[----:B------:R-:W-:Y:S01]  /*4db0*/  FFMA.FTZ R50, R56, R177, R33 ;  /* 0x000000b138327223 */ /* 0x000fe20000010021 */
[----:B------:R-:W-:Y:S02]  /*4dc0*/  HADD2.F32 R35, -RZ, R26.H0_H0 ;  /* 0x2000001aff237230 */ /* 0x000fe40000004100 */
[----:B------:R-:W-:Y:S01]  /*4dd0*/  FADD.FTZ R34, R54, -R55 ;  /* 0x8000003736227221 */ /* 0x000fe20000010000 */
[----:B------:R-:W-:-:S02]  /*4de0*/  HADD2.F32 R37, -RZ, R25.H1_H1 ;  /* 0x30000019ff257230 */ /* 0x000fc40000004100 */
[C---:B------:R-:W-:Y:S01]  /*4df0*/  FFMA.FTZ R53, R56.reuse, R48, R29 ;  /* 0x0000003038357223 */ /* 0x040fe2000001001d */
[----:B------:R-:W-:Y:S02]  /*4e00*/  HADD2.F32 R33, -RZ, R25.H0_H0 ;  /* 0x20000019ff217230 */ /* 0x000fe40000004100 */
[----:B------:R-:W-:Y:S01]  /*4e10*/  FADD.FTZ R58, R57, -R58 ;  /* 0x8000003a393a7221 */ /* 0x000fe20000010000 */
[----:B------:R-:W-:Y:S02]  /*4e20*/  HADD2.F32 R29, -RZ, R24.H0_H0 ;  /* 0x20000018ff1d7230 */ /* 0x000fe40000004100 */
[----:B------:R-:W-:Y:S01]  /*4e30*/  FADD.FTZ R160, R165, -R160 ;  /* 0x800000a0a5a07221 */ /* 0x000fe20000010000 */
[C---:B------:R-:W-:Y:S01]  /*4e40*/  FFMA.FTZ R49, R56.reuse, R49, R35 ;  /* 0x0000003138317223 */ /* 0x040fe20000010023 */
[C---:B------:R-:W-:Y:S01]  /*4e50*/  FFMA.FTZ R34, R56.reuse, R34, R37 ;  /* 0x0000002238227223 */ /* 0x040fe20000010025 */
[--C-:B------:R-:W-:Y:S02]  /*4e60*/  HADD2.F32 R41, -RZ, R39.reuse.H0_H0 ;  /* 0x20000027ff297230 */ /* 0x100fe40000004100 */
[----:B------:R-:W-:Y:S01]  /*4e70*/  FFMA.FTZ R35, R56, R58, R33 ;  /* 0x0000003a38237223 */ /* 0x000fe20000010021 */
[----:B------:R-:W-:-:S02]  /*4e80*/  HADD2.F32 R47, -RZ, R39.H1_H1 ;  /* 0x30000027ff2f7230 */ /* 0x000fc40000004100 */
[----:B------:R-:W-:Y:S01]  /*4e90*/  FFMA.FTZ R33, R56, R160, R29 ;  /* 0x000000a038217223 */ /* 0x000fe2000001001d */
[----:B------:R-:W-:Y:S02]  /*4ea0*/  HADD2.F32 R37, -RZ, R15.H0_H0 ;  /* 0x2000000fff257230 */ /* 0x000fe40000004100 */
[----:B------:R-:W-:Y:S01]  /*4eb0*/  FMUL.FTZ R28, R53, R168 ;  /* 0x000000a8351c7220 */ /* 0x000fe20000410000 */
[----:B------:R-:W-:Y:S02]  /*4ec0*/  HADD2.F32 R39, -RZ, R26.H1_H1 ;  /* 0x3000001aff277230 */ /* 0x000fe40000004100 */
[----:B------:R-:W-:Y:S01]  /*4ed0*/  FADD.FTZ R59, R158, -R59 ;  /* 0x8000003b9e3b7221 */ /* 0x000fe20000010000 */
[----:B------:R-:W-:Y:S02]  /*4ee0*/  HADD2.F32 R29, -RZ, R24.H1_H1 ;  /* 0x30000018ff1d7230 */ /* 0x000fe40000004100 */
[----:B------:R-:W-:Y:S01]  /*4ef0*/  FMUL.FTZ R48, R37, R28 ;  /* 0x0000001c25307220 */ /* 0x000fe20000410000 */
[----:B------:R-:W-:-:S02]  /*4f00*/  HADD2.F32 R30, -RZ, R38.H0_H0 ;  /* 0x20000026ff1e7230 */ /* 0x000fc40000004100 */
[----:B------:R-:W-:Y:S01]  /*4f10*/  FFMA.FTZ R44, R56, R44, R39 ;  /* 0x0000002c382c7223 */ /* 0x000fe20000010027 */
[----:B------:R-:W-:Y:S02]  /*4f20*/  HADD2.F32 R43, -RZ, R38.H1_H1 ;  /* 0x30000026ff2b7230 */ /* 0x000fe40000004100 */
[----:B------:R-:W-:Y:S01]  /*4f30*/  FMUL.FTZ R38, R28, R41 ;  /* 0x000000291c267220 */ /* 0x000fe20000410000 */
[----:B------:R-:W-:Y:S02]  /*4f40*/  HADD2.F32 R55, -RZ, R15.H1_H1 ;  /* 0x3000000fff377230 */ /* 0x000fe40000004100 */
[----:B------:R-:W-:Y:S01]  /*4f50*/  FMUL.FTZ R32, R50, R168 ;  /* 0x000000a832207220 */ /* 0x000fe20000410000 */
[----:B------:R-:W-:Y:S02]  /*4f60*/  HADD2.F32 R37, -RZ, R13.H0_H0 ;  /* 0x2000000dff257230 */ /* 0x000fe40000004100 */
[----:B------:R-:W-:Y:S01]  /*4f70*/  FFMA.FTZ R56, R56, R59, R29 ;  /* 0x0000003b38387223 */ /* 0x000fe2000001001d */
[----:B------:R-:W-:-:S02]  /*4f80*/  HADD2.F32 R42, -RZ, R14.H0_H0 ;  /* 0x2000000eff2a7230 */ /* 0x000fc40000004100 */
[-C--:B------:R-:W-:Y:S01]  /*4f90*/  FMUL.FTZ R28, R35, R168.reuse ;  /* 0x000000a8231c7220 */ /* 0x080fe20000410000 */
        /* <DEDUP_REMOVED lines=11> */
[----:B------:R-:W-:-:S02]  /*5050*/  HADD2.F32 R37, -RZ, R12.H0_H0 ;  /* 0x2000000cff257230 */ /* 0x000fc40000004100 */
[-C--:B------:R-:W-:Y:S01]  /*5060*/  FMUL.FTZ R29, R34, R168.reuse ;  /* 0x000000a8221d7220 */ /* 0x080fe20000410000 */
[----:B------:R-:W-:Y:S02]  /*5070*/  HADD2.F32 R30, -RZ, R13.H1_H1 ;  /* 0x3000000dff1e7230 */ /* 0x000fe40000004100 */
[-C--:B------:R-:W-:Y:S01]  /*5080*/  FMUL.FTZ R28, R33, R168.reuse ;  /* 0x000000a8211c7220 */ /* 0x080fe20000410000 */
        /* <DEDUP_REMOVED lines=19> */
.L_x_1179:
[-CC-:B0-----:R-:W-:Y:S01]  /*51c0*/  FFMA.FTZ R32, R48, R177.reuse, R170.reuse ;  /* 0x000000b130207223 */ /* 0x181fe200000100aa */
[-CC-:B------:R-:W-:Y:S01]  /*51d0*/  FFMA.FTZ R52, R52, R177.reuse, R170.reuse ;  /* 0x000000b134347223 */ /* 0x180fe200000100aa */
[-C--:B------:R-:W-:Y:S01]  /*51e0*/  FFMA.FTZ R160, R160, R177.reuse, R170 ;  /* 0x000000b1a0a07223 */ /* 0x080fe200000100aa */
[----:B-----5:R-:W-:Y:S02]  /*51f0*/  HADD2.F32 R34, -RZ, R36.H0_H0 ;  /* 0x20000024ff227230 */ /* 0x020fe40000004100 */
[----:B------:R-:W-:Y:S01]  /*5200*/  FADD.FTZ R49, R49, -R32 ;  /* 0x8000002031317221 */ /* 0x000fe20000010000 */
[----:B------:R-:W-:Y:S02]  /*5210*/  HADD2.F32 R32, -RZ, R26.H0_H0 ;  /* 0x2000001aff207230 */ /* 0x000fe40000004100 */
[----:B------:R-:W-:Y:S01]  /*5220*/  FADD.FTZ R53, R53, -R52 ;  /* 0x8000003435357221 */ /* 0x000fe20000010000 */
[----:B------:R-:W-:Y:S02]  /*5230*/  HADD2.F32 R42, -RZ, R36.H1_H1 ;  /* 0x30000024ff2a7230 */ /* 0x000fe40000004100 */
[----:B------:R-:W-:Y:S01]  /*5240*/  FFMA.FTZ R47, R47, R177, R170 ;  /* 0x000000b12f2f7223 */ /* 0x000fe200000100aa */
[----:B------:R-:W-:-:S02]  /*5250*/  HADD2.F32 R36, -RZ, R27.H0_H0 ;  /* 0x2000001bff247230 */ /* 0x000fc40000004100 */
[C---:B------:R-:W-:Y:S01]  /*5260*/  FFMA.FTZ R53, R56.reuse, R53, R32 ;  /* 0x0000003538357223 */ /* 0x040fe20000010020 */
[--C-:B------:R-:W-:Y:S02]  /*5270*/  HADD2.F32 R32, -RZ, R24.reuse.H0_H0 ;  /* 0x20000018ff207230 */ /* 0x100fe40000004100 */
[----:B------:R-:W-:Y:S01]  /*5280*/  FADD.FTZ R165, R165, -R160 ;  /* 0x800000a0a5a57221 */ /* 0x000fe20000010000 */
        /* <DEDUP_REMOVED lines=9> */
[-CC-:B------:R-:W-:Y:S01]  /*5320*/  FFMA.FTZ R58, R58, R177.reuse, R170.reuse ;  /* 0x000000b13a3a7223 */ /* 0x180fe200000100aa */
[----:B------:R-:W-:Y:S01]  /*5330*/  FMUL.FTZ R49, R49, R168 ;  /* 0x000000a831317220 */ /* 0x000fe20000410000 */
[----:B------:R-:W-:Y:S01]  /*5340*/  FFMA.FTZ R55, R55, R177, R170 ;  /* 0x000000b137377223 */ /* 0x000fe200000100aa */
[----:B------:R-:W-:Y:S01]  /*5350*/  FFMA.FTZ R47, R56, R47, R33 ;  /* 0x0000002f382f7223 */ /* 0x000fe20000010021 */
[--C-:B------:R-:W-:Y:S02]  /*5360*/  HADD2.F32 R170, -RZ, R38.reuse.H0_H0 ;  /* 0x20000026ffaa7230 */ /* 0x100fe40000004100 */
[----:B------:R-:W-:Y:S01]  /*5370*/  FADD.FTZ R51, R50, -R51 ;  /* 0x8000003332337221 */ /* 0x000fe20000010000 */
[----:B------:R-:W-:Y:S02]  /*5380*/  HADD2.F32 R182, -RZ, R38.H1_H1 ;  /* 0x30000026ffb67230 */ /* 0x000fe40000004100 */
[----:B------:R-:W-:Y:S01]  /*5390*/  FFMA.FTZ R59, R56, R59, R36 ;  /* 0x0000003b383b7223 */ /* 0x000fe20000010024 */
[----:B------:R-:W-:-:S02]  /*53a0*/  HADD2.F32 R33, -RZ, R26.H1_H1 ;  /* 0x3000001aff217230 */ /* 0x000fc40000004100 */
[----:B------:R-:W-:Y:S01]  /*53b0*/  FADD.FTZ R57, R57, -R58 ;  /* 0x8000003a39397221 */ /* 0x000fe20000010000 */
[----:B------:R-:W-:Y:S02]  /*53c0*/  HADD2.F32 R38, -RZ, R25.H0_H0 ;  /* 0x20000019ff267230 */ /* 0x000fe40000004100 */
[----:B------:R-:W-:Y:S01]  /*53d0*/  FMUL.FTZ R35, R32, R49 ;  /* 0x0000003120237220 */ /* 0x000fe20000410000 */
[----:B------:R-:W-:Y:S02]  /*53e0*/  HADD2.F32 R36, -RZ, R15.H1_H1 ;  /* 0x3000000fff247230 */ /* 0x000fe40000004100 */
[-C--:B------:R-:W-:Y:S01]  /*53f0*/  FMUL.FTZ R47, R47, R168.reuse ;  /* 0x000000a82f2f7220 */ /* 0x080fe20000410000 */
[----:B------:R-:W-:Y:S01]  /*5400*/  FMUL.FTZ R53, R53, R168 ;  /* 0x000000a835357220 */ /* 0x000fe20000410000 */
[----:B------:R-:W-:Y:S02]  /*5410*/  HADD2.F32 R32, -RZ, R14.H0_H0 ;  /* 0x2000000eff207230 */ /* 0x000fe40000004100 */
[C---:B------:R-:W-:Y:S01]  /*5420*/  FFMA.FTZ R33, R56.reuse, R51, R33 ;  /* 0x0000003338217223 */ /* 0x040fe20000010021 */
[----:B------:R-:W-:Y:S01]  /*5430*/  FFMA.FTZ R57, R56, R57, R38 ;  /* 0x0000003938397223 */ /* 0x000fe20000010026 */
[----:B------:R-:W-:-:S02]  /*5440*/  HADD2.F32 R44, -RZ, R25.H1_H1 ;  /* 0x30000019ff2c7230 */ /* 0x000fc40000004100 */
[----:B------:R-:W-:Y:S01]  /*5450*/  FMUL.FTZ R52, R36, R47 ;  /* 0x0000002f24347220 */ /* 0x000fe20000410000 */
[----:B------:R-:W-:Y:S01]  /*5460*/  FMUL.FTZ R41, R53, R170 ;  /* 0x000000aa35297220 */ /* 0x000fe20000410000 */
[----:B------:R-:W-:Y:S01]  /*5470*/  FADD.FTZ R55, R54, -R55 ;  /* 0x8000003736377221 */ /* 0x000fe20000010000 */
[----:B------:R-:W-:Y:S02]  /*5480*/  HADD2.F32 R36, -RZ, R14.H1_H1 ;  /* 0x3000000eff247230 */ /* 0x000fe40000004100 */
[----:B------:R-:W-:Y:S01]  /*5490*/  FMUL.FTZ R53, R32, R53 ;  /* 0x0000003520357220 */ /* 0x000fe20000410000 */
[-C--:B------:R-:W-:Y:S01]  /*54a0*/  FMUL.FTZ R33, R33, R168.reuse ;  /* 0x000000a821217220 */ /* 0x080fe20000410000 */
[--C-:B------:R-:W-:Y:S02]  /*54b0*/  HADD2.F32 R32, -RZ, R13.reuse.H0_H0 ;  /* 0x2000000dff207230 */ /* 0x100fe40000004100 */
[----:B------:R-:W-:Y:S01]  /*54c0*/  FMUL.FTZ R57, R57, R168 ;  /* 0x000000a839397220 */ /* 0x000fe20000410000 */
[----:B------:R-:W-:Y:S01]  /*54d0*/  FFMA.FTZ R55, R56, R55, R44 ;  /* 0x0000003738377223 */ /* 0x000fe2000001002c */
[----:B------:R-:W-:Y:S01]  /*54e0*/  FMUL.FTZ R43, R33, R182 ;  /* 0x000000b6212b7220 */ /* 0x000fe20000410000 */
[----:B------:R-:W-:Y:S01]  /*54f0*/  FMUL.FTZ R50, R36, R33 ;  /* 0x0000002124327220 */ /* 0x000fe20000410000 */
[----:B------:R-:W-:Y:S01]  /*5500*/  FMUL.FTZ R33, R32, R57 ;  /* 0x0000003920217220 */ /* 0x000fe20000410000 */
[----:B------:R-:W-:-:S02]  /*5510*/  HADD2.F32 R44, -RZ, R13.H1_H1 ;  /* 0x3000000dff2c7230 */ /* 0x000fc40000004100 */
[-C--:B------:R-:W-:Y:S01]  /*5520*/  FMUL.FTZ R55, R55, R168.reuse ;  /* 0x000000a837377220 */ /* 0x080fe20000410000 */
[--C-:B------:R-:W-:Y:S02]  /*5530*/  HADD2.F32 R32, -RZ, R12.reuse.H0_H0 ;  /* 0x2000000cff207230 */ /* 0x100fe40000004100 */
[-C--:B------:R-:W-:Y:S01]  /*5540*/  FMUL.FTZ R165, R165, R168.reuse ;  /* 0x000000a8a5a57220 */ /* 0x080fe20000410000 */
[----:B------:R-:W-:Y:S02]  /*5550*/  HADD2.F32 R36, -RZ, R12.H1_H1 ;  /* 0x3000000cff247230 */ /* 0x000fe40000004100 */
[----:B------:R-:W-:Y:S01]  /*5560*/  FMUL.FTZ R59, R59, R168 ;  /* 0x000000a83b3b7220 */ /* 0x000fe20000410000 */
[--C-:B------:R-:W-:Y:S02]  /*5570*/  HADD2.F32 R40, -RZ, R37.reuse.H0_H0 ;  /* 0x20000025ff287230 */ /* 0x100fe40000004100 */
[----:B------:R-:W-:Y:S01]  /*5580*/  FMUL.FTZ R44, R44, R55 ;  /* 0x000000372c2c7220 */ /* 0x000fe20000410000 */
[----:B------:R-:W-:-:S02]  /*5590*/  HADD2.F32 R48, -RZ, R37.H1_H1 ;  /* 0x30000025ff307230 */ /* 0x000fc40000004100 */
        /* <DEDUP_REMOVED lines=14> */
.L_x_1180:
[----:B------:R-:W0:Y:S01]  /*5680*/  @P0 LDC.64 R36, c[0x0][0x478] ;  /* 0x00011e00ff240b82 */ /* 0x000e220000000a00 */
[----:B------:R-:W-:-:S04]  /*5690*/  IMAD.WIDE.U32 R2, R161, 0x10, R2 ;  /* 0x00000010a1027825 */ /* 0x000fc800078e0002 */
[----:B0-----:R-:W-:-:S05]  /*56a0*/  @P0 IMAD.WIDE.U32 R36, R161, 0x10, R36 ;  /* 0x00000010a1240825 */ /* 0x001fca00078e0024 */
[----:B------:R1:W-:Y:S04]  /*56b0*/  @P0 STG.E.128 desc[UR4][R36.64], R28 ;  /* 0x0000001c24000986 */ /* 0x0003e8000c101d04 */
[----:B------:R1:W-:Y:S02]  /*56c0*/  STG.E.128 desc[UR4][R2.64], R32 ;  /* 0x0000002002007986 */ /* 0x0003e4000c101d04 */
.L_x_1174:
        /* <DEDUP_REMOVED lines=101> */
.L_x_1166:
        /* <DEDUP_REMOVED lines=28> */
.L_x_1182:
        /* <DEDUP_REMOVED lines=10> */
.L_x_10679:


//--------------------- .text._ZN10layer_norm13ln_bwd_kernelINS_13Kernel_traitsI6__halfS2_S2_S2_fjLj3072ELj1ELj1ELj4ELj16ENS_18Kernel_traits_baseILj3072ES2_S2_S2_S2_fjLj128EEEEELb0ELb1ELb1ELb0EEEvNS_9BwdParamsE --------------------------
	.section	.text._ZN10layer_norm13ln_bwd_kernelINS_13Kernel_traitsI6__halfS2_S2_S2_fjLj3072ELj1ELj1ELj4ELj16ENS_18Kernel_traits_baseILj3072ES2_S2_S2_S2_fjLj128EEEEELb0ELb1ELb1ELb0EEEvNS_9BwdParamsE,"ax",@progbits
	.align	128
        .global         _ZN10layer_norm13ln_bwd_kernelINS_13Kernel_traitsI6__halfS2_S2_S2_fjLj3072ELj1ELj1ELj4ELj16ENS_18Kernel_traits_baseILj3072ES2_S2_S2_S2_fjLj128EEEEELb0ELb1ELb1ELb0EEEvNS_9BwdParamsE
        .type           _ZN10layer_norm13ln_bwd_kernelINS_13Kernel_traitsI6__halfS2_S2_S2_fjLj3072ELj1ELj1ELj4ELj16ENS_18Kernel_traits_baseILj3072ES2_S2_S2_S2_fjLj128EEEEELb0ELb1ELb1ELb0EEEvNS_9BwdParamsE,@function
        .size           _ZN10layer_norm13ln_bwd_kernelINS_13Kernel_traitsI6__halfS2_S2_S2_fjLj3072ELj1ELj1ELj4ELj16ENS_18Kernel_traits_baseILj3072ES2_S2_S2_S2_fjLj128EEEEELb0ELb1ELb1ELb0EEEvNS_9BwdParamsE,(.L_x_10680 - _ZN10layer_norm13ln_bwd_kernelINS_13Kernel_traitsI6__halfS2_S2_S2_fjLj3072ELj1ELj1ELj4ELj16ENS_18Kernel_traits_baseILj3072ES2_S2_S2_S2_fjLj128EEEEELb0ELb1ELb1ELb0EEEvNS_9BwdParamsE)
        .other          _ZN10layer_norm13ln_bwd_kernelINS_13Kernel_traitsI6__halfS2_S2_S2_fjLj3072ELj1ELj1ELj4ELj16ENS_18Kernel_traits_baseILj3072ES2_S2_S2_S2_fjLj128EEEEELb0ELb1ELb1ELb0EEEvNS_9BwdParamsE,@"STO_CUDA_ENTRY STV_DEFAULT"
_ZN10layer_norm13ln_bwd_kernelINS_13Kernel_traitsI6__halfS2_S2_S2_fjLj3072ELj1ELj1ELj4ELj16ENS_18Kernel_traits_baseILj3072ES2_S2_S2_S2_fjLj128EEEEELb0ELb1ELb1ELb0EEEvNS_9BwdParamsE:
.text._ZN10layer_norm13ln_bwd_kernelINS_13Kernel_traitsI6__halfS2_S2_S2_fjLj3072ELj1ELj1ELj4ELj16ENS_18Kernel_traits_baseILj3072ES2_S2_S2_S2_fjLj128EEEEELb0ELb1ELb1ELb0EEEvNS_9BwdParamsE:
        /* <DEDUP_REMOVED lines=116> */
.L_x_1298:
[----:B0-----:R-:W0:Y:S08]  /*0740*/  LDC.64 R122, c[0x0][0x3f8] ;  /* 0x0000fe00ff7a7b82 */ /* 0x001e300000000a00 */
[----:B------:R-:W1:Y:S08]  /*0750*/  LDC.64 R120, c[0x0][0x3c8] ;  /* 0x0000f200ff787b82 */ /* 0x000e700000000a00 */
[----:B--2---:R-:W2:Y:S01]  /*0760*/  LDC.64 R124, c[0x0][0x3f0] ;  /* 0x0000fc00ff7c7b82 */ /* 0x004ea20000000a00 */
[----:B0-----:R-:W-:-:S05]  /*0770*/  IMAD.WIDE R122, R129, 0x4, R122 ;  /* 0x00000004817a7825 */ /* 0x001fca00078e027a */
[----:B------:R-:W3:Y:S01]  /*0780*/  LDG.E R128, desc[UR10][R122.64] ;  /* 0x0000000a7a807981 */ /* 0x000ee2000c1e1900 */
[----:B-1----:R-:W-:-:S05]  /*0790*/  IMAD.WIDE R120, R129, 0x4, R120 ;  /* 0x0000000481787825 */ /* 0x002fca00078e0278 */
[----:B-----5:R0:W5:Y:S01]  /*07a0*/  LDG.E R145, desc[UR10][R120.64] ;  /* 0x0000000a78917981 */ /* 0x020162000c1e1900 */
[----:B--2---:R-:W-:-:S05]  /*07b0*/  IMAD.WIDE R124, R129, 0x4, R124 ;  /* 0x00000004817c7825 */ /* 0x004fca00078e027c */
[----:B------:R0:W5:Y:S01]  /*07c0*/  LDG.E R181, desc[UR10][R124.64] ;  /* 0x0000000a7cb57981 */ /* 0x000162000c1e1900 */
[----:B------:R-:W-:Y:S01]  /*07d0*/  BSSY.RECONVERGENT B0, `(.L_x_1184) ;  /* 0x0000150000007945 */ /* 0x000fe20003800200 */
[----:B------:R-:W-:Y:S01]  /*07e0*/  HFMA2 R187, -RZ, RZ, 0, 0 ;  /* 0x00000000ffbb7431 */ /* 0x000fe200000001ff */
[----:B------:R-:W-:Y:S02]  /*07f0*/  MOV R188, RZ ;  /* 0x000000ff00bc7202 */ /* 0x000fe40000000f00 */
        /* <DEDUP_REMOVED lines=37> */
[----:B0-----:R-:W-:-:S05]  /*0a50*/  @P0 IMAD.WIDE.U32 R168, R185, 0x10, R168 ;  /* 0x00000010b9a80825 */ /* 0x001fca00078e00a8 */
[----:B------:R0:W5:Y:S01]  /*0a60*/  @P0 LDG.E.128 R12, desc[UR10][R168.64] ;  /* 0x0000000aa80c0981 */ /* 0x000162000c1e1d00 */
[----:B------:R-:W-:Y:S02]  /*0a70*/  IADD3 R186, PT, PT, R186, 0x80, RZ ;  /* 0x00000080baba7810 */ /* 0x000fe40007ffe0ff */
[----:B------:R-:W-:Y:S01]  /*0a80*/  IADD3 R185, PT, PT, R185, 0x80, RZ ;  /* 0x00000080b9b97810 */ /* 0x000fe20007ffe0ff */
[--C-:B--2---:R-:W-:Y:S02]  /*0a90*/  HADD2.F32 R3, -RZ, R120.reuse.H0_H0 ;  /* 0x20000078ff037230 */ /* 0x104fe40000004100 */
[----:B------:R-:W-:Y:S02]  /*0aa0*/  HADD2.F32 R167, -RZ, R120.H1_H1 ;  /* 0x30000078ffa77230 */ /* 0x000fe40000004100 */
[--C-:B------:R-:W-:Y:S02]  /*0ab0*/  HADD2.F32 R171, -RZ, R121.reuse.H0_H0 ;  /* 0x20000079ffab7230 */ /* 0x100fe40000004100 */
[----:B------:R-:W-:Y:S01]  /*0ac0*/  FADD.FTZ R120, -R184, R3 ;  /* 0x00000003b8787221 */ /* 0x000fe20000010100 */
[----:B------:R-:W-:-:S02]  /*0ad0*/  HADD2.F32 R175, -RZ, R121.H1_H1 ;  /* 0x30000079ffaf7230 */ /* 0x000fc40000004100 */
[C---:B------:R-:W-:Y:S01]  /*0ae0*/  FADD.FTZ R170, -R184.reuse, R167 ;  /* 0x000000a7b8aa7221 */ /* 0x040fe20000010100 */
[--C-:B------:R-:W-:Y:S02]  /*0af0*/  HADD2.F32 R177, -RZ, R122.reuse.H0_H0 ;  /* 0x2000007affb17230 */ /* 0x100fe40000004100 */
[----:B-----5:R-:W-:Y:S01]  /*0b00*/  FMUL.FTZ R3, R145, R120 ;  /* 0x0000007891037220 */ /* 0x020fe20000410000 */
[----:B------:R-:W-:Y:S02]  /*0b10*/  HADD2.F32 R179, -RZ, R122.H1_H1 ;  /* 0x3000007affb37230 */ /* 0x000fe40000004100 */
[C---:B------:R-:W-:Y:S01]  /*0b20*/  FADD.FTZ R120, -R184.reuse, R171 ;  /* 0x000000abb8787221 */ /* 0x040fe20000010100 */
[----:B------:R-:W-:Y:S02]  /*0b30*/  HADD2.F32 R121, -RZ, R152.H0_H0 ;  /* 0x20000098ff797230 */ /* 0x000fe40000004100 */
[----:B------:R-:W-:Y:S01]  /*0b40*/  FADD.FTZ R174, -R184, R175 ;  /* 0x000000afb8ae7221 */ /* 0x000fe20000010100 */
[----:B---3--:R-:W-:-:S02]  /*0b50*/  HADD2.F32 R122, -RZ, R124.H0_H0 ;  /* 0x2000007cff7a7230 */ /* 0x008fc40000004100 */
[C---:B0-----:R-:W-:Y:S01]  /*0b60*/  FMUL.FTZ R169, R145.reuse, R120 ;  /* 0x0000007891a97220 */ /* 0x041fe20000410000 */
[----:B------:R-:W-:Y:S02]  /*0b70*/  HADD2.F32 R173, -RZ, R125.H0_H0 ;  /* 0x2000007dffad7230 */ /* 0x000fe40000004100 */
[----:B------:R-:W-:Y:S01]  /*0b80*/  FMUL.FTZ R174, R145, R174 ;  /* 0x000000ae91ae7220 */ /* 0x000fe20000410000 */
[--C-:B------:R-:W-:Y:S02]  /*0b90*/  HADD2.F32 R187, -RZ, R123.reuse.H0_H0 ;  /* 0x2000007bffbb7230 */ /* 0x100fe40000004100 */
[----:B------:R-:W-:Y:S01]  /*0ba0*/  FMUL.FTZ R168, R121, R122 ;  /* 0x0000007a79a87220 */ /* 0x000fe20000410000 */
[----:B------:R-:W-:Y:S02]  /*0bb0*/  HADD2.F32 R189, -RZ, R123.H1_H1 ;  /* 0x3000007bffbd7230 */ /* 0x000fe40000004100 */
[----:B------:R-:W-:Y:S01]  /*0bc0*/  FADD.FTZ R120, -R184, R177 ;  /* 0x000000b1b8787221 */ /* 0x000fe20000010100 */
[----:B------:R-:W-:-:S02]  /*0bd0*/  HADD2.F32 R176, -RZ, R125.H1_H1 ;  /* 0x3000007dffb07230 */ /* 0x000fc40000004100 */
[-C--:B------:R-:W-:Y:S01]  /*0be0*/  FMUL.FTZ R172, R172, R173.reuse ;  /* 0x000000adacac7220 */ /* 0x080fe20000410000 */
[----:B------:R-:W-:Y:S02]  /*0bf0*/  HADD2.F32 R171, -RZ, R153.H1_H1 ;  /* 0x30000099ffab7230 */ /* 0x000fe40000004100 */
[----:B------:R-:W-:Y:S01]  /*0c00*/  FADD.FTZ R62, R62, R173 ;  /* 0x000000ad3e3e7221 */ /* 0x000fe20000010000 */
[----:B------:R-:W-:Y:S02]  /*0c10*/  HADD2.F32 R124, -RZ, R124.H1_H1 ;  /* 0x3000007cff7c7230 */ /* 0x000fe40000004100 */
[----:B------:R-:W-:Y:S01]  /*0c20*/  FFMA.FTZ R86, R169, R173, R86 ;  /* 0x000000ada9567223 */ /* 0x000fe20000010056 */
[----:B------:R-:W-:Y:S02]  /*0c30*/  HADD2.F32 R125, -RZ, R126.H0_H0 ;  /* 0x2000007eff7d7230 */ /* 0x000fe40000004100 */
[----:B------:R-:W-:Y:S01]  /*0c40*/  FMUL.FTZ R171, R171, R176 ;  /* 0x000000b0abab7220 */ /* 0x000fe20000410000 */
[----:B------:R-:W-:-:S02]  /*0c50*/  HADD2.F32 R123, -RZ, R152.H1_H1 ;  /* 0x30000098ff7b7230 */ /* 0x000fc40000004100 */
[----:B------:R-:W-:Y:S01]  /*0c60*/  FADD.FTZ R63, R63, R176 ;  /* 0x000000b03f3f7221 */ /* 0x000fe20000010000 */
[----:B------:R-:W-:Y:S02]  /*0c70*/  HADD2.F32 R121, -RZ, R154.H0_H0 ;  /* 0x2000009aff797230 */ /* 0x000fe40000004100 */
[----:B------:R-:W-:Y:S01]  /*0c80*/  FFMA.FTZ R87, R174, R176, R87 ;  /* 0x000000b0ae577223 */ /* 0x000fe20000010057 */
[----:B------:R-:W-:Y:S01]  /*0c90*/  FMUL.FTZ R173, R145, R120 ;  /* 0x0000007891ad7220 */ /* 0x000fe20000410000 */
[----:B------:R-:W-:Y:S01]  /*0ca0*/  FMUL.FTZ R167, R123, R124 ;  /* 0x0000007c7ba77220 */ /* 0x000fe20000410000 */
[----:B------:R-:W-:Y:S01]  /*0cb0*/  FADD.FTZ R120, RZ, R168 ;  /* 0x000000a8ff787221 */ /* 0x000fe20000010000 */
[----:B------:R-:W-:Y:S01]  /*0cc0*/  FMUL.FTZ R176, R121, R125 ;  /* 0x0000007d79b07220 */ /* 0x000fe20000410000 */
[----:B------:R-:W-:Y:S01]  /*0cd0*/  FMUL.FTZ R170, R145, R170 ;  /* 0x000000aa91aa7220 */ /* 0x000fe20000410000 */
[C---:B------:R-:W-:Y:S01]  /*0ce0*/  FFMA.FTZ R121, R3.reuse, R168, RZ ;  /* 0x000000a803797223 */ /* 0x040fe200000100ff */
[----:B------:R-:W-:Y:S01]  /*0cf0*/  FADD.FTZ R123, R120, R167 ;  /* 0x000000a7787b7221 */ /* 0x000fe20000010000 */
[----:B------:R-:W-:Y:S01]  /*0d00*/  FADD.FTZ R60, R60, R122 ;  /* 0x0000007a3c3c7221 */ /* 0x000fe20000010000 */
[----:B------:R-:W-:Y:S01]  /*0d10*/  FFMA.FTZ R84, R3, R122, R84 ;  /* 0x0000007a03547223 */ /* 0x000fe20000010054 */
[----:B------:R-:W-:Y:S01]  /*0d20*/  FFMA.FTZ R120, R170, R167, R121 ;  /* 0x000000a7aa787223 */ /* 0x000fe20000010079 */
[----:B------:R-:W-:Y:S01]  /*0d30*/  FADD.FTZ R122, R123, R172 ;  /* 0x000000ac7b7a7221 */ /* 0x000fe20000010000 */
[----:B------:R-:W-:-:S02]  /*0d40*/  HADD2.F32 R126, -RZ, R126.H1_H1 ;  /* 0x3000007eff7e7230 */ /* 0x000fc40000004100 */
[----:B------:R-:W-:Y:S01]  /*0d50*/  FADD.FTZ R178, -R184, R179 ;  /* 0x000000b3b8b27221 */ /* 0x000fe20000010100 */
[----:B------:R-:W-:Y:S01]  /*0d60*/  FFMA.FTZ R121, R169, R172, R120 ;  /* 0x000000aca9797223 */ /* 0x000fe20000010078 */
[----:B------:R-:W-:Y:S02]  /*0d70*/  HADD2.F32 R175, -RZ, R154.H1_H1 ;  /* 0x3000009affaf7230 */ /* 0x000fe40000004100 */
[----:B------:R-:W-:Y:S01]  /*0d80*/  FADD.FTZ R123, R122, R171 ;  /* 0x000000ab7a7b7221 */ /* 0x000fe20000010000 */
[----:B------:R-:W-:Y:S01]  /*0d90*/  FADD.FTZ R61, R61, R124 ;  /* 0x0000007c3d3d7221 */ /* 0x000fe20000010000 */
[----:B------:R-:W-:Y:S01]  /*0da0*/  FFMA.FTZ R120, R174, R171, R121 ;  /* 0x000000abae787223 */ /* 0x000fe20000010079 */
[----:B------:R-:W-:Y:S01]  /*0db0*/  FFMA.FTZ R85, R170, R124, R85 ;  /* 0x0000007caa557223 */ /* 0x000fe20000010055 */
[----:B------:R-:W-:Y:S02]  /*0dc0*/  HADD2.F32 R180, -RZ, R127.H0_H0 ;  /* 0x2000007fffb47230 */ /* 0x000fe40000004100 */
[----:B------:R-:W-:Y:S01]  /*0dd0*/  FADD.FTZ R124, -R184, R187 ;  /* 0x000000bbb87c7221 */ /* 0x000fe20000010100 */
[----:B------:R-:W-:-:S02]  /*0de0*/  HADD2.F32 R177, -RZ, R155.H0_H0 ;  /* 0x2000009bffb17230 */ /* 0x000fc40000004100 */
[----:B------:R-:W-:Y:S01]  /*0df0*/  FMUL.FTZ R178, R145, R178 ;  /* 0x000000b291b27220 */ /* 0x000fe20000410000 */
[----:B------:R-:W-:Y:S01]  /*0e00*/  FMUL.FTZ R175, R175, R126 ;  /* 0x0000007eafaf7220 */ /* 0x000fe20000410000 */
[----:B------:R-:W-:Y:S01]  /*0e10*/  FADD.FTZ R122, R123, R176 ;  /* 0x000000b07b7a7221 */ /* 0x000fe20000010000 */
[C---:B------:R-:W-:Y:S01]  /*0e20*/  FFMA.FTZ R121, R173.reuse, R176, R120 ;  /* 0x000000b0ad797223 */ /* 0x040fe20000010078 */
[----:B------:R-:W-:Y:S01]  /*0e30*/  FADD.FTZ R56, R56, R125 ;  /* 0x0000007d38387221 */ /* 0x000fe20000010000 */
[----:B------:R-:W-:Y:S01]  /*0e40*/  FFMA.FTZ R80, R173, R125, R80 ;  /* 0x0000007dad507223 */ /* 0x000fe20000010050 */
[----:B------:R-:W-:Y:S02]  /*0e50*/  HADD2.F32 R188, -RZ, R127.H1_H1 ;  /* 0x3000007fffbc7230 */ /* 0x000fe40000004100 */
[----:B------:R-:W-:Y:S01]  /*0e60*/  FMUL.FTZ R179, R145, R124 ;  /* 0x0000007c91b37220 */ /* 0x000fe20000410000 */
[----:B------:R-:W-:Y:S02]  /*0e70*/  HADD2.F32 R125, -RZ, R155.H1_H1 ;  /* 0x3000009bff7d7230 */ /* 0x000fe40000004100 */
[----:B------:R-:W-:Y:S01]  /*0e80*/  FADD.FTZ R182, -R184, R189 ;  /* 0x000000bdb8b67221 */ /* 0x000fe20000010100 */
[-C--:B------:R-:W-:Y:S01]  /*0e90*/  FMUL.FTZ R177, R177, R180.reuse ;  /* 0x000000b4b1b17220 */ /* 0x080fe20000410000 */
[----:B------:R-:W-:Y:S01]  /*0ea0*/  FADD.FTZ R122, R122, R175 ;  /* 0x000000af7a7a7221 */ /* 0x000fe20000010000 */
[----:B------:R-:W-:Y:S01]  /*0eb0*/  FFMA.FTZ R120, R178, R175, R121 ;  /* 0x000000afb2787223 */ /* 0x000fe20000010079 */
        /* <DEDUP_REMOVED lines=12> */
.L_x_1187:
[----:B----4-:R-:W-:Y:S05]  /*0f80*/  BSYNC.RECONVERGENT B1 ;  /* 0x0000000000017941 */ /* 0x010fea0003800200 */
.L_x_1186:
        /* <DEDUP_REMOVED lines=14> */
[----:B------:R-:W-:Y:S01]  /*1070*/  HADD2.F32 R138, -RZ, R102.H0_H0 ;  /* 0x20000066ff8a7230 */ /* 0x000fe20000004100 */
[----:B------:R-:W-:Y:S01]  /*1080*/  IADD3 R186, PT, PT, R186, 0x80, RZ ;  /* 0x00000080baba7810 */ /* 0x000fe20007ffe0ff */
[--C-:B------:R-:W-:Y:S01]  /*1090*/  HADD2.F32 R142, -RZ, R103.reuse.H0_H0 ;  /* 0x20000067ff8e7230 */ /* 0x100fe20000004100 */
[----:B------:R-:W-:Y:S01]  /*10a0*/  IADD3 R185, PT, PT, R185, 0x80, RZ ;  /* 0x00000080b9b97810 */ /* 0x000fe20007ffe0ff */
[----:B------:R-:W-:Y:S02]  /*10b0*/  HADD2.F32 R144, -RZ, R103.H1_H1 ;  /* 0x30000067ff907230 */ /* 0x000fe40000004100 */
[--C-:B--2---:R-:W-:Y:S02]  /*10c0*/  HADD2.F32 R133, -RZ, R120.reuse.H0_H0 ;  /* 0x20000078ff857230 */ /* 0x104fe40000004100 */
[----:B------:R-:W-:Y:S02]  /*10d0*/  HADD2.F32 R135, -RZ, R120.H1_H1 ;  /* 0x30000078ff877230 */ /* 0x000fe40000004100 */
[----:B------:R-:W-:-:S02]  /*10e0*/  HADD2.F32 R137, -RZ, R121.H0_H0 ;  /* 0x20000079ff897230 */ /* 0x000fc40000004100 */
[C---:B0-----:R-:W-:Y:S01]  /*10f0*/  FADD.FTZ R130, -R184.reuse, R133 ;  /* 0x00000085b8827221 */ /* 0x041fe20000010100 */
[----:B------:R-:W-:Y:S02]  /*1100*/  HADD2.F32 R139, -RZ, R121.H1_H1 ;  /* 0x30000079ff8b7230 */ /* 0x000fe40000004100 */
[C---:B------:R-:W-:Y:S01]  /*1110*/  FADD.FTZ R132, -R184.reuse, R135 ;  /* 0x00000087b8847221 */ /* 0x040fe20000010100 */
[----:B------:R-:W-:Y:S02]  /*1120*/  HADD2.F32 R120, -RZ, R100.H0_H0 ;  /* 0x20000064ff787230 */ /* 0x000fe40000004100 */
[----:B-----5:R-:W-:Y:S01]  /*1130*/  FMUL.FTZ R131, R145, R130 ;  /* 0x0000008291837220 */ /* 0x020fe20000410000 */
[----:B---3--:R-:W-:Y:S02]  /*1140*/  HADD2.F32 R121, -RZ, R124.H0_H0 ;  /* 0x2000007cff797230 */ /* 0x008fe40000004100 */
[----:B------:R-:W-:Y:S01]  /*1150*/  FADD.FTZ R136, -R184, R139 ;  /* 0x0000008bb8887221 */ /* 0x000fe20000010100 */
[----:B------:R-:W-:-:S02]  /*1160*/  HADD2.F32 R141, -RZ, R122.H0_H0 ;  /* 0x2000007aff8d7230 */ /* 0x000fc40000004100 */
[C---:B------:R-:W-:Y:S01]  /*1170*/  FMUL.FTZ R132, R145.reuse, R132 ;  /* 0x0000008491847220 */ /* 0x040fe20000410000 */
[----:B------:R-:W-:Y:S02]  /*1180*/  HADD2.F32 R124, -RZ, R124.H1_H1 ;  /* 0x3000007cff7c7230 */ /* 0x000fe40000004100 */
[----:B------:R-:W-:Y:S01]  /*1190*/  FMUL.FTZ R130, R120, R121 ;  /* 0x0000007978827220 */ /* 0x000fe20000410000 */
[----:B------:R-:W-:Y:S01]  /*11a0*/  FADD.FTZ R120, -R184, R137 ;  /* 0x00000089b8787221 */ /* 0x000fe20000010100 */
[----:B------:R-:W-:Y:S02]  /*11b0*/  HADD2.F32 R133, -RZ, R100.H1_H1 ;  /* 0x30000064ff857230 */ /* 0x000fe40000004100 */
[----:B------:R-:W-:Y:S01]  /*11c0*/  FADD.FTZ R52, R52, R121 ;  /* 0x0000007934347221 */ /* 0x000fe20000010000 */
[--C-:B------:R-:W-:Y:S02]  /*11d0*/  HADD2.F32 R191, -RZ, R123.reuse.H0_H0 ;  /* 0x2000007bffbf7230 */ /* 0x100fe40000004100 */
[----:B------:R-:W-:Y:S01]  /*11e0*/  FMUL.FTZ R135, R145, R120 ;  /* 0x0000007891877220 */ /* 0x000fe20000410000 */
[----:B------:R-:W-:Y:S01]  /*11f0*/  FADD.FTZ R120, -R184, R141 ;  /* 0x0000008db8787221 */ /* 0x000fe20000010100 */
[----:B------:R-:W-:-:S02]  /*1200*/  HADD2.F32 R193, -RZ, R123.H1_H1 ;  /* 0x3000007bffc17230 */ /* 0x000fc40000004100 */
[----:B------:R-:W-:Y:S01]  /*1210*/  FFMA.FTZ R76, R131, R121, R76 ;  /* 0x00000079834c7223 */ /* 0x000fe2000001004c */
[--C-:B------:R-:W-:Y:S02]  /*1220*/  HADD2.F32 R123, -RZ, R125.reuse.H0_H0 ;  /* 0x2000007dff7b7230 */ /* 0x100fe40000004100 */
[----:B------:R-:W-:Y:S01]  /*1230*/  FMUL.FTZ R139, R145, R120 ;  /* 0x00000078918b7220 */ /* 0x000fe20000410000 */
[----:B------:R-:W-:Y:S01]  /*1240*/  FMUL.FTZ R133, R133, R124 ;  /* 0x0000007c85857220 */ /* 0x000fe20000410000 */
[----:B------:R-:W-:Y:S01]  /*1250*/  FADD.FTZ R120, R187, R130 ;  /* 0x00000082bb787221 */ /* 0x000fe20000010000 */
[----:B------:R-:W-:Y:S01]  /*1260*/  FFMA.FTZ R121, R131, R130, R188 ;  /* 0x0000008283797223 */ /* 0x000fe200000100bc */
[----:B------:R-:W-:Y:S02]  /*1270*/  HADD2.F32 R143, -RZ, R122.H1_H1 ;  /* 0x3000007aff8f7230 */ /* 0x000fe40000004100 */
[----:B------:R-:W-:Y:S01]  /*1280*/  FMUL.FTZ R134, R134, R123 ;  /* 0x0000007b86867220 */ /* 0x000fe20000410000 */
[----:B------:R-:W-:-:S02]  /*1290*/  HADD2.F32 R122, -RZ, R125.H1_H1 ;  /* 0x3000007dff7a7230 */ /* 0x000fc40000004100 */
[----:B------:R-:W-:Y:S01]  /*12a0*/  FADD.FTZ R54, R54, R123 ;  /* 0x0000007b36367221 */ /* 0x000fe20000010000 */
[----:B------:R-:W-:Y:S02]  /*12b0*/  HADD2.F32 R137, -RZ, R101.H1_H1 ;  /* 0x30000065ff897230 */ /* 0x000fe40000004100 */
[----:B------:R-:W-:Y:S01]  /*12c0*/  FFMA.FTZ R78, R135, R123, R78 ;  /* 0x0000007b874e7223 */ /* 0x000fe2000001004e */
[----:B------:R-:W-:Y:S01]  /*12d0*/  FMUL.FTZ R136, R145, R136 ;  /* 0x0000008891887220 */ /* 0x000fe20000410000 */
[----:B------:R-:W-:Y:S01]  /*12e0*/  FADD.FTZ R123, R120, R133 ;  /* 0x00000085787b7221 */ /* 0x000fe20000010000 */
[----:B------:R-:W-:Y:S01]  /*12f0*/  FFMA.FTZ R120, R132, R133, R121 ;  /* 0x0000008584787223 */ /* 0x000fe20000010079 */
[--C-:B------:R-:W-:Y:S02]  /*1300*/  HADD2.F32 R125, -RZ, R126.reuse.H0_H0 ;  /* 0x2000007eff7d7230 */ /* 0x100fe40000004100 */
[-C--:B------:R-:W-:Y:S01]  /*1310*/  FMUL.FTZ R137, R137, R122.reuse ;  /* 0x0000007a89897220 */ /* 0x080fe20000410000 */
[----:B------:R-:W-:Y:S01]  /*1320*/  FADD.FTZ R55, R55, R122 ;  /* 0x0000007a37377221 */ /* 0x000fe20000010000 */
[----:B------:R-:W-:Y:S01]  /*1330*/  FFMA.FTZ R79, R136, R122, R79 ;  /* 0x0000007a884f7223 */ /* 0x000fe2000001004f */
[----:B------:R-:W-:Y:S01]  /*1340*/  FADD.FTZ R122, R123, R134 ;  /* 0x000000867b7a7221 */ /* 0x000fe20000010000 */
[----:B------:R-:W-:Y:S01]  /*1350*/  FFMA.FTZ R121, R135, R134, R120 ;  /* 0x0000008687797223 */ /* 0x000fe20000010078 */
[----:B------:R-:W-:-:S02]  /*1360*/  HADD2.F32 R126, -RZ, R126.H1_H1 ;  /* 0x3000007eff7e7230 */ /* 0x000fc40000004100 */
[----:B------:R-:W-:Y:S01]  /*1370*/  FADD.FTZ R140, -R184, R143 ;  /* 0x0000008fb88c7221 */ /* 0x000fe20000010100 */
[----:B------:R-:W-:Y:S02]  /*1380*/  HADD2.F32 R141, -RZ, R102.H1_H1 ;  /* 0x30000066ff8d7230 */ /* 0x000fe40000004100 */
[----:B------:R-:W-:Y:S01]  /*1390*/  FMUL.FTZ R138, R138, R125 ;  /* 0x0000007d8a8a7220 */ /* 0x000fe20000410000 */
[----:B------:R-:W-:Y:S01]  /*13a0*/  FADD.FTZ R123, R122, R137 ;  /* 0x000000897a7b7221 */ /* 0x000fe20000010000 */
[----:B------:R-:W-:Y:S01]  /*13b0*/  FFMA.FTZ R120, R136, R137, R121 ;  /* 0x0000008988787223 */ /* 0x000fe20000010079 */
[--C-:B------:R-:W-:Y:S02]  /*13c0*/  HADD2.F32 R189, -RZ, R127.reuse.H0_H0 ;  /* 0x2000007fffbd7230 */ /* 0x100fe40000004100 */
[----:B------:R-:W-:Y:S01]  /*13d0*/  FADD.FTZ R53, R53, R124 ;  /* 0x0000007c35357221 */ /* 0x000fe20000010000 */
[----:B------:R-:W-:Y:S01]  /*13e0*/  FFMA.FTZ R77, R132, R124, R77 ;  /* 0x0000007c844d7223 */ /* 0x000fe2000001004d */
[----:B------:R-:W-:Y:S01]  /*13f0*/  FMUL.FTZ R140, R145, R140 ;  /* 0x0000008c918c7220 */ /* 0x000fe20000410000 */
[----:B------:R-:W-:Y:S01]  /*1400*/  FMUL.FTZ R141, R141, R126 ;  /* 0x0000007e8d8d7220 */ /* 0x000fe20000410000 */
[----:B------:R-:W-:Y:S01]  /*1410*/  FADD.FTZ R124, -R184, R191 ;  /* 0x000000bfb87c7221 */ /* 0x000fe20000010100 */
[----:B------:R-:W-:Y:S01]  /*1420*/  FADD.FTZ R122, R123, R138 ;  /* 0x0000008a7b7a7221 */ /* 0x000fe20000010000 */
[----:B------:R-:W-:Y:S01]  /*1430*/  FFMA.FTZ R121, R139, R138, R120 ;  /* 0x0000008a8b797223 */ /* 0x000fe20000010078 */
[----:B------:R-:W-:-:S02]  /*1440*/  HADD2.F32 R127, -RZ, R127.H1_H1 ;  /* 0x3000007fff7f7230 */ /* 0x000fc40000004100 */
[----:B------:R-:W-:Y:S01]  /*1450*/  FMUL.FTZ R142, R142, R189 ;  /* 0x000000bd8e8e7220 */ /* 0x000fe20000410000 */
[C---:B------:R-:W-:Y:S01]  /*1460*/  FMUL.FTZ R143, R145.reuse, R124 ;  /* 0x0000007c918f7220 */ /* 0x040fe20000410000 */
        /* <DEDUP_REMOVED lines=17> */
.L_x_1189:
[----:B------:R-:W-:Y:S05]  /*1580*/  BSYNC.RECONVERGENT B1 ;  /* 0x0000000000017941 */ /* 0x000fea0003800200 */
.L_x_1188:
        /* <DEDUP_REMOVED lines=12> */
[----:B------:R0:W5:Y:S02]  /*1650*/  @P0 LDG.E.128 R4, desc[UR10][R148.64] ;  /* 0x0000000a94040981 */ /* 0x000164000c1e1d00 */
[--C-:B0-----:R-:W-:Y:S02]  /*1660*/  HADD2.F32 R148, -RZ, R92.reuse.H0_H0 ;  /* 0x2000005cff947230 */ /* 0x101fe40000004100 */
[----:B------:R-:W-:Y:S02]  /*1670*/  HADD2.F32 R149, -RZ, R92.H1_H1 ;  /* 0x3000005cff957230 */ /* 0x000fe40000004100 */
[----:B--2---:R-:W-:Y:S02]  /*1680*/  HADD2.F32 R147, -RZ, R120.H0_H0 ;  /* 0x20000078ff937230 */ /* 0x004fe40000004100 */
[--C-:B------:R-:W-:Y:S02]  /*1690*/  HADD2.F32 R157, -RZ, R121.reuse.H0_H0 ;  /* 0x20000079ff9d7230 */ /* 0x100fe40000004100 */
[----:B------:R-:W-:-:S02]  /*16a0*/  HADD2.F32 R121, -RZ, R121.H1_H1 ;  /* 0x30000079ff797230 */ /* 0x000fc40000004100 */
[--C-:B------:R-:W-:Y:S02]  /*16b0*/  HADD2.F32 R163, -RZ, R123.reuse.H0_H0 ;  /* 0x2000007bffa37230 */ /* 0x100fe40000004100 */
[----:B------:R-:W-:Y:S02]  /*16c0*/  HADD2.F32 R123, -RZ, R123.H1_H1 ;  /* 0x3000007bff7b7230 */ /* 0x000fe40000004100 */
[C---:B------:R-:W-:Y:S01]  /*16d0*/  FADD.FTZ R158, -R184.reuse, R121 ;  /* 0x00000079b89e7221 */ /* 0x040fe20000010100 */
[----:B------:R-:W-:Y:S02]  /*16e0*/  HADD2.F32 R151, -RZ, R120.H1_H1 ;  /* 0x30000078ff977230 */ /* 0x000fe40000004100 */
[C---:B------:R-:W-:Y:S01]  /*16f0*/  FADD.FTZ R120, -R184.reuse, R147 ;  /* 0x00000093b8787221 */ /* 0x040fe20000010100 */
[--C-:B------:R-:W-:Y:S02]  /*1700*/  HADD2.F32 R159, -RZ, R122.reuse.H0_H0 ;  /* 0x2000007aff9f7230 */ /* 0x100fe40000004100 */
[----:B------:R-:W-:Y:S01]  /*1710*/  FADD.FTZ R186, -R184, R123 ;  /* 0x0000007bb8ba7221 */ /* 0x000fe20000010100 */
[----:B------:R-:W-:-:S02]  /*1720*/  HADD2.F32 R161, -RZ, R122.H1_H1 ;  /* 0x3000007affa17230 */ /* 0x000fc40000004100 */
[----:B------:R-:W-:Y:S01]  /*1730*/  FADD.FTZ R122, -R184, R157 ;  /* 0x0000009db87a7221 */ /* 0x000fe20000010100 */
[----:B---3--:R-:W-:Y:S02]  /*1740*/  HADD2.F32 R121, -RZ, R124.H0_H0 ;  /* 0x2000007cff797230 */ /* 0x008fe40000004100 */
[C---:B-----5:R-:W-:Y:S01]  /*1750*/  FMUL.FTZ R147, R145.reuse, R120 ;  /* 0x0000007891937220 */ /* 0x060fe20000410000 */
[--C-:B------:R-:W-:Y:S02]  /*1760*/  HADD2.F32 R123, -RZ, R125.reuse.H0_H0 ;  /* 0x2000007dff7b7230 */ /* 0x100fe40000004100 */
[----:B------:R-:W-:Y:S01]  /*1770*/  FMUL.FTZ R158, R145, R158 ;  /* 0x0000009e919e7220 */ /* 0x000fe20000410000 */
[----:B------:R-:W-:Y:S02]  /*1780*/  HADD2.F32 R160, -RZ, R125.H1_H1 ;  /* 0x3000007dffa07230 */ /* 0x000fe40000004100 */
[----:B------:R-:W-:Y:S01]  /*1790*/  FMUL.FTZ R148, R148, R121 ;  /* 0x0000007994947220 */ /* 0x000fe20000410000 */
[----:B------:R-:W-:-:S02]  /*17a0*/  HADD2.F32 R157, -RZ, R93.H1_H1 ;  /* 0x3000005dff9d7230 */ /* 0x000fc40000004100 */
[----:B------:R-:W-:Y:S01]  /*17b0*/  FADD.FTZ R150, -R184, R151 ;  /* 0x00000097b8967221 */ /* 0x000fe20000010100 */
[----:B------:R-:W-:Y:S02]  /*17c0*/  HADD2.F32 R125, -RZ, R126.H0_H0 ;  /* 0x2000007eff7d7230 */ /* 0x000fe40000004100 */
[----:B------:R-:W-:Y:S01]  /*17d0*/  FADD.FTZ R47, R47, R160 ;  /* 0x000000a02f2f7221 */ /* 0x000fe20000010000 */
[----:B------:R-:W-:Y:S02]  /*17e0*/  HADD2.F32 R120, -RZ, R94.H0_H0 ;  /* 0x2000005eff787230 */ /* 0x000fe40000004100 */
[-C--:B------:R-:W-:Y:S01]  /*17f0*/  FMUL.FTZ R157, R157, R160.reuse ;  /* 0x000000a09d9d7220 */ /* 0x080fe20000410000 */
[----:B------:R-:W-:Y:S02]  /*1800*/  HADD2.F32 R124, -RZ, R124.H1_H1 ;  /* 0x3000007cff7c7230 */ /* 0x000fe40000004100 */
[----:B------:R-:W-:Y:S01]  /*1810*/  FFMA.FTZ R71, R158, R160, R71 ;  /* 0x000000a09e477223 */ /* 0x000fe20000010047 */
[----:B------:R-:W-:Y:S01]  /*1820*/  FMUL.FTZ R151, R145, R122 ;  /* 0x0000007a91977220 */ /* 0x000fe20000410000 */
[----:B------:R-:W-:Y:S01]  /*1830*/  FMUL.FTZ R160, R120, R125 ;  /* 0x0000007d78a07220 */ /* 0x000fe20000410000 */
[----:B------:R-:W-:Y:S01]  /*1840*/  FADD.FTZ R44, R44, R121 ;  /* 0x000000792c2c7221 */ /* 0x000fe20000010000 */
[----:B------:R-:W-:Y:S01]  /*1850*/  FFMA.FTZ R68, R147, R121, R68 ;  /* 0x0000007993447223 */ /* 0x000fe20000010044 */
[----:B------:R-:W-:Y:S01]  /*1860*/  FMUL.FTZ R149, R149, R124 ;  /* 0x0000007c95957220 */ /* 0x000fe20000410000 */
[----:B------:R-:W-:Y:S01]  /*1870*/  FADD.FTZ R120, R187, R148 ;  /* 0x00000094bb787221 */ /* 0x000fe20000010000 */
[----:B------:R-:W-:Y:S01]  /*1880*/  FMUL.FTZ R150, R145, R150 ;  /* 0x0000009691967220 */ /* 0x000fe20000410000 */
[----:B------:R-:W-:Y:S01]  /*1890*/  FFMA.FTZ R121, R147, R148, R188 ;  /* 0x0000009493797223 */ /* 0x000fe200000100bc */
[-C--:B------:R-:W-:Y:S01]  /*18a0*/  FMUL.FTZ R156, R156, R123.reuse ;  /* 0x0000007b9c9c7220 */ /* 0x080fe20000410000 */
[----:B------:R-:W-:Y:S01]  /*18b0*/  FADD.FTZ R46, R46, R123 ;  /* 0x0000007b2e2e7221 */ /* 0x000fe20000010000 */
[----:B------:R-:W-:Y:S01]  /*18c0*/  FFMA.FTZ R70, R151, R123, R70 ;  /* 0x0000007b97467223 */ /* 0x000fe20000010046 */
[----:B------:R-:W-:Y:S01]  /*18d0*/  FADD.FTZ R123, R120, R149 ;  /* 0x00000095787b7221 */ /* 0x000fe20000010000 */
[----:B------:R-:W-:Y:S01]  /*18e0*/  FFMA.FTZ R120, R150, R149, R121 ;  /* 0x0000009596787223 */ /* 0x000fe20000010079 */
[C---:B------:R-:W-:Y:S01]  /*18f0*/  FADD.FTZ R162, -R184.reuse, R159 ;  /* 0x0000009fb8a27221 */ /* 0x040fe20000010100 */
[----:B------:R-:W-:Y:S01]  /*1900*/  FADD.FTZ R164, -R184, R161 ;  /* 0x000000a1b8a47221 */ /* 0x000fe20000010100 */
[----:B------:R-:W-:Y:S01]  /*1910*/  FADD.FTZ R122, R123, R156 ;  /* 0x0000009c7b7a7221 */ /* 0x000fe20000010000 */
[----:B------:R-:W-:Y:S01]  /*1920*/  FFMA.FTZ R121, R151, R156, R120 ;  /* 0x0000009c97797223 */ /* 0x000fe20000010078 */
[----:B------:R-:W-:-:S02]  /*1930*/  HADD2.F32 R126, -RZ, R126.H1_H1 ;  /* 0x3000007eff7e7230 */ /* 0x000fc40000004100 */
[----:B------:R-:W-:Y:S01]  /*1940*/  FMUL.FTZ R159, R145, R162 ;  /* 0x000000a2919f7220 */ /* 0x000fe20000410000 */
[----:B------:R-:W-:Y:S02]  /*1950*/  HADD2.F32 R161, -RZ, R94.H1_H1 ;  /* 0x3000005effa17230 */ /* 0x000fe40000004100 */
[----:B------:R-:W-:Y:S01]  /*1960*/  FADD.FTZ R123, R122, R157 ;  /* 0x0000009d7a7b7221 */ /* 0x000fe20000010000 */
[----:B------:R-:W-:Y:S01]  /*1970*/  FFMA.FTZ R120, R158, R157, R121 ;  /* 0x0000009d9e787223 */ /* 0x000fe20000010079 */
[----:B------:R-:W-:Y:S01]  /*1980*/  FADD.FTZ R166, -R184, R163 ;  /* 0x000000a3b8a67221 */ /* 0x000fe20000010100 */
[----:B------:R-:W-:Y:S02]  /*1990*/  HADD2.F32 R184, -RZ, R127.H0_H0 ;  /* 0x2000007fffb87230 */ /* 0x000fe40000004100 */
[----:B------:R-:W-:Y:S01]  /*19a0*/  FMUL.FTZ R161, R161, R126 ;  /* 0x0000007ea1a17220 */ /* 0x000fe20000410000 */
[----:B------:R-:W-:Y:S02]  /*19b0*/  HADD2.F32 R163, -RZ, R95.H0_H0 ;  /* 0x2000005fffa37230 */ /* 0x000fe40000004100 */
[----:B------:R-:W-:Y:S01]  /*19c0*/  FMUL.FTZ R162, R145, R164 ;  /* 0x000000a491a27220 */ /* 0x000fe20000410000 */
[----:B------:R-:W-:Y:S01]  /*19d0*/  FADD.FTZ R122, R123, R160 ;  /* 0x000000a07b7a7221 */ /* 0x000fe20000010000 */
[----:B------:R-:W-:Y:S01]  /*19e0*/  FFMA.FTZ R121, R159, R160, R120 ;  /* 0x000000a09f797223 */ /* 0x000fe20000010078 */
[----:B------:R-:W-:-:S02]  /*19f0*/  HADD2.F32 R127, -RZ, R127.H1_H1 ;  /* 0x3000007fff7f7230 */ /* 0x000fc40000004100 */
[----:B------:R-:W-:Y:S01]  /*1a00*/  FMUL.FTZ R163, R163, R184 ;  /* 0x000000b8a3a37220 */ /* 0x000fe20000410000 */
[----:B------:R-:W-:Y:S02]  /*1a10*/  HADD2.F32 R164, -RZ, R95.H1_H1 ;  /* 0x3000005fffa47230 */ /* 0x000fe40000004100 */
[C---:B------:R-:W-:Y:S01]  /*1a20*/  FMUL.FTZ R165, R145.reuse, R166 ;  /* 0x000000a691a57220 */ /* 0x040fe20000410000 */
        /* <DEDUP_REMOVED lines=19> */
.L_x_1185:
        /* <DEDUP_REMOVED lines=23> */
.L_x_1190:
[----:B----4-:R-:W-:Y:S05]  /*1cd0*/  BSYNC.RECONVERGENT B0 ;  /* 0x0000000000007941 */ /* 0x010fea0003800200 */
.L_x_1184:
        /* <DEDUP_REMOVED lines=32> */
.L_x_1192:
[----:B------:R-:W-:Y:S05]  /*1ee0*/  BSYNC.RECONVERGENT B0 ;  /* 0x0000000000007941 */ /* 0x000fea0003800200 */
.L_x_1191:
        /* <DEDUP_REMOVED lines=19> */
[----:B------:R-:W-:Y:S01]  /*2020*/  @P2 SHF.R.S32.HI R122, RZ, 0x1f, R185 ;  /* 0x0000001fff7a2819 */ /* 0x000fe200000114b9 */
[----:B------:R-:W-:Y:S02]  /*2030*/  FADD.FTZ R120, R123, R120 ;  /* 0x000000787b787221 */ /* 0x000fe40000010000 */
[----:B-1----:R-:W-:Y:S01]  /*2040*/  FADD.FTZ R181, R181, R124 ;  /* 0x0000007cb5b57221 */ /* 0x002fe20000010000 */
[----:B------:R-:W-:Y:S01]  /*2050*/  @P2 LEA.HI R185, R122, R185, RZ, 0x3 ;  /* 0x000000b97ab92211 */ /* 0x000fe200078f18ff */
[----:B------:R-:W-:Y:S02]  /*2060*/  FADD.FTZ R120, R120, R125 ;  /* 0x0000007d78787221 */ /* 0x000fe40000010000 */
[----:B------:R-:W-:Y:S02]  /*2070*/  FADD.FTZ R122, R126, R181 ;  /* 0x000000b57e7a7221 */ /* 0x000fe40000010000 */
[----:B------:R-:W-:Y:S01]  /*2080*/  FADD.FTZ R121, R127, R120 ;  /* 0x000000787f797221 */ /* 0x000fe20000010000 */
[----:B------:R-:W-:-:S02]  /*2090*/  HFMA2 R120, -RZ, RZ, 0, 0 ;  /* 0x00000000ff787431 */ /* 0x000fc400000001ff */
[----:B------:R-:W-:Y:S01]  /*20a0*/  FMUL.FTZ R122, R122, UR14 ;  /* 0x0000000e7a7a7c20 */ /* 0x000fe20008410000 */
[----:B------:R-:W-:Y:S01]  /*20b0*/  @P2 LEA.HI.SX32 R120, R185, R184, 0x1d ;  /* 0x000000b8b9782211 */ /* 0x000fe200078feaff */
[----:B------:R-:W-:-:S03]  /*20c0*/  FMUL.FTZ R121, R121, UR14 ;  /* 0x0000000e79797c20 */ /* 0x000fc60008410000 */
        /* <DEDUP_REMOVED lines=8> */
.L_x_1195:
        /* <DEDUP_REMOVED lines=8> */
[----:B------:R-:W-:Y:S01]  /*21d0*/  ISETP.GT.AND P0, PT, R128, RZ, PT ;  /* 0x000000ff8000720c */ /* 0x000fe20003f04270 */
[----:B------:R-:W-:Y:S02]  /*21e0*/  HADD2.F32 R126, -RZ, R104.H0_H0 ;  /* 0x20000068ff7e7230 */ /* 0x000fe40000004100 */
[----:B------:R-:W-:-:S04]  /*21f0*/  FADD.FTZ R124, R168, -R123 ;  /* 0x8000007ba87c7221 */ /* 0x000fc80000010000 */
[----:B------:R-:W-:-:S05]  /*2200*/  FMUL.FTZ R124, R145, R124 ;  /* 0x0000007c917c7220 */ /* 0x000fca0000410000 */
[----:B------:R-:W-:-:S05]  /*2210*/  FSEL R124, R124, RZ, P0 ;  /* 0x000000ff7c7c7208 */ /* 0x000fca0000000000 */
[----:B------:R-:W-:Y:S01]  /*2220*/  FMUL.FTZ R123, R124, UR15 ;  /* 0x0000000f7c7b7c20 */ /* 0x000fe20008410000 */
[----:B-----5:R-:W-:-:S03]  /*2230*/  HADD2.F32 R124, -RZ, R108.H0_H0 ;  /* 0x2000006cff7c7230 */ /* 0x020fc60000004100 */
[C---:B------:R-:W-:Y:S02]  /*2240*/  FMUL.FTZ R126, R123.reuse, R126 ;  /* 0x0000007e7b7e7220 */ /* 0x040fe40000410000 */
[----:B------:R-:W-:-:S03]  /*2250*/  FFMA.FTZ R36, R123, R124, R36 ;  /* 0x0000007c7b247223 */ /* 0x000fc60000010024 */
[----:B------:R-:W-:-:S04]  /*2260*/  F2FP.F16.F32.PACK_AB R126, RZ, R126 ;  /* 0x0000007eff7e723e */ /* 0x000fc800000000ff */
[----:B------:R-:W-:-:S07]  /*2270*/  PRMT R112, R126, 0x7610, R112 ;  /* 0x000076107e707816 */ /* 0x000fce0000000070 */
.L_x_1198:
[----:B------:R-:W-:Y:S05]  /*2280*/  @!P2 BRA `(.L_x_1199) ;  /* 0x000000000030a947 */ /* 0x000fea0003800000 */
[----:B------:R-:W-:Y:S01]  /*2290*/  FFMA.FTZ R124, R170, R121, R122 ;  /* 0x00000079aa7c7223 */ /* 0x000fe2000001007a */
[----:B------:R-:W-:Y:S01]  /*22a0*/  ISETP.GT.AND P0, PT, R128, RZ, PT ;  /* 0x000000ff8000720c */ /* 0x000fe20003f04270 */
[----:B------:R-:W-:Y:S02]  /*22b0*/  HADD2.F32 R125, -RZ, R104.H1_H1 ;  /* 0x30000068ff7d7230 */ /* 0x000fe40000004100 */
[----:B------:R-:W-:Y:S01]  /*22c0*/  FADD.FTZ R124, R167, -R124 ;  /* 0x8000007ca77c7221 */ /* 0x000fe20000010000 */
[----:B-----5:R-:W-:-:S03]  /*22d0*/  HADD2.F32 R123, -RZ, R108.H1_H1 ;  /* 0x3000006cff7b7230 */ /* 0x020fc60000004100 */
[----:B------:R-:W-:-:S05]  /*22e0*/  FMUL.FTZ R124, R145, R124 ;  /* 0x0000007c917c7220 */ /* 0x000fca0000410000 */
[----:B------:R-:W-:-:S05]  /*22f0*/  FSEL R124, R124, RZ, P0 ;  /* 0x000000ff7c7c7208 */ /* 0x000fca0000000000 */
[----:B------:R-:W-:-:S04]  /*2300*/  FMUL.FTZ R124, R124, UR15 ;  /* 0x0000000f7c7c7c20 */ /* 0x000fc80008410000 */
[C---:B------:R-:W-:Y:S01]  /*2310*/  FMUL.FTZ R125, R124.reuse, R125 ;  /* 0x0000007d7c7d7220 */ /* 0x040fe20000410000 */
[----:B------:R-:W-:-:S04]  /*2320*/  FFMA.FTZ R37, R124, R123, R37 ;  /* 0x0000007b7c257223 */ /* 0x000fc80000010025 */
[----:B------:R-:W-:-:S04]  /*2330*/  F2FP.F16.F32.PACK_AB R125, RZ, R125 ;  /* 0x0000007dff7d723e */ /* 0x000fc800000000ff */
[----:B------:R-:W-:-:S07]  /*2340*/  PRMT R112, R112, 0x5410, R125 ;  /* 0x0000541070707816 */ /* 0x000fce000000007d */
.L_x_1199:
        /* <DEDUP_REMOVED lines=13> */
.L_x_1200:
        /* <DEDUP_REMOVED lines=13> */
.L_x_1201:
        /* <DEDUP_REMOVED lines=13> */
.L_x_1202:
        /* <DEDUP_REMOVED lines=13> */
.L_x_1203:
        /* <DEDUP_REMOVED lines=13> */
.L_x_1204:
[----:B------:R-:W-:Y:S05]  /*2760*/  @!P2 BRA `(.L_x_1205) ;  /* 0x00000014002ca947 */ /* 0x000fea0003800000 */
[----:B------:R-:W-:Y:S01]  /*2770*/  FFMA.FTZ R123, R182, R121, R122 ;  /* 0x00000079b67b7223 */ /* 0x000fe2000001007a */
[----:B------:R-:W-:-:S03]  /*2780*/  ISETP.GT.AND P0, PT, R128, RZ, PT ;  /* 0x000000ff8000720c */ /* 0x000fc60003f04270 */
[----:B------:R-:W-:Y:S01]  /*2790*/  FADD.FTZ R124, R180, -R123 ;  /* 0x8000007bb47c7221 */ /* 0x000fe20000010000 */
[----:B------:R-:W-:-:S03]  /*27a0*/  HADD2.F32 R123, -RZ, R107.H1_H1 ;  /* 0x3000006bff7b7230 */ /* 0x000fc60000004100 */
[----:B------:R-:W-:-:S05]  /*27b0*/  FMUL.FTZ R124, R145, R124 ;  /* 0x0000007c917c7220 */ /* 0x000fca0000410000 */
[----:B------:R-:W-:-:S05]  /*27c0*/  FSEL R124, R124, RZ, P0 ;  /* 0x000000ff7c7c7208 */ /* 0x000fca0000000000 */
[----:B------:R-:W-:-:S04]  /*27d0*/  FMUL.FTZ R124, R124, UR15 ;  /* 0x0000000f7c7c7c20 */ /* 0x000fc80008410000 */
[----:B------:R-:W-:Y:S01]  /*27e0*/  FMUL.FTZ R125, R124, R123 ;  /* 0x0000007b7c7d7220 */ /* 0x000fe20000410000 */
[----:B-----5:R-:W-:-:S04]  /*27f0*/  HADD2.F32 R123, -RZ, R111.H1_H1 ;  /* 0x3000006fff7b7230 */ /* 0x020fc80000004100 */
[----:B------:R-:W-:Y:S01]  /*2800*/  F2FP.F16.F32.PACK_AB R125, RZ, R125 ;  /* 0x0000007dff7d723e */ /* 0x000fe200000000ff */
[----:B------:R-:W-:-:S03]  /*2810*/  FFMA.FTZ R35, R124, R123, R35 ;  /* 0x0000007b7c237223 */ /* 0x000fc60000010023 */
[----:B------:R-:W-:Y:S01]  /*2820*/  PRMT R115, R115, 0x5410, R125 ;  /* 0x0000541073737816 */ /* 0x000fe2000000007d */
[----:B------:R-:W-:Y:S06]  /*2830*/  BRA `(.L_x_1205) ;  /* 0x0000001000f87947 */ /* 0x000fec0003800000 */
.L_x_1197:
[-CC-:B------:R-:W-:Y:S01]  /*2840*/  FFMA.FTZ R117, R3, R121.reuse, R122.reuse ;  /* 0x0000007903757223 */ /* 0x180fe2000001007a */
[-CC-:B------:R-:W-:Y:S01]  /*2850*/  FFMA.FTZ R118, R170, R121.reuse, R122.reuse ;  /* 0x00000079aa767223 */ /* 0x180fe2000001007a */
[----:B------:R-:W-:Y:S02]  /*2860*/  ISETP.GT.AND P0, PT, R128, RZ, PT ;  /* 0x000000ff8000720c */ /* 0x000fe40003f04270 */
[----:B------:R-:W-:Y:S01]  /*2870*/  FADD.FTZ R116, R168, -R117 ;  /* 0x80000075a8747221 */ /* 0x000fe20000010000 */
[----:B------:R-:W-:Y:S01]  /*2880*/  FFMA.FTZ R117, R169, R121, R122 ;  /* 0x00000079a9757223 */ /* 0x000fe2000001007a */
[----:B------:R-:W-:Y:S02]  /*2890*/  FADD.FTZ R118, R167, -R118 ;  /* 0x80000076a7767221 */ /* 0x000fe40000010000 */
[C---:B------:R-:W-:Y:S01]  /*28a0*/  FMUL.FTZ R116, R145.reuse, R116 ;  /* 0x0000007491747220 */ /* 0x040fe20000410000 */
[----:B------:R-:W-:Y:S01]  /*28b0*/  FADD.FTZ R124, R172, -R117 ;  /* 0x80000075ac7c7221 */ /* 0x000fe20000010000 */
[----:B------:R-:W-:-:S03]  /*28c0*/  FMUL.FTZ R118, R145, R118 ;  /* 0x0000007691767220 */ /* 0x000fc60000410000 */
[----:B------:R-:W-:Y:S01]  /*28d0*/  FSEL R119, R116, RZ, P0 ;  /* 0x000000ff74777208 */ /* 0x000fe20000000000 */
[----:B------:R-:W-:Y:S06]  /*28e0*/  @!P2 BRA `(.L_x_1206) ;  /* 0x00000000001ca947 */ /* 0x000fec0003800000 */
[----:B------:R-:W-:Y:S02]  /*28f0*/  HADD2.F32 R116, -RZ, R104.H0_H0 ;  /* 0x20000068ff747230 */ /* 0x000fe40000004100 */
[----:B------:R-:W-:Y:S01]  /*2900*/  FMUL.FTZ R117, R119, UR15 ;  /* 0x0000000f77757c20 */ /* 0x000fe20008410000 */
[----:B-----5:R-:W-:-:S03]  /*2910*/  HADD2.F32 R123, -RZ, R108.H0_H0 ;  /* 0x2000006cff7b7230 */ /* 0x020fc60000004100 */
[-C--:B------:R-:W-:Y:S02]  /*2920*/  FMUL.FTZ R116, R116, R117.reuse ;  /* 0x0000007574747220 */ /* 0x080fe40000410000 */
[----:B------:R-:W-:-:S03]  /*2930*/  FFMA.FTZ R36, R123, R117, R36 ;  /* 0x000000757b247223 */ /* 0x000fc60000010024 */
[----:B------:R-:W-:-:S04]  /*2940*/  F2FP.F16.F32.PACK_AB R116, RZ, R116 ;  /* 0x00000074ff74723e */ /* 0x000fc800000000ff */
[----:B------:R-:W-:-:S07]  /*2950*/  PRMT R112, R116, 0x7610, R112 ;  /* 0x0000761074707816 */ /* 0x000fce0000000070 */
.L_x_1206:
[----:B------:R-:W-:Y:S01]  /*2960*/  F2FP.F16.F32.PACK_AB R123, RZ, R119 ;  /* 0x00000077ff7b723e */ /* 0x000fe200000000ff */
[----:B------:R-:W-:Y:S01]  /*2970*/  FFMA.FTZ R186, R174, R121, R122 ;  /* 0x00000079aeba7223 */ /* 0x000fe2000001007a */
[----:B------:R-:W-:Y:S01]  /*2980*/  FMUL.FTZ R124, R145, R124 ;  /* 0x0000007c917c7220 */ /* 0x000fe20000410000 */
[----:B------:R-:W-:Y:S01]  /*2990*/  FSEL R118, R118, RZ, P0 ;  /* 0x000000ff76767208 */ /* 0x000fe20000000000 */
[----:B------:R-:W-:Y:S06]  /*29a0*/  @!P2 BRA `(.L_x_1207) ;  /* 0x00000000001ca947 */ /* 0x000fec0003800000 */
[----:B------:R-:W-:Y:S02]  /*29b0*/  HADD2.F32 R117, -RZ, R104.H1_H1 ;  /* 0x30000068ff757230 */ /* 0x000fe40000004100 */
[----:B------:R-:W-:Y:S01]  /*29c0*/  FMUL.FTZ R116, R118, UR15 ;  /* 0x0000000f76747c20 */ /* 0x000fe20008410000 */
[----:B-----5:R-:W-:-:S03]  /*29d0*/  HADD2.F32 R126, -RZ, R108.H1_H1 ;  /* 0x3000006cff7e7230 */ /* 0x020fc60000004100 */
[-C--:B------:R-:W-:Y:S02]  /*29e0*/  FMUL.FTZ R117, R117, R116.reuse ;  /* 0x0000007475757220 */ /* 0x080fe40000410000 */
[----:B------:R-:W-:-:S03]  /*29f0*/  FFMA.FTZ R37, R126, R116, R37 ;  /* 0x000000747e257223 */ /* 0x000fc60000010025 */
[----:B------:R-:W-:-:S04]  /*2a00*/  F2FP.F16.F32.PACK_AB R117, RZ, R117 ;  /* 0x00000075ff75723e */ /* 0x000fc800000000ff */
[----:B------:R-:W-:-:S07]  /*2a10*/  PRMT R112, R112, 0x5410, R117 ;  /* 0x0000541070707816 */ /* 0x000fce0000000075 */
.L_x_1207:
[----:B------:R-:W-:Y:S01]  /*2a20*/  F2FP.F16.F32.PACK_AB R125, RZ, R118 ;  /* 0x00000076ff7d723e */ /* 0x000fe200000000ff */
[----:B------:R-:W-:Y:S01]  /*2a30*/  FFMA.FTZ R181, R173, R121, R122 ;  /* 0x00000079adb57223 */ /* 0x000fe2000001007a */
[----:B------:R-:W-:Y:S01]  /*2a40*/  FADD.FTZ R118, R171, -R186 ;  /* 0x800000baab767221 */ /* 0x000fe20000010000 */
        /* <DEDUP_REMOVED lines=9> */
.L_x_1208:
[----:B------:R-:W-:Y:S01]  /*2ae0*/  F2FP.F16.F32.PACK_AB R127, RZ, R124 ;  /* 0x0000007cff7f723e */ /* 0x000fe200000000ff */
        /* <DEDUP_REMOVED lines=16> */
.L_x_1209:
[----:B------:R-:W-:Y:S01]  /*2bf0*/  F2FP.F16.F32.PACK_AB R181, RZ, R118 ;  /* 0x00000076ffb5723e */ /* 0x000fe200000000ff */
[----:B------:R-:W-:Y:S01]  /*2c00*/  FADD.FTZ R118, R177, -R186 ;  /* 0x800000bab1767221 */ /* 0x000fe20000010000 */
[----:B------:R-:W-:Y:S01]  /*2c10*/  FADD.FTZ R126, R180, -R185 ;  /* 0x800000b9b47e7221 */ /* 0x000fe20000010000 */
[----:B------:R-:W-:Y:S01]  /*2c20*/  FMUL.FTZ R124, R145, R124 ;  /* 0x0000007c917c7220 */ /* 0x000fe20000410000 */
        /* <DEDUP_REMOVED lines=9> */
.L_x_1210:
[----:B------:R-:W-:Y:S01]  /*2cc0*/  F2FP.F16.F32.PACK_AB R185, RZ, R119 ;  /* 0x00000077ffb9723e */ /* 0x000fe200000000ff */
[C---:B------:R-:W-:Y:S01]  /*2cd0*/  FMUL.FTZ R118, R145.reuse, R118 ;  /* 0x0000007691767220 */ /* 0x040fe20000410000 */
        /* <DEDUP_REMOVED lines=10> */
.L_x_1211:
[----:B------:R-:W-:Y:S02]  /*2d80*/  F2FP.F16.F32.PACK_AB R124, RZ, R124 ;  /* 0x0000007cff7c723e */ /* 0x000fe400000000ff */
[----:B------:R-:W-:Y:S02]  /*2d90*/  FSEL R187, R126, RZ, P0 ;  /* 0x000000ff7ebb7208 */ /* 0x000fe40000000000 */
        /* <DEDUP_REMOVED lines=9> */
.L_x_1212:
[----:B------:R-:W-:Y:S02]  /*2e30*/  F2FP.F16.F32.PACK_AB R119, R187, R118 ;  /* 0x00000076bb77723e */ /* 0x000fe400000000ff */
[----:B------:R-:W-:Y:S02]  /*2e40*/  PRMT R118, R185, 0x5410, R124 ;  /* 0x00005410b9767816 */ /* 0x000fe4000000007c */
[----:B------:R-:W-:Y:S02]  /*2e50*/  PRMT R117, R127, 0x5410, R181 ;  /* 0x000054107f757816 */ /* 0x000fe400000000b5 */
[----:B------:R-:W-:Y:S01]  /*2e60*/  PRMT R116, R123, 0x5410, R125 ;  /* 0x000054107b747816 */ /* 0x000fe2000000007d */
[----:B------:R-:W-:Y:S06]  /*2e70*/  @!P2 BRA `(.L_x_1205) ;  /* 0x0000000c0068a947 */ /* 0x000fec0003800000 */
[----:B------:R-:W-:Y:S02]  /*2e80*/  HADD2.F32 R123, -RZ, R107.H1_H1 ;  /* 0x3000006bff7b7230 */ /* 0x000fe40000004100 */
[----:B------:R-:W-:Y:S01]  /*2e90*/  FMUL.FTZ R124, R187, UR15 ;  /* 0x0000000fbb7c7c20 */ /* 0x000fe20008410000 */
[----:B-----5:R-:W-:-:S03]  /*2ea0*/  HADD2.F32 R126, -RZ, R111.H1_H1 ;  /* 0x3000006fff7e7230 */ /* 0x020fc60000004100 */
[-C--:B------:R-:W-:Y:S02]  /*2eb0*/  FMUL.FTZ R123, R123, R124.reuse ;  /* 0x0000007c7b7b7220 */ /* 0x080fe40000410000 */
[----:B------:R-:W-:-:S03]  /*2ec0*/  FFMA.FTZ R35, R126, R124, R35 ;  /* 0x0000007c7e237223 */ /* 0x000fc60000010023 */
[----:B------:R-:W-:-:S04]  /*2ed0*/  F2FP.F16.F32.PACK_AB R123, RZ, R123 ;  /* 0x0000007bff7b723e */ /* 0x000fc800000000ff */
[----:B------:R-:W-:Y:S01]  /*2ee0*/  PRMT R115, R115, 0x5410, R123 ;  /* 0x0000541073737816 */ /* 0x000fe2000000007b */
[----:B------:R-:W-:Y:S06]  /*2ef0*/  BRA `(.L_x_1205) ;  /* 0x0000000c00487947 */ /* 0x000fec0003800000 */
.L_x_1196:
        /* <DEDUP_REMOVED lines=8> */
[----:B------:R-:W-:Y:S02]  /*2f80*/  HADD2.F32 R124, -RZ, R12.H0_H0 ;  /* 0x2000000cff7c7230 */ /* 0x000fe40000004100 */
[----:B------:R-:W-:Y:S02]  /*2f90*/  HADD2.F32 R126, -RZ, R104.H0_H0 ;  /* 0x20000068ff7e7230 */ /* 0x000fe40000004100 */
[----:B------:R-:W-:Y:S01]  /*2fa0*/  @P0 FADD.FTZ R123, R168, -R123 ;  /* 0x8000007ba87b0221 */ /* 0x000fe20000010000 */
[----:B-----5:R-:W-:-:S03]  /*2fb0*/  HADD2.F32 R125, -RZ, R108.H0_H0 ;  /* 0x2000006cff7d7230 */ /* 0x020fc60000004100 */
[----:B------:R-:W-:-:S04]  /*2fc0*/  @P0 FFMA.FTZ R124, R145, R123, R124 ;  /* 0x0000007b917c0223 */ /* 0x000fc8000001007c */
[----:B------:R-:W-:-:S04]  /*2fd0*/  FMUL.FTZ R123, R124, UR15 ;  /* 0x0000000f7c7b7c20 */ /* 0x000fc80008410000 */
[-C--:B------:R-:W-:Y:S01]  /*2fe0*/  FMUL.FTZ R124, R126, R123.reuse ;  /* 0x0000007b7e7c7220 */ /* 0x080fe20000410000 */
[----:B------:R-:W-:-:S04]  /*2ff0*/  FFMA.FTZ R36, R125, R123, R36 ;  /* 0x0000007b7d247223 */ /* 0x000fc80000010024 */
[----:B------:R-:W-:-:S04]  /*3000*/  F2FP.F16.F32.PACK_AB R124, RZ, R124 ;  /* 0x0000007cff7c723e */ /* 0x000fc800000000ff */
[----:B------:R-:W-:-:S07]  /*3010*/  PRMT R112, R124, 0x7610, R112 ;  /* 0x000076107c707816 */ /* 0x000fce0000000070 */
.L_x_1214:
[----:B------:R-:W-:Y:S05]  /*3020*/  @!P2 BRA `(.L_x_1215) ;  /* 0x00000000002ca947 */ /* 0x000fea0003800000 */
[----:B------:R-:W-:Y:S01]  /*3030*/  @P0 FFMA.FTZ R126, R170, R121, R122 ;  /* 0x00000079aa7e0223 */ /* 0x000fe2000001007a */
[----:B------:R-:W-:Y:S02]  /*3040*/  HADD2.F32 R124, -RZ, R12.H1_H1 ;  /* 0x3000000cff7c7230 */ /* 0x000fe40000004100 */
[----:B------:R-:W-:Y:S02]  /*3050*/  HADD2.F32 R123, -RZ, R104.H1_H1 ;  /* 0x30000068ff7b7230 */ /* 0x000fe40000004100 */
[----:B------:R-:W-:-:S04]  /*3060*/  @P0 FADD.FTZ R126, R167, -R126 ;  /* 0x8000007ea77e0221 */ /* 0x000fc80000010000 */
[----:B------:R-:W-:Y:S01]  /*3070*/  @P0 FFMA.FTZ R124, R145, R126, R124 ;  /* 0x0000007e917c0223 */ /* 0x000fe2000001007c */
[----:B-----5:R-:W-:-:S03]  /*3080*/  HADD2.F32 R126, -RZ, R108.H1_H1 ;  /* 0x3000006cff7e7230 */ /* 0x020fc60000004100 */
[----:B------:R-:W-:-:S04]  /*3090*/  FMUL.FTZ R124, R124, UR15 ;  /* 0x0000000f7c7c7c20 */ /* 0x000fc80008410000 */
[-C--:B------:R-:W-:Y:S01]  /*30a0*/  FMUL.FTZ R123, R123, R124.reuse ;  /* 0x0000007c7b7b7220 */ /* 0x080fe20000410000 */
[----:B------:R-:W-:-:S04]  /*30b0*/  FFMA.FTZ R37, R126, R124, R37 ;  /* 0x0000007c7e257223 */ /* 0x000fc80000010025 */
[----:B------:R-:W-:-:S04]  /*30c0*/  F2FP.F16.F32.PACK_AB R123, RZ, R123 ;  /* 0x0000007bff7b723e */ /* 0x000fc800000000ff */
[----:B------:R-:W-:-:S07]  /*30d0*/  PRMT R112, R112, 0x5410, R123 ;  /* 0x0000541070707816 */ /* 0x000fce000000007b */
.L_x_1215:
[----:B------:R-:W-:Y:S05]  /*30e0*/  @!P2 BRA `(.L_x_1216) ;  /* 0x00000000002ca947 */ /* 0x000fea0003800000 */
        /* <DEDUP_REMOVED lines=11> */
.L_x_1216:
        /* <DEDUP_REMOVED lines=12> */
.L_x_1217:
        /* <DEDUP_REMOVED lines=12> */
.L_x_1218:
        /* <DEDUP_REMOVED lines=12> */
.L_x_1219:
[----:B------:R-:W-:Y:S05]  /*33e0*/  @!P2 BRA `(.L_x_1220) ;  /* 0x00000000002ca947 */ /* 0x000fea0003800000 */
[----:B------:R-:W-:Y:S01]  /*33f0*/  @P0 FFMA.FTZ R126, R179, R121, R122 ;  /* 0x00000079b37e0223 */ /* 0x000fe2000001007a */
[----:B------:R-:W-:Y:S02]  /*3400*/  HADD2.F32 R124, -RZ, R15.H0_H0 ;  /* 0x2000000fff7c7230 */ /* 0x000fe40000004100 */
[----:B-----5:R-:W-:Y:S02]  /*3410*/  HADD2.F32 R125, -RZ, R111.H0_H0 ;  /* 0x2000006fff7d7230 */ /* 0x020fe40000004100 */
[----:B------:R-:W-:-:S04]  /*3420*/  @P0 FADD.FTZ R126, R177, -R126 ;  /* 0x8000007eb17e0221 */ /* 0x000fc80000010000 */
[----:B------:R-:W-:Y:S01]  /*3430*/  @P0 FFMA.FTZ R124, R145, R126, R124 ;  /* 0x0000007e917c0223 */ /* 0x000fe2000001007c */
[----:B------:R-:W-:-:S03]  /*3440*/  HADD2.F32 R126, -RZ, R107.H0_H0 ;  /* 0x2000006bff7e7230 */ /* 0x000fc60000004100 */
[----:B------:R-:W-:-:S04]  /*3450*/  FMUL.FTZ R123, R124, UR15 ;  /* 0x0000000f7c7b7c20 */ /* 0x000fc80008410000 */
[-C--:B------:R-:W-:Y:S01]  /*3460*/  FMUL.FTZ R124, R126, R123.reuse ;  /* 0x0000007b7e7c7220 */ /* 0x080fe20000410000 */
[----:B------:R-:W-:-:S04]  /*3470*/  FFMA.FTZ R34, R125, R123, R34 ;  /* 0x0000007b7d227223 */ /* 0x000fc80000010022 */
[----:B------:R-:W-:-:S04]  /*3480*/  F2FP.F16.F32.PACK_AB R124, RZ, R124 ;  /* 0x0000007cff7c723e */ /* 0x000fc800000000ff */
[----:B------:R-:W-:-:S07]  /*3490*/  PRMT R115, R124, 0x7610, R115 ;  /* 0x000076107c737816 */ /* 0x000fce0000000073 */
.L_x_1220:
[----:B------:R-:W-:Y:S05]  /*34a0*/  @!P2 BRA `(.L_x_1205) ;  /* 0x0000000400dca947 */ /* 0x000fea0003800000 */
[----:B------:R-:W-:Y:S01]  /*34b0*/  @P0 FFMA.FTZ R123, R182, R121, R122 ;  /* 0x00000079b67b0223 */ /* 0x000fe2000001007a */
[----:B------:R-:W-:Y:S02]  /*34c0*/  HADD2.F32 R124, -RZ, R15.H1_H1 ;  /* 0x3000000fff7c7230 */ /* 0x000fe40000004100 */
[----:B-----5:R-:W-:Y:S02]  /*34d0*/  HADD2.F32 R126, -RZ, R111.H1_H1 ;  /* 0x3000006fff7e7230 */ /* 0x020fe40000004100 */
[----:B------:R-:W-:-:S04]  /*34e0*/  @P0 FADD.FTZ R123, R180, -R123 ;  /* 0x8000007bb47b0221 */ /* 0x000fc80000010000 */
[----:B------:R-:W-:Y:S01]  /*34f0*/  @P0 FFMA.FTZ R124, R145, R123, R124 ;  /* 0x0000007b917c0223 */ /* 0x000fe2000001007c */
[----:B------:R-:W-:-:S03]  /*3500*/  HADD2.F32 R123, -RZ, R107.H1_H1 ;  /* 0x3000006bff7b7230 */ /* 0x000fc60000004100 */
[----:B------:R-:W-:-:S04]  /*3510*/  FMUL.FTZ R124, R124, UR15 ;  /* 0x0000000f7c7c7c20 */ /* 0x000fc80008410000 */
[-C--:B------:R-:W-:Y:S01]  /*3520*/  FMUL.FTZ R123, R123, R124.reuse ;  /* 0x0000007c7b7b7220 */ /* 0x080fe20000410000 */
[----:B------:R-:W-:-:S04]  /*3530*/  FFMA.FTZ R35, R126, R124, R35 ;  /* 0x0000007c7e237223 */ /* 0x000fc80000010023 */
[----:B------:R-:W-:-:S04]  /*3540*/  F2FP.F16.F32.PACK_AB R123, RZ, R123 ;  /* 0x0000007bff7b723e */ /* 0x000fc800000000ff */
[----:B------:R-:W-:Y:S01]  /*3550*/  PRMT R115, R115, 0x5410, R123 ;  /* 0x0000541073737816 */ /* 0x000fe2000000007b */
[----:B------:R-:W-:Y:S06]  /*3560*/  BRA `(.L_x_1205) ;  /* 0x0000000400ac7947 */ /* 0x000fec0003800000 */
.L_x_1213:
[----:B------:R-:W-:Y:S01]  /*3570*/  ISETP.GT.AND P0, PT, R128, RZ, PT ;  /* 0x000000ff8000720c */ /* 0x000fe20003f04270 */
[----:B------:R-:W-:Y:S01]  /*3580*/  @P3 FFMA.FTZ R117, R3, R121, R122 ;  /* 0x0000007903753223 */ /* 0x000fe2000001007a */
[--C-:B------:R-:W-:Y:S02]  /*3590*/  HADD2.F32 R116, -RZ, R12.reuse.H0_H0 ;  /* 0x2000000cff747230 */ /* 0x100fe40000004100 */
[----:B------:R-:W-:Y:S02]  /*35a0*/  HADD2.F32 R118, -RZ, R12.H1_H1 ;  /* 0x3000000cff767230 */ /* 0x000fe40000004100 */
[----:B------:R-:W-:Y:S01]  /*35b0*/  @P3 FADD.FTZ R117, R168, -R117 ;  /* 0x80000075a8753221 */ /* 0x000fe20000010000 */
[--C-:B------:R-:W-:Y:S02]  /*35c0*/  HADD2.F32 R124, -RZ, R13.reuse.H0_H0 ;  /* 0x2000000dff7c7230 */ /* 0x100fe40000004100 */
[----:B------:R-:W-:Y:S02]  /*35d0*/  HADD2.F32 R126, -RZ, R13.H1_H1 ;  /* 0x3000000dff7e7230 */ /* 0x000fe40000004100 */
[----:B------:R-:W-:Y:S01]  /*35e0*/  @P3 FFMA.FTZ R116, R145, R117, R116 ;  /* 0x0000007591743223 */ /* 0x000fe20000010074 */
[----:B------:R-:W-:-:S02]  /*35f0*/  HADD2.F32 R190, -RZ, R15.H0_H0 ;  /* 0x2000000fffbe7230 */ /* 0x000fc40000004100 */
[-CC-:B------:R-:W-:Y:S01]  /*3600*/  @P0 FFMA.FTZ R186, R170, R121.reuse, R122.reuse ;  /* 0x00000079aaba0223 */ /* 0x180fe2000001007a */
[-CC-:B------:R-:W-:Y:S01]  /*3610*/  @P0 FFMA.FTZ R188, R174, R121.reuse, R122.reuse ;  /* 0x00000079aebc0223 */ /* 0x180fe2000001007a */
[-CC-:B------:R-:W-:Y:S01]  /*3620*/  @P0 FFMA.FTZ R123, R169, R121.reuse, R122.reuse ;  /* 0x00000079a97b0223 */ /* 0x180fe2000001007a */
[-C--:B------:R-:W-:Y:S01]  /*3630*/  @P0 FFMA.FTZ R117, R173, R121.reuse, R122 ;  /* 0x00000079ad750223 */ /* 0x080fe2000001007a */
[----:B------:R-:W-:Y:S01]  /*3640*/  @P0 FADD.FTZ R119, R167, -R186 ;  /* 0x800000baa7770221 */ /* 0x000fe20000010000 */
[----:B------:R-:W-:Y:S01]  /*3650*/  @P0 FFMA.FTZ R192, R178, R121, R122 ;  /* 0x00000079b2c00223 */ /* 0x000fe2000001007a */
[----:B------:R-:W-:Y:S01]  /*3660*/  @P0 FADD.FTZ R125, R171, -R188 ;  /* 0x800000bcab7d0221 */ /* 0x000fe20000010000 */
[----:B------:R-:W-:Y:S01]  /*3670*/  @P0 FADD.FTZ R123, R172, -R123 ;  /* 0x8000007bac7b0221 */ /* 0x000fe20000010000 */
[----:B------:R-:W-:Y:S01]  /*3680*/  @P0 FFMA.FTZ R118, R145, R119, R118 ;  /* 0x0000007791760223 */ /* 0x000fe20000010076 */
[--C-:B------:R-:W-:Y:S02]  /*3690*/  HADD2.F32 R186, -RZ, R14.reuse.H0_H0 ;  /* 0x2000000effba7230 */ /* 0x100fe40000004100 */
[----:B------:R-:W-:Y:S01]  /*36a0*/  @P0 FFMA.FTZ R194, R179, R121, R122 ;  /* 0x00000079b3c20223 */ /* 0x000fe2000001007a */
[----:B------:R-:W-:-:S02]  /*36b0*/  HADD2.F32 R188, -RZ, R14.H1_H1 ;  /* 0x3000000effbc7230 */ /* 0x000fc40000004100 */
[----:B------:R-:W-:Y:S01]  /*36c0*/  @P0 FADD.FTZ R117, R176, -R117 ;  /* 0x80000075b0750221 */ /* 0x000fe20000010000 */
[----:B------:R-:W-:Y:S01]  /*36d0*/  @P0 FADD.FTZ R119, R175, -R192 ;  /* 0x800000c0af770221 */ /* 0x000fe20000010000 */
[----:B------:R-:W-:Y:S01]  /*36e0*/  @P0 FFMA.FTZ R127, R182, R121, R122 ;  /* 0x00000079b67f0223 */ /* 0x000fe2000001007a */
[C---:B------:R-:W-:Y:S01]  /*36f0*/  @P0 FFMA.FTZ R124, R145.reuse, R123, R124 ;  /* 0x0000007b917c0223 */ /* 0x040fe2000001007c */
[----:B------:R-:W-:Y:S01]  /*3700*/  @P0 FFMA.FTZ R126, R145, R125, R126 ;  /* 0x0000007d917e0223 */ /* 0x000fe2000001007e */
[----:B------:R-:W-:Y:S02]  /*3710*/  HADD2.F32 R123, -RZ, R15.H1_H1 ;  /* 0x3000000fff7b7230 */ /* 0x000fe40000004100 */
[----:B------:R-:W-:Y:S01]  /*3720*/  @P0 FADD.FTZ R125, R177, -R194 ;  /* 0x800000c2b17d0221 */ /* 0x000fe20000010000 */
[C---:B------:R-:W-:Y:S01]  /*3730*/  @P0 FFMA.FTZ R186, R145.reuse, R117, R186 ;  /* 0x0000007591ba0223 */ /* 0x040fe200000100ba */
[C---:B------:R-:W-:Y:S01]  /*3740*/  @P0 FFMA.FTZ R188, R145.reuse, R119, R188 ;  /* 0x0000007791bc0223 */ /* 0x040fe200000100bc */
[----:B------:R-:W-:Y:S01]  /*3750*/  @P0 FADD.FTZ R192, R180, -R127 ;  /* 0x8000007fb4c00221 */ /* 0x000fe20000010000 */
[----:B------:R-:W-:Y:S01]  /*3760*/  @P0 FFMA.FTZ R190, R145, R125, R190 ;  /* 0x0000007d91be0223 */ /* 0x000fe200000100be */
[----:B------:R-:W-:-:S02]  /*3770*/  F2FP.F16.F32.PACK_AB R125, RZ, R116 ;  /* 0x00000074ff7d723e */ /* 0x000fc400000000ff */
[----:B------:R-:W-:Y:S01]  /*3780*/  @P0 FFMA.FTZ R123, R145, R192, R123 ;  /* 0x000000c0917b0223 */ /* 0x000fe2000001007b */
[----:B------:R-:W-:Y:S02]  /*3790*/  F2FP.F16.F32.PACK_AB R127, RZ, R118 ;  /* 0x00000076ff7f723e */ /* 0x000fe400000000ff */
[----:B------:R-:W-:Y:S02]  /*37a0*/  F2FP.F16.F32.PACK_AB R181, RZ, R124 ;  /* 0x0000007cffb5723e */ /* 0x000fe400000000ff */
[----:B------:R-:W-:Y:S02]  /*37b0*/  F2FP.F16.F32.PACK_AB R185, RZ, R126 ;  /* 0x0000007effb9723e */ /* 0x000fe400000000ff */
[----:B------:R-:W-:Y:S02]  /*37c0*/  F2FP.F16.F32.PACK_AB R187, RZ, R186 ;  /* 0x000000baffbb723e */ /* 0x000fe400000000ff */
[----:B------:R-:W-:Y:S01]  /*37d0*/  F2FP.F16.F32.PACK_AB R189, RZ, R188 ;  /* 0x000000bcffbd723e */ /* 0x000fe200000000ff */
        /* <DEDUP_REMOVED lines=8> */
.L_x_1221:
[----:B------:R-:W-:Y:S05]  /*3860*/  @!P2 BRA `(.L_x_1222) ;  /* 0x00000000001ca947 */ /* 0x000fea0003800000 */
[----:B------:R-:W-:Y:S02]  /*3870*/  HADD2.F32 R117, -RZ, R104.H1_H1 ;  /* 0x30000068ff757230 */ /* 0x000fe40000004100 */
[----:B------:R-:W-:Y:S01]  /*3880*/  FMUL.FTZ R118, R118, UR15 ;  /* 0x0000000f76767c20 */ /* 0x000fe20008410000 */
[----:B-----5:R-:W-:-:S03]  /*3890*/  HADD2.F32 R192, -RZ, R108.H1_H1 ;  /* 0x3000006cffc07230 */ /* 0x020fc60000004100 */
[-C--:B------:R-:W-:Y:S02]  /*38a0*/  FMUL.FTZ R116, R117, R118.reuse ;  /* 0x0000007675747220 */ /* 0x080fe40000410000 */
[----:B------:R-:W-:-:S03]  /*38b0*/  FFMA.FTZ R37, R192, R118, R37 ;  /* 0x00000076c0257223 */ /* 0x000fc60000010025 */
[----:B------:R-:W-:-:S04]  /*38c0*/  F2FP.F16.F32.PACK_AB R116, RZ, R116 ;  /* 0x00000074ff74723e */ /* 0x000fc800000000ff */
[----:B------:R-:W-:-:S07]  /*38d0*/  PRMT R112, R112, 0x5410, R116 ;  /* 0x0000541070707816 */ /* 0x000fce0000000074 */
.L_x_1222:
[----:B------:R-:W-:Y:S05]  /*38e0*/  @!P2 BRA `(.L_x_1223) ;  /* 0x00000000001ca947 */ /* 0x000fea0003800000 */
[----:B------:R-:W-:Y:S02]  /*38f0*/  HADD2.F32 R116, -RZ, R105.H0_H0 ;  /* 0x20000069ff747230 */ /* 0x000fe40000004100 */
[----:B------:R-:W-:Y:S01]  /*3900*/  FMUL.FTZ R117, R124, UR15 ;  /* 0x0000000f7c757c20 */ /* 0x000fe20008410000 */
[----:B-----5:R-:W-:-:S03]  /*3910*/  HADD2.F32 R119, -RZ, R109.H0_H0 ;  /* 0x2000006dff777230 */ /* 0x020fc60000004100 */
[-C--:B------:R-:W-:Y:S02]  /*3920*/  FMUL.FTZ R116, R116, R117.reuse ;  /* 0x0000007574747220 */ /* 0x080fe40000410000 */
[----:B------:R-:W-:-:S03]  /*3930*/  FFMA.FTZ R38, R119, R117, R38 ;  /* 0x0000007577267223 */ /* 0x000fc60000010026 */
[----:B------:R-:W-:-:S04]  /*3940*/  F2FP.F16.F32.PACK_AB R116, RZ, R116 ;  /* 0x00000074ff74723e */ /* 0x000fc800000000ff */
[----:B------:R-:W-:-:S07]  /*3950*/  PRMT R113, R116, 0x7610, R113 ;  /* 0x0000761074717816 */ /* 0x000fce0000000071 */
.L_x_1223:
        /* <DEDUP_REMOVED lines=8> */
.L_x_1224:
        /* <DEDUP_REMOVED lines=8> */
.L_x_1225:
        /* <DEDUP_REMOVED lines=8> */
.L_x_1226:
        /* <DEDUP_REMOVED lines=8> */
.L_x_1227:
        /* <DEDUP_REMOVED lines=12> */
.L_x_1205:
        /* <DEDUP_REMOVED lines=10> */
.L_x_1194:
[----:B------:R-:W-:Y:S05]  /*3cc0*/  BSYNC.RECONVERGENT B0 ;  /* 0x0000000000007941 */ /* 0x000fea0003800200 */
.L_x_1193:
        /* <DEDUP_REMOVED lines=9> */
.L_x_1230:
[----:B------:R-:W-:Y:S05]  /*3d60*/  BRA.U !UP0, `(.L_x_1231) ;  /* 0x0000000d08487547 */ /* 0x000fea000b800000 */
[----:B------:R-:W-:-:S04]  /*3d70*/  UISETP.NE.U32.AND UP0, UPT, UR6, URZ, UPT ;  /* 0x000000ff0600728c */ /* 0x000fc8000bf05070 */
[----:B------:R-:W-:-:S06]  /*3d80*/  UISETP.NE.AND.EX UP0, UPT, UR7, URZ, UPT, UP0 ;  /* 0x000000ff0700728c */ /* 0x000fcc000bf05300 */
[----:B------:R-:W-:-:S13]  /*3d90*/  PLOP3.LUT P0, PT, PT, PT, UP0, 0x80, 0x8 ;  /* 0x000000000008781c */ /* 0x000fda0003f0f008 */
[----:B------:R-:W-:Y:S05]  /*3da0*/  @!P0 BRA `(.L_x_1232) ;  /* 0x0000000400b08947 */ /* 0x000fea0003800000 */
[----:B------:R-:W-:Y:S01]  /*3db0*/  ISETP.GT.AND P4, PT, R128, RZ, PT ;  /* 0x000000ff8000720c */ /* 0x000fe20003f84270 */
[--C-:B0-----:R-:W-:Y:S02]  /*3dc0*/  HADD2.F32 R116, -RZ, R8.reuse.H0_H0 ;  /* 0x20000008ff747230 */ /* 0x101fe40000004100 */
[----:B------:R-:W-:Y:S02]  /*3dd0*/  HADD2.F32 R124, -RZ, R8.H1_H1 ;  /* 0x30000008ff7c7230 */ /* 0x000fe40000004100 */
[--C-:B------:R-:W-:Y:S02]  /*3de0*/  HADD2.F32 R126, -RZ, R9.reuse.H0_H0 ;  /* 0x20000009ff7e7230 */ /* 0x100fe40000004100 */
[----:B------:R-:W-:Y:S02]  /*3df0*/  HADD2.F32 R186, -RZ, R9.H1_H1 ;  /* 0x30000009ffba7230 */ /* 0x000fe40000004100 */
[----:B------:R-:W-:Y:S02]  /*3e00*/  HADD2.F32 R190, -RZ, R10.H1_H1 ;  /* 0x3000000affbe7230 */ /* 0x000fe40000004100 */
[----:B------:R-:W-:-:S02]  /*3e10*/  HADD2.F32 R192, -RZ, R11.H0_H0 ;  /* 0x2000000bffc07230 */ /* 0x000fc40000004100 */
[-CC-:B------:R-:W-:Y:S01]  /*3e20*/  @P4 FFMA.FTZ R117, R131, R121.reuse, R122.reuse ;  /* 0x0000007983754223 */ /* 0x180fe2000001007a */
[-CC-:B------:R-:W-:Y:S01]  /*3e30*/  @P4 FFMA.FTZ R118, R132, R121.reuse, R122.reuse ;  /* 0x0000007984764223 */ /* 0x180fe2000001007a */
[-CC-:B------:R-:W-:Y:S01]  /*3e40*/  @P4 FFMA.FTZ R123, R135, R121.reuse, R122.reuse ;  /* 0x00000079877b4223 */ /* 0x180fe2000001007a */
[-C--:B------:R-:W-:Y:S01]  /*3e50*/  @P4 FFMA.FTZ R188, R136, R121.reuse, R122 ;  /* 0x0000007988bc4223 */ /* 0x080fe2000001007a */
[----:B------:R-:W-:Y:S01]  /*3e60*/  @P4 FADD.FTZ R117, R130, -R117 ;  /* 0x8000007582754221 */ /* 0x000fe20000010000 */
[----:B------:R-:W-:Y:S01]  /*3e70*/  @P4 FADD.FTZ R119, R133, -R118 ;  /* 0x8000007685774221 */ /* 0x000fe20000010000 */
[----:B------:R-:W-:Y:S01]  /*3e80*/  @P4 FADD.FTZ R123, R134, -R123 ;  /* 0x8000007b867b4221 */ /* 0x000fe20000010000 */
[----:B------:R-:W-:Y:S01]  /*3e90*/  @P4 FFMA.FTZ R118, R140, R121, R122 ;  /* 0x000000798c764223 */ /* 0x000fe2000001007a */
[----:B------:R-:W-:Y:S01]  /*3ea0*/  @P4 FFMA.FTZ R116, R145, R117, R116 ;  /* 0x0000007591744223 */ /* 0x000fe20000010074 */
[----:B------:R-:W-:Y:S01]  /*3eb0*/  @P4 FFMA.FTZ R117, R139, R121, R122 ;  /* 0x000000798b754223 */ /* 0x000fe2000001007a */
[----:B------:R-:W-:Y:S01]  /*3ec0*/  @P4 FADD.FTZ R125, R137, -R188 ;  /* 0x800000bc897d4221 */ /* 0x000fe20000010000 */
[C---:B------:R-:W-:Y:S01]  /*3ed0*/  @P4 FFMA.FTZ R124, R145.reuse, R119, R124 ;  /* 0x00000077917c4223 */ /* 0x040fe2000001007c */
[----:B------:R-:W-:Y:S01]  /*3ee0*/  @P4 FFMA.FTZ R126, R145, R123, R126 ;  /* 0x0000007b917e4223 */ /* 0x000fe2000001007e */
[----:B------:R-:W-:-:S02]  /*3ef0*/  HADD2.F32 R188, -RZ, R10.H0_H0 ;  /* 0x2000000affbc7230 */ /* 0x000fc40000004100 */
[-C--:B------:R-:W-:Y:S01]  /*3f00*/  @P4 FFMA.FTZ R123, R143, R121.reuse, R122 ;  /* 0x000000798f7b4223 */ /* 0x080fe2000001007a */
[----:B------:R-:W-:Y:S01]  /*3f10*/  @P4 FADD.FTZ R117, R138, -R117 ;  /* 0x800000758a754221 */ /* 0x000fe20000010000 */
[----:B------:R-:W-:Y:S01]  /*3f20*/  @P4 FADD.FTZ R119, R141, -R118 ;  /* 0x800000768d774221 */ /* 0x000fe20000010000 */
[----:B------:R-:W-:Y:S01]  /*3f30*/  @P4 FFMA.FTZ R127, R146, R121, R122 ;  /* 0x00000079927f4223 */ /* 0x000fe2000001007a */
[C---:B------:R-:W-:Y:S01]  /*3f40*/  @P4 FFMA.FTZ R186, R145.reuse, R125, R186 ;  /* 0x0000007d91ba4223 */ /* 0x040fe200000100ba */
        /* <DEDUP_REMOVED lines=17> */
[----:B------:R-:W-:Y:S02]  /*4060*/  FMUL.FTZ R118, R117, R118 ;  /* 0x0000007675767220 */ /* 0x000fe40000410000 */
[----:B------:R-:W-:-:S03]  /*4070*/  FFMA.FTZ R28, R119, R117, R28 ;  /* 0x00000075771c7223 */ /* 0x000fc6000001001c */
[----:B------:R-:W-:-:S04]  /*4080*/  F2FP.F16.F32.PACK_AB R118, RZ, R118 ;  /* 0x00000076ff76723e */ /* 0x000fc800000000ff */
[----:B------:R-:W-:-:S07]  /*4090*/  PRMT R112, R118, 0x7610, R112 ;  /* 0x0000761076707816 */ /* 0x000fce0000000070 */
.L_x_1233:
[----:B------:R-:W-:Y:S05]  /*40a0*/  @!P2 BRA `(.L_x_1234) ;  /* 0x00000000001ca947 */ /* 0x000fea0003800000 */
[----:B------:R-:W-:Y:S02]  /*40b0*/  HADD2.F32 R117, -RZ, R96.H1_H1 ;  /* 0x30000060ff757230 */ /* 0x000fe40000004100 */
[----:B------:R-:W-:Y:S01]  /*40c0*/  FMUL.FTZ R124, R124, UR15 ;  /* 0x0000000f7c7c7c20 */ /* 0x000fe20008410000 */
[----:B-----5:R-:W-:-:S03]  /*40d0*/  HADD2.F32 R116, -RZ, R108.H1_H1 ;  /* 0x3000006cff747230 */ /* 0x020fc60000004100 */
[----:B------:R-:W-:Y:S02]  /*40e0*/  FMUL.FTZ R117, R124, R117 ;  /* 0x000000757c757220 */ /* 0x000fe40000410000 */
[----:B------:R-:W-:-:S03]  /*40f0*/  FFMA.FTZ R29, R116, R124, R29 ;  /* 0x0000007c741d7223 */ /* 0x000fc6000001001d */
[----:B------:R-:W-:-:S04]  /*4100*/  F2FP.F16.F32.PACK_AB R117, RZ, R117 ;  /* 0x00000075ff75723e */ /* 0x000fc800000000ff */
[----:B------:R-:W-:-:S07]  /*4110*/  PRMT R112, R112, 0x5410, R117 ;  /* 0x0000541070707816 */ /* 0x000fce0000000075 */
.L_x_1234:
[----:B------:R-:W-:Y:S05]  /*4120*/  @!P2 BRA `(.L_x_1235) ;  /* 0x00000000001ca947 */ /* 0x000fea0003800000 */
[----:B------:R-:W-:Y:S02]  /*4130*/  HADD2.F32 R116, -RZ, R97.H0_H0 ;  /* 0x20000061ff747230 */ /* 0x000fe40000004100 */
[----:B------:R-:W-:Y:S01]  /*4140*/  FMUL.FTZ R117, R126, UR15 ;  /* 0x0000000f7e757c20 */ /* 0x000fe20008410000 */
[----:B-----5:R-:W-:-:S03]  /*4150*/  HADD2.F32 R119, -RZ, R109.H0_H0 ;  /* 0x2000006dff777230 */ /* 0x020fc60000004100 */
[----:B------:R-:W-:Y:S02]  /*4160*/  FMUL.FTZ R116, R117, R116 ;  /* 0x0000007475747220 */ /* 0x000fe40000410000 */
[----:B------:R-:W-:-:S03]  /*4170*/  FFMA.FTZ R30, R119, R117, R30 ;  /* 0x00000075771e7223 */ /* 0x000fc6000001001e */
[----:B------:R-:W-:-:S04]  /*4180*/  F2FP.F16.F32.PACK_AB R116, RZ, R116 ;  /* 0x00000074ff74723e */ /* 0x000fc800000000ff */
[----:B------:R-:W-:-:S07]  /*4190*/  PRMT R113, R116, 0x7610, R113 ;  /* 0x0000761074717816 */ /* 0x000fce0000000071 */
.L_x_1235:
        /* <DEDUP_REMOVED lines=8> */
.L_x_1236:
        /* <DEDUP_REMOVED lines=8> */
.L_x_1237:
        /* <DEDUP_REMOVED lines=8> */
.L_x_1238:
        /* <DEDUP_REMOVED lines=8> */
.L_x_1239:
        /* <DEDUP_REMOVED lines=8> */
[----:B------:R-:W-:Y:S02]  /*4420*/  FMUL.FTZ R123, R124, R123 ;  /* 0x0000007b7c7b7220 */ /* 0x000fe40000410000 */
[----:B------:R-:W-:-:S03]  /*4430*/  FFMA.FTZ R27, R126, R124, R27 ;  /* 0x0000007c7e1b7223 */ /* 0x000fc6000001001b */
[----:B------:R-:W-:-:S04]  /*4440*/  F2FP.F16.F32.PACK_AB R123, RZ, R123 ;  /* 0x0000007bff7b723e */ /* 0x000fc800000000ff */
[----:B------:R-:W-:Y:S01]  /*4450*/  PRMT R115, R115, 0x5410, R123 ;  /* 0x0000541073737816 */ /* 0x000fe2000000007b */
[----:B------:R-:W-:Y:S06]  /*4460*/  BRA `(.L_x_1240) ;  /* 0x0000001000e87947 */ /* 0x000fec0003800000 */
.L_x_1232:
[----:B------:R-:W-:Y:S01]  /*4470*/  ISETP.GT.AND P4, PT, R128, RZ, PT ;  /* 0x000000ff8000720c */ /* 0x000fe20003f84270 */
[----:B------:R-:W-:-:S12]  /*4480*/  @!P2 BRA `(.L_x_1241) ;  /* 0x00000000002ca947 */ /* 0x000fd80003800000 */
[----:B------:R-:W-:Y:S01]  /*4490*/  @P4 FFMA.FTZ R123, R131, R121, R122 ;  /* 0x00000079837b4223 */ /* 0x000fe2000001007a */
[----:B0-----:R-:W-:Y:S02]  /*44a0*/  HADD2.F32 R124, -RZ, R8.H0_H0 ;  /* 0x20000008ff7c7230 */ /* 0x001fe40000004100 */
        /* <DEDUP_REMOVED lines=9> */
.L_x_1241:
[----:B------:R-:W-:Y:S05]  /*4540*/  @!P2 BRA `(.L_x_1242) ;  /* 0x00000000002ca947 */ /* 0x000fea0003800000 */
[----:B0-----:R-:W-:Y:S01]  /*4550*/  @P4 FFMA.FTZ R126, R132, R121, R122 ;  /* 0x00000079847e4223 */ /* 0x001fe2000001007a */
        /* <DEDUP_REMOVED lines=10> */
.L_x_1242:
[----:B------:R-:W-:Y:S05]  /*4600*/  @!P2 BRA `(.L_x_1243) ;  /* 0x00000000002ca947 */ /* 0x000fea0003800000 */
        /* <DEDUP_REMOVED lines=11> */
.L_x_1243:
        /* <DEDUP_REMOVED lines=12> */
.L_x_1244:
        /* <DEDUP_REMOVED lines=12> */
.L_x_1245:
        /* <DEDUP_REMOVED lines=12> */
.L_x_1246:
        /* <DEDUP_REMOVED lines=12> */
.L_x_1247:
[----:B------:R-:W-:Y:S05]  /*49c0*/  @!P2 BRA `(.L_x_1240) ;  /* 0x0000000c0090a947 */ /* 0x000fea0003800000 */
[----:B------:R-:W-:Y:S01]  /*49d0*/  @P4 FFMA.FTZ R123, R146, R121, R122 ;  /* 0x00000079927b4223 */ /* 0x000fe2000001007a */
[----:B0-----:R-:W-:Y:S02]  /*49e0*/  HADD2.F32 R124, -RZ, R11.H1_H1 ;  /* 0x3000000bff7c7230 */ /* 0x001fe40000004100 */
        /* <DEDUP_REMOVED lines=10> */
.L_x_1231:
[----:B0-----:R-:W0:Y:S02]  /*4a90*/  LDC.64 R124, c[0x0][0x478] ;  /* 0x00011e00ff7c7b82 */ /* 0x001e240000000a00 */
[----:B0-----:R-:W-:-:S04]  /*4aa0*/  ISETP.NE.U32.AND P0, PT, R124, RZ, PT ;  /* 0x000000ff7c00720c */ /* 0x001fc80003f05070 */
[----:B------:R-:W-:-:S13]  /*4ab0*/  ISETP.NE.AND.EX P0, PT, R125, RZ, PT, P0 ;  /* 0x000000ff7d00720c */ /* 0x000fda0003f05300 */
[----:B------:R-:W-:Y:S05]  /*4ac0*/  @!P0 BRA `(.L_x_1248) ;  /* 0x0000000400b08947 */ /* 0x000fea0003800000 */
        /* <DEDUP_REMOVED lines=18> */
.L_x_1249:
        /* <DEDUP_REMOVED lines=12> */
.L_x_1250:
        /* <DEDUP_REMOVED lines=12> */
.L_x_1251:
[----:B------:R-:W-:Y:S01]  /*4d70*/  FMUL.FTZ R116, R145, R186 ;  /* 0x000000ba91747220 */ /* 0x000fe20000410000 */
[--C-:B------:R-:W-:Y:S01]  /*4d80*/  FFMA.FTZ R188, R140, R121, R122.reuse ;  /* 0x000000798cbc7223 */ /* 0x100fe2000001007a */
[----:B------:R-:W-:Y:S01]  /*4d90*/  FADD.FTZ R118, R138, -R127 ;  /* 0x8000007f8a767221 */ /* 0x000fe20000010000 */
[----:B------:R-:W-:Y:S01]  /*4da0*/  F2FP.F16.F32.PACK_AB R126, RZ, R119 ;  /* 0x00000077ff7e723e */ /* 0x000fe200000000ff */
        /* <DEDUP_REMOVED lines=13> */
.L_x_1252:
        /* <DEDUP_REMOVED lines=13> */
.L_x_1253:
        /* <DEDUP_REMOVED lines=12> */
.L_x_1254:
        /* <DEDUP_REMOVED lines=11> */
.L_x_1255:
        /* <DEDUP_REMOVED lines=13> */
.L_x_1248:
[----:B------:R-:W-:Y:S05]  /*5190*/  @!P2 BRA `(.L_x_1256) ;  /* 0x000000000030a947 */ /* 0x000fea0003800000 */
[----:B------:R-:W-:Y:S01]  /*51a0*/  FFMA.FTZ R123, R131, R121, R122 ;  /* 0x00000079837b7223 */ /* 0x000fe2000001007a */
[----:B------:R-:W-:Y:S01]  /*51b0*/  ISETP.GT.AND P4, PT, R128, RZ, PT ;  /* 0x000000ff8000720c */ /* 0x000fe20003f84270 */
[----:B------:R-:W-:Y:S02]  /*51c0*/  HADD2.F32 R126, -RZ, R96.H0_H0 ;  /* 0x20000060ff7e7230 */ /* 0x000fe40000004100 */
[----:B------:R-:W-:Y:S01]  /*51d0*/  FADD.FTZ R124, R130, -R123 ;  /* 0x8000007b827c7221 */ /* 0x000fe20000010000 */
[----:B-----5:R-:W-:-:S03]  /*51e0*/  HADD2.F32 R125, -RZ, R108.H0_H0 ;  /* 0x2000006cff7d7230 */ /* 0x020fc60000004100 */
[----:B------:R-:W-:-:S05]  /*51f0*/  FMUL.FTZ R124, R145, R124 ;  /* 0x0000007c917c7220 */ /* 0x000fca0000410000 */
[----:B------:R-:W-:-:S05]  /*5200*/  FSEL R124, R124, RZ, P4 ;  /* 0x000000ff7c7c7208 */ /* 0x000fca0002000000 */
[----:B------:R-:W-:-:S04]  /*5210*/  FMUL.FTZ R123, R124, UR15 ;  /* 0x0000000f7c7b7c20 */ /* 0x000fc80008410000 */
[-C--:B------:R-:W-:Y:S01]  /*5220*/  FMUL.FTZ R124, R126, R123.reuse ;  /* 0x0000007b7e7c7220 */ /* 0x080fe20000410000 */
[----:B------:R-:W-:-:S04]  /*5230*/  FFMA.FTZ R28, R125, R123, R28 ;  /* 0x0000007b7d1c7223 */ /* 0x000fc8000001001c */
[----:B------:R-:W-:-:S04]  /*5240*/  F2FP.F16.F32.PACK_AB R124, RZ, R124 ;  /* 0x0000007cff7c723e */ /* 0x000fc800000000ff */
[----:B------:R-:W-:-:S07]  /*5250*/  PRMT R112, R124, 0x7610, R112 ;  /* 0x000076107c707816 */ /* 0x000fce0000000070 */
.L_x_1256:
        /* <DEDUP_REMOVED lines=9> */
[-C--:B------:R-:W-:Y:S01]  /*52f0*/  FMUL.FTZ R123, R123, R124.reuse ;  /* 0x0000007c7b7b7220 */ /* 0x080fe20000410000 */
[----:B------:R-:W-:-:S04]  /*5300*/  FFMA.FTZ R29, R126, R124, R29 ;  /* 0x0000007c7e1d7223 */ /* 0x000fc8000001001d */
[----:B------:R-:W-:-:S04]  /*5310*/  F2FP.F16.F32.PACK_AB R123, RZ, R123 ;  /* 0x0000007bff7b723e */ /* 0x000fc800000000ff */
[----:B------:R-:W-:-:S07]  /*5320*/  PRMT R112, R112, 0x5410, R123 ;  /* 0x0000541070707816 */ /* 0x000fce000000007b */
.L_x_1257:
        /* <DEDUP_REMOVED lines=13> */
.L_x_1258:
        /* <DEDUP_REMOVED lines=13> */
.L_x_1259:
        /* <DEDUP_REMOVED lines=13> */
.L_x_1260:
        /* <DEDUP_REMOVED lines=13> */
.L_x_1261:
        /* <DEDUP_REMOVED lines=13> */
.L_x_1262:
[----:B------:R-:W-:Y:S05]  /*5740*/  @!P2 BRA `(.L_x_1240) ;  /* 0x000000000030a947 */ /* 0x000fea0003800000 */
[----:B------:R-:W-:Y:S01]  /*5750*/  FFMA.FTZ R123, R146, R121, R122 ;  /* 0x00000079927b7223 */ /* 0x000fe2000001007a */
[----:B------:R-:W-:Y:S01]  /*5760*/  ISETP.GT.AND P4, PT, R128, RZ, PT ;  /* 0x000000ff8000720c */ /* 0x000fe20003f84270 */
[----:B-----5:R-:W-:Y:S02]  /*5770*/  HADD2.F32 R126, -RZ, R111.H1_H1 ;  /* 0x3000006fff7e7230 */ /* 0x020fe40000004100 */
[----:B------:R-:W-:Y:S01]  /*5780*/  FADD.FTZ R124, R144, -R123 ;  /* 0x8000007b907c7221 */ /* 0x000fe20000010000 */
[----:B------:R-:W-:-:S03]  /*5790*/  HADD2.F32 R123, -RZ, R99.H1_H1 ;  /* 0x30000063ff7b7230 */ /* 0x000fc60000004100 */
[----:B------:R-:W-:-:S05]  /*57a0*/  FMUL.FTZ R124, R145, R124 ;  /* 0x0000007c917c7220 */ /* 0x000fca0000410000 */
[----:B------:R-:W-:-:S05]  /*57b0*/  FSEL R124, R124, RZ, P4 ;  /* 0x000000ff7c7c7208 */ /* 0x000fca0002000000 */
[----:B------:R-:W-:-:S04]  /*57c0*/  FMUL.FTZ R124, R124, UR15 ;  /* 0x0000000f7c7c7c20 */ /* 0x000fc80008410000 */
[-C--:B------:R-:W-:Y:S01]  /*57d0*/  FMUL.FTZ R123, R123, R124.reuse ;  /* 0x0000007c7b7b7220 */ /* 0x080fe20000410000 */
[----:B------:R-:W-:-:S04]  /*57e0*/  FFMA.FTZ R27, R126, R124, R27 ;  /* 0x0000007c7e1b7223 */ /* 0x000fc8000001001b */
[----:B------:R-:W-:-:S04]  /*57f0*/  F2FP.F16.F32.PACK_AB R123, RZ, R123 ;  /* 0x0000007bff7b723e */ /* 0x000fc800000000ff */
[----:B------:R-:W-:-:S07]  /*5800*/  PRMT R115, R115, 0x5410, R123 ;  /* 0x0000541073737816 */ /* 0x000fce000000007b */
.L_x_1240:
        /* <DEDUP_REMOVED lines=8> */
.L_x_1229:
[----:B------:R-:W-:Y:S05]  /*5890*/  BSYNC.RECONVERGENT B0 ;  /* 0x0000000000007941 */ /* 0x000fea0003800200 */
.L_x_1228:
        /* <DEDUP_REMOVED lines=9> */
.L_x_1265:
[----:B------:R-:W-:Y:S05]  /*5930*/  BRA.U !UP0, `(.L_x_1266) ;  /* 0x0000000d08387547 */ /* 0x000fea000b800000 */
[----:B------:R-:W-:-:S04]  /*5940*/  UISETP.NE.U32.AND UP0, UPT, UR6, URZ, UPT ;  /* 0x000000ff0600728c */ /* 0x000fc8000bf05070 */
[----:B------:R-:W-:-:S06]  /*5950*/  UISETP.NE.AND.EX UP0, UPT, UR7, URZ, UPT, UP0 ;  /* 0x000000ff0700728c */ /* 0x000fcc000bf05300 */
[----:B------:R-:W-:-:S13]  /*5960*/  PLOP3.LUT P0, PT, PT, PT, UP0, 0x80, 0x8 ;  /* 0x000000000008781c */ /* 0x000fda0003f0f008 */
[----:B------:R-:W-:Y:S05]  /*5970*/  @!P0 BRA `(.L_x_1267) ;  /* 0x0000000400a08947 */ /* 0x000fea0003800000 */
[----:B------:R-:W-:Y:S01]  /*5980*/  ISETP.GT.AND P5, PT, R128, RZ, PT ;  /* 0x000000ff8000720c */ /* 0x000fe20003fa4270 */
[----:B0-2---:R-:W-:Y:S02]  /*5990*/  HADD2.F32 R124, -RZ, R5.H0_H0 ;  /* 0x20000005ff7c7230 */ /* 0x005fe40000004100 */
[----:B------:R-:W-:Y:S02]  /*59a0*/  HADD2.F32 R116, -RZ, R4.H0_H0 ;  /* 0x20000004ff747230 */ /* 0x000fe40000004100 */
[--C-:B------:R-:W-:Y:S02]  /*59b0*/  HADD2.F32 R186, -RZ, R7.reuse.H0_H0 ;  /* 0x20000007ffba7230 */ /* 0x100fe40000004100 */
[----:B------:R-:W-:-:S06]  /*59c0*/  HADD2.F32 R127, -RZ, R7.H1_H1 ;  /* 0x30000007ff7f7230 */ /* 0x000fcc0000004100 */
        /* <DEDUP_REMOVED lines=8> */
[----:B------:R-:W-:Y:S02]  /*5a50*/  HADD2.F32 R121, -RZ, R5.H1_H1 ;  /* 0x30000005ff797230 */ /* 0x000fe40000004100 */
[----:B------:R-:W-:Y:S01]  /*5a60*/  @P5 FADD.FTZ R123, R156, -R123 ;  /* 0x8000007b9c7b5221 */ /* 0x000fe20000010000 */
[----:B------:R-:W-:Y:S01]  /*5a70*/  @P5 FADD.FTZ R126, R157, -R126 ;  /* 0x8000007e9d7e5221 */ /* 0x000fe20000010000 */
[----:B------:R-:W-:-:S02]  /*5a80*/  HADD2.F32 R122, -RZ, R4.H1_H1 ;  /* 0x30000004ff7a7230 */ /* 0x000fc40000004100 */
[----:B------:R-:W-:Y:S01]  /*5a90*/  @P5 FADD.FTZ R117, R148, -R117 ;  /* 0x8000007594755221 */ /* 0x000fe20000010000 */
[----:B------:R-:W-:Y:S01]  /*5aa0*/  @P5 FADD.FTZ R119, R149, -R118 ;  /* 0x8000007695775221 */ /* 0x000fe20000010000 */
[C---:B------:R-:W-:Y:S01]  /*5ab0*/  @P5 FFMA.FTZ R124, R145.reuse, R123, R124 ;  /* 0x0000007b917c5223 */ /* 0x040fe2000001007c */
[C---:B------:R-:W-:Y:S01]  /*5ac0*/  @P5 FFMA.FTZ R121, R145.reuse, R126, R121 ;  /* 0x0000007e91795223 */ /* 0x040fe20000010079 */
[C---:B------:R-:W-:Y:S01]  /*5ad0*/  @P5 FFMA.FTZ R116, R145.reuse, R117, R116 ;  /* 0x0000007591745223 */ /* 0x040fe20000010074 */
[--C-:B------:R-:W-:Y:S02]  /*5ae0*/  HADD2.F32 R126, -RZ, R6.reuse.H0_H0 ;  /* 0x20000006ff7e7230 */ /* 0x100fe40000004100 */
[----:B------:R-:W-:Y:S01]  /*5af0*/  @P5 FFMA.FTZ R122, R145, R119, R122 ;  /* 0x00000077917a5223 */ /* 0x000fe2000001007a */
[----:B------:R-:W-:Y:S02]  /*5b00*/  HADD2.F32 R123, -RZ, R6.H1_H1 ;  /* 0x30000006ff7b7230 */ /* 0x000fe40000004100 */
        /* <DEDUP_REMOVED lines=8> */
[----:B------:R-:W-:-:S02]  /*5b90*/  F2FP.F16.F32.PACK_AB R125, RZ, R116 ;  /* 0x00000074ff7d723e */ /* 0x000fc400000000ff */
[----:B------:R-:W-:Y:S02]  /*5ba0*/  F2FP.F16.F32.PACK_AB R128, RZ, R122 ;  /* 0x0000007aff80723e */ /* 0x000fe400000000ff */
[----:B------:R-:W-:Y:S01]  /*5bb0*/  F2FP.F16.F32.PACK_AB R117, R121, R124 ;  /* 0x0000007c7975723e */ /* 0x000fe200000000ff */
        /* <DEDUP_REMOVED lines=8> */
.L_x_1268:
        /* <DEDUP_REMOVED lines=8> */
.L_x_1269:
        /* <DEDUP_REMOVED lines=8> */
.L_x_1270:
        /* <DEDUP_REMOVED lines=8> */
.L_x_1271:
        /* <DEDUP_REMOVED lines=8> */
.L_x_1272:
        /* <DEDUP_REMOVED lines=8> */
.L_x_1273:
        /* <DEDUP_REMOVED lines=8> */
.L_x_1274:
[----:B------:R-:W-:Y:S02]  /*5f40*/  F2FP.F16.F32.PACK_AB R118, R123, R126 ;  /* 0x0000007e7b76723e */ /* 0x000fe400000000ff */
[----:B------:R-:W-:Y:S02]  /*5f50*/  F2FP.F16.F32.PACK_AB R119, R127, R186 ;  /* 0x000000ba7f77723e */ /* 0x000fe400000000ff */
        /* <DEDUP_REMOVED lines=10> */
.L_x_1267:
[----:B------:R-:W-:Y:S01]  /*6000*/  ISETP.GT.AND P5, PT, R128, RZ, PT ;  /* 0x000000ff8000720c */ /* 0x000fe20003fa4270 */
[----:B------:R-:W-:-:S12]  /*6010*/  @!P2 BRA `(.L_x_1276) ;  /* 0x00000000002ca947 */ /* 0x000fd80003800000 */
[----:B------:R-:W-:Y:S01]  /*6020*/  @P5 FFMA.FTZ R123, R147, R121, R122 ;  /* 0x00000079937b5223 */ /* 0x000fe2000001007a */
[----:B0-2---:R-:W-:Y:S02]  /*6030*/  HADD2.F32 R124, -RZ, R4.H0_H0 ;  /* 0x20000004ff7c7230 */ /* 0x005fe40000004100 */
        /* <DEDUP_REMOVED lines=9> */
.L_x_1276:
[----:B------:R-:W-:Y:S05]  /*60d0*/  @!P2 BRA `(.L_x_1277) ;  /* 0x00000000002ca947 */ /* 0x000fea0003800000 */
[----:B0-2---:R-:W-:Y:S01]  /*60e0*/  @P5 FFMA.FTZ R126, R150, R121, R122 ;  /* 0x00000079967e5223 */ /* 0x005fe2000001007a */
        /* <DEDUP_REMOVED lines=10> */
.L_x_1277:
[----:B------:R-:W-:Y:S05]  /*6190*/  @!P2 BRA `(.L_x_1278) ;  /* 0x00000000002ca947 */ /* 0x000fea0003800000 */
        /* <DEDUP_REMOVED lines=11> */
.L_x_1278:
        /* <DEDUP_REMOVED lines=12> */
.L_x_1279:
        /* <DEDUP_REMOVED lines=12> */
.L_x_1280:
        /* <DEDUP_REMOVED lines=12> */
.L_x_1281:
[----:B------:R-:W-:Y:S05]  /*6490*/  @!P2 BRA `(.L_x_1282) ;  /* 0x00000000002ca947 */ /* 0x000fea0003800000 */
[----:B0-2---:R-:W-:Y:S01]  /*64a0*/  @P5 FFMA.FTZ R126, R165, R121, R122 ;  /* 0x00000079a57e5223 */ /* 0x005fe2000001007a */
        /* <DEDUP_REMOVED lines=10> */
.L_x_1282:
[----:B------:R-:W-:Y:S05]  /*6550*/  @!P2 BRA `(.L_x_1275) ;  /* 0x0000000c0078a947 */ /* 0x000fea0003800000 */
[----:B------:R-:W-:Y:S01]  /*6560*/  @P5 FFMA.FTZ R121, R166, R121, R122 ;  /* 0x00000079a6795223 */ /* 0x000fe2000001007a */
[----:B------:R-:W-:Y:S02]  /*6570*/  HADD2.F32 R122, -RZ, R7.H1_H1 ;  /* 0x30000007ff7a7230 */ /* 0x000fe40000004100 */
[----:B0-2--5:R-:W-:Y:S02]  /*6580*/  HADD2.F32 R124, -RZ, R111.H1_H1 ;  /* 0x3000006fff7c7230 */ /* 0x025fe40000004100 */
        /* <DEDUP_REMOVED lines=9> */
.L_x_1266:
[----:B0-2---:R-:W0:Y:S02]  /*6620*/  LDC.64 R124, c[0x0][0x478] ;  /* 0x00011e00ff7c7b82 */ /* 0x005e240000000a00 */
[----:B0-----:R-:W-:-:S04]  /*6630*/  ISETP.NE.U32.AND P0, PT, R124, RZ, PT ;  /* 0x000000ff7c00720c */ /* 0x001fc80003f05070 */
[----:B------:R-:W-:-:S13]  /*6640*/  ISETP.NE.AND.EX P0, PT, R125, RZ, PT, P0 ;  /* 0x000000ff7d00720c */ /* 0x000fda0003f05300 */
[----:B------:R-:W-:Y:S05]  /*6650*/  @!P0 BRA `(.L_x_1283) ;  /* 0x0000000400988947 */ /* 0x000fea0003800000 */
[-CC-:B------:R-:W-:Y:S01]  /*6660*/  FFMA.FTZ R117, R147, R121.reuse, R122.reuse ;  /* 0x0000007993757223 */ /* 0x180fe2000001007a */
[-CC-:B------:R-:W-:Y:S01]  /*6670*/  FFMA.FTZ R118, R150, R121.reuse, R122.reuse ;  /* 0x0000007996767223 */ /* 0x180fe2000001007a */
[----:B------:R-:W-:Y:S01]  /*6680*/  ISETP.GT.AND P5, PT, R128, RZ, PT ;  /* 0x000000ff8000720c */ /* 0x000fe20003fa4270 */
        /* <DEDUP_REMOVED lines=32> */
.L_x_1284:
        /* <DEDUP_REMOVED lines=8> */
.L_x_1285:
[----:B------:R-:W-:Y:S02]  /*6910*/  F2FP.F16.F32.PACK_AB R116, R125, R124 ;  /* 0x0000007c7d74723e */ /* 0x000fe400000000ff */
        /* <DEDUP_REMOVED lines=10> */
.L_x_1286:
        /* <DEDUP_REMOVED lines=8> */
.L_x_1287:
[----:B------:R-:W-:Y:S02]  /*6a40*/  F2FP.F16.F32.PACK_AB R117, R124, R119 ;  /* 0x000000777c75723e */ /* 0x000fe400000000ff */
[----:B------:R-:W-:Y:S02]  /*6a50*/  FSEL R122, R122, RZ, P5 ;  /* 0x000000ff7a7a7208 */ /* 0x000fe40002800000 */
[----:B------:R-:W-:Y:S02]  /*6a60*/  FSEL R123, R123, RZ, P5 ;  /* 0x000000ff7b7b7208 */ /* 0x000fe40002800000 */
        /* <DEDUP_REMOVED lines=10> */
.L_x_1288:
        /* <DEDUP_REMOVED lines=8> */
.L_x_1289:
        /* <DEDUP_REMOVED lines=8> */
.L_x_1290:
[----:B------:R-:W-:Y:S02]  /*6c10*/  F2FP.F16.F32.PACK_AB R118, R122, R121 ;  /* 0x000000797a76723e */ /* 0x000fe400000000ff */
[----:B------:R-:W-:Y:S01]  /*6c20*/  F2FP.F16.F32.PACK_AB R119, R124, R123 ;  /* 0x0000007b7c77723e */ /* 0x000fe200000000ff */
        /* <DEDUP_REMOVED lines=9> */
.L_x_1283:
        /* <DEDUP_REMOVED lines=13> */
.L_x_1291:
        /* <DEDUP_REMOVED lines=13> */
.L_x_1292:
        /* <DEDUP_REMOVED lines=13> */
.L_x_1293:
        /* <DEDUP_REMOVED lines=13> */
.L_x_1294:
        /* <DEDUP_REMOVED lines=13> */
.L_x_1295:
        /* <DEDUP_REMOVED lines=13> */
.L_x_1296:
        /* <DEDUP_REMOVED lines=13> */
.L_x_1297:
        /* <DEDUP_REMOVED lines=13> */
.L_x_1275:
[----:B------:R-:W1:Y:S08]  /*7340*/  @P0 LDC.64 R122, c[0x0][0x478] ;  /* 0x00011e00ff7a0b82 */ /* 0x000e700000000a00 */
[----:B0-2---:R-:W0:Y:S01]  /*7350*/  @P2 LDC.64 R124, c[0x0][0x468] ;  /* 0x00011a00ff7c2b82 */ /* 0x005e220000000a00 */
[----:B-1----:R-:W-:-:S05]  /*7360*/  @P0 IMAD.WIDE.U32 R122, R183, 0x10, R122 ;  /* 0x00000010b77a0825 */ /* 0x002fca00078e007a */
[----:B------:R1:W-:Y:S01]  /*7370*/  @P0 STG.E.128 desc[UR10][R122.64], R116 ;  /* 0x000000747a000986 */ /* 0x0003e2000c101d0a */
[----:B0-----:R-:W-:-:S05]  /*7380*/  @P2 IMAD.WIDE.U32 R120, R120, 0x10, R124 ;  /* 0x0000001078782825 */ /* 0x001fca00078e007c */
[----:B------:R1:W-:Y:S02]  /*7390*/  @P2 STG.E.128 desc[UR10][R120.64], R112 ;  /* 0x0000007078002986 */ /* 0x0003e4000c101d0a */
.L_x_1264:
[----:B------:R-:W-:Y:S05]  /*73a0*/  BSYNC.RECONVERGENT B0 ;  /* 0x0000000000007941 */ /* 0x000fea0003800200 */
.L_x_1263:
[----:B-1----:R-:W1:Y:S01]  /*73b0*/  LDC.64 R120, c[0x0][0x380] ;  /* 0x0000e000ff787b82 */ /* 0x002e620000000a00 */
[----:B------:R-:W-:Y:S01]  /*73c0*/  UPLOP3.LUT UP1, UPT, UPT, UPT, UP1, 0x40, 0x4 ;  /* 0x000000000004789c */ /* 0x000fe20003f2e810 */
[----:B-1----:R-:W-:-:S04]  /*73d0*/  IADD3 R129, PT, PT, R129, R120, RZ ;  /* 0x0000007881817210 */ /* 0x002fc80007ffe0ff */
[----:B------:R-:W-:-:S13]  /*73e0*/  ISETP.GE.AND P0, PT, R129, R121, PT ;  /* 0x000000798100720c */ /* 0x000fda0003f06270 */
[----:B------:R-:W-:Y:S05]  /*73f0*/  @!P0 BRA `(.L_x_1298) ;  /* 0xffffff9000d08947 */ /* 0x000fea000383ffff */
.L_x_1183:
        /* <DEDUP_REMOVED lines=18> */
.L_x_1300:
[----:B------:R-:W-:Y:S05]  /*7520*/  BSYNC.RECONVERGENT B0 ;  /* 0x0000000000007941 */ /* 0x000fea0003800200 */
.L_x_1299:
        /* <DEDUP_REMOVED lines=15> */
.L_x_1302:
[----:B------:R-:W-:Y:S05]  /*7620*/  BSYNC.RECONVERGENT B0 ;  /* 0x0000000000007941 */ /* 0x000fea0003800200 */
.L_x_1301:
        /* <DEDUP_REMOVED lines=14> */
.L_x_1303:
        /* <DEDUP_REMOVED lines=15> */
.L_x_10680:


//--------------------- .text._ZN10layer_norm13ln_bwd_kernelINS_13Kernel_traitsI6__halfS2_S2_S2_fjLj3072ELj1ELj1ELj4ELj16ENS_18Kernel_traits_baseILj3072ES2_S2_S2_S2_fjLj128EEEEELb0ELb1ELb1ELb1EEEvNS_9BwdParamsE --------------------------
	.section	.text._ZN10layer_norm13ln_bwd_kernelINS_13Kernel_traitsI6__halfS2_S2_S2_fjLj3072ELj1ELj1ELj4ELj16ENS_18Kernel_traits_baseILj3072ES2_S2_S2_S2_fjLj128EEEEELb0ELb1ELb1ELb1EEEvNS_9BwdParamsE,"ax",@progbits
	.align	128
        .global         _ZN10layer_norm13ln_bwd_kernelINS_13Kernel_traitsI6__halfS2_S2_S2_fjLj3072ELj1ELj1ELj4ELj16ENS_18Kernel_traits_baseILj3072ES2_S2_S2_S2_fjLj128EEEEELb0ELb1ELb1ELb1EEEvNS_9BwdParamsE
        .type           _ZN10layer_norm13ln_bwd_kernelINS_13Kernel_traitsI6__halfS2_S2_S2_fjLj3072ELj1ELj1ELj4ELj16ENS_18Kernel_traits_baseILj3072ES2_S2_S2_S2_fjLj128EEEEELb0ELb1ELb1ELb1EEEvNS_9BwdParamsE,@function
        .size           _ZN10layer_norm13ln_bwd_kernelINS_13Kernel_traitsI6__halfS2_S2_S2_fjLj3072ELj1ELj1ELj4ELj16ENS_18Kernel_traits_baseILj3072ES2_S2_S2_S2_fjLj128EEEEELb0ELb1ELb1ELb1EEEvNS_9BwdParamsE,(.L_x_10681 - _ZN10layer_norm13ln_bwd_kernelINS_13Kernel_traitsI6__halfS2_S2_S2_fjLj3072ELj1ELj1ELj4ELj16ENS_18Kernel_traits_baseILj3072ES2_S2_S2_S2_fjLj128EEEEELb0ELb1ELb1ELb1EEEvNS_9BwdParamsE)
        .other          _ZN10layer_norm13ln_bwd_kernelINS_13Kernel_traitsI6__halfS2_S2_S2_fjLj3072ELj1ELj1ELj4ELj16ENS_18Kernel_traits_baseILj3072ES2_S2_S2_S2_fjLj128EEEEELb0ELb1ELb1ELb1EEEvNS_9BwdParamsE,@"STO_CUDA_ENTRY STV_DEFAULT"
_ZN10layer_norm13ln_bwd_kernelINS_13Kernel_traitsI6__halfS2_S2_S2_fjLj3072ELj1ELj1ELj4ELj16ENS_18Kernel_traits_baseILj3072ES2_S2_S2_S2_fjLj128EEEEELb0ELb1ELb1ELb1EEEvNS_9BwdParamsE:
.text._ZN10layer_norm13ln_bwd_kernelINS_13Kernel_traitsI6__halfS2_S2_S2_fjLj3072ELj1ELj1ELj4ELj16ENS_18Kernel_traits_baseILj3072ES2_S2_S2_S2_fjLj128EEEEELb0ELb1ELb1ELb1EEEvNS_9BwdParamsE:
        /* <DEDUP_REMOVED lines=45> */
[----:B------:R-:W3:Y:S06]  /*02d0*/  LDCU UR14, c[0x0][0x388] ;  /* 0x00007100ff0e77ac */ /* 0x000eec0008000800 */
[----:B------:R-:W4:Y:S01]  /*02e0*/  LDC.64 R4, c[0x0][0x3e8] ;  /* 0x0000fa00ff047b82 */ /* 0x000f220000000a00 */
[----:B------:R-:W0:Y:S01]  /*02f0*/  LDCU.U8 UR11, c[0x0][0x410] ;  /* 0x00008200ff0b77ac */ /* 0x000e220008000000 */
[----:B------:R-:W0:Y:S01]  /*0300*/  LDCU UR15, c[0x0][0x400] ;  /* 0x00008000ff0f77ac */ /* 0x000e220008000800 */
[----:B------:R-:W0:Y:S01]  /*0310*/  LDCU.64 UR6, c[0x0][0x438] ;  /* 0x00008700ff0677ac */ /* 0x000e220008000a00 */
[----:B------:R-:W0:Y:S01]  /*0320*/  LDCU.64 UR8, c[0x0][0x478] ;  /* 0x00008f00ff0877ac */ /* 0x000e220008000a00 */
[----:B-1----:R-:W-:-:S05]  /*0330*/  IMAD.WIDE.U32 R2, R129, 0x10, R2 ;  /* 0x0000001081027825 */ /* 0x002fca00078e0002 */
[----:B0-----:R0:W5:Y:S01]  /*0340*/  LDG.E.128 R156, desc[UR12][R2.64+0x1000] ;  /* 0x0010000c029c7981 */ /* 0x001162000c1e1d00 */
        /* <DEDUP_REMOVED lines=8> */
[----:B--23--:R-:W-:-:S11]  /*03d0*/  UPLOP3.LUT UP1, UPT, UPT, UPT, UPT, 0x40, 0x4 ;  /* 0x000000000004789c */ /* 0x00cfd60003f2e870 */
.L_x_1407:
[----:B------:R-:W1:Y:S08]  /*03e0*/  LDC.64 R124, c[0x0][0x3f8] ;  /* 0x0000fe00ff7c7b82 */ /* 0x000e700000000a00 */
[----:B------:R-:W2:Y:S08]  /*03f0*/  LDC.64 R120, c[0x0][0x3f0] ;  /* 0x0000fc00ff787b82 */ /* 0x000eb00000000a00 */
[----:B------:R-:W3:Y:S01]  /*0400*/  LDC.64 R122, c[0x0][0x3c8] ;  /* 0x0000f200ff7a7b82 */ /* 0x000ee20000000a00 */
[----:B-1----:R-:W-:-:S05]  /*0410*/  IMAD.WIDE R124, R0, 0x4, R124 ;  /* 0x00000004007c7825 */ /* 0x002fca00078e027c */
[----:B0-----:R-:W4:Y:S01]  /*0420*/  LDG.E R2, desc[UR12][R124.64] ;  /* 0x0000000c7c027981 */ /* 0x001f22000c1e1900 */
[----:B--2---:R-:W-:-:S06]  /*0430*/  IMAD.WIDE R120, R0, 0x4, R120 ;  /* 0x0000000400787825 */ /* 0x004fcc00078e0278 */
[----:B-----5:R0:W5:Y:S01]  /*0440*/  LDG.E R120, desc[UR12][R120.64] ;  /* 0x0000000c78787981 */ /* 0x020162000c1e1900 */
[----:B---3--:R-:W-:-:S05]  /*0450*/  IMAD.WIDE R122, R0, 0x4, R122 ;  /* 0x00000004007a7825 */ /* 0x008fca00078e027a */
[----:B------:R0:W5:Y:S01]  /*0460*/  LDG.E R128, desc[UR12][R122.64] ;  /* 0x0000000c7a807981 */ /* 0x000162000c1e1900 */
[----:B------:R-:W-:Y:S02]  /*0470*/  CS2R R126, SRZ ;  /* 0x00000000007e7805 */ /* 0x000fe4000001ff00 */
[----:B----4-:R-:W-:-:S13]  /*0480*/  ISETP.GE.AND P1, PT, R2, 0x1, PT ;  /* 0x000000010200780c */ /* 0x010fda0003f26270 */
[----:B0-----:R-:W-:Y:S05]  /*0490*/  @!P1 BRA `(.L_x_1305) ;  /* 0x00000010007c9947 */ /* 0x001fea0003800000 */
[----:B------:R-:W-:Y:S01]  /*04a0*/  IMAD R3, R0, UR14, RZ ;  /* 0x0000000e00037c24 */ /* 0x000fe2000f8e02ff */
[----:B------:R-:W0:Y:S01]  /*04b0*/  LDC.64 R144, c[0x0][0x3a8] ;  /* 0x0000ea00ff907b82 */ /* 0x000e220000000a00 */
[----:B------:R-:W-:-:S03]  /*04c0*/  IADD3 R121, PT, PT, R2, -0x1, RZ ;  /* 0xffffffff02797810 */ /* 0x000fc60007ffe0ff */
[----:B------:R-:W-:Y:S02]  /*04d0*/  SHF.R.S32.HI R122, RZ, 0x1f, R3 ;  /* 0x0000001fff7a7819 */ /* 0x000fe40000011403 */
[----:B------:R-:W-:Y:S02]  /*04e0*/  IMAD R121, R121, UR14, RZ ;  /* 0x0000000e79797c24 */ /* 0x000fe4000f8e02ff */
[----:B------:R-:W-:Y:S01]  /*04f0*/  LEA.HI R122, R122, R3, RZ, 0x3 ;  /* 0x000000037a7a7211 */ /* 0x000fe200078f18ff */
[----:B------:R-:W1:Y:S02]  /*0500*/  LDC.64 R124, c[0x0][0x428] ;  /* 0x00010a00ff7c7b82 */ /* 0x000e640000000a00 */
[----:B------:R-:W-:Y:S02]  /*0510*/  SHF.R.S32.HI R126, RZ, 0x1f, R121 ;  /* 0x0000001fff7e7819 */ /* 0x000fe40000011479 */
[----:B------:R-:W-:Y:S02]  /*0520*/  LEA.HI.SX32 R161, R122, R129, 0x1d ;  /* 0x000000817aa17211 */ /* 0x000fe400078feaff */
[----:B------:R-:W-:-:S02]  /*0530*/  LEA.HI R126, R126, R121, RZ, 0x3 ;  /* 0x000000797e7e7211 */ /* 0x000fc400078f18ff */
[----:B------:R-:W2:Y:S02]  /*0540*/  LDC.64 R122, c[0x0][0x3c0] ;  /* 0x0000f000ff7a7b82 */ /* 0x000ea40000000a00 */
[----:B------:R-:W-:Y:S02]  /*0550*/  LEA.HI.SX32 R121, R126, R129, 0x1d ;  /* 0x000000817e797211 */ /* 0x000fe400078feaff */
[C---:B------:R-:W-:Y:S02]  /*0560*/  IADD3 R129, PT, PT, R161.reuse, 0x80, RZ ;  /* 0x00000080a1817810 */ /* 0x040fe40007ffe0ff */
[C---:B------:R-:W-:Y:S01]  /*0570*/  IADD3 R163, PT, PT, R161.reuse, 0x100, RZ ;  /* 0x00000100a1a37810 */ /* 0x040fe20007ffe0ff */
[----:B0-----:R-:W-:Y:S01]  /*0580*/  IMAD.WIDE.U32 R148, R161, 0x10, R144 ;  /* 0x00000010a1947825 */ /* 0x001fe200078e0090 */
[----:B------:R-:W-:Y:S02]  /*0590*/  SHF.R.S32.HI R3, RZ, 0x1f, R0 ;  /* 0x0000001fff037819 */ /* 0x000fe40000011400 */
[----:B------:R-:W-:Y:S01]  /*05a0*/  IADD3 R141, PT, PT, R121, 0x80, RZ ;  /* 0x00000080798d7810 */ /* 0x000fe20007ffe0ff */
[----:B------:R-:W-:-:S02]  /*05b0*/  IMAD.WIDE.U32 R136, R129, 0x10, R144 ;  /* 0x0000001081887825 */ /* 0x000fc400078e0090 */
[----:B------:R-:W3:Y:S02]  /*05c0*/  LDG.E.128 R148, desc[UR12][R148.64] ;  /* 0x0000000c94947981 */ /* 0x000ee4000c1e1d00 */
[----:B------:R-:W-:Y:S02]  /*05d0*/  IMAD.WIDE.U32 R144, R163, 0x10, R144 ;  /* 0x00000010a3907825 */ /* 0x000fe400078e0090 */
[----:B------:R-:W4:Y:S02]  /*05e0*/  LDG.E.128 R136, desc[UR12][R136.64] ;  /* 0x0000000c88887981 */ /* 0x000f24000c1e1d00 */
[----:B-1----:R-:W-:Y:S01]  /*05f0*/  IMAD.WIDE.U32 R132, R121, 0x10, R124 ;  /* 0x0000001079847825 */ /* 0x002fe200078e007c */
[----:B--2---:R-:W-:-:S03]  /*0600*/  LEA R122, P0, R0, R122, 0x2 ;  /* 0x0000007a007a7211 */ /* 0x004fc600078010ff */
[----:B------:R-:W-:Y:S01]  /*0610*/  IMAD.WIDE.U32 R140, R141, 0x10, R124 ;  /* 0x000000108d8c7825 */ /* 0x000fe200078e007c */
[----:B------:R-:W-:Y:S01]  /*0620*/  IADD3 R121, PT, PT, R121, 0x100, RZ ;  /* 0x0000010079797810 */ /* 0x000fe20007ffe0ff */
[----:B------:R-:W2:Y:S01]  /*0630*/  LDG.E.128 R144, desc[UR12][R144.64] ;  /* 0x0000000c90907981 */ /* 0x000ea2000c1e1d00 */
[----:B------:R-:W-:-:S03]  /*0640*/  LEA.HI.X R123, R0, R123, R3, 0x2, P0 ;  /* 0x0000007b007b7211 */ /* 0x000fc600000f1403 */
[----:B------:R-:W-:Y:S01]  /*0650*/  IMAD.WIDE.U32 R124, R121, 0x10, R124 ;  /* 0x00000010797c7825 */ /* 0x000fe200078e007c */
[----:B------:R-:W2:Y:S04]  /*0660*/  LDG.E.128 R140, desc[UR12][R140.64] ;  /* 0x0000000c8c8c7981 */ /* 0x000ea8000c1e1d00 */
[----:B------:R0:W2:Y:S04]  /*0670*/  LDG.E R3, desc[UR12][R122.64] ;  /* 0x0000000c7a037981 */ /* 0x0000a8000c1e1900 */
[----:B------:R-:W2:Y:S04]  /*0680*/  LDG.E.128 R132, desc[UR12][R132.64] ;  /* 0x0000000c84847981 */ /* 0x000ea8000c1e1d00 */
        /* <DEDUP_REMOVED lines=11> */
[----:B------:R0:W5:Y:S01]  /*0740*/  @P0 LDG.E.128 R8, desc[UR12][R130.64] ;  /* 0x0000000c82080981 */ /* 0x000162000c1e1d00 */
[----:B------:R-:W-:-:S05]  /*0750*/  @P0 IMAD.WIDE.U32 R152, R163, 0x10, R154 ;  /* 0x00000010a3980825 */ /* 0x000fca00078e009a */
[----:B------:R1:W5:Y:S01]  /*0760*/  @P0 LDG.E.128 R4, desc[UR12][R152.64] ;  /* 0x0000000c98040981 */ /* 0x000362000c1e1d00 */
[----:B---3--:R-:W-:Y:S02]  /*0770*/  HADD2.F32 R121, -RZ, R148.H0_H0 ;  /* 0x20000094ff797230 */ /* 0x008fe40000004100 */
[----:B------:R-:W-:Y:S02]  /*0780*/  HADD2.F32 R155, -RZ, R150.H0_H0 ;  /* 0x20000096ff9b7230 */ /* 0x000fe40000004100 */
[--C-:B----4-:R-:W-:Y:S02]  /*0790*/  HADD2.F32 R123, -RZ, R137.reuse.H0_H0 ;  /* 0x20000089ff7b7230 */ /* 0x110fe40000004100 */
[----:B------:R-:W-:Y:S02]  /*07a0*/  HADD2.F32 R122, -RZ, R136.H0_H0 ;  /* 0x20000088ff7a7230 */ /* 0x000fe40000004100 */
[----:B0-----:R-:W-:Y:S02]  /*07b0*/  HADD2.F32 R130, -RZ, R137.H1_H1 ;  /* 0x30000089ff827230 */ /* 0x001fe40000004100 */
[----:B------:R-:W-:-:S02]  /*07c0*/  HADD2.F32 R148, -RZ, R148.H1_H1 ;  /* 0x30000094ff947230 */ /* 0x000fc40000004100 */
[--C-:B--2---:R-:W-:Y:S02]  /*07d0*/  HADD2.F32 R176, -RZ, R147.reuse.H1_H1 ;  /* 0x30000093ffb07230 */ /* 0x104fe40000004100 */
[----:B------:R-:W-:Y:S01]  /*07e0*/  HADD2.F32 R173, -RZ, R147.H0_H0 ;  /* 0x20000093ffad7230 */ /* 0x000fe20000004100 */
[----:B------:R-:W-:Y:S01]  /*07f0*/  FSEL R177, R3, RZ, !P2 ;  /* 0x000000ff03b17208 */ /* 0x000fe20005000000 */
[--C-:B------:R-:W-:Y:S02]  /*0800*/  HADD2.F32 R129, -RZ, R149.reuse.H0_H0 ;  /* 0x20000095ff817230 */ /* 0x100fe40000004100 */
[----:B------:R-:W-:Y:S02]  /*0810*/  HADD2.F32 R154, -RZ, R149.H1_H1 ;  /* 0x30000095ff9a7230 */ /* 0x000fe40000004100 */
[C---:B------:R-:W-:Y:S01]  /*0820*/  FADD.FTZ R3, -R177.reuse, R121 ;  /* 0x00000079b1037221 */ /* 0x040fe20000010100 */
[----:B------:R-:W-:Y:S01]  /*0830*/  FADD.FTZ R137, -R177, R155 ;  /* 0x0000009bb1897221 */ /* 0x000fe20000010100 */
[----:B------:R-:W-:-:S02]  /*0840*/  HADD2.F32 R160, -RZ, R150.H1_H1 ;  /* 0x30000096ffa07230 */ /* 0x000fc40000004100 */
[C---:B------:R-:W-:Y:S01]  /*0850*/  FADD.FTZ R155, -R177.reuse, R123 ;  /* 0x0000007bb19b7221 */ /* 0x040fe20000010100 */
[--C-:B------:R-:W-:Y:S02]  /*0860*/  HADD2.F32 R183, -RZ, R142.reuse.H0_H0 ;  /* 0x2000008effb77230 */ /* 0x100fe40000004100 */
[C---:B------:R-:W-:Y:S01]  /*0870*/  FADD.FTZ R121, -R177.reuse, R176 ;  /* 0x000000b0b1797221 */ /* 0x040fe20000010100 */
[----:B------:R-:W-:Y:S02]  /*0880*/  HADD2.F32 R174, -RZ, R142.H1_H1 ;  /* 0x3000008effae7230 */ /* 0x000fe40000004100 */
[----:B------:R-:W-:Y:S01]  /*0890*/  FADD.FTZ R123, -R177, R173 ;  /* 0x000000adb17b7221 */ /* 0x000fe20000010100 */
[--C-:B------:R-:W-:Y:S02]  /*08a0*/  HADD2.F32 R149, -RZ, R132.reuse.H0_H0 ;  /* 0x20000084ff957230 */ /* 0x100fe40000004100 */
[----:B------:R-:W-:Y:S02]  /*08b0*/  HADD2.F32 R150, -RZ, R132.H1_H1 ;  /* 0x30000084ff967230 */ /* 0x000fe40000004100 */
[----:B------:R-:W-:-:S02]  /*08c0*/  HADD2.F32 R142, -RZ, R145.H0_H0 ;  /* 0x20000091ff8e7230 */ /* 0x000fc40000004100 */
[----:B------:R-:W-:Y:S02]  /*08d0*/  HADD2.F32 R171, -RZ, R145.H1_H1 ;  /* 0x30000091ffab7230 */ /* 0x000fe40000004100 */
[----:B------:R-:W-:Y:S01]  /*08e0*/  FADD.FTZ R145, -R177, R122 ;  /* 0x0000007ab1917221 */ /* 0x000fe20000010100 */
[--C-:B------:R-:W-:Y:S02]  /*08f0*/  HADD2.F32 R176, -RZ, R124.reuse.H0_H0 ;  /* 0x2000007cffb07230 */ /* 0x100fe40000004100 */
[----:B------:R-:W-:Y:S02]  /*0900*/  HADD2.F32 R178, -RZ, R124.H1_H1 ;  /* 0x3000007cffb27230 */ /* 0x000fe40000004100 */
[----:B------:R-:W-:Y:S02]  /*0910*/  HADD2.F32 R132, -RZ, R138.H0_H0 ;  /* 0x2000008aff847230 */ /* 0x000fe40000004100 */
[--C-:B------:R-:W-:Y:S02]  /*0920*/  HADD2.F32 R173, -RZ, R125.reuse.H0_H0 ;  /* 0x2000007dffad7230 */ /* 0x100fe40000004100 */
[----:B------:R-:W-:-:S02]  /*0930*/  HADD2.F32 R124, -RZ, R125.H1_H1 ;  /* 0x3000007dff7c7230 */ /* 0x000fc40000004100 */
[C---:B------:R-:W-:Y:S01]  /*0940*/  FADD.FTZ R131, -R177.reuse, R148 ;  /* 0x00000094b1837221 */ /* 0x040fe20000010100 */
[--C-:B------:R-:W-:Y:S02]  /*0950*/  HADD2.F32 R125, -RZ, R127.reuse.H0_H0 ;  /* 0x2000007fff7d7230 */ /* 0x100fe40000004100 */
[----:B------:R-:W-:Y:S02]  /*0960*/  HADD2.F32 R122, -RZ, R127.H1_H1 ;  /* 0x3000007fff7a7230 */ /* 0x000fe40000004100 */
[----:B------:R-:W-:Y:S02]  /*0970*/  HADD2.F32 R127, -RZ, R28.H1_H1 ;  /* 0x3000001cff7f7230 */ /* 0x000fe40000004100 */
[----:B------:R-:W-:Y:S01]  /*0980*/  FADD.FTZ R181, -R177, R132 ;  /* 0x00000084b1b57221 */ /* 0x000fe20000010100 */
[----:B------:R-:W-:Y:S02]  /*0990*/  HADD2.F32 R136, -RZ, R136.H1_H1 ;  /* 0x30000088ff887230 */ /* 0x000fe40000004100 */
[----:B-----5:R-:W-:Y:S01]  /*09a0*/  FMUL.FTZ R132, R128, R131 ;  /* 0x0000008380847220 */ /* 0x020fe20000410000 */
[----:B------:R-:W-:-:S02]  /*09b0*/  HADD2.F32 R165, -RZ, R135.H0_H0 ;  /* 0x20000087ffa57230 */ /* 0x000fc40000004100 */
[----:B------:R-:W-:Y:S01]  /*09c0*/  FMUL.FTZ R131, R127, R150 ;  /* 0x000000967f837220 */ /* 0x000fe20000410000 */
[----:B------:R-:W-:Y:S02]  /*09d0*/  HADD2.F32 R168, -RZ, R135.H1_H1 ;  /* 0x30000087ffa87230 */ /* 0x000fe40000004100 */
[C---:B------:R-:W-:Y:S01]  /*09e0*/  FADD.FTZ R135, -R177.reuse, R154 ;  /* 0x0000009ab1877221 */ /* 0x040fe20000010100 */
[----:B-1----:R-:W-:Y:S02]  /*09f0*/  HADD2.F32 R152, -RZ, R133.H1_H1 ;  /* 0x30000085ff987230 */ /* 0x002fe40000004100 */
[----:B------:R-:W-:Y:S02]  /*0a00*/  HADD2.F32 R127, -RZ, R29.H1_H1 ;  /* 0x3000001dff7f7230 */ /* 0x000fe40000004100 */
[----:B------:R-:W-:Y:S01]  /*0a10*/  FADD.FTZ R147, -R177, R136 ;  /* 0x00000088b1937221 */ /* 0x000fe20000010100 */
[--C-:B------:R-:W-:Y:S02]  /*0a20*/  HADD2.F32 R167, -RZ, R140.reuse.H0_H0 ;  /* 0x2000008cffa77230 */ /* 0x100fe40000004100 */
[----:B------:R-:W-:Y:S01]  /*0a30*/  FMUL.FTZ R136, R128, R135 ;  /* 0x0000008780887220 */ /* 0x000fe20000410000 */
[----:B------:R-:W-:-:S02]  /*0a40*/  HADD2.F32 R170, -RZ, R140.H1_H1 ;  /* 0x3000008cffaa7230 */ /* 0x000fc40000004100 */
[----:B------:R-:W-:Y:S01]  /*0a50*/  FMUL.FTZ R135, R127, R152 ;  /* 0x000000987f877220 */ /* 0x000fe20000410000 */
[--C-:B------:R-:W-:Y:S02]  /*0a60*/  HADD2.F32 R153, -RZ, R134.reuse.H0_H0 ;  /* 0x20000086ff997230 */ /* 0x100fe40000004100 */
[----:B------:R-:W-:Y:S02]  /*0a70*/  HADD2.F32 R162, -RZ, R134.H1_H1 ;  /* 0x30000086ffa27230 */ /* 0x000fe40000004100 */
[----:B------:R-:W-:Y:S02]  /*0a80*/  HADD2.F32 R140, -RZ, R144.H0_H0 ;  /* 0x20000090ff8c7230 */ /* 0x000fe40000004100 */
[--C-:B------:R-:W-:Y:S02]  /*0a90*/  HADD2.F32 R134, -RZ, R139.reuse.H0_H0 ;  /* 0x2000008bff867230 */ /* 0x100fe40000004100 */
[----:B------:R-:W-:Y:S02]  /*0aa0*/  HADD2.F32 R169, -RZ, R139.H1_H1 ;  /* 0x3000008bffa97230 */ /* 0x000fe40000004100 */
[----:B------:R-:W-:Y:S01]  /*0ab0*/  FADD.FTZ R139, -R177, R160 ;  /* 0x000000a0b18b7221 */ /* 0x000fe20000010100 */
[----:B------:R-:W-:-:S02]  /*0ac0*/  HADD2.F32 R127, -RZ, R30.H1_H1 ;  /* 0x3000001eff7f7230 */ /* 0x000fc40000004100 */
[--C-:B------:R-:W-:Y:S02]  /*0ad0*/  HADD2.F32 R161, -RZ, R151.reuse.H0_H0 ;  /* 0x20000097ffa17230 */ /* 0x100fe40000004100 */
[----:B------:R-:W-:Y:S02]  /*0ae0*/  HADD2.F32 R164, -RZ, R151.H1_H1 ;  /* 0x30000097ffa47230 */ /* 0x000fe40000004100 */
[----:B------:R-:W-:Y:S01]  /*0af0*/  FADD.FTZ R191, -R177, R140 ;  /* 0x0000008cb1bf7221 */ /* 0x000fe20000010100 */
[----:B------:R-:W-:Y:S02]  /*0b00*/  HADD2.F32 R144, -RZ, R144.H1_H1 ;  /* 0x30000090ff907230 */ /* 0x000fe40000004100 */
[----:B------:R-:W-:Y:S01]  /*0b10*/  FMUL.FTZ R140, R128, R139 ;  /* 0x0000008b808c7220 */ /* 0x000fe20000410000 */
[--C-:B------:R-:W-:Y:S02]  /*0b20*/  HADD2.F32 R179, -RZ, R141.reuse.H0_H0 ;  /* 0x2000008dffb37230 */ /* 0x100fe40000004100 */
[----:B------:R-:W-:Y:S01]  /*0b30*/  FMUL.FTZ R139, R127, R162 ;  /* 0x000000a27f8b7220 */ /* 0x000fe20000410000 */
[----:B------:R-:W-:-:S02]  /*0b40*/  HADD2.F32 R172, -RZ, R141.H1_H1 ;  /* 0x3000008dffac7230 */ /* 0x000fc40000004100 */
[C---:B------:R-:W-:Y:S01]  /*0b50*/  FADD.FTZ R141, -R177.reuse, R161 ;  /* 0x000000a1b18d7221 */ /* 0x040fe20000010100 */
[--C-:B------:R-:W-:Y:S02]  /*0b60*/  HADD2.F32 R163, -RZ, R143.reuse.H0_H0 ;  /* 0x2000008fffa37230 */ /* 0x100fe40000004100 */
[----:B------:R-:W-:Y:S02]  /*0b70*/  HADD2.F32 R166, -RZ, R143.H1_H1 ;  /* 0x3000008fffa67230 */ /* 0x000fe40000004100 */
[C---:B------:R-:W-:Y:S01]  /*0b80*/  FADD.FTZ R143, -R177.reuse, R164 ;  /* 0x000000a4b18f7221 */ /* 0x040fe20000010100 */
[----:B------:R-:W-:Y:S02]  /*0b90*/  HADD2.F32 R127, -RZ, R31.H1_H1 ;  /* 0x3000001fff7f7230 */ /* 0x000fe40000004100 */
[C---:B------:R-:W-:Y:S01]  /*0ba0*/  FADD.FTZ R161, -R177.reuse, R130 ;  /* 0x00000082b1a17221 */ /* 0x040fe20000010100 */
[----:B------:R-:W-:Y:S02]  /*0bb0*/  HADD2.F32 R130, -RZ, R28.H0_H0 ;  /* 0x2000001cff827230 */ /* 0x000fe40000004100 */
[----:B------:R-:W-:Y:S01]  /*0bc0*/  FADD.FTZ R193, -R177, R144 ;  /* 0x00000090b1c17221 */ /* 0x000fe20000010100 */
[----:B------:R-:W-:Y:S01]  /*0bd0*/  FMUL.FTZ R144, R128, R143 ;  /* 0x0000008f80907220 */ /* 0x000fe20000410000 */
[----:B------:R-:W-:-:S02]  /*0be0*/  HADD2.F32 R175, -RZ, R146.H0_H0 ;  /* 0x20000092ffaf7230 */ /* 0x000fc40000004100 */
[----:B------:R-:W-:Y:S01]  /*0bf0*/  FMUL.FTZ R143, R127, R168 ;  /* 0x000000a87f8f7220 */ /* 0x000fe20000410000 */
[----:B------:R-:W-:Y:S02]  /*0c00*/  HADD2.F32 R146, -RZ, R146.H1_H1 ;  /* 0x30000092ff927230 */ /* 0x000fe40000004100 */
[C---:B------:R-:W-:Y:S01]  /*0c10*/  FADD.FTZ R189, -R177.reuse, R169 ;  /* 0x000000a9b1bd7221 */ /* 0x040fe20000010100 */
[----:B------:R-:W-:Y:S02]  /*0c20*/  HADD2.F32 R127, -RZ, R32.H1_H1 ;  /* 0x30000020ff7f7230 */ /* 0x000fe40000004100 */
[----:B------:R-:W-:Y:S01]  /*0c30*/  FMUL.FTZ R130, R130, R149 ;  /* 0x0000009582827220 */ /* 0x000fe20000410000 */
[C---:B------:R-:W-:Y:S01]  /*0c40*/  FADD.FTZ R169, -R177.reuse, R142 ;  /* 0x0000008eb1a97221 */ /* 0x040fe20000010100 */
[----:B------:R-:W-:Y:S01]  /*0c50*/  FMUL.FTZ R3, R128, R3 ;  /* 0x0000000380037220 */ /* 0x000fe20000410000 */
[----:B------:R-:W-:Y:S02]  /*0c60*/  HADD2.F32 R151, -RZ, R133.H0_H0 ;  /* 0x20000085ff977230 */ /* 0x000fe40000004100 */
[----:B------:R-:W-:Y:S01]  /*0c70*/  FADD.FTZ R187, -R177, R134 ;  /* 0x00000086b1bb7221 */ /* 0x000fe20000010100 */
[----:B------:R-:W-:-:S02]  /*0c80*/  HADD2.F32 R142, -RZ, R31.H0_H0 ;  /* 0x2000001fff8e7230 */ /* 0x000fc40000004100 */
[C---:B------:R-:W-:Y:S01]  /*0c90*/  FADD.FTZ R133, -R177.reuse, R129 ;  /* 0x00000081b1857221 */ /* 0x040fe20000010100 */
[----:B------:R-:W-:Y:S02]  /*0ca0*/  HADD2.F32 R134, -RZ, R29.H0_H0 ;  /* 0x2000001dff867230 */ /* 0x000fe40000004100 */
[C---:B------:R-:W-:Y:S01]  /*0cb0*/  FMUL.FTZ R141, R128.reuse, R141 ;  /* 0x0000008d808d7220 */ /* 0x040fe20000410000 */
[----:B------:R-:W-:Y:S01]  /*0cc0*/  FMUL.FTZ R148, R128, R147 ;  /* 0x0000009380947220 */ /* 0x000fe20000410000 */
[----:B------:R-:W-:Y:S01]  /*0cd0*/  FADD.FTZ R129, -R177, R146 ;  /* 0x00000092b1817221 */ /* 0x000fe20000010100 */
[----:B------:R-:W-:Y:S01]  /*0ce0*/  FMUL.FTZ R147, R127, R170 ;  /* 0x000000aa7f937220 */ /* 0x000fe20000410000 */
[----:B------:R-:W-:Y:S01]  /*0cf0*/  FADD.FTZ R164, RZ, R130 ;  /* 0x00000082ffa47221 */ /* 0x000fe20000010000 */
[----:B------:R-:W-:Y:S02]  /*0d00*/  HADD2.F32 R138, -RZ, R138.H1_H1 ;  /* 0x3000008aff8a7230 */ /* 0x000fe40000004100 */
[----:B------:R-:W-:Y:S01]  /*0d10*/  FFMA.FTZ R127, R3, R130, RZ ;  /* 0x00000082037f7223 */ /* 0x000fe200000100ff */
[----:B------:R-:W-:-:S02]  /*0d20*/  HADD2.F32 R146, -RZ, R32.H0_H0 ;  /* 0x20000020ff927230 */ /* 0x000fc40000004100 */
        /* <DEDUP_REMOVED lines=8> */
[----:B------:R-:W-:Y:S01]  /*0db0*/  FMUL.FTZ R133, R128, R133 ;  /* 0x0000008580857220 */ /* 0x000fe20000410000 */
[----:B------:R-:W-:Y:S01]  /*0dc0*/  FADD.FTZ R107, R107, R152 ;  /* 0x000000986b6b7221 */ /* 0x000fe20000010000 */
[----:B------:R-:W-:Y:S01]  /*0dd0*/  FFMA.FTZ R39, R136, R152, R39 ;  /* 0x0000009888277223 */ /* 0x000fe20000010027 */
[----:B------:R-:W-:Y:S01]  /*0de0*/  FADD.FTZ R101, R101, R162 ;  /* 0x000000a265657221 */ /* 0x000fe20000010000 */
[----:B------:R-:W-:Y:S01]  /*0df0*/  FFMA.FTZ R41, R140, R162, R41 ;  /* 0x000000a28c297223 */ /* 0x000fe20000010029 */
[----:B------:R-:W-:Y:S01]  /*0e00*/  FFMA.FTZ R168, R132, R131, R127 ;  /* 0x0000008384a87223 */ /* 0x000fe2000001007f */
[----:B------:R-:W-:Y:S01]  /*0e10*/  FADD.FTZ R185, -R177, R138 ;  /* 0x0000008ab1b97221 */ /* 0x000fe20000010100 */
[-C--:B------:R-:W-:Y:S01]  /*0e20*/  FMUL.FTZ R146, R146, R167.reuse ;  /* 0x000000a792927220 */ /* 0x080fe20000410000 */
[----:B------:R-:W-:Y:S01]  /*0e30*/  FADD.FTZ R96, R96, R167 ;  /* 0x000000a760607221 */ /* 0x000fe20000010000 */
[----:B------:R-:W-:Y:S01]  /*0e40*/  FFMA.FTZ R44, R145, R167, R44 ;  /* 0x000000a7912c7223 */ /* 0x000fe2000001002c */
[----:B------:R-:W-:Y:S01]  /*0e50*/  FMUL.FTZ R152, R128, R161 ;  /* 0x000000a180987220 */ /* 0x000fe20000410000 */
[----:B------:R-:W-:-:S02]  /*0e60*/  HADD2.F32 R162, -RZ, R35.H0_H0 ;  /* 0x20000023ffa27230 */ /* 0x000fc40000004100 */
[----:B------:R-:W-:Y:S01]  /*0e70*/  FADD.FTZ R97, R97, R170 ;  /* 0x000000aa61617221 */ /* 0x000fe20000010000 */
[----:B------:R-:W-:Y:S02]  /*0e80*/  HADD2.F32 R138, -RZ, R30.H0_H0 ;  /* 0x2000001eff8a7230 */ /* 0x000fe40000004100 */
[----:B------:R-:W-:Y:S01]  /*0e90*/  FFMA.FTZ R45, R148, R170, R45 ;  /* 0x000000aa942d7223 */ /* 0x000fe2000001002d */
[----:B------:R-:W-:Y:S02]  /*0ea0*/  HADD2.F32 R167, -RZ, R35.H1_H1 ;  /* 0x30000023ffa77230 */ /* 0x000fe40000004100 */
[C---:B------:R-:W-:Y:S01]  /*0eb0*/  FMUL.FTZ R161, R128.reuse, R187 ;  /* 0x000000bb80a17220 */ /* 0x040fe20000410000 */
[----:B------:R-:W-:Y:S01]  /*0ec0*/  FMUL.FTZ R164, R128, R189 ;  /* 0x000000bd80a47220 */ /* 0x000fe20000410000 */
[----:B------:R-:W-:Y:S01]  /*0ed0*/  FADD.FTZ R170, R165, R134 ;  /* 0x00000086a5aa7221 */ /* 0x000fe20000010000 */
[----:B------:R-:W-:Y:S01]  /*0ee0*/  FFMA.FTZ R127, R133, R134, R168 ;  /* 0x00000086857f7223 */ /* 0x000fe200000100a8 */
[-C--:B------:R-:W-:Y:S01]  /*0ef0*/  FMUL.FTZ R162, R162, R163.reuse ;  /* 0x000000a3a2a27220 */ /* 0x080fe20000410000 */
[----:B------:R-:W-:Y:S01]  /*0f00*/  FADD.FTZ R94, R94, R163 ;  /* 0x000000a35e5e7221 */ /* 0x000fe20000010000 */
[----:B------:R-:W-:Y:S01]  /*0f10*/  FFMA.FTZ R50, R161, R163, R50 ;  /* 0x000000a3a1327223 */ /* 0x000fe20000010032 */
[----:B------:R-:W-:Y:S01]  /*0f20*/  FMUL.FTZ R138, R138, R153 ;  /* 0x000000998a8a7220 */ /* 0x000fe20000410000 */
[-C--:B------:R-:W-:Y:S01]  /*0f30*/  FMUL.FTZ R163, R167, R166.reuse ;  /* 0x000000a6a7a37220 */ /* 0x080fe20000410000 */
[----:B------:R-:W-:Y:S01]  /*0f40*/  FADD.FTZ R95, R95, R166 ;  /* 0x000000a65f5f7221 */ /* 0x000fe20000010000 */
[----:B------:R-:W-:Y:S01]  /*0f50*/  FFMA.FTZ R51, R164, R166, R51 ;  /* 0x000000a6a4337223 */ /* 0x000fe20000010033 */
[----:B------:R-:W-:Y:S01]  /*0f60*/  FADD.FTZ R165, R170, R135 ;  /* 0x00000087aaa57221 */ /* 0x000fe20000010000 */
[----:B------:R-:W-:Y:S01]  /*0f70*/  FMUL.FTZ R137, R128, R137 ;  /* 0x0000008980897220 */ /* 0x000fe20000410000 */
[----:B------:R-:W-:Y:S01]  /*0f80*/  FFMA.FTZ R166, R136, R135, R127 ;  /* 0x0000008788a67223 */ /* 0x000fe2000001007f */
[----:B------:R-:W-:-:S02]  /*0f90*/  HADD2.F32 R167, -RZ, R156.H0_H0 ;  /* 0x2000009cffa77230 */ /* 0x000fc40000004100 */
[----:B------:R-:W-:Y:S01]  /*0fa0*/  FADD.FTZ R106, R106, R151 ;  /* 0x000000976a6a7221 */ /* 0x000fe20000010000 */
[----:B------:R-:W-:Y:S01]  /*0fb0*/  FFMA.FTZ R38, R133, R151, R38 ;  /* 0x0000009785267223 */ /* 0x000fe20000010026 */
[----:B------:R-:W-:Y:S01]  /*0fc0*/  FADD.FTZ R168, R165, R138 ;  /* 0x0000008aa5a87221 */ /* 0x000fe20000010000 */
[--C-:B------:R-:W-:Y:S02]  /*0fd0*/  HADD2.F32 R151, -RZ, R33.reuse.H1_H1 ;  /* 0x30000021ff977230 */ /* 0x100fe40000004100 */
[----:B------:R-:W-:Y:S01]  /*0fe0*/  FFMA.FTZ R127, R137, R138, R166 ;  /* 0x0000008a897f7223 */ /* 0x000fe200000100a6 */
[----:B------:R-:W-:Y:S01]  /*0ff0*/  FMUL.FTZ R166, R167, R176 ;  /* 0x000000b0a7a67220 */ /* 0x000fe20000410000 */
[----:B------:R-:W-:Y:S01]  /*1000*/  FADD.FTZ R167, R168, R139 ;  /* 0x0000008ba8a77221 */ /* 0x000fe20000010000 */
[----:B------:R-:W-:Y:S01]  /*1010*/  FADD.FTZ R105, R105, R150 ;  /* 0x0000009669697221 */ /* 0x000fe20000010000 */
[----:B------:R-:W-:Y:S01]  /*1020*/  FFMA.FTZ R37, R132, R150, R37 ;  /* 0x0000009684257223 */ /* 0x000fe20000010025 */
[----:B------:R-:W-:Y:S01]  /*1030*/  FFMA.FTZ R168, R140, R139, R127 ;  /* 0x0000008b8ca87223 */ /* 0x000fe2000001007f */
[----:B------:R-:W-:Y:S01]  /*1040*/  FADD.FTZ R104, R104, R149 ;  /* 0x0000009568687221 */ /* 0x000fe20000010000 */
[----:B------:R-:W-:Y:S01]  /*1050*/  FFMA.FTZ R36, R3, R149, R36 ;  /* 0x0000009503247223 */ /* 0x000fe20000010024 */
[----:B------:R-:W-:-:S02]  /*1060*/  HADD2.F32 R150, -RZ, R33.H0_H0 ;  /* 0x20000021ff967230 */ /* 0x000fc40000004100 */
[-C--:B------:R-:W-:Y:S01]  /*1070*/  FMUL.FTZ R151, R151, R172.reuse ;  /* 0x000000ac97977220 */ /* 0x080fe20000410000 */
[----:B------:R-:W-:Y:S01]  /*1080*/  FADD.FTZ R99, R99, R172 ;  /* 0x000000ac63637221 */ /* 0x000fe20000010000 */
[----:B------:R-:W-:Y:S01]  /*1090*/  FFMA.FTZ R47, R152, R172, R47 ;  /* 0x000000ac982f7223 */ /* 0x000fe2000001002f */
[----:B------:R-:W-:Y:S01]  /*10a0*/  FMUL.FTZ R149, R128, R155 ;  /* 0x0000009b80957220 */ /* 0x000fe20000410000 */
[----:B------:R-:W-:Y:S02]  /*10b0*/  HADD2.F32 R172, -RZ, R156.H1_H1 ;  /* 0x3000009cffac7230 */ /* 0x000fe40000004100 */
[----:B------:R-:W-:Y:S01]  /*10c0*/  FADD.FTZ R170, R167, R142 ;  /* 0x0000008ea7aa7221 */ /* 0x000fe20000010000 */
[----:B------:R-:W-:Y:S01]  /*10d0*/  FFMA.FTZ R127, R141, R142, R168 ;  /* 0x0000008e8d7f7223 */ /* 0x000fe200000100a8 */
[-C--:B------:R-:W-:Y:S01]  /*10e0*/  FMUL.FTZ R150, R150, R179.reuse ;  /* 0x000000b396967220 */ /* 0x080fe20000410000 */
[----:B------:R-:W-:Y:S01]  /*10f0*/  FADD.FTZ R98, R98, R179 ;  /* 0x000000b362627221 */ /* 0x000fe20000010000 */
[----:B------:R-:W-:Y:S01]  /*1100*/  FFMA.FTZ R46, R149, R179, R46 ;  /* 0x000000b3952e7223 */ /* 0x000fe2000001002e */
[----:B------:R-:W-:-:S02]  /*1110*/  HADD2.F32 R155, -RZ, R34.H1_H1 ;  /* 0x30000022ff9b7230 */ /* 0x000fc40000004100 */
[----:B------:R-:W-:Y:S01]  /*1120*/  FMUL.FTZ R167, R172, R178 ;  /* 0x000000b2aca77220 */ /* 0x000fe20000410000 */
[----:B------:R-:W-:Y:S01]  /*1130*/  FADD.FTZ R179, R170, R143 ;  /* 0x0000008faab37221 */ /* 0x000fe20000010000 */
[----:B------:R-:W-:Y:S01]  /*1140*/  FMUL.FTZ R154, R128, R185 ;  /* 0x000000b9809a7220 */ /* 0x000fe20000410000 */
[----:B------:R-:W-:Y:S01]  /*1150*/  FFMA.FTZ R172, R144, R143, R127 ;  /* 0x0000008f90ac7223 */ /* 0x000fe2000001007f */
[-C--:B------:R-:W-:Y:S01]  /*1160*/  FMUL.FTZ R155, R155, R174.reuse ;  /* 0x000000ae9b9b7220 */ /* 0x080fe20000410000 */
[----:B------:R-:W-:Y:S01]  /*1170*/  FADD.FTZ R170, R179, R146 ;  /* 0x00000092b3aa7221 */ /* 0x000fe20000010000 */
[----:B------:R-:W-:Y:S01]  /*1180*/  FADD.FTZ R93, R93, R174 ;  /* 0x000000ae5d5d7221 */ /* 0x000fe20000010000 */
[----:B------:R-:W-:Y:S01]  /*1190*/  FFMA.FTZ R49, R154, R174, R49 ;  /* 0x000000ae9a317223 */ /* 0x000fe20000010031 */
[----:B------:R-:W-:Y:S01]  /*11a0*/  FFMA.FTZ R127, R145, R146, R172 ;  /* 0x00000092917f7223 */ /* 0x000fe200000100ac */
[----:B------:R-:W-:Y:S02]  /*11b0*/  HADD2.F32 R174, -RZ, R157.H0_H0 ;  /* 0x2000009dffae7230 */ /* 0x000fe40000004100 */
[----:B------:R-:W-:Y:S01]  /*11c0*/  FADD.FTZ R179, R170, R147 ;  /* 0x00000093aab37221 */ /* 0x000fe20000010000 */
[----:B------:R-:W-:Y:S01]  /*11d0*/  FFMA.FTZ R172, R148, R147, R127 ;  /* 0x0000009394ac7223 */ /* 0x000fe2000001007f */
[----:B------:R-:W-:-:S02]  /*11e0*/  HADD2.F32 R160, -RZ, R34.H0_H0 ;  /* 0x20000022ffa07230 */ /* 0x000fc40000004100 */
[----:B------:R-:W-:Y:S01]  /*11f0*/  FMUL.FTZ R169, R128, R169 ;  /* 0x000000a980a97220 */ /* 0x000fe20000410000 */
[----:B------:R-:W-:Y:S01]  /*1200*/  FMUL.FTZ R170, R174, R173 ;  /* 0x000000adaeaa7220 */ /* 0x000fe20000410000 */
[----:B------:R-:W-:Y:S01]  /*1210*/  FADD.FTZ R174, R179, R150 ;  /* 0x00000096b3ae7221 */ /* 0x000fe20000010000 */
[----:B------:R-:W-:Y:S01]  /*1220*/  FFMA.FTZ R127, R149, R150, R172 ;  /* 0x00000096957f7223 */ /* 0x000fe200000100ac */
[----:B------:R-:W-:Y:S01]  /*1230*/  FMUL.FTZ R165, R128, R191 ;  /* 0x000000bf80a57220 */ /* 0x000fe20000410000 */
[----:B------:R-:W-:Y:S01]  /*1240*/  FADD.FTZ R90, R90, R173 ;  /* 0x000000ad5a5a7221 */ /* 0x000fe20000010000 */
[----:B------:R-:W-:Y:S01]  /*1250*/  FFMA.FTZ R54, R169, R173, R54 ;  /* 0x000000ada9367223 */ /* 0x000fe20000010036 */
[----:B------:R-:W-:Y:S01]  /*1260*/  FADD.FTZ R171, -R177, R171 ;  /* 0x000000abb1ab7221 */ /* 0x000fe20000010100 */
[----:B------:R-:W-:Y:S01]  /*1270*/  FADD.FTZ R100, R100, R153 ;  /* 0x0000009964647221 */ /* 0x000fe20000010000 */
        /* <DEDUP_REMOVED lines=20> */
[----:B------:R-:W-:Y:S01]  /*13c0*/  FADD.FTZ R175, -R177, R175 ;  /* 0x000000afb1af7221 */ /* 0x000fe20000010100 */
[C---:B------:R-:W-:Y:S01]  /*13d0*/  FMUL.FTZ R168, R128.reuse, R193 ;  /* 0x000000c180a87220 */ /* 0x040fe20000410000 */
[----:B------:R-:W-:Y:S01]  /*13e0*/  FADD.FTZ R124, R181, R166 ;  /* 0x000000a6b57c7221 */ /* 0x000fe20000010000 */
[----:B------:R-:W-:Y:S01]  /*13f0*/  FFMA.FTZ R127, R165, R166, R174 ;  /* 0x000000a6a57f7223 */ /* 0x000fe200000100ae */
[----:B------:R-:W-:Y:S02]  /*1400*/  HADD2.F32 R177, -RZ, R126.H0_H0 ;  /* 0x2000007effb17230 */ /* 0x000fe40000004100 */
[C---:B------:R-:W-:Y:S01]  /*1410*/  FMUL.FTZ R175, R128.reuse, R175 ;  /* 0x000000af80af7220 */ /* 0x040fe20000410000 */
[----:B------:R-:W-:Y:S02]  /*1420*/  HADD2.F32 R176, -RZ, R158.H0_H0 ;  /* 0x2000009effb07230 */ /* 0x000fe40000004100 */
[----:B------:R-:W-:Y:S01]  /*1430*/  FMUL.FTZ R174, R128, R129 ;  /* 0x0000008180ae7220 */ /* 0x000fe20000410000 */
[----:B------:R-:W-:-:S02]  /*1440*/  HADD2.F32 R126, -RZ, R126.H1_H1 ;  /* 0x3000007eff7e7230 */ /* 0x000fc40000004100 */
[----:B------:R-:W-:Y:S01]  /*1450*/  FADD.FTZ R129, R124, R167 ;  /* 0x000000a77c817221 */ /* 0x000fe20000010000 */
[----:B------:R-:W-:Y:S02]  /*1460*/  HADD2.F32 R179, -RZ, R158.H1_H1 ;  /* 0x3000009effb37230 */ /* 0x000fe40000004100 */
        /* <DEDUP_REMOVED lines=9> */
[----:B------:R-:W-:-:S02]  /*1500*/  HADD2.F32 R176, -RZ, R159.H0_H0 ;  /* 0x2000009fffb07230 */ /* 0x000fc40000004100 */
        /* <DEDUP_REMOVED lines=24> */
.L_x_1305:
        /* <DEDUP_REMOVED lines=8> */
[C---:B------:R-:W-:Y:S02]  /*1710*/  IADD3 R9, PT, PT, R13.reuse, 0x80, RZ ;  /* 0x000000800d097810 */ /* 0x040fe40007ffe0ff */
[C---:B------:R-:W-:Y:S01]  /*1720*/  IADD3 R7, PT, PT, R13.reuse, 0x100, RZ ;  /* 0x000001000d077810 */ /* 0x040fe20007ffe0ff */
[----:B0-----:R-:W-:-:S04]  /*1730*/  IMAD.WIDE.U32 R12, R13, 0x10, R4 ;  /* 0x000000100d0c7825 */ /* 0x001fc800078e0004 */
[--C-:B------:R-:W-:Y:S02]  /*1740*/  IMAD.WIDE.U32 R8, R9, 0x10, R4.reuse ;  /* 0x0000001009087825 */ /* 0x100fe400078e0004 */
[----:B------:R-:W5:Y:S02]  /*1750*/  LDG.E.128 R12, desc[UR12][R12.64] ;  /* 0x0000000c0c0c7981 */ /* 0x000f64000c1e1d00 */
[----:B------:R-:W-:Y:S02]  /*1760*/  IMAD.WIDE.U32 R4, R7, 0x10, R4 ;  /* 0x0000001007047825 */ /* 0x000fe400078e0004 */
[----:B------:R-:W5:Y:S04]  /*1770*/  LDG.E.128 R8, desc[UR12][R8.64] ;  /* 0x0000000c08087981 */ /* 0x000f68000c1e1d00 */
[----:B------:R-:W5:Y:S02]  /*1780*/  LDG.E.128 R4, desc[UR12][R4.64] ;  /* 0x0000000c04047981 */ /* 0x000f64000c1e1d00 */
.L_x_1306:
[----:B------:R-:W0:Y:S01]  /*1790*/  SHFL.DOWN PT, R121, R126, 0x10, 0x1f ;  /* 0x0a001f007e797f89 */ /* 0x000e2200000e0000 */
[----:B------:R-:W1:Y:S01]  /*17a0*/  LDC R187, c[0x0][0x388] ;  /* 0x0000e200ffbb7b82 */ /* 0x000e620000000800 */
[----:B-----5:R-:W-:Y:S01]  /*17b0*/  ISETP.GE.AND P2, PT, R120, 0x1, PT ;  /* 0x000000017800780c */ /* 0x020fe20003f46270 */
[----:B------:R-:W-:Y:S01]  /*17c0*/  BSSY.RECONVERGENT B0, `(.L_x_1307) ;  /* 0x0000027000007945 */ /* 0x000fe20003800200 */
[----:B------:R-:W2:Y:S01]  /*17d0*/  SHFL.DOWN PT, R122, R127, 0x10, 0x1f ;  /* 0x0a001f007f7a7f89 */ /* 0x000ea200000e0000 */
[----:B------:R-:W3:Y:S10]  /*17e0*/  S2R R129, SR_TID.X ;  /* 0x0000000000817919 */ /* 0x000ef40000002100 */
[----:B------:R-:W4:Y:S01]  /*17f0*/  @P2 LDC.64 R182, c[0x0][0x390] ;  /* 0x0000e400ffb62b82 */ /* 0x000f220000000a00 */
[----:B0-----:R-:W-:Y:S01]  /*1800*/  FADD.FTZ R121, R121, R126 ;  /* 0x0000007e79797221 */ /* 0x001fe20000010000 */
[----:B--2---:R-:W-:-:S04]  /*1810*/  FADD.FTZ R122, R122, R127 ;  /* 0x0000007f7a7a7221 */ /* 0x004fc80000010000 */
[----:B------:R-:W0:Y:S04]  /*1820*/  SHFL.DOWN PT, R124, R121, 0x8, 0x1f ;  /* 0x09001f00797c7f89 */ /* 0x000e2800000e0000 */
[----:B------:R-:W2:Y:S01]  /*1830*/  SHFL.DOWN PT, R123, R122, 0x8, 0x1f ;  /* 0x09001f007a7b7f89 */ /* 0x000ea200000e0000 */
[----:B---3--:R-:W-:Y:S01]  /*1840*/  LOP3.LUT P3, RZ, R129, 0x1f, RZ, 0xc0, !PT ;  /* 0x0000001f81ff7812 */ /* 0x008fe2000786c0ff */
[----:B0-----:R-:W-:Y:S01]  /*1850*/  FADD.FTZ R124, R121, R124 ;  /* 0x0000007c797c7221 */ /* 0x001fe20000010000 */
[----:B--2---:R-:W-:-:S04]  /*1860*/  FADD.FTZ R123, R122, R123 ;  /* 0x0000007b7a7b7221 */ /* 0x004fc80000010000 */
[----:B------:R-:W0:Y:S01]  /*1870*/  SHFL.DOWN PT, R125, R124, 0x4, 0x1f ;  /* 0x08801f007c7d7f89 */ /* 0x000e2200000e0000 */
[----:B------:R-:W-:-:S03]  /*1880*/  @P2 IADD3 R122, PT, PT, R120, -0x1, RZ ;  /* 0xffffffff787a2810 */ /* 0x000fc60007ffe0ff */
[----:B------:R-:W2:Y:S02]  /*1890*/  SHFL.DOWN PT, R180, R123, 0x4, 0x1f ;  /* 0x08801f007bb47f89 */ /* 0x000ea400000e0000 */
[----:B-1----:R-:W-:Y:S02]  /*18a0*/  @P2 IMAD R122, R122, R187, RZ ;  /* 0x000000bb7a7a2224 */ /* 0x002fe400078e02ff */
[----:B0-----:R-:W-:Y:S01]  /*18b0*/  FADD.FTZ R125, R124, R125 ;  /* 0x0000007d7c7d7221 */ /* 0x001fe20000010000 */
[----:B--2---:R-:W-:-:S04]  /*18c0*/  FADD.FTZ R180, R123, R180 ;  /* 0x000000b47bb47221 */ /* 0x004fc80000010000 */
[----:B------:R-:W0:Y:S01]  /*18d0*/  SHFL.DOWN PT, R126, R125, 0x2, 0x1f ;  /* 0x08401f007d7e7f89 */ /* 0x000e2200000e0000 */
[----:B------:R-:W-:-:S03]  /*18e0*/  @P2 SHF.R.S32.HI R123, RZ, 0x1f, R122 ;  /* 0x0000001fff7b2819 */ /* 0x000fc6000001147a */
[----:B------:R-:W1:Y:S01]  /*18f0*/  SHFL.DOWN PT, R127, R180, 0x2, 0x1f ;  /* 0x08401f00b47f7f89 */ /* 0x000e6200000e0000 */
[----:B------:R-:W-:Y:S01]  /*1900*/  @P2 LEA.HI R122, R123, R122, RZ, 0x3 ;  /* 0x0000007a7b7a2211 */ /* 0x000fe200078f18ff */
[----:B0-----:R-:W-:Y:S01]  /*1910*/  FADD.FTZ R126, R125, R126 ;  /* 0x0000007e7d7e7221 */ /* 0x001fe20000010000 */
[----:B-1----:R-:W-:-:S04]  /*1920*/  FADD.FTZ R127, R180, R127 ;  /* 0x0000007fb47f7221 */ /* 0x002fc80000010000 */
[----:B------:R-:W0:Y:S01]  /*1930*/  SHFL.DOWN PT, R121, R126, 0x1, 0x1f ;  /* 0x08201f007e797f89 */ /* 0x000e2200000e0000 */
[----:B------:R-:W-:Y:S02]  /*1940*/  MOV R180, RZ ;  /* 0x000000ff00b47202 */ /* 0x000fe40000000f00 */
[----:B------:R-:W-:Y:S01]  /*1950*/  @P2 LEA.HI.SX32 R180, R122, R129, 0x1d ;  /* 0x000000817ab42211 */ /* 0x000fe200078feaff */
[----:B------:R-:W1:Y:S04]  /*1960*/  SHFL.DOWN PT, R120, R127, 0x1, 0x1f ;  /* 0x08201f007f787f89 */ /* 0x000e6800000e0000 */
[----:B----4-:R-:W-:-:S04]  /*1970*/  @P2 IMAD.WIDE.U32 R182, R180, 0x10, R182 ;  /* 0x00000010b4b62825 */ /* 0x010fc800078e00b6 */
        /* <DEDUP_REMOVED lines=11> */
.L_x_1308:
[----:B------:R-:W-:Y:S05]  /*1a30*/  BSYNC.RECONVERGENT B0 ;  /* 0x0000000000007941 */ /* 0x000fea0003800200 */
.L_x_1307:
        /* <DEDUP_REMOVED lines=18> */
[----:B------:R-:W-:-:S03]  /*1b60*/  FADD.FTZ R120, R123, R120 ;  /* 0x000000787b787221 */ /* 0x000fc60000010000 */
[----:B--2---:R-:W-:Y:S01]  /*1b70*/  FADD.FTZ R185, R185, R124 ;  /* 0x0000007cb9b97221 */ /* 0x004fe20000010000 */
[----:B------:R-:W-:Y:S01]  /*1b80*/  FADD.FTZ R120, R120, R125 ;  /* 0x0000007d78787221 */ /* 0x000fe20000010000 */
[----:B------:R-:W-:Y:S02]  /*1b90*/  SHF.R.S32.HI R124, RZ, 0x1f, R187 ;  /* 0x0000001fff7c7819 */ /* 0x000fe400000114bb */
        /* <DEDUP_REMOVED lines=22> */
[C---:B------:R-:W-:Y:S01]  /*1d00*/  FMUL.FTZ R126, R123.reuse, R126 ;  /* 0x0000007e7b7e7220 */ /* 0x040fe20000410000 */
[----:B------:R-:W-:-:S04]  /*1d10*/  FFMA.FTZ R80, R123, R124, R80 ;  /* 0x0000007c7b507223 */ /* 0x000fc80000010050 */
[----:B------:R-:W-:-:S04]  /*1d20*/  F2FP.F16.F32.PACK_AB R126, RZ, R126 ;  /* 0x0000007eff7e723e */ /* 0x000fc800000000ff */
[----:B------:R-:W-:-:S07]  /*1d30*/  PRMT R112, R126, 0x7610, R112 ;  /* 0x000076107e707816 */ /* 0x000fce0000000070 */
.L_x_1311:
[----:B------:R-:W-:Y:S05]  /*1d40*/  @!P2 BRA `(.L_x_1312) ;  /* 0x000000000030a947 */ /* 0x000fea0003800000 */
[----:B------:R-:W-:Y:S01]  /*1d50*/  FFMA.FTZ R124, R132, R121, R122 ;  /* 0x00000079847c7223 */ /* 0x000fe2000001007a */
[----:B------:R-:W-:Y:S01]  /*1d60*/  ISETP.GT.AND P1, PT, R2, RZ, PT ;  /* 0x000000ff0200720c */ /* 0x000fe20003f24270 */
[----:B------:R-:W-:Y:S02]  /*1d70*/  HADD2.F32 R125, -RZ, R16.H1_H1 ;  /* 0x30000010ff7d7230 */ /* 0x000fe40000004100 */
[----:B------:R-:W-:-:S04]  /*1d80*/  FADD.FTZ R123, R131, -R124 ;  /* 0x8000007c837b7221 */ /* 0x000fc80000010000 */
[----:B------:R-:W-:-:S05]  /*1d90*/  FMUL.FTZ R123, R128, R123 ;  /* 0x0000007b807b7220 */ /* 0x000fca0000410000 */
[----:B------:R-:W-:-:S05]  /*1da0*/  FSEL R123, R123, RZ, P1 ;  /* 0x000000ff7b7b7208 */ /* 0x000fca0000800000 */
[----:B------:R-:W-:Y:S01]  /*1db0*/  FMUL.FTZ R124, R123, UR16 ;  /* 0x000000107b7c7c20 */ /* 0x000fe20008410000 */
[----:B-----5:R-:W-:-:S03]  /*1dc0*/  HADD2.F32 R123, -RZ, R108.H1_H1 ;  /* 0x3000006cff7b7230 */ /* 0x020fc60000004100 */
[C---:B------:R-:W-:Y:S02]  /*1dd0*/  FMUL.FTZ R125, R124.reuse, R125 ;  /* 0x0000007d7c7d7220 */ /* 0x040fe40000410000 */
[----:B------:R-:W-:-:S03]  /*1de0*/  FFMA.FTZ R81, R124, R123, R81 ;  /* 0x0000007b7c517223 */ /* 0x000fc60000010051 */
[----:B------:R-:W-:-:S04]  /*1df0*/  F2FP.F16.F32.PACK_AB R125, RZ, R125 ;  /* 0x0000007dff7d723e */ /* 0x000fc800000000ff */
[----:B------:R-:W-:-:S07]  /*1e00*/  PRMT R112, R112, 0x5410, R125 ;  /* 0x0000541070707816 */ /* 0x000fce000000007d */
.L_x_1312:
        /* <DEDUP_REMOVED lines=13> */
.L_x_1313:
        /* <DEDUP_REMOVED lines=13> */
.L_x_1314:
        /* <DEDUP_REMOVED lines=13> */
.L_x_1315:
        /* <DEDUP_REMOVED lines=13> */
.L_x_1316:
        /* <DEDUP_REMOVED lines=13> */
.L_x_1317:
        /* <DEDUP_REMOVED lines=12> */
[----:B------:R-:W-:Y:S01]  /*22e0*/  PRMT R115, R115, 0x5410, R125 ;  /* 0x0000541073737816 */ /* 0x000fe2000000007d */
[----:B------:R-:W-:Y:S06]  /*22f0*/  BRA `(.L_x_1318) ;  /* 0x0000001000f87947 */ /* 0x000fec0003800000 */
.L_x_1310:
        /* <DEDUP_REMOVED lines=18> */
.L_x_1319:
        /* <DEDUP_REMOVED lines=12> */
.L_x_1320:
        /* <DEDUP_REMOVED lines=12> */
.L_x_1321:
        /* <DEDUP_REMOVED lines=17> */
.L_x_1322:
        /* <DEDUP_REMOVED lines=13> */
.L_x_1323:
        /* <DEDUP_REMOVED lines=12> */
.L_x_1324:
        /* <DEDUP_REMOVED lines=11> */
.L_x_1325:
        /* <DEDUP_REMOVED lines=13> */
.L_x_1309:
        /* <DEDUP_REMOVED lines=10> */
[----:B------:R-:W-:-:S04]  /*2a60*/  @P1 FADD.FTZ R125, R130, -R125 ;  /* 0x8000007d827d1221 */ /* 0x000fc80000010000 */
[----:B------:R-:W-:Y:S01]  /*2a70*/  @P1 FFMA.FTZ R123, R128, R125, R123 ;  /* 0x0000007d807b1223 */ /* 0x000fe2000001007b */
[----:B-----5:R-:W-:-:S03]  /*2a80*/  HADD2.F32 R125, -RZ, R108.H0_H0 ;  /* 0x2000006cff7d7230 */ /* 0x020fc60000004100 */
[----:B------:R-:W-:-:S04]  /*2a90*/  FMUL.FTZ R123, R123, UR16 ;  /* 0x000000107b7b7c20 */ /* 0x000fc80008410000 */
[-C--:B------:R-:W-:Y:S01]  /*2aa0*/  FMUL.FTZ R124, R124, R123.reuse ;  /* 0x0000007b7c7c7220 */ /* 0x080fe20000410000 */
[----:B------:R-:W-:-:S04]  /*2ab0*/  FFMA.FTZ R80, R125, R123, R80 ;  /* 0x0000007b7d507223 */ /* 0x000fc80000010050 */
[----:B------:R-:W-:-:S04]  /*2ac0*/  F2FP.F16.F32.PACK_AB R124, RZ, R124 ;  /* 0x0000007cff7c723e */ /* 0x000fc800000000ff */
[----:B------:R-:W-:-:S07]  /*2ad0*/  PRMT R112, R124, 0x7610, R112 ;  /* 0x000076107c707816 */ /* 0x000fce0000000070 */
.L_x_1327:
[----:B------:R-:W-:Y:S05]  /*2ae0*/  @!P2 BRA `(.L_x_1328) ;  /* 0x00000000002ca947 */ /* 0x000fea0003800000 */
[----:B------:R-:W-:Y:S01]  /*2af0*/  @P1 FFMA.FTZ R124, R132, R121, R122 ;  /* 0x00000079847c1223 */ /* 0x000fe2000001007a */
[----:B------:R-:W-:Y:S02]  /*2b00*/  HADD2.F32 R123, -RZ, R12.H1_H1 ;  /* 0x3000000cff7b7230 */ /* 0x000fe40000004100 */
[----:B------:R-:W-:Y:S02]  /*2b10*/  HADD2.F32 R125, -RZ, R16.H1_H1 ;  /* 0x30000010ff7d7230 */ /* 0x000fe40000004100 */
[----:B------:R-:W-:Y:S01]  /*2b20*/  @P1 FADD.FTZ R124, R131, -R124 ;  /* 0x8000007c837c1221 */ /* 0x000fe20000010000 */
[----:B-----5:R-:W-:-:S03]  /*2b30*/  HADD2.F32 R126, -RZ, R108.H1_H1 ;  /* 0x3000006cff7e7230 */ /* 0x020fc60000004100 */
[----:B------:R-:W-:-:S04]  /*2b40*/  @P1 FFMA.FTZ R123, R128, R124, R123 ;  /* 0x0000007c807b1223 */ /* 0x000fc8000001007b */
[----:B------:R-:W-:-:S04]  /*2b50*/  FMUL.FTZ R124, R123, UR16 ;  /* 0x000000107b7c7c20 */ /* 0x000fc80008410000 */
[-C--:B------:R-:W-:Y:S01]  /*2b60*/  FMUL.FTZ R123, R125, R124.reuse ;  /* 0x0000007c7d7b7220 */ /* 0x080fe20000410000 */
[----:B------:R-:W-:-:S04]  /*2b70*/  FFMA.FTZ R81, R126, R124, R81 ;  /* 0x0000007c7e517223 */ /* 0x000fc80000010051 */
[----:B------:R-:W-:-:S04]  /*2b80*/  F2FP.F16.F32.PACK_AB R123, RZ, R123 ;  /* 0x0000007bff7b723e */ /* 0x000fc800000000ff */
[----:B------:R-:W-:-:S07]  /*2b90*/  PRMT R112, R112, 0x5410, R123 ;  /* 0x0000541070707816 */ /* 0x000fce000000007b */
.L_x_1328:
[----:B------:R-:W-:Y:S05]  /*2ba0*/  @!P2 BRA `(.L_x_1329) ;  /* 0x00000000002ca947 */ /* 0x000fea0003800000 */
        /* <DEDUP_REMOVED lines=11> */
.L_x_1329:
        /* <DEDUP_REMOVED lines=12> */
.L_x_1330:
        /* <DEDUP_REMOVED lines=12> */
.L_x_1331:
        /* <DEDUP_REMOVED lines=12> */
.L_x_1332:
        /* <DEDUP_REMOVED lines=12> */
.L_x_1333:
        /* <DEDUP_REMOVED lines=11> */
[----:B------:R-:W-:Y:S01]  /*3010*/  PRMT R115, R115, 0x5410, R123 ;  /* 0x0000541073737816 */ /* 0x000fe2000000007b */
[----:B------:R-:W-:Y:S06]  /*3020*/  BRA `(.L_x_1318) ;  /* 0x0000000400ac7947 */ /* 0x000fec0003800000 */
.L_x_1326:
[----:B------:R-:W-:Y:S01]  /*3030*/  ISETP.GT.AND P3, PT, R2, RZ, PT ;  /* 0x000000ff0200720c */ /* 0x000fe20003f64270 */
[----:B------:R-:W-:Y:S01]  /*3040*/  @P1 FFMA.FTZ R127, R3, R121, R122 ;  /* 0x00000079037f1223 */ /* 0x000fe2000001007a */
[--C-:B------:R-:W-:Y:S02]  /*3050*/  HADD2.F32 R119, -RZ, R12.reuse.H1_H1 ;  /* 0x3000000cff777230 */ /* 0x100fe40000004100 */
[----:B------:R-:W-:Y:S02]  /*3060*/  HADD2.F32 R117, -RZ, R12.H0_H0 ;  /* 0x2000000cff757230 */ /* 0x000fe40000004100 */
[----:B------:R-:W-:Y:S01]  /*3070*/  @P1 FADD.FTZ R127, R130, -R127 ;  /* 0x8000007f827f1221 */ /* 0x000fe20000010000 */
[--C-:B------:R-:W-:Y:S02]  /*3080*/  HADD2.F32 R123, -RZ, R13.reuse.H0_H0 ;  /* 0x2000000dff7b7230 */ /* 0x100fe40000004100 */
[----:B------:R-:W-:Y:S02]  /*3090*/  HADD2.F32 R125, -RZ, R13.H1_H1 ;  /* 0x3000000dff7d7230 */ /* 0x000fe40000004100 */
[----:B------:R-:W-:Y:S01]  /*30a0*/  @P1 FFMA.FTZ R117, R128, R127, R117 ;  /* 0x0000007f80751223 */ /* 0x000fe20000010075 */
[----:B------:R-:W-:-:S02]  /*30b0*/  HADD2.F32 R127, -RZ, R14.H0_H0 ;  /* 0x2000000eff7f7230 */ /* 0x000fc40000004100 */
[--C-:B------:R-:W-:Y:S02]  /*30c0*/  HADD2.F32 R185, -RZ, R15.reuse.H0_H0 ;  /* 0x2000000fffb97230 */ /* 0x100fe40000004100 */
[-CC-:B------:R-:W-:Y:S01]  /*30d0*/  @P3 FFMA.FTZ R116, R132, R121.reuse, R122.reuse ;  /* 0x0000007984743223 */ /* 0x180fe2000001007a */
[-CC-:B------:R-:W-:Y:S01]  /*30e0*/  @P3 FFMA.FTZ R183, R133, R121.reuse, R122.reuse ;  /* 0x0000007985b73223 */ /* 0x180fe2000001007a */
[-CC-:B------:R-:W-:Y:S01]  /*30f0*/  @P3 FFMA.FTZ R124, R136, R121.reuse, R122.reuse ;  /* 0x00000079887c3223 */ /* 0x180fe2000001007a */
[-C--:B------:R-:W-:Y:S01]  /*3100*/  @P3 FFMA.FTZ R187, R137, R121.reuse, R122 ;  /* 0x0000007989bb3223 */ /* 0x080fe2000001007a */
[----:B------:R-:W-:Y:S01]  /*3110*/  @P3 FADD.FTZ R116, R131, -R116 ;  /* 0x8000007483743221 */ /* 0x000fe20000010000 */
[----:B------:R-:W-:Y:S01]  /*3120*/  @P3 FADD.FTZ R118, R134, -R183 ;  /* 0x800000b786763221 */ /* 0x000fe20000010000 */
[----:B------:R-:W-:Y:S01]  /*3130*/  @P3 FADD.FTZ R124, R135, -R124 ;  /* 0x8000007c877c3221 */ /* 0x000fe20000010000 */
[----:B------:R-:W-:Y:S02]  /*3140*/  HADD2.F32 R183, -RZ, R14.H1_H1 ;  /* 0x3000000effb77230 */ /* 0x000fe40000004100 */
[----:B------:R-:W-:Y:S01]  /*3150*/  @P3 FFMA.FTZ R119, R128, R116, R119 ;  /* 0x0000007480773223 */ /* 0x000fe20000010077 */
[-CC-:B------:R-:W-:Y:S01]  /*3160*/  @P3 FFMA.FTZ R116, R140, R121.reuse, R122.reuse ;  /* 0x000000798c743223 */ /* 0x180fe2000001007a */
[-CC-:B------:R-:W-:Y:S01]  /*3170*/  @P3 FFMA.FTZ R189, R141, R121.reuse, R122.reuse ;  /* 0x000000798dbd3223 */ /* 0x180fe2000001007a */
[----:B------:R-:W-:Y:S01]  /*3180*/  @P3 FADD.FTZ R187, R138, -R187 ;  /* 0x800000bb8abb3221 */ /* 0x000fe20000010000 */
[----:B------:R-:W-:Y:S01]  /*3190*/  @P3 FFMA.FTZ R126, R144, R121, R122 ;  /* 0x00000079907e3223 */ /* 0x000fe2000001007a */
[----:B------:R-:W-:Y:S01]  /*31a0*/  @P3 FADD.FTZ R116, R139, -R116 ;  /* 0x800000748b743221 */ /* 0x000fe20000010000 */
[C---:B------:R-:W-:Y:S01]  /*31b0*/  @P3 FFMA.FTZ R123, R128.reuse, R118, R123 ;  /* 0x00000076807b3223 */ /* 0x040fe2000001007b */
[----:B------:R-:W-:Y:S01]  /*31c0*/  @P3 FFMA.FTZ R125, R128, R124, R125 ;  /* 0x0000007c807d3223 */ /* 0x000fe2000001007d */
[----:B------:R-:W-:-:S02]  /*31d0*/  HADD2.F32 R124, -RZ, R15.H1_H1 ;  /* 0x3000000fff7c7230 */ /* 0x000fc40000004100 */
[----:B------:R-:W-:Y:S01]  /*31e0*/  @P3 FADD.FTZ R118, R142, -R189 ;  /* 0x800000bd8e763221 */ /* 0x000fe20000010000 */
[C---:B------:R-:W-:Y:S01]  /*31f0*/  @P3 FFMA.FTZ R127, R128.reuse, R187, R127 ;  /* 0x000000bb807f3223 */ /* 0x040fe2000001007f */
[C---:B------:R-:W-:Y:S01]  /*3200*/  @P3 FFMA.FTZ R183, R128.reuse, R116, R183 ;  /* 0x0000007480b73223 */ /* 0x040fe200000100b7 */
[----:B------:R-:W-:Y:S01]  /*3210*/  @P3 FADD.FTZ R189, R143, -R126 ;  /* 0x8000007e8fbd3221 */ /* 0x000fe20000010000 */
[C---:B------:R-:W-:Y:S01]  /*3220*/  @P3 FFMA.FTZ R185, R128.reuse, R118, R185 ;  /* 0x0000007680b93223 */ /* 0x040fe200000100b9 */
[----:B------:R-:W-:Y:S02]  /*3230*/  F2FP.F16.F32.PACK_AB R126, RZ, R117 ;  /* 0x00000075ff7e723e */ /* 0x000fe400000000ff */
[----:B------:R-:W-:Y:S01]  /*3240*/  @P3 FFMA.FTZ R124, R128, R189, R124 ;  /* 0x000000bd807c3223 */ /* 0x000fe2000001007c */
[----:B------:R-:W-:Y:S02]  /*3250*/  F2FP.F16.F32.PACK_AB R182, RZ, R119 ;  /* 0x00000077ffb6723e */ /* 0x000fe400000000ff */
[----:B------:R-:W-:-:S02]  /*3260*/  F2FP.F16.F32.PACK_AB R184, RZ, R123 ;  /* 0x0000007bffb8723e */ /* 0x000fc400000000ff */
        /* <DEDUP_REMOVED lines=11> */
.L_x_1334:
        /* <DEDUP_REMOVED lines=8> */
.L_x_1335:
        /* <DEDUP_REMOVED lines=8> */
.L_x_1336:
        /* <DEDUP_REMOVED lines=8> */
.L_x_1337:
        /* <DEDUP_REMOVED lines=8> */
.L_x_1338:
        /* <DEDUP_REMOVED lines=8> */
.L_x_1339:
        /* <DEDUP_REMOVED lines=8> */
.L_x_1340:
        /* <DEDUP_REMOVED lines=12> */
.L_x_1318:
        /* <DEDUP_REMOVED lines=13> */
.L_x_1341:
[----:B------:R-:W-:Y:S05]  /*37b0*/  @!P0 BRA `(.L_x_1342) ;  /* 0x0000000c003c8947 */ /* 0x000fea0003800000 */
[----:B------:R-:W-:Y:S05]  /*37c0*/  @!P1 BRA `(.L_x_1343) ;  /* 0x0000000400b09947 */ /* 0x000fea0003800000 */
[----:B------:R-:W-:Y:S01]  /*37d0*/  ISETP.GT.AND P3, PT, R2, RZ, PT ;  /* 0x000000ff0200720c */ /* 0x000fe20003f64270 */
[--C-:B0-----:R-:W-:Y:S02]  /*37e0*/  HADD2.F32 R125, -RZ, R8.reuse.H1_H1 ;  /* 0x30000008ff7d7230 */ /* 0x101fe40000004100 */
[----:B------:R-:W-:Y:S02]  /*37f0*/  HADD2.F32 R117, -RZ, R8.H0_H0 ;  /* 0x20000008ff757230 */ /* 0x000fe40000004100 */
        /* <DEDUP_REMOVED lines=11> */
[-CC-:B------:R-:W-:Y:S01]  /*38b0*/  @P3 FFMA.FTZ R183, R153, R121.reuse, R122.reuse ;  /* 0x0000007999b73223 */ /* 0x180fe2000001007a */
[----:B------:R-:W-:Y:S01]  /*38c0*/  @P3 FFMA.FTZ R125, R128, R116, R125 ;  /* 0x00000074807d3223 */ /* 0x000fe2000001007d */
[----:B------:R-:W-:Y:S01]  /*38d0*/  @P3 FFMA.FTZ R116, R154, R121, R122 ;  /* 0x000000799a743223 */ /* 0x000fe2000001007a */
[----:B------:R-:W-:Y:S01]  /*38e0*/  @P3 FFMA.FTZ R117, R128, R119, R117 ;  /* 0x0000007780753223 */ /* 0x000fe20000010075 */
[----:B------:R-:W-:Y:S01]  /*38f0*/  @P3 FADD.FTZ R124, R151, -R124 ;  /* 0x8000007c977c3221 */ /* 0x000fe20000010000 */
[----:B------:R-:W-:-:S02]  /*3900*/  HADD2.F32 R119, -RZ, R10.H0_H0 ;  /* 0x2000000aff777230 */ /* 0x000fc40000004100 */
[-C--:B------:R-:W-:Y:S01]  /*3910*/  @P3 FFMA.FTZ R191, R161, R121.reuse, R122 ;  /* 0x00000079a1bf3223 */ /* 0x080fe2000001007a */
        /* <DEDUP_REMOVED lines=26> */
.L_x_1344:
        /* <DEDUP_REMOVED lines=8> */
.L_x_1345:
        /* <DEDUP_REMOVED lines=8> */
.L_x_1346:
        /* <DEDUP_REMOVED lines=8> */
.L_x_1347:
        /* <DEDUP_REMOVED lines=8> */
.L_x_1348:
        /* <DEDUP_REMOVED lines=8> */
.L_x_1349:
        /* <DEDUP_REMOVED lines=8> */
.L_x_1350:
        /* <DEDUP_REMOVED lines=13> */
.L_x_1343:
[----:B------:R-:W-:Y:S01]  /*3e90*/  ISETP.GT.AND P3, PT, R2, RZ, PT ;  /* 0x000000ff0200720c */ /* 0x000fe20003f64270 */
[----:B------:R-:W-:-:S12]  /*3ea0*/  @!P2 BRA `(.L_x_1352) ;  /* 0x00000000002ca947 */ /* 0x000fd80003800000 */
[----:B0-----:R-:W-:Y:S01]  /*3eb0*/  @P3 FFMA.FTZ R127, R145, R121, R122 ;  /* 0x00000079917f3223 */ /* 0x001fe2000001007a */
        /* <DEDUP_REMOVED lines=10> */
.L_x_1352:
[----:B------:R-:W-:Y:S05]  /*3f60*/  @!P2 BRA `(.L_x_1353) ;  /* 0x00000000002ca947 */ /* 0x000fea0003800000 */
[----:B0-----:R-:W-:Y:S01]  /*3f70*/  @P3 FFMA.FTZ R124, R148, R121, R122 ;  /* 0x00000079947c3223 */ /* 0x001fe2000001007a */
        /* <DEDUP_REMOVED lines=10> */
.L_x_1353:
[----:B------:R-:W-:Y:S05]  /*4020*/  @!P2 BRA `(.L_x_1354) ;  /* 0x00000000002ca947 */ /* 0x000fea0003800000 */
        /* <DEDUP_REMOVED lines=11> */
.L_x_1354:
        /* <DEDUP_REMOVED lines=12> */
.L_x_1355:
        /* <DEDUP_REMOVED lines=12> */
.L_x_1356:
        /* <DEDUP_REMOVED lines=12> */
.L_x_1357:
        /* <DEDUP_REMOVED lines=12> */
.L_x_1358:
        /* <DEDUP_REMOVED lines=13> */
.L_x_1342:
        /* <DEDUP_REMOVED lines=19> */
.L_x_1360:
        /* <DEDUP_REMOVED lines=12> */
.L_x_1361:
        /* <DEDUP_REMOVED lines=12> */
.L_x_1362:
[----:B------:R-:W-:Y:S01]  /*4760*/  FFMA.FTZ R118, R154, R121, R122 ;  /* 0x000000799a767223 */ /* 0x000fe2000001007a */
[----:B------:R-:W-:Y:S01]  /*4770*/  FMUL.FTZ R116, R128, R183 ;  /* 0x000000b780747220 */ /* 0x000fe20000410000 */
[----:B------:R-:W-:Y:S01]  /*4780*/  FADD.FTZ R185, R160, -R185 ;  /* 0x800000b9a0b97221 */ /* 0x000fe20000010000 */
[----:B------:R-:W-:Y:S01]  /*4790*/  F2FP.F16.F32.PACK_AB R127, RZ, R119 ;  /* 0x00000077ff7f723e */ /* 0x000fe200000000ff */
[----:B------:R-:W-:Y:S01]  /*47a0*/  FADD.FTZ R183, R155, -R118 ;  /* 0x800000769bb77221 */ /* 0x000fe20000010000 */
[-CC-:B------:R-:W-:Y:S01]  /*47b0*/  FFMA.FTZ R187, R161, R121.reuse, R122.reuse ;  /* 0x00000079a1bb7223 */ /* 0x180fe2000001007a */
        /* <DEDUP_REMOVED lines=11> */
.L_x_1363:
        /* <DEDUP_REMOVED lines=13> */
.L_x_1364:
        /* <DEDUP_REMOVED lines=12> */
.L_x_1365:
        /* <DEDUP_REMOVED lines=11> */
.L_x_1366:
        /* <DEDUP_REMOVED lines=13> */
.L_x_1359:
[----:B------:R-:W-:Y:S05]  /*4b80*/  @!P2 BRA `(.L_x_1367) ;  /* 0x000000000030a947 */ /* 0x000fea0003800000 */
[----:B0-----:R-:W-:Y:S01]  /*4b90*/  FFMA.FTZ R125, R145, R121, R122 ;  /* 0x00000079917d7223 */ /* 0x001fe2000001007a */
        /* <DEDUP_REMOVED lines=11> */
.L_x_1367:
[----:B------:R-:W-:Y:S05]  /*4c50*/  @!P2 BRA `(.L_x_1368) ;  /* 0x000000000030a947 */ /* 0x000fea0003800000 */
[----:B0-----:R-:W-:Y:S01]  /*4c60*/  FFMA.FTZ R124, R148, R121, R122 ;  /* 0x00000079947c7223 */ /* 0x001fe2000001007a */
        /* <DEDUP_REMOVED lines=11> */
.L_x_1368:
        /* <DEDUP_REMOVED lines=13> */
.L_x_1369:
        /* <DEDUP_REMOVED lines=13> */
.L_x_1370:
        /* <DEDUP_REMOVED lines=13> */
.L_x_1371:
        /* <DEDUP_REMOVED lines=13> */
.L_x_1372:
        /* <DEDUP_REMOVED lines=13> */
.L_x_1373:
        /* <DEDUP_REMOVED lines=13> */
.L_x_1351:
        /* <DEDUP_REMOVED lines=12> */
.L_x_1374:
[----:B------:R-:W-:Y:S05]  /*52c0*/  @!P0 BRA `(.L_x_1375) ;  /* 0x0000000c002c8947 */ /* 0x000fea0003800000 */
[----:B------:R-:W-:Y:S05]  /*52d0*/  @!P1 BRA `(.L_x_1376) ;  /* 0x0000000400a09947 */ /* 0x000fea0003800000 */
[----:B------:R-:W-:Y:S01]  /*52e0*/  ISETP.GT.AND P0, PT, R2, RZ, PT ;  /* 0x000000ff0200720c */ /* 0x000fe20003f04270 */
[--C-:B------:R-:W-:Y:S02]  /*52f0*/  HADD2.F32 R123, -RZ, R5.reuse.H0_H0 ;  /* 0x20000005ff7b7230 */ /* 0x100fe40000004100 */
[----:B0-----:R-:W-:Y:S02]  /*5300*/  HADD2.F32 R118, -RZ, R5.H1_H1 ;  /* 0x30000005ff767230 */ /* 0x001fe40000004100 */
[----:B------:R-:W-:Y:S02]  /*5310*/  HADD2.F32 R119, -RZ, R4.H0_H0 ;  /* 0x20000004ff777230 */ /* 0x000fe40000004100 */
[----:B------:R-:W-:-:S06]  /*5320*/  HADD2.F32 R127, -RZ, R7.H0_H0 ;  /* 0x20000007ff7f7230 */ /* 0x000fcc0000004100 */
        /* <DEDUP_REMOVED lines=8> */
[----:B------:R-:W-:Y:S01]  /*53b0*/  @P0 FADD.FTZ R116, R170, -R125 ;  /* 0x8000007daa740221 */ /* 0x000fe20000010000 */
[----:B------:R-:W-:Y:S02]  /*53c0*/  HADD2.F32 R121, -RZ, R4.H1_H1 ;  /* 0x30000004ff797230 */ /* 0x000fe40000004100 */
[----:B------:R-:W-:Y:S01]  /*53d0*/  @P0 FADD.FTZ R125, R171, -R124 ;  /* 0x8000007cab7d0221 */ /* 0x000fe20000010000 */
[----:B------:R-:W-:Y:S01]  /*53e0*/  @P0 FADD.FTZ R117, R166, -R117 ;  /* 0x80000075a6750221 */ /* 0x000fe20000010000 */
[----:B------:R-:W-:Y:S01]  /*53f0*/  @P0 FADD.FTZ R2, R167, -R2 ;  /* 0x80000002a7020221 */ /* 0x000fe20000010000 */
[C---:B------:R-:W-:Y:S01]  /*5400*/  @P0 FFMA.FTZ R123, R128.reuse, R116, R123 ;  /* 0x00000074807b0223 */ /* 0x040fe2000001007b */
[C---:B------:R-:W-:Y:S01]  /*5410*/  @P0 FFMA.FTZ R118, R128.reuse, R125, R118 ;  /* 0x0000007d80760223 */ /* 0x040fe20000010076 */
[C---:B------:R-:W-:Y:S01]  /*5420*/  @P0 FFMA.FTZ R119, R128.reuse, R117, R119 ;  /* 0x0000007580770223 */ /* 0x040fe20000010077 */
[----:B------:R-:W-:Y:S01]  /*5430*/  @P0 FFMA.FTZ R121, R128, R2, R121 ;  /* 0x0000000280790223 */ /* 0x000fe20000010079 */
[----:B------:R-:W-:-:S02]  /*5440*/  HADD2.F32 R125, -RZ, R6.H0_H0 ;  /* 0x20000006ff7d7230 */ /* 0x000fc40000004100 */
[----:B------:R-:W-:Y:S01]  /*5450*/  @P0 FADD.FTZ R126, R173, -R126 ;  /* 0x8000007ead7e0221 */ /* 0x000fe20000010000 */
[----:B------:R-:W-:Y:S02]  /*5460*/  HADD2.F32 R116, -RZ, R6.H1_H1 ;  /* 0x30000006ff747230 */ /* 0x000fe40000004100 */
[----:B------:R-:W-:Y:S01]  /*5470*/  @P0 FADD.FTZ R117, R177, -R182 ;  /* 0x800000b6b1750221 */ /* 0x000fe20000010000 */
[----:B------:R-:W-:Y:S02]  /*5480*/  HADD2.F32 R122, -RZ, R7.H1_H1 ;  /* 0x30000007ff7a7230 */ /* 0x000fe40000004100 */
        /* <DEDUP_REMOVED lines=17> */
.L_x_1377:
        /* <DEDUP_REMOVED lines=8> */
.L_x_1378:
        /* <DEDUP_REMOVED lines=8> */
.L_x_1379:
        /* <DEDUP_REMOVED lines=8> */
.L_x_1380:
        /* <DEDUP_REMOVED lines=8> */
.L_x_1381:
        /* <DEDUP_REMOVED lines=8> */
.L_x_1382:
        /* <DEDUP_REMOVED lines=8> */
.L_x_1383:
        /* <DEDUP_REMOVED lines=12> */
.L_x_1376:
        /* <DEDUP_REMOVED lines=13> */
.L_x_1385:
[----:B------:R-:W-:Y:S05]  /*5a30*/  @!P2 BRA `(.L_x_1386) ;  /* 0x00000000002ca947 */ /* 0x000fea0003800000 */
[----:B------:R-:W-:Y:S01]  /*5a40*/  @P0 FFMA.FTZ R2, R168, R121, R122 ;  /* 0x00000079a8020223 */ /* 0x000fe2000001007a */
[----:B------:R-:W-:Y:S02]  /*5a50*/  HADD2.F32 R123, -RZ, R4.H1_H1 ;  /* 0x30000004ff7b7230 */ /* 0x000fe40000004100 */
[----:B0-----:R-:W-:Y:S02]  /*5a60*/  HADD2.F32 R125, -RZ, R24.H1_H1 ;  /* 0x30000018ff7d7230 */ /* 0x001fe40000004100 */
        /* <DEDUP_REMOVED lines=8> */
.L_x_1386:
        /* <DEDUP_REMOVED lines=12> */
.L_x_1387:
        /* <DEDUP_REMOVED lines=12> */
.L_x_1388:
[----:B------:R-:W-:Y:S05]  /*5c70*/  @!P2 BRA `(.L_x_1389) ;  /* 0x00000000002ca947 */ /* 0x000fea0003800000 */
[----:B------:R-:W-:Y:S01]  /*5c80*/  @P0 FFMA.FTZ R2, R175, R121, R122 ;  /* 0x00000079af020223 */ /* 0x000fe2000001007a */
[----:B------:R-:W-:Y:S02]  /*5c90*/  HADD2.F32 R123, -RZ, R6.H0_H0 ;  /* 0x20000006ff7b7230 */ /* 0x000fe40000004100 */
[----:B0----5:R-:W-:Y:S02]  /*5ca0*/  HADD2.F32 R125, -RZ, R110.H0_H0 ;  /* 0x2000006eff7d7230 */ /* 0x021fe40000004100 */
        /* <DEDUP_REMOVED lines=8> */
.L_x_1389:
        /* <DEDUP_REMOVED lines=12> */
.L_x_1390:
        /* <DEDUP_REMOVED lines=12> */
.L_x_1391:
        /* <DEDUP_REMOVED lines=11> */
[----:B0-----:R-:W-:Y:S01]  /*5f60*/  PRMT R115, R115, 0x5410, R121 ;  /* 0x0000541073737816 */ /* 0x001fe20000000079 */
[----:B------:R-:W-:Y:S06]  /*5f70*/  BRA `(.L_x_1384) ;  /* 0x0000000c003c7947 */ /* 0x000fec0003800000 */
.L_x_1375:
[----:B------:R-:W-:Y:S05]  /*5f80*/  @!P1 BRA `(.L_x_1392) ;  /* 0x0000000400989947 */ /* 0x000fea0003800000 */
[----:B------:R-:W-:Y:S01]  /*5f90*/  ISETP.GT.AND P0, PT, R2, RZ, PT ;  /* 0x000000ff0200720c */ /* 0x000fe20003f04270 */
[-CC-:B0-----:R-:W-:Y:S01]  /*5fa0*/  FFMA.FTZ R117, R165, R121.reuse, R122.reuse ;  /* 0x00000079a5757223 */ /* 0x181fe2000001007a */
        /* <DEDUP_REMOVED lines=33> */
.L_x_1393:
        /* <DEDUP_REMOVED lines=8> */
.L_x_1394:
        /* <DEDUP_REMOVED lines=11> */
.L_x_1395:
        /* <DEDUP_REMOVED lines=8> */
.L_x_1396:
        /* <DEDUP_REMOVED lines=13> */
.L_x_1397:
        /* <DEDUP_REMOVED lines=8> */
.L_x_1398:
        /* <DEDUP_REMOVED lines=8> */
.L_x_1399:
        /* <DEDUP_REMOVED lines=11> */
.L_x_1392:
[----:B------:R-:W-:Y:S05]  /*65f0*/  @!P2 BRA `(.L_x_1400) ;  /* 0x000000000030a947 */ /* 0x000fea0003800000 */
[----:B------:R-:W-:Y:S01]  /*6600*/  FFMA.FTZ R123, R165, R121, R122 ;  /* 0x00000079a57b7223 */ /* 0x000fe2000001007a */
[----:B------:R-:W-:Y:S01]  /*6610*/  ISETP.GT.AND P0, PT, R2, RZ, PT ;  /* 0x000000ff0200720c */ /* 0x000fe20003f04270 */
[----:B0-----:R-:W-:Y:S02]  /*6620*/  HADD2.F32 R124, -RZ, R24.H0_H0 ;  /* 0x20000018ff7c7230 */ /* 0x001fe40000004100 */
        /* <DEDUP_REMOVED lines=9> */
.L_x_1400:
        /* <DEDUP_REMOVED lines=13> */
.L_x_1401:
        /* <DEDUP_REMOVED lines=13> */
.L_x_1402:
        /* <DEDUP_REMOVED lines=13> */
.L_x_1403:
[----:B------:R-:W-:Y:S05]  /*6930*/  @!P2 BRA `(.L_x_1404) ;  /* 0x000000000030a947 */ /* 0x000fea0003800000 */
[----:B0-----:R-:W-:Y:S01]  /*6940*/  FFMA.FTZ R124, R175, R121, R122 ;  /* 0x00000079af7c7223 */ /* 0x001fe2000001007a */
[----:B------:R-:W-:Y:S01]  /*6950*/  ISETP.GT.AND P0, PT, R2, RZ, PT ;  /* 0x000000ff0200720c */ /* 0x000fe20003f04270 */
[----:B-----5:R-:W-:Y:S02]  /*6960*/  HADD2.F32 R125, -RZ, R110.H0_H0 ;  /* 0x2000006eff7d7230 */ /* 0x020fe40000004100 */
[----:B------:R-:W-:Y:S01]  /*6970*/  FADD.FTZ R123, R173, -R124 ;  /* 0x8000007cad7b7221 */ /* 0x000fe20000010000 */
[----:B------:R-:W-:-:S03]  /*6980*/  HADD2.F32 R124, -RZ, R26.H0_H0 ;  /* 0x2000001aff7c7230 */ /* 0x000fc60000004100 */
[----:B------:R-:W-:-:S05]  /*6990*/  FMUL.FTZ R123, R128, R123 ;  /* 0x0000007b807b7220 */ /* 0x000fca0000410000 */
[----:B------:R-:W-:-:S05]  /*69a0*/  FSEL R123, R123, RZ, P0 ;  /* 0x000000ff7b7b7208 */ /* 0x000fca0000000000 */
[----:B------:R-:W-:-:S04]  /*69b0*/  FMUL.FTZ R123, R123, UR16 ;  /* 0x000000107b7b7c20 */ /* 0x000fc80008410000 */
[-C--:B------:R-:W-:Y:S01]  /*69c0*/  FMUL.FTZ R124, R124, R123.reuse ;  /* 0x0000007b7c7c7220 */ /* 0x080fe20000410000 */
[----:B------:R-:W-:-:S04]  /*69d0*/  FFMA.FTZ R60, R125, R123, R60 ;  /* 0x0000007b7d3c7223 */ /* 0x000fc8000001003c */
[----:B------:R-:W-:-:S04]  /*69e0*/  F2FP.F16.F32.PACK_AB R124, RZ, R124 ;  /* 0x0000007cff7c723e */ /* 0x000fc800000000ff */
[----:B------:R-:W-:-:S07]  /*69f0*/  PRMT R114, R124, 0x7610, R114 ;  /* 0x000076107c727816 */ /* 0x000fce0000000072 */
.L_x_1404:
        /* <DEDUP_REMOVED lines=13> */
.L_x_1405:
        /* <DEDUP_REMOVED lines=13> */
.L_x_1406:
[----:B------:R-:W-:Y:S05]  /*6ba0*/  @!P2 BRA `(.L_x_1384) ;  /* 0x000000000030a947 */ /* 0x000fea0003800000 */
[----:B------:R-:W-:Y:S01]  /*6bb0*/  FFMA.FTZ R122, R178, R121, R122 ;  /* 0x00000079b27a7223 */ /* 0x000fe2000001007a */
[----:B------:R-:W-:-:S03]  /*6bc0*/  ISETP.GT.AND P0, PT, R2, RZ, PT ;  /* 0x000000ff0200720c */ /* 0x000fc60003f04270 */
[----:B------:R-:W-:Y:S01]  /*6bd0*/  FADD.FTZ R121, R181, -R122 ;  /* 0x8000007ab5797221 */ /* 0x000fe20000010000 */
[----:B-----5:R-:W-:-:S03]  /*6be0*/  HADD2.F32 R122, -RZ, R111.H1_H1 ;  /* 0x3000006fff7a7230 */ /* 0x020fc60000004100 */
[----:B------:R-:W-:-:S05]  /*6bf0*/  FMUL.FTZ R121, R128, R121 ;  /* 0x0000007980797220 */ /* 0x000fca0000410000 */
[----:B------:R-:W-:Y:S01]  /*6c00*/  FSEL R2, R121, RZ, P0 ;  /* 0x000000ff79027208 */ /* 0x000fe20000000000 */
[----:B------:R-:W-:-:S04]  /*6c10*/  HADD2.F32 R121, -RZ, R27.H1_H1 ;  /* 0x3000001bff797230 */ /* 0x000fc80000004100 */
[----:B------:R-:W-:-:S04]  /*6c20*/  FMUL.FTZ R2, R2, UR16 ;  /* 0x0000001002027c20 */ /* 0x000fc80008410000 */
[-C--:B------:R-:W-:Y:S01]  /*6c30*/  FMUL.FTZ R121, R121, R2.reuse ;  /* 0x0000000279797220 */ /* 0x080fe20000410000 */
[----:B------:R-:W-:-:S04]  /*6c40*/  FFMA.FTZ R63, R122, R2, R63 ;  /* 0x000000027a3f7223 */ /* 0x000fc8000001003f */
[----:B------:R-:W-:-:S04]  /*6c50*/  F2FP.F16.F32.PACK_AB R121, RZ, R121 ;  /* 0x00000079ff79723e */ /* 0x000fc800000000ff */
[----:B0-----:R-:W-:-:S07]  /*6c60*/  PRMT R115, R115, 0x5410, R121 ;  /* 0x0000541073737816 */ /* 0x001fce0000000079 */
.L_x_1384:
[----:B------:R-:W1:Y:S01]  /*6c70*/  @P1 LDC.64 R122, c[0x0][0x478] ;  /* 0x00011e00ff7a1b82 */ /* 0x000e620000000a00 */
[----:B------:R-:W-:Y:S01]  /*6c80*/  @P1 IADD3 R121, PT, PT, R120, 0x100, RZ ;  /* 0x0000010078791810 */ /* 0x000fe20007ffe0ff */
[----:B------:R-:W-:-:S06]  /*6c90*/  UPLOP3.LUT UP1, UPT, UPT, UPT, UP1, 0x40, 0x4 ;  /* 0x000000000004789c */ /* 0x000fcc0003f2e810 */
[----:B0-----:R-:W0:Y:S08]  /*6ca0*/  @P2 LDC.64 R124, c[0x0][0x468] ;  /* 0x00011a00ff7c2b82 */ /* 0x001e300000000a00 */
[----:B------:R-:W2:Y:S01]  /*6cb0*/  LDC.64 R126, c[0x0][0x380] ;  /* 0x0000e000ff7e7b82 */ /* 0x000ea20000000a00 */
[----:B-1----:R-:W-:-:S05]  /*6cc0*/  @P1 IMAD.WIDE.U32 R120, R121, 0x10, R122 ;  /* 0x0000001079781825 */ /* 0x002fca00078e007a */
[----:B------:R1:W-:Y:S01]  /*6cd0*/  @P1 STG.E.128 desc[UR12][R120.64], R116 ;  /* 0x0000007478001986 */ /* 0x0003e2000c101d0c */
[----:B0-----:R-:W-:-:S05]  /*6ce0*/  @P2 IMAD.WIDE.U32 R122, R180, 0x10, R124 ;  /* 0x00000010b47a2825 */ /* 0x001fca00078e007c */
[----:B------:R1:W-:Y:S01]  /*6cf0*/  @P2 STG.E.128 desc[UR12][R122.64], R112 ;  /* 0x000000707a002986 */ /* 0x0003e2000c101d0c */
[----:B--2---:R-:W-:-:S04]  /*6d00*/  IADD3 R0, PT, PT, R0, R126, RZ ;  /* 0x0000007e00007210 */ /* 0x004fc80007ffe0ff */
[----:B------:R-:W-:-:S13]  /*6d10*/  ISETP.GE.AND P0, PT, R0, R127, PT ;  /* 0x0000007f0000720c */ /* 0x000fda0003f06270 */
[----:B-1----:R-:W-:Y:S05]  /*6d20*/  @!P0 BRA `(.L_x_1407) ;  /* 0xffffff9400ac8947 */ /* 0x002fea000383ffff */
.L_x_1304:
        /* <DEDUP_REMOVED lines=29> */
.L_x_1408:
        /* <DEDUP_REMOVED lines=16> */
.L_x_10681:


//--------------------- .text._ZN10layer_norm13ln_bwd_kernelINS_13Kernel_traitsI6__halfS2_S2_S2_fjLj3072ELj1ELj1ELj4ELj16ENS_18Kernel_traits_baseILj3072ES2_S2_S2_S2_fjLj128EEEEELb1ELb0ELb0ELb0EEEvNS_9BwdParamsE --------------------------
	.section	.text._ZN10layer_norm13ln_bwd_kernelINS_13Kernel_traitsI6__halfS2_S2_S2_fjLj3072ELj1ELj1ELj4ELj16ENS_18Kernel_traits_baseILj3072ES2_S2_S2_S2_fjLj128EEEEELb1ELb0ELb0ELb0EEEvNS_9BwdParamsE,"ax",@progbits
	.align	128
        .global         _ZN10layer_norm13ln_bwd_kernelINS_13Kernel_traitsI6__halfS2_S2_S2_fjLj3072ELj1ELj1ELj4ELj16ENS_18Kernel_traits_baseILj3072ES2_S2_S2_S2_fjLj128EEEEELb1ELb0ELb0ELb0EEEvNS_9BwdParamsE
        .type           _ZN10layer_norm13ln_bwd_kernelINS_13Kernel_traitsI6__halfS2_S2_S2_fjLj3072ELj1ELj1ELj4ELj16ENS_18Kernel_traits_baseILj3072ES2_S2_S2_S2_fjLj128EEEEELb1ELb0ELb0ELb0EEEvNS_9BwdParamsE,@function
        .size           _ZN10layer_norm13ln_bwd_kernelINS_13Kernel_traitsI6__halfS2_S2_S2_fjLj3072ELj1ELj1ELj4ELj16ENS_18Kernel_traits_baseILj3072ES2_S2_S2_S2_fjLj128EEEEELb1ELb0ELb0ELb0EEEvNS_9BwdParamsE,(.L_x_10682 - _ZN10layer_norm13ln_bwd_kernelINS_13Kernel_traitsI6__halfS2_S2_S2_fjLj3072ELj1ELj1ELj4ELj16ENS_18Kernel_traits_baseILj3072ES2_S2_S2_S2_fjLj128EEEEELb1ELb0ELb0ELb0EEEvNS_9BwdParamsE)
        .other          _ZN10layer_norm13ln_bwd_kernelINS_13Kernel_traitsI6__halfS2_S2_S2_fjLj3072ELj1ELj1ELj4ELj16ENS_18Kernel_traits_baseILj3072ES2_S2_S2_S2_fjLj128EEEEELb1ELb0ELb0ELb0EEEvNS_9BwdParamsE,@"STO_CUDA_ENTRY STV_DEFAULT"
_ZN10layer_norm13ln_bwd_kernelINS_13Kernel_traitsI6__halfS2_S2_S2_fjLj3072ELj1ELj1ELj4ELj16ENS_18Kernel_traits_baseILj3072ES2_S2_S2_S2_fjLj128EEEEELb1ELb0ELb0ELb0EEEvNS_9BwdParamsE:
.text._ZN10layer_norm13ln_bwd_kernelINS_13Kernel_traitsI6__halfS2_S2_S2_fjLj3072ELj1ELj1ELj4ELj16ENS_18Kernel_traits_baseILj3072ES2_S2_S2_S2_fjLj128EEEEELb1ELb0ELb0ELb0EEEvNS_9BwdParamsE:
        /* <DEDUP_REMOVED lines=86> */
.L_x_1440:
        /* <DEDUP_REMOVED lines=34> */
[----:B--2---:R-:W-:-:S04]  /*0780*/  IMAD.WIDE.U32 R122, R136, 0x8, R122 ;  /* 0x00000008887a7825 */ /* 0x004fc800078e007a */
[--C-:B------:R-:W-:Y:S01]  /*0790*/  HADD2.F32 R135, -RZ, R24.reuse.H0_H0 ;  /* 0x20000018ff877230 */ /* 0x100fe20000004100 */
[----:B------:R-:W5:Y:S07]  /*07a0*/  LDG.E.64 R144, desc[UR8][R122.64] ;  /* 0x000000087a907981 */ /* 0x000f6e000c1e1b00 */
[----:B------:R-:W0:Y:S01]  /*07b0*/  @P1 LDC.64 R124, c[0x0][0x438] ;  /* 0x00010e00ff7c1b82 */ /* 0x000e220000000a00 */
[----:B------:R-:W-:Y:S02]  /*07c0*/  HADD2.F32 R128, -RZ, R25.H1_H1 ;  /* 0x30000019ff807230 */ /* 0x000fe40000004100 */
[----:B------:R-:W-:-:S02]  /*07d0*/  HADD2.F32 R132, -RZ, R24.H1_H1 ;  /* 0x30000018ff847230 */ /* 0x000fc40000004100 */
[----:B0-----:R-:W-:-:S05]  /*07e0*/  @P1 IMAD.WIDE.U32 R124, R136, 0x10, R124 ;  /* 0x00000010887c1825 */ /* 0x001fca00078e007c */
[----:B------:R0:W5:Y:S02]  /*07f0*/  @P1 LDG.E.128 R80, desc[UR8][R124.64] ;  /* 0x000000087c501981 */ /* 0x000164000c1e1d00 */
[----:B0-----:R-:W-:Y:S02]  /*0800*/  HADD2.F32 R124, -RZ, R26.H1_H1 ;  /* 0x3000001aff7c7230 */ /* 0x001fe40000004100 */
[--C-:B---3--:R-:W-:Y:S02]  /*0810*/  HADD2.F32 R127, -RZ, R96.reuse.H0_H0 ;  /* 0x20000060ff7f7230 */ /* 0x108fe40000004100 */
[----:B------:R-:W-:Y:S02]  /*0820*/  HADD2.F32 R147, -RZ, R97.H1_H1 ;  /* 0x30000061ff937230 */ /* 0x000fe40000004100 */
[----:B------:R-:W-:Y:S02]  /*0830*/  HADD2.F32 R129, -RZ, R96.H1_H1 ;  /* 0x30000060ff817230 */ /* 0x000fe40000004100 */
[----:B------:R-:W-:Y:S01]  /*0840*/  FADD.FTZ R127, -R146, R127 ;  /* 0x0000007f927f7221 */ /* 0x000fe20000010100 */
[----:B------:R-:W-:-:S02]  /*0850*/  HADD2.F32 R149, -RZ, R98.H0_H0 ;  /* 0x20000062ff957230 */ /* 0x000fc40000004100 */
[----:B------:R-:W-:Y:S01]  /*0860*/  FADD.FTZ R147, -R146, R147 ;  /* 0x0000009392937221 */ /* 0x000fe20000010100 */
[----:B------:R-:W-:Y:S02]  /*0870*/  HADD2.F32 R151, -RZ, R98.H1_H1 ;  /* 0x30000062ff977230 */ /* 0x000fe40000004100 */
[----:B----4-:R-:W-:Y:S02]  /*0880*/  HADD2.F32 R98, -RZ, R100.H0_H0 ;  /* 0x20000064ff627230 */ /* 0x010fe40000004100 */
[----:B-----5:R-:W-:Y:S01]  /*0890*/  FMUL.FTZ R137, R138, R127 ;  /* 0x0000007f8a897220 */ /* 0x020fe20000410000 */
[----:B------:R-:W-:Y:S02]  /*08a0*/  HADD2.F32 R131, -RZ, R97.H0_H0 ;  /* 0x20000061ff837230 */ /* 0x000fe40000004100 */
[--C-:B------:R-:W-:Y:S02]  /*08b0*/  HADD2.F32 R123, -RZ, R101.reuse.H0_H0 ;  /* 0x20000065ff7b7230 */ /* 0x100fe40000004100 */
[----:B------:R-:W-:Y:S01]  /*08c0*/  FADD.FTZ R129, -R146, R129 ;  /* 0x0000008192817221 */ /* 0x000fe20000010100 */
[----:B------:R-:W-:-:S02]  /*08d0*/  HADD2.F32 R101, -RZ, R101.H1_H1 ;  /* 0x30000065ff657230 */ /* 0x000fc40000004100 */
[----:B------:R-:W-:Y:S01]  /*08e0*/  FMUL.FTZ R130, R138, R147 ;  /* 0x000000938a827220 */ /* 0x000fe20000410000 */
[----:B------:R-:W-:Y:S02]  /*08f0*/  HADD2.F32 R100, -RZ, R100.H1_H1 ;  /* 0x30000064ff647230 */ /* 0x000fe40000004100 */
[-C--:B------:R-:W-:Y:S01]  /*0900*/  FMUL.FTZ R135, R135, R98.reuse ;  /* 0x0000006287877220 */ /* 0x080fe20000410000 */
[----:B------:R-:W-:Y:S01]  /*0910*/  FADD.FTZ R52, R52, R98 ;  /* 0x0000006234347221 */ /* 0x000fe20000010000 */
[----:B------:R-:W-:Y:S01]  /*0920*/  FFMA.FTZ R36, R137, R98, R36 ;  /* 0x0000006289247223 */ /* 0x000fe20000010024 */
[----:B------:R-:W-:Y:S02]  /*0930*/  HADD2.F32 R98, -RZ, R25.H0_H0 ;  /* 0x20000019ff627230 */ /* 0x000fe40000004100 */
[----:B------:R-:W-:Y:S01]  /*0940*/  FADD.FTZ R131, -R146, R131 ;  /* 0x0000008392837221 */ /* 0x000fe20000010100 */
[--C-:B------:R-:W-:Y:S02]  /*0950*/  HADD2.F32 R97, -RZ, R103.reuse.H0_H0 ;  /* 0x20000067ff617230 */ /* 0x100fe40000004100 */
[----:B------:R-:W-:Y:S01]  /*0960*/  FMUL.FTZ R134, R138, R129 ;  /* 0x000000818a867220 */ /* 0x000fe20000410000 */
[----:B------:R-:W-:-:S02]  /*0970*/  HADD2.F32 R96, -RZ, R103.H1_H1 ;  /* 0x30000067ff607230 */ /* 0x000fc40000004100 */
[-C--:B------:R-:W-:Y:S01]  /*0980*/  FMUL.FTZ R128, R128, R101.reuse ;  /* 0x0000006580807220 */ /* 0x080fe20000410000 */
[----:B------:R-:W-:Y:S01]  /*0990*/  FADD.FTZ R55, R55, R101 ;  /* 0x0000006537377221 */ /* 0x000fe20000010000 */
[----:B------:R-:W-:Y:S01]  /*09a0*/  FFMA.FTZ R39, R130, R101, R39 ;  /* 0x0000006582277223 */ /* 0x000fe20000010027 */
[----:B------:R-:W-:Y:S01]  /*09b0*/  FMUL.FTZ R132, R132, R100 ;  /* 0x0000006484847220 */ /* 0x000fe20000410000 */
[----:B------:R-:W-:Y:S01]  /*09c0*/  FADD.FTZ R101, RZ, R135 ;  /* 0x00000087ff657221 */ /* 0x000fe20000010000 */
[----:B------:R-:W-:Y:S01]  /*09d0*/  FFMA.FTZ R103, R137, R135, RZ ;  /* 0x0000008789677223 */ /* 0x000fe200000100ff */
[----:B------:R-:W-:Y:S01]  /*09e0*/  FADD.FTZ R151, -R146, R151 ;  /* 0x0000009792977221 */ /* 0x000fe20000010100 */
[----:B------:R-:W-:Y:S02]  /*09f0*/  HADD2.F32 R121, -RZ, R99.H0_H0 ;  /* 0x20000063ff797230 */ /* 0x000fe40000004100 */
[----:B------:R-:W-:Y:S01]  /*0a00*/  FMUL.FTZ R133, R138, R131 ;  /* 0x000000838a857220 */ /* 0x000fe20000410000 */
[----:B------:R-:W-:-:S02]  /*0a10*/  HADD2.F32 R122, -RZ, R102.H0_H0 ;  /* 0x20000066ff7a7230 */ /* 0x000fc40000004100 */
[----:B------:R-:W-:Y:S01]  /*0a20*/  FADD.FTZ R53, R53, R100 ;  /* 0x0000006435357221 */ /* 0x000fe20000010000 */
[----:B------:R-:W-:Y:S01]  /*0a30*/  FFMA.FTZ R37, R134, R100, R37 ;  /* 0x0000006486257223 */ /* 0x000fe20000010025 */
[----:B------:R-:W-:Y:S01]  /*0a40*/  FMUL.FTZ R131, R98, R123 ;  /* 0x0000007b62837220 */ /* 0x000fe20000410000 */
[----:B------:R-:W-:Y:S02]  /*0a50*/  HADD2.F32 R102, -RZ, R102.H1_H1 ;  /* 0x30000066ff667230 */ /* 0x000fe40000004100 */
[----:B------:R-:W-:Y:S01]  /*0a60*/  FADD.FTZ R98, R101, R132 ;  /* 0x0000008465627221 */ /* 0x000fe20000010000 */
[----:B------:R-:W-:Y:S01]  /*0a70*/  FFMA.FTZ R100, R134, R132, R103 ;  /* 0x0000008486647223 */ /* 0x000fe20000010067 */
[----:B------:R-:W-:Y:S01]  /*0a80*/  FMUL.FTZ R126, R138, R151 ;  /* 0x000000978a7e7220 */ /* 0x000fe20000410000 */
[----:B------:R-:W-:Y:S02]  /*0a90*/  HADD2.F32 R127, -RZ, R26.H0_H0 ;  /* 0x2000001aff7f7230 */ /* 0x000fe40000004100 */
[C---:B------:R-:W-:Y:S01]  /*0aa0*/  FADD.FTZ R121, -R146.reuse, R121 ;  /* 0x0000007992797221 */ /* 0x040fe20000010100 */
[----:B------:R-:W-:Y:S01]  /*0ab0*/  FADD.FTZ R129, -R146, R149 ;  /* 0x0000009592817221 */ /* 0x000fe20000010100 */
[----:B------:R-:W-:Y:S01]  /*0ac0*/  FADD.FTZ R101, R98, R131 ;  /* 0x0000008362657221 */ /* 0x000fe20000010000 */
[----:B------:R-:W-:Y:S01]  /*0ad0*/  FFMA.FTZ R103, R133, R131, R100 ;  /* 0x0000008385677223 */ /* 0x000fe20000010064 */
[-C--:B------:R-:W-:Y:S01]  /*0ae0*/  FMUL.FTZ R124, R124, R102.reuse ;  /* 0x000000667c7c7220 */ /* 0x080fe20000410000 */
[----:B------:R-:W-:Y:S01]  /*0af0*/  FADD.FTZ R57, R57, R102 ;  /* 0x0000006639397221 */ /* 0x000fe20000010000 */
[----:B------:R-:W-:Y:S01]  /*0b00*/  FFMA.FTZ R41, R126, R102, R41 ;  /* 0x000000667e297223 */ /* 0x000fe20000010029 */
[----:B------:R-:W-:-:S02]  /*0b10*/  HADD2.F32 R102, -RZ, R27.H0_H0 ;  /* 0x2000001bff667230 */ /* 0x000fc40000004100 */
[C---:B------:R-:W-:Y:S01]  /*0b20*/  FMUL.FTZ R125, R138.reuse, R121 ;  /* 0x000000798a7d7220 */ /* 0x040fe20000410000 */
[----:B------:R-:W-:Y:S01]  /*0b30*/  FMUL.FTZ R129, R138, R129 ;  /* 0x000000818a817220 */ /* 0x000fe20000410000 */
[----:B------:R-:W-:Y:S01]  /*0b40*/  FMUL.FTZ R127, R127, R122 ;  /* 0x0000007a7f7f7220 */ /* 0x000fe20000410000 */
        /* <DEDUP_REMOVED lines=25> */
.L_x_1411:
[----:B----4-:R-:W-:Y:S05]  /*0ce0*/  BSYNC.RECONVERGENT B0 ;  /* 0x0000000000007941 */ /* 0x010fea0003800200 */
.L_x_1410:
        /* <DEDUP_REMOVED lines=12> */
[----:B------:R0:W5:Y:S07]  /*0db0*/  LDG.E.64 R142, desc[UR8][R106.64] ;  /* 0x000000086a8e7981 */ /* 0x00016e000c1e1b00 */
[----:B------:R-:W1:Y:S01]  /*0dc0*/  @P1 LDC.64 R108, c[0x0][0x438] ;  /* 0x00010e00ff6c1b82 */ /* 0x000e620000000a00 */
[----:B0-----:R-:W-:Y:S02]  /*0dd0*/  HADD2.F32 R107, -RZ, R28.H1_H1 ;  /* 0x3000001cff6b7230 */ /* 0x001fe40000004100 */
[----:B-1----:R-:W-:-:S05]  /*0de0*/  @P1 IMAD.WIDE.U32 R108, R149, 0x10, R108 ;  /* 0x00000010956c1825 */ /* 0x002fca00078e006c */
[----:B------:R0:W5:Y:S02]  /*0df0*/  @P1 LDG.E.128 R20, desc[UR8][R108.64] ;  /* 0x000000086c141981 */ /* 0x000164000c1e1d00 */
[----:B0-----:R-:W-:Y:S01]  /*0e00*/  HADD2.F32 R108, -RZ, R29.H0_H0 ;  /* 0x2000001dff6c7230 */ /* 0x001fe20000004100 */
[----:B------:R-:W-:Y:S01]  /*0e10*/  IADD3 R149, PT, PT, R149, 0x80, RZ ;  /* 0x0000008095957810 */ /* 0x000fe20007ffe0ff */
[--C-:B---3--:R-:W-:Y:S02]  /*0e20*/  HADD2.F32 R105, -RZ, R96.reuse.H0_H0 ;  /* 0x20000060ff697230 */ /* 0x108fe40000004100 */
[----:B------:R-:W-:Y:S02]  /*0e30*/  HADD2.F32 R111, -RZ, R96.H1_H1 ;  /* 0x30000060ff6f7230 */ /* 0x000fe40000004100 */
[----:B------:R-:W-:Y:S02]  /*0e40*/  HADD2.F32 R151, -RZ, R97.H1_H1 ;  /* 0x30000061ff977230 */ /* 0x000fe40000004100 */
[----:B------:R-:W-:Y:S01]  /*0e50*/  FADD.FTZ R105, -R146, R105 ;  /* 0x0000006992697221 */ /* 0x000fe20000010100 */
[----:B------:R-:W-:-:S02]  /*0e60*/  HADD2.F32 R153, -RZ, R98.H0_H0 ;  /* 0x20000062ff997230 */ /* 0x000fc40000004100 */
[C---:B------:R-:W-:Y:S01]  /*0e70*/  FADD.FTZ R111, -R146.reuse, R111 ;  /* 0x0000006f926f7221 */ /* 0x040fe20000010100 */
[----:B------:R-:W-:Y:S02]  /*0e80*/  HADD2.F32 R115, -RZ, R98.H1_H1 ;  /* 0x30000062ff737230 */ /* 0x000fe40000004100 */
[----:B------:R-:W-:Y:S02]  /*0e90*/  HADD2.F32 R98, -RZ, R28.H0_H0 ;  /* 0x2000001cff627230 */ /* 0x000fe40000004100 */
[----:B----4-:R-:W-:Y:S02]  /*0ea0*/  HADD2.F32 R109, -RZ, R100.H0_H0 ;  /* 0x20000064ff6d7230 */ /* 0x010fe40000004100 */
[----:B------:R-:W-:Y:S01]  /*0eb0*/  FADD.FTZ R151, -R146, R151 ;  /* 0x0000009792977221 */ /* 0x000fe20000010100 */
[C---:B-----5:R-:W-:Y:S01]  /*0ec0*/  FMUL.FTZ R119, R138.reuse, R105 ;  /* 0x000000698a777220 */ /* 0x060fe20000410000 */
[----:B------:R-:W-:Y:S01]  /*0ed0*/  FMUL.FTZ R106, R138, R111 ;  /* 0x0000006f8a6a7220 */ /* 0x000fe20000410000 */
[----:B------:R-:W-:-:S02]  /*0ee0*/  HADD2.F32 R117, -RZ, R101.H0_H0 ;  /* 0x20000065ff757230 */ /* 0x000fc40000004100 */
[----:B------:R-:W-:Y:S01]  /*0ef0*/  FMUL.FTZ R105, R98, R109 ;  /* 0x0000006d62697220 */ /* 0x000fe20000410000 */
[----:B------:R-:W-:Y:S02]  /*0f00*/  HADD2.F32 R112, -RZ, R101.H1_H1 ;  /* 0x30000065ff707230 */ /* 0x000fe40000004100 */
[----:B------:R-:W-:Y:S01]  /*0f10*/  FMUL.FTZ R110, R138, R151 ;  /* 0x000000978a6e7220 */ /* 0x000fe20000410000 */
[----:B------:R-:W-:Y:S02]  /*0f20*/  HADD2.F32 R111, -RZ, R29.H1_H1 ;  /* 0x3000001dff6f7230 */ /* 0x000fe40000004100 */
[----:B------:R-:W-:Y:S02]  /*0f30*/  HADD2.F32 R113, -RZ, R97.H0_H0 ;  /* 0x20000061ff717230 */ /* 0x000fe40000004100 */
[----:B------:R-:W-:Y:S02]  /*0f40*/  HADD2.F32 R155, -RZ, R102.H0_H0 ;  /* 0x20000066ff9b7230 */ /* 0x000fe40000004100 */
[----:B------:R-:W-:-:S02]  /*0f50*/  HADD2.F32 R101, -RZ, R103.H0_H0 ;  /* 0x20000067ff657230 */ /* 0x000fc40000004100 */
[----:B------:R-:W-:Y:S02]  /*0f60*/  HADD2.F32 R96, -RZ, R103.H1_H1 ;  /* 0x30000067ff607230 */ /* 0x000fe40000004100 */
[----:B------:R-:W-:Y:S02]  /*0f70*/  HADD2.F32 R98, -RZ, R30.H0_H0 ;  /* 0x2000001eff627230 */ /* 0x000fe40000004100 */
[----:B------:R-:W-:Y:S02]  /*0f80*/  HADD2.F32 R100, -RZ, R100.H1_H1 ;  /* 0x30000064ff647230 */ /* 0x000fe40000004100 */
[----:B------:R-:W-:Y:S02]  /*0f90*/  HADD2.F32 R102, -RZ, R102.H1_H1 ;  /* 0x30000066ff667230 */ /* 0x000fe40000004100 */
[----:B------:R-:W-:Y:S02]  /*0fa0*/  HADD2.F32 R103, -RZ, R30.H1_H1 ;  /* 0x3000001eff677230 */ /* 0x000fe40000004100 */
[----:B------:R-:W-:Y:S01]  /*0fb0*/  FADD.FTZ R84, R84, R109 ;  /* 0x0000006d54547221 */ /* 0x000fe20000010000 */
[----:B------:R-:W-:Y:S01]  /*0fc0*/  FFMA.FTZ R60, R119, R109, R60 ;  /* 0x0000006d773c7223 */ /* 0x000fe2000001003c */
[-C--:B------:R-:W-:Y:S01]  /*0fd0*/  FMUL.FTZ R111, R111, R112.reuse ;  /* 0x000000706f6f7220 */ /* 0x080fe20000410000 */
[----:B------:R-:W-:Y:S01]  /*0fe0*/  FADD.FTZ R87, R87, R112 ;  /* 0x0000007057577221 */ /* 0x000fe20000010000 */
[----:B------:R-:W-:Y:S01]  /*0ff0*/  FFMA.FTZ R63, R110, R112, R63 ;  /* 0x000000706e3f7223 */ /* 0x000fe2000001003f */
[C---:B------:R-:W-:Y:S01]  /*1000*/  FADD.FTZ R109, -R146.reuse, R113 ;  /* 0x00000071926d7221 */ /* 0x040fe20000010100 */
[----:B------:R-:W-:Y:S01]  /*1010*/  FADD.FTZ R115, -R146, R115 ;  /* 0x0000007392737221 */ /* 0x000fe20000010100 */
[----:B------:R-:W-:Y:S01]  /*1020*/  FMUL.FTZ R112, R98, R155 ;  /* 0x0000009b62707220 */ /* 0x000fe20000410000 */
[----:B------:R-:W-:Y:S01]  /*1030*/  FMUL.FTZ R107, R107, R100 ;  /* 0x000000646b6b7220 */ /* 0x000fe20000410000 */
[----:B------:R-:W-:Y:S01]  /*1040*/  FMUL.FTZ R114, R103, R102 ;  /* 0x0000006667727220 */ /* 0x000fe20000410000 */
[----:B------:R-:W-:Y:S01]  /*1050*/  FADD.FTZ R98, R147, R105 ;  /* 0x0000006993627221 */ /* 0x000fe20000010000 */
[----:B------:R-:W-:Y:S01]  /*1060*/  FFMA.FTZ R103, R119, R105, R148 ;  /* 0x0000006977677223 */ /* 0x000fe20000010094 */
[----:B------:R-:W-:-:S02]  /*1070*/  HADD2.F32 R97, -RZ, R99.H0_H0 ;  /* 0x20000063ff617230 */ /* 0x000fc40000004100 */
[C---:B------:R-:W-:Y:S01]  /*1080*/  FMUL.FTZ R109, R138.reuse, R109 ;  /* 0x0000006d8a6d7220 */ /* 0x040fe20000410000 */
[----:B------:R-:W-:Y:S01]  /*1090*/  FMUL.FTZ R116, R138, R115 ;  /* 0x000000738a747220 */ /* 0x000fe20000410000 */
[----:B------:R-:W-:Y:S01]  /*10a0*/  FADD.FTZ R115, R98, R107 ;  /* 0x0000006b62737221 */ /* 0x000fe20000010000 */
[----:B------:R-:W-:Y:S01]  /*10b0*/  FMUL.FTZ R108, R108, R117 ;  /* 0x000000756c6c7220 */ /* 0x000fe20000410000 */
[----:B------:R-:W-:Y:S01]  /*10c0*/  FFMA.FTZ R98, R106, R107, R103 ;  /* 0x0000006b6a627223 */ /* 0x000fe20000010067 */
[----:B------:R-:W-:Y:S01]  /*10d0*/  FADD.FTZ R86, R86, R117 ;  /* 0x0000007556567221 */ /* 0x000fe20000010000 */
[----:B------:R-:W-:Y:S01]  /*10e0*/  FFMA.FTZ R62, R109, R117, R62 ;  /* 0x000000756d3e7223 */ /* 0x000fe2000001003e */
[----:B------:R-:W-:Y:S01]  /*10f0*/  FADD.FTZ R85, R85, R100 ;  /* 0x0000006455557221 */ /* 0x000fe20000010000 */
[----:B------:R-:W-:Y:S01]  /*1100*/  FFMA.FTZ R61, R106, R100, R61 ;  /* 0x000000646a3d7223 */ /* 0x000fe2000001003d */
[C---:B------:R-:W-:Y:S01]  /*1110*/  FADD.FTZ R117, -R146.reuse, R97 ;  /* 0x0000006192757221 */ /* 0x040fe20000010100 */
[----:B------:R-:W-:Y:S01]  /*1120*/  FADD.FTZ R113, -R146, R153 ;  /* 0x0000009992717221 */ /* 0x000fe20000010100 */
[----:B------:R-:W-:Y:S01]  /*1130*/  FADD.FTZ R100, R115, R108 ;  /* 0x0000006c73647221 */ /* 0x000fe20000010000 */
[----:B------:R-:W-:-:S02]  /*1140*/  FFMA.FTZ R97, R109, R108, R98 ;  /* 0x0000006c6d617223 */ /* 0x000fc40000010062 */
[----:B------:R-:W-:Y:S01]  /*1150*/  FMUL.FTZ R113, R138, R113 ;  /* 0x000000718a717220 */ /* 0x000fe20000410000 */
[----:B------:R-:W-:Y:S01]  /*1160*/  FADD.FTZ R103, R100, R111 ;  /* 0x0000006f64677221 */ /* 0x000fe20000010000 */
[----:B------:R-:W-:Y:S01]  /*1170*/  FFMA.FTZ R98, R110, R111, R97 ;  /* 0x0000006f6e627223 */ /* 0x000fe20000010061 */
[----:B------:R-:W-:Y:S01]  /*1180*/  FADD.FTZ R89, R89, R102 ;  /* 0x0000006659597221 */ /* 0x000fe20000010000 */
[----:B------:R-:W-:Y:S01]  /*1190*/  FFMA.FTZ R65, R116, R102, R65 ;  /* 0x0000006674417223 */ /* 0x000fe20000010041 */
[----:B------:R-:W-:Y:S02]  /*11a0*/  HADD2.F32 R99, -RZ, R99.H1_H1 ;  /* 0x30000063ff637230 */ /* 0x000fe40000004100 */
[----:B------:R-:W-:Y:S01]  /*11b0*/  FADD.FTZ R103, R103, R112 ;  /* 0x0000007067677221 */ /* 0x000fe20000010000 */
[--C-:B------:R-:W-:Y:S02]  /*11c0*/  HADD2.F32 R102, -RZ, R31.reuse.H0_H0 ;  /* 0x2000001fff667230 */ /* 0x100fe40000004100 */
[----:B------:R-:W-:Y:S01]  /*11d0*/  FFMA.FTZ R97, R113, R112, R98 ;  /* 0x0000007071617223 */ /* 0x000fe20000010062 */
[----:B------:R-:W-:-:S02]  /*11e0*/  HADD2.F32 R147, -RZ, R31.H1_H1 ;  /* 0x3000001fff937230 */ /* 0x000fc40000004100 */
[----:B------:R-:W-:Y:S01]  /*11f0*/  FMUL.FTZ R117, R138, R117 ;  /* 0x000000758a757220 */ /* 0x000fe20000410000 */
[----:B------:R-:W-:Y:S01]  /*1200*/  FADD.FTZ R99, -R146, R99 ;  /* 0x0000006392637221 */ /* 0x000fe20000010100 */
[----:B------:R-:W-:Y:S01]  /*1210*/  FMUL.FTZ R115, R102, R101 ;  /* 0x0000006566737220 */ /* 0x000fe20000410000 */
        /* <DEDUP_REMOVED lines=14> */
.L_x_1413:
[----:B------:R-:W-:Y:S05]  /*1300*/  BSYNC.RECONVERGENT B0 ;  /* 0x0000000000007941 */ /* 0x000fea0003800200 */
.L_x_1412:
        /* <DEDUP_REMOVED lines=13> */
[----:B------:R0:W5:Y:S01]  /*13e0*/  LDG.E.64 R140, desc[UR8][R6.64] ;  /* 0x00000008068c7981 */ /* 0x000162000c1e1b00 */
[----:B-1----:R-:W-:-:S04]  /*13f0*/  @P1 IMAD.WIDE.U32 R16, R149, 0x10, R16 ;  /* 0x0000001095101825 */ /* 0x002fc800078e0010 */
[----:B0-----:R-:W-:Y:S01]  /*1400*/  HADD2.F32 R6, -RZ, R32.H0_H0 ;  /* 0x20000020ff067230 */ /* 0x001fe20000004100 */
[----:B------:R0:W5:Y:S01]  /*1410*/  @P1 LDG.E.128 R92, desc[UR8][R16.64] ;  /* 0x00000008105c1981 */ /* 0x000162000c1e1d00 */
[----:B------:R-:W-:Y:S02]  /*1420*/  HADD2.F32 R102, -RZ, R35.H0_H0 ;  /* 0x20000023ff667230 */ /* 0x000fe40000004100 */
[--C-:B--2---:R-:W-:Y:S02]  /*1430*/  HADD2.F32 R5, -RZ, R8.reuse.H0_H0 ;  /* 0x20000008ff057230 */ /* 0x104fe40000004100 */
[----:B------:R-:W-:Y:S02]  /*1440*/  HADD2.F32 R19, -RZ, R8.H1_H1 ;  /* 0x30000008ff137230 */ /* 0x000fe40000004100 */
[--C-:B------:R-:W-:Y:S02]  /*1450*/  HADD2.F32 R97, -RZ, R9.reuse.H0_H0 ;  /* 0x20000009ff617230 */ /* 0x100fe40000004100 */
[----:B------:R-:W-:Y:S01]  /*1460*/  FADD.FTZ R5, -R146, R5 ;  /* 0x0000000592057221 */ /* 0x000fe20000010100 */
[----:B------:R-:W-:-:S02]  /*1470*/  HADD2.F32 R99, -RZ, R9.H1_H1 ;  /* 0x30000009ff637230 */ /* 0x000fc40000004100 */
[C---:B------:R-:W-:Y:S01]  /*1480*/  FADD.FTZ R9, -R146.reuse, R19 ;  /* 0x0000001392097221 */ /* 0x040fe20000010100 */
[--C-:B------:R-:W-:Y:S02]  /*1490*/  HADD2.F32 R151, -RZ, R11.reuse.H0_H0 ;  /* 0x2000000bff977230 */ /* 0x100fe40000004100 */
[----:B------:R-:W-:Y:S02]  /*14a0*/  HADD2.F32 R153, -RZ, R11.H1_H1 ;  /* 0x3000000bff997230 */ /* 0x000fe40000004100 */
[----:B------:R-:W-:Y:S01]  /*14b0*/  FADD.FTZ R11, -R146, R97 ;  /* 0x00000061920b7221 */ /* 0x000fe20000010100 */
[----:B---3--:R-:W-:Y:S02]  /*14c0*/  HADD2.F32 R7, -RZ, R12.H0_H0 ;  /* 0x2000000cff077230 */ /* 0x008fe40000004100 */
[----:B-----5:R-:W-:Y:S01]  /*14d0*/  FMUL.FTZ R5, R138, R5 ;  /* 0x000000058a057220 */ /* 0x020fe20000410000 */
[--C-:B------:R-:W-:Y:S02]  /*14e0*/  HADD2.F32 R103, -RZ, R10.reuse.H0_H0 ;  /* 0x2000000aff677230 */ /* 0x100fe40000004100 */
[----:B------:R-:W-:-:S02]  /*14f0*/  HADD2.F32 R149, -RZ, R10.H1_H1 ;  /* 0x3000000aff957230 */ /* 0x000fc40000004100 */
[C---:B------:R-:W-:Y:S01]  /*1500*/  FMUL.FTZ R8, R138.reuse, R9 ;  /* 0x000000098a087220 */ /* 0x040fe20000410000 */
[----:B------:R-:W-:Y:S02]  /*1510*/  HADD2.F32 R12, -RZ, R12.H1_H1 ;  /* 0x3000000cff0c7230 */ /* 0x000fe40000004100 */
[--C-:B0-----:R-:W-:Y:S02]  /*1520*/  HADD2.F32 R16, -RZ, R13.reuse.H0_H0 ;  /* 0x2000000dff107230 */ /* 0x101fe40000004100 */
[----:B------:R-:W-:Y:S02]  /*1530*/  HADD2.F32 R18, -RZ, R13.H1_H1 ;  /* 0x3000000dff127230 */ /* 0x000fe40000004100 */
[----:B------:R-:W-:Y:S02]  /*1540*/  HADD2.F32 R10, -RZ, R32.H1_H1 ;  /* 0x30000020ff0a7230 */ /* 0x000fe40000004100 */
[----:B------:R-:W-:Y:S01]  /*1550*/  FMUL.FTZ R9, R138, R11 ;  /* 0x0000000b8a097220 */ /* 0x000fe20000410000 */
[----:B------:R-:W-:-:S02]  /*1560*/  HADD2.F32 R13, -RZ, R33.H0_H0 ;  /* 0x20000021ff0d7230 */ /* 0x000fc40000004100 */
[----:B------:R-:W-:Y:S01]  /*1570*/  FADD.FTZ R101, -R146, R99 ;  /* 0x0000006392657221 */ /* 0x000fe20000010100 */
[-C--:B------:R-:W-:Y:S01]  /*1580*/  FMUL.FTZ R6, R6, R7.reuse ;  /* 0x0000000706067220 */ /* 0x080fe20000410000 */
[----:B------:R-:W-:Y:S01]  /*1590*/  FADD.FTZ R68, R68, R7 ;  /* 0x0000000744447221 */ /* 0x000fe20000010000 */
[----:B------:R-:W-:Y:S01]  /*15a0*/  FFMA.FTZ R44, R5, R7, R44 ;  /* 0x00000007052c7223 */ /* 0x000fe2000001002c */
[-C--:B------:R-:W-:Y:S01]  /*15b0*/  FMUL.FTZ R7, R10, R12.reuse ;  /* 0x0000000c0a077220 */ /* 0x080fe20000410000 */
[----:B------:R-:W-:Y:S01]  /*15c0*/  FADD.FTZ R103, -R146, R103 ;  /* 0x0000006792677221 */ /* 0x000fe20000010100 */
[----:B------:R-:W-:Y:S01]  /*15d0*/  FADD.FTZ R69, R69, R12 ;  /* 0x0000000c45457221 */ /* 0x000fe20000010000 */
[----:B------:R-:W-:Y:S01]  /*15e0*/  FFMA.FTZ R45, R8, R12, R45 ;  /* 0x0000000c082d7223 */ /* 0x000fe2000001002d */
[----:B------:R-:W-:Y:S02]  /*15f0*/  HADD2.F32 R11, -RZ, R33.H1_H1 ;  /* 0x30000021ff0b7230 */ /* 0x000fe40000004100 */
[-C--:B------:R-:W-:Y:S01]  /*1600*/  FMUL.FTZ R10, R13, R16.reuse ;  /* 0x000000100d0a7220 */ /* 0x080fe20000410000 */
[----:B------:R-:W-:Y:S01]  /*1610*/  FADD.FTZ R70, R70, R16 ;  /* 0x0000001046467221 */ /* 0x000fe20000010000 */
[----:B------:R-:W-:Y:S01]  /*1620*/  FFMA.FTZ R46, R9, R16, R46 ;  /* 0x00000010092e7223 */ /* 0x000fe2000001002e */
[C---:B------:R-:W-:Y:S01]  /*1630*/  FMUL.FTZ R12, R138.reuse, R101 ;  /* 0x000000658a0c7220 */ /* 0x040fe20000410000 */
        /* <DEDUP_REMOVED lines=8> */
[----:B------:R-:W-:Y:S01]  /*16c0*/  FFMA.FTZ R18, R8, R7, R101 ;  /* 0x0000000708127223 */ /* 0x000fe20000010065 */
[----:B------:R-:W-:-:S02]  /*16d0*/  HADD2.F32 R149, -RZ, R14.H0_H0 ;  /* 0x2000000eff957230 */ /* 0x000fc40000004100 */
[----:B------:R-:W-:Y:S02]  /*16e0*/  HADD2.F32 R100, -RZ, R14.H1_H1 ;  /* 0x3000000eff647230 */ /* 0x000fe40000004100 */
[----:B------:R-:W-:Y:S01]  /*16f0*/  FMUL.FTZ R16, R138, R17 ;  /* 0x000000118a107220 */ /* 0x000fe20000410000 */
[--C-:B------:R-:W-:Y:S02]  /*1700*/  HADD2.F32 R14, -RZ, R34.reuse.H0_H0 ;  /* 0x20000022ff0e7230 */ /* 0x100fe40000004100 */
[----:B------:R-:W-:Y:S01]  /*1710*/  FADD.FTZ R98, R103, R10 ;  /* 0x0000000a67627221 */ /* 0x000fe20000010000 */
[----:B------:R-:W-:Y:S01]  /*1720*/  FFMA.FTZ R17, R9, R10, R18 ;  /* 0x0000000a09117223 */ /* 0x000fe20000010012 */
[--C-:B------:R-:W-:Y:S02]  /*1730*/  HADD2.F32 R99, -RZ, R15.reuse.H0_H0 ;  /* 0x2000000fff637230 */ /* 0x100fe40000004100 */
[----:B------:R-:W-:Y:S02]  /*1740*/  HADD2.F32 R96, -RZ, R15.H1_H1 ;  /* 0x3000000fff607230 */ /* 0x000fe40000004100 */
[----:B------:R-:W-:Y:S01]  /*1750*/  FMUL.FTZ R14, R14, R149 ;  /* 0x000000950e0e7220 */ /* 0x000fe20000410000 */
[----:B------:R-:W-:-:S02]  /*1760*/  HADD2.F32 R15, -RZ, R34.H1_H1 ;  /* 0x30000022ff0f7230 */ /* 0x000fc40000004100 */
[----:B------:R-:W-:Y:S01]  /*1770*/  FADD.FTZ R101, R98, R11 ;  /* 0x0000000b62657221 */ /* 0x000fe20000010000 */
[----:B------:R-:W-:Y:S01]  /*1780*/  FFMA.FTZ R18, R12, R11, R17 ;  /* 0x0000000b0c127223 */ /* 0x000fe20000010011 */
[C---:B------:R-:W-:Y:S02]  /*1790*/  FADD.FTZ R19, -R146.reuse, R151 ;  /* 0x0000009792137221 */ /* 0x040fe40000010100 */
[----:B------:R-:W-:Y:S01]  /*17a0*/  FADD.FTZ R98, R101, R14 ;  /* 0x0000000e65627221 */ /* 0x000fe20000010000 */
[----:B------:R-:W-:Y:S01]  /*17b0*/  FMUL.FTZ R15, R15, R100 ;  /* 0x000000640f0f7220 */ /* 0x000fe20000410000 */
[----:B------:R-:W-:Y:S01]  /*17c0*/  FFMA.FTZ R101, R13, R14, R18 ;  /* 0x0000000e0d657223 */ /* 0x000fe20000010012 */
[----:B------:R-:W-:Y:S01]  /*17d0*/  FADD.FTZ R97, -R146, R153 ;  /* 0x0000009992617221 */ /* 0x000fe20000010100 */
        /* <DEDUP_REMOVED lines=19> */
.L_x_1415:
[----:B------:R-:W-:Y:S05]  /*1910*/  BSYNC.RECONVERGENT B0 ;  /* 0x0000000000007941 */ /* 0x000fea0003800200 */
.L_x_1414:
        /* <DEDUP_REMOVED lines=31> */
.L_x_1417:
[----:B------:R-:W-:Y:S05]  /*1b10*/  BSYNC.RECONVERGENT B0 ;  /* 0x0000000000007941 */ /* 0x000fea0003800200 */
.L_x_1416:
        /* <DEDUP_REMOVED lines=21> */
[----:B------:R-:W-:Y:S02]  /*1c70*/  HFMA2 R102, -RZ, RZ, 1.875, 0 ;  /* 0x3f800000ff667431 */ /* 0x000fe400000001ff */
[----:B-----5:R-:W-:Y:S02]  /*1c80*/  @P0 HADD2.F32 R102, -RZ, R139.H0_H0 ;  /* 0x2000008bff660230 */ /* 0x020fe40000004100 */
        /* <DEDUP_REMOVED lines=66> */
[----:B------:R-:W-:Y:S02]  /*20b0*/  F2FP.F16.F32.PACK_AB R99, R99, R96 ;  /* 0x000000606363723e */ /* 0x000fe400000000ff */
[----:B------:R-:W-:Y:S02]  /*20c0*/  F2FP.F16.F32.PACK_AB R98, R149, R98 ;  /* 0x000000629562723e */ /* 0x000fe400000000ff */
[----:B------:R-:W-:-:S02]  /*20d0*/  F2FP.F16.F32.PACK_AB R97, R148, R139 ;  /* 0x0000008b9461723e */ /* 0x000fc400000000ff */
[----:B------:R-:W-:Y:S01]  /*20e0*/  F2FP.F16.F32.PACK_AB R96, R101, R100 ;  /* 0x000000646560723e */ /* 0x000fe200000000ff */
[----:B------:R-:W-:Y:S06]  /*20f0*/  BRA `(.L_x_1423) ;  /* 0x0000000400047947 */ /* 0x000fec0003800000 */
.L_x_1422:
        /* <DEDUP_REMOVED lines=14> */
[----:B------:R-:W-:Y:S01]  /*21e0*/  F2FP.F16.F32.PACK_AB R79, R97, R79 ;  /* 0x0000004f614f723e */ /* 0x000fe200000000ff */
        /* <DEDUP_REMOVED lines=18> */
[----:B------:R-:W-:Y:S01]  /*2310*/  F2FP.F16.F32.PACK_AB R78, R100, R149 ;  /* 0x00000095644e723e */ /* 0x000fe200000000ff */
        /* <DEDUP_REMOVED lines=28> */
[----:B------:R-:W-:Y:S02]  /*24e0*/  F2FP.F16.F32.PACK_AB R98, R153, R98 ;  /* 0x000000629962723e */ /* 0x000fe400000000ff */
[----:B------:R-:W-:Y:S02]  /*24f0*/  F2FP.F16.F32.PACK_AB R97, R151, R148 ;  /* 0x000000949761723e */ /* 0x000fe400000000ff */
[----:B------:R-:W-:-:S07]  /*2500*/  F2FP.F16.F32.PACK_AB R96, R139, R100 ;  /* 0x000000648b60723e */ /* 0x000fce00000000ff */
.L_x_1423:
[----:B------:R-:W0:Y:S08]  /*2510*/  @P1 LDC.64 R148, c[0x0][0x478] ;  /* 0x00011e00ff941b82 */ /* 0x000e300000000a00 */
[----:B------:R-:W1:Y:S01]  /*2520*/  LDC.64 R100, c[0x0][0x468] ;  /* 0x00011a00ff647b82 */ /* 0x000e620000000a00 */
[----:B0-----:R-:W-:-:S05]  /*2530*/  @P1 IMAD.WIDE.U32 R148, R136, 0x10, R148 ;  /* 0x0000001088941825 */ /* 0x001fca00078e0094 */
[----:B------:R0:W-:Y:S01]  /*2540*/  @P1 STG.E.128 desc[UR8][R148.64], R76 ;  /* 0x0000004c94001986 */ /* 0x0001e2000c101d08 */
[C---:B-1----:R-:W-:Y:S01]  /*2550*/  IMAD.WIDE.U32 R100, R136.reuse, 0x10, R100 ;  /* 0x0000001088647825 */ /* 0x042fe200078e0064 */
[----:B------:R-:W-:-:S04]  /*2560*/  IADD3 R136, PT, PT, R136, 0x80, RZ ;  /* 0x0000008088887810 */ /* 0x000fc80007ffe0ff */
[----:B------:R0:W-:Y:S03]  /*2570*/  STG.E.128 desc[UR8][R100.64], R96 ;  /* 0x0000006064007986 */ /* 0x0001e6000c101d08 */
.L_x_1421:
[----:B------:R-:W-:Y:S05]  /*2580*/  BSYNC.RECONVERGENT B1 ;  /* 0x0000000000017941 */ /* 0x000fea0003800200 */
.L_x_1420:
        /* <DEDUP_REMOVED lines=19> */
[C---:B------:R-:W-:Y:S01]  /*26c0*/  F2FP.F16.F32.PACK_AB R79, R97.reuse, R79 ;  /* 0x0000004f614f723e */ /* 0x040fe200000000ff */
        /* <DEDUP_REMOVED lines=24> */
[C---:B------:R-:W-:Y:S01]  /*2850*/  F2FP.F16.F32.PACK_AB R78, R148.reuse, R139 ;  /* 0x0000008b944e723e */ /* 0x040fe200000000ff */
        /* <DEDUP_REMOVED lines=19> */
[----:B------:R-:W-:Y:S02]  /*2990*/  F2FP.F16.F32.PACK_AB R76, R101, R97 ;  /* 0x00000061654c723e */ /* 0x000fe400000000ff */
[----:B------:R-:W-:Y:S02]  /*29a0*/  F2FP.F16.F32.PACK_AB R99, R99, R96 ;  /* 0x000000606363723e */ /* 0x000fe400000000ff */
[----:B------:R-:W-:Y:S02]  /*29b0*/  F2FP.F16.F32.PACK_AB R77, R149, R147 ;  /* 0x00000093954d723e */ /* 0x000fe400000000ff */
[----:B------:R-:W-:Y:S02]  /*29c0*/  F2FP.F16.F32.PACK_AB R98, R153, R98 ;  /* 0x000000629962723e */ /* 0x000fe400000000ff */
[----:B------:R-:W-:-:S02]  /*29d0*/  F2FP.F16.F32.PACK_AB R97, R151, R148 ;  /* 0x000000949761723e */ /* 0x000fc400000000ff */
[----:B------:R-:W-:Y:S01]  /*29e0*/  F2FP.F16.F32.PACK_AB R96, R139, R100 ;  /* 0x000000648b60723e */ /* 0x000fe200000000ff */
[----:B------:R-:W-:Y:S06]  /*29f0*/  BRA `(.L_x_1427) ;  /* 0x0000000000f47947 */ /* 0x000fec0003800000 */
.L_x_1426:
        /* <DEDUP_REMOVED lines=60> */
[----:B------:R-:W-:-:S07]  /*2dc0*/  F2FP.F16.F32.PACK_AB R96, R101, R100 ;  /* 0x000000646560723e */ /* 0x000fce00000000ff */
.L_x_1427:
[----:B------:R-:W0:Y:S08]  /*2dd0*/  @P1 LDC.64 R148, c[0x0][0x478] ;  /* 0x00011e00ff941b82 */ /* 0x000e300000000a00 */
[----:B------:R-:W1:Y:S01]  /*2de0*/  LDC.64 R100, c[0x0][0x468] ;  /* 0x00011a00ff647b82 */ /* 0x000e620000000a00 */
[----:B0-----:R-:W-:-:S05]  /*2df0*/  @P1 IMAD.WIDE.U32 R148, R136, 0x10, R148 ;  /* 0x0000001088941825 */ /* 0x001fca00078e0094 */
[----:B------:R2:W-:Y:S01]  /*2e00*/  @P1 STG.E.128 desc[UR8][R148.64], R76 ;  /* 0x0000004c94001986 */ /* 0x0005e2000c101d08 */
[C---:B-1----:R-:W-:Y:S01]  /*2e10*/  IMAD.WIDE.U32 R100, R136.reuse, 0x10, R100 ;  /* 0x0000001088647825 */ /* 0x042fe200078e0064 */
[----:B------:R-:W-:-:S04]  /*2e20*/  IADD3 R136, PT, PT, R136, 0x80, RZ ;  /* 0x0000008088887810 */ /* 0x000fc80007ffe0ff */
[----:B------:R2:W-:Y:S03]  /*2e30*/  STG.E.128 desc[UR8][R100.64], R96 ;  /* 0x0000006064007986 */ /* 0x0005e6000c101d08 */
.L_x_1425:
[----:B------:R-:W-:Y:S05]  /*2e40*/  BSYNC.RECONVERGENT B1 ;  /* 0x0000000000017941 */ /* 0x000fea0003800200 */
.L_x_1424:
        /* <DEDUP_REMOVED lines=25> */
[----:B------:R-:W-:Y:S01]  /*2fe0*/  F2FP.F16.F32.PACK_AB R79, R147, R139 ;  /* 0x0000008b934f723e */ /* 0x000fe200000000ff */
[-C--:B------:R-:W-:Y:S01]  /*2ff0*/  FMUL.FTZ R139, R139, R102.reuse ;  /* 0x000000668b8b7220 */ /* 0x080fe20000410000 */
[----:B------:R-:W-:Y:S01]  /*3000*/  ISETP.GE.U32.AND.EX P5, PT, R141, 0x1000000, PT, P5 ;  /* 0x010000008d00780c */ /* 0x000fe20003fa6150 */
[----:B------:R-:W-:Y:S01]  /*3010*/  FADD.FTZ R77, R10, -R77 ;  /* 0x8000004d0a4d7221 */ /* 0x000fe20000010000 */
[----:B------:R-:W-:Y:S01]  /*3020*/  FFMA.FTZ R103, R5, R103, R146 ;  /* 0x0000006705677223 */ /* 0x000fe20000010092 */
[-C--:B------:R-:W-:Y:S01]  /*3030*/  FMUL.FTZ R96, R99, R102.reuse ;  /* 0x0000006663607220 */ /* 0x080fe20000410000 */
[----:B------:R-:W-:Y:S01]  /*3040*/  FSEL R149, R78, RZ, P5 ;  /* 0x000000ff4e957208 */ /* 0x000fe20002800000 */
[----:B------:R-:W-:Y:S01]  /*3050*/  FMUL.FTZ R139, R139, UR13 ;  /* 0x0000000d8b8b7c20 */ /* 0x000fe20008410000 */
[----:B------:R-:W-:Y:S01]  /*3060*/  F2FP.F16.F32.PACK_AB R78, R101, R99 ;  /* 0x00000063654e723e */ /* 0x000fe200000000ff */
        /* <DEDUP_REMOVED lines=34> */
[----:B------:R-:W-:Y:S01]  /*3290*/  F2FP.F16.F32.PACK_AB R96, R101, R96 ;  /* 0x000000606560723e */ /* 0x000fe200000000ff */
[----:B------:R-:W-:Y:S06]  /*32a0*/  BRA `(.L_x_1430) ;  /* 0x0000000000f47947 */ /* 0x000fec0003800000 */
.L_x_1429:
        /* <DEDUP_REMOVED lines=57> */
[----:B------:R-:W-:Y:S02]  /*3640*/  F2FP.F16.F32.PACK_AB R99, R102, R149 ;  /* 0x000000956663723e */ /* 0x000fe400000000ff */
[----:B------:R-:W-:Y:S02]  /*3650*/  F2FP.F16.F32.PACK_AB R98, R147, R98 ;  /* 0x000000629362723e */ /* 0x000fe400000000ff */
[----:B------:R-:W-:Y:S02]  /*3660*/  F2FP.F16.F32.PACK_AB R97, R139, R100 ;  /* 0x000000648b61723e */ /* 0x000fe400000000ff */
[----:B------:R-:W-:-:S07]  /*3670*/  F2FP.F16.F32.PACK_AB R96, R101, R96 ;  /* 0x000000606560723e */ /* 0x000fce00000000ff */
.L_x_1430:
[----:B------:R-:W0:Y:S08]  /*3680*/  @P1 LDC.64 R102, c[0x0][0x478] ;  /* 0x00011e00ff661b82 */ /* 0x000e300000000a00 */
[----:B------:R-:W1:Y:S01]  /*3690*/  LDC.64 R100, c[0x0][0x468] ;  /* 0x00011a00ff647b82 */ /* 0x000e620000000a00 */
[----:B0-----:R-:W-:-:S05]  /*36a0*/  @P1 IMAD.WIDE.U32 R102, R136, 0x10, R102 ;  /* 0x0000001088661825 */ /* 0x001fca00078e0066 */
[----:B------:R4:W-:Y:S01]  /*36b0*/  @P1 STG.E.128 desc[UR8][R102.64], R76 ;  /* 0x0000004c66001986 */ /* 0x0009e2000c101d08 */
[----:B-1----:R-:W-:-:S05]  /*36c0*/  IMAD.WIDE.U32 R100, R136, 0x10, R100 ;  /* 0x0000001088647825 */ /* 0x002fca00078e0064 */
[----:B------:R4:W-:Y:S01]  /*36d0*/  STG.E.128 desc[UR8][R100.64], R96 ;  /* 0x0000006064007986 */ /* 0x0009e2000c101d08 */
[----:B------:R-:W-:Y:S05]  /*36e0*/  BRA `(.L_x_1428) ;  /* 0x0000001c00707947 */ /* 0x000fea0003800000 */
.L_x_1419:
[----:B------:R-:W-:-:S04]  /*36f0*/  UISETP.NE.U32.AND UP0, UPT, UR14, URZ, UPT ;  /* 0x000000ff0e00728c */ /* 0x000fc8000bf05070 */
[----:B------:R-:W-:-:S09]  /*3700*/  UISETP.NE.AND.EX UP0, UPT, UR15, URZ, UPT, UP0 ;  /* 0x000000ff0f00728c */ /* 0x000fd2000bf05300 */
[----:B------:R-:W-:Y:S05]  /*3710*/  BRA.U UP0, `(.L_x_1431) ;  /* 0x0000000d008c7547 */ /* 0x000fea000b800000 */
[----:B------:R-:W-:Y:S01]  /*3720*/  ISETP.GT.U32.AND P1, PT, R2, 0x7f, PT ;  /* 0x0000007f0200780c */ /* 0x000fe20003f24070 */
[----:B------:R-:W-:-:S12]  /*3730*/  BSSY.RECONVERGENT B1, `(.L_x_1432) ;  /* 0x000004b000017945 */ /* 0x000fd80003800200 */
[----:B------:R-:W-:Y:S05]  /*3740*/  @!P1 BRA `(.L_x_1433) ;  /* 0x0000000400249947 */ /* 0x000fea0003800000 */
[-CC-:B------:R-:W-:Y:S01]  /*3750*/  FFMA.FTZ R96, R125, R103.reuse, R146.reuse ;  /* 0x000000677d607223 */ /* 0x180fe20000010092 */
[----:B------:R-:W-:Y:S02]  /*3760*/  HADD2.F32 R99, -RZ, R83.H0_H0 ;  /* 0x20000053ff637230 */ /* 0x000fe40000004100 */
[-CC-:B------:R-:W-:Y:S01]  /*3770*/  FFMA.FTZ R100, R122, R103.reuse, R146.reuse ;  /* 0x000000677a647223 */ /* 0x180fe20000010092 */
[-C--:B------:R-:W-:Y:S01]  /*3780*/  FFMA.FTZ R98, R129, R103.reuse, R146 ;  /* 0x0000006781627223 */ /* 0x080fe20000010092 */
[----:B------:R-:W-:Y:S01]  /*3790*/  FADD.FTZ R96, R123, -R96 ;  /* 0x800000607b607221 */ /* 0x000fe20000010000 */
[-C--:B------:R-:W-:Y:S01]  /*37a0*/  FFMA.FTZ R149, R126, R103.reuse, R146 ;  /* 0x000000677e957223 */ /* 0x080fe20000010092 */
[----:B------:R-:W-:Y:S02]  /*37b0*/  HADD2.F32 R97, -RZ, R81.H0_H0 ;  /* 0x20000051ff617230 */ /* 0x000fe40000004100 */
[----:B------:R-:W-:Y:S01]  /*37c0*/  FADD.FTZ R155, R121, -R100 ;  /* 0x80000064799b7221 */ /* 0x000fe20000010000 */
[----:B------:R-:W-:Y:S01]  /*37d0*/  FFMA.FTZ R99, R138, R96, R99 ;  /* 0x000000608a637223 */ /* 0x000fe20000010063 */
[----:B------:R-:W-:Y:S01]  /*37e0*/  FFMA.FTZ R96, R133, R103, R146 ;  /* 0x0000006785607223 */ /* 0x000fe20000010092 */
[----:B------:R-:W-:-:S02]  /*37f0*/  HADD2.F32 R147, -RZ, R83.H1_H1 ;  /* 0x30000053ff937230 */ /* 0x000fc40000004100 */
[----:B------:R-:W-:Y:S01]  /*3800*/  FADD.FTZ R98, R127, -R98 ;  /* 0x800000627f627221 */ /* 0x000fe20000010000 */
[--C-:B------:R-:W-:Y:S02]  /*3810*/  HADD2.F32 R101, -RZ, R82.reuse.H0_H0 ;  /* 0x20000052ff657230 */ /* 0x100fe40000004100 */
[----:B------:R-:W-:Y:S01]  /*3820*/  FADD.FTZ R96, R131, -R96 ;  /* 0x8000006083607221 */ /* 0x000fe20000010000 */
[----:B------:R-:W-:Y:S02]  /*3830*/  HADD2.F32 R139, -RZ, R82.H1_H1 ;  /* 0x30000052ff8b7230 */ /* 0x000fe40000004100 */
[----:B------:R-:W-:Y:S01]  /*3840*/  FADD.FTZ R100, R124, -R149 ;  /* 0x800000957c647221 */ /* 0x000fe20000010000 */
[-CC-:B------:R-:W-:Y:S01]  /*3850*/  FFMA.FTZ R149, R130, R103.reuse, R146.reuse ;  /* 0x0000006782957223 */ /* 0x180fe20000010092 */
[C---:B------:R-:W-:Y:S01]  /*3860*/  FFMA.FTZ R97, R138.reuse, R96, R97 ;  /* 0x000000608a617223 */ /* 0x040fe20000010061 */
[----:B------:R-:W-:Y:S01]  /*3870*/  FFMA.FTZ R96, R137, R103, R146 ;  /* 0x0000006789607223 */ /* 0x000fe20000010092 */
[C---:B------:R-:W-:Y:S01]  /*3880*/  FFMA.FTZ R155, R138.reuse, R155, R147 ;  /* 0x0000009b8a9b7223 */ /* 0x040fe20000010093 */
[C---:B------:R-:W-:Y:S01]  /*3890*/  FFMA.FTZ R153, R138.reuse, R98, R101 ;  /* 0x000000628a997223 */ /* 0x040fe20000010065 */
[----:B------:R-:W-:Y:S01]  /*38a0*/  FFMA.FTZ R139, R138, R100, R139 ;  /* 0x000000648a8b7223 */ /* 0x000fe2000001008b */
[----:B------:R-:W-:-:S02]  /*38b0*/  HADD2.F32 R147, -RZ, R81.H1_H1 ;  /* 0x30000051ff937230 */ /* 0x000fc40000004100 */
[----:B------:R-:W-:Y:S01]  /*38c0*/  FFMA.FTZ R151, R134, R103, R146 ;  /* 0x0000006786977223 */ /* 0x000fe20000010092 */
[--C-:B------:R-:W-:Y:S02]  /*38d0*/  HADD2.F32 R101, -RZ, R80.reuse.H0_H0 ;  /* 0x20000050ff657230 */ /* 0x100fe40000004100 */
[----:B------:R-:W-:Y:S01]  /*38e0*/  FADD.FTZ R100, R128, -R149 ;  /* 0x8000009580647221 */ /* 0x000fe20000010000 */
[----:B------:R-:W-:Y:S01]  /*38f0*/  FADD.FTZ R96, R135, -R96 ;  /* 0x8000006087607221 */ /* 0x000fe20000010000 */
[----:B------:R-:W-:Y:S01]  /*3900*/  FADD.FTZ R98, R132, -R151 ;  /* 0x8000009784627221 */ /* 0x000fe20000010000 */
[----:B------:R-:W-:Y:S01]  /*3910*/  FMUL.FTZ R99, R99, R102 ;  /* 0x0000006663637220 */ /* 0x000fe20000410000 */
[C---:B------:R-:W-:Y:S01]  /*3920*/  FFMA.FTZ R151, R138.reuse, R100, R147 ;  /* 0x000000648a977223 */ /* 0x040fe20000010093 */
[----:B------:R-:W-:Y:S01]  /*3930*/  FFMA.FTZ R147, R138, R96, R101 ;  /* 0x000000608a937223 */ /* 0x000fe20000010065 */
[-C--:B------:R-:W-:Y:S01]  /*3940*/  FMUL.FTZ R155, R155, R102.reuse ;  /* 0x000000669b9b7220 */ /* 0x080fe20000410000 */
[----:B------:R-:W0:Y:S01]  /*3950*/  LDC.64 R100, c[0x0][0x468] ;  /* 0x00011a00ff647b82 */ /* 0x000e220000000a00 */
[----:B------:R-:W-:Y:S01]  /*3960*/  HADD2.F32 R149, -RZ, R80.H1_H1 ;  /* 0x30000050ff957230 */ /* 0x000fe20000004100 */
[----:B------:R-:W-:Y:S01]  /*3970*/  ISETP.GE.U32.AND P1, PT, R144, RZ, PT ;  /* 0x000000ff9000720c */ /* 0x000fe20003f26070 */
[----:B------:R-:W-:Y:S01]  /*3980*/  FMUL.FTZ R99, R99, UR13 ;  /* 0x0000000d63637c20 */ /* 0x000fe20008410000 */
[----:B------:R-:W-:Y:S01]  /*3990*/  FMUL.FTZ R155, R155, UR13 ;  /* 0x0000000d9b9b7c20 */ /* 0x000fe20008410000 */
[----:B------:R-:W-:Y:S01]  /*39a0*/  LOP3.LUT P5, RZ, R145, 0xff0000, RZ, 0xc0, !PT ;  /* 0x00ff000091ff7812 */ /* 0x000fe200078ac0ff */
[-C--:B------:R-:W-:Y:S01]  /*39b0*/  FMUL.FTZ R153, R153, R102.reuse ;  /* 0x0000006699997220 */ /* 0x080fe20000410000 */
[----:B------:R-:W-:Y:S01]  /*39c0*/  ISETP.GE.U32.AND.EX P1, PT, R145, 0x1000000, PT, P1 ;  /* 0x010000009100780c */ /* 0x000fe20003f26110 */
[-C--:B------:R-:W-:Y:S01]  /*39d0*/  FMUL.FTZ R139, R139, R102.reuse ;  /* 0x000000668b8b7220 */ /* 0x080fe20000410000 */
[----:B------:R-:W-:Y:S01]  /*39e0*/  FMUL.FTZ R97, R97, R102 ;  /* 0x0000006661617220 */ /* 0x000fe20000410000 */
[----:B------:R-:W-:Y:S01]  /*39f0*/  FFMA.FTZ R149, R138, R98, R149 ;  /* 0x000000628a957223 */ /* 0x000fe20000010095 */
[----:B------:R-:W-:Y:S01]  /*3a00*/  FSEL R99, R99, RZ, P5 ;  /* 0x000000ff63637208 */ /* 0x000fe20002800000 */
[----:B------:R-:W-:Y:S01]  /*3a10*/  FMUL.FTZ R153, R153, UR13 ;  /* 0x0000000d99997c20 */ /* 0x000fe20008410000 */
[----:B------:R-:W-:Y:S01]  /*3a20*/  FSEL R150, R155, RZ, P1 ;  /* 0x000000ff9b967208 */ /* 0x000fe20000800000 */
[----:B------:R-:W-:Y:S01]  /*3a30*/  FMUL.FTZ R139, R139, UR13 ;  /* 0x0000000d8b8b7c20 */ /* 0x000fe20008410000 */
[----:B------:R-:W-:Y:S01]  /*3a40*/  FMUL.FTZ R97, R97, UR13 ;  /* 0x0000000d61617c20 */ /* 0x000fe20008410000 */
[----:B------:R-:W-:Y:S01]  /*3a50*/  LOP3.LUT P6, RZ, R145, 0xff, RZ, 0xc0, !PT ;  /* 0x000000ff91ff7812 */ /* 0x000fe200078cc0ff */
[-C--:B------:R-:W-:Y:S01]  /*3a60*/  FMUL.FTZ R151, R151, R102.reuse ;  /* 0x0000006697977220 */ /* 0x080fe20000410000 */
[----:B------:R-:W-:Y:S01]  /*3a70*/  LOP3.LUT P5, RZ, R145, 0xff00, RZ, 0xc0, !PT ;  /* 0x0000ff0091ff7812 */ /* 0x000fe200078ac0ff */
[-C--:B------:R-:W-:Y:S01]  /*3a80*/  FMUL.FTZ R147, R147, R102.reuse ;  /* 0x0000006693937220 */ /* 0x080fe20000410000 */
[----:B------:R-:W-:Y:S01]  /*3a90*/  LOP3.LUT P1, RZ, R144, 0xff0000, RZ, 0xc0, !PT ;  /* 0x00ff000090ff7812 */ /* 0x000fe2000782c0ff */
[----:B------:R-:W-:Y:S01]  /*3aa0*/  FMUL.FTZ R149, R149, R102 ;  /* 0x0000006695957220 */ /* 0x000fe20000410000 */
[----:B------:R-:W-:Y:S01]  /*3ab0*/  FSEL R98, R153, RZ, P6 ;  /* 0x000000ff99627208 */ /* 0x000fe20003000000 */
[----:B------:R-:W-:Y:S01]  /*3ac0*/  FMUL.FTZ R151, R151, UR13 ;  /* 0x0000000d97977c20 */ /* 0x000fe20008410000 */
[----:B------:R-:W-:Y:S01]  /*3ad0*/  FSEL R139, R139, RZ, P5 ;  /* 0x000000ff8b8b7208 */ /* 0x000fe20002800000 */
[----:B------:R-:W-:Y:S01]  /*3ae0*/  FMUL.FTZ R147, R147, UR13 ;  /* 0x0000000d93937c20 */ /* 0x000fe20008410000 */
[----:B------:R-:W-:Y:S01]  /*3af0*/  FMUL.FTZ R149, R149, UR13 ;  /* 0x0000000d95957c20 */ /* 0x000fe20008410000 */
[----:B------:R-:W-:Y:S01]  /*3b00*/  FSEL R97, R97, RZ, P1 ;  /* 0x000000ff61617208 */ /* 0x000fe20000800000 */
[----:B0-----:R-:W-:Y:S01]  /*3b10*/  IMAD.WIDE.U32 R100, R136, 0x10, R100 ;  /* 0x0000001088647825 */ /* 0x001fe200078e0064 */
[----:B------:R-:W-:-:S02]  /*3b20*/  LOP3.LUT P6, RZ, R144, 0xff000000, RZ, 0xc0, !PT ;  /* 0xff00000090ff7812 */ /* 0x000fc400078cc0ff */
[C---:B------:R-:W-:Y:S02]  /*3b30*/  LOP3.LUT P5, RZ, R144.reuse, 0xff00, RZ, 0xc0, !PT ;  /* 0x0000ff0090ff7812 */ /* 0x040fe400078ac0ff */
[----:B------:R-:W-:Y:S02]  /*3b40*/  LOP3.LUT P1, RZ, R144, 0xff, RZ, 0xc0, !PT ;  /* 0x000000ff90ff7812 */ /* 0x000fe4000782c0ff */
[----:B------:R-:W-:Y:S02]  /*3b50*/  FSEL R148, R151, RZ, P6 ;  /* 0x000000ff97947208 */ /* 0x000fe40003000000 */
[----:B------:R-:W-:Y:S02]  /*3b60*/  FSEL R149, R149, RZ, P5 ;  /* 0x000000ff95957208 */ /* 0x000fe40002800000 */
[----:B------:R-:W-:Y:S02]  /*3b70*/  FSEL R96, R147, RZ, P1 ;  /* 0x000000ff93607208 */ /* 0x000fe40000800000 */
[----:B------:R-:W-:-:S02]  /*3b80*/  F2FP.F16.F32.PACK_AB R99, R150, R99 ;  /* 0x000000639663723e */ /* 0x000fc400000000ff */
[----:B------:R-:W-:Y:S02]  /*3b90*/  F2FP.F16.F32.PACK_AB R98, R139, R98 ;  /* 0x000000628b62723e */ /* 0x000fe400000000ff */
[----:B------:R-:W-:Y:S02]  /*3ba0*/  F2FP.F16.F32.PACK_AB R97, R148, R97 ;  /* 0x000000619461723e */ /* 0x000fe400000000ff */
[----:B------:R-:W-:Y:S02]  /*3bb0*/  F2FP.F16.F32.PACK_AB R96, R149, R96 ;  /* 0x000000609560723e */ /* 0x000fe400000000ff */
[----:B------:R-:W-:-:S03]  /*3bc0*/  IADD3 R136, PT, PT, R136, 0x80, RZ ;  /* 0x0000008088887810 */ /* 0x000fc60007ffe0ff */
[----:B------:R0:W-:Y:S04]  /*3bd0*/  STG.E.128 desc[UR8][R100.64], R96 ;  /* 0x0000006064007986 */ /* 0x0001e8000c101d08 */
.L_x_1433:
[----:B------:R-:W-:Y:S05]  /*3be0*/  BSYNC.RECONVERGENT B1 ;  /* 0x0000000000017941 */ /* 0x000fea0003800200 */
.L_x_1432:
[----:B------:R-:W-:Y:S04]  /*3bf0*/  BSSY.RECONVERGENT B1, `(.L_x_1434) ;  /* 0x000004b000017945 */ /* 0x000fe80003800200 */
[----:B------:R-:W-:Y:S05]  /*3c00*/  @!P3 BRA `(.L_x_1435) ;  /* 0x000000040024b947 */ /* 0x000fea0003800000 */
[-CC-:B0-----:R-:W-:Y:S01]  /*3c10*/  FFMA.FTZ R96, R117, R103.reuse, R146.reuse ;  /* 0x0000006775607223 */ /* 0x181fe20000010092 */
[----:B------:R-:W-:Y:S02]  /*3c20*/  HADD2.F32 R99, -RZ, R23.H0_H0 ;  /* 0x20000017ff637230 */ /* 0x000fe40000004100 */
[-CC-:B------:R-:W-:Y:S01]  /*3c30*/  FFMA.FTZ R153, R116, R103.reuse, R146.reuse ;  /* 0x0000006774997223 */ /* 0x180fe20000010092 */
[-C--:B------:R-:W-:Y:S01]  /*3c40*/  FFMA.FTZ R149, R109, R103.reuse, R146 ;  /* 0x000000676d957223 */ /* 0x080fe20000010092 */
[----:B------:R-:W-:Y:S01]  /*3c50*/  FADD.FTZ R96, R115, -R96 ;  /* 0x8000006073607221 */ /* 0x000fe20000010000 */
[-CC-:B------:R-:W-:Y:S01]  /*3c60*/  FFMA.FTZ R155, R120, R103.reuse, R146.reuse ;  /* 0x00000067789b7223 */ /* 0x180fe20000010092 */
[----:B------:R-:W-:Y:S02]  /*3c70*/  HADD2.F32 R139, -RZ, R22.H1_H1 ;  /* 0x30000016ff8b7230 */ /* 0x000fe40000004100 */
[----:B------:R-:W-:Y:S01]  /*3c80*/  FFMA.FTZ R151, R113, R103, R146 ;  /* 0x0000006771977223 */ /* 0x000fe20000010092 */
[----:B------:R-:W-:Y:S01]  /*3c90*/  FFMA.FTZ R99, R138, R96, R99 ;  /* 0x000000608a637223 */ /* 0x000fe20000010063 */
[----:B------:R-:W-:-:S02]  /*3ca0*/  HADD2.F32 R97, -RZ, R21.H0_H0 ;  /* 0x20000015ff617230 */ /* 0x000fc40000004100 */
[----:B------:R-:W-:Y:S01]  /*3cb0*/  FADD.FTZ R100, R114, -R153 ;  /* 0x8000009972647221 */ /* 0x000fe20000010000 */
[----:B------:R-:W-:Y:S01]  /*3cc0*/  FADD.FTZ R96, R108, -R149 ;  /* 0x800000956c607221 */ /* 0x000fe20000010000 */
[----:B------:R-:W-:Y:S02]  /*3cd0*/  HADD2.F32 R147, -RZ, R23.H1_H1 ;  /* 0x30000017ff937230 */ /* 0x000fe40000004100 */
[----:B------:R-:W-:Y:S01]  /*3ce0*/  FADD.FTZ R155, R118, -R155 ;  /* 0x8000009b769b7221 */ /* 0x000fe20000010000 */
[----:B------:R-:W-:Y:S02]  /*3cf0*/  HADD2.F32 R101, -RZ, R22.H0_H0 ;  /* 0x20000016ff657230 */ /* 0x000fe40000004100 */
[----:B------:R-:W-:Y:S01]  /*3d00*/  FADD.FTZ R98, R112, -R151 ;  /* 0x8000009770627221 */ /* 0x000fe20000010000 */
[C---:B------:R-:W-:Y:S01]  /*3d10*/  FFMA.FTZ R139, R138.reuse, R100, R139 ;  /* 0x000000648a8b7223 */ /* 0x040fe2000001008b */
[----:B------:R-:W-:Y:S01]  /*3d20*/  FFMA.FTZ R97, R138, R96, R97 ;  /* 0x000000608a617223 */ /* 0x000fe20000010061 */
[-CC-:B------:R-:W-:Y:S01]  /*3d30*/  FFMA.FTZ R100, R110, R103.reuse, R146.reuse ;  /* 0x000000676e647223 */ /* 0x180fe20000010092 */
[----:B------:R-:W-:Y:S01]  /*3d40*/  FFMA.FTZ R96, R119, R103, R146 ;  /* 0x0000006777607223 */ /* 0x000fe20000010092 */
[C---:B------:R-:W-:Y:S01]  /*3d50*/  FFMA.FTZ R155, R138.reuse, R155, R147 ;  /* 0x0000009b8a9b7223 */ /* 0x040fe20000010093 */
[----:B------:R-:W-:Y:S01]  /*3d60*/  FFMA.FTZ R153, R138, R98, R101 ;  /* 0x000000628a997223 */ /* 0x000fe20000010065 */
[----:B------:R-:W-:-:S02]  /*3d70*/  HADD2.F32 R147, -RZ, R21.H1_H1 ;  /* 0x30000015ff937230 */ /* 0x000fc40000004100 */
[----:B------:R-:W-:Y:S01]  /*3d80*/  FADD.FTZ R100, R111, -R100 ;  /* 0x800000646f647221 */ /* 0x000fe20000010000 */
[--C-:B------:R-:W-:Y:S02]  /*3d90*/  HADD2.F32 R101, -RZ, R20.reuse.H0_H0 ;  /* 0x20000014ff657230 */ /* 0x100fe40000004100 */
[----:B------:R-:W-:Y:S01]  /*3da0*/  FADD.FTZ R96, R105, -R96 ;  /* 0x8000006069607221 */ /* 0x000fe20000010000 */
[----:B------:R-:W-:Y:S01]  /*3db0*/  FFMA.FTZ R98, R106, R103, R146 ;  /* 0x000000676a627223 */ /* 0x000fe20000010092 */
[C---:B------:R-:W-:Y:S01]  /*3dc0*/  FFMA.FTZ R151, R138.reuse, R100, R147 ;  /* 0x000000648a977223 */ /* 0x040fe20000010093 */
[----:B------:R-:W-:Y:S01]  /*3dd0*/  FMUL.FTZ R99, R99, R102 ;  /* 0x0000006663637220 */ /* 0x000fe20000410000 */
[----:B------:R-:W-:Y:S01]  /*3de0*/  FFMA.FTZ R147, R138, R96, R101 ;  /* 0x000000608a937223 */ /* 0x000fe20000010065 */
[-C--:B------:R-:W-:Y:S01]  /*3df0*/  FMUL.FTZ R155, R155, R102.reuse ;  /* 0x000000669b9b7220 */ /* 0x080fe20000410000 */
[----:B------:R-:W0:Y:S01]  /*3e00*/  LDC.64 R100, c[0x0][0x468] ;  /* 0x00011a00ff647b82 */ /* 0x000e220000000a00 */
[----:B------:R-:W-:Y:S01]  /*3e10*/  HADD2.F32 R149, -RZ, R20.H1_H1 ;  /* 0x30000014ff957230 */ /* 0x000fe20000004100 */
[----:B------:R-:W-:Y:S01]  /*3e20*/  ISETP.GE.U32.AND P1, PT, R142, RZ, PT ;  /* 0x000000ff8e00720c */ /* 0x000fe20003f26070 */
[----:B------:R-:W-:Y:S01]  /*3e30*/  FADD.FTZ R98, R107, -R98 ;  /* 0x800000626b627221 */ /* 0x000fe20000010000 */
        /* <DEDUP_REMOVED lines=38> */
.L_x_1435:
[----:B------:R-:W-:Y:S05]  /*40a0*/  BSYNC.RECONVERGENT B1 ;  /* 0x0000000000017941 */ /* 0x000fea0003800200 */
.L_x_1434:
[----:B------:R-:W-:Y:S05]  /*40b0*/  @!P4 BRA `(.L_x_1428) ;  /* 0x0000001000fcc947 */ /* 0x000fea0003800000 */
[-CC-:B------:R-:W-:Y:S01]  /*40c0*/  FFMA.FTZ R147, R104, R103.reuse, R146.reuse ;  /* 0x0000006768937223 */ /* 0x180fe20000010092 */
[-CC-:B01----:R-:W-:Y:S01]  /*40d0*/  FFMA.FTZ R98, R19, R103.reuse, R146.reuse ;  /* 0x0000006713627223 */ /* 0x183fe20000010092 */
[-CC-:B------:R-:W-:Y:S01]  /*40e0*/  FFMA.FTZ R139, R13, R103.reuse, R146.reuse ;  /* 0x000000670d8b7223 */ /* 0x180fe20000010092 */
[-CC-:B------:R-:W-:Y:S01]  /*40f0*/  FFMA.FTZ R100, R16, R103.reuse, R146.reuse ;  /* 0x0000006710647223 */ /* 0x180fe20000010092 */
[-CC-:B------:R-:W-:Y:S01]  /*4100*/  FFMA.FTZ R157, R9, R103.reuse, R146.reuse ;  /* 0x00000067099d7223 */ /* 0x180fe20000010092 */
[-CC-:B------:R-:W-:Y:S01]  /*4110*/  FFMA.FTZ R96, R12, R103.reuse, R146.reuse ;  /* 0x000000670c607223 */ /* 0x180fe20000010092 */
[-CC-:B------:R-:W-:Y:S01]  /*4120*/  FFMA.FTZ R155, R5, R103.reuse, R146.reuse ;  /* 0x00000067059b7223 */ /* 0x180fe20000010092 */
[----:B------:R-:W-:Y:S01]  /*4130*/  FFMA.FTZ R146, R8, R103, R146 ;  /* 0x0000006708927223 */ /* 0x000fe20000010092 */
[----:B------:R-:W-:Y:S02]  /*4140*/  HADD2.F32 R103, -RZ, R95.H1_H1 ;  /* 0x3000005fff677230 */ /* 0x000fe40000004100 */
[----:B------:R-:W-:Y:S01]  /*4150*/  FADD.FTZ R147, R18, -R147 ;  /* 0x8000009312937221 */ /* 0x000fe20000010000 */
[----:B------:R-:W-:-:S02]  /*4160*/  HADD2.F32 R97, -RZ, R94.H0_H0 ;  /* 0x2000005eff617230 */ /* 0x000fc40000004100 */
[----:B------:R-:W-:Y:S01]  /*4170*/  FADD.FTZ R148, R17, -R98 ;  /* 0x8000006211947221 */ /* 0x000fe20000010000 */
[----:B------:R-:W-:Y:S02]  /*4180*/  HADD2.F32 R99, -RZ, R94.H1_H1 ;  /* 0x3000005eff637230 */ /* 0x000fe40000004100 */
[----:B------:R-:W-:Y:S01]  /*4190*/  FADD.FTZ R98, R14, -R139 ;  /* 0x8000008b0e627221 */ /* 0x000fe20000010000 */
[----:B------:R-:W-:Y:S01]  /*41a0*/  FADD.FTZ R100, R15, -R100 ;  /* 0x800000640f647221 */ /* 0x000fe20000010000 */
[----:B------:R-:W-:Y:S01]  /*41b0*/  FFMA.FTZ R153, R138, R147, R103 ;  /* 0x000000938a997223 */ /* 0x000fe20000010067 */
[----:B------:R-:W-:Y:S01]  /*41c0*/  FADD.FTZ R103, R10, -R157 ;  /* 0x8000009d0a677221 */ /* 0x000fe20000010000 */
[C---:B------:R-:W-:Y:S01]  /*41d0*/  FFMA.FTZ R147, R138.reuse, R98, R97 ;  /* 0x000000628a937223 */ /* 0x040fe20000010061 */
[----:B------:R-:W-:Y:S01]  /*41e0*/  FFMA.FTZ R149, R138, R100, R99 ;  /* 0x000000648a957223 */ /* 0x000fe20000010063 */
[----:B------:R-:W-:Y:S02]  /*41f0*/  HADD2.F32 R99, -RZ, R93.H0_H0 ;  /* 0x2000005dff637230 */ /* 0x000fe40000004100 */
[----:B------:R-:W-:Y:S01]  /*4200*/  FADD.FTZ R98, R11, -R96 ;  /* 0x800000600b627221 */ /* 0x000fe20000010000 */
[----:B------:R-:W-:-:S02]  /*4210*/  HADD2.F32 R97, -RZ, R92.H0_H0 ;  /* 0x2000005cff617230 */ /* 0x000fc40000004100 */
[----:B------:R-:W-:Y:S01]  /*4220*/  FADD.FTZ R96, R6, -R155 ;  /* 0x8000009b06607221 */ /* 0x000fe20000010000 */
[----:B------:R-:W-:Y:S02]  /*4230*/  HADD2.F32 R101, -RZ, R95.H0_H0 ;  /* 0x2000005fff657230 */ /* 0x000fe40000004100 */
[C---:B------:R-:W-:Y:S01]  /*4240*/  FFMA.FTZ R103, R138.reuse, R103, R99 ;  /* 0x000000678a677223 */ /* 0x040fe20000010063 */
[----:B------:R-:W-:Y:S01]  /*4250*/  FMUL.FTZ R153, R153, R102 ;  /* 0x0000006699997220 */ /* 0x000fe20000410000 */
[C---:B------:R-:W-:Y:S01]  /*4260*/  FFMA.FTZ R99, R138.reuse, R96, R97 ;  /* 0x000000608a637223 */ /* 0x040fe20000010061 */
[----:B------:R-:W-:Y:S01]  /*4270*/  HADD2.F32 R139, -RZ, R93.H1_H1 ;  /* 0x3000005dff8b7230 */ /* 0x000fe20000004100 */
[----:B------:R-:W0:Y:S01]  /*4280*/  LDC.64 R96, c[0x0][0x468] ;  /* 0x00011a00ff607b82 */ /* 0x000e220000000a00 */
[----:B------:R-:W-:Y:S01]  /*4290*/  FFMA.FTZ R151, R138, R148, R101 ;  /* 0x000000948a977223 */ /* 0x000fe20000010065 */
[----:B------:R-:W-:Y:S01]  /*42a0*/  HADD2.F32 R101, -RZ, R92.H1_H1 ;  /* 0x3000005cff657230 */ /* 0x000fe20000004100 */
[----:B------:R-:W-:Y:S01]  /*42b0*/  ISETP.GE.U32.AND P1, PT, R140, RZ, PT ;  /* 0x000000ff8c00720c */ /* 0x000fe20003f26070 */
[----:B------:R-:W-:Y:S01]  /*42c0*/  FADD.FTZ R146, R7, -R146 ;  /* 0x8000009207927221 */ /* 0x000fe20000010000 */
[-C--:B------:R-:W-:Y:S01]  /*42d0*/  FMUL.FTZ R151, R151, R102.reuse ;  /* 0x0000006697977220 */ /* 0x080fe20000410000 */
[----:B------:R-:W-:Y:S01]  /*42e0*/  FMUL.FTZ R153, R153, UR13 ;  /* 0x0000000d99997c20 */ /* 0x000fe20008410000 */
[-C--:B------:R-:W-:Y:S01]  /*42f0*/  FMUL.FTZ R147, R147, R102.reuse ;  /* 0x0000006693937220 */ /* 0x080fe20000410000 */
[-C--:B------:R-:W-:Y:S01]  /*4300*/  FMUL.FTZ R149, R149, R102.reuse ;  /* 0x0000006695957220 */ /* 0x080fe20000410000 */
[----:B------:R-:W-:Y:S01]  /*4310*/  FMUL.FTZ R151, R151, UR13 ;  /* 0x0000000d97977c20 */ /* 0x000fe20008410000 */
[----:B------:R-:W-:Y:S01]  /*4320*/  FMUL.FTZ R103, R103, R102 ;  /* 0x0000006667677220 */ /* 0x000fe20000410000 */
[C---:B------:R-:W-:Y:S01]  /*4330*/  LOP3.LUT P5, RZ, R141.reuse, 0xff0000, RZ, 0xc0, !PT ;  /* 0x00ff00008dff7812 */ /* 0x040fe200078ac0ff */
[C---:B------:R-:W-:Y:S01]  /*4340*/  FFMA.FTZ R139, R138.reuse, R98, R139 ;  /* 0x000000628a8b7223 */ /* 0x040fe2000001008b */
[----:B------:R-:W-:Y:S01]  /*4350*/  ISETP.GE.U32.AND.EX P1, PT, R141, 0x1000000, PT, P1 ;  /* 0x010000008d00780c */ /* 0x000fe20003f26110 */
[----:B------:R-:W-:Y:S01]  /*4360*/  FFMA.FTZ R101, R138, R146, R101 ;  /* 0x000000928a657223 */ /* 0x000fe20000010065 */
        /* <DEDUP_REMOVED lines=24> */
[----:B------:R-:W-:Y:S02]  /*44f0*/  F2FP.F16.F32.PACK_AB R99, R146, R151 ;  /* 0x000000979263723e */ /* 0x000fe400000000ff */
[----:B------:R-:W-:Y:S02]  /*4500*/  F2FP.F16.F32.PACK_AB R98, R138, R147 ;  /* 0x000000938a62723e */ /* 0x000fe400000000ff */
[----:B------:R-:W-:Y:S02]  /*4510*/  F2FP.F16.F32.PACK_AB R97, R97, R102 ;  /* 0x000000666161723e */ /* 0x000fe400000000ff */
[----:B------:R-:W-:-:S05]  /*4520*/  F2FP.F16.F32.PACK_AB R96, R103, R96 ;  /* 0x000000606760723e */ /* 0x000fca00000000ff */
[----:B------:R3:W-:Y:S01]  /*4530*/  STG.E.128 desc[UR8][R100.64], R96 ;  /* 0x0000006064007986 */ /* 0x0007e2000c101d08 */
[----:B------:R-:W-:Y:S05]  /*4540*/  BRA `(.L_x_1428) ;  /* 0x0000000c00d87947 */ /* 0x000fea0003800000 */
.L_x_1431:
[----:B------:R-:W-:Y:S04]  /*4550*/  BSSY.RECONVERGENT B1, `(.L_x_1436) ;  /* 0x0000052000017945 */ /* 0x000fe80003800200 */
[----:B------:R-:W-:Y:S05]  /*4560*/  @!P2 BRA `(.L_x_1437) ;  /* 0x000000040040a947 */ /* 0x000fea0003800000 */
[-CC-:B------:R-:W-:Y:S01]  /*4570*/  FFMA.FTZ R98, R122, R103.reuse, R146.reuse ;  /* 0x000000677a627223 */ /* 0x180fe20000010092 */
[-CC-:B------:R-:W-:Y:S01]  /*4580*/  FFMA.FTZ R78, R125, R103.reuse, R146.reuse ;  /* 0x000000677d4e7223 */ /* 0x180fe20000010092 */
[--C-:B------:R-:W-:Y:S02]  /*4590*/  HADD2.F32 R100, -RZ, R83.reuse.H1_H1 ;  /* 0x30000053ff647230 */ /* 0x100fe40000004100 */
[----:B------:R-:W-:Y:S01]  /*45a0*/  FFMA.FTZ R76, R129, R103, R146 ;  /* 0x00000067814c7223 */ /* 0x000fe20000010092 */
[----:B------:R-:W-:Y:S02]  /*45b0*/  HADD2.F32 R97, -RZ, R83.H0_H0 ;  /* 0x20000053ff617230 */ /* 0x000fe40000004100 */
[----:B------:R-:W-:Y:S01]  /*45c0*/  FADD.FTZ R99, R121, -R98 ;  /* 0x8000006279637221 */ /* 0x000fe20000010000 */
[----:B------:R-:W-:Y:S01]  /*45d0*/  FADD.FTZ R79, R123, -R78 ;  /* 0x8000004e7b4f7221 */ /* 0x000fe20000010000 */
[--C-:B------:R-:W-:Y:S02]  /*45e0*/  HADD2.F32 R96, -RZ, R82.reuse.H0_H0 ;  /* 0x20000052ff607230 */ /* 0x100fe40000004100 */
[----:B------:R-:W-:Y:S01]  /*45f0*/  FADD.FTZ R77, R127, -R76 ;  /* 0x8000004c7f4d7221 */ /* 0x000fe20000010000 */
[C---:B------:R-:W-:Y:S01]  /*4600*/  FFMA.FTZ R78, R138.reuse, R99, R100 ;  /* 0x000000638a4e7223 */ /* 0x040fe20000010064 */
[----:B------:R-:W-:Y:S01]  /*4610*/  FFMA.FTZ R79, R138, R79, R97 ;  /* 0x0000004f8a4f7223 */ /* 0x000fe20000010061 */
[-CC-:B------:R-:W-:Y:S01]  /*4620*/  FFMA.FTZ R99, R126, R103.reuse, R146.reuse ;  /* 0x000000677e637223 */ /* 0x180fe20000010092 */
[-CC-:B------:R-:W-:Y:S01]  /*4630*/  FFMA.FTZ R97, R130, R103.reuse, R146.reuse ;  /* 0x0000006782617223 */ /* 0x180fe20000010092 */
[----:B------:R-:W-:Y:S01]  /*4640*/  FFMA.FTZ R76, R137, R103, R146 ;  /* 0x00000067894c7223 */ /* 0x000fe20000010092 */
[----:B------:R-:W-:Y:S01]  /*4650*/  FFMA.FTZ R77, R138, R77, R96 ;  /* 0x0000004d8a4d7223 */ /* 0x000fe20000010060 */
[----:B------:R-:W-:-:S02]  /*4660*/  HADD2.F32 R147, -RZ, R82.H1_H1 ;  /* 0x30000052ff937230 */ /* 0x000fc40000004100 */
[----:B------:R-:W-:Y:S01]  /*4670*/  FADD.FTZ R101, R124, -R99 ;  /* 0x800000637c657221 */ /* 0x000fe20000010000 */
[----:B------:R-:W-:Y:S01]  /*4680*/  FFMA.FTZ R96, R133, R103, R146 ;  /* 0x0000006785607223 */ /* 0x000fe20000010092 */
        /* <DEDUP_REMOVED lines=8> */
[----:B------:R-:W-:Y:S01]  /*4710*/  FFMA.FTZ R97, R138, R97, R98 ;  /* 0x000000618a617223 */ /* 0x000fe20000010062 */
[-C--:B------:R-:W-:Y:S01]  /*4720*/  FMUL.FTZ R147, R78, R102.reuse ;  /* 0x000000664e937220 */ /* 0x080fe20000410000 */
[----:B------:R-:W-:Y:S01]  /*4730*/  ISETP.GE.U32.AND P1, PT, R144, RZ, PT ;  /* 0x000000ff9000720c */ /* 0x000fe20003f26070 */
[----:B------:R-:W-:Y:S01]  /*4740*/  FFMA.FTZ R99, R134, R103, R146 ;  /* 0x0000006786637223 */ /* 0x000fe20000010092 */
[----:B------:R-:W-:Y:S01]  /*4750*/  FMUL.FTZ R98, R79, R102 ;  /* 0x000000664f627220 */ /* 0x000fe20000410000 */
[----:B------:R-:W-:Y:S01]  /*4760*/  FFMA.FTZ R139, R138, R139, R100 ;  /* 0x0000008b8a8b7223 */ /* 0x000fe20000010064 */
[----:B------:R-:W-:-:S02]  /*4770*/  HADD2.F32 R101, -RZ, R80.H1_H1 ;  /* 0x30000050ff657230 */ /* 0x000fc40000004100 */
[----:B------:R-:W-:Y:S01]  /*4780*/  FMUL.FTZ R148, R147, UR13 ;  /* 0x0000000d93947c20 */ /* 0x000fe20008410000 */
[----:B------:R-:W-:Y:S01]  /*4790*/  FADD.FTZ R99, R132, -R99 ;  /* 0x8000006384637221 */ /* 0x000fe20000010000 */
[----:B------:R-:W-:Y:S01]  /*47a0*/  FMUL.FTZ R100, R98, UR13 ;  /* 0x0000000d62647c20 */ /* 0x000fe20008410000 */
[----:B------:R-:W-:Y:S01]  /*47b0*/  ISETP.GE.U32.AND.EX P1, PT, R145, 0x1000000, PT, P1 ;  /* 0x010000009100780c */ /* 0x000fe20003f26110 */
[-C--:B------:R-:W-:Y:S01]  /*47c0*/  FMUL.FTZ R98, R77, R102.reuse ;  /* 0x000000664d627220 */ /* 0x080fe20000410000 */
[----:B------:R-:W-:Y:S01]  /*47d0*/  LOP3.LUT P5, RZ, R145, 0xff0000, RZ, 0xc0, !PT ;  /* 0x00ff000091ff7812 */ /* 0x000fe200078ac0ff */
[----:B------:R-:W-:Y:S01]  /*47e0*/  FFMA.FTZ R147, R138, R99, R101 ;  /* 0x000000638a937223 */ /* 0x000fe20000010065 */
[----:B------:R-:W-:Y:S01]  /*47f0*/  FSEL R148, R148, RZ, P1 ;  /* 0x000000ff94947208 */ /* 0x000fe20000800000 */
[----:B------:R-:W-:Y:S01]  /*4800*/  FMUL.FTZ R150, R139, R102 ;  /* 0x000000668b967220 */ /* 0x000fe20000410000 */
[----:B------:R-:W-:Y:S01]  /*4810*/  FSEL R99, R100, RZ, P5 ;  /* 0x000000ff64637208 */ /* 0x000fe20002800000 */
[----:B------:R-:W-:Y:S01]  /*4820*/  FMUL.FTZ R98, R98, UR13 ;  /* 0x0000000d62627c20 */ /* 0x000fe20008410000 */
[----:B------:R-:W0:Y:S01]  /*4830*/  LDC.64 R100, c[0x0][0x468] ;  /* 0x00011a00ff647b82 */ /* 0x000e220000000a00 */
[----:B------:R-:W-:Y:S01]  /*4840*/  F2FP.F16.F32.PACK_AB R79, R78, R79 ;  /* 0x0000004f4e4f723e */ /* 0x000fe200000000ff */
[----:B------:R-:W-:Y:S01]  /*4850*/  FMUL.FTZ R150, R150, UR13 ;  /* 0x0000000d96967c20 */ /* 0x000fe20008410000 */
[----:B------:R-:W-:-:S02]  /*4860*/  F2FP.F16.F32.PACK_AB R99, R148, R99 ;  /* 0x000000639463723e */ /* 0x000fc400000000ff */
[C---:B------:R-:W-:Y:S01]  /*4870*/  F2FP.F16.F32.PACK_AB R78, R76.reuse, R77 ;  /* 0x0000004d4c4e723e */ /* 0x040fe200000000ff */
[-C--:B------:R-:W-:Y:S01]  /*4880*/  FMUL.FTZ R76, R76, R102.reuse ;  /* 0x000000664c4c7220 */ /* 0x080fe20000410000 */
[C---:B------:R-:W-:Y:S01]  /*4890*/  F2FP.F16.F32.PACK_AB R77, R96.reuse, R139 ;  /* 0x0000008b604d723e */ /* 0x040fe200000000ff */
[----:B------:R-:W1:Y:S01]  /*48a0*/  LDC.64 R148, c[0x0][0x478] ;  /* 0x00011e00ff947b82 */ /* 0x000e620000000a00 */
[-C--:B------:R-:W-:Y:S01]  /*48b0*/  FMUL.FTZ R139, R96, R102.reuse ;  /* 0x00000066608b7220 */ /* 0x080fe20000410000 */
[----:B------:R-:W-:Y:S01]  /*48c0*/  FMUL.FTZ R151, R76, UR13 ;  /* 0x0000000d4c977c20 */ /* 0x000fe20008410000 */
[----:B------:R-:W-:Y:S01]  /*48d0*/  F2FP.F16.F32.PACK_AB R76, R147, R97 ;  /* 0x00000061934c723e */ /* 0x000fe200000000ff */
[-C--:B------:R-:W-:Y:S01]  /*48e0*/  FMUL.FTZ R96, R97, R102.reuse ;  /* 0x0000006661607220 */ /* 0x080fe20000410000 */
[----:B------:R-:W-:Y:S01]  /*48f0*/  LOP3.LUT P5, RZ, R145, 0xff, RZ, 0xc0, !PT ;  /* 0x000000ff91ff7812 */ /* 0x000fe200078ac0ff */
[----:B------:R-:W-:Y:S01]  /*4900*/  FMUL.FTZ R147, R147, R102 ;  /* 0x0000006693937220 */ /* 0x000fe20000410000 */
[----:B------:R-:W-:Y:S01]  /*4910*/  LOP3.LUT P6, RZ, R145, 0xff00, RZ, 0xc0, !PT ;  /* 0x0000ff0091ff7812 */ /* 0x000fe200078cc0ff */
[----:B------:R-:W-:Y:S01]  /*4920*/  FMUL.FTZ R139, R139, UR13 ;  /* 0x0000000d8b8b7c20 */ /* 0x000fe20008410000 */
[----:B------:R-:W-:Y:S01]  /*4930*/  LOP3.LUT P1, RZ, R144, 0xff0000, RZ, 0xc0, !PT ;  /* 0x00ff000090ff7812 */ /* 0x000fe2000782c0ff */
[----:B------:R-:W-:Y:S01]  /*4940*/  FMUL.FTZ R96, R96, UR13 ;  /* 0x0000000d60607c20 */ /* 0x000fe20008410000 */
[----:B------:R-:W-:Y:S01]  /*4950*/  FSEL R98, R98, RZ, P5 ;  /* 0x000000ff62627208 */ /* 0x000fe20002800000 */
[----:B------:R-:W-:Y:S01]  /*4960*/  FMUL.FTZ R147, R147, UR13 ;  /* 0x0000000d93937c20 */ /* 0x000fe20008410000 */
[----:B------:R-:W-:-:S02]  /*4970*/  FSEL R151, R151, RZ, P6 ;  /* 0x000000ff97977208 */ /* 0x000fc40003000000 */
[----:B------:R-:W-:Y:S01]  /*4980*/  FSEL R97, R150, RZ, P1 ;  /* 0x000000ff96617208 */ /* 0x000fe20000800000 */
[----:B0-----:R-:W-:Y:S01]  /*4990*/  IMAD.WIDE.U32 R100, R136, 0x10, R100 ;  /* 0x0000001088647825 */ /* 0x001fe200078e0064 */
[C---:B------:R-:W-:Y:S02]  /*49a0*/  LOP3.LUT P5, RZ, R144.reuse, 0xff000000, RZ, 0xc0, !PT ;  /* 0xff00000090ff7812 */ /* 0x040fe400078ac0ff */
[C---:B------:R-:W-:Y:S02]  /*49b0*/  LOP3.LUT P6, RZ, R144.reuse, 0xff, RZ, 0xc0, !PT ;  /* 0x000000ff90ff7812 */ /* 0x040fe400078cc0ff */
[----:B------:R-:W-:Y:S02]  /*49c0*/  LOP3.LUT P1, RZ, R144, 0xff00, RZ, 0xc0, !PT ;  /* 0x0000ff0090ff7812 */ /* 0x000fe4000782c0ff */
[----:B------:R-:W-:Y:S01]  /*49d0*/  FSEL R150, R139, RZ, P5 ;  /* 0x000000ff8b967208 */ /* 0x000fe20002800000 */
[----:B-1----:R-:W-:Y:S01]  /*49e0*/  IMAD.WIDE.U32 R148, R136, 0x10, R148 ;  /* 0x0000001088947825 */ /* 0x002fe200078e0094 */
[----:B------:R-:W-:-:S02]  /*49f0*/  FSEL R96, R96, RZ, P6 ;  /* 0x000000ff60607208 */ /* 0x000fc40003000000 */
[----:B------:R-:W-:Y:S02]  /*4a00*/  FSEL R147, R147, RZ, P1 ;  /* 0x000000ff93937208 */ /* 0x000fe40000800000 */
[----:B------:R-:W-:Y:S01]  /*4a10*/  F2FP.F16.F32.PACK_AB R98, R151, R98 ;  /* 0x000000629762723e */ /* 0x000fe200000000ff */
[----:B------:R0:W-:Y:S01]  /*4a20*/  STG.E.128 desc[UR8][R148.64], R76 ;  /* 0x0000004c94007986 */ /* 0x0001e2000c101d08 */
[----:B------:R-:W-:Y:S02]  /*4a30*/  F2FP.F16.F32.PACK_AB R97, R150, R97 ;  /* 0x000000619661723e */ /* 0x000fe400000000ff */
[----:B------:R-:W-:Y:S02]  /*4a40*/  F2FP.F16.F32.PACK_AB R96, R147, R96 ;  /* 0x000000609360723e */ /* 0x000fe400000000ff */
[----:B------:R-:W-:-:S03]  /*4a50*/  IADD3 R136, PT, PT, R136, 0x80, RZ ;  /* 0x0000008088887810 */ /* 0x000fc60007ffe0ff */
[----:B------:R0:W-:Y:S04]  /*4a60*/  STG.E.128 desc[UR8][R100.64], R96 ;  /* 0x0000006064007986 */ /* 0x0001e8000c101d08 */
.L_x_1437:
[----:B------:R-:W-:Y:S05]  /*4a70*/  BSYNC.RECONVERGENT B1 ;  /* 0x0000000000017941 */ /* 0x000fea0003800200 */
.L_x_1436:
[----:B------:R-:W-:Y:S04]  /*4a80*/  BSSY.RECONVERGENT B1, `(.L_x_1438) ;  /* 0x0000052000017945 */ /* 0x000fe80003800200 */
[----:B------:R-:W-:Y:S05]  /*4a90*/  @!P3 BRA `(.L_x_1439) ;  /* 0x000000040040b947 */ /* 0x000fea0003800000 */
[-CC-:B0-----:R-:W-:Y:S01]  /*4aa0*/  FFMA.FTZ R78, R117, R103.reuse, R146.reuse ;  /* 0x00000067754e7223 */ /* 0x181fe20000010092 */
[-CC-:B------:R-:W-:Y:S01]  /*4ab0*/  FFMA.FTZ R99, R120, R103.reuse, R146.reuse ;  /* 0x0000006778637223 */ /* 0x180fe20000010092 */
[----:B------:R-:W-:Y:S01]  /*4ac0*/  FFMA.FTZ R77, R113, R103, R146 ;  /* 0x00000067714d7223 */ /* 0x000fe20000010092 */
[--C-:B------:R-:W-:Y:S02]  /*4ad0*/  HADD2.F32 R97, -RZ, R23.reuse.H0_H0 ;  /* 0x20000017ff617230 */ /* 0x100fe40000004100 */
[----:B------:R-:W-:Y:S01]  /*4ae0*/  FADD.FTZ R79, R115, -R78 ;  /* 0x8000004e734f7221 */ /* 0x000fe20000010000 */
[----:B------:R-:W-:Y:S02]  /*4af0*/  HADD2.F32 R96, -RZ, R23.H1_H1 ;  /* 0x30000017ff607230 */ /* 0x000fe40000004100 */
[----:B------:R-:W-:Y:S01]  /*4b00*/  FADD.FTZ R99, R118, -R99 ;  /* 0x8000006376637221 */ /* 0x000fe20000010000 */
[--C-:B------:R-:W-:Y:S02]  /*4b10*/  HADD2.F32 R76, -RZ, R22.reuse.H0_H0 ;  /* 0x20000016ff4c7230 */ /* 0x100fe40000004100 */
[----:B------:R-:W-:Y:S01]  /*4b20*/  FADD.FTZ R77, R112, -R77 ;  /* 0x8000004d704d7221 */ /* 0x000fe20000010000 */
[C---:B------:R-:W-:Y:S01]  /*4b30*/  FFMA.FTZ R79, R138.reuse, R79, R97 ;  /* 0x0000004f8a4f7223 */ /* 0x040fe20000010061 */
[----:B------:R-:W-:Y:S01]  /*4b40*/  FFMA.FTZ R78, R138, R99, R96 ;  /* 0x000000638a4e7223 */ /* 0x000fe20000010060 */
[----:B------:R-:W-:Y:S01]  /*4b50*/  FFMA.FTZ R99, R116, R103, R146 ;  /* 0x0000006774637223 */ /* 0x000fe20000010092 */
[----:B------:R-:W-:Y:S01]  /*4b60*/  FFMA.FTZ R77, R138, R77, R76 ;  /* 0x0000004d8a4d7223 */ /* 0x000fe2000001004c */
[-CC-:B------:R-:W-:Y:S01]  /*4b70*/  FFMA.FTZ R97, R109, R103.reuse, R146.reuse ;  /* 0x000000676d617223 */ /* 0x180fe20000010092 */
[----:B------:R-:W-:Y:S01]  /*4b80*/  FFMA.FTZ R76, R119, R103, R146 ;  /* 0x00000067774c7223 */ /* 0x000fe20000010092 */
[----:B------:R-:W-:-:S02]  /*4b90*/  HADD2.F32 R147, -RZ, R22.H1_H1 ;  /* 0x30000016ff937230 */ /* 0x000fc40000004100 */
[----:B------:R-:W-:Y:S01]  /*4ba0*/  FFMA.FTZ R100, R110, R103, R146 ;  /* 0x000000676e647223 */ /* 0x000fe20000010092 */
[--C-:B------:R-:W-:Y:S02]  /*4bb0*/  HADD2.F32 R98, -RZ, R20.reuse.H0_H0 ;  /* 0x20000014ff627230 */ /* 0x100fe40000004100 */
[----:B------:R-:W-:Y:S01]  /*4bc0*/  FADD.FTZ R101, R114, -R99 ;  /* 0x8000006372657221 */ /* 0x000fe20000010000 */
[----:B------:R-:W-:Y:S01]  /*4bd0*/  FADD.FTZ R139, R108, -R97 ;  /* 0x800000616c8b7221 */ /* 0x000fe20000010000 */
[----:B------:R-:W-:Y:S01]  /*4be0*/  FADD.FTZ R97, R105, -R76 ;  /* 0x8000004c69617221 */ /* 0x000fe20000010000 */
[--C-:B------:R-:W-:Y:S02]  /*4bf0*/  HADD2.F32 R96, -RZ, R21.reuse.H0_H0 ;  /* 0x20000015ff607230 */ /* 0x100fe40000004100 */
[----:B------:R-:W-:Y:S01]  /*4c00*/  FADD.FTZ R99, R111, -R100 ;  /* 0x800000646f637221 */ /* 0x000fe20000010000 */
[----:B------:R-:W-:Y:S02]  /*4c10*/  HADD2.F32 R148, -RZ, R21.H1_H1 ;  /* 0x30000015ff947230 */ /* 0x000fe40000004100 */
[C---:B------:R-:W-:Y:S01]  /*4c20*/  FFMA.FTZ R76, R138.reuse, R101, R147 ;  /* 0x000000658a4c7223 */ /* 0x040fe20000010093 */
[----:B------:R-:W-:Y:S01]  /*4c30*/  FFMA.FTZ R97, R138, R97, R98 ;  /* 0x000000618a617223 */ /* 0x000fe20000010062 */
[-C--:B------:R-:W-:Y:S01]  /*4c40*/  FMUL.FTZ R147, R78, R102.reuse ;  /* 0x000000664e937220 */ /* 0x080fe20000410000 */
[----:B------:R-:W-:Y:S01]  /*4c50*/  ISETP.GE.U32.AND P1, PT, R142, RZ, PT ;  /* 0x000000ff8e00720c */ /* 0x000fe20003f26070 */
[----:B------:R-:W-:Y:S01]  /*4c60*/  FFMA.FTZ R98, R106, R103, R146 ;  /* 0x000000676a627223 */ /* 0x000fe20000010092 */
[----:B------:R-:W-:Y:S01]  /*4c70*/  FMUL.FTZ R100, R79, R102 ;  /* 0x000000664f647220 */ /* 0x000fe20000410000 */
[C---:B------:R-:W-:Y:S01]  /*4c80*/  FFMA.FTZ R139, R138.reuse, R139, R96 ;  /* 0x0000008b8a8b7223 */ /* 0x040fe20000010060 */
        /* <DEDUP_REMOVED lines=49> */
.L_x_1439:
[----:B------:R-:W-:Y:S05]  /*4fa0*/  BSYNC.RECONVERGENT B1 ;  /* 0x0000000000017941 */ /* 0x000fea0003800200 */
.L_x_1438:
        /* <DEDUP_REMOVED lines=8> */
[-CC-:B------:R-:W-:Y:S01]  /*5030*/  FFMA.FTZ R99, R5, R103.reuse, R146.reuse ;  /* 0x0000006705637223 */ /* 0x180fe20000010092 */
[----:B------:R-:W1:Y:S01]  /*5040*/  LDC.64 R100, c[0x0][0x478] ;  /* 0x00011e00ff647b82 */ /* 0x000e620000000a00 */
[----:B------:R-:W-:Y:S01]  /*5050*/  FFMA.FTZ R146, R8, R103, R146 ;  /* 0x0000006708927223 */ /* 0x000fe20000010092 */
[----:B------:R-:W-:-:S02]  /*5060*/  HADD2.F32 R78, -RZ, R94.H0_H0 ;  /* 0x2000005eff4e7230 */ /* 0x000fc40000004100 */
[----:B------:R-:W-:Y:S01]  /*5070*/  FADD.FTZ R103, R18, -R97 ;  /* 0x8000006112677221 */ /* 0x000fe20000010000 */
[--C-:B------:R-:W-:Y:S02]  /*5080*/  HADD2.F32 R152, -RZ, R95.reuse.H0_H0 ;  /* 0x2000005fff987230 */ /* 0x100fe40000004100 */
[----:B------:R-:W-:Y:S01]  /*5090*/  FADD.FTZ R97, R14, -R79 ;  /* 0x8000004f0e617221 */ /* 0x000fe20000010000 */
[----:B------:R-:W-:Y:S02]  /*50a0*/  HADD2.F32 R148, -RZ, R94.H1_H1 ;  /* 0x3000005eff947230 */ /* 0x000fe40000004100 */
[----:B------:R-:W-:Y:S01]  /*50b0*/  FADD.FTZ R149, R17, -R150 ;  /* 0x8000009611957221 */ /* 0x000fe20000010000 */
[----:B------:R-:W-:Y:S02]  /*50c0*/  HADD2.F32 R151, -RZ, R95.H1_H1 ;  /* 0x3000005fff977230 */ /* 0x000fe40000004100 */
[----:B------:R-:W-:Y:S01]  /*50d0*/  FADD.FTZ R147, R15, -R96 ;  /* 0x800000600f937221 */ /* 0x000fe20000010000 */
[C---:B------:R-:W-:Y:S01]  /*50e0*/  FFMA.FTZ R78, R138.reuse, R97, R78 ;  /* 0x000000618a4e7223 */ /* 0x040fe2000001004e */
[----:B------:R-:W-:Y:S01]  /*50f0*/  FFMA.FTZ R79, R138, R149, R152 ;  /* 0x000000958a4f7223 */ /* 0x000fe20000010098 */
[----:B------:R-:W-:-:S02]  /*5100*/  HADD2.F32 R96, -RZ, R92.H0_H0 ;  /* 0x2000005cff607230 */ /* 0x000fc40000004100 */
[C---:B------:R-:W-:Y:S01]  /*5110*/  FFMA.FTZ R97, R138.reuse, R147, R148 ;  /* 0x000000938a617223 */ /* 0x040fe20000010094 */
[----:B------:R-:W-:Y:S01]  /*5120*/  FFMA.FTZ R103, R138, R103, R151 ;  /* 0x000000678a677223 */ /* 0x000fe20000010097 */
[--C-:B------:R-:W-:Y:S02]  /*5130*/  HADD2.F32 R149, -RZ, R93.reuse.H0_H0 ;  /* 0x2000005dff957230 */ /* 0x100fe40000004100 */
[----:B------:R-:W-:Y:S01]  /*5140*/  FADD.FTZ R147, R10, -R139 ;  /* 0x8000008b0a937221 */ /* 0x000fe20000010000 */
[----:B------:R-:W-:Y:S02]  /*5150*/  HADD2.F32 R150, -RZ, R93.H1_H1 ;  /* 0x3000005dff967230 */ /* 0x000fe40000004100 */
[----:B------:R-:W-:Y:S01]  /*5160*/  FADD.FTZ R99, R6, -R99 ;  /* 0x8000006306637221 */ /* 0x000fe20000010000 */
[----:B------:R-:W-:Y:S02]  /*5170*/  HADD2.F32 R148, -RZ, R92.H1_H1 ;  /* 0x3000005cff947230 */ /* 0x000fe40000004100 */
[----:B------:R-:W-:Y:S01]  /*5180*/  FADD.FTZ R151, R11, -R98 ;  /* 0x800000620b977221 */ /* 0x000fe20000010000 */
[----:B------:R-:W-:Y:S01]  /*5190*/  FADD.FTZ R139, R7, -R146 ;  /* 0x80000092078b7221 */ /* 0x000fe20000010000 */
[C---:B------:R-:W-:Y:S01]  /*51a0*/  FFMA.FTZ R99, R138.reuse, R99, R96 ;  /* 0x000000638a637223 */ /* 0x040fe20000010060 */
[C---:B------:R-:W-:Y:S01]  /*51b0*/  FFMA.FTZ R147, R138.reuse, R147, R149 ;  /* 0x000000938a937223 */ /* 0x040fe20000010095 */
[C---:B------:R-:W-:Y:S01]  /*51c0*/  FFMA.FTZ R98, R138.reuse, R151, R150 ;  /* 0x000000978a627223 */ /* 0x040fe20000010096 */
[----:B------:R-:W-:Y:S01]  /*51d0*/  FFMA.FTZ R96, R138, R139, R148 ;  /* 0x0000008b8a607223 */ /* 0x000fe20000010094 */
[----:B0-----:R-:W-:-:S04]  /*51e0*/  IMAD.WIDE.U32 R138, R136, 0x10, R76 ;  /* 0x00000010888a7825 */ /* 0x001fc800078e004c */
[-C--:B------:R-:W-:Y:S01]  /*51f0*/  FMUL.FTZ R76, R79, R102.reuse ;  /* 0x000000664f4c7220 */ /* 0x080fe20000410000 */
[C---:B------:R-:W-:Y:S01]  /*5200*/  F2FP.F16.F32.PACK_AB R79, R103.reuse, R79 ;  /* 0x0000004f674f723e */ /* 0x040fe200000000ff */
[-C--:B------:R-:W-:Y:S01]  /*5210*/  FMUL.FTZ R77, R103, R102.reuse ;  /* 0x00000066674d7220 */ /* 0x080fe20000410000 */
[----:B------:R-:W-:Y:S01]  /*5220*/  ISETP.GE.U32.AND P1, PT, R140, RZ, PT ;  /* 0x000000ff8c00720c */ /* 0x000fe20003f26070 */
[----:B------:R-:W-:Y:S01]  /*5230*/  FMUL.FTZ R103, R76, UR13 ;  /* 0x0000000d4c677c20 */ /* 0x000fe20008410000 */
[----:B------:R-:W-:Y:S01]  /*5240*/  FMUL.FTZ R76, R78, R102 ;  /* 0x000000664e4c7220 */ /* 0x000fe20000410000 */
[----:B-1----:R-:W-:-:S04]  /*5250*/  IMAD.WIDE.U32 R100, R136, 0x10, R100 ;  /* 0x0000001088647825 */ /* 0x002fc800078e0064 */
[----:B------:R-:W-:Y:S01]  /*5260*/  FMUL.FTZ R77, R77, UR13 ;  /* 0x0000000d4d4d7c20 */ /* 0x000fe20008410000 */
[C---:B------:R-:W-:Y:S01]  /*5270*/  LOP3.LUT P5, RZ, R141.reuse, 0xff0000, RZ, 0xc0, !PT ;  /* 0x00ff00008dff7812 */ /* 0x040fe200078ac0ff */
[----:B------:R-:W-:Y:S01]  /*5280*/  FMUL.FTZ R76, R76, UR13 ;  /* 0x0000000d4c4c7c20 */ /* 0x000fe20008410000 */
[----:B------:R-:W-:Y:S01]  /*5290*/  ISETP.GE.U32.AND.EX P1, PT, R141, 0x1000000, PT, P1 ;  /* 0x010000008d00780c */ /* 0x000fe20003f26110 */
[----:B------:R-:W-:Y:S01]  /*52a0*/  FMUL.FTZ R136, R97, R102 ;  /* 0x0000006661887220 */ /* 0x000fe20000410000 */
[----:B------:R-:W-:Y:S02]  /*52b0*/  LOP3.LUT P6, RZ, R141, 0xff, RZ, 0xc0, !PT ;  /* 0x000000ff8dff7812 */ /* 0x000fe400078cc0ff */
[----:B------:R-:W-:Y:S01]  /*52c0*/  F2FP.F16.F32.PACK_AB R78, R97, R78 ;  /* 0x0000004e614e723e */ /* 0x000fe200000000ff */
[-C--:B------:R-:W-:Y:S01]  /*52d0*/  FMUL.FTZ R97, R147, R102.reuse ;  /* 0x0000006693617220 */ /* 0x080fe20000410000 */
[----:B------:R-:W-:Y:S01]  /*52e0*/  FSEL R103, R103, RZ, P5 ;  /* 0x000000ff67677208 */ /* 0x000fe20002800000 */
[----:B------:R-:W-:Y:S01]  /*52f0*/  FMUL.FTZ R146, R136, UR13 ;  /* 0x0000000d88927c20 */ /* 0x000fe20008410000 */
[----:B------:R-:W-:Y:S01]  /*5300*/  FSEL R150, R77, RZ, P1 ;  /* 0x000000ff4d967208 */ /* 0x000fe20000800000 */
[----:B------:R-:W-:Y:S01]  /*5310*/  FMUL.FTZ R136, R98, R102 ;  /* 0x0000006662887220 */ /* 0x000fe20000410000 */
[----:B------:R-:W-:-:S02]  /*5320*/  LOP3.LUT P5, RZ, R141, 0xff00, RZ, 0xc0, !PT ;  /* 0x0000ff008dff7812 */ /* 0x000fc400078ac0ff */
[----:B------:R-:W-:Y:S01]  /*5330*/  FSEL R148, R76, RZ, P6 ;  /* 0x000000ff4c947208 */ /* 0x000fe20003000000 */
[-C--:B------:R-:W-:Y:S01]  /*5340*/  FMUL.FTZ R76, R99, R102.reuse ;  /* 0x00000066634c7220 */ /* 0x080fe20000410000 */
[----:B------:R-:W-:Y:S01]  /*5350*/  F2FP.F16.F32.PACK_AB R77, R98, R147 ;  /* 0x00000093624d723e */ /* 0x000fe200000000ff */
        /* <DEDUP_REMOVED lines=11> */
[----:B------:R-:W-:Y:S02]  /*5410*/  F2FP.F16.F32.PACK_AB R76, R96, R99 ;  /* 0x00000063604c723e */ /* 0x000fe400000000ff */
[----:B------:R-:W-:Y:S02]  /*5420*/  FSEL R149, R146, RZ, P6 ;  /* 0x000000ff92957208 */ /* 0x000fe40003000000 */
[----:B------:R-:W-:Y:S01]  /*5430*/  FSEL R96, R97, RZ, P5 ;  /* 0x000000ff61607208 */ /* 0x000fe20002800000 */
[----:B------:R2:W-:Y:S01]  /*5440*/  STG.E.128 desc[UR8][R100.64], R76 ;  /* 0x0000004c64007986 */ /* 0x0005e2000c101d08 */
[----:B------:R-:W-:-:S02]  /*5450*/  FSEL R147, R102, RZ, P1 ;  /* 0x000000ff66937208 */ /* 0x000fc40000800000 */
[----:B------:R-:W-:Y:S02]  /*5460*/  F2FP.F16.F32.PACK_AB R99, R150, R103 ;  /* 0x000000679663723e */ /* 0x000fe400000000ff */
[----:B------:R-:W-:Y:S02]  /*5470*/  F2FP.F16.F32.PACK_AB R98, R151, R148 ;  /* 0x000000949762723e */ /* 0x000fe400000000ff */
[----:B------:R-:W-:Y:S02]  /*5480*/  F2FP.F16.F32.PACK_AB R97, R149, R136 ;  /* 0x000000889561723e */ /* 0x000fe400000000ff */
[----:B------:R-:W-:-:S05]  /*5490*/  F2FP.F16.F32.PACK_AB R96, R147, R96 ;  /* 0x000000609360723e */ /* 0x000fca00000000ff */
[----:B------:R2:W-:Y:S02]  /*54a0*/  STG.E.128 desc[UR8][R138.64], R96 ;  /* 0x000000608a007986 */ /* 0x0005e4000c101d08 */
.L_x_1428:
[----:B------:R-:W-:Y:S05]  /*54b0*/  BSYNC.RECONVERGENT B0 ;  /* 0x0000000000007941 */ /* 0x000fea0003800200 */
.L_x_1418:
[----:B01234-:R-:W0:Y:S01]  /*54c0*/  LDC.64 R96, c[0x0][0x380] ;  /* 0x0000e000ff607b82 */ /* 0x01fe220000000a00 */
[----:B------:R-:W-:Y:S01]  /*54d0*/  UPLOP3.LUT UP1, UPT, UPT, UPT, UP1, 0x40, 0x4 ;  /* 0x000000000004789c */ /* 0x000fe20003f2e810 */
[----:B0-----:R-:W-:-:S04]  /*54e0*/  IADD3 R0, PT, PT, R0, R96, RZ ;  /* 0x0000006000007210 */ /* 0x001fc80007ffe0ff */
[----:B------:R-:W-:-:S13]  /*54f0*/  ISETP.GE.AND P1, PT, R0, R97, PT ;  /* 0x000000610000720c */ /* 0x000fda0003f26270 */
[----:B------:R-:W-:Y:S05]  /*5500*/  @!P1 BRA `(.L_x_1440) ;  /* 0xffffffb000149947 */ /* 0x000fea000383ffff */
.L_x_1409:
        /* <DEDUP_REMOVED lines=31> */
.L_x_1441:
        /* <DEDUP_REMOVED lines=16> */
.L_x_10682:


//--------------------- .text._ZN10layer_norm13ln_bwd_kernelINS_13Kernel_traitsI6__halfS2_S2_S2_fjLj3072ELj1ELj1ELj4ELj16ENS_18Kernel_traits_baseILj3072ES2_S2_S2_S2_fjLj128EEEEELb1ELb0ELb0ELb1EEEvNS_9BwdParamsE --------------------------
	.section	.text._ZN10layer_norm13ln_bwd_kernelINS_13Kernel_traitsI6__halfS2_S2_S2_fjLj3072ELj1ELj1ELj4ELj16ENS_18Kernel_traits_baseILj3072ES2_S2_S2_S2_fjLj128EEEEELb1ELb0ELb0ELb1EEEvNS_9BwdParamsE,"ax",@progbits
	.align	128
        .global         _ZN10layer_norm13ln_bwd_kernelINS_13Kernel_traitsI6__halfS2_S2_S2_fjLj3072ELj1ELj1ELj4ELj16ENS_18Kernel_traits_baseILj3072ES2_S2_S2_S2_fjLj128EEEEELb1ELb0ELb0ELb1EEEvNS_9BwdParamsE
        .type           _ZN10layer_norm13ln_bwd_kernelINS_13Kernel_traitsI6__halfS2_S2_S2_fjLj3072ELj1ELj1ELj4ELj16ENS_18Kernel_traits_baseILj3072ES2_S2_S2_S2_fjLj128EEEEELb1ELb0ELb0ELb1EEEvNS_9BwdParamsE,@function
        .size           _ZN10layer_norm13ln_bwd_kernelINS_13Kernel_traitsI6__halfS2_S2_S2_fjLj3072ELj1ELj1ELj4ELj16ENS_18Kernel_traits_baseILj3072ES2_S2_S2_S2_fjLj128EEEEELb1ELb0ELb0ELb1EEEvNS_9BwdParamsE,(.L_x_10683 - _ZN10layer_norm13ln_bwd_kernelINS_13Kernel_traitsI6__halfS2_S2_S2_fjLj3072ELj1ELj1ELj4ELj16ENS_18Kernel_traits_baseILj3072ES2_S2_S2_S2_fjLj128EEEEELb1ELb0ELb0ELb1EEEvNS_9BwdParamsE)
        .other          _ZN10layer_norm13ln_bwd_kernelINS_13Kernel_traitsI6__halfS2_S2_S2_fjLj3072ELj1ELj1ELj4ELj16ENS_18Kernel_traits_baseILj3072ES2_S2_S2_S2_fjLj128EEEEELb1ELb0ELb0ELb1EEEvNS_9BwdParamsE,@"STO_CUDA_ENTRY STV_DEFAULT"
_ZN10layer_norm13ln_bwd_kernelINS_13Kernel_traitsI6__halfS2_S2_S2_fjLj3072ELj1ELj1ELj4ELj16ENS_18Kernel_traits_baseILj3072ES2_S2_S2_S2_fjLj128EEEEELb1ELb0ELb0ELb1EEEvNS_9BwdParamsE:
.text._ZN10layer_norm13ln_bwd_kernelINS_13Kernel_traitsI6__halfS2_S2_S2_fjLj3072ELj1ELj1ELj4ELj16ENS_18Kernel_traits_baseILj3072ES2_S2_S2_S2_fjLj128EEEEELb1ELb0ELb0ELb1EEEvNS_9BwdParamsE:
        /* <DEDUP_REMOVED lines=50> */
[----:B------:R-:W-:Y:S01]  /*0320*/  CS2R R30, SRZ ;  /* 0x00000000001e7805 */ /* 0x000fe2000001ff00 */
[----:B------:R-:W1:Y:S01]  /*0330*/  LDCU UR4, c[0x0][0x408] ;  /* 0x00008100ff0477ac */ /* 0x000e620008000800 */
[----:B0-----:R-:W3:Y:S01]  /*0340*/  LDG.E.128 R12, desc[UR6][R2.64] ;  /* 0x00000006020c7981 */ /* 0x001ee2000c1e1d00 */
[----:B------:R-:W0:Y:S03]  /*0350*/  LDCU UR9, c[0x0][0x388] ;  /* 0x00007100ff0977ac */ /* 0x000e260008000800 */
[----:B------:R-:W4:Y:S01]  /*0360*/  LDG.E.128 R8, desc[UR6][R2.64+0x800] ;  /* 0x0008000602087981 */ /* 0x000f22000c1e1d00 */
[----:B------:R-:W0:Y:S03]  /*0370*/  LDCU.U8 UR8, c[0x0][0x410] ;  /* 0x00008200ff0877ac */ /* 0x000e260008000000 */
[----:B------:R5:W4:Y:S01]  /*0380*/  LDG.E.128 R4, desc[UR6][R2.64+0x1000] ;  /* 0x0010000602047981 */ /* 0x000b22000c1e1d00 */
[----:B--2---:R-:W-:-:S02]  /*0390*/  ISETP.NE.U32.AND P1, PT, R16, RZ, PT ;  /* 0x000000ff1000720c */ /* 0x004fc40003f25070 */
[----:B------:R-:W-:Y:S02]  /*03a0*/  CS2R R72, SRZ ;  /* 0x0000000000487805 */ /* 0x000fe4000001ff00 */
[----:B------:R-:W-:Y:S01]  /*03b0*/  MOV R113, RZ ;  /* 0x000000ff00717202 */ /* 0x000fe20000000f00 */
[----:B------:R-:W2:Y:S01]  /*03c0*/  LDCU UR12, c[0x0][0x400] ;  /* 0x00008000ff0c77ac */ /* 0x000ea20008000800 */
[----:B------:R-:W-:Y:S02]  /*03d0*/  ISETP.NE.AND.EX P1, PT, R17, RZ, PT, P1 ;  /* 0x000000ff1100720c */ /* 0x000fe40003f25310 */
[----:B------:R-:W-:Y:S01]  /*03e0*/  CS2R R16, SRZ ;  /* 0x0000000000107805 */ /* 0x000fe2000001ff00 */
[----:B------:R-:W0:Y:S01]  /*03f0*/  LDCU.64 UR14, c[0x0][0x478] ;  /* 0x00008f00ff0e77ac */ /* 0x000e220008000a00 */
[----:B-----5:R-:W-:Y:S01]  /*0400*/  CS2R R2, SRZ ;  /* 0x0000000000027805 */ /* 0x020fe2000001ff00 */
[----:B------:R-:W0:Y:S01]  /*0410*/  LDCU.64 UR10, c[0x0][0x438] ;  /* 0x00008700ff0a77ac */ /* 0x000e220008000a00 */
[----:B---3--:R-:W-:-:S02]  /*0420*/  HADD2.F32 R89, -RZ, R12.H0_H0 ;  /* 0x2000000cff597230 */ /* 0x008fc40000004100 */
[----:B------:R-:W-:Y:S02]  /*0430*/  HADD2.F32 R90, -RZ, R12.H1_H1 ;  /* 0x3000000cff5a7230 */ /* 0x000fe40000004100 */
[--C-:B------:R-:W-:Y:S02]  /*0440*/  HADD2.F32 R91, -RZ, R13.reuse.H0_H0 ;  /* 0x2000000dff5b7230 */ /* 0x100fe40000004100 */
[----:B------:R-:W-:Y:S01]  /*0450*/  HADD2.F32 R92, -RZ, R13.H1_H1 ;  /* 0x3000000dff5c7230 */ /* 0x000fe20000004100 */
[----:B------:R-:W-:Y:S01]  /*0460*/  CS2R R12, SRZ ;  /* 0x00000000000c7805 */ /* 0x000fe2000001ff00 */
[--C-:B------:R-:W-:Y:S02]  /*0470*/  HADD2.F32 R93, -RZ, R14.reuse.H0_H0 ;  /* 0x2000000eff5d7230 */ /* 0x100fe40000004100 */
[----:B------:R-:W-:Y:S02]  /*0480*/  HADD2.F32 R94, -RZ, R14.H1_H1 ;  /* 0x3000000eff5e7230 */ /* 0x000fe40000004100 */
[----:B------:R-:W-:-:S02]  /*0490*/  HADD2.F32 R95, -RZ, R15.H0_H0 ;  /* 0x2000000fff5f7230 */ /* 0x000fc40000004100 */
[----:B------:R-:W-:Y:S01]  /*04a0*/  HADD2.F32 R96, -RZ, R15.H1_H1 ;  /* 0x3000000fff607230 */ /* 0x000fe20000004100 */
[----:B------:R-:W-:Y:S01]  /*04b0*/  CS2R R14, SRZ ;  /* 0x00000000000e7805 */ /* 0x000fe2000001ff00 */
[--C-:B----4-:R-:W-:Y:S02]  /*04c0*/  HADD2.F32 R97, -RZ, R8.reuse.H0_H0 ;  /* 0x20000008ff617230 */ /* 0x110fe40000004100 */
[----:B------:R-:W-:Y:S02]  /*04d0*/  HADD2.F32 R98, -RZ, R8.H1_H1 ;  /* 0x30000008ff627230 */ /* 0x000fe40000004100 */
[--C-:B------:R-:W-:Y:S02]  /*04e0*/  HADD2.F32 R99, -RZ, R9.reuse.H0_H0 ;  /* 0x20000009ff637230 */ /* 0x100fe40000004100 */
[----:B------:R-:W-:Y:S01]  /*04f0*/  HADD2.F32 R100, -RZ, R9.H1_H1 ;  /* 0x30000009ff647230 */ /* 0x000fe20000004100 */
[----:B------:R-:W-:Y:S01]  /*0500*/  CS2R R8, SRZ ;  /* 0x0000000000087805 */ /* 0x000fe2000001ff00 */
[----:B------:R-:W-:-:S02]  /*0510*/  HADD2.F32 R101, -RZ, R10.H0_H0 ;  /* 0x2000000aff657230 */ /* 0x000fc40000004100 */
        /* <DEDUP_REMOVED lines=9> */
[--C-:B------:R-:W-:Y:S02]  /*05b0*/  HADD2.F32 R109, -RZ, R6.reuse.H0_H0 ;  /* 0x20000006ff6d7230 */ /* 0x100fe40000004100 */
[----:B------:R-:W-:Y:S02]  /*05c0*/  HADD2.F32 R110, -RZ, R6.H1_H1 ;  /* 0x30000006ff6e7230 */ /* 0x000fe40000004100 */
[--C-:B------:R-:W-:Y:S02]  /*05d0*/  HADD2.F32 R111, -RZ, R7.reuse.H0_H0 ;  /* 0x20000007ff6f7230 */ /* 0x100fe40000004100 */
[----:B------:R-:W-:Y:S01]  /*05e0*/  HADD2.F32 R112, -RZ, R7.H1_H1 ;  /* 0x30000007ff707230 */ /* 0x000fe20000004100 */
[----:B012---:R-:W-:-:S07]  /*05f0*/  CS2R R6, SRZ ;  /* 0x0000000000067805 */ /* 0x007fce000001ff00 */
.L_x_1452:
        /* <DEDUP_REMOVED lines=9> */
[C---:B------:R-:W-:Y:S01]  /*0690*/  IADD3 R117, PT, PT, R118.reuse, 0x80, RZ ;  /* 0x0000008076757810 */ /* 0x040fe20007ffe0ff */
[----:B-1----:R-:W-:-:S04]  /*06a0*/  IMAD.WIDE.U32 R48, R118, 0x10, R64 ;  /* 0x0000001076307825 */ /* 0x002fc800078e0040 */
[--C-:B--2---:R-:W-:Y:S02]  /*06b0*/  IMAD.WIDE.U32 R52, R118, 0x10, R68.reuse ;  /* 0x0000001076347825 */ /* 0x104fe400078e0044 */
[----:B------:R-:W2:Y:S02]  /*06c0*/  LDG.E.128 R48, desc[UR6][R48.64] ;  /* 0x0000000630307981 */ /* 0x000ea4000c1e1d00 */
[C---:B------:R-:W-:Y:S02]  /*06d0*/  IMAD.WIDE.U32 R60, R117.reuse, 0x10, R68 ;  /* 0x00000010753c7825 */ /* 0x040fe400078e0044 */
[----:B------:R-:W2:Y:S02]  /*06e0*/  LDG.E.128 R52, desc[UR6][R52.64] ;  /* 0x0000000634347981 */ /* 0x000ea4000c1e1d00 */
[----:B---3--:R-:W-:Y:S02]  /*06f0*/  IMAD.WIDE R120, R114, 0x4, R66 ;  /* 0x0000000472787825 */ /* 0x008fe400078e0242 */
[----:B------:R-:W3:Y:S02]  /*0700*/  LDG.E.128 R60, desc[UR6][R60.64] ;  /* 0x000000063c3c7981 */ /* 0x000ee4000c1e1d00 */
[----:B------:R-:W-:-:S02]  /*0710*/  IMAD.WIDE.U32 R56, R117, 0x10, R64 ;  /* 0x0000001075387825 */ /* 0x000fc400078e0040 */
[----:B------:R-:W3:Y:S02]  /*0720*/  LDG.E R125, desc[UR6][R120.64] ;  /* 0x00000006787d7981 */ /* 0x000ee4000c1e1900 */
[----:B----4-:R-:W-:Y:S02]  /*0730*/  IMAD.WIDE R122, R114, 0x4, R70 ;  /* 0x00000004727a7825 */ /* 0x010fe400078e0246 */
[----:B------:R-:W4:Y:S01]  /*0740*/  LDG.E.128 R56, desc[UR6][R56.64] ;  /* 0x0000000638387981 */ /* 0x000f22000c1e1d00 */
[----:B------:R-:W-:-:S03]  /*0750*/  IADD3 R115, PT, PT, R118, 0x100, RZ ;  /* 0x0000010076737810 */ /* 0x000fc60007ffe0ff */
[----:B------:R0:W4:Y:S02]  /*0760*/  LDG.E R116, desc[UR6][R122.64] ;  /* 0x000000067a747981 */ /* 0x000124000c1e1900 */
[----:B------:R-:W-:-:S06]  /*0770*/  IMAD.WIDE.U32 R64, R115, 0x10, R64 ;  /* 0x0000001073407825 */ /* 0x000fcc00078e0040 */
[----:B------:R-:W4:Y:S01]  /*0780*/  LDG.E.128 R64, desc[UR6][R64.64] ;  /* 0x0000000640407981 */ /* 0x000f22000c1e1d00 */
[----:B------:R-:W-:-:S06]  /*0790*/  IMAD.WIDE.U32 R68, R115, 0x10, R68 ;  /* 0x0000001073447825 */ /* 0x000fcc00078e0044 */
[----:B------:R-:W4:Y:S01]  /*07a0*/  LDG.E.128 R68, desc[UR6][R68.64] ;  /* 0x0000000644447981 */ /* 0x000f22000c1e1d00 */
[----:B------:R-:W1:Y:S01]  /*07b0*/  S2R R124, SR_CgaCtaId ;  /* 0x00000000007c7919 */ /* 0x000e620000008800 */
[----:B------:R-:W-:Y:S02]  /*07c0*/  LOP3.LUT P3, RZ, R0, 0x1f, RZ, 0xc0, !PT ;  /* 0x0000001f00ff7812 */ /* 0x000fe4000786c0ff */
        /* <DEDUP_REMOVED lines=8> */
[----:B------:R-:W-:Y:S02]  /*0850*/  @!P0 IADD3 R121, PT, PT, R119, 0x3000, RZ ;  /* 0x0000300077798810 */ /* 0x000fe40007ffe0ff */
[----:B------:R-:W-:Y:S02]  /*0860*/  ISETP.NE.AND P4, PT, RZ, UR8, PT ;  /* 0x00000008ff007c0c */ /* 0x000fe4000bf85270 */
[----:B------:R-:W-:Y:S01]  /*0870*/  @!P3 IADD3 R121, PT, PT, R122, R121, RZ ;  /* 0x000000797a79b210 */ /* 0x000fe20007ffe0ff */
[--C-:B--2---:R-:W-:Y:S02]  /*0880*/  HADD2.F32 R124, -RZ, R48.reuse.H0_H0 ;  /* 0x20000030ff7c7230 */ /* 0x104fe40000004100 */
[----:B------:R-:W-:Y:S02]  /*0890*/  HADD2.F32 R122, -RZ, R48.H1_H1 ;  /* 0x30000030ff7a7230 */ /* 0x000fe40000004100 */
[----:B------:R-:W-:-:S02]  /*08a0*/  HADD2.F32 R153, -RZ, R55.H0_H0 ;  /* 0x20000037ff997230 */ /* 0x000fc40000004100 */
[----:B------:R-:W-:Y:S02]  /*08b0*/  HADD2.F32 R155, -RZ, R55.H1_H1 ;  /* 0x30000037ff9b7230 */ /* 0x000fe40000004100 */
[--C-:B---3--:R-:W-:Y:S02]  /*08c0*/  HADD2.F32 R48, -RZ, R61.reuse.H0_H0 ;  /* 0x2000003dff307230 */ /* 0x108fe40000004100 */
[----:B------:R-:W-:Y:S01]  /*08d0*/  HADD2.F32 R55, -RZ, R61.H1_H1 ;  /* 0x3000003dff377230 */ /* 0x000fe20000004100 */
[----:B------:R-:W-:Y:S01]  /*08e0*/  FSEL R61, R125, RZ, !P4 ;  /* 0x000000ff7d3d7208 */ /* 0x000fe20006000000 */
[--C-:B----4-:R-:W-:Y:S02]  /*08f0*/  HADD2.F32 R126, -RZ, R58.reuse.H0_H0 ;  /* 0x2000003aff7e7230 */ /* 0x110fe40000004100 */
[----:B------:R-:W-:Y:S02]  /*0900*/  HADD2.F32 R58, -RZ, R58.H1_H1 ;  /* 0x3000003aff3a7230 */ /* 0x000fe40000004100 */
[----:B------:R-:W-:Y:S01]  /*0910*/  FADD.FTZ R161, -R61, R124 ;  /* 0x0000007c3da17221 */ /* 0x000fe20000010100 */
[----:B------:R-:W-:-:S02]  /*0920*/  HADD2.F32 R148, -RZ, R57.H0_H0 ;  /* 0x20000039ff947230 */ /* 0x000fc40000004100 */
[C---:B------:R-:W-:Y:S01]  /*0930*/  FADD.FTZ R122, -R61.reuse, R122 ;  /* 0x0000007a3d7a7221 */ /* 0x040fe20000010100 */
[----:B------:R-:W-:Y:S02]  /*0940*/  HADD2.F32 R128, -RZ, R49.H0_H0 ;  /* 0x20000031ff807230 */ /* 0x000fe40000004100 */
[C---:B------:R-:W-:Y:S01]  /*0950*/  FADD.FTZ R139, -R61.reuse, R58 ;  /* 0x0000003a3d8b7221 */ /* 0x040fe20000010100 */
[----:B------:R-:W-:Y:S02]  /*0960*/  HADD2.F32 R147, -RZ, R52.H0_H0 ;  /* 0x20000034ff937230 */ /* 0x000fe40000004100 */
[----:B------:R-:W-:Y:S01]  /*0970*/  FMUL.FTZ R58, R116, R161 ;  /* 0x000000a1743a7220 */ /* 0x000fe20000410000 */
[--C-:B------:R-:W-:Y:S02]  /*0980*/  HADD2.F32 R144, -RZ, R56.reuse.H0_H0 ;  /* 0x20000038ff907230 */ /* 0x100fe40000004100 */
[----:B------:R-:W-:Y:S01]  /*0990*/  FADD.FTZ R129, -R61, R148 ;  /* 0x000000943d817221 */ /* 0x000fe20000010100 */
[----:B------:R-:W-:-:S02]  /*09a0*/  HADD2.F32 R146, -RZ, R56.H1_H1 ;  /* 0x30000038ff927230 */ /* 0x000fc40000004100 */
[----:B------:R-:W-:Y:S01]  /*09b0*/  FADD.FTZ R88, R147, R88 ;  /* 0x0000005893587221 */ /* 0x000fe20000010000 */
[----:B------:R-:W-:Y:S02]  /*09c0*/  HADD2.F32 R130, -RZ, R49.H1_H1 ;  /* 0x30000031ff827230 */ /* 0x000fe40000004100 */
[----:B------:R-:W-:Y:S01]  /*09d0*/  FADD.FTZ R49, -R61, R128 ;  /* 0x000000803d317221 */ /* 0x000fe20000010100 */
[----:B------:R-:W-:Y:S02]  /*09e0*/  HADD2.F32 R149, -RZ, R52.H1_H1 ;  /* 0x30000034ff957230 */ /* 0x000fe40000004100 */
[----:B------:R-:W-:Y:S01]  /*09f0*/  FMUL.FTZ R148, R116, R122 ;  /* 0x0000007a74947220 */ /* 0x000fe20000410000 */
[----:B------:R-:W-:Y:S02]  /*0a00*/  HADD2.F32 R56, -RZ, R59.H1_H1 ;  /* 0x3000003bff387230 */ /* 0x000fe40000004100 */
[-C--:B------:R-:W-:Y:S01]  /*0a10*/  FFMA.FTZ R113, R58, R147.reuse, R113 ;  /* 0x000000933a717223 */ /* 0x080fe20000010071 */
[----:B------:R-:W-:Y:S01]  /*0a20*/  FMUL.FTZ R147, R89, R147 ;  /* 0x0000009359937220 */ /* 0x000fe20000410000 */
[----:B------:R-:W-:-:S02]  /*0a30*/  HADD2.F32 R132, -RZ, R50.H0_H0 ;  /* 0x20000032ff847230 */ /* 0x000fc40000004100 */
[C---:B------:R-:W-:Y:S01]  /*0a40*/  FADD.FTZ R130, -R61.reuse, R130 ;  /* 0x000000823d827221 */ /* 0x040fe20000010100 */
[--C-:B------:R-:W-:Y:S02]  /*0a50*/  HADD2.F32 R141, -RZ, R53.reuse.H0_H0 ;  /* 0x20000035ff8d7230 */ /* 0x100fe40000004100 */
[----:B------:R-:W-:Y:S01]  /*0a60*/  FMUL.FTZ R142, R116, R49 ;  /* 0x00000031748e7220 */ /* 0x000fe20000410000 */
[----:B------:R-:W-:Y:S01]  /*0a70*/  FADD.FTZ R137, -R61, R56 ;  /* 0x000000383d897221 */ /* 0x000fe20000010100 */
[----:B------:R-:W-:Y:S01]  /*0a80*/  FADD.FTZ R86, R149, R86 ;  /* 0x0000005695567221 */ /* 0x000fe20000010000 */
[-C--:B------:R-:W-:Y:S01]  /*0a90*/  FFMA.FTZ R87, R148, R149.reuse, R87 ;  /* 0x0000009594577223 */ /* 0x080fe20000010057 */
[----:B------:R-:W-:Y:S01]  /*0aa0*/  FMUL.FTZ R149, R90, R149 ;  /* 0x000000955a957220 */ /* 0x000fe20000410000 */
[----:B------:R-:W-:Y:S01]  /*0ab0*/  FADD.FTZ R56, RZ, R147 ;  /* 0x00000093ff387221 */ /* 0x000fe20000010000 */
        /* <DEDUP_REMOVED lines=8> */
[----:B------:R-:W-:Y:S01]  /*0b40*/  FADD.FTZ R56, R149, R56 ;  /* 0x0000003895387221 */ /* 0x000fe20000010000 */
[----:B------:R-:W-:Y:S02]  /*0b50*/  HADD2.F32 R150, -RZ, R57.H1_H1 ;  /* 0x30000039ff967230 */ /* 0x000fe40000004100 */
[C---:B------:R-:W-:Y:S01]  /*0b60*/  FADD.FTZ R135, -R61.reuse, R146 ;  /* 0x000000923d877221 */ /* 0x040fe20000010100 */
[----:B------:R-:W-:Y:S02]  /*0b70*/  HADD2.F32 R136, -RZ, R51.H0_H0 ;  /* 0x20000033ff887230 */ /* 0x000fe40000004100 */
[----:B------:R-:W-:Y:S01]  /*0b80*/  FADD.FTZ R157, -R61, R134 ;  /* 0x000000863d9d7221 */ /* 0x000fe20000010100 */
[----:B------:R-:W-:-:S02]  /*0b90*/  HADD2.F32 R145, -RZ, R54.H0_H0 ;  /* 0x20000036ff917230 */ /* 0x000fc40000004100 */
[----:B------:R-:W-:Y:S01]  /*0ba0*/  FADD.FTZ R82, R143, R82 ;  /* 0x000000528f527221 */ /* 0x000fe20000010000 */
[----:B------:R-:W-:Y:S01]  /*0bb0*/  FMUL.FTZ R146, R116, R159 ;  /* 0x0000009f74927220 */ /* 0x000fe20000410000 */
[-C--:B------:R-:W-:Y:S01]  /*0bc0*/  FFMA.FTZ R83, R144, R143.reuse, R83 ;  /* 0x0000008f90537223 */ /* 0x080fe20000010053 */
[----:B------:R-:W-:Y:S01]  /*0bd0*/  FMUL.FTZ R143, R92, R143 ;  /* 0x0000008f5c8f7220 */ /* 0x000fe20000410000 */
[----:B------:R-:W-:Y:S01]  /*0be0*/  FADD.FTZ R56, R141, R56 ;  /* 0x000000388d387221 */ /* 0x000fe20000010000 */
[----:B------:R-:W-:Y:S02]  /*0bf0*/  HADD2.F32 R152, -RZ, R64.H0_H0 ;  /* 0x20000040ff987230 */ /* 0x000fe40000004100 */
[C---:B------:R-:W-:Y:S01]  /*0c00*/  FADD.FTZ R131, -R61.reuse, R150 ;  /* 0x000000963d837221 */ /* 0x040fe20000010100 */
[----:B------:R-:W-:Y:S02]  /*0c10*/  HADD2.F32 R140, -RZ, R51.H1_H1 ;  /* 0x30000033ff8c7230 */ /* 0x000fe40000004100 */
[----:B------:R-:W-:Y:S01]  /*0c20*/  FADD.FTZ R125, -R61, R136 ;  /* 0x000000883d7d7221 */ /* 0x000fe20000010100 */
[----:B------:R-:W-:-:S02]  /*0c30*/  HADD2.F32 R151, -RZ, R54.H1_H1 ;  /* 0x30000036ff977230 */ /* 0x000fc40000004100 */
[----:B------:R-:W-:Y:S01]  /*0c40*/  FADD.FTZ R80, R145, R80 ;  /* 0x0000005091507221 */ /* 0x000fe20000010000 */
[----:B------:R-:W-:Y:S01]  /*0c50*/  FFMA.FTZ R81, R146, R145, R81 ;  /* 0x0000009192517223 */ /* 0x000fe20000010051 */
[----:B------:R-:W-:Y:S01]  /*0c60*/  FMUL.FTZ R150, R116, R157 ;  /* 0x0000009d74967220 */ /* 0x000fe20000410000 */
[----:B------:R-:W-:Y:S01]  /*0c70*/  FMUL.FTZ R145, R93, R145 ;  /* 0x000000915d917220 */ /* 0x000fe20000410000 */
[----:B------:R-:W-:Y:S01]  /*0c80*/  FADD.FTZ R56, R143, R56 ;  /* 0x000000388f387221 */ /* 0x000fe20000010000 */
[----:B------:R-:W-:Y:S02]  /*0c90*/  HADD2.F32 R154, -RZ, R65.H0_H0 ;  /* 0x20000041ff9a7230 */ /* 0x000fe40000004100 */
[C---:B------:R-:W-:Y:S01]  /*0ca0*/  FADD.FTZ R165, -R61.reuse, R152 ;  /* 0x000000983da57221 */ /* 0x040fe20000010100 */
[----:B------:R-:W-:Y:S01]  /*0cb0*/  FADD.FTZ R127, -R61, R140 ;  /* 0x0000008c3d7f7221 */ /* 0x000fe20000010100 */
[----:B------:R-:W-:Y:S01]  /*0cc0*/  FADD.FTZ R78, R151, R78 ;  /* 0x0000004e974e7221 */ /* 0x000fe20000010000 */
[----:B------:R-:W-:Y:S01]  /*0cd0*/  FFMA.FTZ R79, R150, R151, R79 ;  /* 0x00000097964f7223 */ /* 0x000fe2000001004f */
[----:B------:R-:W-:Y:S01]  /*0ce0*/  FMUL.FTZ R152, R116, R125 ;  /* 0x0000007d74987220 */ /* 0x000fe20000410000 */
[----:B------:R-:W-:-:S02]  /*0cf0*/  HADD2.F32 R138, -RZ, R59.H0_H0 ;  /* 0x2000003bff8a7230 */ /* 0x000fc40000004100 */
[----:B------:R-:W-:Y:S01]  /*0d00*/  FMUL.FTZ R151, R94, R151 ;  /* 0x000000975e977220 */ /* 0x000fe20000410000 */
[----:B------:R-:W-:Y:S01]  /*0d10*/  FADD.FTZ R56, R145, R56 ;  /* 0x0000003891387221 */ /* 0x000fe20000010000 */
[--C-:B------:R-:W-:Y:S02]  /*0d20*/  HADD2.F32 R59, -RZ, R60.reuse.H1_H1 ;  /* 0x3000003cff3b7230 */ /* 0x100fe40000004100 */
[----:B------:R-:W-:Y:S01]  /*0d30*/  FADD.FTZ R163, -R61, R154 ;  /* 0x0000009a3da37221 */ /* 0x000fe20000010100 */
[C---:B------:R-:W-:Y:S01]  /*0d40*/  FMUL.FTZ R125, R116.reuse, R135 ;  /* 0x00000087747d7220 */ /* 0x040fe20000410000 */
[----:B------:R-:W-:Y:S01]  /*0d50*/  FADD.FTZ R76, R153, R76 ;  /* 0x0000004c994c7221 */ /* 0x000fe20000010000 */
[----:B------:R-:W-:Y:S01]  /*0d60*/  FMUL.FTZ R154, R116, R127 ;  /* 0x0000007f749a7220 */ /* 0x000fe20000410000 */
[-C--:B------:R-:W-:Y:S01]  /*0d70*/  FFMA.FTZ R77, R152, R153.reuse, R77 ;  /* 0x00000099984d7223 */ /* 0x080fe2000001004d */
[----:B------:R-:W-:Y:S01]  /*0d80*/  FMUL.FTZ R153, R95, R153 ;  /* 0x000000995f997220 */ /* 0x000fe20000410000 */
[----:B------:R-:W-:Y:S01]  /*0d90*/  FADD.FTZ R56, R151, R56 ;  /* 0x0000003897387221 */ /* 0x000fe20000010000 */
[----:B------:R-:W-:Y:S01]  /*0da0*/  FADD.FTZ R16, R59, R16 ;  /* 0x000000103b107221 */ /* 0x000fe20000010000 */
[-C--:B------:R-:W-:Y:S01]  /*0db0*/  FFMA.FTZ R72, R125, R59.reuse, R72 ;  /* 0x0000003b7d487223 */ /* 0x080fe20000010048 */
[----:B------:R-:W-:Y:S01]  /*0dc0*/  FMUL.FTZ R128, R98, R59 ;  /* 0x0000003b62807220 */ /* 0x000fe20000410000 */
[----:B------:R-:W-:-:S02]  /*0dd0*/  HADD2.F32 R54, -RZ, R60.H0_H0 ;  /* 0x2000003cff367230 */ /* 0x000fc40000004100 */
[----:B------:R-:W-:Y:S01]  /*0de0*/  FADD.FTZ R74, R155, R74 ;  /* 0x0000004a9b4a7221 */ /* 0x000fe20000010000 */
[----:B------:R-:W-:Y:S01]  /*0df0*/  FFMA.FTZ R75, R154, R155, R75 ;  /* 0x0000009b9a4b7223 */ /* 0x000fe2000001004b */
[----:B------:R-:W-:Y:S01]  /*0e00*/  FFMA.FTZ R59, R58, R147, RZ ;  /* 0x000000933a3b7223 */ /* 0x000fe200000100ff */
[----:B------:R-:W-:Y:S01]  /*0e10*/  FMUL.FTZ R155, R96, R155 ;  /* 0x0000009b609b7220 */ /* 0x000fe20000410000 */
[----:B------:R-:W-:Y:S01]  /*0e20*/  FADD.FTZ R56, R153, R56 ;  /* 0x0000003899387221 */ /* 0x000fe20000010000 */
[----:B------:R-:W-:Y:S01]  /*0e30*/  FMUL.FTZ R127, R97, R54 ;  /* 0x00000036617f7220 */ /* 0x000fe20000410000 */
[----:B------:R-:W-:Y:S02]  /*0e40*/  FFMA.FTZ R59, R148, R149, R59 ;  /* 0x00000095943b7223 */ /* 0x000fe4000001003b */
[----:B------:R-:W-:Y:S01]  /*0e50*/  FADD.FTZ R56, R155, R56 ;  /* 0x000000389b387221 */ /* 0x000fe20000010000 */
[----:B------:R-:W-:Y:S01]  /*0e60*/  FADD.FTZ R123, -R61, R126 ;  /* 0x0000007e3d7b7221 */ /* 0x000fe20000010100 */
[C---:B------:R-:W-:Y:S01]  /*0e70*/  FMUL.FTZ R126, R116.reuse, R133 ;  /* 0x00000085747e7220 */ /* 0x040fe20000410000 */
[----:B------:R-:W-:Y:S01]  /*0e80*/  FMUL.FTZ R130, R116, R129 ;  /* 0x0000008174827220 */ /* 0x000fe20000410000 */
[----:B------:R-:W-:Y:S01]  /*0e90*/  FFMA.FTZ R59, R142, R141, R59 ;  /* 0x0000008d8e3b7223 */ /* 0x000fe2000001003b */
[----:B------:R-:W-:Y:S01]  /*0ea0*/  FADD.FTZ R133, R127, R56 ;  /* 0x000000387f857221 */ /* 0x000fe20000010000 */
[----:B------:R-:W-:Y:S01]  /*0eb0*/  FADD.FTZ R15, R48, R15 ;  /* 0x0000000f300f7221 */ /* 0x000fe20000010000 */
[-C--:B------:R-:W-:Y:S01]  /*0ec0*/  FFMA.FTZ R31, R130, R48.reuse, R31 ;  /* 0x00000030821f7223 */ /* 0x080fe2000001001f */
[----:B------:R-:W-:Y:S01]  /*0ed0*/  FMUL.FTZ R129, R99, R48 ;  /* 0x0000003063817220 */ /* 0x000fe20000410000 */
[----:B------:R-:W-:Y:S01]  /*0ee0*/  FMUL.FTZ R131, R116, R131 ;  /* 0x0000008374837220 */ /* 0x000fe20000410000 */
[----:B------:R-:W-:Y:S01]  /*0ef0*/  FFMA.FTZ R59, R144, R143, R59 ;  /* 0x0000008f903b7223 */ /* 0x000fe2000001003b */
[----:B------:R-:W-:Y:S01]  /*0f00*/  FADD.FTZ R48, R128, R133 ;  /* 0x0000008580307221 */ /* 0x000fe20000010000 */
[----:B------:R-:W-:-:S02]  /*0f10*/  HADD2.F32 R50, -RZ, R62.H0_H0 ;  /* 0x2000003eff327230 */ /* 0x000fc40000004100 */
[----:B------:R-:W-:Y:S01]  /*0f20*/  FADD.FTZ R14, R55, R14 ;  /* 0x0000000e370e7221 */ /* 0x000fe20000010000 */
[-C--:B------:R-:W-:Y:S01]  /*0f30*/  FFMA.FTZ R30, R131, R55.reuse, R30 ;  /* 0x00000037831e7223 */ /* 0x080fe2000001001e */
[----:B------:R-:W-:Y:S01]  /*0f40*/  FMUL.FTZ R132, R100, R55 ;  /* 0x0000003764847220 */ /* 0x000fe20000410000 */
[----:B------:R-:W-:Y:S01]  /*0f50*/  FFMA.FTZ R59, R146, R145, R59 ;  /* 0x00000091923b7223 */ /* 0x000fe2000001003b */
[----:B------:R-:W-:Y:S01]  /*0f60*/  FADD.FTZ R55, R129, R48 ;  /* 0x0000003081377221 */ /* 0x000fe20000010000 */
[----:B------:R-:W-:Y:S02]  /*0f70*/  HADD2.F32 R53, -RZ, R62.H1_H1 ;  /* 0x3000003eff357230 */ /* 0x000fe40000004100 */
[----:B------:R-:W-:Y:S01]  /*0f80*/  FMUL.FTZ R133, R101, R50 ;  /* 0x0000003265857220 */ /* 0x000fe20000410000 */
[----:B------:R-:W-:Y:S01]  /*0f90*/  FFMA.FTZ R59, R150, R151, R59 ;  /* 0x00000097963b7223 */ /* 0x000fe2000001003b */
[----:B------:R-:W-:Y:S01]  /*0fa0*/  FADD.FTZ R48, R132, R55 ;  /* 0x0000003784307221 */ /* 0x000fe20000010000 */
[----:B------:R-:W-:-:S02]  /*0fb0*/  HADD2.F32 R52, -RZ, R63.H0_H0 ;  /* 0x2000003fff347230 */ /* 0x000fc40000004100 */
[----:B------:R-:W-:Y:S01]  /*0fc0*/  FMUL.FTZ R134, R102, R53 ;  /* 0x0000003566867220 */ /* 0x000fe20000410000 */
[----:B------:R-:W-:Y:S01]  /*0fd0*/  FFMA.FTZ R59, R152, R153, R59 ;  /* 0x00000099983b7223 */ /* 0x000fe2000001003b */
[----:B------:R-:W-:Y:S01]  /*0fe0*/  FADD.FTZ R157, R133, R48 ;  /* 0x00000030859d7221 */ /* 0x000fe20000010000 */
[----:B------:R-:W-:Y:S02]  /*0ff0*/  HADD2.F32 R51, -RZ, R63.H1_H1 ;  /* 0x3000003fff337230 */ /* 0x000fe40000004100 */
[----:B------:R-:W-:Y:S01]  /*1000*/  FMUL.FTZ R135, R103, R52 ;  /* 0x0000003467877220 */ /* 0x000fe20000410000 */
[----:B------:R-:W-:Y:S01]  /*1010*/  FFMA.FTZ R59, R154, R155, R59 ;  /* 0x0000009b9a3b7223 */ /* 0x000fe2000001003b */
[----:B------:R-:W-:Y:S01]  /*1020*/  FADD.FTZ R56, R134, R157 ;  /* 0x0000009d86387221 */ /* 0x000fe20000010000 */
[----:B------:R-:W-:Y:S02]  /*1030*/  HADD2.F32 R158, -RZ, R66.H0_H0 ;  /* 0x20000042ff9e7230 */ /* 0x000fe40000004100 */
[----:B------:R-:W-:Y:S01]  /*1040*/  FADD.FTZ R17, R54, R17 ;  /* 0x0000001136117221 */ /* 0x000fe20000010000 */
[C---:B------:R-:W-:Y:S01]  /*1050*/  FFMA.FTZ R73, R126.reuse, R54, R73 ;  /* 0x000000367e497223 */ /* 0x040fe20000010049 */
[----:B------:R-:W-:Y:S01]  /*1060*/  FFMA.FTZ R48, R126, R127, R59 ;  /* 0x0000007f7e307223 */ /* 0x000fe2000001003b */
[----:B------:R-:W-:-:S02]  /*1070*/  HADD2.F32 R54, -RZ, R68.H0_H0 ;  /* 0x20000044ff367230 */ /* 0x000fc40000004100 */
[----:B------:R-:W-:Y:S01]  /*1080*/  FMUL.FTZ R136, R104, R51 ;  /* 0x0000003368887220 */ /* 0x000fe20000410000 */
[----:B------:R-:W-:Y:S01]  /*1090*/  FADD.FTZ R59, R135, R56 ;  /* 0x00000038873b7221 */ /* 0x000fe20000010000 */
[----:B------:R-:W-:Y:S02]  /*10a0*/  HADD2.F32 R156, -RZ, R65.H1_H1 ;  /* 0x30000041ff9c7230 */ /* 0x000fe40000004100 */
[----:B------:R-:W-:Y:S01]  /*10b0*/  FADD.FTZ R57, -R61, R158 ;  /* 0x0000009e3d397221 */ /* 0x000fe20000010100 */
[----:B------:R-:W-:Y:S02]  /*10c0*/  HADD2.F32 R55, -RZ, R68.H1_H1 ;  /* 0x30000044ff377230 */ /* 0x000fe40000004100 */
[----:B------:R-:W-:Y:S01]  /*10d0*/  FADD.FTZ R56, R136, R59 ;  /* 0x0000003b88387221 */ /* 0x000fe20000010000 */
[--C-:B------:R-:W-:Y:S02]  /*10e0*/  HADD2.F32 R158, -RZ, R69.reuse.H0_H0 ;  /* 0x20000045ff9e7230 */ /* 0x100fe40000004100 */
[----:B------:R-:W-:Y:S01]  /*10f0*/  FMUL.FTZ R59, R105, R54 ;  /* 0x00000036693b7220 */ /* 0x000fe20000410000 */
[----:B------:R-:W-:-:S02]  /*1100*/  HADD2.F32 R161, -RZ, R69.H1_H1 ;  /* 0x30000045ffa17230 */ /* 0x000fc40000004100 */
[----:B------:R-:W-:Y:S01]  /*1110*/  FFMA.FTZ R69, R125, R128, R48 ;  /* 0x000000807d457223 */ /* 0x000fe20000010030 */
[----:B------:R-:W-:Y:S01]  /*1120*/  FADD.FTZ R65, -R61, R156 ;  /* 0x0000009c3d417221 */ /* 0x000fe20000010100 */
        /* <DEDUP_REMOVED lines=8> */
[----:B------:R-:W-:Y:S01]  /*11b0*/  FADD.FTZ R56, R71, R124 ;  /* 0x0000007c47387221 */ /* 0x000fe20000010000 */
[----:B------:R-:W-:Y:S01]  /*11c0*/  FADD.FTZ R138, -R61, R138 ;  /* 0x0000008a3d8a7221 */ /* 0x000fe20000010100 */
[----:B------:R-:W-:-:S02]  /*11d0*/  HADD2.F32 R160, -RZ, R70.H0_H0 ;  /* 0x20000046ffa07230 */ /* 0x000fc40000004100 */
[----:B------:R-:W-:Y:S01]  /*11e0*/  FMUL.FTZ R139, R116, R139 ;  /* 0x0000008b748b7220 */ /* 0x000fe20000410000 */
[----:B------:R-:W-:Y:S01]  /*11f0*/  FFMA.FTZ R48, R140, R133, R69 ;  /* 0x000000858c307223 */ /* 0x000fe20000010045 */
[----:B------:R-:W-:Y:S01]  /*1200*/  FADD.FTZ R71, R56, R123 ;  /* 0x0000007b38477221 */ /* 0x000fe20000010000 */
[----:B------:R-:W-:Y:S01]  /*1210*/  FMUL.FTZ R122, R108, R161 ;  /* 0x000000a16c7a7220 */ /* 0x000fe20000410000 */
[----:B------:R-:W-:Y:S02]  /*1220*/  HADD2.F32 R157, -RZ, R70.H1_H1 ;  /* 0x30000046ff9d7230 */ /* 0x000fe40000004100 */
[----:B------:R-:W-:Y:S01]  /*1230*/  FMUL.FTZ R138, R116, R138 ;  /* 0x0000008a748a7220 */ /* 0x000fe20000410000 */
[----:B------:R-:W-:Y:S01]  /*1240*/  FFMA.FTZ R69, R139, R134, R48 ;  /* 0x000000868b457223 */ /* 0x000fe20000010030 */
[----:B------:R-:W-:Y:S01]  /*1250*/  FADD.FTZ R56, R71, R122 ;  /* 0x0000007a47387221 */ /* 0x000fe20000010000 */
[----:B------:R-:W-:Y:S01]  /*1260*/  FMUL.FTZ R71, R109, R160 ;  /* 0x000000a06d477220 */ /* 0x000fe20000410000 */
[----:B------:R-:W-:-:S02]  /*1270*/  HADD2.F32 R64, -RZ, R64.H1_H1 ;  /* 0x30000040ff407230 */ /* 0x000fc40000004100 */
[----:B------:R-:W-:Y:S01]  /*1280*/  FFMA.FTZ R48, R138, R135, R69 ;  /* 0x000000878a307223 */ /* 0x000fe20000010045 */
[----:B------:R-:W-:Y:S01]  /*1290*/  FMUL.FTZ R137, R116, R137 ;  /* 0x0000008974897220 */ /* 0x000fe20000410000 */
[----:B------:R-:W-:Y:S01]  /*12a0*/  FADD.FTZ R69, R56, R71 ;  /* 0x0000004738457221 */ /* 0x000fe20000010000 */
[----:B------:R-:W-:Y:S01]  /*12b0*/  FMUL.FTZ R70, R110, R157 ;  /* 0x0000009d6e467220 */ /* 0x000fe20000410000 */
[----:B------:R-:W-:Y:S02]  /*12c0*/  HADD2.F32 R66, -RZ, R66.H1_H1 ;  /* 0x30000042ff427230 */ /* 0x000fe40000004100 */
[----:B------:R-:W-:Y:S01]  /*12d0*/  FMUL.FTZ R68, R116, R165 ;  /* 0x000000a574447220 */ /* 0x000fe20000410000 */
[--C-:B------:R-:W-:Y:S02]  /*12e0*/  HADD2.F32 R60, -RZ, R67.reuse.H0_H0 ;  /* 0x20000043ff3c7230 */ /* 0x100fe40000004100 */
[----:B------:R-:W-:Y:S01]  /*12f0*/  FFMA.FTZ R165, R137, R136, R48 ;  /* 0x0000008889a57223 */ /* 0x000fe20000010030 */
[----:B------:R-:W-:-:S02]  /*1300*/  HADD2.F32 R62, -RZ, R67.H1_H1 ;  /* 0x30000043ff3e7230 */ /* 0x000fc40000004100 */
[----:B------:R-:W-:Y:S01]  /*1310*/  FADD.FTZ R67, -R61, R64 ;  /* 0x000000403d437221 */ /* 0x000fe20000010100 */
[----:B------:R-:W-:Y:S01]  /*1320*/  FADD.FTZ R56, R69, R70 ;  /* 0x0000004645387221 */ /* 0x000fe20000010000 */
[----:B------:R-:W-:Y:S01]  /*1330*/  FMUL.FTZ R69, R111, R156 ;  /* 0x0000009c6f457220 */ /* 0x000fe20000410000 */
[----:B------:R-:W-:Y:S01]  /*1340*/  FADD.FTZ R63, -R61, R66 ;  /* 0x000000423d3f7221 */ /* 0x000fe20000010100 */
[----:B------:R-:W-:Y:S01]  /*1350*/  FMUL.FTZ R67, R116, R67 ;  /* 0x0000004374437220 */ /* 0x000fe20000410000 */
[----:B------:R-:W-:Y:S01]  /*1360*/  FFMA.FTZ R48, R68, R59, R165 ;  /* 0x0000003b44307223 */ /* 0x000fe200000100a5 */
[----:B------:R-:W-:Y:S01]  /*1370*/  FADD.FTZ R165, R56, R69 ;  /* 0x0000004538a57221 */ /* 0x000fe20000010000 */
[----:B------:R-:W-:Y:S01]  /*1380*/  FMUL.FTZ R66, R112, R159 ;  /* 0x0000009f70427220 */ /* 0x000fe20000410000 */
[C---:B------:R-:W-:Y:S01]  /*1390*/  FMUL.FTZ R64, R116.reuse, R163 ;  /* 0x000000a374407220 */ /* 0x040fe20000410000 */
[----:B------:R-:W-:Y:S02]  /*13a0*/  FFMA.FTZ R163, R67, R124, R48 ;  /* 0x0000007c43a37223 */ /* 0x000fe40000010030 */
[----:B------:R-:W-:Y:S01]  /*13b0*/  FADD.FTZ R48, R165, R66 ;  /* 0x00000042a5307221 */ /* 0x000fe20000010000 */
[----:B------:R-:W-:Y:S01]  /*13c0*/  FMUL.FTZ R65, R116, R65 ;  /* 0x0000004174417220 */ /* 0x000fe20000410000 */
[----:B------:R-:W-:Y:S01]  /*13d0*/  FFMA.FTZ R56, R64, R123, R163 ;  /* 0x0000007b40387223 */ /* 0x000fe200000100a3 */
[----:B------:R-:W-:-:S02]  /*13e0*/  FADD.FTZ R49, -R61, R60 ;  /* 0x0000003c3d317221 */ /* 0x000fc40000010100 */
[----:B------:R-:W0:Y:S01]  /*13f0*/  SHFL.DOWN PT, R163, R48, 0x10, 0x1f ;  /* 0x0a001f0030a37f89 */ /* 0x000e2200000e0000 */
[----:B------:R-:W-:Y:S01]  /*1400*/  FADD.FTZ R61, -R61, R62 ;  /* 0x0000003e3d3d7221 */ /* 0x000fe20000010100 */
        /* <DEDUP_REMOVED lines=16> */
[----:B------:R-:W0:Y:S04]  /*1510*/  SHFL.DOWN PT, R48, R57, 0x4, 0x1f ;  /* 0x08801f0039307f89 */ /* 0x000e2800000e0000 */
[----:B------:R-:W1:Y:S01]  /*1520*/  SHFL.DOWN PT, R165, R162, 0x4, 0x1f ;  /* 0x08801f00a2a57f89 */ /* 0x000e6200000e0000 */
[----:B0-----:R-:W-:-:S05]  /*1530*/  FADD.FTZ R164, R57, R48 ;  /* 0x0000003039a47221 */ /* 0x001fca0000010000 */
[----:B------:R-:W0:Y:S01]  /*1540*/  SHFL.DOWN PT, R48, R164, 0x2, 0x1f ;  /* 0x08401f00a4307f89 */ /* 0x000e2200000e0000 */
[----:B-1----:R-:W-:Y:S01]  /*1550*/  FADD.FTZ R165, R162, R165 ;  /* 0x000000a5a2a57221 */ /* 0x002fe20000010000 */
[----:B------:R-:W-:-:S04]  /*1560*/  ISETP.NE.U32.AND P0, PT, RZ, UR10, PT ;  /* 0x0000000aff007c0c */ /* 0x000fc8000bf05070 */
[----:B------:R-:W-:Y:S01]  /*1570*/  ISETP.NE.AND.EX P0, PT, RZ, UR11, PT, P0 ;  /* 0x0000000bff007c0c */ /* 0x000fe2000bf05300 */
[----:B0-----:R-:W-:Y:S02]  /*1580*/  FADD.FTZ R56, R164, R48 ;  /* 0x00000030a4387221 */ /* 0x001fe40000010000 */
[----:B------:R-:W0:Y:S04]  /*1590*/  SHFL.DOWN PT, R48, R165, 0x2, 0x1f ;  /* 0x08401f00a5307f89 */ /* 0x000e2800000e0000 */
[----:B------:R-:W1:Y:S01]  /*15a0*/  SHFL.DOWN PT, R163, R56, 0x1, 0x1f ;  /* 0x08201f0038a37f89 */ /* 0x000e6200000e0000 */
[----:B0-----:R-:W-:Y:S01]  /*15b0*/  FADD.FTZ R49, R165, R48 ;  /* 0x00000030a5317221 */ /* 0x001fe20000010000 */
[----:B-1----:R-:W-:-:S04]  /*15c0*/  FADD.FTZ R48, R56, R163 ;  /* 0x000000a338307221 */ /* 0x002fc80000010000 */
[----:B------:R-:W0:Y:S02]  /*15d0*/  @P0 LDC.64 R56, c[0x0][0x438] ;  /* 0x00010e00ff380b82 */ /* 0x000e240000000a00 */
[----:B0-----:R-:W-:-:S06]  /*15e0*/  @P0 IMAD.WIDE.U32 R164, R118, 0x10, R56 ;  /* 0x0000001076a40825 */ /* 0x001fcc00078e0038 */
[----:B------:R-:W0:Y:S01]  /*15f0*/  @P0 LDC.64 R56, c[0x0][0x438] ;  /* 0x00010e00ff380b82 */ /* 0x000e220000000a00 */
[----:B------:R-:W1:Y:S04]  /*1600*/  SHFL.DOWN PT, R163, R49, 0x1, 0x1f ;  /* 0x08201f0031a37f89 */ /* 0x000e6800000e0000 */
[----:B------:R0:W5:Y:S02]  /*1610*/  @P0 LDG.E.128 R32, desc[UR6][R164.64] ;  /* 0x00000006a4200981 */ /* 0x000164000c1e1d00 */
[----:B0-----:R-:W-:Y:S02]  /*1620*/  @P0 IMAD.WIDE.U32 R164, R115, 0x10, R56 ;  /* 0x0000001073a40825 */ /* 0x001fe400078e0038 */
[----:B------:R-:W0:Y:S02]  /*1630*/  @P1 LDC.64 R56, c[0x0][0x3e0] ;  /* 0x0000f800ff381b82 */ /* 0x000e240000000a00 */
[----:B-1----:R-:W-:Y:S01]  /*1640*/  FADD.FTZ R49, R49, R163 ;  /* 0x000000a331317221 */ /* 0x002fe20000010000 */
[----:B------:R1:W5:Y:S04]  /*1650*/  @P0 LDG.E.128 R40, desc[UR6][R164.64] ;  /* 0x00000006a4280981 */ /* 0x000368000c1e1d00 */
[----:B------:R2:W-:Y:S01]  /*1660*/  @!P3 STS.64 [R121], R48 ;  /* 0x000000307900b388 */ /* 0x0005e20000000a00 */
[----:B------:R-:W3:Y:S08]  /*1670*/  @P0 LDC.64 R162, c[0x0][0x438] ;  /* 0x00010e00ffa20b82 */ /* 0x000ef00000000a00 */
[----:B--2---:R-:W1:Y:S01]  /*1680*/  LDC.64 R48, c[0x0][0x3b0] ;  /* 0x0000ec00ff307b82 */ /* 0x004e620000000a00 */
[----:B0-----:R-:W-:-:S05]  /*1690*/  @P1 IMAD.WIDE R56, R114, 0x2, R56 ;  /* 0x0000000272381825 */ /* 0x001fca00078e0238 */
[----:B------:R-:W2:Y:S01]  /*16a0*/  @P1 LDG.E.U16 R121, desc[UR6][R56.64] ;  /* 0x0000000638791981 */ /* 0x000ea2000c1e1500 */
[----:B---3--:R-:W-:-:S05]  /*16b0*/  @P0 IMAD.WIDE.U32 R162, R117, 0x10, R162 ;  /* 0x0000001075a20825 */ /* 0x008fca00078e00a2 */
[----:B------:R0:W5:Y:S01]  /*16c0*/  @P0 LDG.E.128 R36, desc[UR6][R162.64] ;  /* 0x00000006a2240981 */ /* 0x000162000c1e1d00 */
[----:B-1----:R-:W-:-:S04]  /*16d0*/  IMAD.WIDE.U32 R164, R118, 0x8, R48 ;  /* 0x0000000876a47825 */ /* 0x002fc800078e0030 */
[--C-:B0-----:R-:W-:Y:S02]  /*16e0*/  IMAD.WIDE.U32 R162, R117, 0x8, R48.reuse ;  /* 0x0000000875a27825 */ /* 0x101fe400078e0030 */
[----:B------:R-:W5:Y:S02]  /*16f0*/  LDG.E.64 R164, desc[UR6][R164.64] ;  /* 0x00000006a4a47981 */ /* 0x000f64000c1e1b00 */
[----:B------:R-:W-:Y:S02]  /*1700*/  IMAD.WIDE.U32 R56, R115, 0x8, R48 ;  /* 0x0000000873387825 */ /* 0x000fe400078e0030 */
[----:B------:R-:W5:Y:S04]  /*1710*/  LDG.E.64 R162, desc[UR6][R162.64] ;  /* 0x00000006a2a27981 */ /* 0x000f68000c1e1b00 */
[----:B------:R-:W5:Y:S01]  /*1720*/  LDG.E.64 R56, desc[UR6][R56.64] ;  /* 0x0000000638387981 */ /* 0x000f62000c1e1b00 */
[----:B------:R-:W-:Y:S01]  /*1730*/  @!P2 IADD3 R120, PT, PT, R119, 0x3000, RZ ;  /* 0x000030007778a810 */ /* 0x000fe20007ffe0ff */
[----:B------:R-:W-:Y:S01]  /*1740*/  FADD.FTZ R13, R50, R13 ;  /* 0x0000000d320d7221 */ /* 0x000fe20000010000 */
[----:B------:R-:W-:Y:S01]  /*1750*/  FFMA.FTZ R29, R140, R50, R29 ;  /* 0x000000328c1d7223 */ /* 0x000fe2000001001d */
[----:B------:R-:W-:Y:S01]  /*1760*/  FADD.FTZ R10, R51, R10 ;  /* 0x0000000a330a7221 */ /* 0x000fe20000010000 */
[----:B------:R-:W-:Y:S01]  /*1770*/  FFMA.FTZ R26, R137, R51, R26 ;  /* 0x00000033891a7223 */ /* 0x000fe2000001001a */
        /* <DEDUP_REMOVED lines=34> */
[----:B------:R-:W-:Y:S01]  /*19a0*/  MOV R119, 0x3f800000 ;  /* 0x3f80000000777802 */ /* 0x000fe20000000f00 */
[----:B------:R-:W-:-:S03]  /*19b0*/  FMUL.FTZ R157, R48, UR12 ;  /* 0x0000000c309d7c20 */ /* 0x000fc60008410000 */
[----:B------:R-:W-:Y:S01]  /*19c0*/  FSEL R156, R54, RZ, !P4 ;  /* 0x000000ff369c7208 */ /* 0x000fe20006000000 */
[----:B--2---:R-:W-:Y:S01]  /*19d0*/  @P1 HADD2.F32 R119, -RZ, R121.H0_H0 ;  /* 0x20000079ff771230 */ /* 0x004fe20000004100 */
[----:B------:R-:W-:Y:S06]  /*19e0*/  @!P0 BRA `(.L_x_1443) ;  /* 0x0000001c00108947 */ /* 0x000fec0003800000 */
[----:B------:R-:W-:-:S04]  /*19f0*/  UISETP.NE.U32.AND UP0, UPT, UR14, URZ, UPT ;  /* 0x000000ff0e00728c */ /* 0x000fc8000bf05070 */
[----:B------:R-:W-:-:S09]  /*1a00*/  UISETP.NE.AND.EX UP0, UPT, UR15, URZ, UPT, UP0 ;  /* 0x000000ff0f00728c */ /* 0x000fd2000bf05300 */
[----:B------:R-:W-:Y:S05]  /*1a10*/  BRA.U UP0, `(.L_x_1444) ;  /* 0x0000000d005c7547 */ /* 0x000fea000b800000 */
[-CC-:B------:R-:W-:Y:S01]  /*1a20*/  FFMA.FTZ R58, R58, R157.reuse, R156.reuse ;  /* 0x0000009d3a3a7223 */ /* 0x180fe2000001009c */
[-CC-:B------:R-:W-:Y:S01]  /*1a30*/  FFMA.FTZ R148, R148, R157.reuse, R156.reuse ;  /* 0x0000009d94947223 */ /* 0x180fe2000001009c */
[--C-:B-----5:R-:W-:Y:S02]  /*1a40*/  HADD2.F32 R49, -RZ, R32.reuse.H0_H0 ;  /* 0x20000020ff317230 */ /* 0x120fe40000004100 */
[----:B------:R-:W-:Y:S01]  /*1a50*/  FFMA.FTZ R142, R142, R157, R156 ;  /* 0x0000009d8e8e7223 */ /* 0x000fe2000001009c */
[----:B------:R-:W-:Y:S01]  /*1a60*/  FADD.FTZ R147, R147, -R58 ;  /* 0x8000003a93937221 */ /* 0x000fe20000010000 */
[----:B------:R-:W-:Y:S02]  /*1a70*/  HADD2.F32 R50, -RZ, R32.H1_H1 ;  /* 0x30000020ff327230 */ /* 0x000fe40000004100 */
[----:B------:R-:W-:Y:S01]  /*1a80*/  FADD.FTZ R149, R149, -R148 ;  /* 0x8000009495957221 */ /* 0x000fe20000010000 */
[--C-:B------:R-:W-:Y:S02]  /*1a90*/  HADD2.F32 R52, -RZ, R33.reuse.H0_H0 ;  /* 0x20000021ff347230 */ /* 0x100fe40000004100 */
[C---:B------:R-:W-:Y:S01]  /*1aa0*/  FFMA.FTZ R48, R116.reuse, R147, R49 ;  /* 0x0000009374307223 */ /* 0x040fe20000010031 */
[----:B------:R-:W-:Y:S01]  /*1ab0*/  FADD.FTZ R141, R141, -R142 ;  /* 0x8000008e8d8d7221 */ /* 0x000fe20000010000 */
[----:B------:R-:W-:Y:S01]  /*1ac0*/  FFMA.FTZ R50, R116, R149, R50 ;  /* 0x0000009574327223 */ /* 0x000fe20000010032 */
[----:B------:R-:W-:Y:S01]  /*1ad0*/  FFMA.FTZ R144, R144, R157, R156 ;  /* 0x0000009d90907223 */ /* 0x000fe2000001009c */
[----:B------:R-:W-:Y:S01]  /*1ae0*/  FMUL.FTZ R48, R48, R119 ;  /* 0x0000007730307220 */ /* 0x000fe20000410000 */
[----:B------:R-:W-:Y:S01]  /*1af0*/  FFMA.FTZ R52, R116, R141, R52 ;  /* 0x0000008d74347223 */ /* 0x000fe20000010034 */
[----:B------:R-:W-:Y:S01]  /*1b00*/  FMUL.FTZ R50, R50, R119 ;  /* 0x0000007732327220 */ /* 0x000fe20000410000 */
[----:B------:R-:W-:Y:S01]  /*1b10*/  FFMA.FTZ R150, R150, R157, R156 ;  /* 0x0000009d96967223 */ /* 0x000fe2000001009c */
[----:B------:R-:W-:Y:S01]  /*1b20*/  FMUL.FTZ R48, R48, UR4 ;  /* 0x0000000430307c20 */ /* 0x000fe20008410000 */
[----:B------:R-:W-:Y:S01]  /*1b30*/  LOP3.LUT P5, RZ, R164, 0xff, RZ, 0xc0, !PT ;  /* 0x000000ffa4ff7812 */ /* 0x000fe200078ac0ff */
[----:B------:R-:W-:Y:S01]  /*1b40*/  FMUL.FTZ R52, R52, R119 ;  /* 0x0000007734347220 */ /* 0x000fe20000410000 */
[----:B------:R-:W-:Y:S01]  /*1b50*/  FMUL.FTZ R50, R50, UR4 ;  /* 0x0000000432327c20 */ /* 0x000fe20008410000 */
[----:B------:R-:W-:Y:S01]  /*1b60*/  HADD2.F32 R49, -RZ, R33.H1_H1 ;  /* 0x30000021ff317230 */ /* 0x000fe20000004100 */
[----:B------:R-:W-:Y:S01]  /*1b70*/  LOP3.LUT P4, RZ, R164, 0xff00, RZ, 0xc0, !PT ;  /* 0x0000ff00a4ff7812 */ /* 0x000fe2000788c0ff */
[----:B------:R-:W-:-:S02]  /*1b80*/  HADD2.F32 R58, -RZ, R34.H1_H1 ;  /* 0x30000022ff3a7230 */ /* 0x000fc40000004100 */
[----:B------:R-:W-:Y:S01]  /*1b90*/  FADD.FTZ R143, R143, -R144 ;  /* 0x800000908f8f7221 */ /* 0x000fe20000010000 */
[----:B------:R-:W-:Y:S01]  /*1ba0*/  FADD.FTZ R151, R151, -R150 ;  /* 0x8000009697977221 */ /* 0x000fe20000010000 */
[-CC-:B------:R-:W-:Y:S01]  /*1bb0*/  FFMA.FTZ R146, R146, R157.reuse, R156.reuse ;  /* 0x0000009d92927223 */ /* 0x180fe2000001009c */
[----:B------:R-:W-:Y:S01]  /*1bc0*/  FFMA.FTZ R126, R126, R157, R156 ;  /* 0x0000009d7e7e7223 */ /* 0x000fe2000001009c */
[----:B------:R-:W-:Y:S01]  /*1bd0*/  FMUL.FTZ R54, R52, UR4 ;  /* 0x0000000434367c20 */ /* 0x000fe20008410000 */
[----:B------:R-:W-:Y:S01]  /*1be0*/  FSEL R53, R48, RZ, P5 ;  /* 0x000000ff30357208 */ /* 0x000fe20002800000 */
[----:B------:R-:W-:Y:S01]  /*1bf0*/  FFMA.FTZ R48, R116, R143, R49 ;  /* 0x0000008f74307223 */ /* 0x000fe20000010031 */
[----:B------:R-:W-:Y:S01]  /*1c00*/  FSEL R52, R50, RZ, P4 ;  /* 0x000000ff32347208 */ /* 0x000fe20002000000 */
[----:B------:R-:W-:Y:S01]  /*1c10*/  FFMA.FTZ R58, R116, R151, R58 ;  /* 0x00000097743a7223 */ /* 0x000fe2000001003a */
[-CC-:B------:R-:W-:Y:S01]  /*1c20*/  FFMA.FTZ R125, R125, R157.reuse, R156.reuse ;  /* 0x0000009d7d7d7223 */ /* 0x180fe2000001009c */
[----:B------:R-:W-:Y:S01]  /*1c30*/  FFMA.FTZ R130, R130, R157, R156 ;  /* 0x0000009d82827223 */ /* 0x000fe2000001009c */
[----:B------:R-:W-:-:S02]  /*1c40*/  HADD2.F32 R50, -RZ, R34.H0_H0 ;  /* 0x20000022ff327230 */ /* 0x000fc40000004100 */
[----:B------:R-:W-:Y:S01]  /*1c50*/  FADD.FTZ R145, R145, -R146 ;  /* 0x8000009291917221 */ /* 0x000fe20000010000 */
[--C-:B------:R-:W-:Y:S02]  /*1c60*/  HADD2.F32 R49, -RZ, R36.reuse.H0_H0 ;  /* 0x20000024ff317230 */ /* 0x100fe40000004100 */
[----:B------:R-:W-:Y:S01]  /*1c70*/  FADD.FTZ R127, R127, -R126 ;  /* 0x8000007e7f7f7221 */ /* 0x000fe20000010000 */
[----:B------:R-:W-:Y:S01]  /*1c80*/  FFMA.FTZ R152, R152, R157, R156 ;  /* 0x0000009d98987223 */ /* 0x000fe2000001009c */
[----:B------:R-:W-:Y:S01]  /*1c90*/  FMUL.FTZ R58, R58, R119 ;  /* 0x000000773a3a7220 */ /* 0x000fe20000410000 */
[----:B------:R-:W-:Y:S01]  /*1ca0*/  FADD.FTZ R125, R128, -R125 ;  /* 0x8000007d807d7221 */ /* 0x000fe20000010000 */
[----:B------:R-:W-:Y:S01]  /*1cb0*/  FADD.FTZ R129, R129, -R130 ;  /* 0x8000008281817221 */ /* 0x000fe20000010000 */
[----:B------:R-:W-:Y:S01]  /*1cc0*/  FFMA.FTZ R64, R64, R157, R156 ;  /* 0x0000009d40407223 */ /* 0x000fe2000001009c */
[----:B------:R-:W-:Y:S02]  /*1cd0*/  HADD2.F32 R120, -RZ, R35.H0_H0 ;  /* 0x20000023ff787230 */ /* 0x000fe40000004100 */
[----:B------:R-:W-:Y:S01]  /*1ce0*/  FFMA.FTZ R50, R116, R145, R50 ;  /* 0x0000009174327223 */ /* 0x000fe20000010032 */
[----:B------:R-:W-:-:S02]  /*1cf0*/  HADD2.F32 R130, -RZ, R36.H1_H1 ;  /* 0x30000024ff827230 */ /* 0x000fc40000004100 */
[----:B------:R-:W-:Y:S01]  /*1d00*/  FMUL.FTZ R48, R48, R119 ;  /* 0x0000007730307220 */ /* 0x000fe20000410000 */
[----:B------:R-:W-:Y:S01]  /*1d10*/  FFMA.FTZ R128, R116, R127, R49 ;  /* 0x0000007f74807223 */ /* 0x000fe20000010031 */
[----:B------:R-:W-:Y:S01]  /*1d20*/  FADD.FTZ R153, R153, -R152 ;  /* 0x8000009899997221 */ /* 0x000fe20000010000 */
[-CC-:B------:R-:W-:Y:S01]  /*1d30*/  FFMA.FTZ R131, R131, R157.reuse, R156.reuse ;  /* 0x0000009d83837223 */ /* 0x180fe2000001009c */
[-CC-:B------:R-:W-:Y:S01]  /*1d40*/  FFMA.FTZ R139, R139, R157.reuse, R156.reuse ;  /* 0x0000009d8b8b7223 */ /* 0x180fe2000001009c */
[----:B------:R-:W-:Y:S01]  /*1d50*/  FMUL.FTZ R58, R58, UR4 ;  /* 0x000000043a3a7c20 */ /* 0x000fe20008410000 */
[-CC-:B------:R-:W-:Y:S01]  /*1d60*/  FFMA.FTZ R68, R68, R157.reuse, R156.reuse ;  /* 0x0000009d44447223 */ /* 0x180fe2000001009c */
[----:B------:R-:W-:Y:S01]  /*1d70*/  LOP3.LUT P4, RZ, R165, 0xff00, RZ, 0xc0, !PT ;  /* 0x0000ff00a5ff7812 */ /* 0x000fe2000788c0ff */
[--C-:B------:R-:W-:Y:S02]  /*1d80*/  HADD2.F32 R142, -RZ, R37.reuse.H0_H0 ;  /* 0x20000025ff8e7230 */ /* 0x100fe40000004100 */
[----:B------:R-:W-:Y:S01]  /*1d90*/  FFMA.FTZ R154, R154, R157, R156 ;  /* 0x0000009d9a9a7223 */ /* 0x000fe2000001009c */
[-C--:B------:R-:W-:Y:S01]  /*1da0*/  FMUL.FTZ R50, R50, R119.reuse ;  /* 0x0000007732327220 */ /* 0x080fe20000410000 */
[----:B------:R-:W-:Y:S01]  /*1db0*/  FMUL.FTZ R48, R48, UR4 ;  /* 0x0000000430307c20 */ /* 0x000fe20008410000 */
[----:B------:R-:W-:Y:S01]  /*1dc0*/  FMUL.FTZ R128, R128, R119 ;  /* 0x0000007780807220 */ /* 0x000fe20000410000 */
[----:B------:R-:W-:Y:S01]  /*1dd0*/  FADD.FTZ R123, R123, -R64 ;  /* 0x800000407b7b7221 */ /* 0x000fe20000010000 */
[----:B------:R-:W-:Y:S01]  /*1de0*/  FFMA.FTZ R138, R138, R157, R156 ;  /* 0x0000009d8a8a7223 */ /* 0x000fe2000001009c */
[----:B------:R-:W-:Y:S01]  /*1df0*/  LOP3.LUT P0, RZ, R164, 0xff000000, RZ, 0xc0, !PT ;  /* 0xff000000a4ff7812 */ /* 0x000fe2000780c0ff */
[C---:B------:R-:W-:Y:S01]  /*1e00*/  FFMA.FTZ R120, R116.reuse, R153, R120 ;  /* 0x0000009974787223 */ /* 0x040fe20000010078 */
[----:B------:R-:W-:Y:S01]  /*1e10*/  FFMA.FTZ R130, R116, R125, R130 ;  /* 0x0000007d74827223 */ /* 0x000fe20000010082 */
[----:B------:R-:W-:-:S02]  /*1e20*/  HADD2.F32 R49, -RZ, R37.H1_H1 ;  /* 0x30000025ff317230 */ /* 0x000fc40000004100 */
[-CC-:B------:R-:W-:Y:S01]  /*1e30*/  FFMA.FTZ R137, R137, R157.reuse, R156.reuse ;  /* 0x0000009d89897223 */ /* 0x180fe2000001009c */
[----:B------:R-:W-:Y:S02]  /*1e40*/  HADD2.F32 R64, -RZ, R38.H1_H1 ;  /* 0x30000026ff407230 */ /* 0x000fe40000004100 */
[----:B------:R-:W-:Y:S01]  /*1e50*/  FADD.FTZ R131, R132, -R131 ;  /* 0x8000008384837221 */ /* 0x000fe20000010000 */
[----:B------:R-:W-:Y:S01]  /*1e60*/  FADD.FTZ R139, R134, -R139 ;  /* 0x8000008b868b7221 */ /* 0x000fe20000010000 */
[----:B------:R-:W-:Y:S01]  /*1e70*/  FFMA.FTZ R62, R62, R157, R156 ;  /* 0x0000009d3e3e7223 */ /* 0x000fe2000001009c */
[----:B------:R-:W-:Y:S01]  /*1e80*/  HADD2.F32 R126, -RZ, R35.H1_H1 ;  /* 0x30000023ff7e7230 */ /* 0x000fe20000004100 */
[----:B------:R-:W-:Y:S01]  /*1e90*/  FSEL R121, R58, RZ, P4 ;  /* 0x000000ff3a797208 */ /* 0x000fe20002000000 */
[----:B------:R-:W-:Y:S01]  /*1ea0*/  FADD.FTZ R59, R59, -R68 ;  /* 0x800000443b3b7221 */ /* 0x000fe20000010000 */
[----:B------:R-:W-:Y:S01]  /*1eb0*/  FADD.FTZ R155, R155, -R154 ;  /* 0x8000009a9b9b7221 */ /* 0x000fe20000010000 */
[----:B------:R-:W-:Y:S01]  /*1ec0*/  FFMA.FTZ R142, R116, R129, R142 ;  /* 0x00000081748e7223 */ /* 0x000fe2000001008e */
[----:B------:R-:W-:Y:S01]  /*1ed0*/  FMUL.FTZ R50, R50, UR4 ;  /* 0x0000000432327c20 */ /* 0x000fe20008410000 */
[----:B------:R-:W-:Y:S01]  /*1ee0*/  FMUL.FTZ R58, R128, UR4 ;  /* 0x00000004803a7c20 */ /* 0x000fe20008410000 */
[----:B------:R-:W-:-:S02]  /*1ef0*/  HADD2.F32 R68, -RZ, R39.H0_H0 ;  /* 0x20000027ff447230 */ /* 0x000fc40000004100 */
[----:B------:R-:W-:Y:S01]  /*1f00*/  FFMA.FTZ R140, R140, R157, R156 ;  /* 0x0000009d8c8c7223 */ /* 0x000fe2000001009c */
[----:B------:R-:W-:Y:S01]  /*1f10*/  LOP3.LUT P6, RZ, R164, 0xff0000, RZ, 0xc0, !PT ;  /* 0x00ff0000a4ff7812 */ /* 0x000fe200078cc0ff */
[-C--:B------:R-:W-:Y:S01]  /*1f20*/  FMUL.FTZ R120, R120, R119.reuse ;  /* 0x0000007778787220 */ /* 0x080fe20000410000 */
[----:B------:R-:W-:Y:S01]  /*1f30*/  LOP3.LUT P3, RZ, R165, 0xff, RZ, 0xc0, !PT ;  /* 0x000000ffa5ff7812 */ /* 0x000fe2000786c0ff */
[----:B------:R-:W-:Y:S01]  /*1f40*/  FMUL.FTZ R130, R130, R119 ;  /* 0x0000007782827220 */ /* 0x000fe20000410000 */
[----:B------:R-:W-:Y:S01]  /*1f50*/  FSEL R55, R48, RZ, P0 ;  /* 0x000000ff30377208 */ /* 0x000fe20000000000 */
[----:B------:R-:W-:Y:S01]  /*1f60*/  FADD.FTZ R135, R135, -R138 ;  /* 0x8000008a87877221 */ /* 0x000fe20000010000 */
[----:B------:R-:W-:Y:S02]  /*1f70*/  HADD2.F32 R128, -RZ, R39.H1_H1 ;  /* 0x30000027ff807230 */ /* 0x000fe40000004100 */
[----:B------:R-:W-:Y:S01]  /*1f80*/  FADD.FTZ R137, R136, -R137 ;  /* 0x8000008988897221 */ /* 0x000fe20000010000 */
[C---:B------:R-:W-:Y:S01]  /*1f90*/  FFMA.FTZ R48, R116.reuse, R131, R49 ;  /* 0x0000008374307223 */ /* 0x040fe20000010031 */
[----:B------:R-:W-:Y:S01]  /*1fa0*/  FFMA.FTZ R64, R116, R139, R64 ;  /* 0x0000008b74407223 */ /* 0x000fe20000010040 */
[----:B------:R-:W-:-:S02]  /*1fb0*/  HADD2.F32 R132, -RZ, R41.H0_H0 ;  /* 0x20000029ff847230 */ /* 0x000fc40000004100 */
[----:B------:R-:W-:Y:S01]  /*1fc0*/  FADD.FTZ R71, R71, -R62 ;  /* 0x8000003e47477221 */ /* 0x000fe20000010000 */
[----:B------:R-:W-:Y:S01]  /*1fd0*/  FFMA.FTZ R126, R116, R155, R126 ;  /* 0x0000009b747e7223 */ /* 0x000fe2000001007e */
[----:B------:R-:W-:Y:S01]  /*1fe0*/  FMUL.FTZ R142, R142, R119 ;  /* 0x000000778e8e7220 */ /* 0x000fe20000410000 */
[----:B------:R-:W-:Y:S01]  /*1ff0*/  HADD2.F32 R62, -RZ, R38.H0_H0 ;  /* 0x20000026ff3e7230 */ /* 0x000fe20000004100 */
[----:B------:R-:W-:Y:S01]  /*2000*/  FSEL R54, R54, RZ, P6 ;  /* 0x000000ff36367208 */ /* 0x000fe20003000000 */
[----:B------:R-:W-:Y:S01]  /*2010*/  HADD2.F32 R134, -RZ, R42.H0_H0 ;  /* 0x2000002aff867230 */ /* 0x000fe20000004100 */
[----:B------:R-:W-:Y:S01]  /*2020*/  FSEL R50, R50, RZ, P3 ;  /* 0x000000ff32327208 */ /* 0x000fe20001800000 */
[----:B------:R-:W-:Y:S01]  /*2030*/  FMUL.FTZ R51, R120, UR4 ;  /* 0x0000000478337c20 */ /* 0x000fe20008410000 */
[----:B------:R-:W-:Y:S01]  /*2040*/  FMUL.FTZ R125, R130, UR4 ;  /* 0x00000004827d7c20 */ /* 0x000fe20008410000 */
[----:B------:R-:W-:Y:S01]  /*2050*/  FADD.FTZ R133, R133, -R140 ;  /* 0x8000008c85857221 */ /* 0x000fe20000010000 */
[----:B------:R-:W-:Y:S01]  /*2060*/  FFMA.FTZ R68, R116, R135, R68 ;  /* 0x0000008774447223 */ /* 0x000fe20000010044 */
[----:B------:R-:W-:Y:S01]  /*2070*/  LOP3.LUT P6, RZ, R165, 0xff0000, RZ, 0xc0, !PT ;  /* 0x00ff0000a5ff7812 */ /* 0x000fe200078cc0ff */
[----:B------:R-:W-:Y:S01]  /*2080*/  HADD2.F32 R49, -RZ, R40.H0_H0 ;  /* 0x20000028ff317230 */ /* 0x000fe20000004100 */
[----:B------:R-:W-:Y:S01]  /*2090*/  LOP3.LUT P0, RZ, R162, 0xff, RZ, 0xc0, !PT ;  /* 0x000000ffa2ff7812 */ /* 0x000fe2000780c0ff */
[----:B------:R-:W-:Y:S01]  /*20a0*/  FFMA.FTZ R128, R116, R137, R128 ;  /* 0x0000008974807223 */ /* 0x000fe20000010080 */
[----:B------:R-:W-:Y:S01]  /*20b0*/  LOP3.LUT P3, RZ, R162, 0xff00, RZ, 0xc0, !PT ;  /* 0x0000ff00a2ff7812 */ /* 0x000fe2000786c0ff */
[-C--:B------:R-:W-:Y:S01]  /*20c0*/  FMUL.FTZ R48, R48, R119.reuse ;  /* 0x0000007730307220 */ /* 0x080fe20000410000 */
[----:B------:R-:W-:Y:S01]  /*20d0*/  FMUL.FTZ R64, R64, R119 ;  /* 0x0000007740407220 */ /* 0x000fe20000410000 */
[----:B------:R-:W-:Y:S01]  /*20e0*/  FFMA.FTZ R132, R116, R123, R132 ;  /* 0x0000007b74847223 */ /* 0x000fe20000010084 */
[----:B------:R-:W-:Y:S01]  /*20f0*/  FMUL.FTZ R126, R126, R119 ;  /* 0x000000777e7e7220 */ /* 0x000fe20000410000 */
[----:B------:R-:W-:Y:S01]  /*2100*/  FMUL.FTZ R120, R142, UR4 ;  /* 0x000000048e787c20 */ /* 0x000fe20008410000 */
[----:B------:R-:W-:Y:S01]  /*2110*/  ISETP.GE.U32.AND P5, PT, R164, RZ, PT ;  /* 0x000000ffa400720c */ /* 0x000fe20003fa6070 */
[----:B------:R-:W-:Y:S01]  /*2120*/  FFMA.FTZ R62, R116, R133, R62 ;  /* 0x00000085743e7223 */ /* 0x000fe2000001003e */
[----:B------:R-:W-:Y:S01]  /*2130*/  LOP3.LUT P4, RZ, R162, 0xff0000, RZ, 0xc0, !PT ;  /* 0x00ff0000a2ff7812 */ /* 0x000fe2000788c0ff */
[----:B------:R-:W-:Y:S01]  /*2140*/  FFMA.FTZ R134, R116, R71, R134 ;  /* 0x0000004774867223 */ /* 0x000fe20000010086 */
[-C--:B------:R-:W-:Y:S01]  /*2150*/  FMUL.FTZ R68, R68, R119.reuse ;  /* 0x0000007744447220 */ /* 0x080fe20000410000 */
[----:B------:R-:W-:Y:S01]  /*2160*/  FSEL R51, R51, RZ, P6 ;  /* 0x000000ff33337208 */ /* 0x000fe20003000000 */
[----:B------:R-:W-:Y:S01]  /*2170*/  FMUL.FTZ R48, R48, UR4 ;  /* 0x0000000430307c20 */ /* 0x000fe20008410000 */
[----:B------:R-:W-:Y:S01]  /*2180*/  FSEL R58, R58, RZ, P0 ;  /* 0x000000ff3a3a7208 */ /* 0x000fe20000000000 */
[----:B------:R-:W-:Y:S01]  /*2190*/  FMUL.FTZ R71, R64, UR4 ;  /* 0x0000000440477c20 */ /* 0x000fe20008410000 */
[----:B------:R-:W-:Y:S01]  /*21a0*/  FSEL R125, R125, RZ, P3 ;  /* 0x000000ff7d7d7208 */ /* 0x000fe20001800000 */
[----:B------:R-:W-:Y:S01]  /*21b0*/  FMUL.FTZ R128, R128, R119 ;  /* 0x0000007780807220 */ /* 0x000fe20000410000 */
[----:B------:R-:W-:Y:S01]  /*21c0*/  LOP3.LUT P6, RZ, R162, 0xff000000, RZ, 0xc0, !PT ;  /* 0xff000000a2ff7812 */ /* 0x000fe200078cc0ff */
[----:B------:R-:W-:Y:S01]  /*21d0*/  FFMA.FTZ R130, R116, R59, R49 ;  /* 0x0000003b74827223 */ /* 0x000fe20000010031 */
[----:B------:R-:W-:Y:S01]  /*21e0*/  ISETP.GE.U32.AND P0, PT, R162, RZ, PT ;  /* 0x000000ffa200720c */ /* 0x000fe20003f06070 */
[-C--:B------:R-:W-:Y:S01]  /*21f0*/  FMUL.FTZ R132, R132, R119.reuse ;  /* 0x0000007784847220 */ /* 0x080fe20000410000 */
[----:B------:R-:W-:Y:S01]  /*2200*/  LOP3.LUT P3, RZ, R163, 0xff00, RZ, 0xc0, !PT ;  /* 0x0000ff00a3ff7812 */ /* 0x000fe2000786c0ff */
[----:B------:R-:W-:Y:S01]  /*2210*/  FMUL.FTZ R126, R126, UR4 ;  /* 0x000000047e7e7c20 */ /* 0x000fe20008410000 */
[----:B------:R-:W-:Y:S01]  /*2220*/  ISETP.GE.U32.AND.EX P5, PT, R165, 0x1000000, PT, P5 ;  /* 0x01000000a500780c */ /* 0x000fe20003fa6150 */
[-C--:B------:R-:W-:Y:S01]  /*2230*/  FMUL.FTZ R62, R62, R119.reuse ;  /* 0x000000773e3e7220 */ /* 0x080fe20000410000 */
[----:B------:R-:W-:Y:S01]  /*2240*/  FSEL R120, R120, RZ, P4 ;  /* 0x000000ff78787208 */ /* 0x000fe20002000000 */
[----:B------:R-:W-:Y:S01]  /*2250*/  FMUL.FTZ R68, R68, UR4 ;  /* 0x0000000444447c20 */ /* 0x000fe20008410000 */
[C---:B------:R-:W-:Y:S01]  /*2260*/  LOP3.LUT P4, RZ, R163.reuse, 0xff0000, RZ, 0xc0, !PT ;  /* 0x00ff0000a3ff7812 */ /* 0x040fe2000788c0ff */
[----:B------:R-:W-:Y:S01]  /*2270*/  FMUL.FTZ R128, R128, UR4 ;  /* 0x0000000480807c20 */ /* 0x000fe20008410000 */
[----:B------:R-:W-:Y:S01]  /*2280*/  ISETP.GE.U32.AND.EX P0, PT, R163, 0x1000000, PT, P0 ;  /* 0x01000000a300780c */ /* 0x000fe20003f06100 */
[-C--:B------:R-:W-:Y:S01]  /*2290*/  FMUL.FTZ R130, R130, R119.reuse ;  /* 0x0000007782827220 */ /* 0x080fe20000410000 */
[----:B------:R-:W-:Y:S01]  /*22a0*/  FSEL R59, R48, RZ, P6 ;  /* 0x000000ff303b7208 */ /* 0x000fe20003000000 */
[----:B------:R-:W-:Y:S01]  /*22b0*/  FMUL.FTZ R134, R134, R119 ;  /* 0x0000007786867220 */ /* 0x000fe20000410000 */
[----:B------:R-:W-:Y:S01]  /*22c0*/  FSEL R71, R71, RZ, P3 ;  /* 0x000000ff47477208 */ /* 0x000fe20001800000 */
[----:B------:R-:W-:Y:S01]  /*22d0*/  FMUL.FTZ R123, R132, UR4 ;  /* 0x00000004847b7c20 */ /* 0x000fe20008410000 */
[----:B------:R-:W-:Y:S01]  /*22e0*/  LOP3.LUT P3, RZ, R56, 0xff0000, RZ, 0xc0, !PT ;  /* 0x00ff000038ff7812 */ /* 0x000fe2000786c0ff */
[----:B------:R-:W0:Y:S01]  /*22f0*/  LDC.64 R48, c[0x0][0x468] ;  /* 0x00011a00ff307b82 */ /* 0x000e220000000a00 */
[----:B------:R-:W-:Y:S01]  /*2300*/  FSEL R126, R126, RZ, P5 ;  /* 0x000000ff7e7e7208 */ /* 0x000fe20002800000 */
[----:B------:R-:W-:Y:S01]  /*2310*/  FMUL.FTZ R62, R62, UR4 ;  /* 0x000000043e3e7c20 */ /* 0x000fe20008410000 */
[----:B------:R-:W-:Y:S01]  /*2320*/  LOP3.LUT P5, RZ, R163, 0xff, RZ, 0xc0, !PT ;  /* 0x000000ffa3ff7812 */ /* 0x000fe200078ac0ff */
[----:B------:R-:W-:Y:S01]  /*2330*/  FMUL.FTZ R134, R134, UR4 ;  /* 0x0000000486867c20 */ /* 0x000fe20008410000 */
[----:B------:R-:W-:Y:S01]  /*2340*/  FSEL R127, R68, RZ, P4 ;  /* 0x000000ff447f7208 */ /* 0x000fe20002000000 */
[----:B------:R-:W-:Y:S01]  /*2350*/  FMUL.FTZ R68, R130, UR4 ;  /* 0x0000000482447c20 */ /* 0x000fe20008410000 */
[----:B------:R-:W-:Y:S01]  /*2360*/  FSEL R128, R128, RZ, P0 ;  /* 0x000000ff80807208 */ /* 0x000fe20000000000 */
[-CC-:B------:R-:W-:Y:S01]  /*2370*/  FFMA.FTZ R61, R61, R157.reuse, R156.reuse ;  /* 0x0000009d3d3d7223 */ /* 0x180fe2000001009c */
[----:B------:R-:W-:Y:S01]  /*2380*/  LOP3.LUT P6, RZ, R56, 0xff, RZ, 0xc0, !PT ;  /* 0x000000ff38ff7812 */ /* 0x000fe200078cc0ff */
[-CC-:B------:R-:W-:Y:S01]  /*2390*/  FFMA.FTZ R63, R63, R157.reuse, R156.reuse ;  /* 0x0000009d3f3f7223 */ /* 0x180fe2000001009c */
[----:B------:R-:W-:Y:S01]  /*23a0*/  LOP3.LUT P0, RZ, R57, 0xff, RZ, 0xc0, !PT ;  /* 0x000000ff39ff7812 */ /* 0x000fe2000780c0ff */
[-CC-:B------:R-:W-:Y:S01]  /*23b0*/  FFMA.FTZ R60, R60, R157.reuse, R156.reuse ;  /* 0x0000009d3c3c7223 */ /* 0x180fe2000001009c */
[----:B------:R-:W-:Y:S01]  /*23c0*/  FSEL R123, R123, RZ, P3 ;  /* 0x000000ff7b7b7208 */ /* 0x000fe20001800000 */
[-CC-:B------:R-:W-:Y:S01]  /*23d0*/  FFMA.FTZ R65, R65, R157.reuse, R156.reuse ;  /* 0x0000009d41417223 */ /* 0x180fe2000001009c */
[----:B------:R-:W-:Y:S01]  /*23e0*/  ISETP.GE.U32.AND P3, PT, R56, RZ, PT ;  /* 0x000000ff3800720c */ /* 0x000fe20003f66070 */
[----:B------:R-:W-:Y:S01]  /*23f0*/  FFMA.FTZ R67, R67, R157, R156 ;  /* 0x0000009d43437223 */ /* 0x000fe2000001009c */
[----:B------:R-:W-:Y:S01]  /*2400*/  FSEL R64, R62, RZ, P5 ;  /* 0x000000ff3e407208 */ /* 0x000fe20002800000 */
[----:B------:R-:W-:Y:S01]  /*2410*/  FADD.FTZ R61, R66, -R61 ;  /* 0x8000003d423d7221 */ /* 0x000fe20000010000 */
[----:B------:R-:W-:Y:S01]  /*2420*/  LOP3.LUT P5, RZ, R56, 0xff00, RZ, 0xc0, !PT ;  /* 0x0000ff0038ff7812 */ /* 0x000fe200078ac0ff */
[----:B------:R-:W-:Y:S01]  /*2430*/  FADD.FTZ R63, R70, -R63 ;  /* 0x8000003f463f7221 */ /* 0x000fe20000010000 */
[----:B------:R-:W-:Y:S01]  /*2440*/  LOP3.LUT P4, RZ, R56, 0xff000000, RZ, 0xc0, !PT ;  /* 0xff00000038ff7812 */ /* 0x000fe2000788c0ff */
[----:B------:R-:W-:Y:S01]  /*2450*/  FADD.FTZ R69, R69, -R60 ;  /* 0x8000003c45457221 */ /* 0x000fe20000010000 */
[----:B------:R-:W-:Y:S01]  /*2460*/  FSEL R68, R68, RZ, P6 ;  /* 0x000000ff44447208 */ /* 0x000fe20003000000 */
[----:B------:R-:W-:Y:S01]  /*2470*/  HADD2.F32 R62, -RZ, R41.H1_H1 ;  /* 0x30000029ff3e7230 */ /* 0x000fe20000004100 */
[----:B------:R-:W-:Y:S01]  /*2480*/  FSEL R56, R134, RZ, P0 ;  /* 0x000000ff86387208 */ /* 0x000fe20000000000 */
[----:B------:R-:W-:Y:S01]  /*2490*/  HADD2.F32 R66, -RZ, R42.H1_H1 ;  /* 0x3000002aff427230 */ /* 0x000fe20000004100 */
[C---:B------:R-:W-:Y:S01]  /*24a0*/  LOP3.LUT P6, RZ, R57.reuse, 0xff00, RZ, 0xc0, !PT ;  /* 0x0000ff0039ff7812 */ /* 0x040fe200078cc0ff */
[----:B------:R-:W-:Y:S01]  /*24b0*/  FADD.FTZ R65, R122, -R65 ;  /* 0x800000417a417221 */ /* 0x000fe20000010000 */
[C---:B------:R-:W-:Y:S01]  /*24c0*/  LOP3.LUT P0, RZ, R57.reuse, 0xff0000, RZ, 0xc0, !PT ;  /* 0x00ff000039ff7812 */ /* 0x040fe2000780c0ff */
[----:B------:R-:W-:Y:S01]  /*24d0*/  HADD2.F32 R60, -RZ, R40.H1_H1 ;  /* 0x30000028ff3c7230 */ /* 0x000fe20000004100 */
[----:B------:R-:W-:Y:S01]  /*24e0*/  ISETP.GE.U32.AND.EX P3, PT, R57, 0x1000000, PT, P3 ;  /* 0x010000003900780c */ /* 0x000fe20003f66130 */
[----:B------:R-:W-:-:S02]  /*24f0*/  HADD2.F32 R57, -RZ, R43.H1_H1 ;  /* 0x3000002bff397230 */ /* 0x000fc40000004100 */
[----:B------:R-:W-:Y:S01]  /*2500*/  FADD.FTZ R67, R124, -R67 ;  /* 0x800000437c437221 */ /* 0x000fe20000010000 */
[----:B------:R-:W-:Y:S02]  /*2510*/  HADD2.F32 R70, -RZ, R43.H0_H0 ;  /* 0x2000002bff467230 */ /* 0x000fe40000004100 */
        /* <DEDUP_REMOVED lines=9> */
[----:B------:R-:W-:Y:S01]  /*25b0*/  FMUL.FTZ R70, R70, R119 ;  /* 0x0000007746467220 */ /* 0x000fe20000410000 */
[----:B------:R-:W-:Y:S01]  /*25c0*/  FMUL.FTZ R66, R66, UR4 ;  /* 0x0000000442427c20 */ /* 0x000fe20008410000 */
        /* <DEDUP_REMOVED lines=16> */
[----:B------:R-:W-:Y:S02]  /*26d0*/  FSEL R64, R65, RZ, P4 ;  /* 0x000000ff41407208 */ /* 0x000fe40002000000 */
[----:B------:R-:W-:Y:S02]  /*26e0*/  FSEL R59, R70, RZ, P0 ;  /* 0x000000ff463b7208 */ /* 0x000fe40000000000 */
[----:B------:R-:W-:Y:S02]  /*26f0*/  FSEL R65, R57, RZ, P5 ;  /* 0x000000ff39417208 */ /* 0x000fe40002800000 */
[----:B------:R-:W-:Y:S02]  /*2700*/  F2FP.F16.F32.PACK_AB R52, R125, R58 ;  /* 0x0000003a7d34723e */ /* 0x000fe400000000ff */
[----:B------:R-:W-:-:S02]  /*2710*/  F2FP.F16.F32.PACK_AB R55, R128, R127 ;  /* 0x0000007f8037723e */ /* 0x000fc400000000ff */
[----:B------:R-:W-:Y:S02]  /*2720*/  F2FP.F16.F32.PACK_AB R58, R67, R56 ;  /* 0x00000038433a723e */ /* 0x000fe400000000ff */
[----:B------:R-:W-:Y:S01]  /*2730*/  F2FP.F16.F32.PACK_AB R59, R122, R59 ;  /* 0x0000003b7a3b723e */ /* 0x000fe200000000ff */
[----:B------:R0:W-:Y:S01]  /*2740*/  STG.E.128 desc[UR6][R60.64], R52 ;  /* 0x000000343c007986 */ /* 0x0001e2000c101d06 */
[----:B------:R-:W-:Y:S02]  /*2750*/  F2FP.F16.F32.PACK_AB R57, R64, R123 ;  /* 0x0000007b4039723e */ /* 0x000fe400000000ff */
[----:B------:R-:W-:-:S05]  /*2760*/  F2FP.F16.F32.PACK_AB R56, R65, R68 ;  /* 0x000000444138723e */ /* 0x000fca00000000ff */
[----:B------:R0:W-:Y:S01]  /*2770*/  STG.E.128 desc[UR6][R62.64], R56 ;  /* 0x000000383e007986 */ /* 0x0001e2000c101d06 */
[----:B------:R-:W-:Y:S05]  /*2780*/  BRA `(.L_x_1445) ;  /* 0x0000002400f07947 */ /* 0x000fea0003800000 */
.L_x_1444:
[-CC-:B------:R-:W-:Y:S01]  /*2790*/  FFMA.FTZ R152, R152, R157.reuse, R156.reuse ;  /* 0x0000009d98987223 */ /* 0x180fe2000001009c */
[--C-:B-----5:R-:W-:Y:S02]  /*27a0*/  HADD2.F32 R45, -RZ, R35.reuse.H0_H0 ;  /* 0x20000023ff2d7230 */ /* 0x120fe40000004100 */
[-CC-:B------:R-:W-:Y:S01]  /*27b0*/  FFMA.FTZ R146, R146, R157.reuse, R156.reuse ;  /* 0x0000009d92927223 */ /* 0x180fe2000001009c */
[----:B------:R-:W-:Y:S01]  /*27c0*/  FFMA.FTZ R154, R154, R157, R156 ;  /* 0x0000009d9a9a7223 */ /* 0x000fe2000001009c */
[----:B------:R-:W-:Y:S01]  /*27d0*/  FADD.FTZ R55, R153, -R152 ;  /* 0x8000009899377221 */ /* 0x000fe20000010000 */
[--C-:B------:R-:W-:Y:S02]  /*27e0*/  HADD2.F32 R54, -RZ, R34.reuse.H0_H0 ;  /* 0x20000022ff367230 */ /* 0x100fe40000004100 */
[----:B------:R-:W-:Y:S01]  /*27f0*/  FADD.FTZ R145, R145, -R146 ;  /* 0x8000009291917221 */ /* 0x000fe20000010000 */
[----:B------:R-:W-:Y:S02]  /*2800*/  HADD2.F32 R46, -RZ, R35.H1_H1 ;  /* 0x30000023ff2e7230 */ /* 0x000fe40000004100 */
[C---:B------:R-:W-:Y:S01]  /*2810*/  FFMA.FTZ R55, R116.reuse, R55, R45 ;  /* 0x0000003774377223 */ /* 0x040fe2000001002d */
[----:B------:R-:W-:Y:S01]  /*2820*/  FADD.FTZ R155, R155, -R154 ;  /* 0x8000009a9b9b7221 */ /* 0x000fe20000010000 */
[C---:B------:R-:W-:Y:S01]  /*2830*/  FFMA.FTZ R54, R116.reuse, R145, R54 ;  /* 0x0000009174367223 */ /* 0x040fe20000010036 */
[----:B------:R-:W-:Y:S01]  /*2840*/  LOP3.LUT P4, RZ, R165, 0xff0000, RZ, 0xc0, !PT ;  /* 0x00ff0000a5ff7812 */ /* 0x000fe2000788c0ff */
[----:B------:R-:W-:Y:S01]  /*2850*/  FMUL.FTZ R45, R55, R119 ;  /* 0x00000077372d7220 */ /* 0x000fe20000410000 */
[----:B------:R-:W-:Y:S01]  /*2860*/  FFMA.FTZ R46, R116, R155, R46 ;  /* 0x0000009b742e7223 */ /* 0x000fe2000001002e */
[-C--:B------:R-:W-:Y:S01]  /*2870*/  FMUL.FTZ R44, R54, R119.reuse ;  /* 0x00000077362c7220 */ /* 0x080fe20000410000 */
[----:B------:R-:W-:Y:S01]  /*2880*/  ISETP.GE.U32.AND P3, PT, R164, RZ, PT ;  /* 0x000000ffa400720c */ /* 0x000fe20003f66070 */
[----:B------:R-:W-:Y:S01]  /*2890*/  FMUL.FTZ R45, R45, UR4 ;  /* 0x000000042d2d7c20 */ /* 0x000fe20008410000 */
[----:B------:R-:W-:Y:S01]  /*28a0*/  FMUL.FTZ R47, R46, R119 ;  /* 0x000000772e2f7220 */ /* 0x000fe20000410000 */
[-CC-:B------:R-:W-:Y:S01]  /*28b0*/  FFMA.FTZ R142, R142, R157.reuse, R156.reuse ;  /* 0x0000009d8e8e7223 */ /* 0x180fe2000001009c */
[-CC-:B------:R-:W-:Y:S01]  /*28c0*/  FFMA.FTZ R150, R150, R157.reuse, R156.reuse ;  /* 0x0000009d96967223 */ /* 0x180fe2000001009c */
[----:B------:R-:W-:Y:S01]  /*28d0*/  FMUL.FTZ R44, R44, UR4 ;  /* 0x000000042c2c7c20 */ /* 0x000fe20008410000 */
[----:B------:R-:W-:Y:S01]  /*28e0*/  LOP3.LUT P5, RZ, R165, 0xff, RZ, 0xc0, !PT ;  /* 0x000000ffa5ff7812 */ /* 0x000fe200078ac0ff */
[----:B------:R-:W-:Y:S01]  /*28f0*/  FMUL.FTZ R47, R47, UR4 ;  /* 0x000000042f2f7c20 */ /* 0x000fe20008410000 */
[----:B------:R-:W-:Y:S01]  /*2900*/  FSEL R146, R45, RZ, P4 ;  /* 0x000000ff2d927208 */ /* 0x000fe20002000000 */
[----:B------:R-:W-:Y:S01]  /*2910*/  FFMA.FTZ R144, R144, R157, R156 ;  /* 0x0000009d90907223 */ /* 0x000fe2000001009c */
[----:B------:R-:W-:Y:S01]  /*2920*/  ISETP.GE.U32.AND.EX P3, PT, R165, 0x1000000, PT, P3 ;  /* 0x01000000a500780c */ /* 0x000fe20003f66130 */
[----:B------:R-:W-:Y:S01]  /*2930*/  FADD.FTZ R141, R141, -R142 ;  /* 0x8000008e8d8d7221 */ /* 0x000fe20000010000 */
[----:B------:R-:W-:-:S02]  /*2940*/  HADD2.F32 R45, -RZ, R34.H1_H1 ;  /* 0x30000022ff2d7230 */ /* 0x000fc40000004100 */
[-C--:B------:R-:W-:Y:S01]  /*2950*/  FFMA.FTZ R58, R58, R157.reuse, R156 ;  /* 0x0000009d3a3a7223 */ /* 0x080fe2000001009c */
[----:B------:R-:W-:Y:S01]  /*2960*/  FADD.FTZ R49, R151, -R150 ;  /* 0x8000009697317221 */ /* 0x000fe20000010000 */
[--C-:B------:R-:W-:Y:S01]  /*2970*/  HADD2.F32 R142, -RZ, R33.reuse.H0_H0 ;  /* 0x20000021ff8e7230 */ /* 0x100fe20000004100 */
[----:B------:R-:W-:Y:S01]  /*2980*/  FSEL R120, R44, RZ, P5 ;  /* 0x000000ff2c787208 */ /* 0x000fe20002800000 */
[----:B------:R-:W-:Y:S02]  /*2990*/  HADD2.F32 R48, -RZ, R33.H1_H1 ;  /* 0x30000021ff307230 */ /* 0x000fe40000004100 */
[----:B------:R-:W-:Y:S01]  /*29a0*/  FADD.FTZ R53, R143, -R144 ;  /* 0x800000908f357221 */ /* 0x000fe20000010000 */
[----:B------:R-:W-:Y:S01]  /*29b0*/  FSEL R121, R47, RZ, P3 ;  /* 0x000000ff2f797208 */ /* 0x000fe20001800000 */
[----:B------:R-:W-:Y:S02]  /*29c0*/  HADD2.F32 R44, -RZ, R32.H0_H0 ;  /* 0x20000020ff2c7230 */ /* 0x000fe40000004100 */
[----:B------:R-:W-:Y:S01]  /*29d0*/  FADD.FTZ R47, R147, -R58 ;  /* 0x8000003a932f7221 */ /* 0x000fe20000010000 */
[----:B------:R-:W-:Y:S01]  /*29e0*/  FFMA.FTZ R137, R137, R157, R156 ;  /* 0x0000009d89897223 */ /* 0x000fe2000001009c */
[C---:B------:R-:W-:Y:S01]  /*29f0*/  FFMA.FTZ R49, R116.reuse, R49, R45 ;  /* 0x0000003174317223 */ /* 0x040fe2000001002d */
[----:B------:R-:W-:Y:S01]  /*2a00*/  FFMA.FTZ R142, R116, R141, R142 ;  /* 0x0000008d748e7223 */ /* 0x000fe2000001008e */
[----:B------:R-:W-:Y:S01]  /*2a10*/  FFMA.FTZ R148, R148, R157, R156 ;  /* 0x0000009d94947223 */ /* 0x000fe2000001009c */
[----:B------:R-:W-:Y:S01]  /*2a20*/  FFMA.FTZ R53, R116, R53, R48 ;  /* 0x0000003574357223 */ /* 0x000fe20000010030 */
[----:B------:R-:W-:-:S02]  /*2a30*/  HADD2.F32 R48, -RZ, R39.H1_H1 ;  /* 0x30000027ff307230 */ /* 0x000fc40000004100 */
[----:B------:R-:W-:Y:S01]  /*2a40*/  FADD.FTZ R137, R136, -R137 ;  /* 0x8000008988897221 */ /* 0x000fe20000010000 */
[----:B------:R-:W-:Y:S01]  /*2a50*/  FFMA.FTZ R47, R116, R47, R44 ;  /* 0x0000002f742f7223 */ /* 0x000fe2000001002c */
[----:B------:R-:W-:Y:S01]  /*2a60*/  FMUL.FTZ R45, R49, R119 ;  /* 0x00000077312d7220 */ /* 0x000fe20000410000 */
[----:B------:R-:W-:Y:S01]  /*2a70*/  FFMA.FTZ R138, R138, R157, R156 ;  /* 0x0000009d8a8a7223 */ /* 0x000fe2000001009c */
[----:B------:R-:W-:Y:S02]  /*2a80*/  HADD2.F32 R52, -RZ, R32.H1_H1 ;  /* 0x30000020ff347230 */ /* 0x000fe40000004100 */
[----:B------:R-:W-:Y:S01]  /*2a90*/  FMUL.FTZ R44, R142, R119 ;  /* 0x000000778e2c7220 */ /* 0x000fe20000410000 */
[----:B------:R-:W-:Y:S01]  /*2aa0*/  FADD.FTZ R149, R149, -R148 ;  /* 0x8000009495957221 */ /* 0x000fe20000010000 */
[----:B------:R-:W-:Y:S01]  /*2ab0*/  FFMA.FTZ R140, R140, R157, R156 ;  /* 0x0000009d8c8c7223 */ /* 0x000fe2000001009c */
[----:B------:R-:W-:Y:S01]  /*2ac0*/  FMUL.FTZ R141, R45, UR4 ;  /* 0x000000042d8d7c20 */ /* 0x000fe20008410000 */
[----:B------:R-:W-:Y:S01]  /*2ad0*/  FFMA.FTZ R48, R116, R137, R48 ;  /* 0x0000008974307223 */ /* 0x000fe20000010030 */
[----:B------:R-:W-:Y:S01]  /*2ae0*/  FADD.FTZ R51, R135, -R138 ;  /* 0x8000008a87337221 */ /* 0x000fe20000010000 */
[----:B------:R-:W-:Y:S01]  /*2af0*/  FMUL.FTZ R45, R53, R119 ;  /* 0x00000077352d7220 */ /* 0x000fe20000410000 */
[----:B------:R-:W-:Y:S01]  /*2b00*/  FMUL.FTZ R137, R44, UR4 ;  /* 0x000000042c897c20 */ /* 0x000fe20008410000 */
[----:B------:R-:W-:-:S02]  /*2b10*/  HADD2.F32 R135, -RZ, R39.H0_H0 ;  /* 0x20000027ff877230 */ /* 0x000fc40000004100 */
[----:B------:R-:W-:Y:S01]  /*2b20*/  FFMA.FTZ R52, R116, R149, R52 ;  /* 0x0000009574347223 */ /* 0x000fe20000010034 */
[-C--:B------:R-:W-:Y:S01]  /*2b30*/  FMUL.FTZ R44, R47, R119.reuse ;  /* 0x000000772f2c7220 */ /* 0x080fe20000410000 */
[----:B------:R-:W-:Y:S02]  /*2b40*/  HADD2.F32 R50, -RZ, R38.H0_H0 ;  /* 0x20000026ff327230 */ /* 0x000fe40000004100 */
[----:B------:R-:W-:Y:S01]  /*2b50*/  FADD.FTZ R133, R133, -R140 ;  /* 0x8000008c85857221 */ /* 0x000fe20000010000 */
[----:B------:R-:W-:Y:S01]  /*2b60*/  FMUL.FTZ R140, R45, UR4 ;  /* 0x000000042d8c7c20 */ /* 0x000fe20008410000 */
[----:B------:R-:W-:Y:S01]  /*2b70*/  FMUL.FTZ R45, R52, R119 ;  /* 0x00000077342d7220 */ /* 0x000fe20000410000 */
[----:B------:R-:W-:Y:S01]  /*2b80*/  FMUL.FTZ R44, R44, UR4 ;  /* 0x000000042c2c7c20 */ /* 0x000fe20008410000 */
[----:B------:R-:W-:Y:S01]  /*2b90*/  LOP3.LUT P0, RZ, R164, 0xff, RZ, 0xc0, !PT ;  /* 0x000000ffa4ff7812 */ /* 0x000fe2000780c0ff */
[C---:B------:R-:W-:Y:S01]  /*2ba0*/  FFMA.FTZ R51, R116.reuse, R51, R135 ;  /* 0x0000003374337223 */ /* 0x040fe20000010087 */
[----:B------:R-:W-:Y:S01]  /*2bb0*/  FFMA.FTZ R50, R116, R133, R50 ;  /* 0x0000008574327223 */ /* 0x000fe20000010032 */
[----:B------:R-:W-:Y:S01]  /*2bc0*/  FMUL.FTZ R45, R45, UR4 ;  /* 0x000000042d2d7c20 */ /* 0x000fe20008410000 */
[----:B------:R-:W-:Y:S01]  /*2bd0*/  LOP3.LUT P6, RZ, R164, 0xff00, RZ, 0xc0, !PT ;  /* 0x0000ff00a4ff7812 */ /* 0x000fe200078cc0ff */
[-C--:B------:R-:W-:Y:S01]  /*2be0*/  FMUL.FTZ R58, R51, R119.reuse ;  /* 0x00000077333a7220 */ /* 0x080fe20000410000 */
[----:B------:R-:W-:Y:S01]  /*2bf0*/  FSEL R135, R44, RZ, P0 ;  /* 0x000000ff2c877208 */ /* 0x000fe20000000000 */
[-C--:B------:R-:W-:Y:S01]  /*2c00*/  FMUL.FTZ R44, R50, R119.reuse ;  /* 0x00000077322c7220 */ /* 0x080fe20000410000 */
[----:B------:R-:W-:Y:S01]  /*2c10*/  LOP3.LUT P3, RZ, R164, 0xff000000, RZ, 0xc0, !PT ;  /* 0xff000000a4ff7812 */ /* 0x000fe2000786c0ff */
[----:B------:R-:W-:Y:S01]  /*2c20*/  FMUL.FTZ R133, R48, R119 ;  /* 0x0000007730857220 */ /* 0x000fe20000410000 */
[----:B------:R-:W-:Y:S01]  /*2c30*/  FMUL.FTZ R58, R58, UR4 ;  /* 0x000000043a3a7c20 */ /* 0x000fe20008410000 */
[----:B------:R-:W-:Y:S01]  /*2c40*/  FSEL R138, R45, RZ, P6 ;  /* 0x000000ff2d8a7208 */ /* 0x000fe20003000000 */
[----:B------:R-:W-:Y:S01]  /*2c50*/  FMUL.FTZ R44, R44, UR4 ;  /* 0x000000042c2c7c20 */ /* 0x000fe20008410000 */
[----:B------:R-:W-:Y:S01]  /*2c60*/  FSEL R140, R140, RZ, P3 ;  /* 0x000000ff8c8c7208 */ /* 0x000fe20001800000 */
[----:B------:R-:W-:Y:S01]  /*2c70*/  FMUL.FTZ R136, R133, UR4 ;  /* 0x0000000485887c20 */ /* 0x000fe20008410000 */
[C---:B------:R-:W-:Y:S01]  /*2c80*/  LOP3.LUT P6, RZ, R163.reuse, 0xff0000, RZ, 0xc0, !PT ;  /* 0x00ff0000a3ff7812 */ /* 0x040fe200078cc0ff */
[-CC-:B------:R-:W-:Y:S01]  /*2c90*/  FFMA.FTZ R130, R130, R157.reuse, R156.reuse ;  /* 0x0000009d82827223 */ /* 0x180fe2000001009c */
[----:B------:R-:W-:Y:S01]  /*2ca0*/  LOP3.LUT P3, RZ, R163, 0xff, RZ, 0xc0, !PT ;  /* 0x000000ffa3ff7812 */ /* 0x000fe2000786c0ff */
[-CC-:B------:R-:W-:Y:S01]  /*2cb0*/  FFMA.FTZ R143, R131, R157.reuse, R156.reuse ;  /* 0x0000009d838f7223 */ /* 0x180fe2000001009c */
[----:B------:R-:W-:Y:S01]  /*2cc0*/  FSEL R133, R58, RZ, P6 ;  /* 0x000000ff3a857208 */ /* 0x000fe20003000000 */
[-CC-:B------:R-:W-:Y:S01]  /*2cd0*/  FFMA.FTZ R145, R139, R157.reuse, R156.reuse ;  /* 0x0000009d8b917223 */ /* 0x180fe2000001009c */
[----:B------:R-:W-:Y:S01]  /*2ce0*/  FSEL R58, R44, RZ, P3 ;  /* 0x000000ff2c3a7208 */ /* 0x000fe20001800000 */
        /* <DEDUP_REMOVED lines=9> */
[----:B------:R-:W-:-:S02]  /*2d80*/  HADD2.F32 R144, -RZ, R37.H0_H0 ;  /* 0x20000025ff907230 */ /* 0x000fc40000004100 */
[----:B------:R-:W-:Y:S01]  /*2d90*/  FFMA.FTZ R157, R61, R157, R156 ;  /* 0x0000009d3d9d7223 */ /* 0x000fe2000001009c */
[----:B------:R-:W-:Y:S01]  /*2da0*/  FADD.FTZ R129, R129, -R130 ;  /* 0x8000008281817221 */ /* 0x000fe20000010000 */
[----:B------:R-:W-:Y:S01]  /*2db0*/  FADD.FTZ R61, R59, -R44 ;  /* 0x8000002c3b3d7221 */ /* 0x000fe20000010000 */
[----:B------:R-:W-:Y:S02]  /*2dc0*/  HADD2.F32 R44, -RZ, R36.H0_H0 ;  /* 0x20000024ff2c7230 */ /* 0x000fe40000004100 */
[----:B------:R-:W-:Y:S01]  /*2dd0*/  FADD.FTZ R45, R127, -R126 ;  /* 0x8000007e7f2d7221 */ /* 0x000fe20000010000 */
[----:B------:R-:W-:Y:S02]  /*2de0*/  HADD2.F32 R59, -RZ, R38.H1_H1 ;  /* 0x30000026ff3b7230 */ /* 0x000fe40000004100 */
[----:B------:R-:W-:Y:S01]  /*2df0*/  FFMA.FTZ R144, R116, R129, R144 ;  /* 0x0000008174907223 */ /* 0x000fe20000010090 */
[----:B------:R-:W-:Y:S01]  /*2e00*/  FADD.FTZ R143, R132, -R143 ;  /* 0x8000008f848f7221 */ /* 0x000fe20000010000 */
[----:B------:R-:W-:Y:S01]  /*2e10*/  FADD.FTZ R127, R134, -R145 ;  /* 0x80000091867f7221 */ /* 0x000fe20000010000 */
[----:B------:R-:W-:-:S02]  /*2e20*/  HADD2.F32 R132, -RZ, R41.H0_H0 ;  /* 0x20000029ff847230 */ /* 0x000fc40000004100 */
[----:B------:R-:W-:Y:S01]  /*2e30*/  FADD.FTZ R123, R123, -R64 ;  /* 0x800000407b7b7221 */ /* 0x000fe20000010000 */
[----:B------:R-:W-:Y:S01]  /*2e40*/  FFMA.FTZ R129, R116, R45, R44 ;  /* 0x0000002d74817223 */ /* 0x000fe2000001002c */
[----:B------:R-:W-:Y:S01]  /*2e50*/  FMUL.FTZ R44, R144, R119 ;  /* 0x00000077902c7220 */ /* 0x000fe20000410000 */
[----:B------:R-:W-:Y:S02]  /*2e60*/  HADD2.F32 R60, -RZ, R37.H1_H1 ;  /* 0x30000025ff3c7230 */ /* 0x000fe40000004100 */
[C---:B------:R-:W-:Y:S01]  /*2e70*/  FFMA.FTZ R127, R116.reuse, R127, R59 ;  /* 0x0000007f747f7223 */ /* 0x040fe2000001003b */
[----:B------:R-:W-:Y:S02]  /*2e80*/  HADD2.F32 R148, -RZ, R36.H1_H1 ;  /* 0x30000024ff947230 */ /* 0x000fe40000004100 */
[----:B------:R-:W-:Y:S01]  /*2e90*/  FFMA.FTZ R132, R116, R123, R132 ;  /* 0x0000007b74847223 */ /* 0x000fe20000010084 */
[----:B------:R-:W-:Y:S01]  /*2ea0*/  FADD.FTZ R125, R128, -R125 ;  /* 0x8000007d807d7221 */ /* 0x000fe20000010000 */
[----:B------:R-:W-:Y:S01]  /*2eb0*/  FMUL.FTZ R123, R44, UR4 ;  /* 0x000000042c7b7c20 */ /* 0x000fe20008410000 */
[----:B------:R-:W-:Y:S01]  /*2ec0*/  LOP3.LUT P5, RZ, R165, 0xff00, RZ, 0xc0, !PT ;  /* 0x0000ff00a5ff7812 */ /* 0x000fe200078ac0ff */
[-C--:B------:R-:W-:Y:S01]  /*2ed0*/  FMUL.FTZ R45, R127, R119.reuse ;  /* 0x000000777f2d7220 */ /* 0x080fe20000410000 */
[----:B------:R-:W-:Y:S01]  /*2ee0*/  FMUL.FTZ R44, R129, R119 ;  /* 0x00000077812c7220 */ /* 0x000fe20000410000 */
[----:B------:R-:W-:Y:S01]  /*2ef0*/  ISETP.GE.U32.AND P0, PT, R162, RZ, PT ;  /* 0x000000ffa200720c */ /* 0x000fe20003f06070 */
[----:B------:R-:W-:Y:S01]  /*2f00*/  FFMA.FTZ R59, R116, R143, R60 ;  /* 0x0000008f743b7223 */ /* 0x000fe2000001003c */
[----:B------:R-:W-:-:S02]  /*2f10*/  HADD2.F32 R63, -RZ, R40.H0_H0 ;  /* 0x20000028ff3f7230 */ /* 0x000fc40000004100 */
[----:B------:R-:W-:Y:S01]  /*2f20*/  FFMA.FTZ R148, R116, R125, R148 ;  /* 0x0000007d74947223 */ /* 0x000fe20000010094 */
[----:B------:R-:W-:Y:S01]  /*2f30*/  FSEL R141, R141, RZ, P5 ;  /* 0x000000ff8d8d7208 */ /* 0x000fe20002800000 */
[----:B------:R-:W-:Y:S01]  /*2f40*/  FMUL.FTZ R125, R45, UR4 ;  /* 0x000000042d7d7c20 */ /* 0x000fe20008410000 */
[----:B------:R-:W-:Y:S01]  /*2f50*/  FMUL.FTZ R44, R44, UR4 ;  /* 0x000000042c2c7c20 */ /* 0x000fe20008410000 */
[----:B------:R-:W-:Y:S01]  /*2f60*/  LOP3.LUT P5, RZ, R162, 0xff, RZ, 0xc0, !PT ;  /* 0x000000ffa2ff7812 */ /* 0x000fe200078ac0ff */
[--C-:B------:R-:W-:Y:S01]  /*2f70*/  HADD2.F32 R130, -RZ, R42.reuse.H0_H0 ;  /* 0x2000002aff827230 */ /* 0x100fe20000004100 */
[----:B------:R-:W-:Y:S01]  /*2f80*/  ISETP.GE.U32.AND.EX P0, PT, R163, 0x1000000, PT, P0 ;  /* 0x01000000a300780c */ /* 0x000fe20003f06100 */
[----:B------:R-:W-:Y:S01]  /*2f90*/  FMUL.FTZ R45, R59, R119 ;  /* 0x000000773b2d7220 */ /* 0x000fe20000410000 */
[----:B------:R-:W-:Y:S01]  /*2fa0*/  FADD.FTZ R71, R71, -R62 ;  /* 0x8000003e47477221 */ /* 0x000fe20000010000 */
[----:B------:R-:W-:Y:S01]  /*2fb0*/  FFMA.FTZ R134, R116, R61, R63 ;  /* 0x0000003d74867223 */ /* 0x000fe2000001003f */
[----:B------:R-:W-:Y:S01]  /*2fc0*/  FSEL R136, R136, RZ, P0 ;  /* 0x000000ff88887208 */ /* 0x000fe20000000000 */
[----:B------:R-:W-:Y:S01]  /*2fd0*/  FMUL.FTZ R128, R45, UR4 ;  /* 0x000000042d807c20 */ /* 0x000fe20008410000 */
[----:B------:R-:W-:Y:S01]  /*2fe0*/  FSEL R63, R44, RZ, P5 ;  /* 0x000000ff2c3f7208 */ /* 0x000fe20002800000 */
[----:B------:R-:W-:Y:S01]  /*2ff0*/  FFMA.FTZ R130, R116, R71, R130 ;  /* 0x0000004774827223 */ /* 0x000fe20000010082 */
[----:B------:R-:W-:Y:S01]  /*3000*/  LOP3.LUT P4, RZ, R164, 0xff0000, RZ, 0xc0, !PT ;  /* 0x00ff0000a4ff7812 */ /* 0x000fe2000788c0ff */
[-C--:B------:R-:W-:Y:S01]  /*3010*/  FMUL.FTZ R45, R148, R119.reuse ;  /* 0x00000077942d7220 */ /* 0x080fe20000410000 */
[----:B------:R-:W-:Y:S01]  /*3020*/  LOP3.LUT P0, RZ, R162, 0xff000000, RZ, 0xc0, !PT ;  /* 0xff000000a2ff7812 */ /* 0x000fe2000780c0ff */
[-C--:B------:R-:W-:Y:S01]  /*3030*/  FMUL.FTZ R44, R132, R119.reuse ;  /* 0x00000077842c7220 */ /* 0x080fe20000410000 */
[----:B------:R-:W-:Y:S01]  /*3040*/  FSEL R137, R137, RZ, P4 ;  /* 0x000000ff89897208 */ /* 0x000fe20002000000 */
[----:B------:R-:W-:Y:S01]  /*3050*/  FMUL.FTZ R45, R45, UR4 ;  /* 0x000000042d2d7c20 */ /* 0x000fe20008410000 */
[----:B------:R-:W-:Y:S01]  /*3060*/  FSEL R128, R128, RZ, P0 ;  /* 0x000000ff80807208 */ /* 0x000fe20000000000 */
[-C--:B------:R-:W-:Y:S01]  /*3070*/  FMUL.FTZ R61, R130, R119.reuse ;  /* 0x00000077823d7220 */ /* 0x080fe20000410000 */
[----:B------:R-:W-:Y:S01]  /*3080*/  FMUL.FTZ R44, R44, UR4 ;  /* 0x000000042c2c7c20 */ /* 0x000fe20008410000 */
[----:B------:R-:W-:Y:S01]  /*3090*/  LOP3.LUT P4, RZ, R162, 0xff00, RZ, 0xc0, !PT ;  /* 0x0000ff00a2ff7812 */ /* 0x000fe2000788c0ff */
[----:B------:R-:W0:Y:S01]  /*30a0*/  LDC.64 R64, c[0x0][0x478] ;  /* 0x00011e00ff407b82 */ /* 0x000e220000000a00 */
[----:B------:R-:W-:Y:S01]  /*30b0*/  LOP3.LUT P0, RZ, R56, 0xff0000, RZ, 0xc0, !PT ;  /* 0x00ff000038ff7812 */ /* 0x000fe2000780c0ff */
[----:B------:R-:W-:Y:S01]  /*30c0*/  FMUL.FTZ R62, R61, UR4 ;  /* 0x000000043d3e7c20 */ /* 0x000fe20008410000 */
[----:B------:R-:W-:Y:S01]  /*30d0*/  FSEL R126, R45, RZ, P4 ;  /* 0x000000ff2d7e7208 */ /* 0x000fe20002000000 */
[----:B------:R-:W-:Y:S01]  /*30e0*/  FMUL.FTZ R60, R134, R119 ;  /* 0x00000077863c7220 */ /* 0x000fe20000410000 */
[----:B------:R-:W-:Y:S01]  /*30f0*/  FSEL R61, R44, RZ, P0 ;  /* 0x000000ff2c3d7208 */ /* 0x000fe20000000000 */
[----:B------:R-:W-:Y:S01]  /*3100*/  FADD.FTZ R157, R66, -R157 ;  /* 0x8000009d429d7221 */ /* 0x000fe20000010000 */
[----:B------:R-:W-:Y:S01]  /*3110*/  LOP3.LUT P3, RZ, R163, 0xff00, RZ, 0xc0, !PT ;  /* 0x0000ff00a3ff7812 */ /* 0x000fe2000786c0ff */
[----:B------:R-:W1:Y:S01]  /*3120*/  LDC.64 R44, c[0x0][0x468] ;  /* 0x00011a00ff2c7b82 */ /* 0x000e620000000a00 */
[----:B------:R-:W-:Y:S01]  /*3130*/  FMUL.FTZ R60, R60, UR4 ;  /* 0x000000043c3c7c20 */ /* 0x000fe20008410000 */
[----:B------:R-:W-:Y:S01]  /*3140*/  LOP3.LUT P4, RZ, R57, 0xff, RZ, 0xc0, !PT ;  /* 0x000000ff39ff7812 */ /* 0x000fe2000788c0ff */
[----:B------:R-:W-:Y:S01]  /*3150*/  FADD.FTZ R69, R69, -R68 ;  /* 0x8000004445457221 */ /* 0x000fe20000010000 */
[----:B------:R-:W-:Y:S01]  /*3160*/  FSEL R125, R125, RZ, P3 ;  /* 0x000000ff7d7d7208 */ /* 0x000fe20001800000 */
[----:B------:R-:W-:Y:S01]  /*3170*/  HADD2.F32 R66, -RZ, R41.H1_H1 ;  /* 0x30000029ff427230 */ /* 0x000fe20000004100 */
[----:B------:R-:W-:Y:S01]  /*3180*/  LOP3.LUT P3, RZ, R56, 0xff, RZ, 0xc0, !PT ;  /* 0x000000ff38ff7812 */ /* 0x000fe2000786c0ff */
[----:B------:R-:W-:Y:S01]  /*3190*/  HADD2.F32 R68, -RZ, R42.H1_H1 ;  /* 0x3000002aff447230 */ /* 0x000fe20000004100 */
[----:B------:R-:W-:Y:S01]  /*31a0*/  FSEL R62, R62, RZ, P4 ;  /* 0x000000ff3e3e7208 */ /* 0x000fe20002000000 */
[----:B------:R-:W-:Y:S01]  /*31b0*/  FADD.FTZ R131, R122, -R131 ;  /* 0x800000837a837221 */ /* 0x000fe20000010000 */
[----:B------:R-:W-:Y:S01]  /*31c0*/  FSEL R60, R60, RZ, P3 ;  /* 0x000000ff3c3c7208 */ /* 0x000fe20001800000 */
[----:B------:R-:W-:Y:S01]  /*31d0*/  FADD.FTZ R139, R70, -R139 ;  /* 0x8000008b468b7221 */ /* 0x000fe20000010000 */
[----:B------:R-:W-:Y:S01]  /*31e0*/  ISETP.GE.U32.AND P3, PT, R56, RZ, PT ;  /* 0x000000ff3800720c */ /* 0x000fe20003f66070 */
[--C-:B------:R-:W-:Y:S01]  /*31f0*/  HADD2.F32 R70, -RZ, R43.reuse.H0_H0 ;  /* 0x2000002bff467230 */ /* 0x100fe20000004100 */
[----:B------:R-:W-:Y:S01]  /*3200*/  LOP3.LUT P6, RZ, R162, 0xff0000, RZ, 0xc0, !PT ;  /* 0x00ff0000a2ff7812 */ /* 0x000fe200078cc0ff */
[----:B------:R-:W-:Y:S01]  /*3210*/  FADD.FTZ R67, R124, -R67 ;  /* 0x800000437c437221 */ /* 0x000fe20000010000 */
[C---:B------:R-:W-:Y:S01]  /*3220*/  LOP3.LUT P0, RZ, R57.reuse, 0xff00, RZ, 0xc0, !PT ;  /* 0x0000ff0039ff7812 */ /* 0x040fe2000780c0ff */
[C---:B------:R-:W-:Y:S01]  /*3230*/  FFMA.FTZ R131, R116.reuse, R131, R66 ;  /* 0x0000008374837223 */ /* 0x040fe20000010042 */
[C---:B------:R-:W-:Y:S01]  /*3240*/  LOP3.LUT P4, RZ, R57.reuse, 0xff0000, RZ, 0xc0, !PT ;  /* 0x00ff000039ff7812 */ /* 0x040fe2000788c0ff */
[----:B------:R-:W-:Y:S01]  /*3250*/  FFMA.FTZ R139, R116, R139, R68 ;  /* 0x0000008b748b7223 */ /* 0x000fe20000010044 */
[----:B------:R-:W-:Y:S01]  /*3260*/  ISETP.GE.U32.AND.EX P3, PT, R57, 0x1000000, PT, P3 ;  /* 0x010000003900780c */ /* 0x000fe20003f66130 */
[----:B------:R-:W-:Y:S01]  /*3270*/  HADD2.F32 R57, -RZ, R43.H1_H1 ;  /* 0x3000002bff397230 */ /* 0x000fe20000004100 */
[----:B------:R-:W-:Y:S01]  /*3280*/  F2FP.F16.F32.PACK_AB R54, R49, R54 ;  /* 0x000000363136723e */ /* 0x000fe200000000ff */
[----:B------:R-:W-:Y:S01]  /*3290*/  HADD2.F32 R49, -RZ, R40.H1_H1 ;  /* 0x30000028ff317230 */ /* 0x000fe20000004100 */
[----:B------:R-:W-:Y:S01]  /*32a0*/  F2FP.F16.F32.PACK_AB R55, R46, R55 ;  /* 0x000000372e37723e */ /* 0x000fe200000000ff */
[----:B------:R-:W-:Y:S01]  /*32b0*/  FFMA.FTZ R122, R116, R69, R70 ;  /* 0x00000045747a7223 */ /* 0x000fe20000010046 */
[----:B------:R-:W-:Y:S01]  /*32c0*/  F2FP.F16.F32.PACK_AB R52, R52, R47 ;  /* 0x0000002f3434723e */ /* 0x000fe200000000ff */
[----:B0-----:R-:W-:Y:S01]  /*32d0*/  IMAD.WIDE.U32 R46, R118, 0x10, R64 ;  /* 0x00000010762e7825 */ /* 0x001fe200078e0040 */
[----:B------:R-:W-:-:S02]  /*32e0*/  FSEL R123, R123, RZ, P6 ;  /* 0x000000ff7b7b7208 */ /* 0x000fc40003000000 */
[----:B------:R-:W-:Y:S01]  /*32f0*/  F2FP.F16.F32.PACK_AB R53, R53, R142 ;  /* 0x0000008e3535723e */ /* 0x000fe200000000ff */
[C---:B-1----:R-:W-:Y:S01]  /*3300*/  IMAD.WIDE.U32 R70, R117.reuse, 0x10, R44 ;  /* 0x0000001075467825 */ /* 0x042fe200078e002c */
[C---:B------:R-:W-:Y:S02]  /*3310*/  LOP3.LUT P6, RZ, R56.reuse, 0xff00, RZ, 0xc0, !PT ;  /* 0x0000ff0038ff7812 */ /* 0x040fe400078cc0ff */
[----:B------:R-:W-:Y:S01]  /*3320*/  LOP3.LUT P5, RZ, R56, 0xff000000, RZ, 0xc0, !PT ;  /* 0xff00000038ff7812 */ /* 0x000fe200078ac0ff */
[C---:B------:R-:W-:Y:S01]  /*3330*/  FFMA.FTZ R56, R116.reuse, R157, R57 ;  /* 0x0000009d74387223 */ /* 0x040fe20000010039 */
[----:B------:R-:W-:Y:S01]  /*3340*/  FFMA.FTZ R57, R116, R67, R49 ;  /* 0x0000004374397223 */ /* 0x000fe20000010031 */
[----:B------:R-:W-:Y:S01]  /*3350*/  IMAD.WIDE.U32 R66, R117, 0x10, R64 ;  /* 0x0000001075427825 */ /* 0x000fe200078e0040 */
[----:B------:R0:W-:Y:S01]  /*3360*/  STG.E.128 desc[UR6][R46.64], R52 ;  /* 0x000000342e007986 */ /* 0x0001e2000c101d06 */
[----:B------:R-:W-:Y:S02]  /*3370*/  F2FP.F16.F32.PACK_AB R51, R48, R51 ;  /* 0x000000333033723e */ /* 0x000fe400000000ff */
[----:B------:R-:W-:-:S04]  /*3380*/  IMAD.WIDE.U32 R68, R118, 0x10, R44 ;  /* 0x0000001076447825 */ /* 0x000fc800078e002c */
[----:B------:R-:W-:Y:S01]  /*3390*/  FMUL.FTZ R118, R122, R119 ;  /* 0x000000777a767220 */ /* 0x000fe20000410000 */
[----:B------:R-:W-:Y:S01]  /*33a0*/  F2FP.F16.F32.PACK_AB R50, R127, R50 ;  /* 0x000000327f32723e */ /* 0x000fe200000000ff */
[----:B------:R-:W-:Y:S01]  /*33b0*/  IMAD.WIDE.U32 R116, R115, 0x10, R44 ;  /* 0x0000001073747825 */ /* 0x000fe200078e002c */
[----:B------:R-:W-:-:S03]  /*33c0*/  F2FP.F16.F32.PACK_AB R45, R131, R132 ;  /* 0x00000084832d723e */ /* 0x000fc600000000ff */
[----:B------:R-:W-:Y:S01]  /*33d0*/  FMUL.FTZ R131, R131, R119 ;  /* 0x0000007783837220 */ /* 0x000fe20000410000 */
[----:B------:R-:W-:Y:S01]  /*33e0*/  FMUL.FTZ R118, R118, UR4 ;  /* 0x0000000476767c20 */ /* 0x000fe20008410000 */
[----:B------:R-:W-:-:S04]  /*33f0*/  IMAD.WIDE.U32 R64, R115, 0x10, R64 ;  /* 0x0000001073407825 */ /* 0x000fc800078e0040 */
[----:B------:R-:W-:Y:S01]  /*3400*/  FMUL.FTZ R115, R57, R119 ;  /* 0x0000007739737220 */ /* 0x000fe20000410000 */
[----:B------:R-:W-:Y:S01]  /*3410*/  FMUL.FTZ R131, R131, UR4 ;  /* 0x0000000483837c20 */ /* 0x000fe20008410000 */
[----:B------:R-:W-:Y:S02]  /*3420*/  F2FP.F16.F32.PACK_AB R49, R59, R144 ;  /* 0x000000903b31723e */ /* 0x000fe400000000ff */
[----:B------:R-:W-:Y:S01]  /*3430*/  FMUL.FTZ R115, R115, UR4 ;  /* 0x0000000473737c20 */ /* 0x000fe20008410000 */
[----:B------:R-:W-:Y:S02]  /*3440*/  F2FP.F16.F32.PACK_AB R48, R148, R129 ;  /* 0x000000819430723e */ /* 0x000fe400000000ff */
[C---:B0-----:R-:W-:Y:S01]  /*3450*/  F2FP.F16.F32.PACK_AB R46, R139.reuse, R130 ;  /* 0x000000828b2e723e */ /* 0x041fe200000000ff */
[-C--:B------:R-:W-:Y:S01]  /*3460*/  FMUL.FTZ R139, R139, R119.reuse ;  /* 0x000000778b8b7220 */ /* 0x080fe20000410000 */
[C---:B------:R-:W-:Y:S01]  /*3470*/  FMUL.FTZ R119, R56.reuse, R119 ;  /* 0x0000007738777220 */ /* 0x040fe20000410000 */
[----:B------:R-:W-:-:S02]  /*3480*/  F2FP.F16.F32.PACK_AB R47, R56, R122 ;  /* 0x0000007a382f723e */ /* 0x000fc400000000ff */
[----:B------:R-:W-:Y:S01]  /*3490*/  FMUL.FTZ R139, R139, UR4 ;  /* 0x000000048b8b7c20 */ /* 0x000fe20008410000 */
[----:B------:R-:W-:Y:S01]  /*34a0*/  FMUL.FTZ R119, R119, UR4 ;  /* 0x0000000477777c20 */ /* 0x000fe20008410000 */
[----:B------:R-:W-:Y:S02]  /*34b0*/  F2FP.F16.F32.PACK_AB R56, R126, R63 ;  /* 0x0000003f7e38723e */ /* 0x000fe400000000ff */
[----:B------:R-:W-:Y:S02]  /*34c0*/  F2FP.F16.F32.PACK_AB R54, R141, R120 ;  /* 0x000000788d36723e */ /* 0x000fe400000000ff */
[----:B------:R-:W-:Y:S02]  /*34d0*/  FSEL R63, R118, RZ, P4 ;  /* 0x000000ff763f7208 */ /* 0x000fe40002000000 */
[----:B------:R-:W-:Y:S02]  /*34e0*/  F2FP.F16.F32.PACK_AB R55, R121, R146 ;  /* 0x000000927937723e */ /* 0x000fe400000000ff */
[----:B------:R-:W-:-:S02]  /*34f0*/  F2FP.F16.F32.PACK_AB R53, R140, R137 ;  /* 0x000000898c35723e */ /* 0x000fc400000000ff */
[----:B------:R-:W-:Y:S02]  /*3500*/  F2FP.F16.F32.PACK_AB R52, R138, R135 ;  /* 0x000000878a34723e */ /* 0x000fe400000000ff */
[----:B------:R-:W-:Y:S02]  /*3510*/  FSEL R120, R119, RZ, P3 ;  /* 0x000000ff77787208 */ /* 0x000fe40001800000 */
[----:B------:R-:W-:Y:S01]  /*3520*/  FSEL R139, R139, RZ, P0 ;  /* 0x000000ff8b8b7208 */ /* 0x000fe20000000000 */
[----:B------:R1:W-:Y:S01]  /*3530*/  STG.E.128 desc[UR6][R68.64], R52 ;  /* 0x0000003444007986 */ /* 0x0003e2000c101d06 */
[----:B------:R-:W-:Y:S02]  /*3540*/  FSEL R118, R131, RZ, P5 ;  /* 0x000000ff83767208 */ /* 0x000fe40002800000 */
[----:B------:R-:W-:Y:S01]  /*3550*/  FSEL R115, R115, RZ, P6 ;  /* 0x000000ff73737208 */ /* 0x000fe20003000000 */
[----:B------:R1:W-:Y:S01]  /*3560*/  STG.E.128 desc[UR6][R66.64], R48 ;  /* 0x0000003042007986 */ /* 0x0003e2000c101d06 */
        /* <DEDUP_REMOVED lines=9> */
[----:B------:R1:W-:Y:S04]  /*3600*/  STG.E.128 desc[UR6][R64.64], R44 ;  /* 0x0000002c40007986 */ /* 0x0003e8000c101d06 */
[----:B------:R1:W-:Y:S01]  /*3610*/  STG.E.128 desc[UR6][R116.64], R60 ;  /* 0x0000003c74007986 */ /* 0x0003e2000c101d06 */
[----:B------:R-:W-:Y:S05]  /*3620*/  BRA `(.L_x_1445) ;  /* 0x0000001800487947 */ /* 0x000fea0003800000 */
.L_x_1443:
        /* <DEDUP_REMOVED lines=60> */
[----:B------:R-:W-:Y:S02]  /*39f0*/  F2FP.F16.F32.PACK_AB R51, R142, R51 ;  /* 0x000000338e33723e */ /* 0x000fe400000000ff */
[----:B------:R-:W-:Y:S02]  /*3a00*/  F2FP.F16.F32.PACK_AB R50, R55, R54 ;  /* 0x000000363732723e */ /* 0x000fe400000000ff */
[----:B------:R-:W-:Y:S02]  /*3a10*/  F2FP.F16.F32.PACK_AB R49, R52, R49 ;  /* 0x000000313431723e */ /* 0x000fe400000000ff */
[----:B------:R-:W-:Y:S01]  /*3a20*/  F2FP.F16.F32.PACK_AB R48, R48, R53 ;  /* 0x000000353030723e */ /* 0x000fe200000000ff */
[----:B------:R-:W-:Y:S06]  /*3a30*/  BRA `(.L_x_1447) ;  /* 0x0000000400047947 */ /* 0x000fec0003800000 */
.L_x_1446:
        /* <DEDUP_REMOVED lines=30> */
[----:B------:R-:W-:Y:S01]  /*3c20*/  F2FP.F16.F32.PACK_AB R47, R155, R52 ;  /* 0x000000349b2f723e */ /* 0x000fe200000000ff */
[C---:B------:R-:W-:Y:S01]  /*3c30*/  FMUL.FTZ R52, R116.reuse, R141 ;  /* 0x0000008d74347220 */ /* 0x040fe20000410000 */
[----:B------:R-:W-:Y:S01]  /*3c40*/  LOP3.LUT P5, RZ, R165, 0xff, RZ, 0xc0, !PT ;  /* 0x000000ffa5ff7812 */ /* 0x000fe200078ac0ff */
[----:B------:R-:W-:Y:S01]  /*3c50*/  FMUL.FTZ R143, R116, R143 ;  /* 0x0000008f748f7220 */ /* 0x000fe20000410000 */
[----:B------:R-:W-:Y:S01]  /*3c60*/  FMUL.FTZ R48, R155, R119 ;  /* 0x000000779b307220 */ /* 0x000fe20000410000 */
[----:B------:R-:W-:Y:S01]  /*3c70*/  F2FP.F16.F32.PACK_AB R46, R44, R46 ;  /* 0x0000002e2c2e723e */ /* 0x000fe200000000ff */
[----:B------:R-:W-:Y:S01]  /*3c80*/  FMUL.FTZ R149, R116, R149 ;  /* 0x0000009574957220 */ /* 0x000fe20000410000 */
[----:B------:R-:W-:Y:S01]  /*3c90*/  ISETP.GE.U32.AND P3, PT, R164, RZ, PT ;  /* 0x000000ffa400720c */ /* 0x000fe20003f66070 */
[----:B------:R-:W-:Y:S01]  /*3ca0*/  FMUL.FTZ R44, R116, R147 ;  /* 0x00000093742c7220 */ /* 0x000fe20000410000 */
[----:B------:R-:W-:Y:S01]  /*3cb0*/  FSEL R49, R45, RZ, P5 ;  /* 0x000000ff2d317208 */ /* 0x000fe20002800000 */
[----:B------:R-:W-:Y:S01]  /*3cc0*/  FMUL.FTZ R48, R48, UR4 ;  /* 0x0000000430307c20 */ /* 0x000fe20008410000 */
[-C--:B------:R-:W-:Y:S01]  /*3cd0*/  FMUL.FTZ R54, R52, R119.reuse ;  /* 0x0000007734367220 */ /* 0x080fe20000410000 */
[C---:B------:R-:W-:Y:S01]  /*3ce0*/  F2FP.F16.F32.PACK_AB R45, R143.reuse, R52 ;  /* 0x000000348f2d723e */ /* 0x040fe200000000ff */
        /* <DEDUP_REMOVED lines=17> */
[----:B------:R-:W-:Y:S02]  /*3e00*/  F2FP.F16.F32.PACK_AB R51, R48, R51 ;  /* 0x000000333033723e */ /* 0x000fe400000000ff */
[----:B------:R-:W-:Y:S02]  /*3e10*/  F2FP.F16.F32.PACK_AB R50, R50, R49 ;  /* 0x000000313232723e */ /* 0x000fe400000000ff */
[----:B------:R-:W-:Y:S02]  /*3e20*/  F2FP.F16.F32.PACK_AB R44, R149, R44 ;  /* 0x0000002c952c723e */ /* 0x000fe400000000ff */
[----:B------:R-:W-:Y:S02]  /*3e30*/  F2FP.F16.F32.PACK_AB R49, R143, R54 ;  /* 0x000000368f31723e */ /* 0x000fe400000000ff */
[----:B------:R-:W-:-:S07]  /*3e40*/  F2FP.F16.F32.PACK_AB R48, R53, R52 ;  /* 0x000000343530723e */ /* 0x000fce00000000ff */
.L_x_1447:
        /* <DEDUP_REMOVED lines=13> */
[----:B------:R-:W-:Y:S01]  /*3f20*/  FADD.FTZ R133, R133, -R140 ;  /* 0x8000008c85857221 */ /* 0x000fe20000010000 */
[----:B------:R-:W-:Y:S01]  /*3f30*/  FADD.FTZ R137, R136, -R137 ;  /* 0x8000008988897221 */ /* 0x000fe20000010000 */
[C---:B------:R-:W-:Y:S01]  /*3f40*/  FMUL.FTZ R48, R116.reuse, R135 ;  /* 0x0000008774307220 */ /* 0x040fe20000410000 */
[C---:B------:R-:W-:Y:S01]  /*3f50*/  FMUL.FTZ R45, R116.reuse, R45 ;  /* 0x0000002d742d7220 */ /* 0x040fe20000410000 */
[----:B------:R-:W-:Y:S01]  /*3f60*/  FMUL.FTZ R46, R116, R133 ;  /* 0x00000085742e7220 */ /* 0x000fe20000410000 */
[----:B------:R-:W-:Y:S01]  /*3f70*/  LOP3.LUT P6, RZ, R163, 0xff0000, RZ, 0xc0, !PT ;  /* 0x00ff0000a3ff7812 */ /* 0x000fe200078cc0ff */
[----:B------:R-:W-:Y:S01]  /*3f80*/  FMUL.FTZ R47, R48, R119 ;  /* 0x00000077302f7220 */ /* 0x000fe20000410000 */
[----:B------:R-:W-:Y:S01]  /*3f90*/  FMUL.FTZ R50, R116, R137 ;  /* 0x0000008974327220 */ /* 0x000fe20000410000 */
[----:B------:R-:W-:Y:S01]  /*3fa0*/  FMUL.FTZ R44, R46, R119 ;  /* 0x000000772e2c7220 */ /* 0x000fe20000410000 */
[--C-:B------:R-:W-:Y:S01]  /*3fb0*/  FFMA.FTZ R130, R130, R157, R156.reuse ;  /* 0x0000009d82827223 */ /* 0x100fe2000001009c */
[----:B------:R-:W-:Y:S01]  /*3fc0*/  FMUL.FTZ R49, R47, UR4 ;  /* 0x000000042f317c20 */ /* 0x000fe20008410000 */
[----:B------:R-:W-:Y:S01]  /*3fd0*/  FMUL.FTZ R47, R45, R119 ;  /* 0x000000772d2f7220 */ /* 0x000fe20000410000 */
[-CC-:B------:R-:W-:Y:S01]  /*3fe0*/  FFMA.FTZ R131, R131, R157.reuse, R156.reuse ;  /* 0x0000009d83837223 */ /* 0x180fe2000001009c */
[-CC-:B------:R-:W-:Y:S01]  /*3ff0*/  FFMA.FTZ R125, R125, R157.reuse, R156.reuse ;  /* 0x0000009d7d7d7223 */ /* 0x180fe2000001009c */
[----:B------:R-:W-:Y:S01]  /*4000*/  FFMA.FTZ R126, R126, R157, R156 ;  /* 0x0000009d7e7e7223 */ /* 0x000fe2000001009c */
[----:B------:R-:W-:Y:S01]  /*4010*/  FSEL R118, R49, RZ, P6 ;  /* 0x000000ff31767208 */ /* 0x000fe20003000000 */
[----:B------:R-:W-:Y:S01]  /*4020*/  FMUL.FTZ R47, R47, UR4 ;  /* 0x000000042f2f7c20 */ /* 0x000fe20008410000 */
[----:B------:R-:W-:Y:S01]  /*4030*/  LOP3.LUT P6, RZ, R163, 0xff00, RZ, 0xc0, !PT ;  /* 0x0000ff00a3ff7812 */ /* 0x000fe200078cc0ff */
[----:B------:R-:W-:Y:S01]  /*4040*/  FMUL.FTZ R51, R50, R119 ;  /* 0x0000007732337220 */ /* 0x000fe20000410000 */
[----:B------:R-:W-:Y:S01]  /*4050*/  ISETP.GE.U32.AND P3, PT, R162, RZ, PT ;  /* 0x000000ffa200720c */ /* 0x000fe20003f66070 */
[----:B------:R-:W-:Y:S01]  /*4060*/  FMUL.FTZ R44, R44, UR4 ;  /* 0x000000042c2c7c20 */ /* 0x000fe20008410000 */
[----:B------:R-:W-:Y:S01]  /*4070*/  FADD.FTZ R129, R129, -R130 ;  /* 0x8000008281817221 */ /* 0x000fe20000010000 */
[----:B------:R-:W-:Y:S01]  /*4080*/  FADD.FTZ R131, R132, -R131 ;  /* 0x8000008384837221 */ /* 0x000fe20000010000 */
[----:B------:R-:W-:Y:S01]  /*4090*/  LOP3.LUT P5, RZ, R163, 0xff, RZ, 0xc0, !PT ;  /* 0x000000ffa3ff7812 */ /* 0x000fe200078ac0ff */
[----:B------:R-:W-:Y:S01]  /*40a0*/  FADD.FTZ R49, R128, -R125 ;  /* 0x8000007d80317221 */ /* 0x000fe20000010000 */
[----:B------:R-:W-:Y:S01]  /*40b0*/  FSEL R121, R47, RZ, P6 ;  /* 0x000000ff2f797208 */ /* 0x000fe20003000000 */
[----:B------:R-:W-:Y:S01]  /*40c0*/  FADD.FTZ R127, R127, -R126 ;  /* 0x8000007e7f7f7221 */ /* 0x000fe20000010000 */
[----:B------:R-:W-:Y:S01]  /*40d0*/  FMUL.FTZ R51, R51, UR4 ;  /* 0x0000000433337c20 */ /* 0x000fe20008410000 */
[----:B------:R-:W-:Y:S01]  /*40e0*/  F2FP.F16.F32.PACK_AB R47, R50, R48 ;  /* 0x00000030322f723e */ /* 0x000fe200000000ff */
[C---:B------:R-:W-:Y:S01]  /*40f0*/  FMUL.FTZ R48, R116.reuse, R129 ;  /* 0x0000008174307220 */ /* 0x040fe20000410000 */
[----:B------:R-:W-:Y:S01]  /*4100*/  ISETP.GE.U32.AND.EX P3, PT, R163, 0x1000000, PT, P3 ;  /* 0x01000000a300780c */ /* 0x000fe20003f66130 */
[----:B------:R-:W-:Y:S01]  /*4110*/  FMUL.FTZ R50, R116, R131 ;  /* 0x0000008374327220 */ /* 0x000fe20000410000 */
[----:B------:R-:W-:Y:S01]  /*4120*/  FSEL R58, R44, RZ, P5 ;  /* 0x000000ff2c3a7208 */ /* 0x000fe20002800000 */
[C---:B------:R-:W-:Y:S01]  /*4130*/  FMUL.FTZ R49, R116.reuse, R49 ;  /* 0x0000003174317220 */ /* 0x040fe20000410000 */
[----:B------:R-:W-:Y:S01]  /*4140*/  FMUL.FTZ R44, R116, R127 ;  /* 0x0000007f742c7220 */ /* 0x000fe20000410000 */
[----:B------:R-:W-:Y:S01]  /*4150*/  FSEL R133, R51, RZ, P3 ;  /* 0x000000ff33857208 */ /* 0x000fe20001800000 */
[-C--:B------:R-:W-:Y:S01]  /*4160*/  FMUL.FTZ R51, R48, R119.reuse ;  /* 0x0000007730337220 */ /* 0x080fe20000410000 */
[----:B------:R-:W-:Y:S01]  /*4170*/  F2FP.F16.F32.PACK_AB R46, R45, R46 ;  /* 0x0000002e2d2e723e */ /* 0x000fe200000000ff */
[CC--:B------:R-:W-:Y:S01]  /*4180*/  FMUL.FTZ R54, R50.reuse, R119.reuse ;  /* 0x0000007732367220 */ /* 0x0c0fe20000410000 */
[----:B------:R-:W-:Y:S01]  /*4190*/  F2FP.F16.F32.PACK_AB R45, R50, R48 ;  /* 0x00000030322d723e */ /* 0x000fe200000000ff */
        /* <DEDUP_REMOVED lines=10> */
[----:B------:R-:W-:Y:S02]  /*4240*/  F2FP.F16.F32.PACK_AB R44, R49, R44 ;  /* 0x0000002c312c723e */ /* 0x000fe400000000ff */
        /* <DEDUP_REMOVED lines=9> */
.L_x_1448:
[-CC-:B------:R-:W-:Y:S01]  /*42e0*/  FFMA.FTZ R140, R140, R157.reuse, R156.reuse ;  /* 0x0000009d8c8c7223 */ /* 0x180fe2000001009c */
[-CC-:B------:R-:W-:Y:S01]  /*42f0*/  FFMA.FTZ R125, R125, R157.reuse, R156.reuse ;  /* 0x0000009d7d7d7223 */ /* 0x180fe2000001009c */
[-CC-:B------:R-:W-:Y:S01]  /*4300*/  FFMA.FTZ R130, R130, R157.reuse, R156.reuse ;  /* 0x0000009d82827223 */ /* 0x180fe2000001009c */
[-C--:B------:R-:W-:Y:S01]  /*4310*/  FFMA.FTZ R138, R138, R157.reuse, R156 ;  /* 0x0000009d8a8a7223 */ /* 0x080fe2000001009c */
[----:B------:R-:W-:Y:S01]  /*4320*/  FADD.FTZ R133, R133, -R140 ;  /* 0x8000008c85857221 */ /* 0x000fe20000010000 */
[----:B------:R-:W-:Y:S01]  /*4330*/  FADD.FTZ R125, R128, -R125 ;  /* 0x8000007d807d7221 */ /* 0x000fe20000010000 */
[----:B------:R-:W-:Y:S01]  /*4340*/  FADD.FTZ R129, R129, -R130 ;  /* 0x8000008281817221 */ /* 0x000fe20000010000 */
[----:B------:R-:W-:Y:S01]  /*4350*/  FFMA.FTZ R139, R139, R157, R156 ;  /* 0x0000009d8b8b7223 */ /* 0x000fe2000001009c */
[C---:B0-----:R-:W-:Y:S01]  /*4360*/  FMUL.FTZ R54, R116.reuse, R133 ;  /* 0x0000008574367220 */ /* 0x041fe20000410000 */
[C---:B------:R-:W-:Y:S01]  /*4370*/  FMUL.FTZ R48, R116.reuse, R125 ;  /* 0x0000007d74307220 */ /* 0x040fe20000410000 */
[----:B------:R-:W-:Y:S01]  /*4380*/  FMUL.FTZ R50, R116, R129 ;  /* 0x0000008174327220 */ /* 0x000fe20000410000 */
[----:B------:R-:W-:Y:S01]  /*4390*/  FADD.FTZ R135, R135, -R138 ;  /* 0x8000008a87877221 */ /* 0x000fe20000010000 */
[-C--:B------:R-:W-:Y:S01]  /*43a0*/  FMUL.FTZ R54, R54, R119.reuse ;  /* 0x0000007736367220 */ /* 0x080fe20000410000 */
[-C--:B------:R-:W-:Y:S01]  /*43b0*/  FMUL.FTZ R48, R48, R119.reuse ;  /* 0x0000007730307220 */ /* 0x080fe20000410000 */
[----:B------:R-:W-:Y:S01]  /*43c0*/  FMUL.FTZ R50, R50, R119 ;  /* 0x0000007732327220 */ /* 0x000fe20000410000 */
[-CC-:B------:R-:W-:Y:S01]  /*43d0*/  FFMA.FTZ R131, R131, R157.reuse, R156.reuse ;  /* 0x0000009d83837223 */ /* 0x180fe2000001009c */
        /* <DEDUP_REMOVED lines=44> */
[----:B------:R-:W-:-:S07]  /*46a0*/  F2FP.F16.F32.PACK_AB R48, R55, R48 ;  /* 0x000000303730723e */ /* 0x000fce00000000ff */
.L_x_1449:
        /* <DEDUP_REMOVED lines=46> */
[C---:B------:R-:W-:Y:S01]  /*4990*/  F2FP.F16.F32.PACK_AB R45, R47.reuse, R50 ;  /* 0x000000322f2d723e */ /* 0x040fe200000000ff */
[-C--:B------:R-:W-:Y:S01]  /*49a0*/  FMUL.FTZ R50, R47, R119.reuse ;  /* 0x000000772f327220 */ /* 0x080fe20000410000 */
[----:B------:R-:W-:Y:S01]  /*49b0*/  F2FP.F16.F32.PACK_AB R46, R49, R46 ;  /* 0x0000002e312e723e */ /* 0x000fe200000000ff */
[-C--:B------:R-:W-:Y:S01]  /*49c0*/  FMUL.FTZ R49, R48, R119.reuse ;  /* 0x0000007730317220 */ /* 0x080fe20000410000 */
[C---:B------:R-:W-:Y:S01]  /*49d0*/  F2FP.F16.F32.PACK_AB R47, R55.reuse, R54 ;  /* 0x00000036372f723e */ /* 0x040fe200000000ff */
        /* <DEDUP_REMOVED lines=11> */
[----:B------:R-:W-:Y:S02]  /*4a90*/  F2FP.F16.F32.PACK_AB R44, R48, R44 ;  /* 0x0000002c302c723e */ /* 0x000fe400000000ff */
[----:B------:R-:W-:Y:S02]  /*4aa0*/  FSEL R54, R50, RZ, P6 ;  /* 0x000000ff32367208 */ /* 0x000fe40003000000 */
[----:B------:R-:W-:Y:S02]  /*4ab0*/  FSEL R55, R49, RZ, P5 ;  /* 0x000000ff31377208 */ /* 0x000fe40002800000 */
[----:B------:R-:W-:Y:S02]  /*4ac0*/  FSEL R57, R56, RZ, P3 ;  /* 0x000000ff38397208 */ /* 0x000fe40001800000 */
[----:B------:R-:W-:Y:S02]  /*4ad0*/  FSEL R48, R119, RZ, P4 ;  /* 0x000000ff77307208 */ /* 0x000fe40002000000 */
[----:B------:R-:W-:-:S02]  /*4ae0*/  F2FP.F16.F32.PACK_AB R49, R54, R51 ;  /* 0x000000333631723e */ /* 0x000fc400000000ff */
[----:B------:R-:W-:Y:S02]  /*4af0*/  F2FP.F16.F32.PACK_AB R50, R61, R58 ;  /* 0x0000003a3d32723e */ /* 0x000fe400000000ff */
[----:B------:R-:W-:Y:S02]  /*4b00*/  F2FP.F16.F32.PACK_AB R51, R57, R60 ;  /* 0x0000003c3933723e */ /* 0x000fe400000000ff */
[----:B------:R-:W-:Y:S01]  /*4b10*/  F2FP.F16.F32.PACK_AB R48, R55, R48 ;  /* 0x000000303730723e */ /* 0x000fe200000000ff */
[----:B------:R-:W-:Y:S06]  /*4b20*/  BRA `(.L_x_1451) ;  /* 0x0000000000f47947 */ /* 0x000fec0003800000 */
.L_x_1450:
        /* <DEDUP_REMOVED lines=60> */
[----:B------:R-:W-:-:S07]  /*4ef0*/  F2FP.F16.F32.PACK_AB R48, R55, R48 ;  /* 0x000000303730723e */ /* 0x000fce00000000ff */
.L_x_1451:
[----:B------:R-:W0:Y:S01]  /*4f00*/  @P0 LDC.64 R54, c[0x0][0x478] ;  /* 0x00011e00ff360b82 */ /* 0x000e220000000a00 */
[----:B------:R-:W-:-:S04]  /*4f10*/  IMAD.WIDE.U32 R52, R115, 0x10, R52 ;  /* 0x0000001073347825 */ /* 0x000fc800078e0034 */
[----:B0-----:R-:W-:-:S05]  /*4f20*/  @P0 IMAD.WIDE.U32 R54, R115, 0x10, R54 ;  /* 0x0000001073360825 */ /* 0x001fca00078e0036 */
[----:B------:R2:W-:Y:S04]  /*4f30*/  @P0 STG.E.128 desc[UR6][R54.64], R44 ;  /* 0x0000002c36000986 */ /* 0x0005e8000c101d06 */
[----:B------:R2:W-:Y:S02]  /*4f40*/  STG.E.128 desc[UR6][R52.64], R48 ;  /* 0x0000003034007986 */ /* 0x0005e4000c101d06 */
.L_x_1445:
        /* <DEDUP_REMOVED lines=53> */
.L_x_1442:
        /* <DEDUP_REMOVED lines=21> */
.L_x_1453:
        /* <DEDUP_REMOVED lines=9> */
.L_x_10683:


//--------------------- .text._ZN10layer_norm22ln_bwd_finalize_kernelINS_22Kernel_traits_finalizeILj3072E6__halfS2_S2_S2_fjLb0ELj1024ELj4ENS_18Kernel_traits_baseILj3072ES2_S2_S2_S2_fjLj1024EEEEELb0ELb0EEEvNS_9BwdParamsE --------------------------
	.section	.text._ZN10layer_norm22ln_bwd_finalize_kernelINS_22Kernel_traits_finalizeILj3072E6__halfS2_S2_S2_fjLb0ELj1024ELj4ENS_18Kernel_traits_baseILj3072ES2_S2_S2_S2_fjLj1024EEEEELb0ELb0EEEvNS_9BwdParamsE,"ax",@progbits
	.align	128
        .global         _ZN10layer_norm22ln_bwd_finalize_kernelINS_22Kernel_traits_finalizeILj3072E6__halfS2_S2_S2_fjLb0ELj1024ELj4ENS_18Kernel_traits_baseILj3072ES2_S2_S2_S2_fjLj1024EEEEELb0ELb0EEEvNS_9BwdParamsE
        .type           _ZN10layer_norm22ln_bwd_finalize_kernelINS_22Kernel_traits_finalizeILj3072E6__halfS2_S2_S2_fjLb0ELj1024ELj4ENS_18Kernel_traits_baseILj3072ES2_S2_S2_S2_fjLj1024EEEEELb0ELb0EEEvNS_9BwdParamsE,@function
        .size           _ZN10layer_norm22ln_bwd_finalize_kernelINS_22Kernel_traits_finalizeILj3072E6__halfS2_S2_S2_fjLb0ELj1024ELj4ENS_18Kernel_traits_baseILj3072ES2_S2_S2_S2_fjLj1024EEEEELb0ELb0EEEvNS_9BwdParamsE,(.L_x_10684 - _ZN10layer_norm22ln_bwd_finalize_kernelINS_22Kernel_traits_finalizeILj3072E6__halfS2_S2_S2_fjLb0ELj1024ELj4ENS_18Kernel_traits_baseILj3072ES2_S2_S2_S2_fjLj1024EEEEELb0ELb0EEEvNS_9BwdParamsE)
        .other          _ZN10layer_norm22ln_bwd_finalize_kernelINS_22Kernel_traits_finalizeILj3072E6__halfS2_S2_S2_fjLb0ELj1024ELj4ENS_18Kernel_traits_baseILj3072ES2_S2_S2_S2_fjLj1024EEEEELb0ELb0EEEvNS_9BwdParamsE,@"STO_CUDA_ENTRY STV_DEFAULT"
_ZN10layer_norm22ln_bwd_finalize_kernelINS_22Kernel_traits_finalizeILj3072E6__halfS2_S2_S2_fjLb0ELj1024ELj4ENS_18Kernel_traits_baseILj3072ES2_S2_S2_S2_fjLj1024EEEEELb0ELb0EEEvNS_9BwdParamsE:
.text._ZN10layer_norm22ln_bwd_finalize_kernelINS_22Kernel_traits_finalizeILj3072E6__halfS2_S2_S2_fjLb0ELj1024ELj4ENS_18Kernel_traits_baseILj3072ES2_S2_S2_S2_fjLj1024EEEEELb0ELb0EEEvNS_9BwdParamsE:
        /* <DEDUP_REMOVED lines=82> */
.L_x_1458:
        /* <DEDUP_REMOVED lines=118> */
.L_x_1457:
[----:B------:R-:W-:Y:S05]  /*0c80*/  BSYNC.RECONVERGENT B1 ;  /* 0x0000000000017941 */ /* 0x000fea0003800200 */
.L_x_1456:
        /* <DEDUP_REMOVED lines=75> */
.L_x_1460:
[----:B------:R-:W-:Y:S05]  /*1140*/  BSYNC.RECONVERGENT B1 ;  /* 0x0000000000017941 */ /* 0x000fea0003800200 */
.L_x_1459:
        /* <DEDUP_REMOVED lines=37> */
.L_x_1462:
[----:B------:R-:W-:Y:S05]  /*13a0*/  BSYNC.RECONVERGENT B1 ;  /* 0x0000000000017941 */ /* 0x000fea0003800200 */
.L_x_1461:
[----:B------:R-:W-:Y:S05]  /*13b0*/  @!P1 BRA `(.L_x_1455) ;  /* 0x0000000000409947 */ /* 0x000fea0003800000 */
[----:B------:R-:W0:Y:S01]  /*13c0*/  LDC.64 R10, c[0x0][0x440] ;  /* 0x00011000ff0a7b82 */ /* 0x000e220000000a00 */
[----:B------:R-:W-:Y:S01]  /*13d0*/  IMAD R59, R0, R56, R59 ;  /* 0x00000038003b7224 */ /* 0x000fe200078e023b */
[----:B------:R-:W-:Y:S02]  /*13e0*/  LOP3.LUT R8, R8, 0x1f, RZ, 0xc0, !PT ;  /* 0x0000001f08087812 */ /* 0x000fe400078ec0ff */
[----:B------:R-:W-:Y:S02]  /*13f0*/  IADD3 R9, PT, PT, -R9, RZ, RZ ;  /* 0x000000ff09097210 */ /* 0x000fe40007ffe1ff */
[----:B------:R-:W-:Y:S02]  /*1400*/  IADD3 R59, PT, PT, R8, R59, RZ ;  /* 0x0000003b083b7210 */ /* 0x000fe40007ffe0ff */
[----:B------:R-:W1:Y:S05]  /*1410*/  LDC.64 R12, c[0x0][0x448] ;  /* 0x00011200ff0c7b82 */ /* 0x000e6a0000000a00 */
.L_x_1463:
        /* <DEDUP_REMOVED lines=10> */
.L_x_1455:
[----:B------:R-:W-:Y:S05]  /*14c0*/  BSYNC.RECONVERGENT B0 ;  /* 0x0000000000007941 */ /* 0x000fea0003800200 */
.L_x_1454:
        /* <DEDUP_REMOVED lines=54> */
[----:B-1----:R-:W-:Y:S02]  /*1830*/  F2FP.F16.F32.PACK_AB R7, R7, R6 ;  /* 0x000000060707723e */ /* 0x002fe400000000ff */
[----:B--2---:R-:W-:-:S03]  /*1840*/  F2FP.F16.F32.PACK_AB R9, R9, R8 ;  /* 0x000000080909723e */ /* 0x004fc600000000ff */
[----:B------:R-:W-:Y:S04]  /*1850*/  STG.E desc[UR6][R2.64], R7 ;  /* 0x0000000702007986 */ /* 0x000fe8000c101906 */
[----:B------:R-:W-:Y:S01]  /*1860*/  STG.E desc[UR6][R4.64], R9 ;  /* 0x0000000904007986 */ /* 0x000fe2000c101906 */
[----:B------:R-:W-:Y:S05]  /*1870*/  EXIT ;  /* 0x000000000000794d */ /* 0x000fea0003800000 */
.L_x_1464:
        /* <DEDUP_REMOVED lines=16> */
.L_x_10684:


//--------------------- .text._ZN10layer_norm13ln_bwd_kernelINS_13Kernel_traitsI6__halfS2_S2_S2_fjLj3072ELj1ELj1ELj4ELj16ENS_18Kernel_traits_baseILj3072ES2_S2_S2_S2_fjLj128EEEEELb1ELb0ELb1ELb0EEEvNS_9BwdParamsE --------------------------
	.section	.text._ZN10layer_norm13ln_bwd_kernelINS_13Kernel_traitsI6__halfS2_S2_S2_fjLj3072ELj1ELj1ELj4ELj16ENS_18Kernel_traits_baseILj3072ES2_S2_S2_S2_fjLj128EEEEELb1ELb0ELb1ELb0EEEvNS_9BwdParamsE,"ax",@progbits
	.align	128
        .global         _ZN10layer_norm13ln_bwd_kernelINS_13Kernel_traitsI6__halfS2_S2_S2_fjLj3072ELj1ELj1ELj4ELj16ENS_18Kernel_traits_baseILj3072ES2_S2_S2_S2_fjLj128EEEEELb1ELb0ELb1ELb0EEEvNS_9BwdParamsE
        .type           _ZN10layer_norm13ln_bwd_kernelINS_13Kernel_traitsI6__halfS2_S2_S2_fjLj3072ELj1ELj1ELj4ELj16ENS_18Kernel_traits_baseILj3072ES2_S2_S2_S2_fjLj128EEEEELb1ELb0ELb1ELb0EEEvNS_9BwdParamsE,@function
        .size           _ZN10layer_norm13ln_bwd_kernelINS_13Kernel_traitsI6__halfS2_S2_S2_fjLj3072ELj1ELj1ELj4ELj16ENS_18Kernel_traits_baseILj3072ES2_S2_S2_S2_fjLj128EEEEELb1ELb0ELb1ELb0EEEvNS_9BwdParamsE,(.L_x_10685 - _ZN10layer_norm13ln_bwd_kernelINS_13Kernel_traitsI6__halfS2_S2_S2_fjLj3072ELj1ELj1ELj4ELj16ENS_18Kernel_traits_baseILj3072ES2_S2_S2_S2_fjLj128EEEEELb1ELb0ELb1ELb0EEEvNS_9BwdParamsE)
        .other          _ZN10layer_norm13ln_bwd_kernelINS_13Kernel_traitsI6__halfS2_S2_S2_fjLj3072ELj1ELj1ELj4ELj16ENS_18Kernel_traits_baseILj3072ES2_S2_S2_S2_fjLj128EEEEELb1ELb0ELb1ELb0EEEvNS_9BwdParamsE,@"STO_CUDA_ENTRY STV_DEFAULT"
_ZN10layer_norm13ln_bwd_kernelINS_13Kernel_traitsI6__halfS2_S2_S2_fjLj3072ELj1ELj1ELj4ELj16ENS_18Kernel_traits_baseILj3072ES2_S2_S2_S2_fjLj128EEEEELb1ELb0ELb1ELb0EEEvNS_9BwdParamsE:
.text._ZN10layer_norm13ln_bwd_kernelINS_13Kernel_traitsI6__halfS2_S2_S2_fjLj3072ELj1ELj1ELj4ELj16ENS_18Kernel_traits_baseILj3072ES2_S2_S2_S2_fjLj128EEEEELb1ELb0ELb1ELb0EEEvNS_9BwdParamsE:
        /* <DEDUP_REMOVED lines=86> */
.L_x_1578:
[----:B0-----:R-:W-:-:S06]  /*0560*/  UIMAD.WIDE UR6, UR11, 0x4, UR18 ;  /* 0x000000040b0678a5 */ /* 0x001fcc000f8e0212 */
[----:B--23--:R-:W-:Y:S02]  /*0570*/  MOV R100, UR6 ;  /* 0x0000000600647c02 */ /* 0x00cfe40008000f00 */
[----:B------:R-:W-:Y:S01]  /*0580*/  MOV R101, UR7 ;  /* 0x0000000700657c02 */ /* 0x000fe20008000f00 */
[----:B------:R-:W-:-:S04]  /*0590*/  UIMAD.WIDE UR6, UR11, 0x4, UR14 ;  /* 0x000000040b0678a5 */ /* 0x000fc8000f8e020e */
[----:B------:R-:W2:Y:S02]  /*05a0*/  LDG.E R100, desc[UR20][R100.64] ;  /* 0x0000001464647981 */ /* 0x000ea4000c1e1900 */
[----:B------:R-:W-:Y:S02]  /*05b0*/  MOV R102, UR6 ;  /* 0x0000000600667c02 */ /* 0x000fe40008000f00 */
[----:B------:R-:W-:Y:S01]  /*05c0*/  MOV R103, UR7 ;  /* 0x0000000700677c02 */ /* 0x000fe20008000f00 */
[----:B------:R-:W-:-:S04]  /*05d0*/  UIMAD.WIDE UR6, UR11, 0x4, UR16 ;  /* 0x000000040b0678a5 */ /* 0x000fc8000f8e0210 */
[----:B------:R-:W3:Y:S02]  /*05e0*/  LDG.E R102, desc[UR20][R102.64] ;  /* 0x0000001466667981 */ /* 0x000ee4000c1e1900 */
[----:B------:R-:W-:Y:S02]  /*05f0*/  MOV R3, UR7 ;  /* 0x0000000700037c02 */ /* 0x000fe40008000f00 */
[----:B------:R-:W-:-:S05]  /*0600*/  MOV R2, UR6 ;  /* 0x0000000600027c02 */ /* 0x000fca0008000f00 */
[----:B-----5:R0:W5:Y:S01]  /*0610*/  LDG.E R3, desc[UR20][R2.64] ;  /* 0x0000001402037981 */ /* 0x020162000c1e1900 */
[----:B------:R-:W-:Y:S01]  /*0620*/  BSSY.RECONVERGENT B0, `(.L_x_1466) ;  /* 0x0000188000007945 */ /* 0x000fe20003800200 */
[----:B--2---:R-:W-:Y:S02]  /*0630*/  R2UR UR31, R100 ;  /* 0x00000000641f72ca */ /* 0x004fe400000e0000 */
[----:B---3--:R-:W-:-:S11]  /*0640*/  R2UR UR30, R102 ;  /* 0x00000000661e72ca */ /* 0x008fd600000e0000 */
[----:B------:R-:W-:-:S09]  /*0650*/  UISETP.GE.AND UP2, UPT, UR31, 0x1, UPT ;  /* 0x000000011f00788c */ /* 0x000fd2000bf46270 */
[----:B0-----:R-:W-:Y:S05]  /*0660*/  BRA.U !UP2, `(.L_x_1467) ;  /* 0x000000150a187547 */ /* 0x001fea000b800000 */
[----:B------:R-:W-:-:S06]  /*0670*/  UIMAD.WIDE UR6, UR11, 0x4, UR12 ;  /* 0x000000040b0678a5 */ /* 0x000fcc000f8e020c */
[----:B------:R-:W-:Y:S02]  /*0680*/  MOV R100, UR6 ;  /* 0x0000000600647c02 */ /* 0x000fe40008000f00 */
[----:B------:R-:W-:-:S05]  /*0690*/  MOV R101, UR7 ;  /* 0x0000000700657c02 */ /* 0x000fca0008000f00 */
[----:B------:R0:W2:Y:S01]  /*06a0*/  LDG.E R100, desc[UR20][R100.64] ;  /* 0x0000001464647981 */ /* 0x0000a2000c1e1900 */
[C---:B-----5:R-:W-:Y:S01]  /*06b0*/  ISETP.GE.AND P4, PT, R3.reuse, 0x1, PT ;  /* 0x000000010300780c */ /* 0x060fe20003f86270 */
[----:B------:R-:W-:Y:S01]  /*06c0*/  UIADD3 UR7, UPT, UPT, UR31, -0x1, URZ ;  /* 0xffffffff1f077890 */ /* 0x000fe2000fffe0ff */
[C---:B------:R-:W-:Y:S01]  /*06d0*/  ISETP.GE.U32.AND P1, PT, R0.reuse, 0x80, PT ;  /* 0x000000800000780c */ /* 0x040fe20003f26070 */
[----:B------:R-:W-:Y:S01]  /*06e0*/  UIMAD UR6, UR11, UR10, URZ ;  /* 0x0000000a0b0672a4 */ /* 0x000fe2000f8e02ff */
[----:B-1----:R-:W-:Y:S01]  /*06f0*/  ISETP.NE.AND P0, PT, RZ, UR28, PT ;  /* 0x0000001cff007c0c */ /* 0x002fe2000bf05270 */
[----:B------:R-:W-:Y:S01]  /*0700*/  UIMAD UR8, UR7, UR10, URZ ;  /* 0x0000000a070872a4 */ /* 0x000fe2000f8e02ff */
[----:B------:R-:W-:Y:S01]  /*0710*/  BSSY.RECONVERGENT B1, `(.L_x_1468) ;  /* 0x0000077000017945 */ /* 0x000fe20003800200 */
[----:B------:R-:W-:Y:S01]  /*0720*/  USHF.R.S32.HI UR7, URZ, 0x1f, UR6 ;  /* 0x0000001fff077899 */ /* 0x000fe20008011406 */
[----:B------:R-:W-:Y:S01]  /*0730*/  HFMA2 R147, -RZ, RZ, 0, 0 ;  /* 0x00000000ff937431 */ /* 0x000fe200000001ff */
[----:B------:R-:W-:Y:S01]  /*0740*/  USHF.R.S32.HI UR9, URZ, 0x1f, UR8 ;  /* 0x0000001fff097899 */ /* 0x000fe20008011408 */
[----:B------:R-:W-:Y:S01]  /*0750*/  HFMA2 R150, -RZ, RZ, 0, 0 ;  /* 0x00000000ff967431 */ /* 0x000fe200000001ff */
[----:B------:R-:W-:Y:S01]  /*0760*/  ULEA.HI UR7, UR7, UR6, URZ, 0x3 ;  /* 0x0000000607077291 */ /* 0x000fe2000f8f18ff */
[----:B------:R-:W-:Y:S01]  /*0770*/  ISETP.GE.U32.AND P2, PT, R0, 0x100, PT ;  /* 0x000001000000780c */ /* 0x000fe20003f46070 */
[----:B------:R-:W-:Y:S01]  /*0780*/  ULEA.HI UR9, UR9, UR8, URZ, 0x3 ;  /* 0x0000000809097291 */ /* 0x000fe2000f8f18ff */
[----:B------:R-:W-:-:S02]  /*0790*/  @P4 IADD3 R2, PT, PT, R3, -0x1, RZ ;  /* 0xffffffff03024810 */ /* 0x000fc40007ffe0ff */
[----:B------:R-:W-:Y:S02]  /*07a0*/  ISETP.GE.U32.AND P3, PT, R0, 0x180, PT ;  /* 0x000001800000780c */ /* 0x000fe40003f66070 */
[----:B0-----:R-:W-:Y:S01]  /*07b0*/  MOV R101, UR7 ;  /* 0x0000000700657c02 */ /* 0x001fe20008000f00 */
[----:B------:R-:W-:Y:S01]  /*07c0*/  @P4 IMAD R2, R2, UR10, RZ ;  /* 0x0000000a02024c24 */ /* 0x000fe2000f8e02ff */
[----:B------:R-:W-:Y:S02]  /*07d0*/  MOV R149, UR9 ;  /* 0x0000000900957c02 */ /* 0x000fe40008000f00 */
[----:B------:R-:W-:Y:S02]  /*07e0*/  MOV R153, RZ ;  /* 0x000000ff00997202 */ /* 0x000fe40000000f00 */
[----:B------:R-:W-:Y:S02]  /*07f0*/  @P4 SHF.R.S32.HI R103, RZ, 0x1f, R2 ;  /* 0x0000001fff674819 */ /* 0x000fe40000011402 */
[----:B------:R-:W-:-:S02]  /*0800*/  LEA.HI.SX32 R149, R149, R146, 0x1d ;  /* 0x0000009295957211 */ /* 0x000fc400078feaff */
[----:B------:R-:W-:Y:S02]  /*0810*/  @P4 LEA.HI R103, R103, R2, RZ, 0x3 ;  /* 0x0000000267674211 */ /* 0x000fe400078f18ff */
[-C--:B------:R-:W-:Y:S02]  /*0820*/  LEA.HI.SX32 R2, R101, R146.reuse, 0x1d ;  /* 0x0000009265027211 */ /* 0x080fe400078feaff */
[----:B------:R-:W-:Y:S02]  /*0830*/  @P4 LEA.HI.SX32 R147, R103, R146, 0x1d ;  /* 0x0000009267934211 */ /* 0x000fe400078feaff */
[----:B------:R-:W-:Y:S02]  /*0840*/  MOV R146, R2 ;  /* 0x0000000200927202 */ /* 0x000fe40000000f00 */
[----:B--2---:R-:W-:Y:S01]  /*0850*/  FSEL R148, R100, RZ, !P0 ;  /* 0x000000ff64947208 */ /* 0x004fe20004000000 */
[----:B------:R-:W-:Y:S06]  /*0860*/  @!P1 BRA `(.L_x_1469) ;  /* 0x0000000400849947 */ /* 0x000fec0003800000 */
[----:B------:R-:W0:Y:S08]  /*0870*/  LDC.64 R4, c[0x0][0x3a8] ;  /* 0x0000ea00ff047b82 */ /* 0x000e300000000a00 */
[----:B------:R-:W1:Y:S01]  /*0880*/  LDC.64 R8, c[0x0][0x428] ;  /* 0x00010a00ff087b82 */ /* 0x000e620000000a00 */
[----:B----4-:R-:W-:-:S07]  /*0890*/  ISETP.NE.U32.AND P0, PT, RZ, UR24, PT ;  /* 0x00000018ff007c0c */ /* 0x010fce000bf05070 */
[----:B------:R-:W2:Y:S01]  /*08a0*/  LDC.64 R12, c[0x0][0x3b0] ;  /* 0x0000ec00ff0c7b82 */ /* 0x000ea20000000a00 */
[----:B0-----:R-:W-:-:S06]  /*08b0*/  IMAD.WIDE.U32 R4, R146, 0x10, R4 ;  /* 0x0000001092047825 */ /* 0x001fcc00078e0004 */
[----:B------:R-:W3:Y:S01]  /*08c0*/  LDG.E.128 R4, desc[UR20][R4.64] ;  /* 0x0000001404047981 */ /* 0x000ee2000c1e1d00 */
[----:B-1----:R-:W-:-:S06]  /*08d0*/  IMAD.WIDE.U32 R8, R149, 0x10, R8 ;  /* 0x0000001095087825 */ /* 0x002fcc00078e0008 */
[----:B------:R-:W4:Y:S01]  /*08e0*/  LDG.E.128 R8, desc[UR20][R8.64] ;  /* 0x0000001408087981 */ /* 0x000f22000c1e1d00 */
[----:B------:R-:W-:Y:S01]  /*08f0*/  ISETP.NE.AND.EX P0, PT, RZ, UR25, PT, P0 ;  /* 0x00000019ff007c0c */ /* 0x000fe2000bf05300 */
[----:B------:R-:W-:Y:S02]  /*0900*/  HADD2.F32 R143, -RZ, R20.H0_H0 ;  /* 0x20000014ff8f7230 */ /* 0x000fe40000004100 */
[----:B--2---:R-:W-:-:S05]  /*0910*/  IMAD.WIDE.U32 R12, R147, 0x8, R12 ;  /* 0x00000008930c7825 */ /* 0x004fca00078e000c */
[----:B------:R-:W5:Y:S05]  /*0920*/  LDG.E.64 R120, desc[UR20][R12.64] ;  /* 0x000000140c787981 */ /* 0x000f6a000c1e1b00 */
[----:B------:R-:W0:Y:S02]  /*0930*/  @P0 LDC.64 R14, c[0x0][0x438] ;  /* 0x00010e00ff0e0b82 */ /* 0x000e240000000a00 */
[----:B0-----:R-:W-:-:S05]  /*0940*/  @P0 IMAD.WIDE.U32 R14, R146, 0x10, R14 ;  /* 0x00000010920e0825 */ /* 0x001fca00078e000e */
[----:B------:R0:W5:Y:S01]  /*0950*/  @P0 LDG.E.128 R80, desc[UR20][R14.64] ;  /* 0x000000140e500981 */ /* 0x000162000c1e1d00 */
[----:B------:R-:W-:Y:S01]  /*0960*/  HADD2.F32 R102, -RZ, R23.H0_H0 ;  /* 0x20000017ff667230 */ /* 0x000fe20000004100 */
[----:B------:R-:W-:Y:S02]  /*0970*/  IADD3 R149, PT, PT, R149, 0x80, RZ ;  /* 0x0000008095957810 */ /* 0x000fe40007ffe0ff */
[----:B------:R-:W-:Y:S02]  /*0980*/  IADD3 R147, PT, PT, R147, 0x80, RZ ;  /* 0x0000008093937810 */ /* 0x000fe40007ffe0ff */
[----:B------:R-:W-:Y:S01]  /*0990*/  IADD3 R146, PT, PT, R146, 0x80, RZ ;  /* 0x0000008092927810 */ /* 0x000fe20007ffe0ff */
[--C-:B---3--:R-:W-:Y:S02]  /*09a0*/  HADD2.F32 R103, -RZ, R4.reuse.H0_H0 ;  /* 0x20000004ff677230 */ /* 0x108fe40000004100 */
[----:B------:R-:W-:-:S03]  /*09b0*/  HADD2.F32 R107, -RZ, R4.H1_H1 ;  /* 0x30000004ff6b7230 */ /* 0x000fc60000004100 */
[----:B------:R-:W-:Y:S01]  /*09c0*/  FADD.FTZ R145, -R148, R103 ;  /* 0x0000006794917221 */ /* 0x000fe20000010100 */
[----:B----4-:R-:W-:-:S03]  /*09d0*/  HADD2.F32 R4, -RZ, R8.H0_H0 ;  /* 0x20000008ff047230 */ /* 0x010fc60000004100 */
[----:B------:R-:W-:Y:S01]  /*09e0*/  FMUL.FTZ R145, R145, UR30 ;  /* 0x0000001e91917c20 */ /* 0x000fe20008410000 */
[----:B------:R-:W-:Y:S01]  /*09f0*/  FADD.FTZ R107, -R148, R107 ;  /* 0x0000006b946b7221 */ /* 0x000fe20000010100 */
[--C-:B------:R-:W-:Y:S02]  /*0a00*/  HADD2.F32 R151, -RZ, R5.reuse.H0_H0 ;  /* 0x20000005ff977230 */ /* 0x100fe40000004100 */
[----:B------:R-:W-:Y:S02]  /*0a10*/  HADD2.F32 R153, -RZ, R5.H1_H1 ;  /* 0x30000005ff997230 */ /* 0x000fe40000004100 */
[----:B------:R-:W-:Y:S01]  /*0a20*/  FMUL.FTZ R143, R143, R4 ;  /* 0x000000048f8f7220 */ /* 0x000fe20000410000 */
[----:B------:R-:W-:Y:S02]  /*0a30*/  HADD2.F32 R8, -RZ, R8.H1_H1 ;  /* 0x30000008ff087230 */ /* 0x000fe40000004100 */
[----:B------:R-:W-:Y:S01]  /*0a40*/  FADD.FTZ R56, R56, R4 ;  /* 0x0000000438387221 */ /* 0x000fe20000010000 */
[----:B------:R-:W-:-:S02]  /*0a50*/  HADD2.F32 R5, -RZ, R20.H1_H1 ;  /* 0x30000014ff057230 */ /* 0x000fc40000004100 */
[----:B------:R-:W-:Y:S01]  /*0a60*/  FFMA.FTZ R32, R145, R4, R32 ;  /* 0x0000000491207223 */ /* 0x000fe20000010020 */
[----:B------:R-:W-:Y:S01]  /*0a70*/  FMUL.FTZ R4, R107, UR30 ;  /* 0x0000001e6b047c20 */ /* 0x000fe20008410000 */
[----:B------:R-:W-:Y:S01]  /*0a80*/  FADD.FTZ R57, R57, R8 ;  /* 0x0000000839397221 */ /* 0x000fe20000010000 */
[-C--:B------:R-:W-:Y:S02]  /*0a90*/  FMUL.FTZ R5, R5, R8.reuse ;  /* 0x0000000805057220 */ /* 0x080fe40000410000 */
[----:B------:R-:W-:Y:S01]  /*0aa0*/  FFMA.FTZ R33, R4, R8, R33 ;  /* 0x0000000804217223 */ /* 0x000fe20000010021 */
[C---:B------:R-:W-:Y:S01]  /*0ab0*/  FADD.FTZ R8, -R148.reuse, R153 ;  /* 0x0000009994087221 */ /* 0x040fe20000010100 */
[--C-:B------:R-:W-:Y:S02]  /*0ac0*/  HADD2.F32 R105, -RZ, R7.reuse.H0_H0 ;  /* 0x20000007ff697230 */ /* 0x100fe40000004100 */
[----:B------:R-:W-:Y:S02]  /*0ad0*/  HADD2.F32 R101, -RZ, R7.H1_H1 ;  /* 0x30000007ff657230 */ /* 0x000fe40000004100 */
[----:B------:R-:W-:Y:S01]  /*0ae0*/  FADD.FTZ R7, -R148, R151 ;  /* 0x0000009794077221 */ /* 0x000fe20000010100 */
[----:B0-----:R-:W-:-:S02]  /*0af0*/  HADD2.F32 R15, -RZ, R9.H0_H0 ;  /* 0x20000009ff0f7230 */ /* 0x001fc40000004100 */
[----:B------:R-:W-:Y:S02]  /*0b00*/  HADD2.F32 R12, -RZ, R9.H1_H1 ;  /* 0x30000009ff0c7230 */ /* 0x000fe40000004100 */
[----:B------:R-:W-:Y:S01]  /*0b10*/  FMUL.FTZ R8, R8, UR30 ;  /* 0x0000001e08087c20 */ /* 0x000fe20008410000 */
[--C-:B------:R-:W-:Y:S02]  /*0b20*/  HADD2.F32 R155, -RZ, R6.reuse.H0_H0 ;  /* 0x20000006ff9b7230 */ /* 0x100fe40000004100 */
[--C-:B------:R-:W-:Y:S02]  /*0b30*/  HADD2.F32 R9, -RZ, R21.reuse.H1_H1 ;  /* 0x30000015ff097230 */ /* 0x100fe40000004100 */
[----:B------:R-:W-:Y:S02]  /*0b40*/  HADD2.F32 R157, -RZ, R6.H1_H1 ;  /* 0x30000006ff9d7230 */ /* 0x000fe40000004100 */
[----:B------:R-:W-:Y:S01]  /*0b50*/  FMUL.FTZ R7, R7, UR30 ;  /* 0x0000001e07077c20 */ /* 0x000fe20008410000 */
[----:B------:R-:W-:-:S02]  /*0b60*/  HADD2.F32 R6, -RZ, R21.H0_H0 ;  /* 0x20000015ff067230 */ /* 0x000fc40000004100 */
[-C--:B------:R-:W-:Y:S01]  /*0b70*/  FMUL.FTZ R9, R9, R12.reuse ;  /* 0x0000000c09097220 */ /* 0x080fe20000410000 */
[--C-:B------:R-:W-:Y:S02]  /*0b80*/  HADD2.F32 R103, -RZ, R11.reuse.H0_H0 ;  /* 0x2000000bff677230 */ /* 0x100fe40000004100 */
[----:B------:R-:W-:Y:S01]  /*0b90*/  FADD.FTZ R59, R59, R12 ;  /* 0x0000000c3b3b7221 */ /* 0x000fe20000010000 */
[----:B------:R-:W-:Y:S02]  /*0ba0*/  HADD2.F32 R100, -RZ, R11.H1_H1 ;  /* 0x3000000bff647230 */ /* 0x000fe40000004100 */
[----:B------:R-:W-:Y:S01]  /*0bb0*/  FADD.FTZ R11, -R148, R155 ;  /* 0x0000009b940b7221 */ /* 0x000fe20000010100 */
[----:B------:R-:W-:Y:S01]  /*0bc0*/  FFMA.FTZ R35, R8, R12, R35 ;  /* 0x0000000c08237223 */ /* 0x000fe20000010023 */
[----:B------:R-:W-:Y:S01]  /*0bd0*/  FADD.FTZ R12, -R148, R157 ;  /* 0x0000009d940c7221 */ /* 0x000fe20000010100 */
[--C-:B------:R-:W-:Y:S02]  /*0be0*/  HADD2.F32 R13, -RZ, R10.reuse.H0_H0 ;  /* 0x2000000aff0d7230 */ /* 0x100fe40000004100 */
[----:B------:R-:W-:Y:S01]  /*0bf0*/  FMUL.FTZ R6, R6, R15 ;  /* 0x0000000f06067220 */ /* 0x000fe20000410000 */
[----:B------:R-:W-:-:S02]  /*0c00*/  HADD2.F32 R14, -RZ, R10.H1_H1 ;  /* 0x3000000aff0e7230 */ /* 0x000fc40000004100 */
[----:B------:R-:W-:Y:S01]  /*0c10*/  FADD.FTZ R58, R58, R15 ;  /* 0x0000000f3a3a7221 */ /* 0x000fe20000010000 */
[----:B------:R-:W-:Y:S01]  /*0c20*/  FFMA.FTZ R34, R7, R15, R34 ;  /* 0x0000000f07227223 */ /* 0x000fe20000010022 */
[--C-:B------:R-:W-:Y:S02]  /*0c30*/  HADD2.F32 R10, -RZ, R22.reuse.H0_H0 ;  /* 0x20000016ff0a7230 */ /* 0x100fe40000004100 */
[----:B------:R-:W-:Y:S01]  /*0c40*/  FMUL.FTZ R11, R11, UR30 ;  /* 0x0000001e0b0b7c20 */ /* 0x000fe20008410000 */
[----:B------:R-:W-:Y:S02]  /*0c50*/  HADD2.F32 R15, -RZ, R22.H1_H1 ;  /* 0x30000016ff0f7230 */ /* 0x000fe40000004100 */
[----:B------:R-:W-:Y:S01]  /*0c60*/  FMUL.FTZ R12, R12, UR30 ;  /* 0x0000001e0c0c7c20 */ /* 0x000fe20008410000 */
[----:B------:R-:W-:Y:S01]  /*0c70*/  FADD.FTZ R60, R60, R13 ;  /* 0x0000000d3c3c7221 */ /* 0x000fe20000010000 */
[-C--:B------:R-:W-:Y:S01]  /*0c80*/  FMUL.FTZ R10, R10, R13.reuse ;  /* 0x0000000d0a0a7220 */ /* 0x080fe20000410000 */
[----:B------:R-:W-:Y:S01]  /*0c90*/  FFMA.FTZ R36, R11, R13, R36 ;  /* 0x0000000d0b247223 */ /* 0x000fe20000010024 */
[-C--:B------:R-:W-:Y:S01]  /*0ca0*/  FMUL.FTZ R13, R15, R14.reuse ;  /* 0x0000000e0f0d7220 */ /* 0x080fe20000410000 */
[----:B------:R-:W-:Y:S01]  /*0cb0*/  FADD.FTZ R61, R61, R14 ;  /* 0x0000000e3d3d7221 */ /* 0x000fe20000010000 */
[----:B------:R-:W-:Y:S01]  /*0cc0*/  FFMA.FTZ R37, R12, R14, R37 ;  /* 0x0000000e0c257223 */ /* 0x000fe20000010025 */
[----:B------:R-:W-:Y:S01]  /*0cd0*/  FADD.FTZ R14, RZ, R143 ;  /* 0x0000008fff0e7221 */ /* 0x000fe20000010000 */
[----:B------:R-:W-:Y:S01]  /*0ce0*/  FFMA.FTZ R15, R145, R143, RZ ;  /* 0x0000008f910f7223 */ /* 0x000fe200000100ff */
[----:B------:R-:W-:-:S02]  /*0cf0*/  FADD.FTZ R18, -R148, R105 ;  /* 0x0000006994127221 */ /* 0x000fc40000010100 */
[----:B------:R-:W-:Y:S01]  /*0d00*/  FADD.FTZ R105, R14, R5 ;  /* 0x000000050e697221 */ /* 0x000fe20000010000 */
[----:B------:R-:W-:Y:S01]  /*0d10*/  FFMA.FTZ R16, R4, R5, R15 ;  /* 0x0000000504107223 */ /* 0x000fe2000001000f */
[----:B------:R-:W-:Y:S02]  /*0d20*/  FMUL.FTZ R15, R18, UR30 ;  /* 0x0000001e120f7c20 */ /* 0x000fe40008410000 */
[----:B------:R-:W-:Y:S01]  /*0d30*/  FADD.FTZ R18, R105, R6 ;  /* 0x0000000669127221 */ /* 0x000fe20000010000 */
[----:B------:R-:W-:Y:S01]  /*0d40*/  FFMA.FTZ R105, R7, R6, R16 ;  /* 0x0000000607697223 */ /* 0x000fe20000010010 */
[-C--:B------:R-:W-:Y:S01]  /*0d50*/  FMUL.FTZ R14, R102, R103.reuse ;  /* 0x00000067660e7220 */ /* 0x080fe20000410000 */
[----:B------:R-:W-:Y:S01]  /*0d60*/  FADD.FTZ R62, R62, R103 ;  /* 0x000000673e3e7221 */ /* 0x000fe20000010000 */
[----:B------:R-:W-:Y:S01]  /*0d70*/  FFMA.FTZ R38, R15, R103, R38 ;  /* 0x000000670f267223 */ /* 0x000fe20000010026 */
[----:B------:R-:W-:Y:S01]  /*0d80*/  FADD.FTZ R103, R18, R9 ;  /* 0x0000000912677221 */ /* 0x000fe20000010000 */
[----:B------:R-:W-:Y:S01]  /*0d90*/  FFMA.FTZ R18, R8, R9, R105 ;  /* 0x0000000908127223 */ /* 0x000fe20000010069 */
[----:B------:R-:W-:-:S02]  /*0da0*/  FADD.FTZ R104, -R148, R101 ;  /* 0x0000006594687221 */ /* 0x000fc40000010100 */
[----:B------:R-:W-:Y:S01]  /*0db0*/  FADD.FTZ R102, R103, R10 ;  /* 0x0000000a67667221 */ /* 0x000fe20000010000 */
[----:B------:R-:W-:Y:S01]  /*0dc0*/  FFMA.FTZ R101, R11, R10, R18 ;  /* 0x0000000a0b657223 */ /* 0x000fe20000010012 */
[----:B------:R-:W-:Y:S02]  /*0dd0*/  HADD2.F32 R107, -RZ, R23.H1_H1 ;  /* 0x30000017ff6b7230 */ /* 0x000fe40000004100 */
[----:B------:R-:W-:Y:S01]  /*0de0*/  FADD.FTZ R103, R102, R13 ;  /* 0x0000000d66677221 */ /* 0x000fe20000010000 */
[----:B------:R-:W-:Y:S01]  /*0df0*/  FFMA.FTZ R102, R12, R13, R101 ;  /* 0x0000000d0c667223 */ /* 0x000fe20000010065 */
[----:B------:R-:W-:Y:S01]  /*0e00*/  FMUL.FTZ R18, R104, UR30 ;  /* 0x0000001e68127c20 */ /* 0x000fe20008410000 */
[----:B------:R-:W-:Y:S01]  /*0e10*/  FMUL.FTZ R16, R107, R100 ;  /* 0x000000646b107220 */ /* 0x000fe20000410000 */
[----:B------:R-:W-:Y:S01]  /*0e20*/  FADD.FTZ R103, R103, R14 ;  /* 0x0000000e67677221 */ /* 0x000fe20000010000 */
[----:B------:R-:W-:Y:S01]  /*0e30*/  FFMA.FTZ R101, R15, R14, R102 ;  /* 0x0000000e0f657223 */ /* 0x000fe20000010066 */
[----:B------:R-:W-:Y:S01]  /*0e40*/  FADD.FTZ R63, R63, R100 ;  /* 0x000000643f3f7221 */ /* 0x000fe20000010000 */
[C---:B------:R-:W-:Y:S01]  /*0e50*/  FFMA.FTZ R39, R18.reuse, R100, R39 ;  /* 0x0000006412277223 */ /* 0x040fe20000010027 */
[----:B------:R-:W-:Y:S01]  /*0e60*/  FADD.FTZ R153, R103, R16 ;  /* 0x0000001067997221 */ /* 0x000fe20000010000 */
[----:B------:R-:W-:-:S07]  /*0e70*/  FFMA.FTZ R150, R18, R16, R101 ;  /* 0x0000001012967223 */ /* 0x000fce0000010065 */
.L_x_1469:
[----:B----4-:R-:W-:Y:S05]  /*0e80*/  BSYNC.RECONVERGENT B1 ;  /* 0x0000000000017941 */ /* 0x010fea0003800200 */
.L_x_1468:
        /* <DEDUP_REMOVED lines=14> */
[----:B------:R-:W-:-:S02]  /*0f70*/  HADD2.F32 R19, -RZ, R24.H0_H0 ;  /* 0x20000018ff137230 */ /* 0x000fc40000004100 */
[----:B------:R-:W-:Y:S02]  /*0f80*/  HADD2.F32 R112, -RZ, R25.H0_H0 ;  /* 0x20000019ff707230 */ /* 0x000fe40000004100 */
[----:B------:R-:W-:Y:S02]  /*0f90*/  HADD2.F32 R116, -RZ, R26.H0_H0 ;  /* 0x2000001aff747230 */ /* 0x000fe40000004100 */
[----:B0-----:R-:W-:-:S05]  /*0fa0*/  @P0 IMAD.WIDE.U32 R108, R146, 0x10, R108 ;  /* 0x00000010926c0825 */ /* 0x001fca00078e006c */
[----:B------:R0:W5:Y:S01]  /*0fb0*/  @P0 LDG.E.128 R84, desc[UR20][R108.64] ;  /* 0x000000146c540981 */ /* 0x000162000c1e1d00 */
[----:B------:R-:W-:Y:S02]  /*0fc0*/  IADD3 R149, PT, PT, R149, 0x80, RZ ;  /* 0x0000008095957810 */ /* 0x000fe40007ffe0ff */
[----:B------:R-:W-:Y:S02]  /*0fd0*/  IADD3 R147, PT, PT, R147, 0x80, RZ ;  /* 0x0000008093937810 */ /* 0x000fe40007ffe0ff */
[----:B------:R-:W-:Y:S01]  /*0fe0*/  IADD3 R146, PT, PT, R146, 0x80, RZ ;  /* 0x0000008092927810 */ /* 0x000fe20007ffe0ff */
[--C-:B---3--:R-:W-:Y:S02]  /*0ff0*/  HADD2.F32 R17, -RZ, R100.reuse.H0_H0 ;  /* 0x20000064ff117230 */ /* 0x108fe40000004100 */
[----:B------:R-:W-:Y:S02]  /*1000*/  HADD2.F32 R125, -RZ, R100.H1_H1 ;  /* 0x30000064ff7d7230 */ /* 0x000fe40000004100 */
[----:B------:R-:W-:-:S02]  /*1010*/  HADD2.F32 R151, -RZ, R101.H0_H0 ;  /* 0x20000065ff977230 */ /* 0x000fc40000004100 */
[C---:B------:R-:W-:Y:S01]  /*1020*/  FADD.FTZ R17, -R148.reuse, R17 ;  /* 0x0000001194117221 */ /* 0x040fe20000010100 */
[--C-:B------:R-:W-:Y:S02]  /*1030*/  HADD2.F32 R157, -RZ, R102.reuse.H0_H0 ;  /* 0x20000066ff9d7230 */ /* 0x100fe40000004100 */
[----:B------:R-:W-:Y:S01]  /*1040*/  FADD.FTZ R110, -R148, R125 ;  /* 0x0000007d946e7221 */ /* 0x000fe20000010100 */
[----:B------:R-:W-:Y:S02]  /*1050*/  HADD2.F32 R113, -RZ, R102.H1_H1 ;  /* 0x30000066ff717230 */ /* 0x000fe40000004100 */
[--C-:B----4-:R-:W-:Y:S02]  /*1060*/  HADD2.F32 R102, -RZ, R104.reuse.H0_H0 ;  /* 0x20000068ff667230 */ /* 0x110fe40000004100 */
[----:B0-----:R-:W-:Y:S02]  /*1070*/  HADD2.F32 R109, -RZ, R104.H1_H1 ;  /* 0x30000068ff6d7230 */ /* 0x001fe40000004100 */
[----:B------:R-:W-:Y:S01]  /*1080*/  FMUL.FTZ R17, R17, UR30 ;  /* 0x0000001e11117c20 */ /* 0x000fe20008410000 */
[----:B------:R-:W-:-:S02]  /*1090*/  HADD2.F32 R104, -RZ, R24.H1_H1 ;  /* 0x30000018ff687230 */ /* 0x000fc40000004100 */
[----:B------:R-:W-:Y:S01]  /*10a0*/  FMUL.FTZ R110, R110, UR30 ;  /* 0x0000001e6e6e7c20 */ /* 0x000fe20008410000 */
[C---:B------:R-:W-:Y:S01]  /*10b0*/  FADD.FTZ R151, -R148.reuse, R151 ;  /* 0x0000009794977221 */ /* 0x040fe20000010100 */
[-C--:B------:R-:W-:Y:S01]  /*10c0*/  FMUL.FTZ R108, R19, R102.reuse ;  /* 0x00000066136c7220 */ /* 0x080fe20000410000 */
[----:B------:R-:W-:Y:S01]  /*10d0*/  FADD.FTZ R157, -R148, R157 ;  /* 0x0000009d949d7221 */ /* 0x000fe20000010100 */
[--C-:B------:R-:W-:Y:S02]  /*10e0*/  HADD2.F32 R111, -RZ, R105.reuse.H0_H0 ;  /* 0x20000069ff6f7230 */ /* 0x100fe40000004100 */
[----:B------:R-:W-:Y:S01]  /*10f0*/  FADD.FTZ R64, R64, R102 ;  /* 0x0000006640407221 */ /* 0x000fe20000010000 */
[----:B------:R-:W-:Y:S01]  /*1100*/  FFMA.FTZ R40, R17, R102, R40 ;  /* 0x0000006611287223 */ /* 0x000fe20000010028 */
[-C--:B------:R-:W-:Y:S01]  /*1110*/  FMUL.FTZ R19, R104, R109.reuse ;  /* 0x0000006d68137220 */ /* 0x080fe20000410000 */
[----:B------:R-:W-:Y:S01]  /*1120*/  FADD.FTZ R65, R65, R109 ;  /* 0x0000006d41417221 */ /* 0x000fe20000010000 */
[----:B------:R-:W-:Y:S01]  /*1130*/  FFMA.FTZ R41, R110, R109, R41 ;  /* 0x0000006d6e297223 */ /* 0x000fe20000010029 */
[----:B------:R-:W-:-:S02]  /*1140*/  HADD2.F32 R115, -RZ, R105.H1_H1 ;  /* 0x30000069ff737230 */ /* 0x000fc40000004100 */
[----:B------:R-:W-:Y:S01]  /*1150*/  FMUL.FTZ R109, R151, UR30 ;  /* 0x0000001e976d7c20 */ /* 0x000fe20008410000 */
[----:B------:R-:W-:Y:S02]  /*1160*/  HADD2.F32 R102, -RZ, R25.H1_H1 ;  /* 0x30000019ff667230 */ /* 0x000fe40000004100 */
[----:B------:R-:W-:Y:S01]  /*1170*/  FADD.FTZ R124, -R148, R113 ;  /* 0x00000071947c7221 */ /* 0x000fe20000010100 */
[----:B------:R-:W-:Y:S02]  /*1180*/  HADD2.F32 R105, -RZ, R106.H0_H0 ;  /* 0x2000006aff697230 */ /* 0x000fe40000004100 */
[----:B------:R-:W-:Y:S01]  /*1190*/  FMUL.FTZ R113, R157, UR30 ;  /* 0x0000001e9d717c20 */ /* 0x000fe20008410000 */
[----:B------:R-:W-:Y:S02]  /*11a0*/  HADD2.F32 R155, -RZ, R101.H1_H1 ;  /* 0x30000065ff9b7230 */ /* 0x000fe40000004100 */
[----:B------:R-:W-:Y:S01]  /*11b0*/  FMUL.FTZ R112, R112, R111 ;  /* 0x0000006f70707220 */ /* 0x000fe20000410000 */
[----:B------:R-:W-:-:S02]  /*11c0*/  HADD2.F32 R117, -RZ, R103.H0_H0 ;  /* 0x20000067ff757230 */ /* 0x000fc40000004100 */
        /* <DEDUP_REMOVED lines=8> */
[----:B------:R-:W-:Y:S02]  /*1250*/  HADD2.F32 R101, -RZ, R107.H0_H0 ;  /* 0x2000006bff657230 */ /* 0x000fe40000004100 */
[----:B------:R-:W-:Y:S01]  /*1260*/  FADD.FTZ R114, -R148, R155 ;  /* 0x0000009b94727221 */ /* 0x000fe20000010100 */
[----:B------:R-:W-:-:S02]  /*1270*/  HADD2.F32 R104, -RZ, R27.H0_H0 ;  /* 0x2000001bff687230 */ /* 0x000fc40000004100 */
[----:B------:R-:W-:Y:S01]  /*1280*/  FADD.FTZ R125, -R148, R117 ;  /* 0x00000075947d7221 */ /* 0x000fe20000010100 */
[----:B------:R-:W-:Y:S02]  /*1290*/  HADD2.F32 R100, -RZ, R107.H1_H1 ;  /* 0x3000006bff647230 */ /* 0x000fe40000004100 */
[----:B------:R-:W-:Y:S01]  /*12a0*/  FADD.FTZ R107, R102, R19 ;  /* 0x00000013666b7221 */ /* 0x000fe20000010000 */
[----:B------:R-:W-:Y:S01]  /*12b0*/  FFMA.FTZ R102, R110, R19, R105 ;  /* 0x000000136e667223 */ /* 0x000fe20000010069 */
[----:B------:R-:W-:Y:S01]  /*12c0*/  FMUL.FTZ R114, R114, UR30 ;  /* 0x0000001e72727c20 */ /* 0x000fe20008410000 */
[----:B------:R-:W-:Y:S01]  /*12d0*/  FMUL.FTZ R117, R104, R101 ;  /* 0x0000006568757220 */ /* 0x000fe20000410000 */
[----:B------:R-:W-:Y:S01]  /*12e0*/  FMUL.FTZ R125, R125, UR30 ;  /* 0x0000001e7d7d7c20 */ /* 0x000fe20008410000 */
[----:B------:R-:W-:Y:S01]  /*12f0*/  FADD.FTZ R104, R107, R112 ;  /* 0x000000706b687221 */ /* 0x000fe20000010000 */
[----:B------:R-:W-:Y:S01]  /*1300*/  FFMA.FTZ R105, R109, R112, R102 ;  /* 0x000000706d697223 */ /* 0x000fe20000010066 */
[----:B------:R-:W-:Y:S01]  /*1310*/  FADD.FTZ R67, R67, R115 ;  /* 0x0000007343437221 */ /* 0x000fe20000010000 */
[----:B------:R-:W-:Y:S01]  /*1320*/  FFMA.FTZ R43, R114, R115, R43 ;  /* 0x00000073722b7223 */ /* 0x000fe2000001002b */
[----:B------:R-:W-:Y:S01]  /*1330*/  FADD.FTZ R70, R70, R101 ;  /* 0x0000006546467221 */ /* 0x000fe20000010000 */
[----:B------:R-:W-:Y:S01]  /*1340*/  FFMA.FTZ R46, R125, R101, R46 ;  /* 0x000000657d2e7223 */ /* 0x000fe2000001002e */
[----:B------:R-:W-:-:S02]  /*1350*/  HADD2.F32 R106, -RZ, R106.H1_H1 ;  /* 0x3000006aff6a7230 */ /* 0x000fc40000004100 */
[----:B------:R-:W-:Y:S01]  /*1360*/  FADD.FTZ R101, R104, R111 ;  /* 0x0000006f68657221 */ /* 0x000fe20000010000 */
[----:B------:R-:W-:Y:S02]  /*1370*/  HADD2.F32 R115, -RZ, R26.H1_H1 ;  /* 0x3000001aff737230 */ /* 0x000fe40000004100 */
[----:B------:R-:W-:Y:S01]  /*1380*/  FFMA.FTZ R102, R114, R111, R105 ;  /* 0x0000006f72667223 */ /* 0x000fe20000010069 */
[----:B------:R-:W-:Y:S02]  /*1390*/  HADD2.F32 R103, -RZ, R103.H1_H1 ;  /* 0x30000067ff677230 */ /* 0x000fe40000004100 */
[----:B------:R-:W-:Y:S01]  /*13a0*/  FADD.FTZ R104, R101, R116 ;  /* 0x0000007465687221 */ /* 0x000fe20000010000 */
[----:B------:R-:W-:Y:S01]  /*13b0*/  FMUL.FTZ R124, R124, UR30 ;  /* 0x0000001e7c7c7c20 */ /* 0x000fe20008410000 */
[----:B------:R-:W-:Y:S01]  /*13c0*/  FMUL.FTZ R115, R115, R106 ;  /* 0x0000006a73737220 */ /* 0x000fe20000410000 */
[----:B------:R-:W-:Y:S01]  /*13d0*/  FFMA.FTZ R101, R113, R116, R102 ;  /* 0x0000007471657223 */ /* 0x000fe20000010066 */
[----:B------:R-:W-:-:S02]  /*13e0*/  HADD2.F32 R151, -RZ, R27.H1_H1 ;  /* 0x3000001bff977230 */ /* 0x000fc40000004100 */
[----:B------:R-:W-:Y:S01]  /*13f0*/  FADD.FTZ R103, -R148, R103 ;  /* 0x0000006794677221 */ /* 0x000fe20000010100 */
        /* <DEDUP_REMOVED lines=12> */
.L_x_1471:
[----:B------:R-:W-:Y:S05]  /*14c0*/  BSYNC.RECONVERGENT B1 ;  /* 0x0000000000017941 */ /* 0x000fea0003800200 */
.L_x_1470:
        /* <DEDUP_REMOVED lines=15> */
[----:B0-----:R-:W-:-:S05]  /*15c0*/  @P0 IMAD.WIDE.U32 R130, R146, 0x10, R130 ;  /* 0x0000001092820825 */ /* 0x001fca00078e0082 */
[----:B------:R0:W5:Y:S02]  /*15d0*/  @P0 LDG.E.128 R88, desc[UR20][R130.64] ;  /* 0x0000001482580981 */ /* 0x000164000c1e1d00 */
[----:B0-----:R-:W-:Y:S02]  /*15e0*/  HADD2.F32 R130, -RZ, R28.H0_H0 ;  /* 0x2000001cff827230 */ /* 0x001fe40000004100 */
[----:B------:R-:W-:Y:S02]  /*15f0*/  HADD2.F32 R142, -RZ, R31.H0_H0 ;  /* 0x2000001fff8e7230 */ /* 0x000fe40000004100 */
[--C-:B---3--:R-:W-:Y:S02]  /*1600*/  HADD2.F32 R141, -RZ, R103.reuse.H0_H0 ;  /* 0x20000067ff8d7230 */ /* 0x108fe40000004100 */
[----:B------:R-:W-:Y:S02]  /*1610*/  HADD2.F32 R103, -RZ, R103.H1_H1 ;  /* 0x30000067ff677230 */ /* 0x000fe40000004100 */
[----:B------:R-:W-:-:S02]  /*1620*/  HADD2.F32 R129, -RZ, R100.H1_H1 ;  /* 0x30000064ff817230 */ /* 0x000fc40000004100 */
[----:B------:R-:W-:Y:S02]  /*1630*/  HADD2.F32 R133, -RZ, R101.H0_H0 ;  /* 0x20000065ff857230 */ /* 0x000fe40000004100 */
[C---:B------:R-:W-:Y:S01]  /*1640*/  FADD.FTZ R144, -R148.reuse, R103 ;  /* 0x0000006794907221 */ /* 0x040fe20000010100 */
[----:B------:R-:W-:Y:S02]  /*1650*/  HADD2.F32 R127, -RZ, R100.H0_H0 ;  /* 0x20000064ff7f7230 */ /* 0x000fe40000004100 */
[----:B------:R-:W-:Y:S01]  /*1660*/  FADD.FTZ R129, -R148, R129 ;  /* 0x0000008194817221 */ /* 0x000fe20000010100 */
[--C-:B------:R-:W-:Y:S02]  /*1670*/  HADD2.F32 R135, -RZ, R102.reuse.H0_H0 ;  /* 0x20000066ff877230 */ /* 0x100fe40000004100 */
[----:B------:R-:W-:Y:S02]  /*1680*/  HADD2.F32 R137, -RZ, R102.H1_H1 ;  /* 0x30000066ff897230 */ /* 0x000fe40000004100 */
[----:B----4-:R-:W-:-:S02]  /*1690*/  HADD2.F32 R103, -RZ, R104.H0_H0 ;  /* 0x20000068ff677230 */ /* 0x010fc40000004100 */
[----:B------:R-:W-:Y:S02]  /*16a0*/  HADD2.F32 R104, -RZ, R104.H1_H1 ;  /* 0x30000068ff687230 */ /* 0x000fe40000004100 */
[----:B------:R-:W-:Y:S02]  /*16b0*/  HADD2.F32 R102, -RZ, R28.H1_H1 ;  /* 0x3000001cff667230 */ /* 0x000fe40000004100 */
[C---:B------:R-:W-:Y:S01]  /*16c0*/  FADD.FTZ R131, -R148.reuse, R133 ;  /* 0x0000008594837221 */ /* 0x040fe20000010100 */
[----:B------:R-:W-:Y:S02]  /*16d0*/  HADD2.F32 R101, -RZ, R101.H1_H1 ;  /* 0x30000065ff657230 */ /* 0x000fe40000004100 */
[----:B------:R-:W-:Y:S01]  /*16e0*/  FADD.FTZ R127, -R148, R127 ;  /* 0x0000007f947f7221 */ /* 0x000fe20000010100 */
[----:B------:R-:W-:Y:S01]  /*16f0*/  FMUL.FTZ R132, R129, UR30 ;  /* 0x0000001e81847c20 */ /* 0x000fe20008410000 */
[--C-:B------:R-:W-:Y:S02]  /*1700*/  HADD2.F32 R133, -RZ, R105.reuse.H0_H0 ;  /* 0x20000069ff857230 */ /* 0x100fe40000004100 */
[----:B------:R-:W-:Y:S01]  /*1710*/  FMUL.FTZ R129, R102, R104 ;  /* 0x0000006866817220 */ /* 0x000fe20000410000 */
[----:B------:R-:W-:-:S02]  /*1720*/  HADD2.F32 R105, -RZ, R105.H1_H1 ;  /* 0x30000069ff697230 */ /* 0x000fc40000004100 */
[----:B------:R-:W-:Y:S01]  /*1730*/  FMUL.FTZ R131, R131, UR30 ;  /* 0x0000001e83837c20 */ /* 0x000fe20008410000 */
[----:B------:R-:W-:Y:S02]  /*1740*/  HADD2.F32 R102, -RZ, R29.H1_H1 ;  /* 0x3000001dff667230 */ /* 0x000fe40000004100 */
[----:B------:R-:W-:Y:S01]  /*1750*/  FADD.FTZ R136, -R148, R101 ;  /* 0x0000006594887221 */ /* 0x000fe20000010100 */
[----:B------:R-:W-:Y:S01]  /*1760*/  FMUL.FTZ R127, R127, UR30 ;  /* 0x0000001e7f7f7c20 */ /* 0x000fe20008410000 */
[----:B------:R-:W-:Y:S01]  /*1770*/  FMUL.FTZ R130, R130, R103 ;  /* 0x0000006782827220 */ /* 0x000fe20000410000 */
[-C--:B------:R-:W-:Y:S01]  /*1780*/  FMUL.FTZ R134, R134, R133.reuse ;  /* 0x0000008586867220 */ /* 0x080fe20000410000 */
[----:B------:R-:W-:Y:S01]  /*1790*/  FADD.FTZ R74, R74, R133 ;  /* 0x000000854a4a7221 */ /* 0x000fe20000010000 */
[----:B------:R-:W-:Y:S01]  /*17a0*/  FFMA.FTZ R50, R131, R133, R50 ;  /* 0x0000008583327223 */ /* 0x000fe20000010032 */
[----:B------:R-:W-:Y:S01]  /*17b0*/  FADD.FTZ R135, -R148, R135 ;  /* 0x0000008794877221 */ /* 0x000fe20000010100 */
[----:B------:R-:W-:Y:S01]  /*17c0*/  FMUL.FTZ R136, R136, UR30 ;  /* 0x0000001e88887c20 */ /* 0x000fe20008410000 */
[----:B------:R-:W-:Y:S01]  /*17d0*/  FMUL.FTZ R133, R102, R105 ;  /* 0x0000006966857220 */ /* 0x000fe20000410000 */
[----:B------:R-:W-:Y:S01]  /*17e0*/  FADD.FTZ R72, R72, R103 ;  /* 0x0000006748487221 */ /* 0x000fe20000010000 */
[----:B------:R-:W-:Y:S01]  /*17f0*/  FFMA.FTZ R48, R127, R103, R48 ;  /* 0x000000677f307223 */ /* 0x000fe20000010030 */
[----:B------:R-:W-:Y:S01]  /*1800*/  FADD.FTZ R102, R153, R130 ;  /* 0x0000008299667221 */ /* 0x000fe20000010000 */
[----:B------:R-:W-:Y:S01]  /*1810*/  FADD.FTZ R140, -R148, R137 ;  /* 0x00000089948c7221 */ /* 0x000fe20000010100 */
[----:B------:R-:W-:Y:S01]  /*1820*/  FFMA.FTZ R103, R127, R130, R150 ;  /* 0x000000827f677223 */ /* 0x000fe20000010096 */
[----:B------:R-:W-:-:S02]  /*1830*/  HADD2.F32 R137, -RZ, R106.H0_H0 ;  /* 0x2000006aff897230 */ /* 0x000fc40000004100 */
[----:B------:R-:W-:Y:S01]  /*1840*/  FADD.FTZ R73, R73, R104 ;  /* 0x0000006849497221 */ /* 0x000fe20000010000 */
[----:B------:R-:W-:Y:S01]  /*1850*/  FFMA.FTZ R49, R132, R104, R49 ;  /* 0x0000006884317223 */ /* 0x000fe20000010031 */
[----:B------:R-:W-:Y:S02]  /*1860*/  HADD2.F32 R106, -RZ, R106.H1_H1 ;  /* 0x3000006aff6a7230 */ /* 0x000fe40000004100 */
[----:B------:R-:W-:Y:S01]  /*1870*/  FADD.FTZ R75, R75, R105 ;  /* 0x000000694b4b7221 */ /* 0x000fe20000010000 */
[----:B------:R-:W-:Y:S01]  /*1880*/  FFMA.FTZ R51, R136, R105, R51 ;  /* 0x0000006988337223 */ /* 0x000fe20000010033 */
[----:B------:R-:W-:Y:S01]  /*1890*/  FMUL.FTZ R135, R135, UR30 ;  /* 0x0000001e87877c20 */ /* 0x000fe20008410000 */
[----:B------:R-:W-:Y:S02]  /*18a0*/  HADD2.F32 R104, -RZ, R30.H1_H1 ;  /* 0x3000001eff687230 */ /* 0x000fe40000004100 */
[----:B------:R-:W-:Y:S01]  /*18b0*/  FADD.FTZ R105, R102, R129 ;  /* 0x0000008166697221 */ /* 0x000fe20000010000 */
[----:B------:R-:W-:Y:S01]  /*18c0*/  FFMA.FTZ R102, R132, R129, R103 ;  /* 0x0000008184667223 */ /* 0x000fe20000010067 */
[-C--:B------:R-:W-:Y:S01]  /*18d0*/  FMUL.FTZ R138, R138, R137.reuse ;  /* 0x000000898a8a7220 */ /* 0x080fe20000410000 */
[----:B------:R-:W-:Y:S01]  /*18e0*/  FADD.FTZ R76, R76, R137 ;  /* 0x000000894c4c7221 */ /* 0x000fe20000010000 */
[----:B------:R-:W-:Y:S01]  /*18f0*/  FFMA.FTZ R52, R135, R137, R52 ;  /* 0x0000008987347223 */ /* 0x000fe20000010034 */
[----:B------:R-:W-:Y:S01]  /*1900*/  FMUL.FTZ R137, R104, R106 ;  /* 0x0000006a68897220 */ /* 0x000fe20000410000 */
[----:B------:R-:W-:Y:S01]  /*1910*/  FADD.FTZ R104, R105, R134 ;  /* 0x0000008669687221 */ /* 0x000fe20000010000 */
[----:B------:R-:W-:-:S03]  /*1920*/  FFMA.FTZ R103, R131, R134, R102 ;  /* 0x0000008683677223 */ /* 0x000fc60000010066 */
[----:B------:R-:W-:Y:S01]  /*1930*/  FADD.FTZ R105, R104, R133 ;  /* 0x0000008568697221 */ /* 0x000fe20000010000 */
[----:B------:R-:W-:Y:S01]  /*1940*/  FFMA.FTZ R102, R136, R133, R103 ;  /* 0x0000008588667223 */ /* 0x000fe20000010067 */
[----:B------:R-:W-:Y:S01]  /*1950*/  FADD.FTZ R141, -R148, R141 ;  /* 0x0000008d948d7221 */ /* 0x000fe20000010100 */
[--C-:B------:R-:W-:Y:S02]  /*1960*/  HADD2.F32 R101, -RZ, R107.reuse.H0_H0 ;  /* 0x2000006bff657230 */ /* 0x100fe40000004100 */
[----:B------:R-:W-:Y:S01]  /*1970*/  FMUL.FTZ R140, R140, UR30 ;  /* 0x0000001e8c8c7c20 */ /* 0x000fe20008410000 */
[----:B------:R-:W-:Y:S01]  /*1980*/  FADD.FTZ R104, R105, R138 ;  /* 0x0000008a69687221 */ /* 0x000fe20000010000 */
[----:B------:R-:W-:Y:S01]  /*1990*/  FFMA.FTZ R103, R135, R138, R102 ;  /* 0x0000008a87677223 */ /* 0x000fe20000010066 */
[----:B------:R-:W-:Y:S02]  /*19a0*/  HADD2.F32 R100, -RZ, R107.H1_H1 ;  /* 0x3000006bff647230 */ /* 0x000fe40000004100 */
[----:B------:R-:W-:Y:S01]  /*19b0*/  FMUL.FTZ R141, R141, UR30 ;  /* 0x0000001e8d8d7c20 */ /* 0x000fe20008410000 */
[----:B------:R-:W-:-:S02]  /*19c0*/  HADD2.F32 R107, -RZ, R31.H1_H1 ;  /* 0x3000001fff6b7230 */ /* 0x000fc40000004100 */
[----:B------:R-:W-:Y:S01]  /*19d0*/  FMUL.FTZ R139, R142, R101 ;  /* 0x000000658e8b7220 */ /* 0x000fe20000410000 */
[----:B------:R-:W-:Y:S01]  /*19e0*/  FADD.FTZ R104, R104, R137 ;  /* 0x0000008968687221 */ /* 0x000fe20000010000 */
[----:B------:R-:W-:Y:S01]  /*19f0*/  FFMA.FTZ R102, R140, R137, R103 ;  /* 0x000000898c667223 */ /* 0x000fe20000010067 */
        /* <DEDUP_REMOVED lines=13> */
.L_x_1467:
[----:B-----5:R-:W-:Y:S01]  /*1ad0*/  ISETP.GE.AND P4, PT, R3, 0x1, PT ;  /* 0x000000010300780c */ /* 0x020fe20003f86270 */
[----:B------:R-:W-:Y:S01]  /*1ae0*/  UIMAD UR6, UR11, UR10, URZ ;  /* 0x0000000a0b0672a4 */ /* 0x000fe2000f8e02ff */
[----:B------:R-:W-:Y:S01]  /*1af0*/  HFMA2 R151, -RZ, RZ, 0, 0 ;  /* 0x00000000ff977431 */ /* 0x000fe200000001ff */
[----:B----4-:R-:W-:Y:S02]  /*1b00*/  UISETP.NE.U32.AND UP0, UPT, UR24, URZ, UPT ;  /* 0x000000ff1800728c */ /* 0x010fe4000bf05070 */
[----:B------:R-:W-:Y:S02]  /*1b10*/  USHF.R.S32.HI UR7, URZ, 0x1f, UR6 ;  /* 0x0000001fff077899 */ /* 0x000fe40008011406 */
[----:B------:R-:W-:Y:S02]  /*1b20*/  UISETP.NE.AND.EX UP0, UPT, UR25, URZ, UPT, UP0 ;  /* 0x000000ff1900728c */ /* 0x000fe4000bf05300 */
[----:B------:R-:W-:-:S04]  /*1b30*/  ULEA.HI UR7, UR7, UR6, URZ, 0x3 ;  /* 0x0000000607077291 */ /* 0x000fc8000f8f18ff */
[----:B------:R-:W-:Y:S02]  /*1b40*/  @P4 IADD3 R2, PT, PT, R3, -0x1, RZ ;  /* 0xffffffff03024810 */ /* 0x000fe40007ffe0ff */
[----:B------:R-:W-:-:S03]  /*1b50*/  MOV R103, UR7 ;  /* 0x0000000700677c02 */ /* 0x000fc60008000f00 */
[----:B------:R-:W-:-:S05]  /*1b60*/  @P4 IMAD R2, R2, UR10, RZ ;  /* 0x0000000a02024c24 */ /* 0x000fca000f8e02ff */
[----:B------:R-:W-:-:S04]  /*1b70*/  @P4 SHF.R.S32.HI R101, RZ, 0x1f, R2 ;  /* 0x0000001fff654819 */ /* 0x000fc80000011402 */
[----:B------:R-:W-:Y:S02]  /*1b80*/  @P4 LEA.HI R101, R101, R2, RZ, 0x3 ;  /* 0x0000000265654211 */ /* 0x000fe400078f18ff */
[-C--:B------:R-:W-:Y:S02]  /*1b90*/  LEA.HI.SX32 R2, R103, R146.reuse, 0x1d ;  /* 0x0000009267027211 */ /* 0x080fe400078feaff */
[----:B------:R-:W-:Y:S02]  /*1ba0*/  @P4 LEA.HI.SX32 R151, R101, R146, 0x1d ;  /* 0x0000009265974211 */ /* 0x000fe400078feaff */
[----:B------:R-:W-:Y:S01]  /*1bb0*/  MOV R153, R2 ;  /* 0x0000000200997202 */ /* 0x000fe20000000f00 */
[----:B------:R-:W-:Y:S06]  /*1bc0*/  BRA.U UP0, `(.L_x_1473) ;  /* 0x0000000100487547 */ /* 0x000fec000b800000 */
[C---:B------:R-:W-:Y:S02]  /*1bd0*/  ISETP.GE.U32.AND P1, PT, R0.reuse, 0x80, PT ;  /* 0x000000800000780c */ /* 0x040fe40003f26070 */
[----:B------:R-:W-:-:S11]  /*1be0*/  ISETP.GE.U32.AND P2, PT, R0, 0x100, PT ;  /* 0x000001000000780c */ /* 0x000fd60003f46070 */
[----:B------:R-:W0:Y:S08]  /*1bf0*/  @P1 LDC.64 R102, c[0x0][0x3b0] ;  /* 0x0000ec00ff661b82 */ /* 0x000e300000000a00 */
[----:B------:R-:W2:Y:S01]  /*1c00*/  @P2 LDC.64 R100, c[0x0][0x3b0] ;  /* 0x0000ec00ff642b82 */ /* 0x000ea20000000a00 */
[C---:B0-----:R-:W-:Y:S01]  /*1c10*/  @P1 IMAD.WIDE.U32 R102, R151.reuse, 0x8, R102 ;  /* 0x0000000897661825 */ /* 0x041fe200078e0066 */
[----:B------:R-:W-:-:S04]  /*1c20*/  @P1 IADD3 R151, PT, PT, R151, 0x80, RZ ;  /* 0x0000008097971810 */ /* 0x000fc80007ffe0ff */
[----:B------:R3:W5:Y:S01]  /*1c30*/  @P1 LDG.E.64 R120, desc[UR20][R102.64] ;  /* 0x0000001466781981 */ /* 0x000762000c1e1b00 */
[----:B--2---:R-:W-:-:S05]  /*1c40*/  @P2 IMAD.WIDE.U32 R100, R151, 0x8, R100 ;  /* 0x0000000897642825 */ /* 0x004fca00078e0064 */
[----:B------:R3:W5:Y:S01]  /*1c50*/  @P2 LDG.E.64 R118, desc[UR20][R100.64] ;  /* 0x0000001464762981 */ /* 0x000762000c1e1b00 */
[----:B------:R-:W-:Y:S02]  /*1c60*/  ISETP.GE.U32.AND P3, PT, R0, 0x180, PT ;  /* 0x000001800000780c */ /* 0x000fe40003f66070 */
[----:B------:R-:W-:Y:S02]  /*1c70*/  MOV R153, RZ ;  /* 0x000000ff00997202 */ /* 0x000fe40000000f00 */
[----:B------:R-:W-:Y:S02]  /*1c80*/  MOV R150, RZ ;  /* 0x000000ff00967202 */ /* 0x000fe40000000f00 */
[----:B------:R-:W-:-:S07]  /*1c90*/  @P2 IADD3 R151, PT, PT, R151, 0x80, RZ ;  /* 0x0000008097972810 */ /* 0x000fce0007ffe0ff */
[----:B---3--:R-:W-:Y:S05]  /*1ca0*/  @!P3 BRA `(.L_x_1472) ;  /* 0x00000000007cb947 */ /* 0x008fea0003800000 */
[----:B------:R-:W0:Y:S02]  /*1cb0*/  LDC.64 R100, c[0x0][0x3b0] ;  /* 0x0000ec00ff647b82 */ /* 0x000e240000000a00 */
[----:B0-----:R-:W-:-:S05]  /*1cc0*/  IMAD.WIDE.U32 R100, R151, 0x8, R100 ;  /* 0x0000000897647825 */ /* 0x001fca00078e0064 */
[----:B------:R2:W5:Y:S01]  /*1cd0*/  LDG.E.64 R122, desc[UR20][R100.64] ;  /* 0x00000014647a7981 */ /* 0x000562000c1e1b00 */
[----:B------:R-:W-:Y:S05]  /*1ce0*/  BRA `(.L_x_1472) ;  /* 0x00000000006c7947 */ /* 0x000fea0003800000 */
.L_x_1473:
[C---:B------:R-:W-:Y:S02]  /*1cf0*/  ISETP.GE.U32.AND P1, PT, R0.reuse, 0x80, PT ;  /* 0x000000800000780c */ /* 0x040fe40003f26070 */
[C---:B------:R-:W-:Y:S02]  /*1d00*/  ISETP.GE.U32.AND P2, PT, R0.reuse, 0x100, PT ;  /* 0x000001000000780c */ /* 0x040fe40003f46070 */
[----:B------:R-:W-:-:S09]  /*1d10*/  ISETP.GE.U32.AND P3, PT, R0, 0x180, PT ;  /* 0x000001800000780c */ /* 0x000fd20003f66070 */
[----:B------:R-:W0:Y:S08]  /*1d20*/  @P1 LDC.64 R146, c[0x0][0x3b0] ;  /* 0x0000ec00ff921b82 */ /* 0x000e300000000a00 */
[----:B------:R-:W2:Y:S08]  /*1d30*/  @P1 LDC.64 R148, c[0x0][0x438] ;  /* 0x00010e00ff941b82 */ /* 0x000eb00000000a00 */
[----:B------:R-:W3:Y:S08]  /*1d40*/  @P2 LDC.64 R104, c[0x0][0x3b0] ;  /* 0x0000ec00ff682b82 */ /* 0x000ef00000000a00 */
[----:B------:R-:W4:Y:S01]  /*1d50*/  @P2 LDC.64 R106, c[0x0][0x438] ;  /* 0x00010e00ff6a2b82 */ /* 0x000f220000000a00 */
[C---:B0-----:R-:W-:Y:S01]  /*1d60*/  @P1 IMAD.WIDE.U32 R146, R151.reuse, 0x8, R146 ;  /* 0x0000000897921825 */ /* 0x041fe200078e0092 */
[----:B------:R-:W-:-:S04]  /*1d70*/  @P1 IADD3 R151, PT, PT, R151, 0x80, RZ ;  /* 0x0000008097971810 */ /* 0x000fc80007ffe0ff */
[----:B------:R0:W5:Y:S02]  /*1d80*/  @P1 LDG.E.64 R120, desc[UR20][R146.64] ;  /* 0x0000001492781981 */ /* 0x000164000c1e1b00 */
[----:B------:R-:W1:Y:S01]  /*1d90*/  @P3 LDC.64 R100, c[0x0][0x3b0] ;  /* 0x0000ec00ff643b82 */ /* 0x000e620000000a00 */
[C---:B--2---:R-:W-:Y:S01]  /*1da0*/  @P1 IMAD.WIDE.U32 R148, R153.reuse, 0x10, R148 ;  /* 0x0000001099941825 */ /* 0x044fe200078e0094 */
[----:B------:R-:W-:-:S04]  /*1db0*/  @P1 IADD3 R153, PT, PT, R153, 0x80, RZ ;  /* 0x0000008099991810 */ /* 0x000fc80007ffe0ff */
[----:B------:R0:W5:Y:S02]  /*1dc0*/  @P1 LDG.E.128 R80, desc[UR20][R148.64] ;  /* 0x0000001494501981 */ /* 0x000164000c1e1d00 */
[----:B------:R-:W2:Y:S01]  /*1dd0*/  @P3 LDC.64 R102, c[0x0][0x438] ;  /* 0x00010e00ff663b82 */ /* 0x000ea20000000a00 */
[C---:B---3--:R-:W-:Y:S01]  /*1de0*/  @P2 IMAD.WIDE.U32 R104, R151.reuse, 0x8, R104 ;  /* 0x0000000897682825 */ /* 0x048fe200078e0068 */
[----:B------:R-:W-:-:S04]  /*1df0*/  @P2 IADD3 R151, PT, PT, R151, 0x80, RZ ;  /* 0x0000008097972810 */ /* 0x000fc80007ffe0ff */
[----:B------:R0:W5:Y:S01]  /*1e00*/  @P2 LDG.E.64 R118, desc[UR20][R104.64] ;  /* 0x0000001468762981 */ /* 0x000162000c1e1b00 */
[C---:B----4-:R-:W-:Y:S01]  /*1e10*/  @P2 IMAD.WIDE.U32 R106, R153.reuse, 0x10, R106 ;  /* 0x00000010996a2825 */ /* 0x050fe200078e006a */
[----:B------:R-:W-:-:S04]  /*1e20*/  @P2 IADD3 R153, PT, PT, R153, 0x80, RZ ;  /* 0x0000008099992810 */ /* 0x000fc80007ffe0ff */
[----:B------:R0:W5:Y:S01]  /*1e30*/  @P2 LDG.E.128 R84, desc[UR20][R106.64] ;  /* 0x000000146a542981 */ /* 0x000162000c1e1d00 */
[----:B-1----:R-:W-:-:S05]  /*1e40*/  @P3 IMAD.WIDE.U32 R100, R151, 0x8, R100 ;  /* 0x0000000897643825 */ /* 0x002fca00078e0064 */
[----:B------:R0:W5:Y:S01]  /*1e50*/  @P3 LDG.E.64 R122, desc[UR20][R100.64] ;  /* 0x00000014647a3981 */ /* 0x000162000c1e1b00 */
[----:B--2---:R-:W-:-:S05]  /*1e60*/  @P3 IMAD.WIDE.U32 R102, R153, 0x10, R102 ;  /* 0x0000001099663825 */ /* 0x004fca00078e0066 */
[----:B------:R0:W5:Y:S01]  /*1e70*/  @P3 LDG.E.128 R88, desc[UR20][R102.64] ;  /* 0x0000001466583981 */ /* 0x000162000c1e1d00 */
[----:B------:R-:W-:Y:S02]  /*1e80*/  MOV R153, RZ ;  /* 0x000000ff00997202 */ /* 0x000fe40000000f00 */
[----:B------:R-:W-:-:S07]  /*1e90*/  MOV R150, RZ ;  /* 0x000000ff00967202 */ /* 0x000fce0000000f00 */
.L_x_1472:
[----:B-1----:R-:W-:Y:S05]  /*1ea0*/  BSYNC.RECONVERGENT B0 ;  /* 0x0000000000007941 */ /* 0x002fea0003800200 */
.L_x_1466:
        /* <DEDUP_REMOVED lines=32> */
.L_x_1475:
[----:B------:R-:W-:Y:S05]  /*20b0*/  BSYNC.RECONVERGENT B0 ;  /* 0x0000000000007941 */ /* 0x000fea0003800200 */
.L_x_1474:
[----:B------:R-:W1:Y:S08]  /*20c0*/  S2UR UR7, SR_CgaCtaId ;  /* 0x00000000000779c3 */ /* 0x000e700000008800 */
[----:B------:R-:W-:Y:S01]  /*20d0*/  BAR.SYNC.DEFER_BLOCKING 0x0 ;  /* 0x0000000000007b1d */ /* 0x000fe20000010000 */
[----:B------:R-:W-:-:S05]  /*20e0*/  ISETP.NE.AND P0, PT, RZ, UR28, PT ;  /* 0x0000001cff007c0c */ /* 0x000fca000bf05270 */
        /* <DEDUP_REMOVED lines=10> */
[----:B------:R-:W-:Y:S01]  /*2190*/  @P4 IADD3 R101, PT, PT, R3, -0x1, RZ ;  /* 0xffffffff03654810 */ /* 0x000fe20007ffe0ff */
[----:B------:R-:W-:Y:S02]  /*21a0*/  FADD.FTZ R3, RZ, R100 ;  /* 0x00000064ff037221 */ /* 0x000fe40000010000 */
[----:B------:R-:W-:Y:S01]  /*21b0*/  FADD.FTZ R148, R103, R148 ;  /* 0x0000009467947221 */ /* 0x000fe20000010000 */
[----:B------:R-:W-:-:S02]  /*21c0*/  HFMA2 R103, -RZ, RZ, 0, 0 ;  /* 0x00000000ff677431 */ /* 0x000fc400000001ff */
[----:B------:R-:W-:Y:S01]  /*21d0*/  FADD.FTZ R3, R102, R3 ;  /* 0x0000000366037221 */ /* 0x000fe20000010000 */
[----:B------:R-:W-:Y:S02]  /*21e0*/  @P4 IMAD R101, R101, UR10, RZ ;  /* 0x0000000a65654c24 */ /* 0x000fe4000f8e02ff */
[----:B-1----:R-:W-:Y:S01]  /*21f0*/  FADD.FTZ R148, R148, R105 ;  /* 0x0000006994947221 */ /* 0x002fe20000010000 */
[----:B------:R-:W-:Y:S01]  /*2200*/  MOV R105, R2 ;  /* 0x0000000200697202 */ /* 0x000fe20000000f00 */
[----:B------:R-:W-:Y:S02]  /*2210*/  FADD.FTZ R3, R3, R104 ;  /* 0x0000006803037221 */ /* 0x000fe40000010000 */
[----:B------:R-:W-:Y:S01]  /*2220*/  FADD.FTZ R107, R107, R148 ;  /* 0x000000946b6b7221 */ /* 0x000fe20000010000 */
[----:B------:R-:W-:Y:S01]  /*2230*/  @P4 SHF.R.S32.HI R100, RZ, 0x1f, R101 ;  /* 0x0000001fff644819 */ /* 0x000fe20000011465 */
[----:B------:R-:W-:Y:S02]  /*2240*/  FADD.FTZ R3, R106, R3 ;  /* 0x000000036a037221 */ /* 0x000fe40000010000 */
[----:B------:R-:W-:Y:S01]  /*2250*/  FMUL.FTZ R107, R107, UR29 ;  /* 0x0000001d6b6b7c20 */ /* 0x000fe20008410000 */
[----:B------:R-:W-:Y:S01]  /*2260*/  @P4 LEA.HI R101, R100, R101, RZ, 0x3 ;  /* 0x0000006564654211 */ /* 0x000fe200078f18ff */
[----:B------:R-:W-:-:S03]  /*2270*/  FMUL.FTZ R102, R3, UR29 ;  /* 0x0000001d03667c20 */ /* 0x000fc60008410000 */
[----:B------:R-:W-:Y:S02]  /*2280*/  R2UR UR6, R107 ;  /* 0x000000006b0672ca */ /* 0x000fe400000e0000 */
[----:B------:R-:W-:Y:S02]  /*2290*/  @P4 LEA.HI.SX32 R103, R101, R146, 0x1d ;  /* 0x0000009265674211 */ /* 0x000fe400078feaff */
        /* <DEDUP_REMOVED lines=14> */
[----:B-----5:R-:W-:-:S03]  /*2380*/  LOP3.LUT P0, RZ, R120, 0xff, RZ, 0xc0, !PT ;  /* 0x000000ff78ff7812 */ /* 0x020fc6000780c0ff */
[----:B------:R-:W-:-:S04]  /*2390*/  FMUL.FTZ R2, R2, UR23 ;  /* 0x0000001702027c20 */ /* 0x000fc80008410000 */
[----:B------:R-:W-:-:S05]  /*23a0*/  FMUL.FTZ R2, R2, UR22 ;  /* 0x0000001602027c20 */ /* 0x000fca0008410000 */
[----:B------:R-:W-:-:S04]  /*23b0*/  FSEL R2, R2, RZ, P0 ;  /* 0x000000ff02027208 */ /* 0x000fc80000000000 */
[----:B------:R-:W-:-:S04]  /*23c0*/  F2FP.F16.F32.PACK_AB R2, RZ, R2 ;  /* 0x00000002ff02723e */ /* 0x000fc800000000ff */
[----:B------:R-:W-:-:S07]  /*23d0*/  PRMT R92, R2, 0x7610, R92 ;  /* 0x00007610025c7816 */ /* 0x000fce000000005c */
.L_x_1480:
        /* <DEDUP_REMOVED lines=12> */
.L_x_1481:
        /* <DEDUP_REMOVED lines=12> */
.L_x_1482:
        /* <DEDUP_REMOVED lines=12> */
.L_x_1483:
        /* <DEDUP_REMOVED lines=12> */
.L_x_1484:
        /* <DEDUP_REMOVED lines=12> */
.L_x_1485:
        /* <DEDUP_REMOVED lines=12> */
.L_x_1486:
[----:B------:R-:W-:Y:S05]  /*2860*/  @!P4 BRA `(.L_x_1487) ;  /* 0x0000001000a4c947 */ /* 0x000fea0003800000 */
[----:B------:R-:W-:Y:S01]  /*2870*/  FFMA.FTZ R3, R18, UR6, R102 ;  /* 0x0000000612037c23 */ /* 0x000fe20008010066 */
[----:B------:R-:W-:-:S03]  /*2880*/  ISETP.LT.AND P0, PT, RZ, UR31, PT ;  /* 0x0000001fff007c0c */ /* 0x000fc6000bf01270 */
[----:B------:R-:W-:-:S04]  /*2890*/  FADD.FTZ R2, R16, -R3 ;  /* 0x8000000310027221 */ /* 0x000fc80000010000 */
[----:B------:R-:W-:-:S05]  /*28a0*/  FMUL.FTZ R2, R2, UR30 ;  /* 0x0000001e02027c20 */ /* 0x000fca0008410000 */
[----:B------:R-:W-:Y:S02]  /*28b0*/  FSEL R2, R2, RZ, P0 ;  /* 0x000000ff02027208 */ /* 0x000fe40000000000 */
[----:B-----5:R-:W-:-:S03]  /*28c0*/  ISETP.GE.U32.AND P0, PT, R120, RZ, PT ;  /* 0x000000ff7800720c */ /* 0x020fc60003f06070 */
[----:B------:R-:W-:Y:S01]  /*28d0*/  FMUL.FTZ R2, R2, UR23 ;  /* 0x0000001702027c20 */ /* 0x000fe20008410000 */
[----:B------:R-:W-:-:S03]  /*28e0*/  ISETP.GE.U32.AND.EX P0, PT, R121, 0x1000000, PT, P0 ;  /* 0x010000007900780c */ /* 0x000fc60003f06100 */
[----:B------:R-:W-:-:S05]  /*28f0*/  FMUL.FTZ R2, R2, UR22 ;  /* 0x0000001602027c20 */ /* 0x000fca0008410000 */
[----:B------:R-:W-:-:S04]  /*2900*/  FSEL R2, R2, RZ, P0 ;  /* 0x000000ff02027208 */ /* 0x000fc80000000000 */
[----:B------:R-:W-:-:S04]  /*2910*/  F2FP.F16.F32.PACK_AB R2, RZ, R2 ;  /* 0x00000002ff02723e */ /* 0x000fc800000000ff */
[----:B------:R-:W-:Y:S01]  /*2920*/  PRMT R95, R95, 0x5410, R2 ;  /* 0x000054105f5f7816 */ /* 0x000fe20000000002 */
[----:B------:R-:W-:Y:S06]  /*2930*/  BRA `(.L_x_1487) ;  /* 0x0000001000707947 */ /* 0x000fec0003800000 */
.L_x_1479:
[--C-:B------:R-:W-:Y:S01]  /*2940*/  FFMA.FTZ R2, R145, UR6, R102.reuse ;  /* 0x0000000691027c23 */ /* 0x100fe20008010066 */
        /* <DEDUP_REMOVED lines=9> */
[----:B------:R-:W-:Y:S01]  /*29e0*/  F2FP.F16.F32.PACK_AB R96, R3, R2 ;  /* 0x000000020360723e */ /* 0x000fe200000000ff */
[----:B------:R-:W-:Y:S06]  /*29f0*/  @!P4 BRA `(.L_x_1488) ;  /* 0x000000000018c947 */ /* 0x000fec0003800000 */
[----:B------:R-:W-:Y:S01]  /*2a00*/  FMUL.FTZ R2, R2, UR23 ;  /* 0x0000001702027c20 */ /* 0x000fe20008410000 */
[----:B-----5:R-:W-:-:S03]  /*2a10*/  LOP3.LUT P5, RZ, R120, 0xff, RZ, 0xc0, !PT ;  /* 0x000000ff78ff7812 */ /* 0x020fc600078ac0ff */
[----:B------:R-:W-:-:S05]  /*2a20*/  FMUL.FTZ R2, R2, UR22 ;  /* 0x0000001602027c20 */ /* 0x000fca0008410000 */
[----:B------:R-:W-:-:S04]  /*2a30*/  FSEL R2, R2, RZ, P5 ;  /* 0x000000ff02027208 */ /* 0x000fc80002800000 */
[----:B------:R-:W-:-:S04]  /*2a40*/  F2FP.F16.F32.PACK_AB R2, RZ, R2 ;  /* 0x00000002ff02723e */ /* 0x000fc800000000ff */
[----:B------:R-:W-:-:S07]  /*2a50*/  PRMT R92, R2, 0x7610, R92 ;  /* 0x00007610025c7816 */ /* 0x000fce000000005c */
.L_x_1488:
[----:B------:R-:W-:Y:S05]  /*2a60*/  @!P4 BRA `(.L_x_1489) ;  /* 0x000000000018c947 */ /* 0x000fea0003800000 */
[----:B------:R-:W-:Y:S01]  /*2a70*/  FMUL.FTZ R2, R3, UR23 ;  /* 0x0000001703027c20 */ /* 0x000fe20008410000 */
[----:B-----5:R-:W-:-:S03]  /*2a80*/  LOP3.LUT P5, RZ, R120, 0xff00, RZ, 0xc0, !PT ;  /* 0x0000ff0078ff7812 */ /* 0x020fc600078ac0ff */
[----:B------:R-:W-:-:S05]  /*2a90*/  FMUL.FTZ R2, R2, UR22 ;  /* 0x0000001602027c20 */ /* 0x000fca0008410000 */
[----:B------:R-:W-:-:S04]  /*2aa0*/  FSEL R2, R2, RZ, P5 ;  /* 0x000000ff02027208 */ /* 0x000fc80002800000 */
[----:B------:R-:W-:-:S04]  /*2ab0*/  F2FP.F16.F32.PACK_AB R2, RZ, R2 ;  /* 0x00000002ff02723e */ /* 0x000fc800000000ff */
[----:B------:R-:W-:-:S07]  /*2ac0*/  PRMT R92, R92, 0x5410, R2 ;  /* 0x000054105c5c7816 */ /* 0x000fce0000000002 */
.L_x_1489:
        /* <DEDUP_REMOVED lines=8> */
[----:B------:R-:W-:Y:S01]  /*2b50*/  FADD.FTZ R99, R13, -R100 ;  /* 0x800000640d637221 */ /* 0x000fe20000010000 */
[----:B------:R-:W-:Y:S01]  /*2b60*/  FADD.FTZ R100, R14, -R101 ;  /* 0x800000650e647221 */ /* 0x000fe20000010000 */
[----:B------:R-:W-:Y:S01]  /*2b70*/  FMUL.FTZ R2, R2, UR30 ;  /* 0x0000001e02027c20 */ /* 0x000fe20008410000 */
[----:B------:R-:W-:Y:S01]  /*2b80*/  FMUL.FTZ R3, R3, UR30 ;  /* 0x0000001e03037c20 */ /* 0x000fe20008410000 */
[----:B------:R-:W-:Y:S01]  /*2b90*/  FADD.FTZ R101, R16, -R107 ;  /* 0x8000006b10657221 */ /* 0x000fe20000010000 */
[----:B------:R-:W-:Y:S01]  /*2ba0*/  FMUL.FTZ R98, R97, UR30 ;  /* 0x0000001e61627c20 */ /* 0x000fe20008410000 */
[----:B------:R-:W-:Y:S01]  /*2bb0*/  FMUL.FTZ R99, R99, UR30 ;  /* 0x0000001e63637c20 */ /* 0x000fe20008410000 */
[----:B------:R-:W-:Y:S01]  /*2bc0*/  FMUL.FTZ R100, R100, UR30 ;  /* 0x0000001e64647c20 */ /* 0x000fe20008410000 */
[----:B------:R-:W-:Y:S01]  /*2bd0*/  FMUL.FTZ R101, R101, UR30 ;  /* 0x0000001e65657c20 */ /* 0x000fe20008410000 */
[----:B------:R-:W-:-:S02]  /*2be0*/  FSEL R104, R3, RZ, P0 ;  /* 0x000000ff03687208 */ /* 0x000fc40000000000 */
[----:B------:R-:W-:Y:S01]  /*2bf0*/  FSEL R97, R2, RZ, P0 ;  /* 0x000000ff02617208 */ /* 0x000fe20000000000 */
[----:B------:R-:W-:Y:S06]  /*2c00*/  @!P4 BRA `(.L_x_1490) ;  /* 0x000000000018c947 */ /* 0x000fec0003800000 */
[----:B------:R-:W-:Y:S01]  /*2c10*/  FMUL.FTZ R2, R97, UR23 ;  /* 0x0000001761027c20 */ /* 0x000fe20008410000 */
[----:B-----5:R-:W-:-:S03]  /*2c20*/  LOP3.LUT P5, RZ, R120, 0xff0000, RZ, 0xc0, !PT ;  /* 0x00ff000078ff7812 */ /* 0x020fc600078ac0ff */
[----:B------:R-:W-:-:S05]  /*2c30*/  FMUL.FTZ R2, R2, UR22 ;  /* 0x0000001602027c20 */ /* 0x000fca0008410000 */
[----:B------:R-:W-:-:S04]  /*2c40*/  FSEL R2, R2, RZ, P5 ;  /* 0x000000ff02027208 */ /* 0x000fc80002800000 */
[----:B------:R-:W-:-:S04]  /*2c50*/  F2FP.F16.F32.PACK_AB R2, RZ, R2 ;  /* 0x00000002ff02723e */ /* 0x000fc800000000ff */
[----:B------:R-:W-:-:S07]  /*2c60*/  PRMT R93, R2, 0x7610, R93 ;  /* 0x00007610025d7816 */ /* 0x000fce000000005d */
.L_x_1490:
[----:B------:R-:W-:Y:S05]  /*2c70*/  @!P4 BRA `(.L_x_1491) ;  /* 0x000000000018c947 */ /* 0x000fea0003800000 */
[----:B------:R-:W-:Y:S01]  /*2c80*/  FMUL.FTZ R2, R104, UR23 ;  /* 0x0000001768027c20 */ /* 0x000fe20008410000 */
[----:B-----5:R-:W-:-:S03]  /*2c90*/  LOP3.LUT P5, RZ, R120, 0xff000000, RZ, 0xc0, !PT ;  /* 0xff00000078ff7812 */ /* 0x020fc600078ac0ff */
[----:B------:R-:W-:-:S05]  /*2ca0*/  FMUL.FTZ R2, R2, UR22 ;  /* 0x0000001602027c20 */ /* 0x000fca0008410000 */
[----:B------:R-:W-:-:S04]  /*2cb0*/  FSEL R2, R2, RZ, P5 ;  /* 0x000000ff02027208 */ /* 0x000fc80002800000 */
[----:B------:R-:W-:-:S04]  /*2cc0*/  F2FP.F16.F32.PACK_AB R2, RZ, R2 ;  /* 0x00000002ff02723e */ /* 0x000fc800000000ff */
[----:B------:R-:W-:-:S07]  /*2cd0*/  PRMT R93, R93, 0x5410, R2 ;  /* 0x000054105d5d7816 */ /* 0x000fce0000000002 */
.L_x_1491:
[----:B------:R-:W-:Y:S02]  /*2ce0*/  F2FP.F16.F32.PACK_AB R97, R104, R97 ;  /* 0x000000616861723e */ /* 0x000fe400000000ff */
[----:B------:R-:W-:Y:S02]  /*2cf0*/  FSEL R99, R99, RZ, P0 ;  /* 0x000000ff63637208 */ /* 0x000fe40000000000 */
[----:B------:R-:W-:Y:S02]  /*2d00*/  FSEL R100, R100, RZ, P0 ;  /* 0x000000ff64647208 */ /* 0x000fe40000000000 */
[----:B------:R-:W-:Y:S02]  /*2d10*/  FSEL R101, R101, RZ, P0 ;  /* 0x000000ff65657208 */ /* 0x000fe40000000000 */
        /* <DEDUP_REMOVED lines=8> */
.L_x_1492:
[----:B------:R-:W-:Y:S05]  /*2da0*/  @!P4 BRA `(.L_x_1493) ;  /* 0x000000000018c947 */ /* 0x000fea0003800000 */
[----:B------:R-:W-:Y:S01]  /*2db0*/  FMUL.FTZ R2, R99, UR23 ;  /* 0x0000001763027c20 */ /* 0x000fe20008410000 */
[----:B-----5:R-:W-:-:S03]  /*2dc0*/  LOP3.LUT P0, RZ, R121, 0xff00, RZ, 0xc0, !PT ;  /* 0x0000ff0079ff7812 */ /* 0x020fc6000780c0ff */
[----:B------:R-:W-:-:S05]  /*2dd0*/  FMUL.FTZ R2, R2, UR22 ;  /* 0x0000001602027c20 */ /* 0x000fca0008410000 */
[----:B------:R-:W-:-:S04]  /*2de0*/  FSEL R2, R2, RZ, P0 ;  /* 0x000000ff02027208 */ /* 0x000fc80000000000 */
[----:B------:R-:W-:-:S04]  /*2df0*/  F2FP.F16.F32.PACK_AB R2, RZ, R2 ;  /* 0x00000002ff02723e */ /* 0x000fc800000000ff */
[----:B------:R-:W-:-:S07]  /*2e00*/  PRMT R94, R94, 0x5410, R2 ;  /* 0x000054105e5e7816 */ /* 0x000fce0000000002 */
.L_x_1493:
[----:B------:R-:W-:Y:S05]  /*2e10*/  @!P4 BRA `(.L_x_1494) ;  /* 0x000000000018c947 */ /* 0x000fea0003800000 */
[----:B------:R-:W-:Y:S01]  /*2e20*/  FMUL.FTZ R2, R100, UR23 ;  /* 0x0000001764027c20 */ /* 0x000fe20008410000 */
[----:B-----5:R-:W-:-:S03]  /*2e30*/  LOP3.LUT P0, RZ, R121, 0xff0000, RZ, 0xc0, !PT ;  /* 0x00ff000079ff7812 */ /* 0x020fc6000780c0ff */
[----:B------:R-:W-:-:S05]  /*2e40*/  FMUL.FTZ R2, R2, UR22 ;  /* 0x0000001602027c20 */ /* 0x000fca0008410000 */
[----:B------:R-:W-:-:S04]  /*2e50*/  FSEL R2, R2, RZ, P0 ;  /* 0x000000ff02027208 */ /* 0x000fc80000000000 */
[----:B------:R-:W-:-:S04]  /*2e60*/  F2FP.F16.F32.PACK_AB R2, RZ, R2 ;  /* 0x00000002ff02723e */ /* 0x000fc800000000ff */
[----:B------:R-:W-:-:S07]  /*2e70*/  PRMT R95, R2, 0x7610, R95 ;  /* 0x00007610025f7816 */ /* 0x000fce000000005f */
.L_x_1494:
[----:B------:R-:W-:Y:S02]  /*2e80*/  F2FP.F16.F32.PACK_AB R98, R99, R98 ;  /* 0x000000626362723e */ /* 0x000fe400000000ff */
[----:B------:R-:W-:Y:S01]  /*2e90*/  F2FP.F16.F32.PACK_AB R99, R101, R100 ;  /* 0x000000646563723e */ /* 0x000fe200000000ff */
[----:B------:R-:W-:Y:S06]  /*2ea0*/  @!P4 BRA `(.L_x_1487) ;  /* 0x0000000c0014c947 */ /* 0x000fec0003800000 */
[----:B------:R-:W-:Y:S01]  /*2eb0*/  FMUL.FTZ R2, R101, UR23 ;  /* 0x0000001765027c20 */ /* 0x000fe20008410000 */
[----:B-----5:R-:W-:-:S03]  /*2ec0*/  ISETP.GE.U32.AND P0, PT, R120, RZ, PT ;  /* 0x000000ff7800720c */ /* 0x020fc60003f06070 */
[----:B------:R-:W-:Y:S01]  /*2ed0*/  FMUL.FTZ R2, R2, UR22 ;  /* 0x0000001602027c20 */ /* 0x000fe20008410000 */
[----:B------:R-:W-:-:S04]  /*2ee0*/  ISETP.GE.U32.AND.EX P0, PT, R121, 0x1000000, PT, P0 ;  /* 0x010000007900780c */ /* 0x000fc80003f06100 */
[----:B------:R-:W-:-:S04]  /*2ef0*/  FSEL R2, R2, RZ, P0 ;  /* 0x000000ff02027208 */ /* 0x000fc80000000000 */
[----:B------:R-:W-:-:S04]  /*2f00*/  F2FP.F16.F32.PACK_AB R2, RZ, R2 ;  /* 0x00000002ff02723e */ /* 0x000fc800000000ff */
[----:B------:R-:W-:Y:S01]  /*2f10*/  PRMT R95, R95, 0x5410, R2 ;  /* 0x000054105f5f7816 */ /* 0x000fe20000000002 */
[----:B------:R-:W-:Y:S06]  /*2f20*/  BRA `(.L_x_1487) ;  /* 0x0000000800f47947 */ /* 0x000fec0003800000 */
.L_x_1478:
[----:B------:R-:W-:-:S04]  /*2f30*/  UISETP.NE.U32.AND UP0, UPT, UR4, URZ, UPT ;  /* 0x000000ff0400728c */ /* 0x000fc8000bf05070 */
[----:B------:R-:W-:-:S09]  /*2f40*/  UISETP.NE.AND.EX UP0, UPT, UR5, URZ, UPT, UP0 ;  /* 0x000000ff0500728c */ /* 0x000fd2000bf05300 */
[----:B------:R-:W-:Y:S05]  /*2f50*/  BRA.U UP0, `(.L_x_1495) ;  /* 0x00000005006c7547 */ /* 0x000fea000b800000 */
[----:B------:R-:W-:Y:S01]  /*2f60*/  ISETP.LT.AND P0, PT, RZ, UR31, PT ;  /* 0x0000001fff007c0c */ /* 0x000fe2000bf01270 */
[----:B------:R-:W-:-:S12]  /*2f70*/  @!P4 BRA `(.L_x_1496) ;  /* 0x000000000028c947 */ /* 0x000fd80003800000 */
[----:B------:R-:W-:Y:S01]  /*2f80*/  @P0 FFMA.FTZ R100, R145, UR6, R102 ;  /* 0x0000000691640c23 */ /* 0x000fe20008010066 */
[----:B-----5:R-:W-:Y:S01]  /*2f90*/  HADD2.F32 R2, -RZ, R80.H0_H0 ;  /* 0x20000050ff027230 */ /* 0x020fe20000004100 */
[----:B------:R-:W-:Y:S02]  /*2fa0*/  LOP3.LUT P5, RZ, R120, 0xff, RZ, 0xc0, !PT ;  /* 0x000000ff78ff7812 */ /* 0x000fe400078ac0ff */
[----:B------:R-:W-:-:S04]  /*2fb0*/  @P0 FADD.FTZ R3, R143, -R100 ;  /* 0x800000648f030221 */ /* 0x000fc80000010000 */
[----:B------:R-:W-:-:S04]  /*2fc0*/  @P0 FFMA.FTZ R2, R3, UR30, R2 ;  /* 0x0000001e03020c23 */ /* 0x000fc80008010002 */
[----:B------:R-:W-:-:S04]  /*2fd0*/  FMUL.FTZ R2, R2, UR23 ;  /* 0x0000001702027c20 */ /* 0x000fc80008410000 */
[----:B------:R-:W-:-:S05]  /*2fe0*/  FMUL.FTZ R2, R2, UR22 ;  /* 0x0000001602027c20 */ /* 0x000fca0008410000 */
[----:B------:R-:W-:-:S04]  /*2ff0*/  FSEL R2, R2, RZ, P5 ;  /* 0x000000ff02027208 */ /* 0x000fc80002800000 */
[----:B------:R-:W-:-:S04]  /*3000*/  F2FP.F16.F32.PACK_AB R2, RZ, R2 ;  /* 0x00000002ff02723e */ /* 0x000fc800000000ff */
[----:B------:R-:W-:-:S07]  /*3010*/  PRMT R92, R2, 0x7610, R92 ;  /* 0x00007610025c7816 */ /* 0x000fce000000005c */
.L_x_1496:
[----:B------:R-:W-:Y:S05]  /*3020*/  @!P4 BRA `(.L_x_1497) ;  /* 0x000000000028c947 */ /* 0x000fea0003800000 */
[----:B------:R-:W-:Y:S01]  /*3030*/  @P0 FFMA.FTZ R100, R4, UR6, R102 ;  /* 0x0000000604640c23 */ /* 0x000fe20008010066 */
[----:B-----5:R-:W-:Y:S01]  /*3040*/  HADD2.F32 R2, -RZ, R80.H1_H1 ;  /* 0x30000050ff027230 */ /* 0x020fe20000004100 */
        /* <DEDUP_REMOVED lines=8> */
.L_x_1497:
[----:B------:R-:W-:Y:S05]  /*30d0*/  @!P4 BRA `(.L_x_1498) ;  /* 0x000000000028c947 */ /* 0x000fea0003800000 */
        /* <DEDUP_REMOVED lines=10> */
.L_x_1498:
        /* <DEDUP_REMOVED lines=11> */
.L_x_1499:
        /* <DEDUP_REMOVED lines=11> */
.L_x_1500:
        /* <DEDUP_REMOVED lines=11> */
.L_x_1501:
        /* <DEDUP_REMOVED lines=11> */
.L_x_1502:
[----:B------:R-:W-:Y:S05]  /*3440*/  @!P4 BRA `(.L_x_1487) ;  /* 0x0000000400acc947 */ /* 0x000fea0003800000 */
[----:B------:R-:W-:Y:S01]  /*3450*/  @P0 FFMA.FTZ R3, R18, UR6, R102 ;  /* 0x0000000612030c23 */ /* 0x000fe20008010066 */
[----:B-----5:R-:W-:-:S03]  /*3460*/  HADD2.F32 R2, -RZ, R83.H1_H1 ;  /* 0x30000053ff027230 */ /* 0x020fc60000004100 */
[----:B------:R-:W-:-:S04]  /*3470*/  @P0 FADD.FTZ R3, R16, -R3 ;  /* 0x8000000310030221 */ /* 0x000fc80000010000 */
[----:B------:R-:W-:Y:S01]  /*3480*/  @P0 FFMA.FTZ R2, R3, UR30, R2 ;  /* 0x0000001e03020c23 */ /* 0x000fe20008010002 */
[----:B------:R-:W-:-:S03]  /*3490*/  ISETP.GE.U32.AND P0, PT, R120, RZ, PT ;  /* 0x000000ff7800720c */ /* 0x000fc60003f06070 */
[----:B------:R-:W-:Y:S01]  /*34a0*/  FMUL.FTZ R2, R2, UR23 ;  /* 0x0000001702027c20 */ /* 0x000fe20008410000 */
[----:B------:R-:W-:-:S03]  /*34b0*/  ISETP.GE.U32.AND.EX P0, PT, R121, 0x1000000, PT, P0 ;  /* 0x010000007900780c */ /* 0x000fc60003f06100 */
[----:B------:R-:W-:-:S05]  /*34c0*/  FMUL.FTZ R2, R2, UR22 ;  /* 0x0000001602027c20 */ /* 0x000fca0008410000 */
[----:B------:R-:W-:-:S04]  /*34d0*/  FSEL R2, R2, RZ, P0 ;  /* 0x000000ff02027208 */ /* 0x000fc80000000000 */
[----:B------:R-:W-:-:S04]  /*34e0*/  F2FP.F16.F32.PACK_AB R2, RZ, R2 ;  /* 0x00000002ff02723e */ /* 0x000fc800000000ff */
[----:B------:R-:W-:Y:S01]  /*34f0*/  PRMT R95, R95, 0x5410, R2 ;  /* 0x000054105f5f7816 */ /* 0x000fe20000000002 */
[----:B------:R-:W-:Y:S06]  /*3500*/  BRA `(.L_x_1487) ;  /* 0x00000004007c7947 */ /* 0x000fec0003800000 */
.L_x_1495:
[----:B------:R-:W-:Y:S01]  /*3510*/  PLOP3.LUT P5, PT, PT, PT, UP2, 0x80, 0x8 ;  /* 0x000000000008781c */ /* 0x000fe20003faf028 */
[--C-:B-----5:R-:W-:Y:S01]  /*3520*/  HADD2.F32 R107, -RZ, R80.reuse.H1_H1 ;  /* 0x30000050ff6b7230 */ /* 0x120fe20000004100 */
[----:B------:R-:W-:Y:S01]  /*3530*/  ISETP.LT.AND P0, PT, RZ, UR31, PT ;  /* 0x0000001fff007c0c */ /* 0x000fe2000bf01270 */
[--C-:B------:R-:W-:Y:S02]  /*3540*/  HADD2.F32 R100, -RZ, R81.reuse.H1_H1 ;  /* 0x30000051ff647230 */ /* 0x100fe40000004100 */
[----:B------:R-:W-:Y:S02]  /*3550*/  HADD2.F32 R104, -RZ, R80.H0_H0 ;  /* 0x20000050ff687230 */ /* 0x000fe40000004100 */
[----:B------:R-:W-:Y:S02]  /*3560*/  HADD2.F32 R101, -RZ, R81.H0_H0 ;  /* 0x20000051ff657230 */ /* 0x000fe40000004100 */
[----:B------:R-:W-:-:S04]  /*3570*/  HADD2.F32 R99, -RZ, R83.H0_H0 ;  /* 0x20000053ff637230 */ /* 0x000fc80000004100 */
[--C-:B------:R-:W-:Y:S02]  /*3580*/  @P5 FFMA.FTZ R2, R145, UR6, R102.reuse ;  /* 0x0000000691025c23 */ /* 0x100fe40008010066 */
[--C-:B------:R-:W-:Y:S01]  /*3590*/  @P0 FFMA.FTZ R97, R7, UR6, R102.reuse ;  /* 0x0000000607610c23 */ /* 0x100fe20008010066 */
[--C-:B------:R-:W-:Y:S01]  /*35a0*/  @P0 FFMA.FTZ R96, R4, UR6, R102.reuse ;  /* 0x0000000604600c23 */ /* 0x100fe20008010066 */
[----:B------:R-:W-:Y:S01]  /*35b0*/  @P0 FFMA.FTZ R98, R8, UR6, R102 ;  /* 0x0000000608620c23 */ /* 0x000fe20008010066 */
[----:B------:R-:W-:Y:S01]  /*35c0*/  @P5 FADD.FTZ R3, R143, -R2 ;  /* 0x800000028f035221 */ /* 0x000fe20000010000 */
[----:B------:R-:W-:Y:S01]  /*35d0*/  @P0 FADD.FTZ R2, R6, -R97 ;  /* 0x8000006106020221 */ /* 0x000fe20000010000 */
[----:B------:R-:W-:Y:S01]  /*35e0*/  @P0 FADD.FTZ R96, R5, -R96 ;  /* 0x8000006005600221 */ /* 0x000fe20000010000 */
[----:B------:R-:W-:Y:S01]  /*35f0*/  @P0 FADD.FTZ R97, R9, -R98 ;  /* 0x8000006209610221 */ /* 0x000fe20000010000 */
[--C-:B------:R-:W-:Y:S01]  /*3600*/  @P0 FFMA.FTZ R147, R15, UR6, R102.reuse ;  /* 0x000000060f930c23 */ /* 0x100fe20008010066 */
[----:B------:R-:W-:Y:S01]  /*3610*/  @P0 FFMA.FTZ R149, R18, UR6, R102 ;  /* 0x0000000612950c23 */ /* 0x000fe20008010066 */
[----:B------:R-:W-:Y:S01]  /*3620*/  @P0 FFMA.FTZ R107, R96, UR30, R107 ;  /* 0x0000001e606b0c23 */ /* 0x000fe2000801006b */
[----:B------:R-:W-:Y:S01]  /*3630*/  @P0 FFMA.FTZ R100, R97, UR30, R100 ;  /* 0x0000001e61640c23 */ /* 0x000fe20008010064 */
[--C-:B------:R-:W-:Y:S01]  /*3640*/  @P0 FFMA.FTZ R97, R11, UR6, R102.reuse ;  /* 0x000000060b610c23 */ /* 0x100fe20008010066 */
[----:B------:R-:W-:Y:S01]  /*3650*/  @P0 FFMA.FTZ R96, R12, UR6, R102 ;  /* 0x000000060c600c23 */ /* 0x000fe20008010066 */
[----:B------:R-:W-:Y:S01]  /*3660*/  @P5 FFMA.FTZ R104, R3, UR30, R104 ;  /* 0x0000001e03685c23 */ /* 0x000fe20008010068 */
[----:B------:R-:W-:Y:S01]  /*3670*/  @P0 FFMA.FTZ R101, R2, UR30, R101 ;  /* 0x0000001e02650c23 */ /* 0x000fe20008010065 */
[----:B------:R-:W-:-:S02]  /*3680*/  HADD2.F32 R98, -RZ, R82.H0_H0 ;  /* 0x20000052ff627230 */ /* 0x000fc40000004100 */
[----:B------:R-:W-:Y:S01]  /*3690*/  @P0 FADD.FTZ R97, R10, -R97 ;  /* 0x800000610a610221 */ /* 0x000fe20000010000 */
[----:B------:R-:W-:Y:S02]  /*36a0*/  HADD2.F32 R3, -RZ, R82.H1_H1 ;  /* 0x30000052ff037230 */ /* 0x000fe40000004100 */
[----:B------:R-:W-:Y:S01]  /*36b0*/  @P0 FADD.FTZ R96, R13, -R96 ;  /* 0x800000600d600221 */ /* 0x000fe20000010000 */
[----:B------:R-:W-:Y:S02]  /*36c0*/  HADD2.F32 R2, -RZ, R83.H1_H1 ;  /* 0x30000053ff027230 */ /* 0x000fe40000004100 */
[----:B------:R-:W-:Y:S01]  /*36d0*/  @P0 FADD.FTZ R106, R14, -R147 ;  /* 0x800000930e6a0221 */ /* 0x000fe20000010000 */
[----:B------:R-:W-:Y:S01]  /*36e0*/  @P0 FADD.FTZ R149, R16, -R149 ;  /* 0x8000009510950221 */ /* 0x000fe20000010000 */
[----:B------:R-:W-:Y:S01]  /*36f0*/  @P0 FFMA.FTZ R98, R97, UR30, R98 ;  /* 0x0000001e61620c23 */ /* 0x000fe20008010062 */
[----:B------:R-:W-:Y:S01]  /*3700*/  @P0 FFMA.FTZ R3, R96, UR30, R3 ;  /* 0x0000001e60030c23 */ /* 0x000fe20008010003 */
[----:B------:R-:W-:Y:S01]  /*3710*/  @P0 FFMA.FTZ R99, R106, UR30, R99 ;  /* 0x0000001e6a630c23 */ /* 0x000fe20008010063 */
[----:B------:R-:W-:Y:S01]  /*3720*/  @P0 FFMA.FTZ R2, R149, UR30, R2 ;  /* 0x0000001e95020c23 */ /* 0x000fe20008010002 */
[----:B------:R-:W-:-:S02]  /*3730*/  F2FP.F16.F32.PACK_AB R96, R107, R104 ;  /* 0x000000686b60723e */ /* 0x000fc400000000ff */
[----:B------:R-:W-:Y:S01]  /*3740*/  F2FP.F16.F32.PACK_AB R97, R100, R101 ;  /* 0x000000656461723e */ /* 0x000fe200000000ff */
[----:B------:R-:W-:Y:S06]  /*3750*/  @!P4 BRA `(.L_x_1503) ;  /* 0x000000000018c947 */ /* 0x000fec0003800000 */
[----:B------:R-:W-:Y:S01]  /*3760*/  FMUL.FTZ R104, R104, UR23 ;  /* 0x0000001768687c20 */ /* 0x000fe20008410000 */
[----:B------:R-:W-:-:S03]  /*3770*/  LOP3.LUT P0, RZ, R120, 0xff, RZ, 0xc0, !PT ;  /* 0x000000ff78ff7812 */ /* 0x000fc6000780c0ff */
[----:B------:R-:W-:-:S05]  /*3780*/  FMUL.FTZ R104, R104, UR22 ;  /* 0x0000001668687c20 */ /* 0x000fca0008410000 */
[----:B------:R-:W-:-:S04]  /*3790*/  FSEL R104, R104, RZ, P0 ;  /* 0x000000ff68687208 */ /* 0x000fc80000000000 */
[----:B------:R-:W-:-:S04]  /*37a0*/  F2FP.F16.F32.PACK_AB R104, RZ, R104 ;  /* 0x00000068ff68723e */ /* 0x000fc800000000ff */
[----:B------:R-:W-:-:S07]  /*37b0*/  PRMT R92, R104, 0x7610, R92 ;  /* 0x00007610685c7816 */ /* 0x000fce000000005c */
.L_x_1503:
[----:B------:R-:W-:Y:S05]  /*37c0*/  @!P4 BRA `(.L_x_1504) ;  /* 0x000000000018c947 */ /* 0x000fea0003800000 */
[----:B------:R-:W-:Y:S01]  /*37d0*/  FMUL.FTZ R107, R107, UR23 ;  /* 0x000000176b6b7c20 */ /* 0x000fe20008410000 */
[----:B------:R-:W-:-:S03]  /*37e0*/  LOP3.LUT P0, RZ, R120, 0xff00, RZ, 0xc0, !PT ;  /* 0x0000ff0078ff7812 */ /* 0x000fc6000780c0ff */
[----:B------:R-:W-:-:S05]  /*37f0*/  FMUL.FTZ R107, R107, UR22 ;  /* 0x000000166b6b7c20 */ /* 0x000fca0008410000 */
[----:B------:R-:W-:-:S04]  /*3800*/  FSEL R107, R107, RZ, P0 ;  /* 0x000000ff6b6b7208 */ /* 0x000fc80000000000 */
[----:B------:R-:W-:-:S04]  /*3810*/  F2FP.F16.F32.PACK_AB R107, RZ, R107 ;  /* 0x0000006bff6b723e */ /* 0x000fc800000000ff */
[----:B------:R-:W-:-:S07]  /*3820*/  PRMT R92, R92, 0x5410, R107 ;  /* 0x000054105c5c7816 */ /* 0x000fce000000006b */
.L_x_1504:
[----:B------:R-:W-:Y:S05]  /*3830*/  @!P4 BRA `(.L_x_1505) ;  /* 0x000000000018c947 */ /* 0x000fea0003800000 */
[----:B------:R-:W-:Y:S01]  /*3840*/  FMUL.FTZ R101, R101, UR23 ;  /* 0x0000001765657c20 */ /* 0x000fe20008410000 */
[----:B------:R-:W-:-:S03]  /*3850*/  LOP3.LUT P0, RZ, R120, 0xff0000, RZ, 0xc0, !PT ;  /* 0x00ff000078ff7812 */ /* 0x000fc6000780c0ff */
[----:B------:R-:W-:-:S05]  /*3860*/  FMUL.FTZ R101, R101, UR22 ;  /* 0x0000001665657c20 */ /* 0x000fca0008410000 */
[----:B------:R-:W-:-:S04]  /*3870*/  FSEL R101, R101, RZ, P0 ;  /* 0x000000ff65657208 */ /* 0x000fc80000000000 */
[----:B------:R-:W-:-:S04]  /*3880*/  F2FP.F16.F32.PACK_AB R101, RZ, R101 ;  /* 0x00000065ff65723e */ /* 0x000fc800000000ff */
[----:B------:R-:W-:-:S07]  /*3890*/  PRMT R93, R101, 0x7610, R93 ;  /* 0x00007610655d7816 */ /* 0x000fce000000005d */
.L_x_1505:
[----:B------:R-:W-:Y:S05]  /*38a0*/  @!P4 BRA `(.L_x_1506) ;  /* 0x000000000018c947 */ /* 0x000fea0003800000 */
[----:B------:R-:W-:Y:S01]  /*38b0*/  FMUL.FTZ R100, R100, UR23 ;  /* 0x0000001764647c20 */ /* 0x000fe20008410000 */
[----:B------:R-:W-:-:S03]  /*38c0*/  LOP3.LUT P0, RZ, R120, 0xff000000, RZ, 0xc0, !PT ;  /* 0xff00000078ff7812 */ /* 0x000fc6000780c0ff */
[----:B------:R-:W-:-:S05]  /*38d0*/  FMUL.FTZ R100, R100, UR22 ;  /* 0x0000001664647c20 */ /* 0x000fca0008410000 */
[----:B------:R-:W-:-:S04]  /*38e0*/  FSEL R100, R100, RZ, P0 ;  /* 0x000000ff64647208 */ /* 0x000fc80000000000 */
[----:B------:R-:W-:-:S04]  /*38f0*/  F2FP.F16.F32.PACK_AB R100, RZ, R100 ;  /* 0x00000064ff64723e */ /* 0x000fc800000000ff */
[----:B------:R-:W-:-:S07]  /*3900*/  PRMT R93, R93, 0x5410, R100 ;  /* 0x000054105d5d7816 */ /* 0x000fce0000000064 */
.L_x_1506:
[----:B------:R-:W-:Y:S05]  /*3910*/  @!P4 BRA `(.L_x_1507) ;  /* 0x000000000018c947 */ /* 0x000fea0003800000 */
[----:B------:R-:W-:Y:S01]  /*3920*/  FMUL.FTZ R100, R98, UR23 ;  /* 0x0000001762647c20 */ /* 0x000fe20008410000 */
[----:B------:R-:W-:-:S03]  /*3930*/  LOP3.LUT P0, RZ, R121, 0xff, RZ, 0xc0, !PT ;  /* 0x000000ff79ff7812 */ /* 0x000fc6000780c0ff */
[----:B------:R-:W-:-:S05]  /*3940*/  FMUL.FTZ R100, R100, UR22 ;  /* 0x0000001664647c20 */ /* 0x000fca0008410000 */
[----:B------:R-:W-:-:S04]  /*3950*/  FSEL R100, R100, RZ, P0 ;  /* 0x000000ff64647208 */ /* 0x000fc80000000000 */
[----:B------:R-:W-:-:S04]  /*3960*/  F2FP.F16.F32.PACK_AB R100, RZ, R100 ;  /* 0x00000064ff64723e */ /* 0x000fc800000000ff */
[----:B------:R-:W-:-:S07]  /*3970*/  PRMT R94, R100, 0x7610, R94 ;  /* 0x00007610645e7816 */ /* 0x000fce000000005e */
.L_x_1507:
[----:B------:R-:W-:Y:S05]  /*3980*/  @!P4 BRA `(.L_x_1508) ;  /* 0x000000000018c947 */ /* 0x000fea0003800000 */
[----:B------:R-:W-:Y:S01]  /*3990*/  FMUL.FTZ R100, R3, UR23 ;  /* 0x0000001703647c20 */ /* 0x000fe20008410000 */
[----:B------:R-:W-:-:S03]  /*39a0*/  LOP3.LUT P0, RZ, R121, 0xff00, RZ, 0xc0, !PT ;  /* 0x0000ff0079ff7812 */ /* 0x000fc6000780c0ff */
[----:B------:R-:W-:-:S05]  /*39b0*/  FMUL.FTZ R100, R100, UR22 ;  /* 0x0000001664647c20 */ /* 0x000fca0008410000 */
[----:B------:R-:W-:-:S04]  /*39c0*/  FSEL R100, R100, RZ, P0 ;  /* 0x000000ff64647208 */ /* 0x000fc80000000000 */
[----:B------:R-:W-:-:S04]  /*39d0*/  F2FP.F16.F32.PACK_AB R100, RZ, R100 ;  /* 0x00000064ff64723e */ /* 0x000fc800000000ff */
[----:B------:R-:W-:-:S07]  /*39e0*/  PRMT R94, R94, 0x5410, R100 ;  /* 0x000054105e5e7816 */ /* 0x000fce0000000064 */
.L_x_1508:
[----:B------:R-:W-:Y:S05]  /*39f0*/  @!P4 BRA `(.L_x_1509) ;  /* 0x000000000018c947 */ /* 0x000fea0003800000 */
[----:B------:R-:W-:Y:S01]  /*3a00*/  FMUL.FTZ R100, R99, UR23 ;  /* 0x0000001763647c20 */ /* 0x000fe20008410000 */
[----:B------:R-:W-:-:S03]  /*3a10*/  LOP3.LUT P0, RZ, R121, 0xff0000, RZ, 0xc0, !PT ;  /* 0x00ff000079ff7812 */ /* 0x000fc6000780c0ff */
[----:B------:R-:W-:-:S05]  /*3a20*/  FMUL.FTZ R100, R100, UR22 ;  /* 0x0000001664647c20 */ /* 0x000fca0008410000 */
[----:B------:R-:W-:-:S04]  /*3a30*/  FSEL R100, R100, RZ, P0 ;  /* 0x000000ff64647208 */ /* 0x000fc80000000000 */
[----:B------:R-:W-:-:S04]  /*3a40*/  F2FP.F16.F32.PACK_AB R100, RZ, R100 ;  /* 0x00000064ff64723e */ /* 0x000fc800000000ff */
[----:B------:R-:W-:-:S07]  /*3a50*/  PRMT R95, R100, 0x7610, R95 ;  /* 0x00007610645f7816 */ /* 0x000fce000000005f */
.L_x_1509:
[----:B------:R-:W-:Y:S02]  /*3a60*/  F2FP.F16.F32.PACK_AB R98, R3, R98 ;  /* 0x000000620362723e */ /* 0x000fe400000000ff */
[----:B------:R-:W-:Y:S01]  /*3a70*/  F2FP.F16.F32.PACK_AB R99, R2, R99 ;  /* 0x000000630263723e */ /* 0x000fe200000000ff */
[----:B------:R-:W-:Y:S06]  /*3a80*/  @!P4 BRA `(.L_x_1487) ;  /* 0x00000000001cc947 */ /* 0x000fec0003800000 */
[----:B------:R-:W-:Y:S01]  /*3a90*/  FMUL.FTZ R2, R2, UR23 ;  /* 0x0000001702027c20 */ /* 0x000fe20008410000 */
[----:B------:R-:W-:-:S03]  /*3aa0*/  ISETP.GE.U32.AND P0, PT, R120, RZ, PT ;  /* 0x000000ff7800720c */ /* 0x000fc60003f06070 */
[----:B------:R-:W-:Y:S01]  /*3ab0*/  FMUL.FTZ R2, R2, UR22 ;  /* 0x0000001602027c20 */ /* 0x000fe20008410000 */
[----:B------:R-:W-:-:S04]  /*3ac0*/  ISETP.GE.U32.AND.EX P0, PT, R121, 0x1000000, PT, P0 ;  /* 0x010000007900780c */ /* 0x000fc80003f06100 */
[----:B------:R-:W-:-:S04]  /*3ad0*/  FSEL R2, R2, RZ, P0 ;  /* 0x000000ff02027208 */ /* 0x000fc80000000000 */
[----:B------:R-:W-:-:S04]  /*3ae0*/  F2FP.F16.F32.PACK_AB R2, RZ, R2 ;  /* 0x00000002ff02723e */ /* 0x000fc800000000ff */
[----:B------:R-:W-:-:S07]  /*3af0*/  PRMT R95, R95, 0x5410, R2 ;  /* 0x000054105f5f7816 */ /* 0x000fce0000000002 */
.L_x_1487:
        /* <DEDUP_REMOVED lines=10> */
.L_x_1477:
[----:B------:R-:W-:Y:S05]  /*3ba0*/  BSYNC.RECONVERGENT B0 ;  /* 0x0000000000007941 */ /* 0x000fea0003800200 */
.L_x_1476:
        /* <DEDUP_REMOVED lines=10> */
[--C-:B-----5:R-:W-:Y:S02]  /*3c50*/  HADD2.F32 R107, -RZ, R84.reuse.H1_H1 ;  /* 0x30000054ff6b7230 */ /* 0x120fe40000004100 */
[--C-:B0-----:R-:W-:Y:S02]  /*3c60*/  HADD2.F32 R2, -RZ, R85.reuse.H1_H1 ;  /* 0x30000055ff027230 */ /* 0x101fe40000004100 */
[----:B------:R-:W-:Y:S02]  /*3c70*/  HADD2.F32 R101, -RZ, R85.H0_H0 ;  /* 0x20000055ff657230 */ /* 0x000fe40000004100 */
[----:B------:R-:W-:Y:S02]  /*3c80*/  HADD2.F32 R104, -RZ, R84.H0_H0 ;  /* 0x20000054ff687230 */ /* 0x000fe40000004100 */
[----:B------:R-:W-:-:S04]  /*3c90*/  HADD2.F32 R99, -RZ, R86.H1_H1 ;  /* 0x30000056ff637230 */ /* 0x000fc80000004100 */
        /* <DEDUP_REMOVED lines=9> */
[----:B------:R-:W-:Y:S01]  /*3d30*/  @P5 FFMA.FTZ R107, R96, UR30, R107 ;  /* 0x0000001e606b5c23 */ /* 0x000fe2000801006b */
[----:B------:R-:W-:Y:S01]  /*3d40*/  @P5 FFMA.FTZ R2, R97, UR30, R2 ;  /* 0x0000001e61025c23 */ /* 0x000fe20008010002 */
[--C-:B------:R-:W-:Y:S01]  /*3d50*/  @P5 FFMA.FTZ R97, R113, UR6, R102.reuse ;  /* 0x0000000671615c23 */ /* 0x100fe20008010066 */
[--C-:B------:R-:W-:Y:S01]  /*3d60*/  @P5 FFMA.FTZ R96, R124, UR6, R102.reuse ;  /* 0x000000067c605c23 */ /* 0x100fe20008010066 */
[----:B------:R-:W-:Y:S01]  /*3d70*/  @P5 FFMA.FTZ R149, R128, UR6, R102 ;  /* 0x0000000680955c23 */ /* 0x000fe20008010066 */
[----:B------:R-:W-:Y:S01]  /*3d80*/  @P5 FFMA.FTZ R101, R98, UR30, R101 ;  /* 0x0000001e62655c23 */ /* 0x000fe20008010065 */
[----:B------:R-:W-:Y:S01]  /*3d90*/  @P5 FFMA.FTZ R104, R3, UR30, R104 ;  /* 0x0000001e03685c23 */ /* 0x000fe20008010068 */
[----:B------:R-:W-:-:S02]  /*3da0*/  HADD2.F32 R98, -RZ, R86.H0_H0 ;  /* 0x20000056ff627230 */ /* 0x000fc40000004100 */
[----:B------:R-:W-:Y:S01]  /*3db0*/  @P5 FADD.FTZ R97, R116, -R97 ;  /* 0x8000006174615221 */ /* 0x000fe20000010000 */
[--C-:B------:R-:W-:Y:S02]  /*3dc0*/  HADD2.F32 R100, -RZ, R87.reuse.H0_H0 ;  /* 0x20000057ff647230 */ /* 0x100fe40000004100 */
        /* <DEDUP_REMOVED lines=17> */
.L_x_1514:
[----:B------:R-:W-:Y:S05]  /*3ee0*/  @!P4 BRA `(.L_x_1515) ;  /* 0x000000000018c947 */ /* 0x000fea0003800000 */
[----:B------:R-:W-:Y:S01]  /*3ef0*/  FMUL.FTZ R107, R107, UR23 ;  /* 0x000000176b6b7c20 */ /* 0x000fe20008410000 */
[----:B------:R-:W-:-:S03]  /*3f00*/  LOP3.LUT P5, RZ, R118, 0xff00, RZ, 0xc0, !PT ;  /* 0x0000ff0076ff7812 */ /* 0x000fc600078ac0ff */
[----:B------:R-:W-:-:S05]  /*3f10*/  FMUL.FTZ R107, R107, UR22 ;  /* 0x000000166b6b7c20 */ /* 0x000fca0008410000 */
[----:B------:R-:W-:-:S04]  /*3f20*/  FSEL R107, R107, RZ, P5 ;  /* 0x000000ff6b6b7208 */ /* 0x000fc80002800000 */
[----:B------:R-:W-:-:S04]  /*3f30*/  F2FP.F16.F32.PACK_AB R107, RZ, R107 ;  /* 0x0000006bff6b723e */ /* 0x000fc800000000ff */
[----:B------:R-:W-:-:S07]  /*3f40*/  PRMT R92, R92, 0x5410, R107 ;  /* 0x000054105c5c7816 */ /* 0x000fce000000006b */
.L_x_1515:
[----:B------:R-:W-:Y:S05]  /*3f50*/  @!P4 BRA `(.L_x_1516) ;  /* 0x000000000018c947 */ /* 0x000fea0003800000 */
[----:B------:R-:W-:Y:S01]  /*3f60*/  FMUL.FTZ R101, R101, UR23 ;  /* 0x0000001765657c20 */ /* 0x000fe20008410000 */
[----:B------:R-:W-:-:S03]  /*3f70*/  LOP3.LUT P5, RZ, R118, 0xff0000, RZ, 0xc0, !PT ;  /* 0x00ff000076ff7812 */ /* 0x000fc600078ac0ff */
[----:B------:R-:W-:-:S05]  /*3f80*/  FMUL.FTZ R101, R101, UR22 ;  /* 0x0000001665657c20 */ /* 0x000fca0008410000 */
[----:B------:R-:W-:-:S04]  /*3f90*/  FSEL R101, R101, RZ, P5 ;  /* 0x000000ff65657208 */ /* 0x000fc80002800000 */
[----:B------:R-:W-:-:S04]  /*3fa0*/  F2FP.F16.F32.PACK_AB R101, RZ, R101 ;  /* 0x00000065ff65723e */ /* 0x000fc800000000ff */
[----:B------:R-:W-:-:S07]  /*3fb0*/  PRMT R93, R101, 0x7610, R93 ;  /* 0x00007610655d7816 */ /* 0x000fce000000005d */
.L_x_1516:
[----:B------:R-:W-:Y:S05]  /*3fc0*/  @!P4 BRA `(.L_x_1517) ;  /* 0x000000000018c947 */ /* 0x000fea0003800000 */
[----:B------:R-:W-:Y:S01]  /*3fd0*/  FMUL.FTZ R2, R2, UR23 ;  /* 0x0000001702027c20 */ /* 0x000fe20008410000 */
[----:B------:R-:W-:-:S03]  /*3fe0*/  LOP3.LUT P5, RZ, R118, 0xff000000, RZ, 0xc0, !PT ;  /* 0xff00000076ff7812 */ /* 0x000fc600078ac0ff */
[----:B------:R-:W-:-:S05]  /*3ff0*/  FMUL.FTZ R2, R2, UR22 ;  /* 0x0000001602027c20 */ /* 0x000fca0008410000 */
[----:B------:R-:W-:-:S04]  /*4000*/  FSEL R2, R2, RZ, P5 ;  /* 0x000000ff02027208 */ /* 0x000fc80002800000 */
[----:B------:R-:W-:-:S04]  /*4010*/  F2FP.F16.F32.PACK_AB R2, RZ, R2 ;  /* 0x00000002ff02723e */ /* 0x000fc800000000ff */
[----:B------:R-:W-:-:S07]  /*4020*/  PRMT R93, R93, 0x5410, R2 ;  /* 0x000054105d5d7816 */ /* 0x000fce0000000002 */
.L_x_1517:
[----:B------:R-:W-:Y:S05]  /*4030*/  @!P4 BRA `(.L_x_1518) ;  /* 0x000000000018c947 */ /* 0x000fea0003800000 */
[----:B------:R-:W-:Y:S01]  /*4040*/  FMUL.FTZ R2, R98, UR23 ;  /* 0x0000001762027c20 */ /* 0x000fe20008410000 */
[----:B------:R-:W-:-:S03]  /*4050*/  LOP3.LUT P5, RZ, R119, 0xff, RZ, 0xc0, !PT ;  /* 0x000000ff77ff7812 */ /* 0x000fc600078ac0ff */
[----:B------:R-:W-:-:S05]  /*4060*/  FMUL.FTZ R2, R2, UR22 ;  /* 0x0000001602027c20 */ /* 0x000fca0008410000 */
[----:B------:R-:W-:-:S04]  /*4070*/  FSEL R2, R2, RZ, P5 ;  /* 0x000000ff02027208 */ /* 0x000fc80002800000 */
[----:B------:R-:W-:-:S04]  /*4080*/  F2FP.F16.F32.PACK_AB R2, RZ, R2 ;  /* 0x00000002ff02723e */ /* 0x000fc800000000ff */
[----:B------:R-:W-:-:S07]  /*4090*/  PRMT R94, R2, 0x7610, R94 ;  /* 0x00007610025e7816 */ /* 0x000fce000000005e */
.L_x_1518:
[----:B------:R-:W-:Y:S05]  /*40a0*/  @!P4 BRA `(.L_x_1519) ;  /* 0x000000000018c947 */ /* 0x000fea0003800000 */
[----:B------:R-:W-:Y:S01]  /*40b0*/  FMUL.FTZ R2, R99, UR23 ;  /* 0x0000001763027c20 */ /* 0x000fe20008410000 */
[----:B------:R-:W-:-:S03]  /*40c0*/  LOP3.LUT P5, RZ, R119, 0xff00, RZ, 0xc0, !PT ;  /* 0x0000ff0077ff7812 */ /* 0x000fc600078ac0ff */
[----:B------:R-:W-:-:S05]  /*40d0*/  FMUL.FTZ R2, R2, UR22 ;  /* 0x0000001602027c20 */ /* 0x000fca0008410000 */
[----:B------:R-:W-:-:S04]  /*40e0*/  FSEL R2, R2, RZ, P5 ;  /* 0x000000ff02027208 */ /* 0x000fc80002800000 */
[----:B------:R-:W-:-:S04]  /*40f0*/  F2FP.F16.F32.PACK_AB R2, RZ, R2 ;  /* 0x00000002ff02723e */ /* 0x000fc800000000ff */
[----:B------:R-:W-:-:S07]  /*4100*/  PRMT R94, R94, 0x5410, R2 ;  /* 0x000054105e5e7816 */ /* 0x000fce0000000002 */
.L_x_1519:
[----:B------:R-:W-:Y:S05]  /*4110*/  @!P4 BRA `(.L_x_1520) ;  /* 0x000000000018c947 */ /* 0x000fea0003800000 */
[----:B------:R-:W-:Y:S01]  /*4120*/  FMUL.FTZ R2, R100, UR23 ;  /* 0x0000001764027c20 */ /* 0x000fe20008410000 */
[----:B------:R-:W-:-:S03]  /*4130*/  LOP3.LUT P5, RZ, R119, 0xff0000, RZ, 0xc0, !PT ;  /* 0x00ff000077ff7812 */ /* 0x000fc600078ac0ff */
[----:B------:R-:W-:-:S05]  /*4140*/  FMUL.FTZ R2, R2, UR22 ;  /* 0x0000001602027c20 */ /* 0x000fca0008410000 */
[----:B------:R-:W-:-:S04]  /*4150*/  FSEL R2, R2, RZ, P5 ;  /* 0x000000ff02027208 */ /* 0x000fc80002800000 */
[----:B------:R-:W-:-:S04]  /*4160*/  F2FP.F16.F32.PACK_AB R2, RZ, R2 ;  /* 0x00000002ff02723e */ /* 0x000fc800000000ff */
[----:B------:R-:W-:-:S07]  /*4170*/  PRMT R95, R2, 0x7610, R95 ;  /* 0x00007610025f7816 */ /* 0x000fce000000005f */
.L_x_1520:
        /* <DEDUP_REMOVED lines=9> */
[----:B------:R-:W-:Y:S01]  /*4210*/  PRMT R95, R95, 0x5410, R3 ;  /* 0x000054105f5f7816 */ /* 0x000fe20000000003 */
[----:B------:R-:W-:Y:S06]  /*4220*/  BRA `(.L_x_1521) ;  /* 0x00000010007c7947 */ /* 0x000fec0003800000 */
.L_x_1513:
[----:B------:R-:W-:Y:S01]  /*4230*/  ISETP.LT.AND P5, PT, RZ, UR31, PT ;  /* 0x0000001fff007c0c */ /* 0x000fe2000bfa1270 */
[----:B------:R-:W-:-:S12]  /*4240*/  @!P4 BRA `(.L_x_1522) ;  /* 0x000000000028c947 */ /* 0x000fd80003800000 */
[----:B0-----:R-:W-:Y:S01]  /*4250*/  @P5 FFMA.FTZ R3, R17, UR6, R102 ;  /* 0x0000000611035c23 */ /* 0x001fe20008010066 */
        /* <DEDUP_REMOVED lines=9> */
.L_x_1522:
[----:B------:R-:W-:Y:S05]  /*42f0*/  @!P4 BRA `(.L_x_1523) ;  /* 0x000000000028c947 */ /* 0x000fea0003800000 */
[----:B0-----:R-:W-:Y:S01]  /*4300*/  @P5 FFMA.FTZ R100, R110, UR6, R102 ;  /* 0x000000066e645c23 */ /* 0x001fe20008010066 */
        /* <DEDUP_REMOVED lines=9> */
.L_x_1523:
[----:B------:R-:W-:Y:S05]  /*43a0*/  @!P4 BRA `(.L_x_1524) ;  /* 0x000000000028c947 */ /* 0x000fea0003800000 */
        /* <DEDUP_REMOVED lines=10> */
.L_x_1524:
        /* <DEDUP_REMOVED lines=11> */
.L_x_1525:
        /* <DEDUP_REMOVED lines=11> */
.L_x_1526:
        /* <DEDUP_REMOVED lines=11> */
.L_x_1527:
        /* <DEDUP_REMOVED lines=11> */
.L_x_1528:
[----:B------:R-:W-:Y:S05]  /*4710*/  @!P4 BRA `(.L_x_1521) ;  /* 0x0000000c0040c947 */ /* 0x000fea0003800000 */
[----:B0-----:R-:W-:Y:S01]  /*4720*/  @P5 FFMA.FTZ R3, R128, UR6, R102 ;  /* 0x0000000680035c23 */ /* 0x001fe20008010066 */
        /* <DEDUP_REMOVED lines=11> */
.L_x_1512:
[----:B0-----:R-:W0:Y:S02]  /*47e0*/  LDC.64 R2, c[0x0][0x478] ;  /* 0x00011e00ff027b82 */ /* 0x001e240000000a00 */
[----:B0-----:R-:W-:-:S04]  /*47f0*/  ISETP.NE.U32.AND P0, PT, R2, RZ, PT ;  /* 0x000000ff0200720c */ /* 0x001fc80003f05070 */
[----:B------:R-:W-:-:S13]  /*4800*/  ISETP.NE.AND.EX P0, PT, R3, RZ, PT, P0 ;  /* 0x000000ff0300720c */ /* 0x000fda0003f05300 */
[----:B------:R-:W-:Y:S05]  /*4810*/  @!P0 BRA `(.L_x_1529) ;  /* 0x00000004007c8947 */ /* 0x000fea0003800000 */
        /* <DEDUP_REMOVED lines=18> */
.L_x_1530:
[----:B------:R-:W-:Y:S05]  /*4940*/  @!P4 BRA `(.L_x_1531) ;  /* 0x000000000018c947 */ /* 0x000fea0003800000 */
[----:B------:R-:W-:Y:S01]  /*4950*/  FMUL.FTZ R2, R3, UR23 ;  /* 0x0000001703027c20 */ /* 0x000fe20008410000 */
[----:B-----5:R-:W-:-:S03]  /*4960*/  LOP3.LUT P6, RZ, R118, 0xff00, RZ, 0xc0, !PT ;  /* 0x0000ff0076ff7812 */ /* 0x020fc600078cc0ff */
[----:B------:R-:W-:-:S05]  /*4970*/  FMUL.FTZ R2, R2, UR22 ;  /* 0x0000001602027c20 */ /* 0x000fca0008410000 */
[----:B------:R-:W-:-:S04]  /*4980*/  FSEL R2, R2, RZ, P6 ;  /* 0x000000ff02027208 */ /* 0x000fc80003000000 */
[----:B------:R-:W-:-:S04]  /*4990*/  F2FP.F16.F32.PACK_AB R2, RZ, R2 ;  /* 0x00000002ff02723e */ /* 0x000fc800000000ff */
[----:B------:R-:W-:-:S07]  /*49a0*/  PRMT R92, R92, 0x5410, R2 ;  /* 0x000054105c5c7816 */ /* 0x000fce0000000002 */
.L_x_1531:
[--C-:B------:R-:W-:Y:S01]  /*49b0*/  FFMA.FTZ R98, R114, UR6, R102.reuse ;  /* 0x0000000672627c23 */ /* 0x100fe20008010066 */
[--C-:B------:R-:W-:Y:S01]  /*49c0*/  FFMA.FTZ R99, R113, UR6, R102.reuse ;  /* 0x0000000671637c23 */ /* 0x100fe20008010066 */
[----:B------:R-:W-:Y:S01]  /*49d0*/  FFMA.FTZ R100, R124, UR6, R102 ;  /* 0x000000067c647c23 */ /* 0x000fe20008010066 */
[----:B------:R-:W-:Y:S01]  /*49e0*/  FADD.FTZ R2, R112, -R97 ;  /* 0x8000006170027221 */ /* 0x000fe20000010000 */
[----:B------:R-:W-:Y:S01]  /*49f0*/  FADD.FTZ R3, R111, -R98 ;  /* 0x800000626f037221 */ /* 0x000fe20000010000 */
[--C-:B------:R-:W-:Y:S01]  /*4a00*/  FFMA.FTZ R104, R125, UR6, R102.reuse ;  /* 0x000000067d687c23 */ /* 0x100fe20008010066 */
[----:B------:R-:W-:Y:S01]  /*4a10*/  FFMA.FTZ R101, R128, UR6, R102 ;  /* 0x0000000680657c23 */ /* 0x000fe20008010066 */
[----:B------:R-:W-:Y:S01]  /*4a20*/  FADD.FTZ R98, R116, -R99 ;  /* 0x8000006374627221 */ /* 0x000fe20000010000 */
[----:B------:R-:W-:Y:S01]  /*4a30*/  FADD.FTZ R99, R115, -R100 ;  /* 0x8000006473637221 */ /* 0x000fe20000010000 */
[----:B------:R-:W-:Y:S01]  /*4a40*/  FMUL.FTZ R2, R2, UR30 ;  /* 0x0000001e02027c20 */ /* 0x000fe20008410000 */
[----:B------:R-:W-:Y:S01]  /*4a50*/  FMUL.FTZ R3, R3, UR30 ;  /* 0x0000001e03037c20 */ /* 0x000fe20008410000 */
[----:B------:R-:W-:Y:S01]  /*4a60*/  FADD.FTZ R100, R117, -R104 ;  /* 0x8000006875647221 */ /* 0x000fe20000010000 */
        /* <DEDUP_REMOVED lines=14> */
.L_x_1532:
[----:B------:R-:W-:Y:S05]  /*4b50*/  @!P4 BRA `(.L_x_1533) ;  /* 0x000000000018c947 */ /* 0x000fea0003800000 */
[----:B------:R-:W-:Y:S01]  /*4b60*/  FMUL.FTZ R2, R104, UR23 ;  /* 0x0000001768027c20 */ /* 0x000fe20008410000 */
[----:B-----5:R-:W-:-:S03]  /*4b70*/  LOP3.LUT P6, RZ, R118, 0xff000000, RZ, 0xc0, !PT ;  /* 0xff00000076ff7812 */ /* 0x020fc600078cc0ff */
[----:B------:R-:W-:-:S05]  /*4b80*/  FMUL.FTZ R2, R2, UR22 ;  /* 0x0000001602027c20 */ /* 0x000fca0008410000 */
[----:B------:R-:W-:-:S04]  /*4b90*/  FSEL R2, R2, RZ, P6 ;  /* 0x000000ff02027208 */ /* 0x000fc80003000000 */
[----:B------:R-:W-:-:S04]  /*4ba0*/  F2FP.F16.F32.PACK_AB R2, RZ, R2 ;  /* 0x00000002ff02723e */ /* 0x000fc800000000ff */
[----:B------:R-:W-:-:S07]  /*4bb0*/  PRMT R93, R93, 0x5410, R2 ;  /* 0x000054105d5d7816 */ /* 0x000fce0000000002 */
.L_x_1533:
        /* <DEDUP_REMOVED lines=12> */
.L_x_1534:
[----:B------:R-:W-:Y:S05]  /*4c80*/  @!P4 BRA `(.L_x_1535) ;  /* 0x000000000018c947 */ /* 0x000fea0003800000 */
[----:B------:R-:W-:Y:S01]  /*4c90*/  FMUL.FTZ R2, R99, UR23 ;  /* 0x0000001763027c20 */ /* 0x000fe20008410000 */
[----:B-----5:R-:W-:-:S03]  /*4ca0*/  LOP3.LUT P5, RZ, R119, 0xff00, RZ, 0xc0, !PT ;  /* 0x0000ff0077ff7812 */ /* 0x020fc600078ac0ff */
[----:B------:R-:W-:-:S05]  /*4cb0*/  FMUL.FTZ R2, R2, UR22 ;  /* 0x0000001602027c20 */ /* 0x000fca0008410000 */
[----:B------:R-:W-:-:S04]  /*4cc0*/  FSEL R2, R2, RZ, P5 ;  /* 0x000000ff02027208 */ /* 0x000fc80002800000 */
[----:B------:R-:W-:-:S04]  /*4cd0*/  F2FP.F16.F32.PACK_AB R2, RZ, R2 ;  /* 0x00000002ff02723e */ /* 0x000fc800000000ff */
[----:B------:R-:W-:-:S07]  /*4ce0*/  PRMT R94, R94, 0x5410, R2 ;  /* 0x000054105e5e7816 */ /* 0x000fce0000000002 */
.L_x_1535:
[----:B------:R-:W-:Y:S05]  /*4cf0*/  @!P4 BRA `(.L_x_1536) ;  /* 0x000000000018c947 */ /* 0x000fea0003800000 */
[----:B------:R-:W-:Y:S01]  /*4d00*/  FMUL.FTZ R2, R100, UR23 ;  /* 0x0000001764027c20 */ /* 0x000fe20008410000 */
[----:B-----5:R-:W-:-:S03]  /*4d10*/  LOP3.LUT P5, RZ, R119, 0xff0000, RZ, 0xc0, !PT ;  /* 0x00ff000077ff7812 */ /* 0x020fc600078ac0ff */
[----:B------:R-:W-:-:S05]  /*4d20*/  FMUL.FTZ R2, R2, UR22 ;  /* 0x0000001602027c20 */ /* 0x000fca0008410000 */
[----:B------:R-:W-:-:S04]  /*4d30*/  FSEL R2, R2, RZ, P5 ;  /* 0x000000ff02027208 */ /* 0x000fc80002800000 */
[----:B------:R-:W-:-:S04]  /*4d40*/  F2FP.F16.F32.PACK_AB R2, RZ, R2 ;  /* 0x00000002ff02723e */ /* 0x000fc800000000ff */
[----:B------:R-:W-:-:S07]  /*4d50*/  PRMT R95, R2, 0x7610, R95 ;  /* 0x00007610025f7816 */ /* 0x000fce000000005f */
.L_x_1536:
        /* <DEDUP_REMOVED lines=11> */
.L_x_1529:
        /* <DEDUP_REMOVED lines=12> */
.L_x_1537:
        /* <DEDUP_REMOVED lines=12> */
.L_x_1538:
        /* <DEDUP_REMOVED lines=12> */
.L_x_1539:
        /* <DEDUP_REMOVED lines=12> */
.L_x_1540:
        /* <DEDUP_REMOVED lines=12> */
.L_x_1541:
        /* <DEDUP_REMOVED lines=12> */
.L_x_1542:
        /* <DEDUP_REMOVED lines=12> */
.L_x_1543:
        /* <DEDUP_REMOVED lines=12> */
[----:B------:R-:W-:-:S07]  /*5410*/  PRMT R95, R95, 0x5410, R2 ;  /* 0x000054105f5f7816 */ /* 0x000fce0000000002 */
.L_x_1521:
        /* <DEDUP_REMOVED lines=8> */
.L_x_1511:
[----:B------:R-:W-:Y:S05]  /*54a0*/  BSYNC.RECONVERGENT B0 ;  /* 0x0000000000007941 */ /* 0x000fea0003800200 */
.L_x_1510:
        /* <DEDUP_REMOVED lines=11> */
[--C-:B0-2---:R-:W-:Y:S02]  /*5560*/  HADD2.F32 R2, -RZ, R89.reuse.H1_H1 ;  /* 0x30000059ff027230 */ /* 0x105fe40000004100 */
        /* <DEDUP_REMOVED lines=39> */
.L_x_1548:
[----:B------:R-:W-:Y:S05]  /*57e0*/  @!P4 BRA `(.L_x_1549) ;  /* 0x000000000018c947 */ /* 0x000fea0003800000 */
[----:B------:R-:W-:Y:S01]  /*57f0*/  FMUL.FTZ R107, R107, UR23 ;  /* 0x000000176b6b7c20 */ /* 0x000fe20008410000 */
[----:B------:R-:W-:-:S03]  /*5800*/  LOP3.LUT P5, RZ, R122, 0xff00, RZ, 0xc0, !PT ;  /* 0x0000ff007aff7812 */ /* 0x000fc600078ac0ff */
[----:B------:R-:W-:-:S05]  /*5810*/  FMUL.FTZ R107, R107, UR22 ;  /* 0x000000166b6b7c20 */ /* 0x000fca0008410000 */
[----:B------:R-:W-:-:S04]  /*5820*/  FSEL R107, R107, RZ, P5 ;  /* 0x000000ff6b6b7208 */ /* 0x000fc80002800000 */
[----:B------:R-:W-:-:S04]  /*5830*/  F2FP.F16.F32.PACK_AB R107, RZ, R107 ;  /* 0x0000006bff6b723e */ /* 0x000fc800000000ff */
[----:B------:R-:W-:-:S07]  /*5840*/  PRMT R92, R92, 0x5410, R107 ;  /* 0x000054105c5c7816 */ /* 0x000fce000000006b */
.L_x_1549:
[----:B------:R-:W-:Y:S05]  /*5850*/  @!P4 BRA `(.L_x_1550) ;  /* 0x000000000018c947 */ /* 0x000fea0003800000 */
[----:B------:R-:W-:Y:S01]  /*5860*/  FMUL.FTZ R101, R101, UR23 ;  /* 0x0000001765657c20 */ /* 0x000fe20008410000 */
[----:B------:R-:W-:-:S03]  /*5870*/  LOP3.LUT P5, RZ, R122, 0xff0000, RZ, 0xc0, !PT ;  /* 0x00ff00007aff7812 */ /* 0x000fc600078ac0ff */
[----:B------:R-:W-:-:S05]  /*5880*/  FMUL.FTZ R101, R101, UR22 ;  /* 0x0000001665657c20 */ /* 0x000fca0008410000 */
[----:B------:R-:W-:-:S04]  /*5890*/  FSEL R101, R101, RZ, P5 ;  /* 0x000000ff65657208 */ /* 0x000fc80002800000 */
[----:B------:R-:W-:-:S04]  /*58a0*/  F2FP.F16.F32.PACK_AB R101, RZ, R101 ;  /* 0x00000065ff65723e */ /* 0x000fc800000000ff */
[----:B------:R-:W-:-:S07]  /*58b0*/  PRMT R93, R101, 0x7610, R93 ;  /* 0x00007610655d7816 */ /* 0x000fce000000005d */
.L_x_1550:
[----:B------:R-:W-:Y:S05]  /*58c0*/  @!P4 BRA `(.L_x_1551) ;  /* 0x000000000018c947 */ /* 0x000fea0003800000 */
[----:B------:R-:W-:Y:S01]  /*58d0*/  FMUL.FTZ R2, R2, UR23 ;  /* 0x0000001702027c20 */ /* 0x000fe20008410000 */
[----:B------:R-:W-:-:S03]  /*58e0*/  LOP3.LUT P5, RZ, R122, 0xff000000, RZ, 0xc0, !PT ;  /* 0xff0000007aff7812 */ /* 0x000fc600078ac0ff */
[----:B------:R-:W-:-:S05]  /*58f0*/  FMUL.FTZ R2, R2, UR22 ;  /* 0x0000001602027c20 */ /* 0x000fca0008410000 */
[----:B------:R-:W-:-:S04]  /*5900*/  FSEL R2, R2, RZ, P5 ;  /* 0x000000ff02027208 */ /* 0x000fc80002800000 */
[----:B------:R-:W-:-:S04]  /*5910*/  F2FP.F16.F32.PACK_AB R2, RZ, R2 ;  /* 0x00000002ff02723e */ /* 0x000fc800000000ff */
[----:B------:R-:W-:-:S07]  /*5920*/  PRMT R93, R93, 0x5410, R2 ;  /* 0x000054105d5d7816 */ /* 0x000fce0000000002 */
.L_x_1551:
[----:B------:R-:W-:Y:S05]  /*5930*/  @!P4 BRA `(.L_x_1552) ;  /* 0x000000000018c947 */ /* 0x000fea0003800000 */
[----:B------:R-:W-:Y:S01]  /*5940*/  FMUL.FTZ R2, R98, UR23 ;  /* 0x0000001762027c20 */ /* 0x000fe20008410000 */
[----:B------:R-:W-:-:S03]  /*5950*/  LOP3.LUT P5, RZ, R123, 0xff, RZ, 0xc0, !PT ;  /* 0x000000ff7bff7812 */ /* 0x000fc600078ac0ff */
[----:B------:R-:W-:-:S05]  /*5960*/  FMUL.FTZ R2, R2, UR22 ;  /* 0x0000001602027c20 */ /* 0x000fca0008410000 */
[----:B------:R-:W-:-:S04]  /*5970*/  FSEL R2, R2, RZ, P5 ;  /* 0x000000ff02027208 */ /* 0x000fc80002800000 */
[----:B------:R-:W-:-:S04]  /*5980*/  F2FP.F16.F32.PACK_AB R2, RZ, R2 ;  /* 0x00000002ff02723e */ /* 0x000fc800000000ff */
[----:B------:R-:W-:-:S07]  /*5990*/  PRMT R94, R2, 0x7610, R94 ;  /* 0x00007610025e7816 */ /* 0x000fce000000005e */
.L_x_1552:
[----:B------:R-:W-:Y:S05]  /*59a0*/  @!P4 BRA `(.L_x_1553) ;  /* 0x000000000018c947 */ /* 0x000fea0003800000 */
[----:B------:R-:W-:Y:S01]  /*59b0*/  FMUL.FTZ R2, R99, UR23 ;  /* 0x0000001763027c20 */ /* 0x000fe20008410000 */
[----:B------:R-:W-:-:S03]  /*59c0*/  LOP3.LUT P5, RZ, R123, 0xff00, RZ, 0xc0, !PT ;  /* 0x0000ff007bff7812 */ /* 0x000fc600078ac0ff */
[----:B------:R-:W-:-:S05]  /*59d0*/  FMUL.FTZ R2, R2, UR22 ;  /* 0x0000001602027c20 */ /* 0x000fca0008410000 */
[----:B------:R-:W-:-:S04]  /*59e0*/  FSEL R2, R2, RZ, P5 ;  /* 0x000000ff02027208 */ /* 0x000fc80002800000 */
[----:B------:R-:W-:-:S04]  /*59f0*/  F2FP.F16.F32.PACK_AB R2, RZ, R2 ;  /* 0x00000002ff02723e */ /* 0x000fc800000000ff */
[----:B------:R-:W-:-:S07]  /*5a00*/  PRMT R94, R94, 0x5410, R2 ;  /* 0x000054105e5e7816 */ /* 0x000fce0000000002 */
.L_x_1553:
[----:B------:R-:W-:Y:S05]  /*5a10*/  @!P4 BRA `(.L_x_1554) ;  /* 0x000000000018c947 */ /* 0x000fea0003800000 */
[----:B------:R-:W-:Y:S01]  /*5a20*/  FMUL.FTZ R2, R100, UR23 ;  /* 0x0000001764027c20 */ /* 0x000fe20008410000 */
[----:B------:R-:W-:-:S03]  /*5a30*/  LOP3.LUT P5, RZ, R123, 0xff0000, RZ, 0xc0, !PT ;  /* 0x00ff00007bff7812 */ /* 0x000fc600078ac0ff */
[----:B------:R-:W-:-:S05]  /*5a40*/  FMUL.FTZ R2, R2, UR22 ;  /* 0x0000001602027c20 */ /* 0x000fca0008410000 */
[----:B------:R-:W-:-:S04]  /*5a50*/  FSEL R2, R2, RZ, P5 ;  /* 0x000000ff02027208 */ /* 0x000fc80002800000 */
[----:B------:R-:W-:-:S04]  /*5a60*/  F2FP.F16.F32.PACK_AB R2, RZ, R2 ;  /* 0x00000002ff02723e */ /* 0x000fc800000000ff */
[----:B------:R-:W-:-:S07]  /*5a70*/  PRMT R95, R2, 0x7610, R95 ;  /* 0x00007610025f7816 */ /* 0x000fce000000005f */
.L_x_1554:
        /* <DEDUP_REMOVED lines=11> */
.L_x_1547:
[----:B------:R-:W-:Y:S01]  /*5b30*/  ISETP.LT.AND P5, PT, RZ, UR31, PT ;  /* 0x0000001fff007c0c */ /* 0x000fe2000bfa1270 */
[----:B------:R-:W-:-:S12]  /*5b40*/  @!P4 BRA `(.L_x_1556) ;  /* 0x000000000028c947 */ /* 0x000fd80003800000 */
[----:B0-2---:R-:W-:Y:S01]  /*5b50*/  @P5 FFMA.FTZ R3, R127, UR6, R102 ;  /* 0x000000067f035c23 */ /* 0x005fe20008010066 */
        /* <DEDUP_REMOVED lines=9> */
.L_x_1556:
[----:B------:R-:W-:Y:S05]  /*5bf0*/  @!P4 BRA `(.L_x_1557) ;  /* 0x000000000028c947 */ /* 0x000fea0003800000 */
[----:B0-2---:R-:W-:Y:S01]  /*5c00*/  @P5 FFMA.FTZ R100, R132, UR6, R102 ;  /* 0x0000000684645c23 */ /* 0x005fe20008010066 */
        /* <DEDUP_REMOVED lines=9> */
.L_x_1557:
[----:B------:R-:W-:Y:S05]  /*5ca0*/  @!P4 BRA `(.L_x_1558) ;  /* 0x000000000028c947 */ /* 0x000fea0003800000 */
        /* <DEDUP_REMOVED lines=10> */
.L_x_1558:
        /* <DEDUP_REMOVED lines=11> */
.L_x_1559:
        /* <DEDUP_REMOVED lines=11> */
.L_x_1560:
        /* <DEDUP_REMOVED lines=11> */
.L_x_1561:
        /* <DEDUP_REMOVED lines=11> */
.L_x_1562:
[----:B------:R-:W-:Y:S05]  /*6010*/  @!P4 BRA `(.L_x_1555) ;  /* 0x0000000c0040c947 */ /* 0x000fea0003800000 */
[----:B0-2---:R-:W-:Y:S01]  /*6020*/  @P5 FFMA.FTZ R3, R144, UR6, R102 ;  /* 0x0000000690035c23 */ /* 0x005fe20008010066 */
        /* <DEDUP_REMOVED lines=11> */
.L_x_1546:
[----:B0-2---:R-:W0:Y:S02]  /*60e0*/  LDC.64 R2, c[0x0][0x478] ;  /* 0x00011e00ff027b82 */ /* 0x005e240000000a00 */
        /* <DEDUP_REMOVED lines=21> */
.L_x_1564:
[----:B------:R-:W-:Y:S05]  /*6240*/  @!P4 BRA `(.L_x_1565) ;  /* 0x000000000018c947 */ /* 0x000fea0003800000 */
[----:B------:R-:W-:Y:S01]  /*6250*/  FMUL.FTZ R2, R3, UR23 ;  /* 0x0000001703027c20 */ /* 0x000fe20008410000 */
[----:B-----5:R-:W-:-:S03]  /*6260*/  LOP3.LUT P6, RZ, R122, 0xff00, RZ, 0xc0, !PT ;  /* 0x0000ff007aff7812 */ /* 0x020fc600078cc0ff */
[----:B------:R-:W-:-:S05]  /*6270*/  FMUL.FTZ R2, R2, UR22 ;  /* 0x0000001602027c20 */ /* 0x000fca0008410000 */
[----:B------:R-:W-:-:S04]  /*6280*/  FSEL R2, R2, RZ, P6 ;  /* 0x000000ff02027208 */ /* 0x000fc80003000000 */
[----:B------:R-:W-:-:S04]  /*6290*/  F2FP.F16.F32.PACK_AB R2, RZ, R2 ;  /* 0x00000002ff02723e */ /* 0x000fc800000000ff */
[----:B------:R-:W-:-:S07]  /*62a0*/  PRMT R92, R92, 0x5410, R2 ;  /* 0x000054105c5c7816 */ /* 0x000fce0000000002 */
.L_x_1565:
        /* <DEDUP_REMOVED lines=26> */
.L_x_1566:
[----:B------:R-:W-:Y:S05]  /*6450*/  @!P4 BRA `(.L_x_1567) ;  /* 0x000000000018c947 */ /* 0x000fea0003800000 */
[----:B------:R-:W-:Y:S01]  /*6460*/  FMUL.FTZ R2, R102, UR23 ;  /* 0x0000001766027c20 */ /* 0x000fe20008410000 */
[----:B-----5:R-:W-:-:S03]  /*6470*/  LOP3.LUT P6, RZ, R122, 0xff000000, RZ, 0xc0, !PT ;  /* 0xff0000007aff7812 */ /* 0x020fc600078cc0ff */
[----:B------:R-:W-:-:S05]  /*6480*/  FMUL.FTZ R2, R2, UR22 ;  /* 0x0000001602027c20 */ /* 0x000fca0008410000 */
[----:B------:R-:W-:-:S04]  /*6490*/  FSEL R2, R2, RZ, P6 ;  /* 0x000000ff02027208 */ /* 0x000fc80003000000 */
[----:B------:R-:W-:-:S04]  /*64a0*/  F2FP.F16.F32.PACK_AB R2, RZ, R2 ;  /* 0x00000002ff02723e */ /* 0x000fc800000000ff */
[----:B------:R-:W-:-:S07]  /*64b0*/  PRMT R93, R93, 0x5410, R2 ;  /* 0x000054105d5d7816 */ /* 0x000fce0000000002 */
.L_x_1567:
        /* <DEDUP_REMOVED lines=12> */
.L_x_1568:
[----:B------:R-:W-:Y:S05]  /*6580*/  @!P4 BRA `(.L_x_1569) ;  /* 0x000000000018c947 */ /* 0x000fea0003800000 */
[----:B------:R-:W-:Y:S01]  /*6590*/  FMUL.FTZ R2, R99, UR23 ;  /* 0x0000001763027c20 */ /* 0x000fe20008410000 */
[----:B-----5:R-:W-:-:S03]  /*65a0*/  LOP3.LUT P5, RZ, R123, 0xff00, RZ, 0xc0, !PT ;  /* 0x0000ff007bff7812 */ /* 0x020fc600078ac0ff */
[----:B------:R-:W-:-:S05]  /*65b0*/  FMUL.FTZ R2, R2, UR22 ;  /* 0x0000001602027c20 */ /* 0x000fca0008410000 */
[----:B------:R-:W-:-:S04]  /*65c0*/  FSEL R2, R2, RZ, P5 ;  /* 0x000000ff02027208 */ /* 0x000fc80002800000 */
[----:B------:R-:W-:-:S04]  /*65d0*/  F2FP.F16.F32.PACK_AB R2, RZ, R2 ;  /* 0x00000002ff02723e */ /* 0x000fc800000000ff */
[----:B------:R-:W-:-:S07]  /*65e0*/  PRMT R94, R94, 0x5410, R2 ;  /* 0x000054105e5e7816 */ /* 0x000fce0000000002 */
.L_x_1569:
[----:B------:R-:W-:Y:S05]  /*65f0*/  @!P4 BRA `(.L_x_1570) ;  /* 0x000000000018c947 */ /* 0x000fea0003800000 */
[----:B------:R-:W-:Y:S01]  /*6600*/  FMUL.FTZ R2, R100, UR23 ;  /* 0x0000001764027c20 */ /* 0x000fe20008410000 */
[----:B-----5:R-:W-:-:S03]  /*6610*/  LOP3.LUT P5, RZ, R123, 0xff0000, RZ, 0xc0, !PT ;  /* 0x00ff00007bff7812 */ /* 0x020fc600078ac0ff */
[----:B------:R-:W-:-:S05]  /*6620*/  FMUL.FTZ R2, R2, UR22 ;  /* 0x0000001602027c20 */ /* 0x000fca0008410000 */
[----:B------:R-:W-:-:S04]  /*6630*/  FSEL R2, R2, RZ, P5 ;  /* 0x000000ff02027208 */ /* 0x000fc80002800000 */
[----:B------:R-:W-:-:S04]  /*6640*/  F2FP.F16.F32.PACK_AB R2, RZ, R2 ;  /* 0x00000002ff02723e */ /* 0x000fc800000000ff */
[----:B------:R-:W-:-:S07]  /*6650*/  PRMT R95, R2, 0x7610, R95 ;  /* 0x00007610025f7816 */ /* 0x000fce000000005f */
.L_x_1570:
        /* <DEDUP_REMOVED lines=11> */
.L_x_1563:
        /* <DEDUP_REMOVED lines=12> */
.L_x_1571:
        /* <DEDUP_REMOVED lines=12> */
.L_x_1572:
        /* <DEDUP_REMOVED lines=12> */
.L_x_1573:
        /* <DEDUP_REMOVED lines=12> */
.L_x_1574:
        /* <DEDUP_REMOVED lines=12> */
.L_x_1575:
        /* <DEDUP_REMOVED lines=12> */
.L_x_1576:
        /* <DEDUP_REMOVED lines=12> */
.L_x_1577:
        /* <DEDUP_REMOVED lines=13> */
.L_x_1555:
[----:B0-2---:R-:W0:Y:S08]  /*6d20*/  @P0 LDC.64 R100, c[0x0][0x478] ;  /* 0x00011e00ff640b82 */ /* 0x005e300000000a00 */
[----:B------:R-:W1:Y:S01]  /*6d30*/  @P4 LDC.64 R2, c[0x0][0x468] ;  /* 0x00011a00ff024b82 */ /* 0x000e620000000a00 */
[----:B0-----:R-:W-:-:S05]  /*6d40*/  @P0 IMAD.WIDE.U32 R100, R105, 0x10, R100 ;  /* 0x0000001069640825 */ /* 0x001fca00078e0064 */
[----:B------:R3:W-:Y:S01]  /*6d50*/  @P0 STG.E.128 desc[UR20][R100.64], R96 ;  /* 0x0000006064000986 */ /* 0x0007e2000c101d14 */
[----:B-1----:R-:W-:-:S05]  /*6d60*/  @P4 IMAD.WIDE.U32 R2, R103, 0x10, R2 ;  /* 0x0000001067024825 */ /* 0x002fca00078e0002 */
[----:B------:R3:W-:Y:S02]  /*6d70*/  @P4 STG.E.128 desc[UR20][R2.64], R92 ;  /* 0x0000005c02004986 */ /* 0x0007e4000c101d14 */
.L_x_1545:
[----:B------:R-:W-:Y:S05]  /*6d80*/  BSYNC.RECONVERGENT B0 ;  /* 0x0000000000007941 */ /* 0x000fea0003800200 */
.L_x_1544:
[----:B------:R-:W-:Y:S02]  /*6d90*/  UIADD3 UR11, UPT, UPT, UR11, UR26, URZ ;  /* 0x0000001a0b0b7290 */ /* 0x000fe4000fffe0ff */
[----:B------:R-:W-:Y:S02]  /*6da0*/  UPLOP3.LUT UP1, UPT, UPT, UPT, UP1, 0x40, 0x4 ;  /* 0x000000000004789c */ /* 0x000fe40003f2e810 */
[----:B------:R-:W-:-:S09]  /*6db0*/  UISETP.GE.AND UP0, UPT, UR11, UR27, UPT ;  /* 0x0000001b0b00728c */ /* 0x000fd2000bf06270 */
[----:B------:R-:W-:Y:S05]  /*6dc0*/  BRA.U !UP0, `(.L_x_1578) ;  /* 0xffffff9508e47547 */ /* 0x000fea000b83ffff */
.L_x_1465:
[----:B------:R-:W1:Y:S08]  /*6dd0*/  S2UR UR6, SR_CTAID.X ;  /* 0x00000000000679c3 */ /* 0x000e700000002500 */
[----:B0-23--:R-:W0:Y:S08]  /*6de0*/  LDC.64 R2, c[0x0][0x440] ;  /* 0x00011000ff027b82 */ /* 0x00de300000000a00 */
[----:B------:R-:W2:Y:S08]  /*6df0*/  LDC.64 R4, c[0x0][0x448] ;  /* 0x00011200ff047b82 */ /* 0x000eb00000000a00 */
[----:B------:R-:W3:Y:S01]  /*6e00*/  LDC.64 R6, c[0x0][0x440] ;  /* 0x00011000ff067b82 */ /* 0x000ee20000000a00 */
[----:B-1----:R-:W-:-:S06]  /*6e10*/  UIMAD UR6, UR6, UR10, URZ ;  /* 0x0000000a060672a4 */ /* 0x002fcc000f8e02ff */
[----:B------:R-:W-:Y:S01]  /*6e20*/  MOV R11, UR6 ;  /* 0x00000006000b7c02 */ /* 0x000fe20008000f00 */
[----:B------:R-:W1:Y:S03]  /*6e30*/  LDC.64 R8, c[0x0][0x448] ;  /* 0x00011200ff087b82 */ /* 0x000e660000000a00 */
[----:B------:R-:W-:-:S05]  /*6e40*/  LEA.HI R11, R11, R146, RZ, 0x1d ;  /* 0x000000920b0b7211 */ /* 0x000fca00078fe8ff */
[----:B0-----:R-:W-:-:S04]  /*6e50*/  @P1 IMAD.WIDE.U32 R2, R11, 0x20, R2 ;  /* 0x000000200b021825 */ /* 0x001fc800078e0002 */
[C---:B--2---:R-:W-:Y:S01]  /*6e60*/  @P1 IMAD.WIDE.U32 R4, R11.reuse, 0x20, R4 ;  /* 0x000000200b041825 */ /* 0x044fe200078e0004 */
[----:B------:R-:W-:Y:S01]  /*6e70*/  @P1 IADD3 R11, PT, PT, R11, 0x80, RZ ;  /* 0x000000800b0b1810 */ /* 0x000fe20007ffe0ff */
[----:B------:R0:W-:Y:S04]  /*6e80*/  @P1 STG.E.128 desc[UR20][R2.64], R56 ;  /* 0x0000003802001986 */ /* 0x0001e8000c101d14 */
[C---:B---3--:R-:W-:Y:S01]  /*6e90*/  @P2 IMAD.WIDE.U32 R6, R11.reuse, 0x20, R6 ;  /* 0x000000200b062825 */ /* 0x048fe200078e0006 */
[----:B------:R0:W-:Y:S04]  /*6ea0*/  @P1 STG.E.128 desc[UR20][R2.64+0x10], R60 ;  /* 0x0000103c02001986 */ /* 0x0001e8000c101d14 */
[----:B------:R0:W-:Y:S01]  /*6eb0*/  @P1 STG.E.128 desc[UR20][R4.64], R32 ;  /* 0x0000002004001986 */ /* 0x0001e2000c101d14 */
[----:B-1----:R-:W-:-:S03]  /*6ec0*/  @P2 IMAD.WIDE.U32 R8, R11, 0x20, R8 ;  /* 0x000000200b082825 */ /* 0x002fc600078e0008 */
        /* <DEDUP_REMOVED lines=16> */
.L_x_1579:
        /* <DEDUP_REMOVED lines=11> */
.L_x_10685:


//--------------------- .text._ZN10layer_norm22ln_bwd_finalize_kernelINS_22Kernel_traits_finalizeILj3072E6__halfS2_S2_S2_fjLb0ELj1024ELj4ENS_18Kernel_traits_baseILj3072ES2_S2_S2_S2_fjLj1024EEEEELb0ELb1EEEvNS_9BwdParamsE --------------------------
	.section	.text._ZN10layer_norm22ln_bwd_finalize_kernelINS_22Kernel_traits_finalizeILj3072E6__halfS2_S2_S2_fjLb0ELj1024ELj4ENS_18Kernel_traits_baseILj3072ES2_S2_S2_S2_fjLj1024EEEEELb0ELb1EEEvNS_9BwdParamsE,"ax",@progbits
	.align	128
        .global         _ZN10layer_norm22ln_bwd_finalize_kernelINS_22Kernel_traits_finalizeILj3072E6__halfS2_S2_S2_fjLb0ELj1024ELj4ENS_18Kernel_traits_baseILj3072ES2_S2_S2_S2_fjLj1024EEEEELb0ELb1EEEvNS_9BwdParamsE
        .type           _ZN10layer_norm22ln_bwd_finalize_kernelINS_22Kernel_traits_finalizeILj3072E6__halfS2_S2_S2_fjLb0ELj1024ELj4ENS_18Kernel_traits_baseILj3072ES2_S2_S2_S2_fjLj1024EEEEELb0ELb1EEEvNS_9BwdParamsE,@function
        .size           _ZN10layer_norm22ln_bwd_finalize_kernelINS_22Kernel_traits_finalizeILj3072E6__halfS2_S2_S2_fjLb0ELj1024ELj4ENS_18Kernel_traits_baseILj3072ES2_S2_S2_S2_fjLj1024EEEEELb0ELb1EEEvNS_9BwdParamsE,(.L_x_10686 - _ZN10layer_norm22ln_bwd_finalize_kernelINS_22Kernel_traits_finalizeILj3072E6__halfS2_S2_S2_fjLb0ELj1024ELj4ENS_18Kernel_traits_baseILj3072ES2_S2_S2_S2_fjLj1024EEEEELb0ELb1EEEvNS_9BwdParamsE)
        .other          _ZN10layer_norm22ln_bwd_finalize_kernelINS_22Kernel_traits_finalizeILj3072E6__halfS2_S2_S2_fjLb0ELj1024ELj4ENS_18Kernel_traits_baseILj3072ES2_S2_S2_S2_fjLj1024EEEEELb0ELb1EEEvNS_9BwdParamsE,@"STO_CUDA_ENTRY STV_DEFAULT"
_ZN10layer_norm22ln_bwd_finalize_kernelINS_22Kernel_traits_finalizeILj3072E6__halfS2_S2_S2_fjLb0ELj1024ELj4ENS_18Kernel_traits_baseILj3072ES2_S2_S2_S2_fjLj1024EEEEELb0ELb1EEEvNS_9BwdParamsE:
.text._ZN10layer_norm22ln_bwd_finalize_kernelINS_22Kernel_traits_finalizeILj3072E6__halfS2_S2_S2_fjLb0ELj1024ELj4ENS_18Kernel_traits_baseILj3072ES2_S2_S2_S2_fjLj1024EEEEELb0ELb1EEEvNS_9BwdParamsE:
        /* <DEDUP_REMOVED lines=81> */
.L_x_1584:
        /* <DEDUP_REMOVED lines=118> */
.L_x_1583:
[----:B------:R-:W-:Y:S05]  /*0c70*/  BSYNC.RECONVERGENT B1 ;  /* 0x0000000000017941 */ /* 0x000fea0003800200 */
.L_x_1582:
        /* <DEDUP_REMOVED lines=77> */
.L_x_1586:
[----:B------:R-:W-:Y:S05]  /*1150*/  BSYNC.RECONVERGENT B1 ;  /* 0x0000000000017941 */ /* 0x000fea0003800200 */
.L_x_1585:
        /* <DEDUP_REMOVED lines=38> */
.L_x_1588:
[----:B------:R-:W-:Y:S05]  /*13c0*/  BSYNC.RECONVERGENT B1 ;  /* 0x0000000000017941 */ /* 0x000fea0003800200 */
.L_x_1587:
        /* <DEDUP_REMOVED lines=8> */
.L_x_1589:
        /* <DEDUP_REMOVED lines=10> */
.L_x_1581:
[----:B------:R-:W-:Y:S05]  /*14f0*/  BSYNC.RECONVERGENT B0 ;  /* 0x0000000000007941 */ /* 0x000fea0003800200 */
.L_x_1580:
        /* <DEDUP_REMOVED lines=57> */
.L_x_1590:
        /* <DEDUP_REMOVED lines=15> */
.L_x_10686:


//--------------------- .text._ZN10layer_norm13ln_bwd_kernelINS_13Kernel_traitsI6__halfS2_S2_S2_fjLj3072ELj1ELj1ELj4ELj16ENS_18Kernel_traits_baseILj3072ES2_S2_S2_S2_fjLj128EEEEELb1ELb0ELb1ELb1EEEvNS_9BwdParamsE --------------------------
	.section	.text._ZN10layer_norm13ln_bwd_kernelINS_13Kernel_traitsI6__halfS2_S2_S2_fjLj3072ELj1ELj1ELj4ELj16ENS_18Kernel_traits_baseILj3072ES2_S2_S2_S2_fjLj128EEEEELb1ELb0ELb1ELb1EEEvNS_9BwdParamsE,"ax",@progbits
	.align	128
        .global         _ZN10layer_norm13ln_bwd_kernelINS_13Kernel_traitsI6__halfS2_S2_S2_fjLj3072ELj1ELj1ELj4ELj16ENS_18Kernel_traits_baseILj3072ES2_S2_S2_S2_fjLj128EEEEELb1ELb0ELb1ELb1EEEvNS_9BwdParamsE
        .type           _ZN10layer_norm13ln_bwd_kernelINS_13Kernel_traitsI6__halfS2_S2_S2_fjLj3072ELj1ELj1ELj4ELj16ENS_18Kernel_traits_baseILj3072ES2_S2_S2_S2_fjLj128EEEEELb1ELb0ELb1ELb1EEEvNS_9BwdParamsE,@function
        .size           _ZN10layer_norm13ln_bwd_kernelINS_13Kernel_traitsI6__halfS2_S2_S2_fjLj3072ELj1ELj1ELj4ELj16ENS_18Kernel_traits_baseILj3072ES2_S2_S2_S2_fjLj128EEEEELb1ELb0ELb1ELb1EEEvNS_9BwdParamsE,(.L_x_10687 - _ZN10layer_norm13ln_bwd_kernelINS_13Kernel_traitsI6__halfS2_S2_S2_fjLj3072ELj1ELj1ELj4ELj16ENS_18Kernel_traits_baseILj3072ES2_S2_S2_S2_fjLj128EEEEELb1ELb0ELb1ELb1EEEvNS_9BwdParamsE)
        .other          _ZN10layer_norm13ln_bwd_kernelINS_13Kernel_traitsI6__halfS2_S2_S2_fjLj3072ELj1ELj1ELj4ELj16ENS_18Kernel_traits_baseILj3072ES2_S2_S2_S2_fjLj128EEEEELb1ELb0ELb1ELb1EEEvNS_9BwdParamsE,@"STO_CUDA_ENTRY STV_DEFAULT"
_ZN10layer_norm13ln_bwd_kernelINS_13Kernel_traitsI6__halfS2_S2_S2_fjLj3072ELj1ELj1ELj4ELj16ENS_18Kernel_traits_baseILj3072ES2_S2_S2_S2_fjLj128EEEEELb1ELb0ELb1ELb1EEEvNS_9BwdParamsE:
.text._ZN10layer_norm13ln_bwd_kernelINS_13Kernel_traitsI6__halfS2_S2_S2_fjLj3072ELj1ELj1ELj4ELj16ENS_18Kernel_traits_baseILj3072ES2_S2_S2_S2_fjLj128EEEEELb1ELb0ELb1ELb1EEEvNS_9BwdParamsE:
        /* <DEDUP_REMOVED lines=33> */
[----:B------:R-:W3:Y:S01]  /*0210*/  LDCU.U8 UR11, c[0x0][0x410] ;  /* 0x00008200ff0b77ac */ /* 0x000ee20008000000 */
[----:B------:R-:W4:Y:S01]  /*0220*/  LDCU UR14, c[0x0][0x400] ;  /* 0x00008000ff0e77ac */ /* 0x000f220008000800 */
[----:B------:R-:W0:Y:S01]  /*0230*/  LDCU.64 UR16, c[0x0][0x408] ;  /* 0x00008100ff1077ac */ /* 0x000e220008000a00 */
        /* <DEDUP_REMOVED lines=9> */
.L_x_1692:
[----:B------:R-:W1:Y:S08]  /*02d0*/  LDC.64 R100, c[0x0][0x3f8] ;  /* 0x0000fe00ff647b82 */ /* 0x000e700000000a00 */
[----:B------:R-:W2:Y:S08]  /*02e0*/  LDC.64 R146, c[0x0][0x3c8] ;  /* 0x0000f200ff927b82 */ /* 0x000eb00000000a00 */
[----:B------:R-:W3:Y:S01]  /*02f0*/  LDC.64 R148, c[0x0][0x3f0] ;  /* 0x0000fc00ff947b82 */ /* 0x000ee20000000a00 */
[----:B-1----:R-:W-:-:S07]  /*0300*/  IMAD.WIDE R102, R0, 0x4, R100 ;  /* 0x0000000400667825 */ /* 0x002fce00078e0264 */
[----:B------:R-:W1:Y:S01]  /*0310*/  LDC.64 R100, c[0x0][0x3c0] ;  /* 0x0000f000ff647b82 */ /* 0x000e620000000a00 */
[----:B------:R-:W4:Y:S01]  /*0320*/  LDG.E R145, desc[UR12][R102.64] ;  /* 0x0000000c66917981 */ /* 0x000f22000c1e1900 */
[----:B--2---:R-:W-:-:S06]  /*0330*/  IMAD.WIDE R146, R0, 0x4, R146 ;  /* 0x0000000400927825 */ /* 0x004fcc00078e0292 */
[----:B-----5:R2:W5:Y:S01]  /*0340*/  LDG.E R146, desc[UR12][R146.64] ;  /* 0x0000000c92927981 */ /* 0x020562000c1e1900 */
[----:B---3--:R-:W-:-:S06]  /*0350*/  IMAD.WIDE R148, R0, 0x4, R148 ;  /* 0x0000000400947825 */ /* 0x008fcc00078e0294 */
[----:B------:R2:W5:Y:S01]  /*0360*/  LDG.E R148, desc[UR12][R148.64] ;  /* 0x0000000c94947981 */ /* 0x000562000c1e1900 */
[----:B----4-:R-:W-:-:S13]  /*0370*/  ISETP.GE.AND P1, PT, R145, 0x1, PT ;  /* 0x000000019100780c */ /* 0x010fda0003f26270 */
[----:B-12---:R-:W-:Y:S05]  /*0380*/  @!P1 BRA `(.L_x_1592) ;  /* 0x0000001000b49947 */ /* 0x006fea0003800000 */
[----:B------:R-:W1:Y:S01]  /*0390*/  LDC R117, c[0x0][0x388] ;  /* 0x0000e200ff757b82 */ /* 0x000e620000000800 */
[----:B------:R-:W-:-:S07]  /*03a0*/  IADD3 R7, PT, PT, R145, -0x1, RZ ;  /* 0xffffffff91077810 */ /* 0x000fce0007ffe0ff */
[----:B0-----:R-:W0:Y:S08]  /*03b0*/  LDC.64 R4, c[0x0][0x428] ;  /* 0x00010a00ff047b82 */ /* 0x001e300000000a00 */
[----:B------:R-:W2:Y:S01]  /*03c0*/  LDC.64 R8, c[0x0][0x3a8] ;  /* 0x0000ea00ff087b82 */ /* 0x000ea20000000a00 */
[C---:B-1----:R-:W-:Y:S02]  /*03d0*/  IMAD R3, R0.reuse, R117, RZ ;  /* 0x0000007500037224 */ /* 0x042fe400078e02ff */
[----:B------:R-:W-:Y:S01]  /*03e0*/  IMAD.WIDE R100, R0, 0x4, R100 ;  /* 0x0000000400647825 */ /* 0x000fe200078e0264 */
[----:B-----5:R-:W-:-:S04]  /*03f0*/  ISETP.GE.AND P2, PT, R148, 0x1, PT ;  /* 0x000000019400780c */ /* 0x020fc80003f46270 */
[----:B------:R-:W1:Y:S01]  /*0400*/  LDC.64 R124, c[0x0][0x3b0] ;  /* 0x0000ec00ff7c7b82 */ /* 0x000e620000000a00 */
[----:B------:R-:W-:Y:S01]  /*0410*/  SHF.R.S32.HI R6, RZ, 0x1f, R3 ;  /* 0x0000001fff067819 */ /* 0x000fe20000011403 */
[----:B------:R-:W-:-:S03]  /*0420*/  IMAD R7, R7, R117, RZ ;  /* 0x0000007507077224 */ /* 0x000fc600078e02ff */
[----:B------:R-:W-:Y:S02]  /*0430*/  LEA.HI R3, R6, R3, RZ, 0x3 ;  /* 0x0000000306037211 */ /* 0x000fe400078f18ff */
[----:B------:R-:W-:Y:S02]  /*0440*/  SHF.R.S32.HI R6, RZ, 0x1f, R7 ;  /* 0x0000001fff067819 */ /* 0x000fe40000011407 */
[-C--:B------:R-:W-:Y:S02]  /*0450*/  LEA.HI.SX32 R119, R3, R2.reuse, 0x1d ;  /* 0x0000000203777211 */ /* 0x080fe400078feaff */
[----:B------:R-:W-:Y:S01]  /*0460*/  LEA.HI R7, R6, R7, RZ, 0x3 ;  /* 0x0000000706077211 */ /* 0x000fe200078f18ff */
[----:B------:R3:W4:Y:S01]  /*0470*/  LDG.E R3, desc[UR12][R100.64] ;  /* 0x0000000c64037981 */ /* 0x000722000c1e1900 */
[C---:B------:R-:W-:Y:S01]  /*0480*/  IADD3 R121, PT, PT, R119.reuse, 0x80, RZ ;  /* 0x0000008077797810 */ /* 0x040fe20007ffe0ff */
[----:B--2---:R-:W-:Y:S01]  /*0490*/  IMAD.WIDE.U32 R108, R119, 0x10, R8 ;  /* 0x00000010776c7825 */ /* 0x004fe200078e0008 */
[----:B------:R-:W-:-:S04]  /*04a0*/  LEA.HI.SX32 R7, R7, R2, 0x1d ;  /* 0x0000000207077211 */ /* 0x000fc800078feaff */
[----:B------:R-:W-:Y:S02]  /*04b0*/  IADD3 R13, PT, PT, R7, 0x80, RZ ;  /* 0x00000080070d7810 */ /* 0x000fe40007ffe0ff */
[----:B------:R-:W-:Y:S01]  /*04c0*/  IADD3 R123, PT, PT, R119, 0x100, RZ ;  /* 0x00000100777b7810 */ /* 0x000fe20007ffe0ff */
[----:B------:R-:W-:Y:S01]  /*04d0*/  IMAD.WIDE.U32 R16, R121, 0x10, R8 ;  /* 0x0000001079107825 */ /* 0x000fe200078e0008 */
[----:B------:R-:W2:Y:S03]  /*04e0*/  LDG.E.128 R108, desc[UR12][R108.64] ;  /* 0x0000000c6c6c7981 */ /* 0x000ea6000c1e1d00 */
[--C-:B0-----:R-:W-:Y:S02]  /*04f0*/  IMAD.WIDE.U32 R12, R13, 0x10, R4.reuse ;  /* 0x000000100d0c7825 */ /* 0x101fe400078e0004 */
[----:B------:R-:W4:Y:S02]  /*0500*/  LDG.E.128 R16, desc[UR12][R16.64] ;  /* 0x0000000c10107981 */ /* 0x000f24000c1e1d00 */
[C---:B------:R-:W-:Y:S01]  /*0510*/  IMAD.WIDE.U32 R104, R7.reuse, 0x10, R4 ;  /* 0x0000001007687825 */ /* 0x040fe200078e0004 */
[----:B------:R-:W-:Y:S01]  /*0520*/  IADD3 R7, PT, PT, R7, 0x100, RZ ;  /* 0x0000010007077810 */ /* 0x000fe20007ffe0ff */
[----:B------:R-:W4:Y:S02]  /*0530*/  LDG.E.128 R12, desc[UR12][R12.64] ;  /* 0x0000000c0c0c7981 */ /* 0x000f24000c1e1d00 */
[----:B------:R-:W-:-:S02]  /*0540*/  IMAD.WIDE.U32 R8, R123, 0x10, R8 ;  /* 0x000000107b087825 */ /* 0x000fc400078e0008 */
[----:B------:R-:W4:Y:S02]  /*0550*/  LDG.E.128 R104, desc[UR12][R104.64] ;  /* 0x0000000c68687981 */ /* 0x000f24000c1e1d00 */
[----:B------:R-:W-:Y:S02]  /*0560*/  IMAD.WIDE.U32 R4, R7, 0x10, R4 ;  /* 0x0000001007047825 */ /* 0x000fe400078e0004 */
[----:B------:R-:W4:Y:S04]  /*0570*/  LDG.E.128 R8, desc[UR12][R8.64] ;  /* 0x0000000c08087981 */ /* 0x000f28000c1e1d00 */
[----:B------:R-:W4:Y:S01]  /*0580*/  LDG.E.128 R4, desc[UR12][R4.64] ;  /* 0x0000000c04047981 */ /* 0x000f22000c1e1d00 */
[----:B---3--:R-:W-:-:S05]  /*0590*/  @P2 IADD3 R100, PT, PT, R148, -0x1, RZ ;  /* 0xffffffff94642810 */ /* 0x008fca0007ffe0ff */
[----:B------:R-:W-:-:S05]  /*05a0*/  @P2 IMAD R100, R100, R117, RZ ;  /* 0x0000007564642224 */ /* 0x000fca00078e02ff */
[----:B------:R-:W-:-:S04]  /*05b0*/  @P2 SHF.R.S32.HI R101, RZ, 0x1f, R100 ;  /* 0x0000001fff652819 */ /* 0x000fc80000011464 */
[----:B------:R-:W-:Y:S02]  /*05c0*/  @P2 LEA.HI R101, R101, R100, RZ, 0x3 ;  /* 0x0000006465652211 */ /* 0x000fe400078f18ff */
[----:B------:R-:W-:Y:S02]  /*05d0*/  MOV R129, RZ ;  /* 0x000000ff00817202 */ /* 0x000fe40000000f00 */
[----:B------:R-:W-:-:S04]  /*05e0*/  @P2 LEA.HI.SX32 R129, R101, R2, 0x1d ;  /* 0x0000000265812211 */ /* 0x000fc800078feaff */
[C---:B------:R-:W-:Y:S02]  /*05f0*/  IADD3 R127, PT, PT, R129.reuse, 0x80, RZ ;  /* 0x00000080817f7810 */ /* 0x040fe40007ffe0ff */
[C---:B------:R-:W-:Y:S01]  /*0600*/  IADD3 R117, PT, PT, R129.reuse, 0x100, RZ ;  /* 0x0000010081757810 */ /* 0x040fe20007ffe0ff */
[----:B-1----:R-:W-:-:S04]  /*0610*/  IMAD.WIDE.U32 R128, R129, 0x8, R124 ;  /* 0x0000000881807825 */ /* 0x002fc800078e007c */
[--C-:B------:R-:W-:Y:S02]  /*0620*/  IMAD.WIDE.U32 R126, R127, 0x8, R124.reuse ;  /* 0x000000087f7e7825 */ /* 0x100fe400078e007c */
[----:B------:R-:W5:Y:S02]  /*0630*/  LDG.E.64 R128, desc[UR12][R128.64] ;  /* 0x0000000c80807981 */ /* 0x000f64000c1e1b00 */
[----:B------:R-:W-:Y:S02]  /*0640*/  IMAD.WIDE.U32 R124, R117, 0x8, R124 ;  /* 0x00000008757c7825 */ /* 0x000fe400078e007c */
[----:B------:R-:W5:Y:S04]  /*0650*/  LDG.E.64 R126, desc[UR12][R126.64] ;  /* 0x0000000c7e7e7981 */ /* 0x000f68000c1e1b00 */
[----:B------:R-:W5:Y:S01]  /*0660*/  LDG.E.64 R124, desc[UR12][R124.64] ;  /* 0x0000000c7c7c7981 */ /* 0x000f62000c1e1b00 */
[----:B------:R-:W-:-:S02]  /*0670*/  MOV R147, UR7 ;  /* 0x0000000700937c02 */ /* 0x000fc40008000f00 */
[----:B------:R-:W-:-:S04]  /*0680*/  ISETP.NE.U32.AND P0, PT, RZ, UR6, PT ;  /* 0x00000006ff007c0c */ /* 0x000fc8000bf05070 */
[----:B------:R-:W-:-:S13]  /*0690*/  ISETP.NE.AND.EX P0, PT, R147, RZ, PT, P0 ;  /* 0x000000ff9300720c */ /* 0x000fda0003f05300 */
[----:B------:R-:W0:Y:S08]  /*06a0*/  @P0 LDC.64 R102, c[0x0][0x438] ;  /* 0x00010e00ff660b82 */ /* 0x000e300000000a00 */
[----:B------:R-:W1:Y:S08]  /*06b0*/  @P0 LDC.64 R112, c[0x0][0x438] ;  /* 0x00010e00ff700b82 */ /* 0x000e700000000a00 */
[----:B------:R-:W3:Y:S01]  /*06c0*/  @P0 LDC.64 R114, c[0x0][0x438] ;  /* 0x00010e00ff720b82 */ /* 0x000ee20000000a00 */
[----:B0-----:R-:W-:-:S05]  /*06d0*/  @P0 IMAD.WIDE.U32 R100, R119, 0x10, R102 ;  /* 0x0000001077640825 */ /* 0x001fca00078e0066 */
[----:B------:R0:W5:Y:S01]  /*06e0*/  @P0 LDG.E.128 R28, desc[UR12][R100.64] ;  /* 0x0000000c641c0981 */ /* 0x000162000c1e1d00 */
[----:B-1----:R-:W-:-:S05]  /*06f0*/  @P0 IMAD.WIDE.U32 R102, R121, 0x10, R112 ;  /* 0x0000001079660825 */ /* 0x002fca00078e0070 */
[----:B------:R-:W5:Y:S01]  /*0700*/  @P0 LDG.E.128 R24, desc[UR12][R102.64] ;  /* 0x0000000c66180981 */ /* 0x000f62000c1e1d00 */
[----:B---3--:R-:W-:-:S05]  /*0710*/  @P0 IMAD.WIDE.U32 R112, R123, 0x10, R114 ;  /* 0x000000107b700825 */ /* 0x008fca00078e0072 */
[----:B------:R1:W5:Y:S01]  /*0720*/  @P0 LDG.E.128 R20, desc[UR12][R112.64] ;  /* 0x0000000c70140981 */ /* 0x000362000c1e1d00 */
[----:B------:R-:W-:Y:S01]  /*0730*/  ISETP.NE.AND P0, PT, RZ, UR11, PT ;  /* 0x0000000bff007c0c */ /* 0x000fe2000bf05270 */
[----:B------:R-:W-:Y:S02]  /*0740*/  HADD2.F32 R130, -RZ, R39.H0_H0 ;  /* 0x20000027ff827230 */ /* 0x000fe40000004100 */
[----:B------:R-:W-:Y:S02]  /*0750*/  HADD2.F32 R132, -RZ, R40.H0_H0 ;  /* 0x20000028ff847230 */ /* 0x000fe40000004100 */
[----:B------:R-:W-:Y:S02]  /*0760*/  HADD2.F32 R134, -RZ, R41.H0_H0 ;  /* 0x20000029ff867230 */ /* 0x000fe40000004100 */
[----:B------:R-:W-:Y:S02]  /*0770*/  HADD2.F32 R138, -RZ, R42.H0_H0 ;  /* 0x2000002aff8a7230 */ /* 0x000fe40000004100 */
[----:B--2---:R-:W-:-:S02]  /*0780*/  HADD2.F32 R119, -RZ, R108.H1_H1 ;  /* 0x3000006cff777230 */ /* 0x004fc40000004100 */
[--C-:B------:R-:W-:Y:S02]  /*0790*/  HADD2.F32 R165, -RZ, R109.reuse.H0_H0 ;  /* 0x2000006dffa57230 */ /* 0x100fe40000004100 */
[----:B0-----:R-:W-:Y:S02]  /*07a0*/  HADD2.F32 R100, -RZ, R110.H1_H1 ;  /* 0x3000006eff647230 */ /* 0x001fe40000004100 */
[--C-:B----4-:R-:W-:Y:S02]  /*07b0*/  HADD2.F32 R117, -RZ, R14.reuse.H0_H0 ;  /* 0x2000000eff757230 */ /* 0x110fe40000004100 */
[----:B------:R-:W-:Y:S01]  /*07c0*/  HADD2.F32 R120, -RZ, R14.H1_H1 ;  /* 0x3000000eff787230 */ /* 0x000fe20000004100 */
[----:B------:R-:W-:Y:S01]  /*07d0*/  FSEL R14, R3, RZ, !P0 ;  /* 0x000000ff030e7208 */ /* 0x000fe20004000000 */
[----:B------:R-:W-:Y:S02]  /*07e0*/  HADD2.F32 R2, -RZ, R108.H0_H0 ;  /* 0x2000006cff027230 */ /* 0x000fe40000004100 */
[----:B------:R-:W-:-:S02]  /*07f0*/  HADD2.F32 R122, -RZ, R109.H1_H1 ;  /* 0x3000006dff7a7230 */ /* 0x000fc40000004100 */
[--C-:B------:R-:W-:Y:S02]  /*0800*/  HADD2.F32 R131, -RZ, R8.reuse.H0_H0 ;  /* 0x20000008ff837230 */ /* 0x100fe40000004100 */
[----:B------:R-:W-:Y:S02]  /*0810*/  HADD2.F32 R133, -RZ, R8.H1_H1 ;  /* 0x30000008ff857230 */ /* 0x000fe40000004100 */
[C---:B------:R-:W-:Y:S01]  /*0820*/  FADD.FTZ R8, -R14.reuse, R119 ;  /* 0x000000770e087221 */ /* 0x040fe20000010100 */
[--C-:B-1----:R-:W-:Y:S02]  /*0830*/  HADD2.F32 R113, -RZ, R13.reuse.H0_H0 ;  /* 0x2000000dff717230 */ /* 0x102fe40000004100 */
[C---:B------:R-:W-:Y:S01]  /*0840*/  FADD.FTZ R165, -R14.reuse, R165 ;  /* 0x000000a50ea57221 */ /* 0x040fe20000010100 */
[----:B------:R-:W-:Y:S02]  /*0850*/  HADD2.F32 R116, -RZ, R13.H1_H1 ;  /* 0x3000000dff747230 */ /* 0x000fe40000004100 */
[----:B------:R-:W-:Y:S01]  /*0860*/  FADD.FTZ R13, -R14, R100 ;  /* 0x000000640e0d7221 */ /* 0x000fe20000010100 */
[----:B------:R-:W-:-:S02]  /*0870*/  HADD2.F32 R123, -RZ, R110.H0_H0 ;  /* 0x2000006eff7b7230 */ /* 0x000fc40000004100 */
[--C-:B------:R-:W-:Y:S02]  /*0880*/  HADD2.F32 R101, -RZ, R111.reuse.H0_H0 ;  /* 0x2000006fff657230 */ /* 0x100fe40000004100 */
[----:B------:R-:W-:Y:S02]  /*0890*/  HADD2.F32 R102, -RZ, R111.H1_H1 ;  /* 0x3000006fff667230 */ /* 0x000fe40000004100 */
[--C-:B------:R-:W-:Y:S02]  /*08a0*/  HADD2.F32 R109, -RZ, R107.reuse.H0_H0 ;  /* 0x2000006bff6d7230 */ /* 0x100fe40000004100 */
[----:B------:R-:W-:Y:S02]  /*08b0*/  HADD2.F32 R108, -RZ, R107.H1_H1 ;  /* 0x3000006bff6c7230 */ /* 0x000fe40000004100 */
[----:B------:R-:W-:Y:S01]  /*08c0*/  FADD.FTZ R3, -R14, R2 ;  /* 0x000000020e037221 */ /* 0x000fe20000010100 */
[--C-:B------:R-:W-:Y:S02]  /*08d0*/  HADD2.F32 R111, -RZ, R12.reuse.H0_H0 ;  /* 0x2000000cff6f7230 */ /* 0x100fe40000004100 */
[----:B------:R-:W-:-:S02]  /*08e0*/  HADD2.F32 R112, -RZ, R12.H1_H1 ;  /* 0x3000000cff707230 */ /* 0x000fc40000004100 */
[--C-:B------:R-:W-:Y:S02]  /*08f0*/  HADD2.F32 R107, -RZ, R6.reuse.H0_H0 ;  /* 0x20000006ff6b7230 */ /* 0x100fe40000004100 */
[----:B------:R-:W-:Y:S02]  /*0900*/  HADD2.F32 R100, -RZ, R6.H1_H1 ;  /* 0x30000006ff647230 */ /* 0x000fe40000004100 */
[----:B------:R-:W-:Y:S01]  /*0910*/  FMUL.FTZ R6, R146, R8 ;  /* 0x0000000892067220 */ /* 0x000fe20000410000 */
[--C-:B------:R-:W-:Y:S02]  /*0920*/  HADD2.F32 R155, -RZ, R105.reuse.H0_H0 ;  /* 0x20000069ff9b7230 */ /* 0x100fe40000004100 */
[----:B------:R-:W-:Y:S02]  /*0930*/  HADD2.F32 R114, -RZ, R105.H1_H1 ;  /* 0x30000069ff727230 */ /* 0x000fe40000004100 */
[----:B------:R-:W-:Y:S02]  /*0940*/  HADD2.F32 R103, -RZ, R16.H0_H0 ;  /* 0x20000010ff677230 */ /* 0x000fe40000004100 */
[----:B------:R-:W-:-:S02]  /*0950*/  HADD2.F32 R139, -RZ, R10.H0_H0 ;  /* 0x2000000aff8b7230 */ /* 0x000fc40000004100 */
[----:B------:R-:W-:Y:S02]  /*0960*/  HADD2.F32 R12, -RZ, R11.H1_H1 ;  /* 0x3000000bff0c7230 */ /* 0x000fe40000004100 */
[----:B------:R-:W-:Y:S02]  /*0970*/  HADD2.F32 R163, -RZ, R16.H1_H1 ;  /* 0x30000010ffa37230 */ /* 0x000fe40000004100 */
[--C-:B------:R-:W-:Y:S02]  /*0980*/  HADD2.F32 R153, -RZ, R18.reuse.H0_H0 ;  /* 0x20000012ff997230 */ /* 0x100fe40000004100 */
[----:B------:R-:W-:Y:S02]  /*0990*/  HADD2.F32 R151, -RZ, R18.H1_H1 ;  /* 0x30000012ff977230 */ /* 0x000fe40000004100 */
[----:B------:R-:W-:Y:S02]  /*09a0*/  HADD2.F32 R10, -RZ, R10.H1_H1 ;  /* 0x3000000aff0a7230 */ /* 0x000fe40000004100 */
[----:B------:R-:W-:-:S02]  /*09b0*/  HADD2.F32 R105, -RZ, R7.H0_H0 ;  /* 0x20000007ff697230 */ /* 0x000fc40000004100 */
[----:B------:R-:W-:Y:S02]  /*09c0*/  HADD2.F32 R2, -RZ, R7.H1_H1 ;  /* 0x30000007ff027230 */ /* 0x000fe40000004100 */
[----:B------:R-:W-:Y:S01]  /*09d0*/  FMUL.FTZ R7, R146, R165 ;  /* 0x000000a592077220 */ /* 0x000fe20000410000 */
[----:B------:R-:W-:Y:S02]  /*09e0*/  HADD2.F32 R8, -RZ, R33.H0_H0 ;  /* 0x20000021ff087230 */ /* 0x000fe40000004100 */
[--C-:B------:R-:W-:Y:S02]  /*09f0*/  HADD2.F32 R159, -RZ, R104.reuse.H0_H0 ;  /* 0x20000068ff9f7230 */ /* 0x100fe40000004100 */
[----:B------:R-:W-:Y:S02]  /*0a00*/  HADD2.F32 R118, -RZ, R104.H1_H1 ;  /* 0x30000068ff767230 */ /* 0x000fe40000004100 */
[--C-:B------:R-:W-:Y:S02]  /*0a10*/  HADD2.F32 R161, -RZ, R17.reuse.H0_H0 ;  /* 0x20000011ffa17230 */ /* 0x100fe40000004100 */
[----:B------:R-:W-:-:S02]  /*0a20*/  HADD2.F32 R157, -RZ, R17.H1_H1 ;  /* 0x30000011ff9d7230 */ /* 0x000fc40000004100 */
[--C-:B------:R-:W-:Y:S02]  /*0a30*/  HADD2.F32 R16, -RZ, R19.reuse.H0_H0 ;  /* 0x20000013ff107230 */ /* 0x100fe40000004100 */
[----:B------:R-:W-:Y:S02]  /*0a40*/  HADD2.F32 R18, -RZ, R19.H1_H1 ;  /* 0x30000013ff127230 */ /* 0x000fe40000004100 */
[--C-:B------:R-:W-:Y:S02]  /*0a50*/  HADD2.F32 R135, -RZ, R9.reuse.H0_H0 ;  /* 0x20000009ff877230 */ /* 0x100fe40000004100 */
[----:B------:R-:W-:Y:S02]  /*0a60*/  HADD2.F32 R137, -RZ, R9.H1_H1 ;  /* 0x30000009ff897230 */ /* 0x000fe40000004100 */
[----:B------:R-:W-:Y:S02]  /*0a70*/  HADD2.F32 R143, -RZ, R11.H0_H0 ;  /* 0x2000000bff8f7230 */ /* 0x000fe40000004100 */
[----:B------:R-:W-:Y:S01]  /*0a80*/  FADD.FTZ R11, -R14, R123 ;  /* 0x0000007b0e0b7221 */ /* 0x000fe20000010100 */
[----:B------:R-:W-:-:S02]  /*0a90*/  HADD2.F32 R121, -RZ, R15.H0_H0 ;  /* 0x2000000fff797230 */ /* 0x000fc40000004100 */
[----:B------:R-:W-:Y:S02]  /*0aa0*/  HADD2.F32 R104, -RZ, R15.H1_H1 ;  /* 0x3000000fff687230 */ /* 0x000fe40000004100 */
[C---:B------:R-:W-:Y:S01]  /*0ab0*/  FADD.FTZ R15, -R14.reuse, R101 ;  /* 0x000000650e0f7221 */ /* 0x040fe20000010100 */
[C---:B------:R-:W-:Y:S01]  /*0ac0*/  FADD.FTZ R19, -R14.reuse, R103 ;  /* 0x000000670e137221 */ /* 0x040fe20000010100 */
[C---:B------:R-:W-:Y:S01]  /*0ad0*/  FADD.FTZ R101, -R14.reuse, R12 ;  /* 0x0000000c0e657221 */ /* 0x040fe20000010100 */
[----:B------:R-:W-:Y:S02]  /*0ae0*/  HADD2.F32 R115, -RZ, R106.H0_H0 ;  /* 0x2000006aff737230 */ /* 0x000fe40000004100 */
[----:B------:R-:W-:Y:S01]  /*0af0*/  FADD.FTZ R103, -R14, R10 ;  /* 0x0000000a0e677221 */ /* 0x000fe20000010100 */
[-C--:B------:R-:W-:Y:S01]  /*0b00*/  FMUL.FTZ R8, R8, R155.reuse ;  /* 0x0000009b08087220 */ /* 0x080fe20000410000 */
[----:B------:R-:W-:Y:S01]  /*0b10*/  FADD.FTZ R78, R78, R155 ;  /* 0x0000009b4e4e7221 */ /* 0x000fe20000010000 */
[----:B------:R-:W-:Y:S01]  /*0b20*/  FFMA.FTZ R46, R7, R155, R46 ;  /* 0x0000009b072e7223 */ /* 0x000fe2000001002e */
[----:B------:R-:W-:-:S02]  /*0b30*/  HADD2.F32 R12, -RZ, R34.H0_H0 ;  /* 0x20000022ff0c7230 */ /* 0x000fc40000004100 */
        /* <DEDUP_REMOVED lines=17> */
[C---:B------:R-:W-:Y:S01]  /*0c50*/  FMUL.FTZ R11, R146.reuse, R11 ;  /* 0x0000000b920b7220 */ /* 0x040fe20000410000 */
[----:B------:R-:W-:Y:S02]  /*0c60*/  HADD2.F32 R155, -RZ, R34.H1_H1 ;  /* 0x30000022ff9b7230 */ /* 0x000fe40000004100 */
[C---:B------:R-:W-:Y:S01]  /*0c70*/  FMUL.FTZ R3, R146.reuse, R3 ;  /* 0x0000000392037220 */ /* 0x040fe20000410000 */
[----:B------:R-:W-:Y:S01]  /*0c80*/  FMUL.FTZ R14, R146, R13 ;  /* 0x0000000d920e7220 */ /* 0x000fe20000410000 */
[--C-:B------:R-:W-:Y:S02]  /*0c90*/  HADD2.F32 R149, -RZ, R4.reuse.H0_H0 ;  /* 0x20000004ff957230 */ /* 0x100fe40000004100 */
[-C--:B------:R-:W-:Y:S01]  /*0ca0*/  FMUL.FTZ R12, R12, R115.reuse ;  /* 0x000000730c0c7220 */ /* 0x080fe20000410000 */
[----:B------:R-:W-:Y:S02]  /*0cb0*/  HADD2.F32 R106, -RZ, R4.H1_H1 ;  /* 0x30000004ff6a7230 */ /* 0x000fe40000004100 */
[----:B------:R-:W-:Y:S01]  /*0cc0*/  FADD.FTZ R72, R72, R115 ;  /* 0x0000007348487221 */ /* 0x000fe20000010000 */
[----:B------:R-:W-:Y:S01]  /*0cd0*/  FFMA.FTZ R48, R11, R115, R48 ;  /* 0x000000730b307223 */ /* 0x000fe20000010030 */
[-C--:B------:R-:W-:Y:S01]  /*0ce0*/  FMUL.FTZ R4, R10, R159.reuse ;  /* 0x0000009f0a047220 */ /* 0x080fe20000410000 */
[----:B------:R-:W-:Y:S01]  /*0cf0*/  FADD.FTZ R76, R76, R159 ;  /* 0x0000009f4c4c7221 */ /* 0x000fe20000010000 */
[----:B------:R-:W-:Y:S01]  /*0d00*/  FFMA.FTZ R44, R3, R159, R44 ;  /* 0x0000009f032c7223 */ /* 0x000fe2000001002c */
[----:B------:R-:W-:-:S02]  /*0d10*/  HADD2.F32 R16, -RZ, R35.H0_H0 ;  /* 0x20000023ff107230 */ /* 0x000fc40000004100 */
[-C--:B------:R-:W-:Y:S01]  /*0d20*/  FMUL.FTZ R13, R155, R110.reuse ;  /* 0x0000006e9b0d7220 */ /* 0x080fe20000410000 */
[----:B------:R-:W-:Y:S01]  /*0d30*/  FADD.FTZ R73, R73, R110 ;  /* 0x0000006e49497221 */ /* 0x000fe20000010000 */
[----:B------:R-:W-:Y:S01]  /*0d40*/  FFMA.FTZ R49, R14, R110, R49 ;  /* 0x0000006e0e317223 */ /* 0x000fe20000010031 */
[----:B------:R-:W-:Y:S02]  /*0d50*/  HADD2.F32 R115, -RZ, R35.H1_H1 ;  /* 0x30000023ff737230 */ /* 0x000fe40000004100 */
[C---:B------:R-:W-:Y:S01]  /*0d60*/  FMUL.FTZ R15, R146.reuse, R15 ;  /* 0x0000000f920f7220 */ /* 0x040fe20000410000 */
[----:B------:R-:W-:Y:S02]  /*0d70*/  HADD2.F32 R159, -RZ, R33.H1_H1 ;  /* 0x30000021ff9f7230 */ /* 0x000fe40000004100 */
[C---:B------:R-:W-:Y:S01]  /*0d80*/  FMUL.FTZ R18, R146.reuse, R17 ;  /* 0x0000001192127220 */ /* 0x040fe20000410000 */
[----:B------:R-:W-:Y:S02]  /*0d90*/  HADD2.F32 R110, -RZ, R36.H0_H0 ;  /* 0x20000024ff6e7230 */ /* 0x000fe40000004100 */
[----:B------:R-:W-:Y:S01]  /*0da0*/  FMUL.FTZ R10, R146, R9 ;  /* 0x00000009920a7220 */ /* 0x000fe20000410000 */
[-C--:B------:R-:W-:Y:S01]  /*0db0*/  FMUL.FTZ R16, R16, R109.reuse ;  /* 0x0000006d10107220 */ /* 0x080fe20000410000 */
[----:B------:R-:W-:Y:S01]  /*0dc0*/  FADD.FTZ R74, R74, R109 ;  /* 0x0000006d4a4a7221 */ /* 0x000fe20000010000 */
[----:B------:R-:W-:Y:S01]  /*0dd0*/  FFMA.FTZ R50, R15, R109, R50 ;  /* 0x0000006d0f327223 */ /* 0x000fe20000010032 */
[-C--:B------:R-:W-:Y:S01]  /*0de0*/  FMUL.FTZ R17, R115, R108.reuse ;  /* 0x0000006c73117220 */ /* 0x080fe20000410000 */
[----:B------:R-:W-:Y:S01]  /*0df0*/  FADD.FTZ R75, R75, R108 ;  /* 0x0000006c4b4b7221 */ /* 0x000fe20000010000 */
[----:B------:R-:W-:Y:S01]  /*0e00*/  FFMA.FTZ R51, R18, R108, R51 ;  /* 0x0000006c12337223 */ /* 0x000fe20000010033 */
[----:B------:R-:W-:Y:S01]  /*0e10*/  FMUL.FTZ R19, R146, R19 ;  /* 0x0000001392137220 */ /* 0x000fe20000410000 */
[----:B------:R-:W-:-:S02]  /*0e20*/  HADD2.F32 R141, -RZ, R5.H0_H0 ;  /* 0x20000005ff8d7230 */ /* 0x000fc40000004100 */
[-C--:B------:R-:W-:Y:S01]  /*0e30*/  FMUL.FTZ R9, R159, R114.reuse ;  /* 0x000000729f097220 */ /* 0x080fe20000410000 */
[----:B------:R-:W-:Y:S02]  /*0e40*/  HADD2.F32 R102, -RZ, R5.H1_H1 ;  /* 0x30000005ff667230 */ /* 0x000fe40000004100 */
[----:B------:R-:W-:Y:S01]  /*0e50*/  FADD.FTZ R79, R79, R114 ;  /* 0x000000724f4f7221 */ /* 0x000fe20000010000 */
[----:B------:R-:W-:Y:S01]  /*0e60*/  FFMA.FTZ R47, R10, R114, R47 ;  /* 0x000000720a2f7223 */ /* 0x000fe2000001002f */
[----:B------:R-:W-:Y:S02]  /*0e70*/  HADD2.F32 R109, -RZ, R36.H1_H1 ;  /* 0x30000024ff6d7230 */ /* 0x000fe40000004100 */
[----:B------:R-:W-:Y:S01]  /*0e80*/  FMUL.FTZ R108, R110, R111 ;  /* 0x0000006f6e6c7220 */ /* 0x000fe20000410000 */
[----:B------:R-:W-:Y:S02]  /*0e90*/  HADD2.F32 R5, -RZ, R32.H1_H1 ;  /* 0x30000020ff057230 */ /* 0x000fe40000004100 */
[----:B------:R-:W-:Y:S01]  /*0ea0*/  FMUL.FTZ R110, R146, R163 ;  /* 0x000000a3926e7220 */ /* 0x000fe20000410000 */
[----:B------:R-:W-:-:S02]  /*0eb0*/  HADD2.F32 R114, -RZ, R37.H0_H0 ;  /* 0x20000025ff727230 */ /* 0x000fc40000004100 */
[----:B------:R-:W-:Y:S01]  /*0ec0*/  FADD.FTZ R68, R68, R111 ;  /* 0x0000006f44447221 */ /* 0x000fe20000010000 */
[----:B------:R-:W-:Y:S01]  /*0ed0*/  FFMA.FTZ R52, R19, R111, R52 ;  /* 0x0000006f13347223 */ /* 0x000fe20000010034 */
        /* <DEDUP_REMOVED lines=8> */
[----:B------:R-:W-:Y:S01]  /*0f60*/  FMUL.FTZ R112, R114, R113 ;  /* 0x0000007172707220 */ /* 0x000fe20000410000 */
[----:B------:R-:W-:Y:S01]  /*0f70*/  FMUL.FTZ R114, R146, R157 ;  /* 0x0000009d92727220 */ /* 0x000fe20000410000 */
[----:B------:R-:W-:-:S02]  /*0f80*/  HADD2.F32 R118, -RZ, R38.H0_H0 ;  /* 0x20000026ff767230 */ /* 0x000fc40000004100 */
[----:B------:R-:W-:Y:S01]  /*0f90*/  FADD.FTZ R70, R70, R113 ;  /* 0x0000007146467221 */ /* 0x000fe20000010000 */
[----:B------:R-:W-:Y:S01]  /*0fa0*/  FFMA.FTZ R54, R111, R113, R54 ;  /* 0x000000716f367223 */ /* 0x000fe20000010036 */
[-C--:B------:R-:W-:Y:S01]  /*0fb0*/  FMUL.FTZ R113, R115, R116.reuse ;  /* 0x0000007473717220 */ /* 0x080fe20000410000 */
[----:B------:R-:W-:Y:S01]  /*0fc0*/  FMUL.FTZ R115, R146, R153 ;  /* 0x0000009992737220 */ /* 0x000fe20000410000 */
[----:B------:R-:W-:Y:S01]  /*0fd0*/  FADD.FTZ R71, R71, R116 ;  /* 0x0000007447477221 */ /* 0x000fe20000010000 */
[----:B------:R-:W-:Y:S01]  /*0fe0*/  FFMA.FTZ R55, R114, R116, R55 ;  /* 0x0000007472377223 */ /* 0x000fe20000010037 */
[----:B------:R-:W-:Y:S02]  /*0ff0*/  HADD2.F32 R153, -RZ, R38.H1_H1 ;  /* 0x30000026ff997230 */ /* 0x000fe40000004100 */
[----:B------:R-:W-:Y:S01]  /*1000*/  FMUL.FTZ R116, R118, R117 ;  /* 0x0000007576747220 */ /* 0x000fe20000410000 */
[----:B------:R-:W-:Y:S01]  /*1010*/  FMUL.FTZ R118, R146, R151 ;  /* 0x0000009792767220 */ /* 0x000fe20000410000 */
[----:B------:R-:W-:Y:S01]  /*1020*/  FADD.FTZ R122, RZ, R4 ;  /* 0x00000004ff7a7221 */ /* 0x000fe20000010000 */
[----:B------:R-:W-:Y:S01]  /*1030*/  FFMA.FTZ R151, R3, R4, RZ ;  /* 0x0000000403977223 */ /* 0x000fe200000100ff */
[----:B------:R-:W-:Y:S01]  /*1040*/  FADD.FTZ R64, R64, R117 ;  /* 0x0000007540407221 */ /* 0x000fe20000010000 */
[----:B------:R-:W-:Y:S01]  /*1050*/  FFMA.FTZ R88, R115, R117, R88 ;  /* 0x0000007573587223 */ /* 0x000fe20000010058 */
[-C--:B------:R-:W-:Y:S01]  /*1060*/  FMUL.FTZ R117, R153, R120.reuse ;  /* 0x0000007899757220 */ /* 0x080fe20000410000 */
[----:B------:R-:W-:Y:S01]  /*1070*/  FADD.FTZ R153, R122, R5 ;  /* 0x000000057a997221 */ /* 0x000fe20000010000 */
[----:B------:R-:W-:Y:S01]  /*1080*/  FFMA.FTZ R122, R6, R5, R151 ;  /* 0x00000005067a7223 */ /* 0x000fe20000010097 */
[----:B------:R-:W-:Y:S01]  /*1090*/  FADD.FTZ R65, R65, R120 ;  /* 0x0000007841417221 */ /* 0x000fe20000010000 */
[----:B------:R-:W-:Y:S01]  /*10a0*/  FFMA.FTZ R89, R118, R120, R89 ;  /* 0x0000007876597223 */ /* 0x000fe20000010059 */
[----:B------:R-:W-:Y:S01]  /*10b0*/  FMUL.FTZ R120, R130, R121 ;  /* 0x0000007982787220 */ /* 0x000fe20000410000 */
[----:B------:R-:W-:Y:S01]  /*10c0*/  FADD.FTZ R130, R153, R8 ;  /* 0x0000000899827221 */ /* 0x000fe20000010000 */
[----:B------:R-:W-:Y:S01]  /*10d0*/  FFMA.FTZ R151, R7, R8, R122 ;  /* 0x0000000807977223 */ /* 0x000fe2000001007a */
[----:B------:R-:W-:-:S02]  /*10e0*/  HADD2.F32 R155, -RZ, R39.H1_H1 ;  /* 0x30000027ff9b7230 */ /* 0x000fc40000004100 */
[C---:B------:R-:W-:Y:S01]  /*10f0*/  FMUL.FTZ R119, R146.reuse, R119 ;  /* 0x0000007792777220 */ /* 0x040fe20000410000 */
[----:B------:R-:W-:Y:S01]  /*1100*/  FMUL.FTZ R122, R146, R123 ;  /* 0x0000007b927a7220 */ /* 0x000fe20000410000 */
        /* <DEDUP_REMOVED lines=9> */
[----:B------:R-:W-:-:S02]  /*11a0*/  FMUL.FTZ R131, R146, R131 ;  /* 0x0000008392837220 */ /* 0x000fc40000410000 */
        /* <DEDUP_REMOVED lines=13> */
[----:B------:R-:W-:Y:S01]  /*1280*/  FADD.FTZ R149, R104, R109 ;  /* 0x0000006d68957221 */ /* 0x000fe20000010000 */
[----:B------:R-:W-:Y:S01]  /*1290*/  FFMA.FTZ R104, R110, R109, R133 ;  /* 0x0000006d6e687223 */ /* 0x000fe20000010085 */
[----:B------:R-:W-:Y:S01]  /*12a0*/  FADD.FTZ R61, R61, R106 ;  /* 0x0000006a3d3d7221 */ /* 0x000fe20000010000 */
[-C--:B------:R-:W-:Y:S01]  /*12b0*/  FMUL.FTZ R130, R155, R106.reuse ;  /* 0x0000006a9b827220 */ /* 0x080fe20000410000 */
        /* <DEDUP_REMOVED lines=11> */
[----:B------:R-:W-:Y:S02]  /*1370*/  HADD2.F32 R151, -RZ, R41.H1_H1 ;  /* 0x30000029ff977230 */ /* 0x000fe40000004100 */
        /* <DEDUP_REMOVED lines=15> */
[----:B------:R-:W-:Y:S01]  /*1470*/  FFMA.FTZ R141, R131, R123, R104 ;  /* 0x0000007b838d7223 */ /* 0x000fe20000010068 */
[----:B------:R-:W-:Y:S02]  /*1480*/  HADD2.F32 R149, -RZ, R42.H1_H1 ;  /* 0x3000002aff957230 */ /* 0x000fe40000004100 */
        /* <DEDUP_REMOVED lines=10> */
[--C-:B------:R-:W-:Y:S02]  /*1530*/  HADD2.F32 R106, -RZ, R43.reuse.H0_H0 ;  /* 0x2000002bff6a7230 */ /* 0x100fe40000004100 */
        /* <DEDUP_REMOVED lines=10> */
[C---:B------:R-:W-:Y:S01]  /*15e0*/  FFMA.FTZ R103, R143.reuse, R141, R102 ;  /* 0x0000008d8f677223 */ /* 0x040fe20000010066 */
[----:B------:R-:W-:Y:S01]  /*15f0*/  FADD.FTZ R58, R58, R105 ;  /* 0x000000693a3a7221 */ /* 0x000fe20000010000 */
[----:B------:R-:W-:Y:S01]  /*1600*/  FFMA.FTZ R82, R143, R105, R82 ;  /* 0x000000698f527223 */ /* 0x000fe20000010052 */
[----:B------:R-:W-:Y:S01]  /*1610*/  FADD.FTZ R59, R59, R2 ;  /* 0x000000023b3b7221 */ /* 0x000fe20000010000 */
[C---:B------:R-:W-:Y:S01]  /*1620*/  FFMA.FTZ R83, R144.reuse, R2, R83 ;  /* 0x0000000290537223 */ /* 0x040fe20000010053 */
[----:B------:R-:W-:Y:S01]  /*1630*/  FADD.FTZ R101, R101, R142 ;  /* 0x0000008e65657221 */ /* 0x000fe20000010000 */
[----:B------:R-:W-:Y:S01]  /*1640*/  FFMA.FTZ R100, R144, R142, R103 ;  /* 0x0000008e90647223 */ /* 0x000fe20000010067 */
[----:B------:R-:W-:Y:S06]  /*1650*/  BRA `(.L_x_1593) ;  /* 0x0000000000b07947 */ /* 0x000fec0003800000 */
.L_x_1592:
[----:B-----5:R-:W-:Y:S01]  /*1660*/  ISETP.GE.AND P2, PT, R148, 0x1, PT ;  /* 0x000000019400780c */ /* 0x020fe20003f46270 */
[----:B------:R-:W-:Y:S01]  /*1670*/  HFMA2 R103, -RZ, RZ, 0, 0 ;  /* 0x00000000ff677431 */ /* 0x000fe200000001ff */
[----:B------:R-:W-:Y:S02]  /*1680*/  MOV R147, UR7 ;  /* 0x0000000700937c02 */ /* 0x000fe40008000f00 */
[----:B------:R-:W-:-:S04]  /*1690*/  ISETP.NE.U32.AND P0, PT, RZ, UR6, PT ;  /* 0x00000006ff007c0c */ /* 0x000fc8000bf05070 */
[----:B------:R-:W-:-:S05]  /*16a0*/  ISETP.NE.AND.EX P0, PT, R147, RZ, PT, P0 ;  /* 0x000000ff9300720c */ /* 0x000fca0003f05300 */
[----:B------:R-:W1:Y:S01]  /*16b0*/  @P2 LDC R101, c[0x0][0x388] ;  /* 0x0000e200ff652b82 */ /* 0x000e620000000800 */
[----:B------:R-:W-:-:S07]  /*16c0*/  @P2 IADD3 R100, PT, PT, R148, -0x1, RZ ;  /* 0xffffffff94642810 */ /* 0x000fce0007ffe0ff */
[----:B------:R-:W2:Y:S01]  /*16d0*/  @!P0 LDC.64 R124, c[0x0][0x3b0] ;  /* 0x0000ec00ff7c8b82 */ /* 0x000ea20000000a00 */
[----:B-1----:R-:W-:-:S05]  /*16e0*/  @P2 IMAD R100, R100, R101, RZ ;  /* 0x0000006564642224 */ /* 0x002fca00078e02ff */
[----:B------:R-:W-:-:S04]  /*16f0*/  @P2 SHF.R.S32.HI R101, RZ, 0x1f, R100 ;  /* 0x0000001fff652819 */ /* 0x000fc80000011464 */
[----:B------:R-:W-:-:S04]  /*1700*/  @P2 LEA.HI R101, R101, R100, RZ, 0x3 ;  /* 0x0000006465652211 */ /* 0x000fc800078f18ff */
[----:B------:R-:W-:-:S04]  /*1710*/  @P2 LEA.HI.SX32 R103, R101, R2, 0x1d ;  /* 0x0000000265672211 */ /* 0x000fc800078feaff */
[C---:B------:R-:W-:Y:S01]  /*1720*/  @!P0 IADD3 R127, PT, PT, R103.reuse, 0x80, RZ ;  /* 0x00000080677f8810 */ /* 0x040fe20007ffe0ff */
[C---:B--2---:R-:W-:Y:S01]  /*1730*/  @!P0 IMAD.WIDE.U32 R128, R103.reuse, 0x8, R124 ;  /* 0x0000000867808825 */ /* 0x044fe200078e007c */
[----:B------:R-:W-:-:S03]  /*1740*/  @!P0 IADD3 R101, PT, PT, R103, 0x100, RZ ;  /* 0x0000010067658810 */ /* 0x000fc60007ffe0ff */
[--C-:B------:R-:W-:Y:S02]  /*1750*/  @!P0 IMAD.WIDE.U32 R126, R127, 0x8, R124.reuse ;  /* 0x000000087f7e8825 */ /* 0x100fe400078e007c */
[----:B------:R-:W5:Y:S02]  /*1760*/  @!P0 LDG.E.64 R128, desc[UR12][R128.64] ;  /* 0x0000000c80808981 */ /* 0x000f64000c1e1b00 */
[----:B------:R-:W-:Y:S02]  /*1770*/  @!P0 IMAD.WIDE.U32 R124, R101, 0x8, R124 ;  /* 0x00000008657c8825 */ /* 0x000fe400078e007c */
[----:B------:R-:W5:Y:S04]  /*1780*/  @!P0 LDG.E.64 R126, desc[UR12][R126.64] ;  /* 0x0000000c7e7e8981 */ /* 0x000f68000c1e1b00 */
[----:B------:R-:W5:Y:S01]  /*1790*/  @!P0 LDG.E.64 R124, desc[UR12][R124.64] ;  /* 0x0000000c7c7c8981 */ /* 0x000f62000c1e1b00 */
[----:B------:R-:W-:Y:S01]  /*17a0*/  CS2R R100, SRZ ;  /* 0x0000000000647805 */ /* 0x000fe2000001ff00 */
[----:B------:R-:W-:Y:S06]  /*17b0*/  @!P0 BRA `(.L_x_1593) ;  /* 0x0000000000588947 */ /* 0x000fec0003800000 */
[----:B-----5:R-:W1:Y:S01]  /*17c0*/  LDC.64 R124, c[0x0][0x3b0] ;  /* 0x0000ec00ff7c7b82 */ /* 0x020e620000000a00 */
[----:B------:R-:W-:Y:S01]  /*17d0*/  IMAD R22, R0, UR15, RZ ;  /* 0x0000000f00167c24 */ /* 0x000fe2000f8e02ff */
[C---:B------:R-:W-:Y:S02]  /*17e0*/  IADD3 R127, PT, PT, R103.reuse, 0x80, RZ ;  /* 0x00000080677f7810 */ /* 0x040fe40007ffe0ff */
[----:B------:R-:W-:Y:S02]  /*17f0*/  IADD3 R27, PT, PT, R103, 0x100, RZ ;  /* 0x00000100671b7810 */ /* 0x000fe40007ffe0ff */
[----:B------:R-:W-:Y:S02]  /*1800*/  SHF.R.S32.HI R23, RZ, 0x1f, R22 ;  /* 0x0000001fff177819 */ /* 0x000fe40000011416 */
[----:B------:R-:W2:Y:S02]  /*1810*/  LDC.64 R20, c[0x0][0x438] ;  /* 0x00010e00ff147b82 */ /* 0x000ea40000000a00 */
[----:B------:R-:W-:-:S04]  /*1820*/  LEA.HI R23, R23, R22, RZ, 0x3 ;  /* 0x0000001617177211 */ /* 0x000fc800078f18ff */
[----:B------:R-:W-:-:S04]  /*1830*/  LEA.HI.SX32 R29, R23, R2, 0x1d ;  /* 0x00000002171d7211 */ /* 0x000fc800078feaff */
[C---:B------:R-:W-:Y:S02]  /*1840*/  IADD3 R25, PT, PT, R29.reuse, 0x80, RZ ;  /* 0x000000801d197810 */ /* 0x040fe40007ffe0ff */
[----:B------:R-:W-:Y:S01]  /*1850*/  IADD3 R23, PT, PT, R29, 0x100, RZ ;  /* 0x000001001d177810 */ /* 0x000fe20007ffe0ff */
[----:B-1----:R-:W-:-:S04]  /*1860*/  IMAD.WIDE.U32 R128, R103, 0x8, R124 ;  /* 0x0000000867807825 */ /* 0x002fc800078e007c */
[----:B------:R-:W-:Y:S02]  /*1870*/  IMAD.WIDE.U32 R126, R127, 0x8, R124 ;  /* 0x000000087f7e7825 */ /* 0x000fe400078e007c */
[----:B------:R-:W5:Y:S02]  /*1880*/  LDG.E.64 R128, desc[UR12][R128.64] ;  /* 0x0000000c80807981 */ /* 0x000f64000c1e1b00 */
[--C-:B--2---:R-:W-:Y:S02]  /*1890*/  IMAD.WIDE.U32 R28, R29, 0x10, R20.reuse ;  /* 0x000000101d1c7825 */ /* 0x104fe400078e0014 */
        /* <DEDUP_REMOVED lines=8> */
.L_x_1593:
        /* <DEDUP_REMOVED lines=11> */
[----:B-1----:R-:W-:Y:S02]  /*19d0*/  FADD.FTZ R106, R105, R2 ;  /* 0x00000002696a7221 */ /* 0x002fe40000010000 */
[----:B------:R-:W1:Y:S01]  /*19e0*/  S2R R2, SR_TID.X ;  /* 0x0000000000027919 */ /* 0x000e620000002100 */
[----:B--2---:R-:W-:Y:S02]  /*19f0*/  FADD.FTZ R107, R104, R107 ;  /* 0x0000006b686b7221 */ /* 0x004fe40000010000 */
[----:B------:R-:W2:Y:S04]  /*1a00*/  SHFL.DOWN PT, R101, R106, 0x2, 0x1f ;  /* 0x08401f006a657f89 */ /* 0x000ea800000e0000 */
[----:B------:R-:W3:Y:S01]  /*1a10*/  SHFL.DOWN PT, R100, R107, 0x2, 0x1f ;  /* 0x08401f006b647f89 */ /* 0x000ee200000e0000 */
[----:B--2---:R-:W-:Y:S01]  /*1a20*/  FADD.FTZ R102, R106, R101 ;  /* 0x000000656a667221 */ /* 0x004fe20000010000 */
[----:B---3--:R-:W-:-:S04]  /*1a30*/  FADD.FTZ R103, R107, R100 ;  /* 0x000000646b677221 */ /* 0x008fc80000010000 */
[----:B------:R-:W2:Y:S01]  /*1a40*/  SHFL.DOWN PT, R101, R102, 0x1, 0x1f ;  /* 0x08201f0066657f89 */ /* 0x000ea200000e0000 */
[----:B-1----:R-:W-:-:S03]  /*1a50*/  LOP3.LUT P0, RZ, R2, 0x1f, RZ, 0xc0, !PT ;  /* 0x0000001f02ff7812 */ /* 0x002fc6000780c0ff */
[----:B------:R-:W1:Y:S01]  /*1a60*/  SHFL.DOWN PT, R150, R103, 0x1, 0x1f ;  /* 0x08201f0067967f89 */ /* 0x000e6200000e0000 */
[----:B--2---:R-:W-:Y:S01]  /*1a70*/  FADD.FTZ R100, R102, R101 ;  /* 0x0000006566647221 */ /* 0x004fe20000010000 */
[----:B-1----:R-:W-:-:S08]  /*1a80*/  FADD.FTZ R101, R103, R150 ;  /* 0x0000009667657221 */ /* 0x002fd00000010000 */
        /* <DEDUP_REMOVED lines=9> */
.L_x_1595:
[----:B------:R-:W-:Y:S05]  /*1b20*/  BSYNC.RECONVERGENT B0 ;  /* 0x0000000000007941 */ /* 0x000fea0003800200 */
.L_x_1594:
[----:B------:R-:W2:Y:S08]  /*1b30*/  S2UR UR5, SR_CgaCtaId ;  /* 0x00000000000579c3 */ /* 0x000eb00000008800 */
[----:B------:R-:W-:Y:S01]  /*1b40*/  BAR.SYNC.DEFER_BLOCKING 0x0 ;  /* 0x0000000000007b1d */ /* 0x000fe20000010000 */
[----:B------:R-:W-:Y:S02]  /*1b50*/  ISETP.NE.U32.AND P0, PT, RZ, UR6, PT ;  /* 0x00000006ff007c0c */ /* 0x000fe4000bf05070 */
[----:B------:R-:W-:-:S02]  /*1b60*/  @P2 IADD3 R148, PT, PT, R148, -0x1, RZ ;  /* 0xffffffff94942810 */ /* 0x000fc40007ffe0ff */
[----:B------:R-:W-:Y:S01]  /*1b70*/  ISETP.NE.AND.EX P0, PT, R147, RZ, PT, P0 ;  /* 0x000000ff9300720c */ /* 0x000fe20003f05300 */
[----:B------:R-:W-:Y:S02]  /*1b80*/  UMOV UR4, 0x400 ;  /* 0x0000040000047882 */ /* 0x000fe40000000000 */
[----:B------:R-:W3:Y:S01]  /*1b90*/  LDC R151, c[0x0][0x388] ;  /* 0x0000e200ff977b82 */ /* 0x000ee20000000800 */
[----:B------:R-:W-:Y:S01]  /*1ba0*/  ISETP.NE.AND P3, PT, RZ, UR11, PT ;  /* 0x0000000bff007c0c */ /* 0x000fe2000bf65270 */
        /* <DEDUP_REMOVED lines=18> */
[----:B------:R-:W-:Y:S01]  /*1cd0*/  FADD.FTZ R100, R107, R100 ;  /* 0x000000646b647221 */ /* 0x000fe20000010000 */
[----:B------:R-:W-:Y:S02]  /*1ce0*/  LEA.HI R107, R102, R101, RZ, 0x3 ;  /* 0x00000065666b7211 */ /* 0x000fe400078f18ff */
[----:B------:R-:W-:Y:S01]  /*1cf0*/  FMUL.FTZ R104, R104, UR14 ;  /* 0x0000000e68687c20 */ /* 0x000fe20008410000 */
[----:B------:R-:W-:Y:S01]  /*1d00*/  @P2 LEA.HI R103, R103, R148, RZ, 0x3 ;  /* 0x0000009467672211 */ /* 0x000fe200078f18ff */
[----:B------:R-:W-:Y:S01]  /*1d10*/  FMUL.FTZ R105, R100, UR14 ;  /* 0x0000000e64697c20 */ /* 0x000fe20008410000 */
[----:B------:R-:W-:-:S02]  /*1d20*/  MOV R149, RZ ;  /* 0x000000ff00957202 */ /* 0x000fc40000000f00 */
[-C--:B------:R-:W-:Y:S02]  /*1d30*/  @P2 LEA.HI.SX32 R149, R103, R2.reuse, 0x1d ;  /* 0x0000000267952211 */ /* 0x080fe400078feaff */
[----:B------:R-:W-:Y:S02]  /*1d40*/  LEA.HI.SX32 R107, R107, R2, 0x1d ;  /* 0x000000026b6b7211 */ /* 0x000fe400078feaff */
[----:B------:R-:W-:Y:S01]  /*1d50*/  FSEL R104, R104, RZ, !P3 ;  /* 0x000000ff68687208 */ /* 0x000fe20005800000 */
[----:B------:R-:W-:Y:S06]  /*1d60*/  @P0 BRA `(.L_x_1596) ;  /* 0x0000000c00180947 */ /* 0x000fec0003800000 */
        /* <DEDUP_REMOVED lines=10> */
[----:B------:R-:W-:Y:S02]  /*1e10*/  FSEL R101, R101, RZ, P0 ;  /* 0x000000ff65657208 */ /* 0x000fe40000000000 */
[----:B-----5:R-:W-:-:S03]  /*1e20*/  LOP3.LUT P0, RZ, R128, 0xff, RZ, 0xc0, !PT ;  /* 0x000000ff80ff7812 */ /* 0x020fc6000780c0ff */
[----:B------:R-:W-:-:S04]  /*1e30*/  FMUL.FTZ R101, R101, UR17 ;  /* 0x0000001165657c20 */ /* 0x000fc80008410000 */
[----:B------:R-:W-:-:S05]  /*1e40*/  FMUL.FTZ R101, R101, UR16 ;  /* 0x0000001065657c20 */ /* 0x000fca0008410000 */
[----:B------:R-:W-:-:S04]  /*1e50*/  FSEL R101, R101, RZ, P0 ;  /* 0x000000ff65657208 */ /* 0x000fc80000000000 */
[----:B------:R-:W-:-:S04]  /*1e60*/  F2FP.F16.F32.PACK_AB R101, RZ, R101 ;  /* 0x00000065ff65723e */ /* 0x000fc800000000ff */
[----:B------:R-:W-:-:S07]  /*1e70*/  PRMT R92, R101, 0x7610, R92 ;  /* 0x00007610655c7816 */ /* 0x000fce000000005c */
.L_x_1598:
        /* <DEDUP_REMOVED lines=12> */
.L_x_1599:
        /* <DEDUP_REMOVED lines=12> */
.L_x_1600:
        /* <DEDUP_REMOVED lines=12> */
.L_x_1601:
        /* <DEDUP_REMOVED lines=12> */
.L_x_1602:
        /* <DEDUP_REMOVED lines=12> */
.L_x_1603:
        /* <DEDUP_REMOVED lines=12> */
.L_x_1604:
[----:B------:R-:W-:Y:S05]  /*2300*/  @!P2 BRA `(.L_x_1605) ;  /* 0x0000001000a8a947 */ /* 0x000fea0003800000 */
[----:B------:R-:W-:Y:S01]  /*2310*/  FFMA.FTZ R100, R18, R105, R104 ;  /* 0x0000006912647223 */ /* 0x000fe20000010068 */
[----:B------:R-:W-:-:S03]  /*2320*/  ISETP.GT.AND P0, PT, R145, RZ, PT ;  /* 0x000000ff9100720c */ /* 0x000fc60003f04270 */
[----:B------:R-:W-:-:S04]  /*2330*/  FADD.FTZ R101, R17, -R100 ;  /* 0x8000006411657221 */ /* 0x000fc80000010000 */
[----:B------:R-:W-:-:S05]  /*2340*/  FMUL.FTZ R101, R146, R101 ;  /* 0x0000006592657220 */ /* 0x000fca0000410000 */
        /* <DEDUP_REMOVED lines=9> */
.L_x_1597:
[-CC-:B------:R-:W-:Y:S01]  /*23e0*/  FFMA.FTZ R97, R3, R105.reuse, R104.reuse ;  /* 0x0000006903617223 */ /* 0x180fe20000010068 */
[----:B------:R-:W-:Y:S01]  /*23f0*/  FFMA.FTZ R96, R6, R105, R104 ;  /* 0x0000006906607223 */ /* 0x000fe20000010068 */
[----:B------:R-:W-:Y:S02]  /*2400*/  ISETP.GT.AND P0, PT, R145, RZ, PT ;  /* 0x000000ff9100720c */ /* 0x000fe40003f04270 */
[----:B------:R-:W-:Y:S01]  /*2410*/  FADD.FTZ R97, R4, -R97 ;  /* 0x8000006104617221 */ /* 0x000fe20000010000 */
[----:B------:R-:W-:-:S03]  /*2420*/  FADD.FTZ R99, R5, -R96 ;  /* 0x8000006005637221 */ /* 0x000fc60000010000 */
[C---:B------:R-:W-:Y:S01]  /*2430*/  FMUL.FTZ R97, R146.reuse, R97 ;  /* 0x0000006192617220 */ /* 0x040fe20000410000 */
[----:B------:R-:W-:-:S04]  /*2440*/  FMUL.FTZ R99, R146, R99 ;  /* 0x0000006392637220 */ /* 0x000fc80000410000 */
[----:B------:R-:W-:Y:S02]  /*2450*/  FSEL R97, R97, RZ, P0 ;  /* 0x000000ff61617208 */ /* 0x000fe40000000000 */
[----:B------:R-:W-:Y:S01]  /*2460*/  FSEL R98, R99, RZ, P0 ;  /* 0x000000ff63627208 */ /* 0x000fe20000000000 */
[----:B------:R-:W-:-:S03]  /*2470*/  FFMA.FTZ R99, R7, R105, R104 ;  /* 0x0000006907637223 */ /* 0x000fc60000010068 */
        /* <DEDUP_REMOVED lines=8> */
.L_x_1606:
[----:B------:R-:W-:Y:S05]  /*2500*/  @!P2 BRA `(.L_x_1607) ;  /* 0x000000000018a947 */ /* 0x000fea0003800000 */
[----:B------:R-:W-:Y:S01]  /*2510*/  FMUL.FTZ R97, R98, UR17 ;  /* 0x0000001162617c20 */ /* 0x000fe20008410000 */
[----:B-----5:R-:W-:-:S03]  /*2520*/  LOP3.LUT P1, RZ, R128, 0xff00, RZ, 0xc0, !PT ;  /* 0x0000ff0080ff7812 */ /* 0x020fc6000782c0ff */
[----:B------:R-:W-:-:S05]  /*2530*/  FMUL.FTZ R97, R97, UR16 ;  /* 0x0000001061617c20 */ /* 0x000fca0008410000 */
[----:B------:R-:W-:-:S04]  /*2540*/  FSEL R97, R97, RZ, P1 ;  /* 0x000000ff61617208 */ /* 0x000fc80000800000 */
[----:B------:R-:W-:-:S04]  /*2550*/  F2FP.F16.F32.PACK_AB R97, RZ, R97 ;  /* 0x00000061ff61723e */ /* 0x000fc800000000ff */
[----:B------:R-:W-:-:S07]  /*2560*/  PRMT R92, R92, 0x5410, R97 ;  /* 0x000054105c5c7816 */ /* 0x000fce0000000061 */
.L_x_1607:
[-CC-:B------:R-:W-:Y:S01]  /*2570*/  FFMA.FTZ R98, R10, R105.reuse, R104.reuse ;  /* 0x000000690a627223 */ /* 0x180fe20000010068 */
[----:B------:R-:W-:Y:S01]  /*2580*/  FADD.FTZ R97, R8, -R99 ;  /* 0x8000006308617221 */ /* 0x000fe20000010000 */
[-CC-:B------:R-:W-:Y:S01]  /*2590*/  FFMA.FTZ R101, R11, R105.reuse, R104.reuse ;  /* 0x000000690b657223 */ /* 0x180fe20000010068 */
[-C--:B------:R-:W-:Y:S01]  /*25a0*/  FFMA.FTZ R100, R14, R105.reuse, R104 ;  /* 0x000000690e647223 */ /* 0x080fe20000010068 */
[----:B------:R-:W-:Y:S01]  /*25b0*/  FADD.FTZ R99, R9, -R98 ;  /* 0x8000006209637221 */ /* 0x000fe20000010000 */
        /* <DEDUP_REMOVED lines=8> */
[C---:B------:R-:W-:Y:S01]  /*2640*/  FMUL.FTZ R101, R146.reuse, R101 ;  /* 0x0000006592657220 */ /* 0x040fe20000410000 */
[C---:B------:R-:W-:Y:S01]  /*2650*/  FMUL.FTZ R103, R146.reuse, R103 ;  /* 0x0000006792677220 */ /* 0x040fe20000410000 */
[C---:B------:R-:W-:Y:S01]  /*2660*/  FMUL.FTZ R151, R146.reuse, R151 ;  /* 0x0000009792977220 */ /* 0x040fe20000410000 */
[----:B------:R-:W-:Y:S01]  /*2670*/  FMUL.FTZ R153, R146, R153 ;  /* 0x0000009992997220 */ /* 0x000fe20000410000 */
        /* <DEDUP_REMOVED lines=9> */
.L_x_1608:
[----:B------:R-:W-:Y:S05]  /*2710*/  @!P2 BRA `(.L_x_1609) ;  /* 0x000000000018a947 */ /* 0x000fea0003800000 */
[----:B------:R-:W-:Y:S01]  /*2720*/  FMUL.FTZ R97, R99, UR17 ;  /* 0x0000001163617c20 */ /* 0x000fe20008410000 */
[----:B-----5:R-:W-:-:S03]  /*2730*/  LOP3.LUT P1, RZ, R128, 0xff000000, RZ, 0xc0, !PT ;  /* 0xff00000080ff7812 */ /* 0x020fc6000782c0ff */
[----:B------:R-:W-:-:S05]  /*2740*/  FMUL.FTZ R97, R97, UR16 ;  /* 0x0000001061617c20 */ /* 0x000fca0008410000 */
[----:B------:R-:W-:-:S04]  /*2750*/  FSEL R97, R97, RZ, P1 ;  /* 0x000000ff61617208 */ /* 0x000fc80000800000 */
[----:B------:R-:W-:-:S04]  /*2760*/  F2FP.F16.F32.PACK_AB R97, RZ, R97 ;  /* 0x00000061ff61723e */ /* 0x000fc800000000ff */
[----:B------:R-:W-:-:S07]  /*2770*/  PRMT R93, R93, 0x5410, R97 ;  /* 0x000054105d5d7816 */ /* 0x000fce0000000061 */
.L_x_1609:
        /* <DEDUP_REMOVED lines=12> */
.L_x_1610:
[----:B------:R-:W-:Y:S05]  /*2840*/  @!P2 BRA `(.L_x_1611) ;  /* 0x000000000018a947 */ /* 0x000fea0003800000 */
[----:B------:R-:W-:Y:S01]  /*2850*/  FMUL.FTZ R98, R100, UR17 ;  /* 0x0000001164627c20 */ /* 0x000fe20008410000 */
[----:B-----5:R-:W-:-:S03]  /*2860*/  LOP3.LUT P0, RZ, R129, 0xff00, RZ, 0xc0, !PT ;  /* 0x0000ff0081ff7812 */ /* 0x020fc6000780c0ff */
[----:B------:R-:W-:-:S05]  /*2870*/  FMUL.FTZ R98, R98, UR16 ;  /* 0x0000001062627c20 */ /* 0x000fca0008410000 */
[----:B------:R-:W-:-:S04]  /*2880*/  FSEL R98, R98, RZ, P0 ;  /* 0x000000ff62627208 */ /* 0x000fc80000000000 */
[----:B------:R-:W-:-:S04]  /*2890*/  F2FP.F16.F32.PACK_AB R98, RZ, R98 ;  /* 0x00000062ff62723e */ /* 0x000fc800000000ff */
[----:B------:R-:W-:-:S07]  /*28a0*/  PRMT R94, R94, 0x5410, R98 ;  /* 0x000054105e5e7816 */ /* 0x000fce0000000062 */
.L_x_1611:
[----:B------:R-:W-:Y:S05]  /*28b0*/  @!P2 BRA `(.L_x_1612) ;  /* 0x000000000018a947 */ /* 0x000fea0003800000 */
[----:B------:R-:W-:Y:S01]  /*28c0*/  FMUL.FTZ R98, R99, UR17 ;  /* 0x0000001163627c20 */ /* 0x000fe20008410000 */
[----:B-----5:R-:W-:-:S03]  /*28d0*/  LOP3.LUT P0, RZ, R129, 0xff0000, RZ, 0xc0, !PT ;  /* 0x00ff000081ff7812 */ /* 0x020fc6000780c0ff */
[----:B------:R-:W-:-:S05]  /*28e0*/  FMUL.FTZ R98, R98, UR16 ;  /* 0x0000001062627c20 */ /* 0x000fca0008410000 */
[----:B------:R-:W-:-:S04]  /*28f0*/  FSEL R98, R98, RZ, P0 ;  /* 0x000000ff62627208 */ /* 0x000fc80000000000 */
[----:B------:R-:W-:-:S04]  /*2900*/  F2FP.F16.F32.PACK_AB R98, RZ, R98 ;  /* 0x00000062ff62723e */ /* 0x000fc800000000ff */
[----:B------:R-:W-:-:S07]  /*2910*/  PRMT R95, R98, 0x7610, R95 ;  /* 0x00007610625f7816 */ /* 0x000fce000000005f */
.L_x_1612:
        /* <DEDUP_REMOVED lines=11> */
.L_x_1596:
        /* <DEDUP_REMOVED lines=8> */
[----:B-----5:R-:W-:Y:S01]  /*2a50*/  HADD2.F32 R101, -RZ, R28.H0_H0 ;  /* 0x2000001cff657230 */ /* 0x020fe20000004100 */
[----:B------:R-:W-:Y:S02]  /*2a60*/  LOP3.LUT P1, RZ, R128, 0xff, RZ, 0xc0, !PT ;  /* 0x000000ff80ff7812 */ /* 0x000fe4000782c0ff */
[----:B------:R-:W-:-:S04]  /*2a70*/  @P0 FADD.FTZ R103, R4, -R103 ;  /* 0x8000006704670221 */ /* 0x000fc80000010000 */
[----:B------:R-:W-:-:S04]  /*2a80*/  @P0 FFMA.FTZ R101, R146, R103, R101 ;  /* 0x0000006792650223 */ /* 0x000fc80000010065 */
[----:B------:R-:W-:-:S04]  /*2a90*/  FMUL.FTZ R101, R101, UR17 ;  /* 0x0000001165657c20 */ /* 0x000fc80008410000 */
[----:B------:R-:W-:-:S05]  /*2aa0*/  FMUL.FTZ R101, R101, UR16 ;  /* 0x0000001065657c20 */ /* 0x000fca0008410000 */
[----:B------:R-:W-:-:S04]  /*2ab0*/  FSEL R101, R101, RZ, P1 ;  /* 0x000000ff65657208 */ /* 0x000fc80000800000 */
[----:B------:R-:W-:-:S04]  /*2ac0*/  F2FP.F16.F32.PACK_AB R101, RZ, R101 ;  /* 0x00000065ff65723e */ /* 0x000fc800000000ff */
[----:B------:R-:W-:-:S07]  /*2ad0*/  PRMT R92, R101, 0x7610, R92 ;  /* 0x00007610655c7816 */ /* 0x000fce000000005c */
.L_x_1614:
[----:B------:R-:W-:Y:S05]  /*2ae0*/  @!P2 BRA `(.L_x_1615) ;  /* 0x000000000028a947 */ /* 0x000fea0003800000 */
[----:B------:R-:W-:Y:S01]  /*2af0*/  @P0 FFMA.FTZ R100, R6, R105, R104 ;  /* 0x0000006906640223 */ /* 0x000fe20000010068 */
[----:B-----5:R-:W-:Y:S01]  /*2b00*/  HADD2.F32 R101, -RZ, R28.H1_H1 ;  /* 0x3000001cff657230 */ /* 0x020fe20000004100 */
        /* <DEDUP_REMOVED lines=8> */
.L_x_1615:
[----:B------:R-:W-:Y:S05]  /*2b90*/  @!P2 BRA `(.L_x_1616) ;  /* 0x000000000028a947 */ /* 0x000fea0003800000 */
        /* <DEDUP_REMOVED lines=10> */
.L_x_1616:
        /* <DEDUP_REMOVED lines=11> */
.L_x_1617:
        /* <DEDUP_REMOVED lines=11> */
.L_x_1618:
        /* <DEDUP_REMOVED lines=11> */
.L_x_1619:
        /* <DEDUP_REMOVED lines=11> */
.L_x_1620:
[----:B------:R-:W-:Y:S05]  /*2f00*/  @!P2 BRA `(.L_x_1605) ;  /* 0x0000000400a8a947 */ /* 0x000fea0003800000 */
[----:B------:R-:W-:Y:S01]  /*2f10*/  @P0 FFMA.FTZ R100, R18, R105, R104 ;  /* 0x0000006912640223 */ /* 0x000fe20000010068 */
[----:B-----5:R-:W-:-:S03]  /*2f20*/  HADD2.F32 R101, -RZ, R31.H1_H1 ;  /* 0x3000001fff657230 */ /* 0x020fc60000004100 */
[----:B------:R-:W-:-:S04]  /*2f30*/  @P0 FADD.FTZ R100, R17, -R100 ;  /* 0x8000006411640221 */ /* 0x000fc80000010000 */
[----:B------:R-:W-:Y:S01]  /*2f40*/  @P0 FFMA.FTZ R101, R146, R100, R101 ;  /* 0x0000006492650223 */ /* 0x000fe20000010065 */
        /* <DEDUP_REMOVED lines=8> */
.L_x_1613:
[----:B------:R-:W-:Y:S01]  /*2fd0*/  ISETP.GT.AND P0, PT, R145, RZ, PT ;  /* 0x000000ff9100720c */ /* 0x000fe20003f04270 */
[----:B------:R-:W-:Y:S01]  /*2fe0*/  @P1 FFMA.FTZ R97, R3, R105, R104 ;  /* 0x0000006903611223 */ /* 0x000fe20000010068 */
[--C-:B-----5:R-:W-:Y:S02]  /*2ff0*/  HADD2.F32 R157, -RZ, R28.reuse.H0_H0 ;  /* 0x2000001cff9d7230 */ /* 0x120fe40000004100 */
[----:B------:R-:W-:Y:S02]  /*3000*/  HADD2.F32 R155, -RZ, R28.H1_H1 ;  /* 0x3000001cff9b7230 */ /* 0x000fe40000004100 */
[----:B------:R-:W-:Y:S01]  /*3010*/  @P1 FADD.FTZ R97, R4, -R97 ;  /* 0x8000006104611221 */ /* 0x000fe20000010000 */
[--C-:B------:R-:W-:Y:S02]  /*3020*/  HADD2.F32 R98, -RZ, R29.reuse.H0_H0 ;  /* 0x2000001dff627230 */ /* 0x100fe40000004100 */
[----:B------:R-:W-:Y:S02]  /*3030*/  HADD2.F32 R103, -RZ, R30.H0_H0 ;  /* 0x2000001eff677230 */ /* 0x000fe40000004100 */
[----:B------:R-:W-:Y:S01]  /*3040*/  @P1 FFMA.FTZ R157, R146, R97, R157 ;  /* 0x00000061929d1223 */ /* 0x000fe2000001009d */
[----:B------:R-:W-:-:S02]  /*3050*/  HADD2.F32 R153, -RZ, R29.H1_H1 ;  /* 0x3000001dff997230 */ /* 0x000fc40000004100 */
[----:B------:R-:W-:Y:S02]  /*3060*/  HADD2.F32 R151, -RZ, R30.H1_H1 ;  /* 0x3000001eff977230 */ /* 0x000fe40000004100 */
        /* <DEDUP_REMOVED lines=10> */
[----:B------:R-:W-:Y:S01]  /*3110*/  @P0 FFMA.FTZ R103, R146, R102, R103 ;  /* 0x0000006692670223 */ /* 0x000fe20000010067 */
[-CC-:B------:R-:W-:Y:S01]  /*3120*/  @P0 FFMA.FTZ R96, R14, R105.reuse, R104.reuse ;  /* 0x000000690e600223 */ /* 0x180fe20000010068 */
[-CC-:B------:R-:W-:Y:S01]  /*3130*/  @P0 FFMA.FTZ R97, R15, R105.reuse, R104.reuse ;  /* 0x000000690f610223 */ /* 0x180fe20000010068 */
[----:B------:R-:W-:Y:S01]  /*3140*/  @P0 FFMA.FTZ R102, R18, R105, R104 ;  /* 0x0000006912660223 */ /* 0x000fe20000010068 */
[----:B------:R-:W-:Y:S01]  /*3150*/  @P0 FFMA.FTZ R153, R146, R100, R153 ;  /* 0x0000006492990223 */ /* 0x000fe20000010099 */
[----:B------:R-:W-:-:S02]  /*3160*/  HADD2.F32 R99, -RZ, R31.H0_H0 ;  /* 0x2000001fff637230 */ /* 0x000fc40000004100 */
[----:B------:R-:W-:Y:S01]  /*3170*/  @P0 FADD.FTZ R96, R13, -R96 ;  /* 0x800000600d600221 */ /* 0x000fe20000010000 */
[----:B------:R-:W-:Y:S02]  /*3180*/  HADD2.F32 R101, -RZ, R31.H1_H1 ;  /* 0x3000001fff657230 */ /* 0x000fe40000004100 */
[----:B------:R-:W-:Y:S01]  /*3190*/  @P0 FADD.FTZ R100, R16, -R97 ;  /* 0x8000006110640221 */ /* 0x000fe20000010000 */
[----:B------:R-:W-:Y:S01]  /*31a0*/  @P0 FADD.FTZ R102, R17, -R102 ;  /* 0x8000006611660221 */ /* 0x000fe20000010000 */
[C---:B------:R-:W-:Y:S01]  /*31b0*/  @P0 FFMA.FTZ R151, R146.reuse, R96, R151 ;  /* 0x0000006092970223 */ /* 0x040fe20000010097 */
[----:B------:R-:W-:Y:S01]  /*31c0*/  F2FP.F16.F32.PACK_AB R96, R155, R157 ;  /* 0x0000009d9b60723e */ /* 0x000fe200000000ff */
[C---:B------:R-:W-:Y:S01]  /*31d0*/  @P0 FFMA.FTZ R99, R146.reuse, R100, R99 ;  /* 0x0000006492630223 */ /* 0x040fe20000010063 */
[----:B------:R-:W-:Y:S01]  /*31e0*/  @P0 FFMA.FTZ R101, R146, R102, R101 ;  /* 0x0000006692650223 */ /* 0x000fe20000010065 */
        /* <DEDUP_REMOVED lines=8> */
.L_x_1621:
[----:B------:R-:W-:Y:S05]  /*3270*/  @!P2 BRA `(.L_x_1622) ;  /* 0x000000000018a947 */ /* 0x000fea0003800000 */
[----:B------:R-:W-:Y:S01]  /*3280*/  FMUL.FTZ R155, R155, UR17 ;  /* 0x000000119b9b7c20 */ /* 0x000fe20008410000 */
[----:B------:R-:W-:-:S03]  /*3290*/  LOP3.LUT P0, RZ, R128, 0xff00, RZ, 0xc0, !PT ;  /* 0x0000ff0080ff7812 */ /* 0x000fc6000780c0ff */
[----:B------:R-:W-:-:S05]  /*32a0*/  FMUL.FTZ R155, R155, UR16 ;  /* 0x000000109b9b7c20 */ /* 0x000fca0008410000 */
[----:B------:R-:W-:-:S04]  /*32b0*/  FSEL R155, R155, RZ, P0 ;  /* 0x000000ff9b9b7208 */ /* 0x000fc80000000000 */
[----:B------:R-:W-:-:S04]  /*32c0*/  F2FP.F16.F32.PACK_AB R155, RZ, R155 ;  /* 0x0000009bff9b723e */ /* 0x000fc800000000ff */
[----:B------:R-:W-:-:S07]  /*32d0*/  PRMT R92, R92, 0x5410, R155 ;  /* 0x000054105c5c7816 */ /* 0x000fce000000009b */
.L_x_1622:
[----:B------:R-:W-:Y:S05]  /*32e0*/  @!P2 BRA `(.L_x_1623) ;  /* 0x000000000018a947 */ /* 0x000fea0003800000 */
[----:B------:R-:W-:Y:S01]  /*32f0*/  FMUL.FTZ R98, R98, UR17 ;  /* 0x0000001162627c20 */ /* 0x000fe20008410000 */
[----:B------:R-:W-:-:S03]  /*3300*/  LOP3.LUT P0, RZ, R128, 0xff0000, RZ, 0xc0, !PT ;  /* 0x00ff000080ff7812 */ /* 0x000fc6000780c0ff */
[----:B------:R-:W-:-:S05]  /*3310*/  FMUL.FTZ R98, R98, UR16 ;  /* 0x0000001062627c20 */ /* 0x000fca0008410000 */
[----:B------:R-:W-:-:S04]  /*3320*/  FSEL R98, R98, RZ, P0 ;  /* 0x000000ff62627208 */ /* 0x000fc80000000000 */
[----:B------:R-:W-:-:S04]  /*3330*/  F2FP.F16.F32.PACK_AB R98, RZ, R98 ;  /* 0x00000062ff62723e */ /* 0x000fc800000000ff */
[----:B------:R-:W-:-:S07]  /*3340*/  PRMT R93, R98, 0x7610, R93 ;  /* 0x00007610625d7816 */ /* 0x000fce000000005d */
.L_x_1623:
[----:B------:R-:W-:Y:S05]  /*3350*/  @!P2 BRA `(.L_x_1624) ;  /* 0x000000000018a947 */ /* 0x000fea0003800000 */
[----:B------:R-:W-:Y:S01]  /*3360*/  FMUL.FTZ R153, R153, UR17 ;  /* 0x0000001199997c20 */ /* 0x000fe20008410000 */
[----:B------:R-:W-:-:S03]  /*3370*/  LOP3.LUT P0, RZ, R128, 0xff000000, RZ, 0xc0, !PT ;  /* 0xff00000080ff7812 */ /* 0x000fc6000780c0ff */
[----:B------:R-:W-:-:S05]  /*3380*/  FMUL.FTZ R153, R153, UR16 ;  /* 0x0000001099997c20 */ /* 0x000fca0008410000 */
[----:B------:R-:W-:-:S04]  /*3390*/  FSEL R153, R153, RZ, P0 ;  /* 0x000000ff99997208 */ /* 0x000fc80000000000 */
[----:B------:R-:W-:-:S04]  /*33a0*/  F2FP.F16.F32.PACK_AB R153, RZ, R153 ;  /* 0x00000099ff99723e */ /* 0x000fc800000000ff */
[----:B------:R-:W-:-:S07]  /*33b0*/  PRMT R93, R93, 0x5410, R153 ;  /* 0x000054105d5d7816 */ /* 0x000fce0000000099 */
.L_x_1624:
[----:B------:R-:W-:Y:S05]  /*33c0*/  @!P2 BRA `(.L_x_1625) ;  /* 0x000000000018a947 */ /* 0x000fea0003800000 */
[----:B------:R-:W-:Y:S01]  /*33d0*/  FMUL.FTZ R98, R103, UR17 ;  /* 0x0000001167627c20 */ /* 0x000fe20008410000 */
[----:B------:R-:W-:-:S03]  /*33e0*/  LOP3.LUT P0, RZ, R129, 0xff, RZ, 0xc0, !PT ;  /* 0x000000ff81ff7812 */ /* 0x000fc6000780c0ff */
[----:B------:R-:W-:-:S05]  /*33f0*/  FMUL.FTZ R98, R98, UR16 ;  /* 0x0000001062627c20 */ /* 0x000fca0008410000 */
[----:B------:R-:W-:-:S04]  /*3400*/  FSEL R98, R98, RZ, P0 ;  /* 0x000000ff62627208 */ /* 0x000fc80000000000 */
[----:B------:R-:W-:-:S04]  /*3410*/  F2FP.F16.F32.PACK_AB R98, RZ, R98 ;  /* 0x00000062ff62723e */ /* 0x000fc800000000ff */
[----:B------:R-:W-:-:S07]  /*3420*/  PRMT R94, R98, 0x7610, R94 ;  /* 0x00007610625e7816 */ /* 0x000fce000000005e */
.L_x_1625:
[----:B------:R-:W-:Y:S05]  /*3430*/  @!P2 BRA `(.L_x_1626) ;  /* 0x000000000018a947 */ /* 0x000fea0003800000 */
[----:B------:R-:W-:Y:S01]  /*3440*/  FMUL.FTZ R98, R151, UR17 ;  /* 0x0000001197627c20 */ /* 0x000fe20008410000 */
[----:B------:R-:W-:-:S03]  /*3450*/  LOP3.LUT P0, RZ, R129, 0xff00, RZ, 0xc0, !PT ;  /* 0x0000ff0081ff7812 */ /* 0x000fc6000780c0ff */
[----:B------:R-:W-:-:S05]  /*3460*/  FMUL.FTZ R98, R98, UR16 ;  /* 0x0000001062627c20 */ /* 0x000fca0008410000 */
[----:B------:R-:W-:-:S04]  /*3470*/  FSEL R98, R98, RZ, P0 ;  /* 0x000000ff62627208 */ /* 0x000fc80000000000 */
[----:B------:R-:W-:-:S04]  /*3480*/  F2FP.F16.F32.PACK_AB R98, RZ, R98 ;  /* 0x00000062ff62723e */ /* 0x000fc800000000ff */
[----:B------:R-:W-:-:S07]  /*3490*/  PRMT R94, R94, 0x5410, R98 ;  /* 0x000054105e5e7816 */ /* 0x000fce0000000062 */
.L_x_1626:
[----:B------:R-:W-:Y:S05]  /*34a0*/  @!P2 BRA `(.L_x_1627) ;  /* 0x000000000018a947 */ /* 0x000fea0003800000 */
[----:B------:R-:W-:Y:S01]  /*34b0*/  FMUL.FTZ R98, R99, UR17 ;  /* 0x0000001163627c20 */ /* 0x000fe20008410000 */
[----:B------:R-:W-:-:S03]  /*34c0*/  LOP3.LUT P0, RZ, R129, 0xff0000, RZ, 0xc0, !PT ;  /* 0x00ff000081ff7812 */ /* 0x000fc6000780c0ff */
[----:B------:R-:W-:-:S05]  /*34d0*/  FMUL.FTZ R98, R98, UR16 ;  /* 0x0000001062627c20 */ /* 0x000fca0008410000 */
[----:B------:R-:W-:-:S04]  /*34e0*/  FSEL R98, R98, RZ, P0 ;  /* 0x000000ff62627208 */ /* 0x000fc80000000000 */
[----:B------:R-:W-:-:S04]  /*34f0*/  F2FP.F16.F32.PACK_AB R98, RZ, R98 ;  /* 0x00000062ff62723e */ /* 0x000fc800000000ff */
[----:B------:R-:W-:-:S07]  /*3500*/  PRMT R95, R98, 0x7610, R95 ;  /* 0x00007610625f7816 */ /* 0x000fce000000005f */
.L_x_1627:
        /* <DEDUP_REMOVED lines=10> */
.L_x_1605:
[----:B------:R-:W-:Y:S01]  /*35b0*/  ISETP.NE.U32.AND P0, PT, RZ, UR4, PT ;  /* 0x00000004ff007c0c */ /* 0x000fe2000bf05070 */
[----:B------:R-:W1:Y:S01]  /*35c0*/  @P2 LDC.64 R100, c[0x0][0x468] ;  /* 0x00011a00ff642b82 */ /* 0x000e620000000a00 */
[----:B------:R-:W-:Y:S02]  /*35d0*/  ISETP.NE.U32.AND P1, PT, RZ, UR6, PT ;  /* 0x00000006ff007c0c */ /* 0x000fe4000bf25070 */
[----:B------:R-:W-:Y:S02]  /*35e0*/  ISETP.NE.AND.EX P0, PT, RZ, UR5, PT, P0 ;  /* 0x00000005ff007c0c */ /* 0x000fe4000bf05300 */
[----:B------:R-:W-:-:S11]  /*35f0*/  ISETP.NE.AND.EX P1, PT, R147, RZ, PT, P1 ;  /* 0x000000ff9300720c */ /* 0x000fd60003f25310 */
        /* <DEDUP_REMOVED lines=8> */
[--C-:B-----5:R-:W-:Y:S02]  /*3680*/  HADD2.F32 R147, -RZ, R24.reuse.H0_H0 ;  /* 0x20000018ff937230 */ /* 0x120fe40000004100 */
[----:B------:R-:W-:Y:S02]  /*3690*/  HADD2.F32 R129, -RZ, R24.H1_H1 ;  /* 0x30000018ff817230 */ /* 0x000fe40000004100 */
[--C-:B-1----:R-:W-:Y:S02]  /*36a0*/  HADD2.F32 R102, -RZ, R25.reuse.H0_H0 ;  /* 0x20000019ff667230 */ /* 0x102fe40000004100 */
[----:B------:R-:W-:Y:S02]  /*36b0*/  HADD2.F32 R99, -RZ, R25.H1_H1 ;  /* 0x30000019ff637230 */ /* 0x000fe40000004100 */
[----:B------:R-:W-:Y:S02]  /*36c0*/  HADD2.F32 R103, -RZ, R26.H0_H0 ;  /* 0x2000001aff677230 */ /* 0x000fe40000004100 */
[----:B------:R-:W-:-:S02]  /*36d0*/  HADD2.F32 R100, -RZ, R27.H0_H0 ;  /* 0x2000001bff647230 */ /* 0x000fc40000004100 */
        /* <DEDUP_REMOVED lines=9> */
[----:B------:R-:W-:Y:S01]  /*3770*/  @P3 FFMA.FTZ R129, R146, R96, R129 ;  /* 0x0000006092813223 */ /* 0x000fe20000010081 */
[-CC-:B------:R-:W-:Y:S01]  /*3780*/  @P3 FFMA.FTZ R97, R115, R105.reuse, R104.reuse ;  /* 0x0000006973613223 */ /* 0x180fe20000010068 */
[-CC-:B------:R-:W-:Y:S01]  /*3790*/  @P3 FFMA.FTZ R96, R118, R105.reuse, R104.reuse ;  /* 0x0000006976603223 */ /* 0x180fe20000010068 */
[-CC-:B------:R-:W-:Y:S01]  /*37a0*/  @P3 FFMA.FTZ R153, R119, R105.reuse, R104.reuse ;  /* 0x0000006977993223 */ /* 0x180fe20000010068 */
[----:B------:R-:W-:Y:S01]  /*37b0*/  @P3 FFMA.FTZ R106, R122, R105, R104 ;  /* 0x000000697a6a3223 */ /* 0x000fe20000010068 */
[C---:B------:R-:W-:Y:S01]  /*37c0*/  @P3 FFMA.FTZ R102, R146.reuse, R101, R102 ;  /* 0x0000006592663223 */ /* 0x040fe20000010066 */
[----:B------:R-:W-:Y:S01]  /*37d0*/  @P3 FFMA.FTZ R99, R146, R98, R99 ;  /* 0x0000006292633223 */ /* 0x000fe20000010063 */
[----:B------:R-:W-:-:S02]  /*37e0*/  HADD2.F32 R98, -RZ, R26.H1_H1 ;  /* 0x3000001aff627230 */ /* 0x000fc40000004100 */
        /* <DEDUP_REMOVED lines=18> */
.L_x_1630:
[----:B------:R-:W-:Y:S05]  /*3910*/  @!P2 BRA `(.L_x_1631) ;  /* 0x000000000018a947 */ /* 0x000fea0003800000 */
[----:B------:R-:W-:Y:S01]  /*3920*/  FMUL.FTZ R129, R129, UR17 ;  /* 0x0000001181817c20 */ /* 0x000fe20008410000 */
[----:B------:R-:W-:-:S03]  /*3930*/  LOP3.LUT P3, RZ, R126, 0xff00, RZ, 0xc0, !PT ;  /* 0x0000ff007eff7812 */ /* 0x000fc6000786c0ff */
[----:B------:R-:W-:-:S05]  /*3940*/  FMUL.FTZ R129, R129, UR16 ;  /* 0x0000001081817c20 */ /* 0x000fca0008410000 */
[----:B------:R-:W-:-:S04]  /*3950*/  FSEL R129, R129, RZ, P3 ;  /* 0x000000ff81817208 */ /* 0x000fc80001800000 */
[----:B------:R-:W-:-:S04]  /*3960*/  F2FP.F16.F32.PACK_AB R129, RZ, R129 ;  /* 0x00000081ff81723e */ /* 0x000fc800000000ff */
[----:B------:R-:W-:-:S07]  /*3970*/  PRMT R92, R92, 0x5410, R129 ;  /* 0x000054105c5c7816 */ /* 0x000fce0000000081 */
.L_x_1631:
[----:B------:R-:W-:Y:S05]  /*3980*/  @!P2 BRA `(.L_x_1632) ;  /* 0x000000000018a947 */ /* 0x000fea0003800000 */
[----:B------:R-:W-:Y:S01]  /*3990*/  FMUL.FTZ R102, R102, UR17 ;  /* 0x0000001166667c20 */ /* 0x000fe20008410000 */
[----:B------:R-:W-:-:S03]  /*39a0*/  LOP3.LUT P3, RZ, R126, 0xff0000, RZ, 0xc0, !PT ;  /* 0x00ff00007eff7812 */ /* 0x000fc6000786c0ff */
[----:B------:R-:W-:-:S05]  /*39b0*/  FMUL.FTZ R102, R102, UR16 ;  /* 0x0000001066667c20 */ /* 0x000fca0008410000 */
[----:B------:R-:W-:-:S04]  /*39c0*/  FSEL R102, R102, RZ, P3 ;  /* 0x000000ff66667208 */ /* 0x000fc80001800000 */
[----:B------:R-:W-:-:S04]  /*39d0*/  F2FP.F16.F32.PACK_AB R102, RZ, R102 ;  /* 0x00000066ff66723e */ /* 0x000fc800000000ff */
[----:B------:R-:W-:-:S07]  /*39e0*/  PRMT R93, R102, 0x7610, R93 ;  /* 0x00007610665d7816 */ /* 0x000fce000000005d */
.L_x_1632:
[----:B------:R-:W-:Y:S05]  /*39f0*/  @!P2 BRA `(.L_x_1633) ;  /* 0x000000000018a947 */ /* 0x000fea0003800000 */
[----:B------:R-:W-:Y:S01]  /*3a00*/  FMUL.FTZ R99, R99, UR17 ;  /* 0x0000001163637c20 */ /* 0x000fe20008410000 */
[----:B------:R-:W-:-:S03]  /*3a10*/  LOP3.LUT P3, RZ, R126, 0xff000000, RZ, 0xc0, !PT ;  /* 0xff0000007eff7812 */ /* 0x000fc6000786c0ff */
[----:B------:R-:W-:-:S05]  /*3a20*/  FMUL.FTZ R99, R99, UR16 ;  /* 0x0000001063637c20 */ /* 0x000fca0008410000 */
[----:B------:R-:W-:-:S04]  /*3a30*/  FSEL R99, R99, RZ, P3 ;  /* 0x000000ff63637208 */ /* 0x000fc80001800000 */
[----:B------:R-:W-:-:S04]  /*3a40*/  F2FP.F16.F32.PACK_AB R99, RZ, R99 ;  /* 0x00000063ff63723e */ /* 0x000fc800000000ff */
[----:B------:R-:W-:-:S07]  /*3a50*/  PRMT R93, R93, 0x5410, R99 ;  /* 0x000054105d5d7816 */ /* 0x000fce0000000063 */
.L_x_1633:
[----:B------:R-:W-:Y:S05]  /*3a60*/  @!P2 BRA `(.L_x_1634) ;  /* 0x000000000018a947 */ /* 0x000fea0003800000 */
[----:B------:R-:W-:Y:S01]  /*3a70*/  FMUL.FTZ R99, R103, UR17 ;  /* 0x0000001167637c20 */ /* 0x000fe20008410000 */
[----:B------:R-:W-:-:S03]  /*3a80*/  LOP3.LUT P3, RZ, R127, 0xff, RZ, 0xc0, !PT ;  /* 0x000000ff7fff7812 */ /* 0x000fc6000786c0ff */
[----:B------:R-:W-:-:S05]  /*3a90*/  FMUL.FTZ R99, R99, UR16 ;  /* 0x0000001063637c20 */ /* 0x000fca0008410000 */
[----:B------:R-:W-:-:S04]  /*3aa0*/  FSEL R99, R99, RZ, P3 ;  /* 0x000000ff63637208 */ /* 0x000fc80001800000 */
[----:B------:R-:W-:-:S04]  /*3ab0*/  F2FP.F16.F32.PACK_AB R99, RZ, R99 ;  /* 0x00000063ff63723e */ /* 0x000fc800000000ff */
[----:B------:R-:W-:-:S07]  /*3ac0*/  PRMT R94, R99, 0x7610, R94 ;  /* 0x00007610635e7816 */ /* 0x000fce000000005e */
.L_x_1634:
[----:B------:R-:W-:Y:S05]  /*3ad0*/  @!P2 BRA `(.L_x_1635) ;  /* 0x000000000018a947 */ /* 0x000fea0003800000 */
[----:B------:R-:W-:Y:S01]  /*3ae0*/  FMUL.FTZ R99, R98, UR17 ;  /* 0x0000001162637c20 */ /* 0x000fe20008410000 */
[----:B------:R-:W-:-:S03]  /*3af0*/  LOP3.LUT P3, RZ, R127, 0xff00, RZ, 0xc0, !PT ;  /* 0x0000ff007fff7812 */ /* 0x000fc6000786c0ff */
[----:B------:R-:W-:-:S05]  /*3b00*/  FMUL.FTZ R99, R99, UR16 ;  /* 0x0000001063637c20 */ /* 0x000fca0008410000 */
[----:B------:R-:W-:-:S04]  /*3b10*/  FSEL R99, R99, RZ, P3 ;  /* 0x000000ff63637208 */ /* 0x000fc80001800000 */
[----:B------:R-:W-:-:S04]  /*3b20*/  F2FP.F16.F32.PACK_AB R99, RZ, R99 ;  /* 0x00000063ff63723e */ /* 0x000fc800000000ff */
[----:B------:R-:W-:-:S07]  /*3b30*/  PRMT R94, R94, 0x5410, R99 ;  /* 0x000054105e5e7816 */ /* 0x000fce0000000063 */
.L_x_1635:
[----:B------:R-:W-:Y:S05]  /*3b40*/  @!P2 BRA `(.L_x_1636) ;  /* 0x000000000018a947 */ /* 0x000fea0003800000 */
[----:B------:R-:W-:Y:S01]  /*3b50*/  FMUL.FTZ R99, R100, UR17 ;  /* 0x0000001164637c20 */ /* 0x000fe20008410000 */
[----:B------:R-:W-:-:S03]  /*3b60*/  LOP3.LUT P3, RZ, R127, 0xff0000, RZ, 0xc0, !PT ;  /* 0x00ff00007fff7812 */ /* 0x000fc6000786c0ff */
[----:B------:R-:W-:-:S05]  /*3b70*/  FMUL.FTZ R99, R99, UR16 ;  /* 0x0000001063637c20 */ /* 0x000fca0008410000 */
[----:B------:R-:W-:-:S04]  /*3b80*/  FSEL R99, R99, RZ, P3 ;  /* 0x000000ff63637208 */ /* 0x000fc80001800000 */
[----:B------:R-:W-:-:S04]  /*3b90*/  F2FP.F16.F32.PACK_AB R99, RZ, R99 ;  /* 0x00000063ff63723e */ /* 0x000fc800000000ff */
[----:B------:R-:W-:-:S07]  /*3ba0*/  PRMT R95, R99, 0x7610, R95 ;  /* 0x00007610635f7816 */ /* 0x000fce000000005f */
.L_x_1636:
        /* <DEDUP_REMOVED lines=11> */
.L_x_1629:
[----:B------:R-:W-:Y:S01]  /*3c60*/  ISETP.GT.AND P3, PT, R145, RZ, PT ;  /* 0x000000ff9100720c */ /* 0x000fe20003f64270 */
[----:B------:R-:W-:-:S12]  /*3c70*/  @!P2 BRA `(.L_x_1638) ;  /* 0x000000000028a947 */ /* 0x000fd80003800000 */
[----:B-1----:R-:W-:Y:S01]  /*3c80*/  @P3 FFMA.FTZ R103, R19, R105, R104 ;  /* 0x0000006913673223 */ /* 0x002fe20000010068 */
        /* <DEDUP_REMOVED lines=9> */
.L_x_1638:
[----:B------:R-:W-:Y:S05]  /*3d20*/  @!P2 BRA `(.L_x_1639) ;  /* 0x000000000028a947 */ /* 0x000fea0003800000 */
[----:B-1----:R-:W-:Y:S01]  /*3d30*/  @P3 FFMA.FTZ R100, R110, R105, R104 ;  /* 0x000000696e643223 */ /* 0x002fe20000010068 */
        /* <DEDUP_REMOVED lines=9> */
.L_x_1639:
[----:B------:R-:W-:Y:S05]  /*3dd0*/  @!P2 BRA `(.L_x_1640) ;  /* 0x000000000028a947 */ /* 0x000fea0003800000 */
        /* <DEDUP_REMOVED lines=10> */
.L_x_1640:
        /* <DEDUP_REMOVED lines=11> */
.L_x_1641:
        /* <DEDUP_REMOVED lines=11> */
.L_x_1642:
        /* <DEDUP_REMOVED lines=11> */
.L_x_1643:
        /* <DEDUP_REMOVED lines=11> */
.L_x_1644:
[----:B------:R-:W-:Y:S05]  /*4140*/  @!P2 BRA `(.L_x_1637) ;  /* 0x0000000c0034a947 */ /* 0x000fea0003800000 */
[----:B-1----:R-:W-:Y:S01]  /*4150*/  @P3 FFMA.FTZ R100, R122, R105, R104 ;  /* 0x000000697a643223 */ /* 0x002fe20000010068 */
        /* <DEDUP_REMOVED lines=11> */
.L_x_1628:
[----:B------:R-:W-:Y:S05]  /*4210*/  @!P0 BRA `(.L_x_1645) ;  /* 0x00000004007c8947 */ /* 0x000fea0003800000 */
[-CC-:B-1----:R-:W-:Y:S01]  /*4220*/  FFMA.FTZ R97, R19, R105.reuse, R104.reuse ;  /* 0x0000006913617223 */ /* 0x182fe20000010068 */
[-CC-:B------:R-:W-:Y:S01]  /*4230*/  FFMA.FTZ R96, R110, R105.reuse, R104.reuse ;  /* 0x000000696e607223 */ /* 0x180fe20000010068 */
[----:B------:R-:W-:Y:S01]  /*4240*/  ISETP.GT.AND P3, PT, R145, RZ, PT ;  /* 0x000000ff9100720c */ /* 0x000fe20003f64270 */
[----:B------:R-:W-:Y:S01]  /*4250*/  FFMA.FTZ R101, R111, R105, R104 ;  /* 0x000000696f657223 */ /* 0x000fe20000010068 */
[----:B------:R-:W-:Y:S01]  /*4260*/  FADD.FTZ R97, R108, -R97 ;  /* 0x800000616c617221 */ /* 0x000fe20000010000 */
[----:B------:R-:W-:-:S03]  /*4270*/  FADD.FTZ R99, R109, -R96 ;  /* 0x800000606d637221 */ /* 0x000fc60000010000 */
[C---:B------:R-:W-:Y:S01]  /*4280*/  FMUL.FTZ R96, R146.reuse, R97 ;  /* 0x0000006192607220 */ /* 0x040fe20000410000 */
[----:B------:R-:W-:-:S04]  /*4290*/  FMUL.FTZ R97, R146, R99 ;  /* 0x0000006392617220 */ /* 0x000fc80000410000 */
        /* <DEDUP_REMOVED lines=10> */
.L_x_1646:
[----:B------:R-:W-:Y:S05]  /*4340*/  @!P2 BRA `(.L_x_1647) ;  /* 0x000000000018a947 */ /* 0x000fea0003800000 */
[----:B------:R-:W-:Y:S01]  /*4350*/  FMUL.FTZ R97, R99, UR17 ;  /* 0x0000001163617c20 */ /* 0x000fe20008410000 */
[----:B-----5:R-:W-:-:S03]  /*4360*/  LOP3.LUT P4, RZ, R126, 0xff00, RZ, 0xc0, !PT ;  /* 0x0000ff007eff7812 */ /* 0x020fc6000788c0ff */
[----:B------:R-:W-:-:S05]  /*4370*/  FMUL.FTZ R97, R97, UR16 ;  /* 0x0000001061617c20 */ /* 0x000fca0008410000 */
[----:B------:R-:W-:-:S04]  /*4380*/  FSEL R97, R97, RZ, P4 ;  /* 0x000000ff61617208 */ /* 0x000fc80002000000 */
[----:B------:R-:W-:-:S04]  /*4390*/  F2FP.F16.F32.PACK_AB R97, RZ, R97 ;  /* 0x00000061ff61723e */ /* 0x000fc800000000ff */
[----:B------:R-:W-:-:S07]  /*43a0*/  PRMT R92, R92, 0x5410, R97 ;  /* 0x000054105c5c7816 */ /* 0x000fce0000000061 */
.L_x_1647:
[-CC-:B------:R-:W-:Y:S01]  /*43b0*/  FFMA.FTZ R98, R114, R105.reuse, R104.reuse ;  /* 0x0000006972627223 */ /* 0x180fe20000010068 */
[-CC-:B------:R-:W-:Y:S01]  /*43c0*/  FFMA.FTZ R103, R115, R105.reuse, R104.reuse ;  /* 0x0000006973677223 */ /* 0x180fe20000010068 */
[-C--:B------:R-:W-:Y:S01]  /*43d0*/  FFMA.FTZ R100, R118, R105.reuse, R104 ;  /* 0x0000006976647223 */ /* 0x080fe20000010068 */
[----:B------:R-:W-:Y:S01]  /*43e0*/  FADD.FTZ R97, R112, -R101 ;  /* 0x8000006570617221 */ /* 0x000fe20000010000 */
[----:B------:R-:W-:Y:S01]  /*43f0*/  FADD.FTZ R99, R113, -R98 ;  /* 0x8000006271637221 */ /* 0x000fe20000010000 */
[-CC-:B-----5:R-:W-:Y:S01]  /*4400*/  FFMA.FTZ R129, R119, R105.reuse, R104.reuse ;  /* 0x0000006977817223 */ /* 0x1a0fe20000010068 */
[----:B------:R-:W-:Y:S01]  /*4410*/  FFMA.FTZ R102, R122, R105, R104 ;  /* 0x000000697a667223 */ /* 0x000fe20000010068 */
[----:B------:R-:W-:Y:S01]  /*4420*/  FADD.FTZ R103, R116, -R103 ;  /* 0x8000006774677221 */ /* 0x000fe20000010000 */
[C---:B------:R-:W-:Y:S01]  /*4430*/  FMUL.FTZ R98, R146.reuse, R99 ;  /* 0x0000006392627220 */ /* 0x040fe20000410000 */
[----:B------:R-:W-:Y:S01]  /*4440*/  FADD.FTZ R101, R117, -R100 ;  /* 0x8000006475657221 */ /* 0x000fe20000010000 */
[----:B------:R-:W-:Y:S01]  /*4450*/  FMUL.FTZ R97, R146, R97 ;  /* 0x0000006192617220 */ /* 0x000fe20000410000 */
[----:B------:R-:W-:Y:S01]  /*4460*/  FADD.FTZ R129, R120, -R129 ;  /* 0x8000008178817221 */ /* 0x000fe20000010000 */
[----:B------:R-:W-:Y:S01]  /*4470*/  FADD.FTZ R147, R121, -R102 ;  /* 0x8000006679937221 */ /* 0x000fe20000010000 */
[C---:B------:R-:W-:Y:S01]  /*4480*/  FMUL.FTZ R99, R146.reuse, R103 ;  /* 0x0000006792637220 */ /* 0x040fe20000410000 */
[----:B------:R-:W-:Y:S01]  /*4490*/  FMUL.FTZ R100, R146, R101 ;  /* 0x0000006592647220 */ /* 0x000fe20000410000 */
[----:B------:R-:W-:Y:S01]  /*44a0*/  FSEL R103, R98, RZ, P3 ;  /* 0x000000ff62677208 */ /* 0x000fe20001800000 */
[C---:B------:R-:W-:Y:S01]  /*44b0*/  FMUL.FTZ R101, R146.reuse, R129 ;  /* 0x0000008192657220 */ /* 0x040fe20000410000 */
[----:B------:R-:W-:Y:S01]  /*44c0*/  FMUL.FTZ R102, R146, R147 ;  /* 0x0000009392667220 */ /* 0x000fe20000410000 */
[----:B------:R-:W-:Y:S01]  /*44d0*/  FSEL R98, R97, RZ, P3 ;  /* 0x000000ff61627208 */ /* 0x000fe20001800000 */
[----:B------:R-:W-:Y:S06]  /*44e0*/  @!P2 BRA `(.L_x_1648) ;  /* 0x000000000018a947 */ /* 0x000fec0003800000 */
[----:B------:R-:W-:Y:S01]  /*44f0*/  FMUL.FTZ R97, R98, UR17 ;  /* 0x0000001162617c20 */ /* 0x000fe20008410000 */
[----:B------:R-:W-:-:S03]  /*4500*/  LOP3.LUT P4, RZ, R126, 0xff0000, RZ, 0xc0, !PT ;  /* 0x00ff00007eff7812 */ /* 0x000fc6000788c0ff */
[----:B------:R-:W-:-:S05]  /*4510*/  FMUL.FTZ R97, R97, UR16 ;  /* 0x0000001061617c20 */ /* 0x000fca0008410000 */
[----:B------:R-:W-:-:S04]  /*4520*/  FSEL R97, R97, RZ, P4 ;  /* 0x000000ff61617208 */ /* 0x000fc80002000000 */
[----:B------:R-:W-:-:S04]  /*4530*/  F2FP.F16.F32.PACK_AB R97, RZ, R97 ;  /* 0x00000061ff61723e */ /* 0x000fc800000000ff */
[----:B------:R-:W-:-:S07]  /*4540*/  PRMT R93, R97, 0x7610, R93 ;  /* 0x00007610615d7816 */ /* 0x000fce000000005d */
.L_x_1648:
[----:B------:R-:W-:Y:S05]  /*4550*/  @!P2 BRA `(.L_x_1649) ;  /* 0x000000000018a947 */ /* 0x000fea0003800000 */
[----:B------:R-:W-:Y:S01]  /*4560*/  FMUL.FTZ R97, R103, UR17 ;  /* 0x0000001167617c20 */ /* 0x000fe20008410000 */
[----:B------:R-:W-:-:S03]  /*4570*/  LOP3.LUT P4, RZ, R126, 0xff000000, RZ, 0xc0, !PT ;  /* 0xff0000007eff7812 */ /* 0x000fc6000788c0ff */
[----:B------:R-:W-:-:S05]  /*4580*/  FMUL.FTZ R97, R97, UR16 ;  /* 0x0000001061617c20 */ /* 0x000fca0008410000 */
[----:B------:R-:W-:-:S04]  /*4590*/  FSEL R97, R97, RZ, P4 ;  /* 0x000000ff61617208 */ /* 0x000fc80002000000 */
[----:B------:R-:W-:-:S04]  /*45a0*/  F2FP.F16.F32.PACK_AB R97, RZ, R97 ;  /* 0x00000061ff61723e */ /* 0x000fc800000000ff */
[----:B------:R-:W-:-:S07]  /*45b0*/  PRMT R93, R93, 0x5410, R97 ;  /* 0x000054105d5d7816 */ /* 0x000fce0000000061 */
.L_x_1649:
[----:B------:R-:W-:Y:S02]  /*45c0*/  F2FP.F16.F32.PACK_AB R97, R103, R98 ;  /* 0x000000626761723e */ /* 0x000fe400000000ff */
        /* <DEDUP_REMOVED lines=11> */
.L_x_1650:
[----:B------:R-:W-:Y:S05]  /*4680*/  @!P2 BRA `(.L_x_1651) ;  /* 0x000000000018a947 */ /* 0x000fea0003800000 */
[----:B------:R-:W-:Y:S01]  /*4690*/  FMUL.FTZ R98, R100, UR17 ;  /* 0x0000001164627c20 */ /* 0x000fe20008410000 */
[----:B------:R-:W-:-:S03]  /*46a0*/  LOP3.LUT P3, RZ, R127, 0xff00, RZ, 0xc0, !PT ;  /* 0x0000ff007fff7812 */ /* 0x000fc6000786c0ff */
[----:B------:R-:W-:-:S05]  /*46b0*/  FMUL.FTZ R98, R98, UR16 ;  /* 0x0000001062627c20 */ /* 0x000fca0008410000 */
[----:B------:R-:W-:-:S04]  /*46c0*/  FSEL R98, R98, RZ, P3 ;  /* 0x000000ff62627208 */ /* 0x000fc80001800000 */
[----:B------:R-:W-:-:S04]  /*46d0*/  F2FP.F16.F32.PACK_AB R98, RZ, R98 ;  /* 0x00000062ff62723e */ /* 0x000fc800000000ff */
[----:B------:R-:W-:-:S07]  /*46e0*/  PRMT R94, R94, 0x5410, R98 ;  /* 0x000054105e5e7816 */ /* 0x000fce0000000062 */
.L_x_1651:
[----:B------:R-:W-:Y:S05]  /*46f0*/  @!P2 BRA `(.L_x_1652) ;  /* 0x000000000018a947 */ /* 0x000fea0003800000 */
[----:B------:R-:W-:Y:S01]  /*4700*/  FMUL.FTZ R98, R101, UR17 ;  /* 0x0000001165627c20 */ /* 0x000fe20008410000 */
[----:B------:R-:W-:-:S03]  /*4710*/  LOP3.LUT P3, RZ, R127, 0xff0000, RZ, 0xc0, !PT ;  /* 0x00ff00007fff7812 */ /* 0x000fc6000786c0ff */
[----:B------:R-:W-:-:S05]  /*4720*/  FMUL.FTZ R98, R98, UR16 ;  /* 0x0000001062627c20 */ /* 0x000fca0008410000 */
[----:B------:R-:W-:-:S04]  /*4730*/  FSEL R98, R98, RZ, P3 ;  /* 0x000000ff62627208 */ /* 0x000fc80001800000 */
[----:B------:R-:W-:-:S04]  /*4740*/  F2FP.F16.F32.PACK_AB R98, RZ, R98 ;  /* 0x00000062ff62723e */ /* 0x000fc800000000ff */
[----:B------:R-:W-:-:S07]  /*4750*/  PRMT R95, R98, 0x7610, R95 ;  /* 0x00007610625f7816 */ /* 0x000fce000000005f */
.L_x_1652:
        /* <DEDUP_REMOVED lines=11> */
.L_x_1645:
[----:B------:R-:W-:Y:S05]  /*4810*/  @!P2 BRA `(.L_x_1653) ;  /* 0x00000000002ca947 */ /* 0x000fea0003800000 */
[----:B-1----:R-:W-:Y:S01]  /*4820*/  FFMA.FTZ R101, R19, R105, R104 ;  /* 0x0000006913657223 */ /* 0x002fe20000010068 */
        /* <DEDUP_REMOVED lines=10> */
.L_x_1653:
        /* <DEDUP_REMOVED lines=12> */
.L_x_1654:
        /* <DEDUP_REMOVED lines=12> */
.L_x_1655:
        /* <DEDUP_REMOVED lines=12> */
.L_x_1656:
        /* <DEDUP_REMOVED lines=12> */
.L_x_1657:
        /* <DEDUP_REMOVED lines=12> */
.L_x_1658:
        /* <DEDUP_REMOVED lines=12> */
.L_x_1659:
[----:B------:R-:W-:Y:S05]  /*4d50*/  @!P2 BRA `(.L_x_1637) ;  /* 0x000000000030a947 */ /* 0x000fea0003800000 */
[----:B-1----:R-:W-:Y:S01]  /*4d60*/  FFMA.FTZ R100, R122, R105, R104 ;  /* 0x000000697a647223 */ /* 0x002fe20000010068 */
        /* <DEDUP_REMOVED lines=11> */
.L_x_1637:
[----:B-1----:R-:W1:Y:S01]  /*4e20*/  @P0 LDC.64 R100, c[0x0][0x478] ;  /* 0x00011e00ff640b82 */ /* 0x002e620000000a00 */
[----:B-----5:R-:W-:Y:S02]  /*4e30*/  @P0 IADD3 R127, PT, PT, R107, 0x80, RZ ;  /* 0x000000806b7f0810 */ /* 0x020fe40007ffe0ff */
        /* <DEDUP_REMOVED lines=9> */
[--C-:B------:R-:W-:Y:S02]  /*4ed0*/  HADD2.F32 R127, -RZ, R20.reuse.H0_H0 ;  /* 0x20000014ff7f7230 */ /* 0x100fe40000004100 */
[----:B-1----:R-:W-:Y:S02]  /*4ee0*/  HADD2.F32 R102, -RZ, R21.H0_H0 ;  /* 0x20000015ff667230 */ /* 0x002fe40000004100 */
[----:B------:R-:W-:Y:S02]  /*4ef0*/  HADD2.F32 R100, -RZ, R20.H1_H1 ;  /* 0x30000014ff647230 */ /* 0x000fe40000004100 */
        /* <DEDUP_REMOVED lines=16> */
[----:B------:R-:W-:Y:S01]  /*5000*/  @P1 FFMA.FTZ R105, R146, R98, R105 ;  /* 0x0000006292691223 */ /* 0x000fe20000010069 */
[----:B------:R-:W-:-:S02]  /*5010*/  HADD2.F32 R101, -RZ, R23.H1_H1 ;  /* 0x30000017ff657230 */ /* 0x000fc40000004100 */
[----:B------:R-:W-:Y:S01]  /*5020*/  @P1 FFMA.FTZ R100, R146, R97, R100 ;  /* 0x0000006192641223 */ /* 0x000fe20000010064 */
[----:B------:R-:W-:Y:S02]  /*5030*/  HADD2.F32 R98, -RZ, R22.H1_H1 ;  /* 0x30000016ff627230 */ /* 0x000fe40000004100 */
[----:B------:R-:W-:Y:S01]  /*5040*/  @P1 FADD.FTZ R96, R142, -R145 ;  /* 0x800000918e601221 */ /* 0x000fe20000010000 */
[----:B------:R-:W-:Y:S02]  /*5050*/  HADD2.F32 R99, -RZ, R23.H0_H0 ;  /* 0x20000017ff637230 */ /* 0x000fe40000004100 */
        /* <DEDUP_REMOVED lines=16> */
.L_x_1662:
[----:B------:R-:W-:Y:S05]  /*5160*/  @!P2 BRA `(.L_x_1663) ;  /* 0x000000000018a947 */ /* 0x000fea0003800000 */
[----:B------:R-:W-:Y:S01]  /*5170*/  FMUL.FTZ R100, R100, UR17 ;  /* 0x0000001164647c20 */ /* 0x000fe20008410000 */
[----:B------:R-:W-:-:S03]  /*5180*/  LOP3.LUT P1, RZ, R124, 0xff00, RZ, 0xc0, !PT ;  /* 0x0000ff007cff7812 */ /* 0x000fc6000782c0ff */
[----:B------:R-:W-:-:S05]  /*5190*/  FMUL.FTZ R100, R100, UR16 ;  /* 0x0000001064647c20 */ /* 0x000fca0008410000 */
[----:B------:R-:W-:-:S04]  /*51a0*/  FSEL R100, R100, RZ, P1 ;  /* 0x000000ff64647208 */ /* 0x000fc80000800000 */
[----:B------:R-:W-:-:S04]  /*51b0*/  F2FP.F16.F32.PACK_AB R100, RZ, R100 ;  /* 0x00000064ff64723e */ /* 0x000fc800000000ff */
[----:B------:R-:W-:-:S07]  /*51c0*/  PRMT R92, R92, 0x5410, R100 ;  /* 0x000054105c5c7816 */ /* 0x000fce0000000064 */
.L_x_1663:
[----:B------:R-:W-:Y:S05]  /*51d0*/  @!P2 BRA `(.L_x_1664) ;  /* 0x000000000018a947 */ /* 0x000fea0003800000 */
[----:B------:R-:W-:Y:S01]  /*51e0*/  FMUL.FTZ R102, R102, UR17 ;  /* 0x0000001166667c20 */ /* 0x000fe20008410000 */
[----:B------:R-:W-:-:S03]  /*51f0*/  LOP3.LUT P1, RZ, R124, 0xff0000, RZ, 0xc0, !PT ;  /* 0x00ff00007cff7812 */ /* 0x000fc6000782c0ff */
[----:B------:R-:W-:-:S05]  /*5200*/  FMUL.FTZ R102, R102, UR16 ;  /* 0x0000001066667c20 */ /* 0x000fca0008410000 */
[----:B------:R-:W-:-:S04]  /*5210*/  FSEL R102, R102, RZ, P1 ;  /* 0x000000ff66667208 */ /* 0x000fc80000800000 */
[----:B------:R-:W-:-:S04]  /*5220*/  F2FP.F16.F32.PACK_AB R102, RZ, R102 ;  /* 0x00000066ff66723e */ /* 0x000fc800000000ff */
[----:B------:R-:W-:-:S07]  /*5230*/  PRMT R93, R102, 0x7610, R93 ;  /* 0x00007610665d7816 */ /* 0x000fce000000005d */
.L_x_1664:
[----:B------:R-:W-:Y:S05]  /*5240*/  @!P2 BRA `(.L_x_1665) ;  /* 0x000000000018a947 */ /* 0x000fea0003800000 */
[----:B------:R-:W-:Y:S01]  /*5250*/  FMUL.FTZ R105, R105, UR17 ;  /* 0x0000001169697c20 */ /* 0x000fe20008410000 */
[----:B------:R-:W-:-:S03]  /*5260*/  LOP3.LUT P1, RZ, R124, 0xff000000, RZ, 0xc0, !PT ;  /* 0xff0000007cff7812 */ /* 0x000fc6000782c0ff */
[----:B------:R-:W-:-:S05]  /*5270*/  FMUL.FTZ R105, R105, UR16 ;  /* 0x0000001069697c20 */ /* 0x000fca0008410000 */
[----:B------:R-:W-:-:S04]  /*5280*/  FSEL R105, R105, RZ, P1 ;  /* 0x000000ff69697208 */ /* 0x000fc80000800000 */
[----:B------:R-:W-:-:S04]  /*5290*/  F2FP.F16.F32.PACK_AB R105, RZ, R105 ;  /* 0x00000069ff69723e */ /* 0x000fc800000000ff */
[----:B------:R-:W-:-:S07]  /*52a0*/  PRMT R93, R93, 0x5410, R105 ;  /* 0x000054105d5d7816 */ /* 0x000fce0000000069 */
.L_x_1665:
[----:B------:R-:W-:Y:S05]  /*52b0*/  @!P2 BRA `(.L_x_1666) ;  /* 0x000000000018a947 */ /* 0x000fea0003800000 */
[----:B------:R-:W-:Y:S01]  /*52c0*/  FMUL.FTZ R100, R103, UR17 ;  /* 0x0000001167647c20 */ /* 0x000fe20008410000 */
[----:B------:R-:W-:-:S03]  /*52d0*/  LOP3.LUT P1, RZ, R125, 0xff, RZ, 0xc0, !PT ;  /* 0x000000ff7dff7812 */ /* 0x000fc6000782c0ff */
[----:B------:R-:W-:-:S05]  /*52e0*/  FMUL.FTZ R100, R100, UR16 ;  /* 0x0000001064647c20 */ /* 0x000fca0008410000 */
[----:B------:R-:W-:-:S04]  /*52f0*/  FSEL R100, R100, RZ, P1 ;  /* 0x000000ff64647208 */ /* 0x000fc80000800000 */
[----:B------:R-:W-:-:S04]  /*5300*/  F2FP.F16.F32.PACK_AB R100, RZ, R100 ;  /* 0x00000064ff64723e */ /* 0x000fc800000000ff */
[----:B------:R-:W-:-:S07]  /*5310*/  PRMT R94, R100, 0x7610, R94 ;  /* 0x00007610645e7816 */ /* 0x000fce000000005e */
.L_x_1666:
[----:B------:R-:W-:Y:S05]  /*5320*/  @!P2 BRA `(.L_x_1667) ;  /* 0x000000000018a947 */ /* 0x000fea0003800000 */
[----:B------:R-:W-:Y:S01]  /*5330*/  FMUL.FTZ R100, R98, UR17 ;  /* 0x0000001162647c20 */ /* 0x000fe20008410000 */
[----:B------:R-:W-:-:S03]  /*5340*/  LOP3.LUT P1, RZ, R125, 0xff00, RZ, 0xc0, !PT ;  /* 0x0000ff007dff7812 */ /* 0x000fc6000782c0ff */
[----:B------:R-:W-:-:S05]  /*5350*/  FMUL.FTZ R100, R100, UR16 ;  /* 0x0000001064647c20 */ /* 0x000fca0008410000 */
[----:B------:R-:W-:-:S04]  /*5360*/  FSEL R100, R100, RZ, P1 ;  /* 0x000000ff64647208 */ /* 0x000fc80000800000 */
[----:B------:R-:W-:-:S04]  /*5370*/  F2FP.F16.F32.PACK_AB R100, RZ, R100 ;  /* 0x00000064ff64723e */ /* 0x000fc800000000ff */
[----:B------:R-:W-:-:S07]  /*5380*/  PRMT R94, R94, 0x5410, R100 ;  /* 0x000054105e5e7816 */ /* 0x000fce0000000064 */
.L_x_1667:
[----:B------:R-:W-:Y:S05]  /*5390*/  @!P2 BRA `(.L_x_1668) ;  /* 0x000000000018a947 */ /* 0x000fea0003800000 */
[----:B------:R-:W-:Y:S01]  /*53a0*/  FMUL.FTZ R100, R99, UR17 ;  /* 0x0000001163647c20 */ /* 0x000fe20008410000 */
[----:B------:R-:W-:-:S03]  /*53b0*/  LOP3.LUT P1, RZ, R125, 0xff0000, RZ, 0xc0, !PT ;  /* 0x00ff00007dff7812 */ /* 0x000fc6000782c0ff */
[----:B------:R-:W-:-:S05]  /*53c0*/  FMUL.FTZ R100, R100, UR16 ;  /* 0x0000001064647c20 */ /* 0x000fca0008410000 */
[----:B------:R-:W-:-:S04]  /*53d0*/  FSEL R100, R100, RZ, P1 ;  /* 0x000000ff64647208 */ /* 0x000fc80000800000 */
[----:B------:R-:W-:-:S04]  /*53e0*/  F2FP.F16.F32.PACK_AB R100, RZ, R100 ;  /* 0x00000064ff64723e */ /* 0x000fc800000000ff */
[----:B------:R-:W-:-:S07]  /*53f0*/  PRMT R95, R100, 0x7610, R95 ;  /* 0x00007610645f7816 */ /* 0x000fce000000005f */
.L_x_1668:
        /* <DEDUP_REMOVED lines=11> */
.L_x_1661:
[----:B------:R-:W-:Y:S01]  /*54b0*/  ISETP.GT.AND P1, PT, R145, RZ, PT ;  /* 0x000000ff9100720c */ /* 0x000fe20003f24270 */
[----:B------:R-:W-:-:S12]  /*54c0*/  @!P2 BRA `(.L_x_1670) ;  /* 0x000000000028a947 */ /* 0x000fd80003800000 */
[----:B-1----:R-:W-:Y:S01]  /*54d0*/  @P1 FFMA.FTZ R100, R131, R105, R104 ;  /* 0x0000006983641223 */ /* 0x002fe20000010068 */
[----:B------:R-:W-:Y:S01]  /*54e0*/  HADD2.F32 R101, -RZ, R20.H0_H0 ;  /* 0x20000014ff657230 */ /* 0x000fe20000004100 */
        /* <DEDUP_REMOVED lines=8> */
.L_x_1670:
[----:B------:R-:W-:Y:S05]  /*5570*/  @!P2 BRA `(.L_x_1671) ;  /* 0x000000000028a947 */ /* 0x000fea0003800000 */
[----:B-1----:R-:W-:Y:S01]  /*5580*/  @P1 FFMA.FTZ R103, R132, R105, R104 ;  /* 0x0000006984671223 */ /* 0x002fe20000010068 */
[----:B------:R-:W-:Y:S01]  /*5590*/  HADD2.F32 R101, -RZ, R20.H1_H1 ;  /* 0x30000014ff657230 */ /* 0x000fe20000004100 */
        /* <DEDUP_REMOVED lines=8> */
.L_x_1671:
[----:B------:R-:W-:Y:S05]  /*5620*/  @!P2 BRA `(.L_x_1672) ;  /* 0x000000000028a947 */ /* 0x000fea0003800000 */
        /* <DEDUP_REMOVED lines=10> */
.L_x_1672:
        /* <DEDUP_REMOVED lines=11> */
.L_x_1673:
        /* <DEDUP_REMOVED lines=11> */
.L_x_1674:
        /* <DEDUP_REMOVED lines=11> */
.L_x_1675:
        /* <DEDUP_REMOVED lines=11> */
.L_x_1676:
[----:B------:R-:W-:Y:S05]  /*5990*/  @!P2 BRA `(.L_x_1669) ;  /* 0x0000000c0034a947 */ /* 0x000fea0003800000 */
[----:B------:R-:W-:Y:S01]  /*59a0*/  @P1 FFMA.FTZ R105, R144, R105, R104 ;  /* 0x0000006990691223 */ /* 0x000fe20000010068 */
[----:B-1----:R-:W-:-:S03]  /*59b0*/  HADD2.F32 R101, -RZ, R23.H1_H1 ;  /* 0x30000017ff657230 */ /* 0x002fc60000004100 */
        /* <DEDUP_REMOVED lines=10> */
.L_x_1660:
[----:B------:R-:W-:Y:S05]  /*5a60*/  @!P0 BRA `(.L_x_1677) ;  /* 0x00000004007c8947 */ /* 0x000fea0003800000 */
[-CC-:B-1----:R-:W-:Y:S01]  /*5a70*/  FFMA.FTZ R96, R131, R105.reuse, R104.reuse ;  /* 0x0000006983607223 */ /* 0x182fe20000010068 */
[-CC-:B------:R-:W-:Y:S01]  /*5a80*/  FFMA.FTZ R99, R132, R105.reuse, R104.reuse ;  /* 0x0000006984637223 */ /* 0x180fe20000010068 */
[-C--:B------:R-:W-:Y:S01]  /*5a90*/  FFMA.FTZ R98, R135, R105.reuse, R104 ;  /* 0x0000006987627223 */ /* 0x080fe20000010068 */
[----:B------:R-:W-:Y:S01]  /*5aa0*/  ISETP.GT.AND P1, PT, R145, RZ, PT ;  /* 0x000000ff9100720c */ /* 0x000fe20003f24270 */
[----:B------:R-:W-:Y:S01]  /*5ab0*/  FADD.FTZ R97, R123, -R96 ;  /* 0x800000607b617221 */ /* 0x000fe20000010000 */
[----:B------:R-:W-:Y:S01]  /*5ac0*/  FADD.FTZ R99, R130, -R99 ;  /* 0x8000006382637221 */ /* 0x000fe20000010000 */
[-CC-:B------:R-:W-:Y:S01]  /*5ad0*/  FFMA.FTZ R103, R136, R105.reuse, R104.reuse ;  /* 0x0000006988677223 */ /* 0x180fe20000010068 */
[-CC-:B------:R-:W-:Y:S01]  /*5ae0*/  FFMA.FTZ R100, R139, R105.reuse, R104.reuse ;  /* 0x000000698b647223 */ /* 0x180fe20000010068 */
[-CC-:B------:R-:W-:Y:S01]  /*5af0*/  FFMA.FTZ R127, R140, R105.reuse, R104.reuse ;  /* 0x000000698c7f7223 */ /* 0x180fe20000010068 */
[-CC-:B------:R-:W-:Y:S01]  /*5b00*/  FFMA.FTZ R102, R143, R105.reuse, R104.reuse ;  /* 0x000000698f667223 */ /* 0x180fe20000010068 */
[----:B------:R-:W-:Y:S01]  /*5b10*/  FFMA.FTZ R145, R144, R105, R104 ;  /* 0x0000006990917223 */ /* 0x000fe20000010068 */
[C---:B------:R-:W-:Y:S01]  /*5b20*/  FMUL.FTZ R96, R146.reuse, R97 ;  /* 0x0000006192607220 */ /* 0x040fe20000410000 */
[----:B------:R-:W-:Y:S01]  /*5b30*/  FADD.FTZ R101, R133, -R98 ;  /* 0x8000006285657221 */ /* 0x000fe20000010000 */
[----:B------:R-:W-:Y:S01]  /*5b40*/  FMUL.FTZ R97, R146, R99 ;  /* 0x0000006392617220 */ /* 0x000fe20000410000 */
        /* <DEDUP_REMOVED lines=10> */
[----:B------:R-:W-:Y:S01]  /*5bf0*/  FSEL R104, R97, RZ, P1 ;  /* 0x000000ff61687208 */ /* 0x000fe20000800000 */
        /* <DEDUP_REMOVED lines=9> */
.L_x_1678:
[----:B------:R-:W-:Y:S05]  /*5c90*/  @!P2 BRA `(.L_x_1679) ;  /* 0x000000000018a947 */ /* 0x000fea0003800000 */
[----:B------:R-:W-:Y:S01]  /*5ca0*/  FMUL.FTZ R96, R104, UR17 ;  /* 0x0000001168607c20 */ /* 0x000fe20008410000 */
[----:B------:R-:W-:-:S03]  /*5cb0*/  LOP3.LUT P3, RZ, R124, 0xff00, RZ, 0xc0, !PT ;  /* 0x0000ff007cff7812 */ /* 0x000fc6000786c0ff */
[----:B------:R-:W-:-:S05]  /*5cc0*/  FMUL.FTZ R96, R96, UR16 ;  /* 0x0000001060607c20 */ /* 0x000fca0008410000 */
[----:B------:R-:W-:-:S04]  /*5cd0*/  FSEL R96, R96, RZ, P3 ;  /* 0x000000ff60607208 */ /* 0x000fc80001800000 */
[----:B------:R-:W-:-:S04]  /*5ce0*/  F2FP.F16.F32.PACK_AB R96, RZ, R96 ;  /* 0x00000060ff60723e */ /* 0x000fc800000000ff */
[----:B------:R-:W-:-:S07]  /*5cf0*/  PRMT R92, R92, 0x5410, R96 ;  /* 0x000054105c5c7816 */ /* 0x000fce0000000060 */
.L_x_1679:
[----:B------:R-:W-:Y:S02]  /*5d00*/  F2FP.F16.F32.PACK_AB R96, R104, R97 ;  /* 0x000000616860723e */ /* 0x000fe400000000ff */
        /* <DEDUP_REMOVED lines=9> */
.L_x_1680:
[----:B------:R-:W-:Y:S05]  /*5da0*/  @!P2 BRA `(.L_x_1681) ;  /* 0x000000000018a947 */ /* 0x000fea0003800000 */
[----:B------:R-:W-:Y:S01]  /*5db0*/  FMUL.FTZ R97, R100, UR17 ;  /* 0x0000001164617c20 */ /* 0x000fe20008410000 */
[----:B------:R-:W-:-:S03]  /*5dc0*/  LOP3.LUT P3, RZ, R124, 0xff000000, RZ, 0xc0, !PT ;  /* 0xff0000007cff7812 */ /* 0x000fc6000786c0ff */
[----:B------:R-:W-:-:S05]  /*5dd0*/  FMUL.FTZ R97, R97, UR16 ;  /* 0x0000001061617c20 */ /* 0x000fca0008410000 */
[----:B------:R-:W-:-:S04]  /*5de0*/  FSEL R97, R97, RZ, P3 ;  /* 0x000000ff61617208 */ /* 0x000fc80001800000 */
[----:B------:R-:W-:-:S04]  /*5df0*/  F2FP.F16.F32.PACK_AB R97, RZ, R97 ;  /* 0x00000061ff61723e */ /* 0x000fc800000000ff */
[----:B------:R-:W-:-:S07]  /*5e00*/  PRMT R93, R93, 0x5410, R97 ;  /* 0x000054105d5d7816 */ /* 0x000fce0000000061 */
.L_x_1681:
        /* <DEDUP_REMOVED lines=12> */
.L_x_1682:
[----:B------:R-:W-:Y:S05]  /*5ed0*/  @!P2 BRA `(.L_x_1683) ;  /* 0x000000000018a947 */ /* 0x000fea0003800000 */
[----:B------:R-:W-:Y:S01]  /*5ee0*/  FMUL.FTZ R98, R100, UR17 ;  /* 0x0000001164627c20 */ /* 0x000fe20008410000 */
[----:B------:R-:W-:-:S03]  /*5ef0*/  LOP3.LUT P1, RZ, R125, 0xff00, RZ, 0xc0, !PT ;  /* 0x0000ff007dff7812 */ /* 0x000fc6000782c0ff */
[----:B------:R-:W-:-:S05]  /*5f00*/  FMUL.FTZ R98, R98, UR16 ;  /* 0x0000001062627c20 */ /* 0x000fca0008410000 */
[----:B------:R-:W-:-:S04]  /*5f10*/  FSEL R98, R98, RZ, P1 ;  /* 0x000000ff62627208 */ /* 0x000fc80000800000 */
[----:B------:R-:W-:-:S04]  /*5f20*/  F2FP.F16.F32.PACK_AB R98, RZ, R98 ;  /* 0x00000062ff62723e */ /* 0x000fc800000000ff */
[----:B------:R-:W-:-:S07]  /*5f30*/  PRMT R94, R94, 0x5410, R98 ;  /* 0x000054105e5e7816 */ /* 0x000fce0000000062 */
.L_x_1683:
[----:B------:R-:W-:Y:S05]  /*5f40*/  @!P2 BRA `(.L_x_1684) ;  /* 0x000000000018a947 */ /* 0x000fea0003800000 */
[----:B------:R-:W-:Y:S01]  /*5f50*/  FMUL.FTZ R98, R102, UR17 ;  /* 0x0000001166627c20 */ /* 0x000fe20008410000 */
[----:B------:R-:W-:-:S03]  /*5f60*/  LOP3.LUT P1, RZ, R125, 0xff0000, RZ, 0xc0, !PT ;  /* 0x00ff00007dff7812 */ /* 0x000fc6000782c0ff */
[----:B------:R-:W-:-:S05]  /*5f70*/  FMUL.FTZ R98, R98, UR16 ;  /* 0x0000001062627c20 */ /* 0x000fca0008410000 */
[----:B------:R-:W-:-:S04]  /*5f80*/  FSEL R98, R98, RZ, P1 ;  /* 0x000000ff62627208 */ /* 0x000fc80000800000 */
[----:B------:R-:W-:-:S04]  /*5f90*/  F2FP.F16.F32.PACK_AB R98, RZ, R98 ;  /* 0x00000062ff62723e */ /* 0x000fc800000000ff */
[----:B------:R-:W-:-:S07]  /*5fa0*/  PRMT R95, R98, 0x7610, R95 ;  /* 0x00007610625f7816 */ /* 0x000fce000000005f */
.L_x_1684:
        /* <DEDUP_REMOVED lines=11> */
.L_x_1677:
[----:B------:R-:W-:Y:S05]  /*6060*/  @!P2 BRA `(.L_x_1685) ;  /* 0x00000000002ca947 */ /* 0x000fea0003800000 */
[----:B-1----:R-:W-:Y:S01]  /*6070*/  FFMA.FTZ R100, R131, R105, R104 ;  /* 0x0000006983647223 */ /* 0x002fe20000010068 */
[----:B------:R-:W-:-:S03]  /*6080*/  ISETP.GT.AND P1, PT, R145, RZ, PT ;  /* 0x000000ff9100720c */ /* 0x000fc60003f24270 */
[----:B------:R-:W-:-:S04]  /*6090*/  FADD.FTZ R101, R123, -R100 ;  /* 0x800000647b657221 */ /* 0x000fc80000010000 */
[----:B------:R-:W-:-:S05]  /*60a0*/  FMUL.FTZ R101, R146, R101 ;  /* 0x0000006592657220 */ /* 0x000fca0000410000 */
[----:B------:R-:W-:Y:S02]  /*60b0*/  FSEL R101, R101, RZ, P1 ;  /* 0x000000ff65657208 */ /* 0x000fe40000800000 */
[----:B------:R-:W-:-:S03]  /*60c0*/  LOP3.LUT P1, RZ, R124, 0xff, RZ, 0xc0, !PT ;  /* 0x000000ff7cff7812 */ /* 0x000fc6000782c0ff */
[----:B------:R-:W-:-:S04]  /*60d0*/  FMUL.FTZ R101, R101, UR17 ;  /* 0x0000001165657c20 */ /* 0x000fc80008410000 */
[----:B------:R-:W-:-:S05]  /*60e0*/  FMUL.FTZ R101, R101, UR16 ;  /* 0x0000001065657c20 */ /* 0x000fca0008410000 */
[----:B------:R-:W-:-:S04]  /*60f0*/  FSEL R101, R101, RZ, P1 ;  /* 0x000000ff65657208 */ /* 0x000fc80000800000 */
[----:B------:R-:W-:-:S04]  /*6100*/  F2FP.F16.F32.PACK_AB R101, RZ, R101 ;  /* 0x00000065ff65723e */ /* 0x000fc800000000ff */
[----:B------:R-:W-:-:S07]  /*6110*/  PRMT R92, R101, 0x7610, R92 ;  /* 0x00007610655c7816 */ /* 0x000fce000000005c */
.L_x_1685:
        /* <DEDUP_REMOVED lines=12> */
.L_x_1686:
        /* <DEDUP_REMOVED lines=12> */
.L_x_1687:
        /* <DEDUP_REMOVED lines=12> */
.L_x_1688:
        /* <DEDUP_REMOVED lines=12> */
.L_x_1689:
        /* <DEDUP_REMOVED lines=12> */
.L_x_1690:
        /* <DEDUP_REMOVED lines=12> */
.L_x_1691:
[----:B------:R-:W-:Y:S05]  /*65a0*/  @!P2 BRA `(.L_x_1669) ;  /* 0x000000000030a947 */ /* 0x000fea0003800000 */
[----:B------:R-:W-:Y:S01]  /*65b0*/  FFMA.FTZ R105, R144, R105, R104 ;  /* 0x0000006990697223 */ /* 0x000fe20000010068 */
[----:B------:R-:W-:-:S03]  /*65c0*/  ISETP.GT.AND P1, PT, R145, RZ, PT ;  /* 0x000000ff9100720c */ /* 0x000fc60003f24270 */
[----:B------:R-:W-:-:S04]  /*65d0*/  FADD.FTZ R105, R142, -R105 ;  /* 0x800000698e697221 */ /* 0x000fc80000010000 */
[----:B-1----:R-:W-:-:S05]  /*65e0*/  FMUL.FTZ R100, R146, R105 ;  /* 0x0000006992647220 */ /* 0x002fca0000410000 */
[----:B------:R-:W-:Y:S02]  /*65f0*/  FSEL R100, R100, RZ, P1 ;  /* 0x000000ff64647208 */ /* 0x000fe40000800000 */
[----:B------:R-:W-:-:S03]  /*6600*/  ISETP.GE.U32.AND P1, PT, R124, RZ, PT ;  /* 0x000000ff7c00720c */ /* 0x000fc60003f26070 */
[----:B------:R-:W-:Y:S01]  /*6610*/  FMUL.FTZ R100, R100, UR17 ;  /* 0x0000001164647c20 */ /* 0x000fe20008410000 */
[----:B------:R-:W-:-:S03]  /*6620*/  ISETP.GE.U32.AND.EX P1, PT, R125, 0x1000000, PT, P1 ;  /* 0x010000007d00780c */ /* 0x000fc60003f26110 */
[----:B------:R-:W-:-:S05]  /*6630*/  FMUL.FTZ R100, R100, UR16 ;  /* 0x0000001064647c20 */ /* 0x000fca0008410000 */
[----:B------:R-:W-:-:S04]  /*6640*/  FSEL R100, R100, RZ, P1 ;  /* 0x000000ff64647208 */ /* 0x000fc80000800000 */
[----:B------:R-:W-:-:S04]  /*6650*/  F2FP.F16.F32.PACK_AB R100, RZ, R100 ;  /* 0x00000064ff64723e */ /* 0x000fc800000000ff */
[----:B------:R-:W-:-:S07]  /*6660*/  PRMT R95, R95, 0x5410, R100 ;  /* 0x000054105f5f7816 */ /* 0x000fce0000000064 */
.L_x_1669:
[----:B------:R-:W2:Y:S01]  /*6670*/  @P0 LDC.64 R104, c[0x0][0x478] ;  /* 0x00011e00ff680b82 */ /* 0x000ea20000000a00 */
[----:B------:R-:W-:Y:S01]  /*6680*/  @P0 IADD3 R107, PT, PT, R107, 0x100, RZ ;  /* 0x000001006b6b0810 */ /* 0x000fe20007ffe0ff */
[----:B------:R-:W-:Y:S01]  /*6690*/  UPLOP3.LUT UP1, UPT, UPT, UPT, UP1, 0x40, 0x4 ;  /* 0x000000000004789c */ /* 0x000fe20003f2e810 */
[----:B------:R-:W-:-:S05]  /*66a0*/  @P2 IADD3 R149, PT, PT, R149, 0x100, RZ ;  /* 0x0000010095952810 */ /* 0x000fca0007ffe0ff */
[----:B-1----:R-:W1:Y:S08]  /*66b0*/  @P2 LDC.64 R102, c[0x0][0x468] ;  /* 0x00011a00ff662b82 */ /* 0x002e700000000a00 */
[----:B------:R-:W3:Y:S01]  /*66c0*/  LDC.64 R100, c[0x0][0x380] ;  /* 0x0000e000ff647b82 */ /* 0x000ee20000000a00 */
[----:B--2---:R-:W-:-:S05]  /*66d0*/  @P0 IMAD.WIDE.U32 R104, R107, 0x10, R104 ;  /* 0x000000106b680825 */ /* 0x004fca00078e0068 */
[----:B------:R2:W-:Y:S01]  /*66e0*/  @P0 STG.E.128 desc[UR12][R104.64], R96 ;  /* 0x0000006068000986 */ /* 0x0005e2000c101d0c */
[----:B-1----:R-:W-:-:S05]  /*66f0*/  @P2 IMAD.WIDE.U32 R102, R149, 0x10, R102 ;  /* 0x0000001095662825 */ /* 0x002fca00078e0066 */
[----:B------:R2:W-:Y:S01]  /*6700*/  @P2 STG.E.128 desc[UR12][R102.64], R92 ;  /* 0x0000005c66002986 */ /* 0x0005e2000c101d0c */
[----:B---3--:R-:W-:-:S04]  /*6710*/  IADD3 R0, PT, PT, R0, R100, RZ ;  /* 0x0000006400007210 */ /* 0x008fc80007ffe0ff */
[----:B------:R-:W-:-:S13]  /*6720*/  ISETP.GE.AND P0, PT, R0, R101, PT ;  /* 0x000000650000720c */ /* 0x000fda0003f06270 */
[----:B--2---:R-:W-:Y:S05]  /*6730*/  @!P0 BRA `(.L_x_1692) ;  /* 0xffffff9800e48947 */ /* 0x004fea000383ffff */
.L_x_1591:
[----:B------:R-:W1:Y:S08]  /*6740*/  S2UR UR4, SR_CTAID.X ;  /* 0x00000000000479c3 */ /* 0x000e700000002500 */
[----:B------:R-:W1:Y:S08]  /*6750*/  LDC R3, c[0x0][0x388] ;  /* 0x0000e200ff037b82 */ /* 0x000e700000000800 */
[----:B0-----:R-:W0:Y:S08]  /*6760*/  LDC.64 R4, c[0x0][0x440] ;  /* 0x00011000ff047b82 */ /* 0x001e300000000a00 */
[----:B------:R-:W2:Y:S01]  /*6770*/  LDC.64 R6, c[0x0][0x448] ;  /* 0x00011200ff067b82 */ /* 0x000ea20000000a00 */
[----:B-1----:R-:W-:-:S05]  /*6780*/  IMAD R3, R3, UR4, RZ ;  /* 0x0000000403037c24 */ /* 0x002fca000f8e02ff */
[----:B------:R-:W-:-:S05]  /*6790*/  LEA.HI R9, R3, R2, RZ, 0x1d ;  /* 0x0000000203097211 */ /* 0x000fca00078fe8ff */
[----:B0-----:R-:W-:-:S05]  /*67a0*/  IMAD.WIDE.U32 R2, R9, 0x20, R4 ;  /* 0x0000002009027825 */ /* 0x001fca00078e0004 */
[----:B------:R-:W-:Y:S01]  /*67b0*/  STG.E.128 desc[UR12][R2.64], R76 ;  /* 0x0000004c02007986 */ /* 0x000fe2000c101d0c */
[----:B--2---:R-:W-:-:S03]  /*67c0*/  IMAD.WIDE.U32 R4, R9, 0x20, R6 ;  /* 0x0000002009047825 */ /* 0x004fc600078e0006 */
        /* <DEDUP_REMOVED lines=12> */
.L_x_1693:
        /* <DEDUP_REMOVED lines=15> */
.L_x_10687:


//--------------------- .text._ZN10layer_norm13ln_bwd_kernelINS_13Kernel_traitsI6__halfS2_S2_S2_fjLj3072ELj1ELj1ELj4ELj16ENS_18Kernel_traits_baseILj3072ES2_S2_S2_S2_fjLj128EEEEELb1ELb1ELb0ELb0EEEvNS_9BwdParamsE --------------------------
	.section	.text._ZN10layer_norm13ln_bwd_kernelINS_13Kernel_traitsI6__halfS2_S2_S2_fjLj3072ELj1ELj1ELj4ELj16ENS_18Kernel_traits_baseILj3072ES2_S2_S2_S2_fjLj128EEEEELb1ELb1ELb0ELb0EEEvNS_9BwdParamsE,"ax",@progbits
	.align	128
        .global         _ZN10layer_norm13ln_bwd_kernelINS_13Kernel_traitsI6__halfS2_S2_S2_fjLj3072ELj1ELj1ELj4ELj16ENS_18Kernel_traits_baseILj3072ES2_S2_S2_S2_fjLj128EEEEELb1ELb1ELb0ELb0EEEvNS_9BwdParamsE
        .type           _ZN10layer_norm13ln_bwd_kernelINS_13Kernel_traitsI6__halfS2_S2_S2_fjLj3072ELj1ELj1ELj4ELj16ENS_18Kernel_traits_baseILj3072ES2_S2_S2_S2_fjLj128EEEEELb1ELb1ELb0ELb0EEEvNS_9BwdParamsE,@function
        .size           _ZN10layer_norm13ln_bwd_kernelINS_13Kernel_traitsI6__halfS2_S2_S2_fjLj3072ELj1ELj1ELj4ELj16ENS_18Kernel_traits_baseILj3072ES2_S2_S2_S2_fjLj128EEEEELb1ELb1ELb0ELb0EEEvNS_9BwdParamsE,(.L_x_10688 - _ZN10layer_norm13ln_bwd_kernelINS_13Kernel_traitsI6__halfS2_S2_S2_fjLj3072ELj1ELj1ELj4ELj16ENS_18Kernel_traits_baseILj3072ES2_S2_S2_S2_fjLj128EEEEELb1ELb1ELb0ELb0EEEvNS_9BwdParamsE)
        .other          _ZN10layer_norm13ln_bwd_kernelINS_13Kernel_traitsI6__halfS2_S2_S2_fjLj3072ELj1ELj1ELj4ELj16ENS_18Kernel_traits_baseILj3072ES2_S2_S2_S2_fjLj128EEEEELb1ELb1ELb0ELb0EEEvNS_9BwdParamsE,@"STO_CUDA_ENTRY STV_DEFAULT"
_ZN10layer_norm13ln_bwd_kernelINS_13Kernel_traitsI6__halfS2_S2_S2_fjLj3072ELj1ELj1ELj4ELj16ENS_18Kernel_traits_baseILj3072ES2_S2_S2_S2_fjLj128EEEEELb1ELb1ELb0ELb0EEEvNS_9BwdParamsE:
.text._ZN10layer_norm13ln_bwd_kernelINS_13Kernel_traitsI6__halfS2_S2_S2_fjLj3072ELj1ELj1ELj4ELj16ENS_18Kernel_traits_baseILj3072ES2_S2_S2_S2_fjLj128EEEEELb1ELb1ELb0ELb0EEEvNS_9BwdParamsE:
        /* <DEDUP_REMOVED lines=15> */
[----:B------:R-:W0:Y:S02]  /*00f0*/  @P5 LDC.64 R6, c[0x0][0x3d0] ;  /* 0x0000f400ff065b82 */ /* 0x000e240000000a00 */
[----:B------:R-:W-:-:S06]  /*0100*/  @P3 LOP3.LUT R15, R128, 0x80, RZ, 0xfc, !PT ;  /* 0x00000080800f3812 */ /* 0x000fcc00078efcff */
[----:B------:R-:W3:Y:S08]  /*0110*/  @P3 LDC.64 R2, c[0x0][0x3d0] ;  /* 0x0000f400ff023b82 */ /* 0x000ef00000000a00 */
[----:B------:R-:W4:Y:S01]  /*0120*/  @P3 LDC.64 R4, c[0x0][0x3e8] ;  /* 0x0000fa00ff043b82 */ /* 0x000f220000000a00 */
[----:B0-----:R-:W-:-:S07]  /*0130*/  @P5 IMAD.WIDE.U32 R6, R15, 0x10, R6 ;  /* 0x000000100f065825 */ /* 0x001fce00078e0006 */
[----:B------:R-:W0:Y:S01]  /*0140*/  @P5 LDC.64 R8, c[0x0][0x3e8] ;  /* 0x0000fa00ff085b82 */ /* 0x000e220000000a00 */
[----:B-1----:R-:W5:Y:S01]  /*0150*/  @P5 LDG.E.128 R136, desc[UR4][R6.64] ;  /* 0x0000000406885981 */ /* 0x002f62000c1e1d00 */
[----:B---3--:R-:W-:-:S06]  /*0160*/  @P3 IMAD.WIDE.U32 R2, R128, 0x10, R2 ;  /* 0x0000001080023825 */ /* 0x008fcc00078e0002 */
[----:B------:R-:W1:Y:S01]  /*0170*/  @P4 LDC.64 R10, c[0x0][0x3d0] ;  /* 0x0000f400ff0a4b82 */ /* 0x000e620000000a00 */
[----:B------:R-:W5:Y:S01]  /*0180*/  @P3 LDG.E.128 R60, desc[UR4][R2.64] ;  /* 0x00000004023c3981 */ /* 0x000f62000c1e1d00 */
[----:B----4-:R-:W-:-:S06]  /*0190*/  @P3 IMAD.WIDE.U32 R4, R128, 0x10, R4 ;  /* 0x0000001080043825 */ /* 0x010fcc00078e0004 */
[----:B------:R-:W3:Y:S01]  /*01a0*/  @P4 LDC.64 R12, c[0x0][0x3e8] ;  /* 0x0000fa00ff0c4b82 */ /* 0x000ee20000000a00 */
[----:B------:R-:W5:Y:S01]  /*01b0*/  @P3 LDG.E.128 R56, desc[UR4][R4.64] ;  /* 0x0000000404383981 */ /* 0x000f62000c1e1d00 */
[----:B--2---:R-:W-:Y:S01]  /*01c0*/  UISETP.GE.AND UP0, UPT, UR6, UR7, UPT ;  /* 0x000000070600728c */ /* 0x004fe2000bf06270 */
[C---:B0-----:R-:W-:Y:S01]  /*01d0*/  @P5 IMAD.WIDE.U32 R8, R15.reuse, 0x10, R8 ;  /* 0x000000100f085825 */ /* 0x041fe200078e0008 */
[----:B------:R-:W-:Y:S02]  /*01e0*/  @P5 IADD3 R15, PT, PT, R15, 0x80, RZ ;  /* 0x000000800f0f5810 */ /* 0x000fe40007ffe0ff */
[----:B------:R-:W-:Y:S02]  /*01f0*/  CS2R R52, SRZ ;  /* 0x0000000000347805 */ /* 0x000fe4000001ff00 */
[----:B------:R-:W-:Y:S02]  /*0200*/  CS2R R54, SRZ ;  /* 0x0000000000367805 */ /* 0x000fe4000001ff00 */
[----:B------:R-:W-:Y:S01]  /*0210*/  CS2R R48, SRZ ;  /* 0x0000000000307805 */ /* 0x000fe2000001ff00 */
[----:B------:R-:W5:Y:S01]  /*0220*/  @P5 LDG.E.128 R72, desc[UR4][R8.64] ;  /* 0x0000000408485981 */ /* 0x000f62000c1e1d00 */
[----:B-1----:R-:W-:Y:S01]  /*0230*/  @P4 IMAD.WIDE.U32 R10, R15, 0x10, R10 ;  /* 0x000000100f0a4825 */ /* 0x002fe200078e000a */
[----:B------:R-:W-:-:S02]  /*0240*/  CS2R R50, SRZ ;  /* 0x0000000000327805 */ /* 0x000fc4000001ff00 */
[----:B------:R-:W-:Y:S02]  /*0250*/  CS2R R44, SRZ ;  /* 0x00000000002c7805 */ /* 0x000fe4000001ff00 */
[----:B------:R-:W-:Y:S02]  /*0260*/  CS2R R46, SRZ ;  /* 0x00000000002e7805 */ /* 0x000fe4000001ff00 */
[----:B------:R-:W-:Y:S01]  /*0270*/  CS2R R40, SRZ ;  /* 0x0000000000287805 */ /* 0x000fe2000001ff00 */
[----:B------:R-:W5:Y:S01]  /*0280*/  @P4 LDG.E.128 R68, desc[UR4][R10.64] ;  /* 0x000000040a444981 */ /* 0x000f62000c1e1d00 */
[----:B---3--:R-:W-:Y:S01]  /*0290*/  @P4 IMAD.WIDE.U32 R12, R15, 0x10, R12 ;  /* 0x000000100f0c4825 */ /* 0x008fe200078e000c */
[----:B------:R-:W-:Y:S02]  /*02a0*/  CS2R R42, SRZ ;  /* 0x00000000002a7805 */ /* 0x000fe4000001ff00 */
[----:B------:R-:W-:Y:S02]  /*02b0*/  CS2R R36, SRZ ;  /* 0x0000000000247805 */ /* 0x000fe4000001ff00 */
[----:B------:R-:W-:-:S02]  /*02c0*/  CS2R R38, SRZ ;  /* 0x0000000000267805 */ /* 0x000fc4000001ff00 */
[----:B------:R-:W-:Y:S01]  /*02d0*/  CS2R R32, SRZ ;  /* 0x0000000000207805 */ /* 0x000fe2000001ff00 */
[----:B------:R0:W5:Y:S01]  /*02e0*/  @P4 LDG.E.128 R64, desc[UR4][R12.64] ;  /* 0x000000040c404981 */ /* 0x000162000c1e1d00 */
        /* <DEDUP_REMOVED lines=9> */
[----:B0-----:R-:W-:Y:S02]  /*0380*/  CS2R R12, SRZ ;  /* 0x00000000000c7805 */ /* 0x001fe4000001ff00 */
        /* <DEDUP_REMOVED lines=15> */
[----:B------:R-:W-:Y:S06]  /*0480*/  BRA.U UP0, `(.L_x_1694) ;  /* 0x0000007500a87547 */ /* 0x000fec000b800000 */
        /* <DEDUP_REMOVED lines=47> */
.L_x_1724:
[----:B------:R-:W0:Y:S08]  /*0780*/  LDC.64 R120, c[0x0][0x3c0] ;  /* 0x0000f000ff787b82 */ /* 0x000e300000000a00 */
[----:B------:R-:W1:Y:S08]  /*0790*/  LDC.64 R122, c[0x0][0x3c8] ;  /* 0x0000f200ff7a7b82 */ /* 0x000e700000000a00 */
[----:B------:R-:W2:Y:S01]  /*07a0*/  LDC R129, c[0x0][0x388] ;  /* 0x0000e200ff817b82 */ /* 0x000ea20000000800 */
[----:B0-----:R-:W-:-:S06]  /*07b0*/  IMAD.WIDE R120, R2, 0x4, R120 ;  /* 0x0000000402787825 */ /* 0x001fcc00078e0278 */
[----:B------:R0:W3:Y:S01]  /*07c0*/  LDG.E R120, desc[UR4][R120.64] ;  /* 0x0000000478787981 */ /* 0x0000e2000c1e1900 */
[C---:B------:R-:W-:Y:S01]  /*07d0*/  ISETP.GE.U32.AND P3, PT, R119.reuse, 0x80, PT ;  /* 0x000000807700780c */ /* 0x040fe20003f66070 */
[C---:B-1----:R-:W-:Y:S01]  /*07e0*/  IMAD.WIDE R122, R2.reuse, 0x4, R122 ;  /* 0x00000004027a7825 */ /* 0x042fe200078e027a */
[C---:B------:R-:W-:Y:S01]  /*07f0*/  ISETP.GE.U32.AND P5, PT, R119.reuse, 0x100, PT ;  /* 0x000001007700780c */ /* 0x040fe20003fa6070 */
[----:B------:R-:W1:Y:S01]  /*0800*/  S2R R181, SR_CgaCtaId ;  /* 0x0000000000b57919 */ /* 0x000e620000008800 */
[----:B------:R-:W-:Y:S02]  /*0810*/  ISETP.GE.U32.AND P4, PT, R119, 0x180, PT ;  /* 0x000001807700780c */ /* 0x000fe40003f86070 */
[----:B-----5:R0:W5:Y:S01]  /*0820*/  LDG.E R130, desc[UR4][R122.64] ;  /* 0x000000047a827981 */ /* 0x020162000c1e1900 */
[----:B--2---:R-:W-:-:S05]  /*0830*/  IMAD R0, R2, R129, RZ ;  /* 0x0000008102007224 */ /* 0x004fca00078e02ff */
[----:B------:R-:W-:-:S04]  /*0840*/  SHF.R.S32.HI R125, RZ, 0x1f, R0 ;  /* 0x0000001fff7d7819 */ /* 0x000fc80000011400 */
[----:B------:R-:W-:Y:S01]  /*0850*/  LEA.HI R125, R125, R0, RZ, 0x3 ;  /* 0x000000007d7d7211 */ /* 0x000fe200078f18ff */
[----:B------:R-:W-:Y:S01]  /*0860*/  BSSY.RECONVERGENT B0, `(.L_x_1695) ;  /* 0x0000068000007945 */ /* 0x000fe20003800200 */
[----:B------:R-:W-:Y:S02]  /*0870*/  ISETP.NE.AND P0, PT, RZ, UR7, PT ;  /* 0x00000007ff007c0c */ /* 0x000fe4000bf05270 */
[----:B------:R-:W-:Y:S01]  /*0880*/  LEA.HI.SX32 R0, R125, R128, 0x1d ;  /* 0x000000807d007211 */ /* 0x000fe200078feaff */
[----:B------:R-:W-:Y:S01]  /*0890*/  HFMA2 R185, -RZ, RZ, 0, 0 ;  /* 0x00000000ffb97431 */ /* 0x000fe200000001ff */
[----:B------:R-:W-:Y:S02]  /*08a0*/  MOV R186, RZ ;  /* 0x000000ff00ba7202 */ /* 0x000fe40000000f00 */
[----:B0-----:R-:W-:Y:S02]  /*08b0*/  P2R R121, PR, RZ, 0x1 ;  /* 0x00000001ff797803 */ /* 0x001fe40000000000 */
[----:B------:R-:W-:-:S02]  /*08c0*/  MOV R184, R0 ;  /* 0x0000000000b87202 */ /* 0x000fc40000000f00 */
[----:B---3--:R-:W-:Y:S01]  /*08d0*/  FSEL R183, R120, RZ, !P0 ;  /* 0x000000ff78b77208 */ /* 0x008fe20004000000 */
[----:B-1----:R-:W-:Y:S06]  /*08e0*/  @!P3 BRA `(.L_x_1696) ;  /* 0x00000004007cb947 */ /* 0x002fec0003800000 */
[----:B------:R-:W0:Y:S08]  /*08f0*/  LDC.64 R120, c[0x0][0x3a8] ;  /* 0x0000ea00ff787b82 */ /* 0x000e300000000a00 */
[----:B------:R-:W1:Y:S08]  /*0900*/  LDC.64 R124, c[0x0][0x428] ;  /* 0x00010a00ff7c7b82 */ /* 0x000e700000000a00 */
[----:B------:R-:W2:Y:S01]  /*0910*/  LDC.64 R114, c[0x0][0x3b0] ;  /* 0x0000ec00ff727b82 */ /* 0x000ea20000000a00 */
[----:B0-----:R-:W-:-:S06]  /*0920*/  IMAD.WIDE.U32 R120, R0, 0x10, R120 ;  /* 0x0000001000787825 */ /* 0x001fcc00078e0078 */
[----:B------:R-:W3:Y:S01]  /*0930*/  LDG.E.128 R120, desc[UR4][R120.64] ;  /* 0x0000000478787981 */ /* 0x000ee2000c1e1d00 */
[----:B-1----:R-:W-:-:S06]  /*0940*/  IMAD.WIDE.U32 R124, R0, 0x10, R124 ;  /* 0x00000010007c7825 */ /* 0x002fcc00078e007c */
[----:B------:R-:W3:Y:S01]  /*0950*/  LDG.E.128 R124, desc[UR4][R124.64] ;  /* 0x000000047c7c7981 */ /* 0x000ee2000c1e1d00 */
[----:B----4-:R-:W-:Y:S01]  /*0960*/  ISETP.NE.U32.AND P0, PT, RZ, UR8, PT ;  /* 0x00000008ff007c0c */ /* 0x010fe2000bf05070 */
[----:B--2---:R-:W-:-:S03]  /*0970*/  IMAD.WIDE.U32 R114, R0, 0x8, R114 ;  /* 0x0000000800727825 */ /* 0x004fc600078e0072 */
[----:B------:R-:W-:-:S03]  /*0980*/  ISETP.NE.AND.EX P0, PT, RZ, UR9, PT, P0 ;  /* 0x00000009ff007c0c */ /* 0x000fc6000bf05300 */
[----:B------:R-:W5:Y:S10]  /*0990*/  LDG.E.64 R114, desc[UR4][R114.64] ;  /* 0x0000000472727981 */ /* 0x000f74000c1e1b00 */
[----:B------:R-:W0:Y:S01]  /*09a0*/  @P0 LDC.64 R132, c[0x0][0x438] ;  /* 0x00010e00ff840b82 */ /* 0x000e220000000a00 */
[----:B------:R-:W-:-:S02]  /*09b0*/  HADD2.F32 R131, -RZ, R60.H1_H1 ;  /* 0x3000003cff837230 */ /* 0x000fc40000004100 */
[----:B0-----:R-:W-:-:S05]  /*09c0*/  @P0 IMAD.WIDE.U32 R132, R0, 0x10, R132 ;  /* 0x0000001000840825 */ /* 0x001fca00078e0084 */
[----:B------:R0:W5:Y:S01]  /*09d0*/  @P0 LDG.E.128 R4, desc[UR4][R132.64] ;  /* 0x0000000484040981 */ /* 0x000162000c1e1d00 */
[----:B------:R-:W-:Y:S02]  /*09e0*/  HADD2.F32 R145, -RZ, R63.H0_H0 ;  /* 0x2000003fff917230 */ /* 0x000fe40000004100 */
[--C-:B---3--:R-:W-:Y:S02]  /*09f0*/  HADD2.F32 R134, -RZ, R120.reuse.H0_H0 ;  /* 0x20000078ff867230 */ /* 0x108fe40000004100 */
[--C-:B------:R-:W-:Y:S02]  /*0a00*/  HADD2.F32 R142, -RZ, R121.reuse.H0_H0 ;  /* 0x20000079ff8e7230 */ /* 0x100fe40000004100 */
[----:B------:R-:W-:Y:S02]  /*0a10*/  HADD2.F32 R140, -RZ, R120.H1_H1 ;  /* 0x30000078ff8c7230 */ /* 0x000fe40000004100 */
[----:B------:R-:W-:Y:S01]  /*0a20*/  FADD.FTZ R3, -R183, R134 ;  /* 0x00000086b7037221 */ /* 0x000fe20000010100 */
[----:B------:R-:W-:-:S02]  /*0a30*/  HADD2.F32 R144, -RZ, R121.H1_H1 ;  /* 0x30000079ff907230 */ /* 0x000fc40000004100 */
[----:B------:R-:W-:Y:S02]  /*0a40*/  HADD2.F32 R120, -RZ, R60.H0_H0 ;  /* 0x2000003cff787230 */ /* 0x000fe40000004100 */
[----:B------:R-:W-:Y:S02]  /*0a50*/  HADD2.F32 R121, -RZ, R124.H0_H0 ;  /* 0x2000007cff797230 */ /* 0x000fe40000004100 */
[----:B0-----:R-:W-:Y:S01]  /*0a60*/  FADD.FTZ R133, -R183, R142 ;  /* 0x0000008eb7857221 */ /* 0x001fe20000010100 */
[----:B------:R-:W-:Y:S02]  /*0a70*/  HADD2.F32 R146, -RZ, R122.H0_H0 ;  /* 0x2000007aff927230 */ /* 0x000fe40000004100 */
[----:B-----5:R-:W-:Y:S01]  /*0a80*/  FMUL.FTZ R3, R130, R3 ;  /* 0x0000000382037220 */ /* 0x020fe20000410000 */
[--C-:B------:R-:W-:Y:S02]  /*0a90*/  HADD2.F32 R148, -RZ, R123.reuse.H0_H0 ;  /* 0x2000007bff947230 */ /* 0x100fe40000004100 */
[----:B------:R-:W-:-:S02]  /*0aa0*/  HADD2.F32 R184, -RZ, R123.H1_H1 ;  /* 0x3000007bffb87230 */ /* 0x000fc40000004100 */
[----:B------:R-:W-:Y:S01]  /*0ab0*/  FADD.FTZ R123, -R183, R140 ;  /* 0x0000008cb77b7221 */ /* 0x000fe20000010100 */
[----:B------:R-:W-:Y:S02]  /*0ac0*/  HADD2.F32 R135, -RZ, R125.H0_H0 ;  /* 0x2000007dff877230 */ /* 0x000fe40000004100 */
[----:B------:R-:W-:Y:S01]  /*0ad0*/  FMUL.FTZ R132, R120, R121 ;  /* 0x0000007978847220 */ /* 0x000fe20000410000 */
[----:B------:R-:W-:Y:S02]  /*0ae0*/  HADD2.F32 R140, -RZ, R61.H0_H0 ;  /* 0x2000003dff8c7230 */ /* 0x000fe40000004100 */
[----:B------:R-:W-:Y:S01]  /*0af0*/  FMUL.FTZ R133, R130, R133 ;  /* 0x0000008582857220 */ /* 0x000fe20000410000 */
[----:B------:R-:W-:Y:S02]  /*0b00*/  HADD2.F32 R125, -RZ, R125.H1_H1 ;  /* 0x3000007dff7d7230 */ /* 0x000fe40000004100 */
[----:B------:R-:W-:Y:S02]  /*0b10*/  HADD2.F32 R120, -RZ, R61.H1_H1 ;  /* 0x3000003dff787230 */ /* 0x000fe40000004100 */
[----:B------:R-:W-:Y:S01]  /*0b20*/  FADD.FTZ R28, R28, R121 ;  /* 0x000000791c1c7221 */ /* 0x000fe20000010000 */
[----:B------:R-:W-:Y:S01]  /*0b30*/  FFMA.FTZ R52, R3, R121, R52 ;  /* 0x0000007903347223 */ /* 0x000fe20000010034 */
[----:B------:R-:W-:Y:S01]  /*0b40*/  FADD.FTZ R141, -R183, R146 ;  /* 0x00000092b78d7221 */ /* 0x000fe20000010100 */
[----:B------:R-:W-:-:S02]  /*0b50*/  HADD2.F32 R122, -RZ, R122.H1_H1 ;  /* 0x3000007aff7a7230 */ /* 0x000fc40000004100 */
[----:B------:R-:W-:Y:S01]  /*0b60*/  FADD.FTZ R121, -R183, R144 ;  /* 0x00000090b7797221 */ /* 0x000fe20000010100 */
[-C--:B------:R-:W-:Y:S01]  /*0b70*/  FMUL.FTZ R140, R140, R135.reuse ;  /* 0x000000878c8c7220 */ /* 0x080fe20000410000 */
[----:B------:R-:W-:Y:S01]  /*0b80*/  FADD.FTZ R30, R30, R135 ;  /* 0x000000871e1e7221 */ /* 0x000fe20000010000 */
[----:B------:R-:W-:Y:S01]  /*0b90*/  FFMA.FTZ R54, R133, R135, R54 ;  /* 0x0000008785367223 */ /* 0x000fe20000010036 */
[----:B------:R-:W-:Y:S02]  /*0ba0*/  HADD2.F32 R143, -RZ, R126.H0_H0 ;  /* 0x2000007eff8f7230 */ /* 0x000fe40000004100 */
[----:B------:R-:W-:Y:S01]  /*0bb0*/  FMUL.FTZ R135, R120, R125 ;  /* 0x0000007d78877220 */ /* 0x000fe20000410000 */
[----:B------:R-:W-:Y:S02]  /*0bc0*/  HADD2.F32 R144, -RZ, R62.H0_H0 ;  /* 0x2000003eff907230 */ /* 0x000fe40000004100 */
[----:B------:R-:W-:Y:S01]  /*0bd0*/  FMUL.FTZ R141, R130, R141 ;  /* 0x0000008d828d7220 */ /* 0x000fe20000410000 */
[----:B------:R-:W-:-:S02]  /*0be0*/  HADD2.F32 R126, -RZ, R126.H1_H1 ;  /* 0x3000007eff7e7230 */ /* 0x000fc40000004100 */
[----:B------:R-:W-:Y:S01]  /*0bf0*/  FMUL.FTZ R142, R130, R121 ;  /* 0x00000079828e7220 */ /* 0x000fe20000410000 */
[----:B------:R-:W-:Y:S02]  /*0c00*/  HADD2.F32 R120, -RZ, R62.H1_H1 ;  /* 0x3000003eff787230 */ /* 0x000fe40000004100 */
[----:B------:R-:W-:Y:S01]  /*0c10*/  FADD.FTZ R121, -R183, R122 ;  /* 0x0000007ab7797221 */ /* 0x000fe20000010100 */
[----:B------:R-:W-:Y:S02]  /*0c20*/  HADD2.F32 R124, -RZ, R124.H1_H1 ;  /* 0x3000007cff7c7230 */ /* 0x000fe40000004100 */
[-C--:B------:R-:W-:Y:S01]  /*0c30*/  FMUL.FTZ R144, R144, R143.reuse ;  /* 0x0000008f90907220 */ /* 0x080fe20000410000 */
[----:B------:R-:W-:Y:S01]  /*0c40*/  FADD.FTZ R24, R24, R143 ;  /* 0x0000008f18187221 */ /* 0x000fe20000010000 */
[----:B------:R-:W-:Y:S01]  /*0c50*/  FFMA.FTZ R48, R141, R143, R48 ;  /* 0x0000008f8d307223 */ /* 0x000fe20000010030 */
[----:B------:R-:W-:Y:S01]  /*0c60*/  FMUL.FTZ R143, R120, R126 ;  /* 0x0000007e788f7220 */ /* 0x000fe20000410000 */
[----:B------:R-:W-:Y:S01]  /*0c70*/  FMUL.FTZ R131, R131, R124 ;  /* 0x0000007c83837220 */ /* 0x000fe20000410000 */
[C---:B------:R-:W-:Y:S01]  /*0c80*/  FMUL.FTZ R146, R130.reuse, R121 ;  /* 0x0000007982927220 */ /* 0x040fe20000410000 */
[----:B------:R-:W-:Y:S01]  /*0c90*/  FADD.FTZ R120, RZ, R132 ;  /* 0x00000084ff787221 */ /* 0x000fe20000010000 */
[----:B------:R-:W-:Y:S01]  /*0ca0*/  FMUL.FTZ R134, R130, R123 ;  /* 0x0000007b82867220 */ /* 0x000fe20000410000 */
[----:B------:R-:W-:-:S02]  /*0cb0*/  FFMA.FTZ R121, R3, R132, RZ ;  /* 0x0000008403797223 */ /* 0x000fc400000100ff */
[----:B------:R-:W-:Y:S02]  /*0cc0*/  FADD.FTZ R123, R120, R131 ;  /* 0x00000083787b7221 */ /* 0x000fe40000010000 */
[----:B------:R-:W-:Y:S02]  /*0cd0*/  FFMA.FTZ R120, R134, R131, R121 ;  /* 0x0000008386787223 */ /* 0x000fe40000010079 */
[----:B------:R-:W-:Y:S02]  /*0ce0*/  FADD.FTZ R122, R123, R140 ;  /* 0x0000008c7b7a7221 */ /* 0x000fe40000010000 */
[----:B------:R-:W-:Y:S02]  /*0cf0*/  FFMA.FTZ R121, R133, R140, R120 ;  /* 0x0000008c85797223 */ /* 0x000fe40000010078 */
[----:B------:R-:W-:Y:S02]  /*0d00*/  FADD.FTZ R123, R122, R135 ;  /* 0x000000877a7b7221 */ /* 0x000fe40000010000 */
[----:B------:R-:W-:Y:S01]  /*0d10*/  FFMA.FTZ R120, R142, R135, R121 ;  /* 0x000000878e787223 */ /* 0x000fe20000010079 */
[----:B------:R-:W-:-:S02]  /*0d20*/  HADD2.F32 R150, -RZ, R127.H0_H0 ;  /* 0x2000007fff967230 */ /* 0x000fc40000004100 */
[----:B------:R-:W-:Y:S01]  /*0d30*/  FADD.FTZ R147, -R183, R148 ;  /* 0x00000094b7937221 */ /* 0x000fe20000010100 */
[----:B------:R-:W-:Y:S01]  /*0d40*/  FADD.FTZ R122, R123, R144 ;  /* 0x000000907b7a7221 */ /* 0x000fe20000010000 */
[----:B------:R-:W-:Y:S01]  /*0d50*/  FFMA.FTZ R121, R141, R144, R120 ;  /* 0x000000908d797223 */ /* 0x000fe20000010078 */
[----:B------:R-:W-:Y:S01]  /*0d60*/  FADD.FTZ R29, R29, R124 ;  /* 0x0000007c1d1d7221 */ /* 0x000fe20000010000 */
[----:B------:R-:W-:Y:S01]  /*0d70*/  FFMA.FTZ R53, R134, R124, R53 ;  /* 0x0000007c86357223 */ /* 0x000fe20000010035 */
[----:B------:R-:W-:Y:S02]  /*0d80*/  HADD2.F32 R127, -RZ, R127.H1_H1 ;  /* 0x3000007fff7f7230 */ /* 0x000fe40000004100 */
[----:B------:R-:W-:Y:S01]  /*0d90*/  FMUL.FTZ R147, R130, R147 ;  /* 0x0000009382937220 */ /* 0x000fe20000410000 */
[----:B------:R-:W-:Y:S02]  /*0da0*/  HADD2.F32 R124, -RZ, R63.H1_H1 ;  /* 0x3000003fff7c7230 */ /* 0x000fe40000004100 */
[-C--:B------:R-:W-:Y:S01]  /*0db0*/  FMUL.FTZ R145, R145, R150.reuse ;  /* 0x0000009691917220 */ /* 0x080fe20000410000 */
[----:B------:R-:W-:Y:S01]  /*0dc0*/  FADD.FTZ R123, -R183, R184 ;  /* 0x000000b8b77b7221 */ /* 0x000fe20000010100 */
[----:B------:R-:W-:Y:S01]  /*0dd0*/  FADD.FTZ R122, R122, R143 ;  /* 0x0000008f7a7a7221 */ /* 0x000fe20000010000 */
[----:B------:R-:W-:Y:S01]  /*0de0*/  FFMA.FTZ R120, R146, R143, R121 ;  /* 0x0000008f92787223 */ /* 0x000fe20000010079 */
[----:B------:R-:W-:Y:S01]  /*0df0*/  FADD.FTZ R26, R26, R150 ;  /* 0x000000961a1a7221 */ /* 0x000fe20000010000 */
[C---:B------:R-:W-:Y:S01]  /*0e00*/  FFMA.FTZ R50, R147.reuse, R150, R50 ;  /* 0x0000009693327223 */ /* 0x040fe20000010032 */
        /* <DEDUP_REMOVED lines=13> */
.L_x_1696:
[----:B----4-:R-:W-:Y:S05]  /*0ee0*/  BSYNC.RECONVERGENT B0 ;  /* 0x0000000000007941 */ /* 0x010fea0003800200 */
.L_x_1695:
        /* <DEDUP_REMOVED lines=14> */
[----:B------:R-:W-:-:S02]  /*0fd0*/  HADD2.F32 R151, -RZ, R136.H1_H1 ;  /* 0x30000088ff977230 */ /* 0x000fc40000004100 */
[----:B0-----:R-:W-:-:S05]  /*0fe0*/  @P0 IMAD.WIDE.U32 R152, R184, 0x10, R152 ;  /* 0x00000010b8980825 */ /* 0x001fca00078e0098 */
[----:B------:R0:W5:Y:S01]  /*0ff0*/  @P0 LDG.E.128 R76, desc[UR4][R152.64] ;  /* 0x00000004984c0981 */ /* 0x000162000c1e1d00 */
[----:B------:R-:W-:Y:S01]  /*1000*/  HADD2.F32 R161, -RZ, R139.H0_H0 ;  /* 0x2000008bffa17230 */ /* 0x000fe20000004100 */
[----:B------:R-:W-:Y:S01]  /*1010*/  IADD3 R184, PT, PT, R184, 0x80, RZ ;  /* 0x00000080b8b87810 */ /* 0x000fe20007ffe0ff */
[--C-:B---3--:R-:W-:Y:S02]  /*1020*/  HADD2.F32 R154, -RZ, R120.reuse.H0_H0 ;  /* 0x20000078ff9a7230 */ /* 0x108fe40000004100 */
[--C-:B------:R-:W-:Y:S02]  /*1030*/  HADD2.F32 R158, -RZ, R121.reuse.H0_H0 ;  /* 0x20000079ff9e7230 */ /* 0x100fe40000004100 */
[----:B------:R-:W-:Y:S02]  /*1040*/  HADD2.F32 R156, -RZ, R120.H1_H1 ;  /* 0x30000078ff9c7230 */ /* 0x000fe40000004100 */
[----:B------:R-:W-:Y:S01]  /*1050*/  FADD.FTZ R149, -R183, R154 ;  /* 0x0000009ab7957221 */ /* 0x000fe20000010100 */
[----:B------:R-:W-:-:S02]  /*1060*/  HADD2.F32 R160, -RZ, R121.H1_H1 ;  /* 0x30000079ffa07230 */ /* 0x000fc40000004100 */
[----:B------:R-:W-:Y:S02]  /*1070*/  HADD2.F32 R120, -RZ, R136.H0_H0 ;  /* 0x20000088ff787230 */ /* 0x000fe40000004100 */
[----:B----4-:R-:W-:Y:S02]  /*1080*/  HADD2.F32 R121, -RZ, R124.H0_H0 ;  /* 0x2000007cff797230 */ /* 0x010fe40000004100 */
        /* <DEDUP_REMOVED lines=35> */
[----:B------:R-:W-:Y:S01]  /*12c0*/  FADD.FTZ R120, R185, R152 ;  /* 0x00000098b9787221 */ /* 0x000fe20000010000 */
[----:B------:R-:W-:Y:S01]  /*12d0*/  FMUL.FTZ R154, R130, R123 ;  /* 0x0000007b829a7220 */ /* 0x000fe20000410000 */
[----:B------:R-:W-:-:S02]  /*12e0*/  FFMA.FTZ R121, R149, R152, R186 ;  /* 0x0000009895797223 */ /* 0x000fc400000100ba */
        /* <DEDUP_REMOVED lines=33> */
.L_x_1698:
[----:B------:R-:W-:Y:S05]  /*1500*/  BSYNC.RECONVERGENT B0 ;  /* 0x0000000000007941 */ /* 0x000fea0003800200 */
.L_x_1697:
        /* <DEDUP_REMOVED lines=16> */
[----:B------:R0:W5:Y:S02]  /*1610*/  @P0 LDG.E.128 R80, desc[UR4][R168.64] ;  /* 0x00000004a8500981 */ /* 0x000164000c1e1d00 */
[----:B0-----:R-:W-:Y:S02]  /*1620*/  HADD2.F32 R168, -RZ, R68.H0_H0 ;  /* 0x20000044ffa87230 */ /* 0x001fe40000004100 */
[--C-:B---3--:R-:W-:Y:S02]  /*1630*/  HADD2.F32 R172, -RZ, R121.reuse.H0_H0 ;  /* 0x20000079ffac7230 */ /* 0x108fe40000004100 */
[--C-:B------:R-:W-:Y:S02]  /*1640*/  HADD2.F32 R170, -RZ, R120.reuse.H0_H0 ;  /* 0x20000078ffaa7230 */ /* 0x100fe40000004100 */
[----:B------:R-:W-:Y:S02]  /*1650*/  HADD2.F32 R120, -RZ, R120.H1_H1 ;  /* 0x30000078ff787230 */ /* 0x000fe40000004100 */
[----:B------:R-:W-:Y:S01]  /*1660*/  FADD.FTZ R169, -R183, R172 ;  /* 0x000000acb7a97221 */ /* 0x000fe20000010100 */
[----:B------:R-:W-:-:S02]  /*1670*/  HADD2.F32 R174, -RZ, R121.H1_H1 ;  /* 0x30000079ffae7230 */ /* 0x000fc40000004100 */
[C---:B------:R-:W-:Y:S01]  /*1680*/  FADD.FTZ R165, -R183.reuse, R170 ;  /* 0x000000aab7a57221 */ /* 0x040fe20000010100 */
[----:B----4-:R-:W-:Y:S02]  /*1690*/  HADD2.F32 R121, -RZ, R124.H0_H0 ;  /* 0x2000007cff797230 */ /* 0x010fe40000004100 */
[--C-:B------:R-:W-:Y:S02]  /*16a0*/  HADD2.F32 R178, -RZ, R123.reuse.H0_H0 ;  /* 0x2000007bffb27230 */ /* 0x100fe40000004100 */
[----:B------:R-:W-:Y:S02]  /*16b0*/  HADD2.F32 R180, -RZ, R123.H1_H1 ;  /* 0x3000007bffb47230 */ /* 0x000fe40000004100 */
[----:B------:R-:W-:Y:S01]  /*16c0*/  FADD.FTZ R123, -R183, R120 ;  /* 0x00000078b77b7221 */ /* 0x000fe20000010100 */
[----:B------:R-:W-:Y:S02]  /*16d0*/  HADD2.F32 R171, -RZ, R125.H0_H0 ;  /* 0x2000007dffab7230 */ /* 0x000fe40000004100 */
[----:B-----5:R-:W-:Y:S01]  /*16e0*/  FMUL.FTZ R169, R130, R169 ;  /* 0x000000a982a97220 */ /* 0x020fe20000410000 */
[----:B------:R-:W-:-:S02]  /*16f0*/  HADD2.F32 R172, -RZ, R69.H0_H0 ;  /* 0x20000045ffac7230 */ /* 0x000fc40000004100 */
[----:B------:R-:W-:Y:S02]  /*1700*/  HADD2.F32 R125, -RZ, R125.H1_H1 ;  /* 0x3000007dff7d7230 */ /* 0x000fe40000004100 */
[----:B------:R-:W-:Y:S02]  /*1710*/  HADD2.F32 R120, -RZ, R69.H1_H1 ;  /* 0x30000045ff787230 */ /* 0x000fe40000004100 */
[----:B------:R-:W-:Y:S01]  /*1720*/  FMUL.FTZ R165, R130, R165 ;  /* 0x000000a582a57220 */ /* 0x000fe20000410000 */
        /* <DEDUP_REMOVED lines=15> */
[C---:B------:R-:W-:Y:S01]  /*1820*/  FADD.FTZ R173, -R183.reuse, R174 ;  /* 0x000000aeb7ad7221 */ /* 0x040fe20000010100 */
[----:B------:R-:W-:Y:S01]  /*1830*/  FFMA.FTZ R120, R170, R167, R121 ;  /* 0x000000a7aa787223 */ /* 0x000fe20000010079 */
[C---:B------:R-:W-:Y:S01]  /*1840*/  FADD.FTZ R175, -R183.reuse, R176 ;  /* 0x000000b0b7af7221 */ /* 0x040fe20000010100 */
[----:B------:R-:W-:Y:S02]  /*1850*/  HADD2.F32 R177, -RZ, R126.H0_H0 ;  /* 0x2000007effb17230 */ /* 0x000fe40000004100 */
[----:B------:R-:W-:Y:S01]  /*1860*/  FADD.FTZ R179, -R183, R122 ;  /* 0x0000007ab7b37221 */ /* 0x000fe20000010100 */
[----:B------:R-:W-:Y:S02]  /*1870*/  HADD2.F32 R176, -RZ, R70.H0_H0 ;  /* 0x20000046ffb07230 */ /* 0x000fe40000004100 */
[C---:B------:R-:W-:Y:S01]  /*1880*/  FMUL.FTZ R174, R130.reuse, R173 ;  /* 0x000000ad82ae7220 */ /* 0x040fe20000410000 */
[----:B------:R-:W-:Y:S01]  /*1890*/  FADD.FTZ R122, R123, R172 ;  /* 0x000000ac7b7a7221 */ /* 0x000fe20000010000 */
[----:B------:R-:W-:Y:S01]  /*18a0*/  FFMA.FTZ R121, R169, R172, R120 ;  /* 0x000000aca9797223 */ /* 0x000fe20000010078 */
[----:B------:R-:W-:Y:S01]  /*18b0*/  FMUL.FTZ R173, R130, R175 ;  /* 0x000000af82ad7220 */ /* 0x000fe20000410000 */
[----:B------:R-:W-:-:S02]  /*18c0*/  HADD2.F32 R126, -RZ, R126.H1_H1 ;  /* 0x3000007eff7e7230 */ /* 0x000fc40000004100 */
[----:B------:R-:W-:Y:S01]  /*18d0*/  FMUL.FTZ R176, R176, R177 ;  /* 0x000000b1b0b07220 */ /* 0x000fe20000410000 */
[----:B------:R-:W-:Y:S02]  /*18e0*/  HADD2.F32 R175, -RZ, R70.H1_H1 ;  /* 0x30000046ffaf7230 */ /* 0x000fe40000004100 */
[----:B------:R-:W-:Y:S01]  /*18f0*/  FADD.FTZ R123, R122, R171 ;  /* 0x000000ab7a7b7221 */ /* 0x000fe20000010000 */
[----:B------:R-:W-:Y:S01]  /*1900*/  FFMA.FTZ R120, R174, R171, R121 ;  /* 0x000000abae787223 */ /* 0x000fe20000010079 */
[C---:B------:R-:W-:Y:S01]  /*1910*/  FADD.FTZ R187, -R183.reuse, R178 ;  /* 0x000000b2b7bb7221 */ /* 0x040fe20000010100 */
[----:B------:R-:W-:Y:S01]  /*1920*/  FADD.FTZ R183, -R183, R180 ;  /* 0x000000b4b7b77221 */ /* 0x000fe20000010100 */
[----:B------:R-:W-:Y:S01]  /*1930*/  FADD.FTZ R8, R8, R177 ;  /* 0x000000b108087221 */ /* 0x000fe20000010000 */
[----:B------:R-:W-:Y:S01]  /*1940*/  FFMA.FTZ R32, R173, R177, R32 ;  /* 0x000000b1ad207223 */ /* 0x000fe20000010020 */
[----:B------:R-:W-:Y:S02]  /*1950*/  HADD2.F32 R180, -RZ, R127.H0_H0 ;  /* 0x2000007fffb47230 */ /* 0x000fe40000004100 */
[----:B------:R-:W-:Y:S01]  /*1960*/  FMUL.FTZ R175, R175, R126 ;  /* 0x0000007eafaf7220 */ /* 0x000fe20000410000 */
[----:B------:R-:W-:-:S02]  /*1970*/  HADD2.F32 R177, -RZ, R71.H0_H0 ;  /* 0x20000047ffb17230 */ /* 0x000fc40000004100 */
[----:B------:R-:W-:Y:S01]  /*1980*/  FMUL.FTZ R178, R130, R179 ;  /* 0x000000b382b27220 */ /* 0x000fe20000410000 */
        /* <DEDUP_REMOVED lines=24> */
.L_x_1700:
[----:B------:R-:W-:Y:S05]  /*1b10*/  BSYNC.RECONVERGENT B0 ;  /* 0x0000000000007941 */ /* 0x000fea0003800200 */
.L_x_1699:
        /* <DEDUP_REMOVED lines=70> */
[----:B------:R-:W-:Y:S02]  /*1f80*/  CS2R R192, SRZ ;  /* 0x0000000000c07805 */ /* 0x000fe4000001ff00 */
[----:B------:R-:W-:Y:S01]  /*1f90*/  MOV R189, RZ ;  /* 0x000000ff00bd7202 */ /* 0x000fe20000000f00 */
[----:B------:R-:W-:-:S02]  /*1fa0*/  HFMA2 R194, -RZ, RZ, 0, 0 ;  /* 0x00000000ffc27431 */ /* 0x000fc400000001ff */
[----:B-----5:R-:W-:Y:S01]  /*1fb0*/  FMUL.FTZ R127, R130, R127 ;  /* 0x0000007f827f7220 */ /* 0x020fe20000410000 */
[----:B------:R-:W-:-:S03]  /*1fc0*/  HFMA2 R196, -RZ, RZ, 0, 0 ;  /* 0x00000000ffc47431 */ /* 0x000fc600000001ff */
[----:B------:R-:W-:Y:S01]  /*1fd0*/  FMUL.FTZ R181, R127, R124 ;  /* 0x0000007c7fb57220 */ /* 0x000fe20000410000 */
[----:B------:R-:W-:Y:S02]  /*1fe0*/  HFMA2 R127, -RZ, RZ, 0, 0 ;  /* 0x00000000ff7f7431 */ /* 0x000fe400000001ff */
[----:B------:R-:W-:Y:S02]  /*1ff0*/  @P6 HADD2.F32 R184, -RZ, R120.H0_H0 ;  /* 0x20000078ffb86230 */ /* 0x000fe40000004100 */
[----:B------:R-:W-:Y:S01]  /*2000*/  FMUL.FTZ R185, R181, UR11 ;  /* 0x0000000bb5b97c20 */ /* 0x000fe20008410000 */
[----:B------:R-:W-:-:S03]  /*2010*/  @P6 HADD2.F32 R181, -RZ, R56.H0_H0 ;  /* 0x20000038ffb56230 */ /* 0x000fc60000004100 */
        /* <DEDUP_REMOVED lines=9> */
[----:B------:R-:W-:Y:S02]  /*20b0*/  @P6 HADD2.F32 R120, -RZ, R120.H1_H1 ;  /* 0x30000078ff786230 */ /* 0x000fe40000004100 */
[----:B------:R-:W-:Y:S01]  /*20c0*/  FMUL.FTZ R181, R181, UR11 ;  /* 0x0000000bb5b57c20 */ /* 0x000fe20008410000 */
[----:B------:R-:W-:-:S03]  /*20d0*/  @P6 HADD2.F32 R185, -RZ, R56.H1_H1 ;  /* 0x30000038ffb96230 */ /* 0x000fc60000004100 */
[C---:B------:R-:W-:Y:S02]  /*20e0*/  @P6 FMUL.FTZ R186, R181.reuse, R120 ;  /* 0x00000078b5ba6220 */ /* 0x040fe40000410000 */
[----:B------:R-:W-:Y:S01]  /*20f0*/  @P6 FMUL.FTZ R184, R181, R185 ;  /* 0x000000b9b5b86220 */ /* 0x000fe20000410000 */
[----:B------:R-:W-:Y:S01]  /*2100*/  FFMA.FTZ R181, R133, R125, R126 ;  /* 0x0000007d85b57223 */ /* 0x000fe2000001007e */
[----:B------:R-:W-:Y:S01]  /*2110*/  LOP3.LUT P6, RZ, R114, 0xff0000, RZ, 0xc0, !PT ;  /* 0x00ff000072ff7812 */ /* 0x000fe200078cc0ff */
[----:B------:R-:W-:Y:S02]  /*2120*/  HFMA2 R185, -RZ, RZ, 0, 0 ;  /* 0x00000000ffb97431 */ /* 0x000fe400000001ff */
[----:B------:R-:W-:Y:S01]  /*2130*/  FADD.FTZ R109, R109, R186 ;  /* 0x000000ba6d6d7221 */ /* 0x000fe20000010000 */
[----:B------:R-:W-:-:S04]  /*2140*/  FADD.FTZ R181, R140, -R181 ;  /* 0x800000b58cb57221 */ /* 0x000fc80000010000 */
[----:B------:R-:W-:-:S04]  /*2150*/  FMUL.FTZ R181, R130, R181 ;  /* 0x000000b582b57220 */ /* 0x000fc80000410000 */
[----:B------:R-:W-:Y:S01]  /*2160*/  FMUL.FTZ R181, R181, R124 ;  /* 0x0000007cb5b57220 */ /* 0x000fe20000410000 */
[----:B------:R-:W-:-:S03]  /*2170*/  @P6 HADD2.F32 R120, -RZ, R121.H0_H0 ;  /* 0x20000079ff786230 */ /* 0x000fc60000004100 */
        /* <DEDUP_REMOVED lines=14> */
[----:B------:R-:W-:Y:S01]  /*2260*/  @P6 FMUL.FTZ R120, R181, R121 ;  /* 0x00000079b5786220 */ /* 0x000fe20000410000 */
[----:B------:R-:W-:Y:S01]  /*2270*/  FFMA.FTZ R121, R141, R125, R126 ;  /* 0x0000007d8d797223 */ /* 0x000fe2000001007e */
[----:B------:R-:W-:Y:S01]  /*2280*/  @P6 FMUL.FTZ R192, R181, R188 ;  /* 0x000000bcb5c06220 */ /* 0x000fe20000410000 */
[----:B------:R-:W-:Y:S01]  /*2290*/  LOP3.LUT P6, RZ, R115, 0xff, RZ, 0xc0, !PT ;  /* 0x000000ff73ff7812 */ /* 0x000fe200078cc0ff */
[----:B------:R-:W-:Y:S02]  /*22a0*/  HFMA2 R181, -RZ, RZ, 0, 0 ;  /* 0x00000000ffb57431 */ /* 0x000fe400000001ff */
[----:B------:R-:W-:Y:S01]  /*22b0*/  FADD.FTZ R121, R144, -R121 ;  /* 0x8000007990797221 */ /* 0x000fe20000010000 */
[----:B------:R-:W-:Y:S01]  /*22c0*/  FADD.FTZ R111, R111, R120 ;  /* 0x000000786f6f7221 */ /* 0x000fe20000010000 */
[----:B------:R-:W-:Y:S02]  /*22d0*/  F2FP.F16.F32.PACK_AB R120, R184, R127 ;  /* 0x0000007fb878723e */ /* 0x000fe400000000ff */
[----:B------:R-:W-:-:S04]  /*22e0*/  FMUL.FTZ R121, R130, R121 ;  /* 0x0000007982797220 */ /* 0x000fc80000410000 */
[----:B------:R-:W-:Y:S02]  /*22f0*/  FMUL.FTZ R121, R121, R124 ;  /* 0x0000007c79797220 */ /* 0x000fe40000410000 */
[----:B------:R-:W-:Y:S02]  /*2300*/  @P6 HADD2.F32 R188, -RZ, R122.H0_H0 ;  /* 0x2000007affbc6230 */ /* 0x000fe40000004100 */
[----:B------:R-:W-:Y:S01]  /*2310*/  FMUL.FTZ R121, R121, UR11 ;  /* 0x0000000b79797c20 */ /* 0x000fe20008410000 */
[----:B------:R-:W-:-:S03]  /*2320*/  @P6 HADD2.F32 R190, -RZ, R58.H0_H0 ;  /* 0x2000003affbe6230 */ /* 0x000fc60000004100 */
[C---:B------:R-:W-:Y:S01]  /*2330*/  @P6 FMUL.FTZ R181, R121.reuse, R188 ;  /* 0x000000bc79b56220 */ /* 0x040fe20000410000 */
[----:B------:R-:W-:Y:S01]  /*2340*/  FFMA.FTZ R188, R146, R125, R126 ;  /* 0x0000007d92bc7223 */ /* 0x000fe2000001007e */
[----:B------:R-:W-:Y:S01]  /*2350*/  @P6 FMUL.FTZ R189, R121, R190 ;  /* 0x000000be79bd6220 */ /* 0x000fe20000410000 */
[----:B------:R-:W-:Y:S02]  /*2360*/  LOP3.LUT P6, RZ, R115, 0xff00, RZ, 0xc0, !PT ;  /* 0x0000ff0073ff7812 */ /* 0x000fe400078cc0ff */
[----:B------:R-:W-:Y:S01]  /*2370*/  CS2R R190, SRZ ;  /* 0x0000000000be7805 */ /* 0x000fe2000001ff00 */
[----:B------:R-:W-:-:S04]  /*2380*/  FADD.FTZ R121, R143, -R188 ;  /* 0x800000bc8f797221 */ /* 0x000fc80000010000 */
[----:B------:R-:W-:-:S04]  /*2390*/  FMUL.FTZ R121, R130, R121 ;  /* 0x0000007982797220 */ /* 0x000fc80000410000 */
[----:B------:R-:W-:Y:S02]  /*23a0*/  FMUL.FTZ R121, R121, R124 ;  /* 0x0000007c79797220 */ /* 0x000fe40000410000 */
[----:B------:R-:W-:Y:S02]  /*23b0*/  @P6 HADD2.F32 R122, -RZ, R122.H1_H1 ;  /* 0x3000007aff7a6230 */ /* 0x000fe40000004100 */
[----:B------:R-:W-:Y:S01]  /*23c0*/  FMUL.FTZ R121, R121, UR11 ;  /* 0x0000000b79797c20 */ /* 0x000fe20008410000 */
[----:B------:R-:W-:-:S03]  /*23d0*/  @P6 HADD2.F32 R188, -RZ, R58.H1_H1 ;  /* 0x3000003affbc6230 */ /* 0x000fc60000004100 */
        /* <DEDUP_REMOVED lines=8> */
[----:B------:R-:W-:Y:S02]  /*2460*/  @P6 HADD2.F32 R122, -RZ, R123.H0_H0 ;  /* 0x2000007bff7a6230 */ /* 0x000fe40000004100 */
[----:B------:R-:W-:Y:S01]  /*2470*/  FMUL.FTZ R121, R121, UR11 ;  /* 0x0000000b79797c20 */ /* 0x000fe20008410000 */
[----:B------:R-:W-:-:S03]  /*2480*/  @P6 HADD2.F32 R188, -RZ, R59.H0_H0 ;  /* 0x2000003bffbc6230 */ /* 0x000fc60000004100 */
        /* <DEDUP_REMOVED lines=10> */
[----:B------:R-:W-:Y:S02]  /*2530*/  @P6 HADD2.F32 R123, -RZ, R123.H1_H1 ;  /* 0x3000007bff7b6230 */ /* 0x000fe40000004100 */
[----:B------:R-:W-:Y:S01]  /*2540*/  FMUL.FTZ R121, R121, UR11 ;  /* 0x0000000b79797c20 */ /* 0x000fe20008410000 */
[----:B------:R-:W-:-:S03]  /*2550*/  @P6 HADD2.F32 R188, -RZ, R59.H1_H1 ;  /* 0x3000003bffbc6230 */ /* 0x000fc60000004100 */
[C---:B------:R-:W-:Y:S02]  /*2560*/  @P6 FMUL.FTZ R122, R121.reuse, R123 ;  /* 0x0000007b797a6220 */ /* 0x040fe40000410000 */
[----:B------:R-:W-:Y:S01]  /*2570*/  @P6 FMUL.FTZ R196, R121, R188 ;  /* 0x000000bc79c46220 */ /* 0x000fe20000410000 */
[----:B------:R-:W-:Y:S01]  /*2580*/  FADD.FTZ R188, R104, R181 ;  /* 0x000000b568bc7221 */ /* 0x000fe20000010000 */
[----:B------:R-:W-:Y:S01]  /*2590*/  FADD.FTZ R107, R107, R122 ;  /* 0x0000007a6b6b7221 */ /* 0x000fe20000010000 */
[----:B------:R-:W-:Y:S02]  /*25a0*/  F2FP.F16.F32.PACK_AB R122, R194, R189 ;  /* 0x000000bdc27a723e */ /* 0x000fe400000000ff */
[----:B------:R-:W-:Y:S02]  /*25b0*/  F2FP.F16.F32.PACK_AB R123, R196, R193 ;  /* 0x000000c1c47b723e */ /* 0x000fe400000000ff */
[----:B------:R-:W-:Y:S01]  /*25c0*/  F2FP.F16.F32.PACK_AB R121, R192, R187 ;  /* 0x000000bbc079723e */ /* 0x000fe200000000ff */
[----:B------:R-:W-:Y:S06]  /*25d0*/  BRA `(.L_x_1706) ;  /* 0x0000000400c47947 */ /* 0x000fec0003800000 */
.L_x_1705:
[-CC-:B------:R-:W-:Y:S01]  /*25e0*/  FFMA.FTZ R85, R3, R125.reuse, R126.reuse ;  /* 0x0000007d03557223 */ /* 0x180fe2000001007e */
[----:B------:R-:W-:Y:S01]  /*25f0*/  LOP3.LUT P6, RZ, R114, 0xff, RZ, 0xc0, !PT ;  /* 0x000000ff72ff7812 */ /* 0x000fe200078cc0ff */
[----:B------:R-:W-:Y:S02]  /*2600*/  HFMA2 R127, -RZ, RZ, 0, 0 ;  /* 0x00000000ff7f7431 */ /* 0x000fe400000001ff */
[----:B------:R-:W-:Y:S01]  /*2610*/  FFMA.FTZ R86, R134, R125, R126 ;  /* 0x0000007d86567223 */ /* 0x000fe2000001007e */
[----:B------:R-:W-:Y:S01]  /*2620*/  FADD.FTZ R85, R132, -R85 ;  /* 0x8000005584557221 */ /* 0x000fe20000010000 */
[----:B------:R-:W-:Y:S01]  /*2630*/  HFMA2 R184, -RZ, RZ, 0, 0 ;  /* 0x00000000ffb87431 */ /* 0x000fe200000001ff */
[----:B------:R-:W-:Y:S01]  /*2640*/  MOV R186, RZ ;  /* 0x000000ff00ba7202 */ /* 0x000fe20000000f00 */
[----:B------:R-:W-:Y:S02]  /*2650*/  HFMA2 R192, -RZ, RZ, 0, 0 ;  /* 0x00000000ffc07431 */ /* 0x000fe400000001ff */
[----:B-----5:R-:W-:Y:S01]  /*2660*/  FMUL.FTZ R181, R130, R85 ;  /* 0x0000005582b57220 */ /* 0x020fe20000410000 */
[----:B------:R-:W-:-:S02]  /*2670*/  MOV R85, RZ ;  /* 0x000000ff00557202 */ /* 0x000fc40000000f00 */
[----:B------:R-:W-:Y:S01]  /*2680*/  MOV R190, RZ ;  /* 0x000000ff00be7202 */ /* 0x000fe20000000f00 */
[----:B------:R-:W-:Y:S01]  /*2690*/  FMUL.FTZ R84, R181, R124 ;  /* 0x0000007cb5547220 */ /* 0x000fe20000410000 */
[----:B------:R-:W-:Y:S01]  /*26a0*/  MOV R194, RZ ;  /* 0x000000ff00c27202 */ /* 0x000fe20000000f00 */
[----:B------:R-:W-:Y:S02]  /*26b0*/  @P6 HADD2.F32 R87, -RZ, R120.H0_H0 ;  /* 0x20000078ff576230 */ /* 0x000fe40000004100 */
[----:B------:R-:W-:Y:S02]  /*26c0*/  @P6 HADD2.F32 R183, -RZ, R56.H0_H0 ;  /* 0x20000038ffb76230 */ /* 0x000fe40000004100 */
[----:B------:R-:W-:-:S04]  /*26d0*/  FMUL.FTZ R84, R84, UR11 ;  /* 0x0000000b54547c20 */ /* 0x000fc80008410000 */
[C---:B------:R-:W-:Y:S01]  /*26e0*/  @P6 FMUL.FTZ R85, R84.reuse, R87 ;  /* 0x0000005754556220 */ /* 0x040fe20000410000 */
[----:B------:R-:W-:Y:S01]  /*26f0*/  @P6 FMUL.FTZ R127, R84, R183 ;  /* 0x000000b7547f6220 */ /* 0x000fe20000410000 */
[----:B------:R-:W-:Y:S01]  /*2700*/  LOP3.LUT P6, RZ, R114, 0xff00, RZ, 0xc0, !PT ;  /* 0x0000ff0072ff7812 */ /* 0x000fe200078cc0ff */
[----:B------:R-:W-:Y:S01]  /*2710*/  FADD.FTZ R87, R131, -R86 ;  /* 0x8000005683577221 */ /* 0x000fe20000010000 */
[----:B------:R-:W-:Y:S01]  /*2720*/  MOV R86, RZ ;  /* 0x000000ff00567202 */ /* 0x000fe20000000f00 */
[----:B------:R-:W-:Y:S02]  /*2730*/  FADD.FTZ R108, R108, R85 ;  /* 0x000000556c6c7221 */ /* 0x000fe40000010000 */
[----:B------:R-:W-:-:S04]  /*2740*/  FMUL.FTZ R189, R130, R87 ;  /* 0x0000005782bd7220 */ /* 0x000fc80000410000 */
[----:B------:R-:W-:-:S04]  /*2750*/  FMUL.FTZ R84, R189, R124 ;  /* 0x0000007cbd547220 */ /* 0x000fc80000410000 */
[----:B------:R-:W-:Y:S02]  /*2760*/  @P6 HADD2.F32 R87, -RZ, R120.H1_H1 ;  /* 0x30000078ff576230 */ /* 0x000fe40000004100 */
[----:B------:R-:W-:Y:S01]  /*2770*/  FMUL.FTZ R84, R84, UR11 ;  /* 0x0000000b54547c20 */ /* 0x000fe20008410000 */
[----:B------:R-:W-:Y:S02]  /*2780*/  @P6 HADD2.F32 R183, -RZ, R56.H1_H1 ;  /* 0x30000038ffb76230 */ /* 0x000fe40000004100 */
[----:B------:R-:W-:Y:S02]  /*2790*/  HFMA2 R120, -RZ, RZ, 0, 0 ;  /* 0x00000000ff787431 */ /* 0x000fe400000001ff */
        /* <DEDUP_REMOVED lines=9> */
[----:B------:R-:W-:Y:S02]  /*2830*/  @P6 HADD2.F32 R183, -RZ, R121.H0_H0 ;  /* 0x20000079ffb76230 */ /* 0x000fe40000004100 */
[----:B------:R-:W-:Y:S01]  /*2840*/  FMUL.FTZ R84, R84, UR11 ;  /* 0x0000000b54547c20 */ /* 0x000fe20008410000 */
[----:B------:R-:W-:-:S03]  /*2850*/  @P6 HADD2.F32 R185, -RZ, R57.H0_H0 ;  /* 0x20000039ffb96230 */ /* 0x000fc60000004100 */
[C---:B------:R-:W-:Y:S02]  /*2860*/  @P6 FMUL.FTZ R87, R84.reuse, R183 ;  /* 0x000000b754576220 */ /* 0x040fe40000410000 */
[----:B------:R-:W-:Y:S01]  /*2870*/  @P6 FMUL.FTZ R120, R84, R185 ;  /* 0x000000b954786220 */ /* 0x000fe20000410000 */
[----:B------:R-:W-:Y:S01]  /*2880*/  FFMA.FTZ R84, R142, R125, R126 ;  /* 0x0000007d8e547223 */ /* 0x000fe2000001007e */
[----:B------:R-:W-:Y:S01]  /*2890*/  LOP3.LUT P6, RZ, R114, 0xff000000, RZ, 0xc0, !PT ;  /* 0xff00000072ff7812 */ /* 0x000fe200078cc0ff */
[----:B------:R-:W-:Y:S02]  /*28a0*/  FADD.FTZ R110, R110, R87 ;  /* 0x000000576e6e7221 */ /* 0x000fe40000010000 */
[----:B------:R-:W-:-:S04]  /*28b0*/  FADD.FTZ R183, R135, -R84 ;  /* 0x8000005487b77221 */ /* 0x000fc80000010000 */
[----:B------:R-:W-:Y:S01]  /*28c0*/  FMUL.FTZ R193, R130, R183 ;  /* 0x000000b782c17220 */ /* 0x000fe20000410000 */
[----:B------:R-:W-:-:S03]  /*28d0*/  HFMA2 R183, -RZ, RZ, 0, 0 ;  /* 0x00000000ffb77431 */ /* 0x000fc600000001ff */
[C---:B------:R-:W-:Y:S01]  /*28e0*/  FMUL.FTZ R84, R193.reuse, R124 ;  /* 0x0000007cc1547220 */ /* 0x040fe20000410000 */
[----:B------:R-:W-:Y:S01]  /*28f0*/  F2FP.F16.F32.PACK_AB R85, R193, R191 ;  /* 0x000000bfc155723e */ /* 0x000fe200000000ff */
[----:B------:R-:W-:Y:S02]  /*2900*/  @P6 HADD2.F32 R121, -RZ, R121.H1_H1 ;  /* 0x30000079ff796230 */ /* 0x000fe40000004100 */
[----:B------:R-:W-:Y:S01]  /*2910*/  FMUL.FTZ R84, R84, UR11 ;  /* 0x0000000b54547c20 */ /* 0x000fe20008410000 */
[----:B------:R-:W-:-:S03]  /*2920*/  @P6 HADD2.F32 R185, -RZ, R57.H1_H1 ;  /* 0x30000039ffb96230 */ /* 0x000fc60000004100 */
[C---:B------:R-:W-:Y:S01]  /*2930*/  @P6 FMUL.FTZ R186, R84.reuse, R121 ;  /* 0x0000007954ba6220 */ /* 0x040fe20000410000 */
[----:B------:R-:W-:Y:S01]  /*2940*/  FFMA.FTZ R121, R141, R125, R126 ;  /* 0x0000007d8d797223 */ /* 0x000fe2000001007e */
[----:B------:R-:W-:Y:S01]  /*2950*/  @P6 FMUL.FTZ R183, R84, R185 ;  /* 0x000000b954b76220 */ /* 0x000fe20000410000 */
[----:B------:R-:W-:Y:S01]  /*2960*/  LOP3.LUT P6, RZ, R115, 0xff, RZ, 0xc0, !PT ;  /* 0x000000ff73ff7812 */ /* 0x000fe200078cc0ff */
[----:B------:R-:W-:Y:S02]  /*2970*/  HFMA2 R185, -RZ, RZ, 0, 0 ;  /* 0x00000000ffb97431 */ /* 0x000fe400000001ff */
[----:B------:R-:W-:Y:S01]  /*2980*/  FADD.FTZ R121, R144, -R121 ;  /* 0x8000007990797221 */ /* 0x000fe20000010000 */
[----:B------:R-:W-:-:S03]  /*2990*/  FADD.FTZ R111, R111, R186 ;  /* 0x000000ba6f6f7221 */ /* 0x000fc60000010000 */
[----:B------:R-:W-:Y:S01]  /*29a0*/  FMUL.FTZ R195, R130, R121 ;  /* 0x0000007982c37220 */ /* 0x000fe20000410000 */
[----:B------:R-:W-:-:S03]  /*29b0*/  MOV R121, RZ ;  /* 0x000000ff00797202 */ /* 0x000fc60000000f00 */
[----:B------:R-:W-:Y:S02]  /*29c0*/  FMUL.FTZ R84, R195, R124 ;  /* 0x0000007cc3547220 */ /* 0x000fe40000410000 */
[----:B------:R-:W-:Y:S02]  /*29d0*/  @P6 HADD2.F32 R187, -RZ, R122.H0_H0 ;  /* 0x2000007affbb6230 */ /* 0x000fe40000004100 */
[----:B------:R-:W-:Y:S01]  /*29e0*/  FMUL.FTZ R84, R84, UR11 ;  /* 0x0000000b54547c20 */ /* 0x000fe20008410000 */
[----:B------:R-:W-:-:S03]  /*29f0*/  @P6 HADD2.F32 R197, -RZ, R58.H0_H0 ;  /* 0x2000003affc56230 */ /* 0x000fc60000004100 */
[C---:B------:R-:W-:Y:S02]  /*2a00*/  @P6 FMUL.FTZ R121, R84.reuse, R187 ;  /* 0x000000bb54796220 */ /* 0x040fe40000410000 */
[----:B------:R-:W-:Y:S01]  /*2a10*/  @P6 FMUL.FTZ R185, R84, R197 ;  /* 0x000000c554b96220 */ /* 0x000fe20000410000 */
[----:B------:R-:W-:Y:S01]  /*2a20*/  FFMA.FTZ R84, R146, R125, R126 ;  /* 0x0000007d92547223 */ /* 0x000fe2000001007e */
[----:B------:R-:W-:Y:S01]  /*2a30*/  LOP3.LUT P6, RZ, R115, 0xff00, RZ, 0xc0, !PT ;  /* 0x0000ff0073ff7812 */ /* 0x000fe200078cc0ff */
[----:B------:R-:W-:Y:S01]  /*2a40*/  FADD.FTZ R188, R104, R121 ;  /* 0x0000007968bc7221 */ /* 0x000fe20000010000 */
[----:B------:R-:W-:Y:S01]  /*2a50*/  F2FP.F16.F32.PACK_AB R121, R183, R120 ;  /* 0x00000078b779723e */ /* 0x000fe200000000ff */
[----:B------:R-:W-:Y:S01]  /*2a60*/  FADD.FTZ R187, R143, -R84 ;  /* 0x800000548fbb7221 */ /* 0x000fe20000010000 */
[----:B------:R-:W-:-:S03]  /*2a70*/  F2FP.F16.F32.PACK_AB R120, R184, R127 ;  /* 0x0000007fb878723e */ /* 0x000fc600000000ff */
[----:B------:R-:W-:-:S04]  /*2a80*/  FMUL.FTZ R196, R130, R187 ;  /* 0x000000bb82c47220 */ /* 0x000fc80000410000 */
[C---:B------:R-:W-:Y:S01]  /*2a90*/  FMUL.FTZ R84, R196.reuse, R124 ;  /* 0x0000007cc4547220 */ /* 0x040fe20000410000 */
[----:B------:R-:W-:Y:S01]  /*2aa0*/  F2FP.F16.F32.PACK_AB R86, R196, R195 ;  /* 0x000000c3c456723e */ /* 0x000fe200000000ff */
[----:B------:R-:W-:Y:S02]  /*2ab0*/  @P6 HADD2.F32 R187, -RZ, R122.H1_H1 ;  /* 0x3000007affbb6230 */ /* 0x000fe40000004100 */
[----:B------:R-:W-:Y:S02]  /*2ac0*/  HFMA2 R122, -RZ, RZ, 0, 0 ;  /* 0x00000000ff7a7431 */ /* 0x000fe400000001ff */
[----:B------:R-:W-:Y:S02]  /*2ad0*/  @P6 HADD2.F32 R197, -RZ, R58.H1_H1 ;  /* 0x3000003affc56230 */ /* 0x000fe40000004100 */
[----:B------:R-:W-:-:S04]  /*2ae0*/  FMUL.FTZ R84, R84, UR11 ;  /* 0x0000000b54547c20 */ /* 0x000fc80008410000 */
[C---:B------:R-:W-:Y:S01]  /*2af0*/  @P6 FMUL.FTZ R190, R84.reuse, R187 ;  /* 0x000000bb54be6220 */ /* 0x040fe20000410000 */
[----:B------:R-:W-:Y:S01]  /*2b00*/  @P6 FMUL.FTZ R192, R84, R197 ;  /* 0x000000c554c06220 */ /* 0x000fe20000410000 */
[----:B------:R-:W-:Y:S01]  /*2b10*/  FFMA.FTZ R84, R147, R125, R126 ;  /* 0x0000007d93547223 */ /* 0x000fe2000001007e */
[----:B------:R-:W-:Y:S01]  /*2b20*/  LOP3.LUT P6, RZ, R115, 0xff0000, RZ, 0xc0, !PT ;  /* 0x00ff000073ff7812 */ /* 0x000fe200078cc0ff */
[----:B------:R-:W-:Y:S02]  /*2b30*/  FADD.FTZ R190, R105, R190 ;  /* 0x000000be69be7221 */ /* 0x000fe40000010000 */
[----:B------:R-:W-:-:S04]  /*2b40*/  FADD.FTZ R187, R145, -R84 ;  /* 0x8000005491bb7221 */ /* 0x000fc80000010000 */
[----:B------:R-:W-:Y:S01]  /*2b50*/  FMUL.FTZ R197, R130, R187 ;  /* 0x000000bb82c57220 */ /* 0x000fe20000410000 */
[----:B------:R-:W-:-:S03]  /*2b60*/  MOV R187, RZ ;  /* 0x000000ff00bb7202 */ /* 0x000fc60000000f00 */
[----:B------:R-:W-:Y:S02]  /*2b70*/  FMUL.FTZ R84, R197, R124 ;  /* 0x0000007cc5547220 */ /* 0x000fe40000410000 */
[----:B------:R-:W-:Y:S02]  /*2b80*/  @P6 HADD2.F32 R199, -RZ, R123.H0_H0 ;  /* 0x2000007bffc76230 */ /* 0x000fe40000004100 */
[----:B------:R-:W-:Y:S02]  /*2b90*/  @P6 HADD2.F32 R201, -RZ, R59.H0_H0 ;  /* 0x2000003bffc96230 */ /* 0x000fe40000004100 */
[----:B------:R-:W-:-:S04]  /*2ba0*/  FMUL.FTZ R84, R84, UR11 ;  /* 0x0000000b54547c20 */ /* 0x000fc80008410000 */
[C---:B------:R-:W-:Y:S01]  /*2bb0*/  @P6 FMUL.FTZ R187, R84.reuse, R199 ;  /* 0x000000c754bb6220 */ /* 0x040fe20000410000 */
        /* <DEDUP_REMOVED lines=8> */
[----:B------:R-:W-:-:S03]  /*2c40*/  F2FP.F16.F32.PACK_AB R87, R199, R197 ;  /* 0x000000c5c757723e */ /* 0x000fc600000000ff */
[----:B------:R-:W-:Y:S02]  /*2c50*/  @P6 HADD2.F32 R203, -RZ, R59.H1_H1 ;  /* 0x3000003bffcb6230 */ /* 0x000fe40000004100 */
[----:B------:R-:W-:Y:S01]  /*2c60*/  FMUL.FTZ R84, R84, UR11 ;  /* 0x0000000b54547c20 */ /* 0x000fe20008410000 */
[----:B------:R-:W-:Y:S02]  /*2c70*/  @P6 HADD2.F32 R201, -RZ, R123.H1_H1 ;  /* 0x3000007bffc96230 */ /* 0x000fe40000004100 */
[----:B------:R-:W-:Y:S02]  /*2c80*/  HFMA2 R123, -RZ, RZ, 0, 0 ;  /* 0x00000000ff7b7431 */ /* 0x000fe400000001ff */
[C---:B------:R-:W-:Y:S01]  /*2c90*/  @P6 FMUL.FTZ R123, R84.reuse, R203 ;  /* 0x000000cb547b6220 */ /* 0x040fe20000410000 */
[----:B------:R-:W-:Y:S01]  /*2ca0*/  @P6 FMUL.FTZ R194, R84, R201 ;  /* 0x000000c954c26220 */ /* 0x000fe20000410000 */
[----:B------:R-:W-:-:S03]  /*2cb0*/  F2FP.F16.F32.PACK_AB R84, R189, R181 ;  /* 0x000000b5bd54723e */ /* 0x000fc600000000ff */
[----:B------:R-:W-:Y:S01]  /*2cc0*/  F2FP.F16.F32.PACK_AB R123, R123, R122 ;  /* 0x0000007a7b7b723e */ /* 0x000fe200000000ff */
[----:B------:R-:W-:Y:S01]  /*2cd0*/  FADD.FTZ R107, R107, R194 ;  /* 0x000000c26b6b7221 */ /* 0x000fe20000010000 */
[----:B------:R-:W-:-:S07]  /*2ce0*/  F2FP.F16.F32.PACK_AB R122, R192, R185 ;  /* 0x000000b9c07a723e */ /* 0x000fce00000000ff */
.L_x_1706:
[----:B------:R-:W0:Y:S08]  /*2cf0*/  @P0 LDC.64 R184, c[0x0][0x478] ;  /* 0x00011e00ffb80b82 */ /* 0x000e300000000a00 */
[----:B------:R-:W1:Y:S01]  /*2d00*/  LDC.64 R104, c[0x0][0x468] ;  /* 0x00011a00ff687b82 */ /* 0x000e620000000a00 */
[----:B0-----:R-:W-:-:S05]  /*2d10*/  @P0 IMAD.WIDE.U32 R184, R0, 0x10, R184 ;  /* 0x0000001000b80825 */ /* 0x001fca00078e00b8 */
[----:B------:R0:W-:Y:S01]  /*2d20*/  @P0 STG.E.128 desc[UR4][R184.64], R84 ;  /* 0x00000054b8000986 */ /* 0x0001e2000c101d04 */
[C---:B-1----:R-:W-:Y:S01]  /*2d30*/  IMAD.WIDE.U32 R186, R0.reuse, 0x10, R104 ;  /* 0x0000001000ba7825 */ /* 0x042fe200078e0068 */
[----:B------:R-:W-:Y:S02]  /*2d40*/  MOV R104, R188 ;  /* 0x000000bc00687202 */ /* 0x000fe40000000f00 */
[----:B------:R-:W-:Y:S02]  /*2d50*/  MOV R105, R190 ;  /* 0x000000be00697202 */ /* 0x000fe40000000f00 */
[----:B------:R0:W-:Y:S01]  /*2d60*/  STG.E.128 desc[UR4][R186.64], R120 ;  /* 0x00000078ba007986 */ /* 0x0001e2000c101d04 */
[----:B------:R-:W-:-:S07]  /*2d70*/  IADD3 R0, PT, PT, R0, 0x80, RZ ;  /* 0x0000008000007810 */ /* 0x000fce0007ffe0ff */
.L_x_1704:
[----:B------:R-:W-:Y:S05]  /*2d80*/  BSYNC.RECONVERGENT B1 ;  /* 0x0000000000017941 */ /* 0x000fea0003800200 */
.L_x_1703:
        /* <DEDUP_REMOVED lines=11> */
[----:B------:R-:W-:Y:S01]  /*2e40*/  CS2R R186, SRZ ;  /* 0x0000000000ba7805 */ /* 0x000fe2000001ff00 */
[----:B------:R-:W-:Y:S01]  /*2e50*/  FADD.FTZ R85, R152, -R85 ;  /* 0x8000005598557221 */ /* 0x000fe20000010000 */
[----:B------:R-:W-:Y:S01]  /*2e60*/  HFMA2 R184, -RZ, RZ, 0, 0 ;  /* 0x00000000ffb87431 */ /* 0x000fe200000001ff */
[----:B------:R-:W-:Y:S01]  /*2e70*/  MOV R190, RZ ;  /* 0x000000ff00be7202 */ /* 0x000fe20000000f00 */
[----:B------:R-:W-:Y:S02]  /*2e80*/  HFMA2 R183, -RZ, RZ, 0, 0 ;  /* 0x00000000ffb77431 */ /* 0x000fe400000001ff */
[----:B-----5:R-:W-:Y:S01]  /*2e90*/  FMUL.FTZ R181, R130, R85 ;  /* 0x0000005582b57220 */ /* 0x020fe20000410000 */
[----:B------:R-:W-:Y:S01]  /*2ea0*/  MOV R85, RZ ;  /* 0x000000ff00557202 */ /* 0x000fe20000000f00 */
[----:B------:R-:W-:-:S02]  /*2eb0*/  HFMA2 R192, -RZ, RZ, 0, 0 ;  /* 0x00000000ffc07431 */ /* 0x000fc400000001ff */
[----:B------:R-:W-:Y:S01]  /*2ec0*/  FMUL.FTZ R84, R181, R124 ;  /* 0x0000007cb5547220 */ /* 0x000fe20000410000 */
[----:B------:R-:W-:Y:S02]  /*2ed0*/  HFMA2 R189, -RZ, RZ, 0, 0 ;  /* 0x00000000ffbd7431 */ /* 0x000fe400000001ff */
[----:B------:R-:W-:Y:S02]  /*2ee0*/  @P6 HADD2.F32 R86, -RZ, R120.H0_H0 ;  /* 0x20000078ff566230 */ /* 0x000fe40000004100 */
[----:B------:R-:W-:Y:S02]  /*2ef0*/  HFMA2 R194, -RZ, RZ, 0, 0 ;  /* 0x00000000ffc27431 */ /* 0x000fe400000001ff */
        /* <DEDUP_REMOVED lines=14> */
[C---:B------:R-:W-:Y:S01]  /*2fe0*/  @P6 FMUL.FTZ R184, R84.reuse, R87 ;  /* 0x0000005754b86220 */ /* 0x040fe20000410000 */
[----:B------:R-:W-:Y:S01]  /*2ff0*/  FFMA.FTZ R87, R153, R125, R126 ;  /* 0x0000007d99577223 */ /* 0x000fe2000001007e */
[----:B------:R-:W-:Y:S01]  /*3000*/  @P6 FMUL.FTZ R86, R84, R120 ;  /* 0x0000007854566220 */ /* 0x000fe20000410000 */
[----:B------:R-:W-:Y:S02]  /*3010*/  LOP3.LUT P6, RZ, R112, 0xff0000, RZ, 0xc0, !PT ;  /* 0x00ff000070ff7812 */ /* 0x000fe400078cc0ff */
[----:B------:R-:W-:Y:S01]  /*3020*/  FADD.FTZ R87, R156, -R87 ;  /* 0x800000579c577221 */ /* 0x000fe20000010000 */
[----:B------:R-:W-:-:S03]  /*3030*/  FADD.FTZ R101, R101, R86 ;  /* 0x0000005665657221 */ /* 0x000fc60000010000 */
[----:B------:R-:W-:Y:S01]  /*3040*/  FMUL.FTZ R195, R130, R87 ;  /* 0x0000005782c37220 */ /* 0x000fe20000410000 */
[----:B------:R-:W-:-:S03]  /*3050*/  MOV R87, RZ ;  /* 0x000000ff00577202 */ /* 0x000fc60000000f00 */
[----:B------:R-:W-:-:S03]  /*3060*/  FMUL.FTZ R84, R195, R124 ;  /* 0x0000007cc3547220 */ /* 0x000fc60000410000 */
[----:B------:R-:W-:Y:S02]  /*3070*/  @P6 HADD2.F32 R120, -RZ, R121.H0_H0 ;  /* 0x20000079ff786230 */ /* 0x000fe40000004100 */
[----:B------:R-:W-:Y:S01]  /*3080*/  FMUL.FTZ R84, R84, UR11 ;  /* 0x0000000b54547c20 */ /* 0x000fe20008410000 */
[----:B------:R-:W-:-:S03]  /*3090*/  @P6 HADD2.F32 R185, -RZ, R73.H0_H0 ;  /* 0x20000049ffb96230 */ /* 0x000fc60000004100 */
[C---:B------:R-:W-:Y:S01]  /*30a0*/  @P6 FMUL.FTZ R87, R84.reuse, R120 ;  /* 0x0000007854576220 */ /* 0x040fe20000410000 */
[----:B------:R-:W-:Y:S01]  /*30b0*/  MOV R120, RZ ;  /* 0x000000ff00787202 */ /* 0x000fe20000000f00 */
[----:B------:R-:W-:Y:S01]  /*30c0*/  @P6 FMUL.FTZ R183, R84, R185 ;  /* 0x000000b954b76220 */ /* 0x000fe20000410000 */
[----:B------:R-:W-:Y:S01]  /*30d0*/  FFMA.FTZ R84, R158, R125, R126 ;  /* 0x0000007d9e547223 */ /* 0x000fe2000001007e */
[----:B------:R-:W-:Y:S01]  /*30e0*/  LOP3.LUT P6, RZ, R112, 0xff000000, RZ, 0xc0, !PT ;  /* 0xff00000070ff7812 */ /* 0x000fe200078cc0ff */
[----:B------:R-:W-:Y:S02]  /*30f0*/  FADD.FTZ R102, R102, R87 ;  /* 0x0000005766667221 */ /* 0x000fe40000010000 */
[----:B------:R-:W-:-:S04]  /*3100*/  FADD.FTZ R185, R155, -R84 ;  /* 0x800000549bb97221 */ /* 0x000fc80000010000 */
[----:B------:R-:W-:-:S04]  /*3110*/  FMUL.FTZ R196, R130, R185 ;  /* 0x000000b982c47220 */ /* 0x000fc80000410000 */
        /* <DEDUP_REMOVED lines=9> */
[----:B------:R-:W-:Y:S01]  /*31b0*/  FADD.FTZ R103, R103, R120 ;  /* 0x0000007867677221 */ /* 0x000fe20000010000 */
[----:B------:R-:W-:Y:S01]  /*31c0*/  FADD.FTZ R121, R160, -R121 ;  /* 0x80000079a0797221 */ /* 0x000fe20000010000 */
[----:B------:R-:W-:-:S03]  /*31d0*/  F2FP.F16.F32.PACK_AB R120, R184, R127 ;  /* 0x0000007fb878723e */ /* 0x000fc600000000ff */
[----:B------:R-:W-:Y:S01]  /*31e0*/  FMUL.FTZ R197, R130, R121 ;  /* 0x0000007982c57220 */ /* 0x000fe20000410000 */
[----:B------:R-:W-:-:S03]  /*31f0*/  HFMA2 R121, -RZ, RZ, 0, 0 ;  /* 0x00000000ff797431 */ /* 0x000fc600000001ff */
[----:B------:R-:W-:-:S03]  /*3200*/  FMUL.FTZ R84, R197, R124 ;  /* 0x0000007cc5547220 */ /* 0x000fc60000410000 */
[----:B------:R-:W-:Y:S02]  /*3210*/  @P6 HADD2.F32 R185, -RZ, R122.H0_H0 ;  /* 0x2000007affb96230 */ /* 0x000fe40000004100 */
[----:B------:R-:W-:Y:S01]  /*3220*/  FMUL.FTZ R84, R84, UR11 ;  /* 0x0000000b54547c20 */ /* 0x000fe20008410000 */
[----:B------:R-:W-:-:S03]  /*3230*/  @P6 HADD2.F32 R188, -RZ, R74.H0_H0 ;  /* 0x2000004affbc6230 */ /* 0x000fc60000004100 */
[C---:B------:R-:W-:Y:S02]  /*3240*/  @P6 FMUL.FTZ R121, R84.reuse, R185 ;  /* 0x000000b954796220 */ /* 0x040fe40000410000 */
[----:B------:R-:W-:Y:S01]  /*3250*/  @P6 FMUL.FTZ R187, R84, R188 ;  /* 0x000000bc54bb6220 */ /* 0x000fe20000410000 */
[----:B------:R-:W-:Y:S01]  /*3260*/  FFMA.FTZ R84, R162, R125, R126 ;  /* 0x0000007da2547223 */ /* 0x000fe2000001007e */
[----:B------:R-:W-:-:S03]  /*3270*/  LOP3.LUT P6, RZ, R113, 0xff00, RZ, 0xc0, !PT ;  /* 0x0000ff0071ff7812 */ /* 0x000fc600078cc0ff */
[----:B------:R-:W-:-:S04]  /*3280*/  FADD.FTZ R185, R159, -R84 ;  /* 0x800000549fb97221 */ /* 0x000fc80000010000 */
[----:B------:R-:W-:-:S04]  /*3290*/  FMUL.FTZ R198, R130, R185 ;  /* 0x000000b982c67220 */ /* 0x000fc80000410000 */
[C---:B------:R-:W-:Y:S01]  /*32a0*/  FMUL.FTZ R84, R198.reuse, R124 ;  /* 0x0000007cc6547220 */ /* 0x040fe20000410000 */
[----:B------:R-:W-:Y:S01]  /*32b0*/  F2FP.F16.F32.PACK_AB R86, R198, R197 ;  /* 0x000000c5c656723e */ /* 0x000fe200000000ff */
[----:B------:R-:W-:Y:S02]  /*32c0*/  @P6 HADD2.F32 R122, -RZ, R122.H1_H1 ;  /* 0x3000007aff7a6230 */ /* 0x000fe40000004100 */
        /* <DEDUP_REMOVED lines=18> */
[----:B------:R-:W-:Y:S01]  /*33f0*/  MOV R122, RZ ;  /* 0x000000ff007a7202 */ /* 0x000fe20000000f00 */
[----:B------:R-:W-:Y:S01]  /*3400*/  FADD.FTZ R98, R98, R185 ;  /* 0x000000b962627221 */ /* 0x000fe20000010000 */
[----:B------:R-:W-:Y:S01]  /*3410*/  ISETP.GE.U32.AND.EX P6, PT, R113, 0x1000000, PT, P6 ;  /* 0x010000007100780c */ /* 0x000fe20003fc6160 */
[----:B------:R-:W-:-:S04]  /*3420*/  FADD.FTZ R191, R164, -R191 ;  /* 0x800000bfa4bf7221 */ /* 0x000fc80000010000 */
[----:B------:R-:W-:-:S04]  /*3430*/  FMUL.FTZ R191, R130, R191 ;  /* 0x000000bf82bf7220 */ /* 0x000fc80000410000 */
[C---:B------:R-:W-:Y:S01]  /*3440*/  FMUL.FTZ R84, R191.reuse, R124 ;  /* 0x0000007cbf547220 */ /* 0x040fe20000410000 */
[----:B------:R-:W-:-:S03]  /*3450*/  F2FP.F16.F32.PACK_AB R87, R191, R199 ;  /* 0x000000c7bf57723e */ /* 0x000fc600000000ff */
        /* <DEDUP_REMOVED lines=9> */
[----:B------:R-:W-:Y:S02]  /*34f0*/  F2FP.F16.F32.PACK_AB R122, R192, R187 ;  /* 0x000000bbc07a723e */ /* 0x000fe400000000ff */
[----:B------:R-:W-:Y:S01]  /*3500*/  F2FP.F16.F32.PACK_AB R121, R186, R183 ;  /* 0x000000b7ba79723e */ /* 0x000fe200000000ff */
[----:B------:R-:W-:Y:S06]  /*3510*/  BRA `(.L_x_1710) ;  /* 0x0000000400b47947 */ /* 0x000fec0003800000 */
.L_x_1709:
[----:B------:R-:W-:Y:S01]  /*3520*/  FFMA.FTZ R127, R149, R125, R126 ;  /* 0x0000007d957f7223 */ /* 0x000fe2000001007e */
[----:B------:R-:W-:Y:S01]  /*3530*/  LOP3.LUT P6, RZ, R112, 0xff, RZ, 0xc0, !PT ;  /* 0x000000ff70ff7812 */ /* 0x000fe200078cc0ff */
[----:B------:R-:W-:Y:S01]  /*3540*/  HFMA2 R192, -RZ, RZ, 0, 0 ;  /* 0x00000000ffc07431 */ /* 0x000fe200000001ff */
[----:B------:R-:W-:Y:S01]  /*3550*/  MOV R183, RZ ;  /* 0x000000ff00b77202 */ /* 0x000fe20000000f00 */
[----:B------:R-:W-:Y:S01]  /*3560*/  FADD.FTZ R127, R152, -R127 ;  /* 0x8000007f987f7221 */ /* 0x000fe20000010000 */
[----:B------:R-:W-:Y:S01]  /*3570*/  MOV R190, RZ ;  /* 0x000000ff00be7202 */ /* 0x000fe20000000f00 */
[----:B------:R-:W-:Y:S01]  /*3580*/  HFMA2 R194, -RZ, RZ, 0, 0 ;  /* 0x00000000ffc27431 */ /* 0x000fe200000001ff */
[----:B------:R-:W-:Y:S01]  /*3590*/  MOV R196, RZ ;  /* 0x000000ff00c47202 */ /* 0x000fe20000000f00 */
[----:B-----5:R-:W-:-:S04]  /*35a0*/  FMUL.FTZ R127, R130, R127 ;  /* 0x0000007f827f7220 */ /* 0x020fc80000410000 */
[----:B------:R-:W-:Y:S01]  /*35b0*/  FMUL.FTZ R181, R124, R127 ;  /* 0x0000007f7cb57220 */ /* 0x000fe20000410000 */
[----:B------:R-:W-:Y:S02]  /*35c0*/  HFMA2 R127, -RZ, RZ, 0, 0 ;  /* 0x00000000ff7f7431 */ /* 0x000fe400000001ff */
[----:B------:R-:W-:Y:S02]  /*35d0*/  @P6 HADD2.F32 R184, -RZ, R120.H0_H0 ;  /* 0x20000078ffb86230 */ /* 0x000fe40000004100 */
[----:B------:R-:W-:Y:S01]  /*35e0*/  FMUL.FTZ R181, R181, UR11 ;  /* 0x0000000bb5b57c20 */ /* 0x000fe20008410000 */
[----:B------:R-:W-:-:S03]  /*35f0*/  @P6 HADD2.F32 R186, -RZ, R72.H0_H0 ;  /* 0x20000048ffba6230 */ /* 0x000fc60000004100 */
[----:B------:R-:W-:Y:S01]  /*3600*/  @P6 FMUL.FTZ R183, R184, R181 ;  /* 0x000000b5b8b76220 */ /* 0x000fe20000410000 */
[----:B------:R-:W-:Y:S01]  /*3610*/  FFMA.FTZ R184, R154, R125, R126 ;  /* 0x0000007d9ab87223 */ /* 0x000fe2000001007e */
[----:B------:R-:W-:Y:S01]  /*3620*/  @P6 FMUL.FTZ R127, R186, R181 ;  /* 0x000000b5ba7f6220 */ /* 0x000fe20000410000 */
[----:B------:R-:W-:Y:S01]  /*3630*/  LOP3.LUT P6, RZ, R112, 0xff00, RZ, 0xc0, !PT ;  /* 0x0000ff0070ff7812 */ /* 0x000fe200078cc0ff */
[----:B------:R-:W-:Y:S01]  /*3640*/  FADD.FTZ R100, R100, R183 ;  /* 0x000000b764647221 */ /* 0x000fe20000010000 */
[----:B------:R-:W-:Y:S01]  /*3650*/  FADD.FTZ R181, R151, -R184 ;  /* 0x800000b897b57221 */ /* 0x000fe20000010000 */
[----:B------:R-:W-:Y:S01]  /*3660*/  MOV R186, RZ ;  /* 0x000000ff00ba7202 */ /* 0x000fe20000000f00 */
[----:B------:R-:W-:Y:S02]  /*3670*/  HFMA2 R184, -RZ, RZ, 0, 0 ;  /* 0x00000000ffb87431 */ /* 0x000fe400000001ff */
[----:B------:R-:W-:-:S04]  /*3680*/  FMUL.FTZ R181, R130, R181 ;  /* 0x000000b582b57220 */ /* 0x000fc80000410000 */
[----:B------:R-:W-:-:S03]  /*3690*/  FMUL.FTZ R181, R124, R181 ;  /* 0x000000b57cb57220 */ /* 0x000fc60000410000 */
[----:B------:R-:W-:Y:S02]  /*36a0*/  @P6 HADD2.F32 R120, -RZ, R120.H1_H1 ;  /* 0x30000078ff786230 */ /* 0x000fe40000004100 */
[----:B------:R-:W-:Y:S01]  /*36b0*/  FMUL.FTZ R181, R181, UR11 ;  /* 0x0000000bb5b57c20 */ /* 0x000fe20008410000 */
[----:B------:R-:W-:-:S03]  /*36c0*/  @P6 HADD2.F32 R188, -RZ, R72.H1_H1 ;  /* 0x30000048ffbc6230 */ /* 0x000fc60000004100 */
[-C--:B------:R-:W-:Y:S02]  /*36d0*/  @P6 FMUL.FTZ R186, R120, R181.reuse ;  /* 0x000000b578ba6220 */ /* 0x080fe40000410000 */
[----:B------:R-:W-:Y:S01]  /*36e0*/  @P6 FMUL.FTZ R184, R188, R181 ;  /* 0x000000b5bcb86220 */ /* 0x000fe20000410000 */
[----:B------:R-:W-:Y:S01]  /*36f0*/  FFMA.FTZ R181, R153, R125, R126 ;  /* 0x0000007d99b57223 */ /* 0x000fe2000001007e */
[----:B------:R-:W-:Y:S01]  /*3700*/  LOP3.LUT P6, RZ, R112, 0xff0000, RZ, 0xc0, !PT ;  /* 0x00ff000070ff7812 */ /* 0x000fe200078cc0ff */
[----:B------:R-:W-:Y:S01]  /*3710*/  FADD.FTZ R101, R101, R186 ;  /* 0x000000ba65657221 */ /* 0x000fe20000010000 */
[----:B------:R-:W-:Y:S01]  /*3720*/  MOV R188, RZ ;  /* 0x000000ff00bc7202 */ /* 0x000fe20000000f00 */
[----:B------:R-:W-:-:S04]  /*3730*/  FADD.FTZ R181, R156, -R181 ;  /* 0x800000b59cb57221 */ /* 0x000fc80000010000 */
[----:B------:R-:W-:Y:S01]  /*3740*/  FMUL.FTZ R185, R130, R181 ;  /* 0x000000b582b97220 */ /* 0x000fe20000410000 */
[----:B------:R-:W-:-:S03]  /*3750*/  MOV R181, RZ ;  /* 0x000000ff00b57202 */ /* 0x000fc60000000f00 */
[----:B------:R-:W-:Y:S01]  /*3760*/  FMUL.FTZ R120, R124, R185 ;  /* 0x000000b97c787220 */ /* 0x000fe20000410000 */
[----:B------:R-:W-:Y:S02]  /*3770*/  HFMA2 R185, -RZ, RZ, 0, 0 ;  /* 0x00000000ffb97431 */ /* 0x000fe400000001ff */
[----:B------:R-:W-:Y:S02]  /*3780*/  @P6 HADD2.F32 R187, -RZ, R121.H0_H0 ;  /* 0x20000079ffbb6230 */ /* 0x000fe40000004100 */
[----:B------:R-:W-:Y:S02]  /*3790*/  @P6 HADD2.F32 R189, -RZ, R73.H0_H0 ;  /* 0x20000049ffbd6230 */ /* 0x000fe40000004100 */
[----:B------:R-:W-:-:S04]  /*37a0*/  FMUL.FTZ R120, R120, UR11 ;  /* 0x0000000b78787c20 */ /* 0x000fc80008410000 */
[-C--:B------:R-:W-:Y:S01]  /*37b0*/  @P6 FMUL.FTZ R181, R187, R120.reuse ;  /* 0x00000078bbb56220 */ /* 0x080fe20000410000 */
[----:B------:R-:W-:Y:S01]  /*37c0*/  @P6 FMUL.FTZ R185, R189, R120 ;  /* 0x00000078bdb96220 */ /* 0x000fe20000410000 */
[----:B------:R-:W-:Y:S01]  /*37d0*/  FFMA.FTZ R120, R158, R125, R126 ;  /* 0x0000007d9e787223 */ /* 0x000fe2000001007e */
[----:B------:R-:W-:Y:S01]  /*37e0*/  LOP3.LUT P6, RZ, R112, 0xff000000, RZ, 0xc0, !PT ;  /* 0xff00000070ff7812 */ /* 0x000fe200078cc0ff */
[----:B------:R-:W-:Y:S02]  /*37f0*/  FADD.FTZ R102, R102, R181 ;  /* 0x000000b566667221 */ /* 0x000fe40000010000 */
[----:B------:R-:W-:-:S04]  /*3800*/  FADD.FTZ R187, R155, -R120 ;  /* 0x800000789bbb7221 */ /* 0x000fc80000010000 */
[----:B------:R-:W-:-:S04]  /*3810*/  FMUL.FTZ R187, R130, R187 ;  /* 0x000000bb82bb7220 */ /* 0x000fc80000410000 */
[----:B------:R-:W-:Y:S02]  /*3820*/  FMUL.FTZ R120, R124, R187 ;  /* 0x000000bb7c787220 */ /* 0x000fe40000410000 */
[----:B------:R-:W-:Y:S02]  /*3830*/  @P6 HADD2.F32 R121, -RZ, R121.H1_H1 ;  /* 0x30000079ff796230 */ /* 0x000fe40000004100 */
[----:B------:R-:W-:Y:S01]  /*3840*/  FMUL.FTZ R120, R120, UR11 ;  /* 0x0000000b78787c20 */ /* 0x000fe20008410000 */
[----:B------:R-:W-:-:S03]  /*3850*/  @P6 HADD2.F32 R187, -RZ, R73.H1_H1 ;  /* 0x30000049ffbb6230 */ /* 0x000fc60000004100 */
        /* <DEDUP_REMOVED lines=8> */
[----:B------:R-:W-:Y:S01]  /*38e0*/  FMUL.FTZ R120, R124, R187 ;  /* 0x000000bb7c787220 */ /* 0x000fe20000410000 */
[----:B------:R-:W-:Y:S02]  /*38f0*/  HFMA2 R187, -RZ, RZ, 0, 0 ;  /* 0x00000000ffbb7431 */ /* 0x000fe400000001ff */
[----:B------:R-:W-:Y:S02]  /*3900*/  @P6 HADD2.F32 R189, -RZ, R122.H0_H0 ;  /* 0x2000007affbd6230 */ /* 0x000fe40000004100 */
[----:B------:R-:W-:Y:S01]  /*3910*/  FMUL.FTZ R120, R120, UR11 ;  /* 0x0000000b78787c20 */ /* 0x000fe20008410000 */
[----:B------:R-:W-:-:S03]  /*3920*/  @P6 HADD2.F32 R191, -RZ, R74.H0_H0 ;  /* 0x2000004affbf6230 */ /* 0x000fc60000004100 */
[-C--:B------:R-:W-:Y:S02]  /*3930*/  @P6 FMUL.FTZ R121, R189, R120.reuse ;  /* 0x00000078bd796220 */ /* 0x080fe40000410000 */
[----:B------:R-:W-:Y:S01]  /*3940*/  @P6 FMUL.FTZ R187, R191, R120 ;  /* 0x00000078bfbb6220 */ /* 0x000fe20000410000 */
[----:B------:R-:W-:Y:S01]  /*3950*/  FFMA.FTZ R120, R162, R125, R126 ;  /* 0x0000007da2787223 */ /* 0x000fe2000001007e */
[----:B------:R-:W-:Y:S01]  /*3960*/  LOP3.LUT P6, RZ, R113, 0xff00, RZ, 0xc0, !PT ;  /* 0x0000ff0071ff7812 */ /* 0x000fe200078cc0ff */
[----:B------:R-:W-:Y:S01]  /*3970*/  FADD.FTZ R188, R96, R121 ;  /* 0x0000007960bc7221 */ /* 0x000fe20000010000 */
[----:B------:R-:W-:Y:S01]  /*3980*/  F2FP.F16.F32.PACK_AB R121, R192, R185 ;  /* 0x000000b9c079723e */ /* 0x000fe200000000ff */
[----:B------:R-:W-:-:S04]  /*3990*/  FADD.FTZ R189, R159, -R120 ;  /* 0x800000789fbd7221 */ /* 0x000fc80000010000 */
[----:B------:R-:W-:-:S04]  /*39a0*/  FMUL.FTZ R189, R130, R189 ;  /* 0x000000bd82bd7220 */ /* 0x000fc80000410000 */
[----:B------:R-:W-:Y:S02]  /*39b0*/  FMUL.FTZ R120, R124, R189 ;  /* 0x000000bd7c787220 */ /* 0x000fe40000410000 */
[----:B------:R-:W-:Y:S02]  /*39c0*/  @P6 HADD2.F32 R189, -RZ, R122.H1_H1 ;  /* 0x3000007affbd6230 */ /* 0x000fe40000004100 */
[----:B------:R-:W-:Y:S02]  /*39d0*/  HFMA2 R122, -RZ, RZ, 0, 0 ;  /* 0x00000000ff7a7431 */ /* 0x000fe400000001ff */
[----:B------:R-:W-:Y:S02]  /*39e0*/  @P6 HADD2.F32 R191, -RZ, R74.H1_H1 ;  /* 0x3000004affbf6230 */ /* 0x000fe40000004100 */
[----:B------:R-:W-:-:S04]  /*39f0*/  FMUL.FTZ R120, R120, UR11 ;  /* 0x0000000b78787c20 */ /* 0x000fc80008410000 */
[-C--:B------:R-:W-:Y:S01]  /*3a00*/  @P6 FMUL.FTZ R190, R189, R120.reuse ;  /* 0x00000078bdbe6220 */ /* 0x080fe20000410000 */
        /* <DEDUP_REMOVED lines=11> */
[-C--:B------:R-:W-:Y:S01]  /*3ac0*/  @P6 FMUL.FTZ R189, R191, R120.reuse ;  /* 0x00000078bfbd6220 */ /* 0x080fe20000410000 */
        /* <DEDUP_REMOVED lines=10> */
[----:B------:R-:W-:Y:S02]  /*3b70*/  @P6 HADD2.F32 R193, -RZ, R123.H1_H1 ;  /* 0x3000007bffc16230 */ /* 0x000fe40000004100 */
[----:B------:R-:W-:Y:S02]  /*3b80*/  HFMA2 R123, -RZ, RZ, 0, 0 ;  /* 0x00000000ff7b7431 */ /* 0x000fe400000001ff */
[-C--:B------:R-:W-:Y:S01]  /*3b90*/  @P6 FMUL.FTZ R123, R191, R120.reuse ;  /* 0x00000078bf7b6220 */ /* 0x080fe20000410000 */
[----:B------:R-:W-:Y:S01]  /*3ba0*/  @P6 FMUL.FTZ R196, R193, R120 ;  /* 0x00000078c1c46220 */ /* 0x000fe20000410000 */
[----:B------:R-:W-:-:S03]  /*3bb0*/  F2FP.F16.F32.PACK_AB R120, R184, R127 ;  /* 0x0000007fb878723e */ /* 0x000fc600000000ff */
[----:B------:R-:W-:Y:S01]  /*3bc0*/  F2FP.F16.F32.PACK_AB R123, R123, R122 ;  /* 0x0000007a7b7b723e */ /* 0x000fe200000000ff */
[----:B------:R-:W-:Y:S01]  /*3bd0*/  FADD.FTZ R99, R99, R196 ;  /* 0x000000c463637221 */ /* 0x000fe20000010000 */
[----:B------:R-:W-:-:S07]  /*3be0*/  F2FP.F16.F32.PACK_AB R122, R194, R187 ;  /* 0x000000bbc27a723e */ /* 0x000fce00000000ff */
.L_x_1710:
        /* <DEDUP_REMOVED lines=9> */
.L_x_1708:
[----:B------:R-:W-:Y:S05]  /*3c80*/  BSYNC.RECONVERGENT B1 ;  /* 0x0000000000017941 */ /* 0x000fea0003800200 */
.L_x_1707:
        /* <DEDUP_REMOVED lines=16> */
[----:B------:R-:W-:-:S03]  /*3d90*/  MOV R85, RZ ;  /* 0x000000ff00557202 */ /* 0x000fc60000000f00 */
        /* <DEDUP_REMOVED lines=57> */
[----:B------:R-:W-:Y:S02]  /*4130*/  LOP3.LUT P6, RZ, R117, 0xff00, RZ, 0xc0, !PT ;  /* 0x0000ff0075ff7812 */ /* 0x000fe400078cc0ff */
[----:B------:R-:W-:Y:S01]  /*4140*/  CS2R R188, SRZ ;  /* 0x0000000000bc7805 */ /* 0x000fe2000001ff00 */
[----:B------:R-:W-:Y:S01]  /*4150*/  FADD.FTZ R88, R88, R121 ;  /* 0x0000007958587221 */ /* 0x000fe20000010000 */
[----:B------:R-:W-:Y:S01]  /*4160*/  FADD.FTZ R185, R175, -R84 ;  /* 0x80000054afb97221 */ /* 0x000fe20000010000 */
[----:B------:R-:W-:-:S03]  /*4170*/  F2FP.F16.F32.PACK_AB R121, R186, R183 ;  /* 0x000000b7ba79723e */ /* 0x000fc600000000ff */
        /* <DEDUP_REMOVED lines=8> */
[-CC-:B------:R-:W-:Y:S01]  /*4200*/  FFMA.FTZ R84, R179, R125.reuse, R126.reuse ;  /* 0x0000007db3547223 */ /* 0x180fe2000001007e */
[----:B------:R-:W-:Y:S01]  /*4210*/  LOP3.LUT P6, RZ, R117, 0xff0000, RZ, 0xc0, !PT ;  /* 0x00ff000075ff7812 */ /* 0x000fe200078cc0ff */
[----:B------:R-:W-:Y:S01]  /*4220*/  FFMA.FTZ R125, R182, R125, R126 ;  /* 0x0000007db67d7223 */ /* 0x000fe2000001007e */
[----:B------:R-:W-:Y:S01]  /*4230*/  FADD.FTZ R89, R89, R188 ;  /* 0x000000bc59597221 */ /* 0x000fe20000010000 */
[----:B------:R-:W-:Y:S02]  /*4240*/  FADD.FTZ R185, R177, -R84 ;  /* 0x80000054b1b97221 */ /* 0x000fe40000010000 */
[----:B------:R-:W-:Y:S02]  /*4250*/  FADD.FTZ R125, R180, -R125 ;  /* 0x8000007db47d7221 */ /* 0x000fe40000010000 */
[----:B------:R-:W-:Y:S01]  /*4260*/  FMUL.FTZ R197, R130, R185 ;  /* 0x000000b982c57220 */ /* 0x000fe20000410000 */
[----:B------:R-:W-:-:S02]  /*4270*/  HFMA2 R185, -RZ, RZ, 0, 0 ;  /* 0x00000000ffb97431 */ /* 0x000fc400000001ff */
[----:B------:R-:W-:Y:S01]  /*4280*/  FMUL.FTZ R130, R130, R125 ;  /* 0x0000007d82827220 */ /* 0x000fe20000410000 */
[-C--:B------:R-:W-:Y:S02]  /*4290*/  FMUL.FTZ R84, R197, R124.reuse ;  /* 0x0000007cc5547220 */ /* 0x080fe40000410000 */
[----:B------:R-:W-:Y:S02]  /*42a0*/  @P6 HADD2.F32 R122, -RZ, R123.H0_H0 ;  /* 0x2000007bff7a6230 */ /* 0x000fe40000004100 */
[----:B------:R-:W-:Y:S01]  /*42b0*/  FMUL.FTZ R124, R130, R124 ;  /* 0x0000007c827c7220 */ /* 0x000fe20000410000 */
[----:B------:R-:W-:Y:S02]  /*42c0*/  @P6 HADD2.F32 R191, -RZ, R67.H0_H0 ;  /* 0x20000043ffbf6230 */ /* 0x000fe40000004100 */
[----:B------:R-:W-:Y:S01]  /*42d0*/  FMUL.FTZ R84, R84, UR11 ;  /* 0x0000000b54547c20 */ /* 0x000fe20008410000 */
[----:B------:R-:W-:Y:S01]  /*42e0*/  F2FP.F16.F32.PACK_AB R87, R130, R197 ;  /* 0x000000c58257723e */ /* 0x000fe200000000ff */
[----:B------:R-:W-:-:S02]  /*42f0*/  FMUL.FTZ R124, R124, UR11 ;  /* 0x0000000b7c7c7c20 */ /* 0x000fc40008410000 */
[C---:B------:R-:W-:Y:S01]  /*4300*/  @P6 FMUL.FTZ R185, R84.reuse, R122 ;  /* 0x0000007a54b96220 */ /* 0x040fe20000410000 */
[----:B------:R-:W-:Y:S01]  /*4310*/  @P6 FMUL.FTZ R189, R84, R191 ;  /* 0x000000bf54bd6220 */ /* 0x000fe20000410000 */
[----:B------:R-:W-:Y:S01]  /*4320*/  ISETP.GE.U32.AND P6, PT, R116, RZ, PT ;  /* 0x000000ff7400720c */ /* 0x000fe20003fc6070 */
[----:B------:R-:W-:Y:S01]  /*4330*/  HFMA2 R122, -RZ, RZ, 0, 0 ;  /* 0x00000000ff7a7431 */ /* 0x000fe200000001ff */
[----:B------:R-:W-:Y:S01]  /*4340*/  MOV R84, RZ ;  /* 0x000000ff00547202 */ /* 0x000fe20000000f00 */
[----:B------:R-:W-:Y:S01]  /*4350*/  FADD.FTZ R90, R90, R185 ;  /* 0x000000b95a5a7221 */ /* 0x000fe20000010000 */
[----:B------:R-:W-:-:S13]  /*4360*/  ISETP.GE.U32.AND.EX P6, PT, R117, 0x1000000, PT, P6 ;  /* 0x010000007500780c */ /* 0x000fda0003fc6160 */
[----:B------:R-:W-:Y:S02]  /*4370*/  @P6 HADD2.F32 R125, -RZ, R67.H1_H1 ;  /* 0x30000043ff7d6230 */ /* 0x000fe40000004100 */
[----:B------:R-:W-:-:S03]  /*4380*/  @P6 HADD2.F32 R123, -RZ, R123.H1_H1 ;  /* 0x3000007bff7b6230 */ /* 0x000fc60000004100 */
[C---:B------:R-:W-:Y:S02]  /*4390*/  @P6 FMUL.FTZ R122, R124.reuse, R125 ;  /* 0x0000007d7c7a6220 */ /* 0x040fe40000410000 */
[----:B------:R-:W-:-:S03]  /*43a0*/  @P6 FMUL.FTZ R84, R124, R123 ;  /* 0x0000007b7c546220 */ /* 0x000fc60000410000 */
[----:B------:R-:W-:Y:S01]  /*43b0*/  F2FP.F16.F32.PACK_AB R123, R122, R189 ;  /* 0x000000bd7a7b723e */ /* 0x000fe200000000ff */
[----:B------:R-:W-:Y:S01]  /*43c0*/  FADD.FTZ R91, R91, R84 ;  /* 0x000000545b5b7221 */ /* 0x000fe20000010000 */
[----:B------:R-:W-:Y:S02]  /*43d0*/  F2FP.F16.F32.PACK_AB R84, R192, R181 ;  /* 0x000000b5c054723e */ /* 0x000fe400000000ff */
[----:B------:R-:W-:Y:S01]  /*43e0*/  F2FP.F16.F32.PACK_AB R122, R190, R187 ;  /* 0x000000bbbe7a723e */ /* 0x000fe200000000ff */
[----:B------:R-:W-:Y:S06]  /*43f0*/  BRA `(.L_x_1713) ;  /* 0x0000000400b47947 */ /* 0x000fec0003800000 */
.L_x_1712:
[----:B------:R-:W-:Y:S01]  /*4400*/  FFMA.FTZ R127, R165, R125, R126 ;  /* 0x0000007da57f7223 */ /* 0x000fe2000001007e */
[----:B------:R-:W-:Y:S01]  /*4410*/  LOP3.LUT P6, RZ, R116, 0xff, RZ, 0xc0, !PT ;  /* 0x000000ff74ff7812 */ /* 0x000fe200078cc0ff */
[----:B------:R-:W-:Y:S01]  /*4420*/  HFMA2 R190, -RZ, RZ, 0, 0 ;  /* 0x00000000ffbe7431 */ /* 0x000fe200000001ff */
[----:B------:R-:W-:Y:S01]  /*4430*/  MOV R183, RZ ;  /* 0x000000ff00b77202 */ /* 0x000fe20000000f00 */
[----:B------:R-:W-:Y:S01]  /*4440*/  FADD.FTZ R127, R168, -R127 ;  /* 0x8000007fa87f7221 */ /* 0x000fe20000010000 */
[----:B------:R-:W-:Y:S01]  /*4450*/  MOV R192, RZ ;  /* 0x000000ff00c07202 */ /* 0x000fe20000000f00 */
[----:B------:R-:W-:Y:S02]  /*4460*/  HFMA2 R194, -RZ, RZ, 0, 0 ;  /* 0x00000000ffc27431 */ /* 0x000fe400000001ff */
        /* <DEDUP_REMOVED lines=72> */
[-CC-:B------:R-:W-:Y:S01]  /*48f0*/  FFMA.FTZ R120, R179, R125.reuse, R126.reuse ;  /* 0x0000007db3787223 */ /* 0x180fe2000001007e */
[----:B------:R-:W-:Y:S01]  /*4900*/  LOP3.LUT P6, RZ, R117, 0xff0000, RZ, 0xc0, !PT ;  /* 0x00ff000075ff7812 */ /* 0x000fe200078cc0ff */
[----:B------:R-:W-:Y:S01]  /*4910*/  FFMA.FTZ R125, R182, R125, R126 ;  /* 0x0000007db67d7223 */ /* 0x000fe2000001007e */
[----:B------:R-:W-:Y:S01]  /*4920*/  FADD.FTZ R89, R89, R192 ;  /* 0x000000c059597221 */ /* 0x000fe20000010000 */
[----:B------:R-:W-:Y:S02]  /*4930*/  FADD.FTZ R189, R177, -R120 ;  /* 0x80000078b1bd7221 */ /* 0x000fe40000010000 */
[----:B------:R-:W-:Y:S02]  /*4940*/  FADD.FTZ R125, R180, -R125 ;  /* 0x8000007db47d7221 */ /* 0x000fe40000010000 */
[C---:B------:R-:W-:Y:S01]  /*4950*/  FMUL.FTZ R191, R130.reuse, R189 ;  /* 0x000000bd82bf7220 */ /* 0x040fe20000410000 */
[----:B------:R-:W-:Y:S01]  /*4960*/  MOV R189, RZ ;  /* 0x000000ff00bd7202 */ /* 0x000fe20000000f00 */
[----:B------:R-:W-:-:S02]  /*4970*/  FMUL.FTZ R125, R130, R125 ;  /* 0x0000007d827d7220 */ /* 0x000fc40000410000 */
[C---:B------:R-:W-:Y:S02]  /*4980*/  FMUL.FTZ R120, R124.reuse, R191 ;  /* 0x000000bf7c787220 */ /* 0x040fe40000410000 */
[----:B------:R-:W-:Y:S02]  /*4990*/  @P6 HADD2.F32 R191, -RZ, R123.H0_H0 ;  /* 0x2000007bffbf6230 */ /* 0x000fe40000004100 */
[----:B------:R-:W-:Y:S01]  /*49a0*/  FMUL.FTZ R124, R124, R125 ;  /* 0x0000007d7c7c7220 */ /* 0x000fe20000410000 */
[----:B------:R-:W-:Y:S02]  /*49b0*/  @P6 HADD2.F32 R193, -RZ, R67.H0_H0 ;  /* 0x20000043ffc16230 */ /* 0x000fe40000004100 */
[----:B------:R-:W-:Y:S01]  /*49c0*/  FMUL.FTZ R120, R120, UR11 ;  /* 0x0000000b78787c20 */ /* 0x000fe20008410000 */
[----:B------:R-:W-:-:S03]  /*49d0*/  FMUL.FTZ R124, R124, UR11 ;  /* 0x0000000b7c7c7c20 */ /* 0x000fc60008410000 */
[-C--:B------:R-:W-:Y:S01]  /*49e0*/  @P6 FMUL.FTZ R189, R191, R120.reuse ;  /* 0x00000078bfbd6220 */ /* 0x080fe20000410000 */
[----:B------:R-:W-:Y:S01]  /*49f0*/  @P6 FMUL.FTZ R122, R193, R120 ;  /* 0x00000078c17a6220 */ /* 0x000fe20000410000 */
[----:B------:R-:W-:Y:S02]  /*4a00*/  ISETP.GE.U32.AND P6, PT, R116, RZ, PT ;  /* 0x000000ff7400720c */ /* 0x000fe40003fc6070 */
[----:B------:R-:W-:Y:S01]  /*4a10*/  MOV R120, RZ ;  /* 0x000000ff00787202 */ /* 0x000fe20000000f00 */
[----:B------:R-:W-:Y:S01]  /*4a20*/  FADD.FTZ R90, R90, R189 ;  /* 0x000000bd5a5a7221 */ /* 0x000fe20000010000 */
[----:B------:R-:W-:-:S13]  /*4a30*/  ISETP.GE.U32.AND.EX P6, PT, R117, 0x1000000, PT, P6 ;  /* 0x010000007500780c */ /* 0x000fda0003fc6160 */
[----:B------:R-:W-:Y:S02]  /*4a40*/  @P6 HADD2.F32 R125, -RZ, R67.H1_H1 ;  /* 0x30000043ff7d6230 */ /* 0x000fe40000004100 */
[----:B------:R-:W-:Y:S02]  /*4a50*/  @P6 HADD2.F32 R191, -RZ, R123.H1_H1 ;  /* 0x3000007bffbf6230 */ /* 0x000fe40000004100 */
[----:B------:R-:W-:Y:S02]  /*4a60*/  HFMA2 R123, -RZ, RZ, 0, 0 ;  /* 0x00000000ff7b7431 */ /* 0x000fe400000001ff */
[-C--:B------:R-:W-:Y:S01]  /*4a70*/  @P6 FMUL.FTZ R123, R125, R124.reuse ;  /* 0x0000007c7d7b6220 */ /* 0x080fe20000410000 */
[----:B------:R-:W-:-:S04]  /*4a80*/  @P6 FMUL.FTZ R120, R191, R124 ;  /* 0x0000007cbf786220 */ /* 0x000fc80000410000 */
[----:B------:R-:W-:Y:S01]  /*4a90*/  F2FP.F16.F32.PACK_AB R123, R123, R122 ;  /* 0x0000007a7b7b723e */ /* 0x000fe200000000ff */
[----:B------:R-:W-:Y:S01]  /*4aa0*/  FADD.FTZ R91, R91, R120 ;  /* 0x000000785b5b7221 */ /* 0x000fe20000010000 */
[----:B------:R-:W-:Y:S02]  /*4ab0*/  F2FP.F16.F32.PACK_AB R122, R194, R187 ;  /* 0x000000bbc27a723e */ /* 0x000fe400000000ff */
[----:B------:R-:W-:-:S07]  /*4ac0*/  F2FP.F16.F32.PACK_AB R120, R184, R127 ;  /* 0x0000007fb878723e */ /* 0x000fce00000000ff */
.L_x_1713:
[----:B------:R-:W0:Y:S08]  /*4ad0*/  @P0 LDC.64 R124, c[0x0][0x478] ;  /* 0x00011e00ff7c0b82 */ /* 0x000e300000000a00 */
[----:B------:R-:W1:Y:S01]  /*4ae0*/  LDC.64 R126, c[0x0][0x468] ;  /* 0x00011a00ff7e7b82 */ /* 0x000e620000000a00 */
[----:B0-----:R-:W-:-:S05]  /*4af0*/  @P0 IMAD.WIDE.U32 R124, R0, 0x10, R124 ;  /* 0x00000010007c0825 */ /* 0x001fca00078e007c */
[----:B------:R3:W-:Y:S01]  /*4b00*/  @P0 STG.E.128 desc[UR4][R124.64], R84 ;  /* 0x000000547c000986 */ /* 0x0007e2000c101d04 */
[----:B-1----:R-:W-:-:S05]  /*4b10*/  IMAD.WIDE.U32 R126, R0, 0x10, R126 ;  /* 0x00000010007e7825 */ /* 0x002fca00078e007e */
[----:B------:R3:W-:Y:S01]  /*4b20*/  STG.E.128 desc[UR4][R126.64], R120 ;  /* 0x000000787e007986 */ /* 0x0007e2000c101d04 */
[----:B------:R-:W-:Y:S05]  /*4b30*/  BRA `(.L_x_1711) ;  /* 0x0000002c00e47947 */ /* 0x000fea0003800000 */
.L_x_1702:
        /* <DEDUP_REMOVED lines=9> */
[C---:B------:R-:W-:Y:S01]  /*4bd0*/  LOP3.LUT P0, RZ, R114.reuse, 0xff, RZ, 0xc0, !PT ;  /* 0x000000ff72ff7812 */ /* 0x040fe2000780c0ff */
[----:B------:R-:W-:Y:S01]  /*4be0*/  FFMA.FTZ R183, R3, R125, R126 ;  /* 0x0000007d03b77223 */ /* 0x000fe2000001007e */
[----:B------:R-:W-:Y:S01]  /*4bf0*/  LOP3.LUT P6, RZ, R114, 0xff00, RZ, 0xc0, !PT ;  /* 0x0000ff0072ff7812 */ /* 0x000fe200078cc0ff */
[--C-:B------:R-:W-:Y:S02]  /*4c00*/  HADD2.F32 R181, -RZ, R4.reuse.H1_H1 ;  /* 0x30000004ffb57230 */ /* 0x100fe40000004100 */
[----:B------:R-:W-:Y:S01]  /*4c10*/  FADD.FTZ R184, R131, -R184 ;  /* 0x800000b883b87221 */ /* 0x000fe20000010000 */
[----:B------:R-:W-:Y:S02]  /*4c20*/  HADD2.F32 R127, -RZ, R4.H0_H0 ;  /* 0x20000004ff7f7230 */ /* 0x000fe40000004100 */
[----:B------:R-:W-:Y:S01]  /*4c30*/  FADD.FTZ R183, R132, -R183 ;  /* 0x800000b784b77221 */ /* 0x000fe20000010000 */
[----:B------:R-:W-:Y:S01]  /*4c40*/  MOV R186, RZ ;  /* 0x000000ff00ba7202 */ /* 0x000fe20000000f00 */
[C---:B-----5:R-:W-:Y:S01]  /*4c50*/  FFMA.FTZ R187, R130.reuse, R184, R181 ;  /* 0x000000b882bb7223 */ /* 0x060fe200000100b5 */
[----:B------:R-:W-:Y:S01]  /*4c60*/  MOV R181, RZ ;  /* 0x000000ff00b57202 */ /* 0x000fe20000000f00 */
[----:B------:R-:W-:Y:S01]  /*4c70*/  FFMA.FTZ R183, R130, R183, R127 ;  /* 0x000000b782b77223 */ /* 0x000fe2000001007f */
[----:B------:R-:W-:-:S02]  /*4c80*/  HFMA2 R127, -RZ, RZ, 0, 0 ;  /* 0x00000000ff7f7431 */ /* 0x000fc400000001ff */
[-C--:B------:R-:W-:Y:S01]  /*4c90*/  FMUL.FTZ R187, R187, R124.reuse ;  /* 0x0000007cbbbb7220 */ /* 0x080fe20000410000 */
[--C-:B------:R-:W-:Y:S02]  /*4ca0*/  @P0 HADD2.F32 R185, -RZ, R120.reuse.H0_H0 ;  /* 0x20000078ffb90230 */ /* 0x100fe40000004100 */
[----:B------:R-:W-:Y:S01]  /*4cb0*/  FMUL.FTZ R183, R183, R124 ;  /* 0x0000007cb7b77220 */ /* 0x000fe20000410000 */
[----:B------:R-:W-:Y:S02]  /*4cc0*/  @P6 HADD2.F32 R120, -RZ, R120.H1_H1 ;  /* 0x30000078ff786230 */ /* 0x000fe40000004100 */
[----:B------:R-:W-:Y:S01]  /*4cd0*/  FMUL.FTZ R187, R187, UR11 ;  /* 0x0000000bbbbb7c20 */ /* 0x000fe20008410000 */
[--C-:B------:R-:W-:Y:S02]  /*4ce0*/  @P6 HADD2.F32 R190, -RZ, R56.reuse.H1_H1 ;  /* 0x30000038ffbe6230 */ /* 0x100fe40000004100 */
[----:B------:R-:W-:Y:S01]  /*4cf0*/  FMUL.FTZ R188, R183, UR11 ;  /* 0x0000000bb7bc7c20 */ /* 0x000fe20008410000 */
[----:B------:R-:W-:-:S02]  /*4d00*/  @P0 HADD2.F32 R189, -RZ, R56.H0_H0 ;  /* 0x20000038ffbd0230 */ /* 0x000fc40000004100 */
[----:B------:R-:W-:Y:S01]  /*4d10*/  @P6 FMUL.FTZ R186, R187, R120 ;  /* 0x00000078bbba6220 */ /* 0x000fe20000410000 */
[----:B------:R-:W-:Y:S02]  /*4d20*/  HFMA2 R184, -RZ, RZ, 0, 0 ;  /* 0x00000000ffb87431 */ /* 0x000fe400000001ff */
[----:B------:R-:W-:Y:S01]  /*4d30*/  @P6 FMUL.FTZ R127, R190, R187 ;  /* 0x000000bbbe7f6220 */ /* 0x000fe20000410000 */
[--C-:B------:R-:W-:Y:S01]  /*4d40*/  FFMA.FTZ R187, R133, R125, R126.reuse ;  /* 0x0000007d85bb7223 */ /* 0x100fe2000001007e */
[----:B------:R-:W-:Y:S01]  /*4d50*/  @P0 FMUL.FTZ R181, R188, R185 ;  /* 0x000000b9bcb50220 */ /* 0x000fe20000410000 */
[----:B------:R-:W-:Y:S01]  /*4d60*/  @P0 FMUL.FTZ R184, R189, R188 ;  /* 0x000000bcbdb80220 */ /* 0x000fe20000410000 */
[----:B------:R-:W-:Y:S01]  /*4d70*/  FFMA.FTZ R120, R142, R125, R126 ;  /* 0x0000007d8e787223 */ /* 0x000fe2000001007e */
[C---:B------:R-:W-:Y:S01]  /*4d80*/  LOP3.LUT P0, RZ, R114.reuse, 0xff0000, RZ, 0xc0, !PT ;  /* 0x00ff000072ff7812 */ /* 0x040fe2000780c0ff */
[--C-:B------:R-:W-:Y:S01]  /*4d90*/  HADD2.F32 R183, -RZ, R5.reuse.H0_H0 ;  /* 0x20000005ffb77230 */ /* 0x100fe20000004100 */
[----:B------:R-:W-:Y:S01]  /*4da0*/  LOP3.LUT P6, RZ, R114, 0xff000000, RZ, 0xc0, !PT ;  /* 0xff00000072ff7812 */ /* 0x000fe200078cc0ff */
[----:B------:R-:W-:-:S02]  /*4db0*/  HADD2.F32 R185, -RZ, R5.H1_H1 ;  /* 0x30000005ffb97230 */ /* 0x000fc40000004100 */
[----:B------:R-:W-:Y:S01]  /*4dc0*/  FADD.FTZ R187, R140, -R187 ;  /* 0x800000bb8cbb7221 */ /* 0x000fe20000010000 */
[----:B------:R-:W-:Y:S01]  /*4dd0*/  FADD.FTZ R120, R135, -R120 ;  /* 0x8000007887787221 */ /* 0x000fe20000010000 */
[----:B------:R-:W-:Y:S01]  /*4de0*/  MOV R188, RZ ;  /* 0x000000ff00bc7202 */ /* 0x000fe20000000f00 */
[----:B------:R-:W-:Y:S02]  /*4df0*/  HFMA2 R190, -RZ, RZ, 0, 0 ;  /* 0x00000000ffbe7431 */ /* 0x000fe400000001ff */
[C---:B------:R-:W-:Y:S01]  /*4e00*/  FFMA.FTZ R183, R130.reuse, R187, R183 ;  /* 0x000000bb82b77223 */ /* 0x040fe200000100b7 */
[----:B------:R-:W-:Y:S01]  /*4e10*/  FFMA.FTZ R189, R130, R120, R185 ;  /* 0x0000007882bd7223 */ /* 0x000fe200000100b9 */
[----:B------:R-:W-:Y:S01]  /*4e20*/  MOV R185, RZ ;  /* 0x000000ff00b97202 */ /* 0x000fe20000000f00 */
[----:B------:R-:W-:Y:S02]  /*4e30*/  HFMA2 R187, -RZ, RZ, 0, 0 ;  /* 0x00000000ffbb7431 */ /* 0x000fe400000001ff */
[-C--:B------:R-:W-:Y:S01]  /*4e40*/  FMUL.FTZ R183, R183, R124.reuse ;  /* 0x0000007cb7b77220 */ /* 0x080fe20000410000 */
[----:B------:R-:W-:Y:S01]  /*4e50*/  FMUL.FTZ R189, R189, R124 ;  /* 0x0000007cbdbd7220 */ /* 0x000fe20000410000 */
[----:B------:R-:W-:-:S02]  /*4e60*/  @P0 HADD2.F32 R120, -RZ, R121.H0_H0 ;  /* 0x20000079ff780230 */ /* 0x000fc40000004100 */
[-CC-:B------:R-:W-:Y:S01]  /*4e70*/  FFMA.FTZ R193, R150, R125.reuse, R126.reuse ;  /* 0x0000007d96c17223 */ /* 0x180fe2000001007e */
[----:B------:R-:W-:Y:S02]  /*4e80*/  @P0 HADD2.F32 R194, -RZ, R57.H0_H0 ;  /* 0x20000039ffc20230 */ /* 0x000fe40000004100 */
[----:B------:R-:W-:Y:S01]  /*4e90*/  FMUL.FTZ R183, R183, UR11 ;  /* 0x0000000bb7b77c20 */ /* 0x000fe20008410000 */
[----:B------:R-:W-:Y:S02]  /*4ea0*/  @P6 HADD2.F32 R121, -RZ, R121.H1_H1 ;  /* 0x30000079ff796230 */ /* 0x000fe40000004100 */
[----:B------:R-:W-:Y:S01]  /*4eb0*/  FMUL.FTZ R192, R189, UR11 ;  /* 0x0000000bbdc07c20 */ /* 0x000fe20008410000 */
[----:B------:R-:W-:Y:S02]  /*4ec0*/  @P6 HADD2.F32 R191, -RZ, R57.H1_H1 ;  /* 0x30000039ffbf6230 */ /* 0x000fe40000004100 */
[----:B------:R-:W-:Y:S01]  /*4ed0*/  FFMA.FTZ R189, R141, R125, R126 ;  /* 0x0000007d8dbd7223 */ /* 0x000fe2000001007e */
[----:B------:R-:W-:Y:S01]  /*4ee0*/  @P0 FMUL.FTZ R185, R183, R120 ;  /* 0x00000078b7b90220 */ /* 0x000fe20000410000 */
[----:B------:R-:W-:Y:S01]  /*4ef0*/  @P0 FMUL.FTZ R187, R194, R183 ;  /* 0x000000b7c2bb0220 */ /* 0x000fe20000410000 */
[----:B------:R-:W-:Y:S01]  /*4f00*/  @P6 FMUL.FTZ R188, R192, R121 ;  /* 0x00000079c0bc6220 */ /* 0x000fe20000410000 */
[----:B------:R-:W-:Y:S01]  /*4f10*/  LOP3.LUT P0, RZ, R115, 0xff, RZ, 0xc0, !PT ;  /* 0x000000ff73ff7812 */ /* 0x000fe2000780c0ff */
[----:B------:R-:W-:-:S02]  /*4f20*/  HADD2.F32 R121, -RZ, R6.H0_H0 ;  /* 0x20000006ff797230 */ /* 0x000fc40000004100 */
[----:B------:R-:W-:Y:S01]  /*4f30*/  FFMA.FTZ R120, R146, R125, R126 ;  /* 0x0000007d92787223 */ /* 0x000fe2000001007e */
[----:B------:R-:W-:Y:S01]  /*4f40*/  FADD.FTZ R189, R144, -R189 ;  /* 0x800000bd90bd7221 */ /* 0x000fe20000010000 */
[----:B------:R-:W-:Y:S01]  /*4f50*/  @P6 FMUL.FTZ R190, R191, R192 ;  /* 0x000000c0bfbe6220 */ /* 0x000fe20000410000 */
[----:B------:R-:W-:Y:S01]  /*4f60*/  LOP3.LUT P6, RZ, R115, 0xff00, RZ, 0xc0, !PT ;  /* 0x0000ff0073ff7812 */ /* 0x000fe200078cc0ff */
[----:B------:R-:W-:Y:S02]  /*4f70*/  HADD2.F32 R183, -RZ, R6.H1_H1 ;  /* 0x30000006ffb77230 */ /* 0x000fe40000004100 */
[----:B------:R-:W-:Y:S01]  /*4f80*/  FADD.FTZ R120, R143, -R120 ;  /* 0x800000788f787221 */ /* 0x000fe20000010000 */
[C---:B------:R-:W-:Y:S01]  /*4f90*/  FFMA.FTZ R121, R130.reuse, R189, R121 ;  /* 0x000000bd82797223 */ /* 0x040fe20000010079 */
[----:B------:R-:W-:Y:S01]  /*4fa0*/  HFMA2 R189, -RZ, RZ, 0, 0 ;  /* 0x00000000ffbd7431 */ /* 0x000fe200000001ff */
[----:B------:R-:W-:Y:S01]  /*4fb0*/  CS2R R194, SRZ ;  /* 0x0000000000c27805 */ /* 0x000fe2000001ff00 */
[----:B------:R-:W-:Y:S01]  /*4fc0*/  FFMA.FTZ R191, R130, R120, R183 ;  /* 0x0000007882bf7223 */ /* 0x000fe200000100b7 */
[----:B------:R-:W-:Y:S01]  /*4fd0*/  FMUL.FTZ R121, R121, R124 ;  /* 0x0000007c79797220 */ /* 0x000fe20000410000 */
[----:B------:R-:W-:Y:S01]  /*4fe0*/  @P0 HADD2.F32 R120, -RZ, R122.H0_H0 ;  /* 0x2000007aff780230 */ /* 0x000fe20000004100 */
[----:B------:R-:W-:Y:S01]  /*4ff0*/  MOV R183, RZ ;  /* 0x000000ff00b77202 */ /* 0x000fe20000000f00 */
[----:B------:R-:W-:-:S02]  /*5000*/  @P0 HADD2.F32 R196, -RZ, R58.H0_H0 ;  /* 0x2000003affc40230 */ /* 0x000fc40000004100 */
[----:B------:R-:W-:Y:S01]  /*5010*/  FMUL.FTZ R191, R191, R124 ;  /* 0x0000007cbfbf7220 */ /* 0x000fe20000410000 */
[----:B------:R-:W-:Y:S01]  /*5020*/  FMUL.FTZ R121, R121, UR11 ;  /* 0x0000000b79797c20 */ /* 0x000fe20008410000 */
[----:B------:R-:W-:Y:S01]  /*5030*/  @P6 HADD2.F32 R122, -RZ, R122.H1_H1 ;  /* 0x3000007aff7a6230 */ /* 0x000fe20000004100 */
[----:B------:R-:W-:Y:S01]  /*5040*/  MOV R192, RZ ;  /* 0x000000ff00c07202 */ /* 0x000fe20000000f00 */
[----:B------:R-:W-:Y:S02]  /*5050*/  @P6 HADD2.F32 R198, -RZ, R58.H1_H1 ;  /* 0x3000003affc66230 */ /* 0x000fe40000004100 */
[----:B------:R-:W-:Y:S01]  /*5060*/  FMUL.FTZ R191, R191, UR11 ;  /* 0x0000000bbfbf7c20 */ /* 0x000fe20008410000 */
[----:B------:R-:W-:Y:S01]  /*5070*/  @P0 FMUL.FTZ R183, R121, R120 ;  /* 0x0000007879b70220 */ /* 0x000fe20000410000 */
[----:B------:R-:W-:Y:S01]  /*5080*/  @P0 FMUL.FTZ R189, R196, R121 ;  /* 0x00000079c4bd0220 */ /* 0x000fe20000410000 */
[----:B------:R-:W-:Y:S01]  /*5090*/  ISETP.GE.U32.AND P0, PT, R114, RZ, PT ;  /* 0x000000ff7200720c */ /* 0x000fe20003f06070 */
[----:B------:R-:W-:Y:S01]  /*50a0*/  FFMA.FTZ R120, R147, R125, R126 ;  /* 0x0000007d93787223 */ /* 0x000fe2000001007e */
[----:B------:R-:W-:Y:S01]  /*50b0*/  @P6 FMUL.FTZ R192, R191, R122 ;  /* 0x0000007abfc06220 */ /* 0x000fe20000410000 */
[----:B------:R-:W-:Y:S01]  /*50c0*/  @P6 FMUL.FTZ R194, R198, R191 ;  /* 0x000000bfc6c26220 */ /* 0x000fe20000410000 */
[C---:B------:R-:W-:Y:S01]  /*50d0*/  LOP3.LUT P6, RZ, R115.reuse, 0xff0000, RZ, 0xc0, !PT ;  /* 0x00ff000073ff7812 */ /* 0x040fe200078cc0ff */
[--C-:B------:R-:W-:Y:S01]  /*50e0*/  HADD2.F32 R121, -RZ, R7.reuse.H0_H0 ;  /* 0x20000007ff797230 */ /* 0x100fe20000004100 */
[----:B------:R-:W-:Y:S01]  /*50f0*/  ISETP.GE.U32.AND.EX P0, PT, R115, 0x1000000, PT, P0 ;  /* 0x010000007300780c */ /* 0x000fe20003f06100 */
[----:B------:R-:W-:-:S02]  /*5100*/  HADD2.F32 R191, -RZ, R7.H1_H1 ;  /* 0x30000007ffbf7230 */ /* 0x000fc40000004100 */
[----:B------:R-:W-:Y:S01]  /*5110*/  FADD.FTZ R120, R145, -R120 ;  /* 0x8000007891787221 */ /* 0x000fe20000010000 */
[----:B------:R-:W-:Y:S01]  /*5120*/  FADD.FTZ R122, R148, -R193 ;  /* 0x800000c1947a7221 */ /* 0x000fe20000010000 */
[----:B------:R-:W-:Y:S02]  /*5130*/  HFMA2 R196, -RZ, RZ, 0, 0 ;  /* 0x00000000ffc47431 */ /* 0x000fe400000001ff */
[----:B------:R-:W-:Y:S01]  /*5140*/  FADD.FTZ R108, R108, R181 ;  /* 0x000000b56c6c7221 */ /* 0x000fe20000010000 */
[C---:B------:R-:W-:Y:S01]  /*5150*/  FFMA.FTZ R121, R130.reuse, R120, R121 ;  /* 0x0000007882797223 */ /* 0x040fe20000010079 */
[----:B------:R-:W-:Y:S01]  /*5160*/  FFMA.FTZ R191, R130, R122, R191 ;  /* 0x0000007a82bf7223 */ /* 0x000fe200000100bf */
[----:B------:R-:W-:Y:S01]  /*5170*/  FADD.FTZ R109, R109, R186 ;  /* 0x000000ba6d6d7221 */ /* 0x000fe20000010000 */
[----:B------:R-:W-:Y:S01]  /*5180*/  FADD.FTZ R110, R110, R185 ;  /* 0x000000b96e6e7221 */ /* 0x000fe20000010000 */
[-C--:B------:R-:W-:Y:S01]  /*5190*/  FMUL.FTZ R121, R121, R124.reuse ;  /* 0x0000007c79797220 */ /* 0x080fe20000410000 */
[----:B------:R-:W-:Y:S01]  /*51a0*/  FMUL.FTZ R191, R191, R124 ;  /* 0x0000007cbfbf7220 */ /* 0x000fe20000410000 */
[----:B------:R-:W-:-:S02]  /*51b0*/  @P6 HADD2.F32 R120, -RZ, R123.H0_H0 ;  /* 0x2000007bff786230 */ /* 0x000fc40000004100 */
[----:B------:R-:W-:Y:S01]  /*51c0*/  FADD.FTZ R111, R111, R188 ;  /* 0x000000bc6f6f7221 */ /* 0x000fe20000010000 */
[--C-:B------:R-:W-:Y:S02]  /*51d0*/  @P6 HADD2.F32 R200, -RZ, R59.reuse.H0_H0 ;  /* 0x2000003bffc86230 */ /* 0x100fe40000004100 */
[----:B------:R-:W-:Y:S01]  /*51e0*/  FMUL.FTZ R121, R121, UR11 ;  /* 0x0000000b79797c20 */ /* 0x000fe20008410000 */
[----:B------:R-:W-:Y:S02]  /*51f0*/  @P0 HADD2.F32 R197, -RZ, R59.H1_H1 ;  /* 0x3000003bffc50230 */ /* 0x000fe40000004100 */
[----:B------:R-:W-:Y:S01]  /*5200*/  FMUL.FTZ R198, R191, UR11 ;  /* 0x0000000bbfc67c20 */ /* 0x000fe20008410000 */
[----:B------:R-:W-:Y:S01]  /*5210*/  @P0 HADD2.F32 R193, -RZ, R123.H1_H1 ;  /* 0x3000007bffc10230 */ /* 0x000fe20000004100 */
[----:B------:R-:W-:Y:S01]  /*5220*/  CS2R R122, SRZ ;  /* 0x00000000007a7805 */ /* 0x000fe2000001ff00 */
[----:B------:R-:W-:Y:S01]  /*5230*/  FADD.FTZ R183, R104, R183 ;  /* 0x000000b768b77221 */ /* 0x000fe20000010000 */
[----:B------:R-:W-:Y:S01]  /*5240*/  @P6 FMUL.FTZ R123, R121, R120 ;  /* 0x00000078797b6220 */ /* 0x000fe20000410000 */
[----:B------:R-:W-:Y:S01]  /*5250*/  @P6 FMUL.FTZ R122, R200, R121 ;  /* 0x00000079c87a6220 */ /* 0x000fe20000410000 */
[----:B------:R-:W-:Y:S01]  /*5260*/  @P0 FMUL.FTZ R195, R197, R198 ;  /* 0x000000c6c5c30220 */ /* 0x000fe20000410000 */
[----:B------:R-:W-:Y:S01]  /*5270*/  @P0 FMUL.FTZ R196, R198, R193 ;  /* 0x000000c1c6c40220 */ /* 0x000fe20000410000 */
[----:B------:R-:W-:Y:S01]  /*5280*/  FADD.FTZ R106, R106, R123 ;  /* 0x0000007b6a6a7221 */ /* 0x000fe20000010000 */
[----:B------:R-:W-:Y:S01]  /*5290*/  FADD.FTZ R192, R105, R192 ;  /* 0x000000c069c07221 */ /* 0x000fe20000010000 */
[----:B------:R-:W-:Y:S01]  /*52a0*/  F2FP.F16.F32.PACK_AB R121, R190, R187 ;  /* 0x000000bbbe79723e */ /* 0x000fe200000000ff */
[----:B------:R-:W-:Y:S01]  /*52b0*/  FADD.FTZ R107, R107, R196 ;  /* 0x000000c46b6b7221 */ /* 0x000fe20000010000 */
[----:B------:R-:W-:-:S02]  /*52c0*/  F2FP.F16.F32.PACK_AB R123, R195, R122 ;  /* 0x0000007ac37b723e */ /* 0x000fc400000000ff */
[----:B------:R-:W-:Y:S02]  /*52d0*/  F2FP.F16.F32.PACK_AB R122, R194, R189 ;  /* 0x000000bdc27a723e */ /* 0x000fe400000000ff */
[----:B------:R-:W-:Y:S01]  /*52e0*/  F2FP.F16.F32.PACK_AB R120, R127, R184 ;  /* 0x000000b87f78723e */ /* 0x000fe200000000ff */
[----:B------:R-:W-:Y:S06]  /*52f0*/  BRA `(.L_x_1717) ;  /* 0x0000000400e07947 */ /* 0x000fec0003800000 */
.L_x_1716:
[-CC-:B------:R-:W-:Y:S01]  /*5300*/  FFMA.FTZ R85, R3, R125.reuse, R126.reuse ;  /* 0x0000007d03557223 */ /* 0x180fe2000001007e */
[----:B------:R-:W-:Y:S01]  /*5310*/  LOP3.LUT P0, RZ, R114, 0xff, RZ, 0xc0, !PT ;  /* 0x000000ff72ff7812 */ /* 0x000fe2000780c0ff */
[----:B------:R-:W-:Y:S01]  /*5320*/  FFMA.FTZ R84, R134, R125, R126 ;  /* 0x0000007d86547223 */ /* 0x000fe2000001007e */
[----:B------:R-:W-:Y:S01]  /*5330*/  LOP3.LUT P6, RZ, R114, 0xff00, RZ, 0xc0, !PT ;  /* 0x0000ff0072ff7812 */ /* 0x000fe200078cc0ff */
[--C-:B------:R-:W-:Y:S02]  /*5340*/  HADD2.F32 R181, -RZ, R4.reuse.H0_H0 ;  /* 0x20000004ffb57230 */ /* 0x100fe40000004100 */
[----:B------:R-:W-:Y:S01]  /*5350*/  FADD.FTZ R85, R132, -R85 ;  /* 0x8000005584557221 */ /* 0x000fe20000010000 */
[----:B------:R-:W-:Y:S02]  /*5360*/  HADD2.F32 R86, -RZ, R4.H1_H1 ;  /* 0x30000004ff567230 */ /* 0x000fe40000004100 */
[----:B------:R-:W-:Y:S01]  /*5370*/  FADD.FTZ R87, R131, -R84 ;  /* 0x8000005483577221 */ /* 0x000fe20000010000 */
[----:B------:R-:W-:-:S02]  /*5380*/  HFMA2 R184, -RZ, RZ, 0, 0 ;  /* 0x00000000ffb87431 */ /* 0x000fc400000001ff */
[C---:B-----5:R-:W-:Y:S01]  /*5390*/  FFMA.FTZ R181, R130.reuse, R85, R181 ;  /* 0x0000005582b57223 */ /* 0x060fe200000100b5 */
[----:B------:R-:W-:Y:S01]  /*53a0*/  MOV R186, RZ ;  /* 0x000000ff00ba7202 */ /* 0x000fe20000000f00 */
[----:B------:R-:W-:Y:S01]  /*53b0*/  FFMA.FTZ R84, R130, R87, R86 ;  /* 0x0000005782547223 */ /* 0x000fe20000010056 */
[----:B------:R-:W-:Y:S01]  /*53c0*/  MOV R87, RZ ;  /* 0x000000ff00577202 */ /* 0x000fe20000000f00 */
[-C--:B------:R-:W-:Y:S01]  /*53d0*/  FMUL.FTZ R85, R181, R124.reuse ;  /* 0x0000007cb5557220 */ /* 0x080fe20000410000 */
[--C-:B------:R-:W-:Y:S02]  /*53e0*/  @P0 HADD2.F32 R188, -RZ, R120.reuse.H0_H0 ;  /* 0x20000078ffbc0230 */ /* 0x100fe40000004100 */
[----:B------:R-:W-:Y:S01]  /*53f0*/  FMUL.FTZ R86, R84, R124 ;  /* 0x0000007c54567220 */ /* 0x000fe20000410000 */
[----:B------:R-:W-:Y:S02]  /*5400*/  @P6 HADD2.F32 R183, -RZ, R120.H1_H1 ;  /* 0x30000078ffb76230 */ /* 0x000fe40000004100 */
[----:B------:R-:W-:Y:S01]  /*5410*/  FMUL.FTZ R85, R85, UR11 ;  /* 0x0000000b55557c20 */ /* 0x000fe20008410000 */
[----:B------:R-:W-:-:S02]  /*5420*/  @P0 HADD2.F32 R120, -RZ, R56.H0_H0 ;  /* 0x20000038ff780230 */ /* 0x000fc40000004100 */
[----:B------:R-:W-:Y:S01]  /*5430*/  FMUL.FTZ R86, R86, UR11 ;  /* 0x0000000b56567c20 */ /* 0x000fe20008410000 */
[----:B------:R-:W-:Y:S02]  /*5440*/  @P6 HADD2.F32 R185, -RZ, R56.H1_H1 ;  /* 0x30000038ffb96230 */ /* 0x000fe40000004100 */
[-C--:B------:R-:W-:Y:S01]  /*5450*/  @P0 FMUL.FTZ R87, R188, R85.reuse ;  /* 0x00000055bc570220 */ /* 0x080fe20000410000 */
[----:B------:R-:W-:Y:S02]  /*5460*/  HFMA2 R127, -RZ, RZ, 0, 0 ;  /* 0x00000000ff7f7431 */ /* 0x000fe400000001ff */
[----:B------:R-:W-:Y:S01]  /*5470*/  @P0 FMUL.FTZ R184, R120, R85 ;  /* 0x0000005578b80220 */ /* 0x000fe20000410000 */
[-CC-:B------:R-:W-:Y:S01]  /*5480*/  FFMA.FTZ R85, R133, R125.reuse, R126.reuse ;  /* 0x0000007d85557223 */ /* 0x180fe2000001007e */
[-C--:B------:R-:W-:Y:S01]  /*5490*/  @P6 FMUL.FTZ R186, R183, R86.reuse ;  /* 0x00000056b7ba6220 */ /* 0x080fe20000410000 */
[----:B------:R-:W-:Y:S01]  /*54a0*/  @P6 FMUL.FTZ R127, R185, R86 ;  /* 0x00000056b97f6220 */ /* 0x000fe20000410000 */
[----:B------:R-:W-:Y:S01]  /*54b0*/  LOP3.LUT P0, RZ, R114, 0xff0000, RZ, 0xc0, !PT ;  /* 0x00ff000072ff7812 */ /* 0x000fe2000780c0ff */
[----:B------:R-:W-:Y:S01]  /*54c0*/  FFMA.FTZ R86, R142, R125, R126 ;  /* 0x0000007d8e567223 */ /* 0x000fe2000001007e */
[--C-:B------:R-:W-:Y:S01]  /*54d0*/  HADD2.F32 R183, -RZ, R5.reuse.H0_H0 ;  /* 0x20000005ffb77230 */ /* 0x100fe20000004100 */
[----:B------:R-:W-:Y:S01]  /*54e0*/  LOP3.LUT P6, RZ, R114, 0xff000000, RZ, 0xc0, !PT ;  /* 0xff00000072ff7812 */ /* 0x000fe200078cc0ff */
[----:B------:R-:W-:Y:S01]  /*54f0*/  FADD.FTZ R85, R140, -R85 ;  /* 0x800000558c557221 */ /* 0x000fe20000010000 */
[----:B------:R-:W-:-:S02]  /*5500*/  HADD2.F32 R120, -RZ, R5.H1_H1 ;  /* 0x30000005ff787230 */ /* 0x000fc40000004100 */
[----:B------:R-:W-:Y:S01]  /*5510*/  FADD.FTZ R185, R135, -R86 ;  /* 0x8000005687b97221 */ /* 0x000fe20000010000 */
[----:B------:R-:W-:Y:S01]  /*5520*/  MOV R188, RZ ;  /* 0x000000ff00bc7202 */ /* 0x000fe20000000f00 */
[C---:B------:R-:W-:Y:S01]  /*5530*/  FFMA.FTZ R191, R130.reuse, R85, R183 ;  /* 0x0000005582bf7223 */ /* 0x040fe200000100b7 */
[----:B------:R-:W-:Y:S01]  /*5540*/  MOV R183, RZ ;  /* 0x000000ff00b77202 */ /* 0x000fe20000000f00 */
[----:B------:R-:W-:Y:S01]  /*5550*/  FFMA.FTZ R193, R130, R185, R120 ;  /* 0x000000b982c17223 */ /* 0x000fe20000010078 */
[----:B------:R-:W-:Y:S02]  /*5560*/  HFMA2 R120, -RZ, RZ, 0, 0 ;  /* 0x00000000ff787431 */ /* 0x000fe400000001ff */
[-C--:B------:R-:W-:Y:S01]  /*5570*/  FMUL.FTZ R85, R191, R124.reuse ;  /* 0x0000007cbf557220 */ /* 0x080fe20000410000 */
[----:B------:R-:W-:Y:S02]  /*5580*/  @P0 HADD2.F32 R190, -RZ, R121.H0_H0 ;  /* 0x20000079ffbe0230 */ /* 0x000fe40000004100 */
[----:B------:R-:W-:Y:S01]  /*5590*/  FMUL.FTZ R86, R193, R124 ;  /* 0x0000007cc1567220 */ /* 0x000fe20000410000 */
[----:B------:R-:W-:-:S02]  /*55a0*/  @P0 HADD2.F32 R192, -RZ, R57.H0_H0 ;  /* 0x20000039ffc00230 */ /* 0x000fc40000004100 */
[----:B------:R-:W-:Y:S01]  /*55b0*/  FMUL.FTZ R85, R85, UR11 ;  /* 0x0000000b55557c20 */ /* 0x000fe20008410000 */
[----:B------:R-:W-:Y:S02]  /*55c0*/  @P6 HADD2.F32 R121, -RZ, R121.H1_H1 ;  /* 0x30000079ff796230 */ /* 0x000fe40000004100 */
[----:B------:R-:W-:Y:S01]  /*55d0*/  FMUL.FTZ R86, R86, UR11 ;  /* 0x0000000b56567c20 */ /* 0x000fe20008410000 */
[----:B------:R-:W-:Y:S02]  /*55e0*/  @P6 HADD2.F32 R187, -RZ, R57.H1_H1 ;  /* 0x30000039ffbb6230 */ /* 0x000fe40000004100 */
[-C--:B------:R-:W-:Y:S01]  /*55f0*/  @P0 FMUL.FTZ R183, R190, R85.reuse ;  /* 0x00000055beb70220 */ /* 0x080fe20000410000 */
[----:B------:R-:W-:Y:S01]  /*5600*/  @P0 FMUL.FTZ R120, R192, R85 ;  /* 0x00000055c0780220 */ /* 0x000fe20000410000 */
[----:B------:R-:W-:Y:S02]  /*5610*/  HFMA2 R185, -RZ, RZ, 0, 0 ;  /* 0x00000000ffb97431 */ /* 0x000fe400000001ff */
[-CC-:B------:R-:W-:Y:S01]  /*5620*/  FFMA.FTZ R85, R141, R125.reuse, R126.reuse ;  /* 0x0000007d8d557223 */ /* 0x180fe2000001007e */
[-C--:B------:R-:W-:Y:S01]  /*5630*/  @P6 FMUL.FTZ R188, R121, R86.reuse ;  /* 0x0000005679bc6220 */ /* 0x080fe20000410000 */
[----:B------:R-:W-:Y:S01]  /*5640*/  @P6 FMUL.FTZ R185, R187, R86 ;  /* 0x00000056bbb96220 */ /* 0x000fe20000410000 */
[----:B------:R-:W-:Y:S01]  /*5650*/  LOP3.LUT P0, RZ, R115, 0xff, RZ, 0xc0, !PT ;  /* 0x000000ff73ff7812 */ /* 0x000fe2000780c0ff */
[----:B------:R-:W-:Y:S01]  /*5660*/  FFMA.FTZ R86, R146, R125, R126 ;  /* 0x0000007d92567223 */ /* 0x000fe2000001007e */
[----:B------:R-:W-:-:S02]  /*5670*/  HADD2.F32 R121, -RZ, R6.H0_H0 ;  /* 0x20000006ff797230 */ /* 0x000fc40000004100 */
[----:B------:R-:W-:Y:S01]  /*5680*/  FADD.FTZ R85, R144, -R85 ;  /* 0x8000005590557221 */ /* 0x000fe20000010000 */
[----:B------:R-:W-:Y:S01]  /*5690*/  LOP3.LUT P6, RZ, R115, 0xff00, RZ, 0xc0, !PT ;  /* 0x0000ff0073ff7812 */ /* 0x000fe200078cc0ff */
[----:B------:R-:W-:Y:S02]  /*56a0*/  HADD2.F32 R190, -RZ, R6.H1_H1 ;  /* 0x30000006ffbe7230 */ /* 0x000fe40000004100 */
[----:B------:R-:W-:Y:S01]  /*56b0*/  FADD.FTZ R187, R143, -R86 ;  /* 0x800000568fbb7221 */ /* 0x000fe20000010000 */
[----:B------:R-:W-:Y:S01]  /*56c0*/  FFMA.FTZ R195, R130, R85, R121 ;  /* 0x0000005582c37223 */ /* 0x000fe20000010079 */
[----:B------:R-:W-:Y:S01]  /*56d0*/  MOV R121, RZ ;  /* 0x000000ff00797202 */ /* 0x000fe20000000f00 */
[----:B------:R-:W-:Y:S01]  /*56e0*/  FADD.FTZ R110, R110, R183 ;  /* 0x000000b76e6e7221 */ /* 0x000fe20000010000 */
[----:B------:R-:W-:Y:S01]  /*56f0*/  FFMA.FTZ R197, R130, R187, R190 ;  /* 0x000000bb82c57223 */ /* 0x000fe200000100be */
[----:B------:R-:W-:Y:S01]  /*5700*/  FMUL.FTZ R85, R195, R124 ;  /* 0x0000007cc3557220 */ /* 0x000fe20000410000 */
[----:B------:R-:W-:-:S02]  /*5710*/  HFMA2 R187, -RZ, RZ, 0, 0 ;  /* 0x00000000ffbb7431 */ /* 0x000fc400000001ff */
[----:B------:R-:W-:Y:S02]  /*5720*/  @P0 HADD2.F32 R194, -RZ, R122.H0_H0 ;  /* 0x2000007affc20230 */ /* 0x000fe40000004100 */
[----:B------:R-:W-:Y:S01]  /*5730*/  FMUL.FTZ R86, R197, R124 ;  /* 0x0000007cc5567220 */ /* 0x000fe20000410000 */
[----:B------:R-:W-:Y:S02]  /*5740*/  @P0 HADD2.F32 R196, -RZ, R58.H0_H0 ;  /* 0x2000003affc40230 */ /* 0x000fe40000004100 */
[----:B------:R-:W-:Y:S01]  /*5750*/  FMUL.FTZ R85, R85, UR11 ;  /* 0x0000000b55557c20 */ /* 0x000fe20008410000 */
[----:B------:R-:W-:Y:S02]  /*5760*/  @P6 HADD2.F32 R189, -RZ, R122.H1_H1 ;  /* 0x3000007affbd6230 */ /* 0x000fe40000004100 */
[----:B------:R-:W-:Y:S01]  /*5770*/  FMUL.FTZ R86, R86, UR11 ;  /* 0x0000000b56567c20 */ /* 0x000fe20008410000 */
[----:B------:R-:W-:Y:S02]  /*5780*/  @P6 HADD2.F32 R199, -RZ, R58.H1_H1 ;  /* 0x3000003affc76230 */ /* 0x000fe40000004100 */
[-C--:B------:R-:W-:Y:S01]  /*5790*/  @P0 FMUL.FTZ R121, R194, R85.reuse ;  /* 0x00000055c2790220 */ /* 0x080fe20000410000 */
[----:B------:R-:W-:Y:S01]  /*57a0*/  @P0 FMUL.FTZ R187, R196, R85 ;  /* 0x00000055c4bb0220 */ /* 0x000fe20000410000 */
[----:B------:R-:W-:Y:S01]  /*57b0*/  MOV R192, RZ ;  /* 0x000000ff00c07202 */ /* 0x000fe20000000f00 */
[----:B------:R-:W-:Y:S01]  /*57c0*/  HFMA2 R190, -RZ, RZ, 0, 0 ;  /* 0x00000000ffbe7431 */ /* 0x000fe200000001ff */
[----:B------:R-:W-:Y:S01]  /*57d0*/  ISETP.GE.U32.AND P0, PT, R114, RZ, PT ;  /* 0x000000ff7200720c */ /* 0x000fe20003f06070 */
[-C--:B------:R-:W-:Y:S01]  /*57e0*/  @P6 FMUL.FTZ R192, R189, R86.reuse ;  /* 0x00000056bdc06220 */ /* 0x080fe20000410000 */
[----:B------:R-:W-:Y:S01]  /*57f0*/  @P6 FMUL.FTZ R190, R199, R86 ;  /* 0x00000056c7be6220 */ /* 0x000fe20000410000 */
[-CC-:B------:R-:W-:Y:S01]  /*5800*/  FFMA.FTZ R86, R147, R125.reuse, R126.reuse ;  /* 0x0000007d93567223 */ /* 0x180fe2000001007e */
[----:B------:R-:W-:Y:S01]  /*5810*/  FFMA.FTZ R199, R150, R125, R126 ;  /* 0x0000007d96c77223 */ /* 0x000fe2000001007e */
[C---:B------:R-:W-:Y:S01]  /*5820*/  LOP3.LUT P6, RZ, R115.reuse, 0xff0000, RZ, 0xc0, !PT ;  /* 0x00ff000073ff7812 */ /* 0x040fe200078cc0ff */
[--C-:B------:R-:W-:Y:S01]  /*5830*/  HADD2.F32 R189, -RZ, R7.reuse.H0_H0 ;  /* 0x20000007ffbd7230 */ /* 0x100fe20000004100 */
[----:B------:R-:W-:Y:S01]  /*5840*/  ISETP.GE.U32.AND.EX P0, PT, R115, 0x1000000, PT, P0 ;  /* 0x010000007300780c */ /* 0x000fe20003f06100 */
[----:B------:R-:W-:-:S02]  /*5850*/  HADD2.F32 R122, -RZ, R7.H1_H1 ;  /* 0x30000007ff7a7230 */ /* 0x000fc40000004100 */
[----:B------:R-:W-:Y:S01]  /*5860*/  FADD.FTZ R85, R145, -R86 ;  /* 0x8000005691557221 */ /* 0x000fe20000010000 */
[----:B------:R-:W-:Y:S01]  /*5870*/  FADD.FTZ R201, R148, -R199 ;  /* 0x800000c794c97221 */ /* 0x000fe20000010000 */
[----:B------:R-:W-:Y:S01]  /*5880*/  MOV R194, RZ ;  /* 0x000000ff00c27202 */ /* 0x000fe20000000f00 */
[----:B------:R-:W-:Y:S01]  /*5890*/  FADD.FTZ R183, R104, R121 ;  /* 0x0000007968b77221 */ /* 0x000fe20000010000 */
[C---:B------:R-:W-:Y:S01]  /*58a0*/  FFMA.FTZ R199, R130.reuse, R85, R189 ;  /* 0x0000005582c77223 */ /* 0x040fe200000100bd */
[----:B------:R-:W-:Y:S01]  /*58b0*/  FFMA.FTZ R201, R130, R201, R122 ;  /* 0x000000c982c97223 */ /* 0x000fe2000001007a */
[----:B------:R-:W-:Y:S02]  /*58c0*/  HFMA2 R189, -RZ, RZ, 0, 0 ;  /* 0x00000000ffbd7431 */ /* 0x000fe400000001ff */
[----:B------:R-:W-:Y:S01]  /*58d0*/  FADD.FTZ R108, R108, R87 ;  /* 0x000000576c6c7221 */ /* 0x000fe20000010000 */
[-C--:B------:R-:W-:Y:S01]  /*58e0*/  FMUL.FTZ R85, R199, R124.reuse ;  /* 0x0000007cc7557220 */ /* 0x080fe20000410000 */
[----:B------:R-:W-:Y:S01]  /*58f0*/  FMUL.FTZ R86, R201, R124 ;  /* 0x0000007cc9567220 */ /* 0x000fe20000410000 */
[----:B------:R-:W-:Y:S01]  /*5900*/  @P6 HADD2.F32 R196, -RZ, R123.H0_H0 ;  /* 0x2000007bffc46230 */ /* 0x000fe20000004100 */
[----:B------:R-:W-:Y:S01]  /*5910*/  F2FP.F16.F32.PACK_AB R121, R185, R120 ;  /* 0x00000078b979723e */ /* 0x000fe200000000ff */
[----:B------:R-:W-:-:S02]  /*5920*/  @P6 HADD2.F32 R198, -RZ, R59.H0_H0 ;  /* 0x2000003bffc66230 */ /* 0x000fc40000004100 */
[----:B------:R-:W-:Y:S01]  /*5930*/  FMUL.FTZ R85, R85, UR11 ;  /* 0x0000000b55557c20 */ /* 0x000fe20008410000 */
[----:B------:R-:W-:Y:S02]  /*5940*/  @P0 HADD2.F32 R205, -RZ, R59.H1_H1 ;  /* 0x3000003bffcd0230 */ /* 0x000fe40000004100 */
[----:B------:R-:W-:Y:S01]  /*5950*/  FMUL.FTZ R86, R86, UR11 ;  /* 0x0000000b56567c20 */ /* 0x000fe20008410000 */
[----:B------:R-:W-:Y:S01]  /*5960*/  @P0 HADD2.F32 R203, -RZ, R123.H1_H1 ;  /* 0x3000007bffcb0230 */ /* 0x000fe20000004100 */
[----:B------:R-:W-:Y:S01]  /*5970*/  CS2R R122, SRZ ;  /* 0x00000000007a7805 */ /* 0x000fe2000001ff00 */
[----:B------:R-:W-:Y:S01]  /*5980*/  FADD.FTZ R109, R109, R186 ;  /* 0x000000ba6d6d7221 */ /* 0x000fe20000010000 */
[-C--:B------:R-:W-:Y:S01]  /*5990*/  @P6 FMUL.FTZ R123, R196, R85.reuse ;  /* 0x00000055c47b6220 */ /* 0x080fe20000410000 */
[----:B------:R-:W-:Y:S01]  /*59a0*/  @P6 FMUL.FTZ R122, R198, R85 ;  /* 0x00000055c67a6220 */ /* 0x000fe20000410000 */
[-C--:B------:R-:W-:Y:S01]  /*59b0*/  @P0 FMUL.FTZ R189, R205, R86.reuse ;  /* 0x00000056cdbd0220 */ /* 0x080fe20000410000 */
[----:B------:R-:W-:Y:S01]  /*59c0*/  @P0 FMUL.FTZ R194, R203, R86 ;  /* 0x00000056cbc20220 */ /* 0x000fe20000410000 */
[----:B------:R-:W-:Y:S01]  /*59d0*/  FADD.FTZ R106, R106, R123 ;  /* 0x0000007b6a6a7221 */ /* 0x000fe20000010000 */
[----:B------:R-:W-:Y:S01]  /*59e0*/  FADD.FTZ R111, R111, R188 ;  /* 0x000000bc6f6f7221 */ /* 0x000fe20000010000 */
[----:B------:R-:W-:Y:S01]  /*59f0*/  FADD.FTZ R192, R105, R192 ;  /* 0x000000c069c07221 */ /* 0x000fe20000010000 */
[----:B------:R-:W-:Y:S01]  /*5a00*/  F2FP.F16.F32.PACK_AB R123, R189, R122 ;  /* 0x0000007abd7b723e */ /* 0x000fe200000000ff */
[----:B------:R-:W-:Y:S01]  /*5a10*/  FADD.FTZ R107, R107, R194 ;  /* 0x000000c26b6b7221 */ /* 0x000fe20000010000 */
[----:B------:R-:W-:-:S02]  /*5a20*/  F2FP.F16.F32.PACK_AB R87, R201, R199 ;  /* 0x000000c7c957723e */ /* 0x000fc400000000ff */
[----:B------:R-:W-:Y:S02]  /*5a30*/  F2FP.F16.F32.PACK_AB R86, R197, R195 ;  /* 0x000000c3c556723e */ /* 0x000fe400000000ff */
[----:B------:R-:W-:Y:S02]  /*5a40*/  F2FP.F16.F32.PACK_AB R85, R193, R191 ;  /* 0x000000bfc155723e */ /* 0x000fe400000000ff */
[----:B------:R-:W-:Y:S02]  /*5a50*/  F2FP.F16.F32.PACK_AB R84, R84, R181 ;  /* 0x000000b55454723e */ /* 0x000fe400000000ff */
[----:B------:R-:W-:Y:S02]  /*5a60*/  F2FP.F16.F32.PACK_AB R122, R190, R187 ;  /* 0x000000bbbe7a723e */ /* 0x000fe400000000ff */
[----:B------:R-:W-:-:S07]  /*5a70*/  F2FP.F16.F32.PACK_AB R120, R127, R184 ;  /* 0x000000b87f78723e */ /* 0x000fce00000000ff */
.L_x_1717:
[----:B------:R-:W-:Y:S01]  /*5a80*/  ISETP.NE.U32.AND P0, PT, RZ, UR12, PT ;  /* 0x0000000cff007c0c */ /* 0x000fe2000bf05070 */
[----:B------:R-:W0:Y:S03]  /*5a90*/  LDC.64 R104, c[0x0][0x468] ;  /* 0x00011a00ff687b82 */ /* 0x000e260000000a00 */
[----:B------:R-:W-:-:S13]  /*5aa0*/  ISETP.NE.AND.EX P0, PT, RZ, UR13, PT, P0 ;  /* 0x0000000dff007c0c */ /* 0x000fda000bf05300 */
[----:B------:R-:W1:Y:S01]  /*5ab0*/  @P0 LDC.64 R184, c[0x0][0x478] ;  /* 0x00011e00ffb80b82 */ /* 0x000e620000000a00 */
[C---:B0-----:R-:W-:Y:S01]  /*5ac0*/  IMAD.WIDE.U32 R186, R0.reuse, 0x10, R104 ;  /* 0x0000001000ba7825 */ /* 0x041fe200078e0068 */
[----:B------:R-:W-:Y:S02]  /*5ad0*/  MOV R104, R183 ;  /* 0x000000b700687202 */ /* 0x000fe40000000f00 */
[----:B------:R-:W-:Y:S01]  /*5ae0*/  MOV R105, R192 ;  /* 0x000000c000697202 */ /* 0x000fe20000000f00 */
[C---:B-1----:R-:W-:Y:S01]  /*5af0*/  @P0 IMAD.WIDE.U32 R184, R0.reuse, 0x10, R184 ;  /* 0x0000001000b80825 */ /* 0x042fe200078e00b8 */
[----:B------:R-:W-:-:S04]  /*5b00*/  IADD3 R0, PT, PT, R0, 0x80, RZ ;  /* 0x0000008000007810 */ /* 0x000fc80007ffe0ff */
[----:B------:R0:W-:Y:S04]  /*5b10*/  @P0 STG.E.128 desc[UR4][R184.64], R84 ;  /* 0x00000054b8000986 */ /* 0x0001e8000c101d04 */
[----:B------:R0:W-:Y:S02]  /*5b20*/  STG.E.128 desc[UR4][R186.64], R120 ;  /* 0x00000078ba007986 */ /* 0x0001e4000c101d04 */
.L_x_1715:
[----:B------:R-:W-:Y:S05]  /*5b30*/  BSYNC.RECONVERGENT B1 ;  /* 0x0000000000017941 */ /* 0x000fea0003800200 */
.L_x_1714:
        /* <DEDUP_REMOVED lines=10> */
[----:B------:R-:W-:Y:S02]  /*5be0*/  HADD2.F32 R181, -RZ, R76.H0_H0 ;  /* 0x2000004cffb57230 */ /* 0x000fe40000004100 */
[----:B------:R-:W-:Y:S02]  /*5bf0*/  HFMA2 R127, -RZ, RZ, 0, 0 ;  /* 0x00000000ff7f7431 */ /* 0x000fe400000001ff */
[----:B------:R-:W-:Y:S01]  /*5c00*/  FADD.FTZ R85, R152, -R85 ;  /* 0x8000005598557221 */ /* 0x000fe20000010000 */
[----:B------:R-:W-:Y:S02]  /*5c10*/  CS2R R186, SRZ ;  /* 0x0000000000ba7805 */ /* 0x000fe4000001ff00 */
[----:B------:R-:W-:Y:S01]  /*5c20*/  MOV R184, RZ ;  /* 0x000000ff00b87202 */ /* 0x000fe20000000f00 */
[----:B------:R-:W-:Y:S01]  /*5c30*/  FFMA.FTZ R183, R153, R125, R126 ;  /* 0x0000007d99b77223 */ /* 0x000fe2000001007e */
[----:B-----5:R-:W-:Y:S01]  /*5c40*/  FFMA.FTZ R181, R130, R85, R181 ;  /* 0x0000005582b57223 */ /* 0x020fe200000100b5 */
[----:B------:R-:W-:-:S02]  /*5c50*/  MOV R85, RZ ;  /* 0x000000ff00557202 */ /* 0x000fc40000000f00 */
[----:B------:R-:W-:Y:S01]  /*5c60*/  CS2R R190, SRZ ;  /* 0x0000000000be7805 */ /* 0x000fe2000001ff00 */
[----:B------:R-:W-:Y:S01]  /*5c70*/  FADD.FTZ R183, R156, -R183 ;  /* 0x800000b79cb77221 */ /* 0x000fe20000010000 */
[----:B------:R-:W-:Y:S01]  /*5c80*/  FMUL.FTZ R84, R181, R124 ;  /* 0x0000007cb5547220 */ /* 0x000fe20000410000 */
[----:B------:R-:W-:Y:S01]  /*5c90*/  MOV R192, RZ ;  /* 0x000000ff00c07202 */ /* 0x000fe20000000f00 */
[----:B------:R-:W-:Y:S02]  /*5ca0*/  @P6 HADD2.F32 R86, -RZ, R120.H0_H0 ;  /* 0x20000078ff566230 */ /* 0x000fe40000004100 */
[-CC-:B------:R-:W-:Y:S01]  /*5cb0*/  FFMA.FTZ R201, R166, R125.reuse, R126.reuse ;  /* 0x0000007da6c97223 */ /* 0x180fe2000001007e */
[----:B------:R-:W-:Y:S01]  /*5cc0*/  FMUL.FTZ R87, R84, UR11 ;  /* 0x0000000b54577c20 */ /* 0x000fe20008410000 */
[----:B------:R-:W-:Y:S02]  /*5cd0*/  @P6 HADD2.F32 R84, -RZ, R72.H0_H0 ;  /* 0x20000048ff546230 */ /* 0x000fe40000004100 */
[----:B------:R-:W-:Y:S01]  /*5ce0*/  FADD.FTZ R198, R164, -R201 ;  /* 0x800000c9a4c67221 */ /* 0x000fe20000010000 */
[----:B------:R-:W-:Y:S01]  /*5cf0*/  @P6 FMUL.FTZ R85, R87, R86 ;  /* 0x0000005657556220 */ /* 0x000fe20000410000 */
[----:B------:R-:W-:Y:S01]  /*5d00*/  FFMA.FTZ R86, R154, R125, R126 ;  /* 0x0000007d9a567223 */ /* 0x000fe2000001007e */
[----:B------:R-:W-:Y:S01]  /*5d10*/  @P6 FMUL.FTZ R127, R84, R87 ;  /* 0x00000057547f6220 */ /* 0x000fe20000410000 */
[----:B------:R-:W-:Y:S01]  /*5d20*/  LOP3.LUT P6, RZ, R112, 0xff00, RZ, 0xc0, !PT ;  /* 0x0000ff0070ff7812 */ /* 0x000fe200078cc0ff */
[----:B------:R-:W-:-:S02]  /*5d30*/  HADD2.F32 R87, -RZ, R76.H1_H1 ;  /* 0x3000004cff577230 */ /* 0x000fc40000004100 */
[----:B------:R-:W-:Y:S01]  /*5d40*/  FADD.FTZ R84, R151, -R86 ;  /* 0x8000005697547221 */ /* 0x000fe20000010000 */
[----:B------:R-:W-:-:S03]  /*5d50*/  FADD.FTZ R100, R100, R85 ;  /* 0x0000005564647221 */ /* 0x000fc60000010000 */
[----:B------:R-:W-:-:S04]  /*5d60*/  FFMA.FTZ R84, R130, R84, R87 ;  /* 0x0000005482547223 */ /* 0x000fc80000010057 */
[C---:B------:R-:W-:Y:S01]  /*5d70*/  FMUL.FTZ R86, R84.reuse, R124 ;  /* 0x0000007c54567220 */ /* 0x040fe20000410000 */
[----:B------:R-:W-:Y:S01]  /*5d80*/  F2FP.F16.F32.PACK_AB R84, R84, R181 ;  /* 0x000000b55454723e */ /* 0x000fe200000000ff */
[----:B------:R-:W-:Y:S02]  /*5d90*/  @P6 HADD2.F32 R120, -RZ, R120.H1_H1 ;  /* 0x30000078ff786230 */ /* 0x000fe40000004100 */
[----:B------:R-:W-:Y:S01]  /*5da0*/  FMUL.FTZ R87, R86, UR11 ;  /* 0x0000000b56577c20 */ /* 0x000fe20008410000 */
[----:B------:R-:W-:-:S03]  /*5db0*/  @P6 HADD2.F32 R188, -RZ, R72.H1_H1 ;  /* 0x30000048ffbc6230 */ /* 0x000fc60000004100 */
[----:B------:R-:W-:Y:S02]  /*5dc0*/  @P6 FMUL.FTZ R186, R87, R120 ;  /* 0x0000007857ba6220 */ /* 0x000fe40000410000 */
[----:B------:R-:W-:Y:S01]  /*5dd0*/  @P6 FMUL.FTZ R184, R188, R87 ;  /* 0x00000057bcb86220 */ /* 0x000fe20000410000 */
[----:B------:R-:W-:Y:S01]  /*5de0*/  LOP3.LUT P6, RZ, R112, 0xff0000, RZ, 0xc0, !PT ;  /* 0x00ff000070ff7812 */ /* 0x000fe200078cc0ff */
[----:B------:R-:W-:Y:S02]  /*5df0*/  HADD2.F32 R87, -RZ, R77.H0_H0 ;  /* 0x2000004dff577230 */ /* 0x000fe40000004100 */
[----:B------:R-:W-:-:S03]  /*5e00*/  FADD.FTZ R101, R101, R186 ;  /* 0x000000ba65657221 */ /* 0x000fc60000010000 */
[----:B------:R-:W-:Y:S01]  /*5e10*/  FFMA.FTZ R193, R130, R183, R87 ;  /* 0x000000b782c17223 */ /* 0x000fe20000010057 */
[----:B------:R-:W-:Y:S01]  /*5e20*/  HFMA2 R87, -RZ, RZ, 0, 0 ;  /* 0x00000000ff577431 */ /* 0x000fe200000001ff */
[----:B------:R-:W-:Y:S02]  /*5e30*/  MOV R183, RZ ;  /* 0x000000ff00b77202 */ /* 0x000fe40000000f00 */
[----:B------:R-:W-:-:S03]  /*5e40*/  FMUL.FTZ R86, R193, R124 ;  /* 0x0000007cc1567220 */ /* 0x000fc60000410000 */
[----:B------:R-:W-:Y:S02]  /*5e50*/  @P6 HADD2.F32 R120, -RZ, R121.H0_H0 ;  /* 0x20000079ff786230 */ /* 0x000fe40000004100 */
[----:B------:R-:W-:Y:S01]  /*5e60*/  FMUL.FTZ R185, R86, UR11 ;  /* 0x0000000b56b97c20 */ /* 0x000fe20008410000 */
[----:B------:R-:W-:Y:S02]  /*5e70*/  @P6 HADD2.F32 R188, -RZ, R73.H0_H0 ;  /* 0x20000049ffbc6230 */ /* 0x000fe40000004100 */
[----:B------:R-:W-:Y:S01]  /*5e80*/  FFMA.FTZ R86, R158, R125, R126 ;  /* 0x0000007d9e567223 */ /* 0x000fe2000001007e */
[----:B------:R-:W-:Y:S01]  /*5e90*/  @P6 FMUL.FTZ R87, R185, R120 ;  /* 0x00000078b9576220 */ /* 0x000fe20000410000 */
[----:B------:R-:W-:Y:S02]  /*5ea0*/  HFMA2 R120, -RZ, RZ, 0, 0 ;  /* 0x00000000ff787431 */ /* 0x000fe400000001ff */
[----:B------:R-:W-:Y:S01]  /*5eb0*/  @P6 FMUL.FTZ R183, R188, R185 ;  /* 0x000000b9bcb76220 */ /* 0x000fe20000410000 */
[----:B------:R-:W-:Y:S01]  /*5ec0*/  LOP3.LUT P6, RZ, R112, 0xff000000, RZ, 0xc0, !PT ;  /* 0xff00000070ff7812 */ /* 0x000fe200078cc0ff */
[----:B------:R-:W-:-:S02]  /*5ed0*/  HADD2.F32 R185, -RZ, R77.H1_H1 ;  /* 0x3000004dffb97230 */ /* 0x000fc40000004100 */
[----:B------:R-:W-:Y:S01]  /*5ee0*/  FADD.FTZ R86, R155, -R86 ;  /* 0x800000569b567221 */ /* 0x000fe20000010000 */
[----:B------:R-:W-:Y:S01]  /*5ef0*/  MOV R188, RZ ;  /* 0x000000ff00bc7202 */ /* 0x000fe20000000f00 */
[----:B------:R-:W-:Y:S02]  /*5f00*/  FADD.FTZ R102, R102, R87 ;  /* 0x0000005766667221 */ /* 0x000fe40000010000 */
[----:B------:R-:W-:-:S04]  /*5f10*/  FFMA.FTZ R195, R130, R86, R185 ;  /* 0x0000005682c37223 */ /* 0x000fc800000100b9 */
[C---:B------:R-:W-:Y:S01]  /*5f20*/  FMUL.FTZ R86, R195.reuse, R124 ;  /* 0x0000007cc3567220 */ /* 0x040fe20000410000 */
[----:B------:R-:W-:Y:S01]  /*5f30*/  F2FP.F16.F32.PACK_AB R85, R195, R193 ;  /* 0x000000c1c355723e */ /* 0x000fe200000000ff */
[----:B------:R-:W-:Y:S02]  /*5f40*/  @P6 HADD2.F32 R185, -RZ, R73.H1_H1 ;  /* 0x30000049ffb96230 */ /* 0x000fe40000004100 */
[----:B------:R-:W-:Y:S01]  /*5f50*/  FMUL.FTZ R86, R86, UR11 ;  /* 0x0000000b56567c20 */ /* 0x000fe20008410000 */
[----:B------:R-:W-:-:S03]  /*5f60*/  @P6 HADD2.F32 R121, -RZ, R121.H1_H1 ;  /* 0x30000079ff796230 */ /* 0x000fc60000004100 */
[----:B------:R-:W-:Y:S01]  /*5f70*/  @P6 FMUL.FTZ R188, R185, R86 ;  /* 0x00000056b9bc6220 */ /* 0x000fe20000410000 */
[----:B------:R-:W-:Y:S01]  /*5f80*/  FFMA.FTZ R185, R157, R125, R126 ;  /* 0x0000007d9db97223 */ /* 0x000fe2000001007e */
[----:B------:R-:W-:Y:S01]  /*5f90*/  @P6 FMUL.FTZ R120, R86, R121 ;  /* 0x0000007956786220 */ /* 0x000fe20000410000 */
[----:B------:R-:W-:Y:S01]  /*5fa0*/  LOP3.LUT P6, RZ, R113, 0xff, RZ, 0xc0, !PT ;  /* 0x000000ff71ff7812 */ /* 0x000fe200078cc0ff */
[----:B------:R-:W-:Y:S02]  /*5fb0*/  HADD2.F32 R121, -RZ, R78.H0_H0 ;  /* 0x2000004eff797230 */ /* 0x000fe40000004100 */
[----:B------:R-:W-:Y:S01]  /*5fc0*/  FADD.FTZ R185, R160, -R185 ;  /* 0x800000b9a0b97221 */ /* 0x000fe20000010000 */
[----:B------:R-:W-:Y:S01]  /*5fd0*/  FADD.FTZ R103, R103, R120 ;  /* 0x0000007867677221 */ /* 0x000fe20000010000 */
[----:B------:R-:W-:Y:S02]  /*5fe0*/  F2FP.F16.F32.PACK_AB R120, R184, R127 ;  /* 0x0000007fb878723e */ /* 0x000fe400000000ff */
[----:B------:R-:W-:Y:S01]  /*5ff0*/  FFMA.FTZ R197, R130, R185, R121 ;  /* 0x000000b982c57223 */ /* 0x000fe20000010079 */
[----:B------:R-:W-:-:S03]  /*6000*/  HFMA2 R121, -RZ, RZ, 0, 0 ;  /* 0x00000000ff797431 */ /* 0x000fc600000001ff */
[----:B------:R-:W-:Y:S02]  /*6010*/  FMUL.FTZ R86, R197, R124 ;  /* 0x0000007cc5567220 */ /* 0x000fe40000410000 */
[----:B------:R-:W-:Y:S02]  /*6020*/  @P6 HADD2.F32 R185, -RZ, R122.H0_H0 ;  /* 0x2000007affb96230 */ /* 0x000fe40000004100 */
[----:B------:R-:W-:Y:S01]  /*6030*/  FMUL.FTZ R86, R86, UR11 ;  /* 0x0000000b56567c20 */ /* 0x000fe20008410000 */
[----:B------:R-:W-:-:S03]  /*6040*/  @P6 HADD2.F32 R189, -RZ, R74.H0_H0 ;  /* 0x2000004affbd6230 */ /* 0x000fc60000004100 */
[----:B------:R-:W-:Y:S01]  /*6050*/  @P6 FMUL.FTZ R121, R86, R185 ;  /* 0x000000b956796220 */ /* 0x000fe20000410000 */
[----:B------:R-:W-:Y:S02]  /*6060*/  HADD2.F32 R185, -RZ, R78.H1_H1 ;  /* 0x3000004effb97230 */ /* 0x000fe40000004100 */
[----:B------:R-:W-:Y:S01]  /*6070*/  @P6 FMUL.FTZ R187, R189, R86 ;  /* 0x00000056bdbb6220 */ /* 0x000fe20000410000 */
[----:B------:R-:W-:Y:S01]  /*6080*/  FFMA.FTZ R86, R162, R125, R126 ;  /* 0x0000007da2567223 */ /* 0x000fe2000001007e */
[----:B------:R-:W-:-:S03]  /*6090*/  LOP3.LUT P6, RZ, R113, 0xff00, RZ, 0xc0, !PT ;  /* 0x0000ff0071ff7812 */ /* 0x000fc600078cc0ff */
[----:B------:R-:W-:-:S04]  /*60a0*/  FADD.FTZ R86, R159, -R86 ;  /* 0x800000569f567221 */ /* 0x000fc80000010000 */
[----:B------:R-:W-:-:S04]  /*60b0*/  FFMA.FTZ R196, R130, R86, R185 ;  /* 0x0000005682c47223 */ /* 0x000fc800000100b9 */
[----:B------:R-:W-:Y:S02]  /*60c0*/  FMUL.FTZ R86, R196, R124 ;  /* 0x0000007cc4567220 */ /* 0x000fe40000410000 */
[----:B------:R-:W-:Y:S02]  /*60d0*/  @P6 HADD2.F32 R122, -RZ, R122.H1_H1 ;  /* 0x3000007aff7a6230 */ /* 0x000fe40000004100 */
[----:B------:R-:W-:Y:S02]  /*60e0*/  @P6 HADD2.F32 R194, -RZ, R74.H1_H1 ;  /* 0x3000004affc26230 */ /* 0x000fe40000004100 */
[----:B------:R-:W-:Y:S01]  /*60f0*/  FMUL.FTZ R185, R86, UR11 ;  /* 0x0000000b56b97c20 */ /* 0x000fe20008410000 */
[----:B------:R-:W-:-:S03]  /*6100*/  FFMA.FTZ R86, R163, R125, R126 ;  /* 0x0000007da3567223 */ /* 0x000fc6000001007e */
[----:B------:R-:W-:Y:S01]  /*6110*/  @P6 FMUL.FTZ R190, R185, R122 ;  /* 0x0000007ab9be6220 */ /* 0x000fe20000410000 */
[----:B------:R-:W-:Y:S01]  /*6120*/  @P6 FMUL.FTZ R192, R194, R185 ;  /* 0x000000b9c2c06220 */ /* 0x000fe20000410000 */
[----:B------:R-:W-:Y:S01]  /*6130*/  LOP3.LUT P6, RZ, R113, 0xff0000, RZ, 0xc0, !PT ;  /* 0x00ff000071ff7812 */ /* 0x000fe200078cc0ff */
[----:B------:R-:W-:Y:S02]  /*6140*/  HADD2.F32 R185, -RZ, R79.H0_H0 ;  /* 0x2000004fffb97230 */ /* 0x000fe40000004100 */
[----:B------:R-:W-:Y:S01]  /*6150*/  FADD.FTZ R86, R161, -R86 ;  /* 0x80000056a1567221 */ /* 0x000fe20000010000 */
[----:B------:R-:W-:-:S03]  /*6160*/  FADD.FTZ R190, R97, R190 ;  /* 0x000000be61be7221 */ /* 0x000fc60000010000 */
[----:B------:R-:W-:Y:S01]  /*6170*/  FFMA.FTZ R199, R130, R86, R185 ;  /* 0x0000005682c77223 */ /* 0x000fe200000100b9 */
[----:B------:R-:W-:-:S03]  /*6180*/  HFMA2 R185, -RZ, RZ, 0, 0 ;  /* 0x00000000ffb97431 */ /* 0x000fc600000001ff */
[----:B------:R-:W-:Y:S02]  /*6190*/  FMUL.FTZ R86, R199, R124 ;  /* 0x0000007cc7567220 */ /* 0x000fe40000410000 */
[----:B------:R-:W-:Y:S02]  /*61a0*/  @P6 HADD2.F32 R122, -RZ, R123.H0_H0 ;  /* 0x2000007bff7a6230 */ /* 0x000fe40000004100 */
[----:B------:R-:W-:Y:S01]  /*61b0*/  FMUL.FTZ R189, R86, UR11 ;  /* 0x0000000b56bd7c20 */ /* 0x000fe20008410000 */
[----:B------:R-:W-:-:S03]  /*61c0*/  @P6 HADD2.F32 R194, -RZ, R75.H0_H0 ;  /* 0x2000004bffc26230 */ /* 0x000fc60000004100 */
[----:B------:R-:W-:Y:S01]  /*61d0*/  @P6 FMUL.FTZ R185, R189, R122 ;  /* 0x0000007abdb96220 */ /* 0x000fe20000410000 */
[----:B------:R-:W-:Y:S01]  /*61e0*/  MOV R122, RZ ;  /* 0x000000ff007a7202 */ /* 0x000fe20000000f00 */
[----:B------:R-:W-:Y:S01]  /*61f0*/  @P6 FMUL.FTZ R191, R194, R189 ;  /* 0x000000bdc2bf6220 */ /* 0x000fe20000410000 */
[----:B------:R-:W-:Y:S01]  /*6200*/  ISETP.GE.U32.AND P6, PT, R112, RZ, PT ;  /* 0x000000ff7000720c */ /* 0x000fe20003fc6070 */
[----:B------:R-:W-:Y:S02]  /*6210*/  HADD2.F32 R189, -RZ, R79.H1_H1 ;  /* 0x3000004fffbd7230 */ /* 0x000fe40000004100 */
[----:B------:R-:W-:Y:S02]  /*6220*/  HFMA2 R194, -RZ, RZ, 0, 0 ;  /* 0x00000000ffc27431 */ /* 0x000fe400000001ff */
[----:B------:R-:W-:Y:S01]  /*6230*/  FADD.FTZ R98, R98, R185 ;  /* 0x000000b962627221 */ /* 0x000fe20000010000 */
[----:B------:R-:W-:Y:S01]  /*6240*/  ISETP.GE.U32.AND.EX P6, PT, R113, 0x1000000, PT, P6 ;  /* 0x010000007100780c */ /* 0x000fe20003fc6160 */
[----:B------:R-:W-:-:S04]  /*6250*/  FFMA.FTZ R198, R130, R198, R189 ;  /* 0x000000c682c67223 */ /* 0x000fc800000100bd */
[C---:B------:R-:W-:Y:S01]  /*6260*/  FMUL.FTZ R86, R198.reuse, R124 ;  /* 0x0000007cc6567220 */ /* 0x040fe20000410000 */
[----:B------:R-:W-:-:S03]  /*6270*/  F2FP.F16.F32.PACK_AB R87, R198, R199 ;  /* 0x000000c7c657723e */ /* 0x000fc600000000ff */
[----:B------:R-:W-:-:S04]  /*6280*/  FMUL.FTZ R86, R86, UR11 ;  /* 0x0000000b56567c20 */ /* 0x000fc80008410000 */
[----:B------:R-:W-:Y:S02]  /*6290*/  @P6 HADD2.F32 R123, -RZ, R123.H1_H1 ;  /* 0x3000007bff7b6230 */ /* 0x000fe40000004100 */
[----:B------:R-:W-:-:S03]  /*62a0*/  @P6 HADD2.F32 R189, -RZ, R75.H1_H1 ;  /* 0x3000004bffbd6230 */ /* 0x000fc60000004100 */
[----:B------:R-:W-:Y:S02]  /*62b0*/  @P6 FMUL.FTZ R122, R86, R123 ;  /* 0x0000007b567a6220 */ /* 0x000fe40000410000 */
        /* <DEDUP_REMOVED lines=8> */
.L_x_1720:
[----:B------:R-:W-:Y:S01]  /*6340*/  FFMA.FTZ R127, R149, R125, R126 ;  /* 0x0000007d957f7223 */ /* 0x000fe2000001007e */
[----:B------:R-:W-:Y:S01]  /*6350*/  LOP3.LUT P6, RZ, R112, 0xff, RZ, 0xc0, !PT ;  /* 0x000000ff70ff7812 */ /* 0x000fe200078cc0ff */
[--C-:B------:R-:W-:Y:S01]  /*6360*/  HADD2.F32 R181, -RZ, R76.reuse.H0_H0 ;  /* 0x2000004cffb57230 */ /* 0x100fe20000004100 */
[----:B------:R-:W-:Y:S01]  /*6370*/  MOV R192, RZ ;  /* 0x000000ff00c07202 */ /* 0x000fe20000000f00 */
[----:B------:R-:W-:Y:S01]  /*6380*/  FADD.FTZ R127, R152, -R127 ;  /* 0x8000007f987f7221 */ /* 0x000fe20000010000 */
[----:B------:R-:W-:Y:S01]  /*6390*/  HADD2.F32 R185, -RZ, R76.H1_H1 ;  /* 0x3000004cffb97230 */ /* 0x000fe20000004100 */
[----:B------:R-:W-:Y:S01]  /*63a0*/  MOV R190, RZ ;  /* 0x000000ff00be7202 */ /* 0x000fe20000000f00 */
[----:B------:R-:W-:Y:S02]  /*63b0*/  HFMA2 R194, -RZ, RZ, 0, 0 ;  /* 0x00000000ffc27431 */ /* 0x000fe400000001ff */
[----:B-----5:R-:W-:Y:S01]  /*63c0*/  FFMA.FTZ R127, R130, R127, R181 ;  /* 0x0000007f827f7223 */ /* 0x020fe200000100b5 */
[----:B------:R-:W-:-:S02]  /*63d0*/  MOV R181, RZ ;  /* 0x000000ff00b57202 */ /* 0x000fc40000000f00 */
[----:B------:R-:W-:Y:S01]  /*63e0*/  MOV R196, RZ ;  /* 0x000000ff00c47202 */ /* 0x000fe20000000f00 */
        /* <DEDUP_REMOVED lines=13> */
[----:B------:R-:W-:Y:S01]  /*64c0*/  FFMA.FTZ R183, R130, R183, R185 ;  /* 0x000000b782b77223 */ /* 0x000fe200000100b9 */
[----:B------:R-:W-:-:S03]  /*64d0*/  HADD2.F32 R185, -RZ, R77.H0_H0 ;  /* 0x2000004dffb97230 */ /* 0x000fc60000004100 */
        /* <DEDUP_REMOVED lines=8> */
[----:B------:R-:W-:Y:S02]  /*6560*/  FADD.FTZ R101, R101, R186 ;  /* 0x000000ba65657221 */ /* 0x000fe40000010000 */
[----:B------:R-:W-:-:S04]  /*6570*/  FADD.FTZ R183, R156, -R183 ;  /* 0x800000b79cb77221 */ /* 0x000fc80000010000 */
[----:B------:R-:W-:Y:S01]  /*6580*/  FFMA.FTZ R185, R130, R183, R185 ;  /* 0x000000b782b97223 */ /* 0x000fe200000100b9 */
        /* <DEDUP_REMOVED lines=10> */
[----:B------:R-:W-:Y:S02]  /*6630*/  HADD2.F32 R189, -RZ, R77.H1_H1 ;  /* 0x3000004dffbd7230 */ /* 0x000fe40000004100 */
[----:B------:R-:W-:Y:S01]  /*6640*/  FADD.FTZ R102, R102, R183 ;  /* 0x000000b766667221 */ /* 0x000fe20000010000 */
[----:B------:R-:W-:-:S04]  /*6650*/  FADD.FTZ R187, R155, -R120 ;  /* 0x800000789bbb7221 */ /* 0x000fc80000010000 */
[----:B------:R-:W-:Y:S01]  /*6660*/  FFMA.FTZ R187, R130, R187, R189 ;  /* 0x000000bb82bb7223 */ /* 0x000fe200000100bd */
[----:B------:R-:W-:-:S03]  /*6670*/  CS2R R188, SRZ ;  /* 0x0000000000bc7805 */ /* 0x000fc6000001ff00 */
[----:B------:R-:W-:Y:S01]  /*6680*/  FMUL.FTZ R120, R124, R187 ;  /* 0x000000bb7c787220 */ /* 0x000fe20000410000 */
[----:B------:R-:W-:-:S03]  /*6690*/  @P6 HADD2.F32 R121, -RZ, R121.H1_H1 ;  /* 0x30000079ff796230 */ /* 0x000fc60000004100 */
[----:B------:R-:W-:Y:S01]  /*66a0*/  FMUL.FTZ R120, R120, UR11 ;  /* 0x0000000b78787c20 */ /* 0x000fe20008410000 */
[----:B------:R-:W-:-:S03]  /*66b0*/  @P6 HADD2.F32 R187, -RZ, R73.H1_H1 ;  /* 0x30000049ffbb6230 */ /* 0x000fc60000004100 */
[-C--:B------:R-:W-:Y:S01]  /*66c0*/  @P6 FMUL.FTZ R188, R121, R120.reuse ;  /* 0x0000007879bc6220 */ /* 0x080fe20000410000 */
[----:B------:R-:W-:Y:S01]  /*66d0*/  FFMA.FTZ R121, R157, R125, R126 ;  /* 0x0000007d9d797223 */ /* 0x000fe2000001007e */
[----:B------:R-:W-:Y:S01]  /*66e0*/  @P6 FMUL.FTZ R192, R187, R120 ;  /* 0x00000078bbc06220 */ /* 0x000fe20000410000 */
[----:B------:R-:W-:Y:S01]  /*66f0*/  LOP3.LUT P6, RZ, R113, 0xff, RZ, 0xc0, !PT ;  /* 0x000000ff71ff7812 */ /* 0x000fe200078cc0ff */
[----:B------:R-:W-:Y:S02]  /*6700*/  HADD2.F32 R187, -RZ, R78.H0_H0 ;  /* 0x2000004effbb7230 */ /* 0x000fe40000004100 */
[----:B------:R-:W-:Y:S01]  /*6710*/  FADD.FTZ R121, R160, -R121 ;  /* 0x80000079a0797221 */ /* 0x000fe20000010000 */
[----:B------:R-:W-:-:S03]  /*6720*/  FADD.FTZ R103, R103, R188 ;  /* 0x000000bc67677221 */ /* 0x000fc60000010000 */
[----:B------:R-:W-:-:S04]  /*6730*/  FFMA.FTZ R121, R130, R121, R187 ;  /* 0x0000007982797223 */ /* 0x000fc800000100bb */
        /* <DEDUP_REMOVED lines=9> */
[----:B------:R-:W-:Y:S02]  /*67d0*/  HADD2.F32 R191, -RZ, R78.H1_H1 ;  /* 0x3000004effbf7230 */ /* 0x000fe40000004100 */
[----:B------:R-:W-:Y:S01]  /*67e0*/  FADD.FTZ R189, R96, R189 ;  /* 0x000000bd60bd7221 */ /* 0x000fe20000010000 */
[----:B------:R-:W-:-:S04]  /*67f0*/  FADD.FTZ R187, R159, -R120 ;  /* 0x800000789fbb7221 */ /* 0x000fc80000010000 */
[----:B------:R-:W-:-:S04]  /*6800*/  FFMA.FTZ R187, R130, R187, R191 ;  /* 0x000000bb82bb7223 */ /* 0x000fc800000100bf */
[----:B------:R-:W-:Y:S01]  /*6810*/  FMUL.FTZ R120, R124, R187 ;  /* 0x000000bb7c787220 */ /* 0x000fe20000410000 */
        /* <DEDUP_REMOVED lines=8> */
[----:B------:R-:W-:Y:S02]  /*68a0*/  HADD2.F32 R191, -RZ, R79.H0_H0 ;  /* 0x2000004fffbf7230 */ /* 0x000fe40000004100 */
[----:B------:R-:W-:Y:S01]  /*68b0*/  FADD.FTZ R190, R97, R190 ;  /* 0x000000be61be7221 */ /* 0x000fe20000010000 */
[----:B------:R-:W-:-:S04]  /*68c0*/  FADD.FTZ R187, R161, -R120 ;  /* 0x80000078a1bb7221 */ /* 0x000fc80000010000 */
[----:B------:R-:W-:Y:S01]  /*68d0*/  FFMA.FTZ R191, R130, R187, R191 ;  /* 0x000000bb82bf7223 */ /* 0x000fe200000100bf */
[----:B------:R-:W-:-:S03]  /*68e0*/  MOV R187, RZ ;  /* 0x000000ff00bb7202 */ /* 0x000fc60000000f00 */
[----:B------:R-:W-:Y:S01]  /*68f0*/  FMUL.FTZ R120, R124, R191 ;  /* 0x000000bf7c787220 */ /* 0x000fe20000410000 */
[----:B------:R-:W-:Y:S02]  /*6900*/  @P6 HADD2.F32 R191, -RZ, R123.H0_H0 ;  /* 0x2000007bffbf6230 */ /* 0x000fe40000004100 */
[----:B------:R-:W-:Y:S02]  /*6910*/  @P6 HADD2.F32 R193, -RZ, R75.H0_H0 ;  /* 0x2000004bffc16230 */ /* 0x000fe40000004100 */
[----:B------:R-:W-:-:S04]  /*6920*/  FMUL.FTZ R120, R120, UR11 ;  /* 0x0000000b78787c20 */ /* 0x000fc80008410000 */
[-C--:B------:R-:W-:Y:S01]  /*6930*/  @P6 FMUL.FTZ R187, R191, R120.reuse ;  /* 0x00000078bfbb6220 */ /* 0x080fe20000410000 */
[----:B------:R-:W-:Y:S01]  /*6940*/  @P6 FMUL.FTZ R122, R193, R120 ;  /* 0x00000078c17a6220 */ /* 0x000fe20000410000 */
[----:B------:R-:W-:Y:S01]  /*6950*/  ISETP.GE.U32.AND P6, PT, R112, RZ, PT ;  /* 0x000000ff7000720c */ /* 0x000fe20003fc6070 */
[----:B------:R-:W-:Y:S01]  /*6960*/  FFMA.FTZ R191, R166, R125, R126 ;  /* 0x0000007da6bf7223 */ /* 0x000fe2000001007e */
[----:B------:R-:W-:Y:S02]  /*6970*/  HADD2.F32 R193, -RZ, R79.H1_H1 ;  /* 0x3000004fffc17230 */ /* 0x000fe40000004100 */
[----:B------:R-:W-:Y:S01]  /*6980*/  FADD.FTZ R98, R98, R187 ;  /* 0x000000bb62627221 */ /* 0x000fe20000010000 */
[----:B------:R-:W-:Y:S01]  /*6990*/  ISETP.GE.U32.AND.EX P6, PT, R113, 0x1000000, PT, P6 ;  /* 0x010000007100780c */ /* 0x000fe20003fc6160 */
[----:B------:R-:W-:-:S04]  /*69a0*/  FADD.FTZ R191, R164, -R191 ;  /* 0x800000bfa4bf7221 */ /* 0x000fc80000010000 */
[----:B------:R-:W-:-:S04]  /*69b0*/  FFMA.FTZ R191, R130, R191, R193 ;  /* 0x000000bf82bf7223 */ /* 0x000fc800000100c1 */
        /* <DEDUP_REMOVED lines=10> */
[----:B------:R-:W-:Y:S02]  /*6a60*/  F2FP.F16.F32.PACK_AB R122, R194, R121 ;  /* 0x00000079c27a723e */ /* 0x000fe400000000ff */
[----:B------:R-:W-:-:S07]  /*6a70*/  F2FP.F16.F32.PACK_AB R121, R192, R185 ;  /* 0x000000b9c079723e */ /* 0x000fce00000000ff */
.L_x_1721:
        /* <DEDUP_REMOVED lines=9> */
.L_x_1719:
[----:B------:R-:W-:Y:S05]  /*6b10*/  BSYNC.RECONVERGENT B1 ;  /* 0x0000000000017941 */ /* 0x000fea0003800200 */
.L_x_1718:
        /* <DEDUP_REMOVED lines=16> */
[----:B------:R-:W-:Y:S01]  /*6c20*/  MOV R85, RZ ;  /* 0x000000ff00557202 */ /* 0x000fe20000000f00 */
[----:B------:R-:W-:-:S02]  /*6c30*/  HFMA2 R192, -RZ, RZ, 0, 0 ;  /* 0x00000000ffc07431 */ /* 0x000fc400000001ff */
[----:B------:R-:W-:Y:S01]  /*6c40*/  FADD.FTZ R183, R172, -R183 ;  /* 0x800000b7acb77221 */ /* 0x000fe20000010000 */
[----:B------:R-:W-:Y:S01]  /*6c50*/  FMUL.FTZ R84, R181, R124 ;  /* 0x0000007cb5547220 */ /* 0x000fe20000410000 */
[----:B------:R-:W-:Y:S01]  /*6c60*/  MOV R190, RZ ;  /* 0x000000ff00be7202 */ /* 0x000fe20000000f00 */
[----:B------:R-:W-:Y:S02]  /*6c70*/  @P6 HADD2.F32 R86, -RZ, R120.H0_H0 ;  /* 0x20000078ff566230 */ /* 0x000fe40000004100 */
[----:B------:R-:W-:Y:S01]  /*6c80*/  FMUL.FTZ R87, R84, UR11 ;  /* 0x0000000b54577c20 */ /* 0x000fe20008410000 */
[----:B------:R-:W-:-:S03]  /*6c90*/  @P6 HADD2.F32 R84, -RZ, R64.H0_H0 ;  /* 0x20000040ff546230 */ /* 0x000fc60000004100 */
[----:B------:R-:W-:Y:S01]  /*6ca0*/  @P6 FMUL.FTZ R85, R87, R86 ;  /* 0x0000005657556220 */ /* 0x000fe20000410000 */
[----:B------:R-:W-:Y:S01]  /*6cb0*/  FFMA.FTZ R86, R170, R125, R126 ;  /* 0x0000007daa567223 */ /* 0x000fe2000001007e */
[----:B------:R-:W-:Y:S01]  /*6cc0*/  @P6 FMUL.FTZ R127, R84, R87 ;  /* 0x00000057547f6220 */ /* 0x000fe20000410000 */
[----:B------:R-:W-:Y:S01]  /*6cd0*/  LOP3.LUT P6, RZ, R116, 0xff00, RZ, 0xc0, !PT ;  /* 0x0000ff0074ff7812 */ /* 0x000fe200078cc0ff */
[----:B------:R-:W-:Y:S02]  /*6ce0*/  HADD2.F32 R87, -RZ, R80.H1_H1 ;  /* 0x30000050ff577230 */ /* 0x000fe40000004100 */
        /* <DEDUP_REMOVED lines=53> */
[----:B------:R-:W-:Y:S01]  /*7040*/  LOP3.LUT P6, RZ, R117, 0xff00, RZ, 0xc0, !PT ;  /* 0x0000ff0075ff7812 */ /* 0x000fe200078cc0ff */
[----:B------:R-:W-:Y:S02]  /*7050*/  HFMA2 R189, -RZ, RZ, 0, 0 ;  /* 0x00000000ffbd7431 */ /* 0x000fe400000001ff */
[----:B------:R-:W-:Y:S01]  /*7060*/  FADD.FTZ R88, R88, R121 ;  /* 0x0000007958587221 */ /* 0x000fe20000010000 */
[----:B------:R-:W-:Y:S01]  /*7070*/  FADD.FTZ R86, R175, -R86 ;  /* 0x80000056af567221 */ /* 0x000fe20000010000 */
[----:B------:R-:W-:-:S03]  /*7080*/  F2FP.F16.F32.PACK_AB R121, R188, R183 ;  /* 0x000000b7bc79723e */ /* 0x000fc600000000ff */
[----:B------:R-:W-:-:S04]  /*7090*/  FFMA.FTZ R194, R130, R86, R185 ;  /* 0x0000005682c27223 */ /* 0x000fc800000100b9 */
[----:B------:R-:W-:Y:S01]  /*70a0*/  FMUL.FTZ R86, R194, R124 ;  /* 0x0000007cc2567220 */ /* 0x000fe20000410000 */
        /* <DEDUP_REMOVED lines=11> */
[----:B------:R-:W-:-:S03]  /*7160*/  MOV R185, RZ ;  /* 0x000000ff00b97202 */ /* 0x000fc60000000f00 */
[----:B------:R-:W-:Y:S02]  /*7170*/  FMUL.FTZ R86, R197, R124 ;  /* 0x0000007cc5567220 */ /* 0x000fe40000410000 */
[----:B------:R-:W-:Y:S02]  /*7180*/  @P6 HADD2.F32 R122, -RZ, R123.H0_H0 ;  /* 0x2000007bff7a6230 */ /* 0x000fe40000004100 */
[----:B------:R-:W-:Y:S01]  /*7190*/  FMUL.FTZ R199, R86, UR11 ;  /* 0x0000000b56c77c20 */ /* 0x000fe20008410000 */
[----:B------:R-:W-:Y:S01]  /*71a0*/  @P6 HADD2.F32 R196, -RZ, R67.H0_H0 ;  /* 0x20000043ffc46230 */ /* 0x000fe20000004100 */
[----:B------:R-:W-:Y:S02]  /*71b0*/  MOV R86, RZ ;  /* 0x000000ff00567202 */ /* 0x000fe40000000f00 */
[----:B------:R-:W-:Y:S01]  /*71c0*/  @P6 FMUL.FTZ R185, R199, R122 ;  /* 0x0000007ac7b96220 */ /* 0x000fe20000410000 */
[----:B------:R-:W-:Y:S02]  /*71d0*/  HFMA2 R122, -RZ, RZ, 0, 0 ;  /* 0x00000000ff7a7431 */ /* 0x000fe400000001ff */
[----:B------:R-:W-:Y:S01]  /*71e0*/  @P6 FMUL.FTZ R189, R196, R199 ;  /* 0x000000c7c4bd6220 */ /* 0x000fe20000410000 */
[----:B------:R-:W-:Y:S01]  /*71f0*/  ISETP.GE.U32.AND P6, PT, R116, RZ, PT ;  /* 0x000000ff7400720c */ /* 0x000fe20003fc6070 */
[----:B------:R-:W-:Y:S01]  /*7200*/  FFMA.FTZ R199, R182, R125, R126 ;  /* 0x0000007db6c77223 */ /* 0x000fe2000001007e */
[----:B------:R-:W-:-:S02]  /*7210*/  HADD2.F32 R125, -RZ, R83.H1_H1 ;  /* 0x30000053ff7d7230 */ /* 0x000fc40000004100 */
[----:B------:R-:W-:Y:S01]  /*7220*/  FADD.FTZ R90, R90, R185 ;  /* 0x000000b95a5a7221 */ /* 0x000fe20000010000 */
[----:B------:R-:W-:Y:S01]  /*7230*/  ISETP.GE.U32.AND.EX P6, PT, R117, 0x1000000, PT, P6 ;  /* 0x010000007500780c */ /* 0x000fe20003fc6160 */
[----:B------:R-:W-:-:S04]  /*7240*/  FADD.FTZ R199, R180, -R199 ;  /* 0x800000c7b4c77221 */ /* 0x000fc80000010000 */
[----:B------:R-:W-:-:S04]  /*7250*/  FFMA.FTZ R125, R130, R199, R125 ;  /* 0x000000c7827d7223 */ /* 0x000fc8000001007d */
[C---:B------:R-:W-:Y:S01]  /*7260*/  FMUL.FTZ R124, R125.reuse, R124 ;  /* 0x0000007c7d7c7220 */ /* 0x040fe20000410000 */
[----:B------:R-:W-:-:S03]  /*7270*/  F2FP.F16.F32.PACK_AB R87, R125, R197 ;  /* 0x000000c57d57723e */ /* 0x000fc600000000ff */
[----:B------:R-:W-:Y:S02]  /*7280*/  @P6 HADD2.F32 R199, -RZ, R67.H1_H1 ;  /* 0x30000043ffc76230 */ /* 0x000fe40000004100 */
[----:B------:R-:W-:Y:S01]  /*7290*/  FMUL.FTZ R124, R124, UR11 ;  /* 0x0000000b7c7c7c20 */ /* 0x000fe20008410000 */
[----:B------:R-:W-:-:S03]  /*72a0*/  @P6 HADD2.F32 R123, -RZ, R123.H1_H1 ;  /* 0x3000007bff7b6230 */ /* 0x000fc60000004100 */
[----:B------:R-:W-:Y:S02]  /*72b0*/  @P6 FMUL.FTZ R122, R199, R124 ;  /* 0x0000007cc77a6220 */ /* 0x000fe40000410000 */
[----:B------:R-:W-:-:S03]  /*72c0*/  @P6 FMUL.FTZ R86, R124, R123 ;  /* 0x0000007b7c566220 */ /* 0x000fc60000410000 */
[----:B------:R-:W-:Y:S01]  /*72d0*/  F2FP.F16.F32.PACK_AB R123, R122, R189 ;  /* 0x000000bd7a7b723e */ /* 0x000fe200000000ff */
[----:B------:R-:W-:Y:S01]  /*72e0*/  FADD.FTZ R91, R91, R86 ;  /* 0x000000565b5b7221 */ /* 0x000fe20000010000 */
[----:B------:R-:W-:Y:S02]  /*72f0*/  F2FP.F16.F32.PACK_AB R86, R194, R195 ;  /* 0x000000c3c256723e */ /* 0x000fe400000000ff */
[----:B------:R-:W-:Y:S01]  /*7300*/  F2FP.F16.F32.PACK_AB R122, R192, R187 ;  /* 0x000000bbc07a723e */ /* 0x000fe200000000ff */
[----:B------:R-:W-:Y:S06]  /*7310*/  BRA `(.L_x_1723) ;  /* 0x0000000400d47947 */ /* 0x000fec0003800000 */
.L_x_1722:
[----:B------:R-:W-:Y:S01]  /*7320*/  FFMA.FTZ R127, R165, R125, R126 ;  /* 0x0000007da57f7223 */ /* 0x000fe2000001007e */
[----:B------:R-:W-:Y:S01]  /*7330*/  LOP3.LUT P6, RZ, R116, 0xff, RZ, 0xc0, !PT ;  /* 0x000000ff74ff7812 */ /* 0x000fe200078cc0ff */
[--C-:B------:R-:W-:Y:S02]  /*7340*/  HADD2.F32 R181, -RZ, R80.reuse.H0_H0 ;  /* 0x20000050ffb57230 */ /* 0x100fe40000004100 */
[----:B------:R-:W-:Y:S02]  /*7350*/  HFMA2 R190, -RZ, RZ, 0, 0 ;  /* 0x00000000ffbe7431 */ /* 0x000fe400000001ff */
[----:B------:R-:W-:Y:S01]  /*7360*/  FADD.FTZ R127, R168, -R127 ;  /* 0x8000007fa87f7221 */ /* 0x000fe20000010000 */
[----:B------:R-:W-:Y:S01]  /*7370*/  HADD2.F32 R185, -RZ, R80.H1_H1 ;  /* 0x30000050ffb97230 */ /* 0x000fe20000004100 */
[----:B------:R-:W-:Y:S01]  /*7380*/  MOV R192, RZ ;  /* 0x000000ff00c07202 */ /* 0x000fe20000000f00 */
[----:B------:R-:W-:Y:S02]  /*7390*/  HFMA2 R194, -RZ, RZ, 0, 0 ;  /* 0x00000000ffc27431 */ /* 0x000fe400000001ff */
[----:B-----5:R-:W-:Y:S01]  /*73a0*/  FFMA.FTZ R127, R130, R127, R181 ;  /* 0x0000007f827f7223 */ /* 0x020fe200000100b5 */
[----:B------:R-:W-:-:S03]  /*73b0*/  MOV R181, RZ ;  /* 0x000000ff00b57202 */ /* 0x000fc60000000f00 */
        /* <DEDUP_REMOVED lines=52> */
[----:B------:R-:W-:Y:S01]  /*7700*/  FFMA.FTZ R187, R130, R121, R187 ;  /* 0x0000007982bb7223 */ /* 0x000fe200000100bb */
        /* <DEDUP_REMOVED lines=12> */
[----:B------:R-:W-:Y:S01]  /*77d0*/  FADD.FTZ R189, R175, -R120 ;  /* 0x80000078afbd7221 */ /* 0x000fe20000010000 */
[----:B------:R-:W-:-:S03]  /*77e0*/  F2FP.F16.F32.PACK_AB R121, R190, R185 ;  /* 0x000000b9be79723e */ /* 0x000fc600000000ff */
        /* <DEDUP_REMOVED lines=10> */
[----:B------:R-:W-:Y:S02]  /*7890*/  HADD2.F32 R191, -RZ, R83.H0_H0 ;  /* 0x20000053ffbf7230 */ /* 0x000fe40000004100 */
[----:B------:R-:W-:Y:S01]  /*78a0*/  FFMA.FTZ R125, R182, R125, R126 ;  /* 0x0000007db67d7223 */ /* 0x000fe2000001007e */
[----:B------:R-:W-:Y:S01]  /*78b0*/  FADD.FTZ R189, R177, -R120 ;  /* 0x80000078b1bd7221 */ /* 0x000fe20000010000 */
[----:B------:R-:W-:Y:S02]  /*78c0*/  FADD.FTZ R89, R89, R192 ;  /* 0x000000c059597221 */ /* 0x000fe40000010000 */
[----:B------:R-:W-:Y:S01]  /*78d0*/  FADD.FTZ R125, R180, -R125 ;  /* 0x8000007db47d7221 */ /* 0x000fe20000010000 */
        /* <DEDUP_REMOVED lines=9> */
[----:B------:R-:W-:Y:S01]  /*7970*/  HADD2.F32 R191, -RZ, R83.H1_H1 ;  /* 0x30000053ffbf7230 */ /* 0x000fe20000004100 */
[----:B------:R-:W-:Y:S01]  /*7980*/  MOV R120, RZ ;  /* 0x000000ff00787202 */ /* 0x000fe20000000f00 */
[----:B------:R-:W-:Y:S01]  /*7990*/  FADD.FTZ R90, R90, R189 ;  /* 0x000000bd5a5a7221 */ /* 0x000fe20000010000 */
[----:B------:R-:W-:Y:S02]  /*79a0*/  ISETP.GE.U32.AND.EX P6, PT, R117, 0x1000000, PT, P6 ;  /* 0x010000007500780c */ /* 0x000fe40003fc6160 */
[----:B------:R-:W-:-:S04]  /*79b0*/  FFMA.FTZ R125, R130, R125, R191 ;  /* 0x0000007d827d7223 */ /* 0x000fc800000100bf */
[----:B------:R-:W-:-:S04]  /*79c0*/  FMUL.FTZ R124, R124, R125 ;  /* 0x0000007d7c7c7220 */ /* 0x000fc80000410000 */
[----:B------:R-:W-:-:S03]  /*79d0*/  FMUL.FTZ R124, R124, UR11 ;  /* 0x0000000b7c7c7c20 */ /* 0x000fc60008410000 */
        /* <DEDUP_REMOVED lines=9> */
.L_x_1723:
[----:B------:R-:W0:Y:S08]  /*7a70*/  @P0 LDC.64 R124, c[0x0][0x478] ;  /* 0x00011e00ff7c0b82 */ /* 0x000e300000000a00 */
[----:B------:R-:W1:Y:S01]  /*7a80*/  LDC.64 R126, c[0x0][0x468] ;  /* 0x00011a00ff7e7b82 */ /* 0x000e620000000a00 */
[----:B0-----:R-:W-:-:S05]  /*7a90*/  @P0 IMAD.WIDE.U32 R124, R0, 0x10, R124 ;  /* 0x00000010007c0825 */ /* 0x001fca00078e007c */
[----:B------:R4:W-:Y:S01]  /*7aa0*/  @P0 STG.E.128 desc[UR4][R124.64], R84 ;  /* 0x000000547c000986 */ /* 0x0009e2000c101d04 */
[----:B-1----:R-:W-:-:S05]  /*7ab0*/  IMAD.WIDE.U32 R126, R0, 0x10, R126 ;  /* 0x00000010007e7825 */ /* 0x002fca00078e007e */
[----:B------:R4:W-:Y:S02]  /*7ac0*/  STG.E.128 desc[UR4][R126.64], R120 ;  /* 0x000000787e007986 */ /* 0x0009e4000c101d04 */
.L_x_1711:
[----:B------:R-:W-:Y:S05]  /*7ad0*/  BSYNC.RECONVERGENT B0 ;  /* 0x0000000000007941 */ /* 0x000fea0003800200 */
.L_x_1701:
[----:B0-234-:R-:W0:Y:S01]  /*7ae0*/  LDC.64 R120, c[0x0][0x380] ;  /* 0x0000e000ff787b82 */ /* 0x01de220000000a00 */
[----:B------:R-:W-:Y:S02]  /*7af0*/  PLOP3.LUT P2, PT, P2, PT, PT, 0x8, 0x80 ;  /* 0x000000000080781c */ /* 0x000fe4000174e170 */
[----:B0-----:R-:W-:-:S04]  /*7b00*/  IADD3 R2, PT, PT, R2, R120, RZ ;  /* 0x0000007802027210 */ /* 0x001fc80007ffe0ff */
[----:B------:R-:W-:-:S13]  /*7b10*/  ISETP.GE.AND P0, PT, R2, R121, PT ;  /* 0x000000790200720c */ /* 0x000fda0003f06270 */
[----:B------:R-:W-:Y:S05]  /*7b20*/  @!P0 BRA `(.L_x_1724) ;  /* 0xffffff8c00148947 */ /* 0x000fea000383ffff */
.L_x_1694:
        /* <DEDUP_REMOVED lines=17> */
.L_x_1726:
[----:B------:R-:W-:Y:S05]  /*7c40*/  BSYNC.RECONVERGENT B0 ;  /* 0x0000000000007941 */ /* 0x000fea0003800200 */
.L_x_1725:
        /* <DEDUP_REMOVED lines=15> */
.L_x_1728:
[----:B------:R-:W-:Y:S05]  /*7d40*/  BSYNC.RECONVERGENT B0 ;  /* 0x0000000000007941 */ /* 0x000fea0003800200 */
.L_x_1727:
        /* <DEDUP_REMOVED lines=14> */
.L_x_1729:
        /* <DEDUP_REMOVED lines=13> */
.L_x_10688:


//--------------------- .text._ZN10layer_norm13ln_bwd_kernelINS_13Kernel_traitsI6__halfS2_S2_S2_fjLj3072ELj1ELj1ELj4ELj16ENS_18Kernel_traits_baseILj3072ES2_S2_S2_S2_fjLj128EEEEELb1ELb1ELb0ELb1EEEvNS_9BwdParamsE --------------------------
	.section	.text._ZN10layer_norm13ln_bwd_kernelINS_13Kernel_traitsI6__halfS2_S2_S2_fjLj3072ELj1ELj1ELj4ELj16ENS_18Kernel_traits_baseILj3072ES2_S2_S2_S2_fjLj128EEEEELb1ELb1ELb0ELb1EEEvNS_9BwdParamsE,"ax",@progbits
	.align	128
        .global         _ZN10layer_norm13ln_bwd_kernelINS_13Kernel_traitsI6__halfS2_S2_S2_fjLj3072ELj1ELj1ELj4ELj16ENS_18Kernel_traits_baseILj3072ES2_S2_S2_S2_fjLj128EEEEELb1ELb1ELb0ELb1EEEvNS_9BwdParamsE
        .type           _ZN10layer_norm13ln_bwd_kernelINS_13Kernel_traitsI6__halfS2_S2_S2_fjLj3072ELj1ELj1ELj4ELj16ENS_18Kernel_traits_baseILj3072ES2_S2_S2_S2_fjLj128EEEEELb1ELb1ELb0ELb1EEEvNS_9BwdParamsE,@function
        .size           _ZN10layer_norm13ln_bwd_kernelINS_13Kernel_traitsI6__halfS2_S2_S2_fjLj3072ELj1ELj1ELj4ELj16ENS_18Kernel_traits_baseILj3072ES2_S2_S2_S2_fjLj128EEEEELb1ELb1ELb0ELb1EEEvNS_9BwdParamsE,(.L_x_10689 - _ZN10layer_norm13ln_bwd_kernelINS_13Kernel_traitsI6__halfS2_S2_S2_fjLj3072ELj1ELj1ELj4ELj16ENS_18Kernel_traits_baseILj3072ES2_S2_S2_S2_fjLj128EEEEELb1ELb1ELb0ELb1EEEvNS_9BwdParamsE)
        .other          _ZN10layer_norm13ln_bwd_kernelINS_13Kernel_traitsI6__halfS2_S2_S2_fjLj3072ELj1ELj1ELj4ELj16ENS_18Kernel_traits_baseILj3072ES2_S2_S2_S2_fjLj128EEEEELb1ELb1ELb0ELb1EEEvNS_9BwdParamsE,@"STO_CUDA_ENTRY STV_DEFAULT"
_ZN10layer_norm13ln_bwd_kernelINS_13Kernel_traitsI6__halfS2_S2_S2_fjLj3072ELj1ELj1ELj4ELj16ENS_18Kernel_traits_baseILj3072ES2_S2_S2_S2_fjLj128EEEEELb1ELb1ELb0ELb1EEEvNS_9BwdParamsE:
.text._ZN10layer_norm13ln_bwd_kernelINS_13Kernel_traitsI6__halfS2_S2_S2_fjLj3072ELj1ELj1ELj4ELj16ENS_18Kernel_traits_baseILj3072ES2_S2_S2_S2_fjLj128EEEEELb1ELb1ELb0ELb1EEEvNS_9BwdParamsE:
        /* <DEDUP_REMOVED lines=57> */
[----:B------:R-:W-:Y:S01]  /*0390*/  CS2R R114, SRZ ;  /* 0x0000000000727805 */ /* 0x000fe2000001ff00 */
[----:B0-----:R-:W4:Y:S01]  /*03a0*/  LDG.E.128 R28, desc[UR6][R2.64] ;  /* 0x00000006021c7981 */ /* 0x001f22000c1e1d00 */
[----:B------:R-:W-:Y:S02]  /*03b0*/  MOV R59, RZ ;  /* 0x000000ff003b7202 */ /* 0x000fe40000000f00 */
        /* <DEDUP_REMOVED lines=66> */
.L_x_1745:
        /* <DEDUP_REMOVED lines=10> */
[C---:B------:R-:W-:Y:S01]  /*0880*/  IADD3 R163, PT, PT, R175.reuse, 0x80, RZ ;  /* 0x00000080afa37810 */ /* 0x040fe20007ffe0ff */
[----:B-1----:R-:W-:-:S04]  /*0890*/  IMAD.WIDE.U32 R32, R175, 0x10, R48 ;  /* 0x00000010af207825 */ /* 0x002fc800078e0030 */
[----:B------:R-:W-:Y:S02]  /*08a0*/  IMAD.WIDE.U32 R40, R163, 0x10, R48 ;  /* 0x00000010a3287825 */ /* 0x000fe400078e0030 */
[----:B------:R-:W4:Y:S02]  /*08b0*/  LDG.E.128 R32, desc[UR6][R32.64] ;  /* 0x0000000620207981 */ /* 0x000f24000c1e1d00 */
[C---:B--2---:R-:W-:Y:S02]  /*08c0*/  IMAD.WIDE R118, R159.reuse, 0x4, R52 ;  /* 0x000000049f767825 */ /* 0x044fe400078e0234 */
[----:B------:R-:W2:Y:S04]  /*08d0*/  LDG.E.128 R40, desc[UR6][R40.64] ;  /* 0x0000000628287981 */ /* 0x000ea8000c1e1d00 */
[----:B------:R-:W2:Y:S01]  /*08e0*/  LDG.E R171, desc[UR6][R118.64] ;  /* 0x0000000676ab7981 */ /* 0x000ea2000c1e1900 */
[----:B0-----:R-:W-:-:S06]  /*08f0*/  IMAD.WIDE R56, R159, 0x4, R56 ;  /* 0x000000049f387825 */ /* 0x001fcc00078e0238 */
[----:B------:R-:W2:Y:S01]  /*0900*/  LDG.E R56, desc[UR6][R56.64] ;  /* 0x0000000638387981 */ /* 0x000ea2000c1e1900 */
[----:B------:R-:W-:Y:S01]  /*0910*/  IADD3 R161, PT, PT, R175, 0x100, RZ ;  /* 0x00000100afa17810 */ /* 0x000fe20007ffe0ff */
[----:B------:R-:W-:-:S04]  /*0920*/  IMAD.WIDE.U32 R44, R163, 0x10, R2 ;  /* 0x00000010a32c7825 */ /* 0x000fc800078e0002 */
[C---:B------:R-:W-:Y:S02]  /*0930*/  IMAD.WIDE.U32 R48, R161.reuse, 0x10, R48 ;  /* 0x00000010a1307825 */ /* 0x040fe400078e0030 */
[----:B------:R-:W2:Y:S04]  /*0940*/  LDG.E.128 R44, desc[UR6][R44.64] ;  /* 0x000000062c2c7981 */ /* 0x000ea8000c1e1d00 */
[----:B------:R-:W2:Y:S01]  /*0950*/  LDG.E.128 R48, desc[UR6][R48.64] ;  /* 0x0000000630307981 */ /* 0x000ea2000c1e1d00 */
[----:B------:R-:W-:Y:S01]  /*0960*/  IMAD.WIDE.U32 R52, R161, 0x10, R2 ;  /* 0x00000010a1347825 */ /* 0x000fe200078e0002 */
[----:B------:R-:W-:Y:S01]  /*0970*/  ISETP.NE.U32.AND P0, PT, RZ, UR10, PT ;  /* 0x0000000aff007c0c */ /* 0x000fe2000bf05070 */
[----:B------:R-:W0:Y:S04]  /*0980*/  LDC.64 R2, c[0x0][0x3b0] ;  /* 0x0000ec00ff027b82 */ /* 0x000e280000000a00 */
[----:B------:R-:W2:Y:S01]  /*0990*/  LDG.E.128 R52, desc[UR6][R52.64] ;  /* 0x0000000634347981 */ /* 0x000ea2000c1e1d00 */
[----:B------:R-:W-:-:S02]  /*09a0*/  ISETP.NE.AND.EX P0, PT, RZ, UR11, PT, P0 ;  /* 0x0000000bff007c0c */ /* 0x000fc4000bf05300 */
[----:B------:R-:W-:Y:S02]  /*09b0*/  ISETP.NE.AND P4, PT, RZ, UR8, PT ;  /* 0x00000008ff007c0c */ /* 0x000fe4000bf85270 */
[----:B------:R-:W-:Y:S01]  /*09c0*/  LOP3.LUT P3, RZ, R58, 0x1f, RZ, 0xc0, !PT ;  /* 0x0000001f3aff7812 */ /* 0x000fe2000786c0ff */
[--C-:B---3--:R-:W-:Y:S02]  /*09d0*/  HADD2.F32 R174, -RZ, R36.reuse.H0_H0 ;  /* 0x20000024ffae7230 */ /* 0x108fe40000004100 */
[----:B------:R-:W-:Y:S02]  /*09e0*/  HADD2.F32 R170, -RZ, R36.H1_H1 ;  /* 0x30000024ffaa7230 */ /* 0x000fe40000004100 */
[--C-:B------:R-:W-:Y:S02]  /*09f0*/  HADD2.F32 R181, -RZ, R37.reuse.H0_H0 ;  /* 0x20000025ffb57230 */ /* 0x100fe40000004100 */
[----:B------:R-:W-:Y:S02]  /*0a00*/  HADD2.F32 R172, -RZ, R37.H1_H1 ;  /* 0x30000025ffac7230 */ /* 0x000fe40000004100 */
[----:B------:R-:W1:Y:S01]  /*0a10*/  @P0 LDC.64 R36, c[0x0][0x438] ;  /* 0x00010e00ff240b82 */ /* 0x000e620000000a00 */
[----:B----4-:R-:W-:-:S02]  /*0a20*/  HADD2.F32 R0, -RZ, R32.H0_H0 ;  /* 0x20000020ff007230 */ /* 0x010fc40000004100 */
[--C-:B--2---:R-:W-:Y:S02]  /*0a30*/  HADD2.F32 R189, -RZ, R42.reuse.H0_H0 ;  /* 0x2000002affbd7230 */ /* 0x104fe40000004100 */
[----:B------:R-:W-:Y:S01]  /*0a40*/  HADD2.F32 R187, -RZ, R42.H1_H1 ;  /* 0x3000002affbb7230 */ /* 0x000fe20000004100 */
[----:B------:R-:W-:Y:S01]  /*0a50*/  FSEL R42, R171, RZ, !P4 ;  /* 0x000000ffab2a7208 */ /* 0x000fe20006000000 */
[----:B------:R-:W-:Y:S02]  /*0a60*/  HADD2.F32 R158, -RZ, R32.H1_H1 ;  /* 0x30000020ff9e7230 */ /* 0x000fe40000004100 */
[----:B------:R-:W-:Y:S02]  /*0a70*/  FMUL.FTZ R219, R131, R174 ;  /* 0x000000ae83db7220 */ /* 0x000fe40000410000 */
[C---:B------:R-:W-:Y:S01]  /*0a80*/  FADD.FTZ R171, -R42.reuse, R0 ;  /* 0x000000002aab7221 */ /* 0x040fe20000010100 */
[--C-:B------:R-:W-:Y:S02]  /*0a90*/  HADD2.F32 R160, -RZ, R33.reuse.H0_H0 ;  /* 0x20000021ffa07230 */ /* 0x100fe40000004100 */
[----:B------:R-:W-:Y:S01]  /*0aa0*/  FADD.FTZ R217, -R42, R158 ;  /* 0x0000009e2ad97221 */ /* 0x000fe20000010100 */
[----:B------:R-:W-:-:S02]  /*0ab0*/  HADD2.F32 R162, -RZ, R33.H1_H1 ;  /* 0x30000021ffa27230 */ /* 0x000fc40000004100 */
[----:B------:R-:W-:Y:S01]  /*0ac0*/  FMUL.FTZ R0, R56, R171 ;  /* 0x000000ab38007220 */ /* 0x000fe20000410000 */
[----:B------:R-:W2:Y:S01]  /*0ad0*/  @P0 LDC.64 R32, c[0x0][0x438] ;  /* 0x00010e00ff200b82 */ /* 0x000ea20000000a00 */
[----:B------:R-:W-:Y:S02]  /*0ae0*/  HADD2.F32 R177, -RZ, R38.H0_H0 ;  /* 0x20000026ffb17230 */ /* 0x000fe40000004100 */
[----:B-1----:R-:W-:-:S04]  /*0af0*/  @P0 IMAD.WIDE.U32 R36, R175, 0x10, R36 ;  /* 0x00000010af240825 */ /* 0x002fc800078e0024 */
[----:B------:R-:W-:Y:S01]  /*0b00*/  FMUL.FTZ R218, R132, R170 ;  /* 0x000000aa84da7220 */ /* 0x000fe20000410000 */
[----:B------:R-:W-:Y:S01]  /*0b10*/  FADD.FTZ R215, -R42, R160 ;  /* 0x000000a02ad77221 */ /* 0x000fe20000010100 */
[----:B------:R-:W-:Y:S01]  /*0b20*/  HADD2.F32 R166, -RZ, R38.H1_H1 ;  /* 0x30000026ffa67230 */ /* 0x000fe20000004100 */
[----:B-----5:R1:W5:Y:S01]  /*0b30*/  @P0 LDG.E.128 R16, desc[UR6][R36.64] ;  /* 0x0000000624100981 */ /* 0x020362000c1e1d00 */
[--C-:B------:R-:W-:Y:S02]  /*0b40*/  HADD2.F32 R179, -RZ, R39.reuse.H0_H0 ;  /* 0x20000027ffb37230 */ /* 0x100fe40000004100 */
[----:B------:R-:W-:Y:S02]  /*0b50*/  HADD2.F32 R168, -RZ, R39.H1_H1 ;  /* 0x30000027ffa87230 */ /* 0x000fe40000004100 */
[----:B------:R-:W-:Y:S01]  /*0b60*/  FMUL.FTZ R217, R56, R217 ;  /* 0x000000d938d97220 */ /* 0x000fe20000410000 */
[----:B------:R-:W3:Y:S01]  /*0b70*/  @P1 LDC.64 R38, c[0x0][0x3e0] ;  /* 0x0000f800ff261b82 */ /* 0x000ee20000000a00 */
[----:B------:R-:W-:-:S02]  /*0b80*/  HADD2.F32 R164, -RZ, R34.H0_H0 ;  /* 0x20000022ffa47230 */ /* 0x000fc40000004100 */
[----:B-1----:R-:W-:Y:S01]  /*0b90*/  FADD.FTZ R37, RZ, R219 ;  /* 0x000000dbff257221 */ /* 0x002fe20000010000 */
[----:B------:R-:W-:Y:S01]  /*0ba0*/  FFMA.FTZ R36, R0, R219, RZ ;  /* 0x000000db00247223 */ /* 0x000fe200000100ff */
[----:B------:R-:W-:Y:S01]  /*0bb0*/  FMUL.FTZ R216, R133, R181 ;  /* 0x000000b585d87220 */ /* 0x000fe20000410000 */
[----:B------:R-:W-:Y:S01]  /*0bc0*/  FADD.FTZ R209, -R42, R162 ;  /* 0x000000a22ad17221 */ /* 0x000fe20000010100 */
[----:B------:R-:W-:Y:S01]  /*0bd0*/  FADD.FTZ R37, R37, R218 ;  /* 0x000000da25257221 */ /* 0x000fe20000010000 */
        /* <DEDUP_REMOVED lines=8> */
[----:B------:R-:W-:-:S02]  /*0c60*/  HADD2.F32 R201, -RZ, R35.H0_H0 ;  /* 0x20000023ffc97230 */ /* 0x000fc40000004100 */
[----:B------:R-:W-:Y:S01]  /*0c70*/  FMUL.FTZ R208, R135, R177 ;  /* 0x000000b187d07220 */ /* 0x000fe20000410000 */
        /* <DEDUP_REMOVED lines=14> */
[--C-:B------:R-:W-:Y:S02]  /*0d60*/  HADD2.F32 R169, -RZ, R49.reuse.H0_H0 ;  /* 0x20000031ffa97230 */ /* 0x100fe40000004100 */
[----:B------:R-:W-:Y:S01]  /*0d70*/  FMUL.FTZ R201, R56, R201 ;  /* 0x000000c938c97220 */ /* 0x000fe20000410000 */
[----:B------:R-:W-:Y:S02]  /*0d80*/  HADD2.F32 R40, -RZ, R49.H1_H1 ;  /* 0x30000031ff287230 */ /* 0x000fe40000004100 */
[----:B------:R-:W-:Y:S01]  /*0d90*/  FADD.FTZ R49, -R42, R119 ;  /* 0x000000772a317221 */ /* 0x000fe20000010100 */
[----:B------:R-:W-:Y:S01]  /*0da0*/  FFMA.FTZ R36, R203, R206, R36 ;  /* 0x000000cecb247223 */ /* 0x000fe20000010024 */
[----:B--2---:R-:W-:-:S04]  /*0db0*/  @P0 IMAD.WIDE.U32 R32, R161, 0x10, R32 ;  /* 0x00000010a1200825 */ /* 0x004fc800078e0020 */
[----:B------:R-:W-:Y:S01]  /*0dc0*/  FADD.FTZ R37, R37, R204 ;  /* 0x000000cc25257221 */ /* 0x000fe20000010000 */
[----:B------:R-:W-:Y:S01]  /*0dd0*/  FADD.FTZ R197, -R42, R197 ;  /* 0x000000c52ac57221 */ /* 0x000fe20000010100 */
[----:B------:R-:W-:Y:S02]  /*0de0*/  HADD2.F32 R192, -RZ, R44.H0_H0 ;  /* 0x2000002cffc07230 */ /* 0x000fe40000004100 */
[--C-:B------:R-:W-:Y:S02]  /*0df0*/  HADD2.F32 R173, -RZ, R48.reuse.H0_H0 ;  /* 0x20000030ffad7230 */ /* 0x100fe40000004100 */
[----:B------:R-:W-:Y:S02]  /*0e00*/  HADD2.F32 R167, -RZ, R48.H1_H1 ;  /* 0x30000030ffa77230 */ /* 0x000fe40000004100 */
[----:B------:R-:W-:Y:S01]  /*0e10*/  FMUL.FTZ R48, R138, R168 ;  /* 0x000000a88a307220 */ /* 0x000fe20000410000 */
[----:B---3--:R-:W-:-:S04]  /*0e20*/  @P1 IMAD.WIDE R38, R159, 0x2, R38 ;  /* 0x000000029f261825 */ /* 0x008fc800078e0226 */
[----:B------:R-:W-:Y:S01]  /*0e30*/  FMUL.FTZ R49, R56, R49 ;  /* 0x0000003138317220 */ /* 0x000fe20000410000 */
[----:B------:R-:W-:Y:S01]  /*0e40*/  FFMA.FTZ R36, R201, R204, R36 ;  /* 0x000000ccc9247223 */ /* 0x000fe20000010024 */
[----:B------:R1:W5:Y:S01]  /*0e50*/  @P0 LDG.E.128 R24, desc[UR6][R32.64] ;  /* 0x0000000620180981 */ /* 0x000362000c1e1d00 */
[----:B------:R-:W-:Y:S02]  /*0e60*/  HADD2.F32 R194, -RZ, R44.H1_H1 ;  /* 0x3000002cffc27230 */ /* 0x000fe40000004100 */
[----:B------:R-:W-:Y:S01]  /*0e70*/  FMUL.FTZ R190, R139, R192 ;  /* 0x000000c08bbe7220 */ /* 0x000fe20000410000 */
[----:B------:R-:W-:Y:S02]  /*0e80*/  HADD2.F32 R193, -RZ, R41.H0_H0 ;  /* 0x20000029ffc17230 */ /* 0x000fe40000004100 */
[----:B------:R-:W-:Y:S01]  /*0e90*/  FADD.FTZ R195, -R42, R195 ;  /* 0x000000c32ac37221 */ /* 0x000fe20000010100 */
[----:B------:R-:W2:Y:S01]  /*0ea0*/  @P1 LDG.E.U16 R220, desc[UR6][R38.64] ;  /* 0x0000000626dc1981 */ /* 0x000ea2000c1e1500 */
[----:B------:R-:W-:Y:S01]  /*0eb0*/  FMUL.FTZ R197, R56, R197 ;  /* 0x000000c538c57220 */ /* 0x000fe20000410000 */
[----:B------:R-:W-:Y:S01]  /*0ec0*/  HADD2.F32 R196, -RZ, R45.H0_H0 ;  /* 0x2000002dffc47230 */ /* 0x000fe20000004100 */
[----:B------:R-:W3:Y:S01]  /*0ed0*/  @P0 LDC.64 R34, c[0x0][0x438] ;  /* 0x00010e00ff220b82 */ /* 0x000ee20000000a00 */
[----:B-1----:R-:W-:Y:S01]  /*0ee0*/  FADD.FTZ R33, R37, R48 ;  /* 0x0000003025217221 */ /* 0x002fe20000010000 */
[----:B------:R-:W-:Y:S01]  /*0ef0*/  FFMA.FTZ R32, R49, R48, R36 ;  /* 0x0000003031207223 */ /* 0x000fe20000010024 */
[----:B------:R-:W-:-:S02]  /*0f00*/  HADD2.F32 R191, -RZ, R41.H1_H1 ;  /* 0x30000029ffbf7230 */ /* 0x000fc40000004100 */
        /* <DEDUP_REMOVED lines=19> */
[----:B------:R-:W-:Y:S02]  /*1040*/  HADD2.F32 R185, -RZ, R43.H0_H0 ;  /* 0x2000002bffb97230 */ /* 0x000fe40000004100 */
        /* <DEDUP_REMOVED lines=19> */
[----:B---3--:R-:W-:-:S04]  /*1180*/  @P0 IMAD.WIDE.U32 R34, R163, 0x10, R34 ;  /* 0x00000010a3220825 */ /* 0x008fc800078e0022 */
[----:B------:R-:W-:Y:S01]  /*1190*/  FADD.FTZ R33, R33, R178 ;  /* 0x000000b221217221 */ /* 0x000fe20000010000 */
[----:B------:R-:W-:Y:S01]  /*11a0*/  FADD.FTZ R173, -R42, R173 ;  /* 0x000000ad2aad7221 */ /* 0x000fe20000010100 */
[----:B------:R-:W-:Y:S01]  /*11b0*/  FMUL.FTZ R183, R56, R183 ;  /* 0x000000b738b77220 */ /* 0x000fe20000410000 */
[----:B------:R-:W-:Y:S01]  /*11c0*/  FFMA.FTZ R32, R185, R178, R32 ;  /* 0x000000b2b9207223 */ /* 0x000fe20000010020 */
[--C-:B------:R-:W-:Y:S01]  /*11d0*/  HADD2.F32 R57, -RZ, R51.reuse.H0_H0 ;  /* 0x20000033ff397230 */ /* 0x100fe20000004100 */
[----:B------:R1:W5:Y:S01]  /*11e0*/  @P0 LDG.E.128 R20, desc[UR6][R34.64] ;  /* 0x0000000622140981 */ /* 0x000362000c1e1d00 */
[----:B------:R-:W-:Y:S02]  /*11f0*/  HADD2.F32 R45, -RZ, R51.H1_H1 ;  /* 0x30000033ff2d7230 */ /* 0x000fe40000004100 */
[----:B------:R-:W-:Y:S01]  /*1200*/  FMUL.FTZ R164, R147, R47 ;  /* 0x0000002f93a47220 */ /* 0x000fe20000410000 */
[----:B------:R-:W-:Y:S02]  /*1210*/  HADD2.F32 R51, -RZ, R52.H1_H1 ;  /* 0x30000034ff337230 */ /* 0x000fe40000004100 */
[----:B------:R-:W-:Y:S01]  /*1220*/  FADD.FTZ R33, R33, R176 ;  /* 0x000000b021217221 */ /* 0x000fe20000010000 */
[----:B------:R-:W-:Y:S01]  /*1230*/  FADD.FTZ R167, -R42, R167 ;  /* 0x000000a72aa77221 */ /* 0x000fe20000010100 */
[----:B------:R-:W-:Y:S01]  /*1240*/  FMUL.FTZ R173, R56, R173 ;  /* 0x000000ad38ad7220 */ /* 0x000fe20000410000 */
[----:B------:R-:W-:-:S02]  /*1250*/  HADD2.F32 R207, -RZ, R53.H0_H0 ;  /* 0x20000035ffcf7230 */ /* 0x000fc40000004100 */
[----:B-1----:R-:W-:Y:S01]  /*1260*/  FFMA.FTZ R34, R183, R176, R32 ;  /* 0x000000b0b7227223 */ /* 0x002fe20000010020 */
[----:B------:R-:W-:Y:S01]  /*1270*/  FMUL.FTZ R171, R148, R51 ;  /* 0x0000003394ab7220 */ /* 0x000fe20000410000 */
[----:B------:R-:W-:Y:S01]  /*1280*/  FADD.FTZ R32, R33, R164 ;  /* 0x000000a421207221 */ /* 0x000fe20000010000 */
[----:B------:R-:W-:Y:S01]  /*1290*/  FADD.FTZ R169, -R42, R169 ;  /* 0x000000a92aa97221 */ /* 0x000fe20000010100 */
[----:B------:R-:W-:Y:S01]  /*12a0*/  FMUL.FTZ R162, R56, R167 ;  /* 0x000000a738a27220 */ /* 0x000fe20000410000 */
[----:B------:R-:W-:Y:S01]  /*12b0*/  FFMA.FTZ R33, R173, R164, R34 ;  /* 0x000000a4ad217223 */ /* 0x000fe20000010022 */
[--C-:B------:R-:W-:Y:S02]  /*12c0*/  HADD2.F32 R165, -RZ, R50.reuse.H0_H0 ;  /* 0x20000032ffa57230 */ /* 0x100fe40000004100 */
[----:B------:R-:W-:Y:S01]  /*12d0*/  FADD.FTZ R35, R32, R171 ;  /* 0x000000ab20237221 */ /* 0x000fe20000010000 */
[----:B------:R-:W-:Y:S02]  /*12e0*/  HADD2.F32 R53, -RZ, R53.H1_H1 ;  /* 0x30000035ff357230 */ /* 0x000fe40000004100 */
[----:B------:R-:W-:Y:S01]  /*12f0*/  FADD.FTZ R119, -R42, R40 ;  /* 0x000000282a777221 */ /* 0x000fe20000010100 */
[----:B------:R-:W-:Y:S01]  /*1300*/  FMUL.FTZ R160, R149, R207 ;  /* 0x000000cf95a07220 */ /* 0x000fe20000410000 */
[----:B------:R-:W-:Y:S01]  /*1310*/  FMUL.FTZ R169, R56, R169 ;  /* 0x000000a938a97220 */ /* 0x000fe20000410000 */
[----:B------:R-:W-:Y:S01]  /*1320*/  FFMA.FTZ R32, R162, R171, R33 ;  /* 0x000000aba2207223 */ /* 0x000fe20000010021 */
[----:B------:R-:W-:-:S02]  /*1330*/  HADD2.F32 R221, -RZ, R50.H1_H1 ;  /* 0x30000032ffdd7230 */ /* 0x000fc40000004100 */
[----:B------:R-:W-:Y:S01]  /*1340*/  FADD.FTZ R165, -R42, R165 ;  /* 0x000000a52aa57221 */ /* 0x000fe20000010100 */
[--C-:B------:R-:W-:Y:S02]  /*1350*/  HADD2.F32 R211, -RZ, R54.reuse.H0_H0 ;  /* 0x20000036ffd37230 */ /* 0x100fe40000004100 */
[----:B------:R-:W-:Y:S01]  /*1360*/  FMUL.FTZ R167, R150, R53 ;  /* 0x0000003596a77220 */ /* 0x000fe20000410000 */
[----:B------:R-:W-:Y:S01]  /*1370*/  FMUL.FTZ R158, R56, R119 ;  /* 0x00000077389e7220 */ /* 0x000fe20000410000 */
[----:B------:R-:W-:Y:S01]  /*1380*/  FADD.FTZ R34, R35, R160 ;  /* 0x000000a023227221 */ /* 0x000fe20000010000 */
[----:B------:R-:W-:Y:S01]  /*1390*/  FFMA.FTZ R33, R169, R160, R32 ;  /* 0x000000a0a9217223 */ /* 0x000fe20000010020 */
[----:B------:R-:W-:Y:S02]  /*13a0*/  HADD2.F32 R212, -RZ, R54.H1_H1 ;  /* 0x30000036ffd47230 */ /* 0x000fe40000004100 */
[----:B------:R-:W-:Y:S01]  /*13b0*/  FADD.FTZ R221, -R42, R221 ;  /* 0x000000dd2add7221 */ /* 0x000fe20000010100 */
[----:B------:R-:W-:Y:S01]  /*13c0*/  FMUL.FTZ R118, R151, R211 ;  /* 0x000000d397767220 */ /* 0x000fe20000410000 */
[----:B------:R-:W-:Y:S01]  /*13d0*/  FMUL.FTZ R165, R56, R165 ;  /* 0x000000a538a57220 */ /* 0x000fe20000410000 */
[----:B------:R-:W-:Y:S01]  /*13e0*/  FADD.FTZ R35, R34, R167 ;  /* 0x000000a722237221 */ /* 0x000fe20000010000 */
[----:B------:R-:W-:Y:S01]  /*13f0*/  FFMA.FTZ R32, R158, R167, R33 ;  /* 0x000000a79e207223 */ /* 0x000fe20000010021 */
[----:B------:R-:W-:-:S02]  /*1400*/  HADD2.F32 R213, -RZ, R55.H0_H0 ;  /* 0x20000037ffd57230 */ /* 0x000fc40000004100 */
[----:B------:R-:W-:Y:S01]  /*1410*/  FADD.FTZ R57, -R42, R57 ;  /* 0x000000392a397221 */ /* 0x000fe20000010100 */
        /* <DEDUP_REMOVED lines=16> */
[----:B------:R-:W1:Y:S04]  /*1520*/  SHFL.DOWN PT, R35, R34, 0x10, 0x1f ;  /* 0x0a001f0022237f89 */ /* 0x000e6800000e0000 */
[----:B------:R-:W3:Y:S01]  /*1530*/  SHFL.DOWN PT, R32, R33, 0x10, 0x1f ;  /* 0x0a001f0021207f89 */ /* 0x000ee200000e0000 */
[----:B-1----:R-:W-:Y:S01]  /*1540*/  FADD.FTZ R35, R34, R35 ;  /* 0x0000002322237221 */ /* 0x002fe20000010000 */
[----:B---3--:R-:W-:-:S04]  /*1550*/  FADD.FTZ R32, R33, R32 ;  /* 0x0000002021207221 */ /* 0x008fc80000010000 */
[----:B------:R-:W1:Y:S04]  /*1560*/  SHFL.DOWN PT, R36, R35, 0x8, 0x1f ;  /* 0x09001f0023247f89 */ /* 0x000e6800000e0000 */
[----:B------:R-:W3:Y:S01]  /*1570*/  SHFL.DOWN PT, R37, R32, 0x8, 0x1f ;  /* 0x09001f0020257f89 */ /* 0x000ee200000e0000 */
[----:B-1----:R-:W-:Y:S01]  /*1580*/  FADD.FTZ R36, R35, R36 ;  /* 0x0000002423247221 */ /* 0x002fe20000010000 */
[----:B---3--:R-:W-:-:S04]  /*1590*/  FADD.FTZ R37, R32, R37 ;  /* 0x0000002520257221 */ /* 0x008fc80000010000 */
[----:B------:R-:W1:Y:S04]  /*15a0*/  SHFL.DOWN PT, R39, R36, 0x4, 0x1f ;  /* 0x08801f0024277f89 */ /* 0x000e6800000e0000 */
[----:B------:R-:W3:Y:S01]  /*15b0*/  SHFL.DOWN PT, R38, R37, 0x4, 0x1f ;  /* 0x08801f0025267f89 */ /* 0x000ee200000e0000 */
[----:B------:R-:W4:Y:S01]  /*15c0*/  S2R R45, SR_CgaCtaId ;  /* 0x00000000002d7919 */ /* 0x000f220000008800 */
[----:B-1----:R-:W-:Y:S01]  /*15d0*/  FADD.FTZ R39, R36, R39 ;  /* 0x0000002724277221 */ /* 0x002fe20000010000 */
[----:B---3--:R-:W-:-:S04]  /*15e0*/  FADD.FTZ R38, R37, R38 ;  /* 0x0000002625267221 */ /* 0x008fc80000010000 */
[----:B------:R-:W1:Y:S04]  /*15f0*/  SHFL.DOWN PT, R34, R39, 0x2, 0x1f ;  /* 0x08401f0027227f89 */ /* 0x000e6800000e0000 */
[----:B------:R-:W3:Y:S01]  /*1600*/  SHFL.DOWN PT, R33, R38, 0x2, 0x1f ;  /* 0x08401f0026217f89 */ /* 0x000ee200000e0000 */
[----:B------:R-:W-:Y:S02]  /*1610*/  PLOP3.LUT P0, PT, PT, PT, PT, 0x80, 0x8 ;  /* 0x000000000008781c */ /* 0x000fe40003f0f070 */
[----:B------:R-:W-:Y:S02]  /*1620*/  MOV R36, 0x400 ;  /* 0x0000040000247802 */ /* 0x000fe40000000f00 */
[----:B------:R-:W-:Y:S02]  /*1630*/  @!P3 PLOP3.LUT P0, PT, P2, PT, PT, 0x80, 0x8 ;  /* 0x000000000008b81c */ /* 0x000fe4000170f070 */
[----:B----4-:R-:W-:Y:S01]  /*1640*/  LEA R36, R45, R36, 0x18 ;  /* 0x000000242d247211 */ /* 0x010fe200078ec0ff */
[----:B-1----:R-:W-:Y:S01]  /*1650*/  FADD.FTZ R34, R39, R34 ;  /* 0x0000002227227221 */ /* 0x002fe20000010000 */
[----:B---3--:R-:W-:-:S04]  /*1660*/  FADD.FTZ R33, R38, R33 ;  /* 0x0000002126217221 */ /* 0x008fc80000010000 */
[----:B------:R-:W1:Y:S04]  /*1670*/  SHFL.DOWN PT, R35, R34, 0x1, 0x1f ;  /* 0x08201f0022237f89 */ /* 0x000e6800000e0000 */
[----:B------:R-:W3:Y:S01]  /*1680*/  SHFL.DOWN PT, R32, R33, 0x1, 0x1f ;  /* 0x08201f0021207f89 */ /* 0x000ee200000e0000 */
[----:B------:R-:W-:-:S04]  /*1690*/  IADD3 R222, PT, PT, R36, 0x3020, RZ ;  /* 0x0000302024de7810 */ /* 0x000fc80007ffe0ff */
[----:B------:R-:W-:Y:S02]  /*16a0*/  @!P3 MOV R37, R222 ;  /* 0x000000de0025b202 */ /* 0x000fe40000000f00 */
[----:B------:R-:W-:Y:S01]  /*16b0*/  @!P0 IADD3 R37, PT, PT, R36, 0x3000, RZ ;  /* 0x0000300024258810 */ /* 0x000fe20007ffe0ff */
[----:B0-----:R-:W-:-:S03]  /*16c0*/  IMAD.WIDE.U32 R42, R175, 0x8, R2 ;  /* 0x00000008af2a7825 */ /* 0x001fc600078e0002 */
[----:B------:R-:W-:Y:S01]  /*16d0*/  @!P3 MOV R38, R37 ;  /* 0x000000250026b202 */ /* 0x000fe20000000f00 */
[--C-:B------:R-:W-:Y:S02]  /*16e0*/  IMAD.WIDE.U32 R40, R163, 0x8, R2.reuse ;  /* 0x00000008a3287825 */ /* 0x100fe400078e0002 */
[----:B------:R-:W5:Y:S01]  /*16f0*/  LDG.E.64 R42, desc[UR6][R42.64] ;  /* 0x000000062a2a7981 */ /* 0x000f62000c1e1b00 */
[----:B------:R-:W-:Y:S01]  /*1700*/  @!P3 LEA R221, R155, R38, 0x3 ;  /* 0x000000269bddb211 */ /* 0x000fe200078e18ff */
[----:B------:R-:W-:Y:S02]  /*1710*/  IMAD.WIDE.U32 R2, R161, 0x8, R2 ;  /* 0x00000008a1027825 */ /* 0x000fe400078e0002 */
[----:B------:R-:W5:Y:S02]  /*1720*/  LDG.E.64 R40, desc[UR6][R40.64] ;  /* 0x0000000628287981 */ /* 0x000f64000c1e1b00 */
[----:B-1----:R-:W-:Y:S02]  /*1730*/  FADD.FTZ R44, R34, R35 ;  /* 0x00000023222c7221 */ /* 0x002fe40000010000 */
[----:B------:R-:W5:Y:S01]  /*1740*/  LDG.E.64 R2, desc[UR6][R2.64] ;  /* 0x0000000602027981 */ /* 0x000f62000c1e1b00 */
[----:B---3--:R-:W-:-:S05]  /*1750*/  FADD.FTZ R45, R33, R32 ;  /* 0x00000020212d7221 */ /* 0x008fca0000010000 */
[----:B------:R-:W-:Y:S01]  /*1760*/  @!P3 STS.64 [R221], R44 ;  /* 0x0000002cdd00b388 */ /* 0x000fe20000000a00 */
[C---:B------:R-:W-:Y:S01]  /*1770*/  @!P2 IADD3 R222, PT, PT, R36.reuse, 0x3000, RZ ;  /* 0x0000300024dea810 */ /* 0x040fe20007ffe0ff */
[----:B------:R-:W-:Y:S01]  /*1780*/  BAR.SYNC.DEFER_BLOCKING 0x0 ;  /* 0x0000000000007b1d */ /* 0x000fe20000010000 */
[C---:B------:R-:W-:Y:S02]  /*1790*/  IADD3 R37, PT, PT, R36.reuse, 0x3030, RZ ;  /* 0x0000303024257810 */ /* 0x040fe40007ffe0ff */
[----:B------:R-:W-:-:S03]  /*17a0*/  @!P2 IADD3 R37, PT, PT, R36, 0x3010, RZ ;  /* 0x000030102425a810 */ /* 0x000fc60007ffe0ff */
        /* <DEDUP_REMOVED lines=73> */
[C---:B-----5:R-:W-:Y:S01]  /*1c40*/  LOP3.LUT P3, RZ, R42.reuse, 0xff, RZ, 0xc0, !PT ;  /* 0x000000ff2aff7812 */ /* 0x060fe2000786c0ff */
[-CC-:B------:R-:W-:Y:S01]  /*1c50*/  FFMA.FTZ R209, R209, R181.reuse, R174.reuse ;  /* 0x000000b5d1d17223 */ /* 0x180fe200000100ae */
[-C--:B------:R-:W-:Y:S01]  /*1c60*/  FFMA.FTZ R217, R217, R181.reuse, R174 ;  /* 0x000000b5d9d97223 */ /* 0x080fe200000100ae */
[----:B------:R-:W-:Y:S01]  /*1c70*/  FADD.FTZ R219, R219, -R0 ;  /* 0x80000000dbdb7221 */ /* 0x000fe20000010000 */
[----:B------:R-:W-:Y:S01]  /*1c80*/  FFMA.FTZ R215, R215, R181, R174 ;  /* 0x000000b5d7d77223 */ /* 0x000fe200000100ae */
[----:B------:R-:W-:Y:S01]  /*1c90*/  LOP3.LUT P5, RZ, R42, 0xff0000, RZ, 0xc0, !PT ;  /* 0x00ff00002aff7812 */ /* 0x000fe200078ac0ff */
[----:B------:R-:W-:Y:S01]  /*1ca0*/  FADD.FTZ R209, R210, -R209 ;  /* 0x800000d1d2d17221 */ /* 0x000fe20000010000 */
[----:B------:R-:W-:Y:S01]  /*1cb0*/  LOP3.LUT P6, RZ, R42, 0xff000000, RZ, 0xc0, !PT ;  /* 0xff0000002aff7812 */ /* 0x000fe200078cc0ff */
[----:B------:R-:W-:Y:S01]  /*1cc0*/  FMUL.FTZ R219, R56, R219 ;  /* 0x000000db38db7220 */ /* 0x000fe20000410000 */
[----:B------:R-:W-:Y:S01]  /*1cd0*/  LOP3.LUT P4, RZ, R42, 0xff00, RZ, 0xc0, !PT ;  /* 0x0000ff002aff7812 */ /* 0x000fe2000788c0ff */
[----:B------:R-:W-:Y:S01]  /*1ce0*/  FADD.FTZ R217, R218, -R217 ;  /* 0x800000d9dad97221 */ /* 0x000fe20000010000 */
[----:B------:R-:W-:Y:S01]  /*1cf0*/  FADD.FTZ R215, R216, -R215 ;  /* 0x800000d7d8d77221 */ /* 0x000fe20000010000 */
[----:B------:R-:W-:Y:S01]  /*1d00*/  FMUL.FTZ R219, R219, R172 ;  /* 0x000000acdbdb7220 */ /* 0x000fe20000410000 */
[C---:B------:R-:W-:Y:S01]  /*1d10*/  FMUL.FTZ R209, R56.reuse, R209 ;  /* 0x000000d138d17220 */ /* 0x040fe20000410000 */
[----:B------:R-:W-:Y:S01]  /*1d20*/  FMUL.FTZ R217, R56, R217 ;  /* 0x000000d938d97220 */ /* 0x000fe20000410000 */
[----:B------:R-:W-:-:S02]  /*1d30*/  @P3 HADD2.F32 R38, -RZ, R4.H0_H0 ;  /* 0x20000004ff263230 */ /* 0x000fc40000004100 */
[----:B------:R-:W-:Y:S01]  /*1d40*/  FMUL.FTZ R215, R56, R215 ;  /* 0x000000d738d77220 */ /* 0x000fe20000410000 */
[----:B------:R-:W-:Y:S01]  /*1d50*/  FMUL.FTZ R219, R219, UR4 ;  /* 0x00000004dbdb7c20 */ /* 0x000fe20008410000 */
[-C--:B------:R-:W-:Y:S01]  /*1d60*/  FMUL.FTZ R209, R209, R172.reuse ;  /* 0x000000acd1d17220 */ /* 0x080fe20000410000 */
[----:B------:R-:W-:Y:S01]  /*1d70*/  MOV R36, RZ ;  /* 0x000000ff00247202 */ /* 0x000fe20000000f00 */
[-C--:B------:R-:W-:Y:S01]  /*1d80*/  FMUL.FTZ R217, R217, R172.reuse ;  /* 0x000000acd9d97220 */ /* 0x080fe20000410000 */
[----:B------:R-:W-:Y:S01]  /*1d90*/  FMUL.FTZ R215, R215, R172 ;  /* 0x000000acd7d77220 */ /* 0x000fe20000410000 */
[----:B------:R-:W-:Y:S01]  /*1da0*/  @P3 FMUL.FTZ R36, R219, R38 ;  /* 0x00000026db243220 */ /* 0x000fe20000410000 */
[----:B------:R-:W-:Y:S02]  /*1db0*/  @P3 HADD2.F32 R37, -RZ, R32.H0_H0 ;  /* 0x20000020ff253230 */ /* 0x000fe40000004100 */
[----:B------:R-:W-:Y:S01]  /*1dc0*/  FMUL.FTZ R209, R209, UR4 ;  /* 0x00000004d1d17c20 */ /* 0x000fe20008410000 */
[----:B------:R-:W-:-:S02]  /*1dd0*/  @P5 HADD2.F32 R38, -RZ, R33.H0_H0 ;  /* 0x20000021ff265230 */ /* 0x000fc40000004100 */
[----:B------:R-:W-:Y:S01]  /*1de0*/  FMUL.FTZ R217, R217, UR4 ;  /* 0x00000004d9d97c20 */ /* 0x000fe20008410000 */
[----:B------:R-:W-:Y:S02]  /*1df0*/  @P6 HADD2.F32 R46, -RZ, R33.H1_H1 ;  /* 0x30000021ff2e6230 */ /* 0x000fe40000004100 */
[----:B------:R-:W-:Y:S01]  /*1e00*/  FMUL.FTZ R215, R215, UR4 ;  /* 0x00000004d7d77c20 */ /* 0x000fe20008410000 */
[--C-:B------:R-:W-:Y:S02]  /*1e10*/  @P6 HADD2.F32 R47, -RZ, R5.reuse.H1_H1 ;  /* 0x30000005ff2f6230 */ /* 0x100fe40000004100 */
[----:B------:R-:W-:Y:S02]  /*1e20*/  HFMA2 R166, -RZ, RZ, 0, 0 ;  /* 0x00000000ffa67431 */ /* 0x000fe400000001ff */
[----:B------:R-:W-:Y:S01]  /*1e30*/  @P4 HADD2.F32 R32, -RZ, R32.H1_H1 ;  /* 0x30000020ff204230 */ /* 0x000fe20000004100 */
[----:B------:R-:W-:Y:S01]  /*1e40*/  MOV R192, RZ ;  /* 0x000000ff00c07202 */ /* 0x000fe20000000f00 */
[----:B------:R-:W-:-:S02]  /*1e50*/  @P5 HADD2.F32 R33, -RZ, R5.H0_H0 ;  /* 0x20000005ff215230 */ /* 0x000fc40000004100 */
[--C-:B------:R-:W-:Y:S01]  /*1e60*/  FFMA.FTZ R205, R205, R181, R174.reuse ;  /* 0x000000b5cdcd7223 */ /* 0x100fe200000100ae */
[----:B------:R-:W-:Y:S01]  /*1e70*/  HFMA2 R0, -RZ, RZ, 0, 0 ;  /* 0x00000000ff007431 */ /* 0x000fe200000001ff */
[----:B------:R-:W-:Y:S01]  /*1e80*/  MOV R39, RZ ;  /* 0x000000ff00277202 */ /* 0x000fe20000000f00 */
[----:B------:R-:W-:Y:S02]  /*1e90*/  HFMA2 R53, -RZ, RZ, 0, 0 ;  /* 0x00000000ff357431 */ /* 0x000fe400000001ff */
[C---:B------:R-:W-:Y:S01]  /*1ea0*/  @P6 FMUL.FTZ R166, R209.reuse, R46 ;  /* 0x0000002ed1a66220 */ /* 0x040fe20000410000 */
[----:B------:R-:W-:Y:S01]  /*1eb0*/  @P6 FMUL.FTZ R192, R209, R47 ;  /* 0x0000002fd1c06220 */ /* 0x000fe20000410000 */
[----:B------:R-:W-:Y:S01]  /*1ec0*/  FFMA.FTZ R203, R203, R181, R174 ;  /* 0x000000b5cbcb7223 */ /* 0x000fe200000100ae */
[----:B------:R-:W-:Y:S01]  /*1ed0*/  @P4 FMUL.FTZ R0, R217, R32 ;  /* 0x00000020d9004220 */ /* 0x000fe20000410000 */
[C---:B------:R-:W-:Y:S01]  /*1ee0*/  @P5 FMUL.FTZ R53, R215.reuse, R38 ;  /* 0x00000026d7355220 */ /* 0x040fe20000410000 */
[----:B------:R-:W-:Y:S01]  /*1ef0*/  @P5 FMUL.FTZ R39, R215, R33 ;  /* 0x00000021d7275220 */ /* 0x000fe20000410000 */
[----:B------:R-:W-:Y:S01]  /*1f00*/  LOP3.LUT P6, RZ, R43, 0xff, RZ, 0xc0, !PT ;  /* 0x000000ff2bff7812 */ /* 0x000fe200078cc0ff */
[----:B------:R-:W-:-:S02]  /*1f10*/  HFMA2 R51, -RZ, RZ, 0, 0 ;  /* 0x00000000ff337431 */ /* 0x000fc400000001ff */
[----:B------:R-:W-:Y:S01]  /*1f20*/  @P4 HADD2.F32 R32, -RZ, R4.H1_H1 ;  /* 0x30000004ff204230 */ /* 0x000fe20000004100 */
[----:B------:R-:W-:Y:S01]  /*1f30*/  LOP3.LUT P5, RZ, R43, 0xff00, RZ, 0xc0, !PT ;  /* 0x0000ff002bff7812 */ /* 0x000fe200078ac0ff */
[----:B------:R-:W-:Y:S01]  /*1f40*/  @P3 FMUL.FTZ R51, R219, R37 ;  /* 0x00000025db333220 */ /* 0x000fe20000410000 */
[----:B------:R-:W-:Y:S01]  /*1f50*/  FADD.FTZ R205, R208, -R205 ;  /* 0x800000cdd0cd7221 */ /* 0x000fe20000010000 */
[----:B------:R-:W-:Y:S01]  /*1f60*/  ISETP.GE.U32.AND P3, PT, R42, RZ, PT ;  /* 0x000000ff2a00720c */ /* 0x000fe20003f66070 */
[----:B------:R-:W-:Y:S01]  /*1f70*/  FADD.FTZ R203, R206, -R203 ;  /* 0x800000cbcecb7221 */ /* 0x000fe20000010000 */
[----:B------:R-:W-:Y:S01]  /*1f80*/  MOV R37, RZ ;  /* 0x000000ff00257202 */ /* 0x000fe20000000f00 */
[-CC-:B------:R-:W-:Y:S01]  /*1f90*/  FFMA.FTZ R201, R201, R181.reuse, R174.reuse ;  /* 0x000000b5c9c97223 */ /* 0x180fe200000100ae */
[----:B------:R-:W-:Y:S01]  /*1fa0*/  FFMA.FTZ R49, R49, R181, R174 ;  /* 0x000000b531317223 */ /* 0x000fe200000100ae */
[----:B------:R-:W-:Y:S01]  /*1fb0*/  @P4 FMUL.FTZ R37, R217, R32 ;  /* 0x00000020d9254220 */ /* 0x000fe20000410000 */
[C---:B------:R-:W-:Y:S01]  /*1fc0*/  FMUL.FTZ R205, R56.reuse, R205 ;  /* 0x000000cd38cd7220 */ /* 0x040fe20000410000 */
[C---:B------:R-:W-:Y:S01]  /*1fd0*/  LOP3.LUT P4, RZ, R43.reuse, 0xff0000, RZ, 0xc0, !PT ;  /* 0x00ff00002bff7812 */ /* 0x040fe2000788c0ff */
[----:B------:R-:W-:Y:S01]  /*1fe0*/  FMUL.FTZ R203, R56, R203 ;  /* 0x000000cb38cb7220 */ /* 0x000fe20000410000 */
[----:B------:R-:W-:Y:S01]  /*1ff0*/  ISETP.GE.U32.AND.EX P3, PT, R43, 0x1000000, PT, P3 ;  /* 0x010000002b00780c */ /* 0x000fe20003f66130 */
[----:B------:R-:W-:Y:S01]  /*2000*/  FADD.FTZ R201, R204, -R201 ;  /* 0x800000c9ccc97221 */ /* 0x000fe20000010000 */
[----:B------:R-:W-:Y:S01]  /*2010*/  FADD.FTZ R49, R48, -R49 ;  /* 0x8000003130317221 */ /* 0x000fe20000010000 */
[-C--:B------:R-:W-:Y:S01]  /*2020*/  FMUL.FTZ R205, R205, R172.reuse ;  /* 0x000000accdcd7220 */ /* 0x080fe20000410000 */
[----:B------:R-:W-:Y:S01]  /*2030*/  FMUL.FTZ R203, R203, R172 ;  /* 0x000000accbcb7220 */ /* 0x000fe20000410000 */
[----:B------:R-:W-:-:S02]  /*2040*/  @P6 HADD2.F32 R32, -RZ, R34.H0_H0 ;  /* 0x20000022ff206230 */ /* 0x000fc40000004100 */
[C---:B------:R-:W-:Y:S01]  /*2050*/  FMUL.FTZ R201, R56.reuse, R201 ;  /* 0x000000c938c97220 */ /* 0x040fe20000410000 */
[----:B------:R-:W-:Y:S01]  /*2060*/  FMUL.FTZ R49, R56, R49 ;  /* 0x0000003138317220 */ /* 0x000fe20000410000 */
[----:B------:R-:W-:Y:S02]  /*2070*/  @P5 HADD2.F32 R38, -RZ, R34.H1_H1 ;  /* 0x30000022ff265230 */ /* 0x000fe40000004100 */
[----:B------:R-:W-:Y:S01]  /*2080*/  FMUL.FTZ R205, R205, UR4 ;  /* 0x00000004cdcd7c20 */ /* 0x000fe20008410000 */
[----:B------:R-:W-:Y:S01]  /*2090*/  FMUL.FTZ R203, R203, UR4 ;  /* 0x00000004cbcb7c20 */ /* 0x000fe20008410000 */
[----:B------:R-:W-:Y:S02]  /*20a0*/  @P6 HADD2.F32 R34, -RZ, R6.H0_H0 ;  /* 0x20000006ff226230 */ /* 0x000fe40000004100 */
[----:B------:R-:W-:Y:S02]  /*20b0*/  HFMA2 R177, -RZ, RZ, 0, 0 ;  /* 0x00000000ffb17431 */ /* 0x000fe400000001ff */
[-C--:B------:R-:W-:Y:S01]  /*20c0*/  FMUL.FTZ R201, R201, R172.reuse ;  /* 0x000000acc9c97220 */ /* 0x080fe20000410000 */
[----:B------:R-:W-:Y:S01]  /*20d0*/  FMUL.FTZ R49, R49, R172 ;  /* 0x000000ac31317220 */ /* 0x000fe20000410000 */
[----:B------:R-:W-:-:S02]  /*20e0*/  HFMA2 R168, -RZ, RZ, 0, 0 ;  /* 0x00000000ffa87431 */ /* 0x000fc400000001ff */
[----:B------:R-:W-:Y:S01]  /*20f0*/  @P6 FMUL.FTZ R177, R205, R32 ;  /* 0x00000020cdb16220 */ /* 0x000fe20000410000 */
[----:B------:R-:W-:Y:S01]  /*2100*/  @P5 FMUL.FTZ R168, R203, R38 ;  /* 0x00000026cba85220 */ /* 0x000fe20000410000 */
[----:B------:R-:W-:Y:S01]  /*2110*/  @P5 HADD2.F32 R32, -RZ, R6.H1_H1 ;  /* 0x30000006ff205230 */ /* 0x000fe20000004100 */
[----:B------:R-:W-:Y:S01]  /*2120*/  MOV R33, RZ ;  /* 0x000000ff00217202 */ /* 0x000fe20000000f00 */
[--C-:B------:R-:W-:Y:S02]  /*2130*/  @P4 HADD2.F32 R38, -RZ, R7.reuse.H0_H0 ;  /* 0x20000007ff264230 */ /* 0x100fe40000004100 */
[----:B------:R-:W-:Y:S01]  /*2140*/  @P6 FMUL.FTZ R33, R205, R34 ;  /* 0x00000022cd216220 */ /* 0x000fe20000410000 */
[----:B------:R-:W-:Y:S02]  /*2150*/  @P3 HADD2.F32 R47, -RZ, R7.H1_H1 ;  /* 0x30000007ff2f3230 */ /* 0x000fe40000004100 */
[----:B------:R-:W-:Y:S01]  /*2160*/  FMUL.FTZ R201, R201, UR4 ;  /* 0x00000004c9c97c20 */ /* 0x000fe20008410000 */
[----:B------:R-:W-:-:S02]  /*2170*/  @P4 HADD2.F32 R42, -RZ, R35.H0_H0 ;  /* 0x20000023ff2a4230 */ /* 0x000fc40000004100 */
[----:B------:R-:W-:Y:S01]  /*2180*/  FMUL.FTZ R48, R49, UR4 ;  /* 0x0000000431307c20 */ /* 0x000fe20008410000 */
[----:B------:R-:W-:Y:S01]  /*2190*/  @P3 HADD2.F32 R43, -RZ, R35.H1_H1 ;  /* 0x30000023ff2b3230 */ /* 0x000fe20000004100 */
[----:B------:R-:W-:Y:S02]  /*21a0*/  CS2R R34, SRZ ;  /* 0x0000000000227805 */ /* 0x000fe4000001ff00 */
[----:B------:R-:W-:Y:S01]  /*21b0*/  MOV R46, RZ ;  /* 0x000000ff002e7202 */ /* 0x000fe20000000f00 */
[----:B------:R-:W-:Y:S01]  /*21c0*/  @P5 FMUL.FTZ R34, R203, R32 ;  /* 0x00000020cb225220 */ /* 0x000fe20000410000 */
[C---:B------:R-:W-:Y:S01]  /*21d0*/  @P4 FMUL.FTZ R35, R201.reuse, R38 ;  /* 0x00000026c9234220 */ /* 0x040fe20000410000 */
[----:B------:R-:W-:Y:S01]  /*21e0*/  @P3 FMUL.FTZ R46, R48, R47 ;  /* 0x0000002f302e3220 */ /* 0x000fe20000410000 */
[----:B------:R-:W-:Y:S01]  /*21f0*/  MOV R179, RZ ;  /* 0x000000ff00b37202 */ /* 0x000fe20000000f00 */
[----:B------:R-:W-:Y:S01]  /*2200*/  HFMA2 R170, -RZ, RZ, 0, 0 ;  /* 0x00000000ffaa7431 */ /* 0x000fe200000001ff */
[----:B------:R-:W-:Y:S01]  /*2210*/  F2FP.F16.F32.PACK_AB R34, R34, R33 ;  /* 0x000000212222723e */ /* 0x000fe200000000ff */
[----:B------:R-:W-:Y:S01]  /*2220*/  @P4 FMUL.FTZ R179, R201, R42 ;  /* 0x0000002ac9b34220 */ /* 0x000fe20000410000 */
[----:B------:R-:W-:Y:S01]  /*2230*/  @P3 FMUL.FTZ R170, R48, R43 ;  /* 0x0000002b30aa3220 */ /* 0x000fe20000410000 */
[----:B------:R-:W-:-:S02]  /*2240*/  F2FP.F16.F32.PACK_AB R33, R192, R39 ;  /* 0x00000027c021723e */ /* 0x000fc400000000ff */
[----:B------:R-:W-:Y:S02]  /*2250*/  F2FP.F16.F32.PACK_AB R32, R37, R36 ;  /* 0x000000242520723e */ /* 0x000fe400000000ff */
[----:B------:R-:W-:Y:S01]  /*2260*/  F2FP.F16.F32.PACK_AB R35, R46, R35 ;  /* 0x000000232e23723e */ /* 0x000fe200000000ff */
[----:B------:R-:W-:Y:S06]  /*2270*/  BRA `(.L_x_1733) ;  /* 0x0000000400a07947 */ /* 0x000fec0003800000 */
.L_x_1732:
[-CC-:B------:R-:W-:Y:S01]  /*2280*/  FFMA.FTZ R217, R217, R181.reuse, R174.reuse ;  /* 0x000000b5d9d97223 */ /* 0x180fe200000100ae */
[-CC-:B------:R-:W-:Y:S01]  /*2290*/  FFMA.FTZ R0, R0, R181.reuse, R174.reuse ;  /* 0x000000b500007223 */ /* 0x180fe200000100ae */
[----:B-----5:R-:W-:Y:S01]  /*22a0*/  LOP3.LUT P3, RZ, R42, 0xff, RZ, 0xc0, !PT ;  /* 0x000000ff2aff7812 */ /* 0x020fe2000786c0ff */
[----:B------:R-:W-:Y:S01]  /*22b0*/  FFMA.FTZ R209, R209, R181, R174 ;  /* 0x000000b5d1d17223 */ /* 0x000fe200000100ae */
[----:B------:R-:W-:Y:S01]  /*22c0*/  FADD.FTZ R217, R218, -R217 ;  /* 0x800000d9dad97221 */ /* 0x000fe20000010000 */
[----:B------:R-:W-:Y:S01]  /*22d0*/  FADD.FTZ R31, R219, -R0 ;  /* 0x80000000db1f7221 */ /* 0x000fe20000010000 */
[----:B------:R-:W-:Y:S01]  /*22e0*/  LOP3.LUT P6, RZ, R42, 0xff000000, RZ, 0xc0, !PT ;  /* 0xff0000002aff7812 */ /* 0x000fe200078cc0ff */
[----:B------:R-:W-:Y:S01]  /*22f0*/  FADD.FTZ R209, R210, -R209 ;  /* 0x800000d1d2d17221 */ /* 0x000fe20000010000 */
[----:B------:R-:W-:Y:S01]  /*2300*/  LOP3.LUT P4, RZ, R42, 0xff00, RZ, 0xc0, !PT ;  /* 0x0000ff002aff7812 */ /* 0x000fe2000788c0ff */
[C---:B------:R-:W-:Y:S01]  /*2310*/  FMUL.FTZ R217, R56.reuse, R217 ;  /* 0x000000d938d97220 */ /* 0x040fe20000410000 */
[C---:B------:R-:W-:Y:S01]  /*2320*/  FMUL.FTZ R31, R56.reuse, R31 ;  /* 0x0000001f381f7220 */ /* 0x040fe20000410000 */
[----:B------:R-:W-:Y:S01]  /*2330*/  FFMA.FTZ R215, R215, R181, R174 ;  /* 0x000000b5d7d77223 */ /* 0x000fe200000100ae */
[----:B------:R-:W-:Y:S01]  /*2340*/  FMUL.FTZ R209, R56, R209 ;  /* 0x000000d138d17220 */ /* 0x000fe20000410000 */
[-C--:B------:R-:W-:Y:S01]  /*2350*/  FMUL.FTZ R29, R217, R172.reuse ;  /* 0x000000acd91d7220 */ /* 0x080fe20000410000 */
[----:B------:R-:W-:Y:S01]  /*2360*/  LOP3.LUT P5, RZ, R42, 0xff0000, RZ, 0xc0, !PT ;  /* 0x00ff00002aff7812 */ /* 0x000fe200078ac0ff */
[-C--:B------:R-:W-:Y:S01]  /*2370*/  FMUL.FTZ R28, R31, R172.reuse ;  /* 0x000000ac1f1c7220 */ /* 0x080fe20000410000 */
[----:B------:R-:W-:Y:S01]  /*2380*/  FADD.FTZ R215, R216, -R215 ;  /* 0x800000d7d8d77221 */ /* 0x000fe20000010000 */
[----:B------:R-:W-:Y:S01]  /*2390*/  FMUL.FTZ R30, R29, UR4 ;  /* 0x000000041d1e7c20 */ /* 0x000fe20008410000 */
[----:B------:R-:W-:Y:S01]  /*23a0*/  FMUL.FTZ R29, R209, R172 ;  /* 0x000000acd11d7220 */ /* 0x000fe20000410000 */
[----:B------:R-:W-:-:S02]  /*23b0*/  @P3 HADD2.F32 R37, -RZ, R32.H0_H0 ;  /* 0x20000020ff253230 */ /* 0x000fc40000004100 */
[----:B------:R-:W-:Y:S01]  /*23c0*/  FMUL.FTZ R28, R28, UR4 ;  /* 0x000000041c1c7c20 */ /* 0x000fe20008410000 */
[----:B------:R-:W-:Y:S02]  /*23d0*/  @P3 HADD2.F32 R39, -RZ, R4.H0_H0 ;  /* 0x20000004ff273230 */ /* 0x000fe40000004100 */
[----:B------:R-:W-:Y:S01]  /*23e0*/  FMUL.FTZ R215, R56, R215 ;  /* 0x000000d738d77220 */ /* 0x000fe20000410000 */
[----:B------:R-:W-:Y:S02]  /*23f0*/  @P6 HADD2.F32 R38, -RZ, R33.H1_H1 ;  /* 0x30000021ff266230 */ /* 0x000fe40000004100 */
[----:B------:R-:W-:Y:S01]  /*2400*/  FMUL.FTZ R29, R29, UR4 ;  /* 0x000000041d1d7c20 */ /* 0x000fe20008410000 */
[----:B------:R-:W-:Y:S02]  /*2410*/  @P6 HADD2.F32 R46, -RZ, R5.H1_H1 ;  /* 0x30000005ff2e6230 */ /* 0x000fe40000004100 */
[----:B------:R-:W-:Y:S02]  /*2420*/  HFMA2 R51, -RZ, RZ, 0, 0 ;  /* 0x00000000ff337431 */ /* 0x000fe400000001ff */
[----:B------:R-:W-:Y:S01]  /*2430*/  @P4 HADD2.F32 R47, -RZ, R32.H1_H1 ;  /* 0x30000020ff2f4230 */ /* 0x000fe20000004100 */
[----:B------:R-:W-:Y:S01]  /*2440*/  MOV R36, RZ ;  /* 0x000000ff00247202 */ /* 0x000fe20000000f00 */
[C---:B------:R-:W-:Y:S01]  /*2450*/  @P3 FMUL.FTZ R51, R28.reuse, R37 ;  /* 0x000000251c333220 */ /* 0x040fe20000410000 */
[----:B------:R-:W-:Y:S01]  /*2460*/  @P3 FMUL.FTZ R36, R28, R39 ;  /* 0x000000271c243220 */ /* 0x000fe20000410000 */
[----:B------:R-:W-:Y:S01]  /*2470*/  HFMA2 R166, -RZ, RZ, 0, 0 ;  /* 0x00000000ffa67431 */ /* 0x000fe200000001ff */
[----:B------:R-:W-:Y:S01]  /*2480*/  MOV R39, RZ ;  /* 0x000000ff00277202 */ /* 0x000fe20000000f00 */
[----:B------:R-:W-:Y:S01]  /*2490*/  FMUL.FTZ R28, R215, R172 ;  /* 0x000000acd71c7220 */ /* 0x000fe20000410000 */
[----:B------:R-:W-:Y:S01]  /*24a0*/  FFMA.FTZ R205, R205, R181, R174 ;  /* 0x000000b5cdcd7223 */ /* 0x000fe200000100ae */
[----:B------:R-:W-:-:S02]  /*24b0*/  HFMA2 R0, -RZ, RZ, 0, 0 ;  /* 0x00000000ff007431 */ /* 0x000fc400000001ff */
[C---:B------:R-:W-:Y:S01]  /*24c0*/  @P6 FMUL.FTZ R166, R29.reuse, R38 ;  /* 0x000000261da66220 */ /* 0x040fe20000410000 */
[----:B------:R-:W-:Y:S01]  /*24d0*/  @P6 FMUL.FTZ R39, R29, R46 ;  /* 0x0000002e1d276220 */ /* 0x000fe20000410000 */
[----:B------:R-:W-:Y:S01]  /*24e0*/  @P4 FMUL.FTZ R0, R30, R47 ;  /* 0x0000002f1e004220 */ /* 0x000fe20000410000 */
[----:B------:R-:W-:Y:S01]  /*24f0*/  LOP3.LUT P6, RZ, R43, 0xff, RZ, 0xc0, !PT ;  /* 0x000000ff2bff7812 */ /* 0x000fe200078cc0ff */
[----:B------:R-:W-:Y:S02]  /*2500*/  @P5 HADD2.F32 R47, -RZ, R33.H0_H0 ;  /* 0x20000021ff2f5230 */ /* 0x000fe40000004100 */
[----:B------:R-:W-:Y:S01]  /*2510*/  FMUL.FTZ R28, R28, UR4 ;  /* 0x000000041c1c7c20 */ /* 0x000fe20008410000 */
[----:B------:R-:W-:Y:S02]  /*2520*/  @P5 HADD2.F32 R177, -RZ, R5.H0_H0 ;  /* 0x20000005ffb15230 */ /* 0x000fe40000004100 */
[----:B------:R-:W-:Y:S01]  /*2530*/  FFMA.FTZ R203, R203, R181, R174 ;  /* 0x000000b5cbcb7223 */ /* 0x000fe200000100ae */
[----:B------:R-:W-:Y:S01]  /*2540*/  FADD.FTZ R205, R208, -R205 ;  /* 0x800000cdd0cd7221 */ /* 0x000fe20000010000 */
[----:B------:R-:W-:-:S02]  /*2550*/  @P4 HADD2.F32 R33, -RZ, R4.H1_H1 ;  /* 0x30000004ff214230 */ /* 0x000fc40000004100 */
[----:B------:R-:W-:Y:S01]  /*2560*/  HFMA2 R53, -RZ, RZ, 0, 0 ;  /* 0x00000000ff357431 */ /* 0x000fe200000001ff */
[----:B------:R-:W-:Y:S01]  /*2570*/  MOV R32, RZ ;  /* 0x000000ff00207202 */ /* 0x000fe20000000f00 */
[----:B------:R-:W-:Y:S01]  /*2580*/  @P5 FMUL.FTZ R53, R28, R47 ;  /* 0x0000002f1c355220 */ /* 0x000fe20000410000 */
[----:B------:R-:W-:Y:S01]  /*2590*/  ISETP.GE.U32.AND P3, PT, R42, RZ, PT ;  /* 0x000000ff2a00720c */ /* 0x000fe20003f66070 */
[----:B------:R-:W-:Y:S01]  /*25a0*/  @P5 FMUL.FTZ R32, R28, R177 ;  /* 0x000000b11c205220 */ /* 0x000fe20000410000 */
[----:B------:R-:W-:Y:S01]  /*25b0*/  FADD.FTZ R203, R206, -R203 ;  /* 0x800000cbcecb7221 */ /* 0x000fe20000010000 */
[----:B------:R-:W-:Y:S01]  /*25c0*/  FMUL.FTZ R205, R56, R205 ;  /* 0x000000cd38cd7220 */ /* 0x000fe20000410000 */
[----:B------:R-:W-:Y:S01]  /*25d0*/  MOV R37, RZ ;  /* 0x000000ff00257202 */ /* 0x000fe20000000f00 */
[-CC-:B------:R-:W-:Y:S01]  /*25e0*/  FFMA.FTZ R201, R201, R181.reuse, R174.reuse ;  /* 0x000000b5c9c97223 */ /* 0x180fe200000100ae */
[----:B------:R-:W-:Y:S01]  /*25f0*/  LOP3.LUT P5, RZ, R43, 0xff00, RZ, 0xc0, !PT ;  /* 0x0000ff002bff7812 */ /* 0x000fe200078ac0ff */
[----:B------:R-:W-:Y:S01]  /*2600*/  FFMA.FTZ R49, R49, R181, R174 ;  /* 0x000000b531317223 */ /* 0x000fe200000100ae */
[----:B------:R-:W-:Y:S01]  /*2610*/  @P4 FMUL.FTZ R37, R30, R33 ;  /* 0x000000211e254220 */ /* 0x000fe20000410000 */
[C---:B------:R-:W-:Y:S01]  /*2620*/  LOP3.LUT P4, RZ, R43.reuse, 0xff0000, RZ, 0xc0, !PT ;  /* 0x00ff00002bff7812 */ /* 0x040fe2000788c0ff */
[----:B------:R-:W-:Y:S01]  /*2630*/  FMUL.FTZ R203, R56, R203 ;  /* 0x000000cb38cb7220 */ /* 0x000fe20000410000 */
[----:B------:R-:W-:Y:S01]  /*2640*/  ISETP.GE.U32.AND.EX P3, PT, R43, 0x1000000, PT, P3 ;  /* 0x010000002b00780c */ /* 0x000fe20003f66130 */
[----:B------:R-:W-:Y:S01]  /*2650*/  FMUL.FTZ R28, R205, R172 ;  /* 0x000000accd1c7220 */ /* 0x000fe20000410000 */
[----:B------:R-:W-:Y:S01]  /*2660*/  FADD.FTZ R201, R204, -R201 ;  /* 0x800000c9ccc97221 */ /* 0x000fe20000010000 */
[----:B------:R-:W-:Y:S01]  /*2670*/  FADD.FTZ R207, R48, -R49 ;  /* 0x8000003130cf7221 */ /* 0x000fe20000010000 */
[----:B------:R-:W-:-:S02]  /*2680*/  @P6 HADD2.F32 R43, -RZ, R34.H0_H0 ;  /* 0x20000022ff2b6230 */ /* 0x000fc40000004100 */
[-C--:B------:R-:W-:Y:S01]  /*2690*/  FMUL.FTZ R29, R203, R172.reuse ;  /* 0x000000accb1d7220 */ /* 0x080fe20000410000 */
[--C-:B------:R-:W-:Y:S02]  /*26a0*/  @P6 HADD2.F32 R47, -RZ, R6.reuse.H0_H0 ;  /* 0x20000006ff2f6230 */ /* 0x100fe40000004100 */
[----:B------:R-:W-:Y:S01]  /*26b0*/  FMUL.FTZ R28, R28, UR4 ;  /* 0x000000041c1c7c20 */ /* 0x000fe20008410000 */
[C---:B------:R-:W-:Y:S01]  /*26c0*/  FMUL.FTZ R201, R56.reuse, R201 ;  /* 0x000000c938c97220 */ /* 0x040fe20000410000 */
        /* <DEDUP_REMOVED lines=8> */
[----:B------:R-:W-:Y:S01]  /*2750*/  @P5 HADD2.F32 R43, -RZ, R6.H1_H1 ;  /* 0x30000006ff2b5230 */ /* 0x000fe20000004100 */
[----:B------:R-:W-:Y:S01]  /*2760*/  MOV R38, RZ ;  /* 0x000000ff00267202 */ /* 0x000fe20000000f00 */
[----:B------:R-:W-:-:S02]  /*2770*/  @P5 HADD2.F32 R49, -RZ, R34.H1_H1 ;  /* 0x30000022ff315230 */ /* 0x000fc40000004100 */
[----:B------:R-:W-:Y:S01]  /*2780*/  FMUL.FTZ R28, R28, UR4 ;  /* 0x000000041c1c7c20 */ /* 0x000fe20008410000 */
[--C-:B------:R-:W-:Y:S02]  /*2790*/  @P4 HADD2.F32 R199, -RZ, R35.reuse.H0_H0 ;  /* 0x20000023ffc74230 */ /* 0x100fe40000004100 */
[----:B------:R-:W-:Y:S01]  /*27a0*/  FMUL.FTZ R29, R29, UR4 ;  /* 0x000000041d1d7c20 */ /* 0x000fe20008410000 */
[----:B------:R-:W-:Y:S01]  /*27b0*/  @P3 HADD2.F32 R42, -RZ, R35.H1_H1 ;  /* 0x30000023ff2a3230 */ /* 0x000fe20000004100 */
[----:B------:R-:W-:Y:S01]  /*27c0*/  CS2R R34, SRZ ;  /* 0x0000000000227805 */ /* 0x000fe2000001ff00 */
[--C-:B------:R-:W-:Y:S02]  /*27d0*/  @P4 HADD2.F32 R47, -RZ, R7.reuse.H0_H0 ;  /* 0x20000007ff2f4230 */ /* 0x100fe40000004100 */
[----:B------:R-:W-:Y:S01]  /*27e0*/  @P5 FMUL.FTZ R34, R30, R43 ;  /* 0x0000002b1e225220 */ /* 0x000fe20000410000 */
[----:B------:R-:W-:Y:S01]  /*27f0*/  @P3 HADD2.F32 R46, -RZ, R7.H1_H1 ;  /* 0x30000007ff2e3230 */ /* 0x000fe20000004100 */
[----:B------:R-:W-:Y:S01]  /*2800*/  MOV R179, RZ ;  /* 0x000000ff00b37202 */ /* 0x000fe20000000f00 */
[----:B------:R-:W-:-:S02]  /*2810*/  HFMA2 R168, -RZ, RZ, 0, 0 ;  /* 0x00000000ffa87431 */ /* 0x000fc400000001ff */
[C---:B------:R-:W-:Y:S01]  /*2820*/  @P4 FMUL.FTZ R35, R28.reuse, R47 ;  /* 0x0000002f1c234220 */ /* 0x040fe20000410000 */
[----:B------:R-:W-:Y:S02]  /*2830*/  HFMA2 R170, -RZ, RZ, 0, 0 ;  /* 0x00000000ffaa7431 */ /* 0x000fe400000001ff */
[C---:B------:R-:W-:Y:S01]  /*2840*/  @P3 FMUL.FTZ R38, R29.reuse, R46 ;  /* 0x0000002e1d263220 */ /* 0x040fe20000410000 */
[----:B------:R-:W-:Y:S01]  /*2850*/  @P4 FMUL.FTZ R179, R28, R199 ;  /* 0x000000c71cb34220 */ /* 0x000fe20000410000 */
[----:B------:R-:W-:Y:S01]  /*2860*/  F2FP.F16.F32.PACK_AB R34, R34, R33 ;  /* 0x000000212222723e */ /* 0x000fe200000000ff */
[----:B------:R-:W-:Y:S01]  /*2870*/  @P5 FMUL.FTZ R168, R30, R49 ;  /* 0x000000311ea85220 */ /* 0x000fe20000410000 */
[----:B------:R-:W-:Y:S01]  /*2880*/  @P3 FMUL.FTZ R170, R29, R42 ;  /* 0x0000002a1daa3220 */ /* 0x000fe20000410000 */
[----:B------:R-:W-:Y:S02]  /*2890*/  F2FP.F16.F32.PACK_AB R28, R217, R31 ;  /* 0x0000001fd91c723e */ /* 0x000fe400000000ff */
[----:B------:R-:W-:-:S02]  /*28a0*/  F2FP.F16.F32.PACK_AB R33, R39, R32 ;  /* 0x000000202721723e */ /* 0x000fc400000000ff */
[----:B------:R-:W-:Y:S02]  /*28b0*/  F2FP.F16.F32.PACK_AB R30, R203, R205 ;  /* 0x000000cdcb1e723e */ /* 0x000fe400000000ff */
[----:B------:R-:W-:Y:S02]  /*28c0*/  F2FP.F16.F32.PACK_AB R29, R209, R215 ;  /* 0x000000d7d11d723e */ /* 0x000fe400000000ff */
[----:B------:R-:W-:Y:S02]  /*28d0*/  F2FP.F16.F32.PACK_AB R31, R207, R201 ;  /* 0x000000c9cf1f723e */ /* 0x000fe400000000ff */
[----:B------:R-:W-:Y:S02]  /*28e0*/  F2FP.F16.F32.PACK_AB R32, R37, R36 ;  /* 0x000000242520723e */ /* 0x000fe400000000ff */
[----:B------:R-:W-:-:S07]  /*28f0*/  F2FP.F16.F32.PACK_AB R35, R38, R35 ;  /* 0x000000232623723e */ /* 0x000fce00000000ff */
.L_x_1733:
        /* <DEDUP_REMOVED lines=11> */
[----:B------:R-:W-:Y:S01]  /*29b0*/  LOP3.LUT P3, RZ, R40, 0xff, RZ, 0xc0, !PT ;  /* 0x000000ff28ff7812 */ /* 0x000fe2000786c0ff */
[-CC-:B------:R-:W-:Y:S01]  /*29c0*/  FFMA.FTZ R193, R193, R181.reuse, R174.reuse ;  /* 0x000000b5c1c17223 */ /* 0x180fe200000100ae */
[----:B------:R-:W-:Y:S01]  /*29d0*/  FADD.FTZ R195, R188, -R195 ;  /* 0x800000c3bcc37221 */ /* 0x000fe20000010000 */
[----:B------:R-:W-:Y:S01]  /*29e0*/  FADD.FTZ R197, R190, -R197 ;  /* 0x800000c5bec57221 */ /* 0x000fe20000010000 */
[----:B------:R-:W-:Y:S01]  /*29f0*/  LOP3.LUT P4, RZ, R40, 0xff00, RZ, 0xc0, !PT ;  /* 0x0000ff0028ff7812 */ /* 0x000fe2000788c0ff */
[----:B------:R-:W-:Y:S01]  /*2a00*/  FFMA.FTZ R191, R191, R181, R174 ;  /* 0x000000b5bfbf7223 */ /* 0x000fe200000100ae */
[C---:B------:R-:W-:Y:S01]  /*2a10*/  FMUL.FTZ R195, R56.reuse, R195 ;  /* 0x000000c338c37220 */ /* 0x040fe20000410000 */
[----:B------:R-:W-:Y:S01]  /*2a20*/  FMUL.FTZ R197, R56, R197 ;  /* 0x000000c538c57220 */ /* 0x000fe20000410000 */
[----:B------:R-:W-:Y:S01]  /*2a30*/  LOP3.LUT P5, RZ, R40, 0xff0000, RZ, 0xc0, !PT ;  /* 0x00ff000028ff7812 */ /* 0x000fe200078ac0ff */
[----:B------:R-:W-:Y:S01]  /*2a40*/  FADD.FTZ R193, R186, -R193 ;  /* 0x800000c1bac17221 */ /* 0x000fe20000010000 */
[-C--:B0-----:R-:W-:Y:S01]  /*2a50*/  FMUL.FTZ R31, R195, R172.reuse ;  /* 0x000000acc31f7220 */ /* 0x081fe20000410000 */
[----:B------:R-:W-:Y:S01]  /*2a60*/  FMUL.FTZ R28, R197, R172 ;  /* 0x000000acc51c7220 */ /* 0x000fe20000410000 */
[----:B------:R-:W-:Y:S01]  /*2a70*/  LOP3.LUT P6, RZ, R40, 0xff000000, RZ, 0xc0, !PT ;  /* 0xff00000028ff7812 */ /* 0x000fe200078cc0ff */
[----:B-----5:R-:W-:-:S02]  /*2a80*/  @P3 HADD2.F32 R29, -RZ, R36.H0_H0 ;  /* 0x20000024ff1d3230 */ /* 0x020fc40000004100 */
[----:B------:R-:W-:Y:S01]  /*2a90*/  FMUL.FTZ R47, R31, UR4 ;  /* 0x000000041f2f7c20 */ /* 0x000fe20008410000 */
[----:B------:R-:W-:Y:S01]  /*2aa0*/  FADD.FTZ R31, R184, -R191 ;  /* 0x800000bfb81f7221 */ /* 0x000fe20000010000 */
[----:B------:R-:W-:Y:S01]  /*2ab0*/  FMUL.FTZ R28, R28, UR4 ;  /* 0x000000041c1c7c20 */ /* 0x000fe20008410000 */
[C---:B------:R-:W-:Y:S01]  /*2ac0*/  FMUL.FTZ R193, R56.reuse, R193 ;  /* 0x000000c138c17220 */ /* 0x040fe20000410000 */
[----:B------:R-:W-:Y:S02]  /*2ad0*/  HFMA2 R175, -RZ, RZ, 0, 0 ;  /* 0x00000000ffaf7431 */ /* 0x000fe400000001ff */
[----:B------:R-:W-:Y:S02]  /*2ae0*/  @P3 HADD2.F32 R30, -RZ, R8.H0_H0 ;  /* 0x20000008ff1e3230 */ /* 0x000fe40000004100 */
[----:B------:R-:W-:Y:S01]  /*2af0*/  FMUL.FTZ R184, R56, R31 ;  /* 0x0000001f38b87220 */ /* 0x000fe20000410000 */
[----:B------:R-:W-:Y:S01]  /*2b00*/  @P3 FMUL.FTZ R175, R28, R29 ;  /* 0x0000001d1caf3220 */ /* 0x000fe20000410000 */
[-C--:B------:R-:W-:Y:S01]  /*2b10*/  FMUL.FTZ R29, R193, R172.reuse ;  /* 0x000000acc11d7220 */ /* 0x080fe20000410000 */
[----:B------:R-:W-:Y:S01]  /*2b20*/  CS2R R32, SRZ ;  /* 0x0000000000207805 */ /* 0x000fe2000001ff00 */
[----:B------:R-:W-:Y:S01]  /*2b30*/  FMUL.FTZ R34, R184, R172 ;  /* 0x000000acb8227220 */ /* 0x000fe20000410000 */
[----:B------:R-:W-:-:S02]  /*2b40*/  @P4 HADD2.F32 R36, -RZ, R36.H1_H1 ;  /* 0x30000024ff244230 */ /* 0x000fc40000004100 */
[----:B------:R-:W-:Y:S01]  /*2b50*/  @P3 FMUL.FTZ R32, R28, R30 ;  /* 0x0000001e1c203220 */ /* 0x000fe20000410000 */
[--C-:B------:R-:W-:Y:S02]  /*2b60*/  @P5 HADD2.F32 R30, -RZ, R37.reuse.H0_H0 ;  /* 0x20000025ff1e5230 */ /* 0x100fe40000004100 */
[----:B------:R-:W-:Y:S01]  /*2b70*/  FMUL.FTZ R46, R29, UR4 ;  /* 0x000000041d2e7c20 */ /* 0x000fe20008410000 */
[----:B------:R-:W-:Y:S01]  /*2b80*/  @P6 HADD2.F32 R37, -RZ, R37.H1_H1 ;  /* 0x30000025ff256230 */ /* 0x000fe20000004100 */
[----:B------:R-:W-:Y:S01]  /*2b90*/  CS2R R48, SRZ ;  /* 0x0000000000307805 */ /* 0x000fe2000001ff00 */
[--C-:B------:R-:W-:Y:S02]  /*2ba0*/  @P6 HADD2.F32 R29, -RZ, R9.reuse.H1_H1 ;  /* 0x30000009ff1d6230 */ /* 0x100fe40000004100 */
[----:B------:R-:W-:Y:S01]  /*2bb0*/  FMUL.FTZ R34, R34, UR4 ;  /* 0x0000000422227c20 */ /* 0x000fe20008410000 */
[----:B------:R-:W-:Y:S01]  /*2bc0*/  @P4 FMUL.FTZ R49, R47, R36 ;  /* 0x000000242f314220 */ /* 0x000fe20000410000 */
[----:B------:R-:W-:Y:S01]  /*2bd0*/  HFMA2 R191, -RZ, RZ, 0, 0 ;  /* 0x00000000ffbf7431 */ /* 0x000fe200000001ff */
[----:B------:R-:W-:Y:S01]  /*2be0*/  MOV R36, RZ ;  /* 0x000000ff00247202 */ /* 0x000fe20000000f00 */
[----:B------:R-:W-:Y:S01]  /*2bf0*/  FFMA.FTZ R189, R189, R181, R174 ;  /* 0x000000b5bdbd7223 */ /* 0x000fe200000100ae */
[C---:B------:R-:W-:Y:S01]  /*2c00*/  @P6 FMUL.FTZ R191, R34.reuse, R37 ;  /* 0x0000002522bf6220 */ /* 0x040fe20000410000 */
[----:B------:R-:W-:Y:S01]  /*2c10*/  @P6 FMUL.FTZ R36, R34, R29 ;  /* 0x0000001d22246220 */ /* 0x000fe20000410000 */
[----:B------:R-:W-:Y:S01]  /*2c20*/  LOP3.LUT P6, RZ, R41, 0xff, RZ, 0xc0, !PT ;  /* 0x000000ff29ff7812 */ /* 0x000fe200078cc0ff */
[----:B------:R-:W-:Y:S01]  /*2c30*/  FADD.FTZ R189, R182, -R189 ;  /* 0x800000bdb6bd7221 */ /* 0x000fe20000010000 */
[----:B------:R-:W-:-:S02]  /*2c40*/  @P5 HADD2.F32 R31, -RZ, R9.H0_H0 ;  /* 0x20000009ff1f5230 */ /* 0x000fc40000004100 */
[--C-:B------:R-:W-:Y:S01]  /*2c50*/  FFMA.FTZ R187, R187, R181, R174.reuse ;  /* 0x000000b5bbbb7223 */ /* 0x100fe200000100ae */
[----:B------:R-:W-:Y:S01]  /*2c60*/  @P4 HADD2.F32 R28, -RZ, R8.H1_H1 ;  /* 0x30000008ff1c4230 */ /* 0x000fe20000004100 */
[----:B------:R-:W-:Y:S01]  /*2c70*/  ISETP.GE.U32.AND P3, PT, R40, RZ, PT ;  /* 0x000000ff2800720c */ /* 0x000fe20003f66070 */
[----:B------:R-:W-:Y:S01]  /*2c80*/  FMUL.FTZ R189, R56, R189 ;  /* 0x000000bd38bd7220 */ /* 0x000fe20000410000 */
[--C-:B------:R-:W-:Y:S01]  /*2c90*/  FFMA.FTZ R185, R185, R181, R174.reuse ;  /* 0x000000b5b9b97223 */ /* 0x100fe200000100ae */
[----:B------:R-:W-:Y:S01]  /*2ca0*/  MOV R35, RZ ;  /* 0x000000ff00237202 */ /* 0x000fe20000000f00 */
[C---:B------:R-:W-:Y:S01]  /*2cb0*/  @P5 FMUL.FTZ R48, R46.reuse, R30 ;  /* 0x0000001e2e305220 */ /* 0x040fe20000410000 */
[----:B------:R-:W-:Y:S01]  /*2cc0*/  @P5 FMUL.FTZ R33, R46, R31 ;  /* 0x0000001f2e215220 */ /* 0x000fe20000410000 */
[----:B------:R-:W-:Y:S01]  /*2cd0*/  FADD.FTZ R187, R180, -R187 ;  /* 0x800000bbb4bb7221 */ /* 0x000fe20000010000 */
[----:B------:R-:W-:Y:S01]  /*2ce0*/  @P4 FMUL.FTZ R35, R47, R28 ;  /* 0x0000001c2f234220 */ /* 0x000fe20000410000 */
[----:B------:R-:W-:Y:S01]  /*2cf0*/  LOP3.LUT P5, RZ, R41, 0xff00, RZ, 0xc0, !PT ;  /* 0x0000ff0029ff7812 */ /* 0x000fe200078ac0ff */
[----:B------:R-:W-:Y:S01]  /*2d00*/  FFMA.FTZ R183, R183, R181, R174 ;  /* 0x000000b5b7b77223 */ /* 0x000fe200000100ae */
[----:B------:R-:W-:Y:S01]  /*2d10*/  LOP3.LUT P4, RZ, R41, 0xff0000, RZ, 0xc0, !PT ;  /* 0x00ff000029ff7812 */ /* 0x000fe2000788c0ff */
[----:B------:R-:W-:Y:S01]  /*2d20*/  FMUL.FTZ R28, R189, R172 ;  /* 0x000000acbd1c7220 */ /* 0x000fe20000410000 */
[----:B------:R-:W-:Y:S01]  /*2d30*/  ISETP.GE.U32.AND.EX P3, PT, R41, 0x1000000, PT, P3 ;  /* 0x010000002900780c */ /* 0x000fe20003f66130 */
[----:B------:R-:W-:Y:S01]  /*2d40*/  FADD.FTZ R41, R178, -R185 ;  /* 0x800000b9b2297221 */ /* 0x000fe20000010000 */
[----:B------:R-:W-:Y:S01]  /*2d50*/  FMUL.FTZ R187, R56, R187 ;  /* 0x000000bb38bb7220 */ /* 0x000fe20000410000 */
[----:B------:R-:W-:Y:S01]  /*2d60*/  FADD.FTZ R47, R176, -R183 ;  /* 0x800000b7b02f7221 */ /* 0x000fe20000010000 */
[----:B------:R-:W-:-:S02]  /*2d70*/  @P6 HADD2.F32 R29, -RZ, R38.H0_H0 ;  /* 0x20000026ff1d6230 */ /* 0x000fc40000004100 */
[----:B------:R-:W-:Y:S01]  /*2d80*/  FMUL.FTZ R28, R28, UR4 ;  /* 0x000000041c1c7c20 */ /* 0x000fe20008410000 */
[C---:B------:R-:W-:Y:S01]  /*2d90*/  FMUL.FTZ R201, R56.reuse, R41 ;  /* 0x0000002938c97220 */ /* 0x040fe20000410000 */
[-C--:B------:R-:W-:Y:S01]  /*2da0*/  FMUL.FTZ R31, R187, R172.reuse ;  /* 0x000000acbb1f7220 */ /* 0x080fe20000410000 */
[----:B------:R-:W-:Y:S02]  /*2db0*/  HFMA2 R183, -RZ, RZ, 0, 0 ;  /* 0x00000000ffb77431 */ /* 0x000fe400000001ff */
[----:B------:R-:W-:Y:S01]  /*2dc0*/  FMUL.FTZ R46, R56, R47 ;  /* 0x0000002f382e7220 */ /* 0x000fe20000410000 */
[----:B------:R-:W-:Y:S02]  /*2dd0*/  @P6 HADD2.F32 R30, -RZ, R10.H0_H0 ;  /* 0x2000000aff1e6230 */ /* 0x000fe40000004100 */
[----:B------:R-:W-:Y:S01]  /*2de0*/  @P6 FMUL.FTZ R183, R28, R29 ;  /* 0x0000001d1cb76220 */ /* 0x000fe20000410000 */
[-C--:B------:R-:W-:Y:S01]  /*2df0*/  FMUL.FTZ R29, R201, R172.reuse ;  /* 0x000000acc91d7220 */ /* 0x080fe20000410000 */
[----:B------:R-:W-:Y:S01]  /*2e00*/  FMUL.FTZ R199, R31, UR4 ;  /* 0x000000041fc77c20 */ /* 0x000fe20008410000 */
[----:B------:R-:W-:Y:S01]  /*2e10*/  FMUL.FTZ R31, R46, R172 ;  /* 0x000000ac2e1f7220 */ /* 0x000fe20000410000 */
[----:B------:R-:W-:Y:S01]  /*2e20*/  MOV R34, RZ ;  /* 0x000000ff00227202 */ /* 0x000fe20000000f00 */
[----:B------:R-:W-:-:S02]  /*2e30*/  @P5 HADD2.F32 R38, -RZ, R38.H1_H1 ;  /* 0x30000026ff265230 */ /* 0x000fc40000004100 */
[----:B------:R-:W-:Y:S01]  /*2e40*/  @P6 FMUL.FTZ R34, R28, R30 ;  /* 0x0000001e1c226220 */ /* 0x000fe20000410000 */
[----:B------:R-:W-:Y:S01]  /*2e50*/  FMUL.FTZ R47, R29, UR4 ;  /* 0x000000041d2f7c20 */ /* 0x000fe20008410000 */
[----:B------:R-:W-:Y:S02]  /*2e60*/  @P5 HADD2.F32 R28, -RZ, R10.H1_H1 ;  /* 0x3000000aff1c5230 */ /* 0x000fe40000004100 */
[----:B------:R-:W-:Y:S01]  /*2e70*/  FMUL.FTZ R180, R31, UR4 ;  /* 0x000000041fb47c20 */ /* 0x000fe20008410000 */
[--C-:B------:R-:W-:Y:S02]  /*2e80*/  @P4 HADD2.F32 R30, -RZ, R11.reuse.H0_H0 ;  /* 0x2000000bff1e4230 */ /* 0x100fe40000004100 */
[----:B------:R-:W-:Y:S02]  /*2e90*/  HFMA2 R176, -RZ, RZ, 0, 0 ;  /* 0x00000000ffb07431 */ /* 0x000fe400000001ff */
[----:B------:R-:W-:Y:S02]  /*2ea0*/  @P3 HADD2.F32 R29, -RZ, R11.H1_H1 ;  /* 0x3000000bff1d3230 */ /* 0x000fe40000004100 */
[C---:B------:R-:W-:Y:S01]  /*2eb0*/  @P5 FMUL.FTZ R176, R199.reuse, R38 ;  /* 0x00000026c7b05220 */ /* 0x040fe20000410000 */
[--C-:B------:R-:W-:Y:S01]  /*2ec0*/  @P4 HADD2.F32 R40, -RZ, R39.reuse.H0_H0 ;  /* 0x20000027ff284230 */ /* 0x100fe20000004100 */
[----:B------:R-:W-:Y:S01]  /*2ed0*/  MOV R37, RZ ;  /* 0x000000ff00257202 */ /* 0x000fe20000000f00 */
[----:B------:R-:W-:Y:S01]  /*2ee0*/  @P3 HADD2.F32 R39, -RZ, R39.H1_H1 ;  /* 0x30000027ff273230 */ /* 0x000fe20000004100 */
[----:B------:R-:W-:Y:S01]  /*2ef0*/  MOV R38, RZ ;  /* 0x000000ff00267202 */ /* 0x000fe20000000f00 */
[----:B------:R-:W-:Y:S01]  /*2f00*/  @P5 FMUL.FTZ R37, R199, R28 ;  /* 0x0000001cc7255220 */ /* 0x000fe20000410000 */
[----:B------:R-:W-:Y:S01]  /*2f10*/  MOV R41, RZ ;  /* 0x000000ff00297202 */ /* 0x000fe20000000f00 */
[----:B------:R-:W-:Y:S01]  /*2f20*/  @P4 FMUL.FTZ R38, R47, R30 ;  /* 0x0000001e2f264220 */ /* 0x000fe20000410000 */
[----:B------:R-:W-:Y:S01]  /*2f30*/  @P3 FMUL.FTZ R41, R180, R29 ;  /* 0x0000001db4293220 */ /* 0x000fe20000410000 */
[----:B------:R-:W-:Y:S01]  /*2f40*/  HFMA2 R185, -RZ, RZ, 0, 0 ;  /* 0x00000000ffb97431 */ /* 0x000fe200000001ff */
[----:B------:R-:W-:Y:S01]  /*2f50*/  F2FP.F16.F32.PACK_AB R32, R35, R32 ;  /* 0x000000202320723e */ /* 0x000fe200000000ff */
[----:B------:R-:W-:-:S02]  /*2f60*/  HFMA2 R178, -RZ, RZ, 0, 0 ;  /* 0x00000000ffb27431 */ /* 0x000fc400000001ff */
[----:B------:R-:W-:Y:S01]  /*2f70*/  @P4 FMUL.FTZ R185, R47, R40 ;  /* 0x000000282fb94220 */ /* 0x000fe20000410000 */
[----:B------:R-:W-:Y:S01]  /*2f80*/  @P3 FMUL.FTZ R178, R180, R39 ;  /* 0x00000027b4b23220 */ /* 0x000fe20000410000 */
[----:B------:R-:W-:Y:S02]  /*2f90*/  F2FP.F16.F32.PACK_AB R30, R187, R189 ;  /* 0x000000bdbb1e723e */ /* 0x000fe400000000ff */
[----:B------:R-:W-:Y:S02]  /*2fa0*/  F2FP.F16.F32.PACK_AB R29, R184, R193 ;  /* 0x000000c1b81d723e */ /* 0x000fe400000000ff */
[----:B------:R-:W-:Y:S02]  /*2fb0*/  F2FP.F16.F32.PACK_AB R28, R195, R197 ;  /* 0x000000c5c31c723e */ /* 0x000fe400000000ff */
[----:B------:R-:W-:Y:S02]  /*2fc0*/  F2FP.F16.F32.PACK_AB R31, R46, R201 ;  /* 0x000000c92e1f723e */ /* 0x000fe400000000ff */
[----:B------:R-:W-:-:S02]  /*2fd0*/  F2FP.F16.F32.PACK_AB R34, R37, R34 ;  /* 0x000000222522723e */ /* 0x000fc400000000ff */
[----:B------:R-:W-:Y:S02]  /*2fe0*/  F2FP.F16.F32.PACK_AB R33, R36, R33 ;  /* 0x000000212421723e */ /* 0x000fe400000000ff */
[----:B------:R-:W-:Y:S01]  /*2ff0*/  F2FP.F16.F32.PACK_AB R35, R41, R38 ;  /* 0x000000262923723e */ /* 0x000fe200000000ff */
[----:B------:R-:W-:Y:S06]  /*3000*/  BRA `(.L_x_1735) ;  /* 0x0000000400907947 */ /* 0x000fec0003800000 */
.L_x_1734:
[-CC-:B------:R-:W-:Y:S01]  /*3010*/  FFMA.FTZ R195, R195, R181.reuse, R174.reuse ;  /* 0x000000b5c3c37223 */ /* 0x180fe200000100ae */
[C---:B------:R-:W-:Y:S01]  /*3020*/  LOP3.LUT P4, RZ, R40.reuse, 0xff00, RZ, 0xc0, !PT ;  /* 0x0000ff0028ff7812 */ /* 0x040fe2000788c0ff */
[--C-:B------:R-:W-:Y:S01]  /*3030*/  FFMA.FTZ R197, R197, R181, R174.reuse ;  /* 0x000000b5c5c57223 */ /* 0x100fe200000100ae */
[----:B------:R-:W-:Y:S01]  /*3040*/  LOP3.LUT P3, RZ, R40, 0xff, RZ, 0xc0, !PT ;  /* 0x000000ff28ff7812 */ /* 0x000fe2000786c0ff */
[----:B------:R-:W-:Y:S01]  /*3050*/  FADD.FTZ R195, R188, -R195 ;  /* 0x800000c3bcc37221 */ /* 0x000fe20000010000 */
[----:B------:R-:W-:Y:S01]  /*3060*/  LOP3.LUT P5, RZ, R40, 0xff0000, RZ, 0xc0, !PT ;  /* 0x00ff000028ff7812 */ /* 0x000fe200078ac0ff */
[----:B------:R-:W-:Y:S01]  /*3070*/  FADD.FTZ R197, R190, -R197 ;  /* 0x800000c5bec57221 */ /* 0x000fe20000010000 */
[----:B------:R-:W-:Y:S01]  /*3080*/  LOP3.LUT P6, RZ, R40, 0xff000000, RZ, 0xc0, !PT ;  /* 0xff00000028ff7812 */ /* 0x000fe200078cc0ff */
[C---:B0-----:R-:W-:Y:S01]  /*3090*/  FMUL.FTZ R33, R56.reuse, R195 ;  /* 0x000000c338217220 */ /* 0x041fe20000410000 */
[-CC-:B------:R-:W-:Y:S01]  /*30a0*/  FFMA.FTZ R201, R191, R181.reuse, R174.reuse ;  /* 0x000000b5bfc97223 */ /* 0x180fe200000100ae */
[----:B------:R-:W-:Y:S01]  /*30b0*/  FFMA.FTZ R193, R193, R181, R174 ;  /* 0x000000b5c1c17223 */ /* 0x000fe200000100ae */
[----:B------:R-:W-:Y:S01]  /*30c0*/  FMUL.FTZ R197, R56, R197 ;  /* 0x000000c538c57220 */ /* 0x000fe20000410000 */
[----:B------:R-:W-:Y:S01]  /*30d0*/  FMUL.FTZ R33, R172, R33 ;  /* 0x00000021ac217220 */ /* 0x000fe20000410000 */
[----:B------:R-:W-:Y:S01]  /*30e0*/  FADD.FTZ R201, R184, -R201 ;  /* 0x800000c9b8c97221 */ /* 0x000fe20000010000 */
[----:B------:R-:W-:Y:S01]  /*30f0*/  FADD.FTZ R199, R186, -R193 ;  /* 0x800000c1bac77221 */ /* 0x000fe20000010000 */
[----:B------:R-:W-:Y:S01]  /*3100*/  FMUL.FTZ R32, R172, R197 ;  /* 0x000000c5ac207220 */ /* 0x000fe20000410000 */
[----:B-----5:R-:W-:-:S02]  /*3110*/  @P4 HADD2.F32 R193, -RZ, R36.H1_H1 ;  /* 0x30000024ffc14230 */ /* 0x020fc40000004100 */
[----:B------:R-:W-:Y:S01]  /*3120*/  FMUL.FTZ R46, R33, UR4 ;  /* 0x00000004212e7c20 */ /* 0x000fe20008410000 */
[----:B------:R-:W-:Y:S01]  /*3130*/  FMUL.FTZ R201, R56, R201 ;  /* 0x000000c938c97220 */ /* 0x000fe20000410000 */
[----:B------:R-:W-:Y:S01]  /*3140*/  CS2R R48, SRZ ;  /* 0x0000000000307805 */ /* 0x000fe2000001ff00 */
[----:B------:R-:W-:Y:S02]  /*3150*/  @P3 HADD2.F32 R47, -RZ, R36.H0_H0 ;  /* 0x20000024ff2f3230 */ /* 0x000fe40000004100 */
[----:B------:R-:W-:Y:S01]  /*3160*/  FMUL.FTZ R32, R32, UR4 ;  /* 0x0000000420207c20 */ /* 0x000fe20008410000 */
[----:B------:R-:W-:Y:S02]  /*3170*/  @P3 HADD2.F32 R191, -RZ, R8.H0_H0 ;  /* 0x20000008ffbf3230 */ /* 0x000fe40000004100 */
[----:B------:R-:W-:Y:S01]  /*3180*/  FMUL.FTZ R33, R56, R199 ;  /* 0x000000c738217220 */ /* 0x000fe20000410000 */
[----:B------:R-:W-:Y:S01]  /*3190*/  @P4 FMUL.FTZ R49, R193, R46 ;  /* 0x0000002ec1314220 */ /* 0x000fe20000410000 */
[----:B------:R-:W-:-:S02]  /*31a0*/  @P5 HADD2.F32 R184, -RZ, R37.H0_H0 ;  /* 0x20000025ffb85230 */ /* 0x000fc40000004100 */
[C---:B------:R-:W-:Y:S01]  /*31b0*/  FMUL.FTZ R34, R172.reuse, R201 ;  /* 0x000000c9ac227220 */ /* 0x040fe20000410000 */
[----:B------:R-:W-:Y:S02]  /*31c0*/  @P6 HADD2.F32 R193, -RZ, R37.H1_H1 ;  /* 0x30000025ffc16230 */ /* 0x000fe40000004100 */
[----:B------:R-:W-:Y:S01]  /*31d0*/  HFMA2 R175, -RZ, RZ, 0, 0 ;  /* 0x00000000ffaf7431 */ /* 0x000fe200000001ff */
[----:B------:R-:W-:Y:S01]  /*31e0*/  MOV R35, RZ ;  /* 0x000000ff00237202 */ /* 0x000fe20000000f00 */
[----:B------:R-:W-:Y:S02]  /*31f0*/  @P4 HADD2.F32 R37, -RZ, R8.H1_H1 ;  /* 0x30000008ff254230 */ /* 0x000fe40000004100 */
[-C--:B------:R-:W-:Y:S01]  /*3200*/  @P3 FMUL.FTZ R175, R47, R32.reuse ;  /* 0x000000202faf3220 */ /* 0x080fe20000410000 */
[----:B------:R-:W-:Y:S01]  /*3210*/  @P3 FMUL.FTZ R35, R191, R32 ;  /* 0x00000020bf233220 */ /* 0x000fe20000410000 */
[----:B------:R-:W-:Y:S01]  /*3220*/  FMUL.FTZ R33, R172, R33 ;  /* 0x00000021ac217220 */ /* 0x000fe20000410000 */
[----:B------:R-:W-:Y:S01]  /*3230*/  @P6 HADD2.F32 R195, -RZ, R9.H1_H1 ;  /* 0x30000009ffc36230 */ /* 0x000fe20000004100 */
[----:B------:R-:W-:Y:S01]  /*3240*/  ISETP.GE.U32.AND P3, PT, R40, RZ, PT ;  /* 0x000000ff2800720c */ /* 0x000fe20003f66070 */
[----:B------:R-:W-:Y:S01]  /*3250*/  FMUL.FTZ R34, R34, UR4 ;  /* 0x0000000422227c20 */ /* 0x000fe20008410000 */
[----:B------:R-:W-:Y:S01]  /*3260*/  FFMA.FTZ R187, R187, R181, R174 ;  /* 0x000000b5bbbb7223 */ /* 0x000fe200000100ae */
[----:B------:R-:W-:-:S02]  /*3270*/  HFMA2 R32, -RZ, RZ, 0, 0 ;  /* 0x00000000ff207431 */ /* 0x000fc400000001ff */
[----:B------:R-:W-:Y:S02]  /*3280*/  @P5 HADD2.F32 R186, -RZ, R9.H0_H0 ;  /* 0x20000009ffba5230 */ /* 0x000fe40000004100 */
[----:B------:R-:W-:Y:S01]  /*3290*/  FMUL.FTZ R33, R33, UR4 ;  /* 0x0000000421217c20 */ /* 0x000fe20008410000 */
[----:B------:R-:W-:Y:S01]  /*32a0*/  @P4 FMUL.FTZ R32, R37, R46 ;  /* 0x0000002e25204220 */ /* 0x000fe20000410000 */
[----:B------:R-:W-:Y:S01]  /*32b0*/  HFMA2 R191, -RZ, RZ, 0, 0 ;  /* 0x00000000ffbf7431 */ /* 0x000fe200000001ff */
[----:B------:R-:W-:Y:S01]  /*32c0*/  MOV R47, RZ ;  /* 0x000000ff002f7202 */ /* 0x000fe20000000f00 */
[--C-:B------:R-:W-:Y:S01]  /*32d0*/  FFMA.FTZ R189, R189, R181, R174.reuse ;  /* 0x000000b5bdbd7223 */ /* 0x100fe200000100ae */
[----:B------:R-:W-:Y:S01]  /*32e0*/  LOP3.LUT P4, RZ, R41, 0xff0000, RZ, 0xc0, !PT ;  /* 0x00ff000029ff7812 */ /* 0x000fe2000788c0ff */
[-C--:B------:R-:W-:Y:S01]  /*32f0*/  @P6 FMUL.FTZ R191, R193, R34.reuse ;  /* 0x00000022c1bf6220 */ /* 0x080fe20000410000 */
[----:B------:R-:W-:Y:S01]  /*3300*/  ISETP.GE.U32.AND.EX P3, PT, R41, 0x1000000, PT, P3 ;  /* 0x010000002900780c */ /* 0x000fe20003f66130 */
[----:B------:R-:W-:Y:S01]  /*3310*/  @P6 FMUL.FTZ R47, R195, R34 ;  /* 0x00000022c32f6220 */ /* 0x000fe20000410000 */
[----:B------:R-:W-:Y:S01]  /*3320*/  FADD.FTZ R187, R180, -R187 ;  /* 0x800000bbb4bb7221 */ /* 0x000fe20000010000 */
[----:B------:R-:W-:Y:S01]  /*3330*/  MOV R36, RZ ;  /* 0x000000ff00247202 */ /* 0x000fe20000000f00 */
[-C--:B------:R-:W-:Y:S01]  /*3340*/  @P5 FMUL.FTZ R48, R184, R33.reuse ;  /* 0x00000021b8305220 */ /* 0x080fe20000410000 */
[C---:B------:R-:W-:Y:S01]  /*3350*/  LOP3.LUT P6, RZ, R41.reuse, 0xff, RZ, 0xc0, !PT ;  /* 0x000000ff29ff7812 */ /* 0x040fe200078cc0ff */
[----:B------:R-:W-:Y:S01]  /*3360*/  @P5 FMUL.FTZ R36, R186, R33 ;  /* 0x00000021ba245220 */ /* 0x000fe20000410000 */
[----:B------:R-:W-:Y:S01]  /*3370*/  LOP3.LUT P5, RZ, R41, 0xff00, RZ, 0xc0, !PT ;  /* 0x0000ff0029ff7812 */ /* 0x000fe200078ac0ff */
[----:B------:R-:W-:Y:S01]  /*3380*/  FADD.FTZ R189, R182, -R189 ;  /* 0x800000bdb6bd7221 */ /* 0x000fe20000010000 */
[C---:B------:R-:W-:Y:S01]  /*3390*/  FMUL.FTZ R37, R56.reuse, R187 ;  /* 0x000000bb38257220 */ /* 0x040fe20000410000 */
[-CC-:B------:R-:W-:Y:S01]  /*33a0*/  FFMA.FTZ R185, R185, R181.reuse, R174.reuse ;  /* 0x000000b5b9b97223 */ /* 0x180fe200000100ae */
[----:B------:R-:W-:Y:S01]  /*33b0*/  FFMA.FTZ R183, R183, R181, R174 ;  /* 0x000000b5b7b77223 */ /* 0x000fe200000100ae */
[----:B------:R-:W-:Y:S01]  /*33c0*/  FMUL.FTZ R33, R56, R189 ;  /* 0x000000bd38217220 */ /* 0x000fe20000410000 */
[----:B------:R-:W-:Y:S01]  /*33d0*/  FMUL.FTZ R37, R172, R37 ;  /* 0x00000025ac257220 */ /* 0x000fe20000410000 */
[----:B------:R-:W-:Y:S01]  /*33e0*/  FADD.FTZ R193, R178, -R185 ;  /* 0x800000b9b2c17221 */ /* 0x000fe20000010000 */
[----:B------:R-:W-:Y:S01]  /*33f0*/  FADD.FTZ R195, R176, -R183 ;  /* 0x800000b7b0c37221 */ /* 0x000fe20000010000 */
[----:B------:R-:W-:Y:S01]  /*3400*/  FMUL.FTZ R33, R172, R33 ;  /* 0x00000021ac217220 */ /* 0x000fe20000410000 */
[----:B------:R-:W-:-:S02]  /*3410*/  @P4 HADD2.F32 R180, -RZ, R39.H0_H0 ;  /* 0x20000027ffb44230 */ /* 0x000fc40000004100 */
[----:B------:R-:W-:Y:S01]  /*3420*/  FMUL.FTZ R40, R37, UR4 ;  /* 0x0000000425287c20 */ /* 0x000fe20008410000 */
[----:B------:R-:W-:Y:S02]  /*3430*/  @P3 HADD2.F32 R182, -RZ, R39.H1_H1 ;  /* 0x30000027ffb63230 */ /* 0x000fe40000004100 */
[C---:B------:R-:W-:Y:S01]  /*3440*/  FMUL.FTZ R37, R56.reuse, R193 ;  /* 0x000000c138257220 */ /* 0x040fe20000410000 */
[----:B------:R-:W-:Y:S01]  /*3450*/  FMUL.FTZ R39, R56, R195 ;  /* 0x000000c338277220 */ /* 0x000fe20000410000 */
[--C-:B------:R-:W-:Y:S02]  /*3460*/  @P6 HADD2.F32 R46, -RZ, R38.reuse.H0_H0 ;  /* 0x20000026ff2e6230 */ /* 0x100fe40000004100 */
[----:B------:R-:W-:Y:S01]  /*3470*/  FMUL.FTZ R33, R33, UR4 ;  /* 0x0000000421217c20 */ /* 0x000fe20008410000 */
[----:B------:R-:W-:Y:S02]  /*3480*/  @P5 HADD2.F32 R41, -RZ, R38.H1_H1 ;  /* 0x30000026ff295230 */ /* 0x000fe40000004100 */
[----:B------:R-:W-:Y:S01]  /*3490*/  FMUL.FTZ R37, R172, R37 ;  /* 0x00000025ac257220 */ /* 0x000fe20000410000 */
[----:B------:R-:W-:-:S02]  /*34a0*/  @P6 HADD2.F32 R38, -RZ, R10.H0_H0 ;  /* 0x2000000aff266230 */ /* 0x000fc40000004100 */
[----:B------:R-:W-:Y:S01]  /*34b0*/  FMUL.FTZ R39, R172, R39 ;  /* 0x00000027ac277220 */ /* 0x000fe20000410000 */
[----:B------:R-:W-:Y:S02]  /*34c0*/  HFMA2 R183, -RZ, RZ, 0, 0 ;  /* 0x00000000ffb77431 */ /* 0x000fe400000001ff */
[----:B------:R-:W-:Y:S01]  /*34d0*/  @P6 FMUL.FTZ R183, R46, R33 ;  /* 0x000000212eb76220 */ /* 0x000fe20000410000 */
[----:B------:R-:W-:Y:S01]  /*34e0*/  @P5 HADD2.F32 R187, -RZ, R10.H1_H1 ;  /* 0x3000000affbb5230 */ /* 0x000fe20000004100 */
[----:B------:R-:W-:Y:S01]  /*34f0*/  MOV R34, RZ ;  /* 0x000000ff00227202 */ /* 0x000fe20000000f00 */
[--C-:B------:R-:W-:Y:S02]  /*3500*/  @P4 HADD2.F32 R46, -RZ, R11.reuse.H0_H0 ;  /* 0x2000000bff2e4230 */ /* 0x100fe40000004100 */
[----:B------:R-:W-:Y:S01]  /*3510*/  FMUL.FTZ R37, R37, UR4 ;  /* 0x0000000425257c20 */ /* 0x000fe20008410000 */
[----:B------:R-:W-:Y:S02]  /*3520*/  @P3 HADD2.F32 R184, -RZ, R11.H1_H1 ;  /* 0x3000000bffb83230 */ /* 0x000fe40000004100 */
[----:B------:R-:W-:Y:S01]  /*3530*/  FMUL.FTZ R39, R39, UR4 ;  /* 0x0000000427277c20 */ /* 0x000fe20008410000 */
[----:B------:R-:W-:-:S02]  /*3540*/  HFMA2 R176, -RZ, RZ, 0, 0 ;  /* 0x00000000ffb07431 */ /* 0x000fc400000001ff */
[----:B------:R-:W-:Y:S01]  /*3550*/  @P6 FMUL.FTZ R34, R38, R33 ;  /* 0x0000002126226220 */ /* 0x000fe20000410000 */
[-C--:B------:R-:W-:Y:S01]  /*3560*/  @P5 FMUL.FTZ R176, R41, R40.reuse ;  /* 0x0000002829b05220 */ /* 0x080fe20000410000 */
[----:B------:R-:W-:Y:S01]  /*3570*/  MOV R33, RZ ;  /* 0x000000ff00217202 */ /* 0x000fe20000000f00 */
[----:B------:R-:W-:Y:S01]  /*3580*/  @P5 FMUL.FTZ R33, R187, R40 ;  /* 0x00000028bb215220 */ /* 0x000fe20000410000 */
[----:B------:R-:W-:Y:S01]  /*3590*/  MOV R38, RZ ;  /* 0x000000ff00267202 */ /* 0x000fe20000000f00 */
[----:B------:R-:W-:Y:S01]  /*35a0*/  @P4 FMUL.FTZ R38, R46, R37 ;  /* 0x000000252e264220 */ /* 0x000fe20000410000 */
[----:B------:R-:W-:Y:S01]  /*35b0*/  MOV R41, RZ ;  /* 0x000000ff00297202 */ /* 0x000fe20000000f00 */
[----:B------:R-:W-:Y:S01]  /*35c0*/  @P3 FMUL.FTZ R41, R184, R39 ;  /* 0x00000027b8293220 */ /* 0x000fe20000410000 */
[----:B------:R-:W-:Y:S01]  /*35d0*/  HFMA2 R185, -RZ, RZ, 0, 0 ;  /* 0x00000000ffb97431 */ /* 0x000fe200000001ff */
[----:B------:R-:W-:Y:S01]  /*35e0*/  F2FP.F16.F32.PACK_AB R34, R33, R34 ;  /* 0x000000222122723e */ /* 0x000fe200000000ff */
[----:B------:R-:W-:Y:S01]  /*35f0*/  HFMA2 R178, -RZ, RZ, 0, 0 ;  /* 0x00000000ffb27431 */ /* 0x000fe200000001ff */
[----:B------:R-:W-:Y:S01]  /*3600*/  F2FP.F16.F32.PACK_AB R32, R32, R35 ;  /* 0x000000232020723e */ /* 0x000fe200000000ff */
[----:B------:R-:W-:Y:S01]  /*3610*/  @P4 FMUL.FTZ R185, R180, R37 ;  /* 0x00000025b4b94220 */ /* 0x000fe20000410000 */
[----:B------:R-:W-:Y:S01]  /*3620*/  @P3 FMUL.FTZ R178, R182, R39 ;  /* 0x00000027b6b23220 */ /* 0x000fe20000410000 */
[----:B------:R-:W-:-:S02]  /*3630*/  F2FP.F16.F32.PACK_AB R33, R47, R36 ;  /* 0x000000242f21723e */ /* 0x000fc400000000ff */
[----:B------:R-:W-:-:S07]  /*3640*/  F2FP.F16.F32.PACK_AB R35, R41, R38 ;  /* 0x000000262923723e */ /* 0x000fce00000000ff */
.L_x_1735:
        /* <DEDUP_REMOVED lines=9> */
[----:B------:R-:W-:Y:S01]  /*36e0*/  LOP3.LUT P3, RZ, R2, 0xff, RZ, 0xc0, !PT ;  /* 0x000000ff02ff7812 */ /* 0x000fe2000786c0ff */
[-CC-:B------:R-:W-:Y:S01]  /*36f0*/  FFMA.FTZ R162, R162, R181.reuse, R174.reuse ;  /* 0x000000b5a2a27223 */ /* 0x180fe200000100ae */
[-CC-:B------:R-:W-:Y:S01]  /*3700*/  FFMA.FTZ R169, R169, R181.reuse, R174.reuse ;  /* 0x000000b5a9a97223 */ /* 0x180fe200000100ae */
[----:B------:R-:W-:Y:S01]  /*3710*/  FADD.FTZ R173, R164, -R173 ;  /* 0x800000ada4ad7221 */ /* 0x000fe20000010000 */
[----:B------:R-:W-:Y:S01]  /*3720*/  FFMA.FTZ R158, R158, R181, R174 ;  /* 0x000000b59e9e7223 */ /* 0x000fe200000100ae */
[----:B------:R-:W-:Y:S01]  /*3730*/  LOP3.LUT P4, RZ, R2, 0xff00, RZ, 0xc0, !PT ;  /* 0x0000ff0002ff7812 */ /* 0x000fe2000788c0ff */
[----:B------:R-:W-:Y:S01]  /*3740*/  FADD.FTZ R171, R171, -R162 ;  /* 0x800000a2abab7221 */ /* 0x000fe20000010000 */
[----:B------:R-:W-:Y:S01]  /*3750*/  FMUL.FTZ R173, R56, R173 ;  /* 0x000000ad38ad7220 */ /* 0x000fe20000410000 */
[----:B------:R-:W-:Y:S01]  /*3760*/  LOP3.LUT P5, RZ, R2, 0xff0000, RZ, 0xc0, !PT ;  /* 0x00ff000002ff7812 */ /* 0x000fe200078ac0ff */
[----:B------:R-:W-:Y:S01]  /*3770*/  FADD.FTZ R169, R160, -R169 ;  /* 0x800000a9a0a97221 */ /* 0x000fe20000010000 */
[----:B------:R-:W-:Y:S01]  /*3780*/  LOP3.LUT P6, RZ, R2, 0xff000000, RZ, 0xc0, !PT ;  /* 0xff00000002ff7812 */ /* 0x000fe200078cc0ff */
[----:B0-----:R-:W-:Y:S01]  /*3790*/  FMUL.FTZ R28, R173, R172 ;  /* 0x000000acad1c7220 */ /* 0x001fe20000410000 */
[----:B------:R-:W-:Y:S01]  /*37a0*/  FADD.FTZ R167, R167, -R158 ;  /* 0x8000009ea7a77221 */ /* 0x000fe20000010000 */
[----:B-----5:R-:W-:-:S02]  /*37b0*/  @P3 HADD2.F32 R29, -RZ, R36.H0_H0 ;  /* 0x20000024ff1d3230 */ /* 0x020fc40000004100 */
[----:B------:R-:W-:Y:S01]  /*37c0*/  FMUL.FTZ R171, R56, R171 ;  /* 0x000000ab38ab7220 */ /* 0x000fe20000410000 */
[----:B------:R-:W-:Y:S01]  /*37d0*/  FMUL.FTZ R28, R28, UR4 ;  /* 0x000000041c1c7c20 */ /* 0x000fe20008410000 */
[C---:B------:R-:W-:Y:S01]  /*37e0*/  FMUL.FTZ R169, R56.reuse, R169 ;  /* 0x000000a938a97220 */ /* 0x040fe20000410000 */
[----:B------:R-:W-:Y:S01]  /*37f0*/  CS2R R40, SRZ ;  /* 0x0000000000287805 */ /* 0x000fe2000001ff00 */
[----:B------:R-:W-:Y:S02]  /*3800*/  @P3 HADD2.F32 R30, -RZ, R12.H0_H0 ;  /* 0x2000000cff1e3230 */ /* 0x000fe40000004100 */
[----:B------:R-:W-:Y:S01]  /*3810*/  FMUL.FTZ R167, R56, R167 ;  /* 0x000000a738a77220 */ /* 0x000fe20000410000 */
[----:B------:R-:W-:Y:S01]  /*3820*/  @P3 FMUL.FTZ R41, R28, R29 ;  /* 0x0000001d1c293220 */ /* 0x000fe20000410000 */
[-C--:B------:R-:W-:Y:S01]  /*3830*/  FMUL.FTZ R31, R171, R172.reuse ;  /* 0x000000acab1f7220 */ /* 0x080fe20000410000 */
[-C--:B------:R-:W-:Y:S01]  /*3840*/  FMUL.FTZ R29, R169, R172.reuse ;  /* 0x000000aca91d7220 */ /* 0x080fe20000410000 */
[----:B------:R-:W-:Y:S01]  /*3850*/  CS2R R32, SRZ ;  /* 0x0000000000207805 */ /* 0x000fe2000001ff00 */
[----:B------:R-:W-:Y:S01]  /*3860*/  FMUL.FTZ R34, R167, R172 ;  /* 0x000000aca7227220 */ /* 0x000fe20000410000 */
[----:B------:R-:W-:-:S02]  /*3870*/  @P4 HADD2.F32 R36, -RZ, R36.H1_H1 ;  /* 0x30000024ff244230 */ /* 0x000fc40000004100 */
[----:B------:R-:W-:Y:S01]  /*3880*/  @P3 FMUL.FTZ R32, R28, R30 ;  /* 0x0000001e1c203220 */ /* 0x000fe20000410000 */
[----:B------:R-:W-:Y:S01]  /*3890*/  FMUL.FTZ R47, R31, UR4 ;  /* 0x000000041f2f7c20 */ /* 0x000fe20008410000 */
[--C-:B------:R-:W-:Y:S02]  /*38a0*/  @P5 HADD2.F32 R30, -RZ, R37.reuse.H0_H0 ;  /* 0x20000025ff1e5230 */ /* 0x100fe40000004100 */
[----:B------:R-:W-:Y:S01]  /*38b0*/  FMUL.FTZ R44, R29, UR4 ;  /* 0x000000041d2c7c20 */ /* 0x000fe20008410000 */
[----:B------:R-:W-:Y:S02]  /*38c0*/  @P6 HADD2.F32 R37, -RZ, R37.H1_H1 ;  /* 0x30000025ff256230 */ /* 0x000fe40000004100 */
[----:B------:R-:W-:Y:S01]  /*38d0*/  FMUL.FTZ R34, R34, UR4 ;  /* 0x0000000422227c20 */ /* 0x000fe20008410000 */
[----:B------:R-:W-:Y:S02]  /*38e0*/  @P6 HADD2.F32 R29, -RZ, R13.H1_H1 ;  /* 0x3000000dff1d6230 */ /* 0x000fe40000004100 */
[----:B------:R-:W-:Y:S01]  /*38f0*/  @P4 FMUL.FTZ R40, R47, R36 ;  /* 0x000000242f284220 */ /* 0x000fe20000410000 */
[----:B------:R-:W-:Y:S01]  /*3900*/  FFMA.FTZ R165, R165, R181, R174 ;  /* 0x000000b5a5a57223 */ /* 0x000fe200000100ae */
[----:B------:R-:W-:Y:S01]  /*3910*/  HFMA2 R36, -RZ, RZ, 0, 0 ;  /* 0x00000000ff247431 */ /* 0x000fe200000001ff */
[----:B------:R-:W-:Y:S01]  /*3920*/  MOV R46, RZ ;  /* 0x000000ff002e7202 */ /* 0x000fe20000000f00 */
[C---:B------:R-:W-:Y:S01]  /*3930*/  @P6 FMUL.FTZ R36, R34.reuse, R37 ;  /* 0x0000002522246220 */ /* 0x040fe20000410000 */
[----:B------:R-:W-:Y:S01]  /*3940*/  @P6 FMUL.FTZ R46, R34, R29 ;  /* 0x0000001d222e6220 */ /* 0x000fe20000410000 */
[----:B------:R-:W-:Y:S01]  /*3950*/  LOP3.LUT P6, RZ, R3, 0xff, RZ, 0xc0, !PT ;  /* 0x000000ff03ff7812 */ /* 0x000fe200078cc0ff */
[----:B------:R-:W-:Y:S01]  /*3960*/  FADD.FTZ R165, R118, -R165 ;  /* 0x800000a576a57221 */ /* 0x000fe20000010000 */
[----:B------:R-:W-:-:S02]  /*3970*/  @P4 HADD2.F32 R28, -RZ, R12.H1_H1 ;  /* 0x3000000cff1c4230 */ /* 0x000fc40000004100 */
[--C-:B------:R-:W-:Y:S01]  /*3980*/  FFMA.FTZ R54, R54, R181, R174.reuse ;  /* 0x000000b536367223 */ /* 0x100fe200000100ae */
[----:B------:R-:W-:Y:S02]  /*3990*/  @P5 HADD2.F32 R31, -RZ, R13.H0_H0 ;  /* 0x2000000dff1f5230 */ /* 0x000fe40000004100 */
[----:B------:R-:W-:Y:S01]  /*39a0*/  FMUL.FTZ R165, R56, R165 ;  /* 0x000000a538a57220 */ /* 0x000fe20000410000 */
[-CC-:B------:R-:W-:Y:S01]  /*39b0*/  FFMA.FTZ R57, R57, R181.reuse, R174.reuse ;  /* 0x000000b539397223 */ /* 0x180fe200000100ae */
[----:B------:R-:W-:Y:S01]  /*39c0*/  ISETP.GE.U32.AND P3, PT, R2, RZ, PT ;  /* 0x000000ff0200720c */ /* 0x000fe20003f66070 */
[----:B------:R-:W-:Y:S01]  /*39d0*/  FFMA.FTZ R50, R50, R181, R174 ;  /* 0x000000b532327223 */ /* 0x000fe200000100ae */
[----:B------:R-:W-:Y:S01]  /*39e0*/  HFMA2 R35, -RZ, RZ, 0, 0 ;  /* 0x00000000ff237431 */ /* 0x000fe200000001ff */
[----:B------:R-:W-:Y:S01]  /*39f0*/  MOV R45, RZ ;  /* 0x000000ff002d7202 */ /* 0x000fe20000000f00 */
[----:B------:R-:W-:Y:S01]  /*3a00*/  @P4 FMUL.FTZ R35, R47, R28 ;  /* 0x0000001c2f234220 */ /* 0x000fe20000410000 */
[C---:B------:R-:W-:Y:S01]  /*3a10*/  @P5 FMUL.FTZ R45, R44.reuse, R30 ;  /* 0x0000001e2c2d5220 */ /* 0x040fe20000410000 */
[----:B------:R-:W-:Y:S01]  /*3a20*/  @P5 FMUL.FTZ R33, R44, R31 ;  /* 0x0000001f2c215220 */ /* 0x000fe20000410000 */
[----:B------:R-:W-:Y:S01]  /*3a30*/  FMUL.FTZ R2, R165, R172 ;  /* 0x000000aca5027220 */ /* 0x000fe20000410000 */
[----:B------:R-:W-:Y:S01]  /*3a40*/  LOP3.LUT P5, RZ, R3, 0xff00, RZ, 0xc0, !PT ;  /* 0x0000ff0003ff7812 */ /* 0x000fe200078ac0ff */
[----:B------:R-:W-:Y:S01]  /*3a50*/  FADD.FTZ R119, R119, -R54 ;  /* 0x8000003677777221 */ /* 0x000fe20000010000 */
[C---:B------:R-:W-:Y:S01]  /*3a60*/  LOP3.LUT P4, RZ, R3.reuse, 0xff0000, RZ, 0xc0, !PT ;  /* 0x00ff000003ff7812 */ /* 0x040fe2000788c0ff */
[----:B------:R-:W-:Y:S01]  /*3a70*/  FADD.FTZ R57, R52, -R57 ;  /* 0x8000003934397221 */ /* 0x000fe20000010000 */
[----:B------:R-:W-:Y:S01]  /*3a80*/  ISETP.GE.U32.AND.EX P3, PT, R3, 0x1000000, PT, P3 ;  /* 0x010000000300780c */ /* 0x000fe20003f66130 */
[----:B------:R-:W-:Y:S01]  /*3a90*/  FADD.FTZ R55, R55, -R50 ;  /* 0x8000003237377221 */ /* 0x000fe20000010000 */
[----:B------:R-:W-:-:S02]  /*3aa0*/  @P6 HADD2.F32 R28, -RZ, R14.H0_H0 ;  /* 0x2000000eff1c6230 */ /* 0x000fc40000004100 */
[----:B------:R-:W-:Y:S01]  /*3ab0*/  FMUL.FTZ R2, R2, UR4 ;  /* 0x0000000402027c20 */ /* 0x000fe20008410000 */
[C---:B------:R-:W-:Y:S01]  /*3ac0*/  FMUL.FTZ R119, R56.reuse, R119 ;  /* 0x0000007738777220 */ /* 0x040fe20000410000 */
[C---:B------:R-:W-:Y:S01]  /*3ad0*/  FMUL.FTZ R57, R56.reuse, R57 ;  /* 0x0000003938397220 */ /* 0x040fe20000410000 */
[----:B------:R-:W-:Y:S01]  /*3ae0*/  FMUL.FTZ R56, R56, R55 ;  /* 0x0000003738387220 */ /* 0x000fe20000410000 */
[----:B------:R-:W-:Y:S01]  /*3af0*/  MOV R34, RZ ;  /* 0x000000ff00227202 */ /* 0x000fe20000000f00 */
[----:B------:R-:W-:Y:S02]  /*3b00*/  @P6 HADD2.F32 R3, -RZ, R38.H0_H0 ;  /* 0x20000026ff036230 */ /* 0x000fe40000004100 */
[----:B------:R-:W-:Y:S01]  /*3b10*/  @P6 FMUL.FTZ R34, R2, R28 ;  /* 0x0000001c02226220 */ /* 0x000fe20000410000 */
[-C--:B------:R-:W-:Y:S01]  /*3b20*/  FMUL.FTZ R29, R119, R172.reuse ;  /* 0x000000ac771d7220 */ /* 0x080fe20000410000 */
[-C--:B------:R-:W-:Y:S01]  /*3b30*/  FMUL.FTZ R28, R57, R172.reuse ;  /* 0x000000ac391c7220 */ /* 0x080fe20000410000 */
[----:B------:R-:W-:Y:S01]  /*3b40*/  FMUL.FTZ R172, R56, R172 ;  /* 0x000000ac38ac7220 */ /* 0x000fe20000410000 */
[----:B------:R-:W-:-:S02]  /*3b50*/  HFMA2 R37, -RZ, RZ, 0, 0 ;  /* 0x00000000ff257431 */ /* 0x000fc400000001ff */
[----:B------:R-:W-:Y:S01]  /*3b60*/  FMUL.FTZ R55, R29, UR4 ;  /* 0x000000041d377c20 */ /* 0x000fe20008410000 */
[----:B------:R-:W-:Y:S01]  /*3b70*/  @P6 FMUL.FTZ R37, R2, R3 ;  /* 0x0000000302256220 */ /* 0x000fe20000410000 */
[----:B------:R-:W-:Y:S01]  /*3b80*/  FMUL.FTZ R52, R28, UR4 ;  /* 0x000000041c347c20 */ /* 0x000fe20008410000 */
[----:B------:R-:W-:Y:S02]  /*3b90*/  @P5 HADD2.F32 R2, -RZ, R14.H1_H1 ;  /* 0x3000000eff025230 */ /* 0x000fe40000004100 */
[----:B------:R-:W-:Y:S01]  /*3ba0*/  FMUL.FTZ R172, R172, UR4 ;  /* 0x00000004acac7c20 */ /* 0x000fe20008410000 */
[--C-:B------:R-:W-:Y:S01]  /*3bb0*/  @P4 HADD2.F32 R29, -RZ, R15.reuse.H0_H0 ;  /* 0x2000000fff1d4230 */ /* 0x100fe20000004100 */
[----:B------:R-:W-:Y:S01]  /*3bc0*/  MOV R3, RZ ;  /* 0x000000ff00037202 */ /* 0x000fe20000000f00 */
[----:B------:R-:W-:Y:S02]  /*3bd0*/  @P3 HADD2.F32 R28, -RZ, R15.H1_H1 ;  /* 0x3000000fff1c3230 */ /* 0x000fe40000004100 */
[----:B------:R-:W-:-:S02]  /*3be0*/  HFMA2 R47, -RZ, RZ, 0, 0 ;  /* 0x00000000ff2f7431 */ /* 0x000fc400000001ff */
[----:B------:R-:W-:Y:S01]  /*3bf0*/  @P5 HADD2.F32 R38, -RZ, R38.H1_H1 ;  /* 0x30000026ff265230 */ /* 0x000fe20000004100 */
[----:B------:R-:W-:Y:S01]  /*3c00*/  MOV R50, RZ ;  /* 0x000000ff00327202 */ /* 0x000fe20000000f00 */
[--C-:B------:R-:W-:Y:S02]  /*3c10*/  @P4 HADD2.F32 R30, -RZ, R39.reuse.H0_H0 ;  /* 0x20000027ff1e4230 */ /* 0x100fe40000004100 */
[----:B------:R-:W-:Y:S02]  /*3c20*/  HFMA2 R44, -RZ, RZ, 0, 0 ;  /* 0x00000000ff2c7431 */ /* 0x000fe400000001ff */
[----:B------:R-:W-:Y:S02]  /*3c30*/  @P3 HADD2.F32 R31, -RZ, R39.H1_H1 ;  /* 0x30000027ff1f3230 */ /* 0x000fe40000004100 */
[C---:B------:R-:W-:Y:S01]  /*3c40*/  @P5 FMUL.FTZ R3, R55.reuse, R2 ;  /* 0x0000000237035220 */ /* 0x040fe20000410000 */
[----:B------:R-:W-:Y:S01]  /*3c50*/  @P4 FMUL.FTZ R47, R52, R29 ;  /* 0x0000001d342f4220 */ /* 0x000fe20000410000 */
[----:B------:R-:W-:Y:S01]  /*3c60*/  @P3 FMUL.FTZ R50, R172, R28 ;  /* 0x0000001cac323220 */ /* 0x000fe20000410000 */
[----:B------:R-:W-:Y:S01]  /*3c70*/  @P5 FMUL.FTZ R44, R55, R38 ;  /* 0x00000026372c5220 */ /* 0x000fe20000410000 */
[----:B------:R-:W-:-:S02]  /*3c80*/  CS2R R38, SRZ ;  /* 0x0000000000267805 */ /* 0x000fc4000001ff00 */
[----:B------:R-:W-:Y:S01]  /*3c90*/  F2FP.F16.F32.PACK_AB R32, R35, R32 ;  /* 0x000000202320723e */ /* 0x000fe200000000ff */
        /* <DEDUP_REMOVED lines=10> */
.L_x_1736:
[-CC-:B------:R-:W-:Y:S01]  /*3d40*/  FFMA.FTZ R162, R162, R181.reuse, R174.reuse ;  /* 0x000000b5a2a27223 */ /* 0x180fe200000100ae */
[C---:B------:R-:W-:Y:S01]  /*3d50*/  LOP3.LUT P4, RZ, R2.reuse, 0xff00, RZ, 0xc0, !PT ;  /* 0x0000ff0002ff7812 */ /* 0x040fe2000788c0ff */
[-C--:B------:R-:W-:Y:S01]  /*3d60*/  FFMA.FTZ R173, R173, R181.reuse, R174 ;  /* 0x000000b5adad7223 */ /* 0x080fe200000100ae */
[----:B------:R-:W-:Y:S01]  /*3d70*/  LOP3.LUT P3, RZ, R2, 0xff, RZ, 0xc0, !PT ;  /* 0x000000ff02ff7812 */ /* 0x000fe2000786c0ff */
[----:B------:R-:W-:Y:S01]  /*3d80*/  FADD.FTZ R171, R171, -R162 ;  /* 0x800000a2abab7221 */ /* 0x000fe20000010000 */
[-CC-:B------:R-:W-:Y:S01]  /*3d90*/  FFMA.FTZ R169, R169, R181.reuse, R174.reuse ;  /* 0x000000b5a9a97223 */ /* 0x180fe200000100ae */
[----:B------:R-:W-:Y:S01]  /*3da0*/  FFMA.FTZ R158, R158, R181, R174 ;  /* 0x000000b59e9e7223 */ /* 0x000fe200000100ae */
[----:B------:R-:W-:Y:S01]  /*3db0*/  FADD.FTZ R173, R164, -R173 ;  /* 0x800000ada4ad7221 */ /* 0x000fe20000010000 */
[----:B0-----:R-:W-:Y:S01]  /*3dc0*/  FMUL.FTZ R33, R56, R171 ;  /* 0x000000ab38217220 */ /* 0x001fe20000410000 */
[----:B------:R-:W-:Y:S01]  /*3dd0*/  LOP3.LUT P5, RZ, R2, 0xff0000, RZ, 0xc0, !PT ;  /* 0x00ff000002ff7812 */ /* 0x000fe200078ac0ff */
[----:B------:R-:W-:Y:S01]  /*3de0*/  FADD.FTZ R169, R160, -R169 ;  /* 0x800000a9a0a97221 */ /* 0x000fe20000010000 */
[----:B------:R-:W-:Y:S01]  /*3df0*/  LOP3.LUT P6, RZ, R2, 0xff000000, RZ, 0xc0, !PT ;  /* 0xff00000002ff7812 */ /* 0x000fe200078cc0ff */
[----:B------:R-:W-:Y:S01]  /*3e00*/  FMUL.FTZ R33, R172, R33 ;  /* 0x00000021ac217220 */ /* 0x000fe20000410000 */
[----:B------:R-:W-:Y:S01]  /*3e10*/  FADD.FTZ R167, R167, -R158 ;  /* 0x8000009ea7a77221 */ /* 0x000fe20000010000 */
[----:B------:R-:W-:Y:S01]  /*3e20*/  FMUL.FTZ R173, R56, R173 ;  /* 0x000000ad38ad7220 */ /* 0x000fe20000410000 */
[----:B-----5:R-:W-:-:S02]  /*3e30*/  @P4 HADD2.F32 R163, -RZ, R36.H1_H1 ;  /* 0x30000024ffa34230 */ /* 0x020fc40000004100 */
[----:B------:R-:W-:Y:S01]  /*3e40*/  FMUL.FTZ R44, R33, UR4 ;  /* 0x00000004212c7c20 */ /* 0x000fe20008410000 */
[C---:B------:R-:W-:Y:S01]  /*3e50*/  FMUL.FTZ R33, R56.reuse, R169 ;  /* 0x000000a938217220 */ /* 0x040fe20000410000 */
[----:B------:R-:W-:Y:S01]  /*3e60*/  FMUL.FTZ R167, R56, R167 ;  /* 0x000000a738a77220 */ /* 0x000fe20000410000 */
[C---:B------:R-:W-:Y:S01]  /*3e70*/  FMUL.FTZ R32, R172.reuse, R173 ;  /* 0x000000adac207220 */ /* 0x040fe20000410000 */
[----:B------:R-:W-:Y:S01]  /*3e80*/  CS2R R40, SRZ ;  /* 0x0000000000287805 */ /* 0x000fe2000001ff00 */
[----:B------:R-:W-:Y:S02]  /*3e90*/  @P3 HADD2.F32 R47, -RZ, R12.H0_H0 ;  /* 0x2000000cff2f3230 */ /* 0x000fe40000004100 */
[C---:B------:R-:W-:Y:S01]  /*3ea0*/  FMUL.FTZ R33, R172.reuse, R33 ;  /* 0x00000021ac217220 */ /* 0x040fe20000410000 */
[----:B------:R-:W-:Y:S01]  /*3eb0*/  FMUL.FTZ R34, R172, R167 ;  /* 0x000000a7ac227220 */ /* 0x000fe20000410000 */
[----:B------:R-:W-:Y:S02]  /*3ec0*/  @P3 HADD2.F32 R45, -RZ, R36.H0_H0 ;  /* 0x20000024ff2d3230 */ /* 0x000fe40000004100 */
[----:B------:R-:W-:Y:S01]  /*3ed0*/  FMUL.FTZ R32, R32, UR4 ;  /* 0x0000000420207c20 */ /* 0x000fe20008410000 */
[----:B------:R-:W-:Y:S01]  /*3ee0*/  @P4 FMUL.FTZ R40, R163, R44 ;  /* 0x0000002ca3284220 */ /* 0x000fe20000410000 */
[----:B------:R-:W-:-:S02]  /*3ef0*/  @P5 HADD2.F32 R158, -RZ, R37.H0_H0 ;  /* 0x20000025ff9e5230 */ /* 0x000fc40000004100 */
[----:B------:R-:W-:Y:S02]  /*3f00*/  HFMA2 R35, -RZ, RZ, 0, 0 ;  /* 0x00000000ff237431 */ /* 0x000fe400000001ff */
[----:B------:R-:W-:Y:S02]  /*3f10*/  @P6 HADD2.F32 R163, -RZ, R37.H1_H1 ;  /* 0x30000025ffa36230 */ /* 0x000fe40000004100 */
[----:B------:R-:W-:Y:S01]  /*3f20*/  FMUL.FTZ R33, R33, UR4 ;  /* 0x0000000421217c20 */ /* 0x000fe20008410000 */
[--C-:B------:R-:W-:Y:S02]  /*3f30*/  @P5 HADD2.F32 R160, -RZ, R13.reuse.H0_H0 ;  /* 0x2000000dffa05230 */ /* 0x100fe40000004100 */
[----:B------:R-:W-:Y:S01]  /*3f40*/  FMUL.FTZ R34, R34, UR4 ;  /* 0x0000000422227c20 */ /* 0x000fe20008410000 */
[----:B------:R-:W-:Y:S02]  /*3f50*/  @P6 HADD2.F32 R167, -RZ, R13.H1_H1 ;  /* 0x3000000dffa76230 */ /* 0x000fe40000004100 */
[-C--:B------:R-:W-:Y:S01]  /*3f60*/  @P3 FMUL.FTZ R35, R47, R32.reuse ;  /* 0x000000202f233220 */ /* 0x080fe20000410000 */
[----:B------:R-:W-:Y:S01]  /*3f70*/  @P3 FMUL.FTZ R41, R45, R32 ;  /* 0x000000202d293220 */ /* 0x000fe20000410000 */
[----:B------:R-:W-:Y:S01]  /*3f80*/  CS2R R46, SRZ ;  /* 0x00000000002e7805 */ /* 0x000fe2000001ff00 */
[----:B------:R-:W-:Y:S01]  /*3f90*/  HFMA2 R45, -RZ, RZ, 0, 0 ;  /* 0x00000000ff2d7431 */ /* 0x000fe200000001ff */
[----:B------:R-:W-:Y:S01]  /*3fa0*/  MOV R36, RZ ;  /* 0x000000ff00247202 */ /* 0x000fe20000000f00 */
[-C--:B------:R-:W-:Y:S01]  /*3fb0*/  @P5 FMUL.FTZ R45, R158, R33.reuse ;  /* 0x000000219e2d5220 */ /* 0x080fe20000410000 */
[----:B------:R-:W-:Y:S01]  /*3fc0*/  @P5 FMUL.FTZ R46, R160, R33 ;  /* 0x00000021a02e5220 */ /* 0x000fe20000410000 */
[-C--:B------:R-:W-:Y:S01]  /*3fd0*/  @P6 FMUL.FTZ R36, R163, R34.reuse ;  /* 0x00000022a3246220 */ /* 0x080fe20000410000 */
[----:B------:R-:W-:Y:S01]  /*3fe0*/  @P6 FMUL.FTZ R47, R167, R34 ;  /* 0x00000022a72f6220 */ /* 0x000fe20000410000 */
[-CC-:B------:R-:W-:Y:S01]  /*3ff0*/  FFMA.FTZ R165, R165, R181.reuse, R174.reuse ;  /* 0x000000b5a5a57223 */ /* 0x180fe200000100ae */
[C---:B------:R-:W-:Y:S01]  /*4000*/  LOP3.LUT P6, RZ, R3.reuse, 0xff, RZ, 0xc0, !PT ;  /* 0x000000ff03ff7812 */ /* 0x040fe200078cc0ff */
[----:B------:R-:W-:Y:S01]  /*4010*/  @P4 HADD2.F32 R37, -RZ, R12.H1_H1 ;  /* 0x3000000cff254230 */ /* 0x000fe20000004100 */
[----:B------:R-:W-:Y:S01]  /*4020*/  LOP3.LUT P5, RZ, R3, 0xff00, RZ, 0xc0, !PT ;  /* 0x0000ff0003ff7812 */ /* 0x000fe200078ac0ff */
[-CC-:B------:R-:W-:Y:S01]  /*4030*/  FFMA.FTZ R54, R54, R181.reuse, R174.reuse ;  /* 0x000000b536367223 */ /* 0x180fe200000100ae */
[----:B------:R-:W-:Y:S01]  /*4040*/  ISETP.GE.U32.AND P3, PT, R2, RZ, PT ;  /* 0x000000ff0200720c */ /* 0x000fe20003f66070 */
[----:B------:R-:W-:Y:S01]  /*4050*/  FADD.FTZ R165, R118, -R165 ;  /* 0x800000a576a57221 */ /* 0x000fe20000010000 */
[-CC-:B------:R-:W-:Y:S01]  /*4060*/  FFMA.FTZ R57, R57, R181.reuse, R174.reuse ;  /* 0x000000b539397223 */ /* 0x180fe200000100ae */
[----:B------:R-:W-:Y:S01]  /*4070*/  FFMA.FTZ R50, R50, R181, R174 ;  /* 0x000000b532327223 */ /* 0x000fe200000100ae */
[----:B------:R-:W-:Y:S01]  /*4080*/  MOV R32, RZ ;  /* 0x000000ff00207202 */ /* 0x000fe20000000f00 */
[----:B------:R-:W-:Y:S01]  /*4090*/  @P4 FMUL.FTZ R32, R37, R44 ;  /* 0x0000002c25204220 */ /* 0x000fe20000410000 */
[----:B------:R-:W-:Y:S01]  /*40a0*/  LOP3.LUT P4, RZ, R3, 0xff0000, RZ, 0xc0, !PT ;  /* 0x00ff000003ff7812 */ /* 0x000fe2000788c0ff */
[----:B------:R-:W-:Y:S01]  /*40b0*/  FADD.FTZ R119, R119, -R54 ;  /* 0x8000003677777221 */ /* 0x000fe20000010000 */
[----:B------:R-:W-:Y:S01]  /*40c0*/  ISETP.GE.U32.AND.EX P3, PT, R3, 0x1000000, PT, P3 ;  /* 0x010000000300780c */ /* 0x000fe20003f66130 */
[----:B------:R-:W-:Y:S01]  /*40d0*/  FMUL.FTZ R165, R56, R165 ;  /* 0x000000a538a57220 */ /* 0x000fe20000410000 */
[----:B------:R-:W-:Y:S01]  /*40e0*/  FADD.FTZ R57, R52, -R57 ;  /* 0x8000003934397221 */ /* 0x000fe20000010000 */
[----:B------:R-:W-:Y:S01]  /*40f0*/  FADD.FTZ R55, R55, -R50 ;  /* 0x8000003237377221 */ /* 0x000fe20000010000 */
[----:B------:R-:W-:Y:S01]  /*4100*/  FMUL.FTZ R3, R56, R119 ;  /* 0x0000007738037220 */ /* 0x000fe20000410000 */
[----:B------:R-:W-:Y:S01]  /*4110*/  FMUL.FTZ R2, R172, R165 ;  /* 0x000000a5ac027220 */ /* 0x000fe20000410000 */
[C---:B------:R-:W-:Y:S01]  /*4120*/  FMUL.FTZ R57, R56.reuse, R57 ;  /* 0x0000003938397220 */ /* 0x040fe20000410000 */
[----:B------:R-:W-:Y:S01]  /*4130*/  FMUL.FTZ R163, R56, R55 ;  /* 0x0000003738a37220 */ /* 0x000fe20000410000 */
[----:B------:R-:W-:-:S02]  /*4140*/  @P6 HADD2.F32 R50, -RZ, R38.H0_H0 ;  /* 0x20000026ff326230 */ /* 0x000fc40000004100 */
[----:B------:R-:W-:Y:S01]  /*4150*/  FMUL.FTZ R3, R172, R3 ;  /* 0x00000003ac037220 */ /* 0x000fe20000410000 */
[----:B------:R-:W-:Y:S02]  /*4160*/  @P5 HADD2.F32 R55, -RZ, R38.H1_H1 ;  /* 0x30000026ff375230 */ /* 0x000fe40000004100 */
[----:B------:R-:W-:Y:S01]  /*4170*/  FMUL.FTZ R33, R2, UR4 ;  /* 0x0000000402217c20 */ /* 0x000fe20008410000 */
[--C-:B------:R-:W-:Y:S02]  /*4180*/  @P6 HADD2.F32 R38, -RZ, R14.reuse.H0_H0 ;  /* 0x2000000eff266230 */ /* 0x100fe40000004100 */
[C---:B------:R-:W-:Y:S01]  /*4190*/  FMUL.FTZ R2, R172.reuse, R57 ;  /* 0x00000039ac027220 */ /* 0x040fe20000410000 */
[----:B------:R-:W-:Y:S01]  /*41a0*/  FMUL.FTZ R172, R172, R163 ;  /* 0x000000a3acac7220 */ /* 0x000fe20000410000 */
[----:B------:R-:W-:Y:S01]  /*41b0*/  HFMA2 R37, -RZ, RZ, 0, 0 ;  /* 0x00000000ff257431 */ /* 0x000fe200000001ff */
[----:B------:R-:W-:Y:S01]  /*41c0*/  MOV R34, RZ ;  /* 0x000000ff00227202 */ /* 0x000fe20000000f00 */
[----:B------:R-:W-:Y:S01]  /*41d0*/  FMUL.FTZ R52, R3, UR4 ;  /* 0x0000000403347c20 */ /* 0x000fe20008410000 */
[-C--:B------:R-:W-:Y:S01]  /*41e0*/  @P6 FMUL.FTZ R37, R50, R33.reuse ;  /* 0x0000002132256220 */ /* 0x080fe20000410000 */
[----:B------:R-:W-:Y:S01]  /*41f0*/  @P6 FMUL.FTZ R34, R38, R33 ;  /* 0x0000002126226220 */ /* 0x000fe20000410000 */
[----:B------:R-:W-:-:S02]  /*4200*/  @P5 HADD2.F32 R33, -RZ, R14.H1_H1 ;  /* 0x3000000eff215230 */ /* 0x000fc40000004100 */
[----:B------:R-:W-:Y:S01]  /*4210*/  FMUL.FTZ R2, R2, UR4 ;  /* 0x0000000402027c20 */ /* 0x000fe20008410000 */
[--C-:B------:R-:W-:Y:S02]  /*4220*/  @P4 HADD2.F32 R57, -RZ, R15.reuse.H0_H0 ;  /* 0x2000000fff394230 */ /* 0x100fe40000004100 */
[----:B------:R-:W-:Y:S01]  /*4230*/  FMUL.FTZ R172, R172, UR4 ;  /* 0x00000004acac7c20 */ /* 0x000fe20008410000 */
[----:B------:R-:W-:Y:S02]  /*4240*/  @P3 HADD2.F32 R163, -RZ, R15.H1_H1 ;  /* 0x3000000fffa33230 */ /* 0x000fe40000004100 */
[----:B------:R-:W-:Y:S02]  /*4250*/  HFMA2 R44, -RZ, RZ, 0, 0 ;  /* 0x00000000ff2c7431 */ /* 0x000fe400000001ff */
[----:B------:R-:W-:Y:S01]  /*4260*/  @P5 FMUL.FTZ R44, R55, R52 ;  /* 0x00000034372c5220 */ /* 0x000fe20000410000 */
[----:B------:R-:W-:Y:S01]  /*4270*/  MOV R3, RZ ;  /* 0x000000ff00037202 */ /* 0x000fe20000000f00 */
[----:B------:R-:W-:Y:S01]  /*4280*/  HFMA2 R50, -RZ, RZ, 0, 0 ;  /* 0x00000000ff327431 */ /* 0x000fe200000001ff */
[----:B------:R-:W-:Y:S01]  /*4290*/  MOV R55, RZ ;  /* 0x000000ff00377202 */ /* 0x000fe20000000f00 */
[----:B------:R-:W-:-:S02]  /*42a0*/  @P4 HADD2.F32 R119, -RZ, R39.H0_H0 ;  /* 0x20000027ff774230 */ /* 0x000fc40000004100 */
[----:B------:R-:W-:Y:S01]  /*42b0*/  @P5 FMUL.FTZ R3, R33, R52 ;  /* 0x0000003421035220 */ /* 0x000fe20000410000 */
[----:B------:R-:W-:Y:S02]  /*42c0*/  @P3 HADD2.F32 R167, -RZ, R39.H1_H1 ;  /* 0x30000027ffa73230 */ /* 0x000fe40000004100 */
[----:B------:R-:W-:Y:S01]  /*42d0*/  @P4 FMUL.FTZ R50, R57, R2 ;  /* 0x0000000239324220 */ /* 0x000fe20000410000 */
[----:B------:R-:W-:Y:S01]  /*42e0*/  @P3 FMUL.FTZ R55, R163, R172 ;  /* 0x000000aca3373220 */ /* 0x000fe20000410000 */
[----:B------:R-:W-:Y:S02]  /*42f0*/  CS2R R38, SRZ ;  /* 0x0000000000267805 */ /* 0x000fe4000001ff00 */
[----:B------:R-:W-:Y:S01]  /*4300*/  F2FP.F16.F32.PACK_AB R32, R32, R35 ;  /* 0x000000232020723e */ /* 0x000fe200000000ff */
[----:B------:R-:W-:Y:S01]  /*4310*/  @P4 FMUL.FTZ R38, R119, R2 ;  /* 0x0000000277264220 */ /* 0x000fe20000410000 */
[----:B------:R-:W-:Y:S01]  /*4320*/  @P3 FMUL.FTZ R39, R167, R172 ;  /* 0x000000aca7273220 */ /* 0x000fe20000410000 */
[----:B------:R-:W-:-:S02]  /*4330*/  F2FP.F16.F32.PACK_AB R34, R3, R34 ;  /* 0x000000220322723e */ /* 0x000fc400000000ff */
[----:B------:R-:W-:Y:S02]  /*4340*/  F2FP.F16.F32.PACK_AB R33, R47, R46 ;  /* 0x0000002e2f21723e */ /* 0x000fe400000000ff */
[----:B------:R-:W-:-:S07]  /*4350*/  F2FP.F16.F32.PACK_AB R35, R55, R50 ;  /* 0x000000323723723e */ /* 0x000fce00000000ff */
.L_x_1737:
[----:B------:R-:W0:Y:S01]  /*4360*/  @P0 LDC.64 R2, c[0x0][0x478] ;  /* 0x00011e00ff020b82 */ /* 0x000e220000000a00 */
[----:B------:R-:W-:-:S04]  /*4370*/  IMAD.WIDE.U32 R42, R161, 0x10, R42 ;  /* 0x00000010a12a7825 */ /* 0x000fc800078e002a */
[----:B0-----:R-:W-:-:S05]  /*4380*/  @P0 IMAD.WIDE.U32 R2, R161, 0x10, R2 ;  /* 0x00000010a1020825 */ /* 0x001fca00078e0002 */
[----:B------:R0:W-:Y:S04]  /*4390*/  @P0 STG.E.128 desc[UR6][R2.64], R28 ;  /* 0x0000001c02000986 */ /* 0x0001e8000c101d06 */
[----:B------:R0:W-:Y:S01]  /*43a0*/  STG.E.128 desc[UR6][R42.64], R32 ;  /* 0x000000202a007986 */ /* 0x0001e2000c101d06 */
[----:B------:R-:W-:Y:S05]  /*43b0*/  BRA `(.L_x_1738) ;  /* 0x0000002800c87947 */ /* 0x000fea0003800000 */
.L_x_1731:
[----:B------:R-:W0:Y:S02]  /*43c0*/  LDC.64 R44, c[0x0][0x390] ;  /* 0x0000e400ff2c7b82 */ /* 0x000e240000000a00 */
[----:B0-----:R-:W-:-:S06]  /*43d0*/  IMAD.WIDE.U32 R32, R175, 0x10, R44 ;  /* 0x00000010af207825 */ /* 0x001fcc00078e002c */
[----:B------:R-:W5:Y:S01]  /*43e0*/  LDG.E.128 R32, desc[UR6][R32.64] ;  /* 0x0000000620207981 */ /* 0x000f62000c1e1d00 */
[----:B------:R-:W-:-:S04]  /*43f0*/  UISETP.NE.U32.AND UP0, UPT, UR14, URZ, UPT ;  /* 0x000000ff0e00728c */ /* 0x000fc8000bf05070 */
[----:B------:R-:W-:-:S09]  /*4400*/  UISETP.NE.AND.EX UP0, UPT, UR15, URZ, UPT, UP0 ;  /* 0x000000ff0f00728c */ /* 0x000fd2000bf05300 */
[----:B------:R-:W-:Y:S05]  /*4410*/  BRA.U UP0, `(.L_x_1739) ;  /* 0x0000000500b47547 */ /* 0x000fea000b800000 */
[-CC-:B------:R-:W-:Y:S01]  /*4420*/  FFMA.FTZ R0, R0, R181.reuse, R174.reuse ;  /* 0x000000b500007223 */ /* 0x180fe200000100ae */
[C---:B-----5:R-:W-:Y:S01]  /*4430*/  LOP3.LUT P0, RZ, R42.reuse, 0xff, RZ, 0xc0, !PT ;  /* 0x000000ff2aff7812 */ /* 0x060fe2000780c0ff */
[--C-:B------:R-:W-:Y:S02]  /*4440*/  HADD2.F32 R37, -RZ, R16.reuse.H0_H0 ;  /* 0x20000010ff257230 */ /* 0x100fe40000004100 */
[-CC-:B------:R-:W-:Y:S01]  /*4450*/  FFMA.FTZ R217, R217, R181.reuse, R174.reuse ;  /* 0x000000b5d9d97223 */ /* 0x180fe200000100ae */
[----:B------:R-:W-:Y:S01]  /*4460*/  FFMA.FTZ R215, R215, R181, R174 ;  /* 0x000000b5d7d77223 */ /* 0x000fe200000100ae */
[----:B------:R-:W-:Y:S01]  /*4470*/  FADD.FTZ R0, R219, -R0 ;  /* 0x80000000db007221 */ /* 0x000fe20000010000 */
[C---:B------:R-:W-:Y:S01]  /*4480*/  LOP3.LUT P3, RZ, R42.reuse, 0xff00, RZ, 0xc0, !PT ;  /* 0x0000ff002aff7812 */ /* 0x040fe2000786c0ff */
[----:B------:R-:W-:Y:S01]  /*4490*/  HADD2.F32 R39, -RZ, R16.H1_H1 ;  /* 0x30000010ff277230 */ /* 0x000fe20000004100 */
[----:B------:R-:W-:Y:S01]  /*44a0*/  LOP3.LUT P4, RZ, R42, 0xff0000, RZ, 0xc0, !PT ;  /* 0x00ff00002aff7812 */ /* 0x000fe2000788c0ff */
[----:B------:R-:W-:-:S02]  /*44b0*/  HADD2.F32 R47, -RZ, R17.H0_H0 ;  /* 0x20000011ff2f7230 */ /* 0x000fc40000004100 */
[----:B------:R-:W-:Y:S01]  /*44c0*/  FADD.FTZ R217, R218, -R217 ;  /* 0x800000d9dad97221 */ /* 0x000fe20000010000 */
[----:B------:R-:W-:Y:S01]  /*44d0*/  FADD.FTZ R216, R216, -R215 ;  /* 0x800000d7d8d87221 */ /* 0x000fe20000010000 */
[C---:B------:R-:W-:Y:S01]  /*44e0*/  FFMA.FTZ R37, R56.reuse, R0, R37 ;  /* 0x0000000038257223 */ /* 0x040fe20000010025 */
[----:B------:R-:W-:Y:S02]  /*44f0*/  HFMA2 R51, -RZ, RZ, 0, 0 ;  /* 0x00000000ff337431 */ /* 0x000fe400000001ff */
[C---:B------:R-:W-:Y:S01]  /*4500*/  FFMA.FTZ R39, R56.reuse, R217, R39 ;  /* 0x000000d938277223 */ /* 0x040fe20000010027 */
[----:B------:R-:W-:Y:S01]  /*4510*/  FFMA.FTZ R47, R56, R216, R47 ;  /* 0x000000d8382f7223 */ /* 0x000fe2000001002f */
[-C--:B------:R-:W-:Y:S01]  /*4520*/  FMUL.FTZ R37, R37, R172.reuse ;  /* 0x000000ac25257220 */ /* 0x080fe20000410000 */
[----:B------:R-:W-:Y:S02]  /*4530*/  @P0 HADD2.F32 R0, -RZ, R32.H0_H0 ;  /* 0x20000020ff000230 */ /* 0x000fe40000004100 */
[----:B------:R-:W-:Y:S01]  /*4540*/  FMUL.FTZ R39, R39, R172 ;  /* 0x000000ac27277220 */ /* 0x000fe20000410000 */
[----:B------:R-:W-:-:S02]  /*4550*/  @P0 HADD2.F32 R166, -RZ, R4.H0_H0 ;  /* 0x20000004ffa60230 */ /* 0x000fc40000004100 */
[----:B------:R-:W-:Y:S01]  /*4560*/  FMUL.FTZ R177, R37, UR4 ;  /* 0x0000000425b17c20 */ /* 0x000fe20008410000 */
[----:B------:R-:W-:Y:S01]  /*4570*/  FMUL.FTZ R47, R47, R172 ;  /* 0x000000ac2f2f7220 */ /* 0x000fe20000410000 */
[----:B------:R-:W-:Y:S01]  /*4580*/  CS2R R36, SRZ ;  /* 0x0000000000247805 */ /* 0x000fe2000001ff00 */
[----:B------:R-:W-:Y:S02]  /*4590*/  @P3 HADD2.F32 R32, -RZ, R32.H1_H1 ;  /* 0x30000020ff203230 */ /* 0x000fe40000004100 */
[----:B------:R-:W-:Y:S01]  /*45a0*/  @P0 FMUL.FTZ R51, R177, R0 ;  /* 0x00000000b1330220 */ /* 0x000fe20000410000 */
[----:B------:R-:W-:Y:S02]  /*45b0*/  @P3 HADD2.F32 R168, -RZ, R4.H1_H1 ;  /* 0x30000004ffa83230 */ /* 0x000fe40000004100 */
[----:B------:R-:W-:Y:S01]  /*45c0*/  FMUL.FTZ R39, R39, UR4 ;  /* 0x0000000427277c20 */ /* 0x000fe20008410000 */
[----:B------:R-:W-:Y:S02]  /*45d0*/  @P4 HADD2.F32 R46, -RZ, R33.H0_H0 ;  /* 0x20000021ff2e4230 */ /* 0x000fe40000004100 */
[----:B------:R-:W-:Y:S01]  /*45e0*/  FMUL.FTZ R47, R47, UR4 ;  /* 0x000000042f2f7c20 */ /* 0x000fe20008410000 */
[----:B------:R-:W-:-:S02]  /*45f0*/  @P4 HADD2.F32 R170, -RZ, R5.H0_H0 ;  /* 0x20000005ffaa4230 */ /* 0x000fc40000004100 */
[----:B------:R-:W-:Y:S01]  /*4600*/  @P0 FMUL.FTZ R37, R166, R177 ;  /* 0x000000b1a6250220 */ /* 0x000fe20000410000 */
[----:B------:R-:W-:Y:S01]  /*4610*/  ISETP.GE.U32.AND P0, PT, R42, RZ, PT ;  /* 0x000000ff2a00720c */ /* 0x000fe20003f06070 */
[----:B------:R-:W-:Y:S01]  /*4620*/  HFMA2 R53, -RZ, RZ, 0, 0 ;  /* 0x00000000ff357431 */ /* 0x000fe200000001ff */
[----:B------:R-:W-:Y:S01]  /*4630*/  MOV R0, RZ ;  /* 0x000000ff00007202 */ /* 0x000fe20000000f00 */
[--C-:B------:R-:W-:Y:S01]  /*4640*/  FFMA.FTZ R205, R205, R181, R174.reuse ;  /* 0x000000b5cdcd7223 */ /* 0x100fe200000100ae */
[----:B------:R-:W-:Y:S01]  /*4650*/  MOV R38, RZ ;  /* 0x000000ff00267202 */ /* 0x000fe20000000f00 */
[----:B------:R-:W-:Y:S01]  /*4660*/  @P3 FMUL.FTZ R0, R39, R32 ;  /* 0x0000002027003220 */ /* 0x000fe20000410000 */
[----:B------:R-:W-:Y:S01]  /*4670*/  @P3 FMUL.FTZ R36, R168, R39 ;  /* 0x00000027a8243220 */ /* 0x000fe20000410000 */
[----:B------:R-:W-:Y:S01]  /*4680*/  @P4 FMUL.FTZ R53, R47, R46 ;  /* 0x0000002e2f354220 */ /* 0x000fe20000410000 */
[----:B------:R-:W-:Y:S01]  /*4690*/  @P4 FMUL.FTZ R38, R170, R47 ;  /* 0x0000002faa264220 */ /* 0x000fe20000410000 */
[-CC-:B------:R-:W-:Y:S01]  /*46a0*/  FFMA.FTZ R209, R209, R181.reuse, R174.reuse ;  /* 0x000000b5d1d17223 */ /* 0x180fe200000100ae */
[C---:B------:R-:W-:Y:S01]  /*46b0*/  LOP3.LUT P5, RZ, R43.reuse, 0xff, RZ, 0xc0, !PT ;  /* 0x000000ff2bff7812 */ /* 0x040fe200078ac0ff */
[----:B------:R-:W-:Y:S01]  /*46c0*/  FADD.FTZ R208, R208, -R205 ;  /* 0x800000cdd0d07221 */ /* 0x000fe20000010000 */
[C---:B------:R-:W-:Y:S01]  /*46d0*/  LOP3.LUT P4, RZ, R43.reuse, 0xff00, RZ, 0xc0, !PT ;  /* 0x0000ff002bff7812 */ /* 0x040fe2000788c0ff */
[----:B------:R-:W-:Y:S01]  /*46e0*/  HADD2.F32 R39, -RZ, R17.H1_H1 ;  /* 0x30000011ff277230 */ /* 0x000fe20000004100 */
[C---:B------:R-:W-:Y:S01]  /*46f0*/  LOP3.LUT P3, RZ, R43.reuse, 0xff0000, RZ, 0xc0, !PT ;  /* 0x00ff00002bff7812 */ /* 0x040fe2000786c0ff */
[----:B------:R-:W-:Y:S01]  /*4700*/  FADD.FTZ R209, R210, -R209 ;  /* 0x800000d1d2d17221 */ /* 0x000fe20000010000 */
[----:B------:R-:W-:Y:S01]  /*4710*/  ISETP.GE.U32.AND.EX P0, PT, R43, 0x1000000, PT, P0 ;  /* 0x010000002b00780c */ /* 0x000fe20003f06100 */
[--C-:B------:R-:W-:Y:S01]  /*4720*/  HADD2.F32 R43, -RZ, R18.reuse.H0_H0 ;  /* 0x20000012ff2b7230 */ /* 0x100fe20000004100 */
[----:B------:R-:W-:Y:S01]  /*4730*/  LOP3.LUT P6, RZ, R42, 0xff000000, RZ, 0xc0, !PT ;  /* 0xff0000002aff7812 */ /* 0x000fe200078cc0ff */
[-CC-:B------:R-:W-:Y:S01]  /*4740*/  FFMA.FTZ R203, R203, R181.reuse, R174.reuse ;  /* 0x000000b5cbcb7223 */ /* 0x180fe200000100ae */
[-CC-:B------:R-:W-:Y:S01]  /*4750*/  FFMA.FTZ R49, R49, R181.reuse, R174.reuse ;  /* 0x000000b531317223 */ /* 0x180fe200000100ae */
[----:B------:R-:W-:Y:S01]  /*4760*/  FFMA.FTZ R201, R201, R181, R174 ;  /* 0x000000b5c9c97223 */ /* 0x000fe200000100ae */
[----:B------:R-:W-:-:S02]  /*4770*/  HADD2.F32 R47, -RZ, R18.H1_H1 ;  /* 0x30000012ff2f7230 */ /* 0x000fc40000004100 */
[----:B------:R-:W-:Y:S01]  /*4780*/  FFMA.FTZ R43, R56, R208, R43 ;  /* 0x000000d0382b7223 */ /* 0x000fe2000001002b */
[----:B------:R-:W-:Y:S01]  /*4790*/  FADD.FTZ R206, R206, -R203 ;  /* 0x800000cbcece7221 */ /* 0x000fe20000010000 */
[----:B------:R-:W-:Y:S01]  /*47a0*/  FADD.FTZ R48, R48, -R49 ;  /* 0x8000003130307221 */ /* 0x000fe20000010000 */
[----:B------:R-:W-:Y:S01]  /*47b0*/  FFMA.FTZ R39, R56, R209, R39 ;  /* 0x000000d138277223 */ /* 0x000fe20000010027 */
[--C-:B------:R-:W-:Y:S02]  /*47c0*/  HADD2.F32 R49, -RZ, R19.reuse.H0_H0 ;  /* 0x20000013ff317230 */ /* 0x100fe40000004100 */
[----:B------:R-:W-:Y:S01]  /*47d0*/  FADD.FTZ R204, R204, -R201 ;  /* 0x800000c9cccc7221 */ /* 0x000fe20000010000 */
[----:B------:R-:W-:Y:S02]  /*47e0*/  HADD2.F32 R177, -RZ, R19.H1_H1 ;  /* 0x30000013ffb17230 */ /* 0x000fe40000004100 */
[----:B------:R-:W-:Y:S01]  /*47f0*/  FMUL.FTZ R43, R43, R172 ;  /* 0x000000ac2b2b7220 */ /* 0x000fe20000410000 */
[C---:B------:R-:W-:Y:S01]  /*4800*/  FFMA.FTZ R47, R56.reuse, R206, R47 ;  /* 0x000000ce382f7223 */ /* 0x040fe2000001002f */
[----:B------:R-:W-:Y:S01]  /*4810*/  FMUL.FTZ R39, R39, R172 ;  /* 0x000000ac27277220 */ /* 0x000fe20000410000 */
[C---:B------:R-:W-:Y:S01]  /*4820*/  FFMA.FTZ R49, R56.reuse, R204, R49 ;  /* 0x000000cc38317223 */ /* 0x040fe20000010031 */
[----:B------:R-:W-:Y:S01]  /*4830*/  FFMA.FTZ R199, R56, R48, R177 ;  /* 0x0000003038c77223 */ /* 0x000fe200000100b1 */
[----:B------:R-:W-:-:S02]  /*4840*/  @P5 HADD2.F32 R32, -RZ, R34.H0_H0 ;  /* 0x20000022ff205230 */ /* 0x000fc40000004100 */
[----:B------:R-:W-:Y:S01]  /*4850*/  FMUL.FTZ R43, R43, UR4 ;  /* 0x000000042b2b7c20 */ /* 0x000fe20008410000 */
[----:B------:R-:W-:Y:S02]  /*4860*/  @P5 HADD2.F32 R170, -RZ, R6.H0_H0 ;  /* 0x20000006ffaa5230 */ /* 0x000fe40000004100 */
[----:B------:R-:W-:Y:S01]  /*4870*/  FMUL.FTZ R48, R39, UR4 ;  /* 0x0000000427307c20 */ /* 0x000fe20008410000 */
[----:B------:R-:W-:Y:S02]  /*4880*/  @P6 HADD2.F32 R33, -RZ, R33.H1_H1 ;  /* 0x30000021ff216230 */ /* 0x000fe40000004100 */
[----:B------:R-:W-:Y:S01]  /*4890*/  FMUL.FTZ R47, R47, R172 ;  /* 0x000000ac2f2f7220 */ /* 0x000fe20000410000 */
[----:B------:R-:W-:Y:S02]  /*48a0*/  @P4 HADD2.F32 R39, -RZ, R34.H1_H1 ;  /* 0x30000022ff274230 */ /* 0x000fe40000004100 */
[----:B------:R-:W-:Y:S02]  /*48b0*/  HFMA2 R177, -RZ, RZ, 0, 0 ;  /* 0x00000000ffb17431 */ /* 0x000fe400000001ff */
[--C-:B------:R-:W-:Y:S01]  /*48c0*/  @P3 HADD2.F32 R42, -RZ, R35.reuse.H0_H0 ;  /* 0x20000023ff2a3230 */ /* 0x100fe20000004100 */
[----:B------:R-:W-:Y:S01]  /*48d0*/  MOV R34, RZ ;  /* 0x000000ff00227202 */ /* 0x000fe20000000f00 */
[----:B------:R-:W-:-:S02]  /*48e0*/  @P0 HADD2.F32 R46, -RZ, R35.H1_H1 ;  /* 0x30000023ff2e0230 */ /* 0x000fc40000004100 */
[-C--:B------:R-:W-:Y:S01]  /*48f0*/  FMUL.FTZ R49, R49, R172.reuse ;  /* 0x000000ac31317220 */ /* 0x080fe20000410000 */
[----:B------:R-:W-:Y:S02]  /*4900*/  @P6 HADD2.F32 R35, -RZ, R5.H1_H1 ;  /* 0x30000005ff236230 */ /* 0x000fe40000004100 */
[----:B------:R-:W-:Y:S01]  /*4910*/  FMUL.FTZ R199, R199, R172 ;  /* 0x000000acc7c77220 */ /* 0x000fe20000410000 */
[----:B------:R-:W-:Y:S01]  /*4920*/  @P5 FMUL.FTZ R177, R43, R32 ;  /* 0x000000202bb15220 */ /* 0x000fe20000410000 */
[----:B------:R-:W-:Y:S01]  /*4930*/  @P5 FMUL.FTZ R34, R170, R43 ;  /* 0x0000002baa225220 */ /* 0x000fe20000410000 */
[----:B------:R-:W-:Y:S02]  /*4940*/  HFMA2 R166, -RZ, RZ, 0, 0 ;  /* 0x00000000ffa67431 */ /* 0x000fe400000001ff */
[----:B------:R-:W-:Y:S01]  /*4950*/  FMUL.FTZ R192, R47, UR4 ;  /* 0x000000042fc07c20 */ /* 0x000fe20008410000 */
[----:B------:R-:W-:Y:S02]  /*4960*/  @P4 HADD2.F32 R43, -RZ, R6.H1_H1 ;  /* 0x30000006ff2b4230 */ /* 0x000fe40000004100 */
[----:B------:R-:W-:Y:S01]  /*4970*/  @P6 FMUL.FTZ R166, R48, R33 ;  /* 0x0000002130a66220 */ /* 0x000fe20000410000 */
[--C-:B------:R-:W-:Y:S01]  /*4980*/  @P3 HADD2.F32 R32, -RZ, R7.reuse.H0_H0 ;  /* 0x20000007ff203230 */ /* 0x100fe20000004100 */
[----:B------:R-:W-:Y:S01]  /*4990*/  MOV R33, RZ ;  /* 0x000000ff00217202 */ /* 0x000fe20000000f00 */
[----:B------:R-:W-:-:S02]  /*49a0*/  @P0 HADD2.F32 R194, -RZ, R7.H1_H1 ;  /* 0x30000007ffc20230 */ /* 0x000fc40000004100 */
[----:B------:R-:W-:Y:S01]  /*49b0*/  FMUL.FTZ R49, R49, UR4 ;  /* 0x0000000431317c20 */ /* 0x000fe20008410000 */
[----:B------:R-:W-:Y:S01]  /*49c0*/  FMUL.FTZ R199, R199, UR4 ;  /* 0x00000004c7c77c20 */ /* 0x000fe20008410000 */
        /* <DEDUP_REMOVED lines=16> */
[----:B------:R-:W-:Y:S01]  /*4ad0*/  F2FP.F16.F32.PACK_AB R35, R48, R39 ;  /* 0x000000273023723e */ /* 0x000fe200000000ff */
[----:B------:R-:W-:Y:S06]  /*4ae0*/  BRA `(.L_x_1740) ;  /* 0x0000000400c07947 */ /* 0x000fec0003800000 */
.L_x_1739:
[-CC-:B------:R-:W-:Y:S01]  /*4af0*/  FFMA.FTZ R0, R0, R181.reuse, R174.reuse ;  /* 0x000000b500007223 */ /* 0x180fe200000100ae */
[C---:B-----5:R-:W-:Y:S01]  /*4b00*/  LOP3.LUT P0, RZ, R42.reuse, 0xff, RZ, 0xc0, !PT ;  /* 0x000000ff2aff7812 */ /* 0x060fe2000780c0ff */
[--C-:B------:R-:W-:Y:S02]  /*4b10*/  HADD2.F32 R29, -RZ, R16.reuse.H0_H0 ;  /* 0x20000010ff1d7230 */ /* 0x100fe40000004100 */
[-C--:B------:R-:W-:Y:S01]  /*4b20*/  FFMA.FTZ R217, R217, R181.reuse, R174 ;  /* 0x000000b5d9d97223 */ /* 0x080fe200000100ae */
[----:B------:R-:W-:Y:S01]  /*4b30*/  FADD.FTZ R31, R219, -R0 ;  /* 0x80000000db1f7221 */ /* 0x000fe20000010000 */
[----:B------:R-:W-:Y:S01]  /*4b40*/  LOP3.LUT P3, RZ, R42, 0xff00, RZ, 0xc0, !PT ;  /* 0x0000ff002aff7812 */ /* 0x000fe2000786c0ff */
[----:B------:R-:W-:Y:S01]  /*4b50*/  FFMA.FTZ R215, R215, R181, R174 ;  /* 0x000000b5d7d77223 */ /* 0x000fe200000100ae */
[----:B------:R-:W-:Y:S01]  /*4b60*/  FADD.FTZ R217, R218, -R217 ;  /* 0x800000d9dad97221 */ /* 0x000fe20000010000 */
[----:B------:R-:W-:Y:S01]  /*4b70*/  FFMA.FTZ R31, R56, R31, R29 ;  /* 0x0000001f381f7223 */ /* 0x000fe2000001001d */
[----:B------:R-:W-:Y:S01]  /*4b80*/  HADD2.F32 R29, -RZ, R16.H1_H1 ;  /* 0x30000010ff1d7230 */ /* 0x000fe20000004100 */
[----:B------:R-:W-:Y:S01]  /*4b90*/  LOP3.LUT P4, RZ, R42, 0xff0000, RZ, 0xc0, !PT ;  /* 0x00ff00002aff7812 */ /* 0x000fe2000788c0ff */
[----:B------:R-:W-:-:S02]  /*4ba0*/  HADD2.F32 R36, -RZ, R17.H0_H0 ;  /* 0x20000011ff247230 */ /* 0x000fc40000004100 */
[-C--:B------:R-:W-:Y:S01]  /*4bb0*/  FMUL.FTZ R0, R31, R172.reuse ;  /* 0x000000ac1f007220 */ /* 0x080fe20000410000 */
[----:B------:R-:W-:Y:S01]  /*4bc0*/  FADD.FTZ R215, R216, -R215 ;  /* 0x800000d7d8d77221 */ /* 0x000fe20000010000 */
[----:B------:R-:W-:Y:S02]  /*4bd0*/  @P0 HADD2.F32 R30, -RZ, R32.H0_H0 ;  /* 0x20000020ff1e0230 */ /* 0x000fe40000004100 */
[----:B------:R-:W-:Y:S01]  /*4be0*/  FFMA.FTZ R28, R56, R217, R29 ;  /* 0x000000d9381c7223 */ /* 0x000fe2000001001d */
[----:B------:R-:W-:Y:S01]  /*4bf0*/  FMUL.FTZ R39, R0, UR4 ;  /* 0x0000000400277c20 */ /* 0x000fe20008410000 */
[----:B------:R-:W-:Y:S02]  /*4c00*/  HFMA2 R51, -RZ, RZ, 0, 0 ;  /* 0x00000000ff337431 */ /* 0x000fe400000001ff */
[----:B------:R-:W-:Y:S01]  /*4c10*/  FFMA.FTZ R29, R56, R215, R36 ;  /* 0x000000d7381d7223 */ /* 0x000fe20000010024 */
[----:B------:R-:W-:Y:S02]  /*4c20*/  @P0 HADD2.F32 R46, -RZ, R4.H0_H0 ;  /* 0x20000004ff2e0230 */ /* 0x000fe40000004100 */
[----:B------:R-:W-:Y:S01]  /*4c30*/  @P0 FMUL.FTZ R51, R30, R39 ;  /* 0x000000271e330220 */ /* 0x000fe20000410000 */
[----:B------:R-:W-:Y:S01]  /*4c40*/  FMUL.FTZ R30, R28, R172 ;  /* 0x000000ac1c1e7220 */ /* 0x000fe20000410000 */
[----:B------:R-:W-:Y:S01]  /*4c50*/  @P3 HADD2.F32 R47, -RZ, R32.H1_H1 ;  /* 0x30000020ff2f3230 */ /* 0x000fe20000004100 */
[----:B------:R-:W-:Y:S01]  /*4c60*/  CS2R R36, SRZ ;  /* 0x0000000000247805 */ /* 0x000fe2000001ff00 */
[----:B------:R-:W-:-:S02]  /*4c70*/  @P3 HADD2.F32 R177, -RZ, R4.H1_H1 ;  /* 0x30000004ffb13230 */ /* 0x000fc40000004100 */
[----:B------:R-:W-:Y:S01]  /*4c80*/  FMUL.FTZ R32, R29, R172 ;  /* 0x000000ac1d207220 */ /* 0x000fe20000410000 */
[--C-:B------:R-:W-:Y:S01]  /*4c90*/  FFMA.FTZ R209, R209, R181, R174.reuse ;  /* 0x000000b5d1d17223 */ /* 0x100fe200000100ae */
[----:B------:R-:W-:Y:S01]  /*4ca0*/  FMUL.FTZ R30, R30, UR4 ;  /* 0x000000041e1e7c20 */ /* 0x000fe20008410000 */
[----:B------:R-:W-:Y:S01]  /*4cb0*/  @P0 FMUL.FTZ R37, R46, R39 ;  /* 0x000000272e250220 */ /* 0x000fe20000410000 */
[----:B------:R-:W-:Y:S01]  /*4cc0*/  LOP3.LUT P6, RZ, R42, 0xff000000, RZ, 0xc0, !PT ;  /* 0xff0000002aff7812 */ /* 0x000fe200078cc0ff */
[----:B------:R-:W-:Y:S02]  /*4cd0*/  @P4 HADD2.F32 R179, -RZ, R33.H0_H0 ;  /* 0x20000021ffb34230 */ /* 0x000fe40000004100 */
[----:B------:R-:W-:Y:S01]  /*4ce0*/  FFMA.FTZ R205, R205, R181, R174 ;  /* 0x000000b5cdcd7223 */ /* 0x000fe200000100ae */
[----:B------:R-:W-:Y:S01]  /*4cf0*/  @P4 HADD2.F32 R199, -RZ, R5.H0_H0 ;  /* 0x20000005ffc74230 */ /* 0x000fe20000004100 */
[----:B------:R-:W-:Y:S01]  /*4d00*/  MOV R0, RZ ;  /* 0x000000ff00007202 */ /* 0x000fe20000000f00 */
[----:B------:R-:W-:-:S02]  /*4d10*/  HADD2.F32 R39, -RZ, R17.H1_H1 ;  /* 0x30000011ff277230 */ /* 0x000fc40000004100 */
[----:B------:R-:W-:Y:S01]  /*4d20*/  FMUL.FTZ R32, R32, UR4 ;  /* 0x0000000420207c20 */ /* 0x000fe20008410000 */
[----:B------:R-:W-:Y:S01]  /*4d30*/  ISETP.GE.U32.AND P0, PT, R42, RZ, PT ;  /* 0x000000ff2a00720c */ /* 0x000fe20003f06070 */
[----:B------:R-:W-:Y:S01]  /*4d40*/  FADD.FTZ R209, R210, -R209 ;  /* 0x800000d1d2d17221 */ /* 0x000fe20000010000 */
[-C--:B------:R-:W-:Y:S01]  /*4d50*/  @P3 FMUL.FTZ R0, R47, R30.reuse ;  /* 0x0000001e2f003220 */ /* 0x080fe20000410000 */
[----:B------:R-:W-:Y:S01]  /*4d60*/  @P3 FMUL.FTZ R36, R177, R30 ;  /* 0x0000001eb1243220 */ /* 0x000fe20000410000 */
[----:B------:R-:W-:Y:S01]  /*4d70*/  FFMA.FTZ R203, R203, R181, R174 ;  /* 0x000000b5cbcb7223 */ /* 0x000fe200000100ae */
[--C-:B------:R-:W-:Y:S02]  /*4d80*/  HADD2.F32 R30, -RZ, R18.reuse.H0_H0 ;  /* 0x20000012ff1e7230 */ /* 0x100fe40000004100 */
[----:B------:R-:W-:Y:S01]  /*4d90*/  HFMA2 R53, -RZ, RZ, 0, 0 ;  /* 0x00000000ff357431 */ /* 0x000fe200000001ff */
[----:B------:R-:W-:Y:S01]  /*4da0*/  MOV R38, RZ ;  /* 0x000000ff00267202 */ /* 0x000fe20000000f00 */
[----:B------:R-:W-:Y:S01]  /*4db0*/  FADD.FTZ R205, R208, -R205 ;  /* 0x800000cdd0cd7221 */ /* 0x000fe20000010000 */
[-C--:B------:R-:W-:Y:S01]  /*4dc0*/  @P4 FMUL.FTZ R53, R179, R32.reuse ;  /* 0x00000020b3354220 */ /* 0x080fe20000410000 */
[----:B------:R-:W-:Y:S01]  /*4dd0*/  @P4 FMUL.FTZ R38, R199, R32 ;  /* 0x00000020c7264220 */ /* 0x000fe20000410000 */
[C---:B------:R-:W-:Y:S01]  /*4de0*/  LOP3.LUT P3, RZ, R43.reuse, 0xff0000, RZ, 0xc0, !PT ;  /* 0x00ff00002bff7812 */ /* 0x040fe2000786c0ff */
[----:B------:R-:W-:Y:S01]  /*4df0*/  FFMA.FTZ R209, R56, R209, R39 ;  /* 0x000000d138d17223 */ /* 0x000fe20000010027 */
[C---:B------:R-:W-:Y:S01]  /*4e00*/  ISETP.GE.U32.AND.EX P0, PT, R43.reuse, 0x1000000, PT, P0 ;  /* 0x010000002b00780c */ /* 0x040fe20003f06100 */
[----:B------:R-:W-:Y:S01]  /*4e10*/  HADD2.F32 R32, -RZ, R18.H1_H1 ;  /* 0x30000012ff207230 */ /* 0x000fe20000004100 */
[C---:B------:R-:W-:Y:S01]  /*4e20*/  LOP3.LUT P5, RZ, R43.reuse, 0xff, RZ, 0xc0, !PT ;  /* 0x000000ff2bff7812 */ /* 0x040fe200078ac0ff */
[----:B------:R-:W-:Y:S01]  /*4e30*/  FADD.FTZ R203, R206, -R203 ;  /* 0x800000cbcecb7221 */ /* 0x000fe20000010000 */
[----:B------:R-:W-:Y:S01]  /*4e40*/  LOP3.LUT P4, RZ, R43, 0xff00, RZ, 0xc0, !PT ;  /* 0x0000ff002bff7812 */ /* 0x000fe2000788c0ff */
[C---:B------:R-:W-:Y:S01]  /*4e50*/  FFMA.FTZ R205, R56.reuse, R205, R30 ;  /* 0x000000cd38cd7223 */ /* 0x040fe2000001001e */
[----:B------:R-:W-:Y:S01]  /*4e60*/  FFMA.FTZ R49, R49, R181, R174 ;  /* 0x000000b531317223 */ /* 0x000fe200000100ae */
[----:B------:R-:W-:Y:S01]  /*4e70*/  FMUL.FTZ R30, R209, R172 ;  /* 0x000000acd11e7220 */ /* 0x000fe20000410000 */
[----:B------:R-:W-:Y:S01]  /*4e80*/  FFMA.FTZ R203, R56, R203, R32 ;  /* 0x000000cb38cb7223 */ /* 0x000fe20000010020 */
[----:B------:R-:W-:-:S02]  /*4e90*/  HADD2.F32 R46, -RZ, R19.H1_H1 ;  /* 0x30000013ff2e7230 */ /* 0x000fc40000004100 */
[----:B------:R-:W-:Y:S01]  /*4ea0*/  FFMA.FTZ R201, R201, R181, R174 ;  /* 0x000000b5c9c97223 */ /* 0x000fe200000100ae */
[----:B------:R-:W-:Y:S02]  /*4eb0*/  @P6 HADD2.F32 R32, -RZ, R33.H1_H1 ;  /* 0x30000021ff206230 */ /* 0x000fe40000004100 */
[----:B------:R-:W-:Y:S01]  /*4ec0*/  FADD.FTZ R49, R48, -R49 ;  /* 0x8000003130317221 */ /* 0x000fe20000010000 */
[----:B------:R-:W-:Y:S01]  /*4ed0*/  FMUL.FTZ R39, R30, UR4 ;  /* 0x000000041e277c20 */ /* 0x000fe20008410000 */
[----:B------:R-:W-:Y:S02]  /*4ee0*/  HADD2.F32 R42, -RZ, R19.H0_H0 ;  /* 0x20000013ff2a7230 */ /* 0x000fe40000004100 */
[----:B------:R-:W-:Y:S02]  /*4ef0*/  HFMA2 R166, -RZ, RZ, 0, 0 ;  /* 0x00000000ffa67431 */ /* 0x000fe400000001ff */
[----:B------:R-:W-:Y:S01]  /*4f00*/  FMUL.FTZ R30, R205, R172 ;  /* 0x000000accd1e7220 */ /* 0x000fe20000410000 */
[----:B------:R-:W-:Y:S01]  /*4f10*/  FADD.FTZ R201, R204, -R201 ;  /* 0x800000c9ccc97221 */ /* 0x000fe20000010000 */
[----:B------:R-:W-:Y:S01]  /*4f20*/  FFMA.FTZ R48, R56, R49, R46 ;  /* 0x0000003138307223 */ /* 0x000fe2000001002e */
[----:B------:R-:W-:Y:S01]  /*4f30*/  @P6 FMUL.FTZ R166, R32, R39 ;  /* 0x0000002720a66220 */ /* 0x000fe20000410000 */
[----:B------:R-:W-:-:S02]  /*4f40*/  @P3 HADD2.F32 R49, -RZ, R35.H0_H0 ;  /* 0x20000023ff313230 */ /* 0x000fc40000004100 */
[----:B------:R-:W-:Y:S01]  /*4f50*/  FMUL.FTZ R32, R203, R172 ;  /* 0x000000accb207220 */ /* 0x000fe20000410000 */
[----:B------:R-:W-:Y:S02]  /*4f60*/  @P0 HADD2.F32 R199, -RZ, R35.H1_H1 ;  /* 0x30000023ffc70230 */ /* 0x000fe40000004100 */
[----:B------:R-:W-:Y:S01]  /*4f70*/  FMUL.FTZ R30, R30, UR4 ;  /* 0x000000041e1e7c20 */ /* 0x000fe20008410000 */
[----:B------:R-:W-:Y:S02]  /*4f80*/  @P5 HADD2.F32 R47, -RZ, R34.H0_H0 ;  /* 0x20000022ff2f5230 */ /* 0x000fe40000004100 */
[----:B------:R-:W-:Y:S01]  /*4f90*/  FFMA.FTZ R201, R56, R201, R42 ;  /* 0x000000c938c97223 */ /* 0x000fe2000001002a */
[----:B------:R-:W-:Y:S02]  /*4fa0*/  @P5 HADD2.F32 R35, -RZ, R6.H0_H0 ;  /* 0x20000006ff235230 */ /* 0x000fe40000004100 */
[----:B------:R-:W-:Y:S01]  /*4fb0*/  FMUL.FTZ R43, R32, UR4 ;  /* 0x00000004202b7c20 */ /* 0x000fe20008410000 */
[----:B------:R-:W-:-:S02]  /*4fc0*/  @P4 HADD2.F32 R46, -RZ, R34.H1_H1 ;  /* 0x30000022ff2e4230 */ /* 0x000fc40000004100 */
[----:B------:R-:W-:Y:S01]  /*4fd0*/  HFMA2 R177, -RZ, RZ, 0, 0 ;  /* 0x00000000ffb17431 */ /* 0x000fe200000001ff */
[----:B------:R-:W-:Y:S01]  /*4fe0*/  MOV R34, RZ ;  /* 0x000000ff00227202 */ /* 0x000fe20000000f00 */
[-C--:B------:R-:W-:Y:S01]  /*4ff0*/  @P5 FMUL.FTZ R177, R47, R30.reuse ;  /* 0x0000001e2fb15220 */ /* 0x080fe20000410000 */
[----:B------:R-:W-:Y:S01]  /*5000*/  @P5 FMUL.FTZ R34, R35, R30 ;  /* 0x0000001e23225220 */ /* 0x000fe20000410000 */
[----:B------:R-:W-:Y:S02]  /*5010*/  HFMA2 R168, -RZ, RZ, 0, 0 ;  /* 0x00000000ffa87431 */ /* 0x000fe400000001ff */
[-C--:B------:R-:W-:Y:S01]  /*5020*/  FMUL.FTZ R30, R201, R172.reuse ;  /* 0x000000acc91e7220 */ /* 0x080fe20000410000 */
[----:B------:R-:W-:Y:S01]  /*5030*/  FMUL.FTZ R32, R48, R172 ;  /* 0x000000ac30207220 */ /* 0x000fe20000410000 */
[----:B------:R-:W-:Y:S02]  /*5040*/  @P6 HADD2.F32 R42, -RZ, R5.H1_H1 ;  /* 0x30000005ff2a6230 */ /* 0x000fe40000004100 */
[----:B------:R-:W-:Y:S01]  /*5050*/  @P4 FMUL.FTZ R168, R46, R43 ;  /* 0x0000002b2ea84220 */ /* 0x000fe20000410000 */
[----:B------:R-:W-:-:S02]  /*5060*/  @P4 HADD2.F32 R46, -RZ, R6.H1_H1 ;  /* 0x30000006ff2e4230 */ /* 0x000fc40000004100 */
[----:B------:R-:W-:Y:S01]  /*5070*/  FMUL.FTZ R30, R30, UR4 ;  /* 0x000000041e1e7c20 */ /* 0x000fe20008410000 */
[--C-:B------:R-:W-:Y:S02]  /*5080*/  @P3 HADD2.F32 R47, -RZ, R7.reuse.H0_H0 ;  /* 0x20000007ff2f3230 */ /* 0x100fe40000004100 */
[----:B------:R-:W-:Y:S01]  /*5090*/  FMUL.FTZ R32, R32, UR4 ;  /* 0x0000000420207c20 */ /* 0x000fe20008410000 */
[----:B------:R-:W-:Y:S01]  /*50a0*/  @P0 HADD2.F32 R207, -RZ, R7.H1_H1 ;  /* 0x30000007ffcf0230 */ /* 0x000fe20000004100 */
[----:B------:R-:W-:Y:S01]  /*50b0*/  MOV R33, RZ ;  /* 0x000000ff00217202 */ /* 0x000fe20000000f00 */
[----:B------:R-:W-:Y:S01]  /*50c0*/  @P6 FMUL.FTZ R33, R42, R39 ;  /* 0x000000272a216220 */ /* 0x000fe20000410000 */
[----:B------:R-:W-:Y:S01]  /*50d0*/  MOV R35, RZ ;  /* 0x000000ff00237202 */ /* 0x000fe20000000f00 */
[----:B------:R-:W-:Y:S01]  /*50e0*/  @P4 FMUL.FTZ R35, R46, R43 ;  /* 0x0000002b2e234220 */ /* 0x000fe20000410000 */
[----:B------:R-:W-:Y:S01]  /*50f0*/  MOV R39, RZ ;  /* 0x000000ff00277202 */ /* 0x000fe20000000f00 */
[----:B------:R-:W-:Y:S01]  /*5100*/  @P3 FMUL.FTZ R39, R47, R30 ;  /* 0x0000001e2f273220 */ /* 0x000fe20000410000 */
[----:B------:R-:W-:Y:S01]  /*5110*/  MOV R42, RZ ;  /* 0x000000ff002a7202 */ /* 0x000fe20000000f00 */
[----:B------:R-:W-:Y:S01]  /*5120*/  @P0 FMUL.FTZ R42, R207, R32 ;  /* 0x00000020cf2a0220 */ /* 0x000fe20000410000 */
[----:B------:R-:W-:-:S02]  /*5130*/  HFMA2 R179, -RZ, RZ, 0, 0 ;  /* 0x00000000ffb37431 */ /* 0x000fc400000001ff */
[----:B------:R-:W-:Y:S01]  /*5140*/  @P3 FMUL.FTZ R179, R49, R30 ;  /* 0x0000001e31b33220 */ /* 0x000fe20000410000 */
[----:B------:R-:W-:Y:S02]  /*5150*/  HFMA2 R170, -RZ, RZ, 0, 0 ;  /* 0x00000000ffaa7431 */ /* 0x000fe400000001ff */
[----:B------:R-:W-:Y:S01]  /*5160*/  @P0 FMUL.FTZ R170, R199, R32 ;  /* 0x00000020c7aa0220 */ /* 0x000fe20000410000 */
[----:B------:R-:W-:Y:S02]  /*5170*/  F2FP.F16.F32.PACK_AB R28, R28, R31 ;  /* 0x0000001f1c1c723e */ /* 0x000fe400000000ff */
[----:B------:R-:W-:Y:S02]  /*5180*/  F2FP.F16.F32.PACK_AB R34, R35, R34 ;  /* 0x000000222322723e */ /* 0x000fe400000000ff */
[----:B------:R-:W-:Y:S02]  /*5190*/  F2FP.F16.F32.PACK_AB R30, R203, R205 ;  /* 0x000000cdcb1e723e */ /* 0x000fe400000000ff */
[----:B------:R-:W-:-:S02]  /*51a0*/  F2FP.F16.F32.PACK_AB R29, R209, R29 ;  /* 0x0000001dd11d723e */ /* 0x000fc400000000ff */
[----:B------:R-:W-:Y:S02]  /*51b0*/  F2FP.F16.F32.PACK_AB R31, R48, R201 ;  /* 0x000000c9301f723e */ /* 0x000fe400000000ff */
[----:B------:R-:W-:Y:S02]  /*51c0*/  F2FP.F16.F32.PACK_AB R33, R33, R38 ;  /* 0x000000262121723e */ /* 0x000fe400000000ff */
[----:B------:R-:W-:Y:S02]  /*51d0*/  F2FP.F16.F32.PACK_AB R32, R36, R37 ;  /* 0x000000252420723e */ /* 0x000fe400000000ff */
[----:B------:R-:W-:-:S07]  /*51e0*/  F2FP.F16.F32.PACK_AB R35, R42, R39 ;  /* 0x000000272a23723e */ /* 0x000fce00000000ff */
.L_x_1740:
        /* <DEDUP_REMOVED lines=12> */
[----:B------:R-:W-:Y:S01]  /*52b0*/  LOP3.LUT P3, RZ, R40, 0xff, RZ, 0xc0, !PT ;  /* 0x000000ff28ff7812 */ /* 0x000fe2000786c0ff */
[--C-:B0-----:R-:W-:Y:S02]  /*52c0*/  HADD2.F32 R29, -RZ, R20.reuse.H0_H0 ;  /* 0x20000014ff1d7230 */ /* 0x101fe40000004100 */
[-CC-:B------:R-:W-:Y:S01]  /*52d0*/  FFMA.FTZ R193, R193, R181.reuse, R174.reuse ;  /* 0x000000b5c1c17223 */ /* 0x180fe200000100ae */
[----:B------:R-:W-:Y:S01]  /*52e0*/  FADD.FTZ R47, R190, -R197 ;  /* 0x800000c5be2f7221 */ /* 0x000fe20000010000 */
[----:B------:R-:W-:Y:S01]  /*52f0*/  FFMA.FTZ R195, R195, R181, R174 ;  /* 0x000000b5c3c37223 */ /* 0x000fe200000100ae */
[----:B------:R-:W-:Y:S02]  /*5300*/  HADD2.F32 R33, -RZ, R21.H0_H0 ;  /* 0x20000015ff217230 */ /* 0x000fe40000004100 */
[----:B------:R-:W-:Y:S01]  /*5310*/  FADD.FTZ R186, R186, -R193 ;  /* 0x800000c1baba7221 */ /* 0x000fe20000010000 */
[----:B------:R-:W-:Y:S01]  /*5320*/  FFMA.FTZ R47, R56, R47, R29 ;  /* 0x0000002f382f7223 */ /* 0x000fe2000001001d */
[----:B------:R-:W-:-:S02]  /*5330*/  HADD2.F32 R31, -RZ, R20.H1_H1 ;  /* 0x30000014ff1f7230 */ /* 0x000fc40000004100 */
[----:B------:R-:W-:Y:S01]  /*5340*/  FADD.FTZ R46, R188, -R195 ;  /* 0x800000c3bc2e7221 */ /* 0x000fe20000010000 */
[C---:B------:R-:W-:Y:S01]  /*5350*/  LOP3.LUT P5, RZ, R40.reuse, 0xff0000, RZ, 0xc0, !PT ;  /* 0x00ff000028ff7812 */ /* 0x040fe200078ac0ff */
[----:B------:R-:W-:Y:S01]  /*5360*/  FMUL.FTZ R28, R47, R172 ;  /* 0x000000ac2f1c7220 */ /* 0x000fe20000410000 */
[----:B------:R-:W-:Y:S01]  /*5370*/  FFMA.FTZ R191, R191, R181, R174 ;  /* 0x000000b5bfbf7223 */ /* 0x000fe200000100ae */
[----:B------:R-:W-:Y:S01]  /*5380*/  LOP3.LUT P4, RZ, R40, 0xff00, RZ, 0xc0, !PT ;  /* 0x0000ff0028ff7812 */ /* 0x000fe2000788c0ff */
[C---:B------:R-:W-:Y:S01]  /*5390*/  FFMA.FTZ R195, R56.reuse, R186, R33 ;  /* 0x000000ba38c37223 */ /* 0x040fe20000010021 */
[----:B------:R-:W-:Y:S01]  /*53a0*/  FFMA.FTZ R46, R56, R46, R31 ;  /* 0x0000002e382e7223 */ /* 0x000fe2000001001f */
[----:B------:R-:W-:Y:S01]  /*53b0*/  LOP3.LUT P6, RZ, R40, 0xff000000, RZ, 0xc0, !PT ;  /* 0xff00000028ff7812 */ /* 0x000fe200078cc0ff */
[----:B-----5:R-:W-:Y:S02]  /*53c0*/  @P3 HADD2.F32 R29, -RZ, R36.H0_H0 ;  /* 0x20000024ff1d3230 */ /* 0x020fe40000004100 */
[----:B------:R-:W-:Y:S01]  /*53d0*/  FMUL.FTZ R28, R28, UR4 ;  /* 0x000000041c1c7c20 */ /* 0x000fe20008410000 */
[----:B------:R-:W-:-:S02]  /*53e0*/  @P3 HADD2.F32 R33, -RZ, R8.H0_H0 ;  /* 0x20000008ff213230 */ /* 0x000fc40000004100 */
[----:B------:R-:W-:Y:S01]  /*53f0*/  FADD.FTZ R184, R184, -R191 ;  /* 0x800000bfb8b87221 */ /* 0x000fe20000010000 */
[----:B------:R-:W-:Y:S02]  /*5400*/  HADD2.F32 R31, -RZ, R21.H1_H1 ;  /* 0x30000015ff1f7230 */ /* 0x000fe40000004100 */
[----:B------:R-:W-:Y:S01]  /*5410*/  HFMA2 R175, -RZ, RZ, 0, 0 ;  /* 0x00000000ffaf7431 */ /* 0x000fe200000001ff */
[----:B------:R-:W-:Y:S01]  /*5420*/  MOV R32, RZ ;  /* 0x000000ff00207202 */ /* 0x000fe20000000f00 */
[----:B------:R-:W-:Y:S01]  /*5430*/  FMUL.FTZ R30, R46, R172 ;  /* 0x000000ac2e1e7220 */ /* 0x000fe20000410000 */
[----:B------:R-:W-:Y:S01]  /*5440*/  @P3 FMUL.FTZ R175, R28, R29 ;  /* 0x0000001d1caf3220 */ /* 0x000fe20000410000 */
[----:B------:R-:W-:Y:S01]  /*5450*/  @P3 FMUL.FTZ R32, R33, R28 ;  /* 0x0000001c21203220 */ /* 0x000fe20000410000 */
[----:B------:R-:W-:Y:S01]  /*5460*/  FFMA.FTZ R184, R56, R184, R31 ;  /* 0x000000b838b87223 */ /* 0x000fe2000001001f */
[----:B------:R-:W-:Y:S01]  /*5470*/  FMUL.FTZ R28, R195, R172 ;  /* 0x000000acc31c7220 */ /* 0x000fe20000410000 */
[----:B------:R-:W-:Y:S01]  /*5480*/  FMUL.FTZ R193, R30, UR4 ;  /* 0x000000041ec17c20 */ /* 0x000fe20008410000 */
[----:B------:R-:W-:-:S02]  /*5490*/  @P5 HADD2.F32 R29, -RZ, R37.H0_H0 ;  /* 0x20000025ff1d5230 */ /* 0x000fc40000004100 */
[----:B------:R-:W-:Y:S01]  /*54a0*/  FMUL.FTZ R30, R184, R172 ;  /* 0x000000acb81e7220 */ /* 0x000fe20000410000 */
[----:B------:R-:W-:Y:S01]  /*54b0*/  FMUL.FTZ R28, R28, UR4 ;  /* 0x000000041c1c7c20 */ /* 0x000fe20008410000 */
[----:B------:R-:W-:Y:S01]  /*54c0*/  @P4 HADD2.F32 R36, -RZ, R36.H1_H1 ;  /* 0x30000024ff244230 */ /* 0x000fe20000004100 */
[----:B------:R-:W-:Y:S01]  /*54d0*/  CS2R R48, SRZ ;  /* 0x0000000000307805 */ /* 0x000fe2000001ff00 */
[----:B------:R-:W-:Y:S02]  /*54e0*/  @P6 HADD2.F32 R37, -RZ, R37.H1_H1 ;  /* 0x30000025ff256230 */ /* 0x000fe40000004100 */
[----:B------:R-:W-:Y:S01]  /*54f0*/  FMUL.FTZ R30, R30, UR4 ;  /* 0x000000041e1e7c20 */ /* 0x000fe20008410000 */
[--C-:B------:R-:W-:Y:S02]  /*5500*/  @P6 HADD2.F32 R197, -RZ, R9.reuse.H1_H1 ;  /* 0x30000009ffc56230 */ /* 0x100fe40000004100 */
[----:B------:R-:W-:Y:S01]  /*5510*/  @P5 FMUL.FTZ R48, R28, R29 ;  /* 0x0000001d1c305220 */ /* 0x000fe20000410000 */
[-CC-:B------:R-:W-:Y:S01]  /*5520*/  FFMA.FTZ R29, R187, R181.reuse, R174.reuse ;  /* 0x000000b5bb1d7223 */ /* 0x180fe200000100ae */
[----:B------:R-:W-:Y:S01]  /*5530*/  @P4 FMUL.FTZ R49, R193, R36 ;  /* 0x00000024c1314220 */ /* 0x000fe20000410000 */
[----:B------:R-:W-:Y:S01]  /*5540*/  HFMA2 R191, -RZ, RZ, 0, 0 ;  /* 0x00000000ffbf7431 */ /* 0x000fe200000001ff */
[----:B------:R-:W-:Y:S01]  /*5550*/  MOV R36, RZ ;  /* 0x000000ff00247202 */ /* 0x000fe20000000f00 */
[----:B------:R-:W-:Y:S01]  /*5560*/  FFMA.FTZ R189, R189, R181, R174 ;  /* 0x000000b5bdbd7223 */ /* 0x000fe200000100ae */
[----:B------:R-:W-:Y:S01]  /*5570*/  @P6 FMUL.FTZ R191, R30, R37 ;  /* 0x000000251ebf6220 */ /* 0x000fe20000410000 */
[----:B------:R-:W-:Y:S01]  /*5580*/  @P6 FMUL.FTZ R36, R197, R30 ;  /* 0x0000001ec5246220 */ /* 0x000fe20000410000 */
[----:B------:R-:W-:Y:S01]  /*5590*/  ISETP.GE.U32.AND P3, PT, R40, RZ, PT ;  /* 0x000000ff2800720c */ /* 0x000fe20003f66070 */
[----:B------:R-:W-:Y:S01]  /*55a0*/  FADD.FTZ R40, R180, -R29 ;  /* 0x8000001db4287221 */ /* 0x000fe20000010000 */
[----:B------:R-:W-:Y:S01]  /*55b0*/  LOP3.LUT P6, RZ, R41, 0xff, RZ, 0xc0, !PT ;  /* 0x000000ff29ff7812 */ /* 0x000fe200078cc0ff */
[----:B------:R-:W-:-:S02]  /*55c0*/  @P5 HADD2.F32 R31, -RZ, R9.H0_H0 ;  /* 0x20000009ff1f5230 */ /* 0x000fc40000004100 */
[----:B------:R-:W-:Y:S01]  /*55d0*/  FADD.FTZ R187, R182, -R189 ;  /* 0x800000bdb6bb7221 */ /* 0x000fe20000010000 */
[----:B------:R-:W-:Y:S02]  /*55e0*/  HADD2.F32 R29, -RZ, R22.H0_H0 ;  /* 0x20000016ff1d7230 */ /* 0x000fe40000004100 */
[--C-:B------:R-:W-:Y:S01]  /*55f0*/  FFMA.FTZ R185, R185, R181, R174.reuse ;  /* 0x000000b5b9b97223 */ /* 0x100fe200000100ae */
[----:B------:R-:W-:Y:S01]  /*5600*/  @P4 HADD2.F32 R34, -RZ, R8.H1_H1 ;  /* 0x30000008ff224230 */ /* 0x000fe20000004100 */
[----:B------:R-:W-:Y:S01]  /*5610*/  MOV R33, RZ ;  /* 0x000000ff00217202 */ /* 0x000fe20000000f00 */
[----:B------:R-:W-:Y:S01]  /*5620*/  @P5 FMUL.FTZ R33, R31, R28 ;  /* 0x0000001c1f215220 */ /* 0x000fe20000410000 */
[----:B------:R-:W-:Y:S01]  /*5630*/  FFMA.FTZ R187, R56, R187, R29 ;  /* 0x000000bb38bb7223 */ /* 0x000fe2000001001d */
[----:B------:R-:W-:Y:S01]  /*5640*/  HFMA2 R35, -RZ, RZ, 0, 0 ;  /* 0x00000000ff237431 */ /* 0x000fe200000001ff */
[----:B------:R-:W-:Y:S01]  /*5650*/  LOP3.LUT P5, RZ, R41, 0xff00, RZ, 0xc0, !PT ;  /* 0x0000ff0029ff7812 */ /* 0x000fe200078ac0ff */
[----:B------:R-:W-:Y:S01]  /*5660*/  FFMA.FTZ R183, R183, R181, R174 ;  /* 0x000000b5b7b77223 */ /* 0x000fe200000100ae */
[----:B------:R-:W-:-:S02]  /*5670*/  HADD2.F32 R37, -RZ, R23.H0_H0 ;  /* 0x20000017ff257230 */ /* 0x000fc40000004100 */
[----:B------:R-:W-:Y:S01]  /*5680*/  @P4 FMUL.FTZ R35, R34, R193 ;  /* 0x000000c122234220 */ /* 0x000fe20000410000 */
[----:B------:R-:W-:Y:S01]  /*5690*/  FADD.FTZ R178, R178, -R185 ;  /* 0x800000b9b2b27221 */ /* 0x000fe20000010000 */
[----:B------:R-:W-:Y:S01]  /*56a0*/  HADD2.F32 R31, -RZ, R22.H1_H1 ;  /* 0x30000016ff1f7230 */ /* 0x000fe20000004100 */
[----:B------:R-:W-:Y:S01]  /*56b0*/  LOP3.LUT P4, RZ, R41, 0xff0000, RZ, 0xc0, !PT ;  /* 0x00ff000029ff7812 */ /* 0x000fe2000788c0ff */
[----:B------:R-:W-:Y:S01]  /*56c0*/  FMUL.FTZ R28, R187, R172 ;  /* 0x000000acbb1c7220 */ /* 0x000fe20000410000 */
[----:B------:R-:W-:Y:S01]  /*56d0*/  ISETP.GE.U32.AND.EX P3, PT, R41, 0x1000000, PT, P3 ;  /* 0x010000002900780c */ /* 0x000fe20003f66130 */
[----:B------:R-:W-:Y:S02]  /*56e0*/  HADD2.F32 R41, -RZ, R23.H1_H1 ;  /* 0x30000017ff297230 */ /* 0x000fe40000004100 */
[----:B------:R-:W-:Y:S01]  /*56f0*/  FADD.FTZ R180, R176, -R183 ;  /* 0x800000b7b0b47221 */ /* 0x000fe20000010000 */
[C---:B------:R-:W-:Y:S01]  /*5700*/  FFMA.FTZ R193, R56.reuse, R178, R37 ;  /* 0x000000b238c17223 */ /* 0x040fe20000010025 */
[----:B------:R-:W-:Y:S01]  /*5710*/  FFMA.FTZ R40, R56, R40, R31 ;  /* 0x0000002838287223 */ /* 0x000fe2000001001f */
[----:B------:R-:W-:-:S02]  /*5720*/  @P6 HADD2.F32 R29, -RZ, R38.H0_H0 ;  /* 0x20000026ff1d6230 */ /* 0x000fc40000004100 */
[----:B------:R-:W-:Y:S01]  /*5730*/  FMUL.FTZ R28, R28, UR4 ;  /* 0x000000041c1c7c20 */ /* 0x000fe20008410000 */
[----:B------:R-:W-:Y:S02]  /*5740*/  @P6 HADD2.F32 R37, -RZ, R10.H0_H0 ;  /* 0x2000000aff256230 */ /* 0x000fe40000004100 */
[----:B------:R-:W-:Y:S01]  /*5750*/  FFMA.FTZ R180, R56, R180, R41 ;  /* 0x000000b438b47223 */ /* 0x000fe20000010029 */
[----:B------:R-:W-:Y:S01]  /*5760*/  HFMA2 R183, -RZ, RZ, 0, 0 ;  /* 0x00000000ffb77431 */ /* 0x000fe200000001ff */
[----:B------:R-:W-:Y:S01]  /*5770*/  MOV R34, RZ ;  /* 0x000000ff00227202 */ /* 0x000fe20000000f00 */
[----:B------:R-:W-:Y:S01]  /*5780*/  FMUL.FTZ R30, R40, R172 ;  /* 0x000000ac281e7220 */ /* 0x000fe20000410000 */
[----:B------:R-:W-:Y:S01]  /*5790*/  @P6 FMUL.FTZ R183, R28, R29 ;  /* 0x0000001d1cb76220 */ /* 0x000fe20000410000 */
[----:B------:R-:W-:Y:S01]  /*57a0*/  @P6 FMUL.FTZ R34, R37, R28 ;  /* 0x0000001c25226220 */ /* 0x000fe20000410000 */
[-C--:B------:R-:W-:Y:S01]  /*57b0*/  FMUL.FTZ R28, R193, R172.reuse ;  /* 0x000000acc11c7220 */ /* 0x080fe20000410000 */
[----:B------:R-:W-:Y:S01]  /*57c0*/  FMUL.FTZ R29, R180, R172 ;  /* 0x000000acb41d7220 */ /* 0x000fe20000410000 */
[----:B------:R-:W-:-:S02]  /*57d0*/  @P5 HADD2.F32 R38, -RZ, R38.H1_H1 ;  /* 0x30000026ff265230 */ /* 0x000fc40000004100 */
[----:B------:R-:W-:Y:S01]  /*57e0*/  FMUL.FTZ R189, R30, UR4 ;  /* 0x000000041ebd7c20 */ /* 0x000fe20008410000 */
[----:B------:R-:W-:Y:S02]  /*57f0*/  @P5 HADD2.F32 R182, -RZ, R10.H1_H1 ;  /* 0x3000000affb65230 */ /* 0x000fe40000004100 */
[----:B------:R-:W-:Y:S01]  /*5800*/  FMUL.FTZ R28, R28, UR4 ;  /* 0x000000041c1c7c20 */ /* 0x000fe20008410000 */
[--C-:B------:R-:W-:Y:S02]  /*5810*/  @P4 HADD2.F32 R197, -RZ, R11.reuse.H0_H0 ;  /* 0x2000000bffc54230 */ /* 0x100fe40000004100 */
[----:B------:R-:W-:Y:S01]  /*5820*/  FMUL.FTZ R30, R29, UR4 ;  /* 0x000000041d1e7c20 */ /* 0x000fe20008410000 */
[----:B------:R-:W-:Y:S02]  /*5830*/  @P3 HADD2.F32 R199, -RZ, R11.H1_H1 ;  /* 0x3000000bffc73230 */ /* 0x000fe40000004100 */
[----:B------:R-:W-:Y:S02]  /*5840*/  HFMA2 R176, -RZ, RZ, 0, 0 ;  /* 0x00000000ffb07431 */ /* 0x000fe400000001ff */
[----:B------:R-:W-:-:S02]  /*5850*/  @P4 HADD2.F32 R31, -RZ, R39.H0_H0 ;  /* 0x20000027ff1f4230 */ /* 0x000fc40000004100 */
[----:B------:R-:W-:Y:S01]  /*5860*/  @P5 FMUL.FTZ R176, R189, R38 ;  /* 0x00000026bdb05220 */ /* 0x000fe20000410000 */
[----:B------:R-:W-:Y:S01]  /*5870*/  @P3 HADD2.F32 R39, -RZ, R39.H1_H1 ;  /* 0x30000027ff273230 */ /* 0x000fe20000004100 */
[----:B------:R-:W-:Y:S01]  /*5880*/  MOV R37, RZ ;  /* 0x000000ff00257202 */ /* 0x000fe20000000f00 */
[----:B------:R-:W-:Y:S01]  /*5890*/  @P5 FMUL.FTZ R37, R182, R189 ;  /* 0x000000bdb6255220 */ /* 0x000fe20000410000 */
[----:B------:R-:W-:Y:S01]  /*58a0*/  MOV R38, RZ ;  /* 0x000000ff00267202 */ /* 0x000fe20000000f00 */
[----:B------:R-:W-:Y:S01]  /*58b0*/  @P4 FMUL.FTZ R38, R197, R28 ;  /* 0x0000001cc5264220 */ /* 0x000fe20000410000 */
[----:B------:R-:W-:Y:S01]  /*58c0*/  MOV R41, RZ ;  /* 0x000000ff00297202 */ /* 0x000fe20000000f00 */
[----:B------:R-:W-:Y:S01]  /*58d0*/  @P3 FMUL.FTZ R41, R199, R30 ;  /* 0x0000001ec7293220 */ /* 0x000fe20000410000 */
[----:B------:R-:W-:Y:S02]  /*58e0*/  HFMA2 R185, -RZ, RZ, 0, 0 ;  /* 0x00000000ffb97431 */ /* 0x000fe400000001ff */
[----:B------:R-:W-:Y:S01]  /*58f0*/  @P4 FMUL.FTZ R185, R28, R31 ;  /* 0x0000001f1cb94220 */ /* 0x000fe20000410000 */
[----:B------:R-:W-:-:S02]  /*5900*/  HFMA2 R178, -RZ, RZ, 0, 0 ;  /* 0x00000000ffb27431 */ /* 0x000fc400000001ff */
[----:B------:R-:W-:Y:S01]  /*5910*/  @P3 FMUL.FTZ R178, R30, R39 ;  /* 0x000000271eb23220 */ /* 0x000fe20000410000 */
[----:B------:R-:W-:Y:S02]  /*5920*/  F2FP.F16.F32.PACK_AB R32, R35, R32 ;  /* 0x000000202320723e */ /* 0x000fe400000000ff */
        /* <DEDUP_REMOVED lines=8> */
.L_x_1741:
[-CC-:B------:R-:W-:Y:S01]  /*59b0*/  FFMA.FTZ R197, R197, R181.reuse, R174.reuse ;  /* 0x000000b5c5c57223 */ /* 0x180fe200000100ae */
[-CC-:B------:R-:W-:Y:S01]  /*59c0*/  FFMA.FTZ R195, R195, R181.reuse, R174.reuse ;  /* 0x000000b5c3c37223 */ /* 0x180fe200000100ae */
[--C-:B0-----:R-:W-:Y:S01]  /*59d0*/  HADD2.F32 R33, -RZ, R20.reuse.H0_H0 ;  /* 0x20000014ff217230 */ /* 0x101fe20000004100 */
[----:B------:R-:W-:Y:S01]  /*59e0*/  LOP3.LUT P4, RZ, R40, 0xff00, RZ, 0xc0, !PT ;  /* 0x0000ff0028ff7812 */ /* 0x000fe2000788c0ff */
[----:B------:R-:W-:Y:S01]  /*59f0*/  FADD.FTZ R197, R190, -R197 ;  /* 0x800000c5bec57221 */ /* 0x000fe20000010000 */
[----:B------:R-:W-:Y:S02]  /*5a00*/  HADD2.F32 R32, -RZ, R20.H1_H1 ;  /* 0x30000014ff207230 */ /* 0x000fe40000004100 */
[----:B------:R-:W-:Y:S01]  /*5a10*/  FADD.FTZ R195, R188, -R195 ;  /* 0x800000c3bcc37221 */ /* 0x000fe20000010000 */
[-CC-:B------:R-:W-:Y:S01]  /*5a20*/  FFMA.FTZ R193, R193, R181.reuse, R174.reuse ;  /* 0x000000b5c1c17223 */ /* 0x180fe200000100ae */
[----:B------:R-:W-:Y:S01]  /*5a30*/  FFMA.FTZ R191, R191, R181, R174 ;  /* 0x000000b5bfbf7223 */ /* 0x000fe200000100ae */
[----:B------:R-:W-:Y:S01]  /*5a40*/  LOP3.LUT P3, RZ, R40, 0xff, RZ, 0xc0, !PT ;  /* 0x000000ff28ff7812 */ /* 0x000fe2000786c0ff */
[C---:B------:R-:W-:Y:S01]  /*5a50*/  FFMA.FTZ R33, R56.reuse, R197, R33 ;  /* 0x000000c538217223 */ /* 0x040fe20000010021 */
[----:B------:R-:W-:Y:S01]  /*5a60*/  FFMA.FTZ R195, R56, R195, R32 ;  /* 0x000000c338c37223 */ /* 0x000fe20000010020 */
[C---:B------:R-:W-:Y:S01]  /*5a70*/  LOP3.LUT P6, RZ, R40.reuse, 0xff000000, RZ, 0xc0, !PT ;  /* 0xff00000028ff7812 */ /* 0x040fe200078cc0ff */
[--C-:B------:R-:W-:Y:S01]  /*5a80*/  HADD2.F32 R34, -RZ, R21.reuse.H0_H0 ;  /* 0x20000015ff227230 */ /* 0x100fe20000004100 */
[----:B------:R-:W-:Y:S01]  /*5a90*/  LOP3.LUT P5, RZ, R40, 0xff0000, RZ, 0xc0, !PT ;  /* 0x00ff000028ff7812 */ /* 0x000fe200078ac0ff */
[----:B------:R-:W-:-:S02]  /*5aa0*/  HADD2.F32 R201, -RZ, R21.H1_H1 ;  /* 0x30000015ffc97230 */ /* 0x000fc40000004100 */
[----:B------:R-:W-:Y:S01]  /*5ab0*/  FADD.FTZ R193, R186, -R193 ;  /* 0x800000c1bac17221 */ /* 0x000fe20000010000 */
[----:B------:R-:W-:Y:S01]  /*5ac0*/  FADD.FTZ R199, R184, -R191 ;  /* 0x800000bfb8c77221 */ /* 0x000fe20000010000 */
[C---:B------:R-:W-:Y:S01]  /*5ad0*/  FMUL.FTZ R32, R172.reuse, R33 ;  /* 0x00000021ac207220 */ /* 0x040fe20000410000 */
[----:B------:R-:W-:Y:S01]  /*5ae0*/  FMUL.FTZ R33, R172, R195 ;  /* 0x000000c3ac217220 */ /* 0x000fe20000410000 */
[C---:B------:R-:W-:Y:S01]  /*5af0*/  FFMA.FTZ R197, R56.reuse, R193, R34 ;  /* 0x000000c138c57223 */ /* 0x040fe20000010022 */
[----:B------:R-:W-:Y:S01]  /*5b00*/  FFMA.FTZ R199, R56, R199, R201 ;  /* 0x000000c738c77223 */ /* 0x000fe200000100c9 */
[--C-:B-----5:R-:W-:Y:S02]  /*5b10*/  @P4 HADD2.F32 R193, -RZ, R36.reuse.H1_H1 ;  /* 0x30000024ffc14230 */ /* 0x120fe40000004100 */
[----:B------:R-:W-:Y:S01]  /*5b20*/  FMUL.FTZ R46, R33, UR4 ;  /* 0x00000004212e7c20 */ /* 0x000fe20008410000 */
[----:B------:R-:W-:Y:S01]  /*5b30*/  CS2R R48, SRZ ;  /* 0x0000000000307805 */ /* 0x000fe2000001ff00 */
[----:B------:R-:W-:Y:S01]  /*5b40*/  FMUL.FTZ R34, R172, R199 ;  /* 0x000000c7ac227220 */ /* 0x000fe20000410000 */
[----:B------:R-:W-:-:S02]  /*5b50*/  @P3 HADD2.F32 R47, -RZ, R36.H0_H0 ;  /* 0x20000024ff2f3230 */ /* 0x000fc40000004100 */
[----:B------:R-:W-:Y:S01]  /*5b60*/  FMUL.FTZ R33, R172, R197 ;  /* 0x000000c5ac217220 */ /* 0x000fe20000410000 */
[----:B------:R-:W-:Y:S02]  /*5b70*/  @P3 HADD2.F32 R191, -RZ, R8.H0_H0 ;  /* 0x20000008ffbf3230 */ /* 0x000fe40000004100 */
[----:B------:R-:W-:Y:S01]  /*5b80*/  FMUL.FTZ R32, R32, UR4 ;  /* 0x0000000420207c20 */ /* 0x000fe20008410000 */
[----:B------:R-:W-:Y:S01]  /*5b90*/  @P4 FMUL.FTZ R49, R193, R46 ;  /* 0x0000002ec1314220 */ /* 0x000fe20000410000 */
[----:B------:R-:W-:Y:S02]  /*5ba0*/  @P6 HADD2.F32 R193, -RZ, R37.H1_H1 ;  /* 0x30000025ffc16230 */ /* 0x000fe40000004100 */
[----:B------:R-:W-:Y:S01]  /*5bb0*/  FMUL.FTZ R34, R34, UR4 ;  /* 0x0000000422227c20 */ /* 0x000fe20008410000 */
[----:B------:R-:W-:Y:S02]  /*5bc0*/  @P6 HADD2.F32 R195, -RZ, R9.H1_H1 ;  /* 0x30000009ffc36230 */ /* 0x000fe40000004100 */
[----:B------:R-:W-:-:S02]  /*5bd0*/  HFMA2 R175, -RZ, RZ, 0, 0 ;  /* 0x00000000ffaf7431 */ /* 0x000fc400000001ff */
[----:B------:R-:W-:Y:S01]  /*5be0*/  @P5 HADD2.F32 R184, -RZ, R37.H0_H0 ;  /* 0x20000025ffb85230 */ /* 0x000fe20000004100 */
[----:B------:R-:W-:Y:S01]  /*5bf0*/  MOV R35, RZ ;  /* 0x000000ff00237202 */ /* 0x000fe20000000f00 */
[----:B------:R-:W-:Y:S02]  /*5c00*/  @P5 HADD2.F32 R186, -RZ, R9.H0_H0 ;  /* 0x20000009ffba5230 */ /* 0x000fe40000004100 */
[----:B------:R-:W-:Y:S01]  /*5c10*/  FMUL.FTZ R33, R33, UR4 ;  /* 0x0000000421217c20 */ /* 0x000fe20008410000 */
[----:B------:R-:W-:Y:S02]  /*5c20*/  @P4 HADD2.F32 R37, -RZ, R8.H1_H1 ;  /* 0x30000008ff254230 */ /* 0x000fe40000004100 */
[-C--:B------:R-:W-:Y:S01]  /*5c30*/  @P3 FMUL.FTZ R175, R47, R32.reuse ;  /* 0x000000202faf3220 */ /* 0x080fe20000410000 */
[----:B------:R-:W-:Y:S01]  /*5c40*/  @P3 FMUL.FTZ R35, R191, R32 ;  /* 0x00000020bf233220 */ /* 0x000fe20000410000 */
[----:B------:R-:W-:Y:S01]  /*5c50*/  HFMA2 R191, -RZ, RZ, 0, 0 ;  /* 0x00000000ffbf7431 */ /* 0x000fe200000001ff */
[----:B------:R-:W-:Y:S01]  /*5c60*/  MOV R47, RZ ;  /* 0x000000ff002f7202 */ /* 0x000fe20000000f00 */
[-CC-:B------:R-:W-:Y:S01]  /*5c70*/  FFMA.FTZ R189, R189, R181.reuse, R174.reuse ;  /* 0x000000b5bdbd7223 */ /* 0x180fe200000100ae */
[----:B------:R-:W-:Y:S01]  /*5c80*/  ISETP.GE.U32.AND P3, PT, R40, RZ, PT ;  /* 0x000000ff2800720c */ /* 0x000fe20003f66070 */
[-C--:B------:R-:W-:Y:S01]  /*5c90*/  @P6 FMUL.FTZ R191, R193, R34.reuse ;  /* 0x00000022c1bf6220 */ /* 0x080fe20000410000 */
[----:B------:R-:W-:Y:S01]  /*5ca0*/  MOV R36, RZ ;  /* 0x000000ff00247202 */ /* 0x000fe20000000f00 */
[----:B------:R-:W-:Y:S01]  /*5cb0*/  @P6 FMUL.FTZ R47, R195, R34 ;  /* 0x00000022c32f6220 */ /* 0x000fe20000410000 */
[----:B------:R-:W-:Y:S01]  /*5cc0*/  FFMA.FTZ R187, R187, R181, R174 ;  /* 0x000000b5bbbb7223 */ /* 0x000fe200000100ae */
[----:B------:R-:W-:-:S02]  /*5cd0*/  HFMA2 R32, -RZ, RZ, 0, 0 ;  /* 0x00000000ff207431 */ /* 0x000fc400000001ff */
[-C--:B------:R-:W-:Y:S01]  /*5ce0*/  @P5 FMUL.FTZ R48, R184, R33.reuse ;  /* 0x00000021b8305220 */ /* 0x080fe20000410000 */
[----:B------:R-:W-:Y:S01]  /*5cf0*/  @P5 FMUL.FTZ R36, R186, R33 ;  /* 0x00000021ba245220 */ /* 0x000fe20000410000 */
[----:B------:R-:W-:Y:S01]  /*5d00*/  LOP3.LUT P6, RZ, R41, 0xff, RZ, 0xc0, !PT ;  /* 0x000000ff29ff7812 */ /* 0x000fe200078cc0ff */
[----:B------:R-:W-:Y:S01]  /*5d10*/  @P4 FMUL.FTZ R32, R37, R46 ;  /* 0x0000002e25204220 */ /* 0x000fe20000410000 */
[--C-:B------:R-:W-:Y:S01]  /*5d20*/  HADD2.F32 R33, -RZ, R22.reuse.H0_H0 ;  /* 0x20000016ff217230 */ /* 0x100fe20000004100 */
[C---:B------:R-:W-:Y:S01]  /*5d30*/  LOP3.LUT P5, RZ, R41.reuse, 0xff00, RZ, 0xc0, !PT ;  /* 0x0000ff0029ff7812 */ /* 0x040fe200078ac0ff */
[----:B------:R-:W-:Y:S01]  /*5d40*/  FADD.FTZ R189, R182, -R189 ;  /* 0x800000bdb6bd7221 */ /* 0x000fe20000010000 */
[C---:B------:R-:W-:Y:S01]  /*5d50*/  LOP3.LUT P4, RZ, R41.reuse, 0xff0000, RZ, 0xc0, !PT ;  /* 0x00ff000029ff7812 */ /* 0x040fe2000788c0ff */
[----:B------:R-:W-:Y:S01]  /*5d60*/  HADD2.F32 R34, -RZ, R22.H1_H1 ;  /* 0x30000016ff227230 */ /* 0x000fe20000004100 */
[----:B------:R-:W-:Y:S01]  /*5d70*/  ISETP.GE.U32.AND.EX P3, PT, R41, 0x1000000, PT, P3 ;  /* 0x010000002900780c */ /* 0x000fe20003f66130 */
[----:B------:R-:W-:Y:S01]  /*5d80*/  FADD.FTZ R187, R180, -R187 ;  /* 0x800000bbb4bb7221 */ /* 0x000fe20000010000 */
[-CC-:B------:R-:W-:Y:S01]  /*5d90*/  FFMA.FTZ R185, R185, R181.reuse, R174.reuse ;  /* 0x000000b5b9b97223 */ /* 0x180fe200000100ae */
[----:B------:R-:W-:Y:S01]  /*5da0*/  FFMA.FTZ R183, R183, R181, R174 ;  /* 0x000000b5b7b77223 */ /* 0x000fe200000100ae */
[----:B------:R-:W-:Y:S01]  /*5db0*/  FFMA.FTZ R33, R56, R189, R33 ;  /* 0x000000bd38217223 */ /* 0x000fe20000010021 */
[----:B------:R-:W-:-:S02]  /*5dc0*/  HADD2.F32 R40, -RZ, R23.H0_H0 ;  /* 0x20000017ff287230 */ /* 0x000fc40000004100 */
[----:B------:R-:W-:Y:S01]  /*5dd0*/  FFMA.FTZ R37, R56, R187, R34 ;  /* 0x000000bb38257223 */ /* 0x000fe20000010022 */
[----:B------:R-:W-:Y:S02]  /*5de0*/  HADD2.F32 R46, -RZ, R23.H1_H1 ;  /* 0x30000017ff2e7230 */ /* 0x000fe40000004100 */
[----:B------:R-:W-:Y:S01]  /*5df0*/  FADD.FTZ R185, R178, -R185 ;  /* 0x800000b9b2b97221 */ /* 0x000fe20000010000 */
[----:B------:R-:W-:Y:S01]  /*5e00*/  FADD.FTZ R183, R176, -R183 ;  /* 0x800000b7b0b77221 */ /* 0x000fe20000010000 */
[C---:B------:R-:W-:Y:S01]  /*5e10*/  FMUL.FTZ R33, R172.reuse, R33 ;  /* 0x00000021ac217220 */ /* 0x040fe20000410000 */
[----:B------:R-:W-:Y:S01]  /*5e20*/  FMUL.FTZ R37, R172, R37 ;  /* 0x00000025ac257220 */ /* 0x000fe20000410000 */
[C---:B------:R-:W-:Y:S01]  /*5e30*/  FFMA.FTZ R187, R56.reuse, R185, R40 ;  /* 0x000000b938bb7223 */ /* 0x040fe20000010028 */
[----:B------:R-:W-:Y:S01]  /*5e40*/  FFMA.FTZ R189, R56, R183, R46 ;  /* 0x000000b738bd7223 */ /* 0x000fe2000001002e */
[--C-:B------:R-:W-:Y:S02]  /*5e50*/  @P6 HADD2.F32 R46, -RZ, R38.reuse.H0_H0 ;  /* 0x20000026ff2e6230 */ /* 0x100fe40000004100 */
[----:B------:R-:W-:Y:S01]  /*5e60*/  FMUL.FTZ R33, R33, UR4 ;  /* 0x0000000421217c20 */ /* 0x000fe20008410000 */
[----:B------:R-:W-:-:S02]  /*5e70*/  @P5 HADD2.F32 R41, -RZ, R38.H1_H1 ;  /* 0x30000026ff295230 */ /* 0x000fc40000004100 */
[----:B------:R-:W-:Y:S01]  /*5e80*/  FMUL.FTZ R40, R37, UR4 ;  /* 0x0000000425287c20 */ /* 0x000fe20008410000 */
[--C-:B------:R-:W-:Y:S02]  /*5e90*/  @P4 HADD2.F32 R180, -RZ, R39.reuse.H0_H0 ;  /* 0x20000027ffb44230 */ /* 0x100fe40000004100 */
[C---:B------:R-:W-:Y:S01]  /*5ea0*/  FMUL.FTZ R37, R172.reuse, R187 ;  /* 0x000000bbac257220 */ /* 0x040fe20000410000 */
[----:B------:R-:W-:Y:S02]  /*5eb0*/  @P3 HADD2.F32 R182, -RZ, R39.H1_H1 ;  /* 0x30000027ffb63230 */ /* 0x000fe40000004100 */
[----:B------:R-:W-:Y:S01]  /*5ec0*/  FMUL.FTZ R39, R172, R189 ;  /* 0x000000bdac277220 */ /* 0x000fe20000410000 */
[--C-:B------:R-:W-:Y:S02]  /*5ed0*/  @P6 HADD2.F32 R38, -RZ, R10.reuse.H0_H0 ;  /* 0x2000000aff266230 */ /* 0x100fe40000004100 */
[----:B------:R-:W-:Y:S02]  /*5ee0*/  HFMA2 R183, -RZ, RZ, 0, 0 ;  /* 0x00000000ffb77431 */ /* 0x000fe400000001ff */
[----:B------:R-:W-:Y:S01]  /*5ef0*/  @P6 FMUL.FTZ R183, R46, R33 ;  /* 0x000000212eb76220 */ /* 0x000fe20000410000 */
[----:B------:R-:W-:Y:S01]  /*5f00*/  @P5 HADD2.F32 R187, -RZ, R10.H1_H1 ;  /* 0x3000000affbb5230 */ /* 0x000fe20000004100 */
[----:B------:R-:W-:Y:S01]  /*5f10*/  MOV R34, RZ ;  /* 0x000000ff00227202 */ /* 0x000fe20000000f00 */
[----:B------:R-:W-:-:S02]  /*5f20*/  @P4 HADD2.F32 R46, -RZ, R11.H0_H0 ;  /* 0x2000000bff2e4230 */ /* 0x000fc40000004100 */
[----:B------:R-:W-:Y:S01]  /*5f30*/  FMUL.FTZ R37, R37, UR4 ;  /* 0x0000000425257c20 */ /* 0x000fe20008410000 */
[----:B------:R-:W-:Y:S02]  /*5f40*/  @P3 HADD2.F32 R184, -RZ, R11.H1_H1 ;  /* 0x3000000bffb83230 */ /* 0x000fe40000004100 */
[----:B------:R-:W-:Y:S01]  /*5f50*/  FMUL.FTZ R39, R39, UR4 ;  /* 0x0000000427277c20 */ /* 0x000fe20008410000 */
[----:B------:R-:W-:Y:S02]  /*5f60*/  HFMA2 R176, -RZ, RZ, 0, 0 ;  /* 0x00000000ffb07431 */ /* 0x000fe400000001ff */
        /* <DEDUP_REMOVED lines=16> */
.L_x_1742:
        /* <DEDUP_REMOVED lines=12> */
[--C-:B0-----:R-:W-:Y:S02]  /*6130*/  HADD2.F32 R29, -RZ, R24.reuse.H0_H0 ;  /* 0x20000018ff1d7230 */ /* 0x101fe40000004100 */
[----:B------:R-:W-:Y:S01]  /*6140*/  FADD.FTZ R57, R164, -R173 ;  /* 0x800000ada4397221 */ /* 0x000fe20000010000 */
[-CC-:B------:R-:W-:Y:S01]  /*6150*/  FFMA.FTZ R169, R169, R181.reuse, R174.reuse ;  /* 0x000000b5a9a97223 */ /* 0x180fe200000100ae */
[----:B------:R-:W-:Y:S01]  /*6160*/  FFMA.FTZ R44, R54, R181, R174 ;  /* 0x000000b5362c7223 */ /* 0x000fe200000100ae */
[----:B------:R-:W-:Y:S02]  /*6170*/  HADD2.F32 R31, -RZ, R24.H1_H1 ;  /* 0x30000018ff1f7230 */ /* 0x000fe40000004100 */
[----:B------:R-:W-:Y:S01]  /*6180*/  FADD.FTZ R54, R171, -R162 ;  /* 0x800000a2ab367221 */ /* 0x000fe20000010000 */
[----:B------:R-:W-:Y:S01]  /*6190*/  FFMA.FTZ R57, R56, R57, R29 ;  /* 0x0000003938397223 */ /* 0x000fe2000001001d */
[----:B------:R-:W-:Y:S01]  /*61a0*/  FFMA.FTZ R158, R158, R181, R174 ;  /* 0x000000b59e9e7223 */ /* 0x000fe200000100ae */
[--C-:B------:R-:W-:Y:S01]  /*61b0*/  HADD2.F32 R33, -RZ, R25.reuse.H0_H0 ;  /* 0x20000019ff217230 */ /* 0x100fe20000004100 */
[----:B------:R-:W-:Y:S01]  /*61c0*/  LOP3.LUT P4, RZ, R2, 0xff00, RZ, 0xc0, !PT ;  /* 0x0000ff0002ff7812 */ /* 0x000fe2000788c0ff */
[----:B------:R-:W-:Y:S01]  /*61d0*/  FADD.FTZ R160, R160, -R169 ;  /* 0x800000a9a0a07221 */ /* 0x000fe20000010000 */
[----:B------:R-:W-:Y:S01]  /*61e0*/  LOP3.LUT P5, RZ, R2, 0xff0000, RZ, 0xc0, !PT ;  /* 0x00ff000002ff7812 */ /* 0x000fe200078ac0ff */
[----:B------:R-:W-:Y:S01]  /*61f0*/  FFMA.FTZ R54, R56, R54, R31 ;  /* 0x0000003638367223 */ /* 0x000fe2000001001f */
[----:B------:R-:W-:Y:S01]  /*6200*/  LOP3.LUT P6, RZ, R2, 0xff000000, RZ, 0xc0, !PT ;  /* 0xff00000002ff7812 */ /* 0x000fe200078cc0ff */
[----:B------:R-:W-:-:S02]  /*6210*/  HADD2.F32 R31, -RZ, R25.H1_H1 ;  /* 0x30000019ff1f7230 */ /* 0x000fc40000004100 */
[----:B------:R-:W-:Y:S01]  /*6220*/  FMUL.FTZ R28, R57, R172 ;  /* 0x000000ac391c7220 */ /* 0x000fe20000410000 */
[----:B------:R-:W-:Y:S01]  /*6230*/  FADD.FTZ R158, R167, -R158 ;  /* 0x8000009ea79e7221 */ /* 0x000fe20000010000 */
[----:B------:R-:W-:Y:S01]  /*6240*/  FFMA.FTZ R163, R56, R160, R33 ;  /* 0x000000a038a37223 */ /* 0x000fe20000010021 */
[----:B-----5:R-:W-:Y:S02]  /*6250*/  @P3 HADD2.F32 R29, -RZ, R36.H0_H0 ;  /* 0x20000024ff1d3230 */ /* 0x020fe40000004100 */
[----:B------:R-:W-:Y:S01]  /*6260*/  FMUL.FTZ R30, R54, R172 ;  /* 0x000000ac361e7220 */ /* 0x000fe20000410000 */
[----:B------:R-:W-:Y:S02]  /*6270*/  @P3 HADD2.F32 R33, -RZ, R12.H0_H0 ;  /* 0x2000000cff213230 */ /* 0x000fe40000004100 */
[----:B------:R-:W-:Y:S01]  /*6280*/  FMUL.FTZ R28, R28, UR4 ;  /* 0x000000041c1c7c20 */ /* 0x000fe20008410000 */
[----:B------:R-:W-:Y:S01]  /*6290*/  FFMA.FTZ R158, R56, R158, R31 ;  /* 0x0000009e389e7223 */ /* 0x000fe2000001001f */
[----:B------:R-:W-:Y:S01]  /*62a0*/  CS2R R40, SRZ ;  /* 0x0000000000287805 */ /* 0x000fe2000001ff00 */
[----:B------:R-:W-:-:S02]  /*62b0*/  HFMA2 R32, -RZ, RZ, 0, 0 ;  /* 0x00000000ff207431 */ /* 0x000fc400000001ff */
[----:B------:R-:W-:Y:S01]  /*62c0*/  FMUL.FTZ R47, R30, UR4 ;  /* 0x000000041e2f7c20 */ /* 0x000fe20008410000 */
[----:B------:R-:W-:Y:S01]  /*62d0*/  @P3 FMUL.FTZ R41, R28, R29 ;  /* 0x0000001d1c293220 */ /* 0x000fe20000410000 */
[----:B------:R-:W-:Y:S01]  /*62e0*/  @P3 FMUL.FTZ R32, R33, R28 ;  /* 0x0000001c21203220 */ /* 0x000fe20000410000 */
[-C--:B------:R-:W-:Y:S01]  /*62f0*/  FMUL.FTZ R28, R163, R172.reuse ;  /* 0x000000aca31c7220 */ /* 0x080fe20000410000 */
[----:B------:R-:W-:Y:S01]  /*6300*/  FMUL.FTZ R30, R158, R172 ;  /* 0x000000ac9e1e7220 */ /* 0x000fe20000410000 */
[----:B------:R-:W-:Y:S02]  /*6310*/  @P4 HADD2.F32 R36, -RZ, R36.H1_H1 ;  /* 0x30000024ff244230 */ /* 0x000fe40000004100 */
[----:B------:R-:W-:Y:S01]  /*6320*/  FFMA.FTZ R187, R165, R181, R174 ;  /* 0x000000b5a5bb7223 */ /* 0x000fe200000100ae */
[--C-:B------:R-:W-:Y:S02]  /*6330*/  @P5 HADD2.F32 R29, -RZ, R37.reuse.H0_H0 ;  /* 0x20000025ff1d5230 */ /* 0x100fe40000004100 */
[----:B------:R-:W-:Y:S01]  /*6340*/  FMUL.FTZ R28, R28, UR4 ;  /* 0x000000041c1c7c20 */ /* 0x000fe20008410000 */
[----:B------:R-:W-:-:S02]  /*6350*/  @P6 HADD2.F32 R37, -RZ, R37.H1_H1 ;  /* 0x30000025ff256230 */ /* 0x000fc40000004100 */
[----:B------:R-:W-:Y:S01]  /*6360*/  FMUL.FTZ R30, R30, UR4 ;  /* 0x000000041e1e7c20 */ /* 0x000fe20008410000 */
[----:B------:R-:W-:Y:S01]  /*6370*/  @P4 HADD2.F32 R34, -RZ, R12.H1_H1 ;  /* 0x3000000cff224230 */ /* 0x000fe20000004100 */
[----:B------:R-:W-:Y:S01]  /*6380*/  ISETP.GE.U32.AND P3, PT, R2, RZ, PT ;  /* 0x000000ff0200720c */ /* 0x000fe20003f66070 */
[--C-:B------:R-:W-:Y:S02]  /*6390*/  @P5 HADD2.F32 R31, -RZ, R13.reuse.H0_H0 ;  /* 0x2000000dff1f5230 */ /* 0x100fe40000004100 */
[----:B------:R-:W-:Y:S01]  /*63a0*/  @P4 FMUL.FTZ R40, R47, R36 ;  /* 0x000000242f284220 */ /* 0x000fe20000410000 */
[----:B------:R-:W-:Y:S01]  /*63b0*/  @P6 HADD2.F32 R165, -RZ, R13.H1_H1 ;  /* 0x3000000dffa56230 */ /* 0x000fe20000004100 */
[----:B------:R-:W-:Y:S01]  /*63c0*/  MOV R35, RZ ;  /* 0x000000ff00237202 */ /* 0x000fe20000000f00 */
[----:B------:R-:W-:Y:S01]  /*63d0*/  HFMA2 R45, -RZ, RZ, 0, 0 ;  /* 0x00000000ff2d7431 */ /* 0x000fe200000001ff */
[----:B------:R-:W-:Y:S01]  /*63e0*/  MOV R33, RZ ;  /* 0x000000ff00217202 */ /* 0x000fe20000000f00 */
[----:B------:R-:W-:Y:S01]  /*63f0*/  HFMA2 R36, -RZ, RZ, 0, 0 ;  /* 0x00000000ff247431 */ /* 0x000fe200000001ff */
[----:B------:R-:W-:Y:S01]  /*6400*/  MOV R46, RZ ;  /* 0x000000ff002e7202 */ /* 0x000fe20000000f00 */
[----:B------:R-:W-:Y:S01]  /*6410*/  @P4 FMUL.FTZ R35, R34, R47 ;  /* 0x0000002f22234220 */ /* 0x000fe20000410000 */
[----:B------:R-:W-:Y:S01]  /*6420*/  @P5 FMUL.FTZ R45, R28, R29 ;  /* 0x0000001d1c2d5220 */ /* 0x000fe20000410000 */
[----:B------:R-:W-:Y:S01]  /*6430*/  @P5 FMUL.FTZ R33, R31, R28 ;  /* 0x0000001c1f215220 */ /* 0x000fe20000410000 */
[----:B------:R-:W-:Y:S01]  /*6440*/  @P6 FMUL.FTZ R36, R30, R37 ;  /* 0x000000251e246220 */ /* 0x000fe20000410000 */
[----:B------:R-:W-:Y:S01]  /*6450*/  @P6 FMUL.FTZ R46, R165, R30 ;  /* 0x0000001ea52e6220 */ /* 0x000fe20000410000 */
[C---:B------:R-:W-:Y:S01]  /*6460*/  LOP3.LUT P6, RZ, R3.reuse, 0xff, RZ, 0xc0, !PT ;  /* 0x000000ff03ff7812 */ /* 0x040fe200078cc0ff */
[----:B------:R-:W-:Y:S01]  /*6470*/  FFMA.FTZ R50, R50, R181, R174 ;  /* 0x000000b532327223 */ /* 0x000fe200000100ae */
[C---:B------:R-:W-:Y:S01]  /*6480*/  LOP3.LUT P5, RZ, R3.reuse, 0xff00, RZ, 0xc0, !PT ;  /* 0x0000ff0003ff7812 */ /* 0x040fe200078ac0ff */
[----:B------:R-:W-:Y:S01]  /*6490*/  FADD.FTZ R187, R118, -R187 ;  /* 0x800000bb76bb7221 */ /* 0x000fe20000010000 */
[----:B------:R-:W-:Y:S01]  /*64a0*/  LOP3.LUT P4, RZ, R3, 0xff0000, RZ, 0xc0, !PT ;  /* 0x00ff000003ff7812 */ /* 0x000fe2000788c0ff */
[----:B------:R-:W-:Y:S01]  /*64b0*/  FADD.FTZ R50, R55, -R50 ;  /* 0x8000003237327221 */ /* 0x000fe20000010000 */
[----:B------:R-:W-:Y:S01]  /*64c0*/  ISETP.GE.U32.AND.EX P3, PT, R3, 0x1000000, PT, P3 ;  /* 0x010000000300780c */ /* 0x000fe20003f66130 */
[----:B------:R-:W-:-:S02]  /*64d0*/  HADD2.F32 R3, -RZ, R26.H0_H0 ;  /* 0x2000001aff037230 */ /* 0x000fc40000004100 */
[----:B------:R-:W-:Y:S01]  /*64e0*/  FADD.FTZ R30, R119, -R44 ;  /* 0x8000002c771e7221 */ /* 0x000fe20000010000 */
[----:B------:R-:W-:Y:S02]  /*64f0*/  HADD2.F32 R29, -RZ, R26.H1_H1 ;  /* 0x3000001aff1d7230 */ /* 0x000fe40000004100 */
[----:B------:R-:W-:Y:S01]  /*6500*/  FADD.FTZ R52, R52, -R189 ;  /* 0x800000bd34347221 */ /* 0x000fe20000010000 */
[--C-:B------:R-:W-:Y:S02]  /*6510*/  HADD2.F32 R31, -RZ, R27.reuse.H0_H0 ;  /* 0x2000001bff1f7230 */ /* 0x100fe40000004100 */
[C---:B------:R-:W-:Y:S01]  /*6520*/  FFMA.FTZ R55, R56.reuse, R187, R3 ;  /* 0x000000bb38377223 */ /* 0x040fe20000010003 */
[----:B------:R-:W-:Y:S02]  /*6530*/  HADD2.F32 R37, -RZ, R27.H1_H1 ;  /* 0x3000001bff257230 */ /* 0x000fe40000004100 */
[----:B------:R-:W-:Y:S01]  /*6540*/  FFMA.FTZ R30, R56, R30, R29 ;  /* 0x0000001e381e7223 */ /* 0x000fe2000001001d */
[----:B------:R-:W-:-:S02]  /*6550*/  @P6 HADD2.F32 R3, -RZ, R38.H0_H0 ;  /* 0x20000026ff036230 */ /* 0x000fc40000004100 */
[----:B------:R-:W-:Y:S01]  /*6560*/  FMUL.FTZ R2, R55, R172 ;  /* 0x000000ac37027220 */ /* 0x000fe20000410000 */
[--C-:B------:R-:W-:Y:S02]  /*6570*/  @P6 HADD2.F32 R47, -RZ, R14.reuse.H0_H0 ;  /* 0x2000000eff2f6230 */ /* 0x100fe40000004100 */
[C---:B------:R-:W-:Y:S01]  /*6580*/  FFMA.FTZ R119, R56.reuse, R52, R31 ;  /* 0x0000003438777223 */ /* 0x040fe2000001001f */
[----:B------:R-:W-:Y:S01]  /*6590*/  FFMA.FTZ R56, R56, R50, R37 ;  /* 0x0000003238387223 */ /* 0x000fe20000010025 */
[----:B------:R-:W-:Y:S01]  /*65a0*/  FMUL.FTZ R2, R2, UR4 ;  /* 0x0000000402027c20 */ /* 0x000fe20008410000 */
        /* <DEDUP_REMOVED lines=9> */
[--C-:B------:R-:W-:Y:S02]  /*6640*/  @P4 HADD2.F32 R167, -RZ, R15.reuse.H0_H0 ;  /* 0x2000000fffa74230 */ /* 0x100fe40000004100 */
[----:B------:R-:W-:Y:S01]  /*6650*/  FMUL.FTZ R2, R2, UR4 ;  /* 0x0000000402027c20 */ /* 0x000fe20008410000 */
[----:B------:R-:W-:Y:S02]  /*6660*/  @P3 HADD2.F32 R118, -RZ, R15.H1_H1 ;  /* 0x3000000fff763230 */ /* 0x000fe40000004100 */
[----:B------:R-:W-:Y:S01]  /*6670*/  FMUL.FTZ R165, R172, UR4 ;  /* 0x00000004aca57c20 */ /* 0x000fe20008410000 */
[----:B------:R-:W-:Y:S01]  /*6680*/  @P5 HADD2.F32 R38, -RZ, R38.H1_H1 ;  /* 0x30000026ff265230 */ /* 0x000fe20000004100 */
[----:B------:R-:W-:Y:S01]  /*6690*/  MOV R3, RZ ;  /* 0x000000ff00037202 */ /* 0x000fe20000000f00 */
[----:B------:R-:W-:Y:S02]  /*66a0*/  @P4 HADD2.F32 R29, -RZ, R39.H0_H0 ;  /* 0x20000027ff1d4230 */ /* 0x000fe40000004100 */
[----:B------:R-:W-:-:S02]  /*66b0*/  HFMA2 R47, -RZ, RZ, 0, 0 ;  /* 0x00000000ff2f7431 */ /* 0x000fc400000001ff */
[----:B------:R-:W-:Y:S01]  /*66c0*/  @P3 HADD2.F32 R28, -RZ, R39.H1_H1 ;  /* 0x30000027ff1c3230 */ /* 0x000fe20000004100 */
[----:B------:R-:W-:Y:S01]  /*66d0*/  MOV R50, RZ ;  /* 0x000000ff00327202 */ /* 0x000fe20000000f00 */
[----:B------:R-:W-:Y:S02]  /*66e0*/  HFMA2 R44, -RZ, RZ, 0, 0 ;  /* 0x00000000ff2c7431 */ /* 0x000fe400000001ff */
[----:B------:R-:W-:Y:S01]  /*66f0*/  @P5 FMUL.FTZ R3, R52, R31 ;  /* 0x0000001f34035220 */ /* 0x000fe20000410000 */
[----:B------:R-:W-:Y:S01]  /*6700*/  @P4 FMUL.FTZ R47, R167, R2 ;  /* 0x00000002a72f4220 */ /* 0x000fe20000410000 */
        /* <DEDUP_REMOVED lines=14> */
.L_x_1743:
[-CC-:B------:R-:W-:Y:S01]  /*67f0*/  FFMA.FTZ R173, R173, R181.reuse, R174.reuse ;  /* 0x000000b5adad7223 */ /* 0x180fe200000100ae */
[-C--:B------:R-:W-:Y:S01]  /*6800*/  FFMA.FTZ R162, R162, R181.reuse, R174 ;  /* 0x000000b5a2a27223 */ /* 0x080fe200000100ae */
[--C-:B0-----:R-:W-:Y:S01]  /*6810*/  HADD2.F32 R33, -RZ, R24.reuse.H0_H0 ;  /* 0x20000018ff217230 */ /* 0x101fe20000004100 */
[----:B------:R-:W-:Y:S01]  /*6820*/  LOP3.LUT P4, RZ, R2, 0xff00, RZ, 0xc0, !PT ;  /* 0x0000ff0002ff7812 */ /* 0x000fe2000788c0ff */
[----:B------:R-:W-:Y:S01]  /*6830*/  FADD.FTZ R173, R164, -R173 ;  /* 0x800000ada4ad7221 */ /* 0x000fe20000010000 */
[----:B------:R-:W-:Y:S02]  /*6840*/  HADD2.F32 R32, -RZ, R24.H1_H1 ;  /* 0x30000018ff207230 */ /* 0x000fe40000004100 */
[----:B------:R-:W-:Y:S01]  /*6850*/  FADD.FTZ R171, R171, -R162 ;  /* 0x800000a2abab7221 */ /* 0x000fe20000010000 */
[----:B------:R-:W-:Y:S01]  /*6860*/  LOP3.LUT P3, RZ, R2, 0xff, RZ, 0xc0, !PT ;  /* 0x000000ff02ff7812 */ /* 0x000fe2000786c0ff */
[-CC-:B------:R-:W-:Y:S01]  /*6870*/  FFMA.FTZ R169, R169, R181.reuse, R174.reuse ;  /* 0x000000b5a9a97223 */ /* 0x180fe200000100ae */
[----:B------:R-:W-:Y:S01]  /*6880*/  FFMA.FTZ R158, R158, R181, R174 ;  /* 0x000000b59e9e7223 */ /* 0x000fe200000100ae */
        /* <DEDUP_REMOVED lines=10> */
[----:B------:R-:W-:Y:S01]  /*6930*/  FFMA.FTZ R187, R57, R181, R174 ;  /* 0x000000b539bb7223 */ /* 0x000fe200000100ae */
[C---:B------:R-:W-:Y:S01]  /*6940*/  FFMA.FTZ R169, R56.reuse, R169, R34 ;  /* 0x000000a938a97223 */ /* 0x040fe20000010022 */
[----:B------:R-:W-:Y:S01]  /*6950*/  FFMA.FTZ R163, R56, R167, R163 ;  /* 0x000000a738a37223 */ /* 0x000fe200000100a3 */
[--C-:B-----5:R-:W-:Y:S02]  /*6960*/  @P4 HADD2.F32 R57, -RZ, R36.reuse.H1_H1 ;  /* 0x30000024ff394230 */ /* 0x120fe40000004100 */
[----:B------:R-:W-:Y:S01]  /*6970*/  FMUL.FTZ R44, R33, UR4 ;  /* 0x00000004212c7c20 */ /* 0x000fe20008410000 */
[----:B------:R-:W-:Y:S01]  /*6980*/  CS2R R40, SRZ ;  /* 0x0000000000287805 */ /* 0x000fe2000001ff00 */
[----:B------:R-:W-:-:S02]  /*6990*/  @P3 HADD2.F32 R45, -RZ, R36.H0_H0 ;  /* 0x20000024ff2d3230 */ /* 0x000fc40000004100 */
[C---:B------:R-:W-:Y:S01]  /*69a0*/  FMUL.FTZ R33, R172.reuse, R169 ;  /* 0x000000a9ac217220 */ /* 0x040fe20000410000 */
[----:B------:R-:W-:Y:S02]  /*69b0*/  @P3 HADD2.F32 R47, -RZ, R12.H0_H0 ;  /* 0x2000000cff2f3230 */ /* 0x000fe40000004100 */
[----:B------:R-:W-:Y:S01]  /*69c0*/  FMUL.FTZ R34, R172, R163 ;  /* 0x000000a3ac227220 */ /* 0x000fe20000410000 */
[-CC-:B------:R-:W-:Y:S01]  /*69d0*/  FFMA.FTZ R165, R165, R181.reuse, R174.reuse ;  /* 0x000000b5a5a57223 */ /* 0x180fe200000100ae */
[-CC-:B------:R-:W-:Y:S01]  /*69e0*/  FFMA.FTZ R180, R54, R181.reuse, R174.reuse ;  /* 0x000000b536b47223 */ /* 0x180fe200000100ae */
[----:B------:R-:W-:Y:S01]  /*69f0*/  FMUL.FTZ R32, R32, UR4 ;  /* 0x0000000420207c20 */ /* 0x000fe20008410000 */
[----:B------:R-:W-:Y:S01]  /*6a00*/  FFMA.FTZ R174, R50, R181, R174 ;  /* 0x000000b532ae7223 */ /* 0x000fe200000100ae */
[----:B------:R-:W-:Y:S01]  /*6a10*/  @P4 FMUL.FTZ R40, R57, R44 ;  /* 0x0000002c39284220 */ /* 0x000fe20000410000 */
[----:B------:R-:W-:Y:S02]  /*6a20*/  @P5 HADD2.F32 R50, -RZ, R37.H0_H0 ;  /* 0x20000025ff325230 */ /* 0x000fe40000004100 */
[----:B------:R-:W-:-:S02]  /*6a30*/  HFMA2 R35, -RZ, RZ, 0, 0 ;  /* 0x00000000ff237431 */ /* 0x000fc400000001ff */
[----:B------:R-:W-:Y:S02]  /*6a40*/  @P6 HADD2.F32 R57, -RZ, R37.H1_H1 ;  /* 0x30000025ff396230 */ /* 0x000fe40000004100 */
[----:B------:R-:W-:Y:S01]  /*6a50*/  FMUL.FTZ R33, R33, UR4 ;  /* 0x0000000421217c20 */ /* 0x000fe20008410000 */
[--C-:B------:R-:W-:Y:S02]  /*6a60*/  @P5 HADD2.F32 R54, -RZ, R13.reuse.H0_H0 ;  /* 0x2000000dff365230 */ /* 0x100fe40000004100 */
[----:B------:R-:W-:Y:S01]  /*6a70*/  FMUL.FTZ R34, R34, UR4 ;  /* 0x0000000422227c20 */ /* 0x000fe20008410000 */
[----:B------:R-:W-:Y:S02]  /*6a80*/  @P6 HADD2.F32 R163, -RZ, R13.H1_H1 ;  /* 0x3000000dffa36230 */ /* 0x000fe40000004100 */
[-C--:B------:R-:W-:Y:S01]  /*6a90*/  @P3 FMUL.FTZ R41, R45, R32.reuse ;  /* 0x000000202d293220 */ /* 0x080fe20000410000 */
[----:B------:R-:W-:Y:S02]  /*6aa0*/  @P4 HADD2.F32 R37, -RZ, R12.H1_H1 ;  /* 0x3000000cff254230 */ /* 0x000fe40000004100 */
[----:B------:R-:W-:Y:S01]  /*6ab0*/  @P3 FMUL.FTZ R35, R47, R32 ;  /* 0x000000202f233220 */ /* 0x000fe20000410000 */
[----:B------:R-:W-:-:S02]  /*6ac0*/  CS2R R46, SRZ ;  /* 0x00000000002e7805 */ /* 0x000fc4000001ff00 */
[----:B------:R-:W-:Y:S01]  /*6ad0*/  ISETP.GE.U32.AND P3, PT, R2, RZ, PT ;  /* 0x000000ff0200720c */ /* 0x000fe20003f66070 */
[----:B------:R-:W-:Y:S01]  /*6ae0*/  HFMA2 R45, -RZ, RZ, 0, 0 ;  /* 0x00000000ff2d7431 */ /* 0x000fe200000001ff */
[----:B------:R-:W-:Y:S01]  /*6af0*/  MOV R36, RZ ;  /* 0x000000ff00247202 */ /* 0x000fe20000000f00 */
[-C--:B------:R-:W-:Y:S01]  /*6b00*/  @P5 FMUL.FTZ R45, R50, R33.reuse ;  /* 0x00000021322d5220 */ /* 0x080fe20000410000 */
[----:B------:R-:W-:Y:S01]  /*6b10*/  MOV R32, RZ ;  /* 0x000000ff00207202 */ /* 0x000fe20000000f00 */
[----:B------:R-:W-:Y:S01]  /*6b20*/  @P5 FMUL.FTZ R46, R54, R33 ;  /* 0x00000021362e5220 */ /* 0x000fe20000410000 */
[-C--:B------:R-:W-:Y:S01]  /*6b30*/  @P6 FMUL.FTZ R36, R57, R34.reuse ;  /* 0x0000002239246220 */ /* 0x080fe20000410000 */
[----:B------:R-:W-:Y:S01]  /*6b40*/  @P6 FMUL.FTZ R47, R163, R34 ;  /* 0x00000022a32f6220 */ /* 0x000fe20000410000 */
[----:B------:R-:W-:Y:S01]  /*6b50*/  @P4 FMUL.FTZ R32, R37, R44 ;  /* 0x0000002c25204220 */ /* 0x000fe20000410000 */
[C---:B------:R-:W-:Y:S01]  /*6b60*/  LOP3.LUT P6, RZ, R3.reuse, 0xff, RZ, 0xc0, !PT ;  /* 0x000000ff03ff7812 */ /* 0x040fe200078cc0ff */
[----:B------:R-:W-:Y:S01]  /*6b70*/  FADD.FTZ R165, R118, -R165 ;  /* 0x800000a576a57221 */ /* 0x000fe20000010000 */
[C---:B------:R-:W-:Y:S01]  /*6b80*/  LOP3.LUT P5, RZ, R3.reuse, 0xff00, RZ, 0xc0, !PT ;  /* 0x0000ff0003ff7812 */ /* 0x040fe200078ac0ff */
[--C-:B------:R-:W-:Y:S01]  /*6b90*/  HADD2.F32 R2, -RZ, R26.reuse.H1_H1 ;  /* 0x3000001aff027230 */ /* 0x100fe20000004100 */
[----:B------:R-:W-:Y:S01]  /*6ba0*/  LOP3.LUT P4, RZ, R3, 0xff0000, RZ, 0xc0, !PT ;  /* 0x00ff000003ff7812 */ /* 0x000fe2000788c0ff */
[----:B------:R-:W-:Y:S01]  /*6bb0*/  FADD.FTZ R119, R119, -R180 ;  /* 0x800000b477777221 */ /* 0x000fe20000010000 */
[----:B------:R-:W-:Y:S01]  /*6bc0*/  ISETP.GE.U32.AND.EX P3, PT, R3, 0x1000000, PT, P3 ;  /* 0x010000000300780c */ /* 0x000fe20003f66130 */
[----:B------:R-:W-:-:S02]  /*6bd0*/  HADD2.F32 R3, -RZ, R26.H0_H0 ;  /* 0x2000001aff037230 */ /* 0x000fc40000004100 */
[----:B------:R-:W-:Y:S01]  /*6be0*/  FADD.FTZ R187, R52, -R187 ;  /* 0x800000bb34bb7221 */ /* 0x000fe20000010000 */
[--C-:B------:R-:W-:Y:S02]  /*6bf0*/  HADD2.F32 R34, -RZ, R27.reuse.H0_H0 ;  /* 0x2000001bff227230 */ /* 0x100fe40000004100 */
[----:B------:R-:W-:Y:S01]  /*6c00*/  FADD.FTZ R55, R55, -R174 ;  /* 0x800000ae37377221 */ /* 0x000fe20000010000 */
[----:B------:R-:W-:Y:S02]  /*6c10*/  HADD2.F32 R44, -RZ, R27.H1_H1 ;  /* 0x3000001bff2c7230 */ /* 0x000fe40000004100 */
[C---:B------:R-:W-:Y:S01]  /*6c20*/  FFMA.FTZ R3, R56.reuse, R165, R3 ;  /* 0x000000a538037223 */ /* 0x040fe20000010003 */
[C---:B------:R-:W-:Y:S01]  /*6c30*/  FFMA.FTZ R119, R56.reuse, R119, R2 ;  /* 0x0000007738777223 */ /* 0x040fe20000010002 */
[----:B------:R-:W-:Y:S01]  /*6c40*/  FFMA.FTZ R187, R56, R187, R34 ;  /* 0x000000bb38bb7223 */ /* 0x000fe20000010022 */
[--C-:B------:R-:W-:Y:S02]  /*6c50*/  @P6 HADD2.F32 R50, -RZ, R38.reuse.H0_H0 ;  /* 0x20000026ff326230 */ /* 0x100fe40000004100 */
[----:B------:R-:W-:Y:S01]  /*6c60*/  FMUL.FTZ R2, R172, R3 ;  /* 0x00000003ac027220 */ /* 0x000fe20000410000 */
[----:B------:R-:W-:Y:S01]  /*6c70*/  FFMA.FTZ R163, R56, R55, R44 ;  /* 0x0000003738a37223 */ /* 0x000fe2000001002c */
[----:B------:R-:W-:-:S02]  /*6c80*/  @P5 HADD2.F32 R55, -RZ, R38.H1_H1 ;  /* 0x30000026ff375230 */ /* 0x000fc40000004100 */
[----:B------:R-:W-:Y:S01]  /*6c90*/  FMUL.FTZ R3, R172, R119 ;  /* 0x00000077ac037220 */ /* 0x000fe20000410000 */
[--C-:B------:R-:W-:Y:S02]  /*6ca0*/  @P6 HADD2.F32 R38, -RZ, R14.reuse.H0_H0 ;  /* 0x2000000eff266230 */ /* 0x100fe40000004100 */
[----:B------:R-:W-:Y:S01]  /*6cb0*/  FMUL.FTZ R33, R2, UR4 ;  /* 0x0000000402217c20 */ /* 0x000fe20008410000 */
        /* <DEDUP_REMOVED lines=29> */
.L_x_1744:
[----:B------:R-:W0:Y:S01]  /*6e90*/  @P0 LDC.64 R2, c[0x0][0x478] ;  /* 0x00011e00ff020b82 */ /* 0x000e220000000a00 */
[----:B------:R-:W-:-:S04]  /*6ea0*/  IMAD.WIDE.U32 R42, R161, 0x10, R42 ;  /* 0x00000010a12a7825 */ /* 0x000fc800078e002a */
[----:B0-----:R-:W-:-:S05]  /*6eb0*/  @P0 IMAD.WIDE.U32 R2, R161, 0x10, R2 ;  /* 0x00000010a1020825 */ /* 0x001fca00078e0002 */
[----:B------:R1:W-:Y:S04]  /*6ec0*/  @P0 STG.E.128 desc[UR6][R2.64], R28 ;  /* 0x0000001c02000986 */ /* 0x0003e8000c101d06 */
[----:B------:R1:W-:Y:S02]  /*6ed0*/  STG.E.128 desc[UR6][R42.64], R32 ;  /* 0x000000202a007986 */ /* 0x0003e4000c101d06 */
.L_x_1738:
        /* <DEDUP_REMOVED lines=97> */
[----:B------:R-:W-:-:S07]  /*74f0*/  MOV R66, R68 ;  /* 0x0000004400427202 */ /* 0x000fce0000000f00 */
.L_x_1730:
        /* <DEDUP_REMOVED lines=28> */
.L_x_1746:
        /* <DEDUP_REMOVED lines=12> */
.L_x_10689:


//--------------------- .text._ZN10layer_norm22ln_bwd_finalize_kernelINS_22Kernel_traits_finalizeILj3072E6__halfS2_S2_S2_fjLb1ELj1024ELj4ENS_18Kernel_traits_baseILj3072ES2_S2_S2_S2_fjLj1024EEEEELb1ELb0EEEvNS_9BwdParamsE --------------------------
	.section	.text._ZN10layer_norm22ln_bwd_finalize_kernelINS_22Kernel_traits_finalizeILj3072E6__halfS2_S2_S2_fjLb1ELj1024ELj4ENS_18Kernel_traits_baseILj3072ES2_S2_S2_S2_fjLj1024EEEEELb1ELb0EEEvNS_9BwdParamsE,"ax",@progbits
	.align	128
        .global         _ZN10layer_norm22ln_bwd_finalize_kernelINS_22Kernel_traits_finalizeILj3072E6__halfS2_S2_S2_fjLb1ELj1024ELj4ENS_18Kernel_traits_baseILj3072ES2_S2_S2_S2_fjLj1024EEEEELb1ELb0EEEvNS_9BwdParamsE
        .type           _ZN10layer_norm22ln_bwd_finalize_kernelINS_22Kernel_traits_finalizeILj3072E6__halfS2_S2_S2_fjLb1ELj1024ELj4ENS_18Kernel_traits_baseILj3072ES2_S2_S2_S2_fjLj1024EEEEELb1ELb0EEEvNS_9BwdParamsE,@function
        .size           _ZN10layer_norm22ln_bwd_finalize_kernelINS_22Kernel_traits_finalizeILj3072E6__halfS2_S2_S2_fjLb1ELj1024ELj4ENS_18Kernel_traits_baseILj3072ES2_S2_S2_S2_fjLj1024EEEEELb1ELb0EEEvNS_9BwdParamsE,(.L_x_10690 - _ZN10layer_norm22ln_bwd_finalize_kernelINS_22Kernel_traits_finalizeILj3072E6__halfS2_S2_S2_fjLb1ELj1024ELj4ENS_18Kernel_traits_baseILj3072ES2_S2_S2_S2_fjLj1024EEEEELb1ELb0EEEvNS_9BwdParamsE)
        .other          _ZN10layer_norm22ln_bwd_finalize_kernelINS_22Kernel_traits_finalizeILj3072E6__halfS2_S2_S2_fjLb1ELj1024ELj4ENS_18Kernel_traits_baseILj3072ES2_S2_S2_S2_fjLj1024EEEEELb1ELb0EEEvNS_9BwdParamsE,@"STO_CUDA_ENTRY STV_DEFAULT"
_ZN10layer_norm22ln_bwd_finalize_kernelINS_22Kernel_traits_finalizeILj3072E6__halfS2_S2_S2_fjLb1ELj1024ELj4ENS_18Kernel_traits_baseILj3072ES2_S2_S2_S2_fjLj1024EEEEELb1ELb0EEEvNS_9BwdParamsE:
.text._ZN10layer_norm22ln_bwd_finalize_kernelINS_22Kernel_traits_finalizeILj3072E6__halfS2_S2_S2_fjLb1ELj1024ELj4ENS_18Kernel_traits_baseILj3072ES2_S2_S2_S2_fjLj1024EEEEELb1ELb0EEEvNS_9BwdParamsE:
        /* <DEDUP_REMOVED lines=62> */
.L_x_1751:
        /* <DEDUP_REMOVED lines=87> */
.L_x_1750:
[----:B------:R-:W-:Y:S05]  /*0950*/  BSYNC.RECONVERGENT B1 ;  /* 0x0000000000017941 */ /* 0x000fea0003800200 */
.L_x_1749:
        /* <DEDUP_REMOVED lines=49> */
.L_x_1753:
[----:B------:R-:W-:Y:S05]  /*0c70*/  BSYNC.RECONVERGENT B1 ;  /* 0x0000000000017941 */ /* 0x000fea0003800200 */
.L_x_1752:
        /* <DEDUP_REMOVED lines=29> */
.L_x_1755:
[----:B------:R-:W-:Y:S05]  /*0e50*/  BSYNC.RECONVERGENT B1 ;  /* 0x0000000000017941 */ /* 0x000fea0003800200 */
.L_x_1754:
        /* <DEDUP_REMOVED lines=14> */
.L_x_1748:
[----:B------:R-:W-:Y:S05]  /*0f40*/  BSYNC.RECONVERGENT B0 ;  /* 0x0000000000007941 */ /* 0x000fea0003800200 */
.L_x_1747:
        /* <DEDUP_REMOVED lines=68> */
[----:B-1----:R-:W-:Y:S02]  /*1390*/  F2FP.F16.F32.PACK_AB R11, R11, R10 ;  /* 0x0000000a0b0b723e */ /* 0x002fe400000000ff */
[----:B--2---:R-:W-:-:S03]  /*13a0*/  F2FP.F16.F32.PACK_AB R13, R13, R12 ;  /* 0x0000000c0d0d723e */ /* 0x004fc600000000ff */
[----:B------:R-:W-:Y:S01]  /*13b0*/  STG.E desc[UR6][R2.64], R11 ;  /* 0x0000000b02007986 */ /* 0x000fe2000c101906 */
[----:B----4-:R-:W-:-:S03]  /*13c0*/  F2FP.F16.F32.PACK_AB R15, R15, R14 ;  /* 0x0000000e0f0f723e */ /* 0x010fc600000000ff */
[----:B------:R-:W-:Y:S04]  /*13d0*/  STG.E desc[UR6][R4.64], R13 ;  /* 0x0000000d04007986 */ /* 0x000fe8000c101906 */
[----:B------:R-:W-:Y:S01]  /*13e0*/  STG.E desc[UR6][R6.64], R15 ;  /* 0x0000000f06007986 */ /* 0x000fe2000c101906 */
[----:B------:R-:W-:Y:S05]  /*13f0*/  EXIT ;  /* 0x000000000000794d */ /* 0x000fea0003800000 */
.L_x_1756:
        /* <DEDUP_REMOVED lines=16> */
.L_x_10690:


//--------------------- .text._ZN10layer_norm13ln_bwd_kernelINS_13Kernel_traitsI6__halfS2_S2_S2_fjLj3072ELj1ELj1ELj4ELj16ENS_18Kernel_traits_baseILj3072ES2_S2_S2_S2_fjLj128EEEEELb1ELb1ELb1ELb0EEEvNS_9BwdParamsE --------------------------
	.section	.text._ZN10layer_norm13ln_bwd_kernelINS_13Kernel_traitsI6__halfS2_S2_S2_fjLj3072ELj1ELj1ELj4ELj16ENS_18Kernel_traits_baseILj3072ES2_S2_S2_S2_fjLj128EEEEELb1ELb1ELb1ELb0EEEvNS_9BwdParamsE,"ax",@progbits
	.align	128
        .global         _ZN10layer_norm13ln_bwd_kernelINS_13Kernel_traitsI6__halfS2_S2_S2_fjLj3072ELj1ELj1ELj4ELj16ENS_18Kernel_traits_baseILj3072ES2_S2_S2_S2_fjLj128EEEEELb1ELb1ELb1ELb0EEEvNS_9BwdParamsE
        .type           _ZN10layer_norm13ln_bwd_kernelINS_13Kernel_traitsI6__halfS2_S2_S2_fjLj3072ELj1ELj1ELj4ELj16ENS_18Kernel_traits_baseILj3072ES2_S2_S2_S2_fjLj128EEEEELb1ELb1ELb1ELb0EEEvNS_9BwdParamsE,@function
        .size           _ZN10layer_norm13ln_bwd_kernelINS_13Kernel_traitsI6__halfS2_S2_S2_fjLj3072ELj1ELj1ELj4ELj16ENS_18Kernel_traits_baseILj3072ES2_S2_S2_S2_fjLj128EEEEELb1ELb1ELb1ELb0EEEvNS_9BwdParamsE,(.L_x_10691 - _ZN10layer_norm13ln_bwd_kernelINS_13Kernel_traitsI6__halfS2_S2_S2_fjLj3072ELj1ELj1ELj4ELj16ENS_18Kernel_traits_baseILj3072ES2_S2_S2_S2_fjLj128EEEEELb1ELb1ELb1ELb0EEEvNS_9BwdParamsE)
        .other          _ZN10layer_norm13ln_bwd_kernelINS_13Kernel_traitsI6__halfS2_S2_S2_fjLj3072ELj1ELj1ELj4ELj16ENS_18Kernel_traits_baseILj3072ES2_S2_S2_S2_fjLj128EEEEELb1ELb1ELb1ELb0EEEvNS_9BwdParamsE,@"STO_CUDA_ENTRY STV_DEFAULT"
_ZN10layer_norm13ln_bwd_kernelINS_13Kernel_traitsI6__halfS2_S2_S2_fjLj3072ELj1ELj1ELj4ELj16ENS_18Kernel_traits_baseILj3072ES2_S2_S2_S2_fjLj128EEEEELb1ELb1ELb1ELb0EEEvNS_9BwdParamsE:
.text._ZN10layer_norm13ln_bwd_kernelINS_13Kernel_traitsI6__halfS2_S2_S2_fjLj3072ELj1ELj1ELj4ELj16ENS_18Kernel_traits_baseILj3072ES2_S2_S2_S2_fjLj128EEEEELb1ELb1ELb1ELb0EEEvNS_9BwdParamsE:
        /* <DEDUP_REMOVED lines=19> */
[----:B--2---:R-:W5:Y:S02]  /*0130*/  @P1 LDG.E.128 R152, desc[UR10][R4.64] ;  /* 0x0000000a04981981 */ /* 0x004f64000c1e1d00 */
[----:B------:R-:W0:Y:S01]  /*0140*/  @P3 LDC.64 R16, c[0x0][0x3d0] ;  /* 0x0000f400ff103b82 */ /* 0x000e220000000a00 */
[C---:B-1----:R-:W-:Y:S01]  /*0150*/  @P1 IMAD.WIDE.U32 R6, R3.reuse, 0x10, R6 ;  /* 0x0000001003061825 */ /* 0x042fe200078e0006 */
[----:B------:R-:W-:-:S04]  /*0160*/  @P1 LOP3.LUT R3, R3, 0x80, RZ, 0xfc, !PT ;  /* 0x0000008003031812 */ /* 0x000fc800078efcff */
[----:B------:R-:W5:Y:S02]  /*0170*/  @P1 LDG.E.128 R100, desc[UR10][R6.64] ;  /* 0x0000000a06641981 */ /* 0x000f64000c1e1d00 */
[----:B------:R-:W1:Y:S01]  /*0180*/  @P3 LDC.64 R18, c[0x0][0x3e8] ;  /* 0x0000fa00ff123b82 */ /* 0x000e620000000a00 */
[C---:B----4-:R-:W-:Y:S01]  /*0190*/  @P2 IMAD.WIDE.U32 R12, R3.reuse, 0x10, R8 ;  /* 0x00000010030c2825 */ /* 0x050fe200078e0008 */
[----:B------:R-:W-:Y:S02]  /*01a0*/  CS2R R80, SRZ ;  /* 0x0000000000507805 */ /* 0x000fe4000001ff00 */
[----:B------:R-:W-:Y:S02]  /*01b0*/  CS2R R82, SRZ ;  /* 0x0000000000527805 */ /* 0x000fe4000001ff00 */
[----:B------:R-:W-:Y:S02]  /*01c0*/  CS2R R76, SRZ ;  /* 0x00000000004c7805 */ /* 0x000fe4000001ff00 */
[----:B------:R-:W-:Y:S01]  /*01d0*/  CS2R R78, SRZ ;  /* 0x00000000004e7805 */ /* 0x000fe2000001ff00 */
[----:B------:R2:W5:Y:S01]  /*01e0*/  @P2 LDG.E.128 R96, desc[UR10][R12.64] ;  /* 0x0000000a0c602981 */ /* 0x000562000c1e1d00 */
[C---:B---3--:R-:W-:Y:S01]  /*01f0*/  @P2 IMAD.WIDE.U32 R14, R3.reuse, 0x10, R10 ;  /* 0x00000010030e2825 */ /* 0x048fe200078e000a */
[----:B------:R-:W-:Y:S01]  /*0200*/  @P2 IADD3 R3, PT, PT, R3, 0x80, RZ ;  /* 0x0000008003032810 */ /* 0x000fe20007ffe0ff */
[----:B------:R-:W3:Y:S01]  /*0210*/  S2UR UR4, SR_CTAID.X ;  /* 0x00000000000479c3 */ /* 0x000ee20000002500 */
[----:B------:R-:W-:-:S02]  /*0220*/  CS2R R72, SRZ ;  /* 0x0000000000487805 */ /* 0x000fc4000001ff00 */
[----:B------:R-:W-:Y:S01]  /*0230*/  CS2R R74, SRZ ;  /* 0x00000000004a7805 */ /* 0x000fe2000001ff00 */
[----:B------:R4:W5:Y:S01]  /*0240*/  @P2 LDG.E.128 R92, desc[UR10][R14.64] ;  /* 0x0000000a0e5c2981 */ /* 0x000962000c1e1d00 */
[----:B0-----:R-:W-:-:S05]  /*0250*/  @P3 IMAD.WIDE.U32 R8, R3, 0x10, R16 ;  /* 0x0000001003083825 */ /* 0x001fca00078e0010 */
[----:B------:R0:W5:Y:S01]  /*0260*/  @P3 LDG.E.128 R88, desc[UR10][R8.64] ;  /* 0x0000000a08583981 */ /* 0x000162000c1e1d00 */
[----:B-1----:R-:W-:-:S05]  /*0270*/  @P3 IMAD.WIDE.U32 R10, R3, 0x10, R18 ;  /* 0x00000010030a3825 */ /* 0x002fca00078e0012 */
[----:B------:R0:W5:Y:S01]  /*0280*/  @P3 LDG.E.128 R84, desc[UR10][R10.64] ;  /* 0x0000000a0a543981 */ /* 0x000162000c1e1d00 */
[----:B---3--:R-:W-:-:S04]  /*0290*/  MOV R139, UR4 ;  /* 0x00000004008b7c02 */ /* 0x008fc80008000f00 */
        /* <DEDUP_REMOVED lines=29> */
[----:B--2---:R-:W-:-:S02]  /*0470*/  CS2R R12, SRZ ;  /* 0x00000000000c7805 */ /* 0x004fc4000001ff00 */
[----:B----4-:R-:W-:Y:S01]  /*0480*/  CS2R R14, SRZ ;  /* 0x00000000000e7805 */ /* 0x010fe2000001ff00 */
        /* <DEDUP_REMOVED lines=38> */
[----:B------:R-:W0:Y:S01]  /*06f0*/  LDCU.U8 UR9, c[0x0][0x410] ;  /* 0x00008200ff0977ac */ /* 0x000e220008000000 */
[----:B------:R-:W1:Y:S01]  /*0700*/  LDCU UR14, c[0x0][0x400] ;  /* 0x00008000ff0e77ac */ /* 0x000e620008000800 */
[----:B------:R-:W2:Y:S01]  /*0710*/  LDCU.64 UR16, c[0x0][0x408] ;  /* 0x00008100ff1077ac */ /* 0x000ea20008000a00 */
[----:B------:R-:W3:Y:S01]  /*0720*/  LDCU.64 UR12, c[0x0][0x438] ;  /* 0x00008700ff0c77ac */ /* 0x000ee20008000a00 */
[----:B------:R-:W4:Y:S06]  /*0730*/  LDCU.64 UR6, c[0x0][0x478] ;  /* 0x00008f00ff0677ac */ /* 0x000f2c0008000a00 */
.L_x_1873:
[----:B0-----:R-:W0:Y:S08]  /*0740*/  LDC.64 R122, c[0x0][0x3f8] ;  /* 0x0000fe00ff7a7b82 */ /* 0x001e300000000a00 */
[----:B------:R-:W1:Y:S08]  /*0750*/  LDC.64 R120, c[0x0][0x3c8] ;  /* 0x0000f200ff787b82 */ /* 0x000e700000000a00 */
[----:B--2---:R-:W2:Y:S01]  /*0760*/  LDC.64 R124, c[0x0][0x3f0] ;  /* 0x0000fc00ff7c7b82 */ /* 0x004ea20000000a00 */
        /* <DEDUP_REMOVED lines=18> */
[----:B------:R-:W-:Y:S01]  /*0890*/  HFMA2 R196, -RZ, RZ, 0, 0 ;  /* 0x00000000ffc47431 */ /* 0x000fe200000001ff */
        /* <DEDUP_REMOVED lines=33> */
[----:B0-----:R-:W-:-:S05]  /*0ab0*/  @P0 IMAD.WIDE.U32 R180, R136, 0x10, R180 ;  /* 0x0000001088b40825 */ /* 0x001fca00078e00b4 */
[----:B------:R0:W5:Y:S01]  /*0ac0*/  @P0 LDG.E.128 R8, desc[UR10][R180.64] ;  /* 0x0000000ab4080981 */ /* 0x000162000c1e1d00 */
[----:B------:R-:W-:Y:S02]  /*0ad0*/  IADD3 R137, PT, PT, R137, 0x80, RZ ;  /* 0x0000008089897810 */ /* 0x000fe40007ffe0ff */
[----:B------:R-:W-:Y:S02]  /*0ae0*/  IADD3 R135, PT, PT, R135, 0x80, RZ ;  /* 0x0000008087877810 */ /* 0x000fe40007ffe0ff */
[----:B------:R-:W-:Y:S01]  /*0af0*/  IADD3 R136, PT, PT, R136, 0x80, RZ ;  /* 0x0000008088887810 */ /* 0x000fe20007ffe0ff */
[----:B---3--:R-:W-:Y:S02]  /*0b00*/  HADD2.F32 R185, -RZ, R121.H1_H1 ;  /* 0x30000079ffb97230 */ /* 0x008fe40000004100 */
[--C-:B------:R-:W-:Y:S02]  /*0b10*/  HADD2.F32 R3, -RZ, R120.reuse.H0_H0 ;  /* 0x20000078ff037230 */ /* 0x100fe40000004100 */
[----:B------:R-:W-:-:S02]  /*0b20*/  HADD2.F32 R179, -RZ, R120.H1_H1 ;  /* 0x30000078ffb37230 */ /* 0x000fc40000004100 */
[----:B------:R-:W-:Y:S02]  /*0b30*/  HADD2.F32 R183, -RZ, R121.H0_H0 ;  /* 0x20000079ffb77230 */ /* 0x000fe40000004100 */
[----:B------:R-:W-:Y:S02]  /*0b40*/  HADD2.F32 R120, -RZ, R152.H0_H0 ;  /* 0x20000098ff787230 */ /* 0x000fe40000004100 */
[----:B----4-:R-:W-:Y:S02]  /*0b50*/  HADD2.F32 R121, -RZ, R124.H0_H0 ;  /* 0x2000007cff797230 */ /* 0x010fe40000004100 */
[C---:B------:R-:W-:Y:S01]  /*0b60*/  FADD.FTZ R185, -R134.reuse, R185 ;  /* 0x000000b986b97221 */ /* 0x040fe20000010100 */
[--C-:B------:R-:W-:Y:S02]  /*0b70*/  HADD2.F32 R191, -RZ, R123.reuse.H0_H0 ;  /* 0x2000007bffbf7230 */ /* 0x100fe40000004100 */
[----:B------:R-:W-:Y:S01]  /*0b80*/  FADD.FTZ R3, -R134, R3 ;  /* 0x0000000386037221 */ /* 0x000fe20000010100 */
[----:B------:R-:W-:-:S02]  /*0b90*/  HADD2.F32 R193, -RZ, R123.H1_H1 ;  /* 0x3000007bffc17230 */ /* 0x000fc40000004100 */
[----:B0-----:R-:W-:Y:S01]  /*0ba0*/  FADD.FTZ R181, -R134, R183 ;  /* 0x000000b786b57221 */ /* 0x001fe20000010100 */
[--C-:B------:R-:W-:Y:S02]  /*0bb0*/  HADD2.F32 R123, -RZ, R125.reuse.H0_H0 ;  /* 0x2000007dff7b7230 */ /* 0x100fe40000004100 */
[----:B------:R-:W-:Y:S01]  /*0bc0*/  FMUL.FTZ R180, R120, R121 ;  /* 0x0000007978b47220 */ /* 0x000fe20000410000 */
[----:B------:R-:W-:Y:S02]  /*0bd0*/  HADD2.F32 R188, -RZ, R125.H1_H1 ;  /* 0x3000007dffbc7230 */ /* 0x000fe40000004100 */
[----:B------:R-:W-:Y:S01]  /*0be0*/  FMUL.FTZ R186, R140, R185 ;  /* 0x000000b98cba7220 */ /* 0x000fe20000410000 */
[----:B------:R-:W-:Y:S02]  /*0bf0*/  HADD2.F32 R183, -RZ, R153.H1_H1 ;  /* 0x30000099ffb77230 */ /* 0x000fe40000004100 */
[----:B------:R-:W-:Y:S01]  /*0c00*/  FADD.FTZ R179, -R134, R179 ;  /* 0x000000b386b37221 */ /* 0x000fe20000010100 */
[----:B------:R-:W-:-:S02]  /*0c10*/  HADD2.F32 R187, -RZ, R122.H0_H0 ;  /* 0x2000007affbb7230 */ /* 0x000fc40000004100 */
[----:B------:R-:W-:Y:S02]  /*0c20*/  HADD2.F32 R189, -RZ, R122.H1_H1 ;  /* 0x3000007affbd7230 */ /* 0x000fe40000004100 */
[----:B------:R-:W-:Y:S02]  /*0c30*/  HADD2.F32 R125, -RZ, R126.H0_H0 ;  /* 0x2000007eff7d7230 */ /* 0x000fe40000004100 */
[----:B------:R-:W-:Y:S02]  /*0c40*/  HADD2.F32 R120, -RZ, R154.H0_H0 ;  /* 0x2000009aff787230 */ /* 0x000fe40000004100 */
[----:B------:R-:W-:Y:S01]  /*0c50*/  FMUL.FTZ R3, R140, R3 ;  /* 0x000000038c037220 */ /* 0x000fe20000410000 */
[----:B------:R-:W-:Y:S02]  /*0c60*/  HADD2.F32 R124, -RZ, R124.H1_H1 ;  /* 0x3000007cff7c7230 */ /* 0x000fe40000004100 */
[----:B------:R-:W-:Y:S02]  /*0c70*/  HADD2.F32 R122, -RZ, R152.H1_H1 ;  /* 0x30000098ff7a7230 */ /* 0x000fe40000004100 */
[-C--:B------:R-:W-:Y:S01]  /*0c80*/  FMUL.FTZ R183, R183, R188.reuse ;  /* 0x000000bcb7b77220 */ /* 0x080fe20000410000 */
[----:B------:R-:W-:Y:S01]  /*0c90*/  FADD.FTZ R59, R59, R188 ;  /* 0x000000bc3b3b7221 */ /* 0x000fe20000010000 */
[----:B------:R-:W-:Y:S01]  /*0ca0*/  FFMA.FTZ R83, R186, R188, R83 ;  /* 0x000000bcba537223 */ /* 0x000fe20000010053 */
[C---:B------:R-:W-:Y:S01]  /*0cb0*/  FMUL.FTZ R182, R140.reuse, R179 ;  /* 0x000000b38cb67220 */ /* 0x040fe20000410000 */
[----:B------:R-:W-:Y:S01]  /*0cc0*/  FMUL.FTZ R181, R140, R181 ;  /* 0x000000b58cb57220 */ /* 0x000fe20000410000 */
[----:B------:R-:W-:Y:S01]  /*0cd0*/  FMUL.FTZ R188, R120, R125 ;  /* 0x0000007d78bc7220 */ /* 0x000fe20000410000 */
[----:B------:R-:W-:Y:S01]  /*0ce0*/  FADD.FTZ R56, R56, R121 ;  /* 0x0000007938387221 */ /* 0x000fe20000010000 */
[C---:B------:R-:W-:Y:S01]  /*0cf0*/  FFMA.FTZ R80, R3.reuse, R121, R80 ;  /* 0x0000007903507223 */ /* 0x040fe20000010050 */
[----:B------:R-:W-:Y:S01]  /*0d00*/  FMUL.FTZ R179, R122, R124 ;  /* 0x0000007c7ab37220 */ /* 0x000fe20000410000 */
[----:B------:R-:W-:Y:S01]  /*0d10*/  FADD.FTZ R120, RZ, R180 ;  /* 0x000000b4ff787221 */ /* 0x000fe20000010000 */
[----:B------:R-:W-:Y:S01]  /*0d20*/  FFMA.FTZ R121, R3, R180, RZ ;  /* 0x000000b403797223 */ /* 0x000fe200000100ff */
        /* <DEDUP_REMOVED lines=8> */
[----:B------:R-:W-:Y:S01]  /*0db0*/  FADD.FTZ R189, -R134, R189 ;  /* 0x000000bd86bd7221 */ /* 0x000fe20000010100 */
[----:B------:R-:W-:Y:S02]  /*0dc0*/  HADD2.F32 R126, -RZ, R126.H1_H1 ;  /* 0x3000007eff7e7230 */ /* 0x000fe40000004100 */
[----:B------:R-:W-:Y:S01]  /*0dd0*/  FMUL.FTZ R185, R140, R185 ;  /* 0x000000b98cb97220 */ /* 0x000fe20000410000 */
[----:B------:R-:W-:Y:S02]  /*0de0*/  HADD2.F32 R187, -RZ, R154.H1_H1 ;  /* 0x3000009affbb7230 */ /* 0x000fe40000004100 */
[----:B------:R-:W-:Y:S01]  /*0df0*/  FADD.FTZ R123, R122, R183 ;  /* 0x000000b77a7b7221 */ /* 0x000fe20000010000 */
[----:B------:R-:W-:Y:S01]  /*0e00*/  FFMA.FTZ R120, R186, R183, R121 ;  /* 0x000000b7ba787223 */ /* 0x000fe20000010079 */
[----:B------:R-:W-:Y:S01]  /*0e10*/  FMUL.FTZ R190, R140, R189 ;  /* 0x000000bd8cbe7220 */ /* 0x000fe20000410000 */
[----:B------:R-:W-:-:S02]  /*0e20*/  HADD2.F32 R192, -RZ, R127.H0_H0 ;  /* 0x2000007fffc07230 */ /* 0x000fc40000004100 */
[----:B------:R-:W-:Y:S01]  /*0e30*/  FADD.FTZ R191, -R134, R191 ;  /* 0x000000bf86bf7221 */ /* 0x000fe20000010100 */
[----:B------:R-:W-:Y:S02]  /*0e40*/  HADD2.F32 R189, -RZ, R155.H0_H0 ;  /* 0x2000009bffbd7230 */ /* 0x000fe40000004100 */
[----:B------:R-:W-:Y:S01]  /*0e50*/  FMUL.FTZ R187, R187, R126 ;  /* 0x0000007ebbbb7220 */ /* 0x000fe20000410000 */
[----:B------:R-:W-:Y:S01]  /*0e60*/  FADD.FTZ R122, R123, R188 ;  /* 0x000000bc7b7a7221 */ /* 0x000fe20000010000 */
[----:B------:R-:W-:Y:S01]  /*0e70*/  FFMA.FTZ R121, R185, R188, R120 ;  /* 0x000000bcb9797223 */ /* 0x000fe20000010078 */
[----:B------:R-:W-:Y:S01]  /*0e80*/  FADD.FTZ R57, R57, R124 ;  /* 0x0000007c39397221 */ /* 0x000fe20000010000 */
[----:B------:R-:W-:Y:S01]  /*0e90*/  FFMA.FTZ R81, R182, R124, R81 ;  /* 0x0000007cb6517223 */ /* 0x000fe20000010051 */
[----:B------:R-:W-:Y:S02]  /*0ea0*/  HADD2.F32 R127, -RZ, R127.H1_H1 ;  /* 0x3000007fff7f7230 */ /* 0x000fe40000004100 */
[----:B------:R-:W-:Y:S01]  /*0eb0*/  FMUL.FTZ R191, R140, R191 ;  /* 0x000000bf8cbf7220 */ /* 0x000fe20000410000 */
[----:B------:R-:W-:-:S02]  /*0ec0*/  HADD2.F32 R124, -RZ, R155.H1_H1 ;  /* 0x3000009bff7c7230 */ /* 0x000fc40000004100 */
[----:B------:R-:W-:Y:S01]  /*0ed0*/  FADD.FTZ R193, -R134, R193 ;  /* 0x000000c186c17221 */ /* 0x000fe20000010100 */
        /* <DEDUP_REMOVED lines=17> */
.L_x_1761:
[----:B----4-:R-:W-:Y:S05]  /*0ff0*/  BSYNC.RECONVERGENT B1 ;  /* 0x0000000000017941 */ /* 0x010fea0003800200 */
.L_x_1760:
        /* <DEDUP_REMOVED lines=13> */
[----:B------:R-:W-:Y:S02]  /*10d0*/  HADD2.F32 R146, -RZ, R97.H0_H0 ;  /* 0x20000061ff927230 */ /* 0x000fe40000004100 */
[----:B------:R-:W-:Y:S02]  /*10e0*/  HADD2.F32 R150, -RZ, R98.H0_H0 ;  /* 0x20000062ff967230 */ /* 0x000fe40000004100 */
[----:B0-----:R-:W-:Y:S02]  /*10f0*/  @P0 IMAD.WIDE.U32 R142, R136, 0x10, R130 ;  /* 0x00000010888e0825 */ /* 0x001fe400078e0082 */
[----:B------:R-:W5:Y:S04]  /*1100*/  LDG.E.64 R130, desc[UR10][R144.64] ;  /* 0x0000000a90827981 */ /* 0x000f68000c1e1b00 */
[----:B------:R0:W5:Y:S02]  /*1110*/  @P0 LDG.E.128 R4, desc[UR10][R142.64] ;  /* 0x0000000a8e040981 */ /* 0x000164000c1e1d00 */
[----:B0-----:R-:W-:Y:S01]  /*1120*/  HADD2.F32 R143, -RZ, R96.H1_H1 ;  /* 0x30000060ff8f7230 */ /* 0x001fe20000004100 */
[----:B------:R-:W-:-:S02]  /*1130*/  IADD3 R137, PT, PT, R137, 0x80, RZ ;  /* 0x0000008089897810 */ /* 0x000fc40007ffe0ff */
[----:B------:R-:W-:Y:S02]  /*1140*/  IADD3 R135, PT, PT, R135, 0x80, RZ ;  /* 0x0000008087877810 */ /* 0x000fe40007ffe0ff */
[----:B------:R-:W-:Y:S01]  /*1150*/  IADD3 R136, PT, PT, R136, 0x80, RZ ;  /* 0x0000008088887810 */ /* 0x000fe20007ffe0ff */
[--C-:B---3--:R-:W-:Y:S02]  /*1160*/  HADD2.F32 R141, -RZ, R120.reuse.H0_H0 ;  /* 0x20000078ff8d7230 */ /* 0x108fe40000004100 */
[----:B------:R-:W-:Y:S02]  /*1170*/  HADD2.F32 R147, -RZ, R120.H1_H1 ;  /* 0x30000078ff937230 */ /* 0x000fe40000004100 */
[--C-:B------:R-:W-:Y:S02]  /*1180*/  HADD2.F32 R149, -RZ, R121.reuse.H0_H0 ;  /* 0x20000079ff957230 */ /* 0x100fe40000004100 */
[----:B------:R-:W-:Y:S02]  /*1190*/  HADD2.F32 R151, -RZ, R121.H1_H1 ;  /* 0x30000079ff977230 */ /* 0x000fe40000004100 */
[----:B------:R-:W-:Y:S01]  /*11a0*/  FADD.FTZ R141, -R134, R141 ;  /* 0x0000008d868d7221 */ /* 0x000fe20000010100 */
[----:B------:R-:W-:-:S02]  /*11b0*/  HADD2.F32 R120, -RZ, R96.H0_H0 ;  /* 0x20000060ff787230 */ /* 0x000fc40000004100 */
[--C-:B----4-:R-:W-:Y:S02]  /*11c0*/  HADD2.F32 R121, -RZ, R124.reuse.H0_H0 ;  /* 0x2000007cff797230 */ /* 0x110fe40000004100 */
[----:B------:R-:W-:Y:S01]  /*11d0*/  FADD.FTZ R145, -R134, R149 ;  /* 0x0000009586917221 */ /* 0x000fe20000010100 */
[----:B------:R-:W-:Y:S02]  /*11e0*/  HADD2.F32 R124, -RZ, R124.H1_H1 ;  /* 0x3000007cff7c7230 */ /* 0x000fe40000004100 */
[----:B------:R-:W-:Y:S01]  /*11f0*/  FMUL.FTZ R141, R140, R141 ;  /* 0x0000008d8c8d7220 */ /* 0x000fe20000410000 */
[--C-:B------:R-:W-:Y:S02]  /*1200*/  HADD2.F32 R195, -RZ, R123.reuse.H0_H0 ;  /* 0x2000007bffc37230 */ /* 0x100fe40000004100 */
[----:B------:R-:W-:Y:S01]  /*1210*/  FMUL.FTZ R142, R120, R121 ;  /* 0x00000079788e7220 */ /* 0x000fe20000410000 */
[----:B------:R-:W-:Y:S02]  /*1220*/  HADD2.F32 R197, -RZ, R123.H1_H1 ;  /* 0x3000007bffc57230 */ /* 0x000fe40000004100 */
[----:B------:R-:W-:Y:S01]  /*1230*/  FADD.FTZ R147, -R134, R147 ;  /* 0x0000009386937221 */ /* 0x000fe20000010100 */
[----:B------:R-:W-:-:S02]  /*1240*/  HADD2.F32 R123, -RZ, R125.H0_H0 ;  /* 0x2000007dff7b7230 */ /* 0x000fc40000004100 */
[----:B------:R-:W-:Y:S01]  /*1250*/  FMUL.FTZ R145, R140, R145 ;  /* 0x000000918c917220 */ /* 0x000fe20000410000 */
[----:B------:R-:W-:Y:S01]  /*1260*/  FADD.FTZ R48, R48, R121 ;  /* 0x0000007930307221 */ /* 0x000fe20000010000 */
[----:B------:R-:W-:Y:S01]  /*1270*/  FFMA.FTZ R72, R141, R121, R72 ;  /* 0x000000798d487223 */ /* 0x000fe20000010048 */
[----:B------:R-:W-:Y:S01]  /*1280*/  FMUL.FTZ R143, R143, R124 ;  /* 0x0000007c8f8f7220 */ /* 0x000fe20000410000 */
[----:B------:R-:W-:Y:S01]  /*1290*/  FADD.FTZ R151, -R134, R151 ;  /* 0x0000009786977221 */ /* 0x000fe20000010100 */
[----:B------:R-:W-:Y:S01]  /*12a0*/  FADD.FTZ R120, R193, R142 ;  /* 0x0000008ec1787221 */ /* 0x000fe20000010000 */
[----:B------:R-:W-:Y:S01]  /*12b0*/  FMUL.FTZ R144, R140, R147 ;  /* 0x000000938c907220 */ /* 0x000fe20000410000 */
[----:B------:R-:W-:Y:S01]  /*12c0*/  FFMA.FTZ R121, R141, R142, R196 ;  /* 0x0000008e8d797223 */ /* 0x000fe200000100c4 */
[--C-:B------:R-:W-:Y:S02]  /*12d0*/  HADD2.F32 R157, -RZ, R122.reuse.H0_H0 ;  /* 0x2000007aff9d7230 */ /* 0x100fe40000004100 */
[----:B------:R-:W-:Y:S01]  /*12e0*/  FMUL.FTZ R146, R146, R123 ;  /* 0x0000007b92927220 */ /* 0x000fe20000410000 */
[----:B------:R-:W-:-:S02]  /*12f0*/  HADD2.F32 R159, -RZ, R122.H1_H1 ;  /* 0x3000007aff9f7230 */ /* 0x000fc40000004100 */
[----:B------:R-:W-:Y:S01]  /*1300*/  FADD.FTZ R50, R50, R123 ;  /* 0x0000007b32327221 */ /* 0x000fe20000010000 */
[----:B------:R-:W-:Y:S02]  /*1310*/  HADD2.F32 R122, -RZ, R125.H1_H1 ;  /* 0x3000007dff7a7230 */ /* 0x000fe40000004100 */
[----:B------:R-:W-:Y:S01]  /*1320*/  FFMA.FTZ R74, R145, R123, R74 ;  /* 0x0000007b914a7223 */ /* 0x000fe2000001004a */
[----:B------:R-:W-:Y:S02]  /*1330*/  HADD2.F32 R147, -RZ, R97.H1_H1 ;  /* 0x30000061ff937230 */ /* 0x000fe40000004100 */
[----:B------:R-:W-:Y:S01]  /*1340*/  FMUL.FTZ R148, R140, R151 ;  /* 0x000000978c947220 */ /* 0x000fe20000410000 */
[----:B------:R-:W-:Y:S01]  /*1350*/  FADD.FTZ R123, R120, R143 ;  /* 0x0000008f787b7221 */ /* 0x000fe20000010000 */
[----:B------:R-:W-:Y:S01]  /*1360*/  FFMA.FTZ R120, R144, R143, R121 ;  /* 0x0000008f90787223 */ /* 0x000fe20000010079 */
[--C-:B------:R-:W-:Y:S02]  /*1370*/  HADD2.F32 R125, -RZ, R126.reuse.H0_H0 ;  /* 0x2000007eff7d7230 */ /* 0x100fe40000004100 */
[-C--:B------:R-:W-:Y:S01]  /*1380*/  FMUL.FTZ R147, R147, R122.reuse ;  /* 0x0000007a93937220 */ /* 0x080fe20000410000 */
[----:B------:R-:W-:Y:S01]  /*1390*/  FADD.FTZ R51, R51, R122 ;  /* 0x0000007a33337221 */ /* 0x000fe20000010000 */
[----:B------:R-:W-:Y:S01]  /*13a0*/  FFMA.FTZ R75, R148, R122, R75 ;  /* 0x0000007a944b7223 */ /* 0x000fe2000001004b */
[C---:B------:R-:W-:Y:S01]  /*13b0*/  FADD.FTZ R149, -R134.reuse, R157 ;  /* 0x0000009d86957221 */ /* 0x040fe20000010100 */
[----:B------:R-:W-:Y:S01]  /*13c0*/  FADD.FTZ R122, R123, R146 ;  /* 0x000000927b7a7221 */ /* 0x000fe20000010000 */
[----:B------:R-:W-:Y:S01]  /*13d0*/  FFMA.FTZ R121, R145, R146, R120 ;  /* 0x0000009291797223 */ /* 0x000fe20000010078 */
[----:B------:R-:W-:Y:S01]  /*13e0*/  FADD.FTZ R159, -R134, R159 ;  /* 0x0000009f869f7221 */ /* 0x000fe20000010100 */
[----:B------:R-:W-:-:S02]  /*13f0*/  HADD2.F32 R126, -RZ, R126.H1_H1 ;  /* 0x3000007eff7e7230 */ /* 0x000fc40000004100 */
[----:B------:R-:W-:Y:S01]  /*1400*/  FMUL.FTZ R149, R140, R149 ;  /* 0x000000958c957220 */ /* 0x000fe20000410000 */
[----:B------:R-:W-:Y:S02]  /*1410*/  HADD2.F32 R151, -RZ, R98.H1_H1 ;  /* 0x30000062ff977230 */ /* 0x000fe40000004100 */
[----:B------:R-:W-:Y:S01]  /*1420*/  FMUL.FTZ R150, R150, R125 ;  /* 0x0000007d96967220 */ /* 0x000fe20000410000 */
[----:B------:R-:W-:Y:S01]  /*1430*/  FADD.FTZ R123, R122, R147 ;  /* 0x000000937a7b7221 */ /* 0x000fe20000010000 */
[----:B------:R-:W-:Y:S01]  /*1440*/  FFMA.FTZ R120, R148, R147, R121 ;  /* 0x0000009394787223 */ /* 0x000fe20000010079 */
[----:B------:R-:W-:Y:S01]  /*1450*/  FMUL.FTZ R156, R140, R159 ;  /* 0x0000009f8c9c7220 */ /* 0x000fe20000410000 */
[----:B------:R-:W-:Y:S02]  /*1460*/  HADD2.F32 R158, -RZ, R127.H0_H0 ;  /* 0x2000007fff9e7230 */ /* 0x000fe40000004100 */
[----:B------:R-:W-:Y:S01]  /*1470*/  FADD.FTZ R159, -R134, R195 ;  /* 0x000000c3869f7221 */ /* 0x000fe20000010100 */
        /* <DEDUP_REMOVED lines=27> */
.L_x_1763:
[----:B------:R-:W-:Y:S05]  /*1630*/  BSYNC.RECONVERGENT B1 ;  /* 0x0000000000017941 */ /* 0x000fea0003800200 */
.L_x_1762:
[----:B------:R-:W-:Y:S05]  /*1640*/  @!P3 BRA `(.L_x_1764) ;  /* 0x000000080070b947 */ /* 0x000fea0003800000 */
[----:B------:R-:W0:Y:S08]  /*1650*/  LDC.64 R120, c[0x0][0x3a8] ;  /* 0x0000ea00ff787b82 */ /* 0x000e300000000a00 */
[----:B------:R-:W1:Y:S01]  /*1660*/  LDC.64 R124, c[0x0][0x428] ;  /* 0x00010a00ff7c7b82 */ /* 0x000e620000000a00 */
[----:B------:R-:W-:-:S04]  /*1670*/  ISETP.NE.U32.AND P0, PT, RZ, UR12, PT ;  /* 0x0000000cff007c0c */ /* 0x000fc8000bf05070 */
[----:B------:R-:W-:-:S03]  /*1680*/  ISETP.NE.AND.EX P0, PT, RZ, UR13, PT, P0 ;  /* 0x0000000dff007c0c */ /* 0x000fc6000bf05300 */
[----:B------:R-:W2:Y:S01]  /*1690*/  LDC.64 R162, c[0x0][0x3b0] ;  /* 0x0000ec00ffa27b82 */ /* 0x000ea20000000a00 */
[----:B0-----:R-:W-:-:S09]  /*16a0*/  IMAD.WIDE.U32 R120, R136, 0x10, R120 ;  /* 0x0000001088787825 */ /* 0x001fd200078e0078 */
[----:B------:R-:W0:Y:S01]  /*16b0*/  @P0 LDC.64 R132, c[0x0][0x438] ;  /* 0x00010e00ff840b82 */ /* 0x000e220000000a00 */
[----:B------:R-:W3:Y:S01]  /*16c0*/  LDG.E.128 R120, desc[UR10][R120.64] ;  /* 0x0000000a78787981 */ /* 0x000ee2000c1e1d00 */
[----:B-1----:R-:W-:-:S06]  /*16d0*/  IMAD.WIDE.U32 R124, R137, 0x10, R124 ;  /* 0x00000010897c7825 */ /* 0x002fcc00078e007c */
[----:B------:R-:W4:Y:S01]  /*16e0*/  LDG.E.128 R124, desc[UR10][R124.64] ;  /* 0x0000000a7c7c7981 */ /* 0x000f22000c1e1d00 */
[----:B0-----:R-:W-:-:S04]  /*16f0*/  @P0 IMAD.WIDE.U32 R136, R136, 0x10, R132 ;  /* 0x0000001088880825 */ /* 0x001fc800078e0084 */
[----:B--2---:R-:W-:Y:S01]  /*1700*/  IMAD.WIDE.U32 R132, R135, 0x8, R162 ;  /* 0x0000000887847825 */ /* 0x004fe200078e00a2 */
[----:B------:R0:W5:Y:S05]  /*1710*/  @P0 LDG.E.128 R104, desc[UR10][R136.64] ;  /* 0x0000000a88680981 */ /* 0x00016a000c1e1d00 */
[----:B------:R-:W5:Y:S01]  /*1720*/  LDG.E.64 R132, desc[UR10][R132.64] ;  /* 0x0000000a84847981 */ /* 0x000f62000c1e1b00 */
[----:B------:R-:W-:Y:S02]  /*1730*/  HADD2.F32 R162, -RZ, R88.H0_H0 ;  /* 0x20000058ffa27230 */ /* 0x000fe40000004100 */
[----:B------:R-:W-:Y:S02]  /*1740*/  HADD2.F32 R166, -RZ, R89.H0_H0 ;  /* 0x20000059ffa67230 */ /* 0x000fe40000004100 */
[----:B------:R-:W-:-:S02]  /*1750*/  HADD2.F32 R170, -RZ, R90.H0_H0 ;  /* 0x2000005affaa7230 */ /* 0x000fc40000004100 */
[----:B------:R-:W-:Y:S02]  /*1760*/  HADD2.F32 R174, -RZ, R91.H1_H1 ;  /* 0x3000005bffae7230 */ /* 0x000fe40000004100 */
[--C-:B---3--:R-:W-:Y:S02]  /*1770*/  HADD2.F32 R163, -RZ, R121.reuse.H0_H0 ;  /* 0x20000079ffa37230 */ /* 0x108fe40000004100 */
[----:B------:R-:W-:Y:S02]  /*1780*/  HADD2.F32 R121, -RZ, R121.H1_H1 ;  /* 0x30000079ff797230 */ /* 0x000fe40000004100 */
[--C-:B------:R-:W-:Y:S02]  /*1790*/  HADD2.F32 R135, -RZ, R120.reuse.H0_H0 ;  /* 0x20000078ff877230 */ /* 0x100fe40000004100 */
[C---:B------:R-:W-:Y:S01]  /*17a0*/  FADD.FTZ R165, -R134.reuse, R163 ;  /* 0x000000a386a57221 */ /* 0x040fe20000010100 */
[----:B------:R-:W-:Y:S02]  /*17b0*/  HADD2.F32 R161, -RZ, R120.H1_H1 ;  /* 0x30000078ffa17230 */ /* 0x000fe40000004100 */
[----:B------:R-:W-:Y:S01]  /*17c0*/  FADD.FTZ R167, -R134, R121 ;  /* 0x0000007986a77221 */ /* 0x000fe20000010100 */
[----:B----4-:R-:W-:-:S02]  /*17d0*/  HADD2.F32 R121, -RZ, R124.H0_H0 ;  /* 0x2000007cff797230 */ /* 0x010fc40000004100 */
[----:B------:R-:W-:Y:S01]  /*17e0*/  FADD.FTZ R135, -R134, R135 ;  /* 0x0000008786877221 */ /* 0x000fe20000010100 */
[----:B0-----:R-:W-:Y:S02]  /*17f0*/  HADD2.F32 R137, -RZ, R125.H0_H0 ;  /* 0x2000007dff897230 */ /* 0x001fe40000004100 */
[----:B------:R-:W-:Y:S01]  /*1800*/  FMUL.FTZ R168, R140, R167 ;  /* 0x000000a78ca87220 */ /* 0x000fe20000410000 */
[----:B------:R-:W-:Y:S02]  /*1810*/  HADD2.F32 R169, -RZ, R122.H0_H0 ;  /* 0x2000007affa97230 */ /* 0x000fe40000004100 */
[----:B------:R-:W-:Y:S01]  /*1820*/  FMUL.FTZ R162, R162, R121 ;  /* 0x00000079a2a27220 */ /* 0x000fe20000410000 */
[--C-:B------:R-:W-:Y:S02]  /*1830*/  HADD2.F32 R175, -RZ, R123.reuse.H0_H0 ;  /* 0x2000007bffaf7230 */ /* 0x100fe40000004100 */
[----:B------:R-:W-:Y:S01]  /*1840*/  FADD.FTZ R40, R40, R121 ;  /* 0x0000007928287221 */ /* 0x000fe20000010000 */
[----:B------:R-:W-:-:S02]  /*1850*/  HADD2.F32 R195, -RZ, R123.H1_H1 ;  /* 0x3000007bffc37230 */ /* 0x000fc40000004100 */
[----:B------:R-:W-:Y:S01]  /*1860*/  FADD.FTZ R123, -R134, R161 ;  /* 0x000000a1867b7221 */ /* 0x000fe20000010100 */
[----:B------:R-:W-:Y:S02]  /*1870*/  HADD2.F32 R125, -RZ, R125.H1_H1 ;  /* 0x3000007dff7d7230 */ /* 0x000fe40000004100 */
[----:B------:R-:W-:Y:S01]  /*1880*/  FMUL.FTZ R161, R140, R135 ;  /* 0x000000878ca17220 */ /* 0x000fe20000410000 */
[----:B------:R-:W-:Y:S02]  /*1890*/  HADD2.F32 R120, -RZ, R89.H1_H1 ;  /* 0x30000059ff787230 */ /* 0x000fe40000004100 */
[----:B------:R-:W-:Y:S01]  /*18a0*/  FADD.FTZ R169, -R134, R169 ;  /* 0x000000a986a97221 */ /* 0x000fe20000010100 */
[----:B------:R-:W-:Y:S02]  /*18b0*/  HADD2.F32 R124, -RZ, R124.H1_H1 ;  /* 0x3000007cff7c7230 */ /* 0x000fe40000004100 */
[----:B------:R-:W-:Y:S01]  /*18c0*/  FFMA.FTZ R64, R161, R121, R64 ;  /* 0x00000079a1407223 */ /* 0x000fe20000010040 */
[----:B------:R-:W-:-:S02]  /*18d0*/  HADD2.F32 R163, -RZ, R88.H1_H1 ;  /* 0x30000058ffa37230 */ /* 0x000fc40000004100 */
[----:B------:R-:W-:Y:S01]  /*18e0*/  FMUL.FTZ R167, R120, R125 ;  /* 0x0000007d78a77220 */ /* 0x000fe20000410000 */
[----:B------:R-:W-:Y:S02]  /*18f0*/  HADD2.F32 R171, -RZ, R122.H1_H1 ;  /* 0x3000007affab7230 */ /* 0x000fe40000004100 */
[----:B------:R-:W-:Y:S01]  /*1900*/  FADD.FTZ R120, R193, R162 ;  /* 0x000000a2c1787221 */ /* 0x000fe20000010000 */
[----:B------:R-:W-:Y:S01]  /*1910*/  FMUL.FTZ R164, R140, R123 ;  /* 0x0000007b8ca47220 */ /* 0x000fe20000410000 */
[----:B------:R-:W-:Y:S01]  /*1920*/  FMUL.FTZ R163, R163, R124 ;  /* 0x0000007ca3a37220 */ /* 0x000fe20000410000 */
[----:B------:R-:W-:Y:S01]  /*1930*/  FFMA.FTZ R121, R161, R162, R196 ;  /* 0x000000a2a1797223 */ /* 0x000fe200000100c4 */
[----:B------:R-:W-:Y:S01]  /*1940*/  FADD.FTZ R173, -R134, R171 ;  /* 0x000000ab86ad7221 */ /* 0x000fe20000010100 */
[--C-:B------:R-:W-:Y:S02]  /*1950*/  HADD2.F32 R171, -RZ, R126.reuse.H0_H0 ;  /* 0x2000007effab7230 */ /* 0x100fe40000004100 */
[----:B------:R-:W-:Y:S01]  /*1960*/  FMUL.FTZ R169, R140, R169 ;  /* 0x000000a98ca97220 */ /* 0x000fe20000410000 */
[----:B------:R-:W-:-:S02]  /*1970*/  HADD2.F32 R126, -RZ, R126.H1_H1 ;  /* 0x3000007eff7e7230 */ /* 0x000fc40000004100 */
[----:B------:R-:W-:Y:S01]  /*1980*/  FADD.FTZ R123, R120, R163 ;  /* 0x000000a3787b7221 */ /* 0x000fe20000010000 */
[----:B------:R-:W-:Y:S02]  /*1990*/  HADD2.F32 R122, -RZ, R90.H1_H1 ;  /* 0x3000005aff7a7230 */ /* 0x000fe40000004100 */
[----:B------:R-:W-:Y:S01]  /*19a0*/  FMUL.FTZ R165, R140, R165 ;  /* 0x000000a58ca57220 */ /* 0x000fe20000410000 */
[----:B------:R-:W-:Y:S01]  /*19b0*/  FMUL.FTZ R166, R166, R137 ;  /* 0x00000089a6a67220 */ /* 0x000fe20000410000 */
[----:B------:R-:W-:Y:S01]  /*19c0*/  FFMA.FTZ R120, R164, R163, R121 ;  /* 0x000000a3a4787223 */ /* 0x000fe20000010079 */
[-C--:B------:R-:W-:Y:S01]  /*19d0*/  FMUL.FTZ R170, R170, R171.reuse ;  /* 0x000000abaaaa7220 */ /* 0x080fe20000410000 */
[----:B------:R-:W-:Y:S01]  /*19e0*/  FADD.FTZ R36, R36, R171 ;  /* 0x000000ab24247221 */ /* 0x000fe20000010000 */
[----:B------:R-:W-:Y:S01]  /*19f0*/  FFMA.FTZ R60, R169, R171, R60 ;  /* 0x000000aba93c7223 */ /* 0x000fe2000001003c */
[----:B------:R-:W-:Y:S01]  /*1a00*/  FMUL.FTZ R171, R122, R126 ;  /* 0x0000007e7aab7220 */ /* 0x000fe20000410000 */
[----:B------:R-:W-:Y:S01]  /*1a10*/  FADD.FTZ R122, R123, R166 ;  /* 0x000000a67b7a7221 */ /* 0x000fe20000010000 */
[----:B------:R-:W-:Y:S01]  /*1a20*/  FFMA.FTZ R121, R165, R166, R120 ;  /* 0x000000a6a5797223 */ /* 0x000fe20000010078 */
[----:B------:R-:W-:Y:S01]  /*1a30*/  FADD.FTZ R197, -R134, R195 ;  /* 0x000000c386c57221 */ /* 0x000fe20000010100 */
[----:B------:R-:W-:Y:S01]  /*1a40*/  FADD.FTZ R41, R41, R124 ;  /* 0x0000007c29297221 */ /* 0x000fe20000010000 */
[----:B------:R-:W-:Y:S01]  /*1a50*/  FADD.FTZ R123, R122, R167 ;  /* 0x000000a77a7b7221 */ /* 0x000fe20000010000 */
[----:B------:R-:W-:Y:S01]  /*1a60*/  FFMA.FTZ R120, R168, R167, R121 ;  /* 0x000000a7a8787223 */ /* 0x000fe20000010079 */
[----:B------:R-:W-:Y:S01]  /*1a70*/  FFMA.FTZ R65, R164, R124, R65 ;  /* 0x0000007ca4417223 */ /* 0x000fe20000010041 */
[----:B------:R-:W-:-:S02]  /*1a80*/  HADD2.F32 R195, -RZ, R127.H0_H0 ;  /* 0x2000007fffc37230 */ /* 0x000fc40000004100 */
[----:B------:R-:W-:Y:S01]  /*1a90*/  FADD.FTZ R175, -R134, R175 ;  /* 0x000000af86af7221 */ /* 0x000fe20000010100 */
[----:B------:R-:W-:Y:S02]  /*1aa0*/  HADD2.F32 R124, -RZ, R91.H0_H0 ;  /* 0x2000005bff7c7230 */ /* 0x000fe40000004100 */
[----:B------:R-:W-:Y:S01]  /*1ab0*/  FMUL.FTZ R172, R140, R173 ;  /* 0x000000ad8cac7220 */ /* 0x000fe20000410000 */
[----:B------:R-:W-:Y:S01]  /*1ac0*/  FADD.FTZ R122, R123, R170 ;  /* 0x000000aa7b7a7221 */ /* 0x000fe20000010000 */
[----:B------:R-:W-:Y:S01]  /*1ad0*/  FFMA.FTZ R121, R169, R170, R120 ;  /* 0x000000aaa9797223 */ /* 0x000fe20000010078 */
[----:B------:R-:W-:Y:S02]  /*1ae0*/  HADD2.F32 R127, -RZ, R127.H1_H1 ;  /* 0x3000007fff7f7230 */ /* 0x000fe40000004100 */
        /* <DEDUP_REMOVED lines=21> */
.L_x_1759:
        /* <DEDUP_REMOVED lines=31> */
[----:B0-----:R-:W-:-:S06]  /*1e30*/  IMAD.WIDE.U32 R132, R195, 0x8, R132 ;  /* 0x00000008c3847825 */ /* 0x001fcc00078e0084 */
[----:B------:R-:W5:Y:S01]  /*1e40*/  LDG.E.64 R132, desc[UR10][R132.64] ;  /* 0x0000000a84847981 */ /* 0x000f62000c1e1b00 */
[----:B------:R-:W-:Y:S05]  /*1e50*/  BRA `(.L_x_1764) ;  /* 0x00000000006c7947 */ /* 0x000fea0003800000 */
.L_x_1765:
        /* <DEDUP_REMOVED lines=9> */
[----:B------:R0:W5:Y:S02]  /*1ef0*/  @P1 LDG.E.64 R128, desc[UR10][R122.64] ;  /* 0x0000000a7a801981 */ /* 0x000164000c1e1b00 */
[----:B------:R-:W4:Y:S01]  /*1f00*/  @P3 LDC.64 R126, c[0x0][0x3b0] ;  /* 0x0000ec00ff7e3b82 */ /* 0x000f220000000a00 */
[C---:B-1----:R-:W-:Y:S01]  /*1f10*/  @P1 IMAD.WIDE.U32 R120, R193.reuse, 0x10, R120 ;  /* 0x00000010c1781825 */ /* 0x042fe200078e0078 */
[----:B------:R-:W-:-:S04]  /*1f20*/  @P1 IADD3 R193, PT, PT, R193, 0x80, RZ ;  /* 0x00000080c1c11810 */ /* 0x000fc80007ffe0ff */
[----:B------:R0:W5:Y:S02]  /*1f30*/  @P1 LDG.E.128 R8, desc[UR10][R120.64] ;  /* 0x0000000a78081981 */ /* 0x000164000c1e1d00 */
        /* <DEDUP_REMOVED lines=11> */
[----:B------:R-:W-:Y:S02]  /*1ff0*/  MOV R193, RZ ;  /* 0x000000ff00c17202 */ /* 0x000fe40000000f00 */
[----:B------:R-:W-:-:S07]  /*2000*/  MOV R196, RZ ;  /* 0x000000ff00c47202 */ /* 0x000fce0000000f00 */
.L_x_1764:
[----:B----4-:R-:W-:Y:S05]  /*2010*/  BSYNC.RECONVERGENT B0 ;  /* 0x0000000000007941 */ /* 0x010fea0003800200 */
.L_x_1758:
        /* <DEDUP_REMOVED lines=32> */
.L_x_1767:
[----:B------:R-:W-:Y:S05]  /*2220*/  BSYNC.RECONVERGENT B0 ;  /* 0x0000000000007941 */ /* 0x000fea0003800200 */
.L_x_1766:
        /* <DEDUP_REMOVED lines=36> */
.L_x_1770:
        /* <DEDUP_REMOVED lines=14> */
[----:B------:R-:W-:-:S04]  /*2550*/  @P5 HADD2.F32 R126, -RZ, R100.H0_H0 ;  /* 0x20000064ff7e5230 */ /* 0x000fc80000004100 */
[----:B------:R-:W-:-:S04]  /*2560*/  FMUL.FTZ R123, R123, UR17 ;  /* 0x000000117b7b7c20 */ /* 0x000fc80008410000 */
[----:B------:R-:W-:Y:S01]  /*2570*/  FMUL.FTZ R127, R123, UR16 ;  /* 0x000000107b7f7c20 */ /* 0x000fe20008410000 */
[----:B------:R-:W-:-:S03]  /*2580*/  @P5 HADD2.F32 R123, -RZ, R108.H0_H0 ;  /* 0x2000006cff7b5230 */ /* 0x000fc60000004100 */
[C---:B------:R-:W-:Y:S02]  /*2590*/  @P5 FMUL.FTZ R124, R127.reuse, R126 ;  /* 0x0000007e7f7c5220 */ /* 0x040fe40000410000 */
[----:B------:R-:W-:-:S03]  /*25a0*/  @P5 FMUL.FTZ R125, R127, R123 ;  /* 0x0000007b7f7d5220 */ /* 0x000fc60000410000 */
[----:B------:R-:W-:Y:S01]  /*25b0*/  F2FP.F16.F32.PACK_AB R124, RZ, R124 ;  /* 0x0000007cff7c723e */ /* 0x000fe200000000ff */
[----:B------:R-:W-:-:S03]  /*25c0*/  FADD.FTZ R32, R32, R125 ;  /* 0x0000007d20207221 */ /* 0x000fc60000010000 */
[----:B------:R-:W-:-:S07]  /*25d0*/  PRMT R112, R124, 0x7610, R112 ;  /* 0x000076107c707816 */ /* 0x000fce0000000070 */
.L_x_1773:
[----:B------:R-:W-:Y:S05]  /*25e0*/  @!P4 BRA `(.L_x_1774) ;  /* 0x000000000040c947 */ /* 0x000fea0003800000 */
[----:B------:R-:W-:Y:S01]  /*25f0*/  FFMA.FTZ R124, R182, R121, R122 ;  /* 0x00000079b67c7223 */ /* 0x000fe2000001007a */
[----:B-----5:R-:W-:Y:S02]  /*2600*/  LOP3.LUT P0, RZ, R128, 0xff00, RZ, 0xc0, !PT ;  /* 0x0000ff0080ff7812 */ /* 0x020fe4000780c0ff */
[----:B------:R-:W-:Y:S01]  /*2610*/  ISETP.GT.AND P5, PT, R138, RZ, PT ;  /* 0x000000ff8a00720c */ /* 0x000fe20003fa4270 */
[----:B------:R-:W-:Y:S01]  /*2620*/  FADD.FTZ R123, R179, -R124 ;  /* 0x8000007cb37b7221 */ /* 0x000fe20000010000 */
[----:B------:R-:W-:-:S03]  /*2630*/  CS2R R124, SRZ ;  /* 0x00000000007c7805 */ /* 0x000fc6000001ff00 */
[----:B------:R-:W-:-:S05]  /*2640*/  FMUL.FTZ R123, R140, R123 ;  /* 0x0000007b8c7b7220 */ /* 0x000fca0000410000 */
[----:B------:R-:W-:Y:S01]  /*2650*/  FSEL R123, R123, RZ, P5 ;  /* 0x000000ff7b7b7208 */ /* 0x000fe20002800000 */
[----:B------:R-:W-:-:S04]  /*2660*/  @P0 HADD2.F32 R126, -RZ, R100.H1_H1 ;  /* 0x30000064ff7e0230 */ /* 0x000fc80000004100 */
[----:B------:R-:W-:-:S04]  /*2670*/  FMUL.FTZ R123, R123, UR17 ;  /* 0x000000117b7b7c20 */ /* 0x000fc80008410000 */
[----:B------:R-:W-:Y:S01]  /*2680*/  FMUL.FTZ R127, R123, UR16 ;  /* 0x000000107b7f7c20 */ /* 0x000fe20008410000 */
[----:B------:R-:W-:-:S03]  /*2690*/  @P0 HADD2.F32 R123, -RZ, R108.H1_H1 ;  /* 0x3000006cff7b0230 */ /* 0x000fc60000004100 */
[C---:B------:R-:W-:Y:S02]  /*26a0*/  @P0 FMUL.FTZ R125, R127.reuse, R126 ;  /* 0x0000007e7f7d0220 */ /* 0x040fe40000410000 */
[----:B------:R-:W-:-:S03]  /*26b0*/  @P0 FMUL.FTZ R124, R127, R123 ;  /* 0x0000007b7f7c0220 */ /* 0x000fc60000410000 */
[----:B------:R-:W-:Y:S01]  /*26c0*/  F2FP.F16.F32.PACK_AB R125, RZ, R125 ;  /* 0x0000007dff7d723e */ /* 0x000fe200000000ff */
[----:B------:R-:W-:-:S03]  /*26d0*/  FADD.FTZ R33, R33, R124 ;  /* 0x0000007c21217221 */ /* 0x000fc60000010000 */
[----:B------:R-:W-:-:S07]  /*26e0*/  PRMT R112, R112, 0x5410, R125 ;  /* 0x0000541070707816 */ /* 0x000fce000000007d */
.L_x_1774:
        /* <DEDUP_REMOVED lines=17> */
.L_x_1775:
        /* <DEDUP_REMOVED lines=17> */
.L_x_1776:
        /* <DEDUP_REMOVED lines=17> */
.L_x_1777:
        /* <DEDUP_REMOVED lines=17> */
.L_x_1778:
        /* <DEDUP_REMOVED lines=17> */
.L_x_1779:
[----:B------:R-:W-:Y:S05]  /*2c40*/  @!P4 BRA `(.L_x_1780) ;  /* 0x0000001800d8c947 */ /* 0x000fea0003800000 */
[----:B------:R-:W-:Y:S01]  /*2c50*/  FFMA.FTZ R123, R194, R121, R122 ;  /* 0x00000079c27b7223 */ /* 0x000fe2000001007a */
[----:B-----5:R-:W-:Y:S02]  /*2c60*/  ISETP.GE.U32.AND P0, PT, R128, RZ, PT ;  /* 0x000000ff8000720c */ /* 0x020fe40003f06070 */
[----:B------:R-:W-:Y:S02]  /*2c70*/  CS2R R124, SRZ ;  /* 0x00000000007c7805 */ /* 0x000fe4000001ff00 */
[----:B------:R-:W-:Y:S01]  /*2c80*/  ISETP.GT.AND P5, PT, R138, RZ, PT ;  /* 0x000000ff8a00720c */ /* 0x000fe20003fa4270 */
[----:B------:R-:W-:Y:S01]  /*2c90*/  FADD.FTZ R123, R192, -R123 ;  /* 0x8000007bc07b7221 */ /* 0x000fe20000010000 */
[----:B------:R-:W-:-:S03]  /*2ca0*/  ISETP.GE.U32.AND.EX P0, PT, R129, 0x1000000, PT, P0 ;  /* 0x010000008100780c */ /* 0x000fc60003f06100 */
[----:B------:R-:W-:-:S05]  /*2cb0*/  FMUL.FTZ R123, R140, R123 ;  /* 0x0000007b8c7b7220 */ /* 0x000fca0000410000 */
[----:B------:R-:W-:-:S05]  /*2cc0*/  FSEL R123, R123, RZ, P5 ;  /* 0x000000ff7b7b7208 */ /* 0x000fca0002800000 */
[----:B------:R-:W-:Y:S01]  /*2cd0*/  FMUL.FTZ R123, R123, UR17 ;  /* 0x000000117b7b7c20 */ /* 0x000fe20008410000 */
[----:B------:R-:W-:-:S03]  /*2ce0*/  @P0 HADD2.F32 R126, -RZ, R103.H1_H1 ;  /* 0x30000067ff7e0230 */ /* 0x000fc60000004100 */
[----:B------:R-:W-:Y:S01]  /*2cf0*/  FMUL.FTZ R127, R123, UR16 ;  /* 0x000000107b7f7c20 */ /* 0x000fe20008410000 */
[----:B------:R-:W-:-:S03]  /*2d00*/  @P0 HADD2.F32 R123, -RZ, R111.H1_H1 ;  /* 0x3000006fff7b0230 */ /* 0x000fc60000004100 */
[C---:B------:R-:W-:Y:S02]  /*2d10*/  @P0 FMUL.FTZ R125, R127.reuse, R126 ;  /* 0x0000007e7f7d0220 */ /* 0x040fe40000410000 */
[----:B------:R-:W-:-:S03]  /*2d20*/  @P0 FMUL.FTZ R124, R127, R123 ;  /* 0x0000007b7f7c0220 */ /* 0x000fc60000410000 */
[----:B------:R-:W-:Y:S01]  /*2d30*/  F2FP.F16.F32.PACK_AB R125, RZ, R125 ;  /* 0x0000007dff7d723e */ /* 0x000fe200000000ff */
[----:B------:R-:W-:-:S03]  /*2d40*/  FADD.FTZ R31, R31, R124 ;  /* 0x0000007c1f1f7221 */ /* 0x000fc60000010000 */
[----:B------:R-:W-:Y:S01]  /*2d50*/  PRMT R115, R115, 0x5410, R125 ;  /* 0x0000541073737816 */ /* 0x000fe2000000007d */
[----:B------:R-:W-:Y:S06]  /*2d60*/  BRA `(.L_x_1780) ;  /* 0x0000001800907947 */ /* 0x000fec0003800000 */
.L_x_1772:
        /* <DEDUP_REMOVED lines=16> */
[----:B------:R-:W-:Y:S02]  /*2e70*/  @P5 HADD2.F32 R127, -RZ, R100.H0_H0 ;  /* 0x20000064ff7f5230 */ /* 0x000fe40000004100 */
[----:B------:R-:W-:-:S03]  /*2e80*/  @P5 HADD2.F32 R125, -RZ, R108.H0_H0 ;  /* 0x2000006cff7d5230 */ /* 0x000fc60000004100 */
[-C--:B------:R-:W-:Y:S02]  /*2e90*/  @P5 FMUL.FTZ R118, R127, R116.reuse ;  /* 0x000000747f765220 */ /* 0x080fe40000410000 */
[----:B------:R-:W-:-:S03]  /*2ea0*/  @P5 FMUL.FTZ R117, R125, R116 ;  /* 0x000000747d755220 */ /* 0x000fc60000410000 */
[----:B------:R-:W-:Y:S01]  /*2eb0*/  F2FP.F16.F32.PACK_AB R118, RZ, R118 ;  /* 0x00000076ff76723e */ /* 0x000fe200000000ff */
[----:B------:R-:W-:-:S03]  /*2ec0*/  FADD.FTZ R32, R32, R117 ;  /* 0x0000007520207221 */ /* 0x000fc60000010000 */
[----:B------:R-:W-:-:S07]  /*2ed0*/  PRMT R112, R118, 0x7610, R112 ;  /* 0x0000761076707816 */ /* 0x000fce0000000070 */
.L_x_1781:
[----:B------:R-:W-:Y:S01]  /*2ee0*/  F2FP.F16.F32.PACK_AB R116, RZ, R124 ;  /* 0x0000007cff74723e */ /* 0x000fe200000000ff */
[----:B------:R-:W-:Y:S01]  /*2ef0*/  FFMA.FTZ R196, R186, R121, R122 ;  /* 0x00000079bac47223 */ /* 0x000fe2000001007a */
[----:B------:R-:W-:Y:S01]  /*2f00*/  FMUL.FTZ R123, R140, R123 ;  /* 0x0000007b8c7b7220 */ /* 0x000fe20000410000 */
[----:B------:R-:W-:Y:S01]  /*2f10*/  FSEL R124, R119, RZ, P0 ;  /* 0x000000ff777c7208 */ /* 0x000fe20000000000 */
[----:B------:R-:W-:Y:S06]  /*2f20*/  @!P4 BRA `(.L_x_1782) ;  /* 0x00000000002cc947 */ /* 0x000fec0003800000 */
[----:B-----5:R-:W-:Y:S01]  /*2f30*/  LOP3.LUT P5, RZ, R128, 0xff00, RZ, 0xc0, !PT ;  /* 0x0000ff0080ff7812 */ /* 0x020fe200078ac0ff */
[----:B------:R-:W-:Y:S01]  /*2f40*/  FMUL.FTZ R117, R124, UR17 ;  /* 0x000000117c757c20 */ /* 0x000fe20008410000 */
[----:B------:R-:W-:-:S03]  /*2f50*/  CS2R R118, SRZ ;  /* 0x0000000000767805 */ /* 0x000fc6000001ff00 */
[----:B------:R-:W-:-:S08]  /*2f60*/  FMUL.FTZ R117, R117, UR16 ;  /* 0x0000001075757c20 */ /* 0x000fd00008410000 */
[----:B------:R-:W-:Y:S02]  /*2f70*/  @P5 HADD2.F32 R136, -RZ, R100.H1_H1 ;  /* 0x30000064ff885230 */ /* 0x000fe40000004100 */
[----:B------:R-:W-:-:S03]  /*2f80*/  @P5 HADD2.F32 R126, -RZ, R108.H1_H1 ;  /* 0x3000006cff7e5230 */ /* 0x000fc60000004100 */
[-C--:B------:R-:W-:Y:S02]  /*2f90*/  @P5 FMUL.FTZ R119, R136, R117.reuse ;  /* 0x0000007588775220 */ /* 0x080fe40000410000 */
[----:B------:R-:W-:-:S03]  /*2fa0*/  @P5 FMUL.FTZ R118, R126, R117 ;  /* 0x000000757e765220 */ /* 0x000fc60000410000 */
[----:B------:R-:W-:Y:S01]  /*2fb0*/  F2FP.F16.F32.PACK_AB R119, RZ, R119 ;  /* 0x00000077ff77723e */ /* 0x000fe200000000ff */
[----:B------:R-:W-:-:S03]  /*2fc0*/  FADD.FTZ R33, R33, R118 ;  /* 0x0000007621217221 */ /* 0x000fc60000010000 */
[----:B------:R-:W-:-:S07]  /*2fd0*/  PRMT R112, R112, 0x5410, R119 ;  /* 0x0000541070707816 */ /* 0x000fce0000000077 */
.L_x_1782:
[----:B------:R-:W-:Y:S01]  /*2fe0*/  F2FP.F16.F32.PACK_AB R124, RZ, R124 ;  /* 0x0000007cff7c723e */ /* 0x000fe200000000ff */
        /* <DEDUP_REMOVED lines=15> */
.L_x_1783:
        /* <DEDUP_REMOVED lines=21> */
.L_x_1784:
[----:B------:R-:W-:Y:S01]  /*3230*/  F2FP.F16.F32.PACK_AB R136, RZ, R125 ;  /* 0x0000007dff88723e */ /* 0x000fe200000000ff */
        /* <DEDUP_REMOVED lines=16> */
.L_x_1785:
[----:B------:R-:W-:Y:S01]  /*3340*/  F2FP.F16.F32.PACK_AB R123, RZ, R123 ;  /* 0x0000007bff7b723e */ /* 0x000fe200000000ff */
[C---:B------:R-:W-:Y:S01]  /*3350*/  FMUL.FTZ R125, R140.reuse, R125 ;  /* 0x0000007d8c7d7220 */ /* 0x040fe20000410000 */
        /* <DEDUP_REMOVED lines=14> */
.L_x_1786:
[----:B------:R-:W-:Y:S02]  /*3440*/  F2FP.F16.F32.PACK_AB R127, RZ, R127 ;  /* 0x0000007fff7f723e */ /* 0x000fe400000000ff */
[----:B------:R-:W-:Y:S02]  /*3450*/  FSEL R196, R135, RZ, P0 ;  /* 0x000000ff87c47208 */ /* 0x000fe40000000000 */
        /* <DEDUP_REMOVED lines=13> */
.L_x_1787:
[----:B------:R-:W-:Y:S02]  /*3530*/  F2FP.F16.F32.PACK_AB R119, R196, R125 ;  /* 0x0000007dc477723e */ /* 0x000fe400000000ff */
[----:B------:R-:W-:Y:S02]  /*3540*/  PRMT R118, R123, 0x5410, R127 ;  /* 0x000054107b767816 */ /* 0x000fe4000000007f */
[----:B------:R-:W-:Y:S02]  /*3550*/  PRMT R117, R126, 0x5410, R136 ;  /* 0x000054107e757816 */ /* 0x000fe40000000088 */
[----:B------:R-:W-:Y:S01]  /*3560*/  PRMT R116, R116, 0x5410, R124 ;  /* 0x0000541074747816 */ /* 0x000fe2000000007c */
[----:B------:R-:W-:Y:S06]  /*3570*/  @!P4 BRA `(.L_x_1780) ;  /* 0x00000010008cc947 */ /* 0x000fec0003800000 */
[----:B-----5:R-:W-:Y:S01]  /*3580*/  ISETP.GE.U32.AND P0, PT, R128, RZ, PT ;  /* 0x000000ff8000720c */ /* 0x020fe20003f06070 */
[----:B------:R-:W-:Y:S01]  /*3590*/  FMUL.FTZ R123, R196, UR17 ;  /* 0x00000011c47b7c20 */ /* 0x000fe20008410000 */
[----:B------:R-:W-:Y:S02]  /*35a0*/  CS2R R124, SRZ ;  /* 0x00000000007c7805 */ /* 0x000fe4000001ff00 */
[----:B------:R-:W-:Y:S01]  /*35b0*/  ISETP.GE.U32.AND.EX P0, PT, R129, 0x1000000, PT, P0 ;  /* 0x010000008100780c */ /* 0x000fe20003f06100 */
[----:B------:R-:W-:-:S12]  /*35c0*/  FMUL.FTZ R123, R123, UR16 ;  /* 0x000000107b7b7c20 */ /* 0x000fd80008410000 */
[----:B------:R-:W-:Y:S02]  /*35d0*/  @P0 HADD2.F32 R136, -RZ, R103.H1_H1 ;  /* 0x30000067ff880230 */ /* 0x000fe40000004100 */
[----:B------:R-:W-:-:S03]  /*35e0*/  @P0 HADD2.F32 R126, -RZ, R111.H1_H1 ;  /* 0x3000006fff7e0230 */ /* 0x000fc60000004100 */
[-C--:B------:R-:W-:Y:S02]  /*35f0*/  @P0 FMUL.FTZ R125, R136, R123.reuse ;  /* 0x0000007b887d0220 */ /* 0x080fe40000410000 */
[----:B------:R-:W-:-:S03]  /*3600*/  @P0 FMUL.FTZ R124, R126, R123 ;  /* 0x0000007b7e7c0220 */ /* 0x000fc60000410000 */
[----:B------:R-:W-:Y:S01]  /*3610*/  F2FP.F16.F32.PACK_AB R125, RZ, R125 ;  /* 0x0000007dff7d723e */ /* 0x000fe200000000ff */
[----:B------:R-:W-:-:S03]  /*3620*/  FADD.FTZ R31, R31, R124 ;  /* 0x0000007c1f1f7221 */ /* 0x000fc60000010000 */
[----:B------:R-:W-:Y:S01]  /*3630*/  PRMT R115, R115, 0x5410, R125 ;  /* 0x0000541073737816 */ /* 0x000fe2000000007d */
[----:B------:R-:W-:Y:S06]  /*3640*/  BRA `(.L_x_1780) ;  /* 0x0000001000587947 */ /* 0x000fec0003800000 */
.L_x_1771:
        /* <DEDUP_REMOVED lines=9> */
[----:B------:R-:W-:Y:S02]  /*36e0*/  HADD2.F32 R123, -RZ, R8.H0_H0 ;  /* 0x20000008ff7b7230 */ /* 0x000fe40000004100 */
[----:B------:R-:W-:-:S04]  /*36f0*/  @P5 FADD.FTZ R125, R180, -R125 ;  /* 0x8000007db47d5221 */ /* 0x000fc80000010000 */
[----:B------:R-:W-:Y:S01]  /*3700*/  @P5 FFMA.FTZ R123, R140, R125, R123 ;  /* 0x0000007d8c7b5223 */ /* 0x000fe2000001007b */
[----:B------:R-:W-:-:S03]  /*3710*/  CS2R R124, SRZ ;  /* 0x00000000007c7805 */ /* 0x000fc6000001ff00 */
[----:B------:R-:W-:Y:S02]  /*3720*/  FMUL.FTZ R123, R123, UR17 ;  /* 0x000000117b7b7c20 */ /* 0x000fe40008410000 */
[----:B------:R-:W-:Y:S02]  /*3730*/  @P0 HADD2.F32 R136, -RZ, R100.H0_H0 ;  /* 0x20000064ff880230 */ /* 0x000fe40000004100 */
[----:B------:R-:W-:Y:S01]  /*3740*/  FMUL.FTZ R123, R123, UR16 ;  /* 0x000000107b7b7c20 */ /* 0x000fe20008410000 */
[----:B------:R-:W-:-:S03]  /*3750*/  @P0 HADD2.F32 R126, -RZ, R108.H0_H0 ;  /* 0x2000006cff7e0230 */ /* 0x000fc60000004100 */
[-C--:B------:R-:W-:Y:S02]  /*3760*/  @P0 FMUL.FTZ R124, R136, R123.reuse ;  /* 0x0000007b887c0220 */ /* 0x080fe40000410000 */
[----:B------:R-:W-:-:S03]  /*3770*/  @P0 FMUL.FTZ R125, R126, R123 ;  /* 0x0000007b7e7d0220 */ /* 0x000fc60000410000 */
[----:B------:R-:W-:Y:S01]  /*3780*/  F2FP.F16.F32.PACK_AB R124, RZ, R124 ;  /* 0x0000007cff7c723e */ /* 0x000fe200000000ff */
[----:B------:R-:W-:-:S03]  /*3790*/  FADD.FTZ R32, R32, R125 ;  /* 0x0000007d20207221 */ /* 0x000fc60000010000 */
[----:B------:R-:W-:-:S07]  /*37a0*/  PRMT R112, R124, 0x7610, R112 ;  /* 0x000076107c707816 */ /* 0x000fce0000000070 */
.L_x_1789:
[----:B------:R-:W-:Y:S05]  /*37b0*/  @!P4 BRA `(.L_x_1790) ;  /* 0x00000000003cc947 */ /* 0x000fea0003800000 */
[----:B------:R-:W-:Y:S01]  /*37c0*/  @P5 FFMA.FTZ R124, R182, R121, R122 ;  /* 0x00000079b67c5223 */ /* 0x000fe2000001007a */
[----:B-----5:R-:W-:Y:S01]  /*37d0*/  LOP3.LUT P0, RZ, R128, 0xff00, RZ, 0xc0, !PT ;  /* 0x0000ff0080ff7812 */ /* 0x020fe2000780c0ff */
[----:B------:R-:W-:Y:S02]  /*37e0*/  HADD2.F32 R123, -RZ, R8.H1_H1 ;  /* 0x30000008ff7b7230 */ /* 0x000fe40000004100 */
[----:B------:R-:W-:-:S04]  /*37f0*/  @P5 FADD.FTZ R124, R179, -R124 ;  /* 0x8000007cb37c5221 */ /* 0x000fc80000010000 */
[----:B------:R-:W-:Y:S01]  /*3800*/  @P5 FFMA.FTZ R123, R140, R124, R123 ;  /* 0x0000007c8c7b5223 */ /* 0x000fe2000001007b */
[----:B------:R-:W-:-:S03]  /*3810*/  CS2R R124, SRZ ;  /* 0x00000000007c7805 */ /* 0x000fc6000001ff00 */
[----:B------:R-:W-:Y:S02]  /*3820*/  FMUL.FTZ R123, R123, UR17 ;  /* 0x000000117b7b7c20 */ /* 0x000fe40008410000 */
[----:B------:R-:W-:Y:S02]  /*3830*/  @P0 HADD2.F32 R136, -RZ, R100.H1_H1 ;  /* 0x30000064ff880230 */ /* 0x000fe40000004100 */
[----:B------:R-:W-:Y:S01]  /*3840*/  FMUL.FTZ R123, R123, UR16 ;  /* 0x000000107b7b7c20 */ /* 0x000fe20008410000 */
[----:B------:R-:W-:-:S03]  /*3850*/  @P0 HADD2.F32 R126, -RZ, R108.H1_H1 ;  /* 0x3000006cff7e0230 */ /* 0x000fc60000004100 */
[-C--:B------:R-:W-:Y:S02]  /*3860*/  @P0 FMUL.FTZ R125, R136, R123.reuse ;  /* 0x0000007b887d0220 */ /* 0x080fe40000410000 */
[----:B------:R-:W-:-:S03]  /*3870*/  @P0 FMUL.FTZ R124, R126, R123 ;  /* 0x0000007b7e7c0220 */ /* 0x000fc60000410000 */
[----:B------:R-:W-:Y:S01]  /*3880*/  F2FP.F16.F32.PACK_AB R125, RZ, R125 ;  /* 0x0000007dff7d723e */ /* 0x000fe200000000ff */
[----:B------:R-:W-:-:S03]  /*3890*/  FADD.FTZ R33, R33, R124 ;  /* 0x0000007c21217221 */ /* 0x000fc60000010000 */
[----:B------:R-:W-:-:S07]  /*38a0*/  PRMT R112, R112, 0x5410, R125 ;  /* 0x0000541070707816 */ /* 0x000fce000000007d */
.L_x_1790:
[----:B------:R-:W-:Y:S05]  /*38b0*/  @!P4 BRA `(.L_x_1791) ;  /* 0x00000000003cc947 */ /* 0x000fea0003800000 */
        /* <DEDUP_REMOVED lines=15> */
.L_x_1791:
        /* <DEDUP_REMOVED lines=16> */
.L_x_1792:
        /* <DEDUP_REMOVED lines=16> */
.L_x_1793:
        /* <DEDUP_REMOVED lines=16> */
.L_x_1794:
        /* <DEDUP_REMOVED lines=16> */
.L_x_1795:
[----:B------:R-:W-:Y:S05]  /*3db0*/  @!P4 BRA `(.L_x_1780) ;  /* 0x00000008007cc947 */ /* 0x000fea0003800000 */
[----:B-----5:R-:W-:Y:S01]  /*3dc0*/  ISETP.GE.U32.AND P0, PT, R128, RZ, PT ;  /* 0x000000ff8000720c */ /* 0x020fe20003f06070 */
[----:B------:R-:W-:Y:S01]  /*3dd0*/  @P5 FFMA.FTZ R125, R194, R121, R122 ;  /* 0x00000079c27d5223 */ /* 0x000fe2000001007a */
[----:B------:R-:W-:Y:S02]  /*3de0*/  HADD2.F32 R123, -RZ, R11.H1_H1 ;  /* 0x3000000bff7b7230 */ /* 0x000fe40000004100 */
[----:B------:R-:W-:Y:S01]  /*3df0*/  ISETP.GE.U32.AND.EX P0, PT, R129, 0x1000000, PT, P0 ;  /* 0x010000008100780c */ /* 0x000fe20003f06100 */
[----:B------:R-:W-:-:S04]  /*3e00*/  @P5 FADD.FTZ R125, R192, -R125 ;  /* 0x8000007dc07d5221 */ /* 0x000fc80000010000 */
[----:B------:R-:W-:Y:S01]  /*3e10*/  @P5 FFMA.FTZ R123, R140, R125, R123 ;  /* 0x0000007d8c7b5223 */ /* 0x000fe2000001007b */
[----:B------:R-:W-:-:S03]  /*3e20*/  CS2R R124, SRZ ;  /* 0x00000000007c7805 */ /* 0x000fc6000001ff00 */
[----:B------:R-:W-:-:S04]  /*3e30*/  FMUL.FTZ R123, R123, UR17 ;  /* 0x000000117b7b7c20 */ /* 0x000fc80008410000 */
[----:B------:R-:W-:Y:S02]  /*3e40*/  @P0 HADD2.F32 R136, -RZ, R103.H1_H1 ;  /* 0x30000067ff880230 */ /* 0x000fe40000004100 */
[----:B------:R-:W-:Y:S01]  /*3e50*/  FMUL.FTZ R123, R123, UR16 ;  /* 0x000000107b7b7c20 */ /* 0x000fe20008410000 */
[----:B------:R-:W-:-:S03]  /*3e60*/  @P0 HADD2.F32 R126, -RZ, R111.H1_H1 ;  /* 0x3000006fff7e0230 */ /* 0x000fc60000004100 */
[-C--:B------:R-:W-:Y:S02]  /*3e70*/  @P0 FMUL.FTZ R125, R136, R123.reuse ;  /* 0x0000007b887d0220 */ /* 0x080fe40000410000 */
[----:B------:R-:W-:-:S03]  /*3e80*/  @P0 FMUL.FTZ R124, R126, R123 ;  /* 0x0000007b7e7c0220 */ /* 0x000fc60000410000 */
[----:B------:R-:W-:Y:S01]  /*3e90*/  F2FP.F16.F32.PACK_AB R125, RZ, R125 ;  /* 0x0000007dff7d723e */ /* 0x000fe200000000ff */
[----:B------:R-:W-:-:S03]  /*3ea0*/  FADD.FTZ R31, R31, R124 ;  /* 0x0000007c1f1f7221 */ /* 0x000fc60000010000 */
[----:B------:R-:W-:Y:S01]  /*3eb0*/  PRMT R115, R115, 0x5410, R125 ;  /* 0x0000541073737816 */ /* 0x000fe2000000007d */
[----:B------:R-:W-:Y:S06]  /*3ec0*/  BRA `(.L_x_1780) ;  /* 0x0000000800387947 */ /* 0x000fec0003800000 */
.L_x_1788:
[----:B------:R-:W-:Y:S01]  /*3ed0*/  ISETP.GT.AND P0, PT, R138, RZ, PT ;  /* 0x000000ff8a00720c */ /* 0x000fe20003f04270 */
[----:B------:R-:W-:Y:S01]  /*3ee0*/  @P5 FFMA.FTZ R119, R3, R121, R122 ;  /* 0x0000007903775223 */ /* 0x000fe2000001007a */
[--C-:B-----5:R-:W-:Y:S02]  /*3ef0*/  HADD2.F32 R117, -RZ, R8.reuse.H0_H0 ;  /* 0x20000008ff757230 */ /* 0x120fe40000004100 */
[----:B------:R-:W-:Y:S02]  /*3f00*/  HADD2.F32 R125, -RZ, R8.H1_H1 ;  /* 0x30000008ff7d7230 */ /* 0x000fe40000004100 */
[----:B------:R-:W-:Y:S01]  /*3f10*/  @P5 FADD.FTZ R119, R180, -R119 ;  /* 0x80000077b4775221 */ /* 0x000fe20000010000 */
[--C-:B------:R-:W-:Y:S02]  /*3f20*/  HADD2.F32 R135, -RZ, R9.reuse.H1_H1 ;  /* 0x30000009ff877230 */ /* 0x100fe40000004100 */
[----:B------:R-:W-:Y:S02]  /*3f30*/  HADD2.F32 R127, -RZ, R9.H0_H0 ;  /* 0x20000009ff7f7230 */ /* 0x000fe40000004100 */
[----:B------:R-:W-:Y:S01]  /*3f40*/  @P5 FFMA.FTZ R117, R140, R119, R117 ;  /* 0x000000778c755223 */ /* 0x000fe20000010075 */
[----:B------:R-:W-:-:S02]  /*3f50*/  HADD2.F32 R137, -RZ, R10.H0_H0 ;  /* 0x2000000aff897230 */ /* 0x000fc40000004100 */
[----:B------:R-:W-:Y:S02]  /*3f60*/  HADD2.F32 R177, -RZ, R10.H1_H1 ;  /* 0x3000000affb17230 */ /* 0x000fe40000004100 */
        /* <DEDUP_REMOVED lines=9> */
[-CC-:B------:R-:W-:Y:S01]  /*4000*/  @P0 FFMA.FTZ R116, R190, R121.reuse, R122.reuse ;  /* 0x00000079be740223 */ /* 0x180fe2000001007a */
[----:B------:R-:W-:Y:S01]  /*4010*/  @P0 FFMA.FTZ R135, R140, R124, R135 ;  /* 0x0000007c8c870223 */ /* 0x000fe20000010087 */
[----:B------:R-:W-:Y:S01]  /*4020*/  @P0 FFMA.FTZ R124, R191, R121, R122 ;  /* 0x00000079bf7c0223 */ /* 0x000fe2000001007a */
[----:B------:R-:W-:Y:S01]  /*4030*/  @P0 FADD.FTZ R119, R188, -R119 ;  /* 0x80000077bc770221 */ /* 0x000fe20000010000 */
[----:B------:R-:W-:Y:S01]  /*4040*/  @P0 FADD.FTZ R116, R187, -R116 ;  /* 0x80000074bb740221 */ /* 0x000fe20000010000 */
[----:B------:R-:W-:Y:S01]  /*4050*/  @P0 FFMA.FTZ R127, R140, R118, R127 ;  /* 0x000000768c7f0223 */ /* 0x000fe2000001007f */
[----:B------:R-:W-:-:S02]  /*4060*/  HADD2.F32 R118, -RZ, R11.H0_H0 ;  /* 0x2000000bff767230 */ /* 0x000fc40000004100 */
[----:B------:R-:W-:Y:S01]  /*4070*/  @P0 FADD.FTZ R193, R189, -R124 ;  /* 0x8000007cbdc10221 */ /* 0x000fe20000010000 */
[----:B------:R-:W-:Y:S02]  /*4080*/  HADD2.F32 R123, -RZ, R11.H1_H1 ;  /* 0x3000000bff7b7230 */ /* 0x000fe40000004100 */
[----:B------:R-:W-:Y:S01]  /*4090*/  @P0 FADD.FTZ R124, R192, -R195 ;  /* 0x800000c3c07c0221 */ /* 0x000fe20000010000 */
[C---:B------:R-:W-:Y:S01]  /*40a0*/  @P0 FFMA.FTZ R137, R140.reuse, R119, R137 ;  /* 0x000000778c890223 */ /* 0x040fe20000010089 */
[C---:B------:R-:W-:Y:S01]  /*40b0*/  @P0 FFMA.FTZ R177, R140.reuse, R116, R177 ;  /* 0x000000748cb10223 */ /* 0x040fe200000100b1 */
[C---:B------:R-:W-:Y:S01]  /*40c0*/  @P0 FFMA.FTZ R118, R140.reuse, R193, R118 ;  /* 0x000000c18c760223 */ /* 0x040fe20000010076 */
[----:B------:R-:W-:Y:S01]  /*40d0*/  @P0 FFMA.FTZ R123, R140, R124, R123 ;  /* 0x0000007c8c7b0223 */ /* 0x000fe2000001007b */
[----:B------:R-:W-:Y:S02]  /*40e0*/  F2FP.F16.F32.PACK_AB R124, RZ, R117 ;  /* 0x00000075ff7c723e */ /* 0x000fe400000000ff */
[----:B------:R-:W-:-:S02]  /*40f0*/  F2FP.F16.F32.PACK_AB R126, RZ, R125 ;  /* 0x0000007dff7e723e */ /* 0x000fc400000000ff */
[----:B------:R-:W-:Y:S02]  /*4100*/  F2FP.F16.F32.PACK_AB R136, RZ, R127 ;  /* 0x0000007fff88723e */ /* 0x000fe400000000ff */
[----:B------:R-:W-:Y:S02]  /*4110*/  F2FP.F16.F32.PACK_AB R193, RZ, R135 ;  /* 0x00000087ffc1723e */ /* 0x000fe400000000ff */
[----:B------:R-:W-:Y:S02]  /*4120*/  F2FP.F16.F32.PACK_AB R195, RZ, R137 ;  /* 0x00000089ffc3723e */ /* 0x000fe400000000ff */
[----:B------:R-:W-:Y:S01]  /*4130*/  F2FP.F16.F32.PACK_AB R196, RZ, R177 ;  /* 0x000000b1ffc4723e */ /* 0x000fe200000000ff */
[----:B------:R-:W-:Y:S06]  /*4140*/  @!P4 BRA `(.L_x_1796) ;  /* 0x000000000030c947 */ /* 0x000fec0003800000 */
[----:B------:R-:W-:Y:S01]  /*4150*/  LOP3.LUT P0, RZ, R128, 0xff, RZ, 0xc0, !PT ;  /* 0x000000ff80ff7812 */ /* 0x000fe2000780c0ff */
        /* <DEDUP_REMOVED lines=11> */
.L_x_1796:
[----:B------:R-:W-:Y:S05]  /*4210*/  @!P4 BRA `(.L_x_1797) ;  /* 0x00000000002cc947 */ /* 0x000fea0003800000 */
[----:B------:R-:W-:Y:S01]  /*4220*/  LOP3.LUT P0, RZ, R128, 0xff00, RZ, 0xc0, !PT ;  /* 0x0000ff0080ff7812 */ /* 0x000fe2000780c0ff */
        /* <DEDUP_REMOVED lines=10> */
.L_x_1797:
[----:B------:R-:W-:Y:S05]  /*42d0*/  @!P4 BRA `(.L_x_1798) ;  /* 0x00000000002cc947 */ /* 0x000fea0003800000 */
[----:B------:R-:W-:Y:S01]  /*42e0*/  LOP3.LUT P0, RZ, R128, 0xff0000, RZ, 0xc0, !PT ;  /* 0x00ff000080ff7812 */ /* 0x000fe2000780c0ff */
        /* <DEDUP_REMOVED lines=10> */
.L_x_1798:
        /* <DEDUP_REMOVED lines=12> */
.L_x_1799:
        /* <DEDUP_REMOVED lines=12> */
.L_x_1800:
        /* <DEDUP_REMOVED lines=12> */
.L_x_1801:
[----:B------:R-:W-:Y:S05]  /*45d0*/  @!P4 BRA `(.L_x_1802) ;  /* 0x000000000030c947 */ /* 0x000fea0003800000 */
        /* <DEDUP_REMOVED lines=12> */
.L_x_1802:
[----:B------:R-:W-:Y:S02]  /*46a0*/  F2FP.F16.F32.PACK_AB R119, R123, R118 ;  /* 0x000000767b77723e */ /* 0x000fe400000000ff */
[----:B------:R-:W-:Y:S02]  /*46b0*/  PRMT R118, R195, 0x5410, R196 ;  /* 0x00005410c3767816 */ /* 0x000fe400000000c4 */
[----:B------:R-:W-:Y:S02]  /*46c0*/  PRMT R117, R136, 0x5410, R193 ;  /* 0x0000541088757816 */ /* 0x000fe400000000c1 */
[----:B------:R-:W-:Y:S01]  /*46d0*/  PRMT R116, R124, 0x5410, R126 ;  /* 0x000054107c747816 */ /* 0x000fe2000000007e */
[----:B------:R-:W-:Y:S06]  /*46e0*/  @!P4 BRA `(.L_x_1780) ;  /* 0x000000000030c947 */ /* 0x000fec0003800000 */
[----:B------:R-:W-:Y:S01]  /*46f0*/  ISETP.GE.U32.AND P0, PT, R128, RZ, PT ;  /* 0x000000ff8000720c */ /* 0x000fe20003f06070 */
        /* <DEDUP_REMOVED lines=10> */
[----:B------:R-:W-:-:S07]  /*47a0*/  PRMT R115, R115, 0x5410, R125 ;  /* 0x0000541073737816 */ /* 0x000fce000000007d */
.L_x_1780:
        /* <DEDUP_REMOVED lines=10> */
.L_x_1769:
[----:B------:R-:W-:Y:S05]  /*4850*/  BSYNC.RECONVERGENT B0 ;  /* 0x0000000000007941 */ /* 0x000fea0003800200 */
.L_x_1768:
        /* <DEDUP_REMOVED lines=8> */
.L_x_1805:
[----:B------:R-:W-:Y:S05]  /*48e0*/  BRA.U !UP0, `(.L_x_1806) ;  /* 0x0000001108587547 */ /* 0x000fea000b800000 */
[----:B------:R-:W-:-:S04]  /*48f0*/  UISETP.NE.U32.AND UP0, UPT, UR6, URZ, UPT ;  /* 0x000000ff0600728c */ /* 0x000fc8000bf05070 */
[----:B------:R-:W-:-:S06]  /*4900*/  UISETP.NE.AND.EX UP0, UPT, UR7, URZ, UPT, UP0 ;  /* 0x000000ff0700728c */ /* 0x000fcc000bf05300 */
[----:B------:R-:W-:-:S13]  /*4910*/  PLOP3.LUT P0, PT, PT, PT, UP0, 0x80, 0x8 ;  /* 0x000000000008781c */ /* 0x000fda0003f0f008 */
[----:B------:R-:W-:Y:S05]  /*4920*/  @!P0 BRA `(.L_x_1807) ;  /* 0x00000008003c8947 */ /* 0x000fea0003800000 */
[----:B------:R-:W-:Y:S01]  /*4930*/  ISETP.GT.AND P5, PT, R138, RZ, PT ;  /* 0x000000ff8a00720c */ /* 0x000fe20003fa4270 */
[--C-:B0----5:R-:W-:Y:S02]  /*4940*/  HADD2.F32 R117, -RZ, R4.reuse.H0_H0 ;  /* 0x20000004ff757230 */ /* 0x121fe40000004100 */
[----:B------:R-:W-:Y:S02]  /*4950*/  HADD2.F32 R125, -RZ, R4.H1_H1 ;  /* 0x30000004ff7d7230 */ /* 0x000fe40000004100 */
[--C-:B------:R-:W-:Y:S02]  /*4960*/  HADD2.F32 R127, -RZ, R5.reuse.H0_H0 ;  /* 0x20000005ff7f7230 */ /* 0x100fe40000004100 */
[----:B------:R-:W-:Y:S02]  /*4970*/  HADD2.F32 R135, -RZ, R5.H1_H1 ;  /* 0x30000005ff877230 */ /* 0x000fe40000004100 */
[--C-:B------:R-:W-:Y:S02]  /*4980*/  HADD2.F32 R137, -RZ, R6.reuse.H0_H0 ;  /* 0x20000006ff897230 */ /* 0x100fe40000004100 */
[----:B------:R-:W-:-:S02]  /*4990*/  HADD2.F32 R177, -RZ, R6.H1_H1 ;  /* 0x30000006ffb17230 */ /* 0x000fc40000004100 */
        /* <DEDUP_REMOVED lines=12> */
[----:B------:R-:W-:Y:S01]  /*4a60*/  @P5 FFMA.FTZ R127, R140, R118, R127 ;  /* 0x000000768c7f5223 */ /* 0x000fe2000001007f */
[-C--:B------:R-:W-:Y:S01]  /*4a70*/  @P5 FFMA.FTZ R118, R159, R121.reuse, R122 ;  /* 0x000000799f765223 */ /* 0x080fe2000001007a */
[----:B------:R-:W-:Y:S01]  /*4a80*/  @P5 FADD.FTZ R119, R150, -R119 ;  /* 0x8000007796775221 */ /* 0x000fe20000010000 */
[----:B------:R-:W-:Y:S01]  /*4a90*/  @P5 FADD.FTZ R116, R151, -R116 ;  /* 0x8000007497745221 */ /* 0x000fe20000010000 */
[----:B------:R-:W-:Y:S01]  /*4aa0*/  @P5 FFMA.FTZ R195, R160, R121, R122 ;  /* 0x00000079a0c35223 */ /* 0x000fe2000001007a */
[----:B------:R-:W-:Y:S01]  /*4ab0*/  @P5 FFMA.FTZ R135, R140, R124, R135 ;  /* 0x0000007c8c875223 */ /* 0x000fe20000010087 */
[----:B------:R-:W-:-:S02]  /*4ac0*/  HADD2.F32 R124, -RZ, R7.H0_H0 ;  /* 0x20000007ff7c7230 */ /* 0x000fc40000004100 */
[----:B------:R-:W-:Y:S01]  /*4ad0*/  @P5 FADD.FTZ R193, R157, -R118 ;  /* 0x800000769dc15221 */ /* 0x000fe20000010000 */
[----:B------:R-:W-:Y:S02]  /*4ae0*/  HADD2.F32 R123, -RZ, R7.H1_H1 ;  /* 0x30000007ff7b7230 */ /* 0x000fe40000004100 */
[C---:B------:R-:W-:Y:S01]  /*4af0*/  @P5 FFMA.FTZ R137, R140.reuse, R119, R137 ;  /* 0x000000778c895223 */ /* 0x040fe20000010089 */
[----:B------:R-:W-:Y:S01]  /*4b00*/  @P5 FFMA.FTZ R177, R140, R116, R177 ;  /* 0x000000748cb15223 */ /* 0x000fe200000100b1 */
[----:B------:R-:W-:Y:S01]  /*4b10*/  @P5 FADD.FTZ R118, R158, -R195 ;  /* 0x800000c39e765221 */ /* 0x000fe20000010000 */
[C---:B------:R-:W-:Y:S01]  /*4b20*/  @P5 FFMA.FTZ R124, R140.reuse, R193, R124 ;  /* 0x000000c18c7c5223 */ /* 0x040fe2000001007c */
[----:B------:R-:W-:Y:S02]  /*4b30*/  F2FP.F16.F32.PACK_AB R126, RZ, R117 ;  /* 0x00000075ff7e723e */ /* 0x000fe400000000ff */
[----:B------:R-:W-:Y:S01]  /*4b40*/  @P5 FFMA.FTZ R123, R140, R118, R123 ;  /* 0x000000768c7b5223 */ /* 0x000fe2000001007b */
        /* <DEDUP_REMOVED lines=13> */
[----:B------:R-:W-:Y:S02]  /*4c20*/  @P5 FMUL.FTZ R116, R117, R118 ;  /* 0x0000007675745220 */ /* 0x000fe40000410000 */
[----:B------:R-:W-:-:S03]  /*4c30*/  @P5 FMUL.FTZ R119, R198, R117 ;  /* 0x00000075c6775220 */ /* 0x000fc60000410000 */
[----:B------:R-:W-:Y:S01]  /*4c40*/  F2FP.F16.F32.PACK_AB R116, RZ, R116 ;  /* 0x00000074ff74723e */ /* 0x000fe200000000ff */
[----:B------:R-:W-:-:S03]  /*4c50*/  FADD.FTZ R24, R24, R119 ;  /* 0x0000007718187221 */ /* 0x000fc60000010000 */
[----:B------:R-:W-:-:S07]  /*4c60*/  PRMT R112, R116, 0x7610, R112 ;  /* 0x0000761074707816 */ /* 0x000fce0000000070 */
.L_x_1808:
[----:B------:R-:W-:Y:S05]  /*4c70*/  @!P4 BRA `(.L_x_1809) ;  /* 0x00000000002cc947 */ /* 0x000fea0003800000 */
[----:B------:R-:W-:Y:S01]  /*4c80*/  LOP3.LUT P5, RZ, R130, 0xff00, RZ, 0xc0, !PT ;  /* 0x0000ff0082ff7812 */ /* 0x000fe200078ac0ff */
[----:B------:R-:W-:Y:S01]  /*4c90*/  FMUL.FTZ R125, R125, UR17 ;  /* 0x000000117d7d7c20 */ /* 0x000fe20008410000 */
[----:B------:R-:W-:-:S03]  /*4ca0*/  CS2R R116, SRZ ;  /* 0x0000000000747805 */ /* 0x000fc6000001ff00 */
[----:B------:R-:W-:-:S08]  /*4cb0*/  FMUL.FTZ R125, R125, UR16 ;  /* 0x000000107d7d7c20 */ /* 0x000fd00008410000 */
[----:B------:R-:W-:Y:S02]  /*4cc0*/  @P5 HADD2.F32 R118, -RZ, R92.H1_H1 ;  /* 0x3000005cff765230 */ /* 0x000fe40000004100 */
[----:B------:R-:W-:-:S03]  /*4cd0*/  @P5 HADD2.F32 R198, -RZ, R108.H1_H1 ;  /* 0x3000006cffc65230 */ /* 0x000fc60000004100 */
[----:B------:R-:W-:Y:S02]  /*4ce0*/  @P5 FMUL.FTZ R117, R125, R118 ;  /* 0x000000767d755220 */ /* 0x000fe40000410000 */
[----:B------:R-:W-:-:S03]  /*4cf0*/  @P5 FMUL.FTZ R116, R198, R125 ;  /* 0x0000007dc6745220 */ /* 0x000fc60000410000 */
[----:B------:R-:W-:Y:S01]  /*4d00*/  F2FP.F16.F32.PACK_AB R117, RZ, R117 ;  /* 0x00000075ff75723e */ /* 0x000fe200000000ff */
[----:B------:R-:W-:-:S03]  /*4d10*/  FADD.FTZ R25, R25, R116 ;  /* 0x0000007419197221 */ /* 0x000fc60000010000 */
[----:B------:R-:W-:-:S07]  /*4d20*/  PRMT R112, R112, 0x5410, R117 ;  /* 0x0000541070707816 */ /* 0x000fce0000000075 */
.L_x_1809:
[----:B------:R-:W-:Y:S05]  /*4d30*/  @!P4 BRA `(.L_x_1810) ;  /* 0x00000000002cc947 */ /* 0x000fea0003800000 */
[----:B------:R-:W-:Y:S01]  /*4d40*/  LOP3.LUT P5, RZ, R130, 0xff0000, RZ, 0xc0, !PT ;  /* 0x00ff000082ff7812 */ /* 0x000fe200078ac0ff */
[----:B------:R-:W-:Y:S01]  /*4d50*/  FMUL.FTZ R127, R127, UR17 ;  /* 0x000000117f7f7c20 */ /* 0x000fe20008410000 */
[----:B------:R-:W-:-:S03]  /*4d60*/  CS2R R116, SRZ ;  /* 0x0000000000747805 */ /* 0x000fc6000001ff00 */
        /* <DEDUP_REMOVED lines=8> */
.L_x_1810:
        /* <DEDUP_REMOVED lines=12> */
.L_x_1811:
        /* <DEDUP_REMOVED lines=12> */
.L_x_1812:
        /* <DEDUP_REMOVED lines=12> */
.L_x_1813:
        /* <DEDUP_REMOVED lines=13> */
.L_x_1814:
        /* <DEDUP_REMOVED lines=12> */
[----:B------:R-:W-:Y:S02]  /*51c0*/  @P5 FMUL.FTZ R125, R123, R126 ;  /* 0x0000007e7b7d5220 */ /* 0x000fe40000410000 */
[----:B------:R-:W-:-:S03]  /*51d0*/  @P5 FMUL.FTZ R124, R136, R123 ;  /* 0x0000007b887c5220 */ /* 0x000fc60000410000 */
[----:B------:R-:W-:Y:S01]  /*51e0*/  F2FP.F16.F32.PACK_AB R125, RZ, R125 ;  /* 0x0000007dff7d723e */ /* 0x000fe200000000ff */
[----:B------:R-:W-:-:S03]  /*51f0*/  FADD.FTZ R23, R23, R124 ;  /* 0x0000007c17177221 */ /* 0x000fc60000010000 */
[----:B------:R-:W-:Y:S01]  /*5200*/  PRMT R115, R115, 0x5410, R125 ;  /* 0x0000541073737816 */ /* 0x000fe2000000007d */
[----:B------:R-:W-:Y:S06]  /*5210*/  BRA `(.L_x_1815) ;  /* 0x0000001800787947 */ /* 0x000fec0003800000 */
.L_x_1807:
[----:B------:R-:W-:Y:S01]  /*5220*/  ISETP.GT.AND P6, PT, R138, RZ, PT ;  /* 0x000000ff8a00720c */ /* 0x000fe20003fc4270 */
[----:B------:R-:W-:-:S12]  /*5230*/  @!P4 BRA `(.L_x_1816) ;  /* 0x00000000003cc947 */ /* 0x000fd80003800000 */
[----:B0-----:R-:W-:Y:S01]  /*5240*/  @P6 FFMA.FTZ R125, R141, R121, R122 ;  /* 0x000000798d7d6223 */ /* 0x001fe2000001007a */
        /* <DEDUP_REMOVED lines=14> */
.L_x_1816:
[----:B------:R-:W-:Y:S05]  /*5330*/  @!P4 BRA `(.L_x_1817) ;  /* 0x00000000003cc947 */ /* 0x000fea0003800000 */
[----:B0-----:R-:W-:Y:S01]  /*5340*/  @P6 FFMA.FTZ R124, R144, R121, R122 ;  /* 0x00000079907c6223 */ /* 0x001fe2000001007a */
        /* <DEDUP_REMOVED lines=14> */
.L_x_1817:
[----:B------:R-:W-:Y:S05]  /*5430*/  @!P4 BRA `(.L_x_1818) ;  /* 0x00000000003cc947 */ /* 0x000fea0003800000 */
        /* <DEDUP_REMOVED lines=15> */
.L_x_1818:
        /* <DEDUP_REMOVED lines=16> */
.L_x_1819:
        /* <DEDUP_REMOVED lines=16> */
.L_x_1820:
        /* <DEDUP_REMOVED lines=16> */
.L_x_1821:
        /* <DEDUP_REMOVED lines=16> */
.L_x_1822:
[----:B------:R-:W-:Y:S05]  /*5930*/  @!P4 BRA `(.L_x_1815) ;  /* 0x0000001000b0c947 */ /* 0x000fea0003800000 */
[----:B-----5:R-:W-:Y:S01]  /*5940*/  ISETP.GE.U32.AND P5, PT, R130, RZ, PT ;  /* 0x000000ff8200720c */ /* 0x020fe20003fa6070 */
[----:B0-----:R-:W-:Y:S01]  /*5950*/  @P6 FFMA.FTZ R125, R160, R121, R122 ;  /* 0x00000079a07d6223 */ /* 0x001fe2000001007a */
        /* <DEDUP_REMOVED lines=15> */
.L_x_1806:
        /* <DEDUP_REMOVED lines=27> */
.L_x_1824:
        /* <DEDUP_REMOVED lines=16> */
.L_x_1825:
        /* <DEDUP_REMOVED lines=16> */
.L_x_1826:
        /* <DEDUP_REMOVED lines=21> */
.L_x_1827:
        /* <DEDUP_REMOVED lines=17> */
.L_x_1828:
        /* <DEDUP_REMOVED lines=16> */
.L_x_1829:
        /* <DEDUP_REMOVED lines=15> */
.L_x_1830:
        /* <DEDUP_REMOVED lines=18> */
.L_x_1823:
        /* <DEDUP_REMOVED lines=8> */
[----:B------:R-:W-:Y:S02]  /*63f0*/  @P6 HADD2.F32 R136, -RZ, R92.H0_H0 ;  /* 0x2000005cff886230 */ /* 0x000fe40000004100 */
[----:B------:R-:W-:Y:S02]  /*6400*/  @P6 HADD2.F32 R126, -RZ, R108.H0_H0 ;  /* 0x2000006cff7e6230 */ /* 0x000fe40000004100 */
[----:B------:R-:W-:-:S04]  /*6410*/  FMUL.FTZ R123, R123, UR17 ;  /* 0x000000117b7b7c20 */ /* 0x000fc80008410000 */
[----:B------:R-:W-:-:S04]  /*6420*/  FMUL.FTZ R123, R123, UR16 ;  /* 0x000000107b7b7c20 */ /* 0x000fc80008410000 */
[-C--:B------:R-:W-:Y:S01]  /*6430*/  @P6 FMUL.FTZ R124, R136, R123.reuse ;  /* 0x0000007b887c6220 */ /* 0x080fe20000410000 */
[----:B------:R-:W-:-:S04]  /*6440*/  @P6 FMUL.FTZ R125, R126, R123 ;  /* 0x0000007b7e7d6220 */ /* 0x000fc80000410000 */
[----:B------:R-:W-:Y:S01]  /*6450*/  F2FP.F16.F32.PACK_AB R124, RZ, R124 ;  /* 0x0000007cff7c723e */ /* 0x000fe200000000ff */
[----:B------:R-:W-:-:S03]  /*6460*/  FADD.FTZ R24, R24, R125 ;  /* 0x0000007d18187221 */ /* 0x000fc60000010000 */
[----:B------:R-:W-:-:S07]  /*6470*/  PRMT R112, R124, 0x7610, R112 ;  /* 0x000076107c707816 */ /* 0x000fce0000000070 */
.L_x_1831:
        /* <DEDUP_REMOVED lines=8> */
[----:B------:R-:W-:Y:S02]  /*6500*/  @P6 HADD2.F32 R136, -RZ, R92.H1_H1 ;  /* 0x3000005cff886230 */ /* 0x000fe40000004100 */
[----:B------:R-:W-:Y:S02]  /*6510*/  @P6 HADD2.F32 R126, -RZ, R108.H1_H1 ;  /* 0x3000006cff7e6230 */ /* 0x000fe40000004100 */
[----:B------:R-:W-:-:S04]  /*6520*/  FMUL.FTZ R123, R123, UR17 ;  /* 0x000000117b7b7c20 */ /* 0x000fc80008410000 */
[----:B------:R-:W-:-:S04]  /*6530*/  FMUL.FTZ R123, R123, UR16 ;  /* 0x000000107b7b7c20 */ /* 0x000fc80008410000 */
[-C--:B------:R-:W-:Y:S01]  /*6540*/  @P6 FMUL.FTZ R125, R136, R123.reuse ;  /* 0x0000007b887d6220 */ /* 0x080fe20000410000 */
[----:B------:R-:W-:-:S04]  /*6550*/  @P6 FMUL.FTZ R124, R126, R123 ;  /* 0x0000007b7e7c6220 */ /* 0x000fc80000410000 */
[----:B------:R-:W-:Y:S01]  /*6560*/  F2FP.F16.F32.PACK_AB R125, RZ, R125 ;  /* 0x0000007dff7d723e */ /* 0x000fe200000000ff */
[----:B------:R-:W-:-:S03]  /*6570*/  FADD.FTZ R25, R25, R124 ;  /* 0x0000007c19197221 */ /* 0x000fc60000010000 */
[----:B------:R-:W-:-:S07]  /*6580*/  PRMT R112, R112, 0x5410, R125 ;  /* 0x0000541070707816 */ /* 0x000fce000000007d */
.L_x_1832:
        /* <DEDUP_REMOVED lines=17> */
.L_x_1833:
        /* <DEDUP_REMOVED lines=17> */
.L_x_1834:
        /* <DEDUP_REMOVED lines=17> */
.L_x_1835:
        /* <DEDUP_REMOVED lines=17> */
.L_x_1836:
        /* <DEDUP_REMOVED lines=17> */
.L_x_1837:
        /* <DEDUP_REMOVED lines=10> */
[----:B------:R-:W-:Y:S02]  /*6b80*/  @P5 HADD2.F32 R136, -RZ, R95.H1_H1 ;  /* 0x3000005fff885230 */ /* 0x000fe40000004100 */
[----:B------:R-:W-:Y:S02]  /*6b90*/  @P5 HADD2.F32 R126, -RZ, R111.H1_H1 ;  /* 0x3000006fff7e5230 */ /* 0x000fe40000004100 */
[----:B------:R-:W-:-:S04]  /*6ba0*/  FMUL.FTZ R123, R123, UR16 ;  /* 0x000000107b7b7c20 */ /* 0x000fc80008410000 */
[-C--:B------:R-:W-:Y:S01]  /*6bb0*/  @P5 FMUL.FTZ R125, R136, R123.reuse ;  /* 0x0000007b887d5220 */ /* 0x080fe20000410000 */
[----:B------:R-:W-:-:S04]  /*6bc0*/  @P5 FMUL.FTZ R124, R126, R123 ;  /* 0x0000007b7e7c5220 */ /* 0x000fc80000410000 */
[----:B------:R-:W-:Y:S01]  /*6bd0*/  F2FP.F16.F32.PACK_AB R125, RZ, R125 ;  /* 0x0000007dff7d723e */ /* 0x000fe200000000ff */
[----:B------:R-:W-:-:S03]  /*6be0*/  FADD.FTZ R23, R23, R124 ;  /* 0x0000007c17177221 */ /* 0x000fc60000010000 */
[----:B------:R-:W-:-:S07]  /*6bf0*/  PRMT R115, R115, 0x5410, R125 ;  /* 0x0000541073737816 */ /* 0x000fce000000007d */
.L_x_1815:
        /* <DEDUP_REMOVED lines=8> */
.L_x_1804:
[----:B------:R-:W-:Y:S05]  /*6c80*/  BSYNC.RECONVERGENT B0 ;  /* 0x0000000000007941 */ /* 0x000fea0003800200 */
.L_x_1803:
        /* <DEDUP_REMOVED lines=8> */
.L_x_1840:
[----:B------:R-:W-:Y:S05]  /*6d10*/  BRA.U !UP0, `(.L_x_1841) ;  /* 0x00000011085c7547 */ /* 0x000fea000b800000 */
[----:B------:R-:W-:-:S04]  /*6d20*/  UISETP.NE.U32.AND UP0, UPT, UR6, URZ, UPT ;  /* 0x000000ff0600728c */ /* 0x000fc8000bf05070 */
[----:B------:R-:W-:-:S06]  /*6d30*/  UISETP.NE.AND.EX UP0, UPT, UR7, URZ, UPT, UP0 ;  /* 0x000000ff0700728c */ /* 0x000fcc000bf05300 */
[----:B------:R-:W-:-:S13]  /*6d40*/  PLOP3.LUT P0, PT, PT, PT, UP0, 0x80, 0x8 ;  /* 0x000000000008781c */ /* 0x000fda0003f0f008 */
[----:B------:R-:W-:Y:S05]  /*6d50*/  @!P0 BRA `(.L_x_1842) ;  /* 0x0000000800408947 */ /* 0x000fea0003800000 */
[----:B------:R-:W-:Y:S01]  /*6d60*/  ISETP.GT.AND P5, PT, R138, RZ, PT ;  /* 0x000000ff8a00720c */ /* 0x000fe20003fa4270 */
[----:B0-2--5:R-:W-:Y:S02]  /*6d70*/  HADD2.F32 R117, -RZ, R104.H0_H0 ;  /* 0x20000068ff757230 */ /* 0x025fe40000004100 */
[--C-:B------:R-:W-:Y:S02]  /*6d80*/  HADD2.F32 R123, -RZ, R105.reuse.H0_H0 ;  /* 0x20000069ff7b7230 */ /* 0x100fe40000004100 */
[----:B------:R-:W-:Y:S02]  /*6d90*/  HADD2.F32 R127, -RZ, R105.H1_H1 ;  /* 0x30000069ff7f7230 */ /* 0x000fe40000004100 */
[----:B------:R-:W-:Y:S02]  /*6da0*/  HADD2.F32 R137, -RZ, R106.H1_H1 ;  /* 0x3000006aff897230 */ /* 0x000fe40000004100 */
[----:B------:R-:W-:-:S04]  /*6db0*/  HADD2.F32 R177, -RZ, R107.H0_H0 ;  /* 0x2000006bffb17230 */ /* 0x000fc80000004100 */
        /* <DEDUP_REMOVED lines=11> */
[----:B------:R-:W-:-:S02]  /*6e70*/  HADD2.F32 R125, -RZ, R106.H0_H0 ;  /* 0x2000006aff7d7230 */ /* 0x000fc40000004100 */
[----:B------:R-:W-:Y:S01]  /*6e80*/  @P5 FADD.FTZ R116, R163, -R116 ;  /* 0x80000074a3745221 */ /* 0x000fe20000010000 */
[----:B------:R-:W-:Y:S01]  /*6e90*/  @P5 FADD.FTZ R124, R167, -R124 ;  /* 0x8000007ca77c5221 */ /* 0x000fe20000010000 */
[----:B------:R-:W-:Y:S01]  /*6ea0*/  @P5 FADD.FTZ R135, R170, -R135 ;  /* 0x80000087aa875221 */ /* 0x000fe20000010000 */
[----:B------:R-:W-:Y:S01]  /*6eb0*/  @P5 FADD.FTZ R126, R171, -R126 ;  /* 0x8000007eab7e5221 */ /* 0x000fe20000010000 */
[----:B------:R-:W-:Y:S02]  /*6ec0*/  HADD2.F32 R122, -RZ, R107.H1_H1 ;  /* 0x3000006bff7a7230 */ /* 0x000fe40000004100 */
[C---:B------:R-:W-:Y:S01]  /*6ed0*/  @P5 FFMA.FTZ R117, R140.reuse, R119, R117 ;  /* 0x000000778c755223 */ /* 0x040fe20000010075 */
[C---:B------:R-:W-:Y:S01]  /*6ee0*/  @P5 FFMA.FTZ R121, R140.reuse, R116, R121 ;  /* 0x000000748c795223 */ /* 0x040fe20000010079 */
[C---:B------:R-:W-:Y:S01]  /*6ef0*/  @P5 FFMA.FTZ R123, R140.reuse, R118, R123 ;  /* 0x000000768c7b5223 */ /* 0x040fe2000001007b */
[----:B------:R-:W-:Y:S01]  /*6f00*/  @P5 FFMA.FTZ R127, R140, R124, R127 ;  /* 0x0000007c8c7f5223 */ /* 0x000fe2000001007f */
        /* <DEDUP_REMOVED lines=25> */
.L_x_1843:
        /* <DEDUP_REMOVED lines=12> */
.L_x_1844:
        /* <DEDUP_REMOVED lines=12> */
.L_x_1845:
        /* <DEDUP_REMOVED lines=12> */
.L_x_1846:
        /* <DEDUP_REMOVED lines=12> */
.L_x_1847:
        /* <DEDUP_REMOVED lines=12> */
.L_x_1848:
        /* <DEDUP_REMOVED lines=13> */
.L_x_1849:
[----:B------:R-:W-:Y:S02]  /*7530*/  F2FP.F16.F32.PACK_AB R119, R122, R177 ;  /* 0x000000b17a77723e */ /* 0x000fe400000000ff */
[----:B------:R-:W-:Y:S02]  /*7540*/  PRMT R118, R138, 0x5410, R140 ;  /* 0x000054108a767816 */ /* 0x000fe4000000008c */
[----:B------:R-:W-:Y:S02]  /*7550*/  PRMT R117, R135, 0x5410, R136 ;  /* 0x0000541087757816 */ /* 0x000fe40000000088 */
[----:B------:R-:W-:Y:S01]  /*7560*/  PRMT R116, R124, 0x5410, R126 ;  /* 0x000054107c747816 */ /* 0x000fe2000000007e */
[----:B------:R-:W-:Y:S06]  /*7570*/  @!P4 BRA `(.L_x_1850) ;  /* 0x0000001800c0c947 */ /* 0x000fec0003800000 */
[----:B------:R-:W-:Y:S01]  /*7580*/  ISETP.GE.U32.AND P5, PT, R132, RZ, PT ;  /* 0x000000ff8400720c */ /* 0x000fe20003fa6070 */
[----:B------:R-:W-:Y:S01]  /*7590*/  FMUL.FTZ R122, R122, UR17 ;  /* 0x000000117a7a7c20 */ /* 0x000fe20008410000 */
[----:B------:R-:W-:Y:S02]  /*75a0*/  HFMA2 R121, -RZ, RZ, 0, 0 ;  /* 0x00000000ff797431 */ /* 0x000fe400000001ff */
[----:B------:R-:W-:Y:S01]  /*75b0*/  ISETP.GE.U32.AND.EX P5, PT, R133, 0x1000000, PT, P5 ;  /* 0x010000008500780c */ /* 0x000fe20003fa6150 */
[----:B------:R-:W-:Y:S01]  /*75c0*/  FMUL.FTZ R124, R122, UR16 ;  /* 0x000000107a7c7c20 */ /* 0x000fe20008410000 */
[----:B------:R-:W-:-:S11]  /*75d0*/  MOV R122, RZ ;  /* 0x000000ff007a7202 */ /* 0x000fd60000000f00 */
        /* <DEDUP_REMOVED lines=8> */
.L_x_1842:
[----:B------:R-:W-:Y:S01]  /*7660*/  ISETP.GT.AND P6, PT, R138, RZ, PT ;  /* 0x000000ff8a00720c */ /* 0x000fe20003fc4270 */
[----:B------:R-:W-:-:S12]  /*7670*/  @!P4 BRA `(.L_x_1851) ;  /* 0x00000000003cc947 */ /* 0x000fd80003800000 */
[----:B0-2---:R-:W-:Y:S01]  /*7680*/  @P6 FFMA.FTZ R125, R161, R121, R122 ;  /* 0x00000079a17d6223 */ /* 0x005fe2000001007a */
        /* <DEDUP_REMOVED lines=14> */
.L_x_1851:
[----:B------:R-:W-:Y:S05]  /*7770*/  @!P4 BRA `(.L_x_1852) ;  /* 0x00000000003cc947 */ /* 0x000fea0003800000 */
[----:B0-2---:R-:W-:Y:S01]  /*7780*/  @P6 FFMA.FTZ R124, R164, R121, R122 ;  /* 0x00000079a47c6223 */ /* 0x005fe2000001007a */
        /* <DEDUP_REMOVED lines=14> */
.L_x_1852:
[----:B------:R-:W-:Y:S05]  /*7870*/  @!P4 BRA `(.L_x_1853) ;  /* 0x00000000003cc947 */ /* 0x000fea0003800000 */
        /* <DEDUP_REMOVED lines=15> */
.L_x_1853:
        /* <DEDUP_REMOVED lines=16> */
.L_x_1854:
        /* <DEDUP_REMOVED lines=16> */
.L_x_1855:
        /* <DEDUP_REMOVED lines=16> */
.L_x_1856:
        /* <DEDUP_REMOVED lines=16> */
.L_x_1857:
        /* <DEDUP_REMOVED lines=9> */
[----:B0-2---:R-:W-:Y:S02]  /*7e00*/  @P5 HADD2.F32 R126, -RZ, R87.H1_H1 ;  /* 0x30000057ff7e5230 */ /* 0x005fe40000004100 */
        /* <DEDUP_REMOVED lines=8> */
.L_x_1841:
[----:B0-2---:R-:W0:Y:S02]  /*7e90*/  LDC.64 R124, c[0x0][0x478] ;  /* 0x00011e00ff7c7b82 */ /* 0x005e240000000a00 */
[----:B0-----:R-:W-:-:S04]  /*7ea0*/  ISETP.NE.U32.AND P0, PT, R124, RZ, PT ;  /* 0x000000ff7c00720c */ /* 0x001fc80003f05070 */
[----:B------:R-:W-:-:S13]  /*7eb0*/  ISETP.NE.AND.EX P0, PT, R125, RZ, PT, P0 ;  /* 0x000000ff7d00720c */ /* 0x000fda0003f05300 */
        /* <DEDUP_REMOVED lines=16> */
[----:B------:R-:W-:Y:S01]  /*7fc0*/  FMUL.FTZ R116, R140, R117 ;  /* 0x000000758c747220 */ /* 0x000fe20000410000 */
[----:B------:R-:W-:Y:S01]  /*7fd0*/  ISETP.GT.AND P5, PT, R138, RZ, PT ;  /* 0x000000ff8a00720c */ /* 0x000fe20003fa4270 */
        /* <DEDUP_REMOVED lines=22> */
.L_x_1859:
[----:B------:R-:W-:Y:S02]  /*8140*/  F2FP.F16.F32.PACK_AB R126, RZ, R126 ;  /* 0x0000007eff7e723e */ /* 0x000fe400000000ff */
[----:B------:R-:W-:Y:S01]  /*8150*/  FSEL R119, R119, RZ, P5 ;  /* 0x000000ff77777208 */ /* 0x000fe20002800000 */
[----:B------:R-:W-:Y:S06]  /*8160*/  @!P4 BRA `(.L_x_1860) ;  /* 0x000000000030c947 */ /* 0x000fec0003800000 */
[----:B-----5:R-:W-:Y:S01]  /*8170*/  LOP3.LUT P6, RZ, R132, 0xff00, RZ, 0xc0, !PT ;  /* 0x0000ff0084ff7812 */ /* 0x020fe200078cc0ff */
[----:B------:R-:W-:Y:S01]  /*8180*/  FMUL.FTZ R116, R119, UR17 ;  /* 0x0000001177747c20 */ /* 0x000fe20008410000 */
[----:B------:R-:W-:Y:S01]  /*8190*/  MOV R117, RZ ;  /* 0x000000ff00757202 */ /* 0x000fe20000000f00 */
[----:B------:R-:W-:Y:S02]  /*81a0*/  HFMA2 R118, -RZ, RZ, 0, 0 ;  /* 0x00000000ff767431 */ /* 0x000fe400000001ff */
        /* <DEDUP_REMOVED lines=8> */
.L_x_1860:
        /* <DEDUP_REMOVED lines=15> */
.L_x_1861:
        /* <DEDUP_REMOVED lines=15> */
.L_x_1862:
[----:B------:R-:W-:Y:S02]  /*8410*/  F2FP.F16.F32.PACK_AB R122, RZ, R122 ;  /* 0x0000007aff7a723e */ /* 0x000fe400000000ff */
[----:B------:R-:W-:Y:S02]  /*8420*/  FSEL R124, R124, RZ, P5 ;  /* 0x000000ff7c7c7208 */ /* 0x000fe40002800000 */
[----:B------:R-:W-:Y:S02]  /*8430*/  FSEL R119, R125, RZ, P5 ;  /* 0x000000ff7d777208 */ /* 0x000fe40002800000 */
        /* <DEDUP_REMOVED lines=15> */
.L_x_1863:
[----:B------:R-:W-:Y:S05]  /*8530*/  @!P4 BRA `(.L_x_1864) ;  /* 0x000000000030c947 */ /* 0x000fea0003800000 */
        /* <DEDUP_REMOVED lines=12> */
.L_x_1864:
[----:B------:R-:W-:Y:S05]  /*8600*/  @!P4 BRA `(.L_x_1865) ;  /* 0x000000000030c947 */ /* 0x000fea0003800000 */
        /* <DEDUP_REMOVED lines=12> */
.L_x_1865:
[----:B------:R-:W-:Y:S02]  /*86d0*/  F2FP.F16.F32.PACK_AB R118, R124, R123 ;  /* 0x0000007b7c76723e */ /* 0x000fe400000000ff */
[----:B------:R-:W-:Y:S02]  /*86e0*/  F2FP.F16.F32.PACK_AB R119, R140, R119 ;  /* 0x000000778c77723e */ /* 0x000fe400000000ff */
        /* <DEDUP_REMOVED lines=16> */
.L_x_1858:
        /* <DEDUP_REMOVED lines=17> */
.L_x_1866:
        /* <DEDUP_REMOVED lines=17> */
.L_x_1867:
        /* <DEDUP_REMOVED lines=17> */
.L_x_1868:
        /* <DEDUP_REMOVED lines=17> */
.L_x_1869:
        /* <DEDUP_REMOVED lines=17> */
.L_x_1870:
        /* <DEDUP_REMOVED lines=17> */
.L_x_1871:
        /* <DEDUP_REMOVED lines=17> */
.L_x_1872:
        /* <DEDUP_REMOVED lines=18> */
.L_x_1850:
[----:B------:R-:W1:Y:S08]  /*9080*/  @P0 LDC.64 R122, c[0x0][0x478] ;  /* 0x00011e00ff7a0b82 */ /* 0x000e700000000a00 */
[----:B0-2---:R-:W0:Y:S01]  /*9090*/  @P4 LDC.64 R124, c[0x0][0x468] ;  /* 0x00011a00ff7c4b82 */ /* 0x005e220000000a00 */
[----:B-1----:R-:W-:-:S05]  /*90a0*/  @P0 IMAD.WIDE.U32 R122, R178, 0x10, R122 ;  /* 0x00000010b27a0825 */ /* 0x002fca00078e007a */
[----:B------:R1:W-:Y:S01]  /*90b0*/  @P0 STG.E.128 desc[UR10][R122.64], R116 ;  /* 0x000000747a000986 */ /* 0x0003e2000c101d0a */
[----:B0-----:R-:W-:-:S05]  /*90c0*/  @P4 IMAD.WIDE.U32 R120, R120, 0x10, R124 ;  /* 0x0000001078784825 */ /* 0x001fca00078e007c */
[----:B------:R1:W-:Y:S02]  /*90d0*/  @P4 STG.E.128 desc[UR10][R120.64], R112 ;  /* 0x0000007078004986 */ /* 0x0003e4000c101d0a */
.L_x_1839:
[----:B------:R-:W-:Y:S05]  /*90e0*/  BSYNC.RECONVERGENT B0 ;  /* 0x0000000000007941 */ /* 0x000fea0003800200 */
.L_x_1838:
[----:B-1----:R-:W1:Y:S01]  /*90f0*/  LDC.64 R120, c[0x0][0x380] ;  /* 0x0000e000ff787b82 */ /* 0x002e620000000a00 */
[----:B------:R-:W-:Y:S01]  /*9100*/  UPLOP3.LUT UP1, UPT, UPT, UPT, UP1, 0x40, 0x4 ;  /* 0x000000000004789c */ /* 0x000fe20003f2e810 */
[----:B-1----:R-:W-:-:S04]  /*9110*/  IADD3 R139, PT, PT, R139, R120, RZ ;  /* 0x000000788b8b7210 */ /* 0x002fc80007ffe0ff */
[----:B------:R-:W-:-:S13]  /*9120*/  ISETP.GE.AND P0, PT, R139, R121, PT ;  /* 0x000000798b00720c */ /* 0x000fda0003f06270 */
[----:B------:R-:W-:Y:S05]  /*9130*/  @!P0 BRA `(.L_x_1873) ;  /* 0xffffff7400808947 */ /* 0x000fea000383ffff */
.L_x_1757:
[----:B------:R-:W1:Y:S01]  /*9140*/  S2UR UR4, SR_CTAID.X ;  /* 0x00000000000479c3 */ /* 0x000e620000002500 */
[----:B------:R-:W-:Y:S01]  /*9150*/  BSSY.RECONVERGENT B0, `(.L_x_1874) ;  /* 0x0000011000007945 */ /* 0x000fe20003800200 */
[----:B-1----:R-:W-:-:S05]  /*9160*/  IMAD R3, R0, UR4, RZ ;  /* 0x0000000400037c24 */ /* 0x002fca000f8e02ff */
[----:B-----5:R-:W-:Y:S01]  /*9170*/  LEA.HI R9, R3, R134, RZ, 0x1d ;  /* 0x0000008603097211 */ /* 0x020fe200078fe8ff */
        /* <DEDUP_REMOVED lines=14> */
.L_x_1875:
[----:B------:R-:W-:Y:S05]  /*9260*/  BSYNC.RECONVERGENT B0 ;  /* 0x0000000000007941 */ /* 0x000fea0003800200 */
.L_x_1874:
        /* <DEDUP_REMOVED lines=15> */
.L_x_1877:
[----:B------:R-:W-:Y:S05]  /*9360*/  BSYNC.RECONVERGENT B0 ;  /* 0x0000000000007941 */ /* 0x000fea0003800200 */
.L_x_1876:
        /* <DEDUP_REMOVED lines=14> */
.L_x_1878:
        /* <DEDUP_REMOVED lines=11> */
.L_x_10691:


//--------------------- .text._ZN10layer_norm22ln_bwd_finalize_kernelINS_22Kernel_traits_finalizeILj3072E6__halfS2_S2_S2_fjLb1ELj1024ELj4ENS_18Kernel_traits_baseILj3072ES2_S2_S2_S2_fjLj1024EEEEELb1ELb1EEEvNS_9BwdParamsE --------------------------
	.section	.text._ZN10layer_norm22ln_bwd_finalize_kernelINS_22Kernel_traits_finalizeILj3072E6__halfS2_S2_S2_fjLb1ELj1024ELj4ENS_18Kernel_traits_baseILj3072ES2_S2_S2_S2_fjLj1024EEEEELb1ELb1EEEvNS_9BwdParamsE,"ax",@progbits
	.align	128
        .global         _ZN10layer_norm22ln_bwd_finalize_kernelINS_22Kernel_traits_finalizeILj3072E6__halfS2_S2_S2_fjLb1ELj1024ELj4ENS_18Kernel_traits_baseILj3072ES2_S2_S2_S2_fjLj1024EEEEELb1ELb1EEEvNS_9BwdParamsE
        .type           _ZN10layer_norm22ln_bwd_finalize_kernelINS_22Kernel_traits_finalizeILj3072E6__halfS2_S2_S2_fjLb1ELj1024ELj4ENS_18Kernel_traits_baseILj3072ES2_S2_S2_S2_fjLj1024EEEEELb1ELb1EEEvNS_9BwdParamsE,@function
        .size           _ZN10layer_norm22ln_bwd_finalize_kernelINS_22Kernel_traits_finalizeILj3072E6__halfS2_S2_S2_fjLb1ELj1024ELj4ENS_18Kernel_traits_baseILj3072ES2_S2_S2_S2_fjLj1024EEEEELb1ELb1EEEvNS_9BwdParamsE,(.L_x_10692 - _ZN10layer_norm22ln_bwd_finalize_kernelINS_22Kernel_traits_finalizeILj3072E6__halfS2_S2_S2_fjLb1ELj1024ELj4ENS_18Kernel_traits_baseILj3072ES2_S2_S2_S2_fjLj1024EEEEELb1ELb1EEEvNS_9BwdParamsE)
        .other          _ZN10layer_norm22ln_bwd_finalize_kernelINS_22Kernel_traits_finalizeILj3072E6__halfS2_S2_S2_fjLb1ELj1024ELj4ENS_18Kernel_traits_baseILj3072ES2_S2_S2_S2_fjLj1024EEEEELb1ELb1EEEvNS_9BwdParamsE,@"STO_CUDA_ENTRY STV_DEFAULT"
_ZN10layer_norm22ln_bwd_finalize_kernelINS_22Kernel_traits_finalizeILj3072E6__halfS2_S2_S2_fjLb1ELj1024ELj4ENS_18Kernel_traits_baseILj3072ES2_S2_S2_S2_fjLj1024EEEEELb1ELb1EEEvNS_9BwdParamsE:
.text._ZN10layer_norm22ln_bwd_finalize_kernelINS_22Kernel_traits_finalizeILj3072E6__halfS2_S2_S2_fjLb1ELj1024ELj4ENS_18Kernel_traits_baseILj3072ES2_S2_S2_S2_fjLj1024EEEEELb1ELb1EEEvNS_9BwdParamsE:
        /* <DEDUP_REMOVED lines=58> */
.L_x_1883:
        /* <DEDUP_REMOVED lines=87> */
.L_x_1882:
[----:B------:R-:W-:Y:S05]  /*0910*/  BSYNC.RECONVERGENT B1 ;  /* 0x0000000000017941 */ /* 0x000fea0003800200 */
.L_x_1881:
        /* <DEDUP_REMOVED lines=50> */
.L_x_1885:
[----:B------:R-:W-:Y:S05]  /*0c40*/  BSYNC.RECONVERGENT B1 ;  /* 0x0000000000017941 */ /* 0x000fea0003800200 */
.L_x_1884:
        /* <DEDUP_REMOVED lines=30> */
.L_x_1887:
[----:B------:R-:W-:Y:S05]  /*0e30*/  BSYNC.RECONVERGENT B1 ;  /* 0x0000000000017941 */ /* 0x000fea0003800200 */
.L_x_1886:
        /* <DEDUP_REMOVED lines=15> */
.L_x_1880:
[----:B------:R-:W-:Y:S05]  /*0f30*/  BSYNC.RECONVERGENT B0 ;  /* 0x0000000000007941 */ /* 0x000fea0003800200 */
.L_x_1879:
        /* <DEDUP_REMOVED lines=73> */
.L_x_1888:
        /* <DEDUP_REMOVED lines=11> */
.L_x_10692:


//--------------------- .text._ZN10layer_norm13ln_bwd_kernelINS_13Kernel_traitsI6__halfS2_S2_S2_fjLj3072ELj1ELj1ELj4ELj16ENS_18Kernel_traits_baseILj3072ES2_S2_S2_S2_fjLj128EEEEELb1ELb1ELb1ELb1EEEvNS_9BwdParamsE --------------------------
	.section	.text._ZN10layer_norm13ln_bwd_kernelINS_13Kernel_traitsI6__halfS2_S2_S2_fjLj3072ELj1ELj1ELj4ELj16ENS_18Kernel_traits_baseILj3072ES2_S2_S2_S2_fjLj128EEEEELb1ELb1ELb1ELb1EEEvNS_9BwdParamsE,"ax",@progbits
	.align	128
        .global         _ZN10layer_norm13ln_bwd_kernelINS_13Kernel_traitsI6__halfS2_S2_S2_fjLj3072ELj1ELj1ELj4ELj16ENS_18Kernel_traits_baseILj3072ES2_S2_S2_S2_fjLj128EEEEELb1ELb1ELb1ELb1EEEvNS_9BwdParamsE
        .type           _ZN10layer_norm13ln_bwd_kernelINS_13Kernel_traitsI6__halfS2_S2_S2_fjLj3072ELj1ELj1ELj4ELj16ENS_18Kernel_traits_baseILj3072ES2_S2_S2_S2_fjLj128EEEEELb1ELb1ELb1ELb1EEEvNS_9BwdParamsE,@function
        .size           _ZN10layer_norm13ln_bwd_kernelINS_13Kernel_traitsI6__halfS2_S2_S2_fjLj3072ELj1ELj1ELj4ELj16ENS_18Kernel_traits_baseILj3072ES2_S2_S2_S2_fjLj128EEEEELb1ELb1ELb1ELb1EEEvNS_9BwdParamsE,(.L_x_10693 - _ZN10layer_norm13ln_bwd_kernelINS_13Kernel_traitsI6__halfS2_S2_S2_fjLj3072ELj1ELj1ELj4ELj16ENS_18Kernel_traits_baseILj3072ES2_S2_S2_S2_fjLj128EEEEELb1ELb1ELb1ELb1EEEvNS_9BwdParamsE)
        .other          _ZN10layer_norm13ln_bwd_kernelINS_13Kernel_traitsI6__halfS2_S2_S2_fjLj3072ELj1ELj1ELj4ELj16ENS_18Kernel_traits_baseILj3072ES2_S2_S2_S2_fjLj128EEEEELb1ELb1ELb1ELb1EEEvNS_9BwdParamsE,@"STO_CUDA_ENTRY STV_DEFAULT"
_ZN10layer_norm13ln_bwd_kernelINS_13Kernel_traitsI6__halfS2_S2_S2_fjLj3072ELj1ELj1ELj4ELj16ENS_18Kernel_traits_baseILj3072ES2_S2_S2_S2_fjLj128EEEEELb1ELb1ELb1ELb1EEEvNS_9BwdParamsE:
.text._ZN10layer_norm13ln_bwd_kernelINS_13Kernel_traitsI6__halfS2_S2_S2_fjLj3072ELj1ELj1ELj4ELj16ENS_18Kernel_traits_baseILj3072ES2_S2_S2_S2_fjLj128EEEEELb1ELb1ELb1ELb1EEEvNS_9BwdParamsE:
        /* <DEDUP_REMOVED lines=62> */
.L_x_1992:
[----:B------:R-:W1:Y:S08]  /*03e0*/  LDC.64 R126, c[0x0][0x3f8] ;  /* 0x0000fe00ff7e7b82 */ /* 0x000e700000000a00 */
[----:B------:R-:W2:Y:S08]  /*03f0*/  LDC.64 R124, c[0x0][0x3f0] ;  /* 0x0000fc00ff7c7b82 */ /* 0x000eb00000000a00 */
[----:B------:R-:W3:Y:S01]  /*0400*/  LDC.64 R122, c[0x0][0x3c8] ;  /* 0x0000f200ff7a7b82 */ /* 0x000ee20000000a00 */
[----:B-1----:R-:W-:-:S07]  /*0410*/  IMAD.WIDE R126, R0, 0x4, R126 ;  /* 0x00000004007e7825 */ /* 0x002fce00078e027e */
[----:B------:R-:W1:Y:S01]  /*0420*/  LDC.64 R120, c[0x0][0x3c0] ;  /* 0x0000f000ff787b82 */ /* 0x000e620000000a00 */
[----:B0-----:R-:W4:Y:S01]  /*0430*/  LDG.E R2, desc[UR12][R126.64] ;  /* 0x0000000c7e027981 */ /* 0x001f22000c1e1900 */
[----:B--2---:R-:W-:-:S06]  /*0440*/  IMAD.WIDE R124, R0, 0x4, R124 ;  /* 0x00000004007c7825 */ /* 0x004fcc00078e027c */
[----:B-----5:R0:W5:Y:S01]  /*0450*/  LDG.E R124, desc[UR12][R124.64] ;  /* 0x0000000c7c7c7981 */ /* 0x020162000c1e1900 */
[----:B---3--:R-:W-:-:S05]  /*0460*/  IMAD.WIDE R122, R0, 0x4, R122 ;  /* 0x00000004007a7825 */ /* 0x008fca00078e027a */
[----:B------:R0:W5:Y:S01]  /*0470*/  LDG.E R134, desc[UR12][R122.64] ;  /* 0x0000000c7a867981 */ /* 0x000162000c1e1900 */
[----:B----4-:R-:W-:-:S13]  /*0480*/  ISETP.GE.AND P1, PT, R2, 0x1, PT ;  /* 0x000000010200780c */ /* 0x010fda0003f26270 */
        /* <DEDUP_REMOVED lines=17> */
[--C-:B-1----:R-:W-:Y:S01]  /*05a0*/  IMAD.WIDE.U32 R140, R131, 0x10, R156.reuse ;  /* 0x00000010838c7825 */ /* 0x102fe200078e009c */
[----:B------:R-:W-:Y:S02]  /*05b0*/  IADD3 R145, PT, PT, R3, 0x80, RZ ;  /* 0x0000008003917810 */ /* 0x000fe40007ffe0ff */
[----:B------:R-:W-:Y:S01]  /*05c0*/  IADD3 R137, PT, PT, R131, 0x100, RZ ;  /* 0x0000010083897810 */ /* 0x000fe20007ffe0ff */
[----:B------:R-:W-:Y:S02]  /*05d0*/  IMAD.WIDE.U32 R152, R125, 0x10, R156 ;  /* 0x000000107d987825 */ /* 0x000fe400078e009c */
[----:B------:R-:W3:Y:S02]  /*05e0*/  LDG.E.128 R140, desc[UR12][R140.64] ;  /* 0x0000000c8c8c7981 */ /* 0x000ee4000c1e1d00 */
[----:B--2---:R-:W-:Y:S02]  /*05f0*/  IMAD.WIDE.U32 R144, R145, 0x10, R122 ;  /* 0x0000001091907825 */ /* 0x004fe400078e007a */
[----:B------:R-:W2:Y:S02]  /*0600*/  LDG.E.128 R152, desc[UR12][R152.64] ;  /* 0x0000000c98987981 */ /* 0x000ea4000c1e1d00 */
[----:B------:R-:W-:-:S02]  /*0610*/  IMAD.WIDE.U32 R156, R137, 0x10, R156 ;  /* 0x00000010899c7825 */ /* 0x000fc400078e009c */
[----:B------:R-:W4:Y:S02]  /*0620*/  LDG.E.128 R144, desc[UR12][R144.64] ;  /* 0x0000000c90907981 */ /* 0x000f24000c1e1d00 */
[----:B------:R-:W-:Y:S01]  /*0630*/  IMAD.WIDE R126, R0, 0x4, R120 ;  /* 0x00000004007e7825 */ /* 0x000fe200078e0278 */
[C---:B------:R-:W-:Y:S01]  /*0640*/  IADD3 R121, PT, PT, R3.reuse, 0x100, RZ ;  /* 0x0000010003797810 */ /* 0x040fe20007ffe0ff */
[----:B------:R-:W2:Y:S02]  /*0650*/  LDG.E.128 R156, desc[UR12][R156.64] ;  /* 0x0000000c9c9c7981 */ /* 0x000ea4000c1e1d00 */
[--C-:B------:R-:W-:Y:S02]  /*0660*/  IMAD.WIDE.U32 R148, R3, 0x10, R122.reuse ;  /* 0x0000001003947825 */ /* 0x100fe400078e007a */
[----:B------:R1:W2:Y:S02]  /*0670*/  LDG.E R180, desc[UR12][R126.64] ;  /* 0x0000000c7eb47981 */ /* 0x0002a4000c1e1900 */
[----:B------:R-:W-:-:S02]  /*0680*/  IMAD.WIDE.U32 R120, R121, 0x10, R122 ;  /* 0x0000001079787825 */ /* 0x000fc400078e007a */
[----:B------:R-:W2:Y:S04]  /*0690*/  LDG.E.128 R148, desc[UR12][R148.64] ;  /* 0x0000000c94947981 */ /* 0x000ea8000c1e1d00 */
[----:B------:R-:W2:Y:S01]  /*06a0*/  LDG.E.128 R120, desc[UR12][R120.64] ;  /* 0x0000000c78787981 */ /* 0x000ea2000c1e1d00 */
        /* <DEDUP_REMOVED lines=12> */
[C---:B------:R-:W-:Y:S02]  /*0770*/  IADD3 R131, PT, PT, R133.reuse, 0x80, RZ ;  /* 0x0000008085837810 */ /* 0x040fe40007ffe0ff */
[C---:B------:R-:W-:Y:S01]  /*0780*/  IADD3 R129, PT, PT, R133.reuse, 0x100, RZ ;  /* 0x0000010085817810 */ /* 0x040fe20007ffe0ff */
[--C-:B------:R-:W-:Y:S01]  /*0790*/  IMAD.WIDE.U32 R132, R133, 0x8, R166.reuse ;  /* 0x0000000885847825 */ /* 0x100fe200078e00a6 */
[----:B------:R0:W5:Y:S03]  /*07a0*/  @P0 LDG.E.128 R12, desc[UR12][R126.64] ;  /* 0x0000000c7e0c0981 */ /* 0x000166000c1e1d00 */
[--C-:B------:R-:W-:Y:S02]  /*07b0*/  IMAD.WIDE.U32 R130, R131, 0x8, R166.reuse ;  /* 0x0000000883827825 */ /* 0x100fe400078e00a6 */
[----:B------:R-:W5:Y:S02]  /*07c0*/  LDG.E.64 R132, desc[UR12][R132.64] ;  /* 0x0000000c84847981 */ /* 0x000f64000c1e1b00 */
[----:B------:R-:W-:-:S02]  /*07d0*/  IMAD.WIDE.U32 R128, R129, 0x8, R166 ;  /* 0x0000000881807825 */ /* 0x000fc400078e00a6 */
[----:B------:R-:W5:Y:S04]  /*07e0*/  LDG.E.64 R130, desc[UR12][R130.64] ;  /* 0x0000000c82827981 */ /* 0x000f68000c1e1b00 */
[----:B------:R-:W5:Y:S01]  /*07f0*/  LDG.E.64 R128, desc[UR12][R128.64] ;  /* 0x0000000c80807981 */ /* 0x000f62000c1e1b00 */
[----:B------:R-:W-:-:S04]  /*0800*/  @P0 IMAD.WIDE.U32 R138, R125, 0x10, R138 ;  /* 0x000000107d8a0825 */ /* 0x000fc800078e008a */
[----:B-1----:R-:W-:Y:S01]  /*0810*/  @P0 IMAD.WIDE.U32 R164, R137, 0x10, R164 ;  /* 0x0000001089a40825 */ /* 0x002fe200078e00a4 */
[----:B------:R2:W5:Y:S04]  /*0820*/  @P0 LDG.E.128 R8, desc[UR12][R138.64] ;  /* 0x0000000c8a080981 */ /* 0x000568000c1e1d00 */
[----:B------:R1:W5:Y:S01]  /*0830*/  @P0 LDG.E.128 R4, desc[UR12][R164.64] ;  /* 0x0000000ca4040981 */ /* 0x000362000c1e1d00 */
[----:B------:R-:W-:Y:S01]  /*0840*/  ISETP.NE.AND P0, PT, RZ, UR11, PT ;  /* 0x0000000bff007c0c */ /* 0x000fe2000bf05270 */
[----:B------:R-:W-:Y:S02]  /*0850*/  HADD2.F32 R188, -RZ, R163.H0_H0 ;  /* 0x200000a3ffbc7230 */ /* 0x000fe40000004100 */
[----:B---3--:R-:W-:Y:S02]  /*0860*/  HADD2.F32 R3, -RZ, R140.H0_H0 ;  /* 0x2000008cff037230 */ /* 0x008fe40000004100 */
[----:B------:R-:W-:-:S02]  /*0870*/  HADD2.F32 R125, -RZ, R141.H0_H0 ;  /* 0x2000008dff7d7230 */ /* 0x000fc40000004100 */
[----:B------:R-:W-:Y:S02]  /*0880*/  HADD2.F32 R166, -RZ, R142.H0_H0 ;  /* 0x2000008effa67230 */ /* 0x000fe40000004100 */
[----:B0-----:R-:W-:Y:S02]  /*0890*/  HADD2.F32 R127, -RZ, R143.H1_H1 ;  /* 0x3000008fff7f7230 */ /* 0x001fe40000004100 */
[--C-:B----4-:R-:W-:Y:S02]  /*08a0*/  HADD2.F32 R171, -RZ, R144.reuse.H0_H0 ;  /* 0x20000090ffab7230 */ /* 0x110fe40000004100 */
[----:B------:R-:W-:Y:S02]  /*08b0*/  HADD2.F32 R172, -RZ, R144.H1_H1 ;  /* 0x30000090ffac7230 */ /* 0x000fe40000004100 */
[----:B--2---:R-:W-:Y:S02]  /*08c0*/  HADD2.F32 R138, -RZ, R152.H0_H0 ;  /* 0x20000098ff8a7230 */ /* 0x004fe40000004100 */
[----:B------:R-:W-:-:S02]  /*08d0*/  HADD2.F32 R175, -RZ, R153.H1_H1 ;  /* 0x30000099ffaf7230 */ /* 0x000fc40000004100 */
[----:B------:R-:W-:Y:S01]  /*08e0*/  HADD2.F32 R177, -RZ, R154.H0_H0 ;  /* 0x2000009affb17230 */ /* 0x000fe20000004100 */
[----:B------:R-:W-:Y:S01]  /*08f0*/  FSEL R183, R180, RZ, !P0 ;  /* 0x000000ffb4b77208 */ /* 0x000fe20004000000 */
[----:B------:R-:W-:Y:S02]  /*0900*/  HADD2.F32 R179, -RZ, R155.H1_H1 ;  /* 0x3000009bffb37230 */ /* 0x000fe40000004100 */
[--C-:B-1----:R-:W-:Y:S02]  /*0910*/  HADD2.F32 R165, -RZ, R146.reuse.H0_H0 ;  /* 0x20000092ffa57230 */ /* 0x102fe40000004100 */
[----:B------:R-:W-:Y:S02]  /*0920*/  HADD2.F32 R170, -RZ, R146.H1_H1 ;  /* 0x30000092ffaa7230 */ /* 0x000fe40000004100 */
[----:B------:R-:W-:Y:S02]  /*0930*/  HADD2.F32 R144, -RZ, R156.H0_H0 ;  /* 0x2000009cff907230 */ /* 0x000fe40000004100 */
[----:B------:R-:W-:-:S02]  /*0940*/  HADD2.F32 R181, -RZ, R158.H0_H0 ;  /* 0x2000009effb57230 */ /* 0x000fc40000004100 */
[----:B------:R-:W-:Y:S02]  /*0950*/  HADD2.F32 R140, -RZ, R140.H1_H1 ;  /* 0x3000008cff8c7230 */ /* 0x000fe40000004100 */
[----:B------:R-:W-:Y:S02]  /*0960*/  HADD2.F32 R135, -RZ, R141.H1_H1 ;  /* 0x3000008dff877230 */ /* 0x000fe40000004100 */
[----:B------:R-:W-:Y:S02]  /*0970*/  HADD2.F32 R142, -RZ, R142.H1_H1 ;  /* 0x3000008eff8e7230 */ /* 0x000fe40000004100 */
[----:B------:R-:W-:Y:S02]  /*0980*/  HADD2.F32 R126, -RZ, R143.H0_H0 ;  /* 0x2000008fff7e7230 */ /* 0x000fe40000004100 */
[----:B------:R-:W-:Y:S02]  /*0990*/  HADD2.F32 R152, -RZ, R152.H1_H1 ;  /* 0x30000098ff987230 */ /* 0x000fe40000004100 */
[----:B------:R-:W-:-:S02]  /*09a0*/  HADD2.F32 R173, -RZ, R153.H0_H0 ;  /* 0x20000099ffad7230 */ /* 0x000fc40000004100 */
[----:B------:R-:W-:Y:S02]  /*09b0*/  HADD2.F32 R154, -RZ, R154.H1_H1 ;  /* 0x3000009aff9a7230 */ /* 0x000fe40000004100 */
[----:B------:R-:W-:Y:S02]  /*09c0*/  HADD2.F32 R178, -RZ, R155.H0_H0 ;  /* 0x2000009bffb27230 */ /* 0x000fe40000004100 */
[----:B------:R-:W-:Y:S02]  /*09d0*/  HADD2.F32 R156, -RZ, R156.H1_H1 ;  /* 0x3000009cff9c7230 */ /* 0x000fe40000004100 */
[--C-:B------:R-:W-:Y:S02]  /*09e0*/  HADD2.F32 R146, -RZ, R157.reuse.H0_H0 ;  /* 0x2000009dff927230 */ /* 0x100fe40000004100 */
[----:B------:R-:W-:Y:S02]  /*09f0*/  HADD2.F32 R180, -RZ, R157.H1_H1 ;  /* 0x3000009dffb47230 */ /* 0x000fe40000004100 */
[----:B------:R-:W-:-:S02]  /*0a00*/  HADD2.F32 R158, -RZ, R158.H1_H1 ;  /* 0x3000009eff9e7230 */ /* 0x000fc40000004100 */
[--C-:B------:R-:W-:Y:S02]  /*0a10*/  HADD2.F32 R185, -RZ, R159.reuse.H0_H0 ;  /* 0x2000009fffb97230 */ /* 0x100fe40000004100 */
[----:B------:R-:W-:Y:S02]  /*0a20*/  HADD2.F32 R182, -RZ, R159.H1_H1 ;  /* 0x3000009fffb67230 */ /* 0x000fe40000004100 */
[C---:B------:R-:W-:Y:S01]  /*0a30*/  FADD.FTZ R3, -R183.reuse, R3 ;  /* 0x00000003b7037221 */ /* 0x040fe20000010100 */
[--C-:B------:R-:W-:Y:S02]  /*0a40*/  HADD2.F32 R167, -RZ, R151.reuse.H0_H0 ;  /* 0x20000097ffa77230 */ /* 0x100fe40000004100 */
[C---:B------:R-:W-:Y:S01]  /*0a50*/  FADD.FTZ R141, -R183.reuse, R125 ;  /* 0x0000007db78d7221 */ /* 0x040fe20000010100 */
[----:B------:R-:W-:Y:S02]  /*0a60*/  HADD2.F32 R168, -RZ, R151.H1_H1 ;  /* 0x30000097ffa87230 */ /* 0x000fe40000004100 */
[----:B------:R-:W-:Y:S01]  /*0a70*/  FADD.FTZ R155, -R183, R127 ;  /* 0x0000007fb79b7221 */ /* 0x000fe20000010100 */
[----:B------:R-:W-:-:S02]  /*0a80*/  HADD2.F32 R187, -RZ, R145.H0_H0 ;  /* 0x20000091ffbb7230 */ /* 0x000fc40000004100 */
[C---:B------:R-:W-:Y:S01]  /*0a90*/  FADD.FTZ R189, -R183.reuse, R175 ;  /* 0x000000afb7bd7221 */ /* 0x040fe20000010100 */
[----:B------:R-:W-:Y:S02]  /*0aa0*/  HADD2.F32 R176, -RZ, R145.H1_H1 ;  /* 0x30000091ffb07230 */ /* 0x000fe40000004100 */
        /* <DEDUP_REMOVED lines=23> */
[----:B------:R-:W-:Y:S02]  /*0c20*/  HADD2.F32 R178, -RZ, R120.H1_H1 ;  /* 0x30000078ffb27230 */ /* 0x000fe40000004100 */
[--C-:B------:R-:W-:Y:S02]  /*0c30*/  HADD2.F32 R183, -RZ, R121.reuse.H0_H0 ;  /* 0x20000079ffb77230 */ /* 0x100fe40000004100 */
[----:B------:R-:W-:Y:S02]  /*0c40*/  HADD2.F32 R126, -RZ, R121.H1_H1 ;  /* 0x30000079ff7e7230 */ /* 0x000fe40000004100 */
[----:B------:R-:W-:Y:S01]  /*0c50*/  FMUL.FTZ R3, R134, R3 ;  /* 0x0000000386037220 */ /* 0x000fe20000410000 */
[----:B------:R-:W-:Y:S02]  /*0c60*/  HADD2.F32 R137, -RZ, R148.H0_H0 ;  /* 0x20000094ff897230 */ /* 0x000fe40000004100 */
[----:B------:R-:W-:Y:S02]  /*0c70*/  HADD2.F32 R138, -RZ, R28.H0_H0 ;  /* 0x2000001cff8a7230 */ /* 0x000fe40000004100 */
[----:B------:R-:W-:-:S02]  /*0c80*/  HADD2.F32 R121, -RZ, R123.H0_H0 ;  /* 0x2000007bff797230 */ /* 0x000fc40000004100 */
[----:B------:R-:W-:Y:S02]  /*0c90*/  HADD2.F32 R120, -RZ, R123.H1_H1 ;  /* 0x3000007bff787230 */ /* 0x000fe40000004100 */
[C---:B------:R-:W-:Y:S01]  /*0ca0*/  FMUL.FTZ R140, R134.reuse, R139 ;  /* 0x0000008b868c7220 */ /* 0x040fe20000410000 */
[----:B------:R-:W-:Y:S02]  /*0cb0*/  HADD2.F32 R148, -RZ, R148.H1_H1 ;  /* 0x30000094ff947230 */ /* 0x000fe40000004100 */
[----:B------:R-:W-:Y:S02]  /*0cc0*/  HADD2.F32 R123, -RZ, R28.H1_H1 ;  /* 0x3000001cff7b7230 */ /* 0x000fe40000004100 */
[----:B------:R-:W-:Y:S01]  /*0cd0*/  FMUL.FTZ R139, R134, R141 ;  /* 0x0000008d868b7220 */ /* 0x000fe20000410000 */
[----:B------:R-:W-:Y:S02]  /*0ce0*/  HADD2.F32 R143, -RZ, R149.H0_H0 ;  /* 0x20000095ff8f7230 */ /* 0x000fe40000004100 */
[----:B------:R-:W-:-:S02]  /*0cf0*/  HADD2.F32 R142, -RZ, R29.H0_H0 ;  /* 0x2000001dff8e7230 */ /* 0x000fc40000004100 */
[-C--:B------:R-:W-:Y:S01]  /*0d00*/  FMUL.FTZ R138, R138, R137.reuse ;  /* 0x000000898a8a7220 */ /* 0x080fe20000410000 */
[----:B------:R-:W-:Y:S02]  /*0d10*/  HADD2.F32 R164, -RZ, R149.H1_H1 ;  /* 0x30000095ffa47230 */ /* 0x000fe40000004100 */
[----:B------:R-:W-:Y:S01]  /*0d20*/  FADD.FTZ R104, R104, R137 ;  /* 0x0000008968687221 */ /* 0x000fe20000010000 */
[--C-:B------:R-:W-:Y:S02]  /*0d30*/  HADD2.F32 R149, -RZ, R150.reuse.H0_H0 ;  /* 0x20000096ff957230 */ /* 0x100fe40000004100 */
[----:B------:R-:W-:Y:S01]  /*0d40*/  FFMA.FTZ R36, R3, R137, R36 ;  /* 0x0000008903247223 */ /* 0x000fe20000010024 */
[----:B------:R-:W-:Y:S01]  /*0d50*/  FMUL.FTZ R144, R134, R145 ;  /* 0x0000009186907220 */ /* 0x000fe20000410000 */
[----:B------:R-:W-:Y:S02]  /*0d60*/  HADD2.F32 R150, -RZ, R150.H1_H1 ;  /* 0x30000096ff967230 */ /* 0x000fe40000004100 */
[-C--:B------:R-:W-:Y:S01]  /*0d70*/  FMUL.FTZ R137, R123, R148.reuse ;  /* 0x000000947b897220 */ /* 0x080fe20000410000 */
[----:B------:R-:W-:Y:S01]  /*0d80*/  FADD.FTZ R105, R105, R148 ;  /* 0x0000009469697221 */ /* 0x000fe20000010000 */
[----:B------:R-:W-:Y:S01]  /*0d90*/  FFMA.FTZ R37, R140, R148, R37 ;  /* 0x000000948c257223 */ /* 0x000fe20000010025 */
[----:B------:R-:W-:-:S02]  /*0da0*/  HADD2.F32 R145, -RZ, R30.H1_H1 ;  /* 0x3000001eff917230 */ /* 0x000fc40000004100 */
[----:B------:R-:W-:Y:S01]  /*0db0*/  FMUL.FTZ R148, R134, R151 ;  /* 0x0000009786947220 */ /* 0x000fe20000410000 */
[----:B------:R-:W-:Y:S02]  /*0dc0*/  HADD2.F32 R123, -RZ, R31.H0_H0 ;  /* 0x2000001fff7b7230 */ /* 0x000fe40000004100 */
[-C--:B------:R-:W-:Y:S01]  /*0dd0*/  FMUL.FTZ R142, R142, R143.reuse ;  /* 0x0000008f8e8e7220 */ /* 0x080fe20000410000 */
[----:B------:R-:W-:Y:S01]  /*0de0*/  FADD.FTZ R106, R106, R143 ;  /* 0x0000008f6a6a7221 */ /* 0x000fe20000010000 */
[----:B------:R-:W-:Y:S01]  /*0df0*/  FFMA.FTZ R38, R139, R143, R38 ;  /* 0x0000008f8b267223 */ /* 0x000fe20000010026 */
[----:B------:R-:W-:Y:S02]  /*0e00*/  HADD2.F32 R146, -RZ, R30.H0_H0 ;  /* 0x2000001eff927230 */ /* 0x000fe40000004100 */
[----:B------:R-:W-:Y:S01]  /*0e10*/  FMUL.FTZ R143, R134, R147 ;  /* 0x00000093868f7220 */ /* 0x000fe20000410000 */
[----:B------:R-:W-:Y:S02]  /*0e20*/  HADD2.F32 R141, -RZ, R29.H1_H1 ;  /* 0x3000001dff8d7230 */ /* 0x000fe40000004100 */
[-C--:B------:R-:W-:Y:S01]  /*0e30*/  FMUL.FTZ R145, R145, R150.reuse ;  /* 0x0000009691917220 */ /* 0x080fe20000410000 */
[----:B------:R-:W-:Y:S01]  /*0e40*/  FADD.FTZ R101, R101, R150 ;  /* 0x0000009665657221 */ /* 0x000fe20000010000 */
[----:B------:R-:W-:Y:S01]  /*0e50*/  FFMA.FTZ R41, R148, R150, R41 ;  /* 0x0000009694297223 */ /* 0x000fe20000010029 */
[----:B------:R-:W-:Y:S01]  /*0e60*/  FMUL.FTZ R147, R134, R153 ;  /* 0x0000009986937220 */ /* 0x000fe20000410000 */
[----:B------:R-:W-:Y:S01]  /*0e70*/  FMUL.FTZ R150, R123, R167 ;  /* 0x000000a77b967220 */ /* 0x000fe20000410000 */
[----:B------:R-:W-:-:S02]  /*0e80*/  HADD2.F32 R153, -RZ, R32.H1_H1 ;  /* 0x30000020ff997230 */ /* 0x000fc40000004100 */
[----:B------:R-:W-:Y:S01]  /*0e90*/  FMUL.FTZ R156, R134, R159 ;  /* 0x0000009f869c7220 */ /* 0x000fe20000410000 */
[--C-:B------:R-:W-:Y:S02]  /*0ea0*/  HADD2.F32 R166, -RZ, R34.reuse.H0_H0 ;  /* 0x20000022ffa67230 */ /* 0x100fe40000004100 */
[-C--:B------:R-:W-:Y:S01]  /*0eb0*/  FMUL.FTZ R146, R146, R149.reuse ;  /* 0x0000009592927220 */ /* 0x080fe20000410000 */
[----:B------:R-:W-:Y:S01]  /*0ec0*/  FADD.FTZ R100, R100, R149 ;  /* 0x0000009564647221 */ /* 0x000fe20000010000 */
[----:B------:R-:W-:Y:S01]  /*0ed0*/  FFMA.FTZ R40, R143, R149, R40 ;  /* 0x000000958f287223 */ /* 0x000fe20000010028 */
[C---:B------:R-:W-:Y:S01]  /*0ee0*/  FMUL.FTZ R151, R134.reuse, R157 ;  /* 0x0000009d86977220 */ /* 0x040fe20000410000 */
[----:B------:R-:W-:Y:S01]  /*0ef0*/  FMUL.FTZ R159, R134, R191 ;  /* 0x000000bf869f7220 */ /* 0x000fe20000410000 */
[----:B------:R-:W-:Y:S02]  /*0f00*/  HADD2.F32 R123, -RZ, R34.H1_H1 ;  /* 0x30000022ff7b7230 */ /* 0x000fe40000004100 */
[-C--:B------:R-:W-:Y:S01]  /*0f10*/  FMUL.FTZ R141, R141, R164.reuse ;  /* 0x000000a48d8d7220 */ /* 0x080fe20000410000 */
[----:B------:R-:W-:Y:S01]  /*0f20*/  FADD.FTZ R107, R107, R164 ;  /* 0x000000a46b6b7221 */ /* 0x000fe20000010000 */
[----:B------:R-:W-:Y:S01]  /*0f30*/  FFMA.FTZ R39, R144, R164, R39 ;  /* 0x000000a490277223 */ /* 0x000fe20000010027 */
[----:B------:R-:W-:-:S02]  /*0f40*/  HADD2.F32 R149, -RZ, R31.H1_H1 ;  /* 0x3000001fff957230 */ /* 0x000fc40000004100 */
[C---:B------:R-:W-:Y:S01]  /*0f50*/  FMUL.FTZ R152, R134.reuse, R155 ;  /* 0x0000009b86987220 */ /* 0x040fe20000410000 */
[----:B------:R-:W-:Y:S02]  /*0f60*/  HADD2.F32 R157, -RZ, R33.H1_H1 ;  /* 0x30000021ff9d7230 */ /* 0x000fe40000004100 */
[----:B------:R-:W-:Y:S01]  /*0f70*/  FMUL.FTZ R164, R134, R189 ;  /* 0x000000bd86a47220 */ /* 0x000fe20000410000 */
[----:B------:R-:W-:Y:S02]  /*0f80*/  HADD2.F32 R154, -RZ, R32.H0_H0 ;  /* 0x20000020ff9a7230 */ /* 0x000fe40000004100 */
[-C--:B------:R-:W-:Y:S01]  /*0f90*/  FMUL.FTZ R153, R153, R172.reuse ;  /* 0x000000ac99997220 */ /* 0x080fe20000410000 */
[----:B------:R-:W-:Y:S01]  /*0fa0*/  FADD.FTZ R97, R97, R172 ;  /* 0x000000ac61617221 */ /* 0x000fe20000010000 */
[----:B------:R-:W-:Y:S01]  /*0fb0*/  FFMA.FTZ R45, R156, R172, R45 ;  /* 0x000000ac9c2d7223 */ /* 0x000fe2000001002d */
[-C--:B------:R-:W-:Y:S01]  /*0fc0*/  FMUL.FTZ R166, R166, R165.reuse ;  /* 0x000000a5a6a67220 */ /* 0x080fe20000410000 */
[----:B------:R-:W-:Y:S01]  /*0fd0*/  FADD.FTZ R92, R92, R165 ;  /* 0x000000a55c5c7221 */ /* 0x000fe20000010000 */
[----:B------:R-:W-:Y:S01]  /*0fe0*/  FFMA.FTZ R48, R159, R165, R48 ;  /* 0x000000a59f307223 */ /* 0x000fe20000010030 */
[----:B------:R-:W-:Y:S01]  /*0ff0*/  FMUL.FTZ R165, R123, R170 ;  /* 0x000000aa7ba57220 */ /* 0x000fe20000410000 */
[----:B------:R-:W-:Y:S01]  /*1000*/  FADD.FTZ R172, RZ, R138 ;  /* 0x0000008affac7221 */ /* 0x000fe20000010000 */
[-C--:B------:R-:W-:Y:S01]  /*1010*/  FMUL.FTZ R149, R149, R168.reuse ;  /* 0x000000a895957220 */ /* 0x080fe20000410000 */
[----:B------:R-:W-:Y:S01]  /*1020*/  FADD.FTZ R103, R103, R168 ;  /* 0x000000a867677221 */ /* 0x000fe20000010000 */
[----:B------:R-:W-:Y:S01]  /*1030*/  FFMA.FTZ R43, R152, R168, R43 ;  /* 0x000000a8982b7223 */ /* 0x000fe2000001002b */
[-C--:B------:R-:W-:Y:S01]  /*1040*/  FMUL.FTZ R157, R157, R176.reuse ;  /* 0x000000b09d9d7220 */ /* 0x080fe20000410000 */
[----:B------:R-:W-:Y:S01]  /*1050*/  FADD.FTZ R99, R99, R176 ;  /* 0x000000b063637221 */ /* 0x000fe20000010000 */
[----:B------:R-:W-:Y:S01]  /*1060*/  FFMA.FTZ R47, R164, R176, R47 ;  /* 0x000000b0a42f7223 */ /* 0x000fe2000001002f */
[----:B------:R-:W-:Y:S01]  /*1070*/  FFMA.FTZ R123, R3, R138, RZ ;  /* 0x0000008a037b7223 */ /* 0x000fe200000100ff */
[----:B------:R-:W-:Y:S01]  /*1080*/  FMUL.FTZ R168, R134, R193 ;  /* 0x000000c186a87220 */ /* 0x000fe20000410000 */
[----:B------:R-:W-:-:S02]  /*1090*/  HADD2.F32 R176, -RZ, R35.H0_H0 ;  /* 0x20000023ffb07230 */ /* 0x000fc40000004100 */
        /* <DEDUP_REMOVED lines=8> */
[----:B------:R-:W-:Y:S01]  /*1120*/  FADD.FTZ R176, R171, R142 ;  /* 0x0000008eabb07221 */ /* 0x000fe20000010000 */
[----:B------:R-:W-:Y:S01]  /*1130*/  FADD.FTZ R102, R102, R167 ;  /* 0x000000a766667221 */ /* 0x000fe20000010000 */
[----:B------:R-:W-:Y:S01]  /*1140*/  FFMA.FTZ R42, R147, R167, R42 ;  /* 0x000000a7932a7223 */ /* 0x000fe2000001002a */
[----:B------:R-:W-:Y:S01]  /*1150*/  FMUL.FTZ R155, R134, R173 ;  /* 0x000000ad869b7220 */ /* 0x000fe20000410000 */
[----:B------:R-:W-:Y:S01]  /*1160*/  FFMA.FTZ R123, R139, R142, R172 ;  /* 0x0000008e8b7b7223 */ /* 0x000fe200000100ac */
[----:B------:R-:W-:-:S02]  /*1170*/  HADD2.F32 R173, -RZ, R35.H1_H1 ;  /* 0x30000023ffad7230 */ /* 0x000fc40000004100 */
[C---:B------:R-:W-:Y:S01]  /*1180*/  FMUL.FTZ R167, R134.reuse, R195 ;  /* 0x000000c386a77220 */ /* 0x040fe20000410000 */
[----:B------:R-:W-:Y:S01]  /*1190*/  FMUL.FTZ R172, R134, R197 ;  /* 0x000000c586ac7220 */ /* 0x000fe20000410000 */
[----:B------:R-:W-:Y:S01]  /*11a0*/  FADD.FTZ R171, R176, R141 ;  /* 0x0000008db0ab7221 */ /* 0x000fe20000010000 */
[----:B------:R-:W-:Y:S01]  /*11b0*/  FFMA.FTZ R176, R144, R141, R123 ;  /* 0x0000008d90b07223 */ /* 0x000fe2000001007b */
[----:B------:R-:W-:Y:S02]  /*11c0*/  HADD2.F32 R158, -RZ, R33.H0_H0 ;  /* 0x20000021ff9e7230 */ /* 0x000fe40000004100 */
[----:B------:R-:W-:Y:S01]  /*11d0*/  FADD.FTZ R94, R94, R169 ;  /* 0x000000a95e5e7221 */ /* 0x000fe20000010000 */
[----:B------:R-:W-:Y:S01]  /*11e0*/  FFMA.FTZ R50, R167, R169, R50 ;  /* 0x000000a9a7327223 */ /* 0x000fe20000010032 */
        /* <DEDUP_REMOVED lines=12> */
[----:B------:R-:W-:-:S03]  /*12b0*/  FFMA.FTZ R123, R147, R150, R174 ;  /* 0x00000096937b7223 */ /* 0x000fc600000100ae */
[----:B------:R-:W-:Y:S01]  /*12c0*/  FADD.FTZ R187, R176, R149 ;  /* 0x00000095b0bb7221 */ /* 0x000fe20000010000 */
[----:B------:R-:W-:Y:S01]  /*12d0*/  FFMA.FTZ R184, R152, R149, R123 ;  /* 0x0000009598b87223 */ /* 0x000fe2000001007b */
[----:B------:R-:W-:Y:S02]  /*12e0*/  HADD2.F32 R189, -RZ, R160.H1_H1 ;  /* 0x300000a0ffbd7230 */ /* 0x000fe40000004100 */
[----:B------:R-:W-:Y:S01]  /*12f0*/  FMUL.FTZ R171, R180, R201 ;  /* 0x000000c9b4ab7220 */ /* 0x000fe20000410000 */
        /* <DEDUP_REMOVED lines=28> */
[----:B------:R-:W-:-:S02]  /*14c0*/  HADD2.F32 R135, -RZ, R122.H0_H0 ;  /* 0x2000007aff877230 */ /* 0x000fc40000004100 */
[C---:B------:R-:W-:Y:S01]  /*14d0*/  FMUL.FTZ R181, R134.reuse, R181 ;  /* 0x000000b586b57220 */ /* 0x040fe20000410000 */
        /* <DEDUP_REMOVED lines=9> */
[----:B------:R-:W-:-:S02]  /*1570*/  HADD2.F32 R122, -RZ, R122.H1_H1 ;  /* 0x3000007aff7a7230 */ /* 0x000fc40000004100 */
        /* <DEDUP_REMOVED lines=15> */
[-C--:B------:R-:W-:Y:S01]  /*1670*/  FMUL.FTZ R183, R188, R121.reuse ;  /* 0x00000079bcb77220 */ /* 0x080fe20000410000 */
        /* <DEDUP_REMOVED lines=15> */
.L_x_1890:
        /* <DEDUP_REMOVED lines=19> */
[----:B------:R-:W5:Y:S01]  /*18a0*/  @!P0 LDG.E.64 R128, desc[UR12][R128.64] ;  /* 0x0000000c80808981 */ /* 0x000f62000c1e1b00 */
[----:B------:R-:W-:Y:S01]  /*18b0*/  HFMA2 R123, -RZ, RZ, 0, 0 ;  /* 0x00000000ff7b7431 */ /* 0x000fe200000001ff */
[----:B------:R-:W-:Y:S01]  /*18c0*/  MOV R121, RZ ;  /* 0x000000ff00797202 */ /* 0x000fe20000000f00 */
[----:B------:R-:W-:Y:S06]  /*18d0*/  @!P0 BRA `(.L_x_1891) ;  /* 0x0000000000588947 */ /* 0x000fec0003800000 */
[----:B------:R-:W0:Y:S01]  /*18e0*/  LDC.64 R4, c[0x0][0x438] ;  /* 0x00010e00ff047b82 */ /* 0x000e220000000a00 */
[----:B------:R-:W-:Y:S01]  /*18f0*/  IMAD R8, R0, UR15, RZ ;  /* 0x0000000f00087c24 */ /* 0x000fe2000f8e02ff */
[C---:B-----5:R-:W-:Y:S02]  /*1900*/  IADD3 R131, PT, PT, R125.reuse, 0x80, RZ ;  /* 0x000000807d837810 */ /* 0x060fe40007ffe0ff */
[----:B------:R-:W-:Y:S02]  /*1910*/  IADD3 R129, PT, PT, R125, 0x100, RZ ;  /* 0x000001007d817810 */ /* 0x000fe40007ffe0ff */
[----:B------:R-:W-:Y:S02]  /*1920*/  SHF.R.S32.HI R9, RZ, 0x1f, R8 ;  /* 0x0000001fff097819 */ /* 0x000fe40000011408 */
[----:B------:R-:W1:Y:S02]  /*1930*/  LDC.64 R6, c[0x0][0x3b0] ;  /* 0x0000ec00ff067b82 */ /* 0x000e640000000a00 */
[----:B------:R-:W-:-:S04]  /*1940*/  LEA.HI R8, R9, R8, RZ, 0x3 ;  /* 0x0000000809087211 */ /* 0x000fc800078f18ff */
[----:B------:R-:W-:-:S04]  /*1950*/  LEA.HI.SX32 R13, R8, R135, 0x1d ;  /* 0x00000087080d7211 */ /* 0x000fc800078feaff */
[C---:B------:R-:W-:Y:S02]  /*1960*/  IADD3 R9, PT, PT, R13.reuse, 0x80, RZ ;  /* 0x000000800d097810 */ /* 0x040fe40007ffe0ff */
[C---:B------:R-:W-:Y:S01]  /*1970*/  IADD3 R11, PT, PT, R13.reuse, 0x100, RZ ;  /* 0x000001000d0b7810 */ /* 0x040fe20007ffe0ff */
[----:B0-----:R-:W-:-:S04]  /*1980*/  IMAD.WIDE.U32 R12, R13, 0x10, R4 ;  /* 0x000000100d0c7825 */ /* 0x001fc800078e0004 */
[----:B------:R-:W-:Y:S02]  /*1990*/  IMAD.WIDE.U32 R8, R9, 0x10, R4 ;  /* 0x0000001009087825 */ /* 0x000fe400078e0004 */
[----:B------:R-:W5:Y:S02]  /*19a0*/  LDG.E.128 R12, desc[UR12][R12.64] ;  /* 0x0000000c0c0c7981 */ /* 0x000f64000c1e1d00 */
[----:B-1----:R-:W-:-:S04]  /*19b0*/  IMAD.WIDE.U32 R132, R125, 0x8, R6 ;  /* 0x000000087d847825 */ /* 0x002fc800078e0006 */
        /* <DEDUP_REMOVED lines=8> */
.L_x_1891:
[----:B------:R-:W0:Y:S01]  /*1a40*/  SHFL.DOWN PT, R120, R121, 0x10, 0x1f ;  /* 0x0a001f0079787f89 */ /* 0x000e2200000e0000 */
        /* <DEDUP_REMOVED lines=14> */
[----:B------:R-:W0:Y:S04]  /*1b30*/  SHFL.DOWN PT, R126, R125, 0x4, 0x1f ;  /* 0x08801f007d7e7f89 */ /* 0x000e2800000e0000 */
[----:B------:R-:W1:Y:S01]  /*1b40*/  SHFL.DOWN PT, R190, R127, 0x4, 0x1f ;  /* 0x08801f007fbe7f89 */ /* 0x000e6200000e0000 */
[----:B0-----:R-:W-:Y:S01]  /*1b50*/  FADD.FTZ R126, R125, R126 ;  /* 0x0000007e7d7e7221 */ /* 0x001fe20000010000 */
[----:B-1----:R-:W-:-:S04]  /*1b60*/  FADD.FTZ R190, R127, R190 ;  /* 0x000000be7fbe7221 */ /* 0x002fc80000010000 */
[----:B------:R-:W0:Y:S01]  /*1b70*/  SHFL.DOWN PT, R121, R126, 0x2, 0x1f ;  /* 0x08401f007e797f89 */ /* 0x000e2200000e0000 */
[----:B------:R-:W-:-:S03]  /*1b80*/  @P2 SHF.R.S32.HI R127, RZ, 0x1f, R192 ;  /* 0x0000001fff7f2819 */ /* 0x000fc600000114c0 */
[----:B------:R-:W1:Y:S01]  /*1b90*/  SHFL.DOWN PT, R123, R190, 0x2, 0x1f ;  /* 0x08401f00be7b7f89 */ /* 0x000e6200000e0000 */
[----:B------:R-:W-:-:S04]  /*1ba0*/  @P2 LEA.HI R192, R127, R192, RZ, 0x3 ;  /* 0x000000c07fc02211 */ /* 0x000fc800078f18ff */
[----:B------:R-:W-:Y:S01]  /*1bb0*/  @P2 LEA.HI.SX32 R187, R192, R135, 0x1d ;  /* 0x00000087c0bb2211 */ /* 0x000fe200078feaff */
[----:B0-----:R-:W-:Y:S02]  /*1bc0*/  FADD.FTZ R122, R126, R121 ;  /* 0x000000797e7a7221 */ /* 0x001fe40000010000 */
[----:B------:R-:W0:Y:S01]  /*1bd0*/  @P2 LDC.64 R120, c[0x0][0x390] ;  /* 0x0000e400ff782b82 */ /* 0x000e220000000a00 */
[----:B-1----:R-:W-:Y:S02]  /*1be0*/  FADD.FTZ R123, R190, R123 ;  /* 0x0000007bbe7b7221 */ /* 0x002fe40000010000 */
[----:B------:R-:W1:Y:S04]  /*1bf0*/  SHFL.DOWN PT, R125, R122, 0x1, 0x1f ;  /* 0x08201f007a7d7f89 */ /* 0x000e6800000e0000 */
[----:B------:R-:W2:Y:S01]  /*1c00*/  SHFL.DOWN PT, R124, R123, 0x1, 0x1f ;  /* 0x08201f007b7c7f89 */ /* 0x000ea200000e0000 */
[----:B0-----:R-:W-:-:S04]  /*1c10*/  @P2 IMAD.WIDE.U32 R190, R187, 0x10, R120 ;  /* 0x00000010bbbe2825 */ /* 0x001fc800078e0078 */
[----:B-1----:R-:W-:Y:S01]  /*1c20*/  FADD.FTZ R126, R122, R125 ;  /* 0x0000007d7a7e7221 */ /* 0x002fe20000010000 */
        /* <DEDUP_REMOVED lines=10> */
.L_x_1893:
[----:B------:R-:W-:Y:S05]  /*1cd0*/  BSYNC.RECONVERGENT B0 ;  /* 0x0000000000007941 */ /* 0x000fea0003800200 */
.L_x_1892:
        /* <DEDUP_REMOVED lines=52> */
.L_x_1896:
        /* <DEDUP_REMOVED lines=17> */
.L_x_1897:
        /* <DEDUP_REMOVED lines=17> */
.L_x_1898:
        /* <DEDUP_REMOVED lines=17> */
.L_x_1899:
        /* <DEDUP_REMOVED lines=17> */
.L_x_1900:
        /* <DEDUP_REMOVED lines=17> */
.L_x_1901:
        /* <DEDUP_REMOVED lines=17> */
.L_x_1902:
[----:B------:R-:W-:Y:S05]  /*2680*/  @!P2 BRA `(.L_x_1903) ;  /* 0x0000001800d8a947 */ /* 0x000fea0003800000 */
[----:B------:R-:W-:Y:S01]  /*2690*/  FFMA.FTZ R124, R152, R121, R122 ;  /* 0x00000079987c7223 */ /* 0x000fe2000001007a */
[----:B-----5:R-:W-:Y:S02]  /*26a0*/  ISETP.GE.U32.AND P0, PT, R132, RZ, PT ;  /* 0x000000ff8400720c */ /* 0x020fe40003f06070 */
[----:B------:R-:W-:Y:S01]  /*26b0*/  ISETP.GT.AND P1, PT, R2, RZ, PT ;  /* 0x000000ff0200720c */ /* 0x000fe20003f24270 */
[----:B------:R-:W-:Y:S01]  /*26c0*/  FADD.FTZ R123, R149, -R124 ;  /* 0x8000007c957b7221 */ /* 0x000fe20000010000 */
[----:B------:R-:W-:Y:S02]  /*26d0*/  ISETP.GE.U32.AND.EX P0, PT, R133, 0x1000000, PT, P0 ;  /* 0x010000008500780c */ /* 0x000fe40003f06100 */
[----:B------:R-:W-:Y:S01]  /*26e0*/  CS2R R124, SRZ ;  /* 0x00000000007c7805 */ /* 0x000fe2000001ff00 */
        /* <DEDUP_REMOVED lines=12> */
.L_x_1895:
        /* <DEDUP_REMOVED lines=23> */
.L_x_1904:
        /* <DEDUP_REMOVED lines=16> */
.L_x_1905:
        /* <DEDUP_REMOVED lines=16> */
.L_x_1906:
        /* <DEDUP_REMOVED lines=21> */
.L_x_1907:
        /* <DEDUP_REMOVED lines=17> */
.L_x_1908:
        /* <DEDUP_REMOVED lines=16> */
.L_x_1909:
        /* <DEDUP_REMOVED lines=15> */
.L_x_1910:
        /* <DEDUP_REMOVED lines=18> */
.L_x_1894:
        /* <DEDUP_REMOVED lines=22> */
.L_x_1912:
        /* <DEDUP_REMOVED lines=16> */
.L_x_1913:
        /* <DEDUP_REMOVED lines=16> */
.L_x_1914:
        /* <DEDUP_REMOVED lines=16> */
.L_x_1915:
        /* <DEDUP_REMOVED lines=16> */
.L_x_1916:
        /* <DEDUP_REMOVED lines=16> */
.L_x_1917:
        /* <DEDUP_REMOVED lines=16> */
.L_x_1918:
        /* <DEDUP_REMOVED lines=18> */
.L_x_1911:
        /* <DEDUP_REMOVED lines=52> */
.L_x_1919:
        /* <DEDUP_REMOVED lines=12> */
.L_x_1920:
        /* <DEDUP_REMOVED lines=12> */
.L_x_1921:
        /* <DEDUP_REMOVED lines=12> */
.L_x_1922:
        /* <DEDUP_REMOVED lines=12> */
.L_x_1923:
        /* <DEDUP_REMOVED lines=12> */
.L_x_1924:
        /* <DEDUP_REMOVED lines=13> */
.L_x_1925:
        /* <DEDUP_REMOVED lines=17> */
.L_x_1903:
[----:B------:R-:W-:Y:S01]  /*41f0*/  ISETP.NE.U32.AND P0, PT, RZ, UR4, PT ;  /* 0x00000004ff007c0c */ /* 0x000fe2000bf05070 */
[----:B------:R-:W0:Y:S01]  /*4200*/  @P2 LDC.64 R126, c[0x0][0x468] ;  /* 0x00011a00ff7e2b82 */ /* 0x000e220000000a00 */
[----:B------:R-:W-:Y:S02]  /*4210*/  ISETP.NE.U32.AND P1, PT, RZ, UR6, PT ;  /* 0x00000006ff007c0c */ /* 0x000fe4000bf25070 */
[----:B------:R-:W-:Y:S02]  /*4220*/  ISETP.NE.AND.EX P0, PT, RZ, UR5, PT, P0 ;  /* 0x00000005ff007c0c */ /* 0x000fe4000bf05300 */
[----:B------:R-:W-:Y:S02]  /*4230*/  ISETP.NE.AND.EX P1, PT, R136, RZ, PT, P1 ;  /* 0x000000ff8800720c */ /* 0x000fe40003f25310 */
[----:B------:R-:W-:-:S09]  /*4240*/  IADD3 R123, PT, PT, R187, 0x80, RZ ;  /* 0x00000080bb7b7810 */ /* 0x000fd20007ffe0ff */
        /* <DEDUP_REMOVED lines=9> */
.L_x_1926:
[----:B------:R-:W-:Y:S05]  /*42e0*/  @!P1 BRA `(.L_x_1927) ;  /* 0x00000010006c9947 */ /* 0x000fea0003800000 */
[----:B------:R-:W-:Y:S05]  /*42f0*/  @!P0 BRA `(.L_x_1928) ;  /* 0x00000008003c8947 */ /* 0x000fea0003800000 */
[----:B------:R-:W-:Y:S01]  /*4300*/  ISETP.GT.AND P3, PT, R2, RZ, PT ;  /* 0x000000ff0200720c */ /* 0x000fe20003f64270 */
[--C-:B0----5:R-:W-:Y:S02]  /*4310*/  HADD2.F32 R117, -RZ, R8.reuse.H0_H0 ;  /* 0x20000008ff757230 */ /* 0x121fe40000004100 */
        /* <DEDUP_REMOVED lines=16> */
[----:B------:R-:W-:Y:S01]  /*4420*/  @P3 FFMA.FTZ R116, R168, R121, R122 ;  /* 0x00000079a8743223 */ /* 0x000fe2000001007a */
        /* <DEDUP_REMOVED lines=33> */
.L_x_1929:
        /* <DEDUP_REMOVED lines=12> */
.L_x_1930:
        /* <DEDUP_REMOVED lines=12> */
.L_x_1931:
        /* <DEDUP_REMOVED lines=12> */
.L_x_1932:
        /* <DEDUP_REMOVED lines=12> */
.L_x_1933:
        /* <DEDUP_REMOVED lines=12> */
.L_x_1934:
        /* <DEDUP_REMOVED lines=13> */
.L_x_1935:
[----:B------:R-:W-:Y:S02]  /*4ad0*/  F2FP.F16.F32.PACK_AB R119, R124, R193 ;  /* 0x000000c17c77723e */ /* 0x000fe400000000ff */
[----:B------:R-:W-:Y:S02]  /*4ae0*/  PRMT R118, R192, 0x5410, R194 ;  /* 0x00005410c0767816 */ /* 0x000fe400000000c2 */
[----:B------:R-:W-:Y:S02]  /*4af0*/  PRMT R117, R136, 0x5410, R190 ;  /* 0x0000541088757816 */ /* 0x000fe400000000be */
[----:B------:R-:W-:Y:S01]  /*4b00*/  PRMT R116, R126, 0x5410, R132 ;  /* 0x000054107e747816 */ /* 0x000fe20000000084 */
[----:B------:R-:W-:Y:S06]  /*4b10*/  @!P2 BRA `(.L_x_1936) ;  /* 0x0000001800e0a947 */ /* 0x000fec0003800000 */
[----:B------:R-:W-:Y:S01]  /*4b20*/  ISETP.GE.U32.AND P3, PT, R130, RZ, PT ;  /* 0x000000ff8200720c */ /* 0x000fe20003f66070 */
[----:B------:R-:W-:-:S03]  /*4b30*/  FMUL.FTZ R124, R124, UR17 ;  /* 0x000000117c7c7c20 */ /* 0x000fc60008410000 */
[----:B------:R-:W-:Y:S01]  /*4b40*/  ISETP.GE.U32.AND.EX P3, PT, R131, 0x1000000, PT, P3 ;  /* 0x010000008300780c */ /* 0x000fe20003f66130 */
[----:B------:R-:W-:Y:S01]  /*4b50*/  FMUL.FTZ R127, R124, UR16 ;  /* 0x000000107c7f7c20 */ /* 0x000fe20008410000 */
[----:B------:R-:W-:-:S11]  /*4b60*/  CS2R R124, SRZ ;  /* 0x00000000007c7805 */ /* 0x000fd6000001ff00 */
        /* <DEDUP_REMOVED lines=8> */
.L_x_1928:
[----:B------:R-:W-:Y:S01]  /*4bf0*/  ISETP.GT.AND P4, PT, R2, RZ, PT ;  /* 0x000000ff0200720c */ /* 0x000fe20003f84270 */
[----:B------:R-:W-:-:S12]  /*4c00*/  @!P2 BRA `(.L_x_1937) ;  /* 0x000000000040a947 */ /* 0x000fd80003800000 */
[----:B0-----:R-:W-:Y:S01]  /*4c10*/  @P4 FFMA.FTZ R127, R151, R121, R122 ;  /* 0x00000079977f4223 */ /* 0x001fe2000001007a */
[----:B-----5:R-:W-:Y:S01]  /*4c20*/  LOP3.LUT P3, RZ, R130, 0xff, RZ, 0xc0, !PT ;  /* 0x000000ff82ff7812 */ /* 0x020fe2000786c0ff */
[----:B------:R-:W-:Y:S01]  /*4c30*/  HADD2.F32 R125, -RZ, R8.H0_H0 ;  /* 0x20000008ff7d7230 */ /* 0x000fe20000004100 */
[----:B------:R-:W-:Y:S01]  /*4c40*/  MOV R124, RZ ;  /* 0x000000ff007c7202 */ /* 0x000fe20000000f00 */
[----:B------:R-:W-:-:S04]  /*4c50*/  @P4 FADD.FTZ R127, R154, -R127 ;  /* 0x8000007f9a7f4221 */ /* 0x000fc80000010000 */
[----:B------:R-:W-:Y:S01]  /*4c60*/  @P4 FFMA.FTZ R125, R134, R127, R125 ;  /* 0x0000007f867d4223 */ /* 0x000fe2000001007d */
[----:B------:R-:W-:-:S03]  /*4c70*/  HFMA2 R127, -RZ, RZ, 0, 0 ;  /* 0x00000000ff7f7431 */ /* 0x000fc600000001ff */
        /* <DEDUP_REMOVED lines=9> */
.L_x_1937:
[----:B------:R-:W-:Y:S05]  /*4d10*/  @!P2 BRA `(.L_x_1938) ;  /* 0x000000000040a947 */ /* 0x000fea0003800000 */
[----:B0-----:R-:W-:Y:S01]  /*4d20*/  @P4 FFMA.FTZ R124, R156, R121, R122 ;  /* 0x000000799c7c4223 */ /* 0x001fe2000001007a */
[----:B-----5:R-:W-:Y:S01]  /*4d30*/  LOP3.LUT P3, RZ, R130, 0xff00, RZ, 0xc0, !PT ;  /* 0x0000ff0082ff7812 */ /* 0x020fe2000786c0ff */
[----:B------:R-:W-:Y:S01]  /*4d40*/  HADD2.F32 R125, -RZ, R8.H1_H1 ;  /* 0x30000008ff7d7230 */ /* 0x000fe20000004100 */
[----:B------:R-:W-:Y:S01]  /*4d50*/  MOV R126, RZ ;  /* 0x000000ff007e7202 */ /* 0x000fe20000000f00 */
[----:B------:R-:W-:-:S04]  /*4d60*/  @P4 FADD.FTZ R124, R153, -R124 ;  /* 0x8000007c997c4221 */ /* 0x000fc80000010000 */
[----:B------:R-:W-:Y:S01]  /*4d70*/  @P4 FFMA.FTZ R125, R134, R124, R125 ;  /* 0x0000007c867d4223 */ /* 0x000fe2000001007d */
[----:B------:R-:W-:-:S03]  /*4d80*/  HFMA2 R124, -RZ, RZ, 0, 0 ;  /* 0x00000000ff7c7431 */ /* 0x000fc600000001ff */
        /* <DEDUP_REMOVED lines=9> */
.L_x_1938:
[----:B------:R-:W-:Y:S05]  /*4e20*/  @!P2 BRA `(.L_x_1939) ;  /* 0x000000000040a947 */ /* 0x000fea0003800000 */
        /* <DEDUP_REMOVED lines=16> */
.L_x_1939:
        /* <DEDUP_REMOVED lines=17> */
.L_x_1940:
        /* <DEDUP_REMOVED lines=17> */
.L_x_1941:
        /* <DEDUP_REMOVED lines=17> */
.L_x_1942:
        /* <DEDUP_REMOVED lines=17> */
.L_x_1943:
[----:B------:R-:W-:Y:S05]  /*5370*/  @!P2 BRA `(.L_x_1936) ;  /* 0x0000001000c8a947 */ /* 0x000fea0003800000 */
[----:B-----5:R-:W-:Y:S01]  /*5380*/  ISETP.GE.U32.AND P3, PT, R130, RZ, PT ;  /* 0x000000ff8200720c */ /* 0x020fe20003f66070 */
[----:B0-----:R-:W-:Y:S01]  /*5390*/  @P4 FFMA.FTZ R124, R172, R121, R122 ;  /* 0x00000079ac7c4223 */ /* 0x001fe2000001007a */
[----:B------:R-:W-:Y:S02]  /*53a0*/  HADD2.F32 R125, -RZ, R11.H1_H1 ;  /* 0x3000000bff7d7230 */ /* 0x000fe40000004100 */
[----:B------:R-:W-:Y:S01]  /*53b0*/  HFMA2 R126, -RZ, RZ, 0, 0 ;  /* 0x00000000ff7e7431 */ /* 0x000fe200000001ff */
[----:B------:R-:W-:Y:S01]  /*53c0*/  ISETP.GE.U32.AND.EX P3, PT, R131, 0x1000000, PT, P3 ;  /* 0x010000008300780c */ /* 0x000fe20003f66130 */
[----:B------:R-:W-:-:S04]  /*53d0*/  @P4 FADD.FTZ R124, R169, -R124 ;  /* 0x8000007ca97c4221 */ /* 0x000fc80000010000 */
[----:B------:R-:W-:Y:S01]  /*53e0*/  @P4 FFMA.FTZ R125, R134, R124, R125 ;  /* 0x0000007c867d4223 */ /* 0x000fe2000001007d */
[----:B------:R-:W-:-:S03]  /*53f0*/  MOV R124, RZ ;  /* 0x000000ff007c7202 */ /* 0x000fc60000000f00 */
        /* <DEDUP_REMOVED lines=10> */
.L_x_1927:
[----:B------:R-:W-:Y:S05]  /*54a0*/  @!P0 BRA `(.L_x_1944) ;  /* 0x0000000800388947 */ /* 0x000fea0003800000 */
[-CC-:B0-----:R-:W-:Y:S01]  /*54b0*/  FFMA.FTZ R117, R151, R121.reuse, R122.reuse ;  /* 0x0000007997757223 */ /* 0x181fe2000001007a */
[-CC-:B------:R-:W-:Y:S01]  /*54c0*/  FFMA.FTZ R116, R156, R121.reuse, R122.reuse ;  /* 0x000000799c747223 */ /* 0x180fe2000001007a */
[----:B------:R-:W-:Y:S01]  /*54d0*/  FFMA.FTZ R125, R155, R121, R122 ;  /* 0x000000799b7d7223 */ /* 0x000fe2000001007a */
[----:B------:R-:W-:Y:S01]  /*54e0*/  ISETP.GT.AND P3, PT, R2, RZ, PT ;  /* 0x000000ff0200720c */ /* 0x000fe20003f64270 */
[----:B------:R-:W-:Y:S01]  /*54f0*/  FADD.FTZ R117, R154, -R117 ;  /* 0x800000759a757221 */ /* 0x000fe20000010000 */
[----:B------:R-:W-:Y:S01]  /*5500*/  FADD.FTZ R119, R153, -R116 ;  /* 0x8000007499777221 */ /* 0x000fe20000010000 */
[----:B-----5:R-:W-:Y:S02]  /*5510*/  FADD.FTZ R133, R158, -R125 ;  /* 0x8000007d9e857221 */ /* 0x020fe40000010000 */
[C---:B------:R-:W-:Y:S01]  /*5520*/  FMUL.FTZ R116, R134.reuse, R117 ;  /* 0x0000007586747220 */ /* 0x040fe20000410000 */
[----:B------:R-:W-:-:S04]  /*5530*/  FMUL.FTZ R119, R134, R119 ;  /* 0x0000007786777220 */ /* 0x000fc80000410000 */
[----:B------:R-:W-:Y:S01]  /*5540*/  FSEL R124, R116, RZ, P3 ;  /* 0x000000ff747c7208 */ /* 0x000fe20001800000 */
        /* <DEDUP_REMOVED lines=13> */
.L_x_1945:
[----:B------:R-:W-:Y:S01]  /*5620*/  F2FP.F16.F32.PACK_AB R116, RZ, R124 ;  /* 0x0000007cff74723e */ /* 0x000fe200000000ff */
[----:B------:R-:W-:Y:S01]  /*5630*/  FFMA.FTZ R136, R164, R121, R122 ;  /* 0x00000079a4887223 */ /* 0x000fe2000001007a */
[----:B------:R-:W-:Y:S01]  /*5640*/  FMUL.FTZ R124, R134, R133 ;  /* 0x00000085867c7220 */ /* 0x000fe20000410000 */
[----:B------:R-:W-:Y:S01]  /*5650*/  FSEL R125, R119, RZ, P3 ;  /* 0x000000ff777d7208 */ /* 0x000fe20001800000 */
[----:B------:R-:W-:Y:S06]  /*5660*/  @!P2 BRA `(.L_x_1946) ;  /* 0x00000000002ca947 */ /* 0x000fec0003800000 */
        /* <DEDUP_REMOVED lines=11> */
.L_x_1946:
[----:B------:R-:W-:Y:S01]  /*5720*/  F2FP.F16.F32.PACK_AB R127, RZ, R125 ;  /* 0x0000007dff7f723e */ /* 0x000fe200000000ff */
        /* <DEDUP_REMOVED lines=15> */
.L_x_1947:
[----:B------:R-:W-:Y:S01]  /*5820*/  FMUL.FTZ R117, R134, R125 ;  /* 0x0000007d86757220 */ /* 0x000fe20000410000 */
[-CC-:B------:R-:W-:Y:S01]  /*5830*/  FFMA.FTZ R118, R168, R121.reuse, R122.reuse ;  /* 0x00000079a8767223 */ /* 0x180fe2000001007a */
        /* <DEDUP_REMOVED lines=19> */
.L_x_1948:
[----:B------:R-:W-:Y:S01]  /*5970*/  F2FP.F16.F32.PACK_AB R133, RZ, R125 ;  /* 0x0000007dff85723e */ /* 0x000fe200000000ff */
        /* <DEDUP_REMOVED lines=16> */
.L_x_1949:
[----:B------:R-:W-:Y:S01]  /*5a80*/  F2FP.F16.F32.PACK_AB R136, RZ, R124 ;  /* 0x0000007cff88723e */ /* 0x000fe200000000ff */
[C---:B------:R-:W-:Y:S01]  /*5a90*/  FMUL.FTZ R124, R134.reuse, R191 ;  /* 0x000000bf867c7220 */ /* 0x040fe20000410000 */
        /* <DEDUP_REMOVED lines=14> */
.L_x_1950:
[----:B------:R-:W-:Y:S02]  /*5b80*/  F2FP.F16.F32.PACK_AB R125, RZ, R125 ;  /* 0x0000007dff7d723e */ /* 0x000fe400000000ff */
[----:B------:R-:W-:Y:S02]  /*5b90*/  FSEL R189, R126, RZ, P3 ;  /* 0x000000ff7ebd7208 */ /* 0x000fe40001800000 */
        /* <DEDUP_REMOVED lines=13> */
.L_x_1951:
        /* <DEDUP_REMOVED lines=18> */
.L_x_1944:
[----:B------:R-:W-:Y:S05]  /*5d90*/  @!P2 BRA `(.L_x_1952) ;  /* 0x000000000044a947 */ /* 0x000fea0003800000 */
[----:B0-----:R-:W-:Y:S01]  /*5da0*/  FFMA.FTZ R125, R151, R121, R122 ;  /* 0x00000079977d7223 */ /* 0x001fe2000001007a */
[----:B-----5:R-:W-:Y:S01]  /*5db0*/  LOP3.LUT P4, RZ, R130, 0xff, RZ, 0xc0, !PT ;  /* 0x000000ff82ff7812 */ /* 0x020fe2000788c0ff */
[----:B------:R-:W-:Y:S01]  /*5dc0*/  HFMA2 R127, -RZ, RZ, 0, 0 ;  /* 0x00000000ff7f7431 */ /* 0x000fe200000001ff */
[----:B------:R-:W-:Y:S01]  /*5dd0*/  ISETP.GT.AND P3, PT, R2, RZ, PT ;  /* 0x000000ff0200720c */ /* 0x000fe20003f64270 */
[----:B------:R-:W-:Y:S01]  /*5de0*/  FADD.FTZ R125, R154, -R125 ;  /* 0x8000007d9a7d7221 */ /* 0x000fe20000010000 */
[----:B------:R-:W-:-:S03]  /*5df0*/  MOV R124, RZ ;  /* 0x000000ff007c7202 */ /* 0x000fc60000000f00 */
        /* <DEDUP_REMOVED lines=11> */
.L_x_1952:
[----:B------:R-:W-:Y:S05]  /*5eb0*/  @!P2 BRA `(.L_x_1953) ;  /* 0x000000000044a947 */ /* 0x000fea0003800000 */
[----:B0-----:R-:W-:Y:S01]  /*5ec0*/  FFMA.FTZ R124, R156, R121, R122 ;  /* 0x000000799c7c7223 */ /* 0x001fe2000001007a */
[----:B-----5:R-:W-:Y:S02]  /*5ed0*/  LOP3.LUT P4, RZ, R130, 0xff00, RZ, 0xc0, !PT ;  /* 0x0000ff0082ff7812 */ /* 0x020fe4000788c0ff */
[----:B------:R-:W-:Y:S01]  /*5ee0*/  ISETP.GT.AND P3, PT, R2, RZ, PT ;  /* 0x000000ff0200720c */ /* 0x000fe20003f64270 */
[----:B------:R-:W-:Y:S01]  /*5ef0*/  FADD.FTZ R125, R153, -R124 ;  /* 0x8000007c997d7221 */ /* 0x000fe20000010000 */
[----:B------:R-:W-:Y:S01]  /*5f00*/  MOV R126, RZ ;  /* 0x000000ff007e7202 */ /* 0x000fe20000000f00 */
[----:B------:R-:W-:Y:S02]  /*5f10*/  HFMA2 R124, -RZ, RZ, 0, 0 ;  /* 0x00000000ff7c7431 */ /* 0x000fe400000001ff */
        /* <DEDUP_REMOVED lines=11> */
.L_x_1953:
        /* <DEDUP_REMOVED lines=18> */
.L_x_1954:
        /* <DEDUP_REMOVED lines=18> */
.L_x_1955:
        /* <DEDUP_REMOVED lines=18> */
.L_x_1956:
        /* <DEDUP_REMOVED lines=18> */
.L_x_1957:
        /* <DEDUP_REMOVED lines=18> */
.L_x_1958:
[----:B------:R-:W-:Y:S05]  /*6570*/  @!P2 BRA `(.L_x_1936) ;  /* 0x000000000048a947 */ /* 0x000fea0003800000 */
[----:B0-----:R-:W-:Y:S01]  /*6580*/  FFMA.FTZ R124, R172, R121, R122 ;  /* 0x00000079ac7c7223 */ /* 0x001fe2000001007a */
[----:B-----5:R-:W-:Y:S02]  /*6590*/  ISETP.GE.U32.AND P3, PT, R130, RZ, PT ;  /* 0x000000ff8200720c */ /* 0x020fe40003f66070 */
[----:B------:R-:W-:Y:S01]  /*65a0*/  ISETP.GT.AND P4, PT, R2, RZ, PT ;  /* 0x000000ff0200720c */ /* 0x000fe20003f84270 */
[----:B------:R-:W-:Y:S01]  /*65b0*/  FADD.FTZ R125, R169, -R124 ;  /* 0x8000007ca97d7221 */ /* 0x000fe20000010000 */
[----:B------:R-:W-:Y:S01]  /*65c0*/  ISETP.GE.U32.AND.EX P3, PT, R131, 0x1000000, PT, P3 ;  /* 0x010000008300780c */ /* 0x000fe20003f66130 */
[----:B------:R-:W-:Y:S01]  /*65d0*/  HFMA2 R124, -RZ, RZ, 0, 0 ;  /* 0x00000000ff7c7431 */ /* 0x000fe200000001ff */
[----:B------:R-:W-:Y:S01]  /*65e0*/  MOV R126, RZ ;  /* 0x000000ff007e7202 */ /* 0x000fe20000000f00 */
        /* <DEDUP_REMOVED lines=11> */
.L_x_1936:
[----:B0-----:R-:W0:Y:S01]  /*66a0*/  @P0 LDC.64 R124, c[0x0][0x478] ;  /* 0x00011e00ff7c0b82 */ /* 0x001e220000000a00 */
[----:B-----5:R-:W-:Y:S02]  /*66b0*/  @P0 IADD3 R131, PT, PT, R120, 0x80, RZ ;  /* 0x0000008078830810 */ /* 0x020fe40007ffe0ff */
[----:B------:R-:W-:-:S05]  /*66c0*/  IADD3 R187, PT, PT, R187, 0x100, RZ ;  /* 0x00000100bbbb7810 */ /* 0x000fca0007ffe0ff */
[----:B------:R-:W1:Y:S01]  /*66d0*/  @P2 LDC.64 R126, c[0x0][0x468] ;  /* 0x00011a00ff7e2b82 */ /* 0x000e620000000a00 */
[----:B0-----:R-:W-:-:S05]  /*66e0*/  @P0 IMAD.WIDE.U32 R124, R131, 0x10, R124 ;  /* 0x00000010837c0825 */ /* 0x001fca00078e007c */
[----:B------:R0:W-:Y:S01]  /*66f0*/  @P0 STG.E.128 desc[UR12][R124.64], R116 ;  /* 0x000000747c000986 */ /* 0x0001e2000c101d0c */
[----:B-1----:R-:W-:-:S05]  /*6700*/  @P2 IMAD.WIDE.U32 R126, R123, 0x10, R126 ;  /* 0x000000107b7e2825 */ /* 0x002fca00078e007e */
[----:B------:R0:W-:Y:S01]  /*6710*/  @P2 STG.E.128 desc[UR12][R126.64], R112 ;  /* 0x000000707e002986 */ /* 0x0001e2000c101d0c */
[----:B------:R-:W-:Y:S05]  /*6720*/  @!P2 BRA `(.L_x_1959) ;  /* 0x00000000000ca947 */ /* 0x000fea0003800000 */
[----:B------:R-:W1:Y:S02]  /*6730*/  LDC.64 R108, c[0x0][0x390] ;  /* 0x0000e400ff6c7b82 */ /* 0x000e640000000a00 */
[----:B-1----:R-:W-:-:S06]  /*6740*/  IMAD.WIDE.U32 R108, R187, 0x10, R108 ;  /* 0x00000010bb6c7825 */ /* 0x002fcc00078e006c */
[----:B------:R-:W5:Y:S02]  /*6750*/  LDG.E.128 R108, desc[UR12][R108.64] ;  /* 0x0000000c6c6c7981 */ /* 0x000f64000c1e1d00 */
.L_x_1959:
[----:B------:R-:W-:Y:S05]  /*6760*/  @!P1 BRA `(.L_x_1960) ;  /* 0x0000001000809947 */ /* 0x000fea0003800000 */
[----:B------:R-:W-:Y:S05]  /*6770*/  @!P0 BRA `(.L_x_1961) ;  /* 0x0000000800508947 */ /* 0x000fea0003800000 */
[----:B------:R-:W-:Y:S01]  /*6780*/  ISETP.GT.AND P1, PT, R2, RZ, PT ;  /* 0x000000ff0200720c */ /* 0x000fe20003f24270 */
[----:B0-----:R-:W-:Y:S02]  /*6790*/  HADD2.F32 R117, -RZ, R4.H0_H0 ;  /* 0x20000004ff757230 */ /* 0x001fe40000004100 */
[--C-:B------:R-:W-:Y:S02]  /*67a0*/  HADD2.F32 R125, -RZ, R5.reuse.H1_H1 ;  /* 0x30000005ff7d7230 */ /* 0x100fe40000004100 */
[----:B------:R-:W-:Y:S02]  /*67b0*/  HADD2.F32 R123, -RZ, R5.H0_H0 ;  /* 0x20000005ff7b7230 */ /* 0x000fe40000004100 */
[----:B------:R-:W-:Y:S02]  /*67c0*/  HADD2.F32 R131, -RZ, R6.H1_H1 ;  /* 0x30000006ff837230 */ /* 0x000fe40000004100 */
[----:B------:R-:W-:-:S04]  /*67d0*/  HADD2.F32 R189, -RZ, R7.H0_H0 ;  /* 0x20000007ffbd7230 */ /* 0x000fc80000004100 */
[-CC-:B------:R-:W-:Y:S01]  /*67e0*/  @P1 FFMA.FTZ R2, R173, R121.reuse, R122.reuse ;  /* 0x00000079ad021223 */ /* 0x180fe2000001007a */
[-CC-:B------:R-:W-:Y:S01]  /*67f0*/  @P1 FFMA.FTZ R127, R180, R121.reuse, R122.reuse ;  /* 0x00000079b47f1223 */ /* 0x180fe2000001007a */
[-CC-:B------:R-:W-:Y:S01]  /*6800*/  @P1 FFMA.FTZ R119, R176, R121.reuse, R122.reuse ;  /* 0x00000079b0771223 */ /* 0x180fe2000001007a */
[-C--:B------:R-:W-:Y:S01]  /*6810*/  @P1 FFMA.FTZ R118, R177, R121.reuse, R122 ;  /* 0x00000079b1761223 */ /* 0x080fe2000001007a */
[----:B------:R-:W-:Y:S01]  /*6820*/  @P1 FADD.FTZ R2, R171, -R2 ;  /* 0x80000002ab021221 */ /* 0x000fe20000010000 */
[-CC-:B------:R-:W-:Y:S01]  /*6830*/  @P1 FFMA.FTZ R124, R181, R121.reuse, R122.reuse ;  /* 0x00000079b57c1223 */ /* 0x180fe2000001007a */
[-CC-:B------:R-:W-:Y:S01]  /*6840*/  @P1 FFMA.FTZ R133, R184, R121.reuse, R122.reuse ;  /* 0x00000079b8851223 */ /* 0x180fe2000001007a */
[-CC-:B------:R-:W-:Y:S01]  /*6850*/  @P1 FFMA.FTZ R126, R185, R121.reuse, R122.reuse ;  /* 0x00000079b97e1223 */ /* 0x180fe2000001007a */
[----:B------:R-:W-:Y:S01]  /*6860*/  @P1 FFMA.FTZ R191, R188, R121, R122 ;  /* 0x00000079bcbf1223 */ /* 0x000fe2000001007a */
[----:B------:R-:W-:Y:S01]  /*6870*/  @P1 FADD.FTZ R122, R178, -R127 ;  /* 0x8000007fb27a1221 */ /* 0x000fe20000010000 */
[----:B------:R-:W-:-:S02]  /*6880*/  HADD2.F32 R121, -RZ, R4.H1_H1 ;  /* 0x30000004ff797230 */ /* 0x000fc40000004100 */
[----:B------:R-:W-:Y:S01]  /*6890*/  @P1 FFMA.FTZ R117, R134, R2, R117 ;  /* 0x0000000286751223 */ /* 0x000fe20000010075 */
[----:B------:R-:W-:Y:S02]  /*68a0*/  HADD2.F32 R127, -RZ, R6.H0_H0 ;  /* 0x20000006ff7f7230 */ /* 0x000fe40000004100 */
[----:B------:R-:W-:Y:S01]  /*68b0*/  @P1 FADD.FTZ R116, R174, -R119 ;  /* 0x80000077ae741221 */ /* 0x000fe20000010000 */
[----:B------:R-:W-:Y:S01]  /*68c0*/  @P1 FADD.FTZ R118, R175, -R118 ;  /* 0x80000076af761221 */ /* 0x000fe20000010000 */
[----:B------:R-:W-:Y:S01]  /*68d0*/  @P1 FADD.FTZ R124, R179, -R124 ;  /* 0x8000007cb37c1221 */ /* 0x000fe20000010000 */
[----:B------:R-:W-:Y:S01]  /*68e0*/  @P1 FADD.FTZ R2, R182, -R133 ;  /* 0x80000085b6021221 */ /* 0x000fe20000010000 */
[C---:B------:R-:W-:Y:S01]  /*68f0*/  @P1 FFMA.FTZ R125, R134.reuse, R122, R125 ;  /* 0x0000007a867d1223 */ /* 0x040fe2000001007d */
[----:B------:R-:W-:Y:S02]  /*6900*/  HADD2.F32 R122, -RZ, R7.H1_H1 ;  /* 0x30000007ff7a7230 */ /* 0x000fe40000004100 */
        /* <DEDUP_REMOVED lines=21> */
[----:B-----5:R-:W-:-:S03]  /*6a60*/  @P1 HADD2.F32 R118, -RZ, R108.H0_H0 ;  /* 0x2000006cff761230 */ /* 0x020fc60000004100 */
[----:B------:R-:W-:Y:S02]  /*6a70*/  @P1 FMUL.FTZ R2, R117, R116 ;  /* 0x0000007475021220 */ /* 0x000fe40000410000 */
[----:B------:R-:W-:-:S03]  /*6a80*/  @P1 FMUL.FTZ R119, R118, R117 ;  /* 0x0000007576771220 */ /* 0x000fc60000410000 */
[----:B------:R-:W-:Y:S01]  /*6a90*/  F2FP.F16.F32.PACK_AB R2, RZ, R2 ;  /* 0x00000002ff02723e */ /* 0x000fe200000000ff */
[----:B------:R-:W-:-:S03]  /*6aa0*/  FADD.FTZ R64, R64, R119 ;  /* 0x0000007740407221 */ /* 0x000fc60000010000 */
[----:B------:R-:W-:-:S07]  /*6ab0*/  PRMT R112, R2, 0x7610, R112 ;  /* 0x0000761002707816 */ /* 0x000fce0000000070 */
.L_x_1962:
[----:B------:R-:W-:Y:S05]  /*6ac0*/  @!P2 BRA `(.L_x_1963) ;  /* 0x000000000030a947 */ /* 0x000fea0003800000 */
[----:B------:R-:W-:Y:S01]  /*6ad0*/  LOP3.LUT P1, RZ, R128, 0xff00, RZ, 0xc0, !PT ;  /* 0x0000ff0080ff7812 */ /* 0x000fe2000782c0ff */
[----:B------:R-:W-:Y:S01]  /*6ae0*/  FMUL.FTZ R121, R121, UR17 ;  /* 0x0000001179797c20 */ /* 0x000fe20008410000 */
[----:B------:R-:W-:Y:S01]  /*6af0*/  MOV R116, RZ ;  /* 0x000000ff00747202 */ /* 0x000fe20000000f00 */
[----:B------:R-:W-:Y:S02]  /*6b00*/  HFMA2 R2, -RZ, RZ, 0, 0 ;  /* 0x00000000ff027431 */ /* 0x000fe400000001ff */
[----:B------:R-:W-:-:S08]  /*6b10*/  FMUL.FTZ R118, R121, UR16 ;  /* 0x0000001079767c20 */ /* 0x000fd00008410000 */
[----:B------:R-:W-:Y:S02]  /*6b20*/  @P1 HADD2.F32 R117, -RZ, R24.H1_H1 ;  /* 0x30000018ff751230 */ /* 0x000fe40000004100 */
[----:B-----5:R-:W-:-:S03]  /*6b30*/  @P1 HADD2.F32 R119, -RZ, R108.H1_H1 ;  /* 0x3000006cff771230 */ /* 0x020fc60000004100 */
[----:B------:R-:W-:Y:S02]  /*6b40*/  @P1 FMUL.FTZ R116, R118, R117 ;  /* 0x0000007576741220 */ /* 0x000fe40000410000 */
[----:B------:R-:W-:-:S03]  /*6b50*/  @P1 FMUL.FTZ R2, R119, R118 ;  /* 0x0000007677021220 */ /* 0x000fc60000410000 */
[----:B------:R-:W-:Y:S01]  /*6b60*/  F2FP.F16.F32.PACK_AB R116, RZ, R116 ;  /* 0x00000074ff74723e */ /* 0x000fe200000000ff */
[----:B------:R-:W-:-:S03]  /*6b70*/  FADD.FTZ R65, R65, R2 ;  /* 0x0000000241417221 */ /* 0x000fc60000010000 */
[----:B------:R-:W-:-:S07]  /*6b80*/  PRMT R112, R112, 0x5410, R116 ;  /* 0x0000541070707816 */ /* 0x000fce0000000074 */
.L_x_1963:
[----:B------:R-:W-:Y:S05]  /*6b90*/  @!P2 BRA `(.L_x_1964) ;  /* 0x000000000030a947 */ /* 0x000fea0003800000 */
        /* <DEDUP_REMOVED lines=12> */
.L_x_1964:
        /* <DEDUP_REMOVED lines=13> */
.L_x_1965:
        /* <DEDUP_REMOVED lines=13> */
.L_x_1966:
        /* <DEDUP_REMOVED lines=13> */
.L_x_1967:
[----:B------:R-:W-:Y:S05]  /*6ed0*/  @!P2 BRA `(.L_x_1968) ;  /* 0x00000000002ca947 */ /* 0x000fea0003800000 */
[----:B------:R-:W-:Y:S01]  /*6ee0*/  LOP3.LUT P1, RZ, R129, 0xff0000, RZ, 0xc0, !PT ;  /* 0x00ff000081ff7812 */ /* 0x000fe2000782c0ff */
[----:B------:R-:W-:Y:S01]  /*6ef0*/  FMUL.FTZ R2, R189, UR17 ;  /* 0x00000011bd027c20 */ /* 0x000fe20008410000 */
[----:B------:R-:W-:-:S03]  /*6f00*/  CS2R R116, SRZ ;  /* 0x0000000000747805 */ /* 0x000fc6000001ff00 */
        /* <DEDUP_REMOVED lines=8> */
.L_x_1968:
[----:B------:R-:W-:Y:S02]  /*6f90*/  F2FP.F16.F32.PACK_AB R119, R122, R189 ;  /* 0x000000bd7a77723e */ /* 0x000fe400000000ff */
        /* <DEDUP_REMOVED lines=10> */
[----:B------:R-:W-:Y:S02]  /*7040*/  @P1 HADD2.F32 R123, -RZ, R27.H1_H1 ;  /* 0x3000001bff7b1230 */ /* 0x000fe40000004100 */
[----:B-----5:R-:W-:-:S03]  /*7050*/  @P1 HADD2.F32 R125, -RZ, R111.H1_H1 ;  /* 0x3000006fff7d1230 */ /* 0x020fc60000004100 */
[----:B------:R-:W-:Y:S02]  /*7060*/  @P1 FMUL.FTZ R121, R122, R123 ;  /* 0x0000007b7a791220 */ /* 0x000fe40000410000 */
[----:B------:R-:W-:-:S03]  /*7070*/  @P1 FMUL.FTZ R2, R125, R122 ;  /* 0x0000007a7d021220 */ /* 0x000fc60000410000 */
[----:B------:R-:W-:Y:S01]  /*7080*/  F2FP.F16.F32.PACK_AB R121, RZ, R121 ;  /* 0x00000079ff79723e */ /* 0x000fe200000000ff */
[----:B------:R-:W-:-:S03]  /*7090*/  FADD.FTZ R63, R63, R2 ;  /* 0x000000023f3f7221 */ /* 0x000fc60000010000 */
[----:B------:R-:W-:Y:S01]  /*70a0*/  PRMT R115, R115, 0x5410, R121 ;  /* 0x0000541073737816 */ /* 0x000fe20000000079 */
[----:B------:R-:W-:Y:S06]  /*70b0*/  BRA `(.L_x_1969) ;  /* 0x0000001800807947 */ /* 0x000fec0003800000 */
.L_x_1961:
[----:B------:R-:W-:Y:S01]  /*70c0*/  ISETP.GT.AND P3, PT, R2, RZ, PT ;  /* 0x000000ff0200720c */ /* 0x000fe20003f64270 */
[----:B------:R-:W-:-:S12]  /*70d0*/  @!P2 BRA `(.L_x_1970) ;  /* 0x000000000040a947 */ /* 0x000fd80003800000 */
[----:B------:R-:W-:Y:S01]  /*70e0*/  @P3 FFMA.FTZ R2, R173, R121, R122 ;  /* 0x00000079ad023223 */ /* 0x000fe2000001007a */
[----:B------:R-:W-:Y:S01]  /*70f0*/  LOP3.LUT P1, RZ, R128, 0xff, RZ, 0xc0, !PT ;  /* 0x000000ff80ff7812 */ /* 0x000fe2000782c0ff */
[----:B------:R-:W-:Y:S02]  /*7100*/  HADD2.F32 R123, -RZ, R4.H0_H0 ;  /* 0x20000004ff7b7230 */ /* 0x000fe40000004100 */
[----:B0-----:R-:W-:Y:S02]  /*7110*/  HFMA2 R125, -RZ, RZ, 0, 0 ;  /* 0x00000000ff7d7431 */ /* 0x001fe400000001ff */
[----:B------:R-:W-:-:S04]  /*7120*/  @P3 FADD.FTZ R2, R171, -R2 ;  /* 0x80000002ab023221 */ /* 0x000fc80000010000 */
[----:B------:R-:W-:Y:S01]  /*7130*/  @P3 FFMA.FTZ R123, R134, R2, R123 ;  /* 0x00000002867b3223 */ /* 0x000fe2000001007b */
[----:B------:R-:W-:-:S03]  /*7140*/  MOV R2, RZ ;  /* 0x000000ff00027202 */ /* 0x000fc60000000f00 */
[----:B------:R-:W-:Y:S01]  /*7150*/  FMUL.FTZ R123, R123, UR17 ;  /* 0x000000117b7b7c20 */ /* 0x000fe20008410000 */
[----:B------:R-:W-:-:S03]  /*7160*/  @P1 HADD2.F32 R126, -RZ, R24.H0_H0 ;  /* 0x20000018ff7e1230 */ /* 0x000fc60000004100 */
[----:B------:R-:W-:Y:S01]  /*7170*/  FMUL.FTZ R123, R123, UR16 ;  /* 0x000000107b7b7c20 */ /* 0x000fe20008410000 */
[----:B-----5:R-:W-:-:S03]  /*7180*/  @P1 HADD2.F32 R124, -RZ, R108.H0_H0 ;  /* 0x2000006cff7c1230 */ /* 0x020fc60000004100 */
[-C--:B------:R-:W-:Y:S02]  /*7190*/  @P1 FMUL.FTZ R2, R126, R123.reuse ;  /* 0x0000007b7e021220 */ /* 0x080fe40000410000 */
[----:B------:R-:W-:-:S03]  /*71a0*/  @P1 FMUL.FTZ R125, R124, R123 ;  /* 0x0000007b7c7d1220 */ /* 0x000fc60000410000 */
[----:B------:R-:W-:Y:S01]  /*71b0*/  F2FP.F16.F32.PACK_AB R2, RZ, R2 ;  /* 0x00000002ff02723e */ /* 0x000fe200000000ff */
[----:B------:R-:W-:-:S03]  /*71c0*/  FADD.FTZ R64, R64, R125 ;  /* 0x0000007d40407221 */ /* 0x000fc60000010000 */
[----:B------:R-:W-:-:S07]  /*71d0*/  PRMT R112, R2, 0x7610, R112 ;  /* 0x0000761002707816 */ /* 0x000fce0000000070 */
.L_x_1970:
[----:B------:R-:W-:Y:S05]  /*71e0*/  @!P2 BRA `(.L_x_1971) ;  /* 0x000000000040a947 */ /* 0x000fea0003800000 */
[----:B0-----:R-:W-:Y:S01]  /*71f0*/  @P3 FFMA.FTZ R125, R176, R121, R122 ;  /* 0x00000079b07d3223 */ /* 0x001fe2000001007a */
[----:B------:R-:W-:Y:S01]  /*7200*/  LOP3.LUT P1, RZ, R128, 0xff00, RZ, 0xc0, !PT ;  /* 0x0000ff0080ff7812 */ /* 0x000fe2000782c0ff */
[----:B------:R-:W-:Y:S01]  /*7210*/  HADD2.F32 R123, -RZ, R4.H1_H1 ;  /* 0x30000004ff7b7230 */ /* 0x000fe20000004100 */
[----:B------:R-:W-:Y:S01]  /*7220*/  MOV R124, RZ ;  /* 0x000000ff007c7202 */ /* 0x000fe20000000f00 */
[----:B------:R-:W-:Y:S01]  /*7230*/  @P3 FADD.FTZ R125, R174, -R125 ;  /* 0x8000007dae7d3221 */ /* 0x000fe20000010000 */
[----:B------:R-:W-:-:S03]  /*7240*/  HFMA2 R2, -RZ, RZ, 0, 0 ;  /* 0x00000000ff027431 */ /* 0x000fc600000001ff */
[----:B------:R-:W-:-:S04]  /*7250*/  @P3 FFMA.FTZ R123, R134, R125, R123 ;  /* 0x0000007d867b3223 */ /* 0x000fc8000001007b */
[----:B------:R-:W-:Y:S02]  /*7260*/  FMUL.FTZ R123, R123, UR17 ;  /* 0x000000117b7b7c20 */ /* 0x000fe40008410000 */
[----:B------:R-:W-:Y:S02]  /*7270*/  @P1 HADD2.F32 R130, -RZ, R24.H1_H1 ;  /* 0x30000018ff821230 */ /* 0x000fe40000004100 */
[----:B------:R-:W-:Y:S01]  /*7280*/  FMUL.FTZ R123, R123, UR16 ;  /* 0x000000107b7b7c20 */ /* 0x000fe20008410000 */
[----:B-----5:R-:W-:-:S03]  /*7290*/  @P1 HADD2.F32 R126, -RZ, R108.H1_H1 ;  /* 0x3000006cff7e1230 */ /* 0x020fc60000004100 */
[-C--:B------:R-:W-:Y:S02]  /*72a0*/  @P1 FMUL.FTZ R124, R130, R123.reuse ;  /* 0x0000007b827c1220 */ /* 0x080fe40000410000 */
[----:B------:R-:W-:-:S03]  /*72b0*/  @P1 FMUL.FTZ R2, R126, R123 ;  /* 0x0000007b7e021220 */ /* 0x000fc60000410000 */
[----:B------:R-:W-:Y:S01]  /*72c0*/  F2FP.F16.F32.PACK_AB R124, RZ, R124 ;  /* 0x0000007cff7c723e */ /* 0x000fe200000000ff */
[----:B------:R-:W-:-:S03]  /*72d0*/  FADD.FTZ R65, R65, R2 ;  /* 0x0000000241417221 */ /* 0x000fc60000010000 */
[----:B------:R-:W-:-:S07]  /*72e0*/  PRMT R112, R112, 0x5410, R124 ;  /* 0x0000541070707816 */ /* 0x000fce000000007c */
.L_x_1971:
[----:B------:R-:W-:Y:S05]  /*72f0*/  @!P2 BRA `(.L_x_1972) ;  /* 0x000000000040a947 */ /* 0x000fea0003800000 */
        /* <DEDUP_REMOVED lines=16> */
.L_x_1972:
        /* <DEDUP_REMOVED lines=17> */
.L_x_1973:
        /* <DEDUP_REMOVED lines=17> */
.L_x_1974:
        /* <DEDUP_REMOVED lines=17> */
.L_x_1975:
        /* <DEDUP_REMOVED lines=17> */
.L_x_1976:
[----:B------:R-:W-:Y:S05]  /*7840*/  @!P2 BRA `(.L_x_1969) ;  /* 0x00000010009ca947 */ /* 0x000fea0003800000 */
[----:B------:R-:W-:Y:S01]  /*7850*/  ISETP.GE.U32.AND P1, PT, R128, RZ, PT ;  /* 0x000000ff8000720c */ /* 0x000fe20003f26070 */
[----:B------:R-:W-:Y:S01]  /*7860*/  @P3 FFMA.FTZ R123, R188, R121, R122 ;  /* 0x00000079bc7b3223 */ /* 0x000fe2000001007a */
[----:B------:R-:W-:Y:S02]  /*7870*/  HADD2.F32 R121, -RZ, R7.H1_H1 ;  /* 0x30000007ff797230 */ /* 0x000fe40000004100 */
[----:B------:R-:W-:Y:S01]  /*7880*/  HFMA2 R122, -RZ, RZ, 0, 0 ;  /* 0x00000000ff7a7431 */ /* 0x000fe200000001ff */
[----:B------:R-:W-:Y:S01]  /*7890*/  ISETP.GE.U32.AND.EX P1, PT, R129, 0x1000000, PT, P1 ;  /* 0x010000008100780c */ /* 0x000fe20003f26110 */
[----:B------:R-:W-:Y:S01]  /*78a0*/  @P3 FADD.FTZ R123, R186, -R123 ;  /* 0x8000007bba7b3221 */ /* 0x000fe20000010000 */
[----:B------:R-:W-:-:S03]  /*78b0*/  MOV R2, RZ ;  /* 0x000000ff00027202 */ /* 0x000fc60000000f00 */
[----:B------:R-:W-:-:S04]  /*78c0*/  @P3 FFMA.FTZ R121, R134, R123, R121 ;  /* 0x0000007b86793223 */ /* 0x000fc80000010079 */
[----:B------:R-:W-:-:S04]  /*78d0*/  FMUL.FTZ R121, R121, UR17 ;  /* 0x0000001179797c20 */ /* 0x000fc80008410000 */
[----:B0-----:R-:W-:Y:S02]  /*78e0*/  @P1 HADD2.F32 R126, -RZ, R27.H1_H1 ;  /* 0x3000001bff7e1230 */ /* 0x001fe40000004100 */
[----:B------:R-:W-:Y:S01]  /*78f0*/  FMUL.FTZ R121, R121, UR16 ;  /* 0x0000001079797c20 */ /* 0x000fe20008410000 */
[----:B-----5:R-:W-:-:S03]  /*7900*/  @P1 HADD2.F32 R124, -RZ, R111.H1_H1 ;  /* 0x3000006fff7c1230 */ /* 0x020fc60000004100 */
[-C--:B------:R-:W-:Y:S02]  /*7910*/  @P1 FMUL.FTZ R122, R126, R121.reuse ;  /* 0x000000797e7a1220 */ /* 0x080fe40000410000 */
[----:B------:R-:W-:-:S03]  /*7920*/  @P1 FMUL.FTZ R2, R124, R121 ;  /* 0x000000797c021220 */ /* 0x000fc60000410000 */
[----:B------:R-:W-:Y:S01]  /*7930*/  F2FP.F16.F32.PACK_AB R122, RZ, R122 ;  /* 0x0000007aff7a723e */ /* 0x000fe200000000ff */
[----:B------:R-:W-:-:S03]  /*7940*/  FADD.FTZ R63, R63, R2 ;  /* 0x000000023f3f7221 */ /* 0x000fc60000010000 */
[----:B------:R-:W-:Y:S01]  /*7950*/  PRMT R115, R115, 0x5410, R122 ;  /* 0x0000541073737816 */ /* 0x000fe2000000007a */
[----:B------:R-:W-:Y:S06]  /*7960*/  BRA `(.L_x_1969) ;  /* 0x0000001000547947 */ /* 0x000fec0003800000 */
.L_x_1960:
[----:B------:R-:W-:Y:S05]  /*7970*/  @!P0 BRA `(.L_x_1977) ;  /* 0x0000000800288947 */ /* 0x000fea0003800000 */
[----:B------:R-:W-:Y:S01]  /*7980*/  ISETP.GT.AND P1, PT, R2, RZ, PT ;  /* 0x000000ff0200720c */ /* 0x000fe20003f24270 */
[-CC-:B------:R-:W-:Y:S01]  /*7990*/  FFMA.FTZ R2, R173, R121.reuse, R122.reuse ;  /* 0x00000079ad027223 */ /* 0x180fe2000001007a */
[-CC-:B0-----:R-:W-:Y:S01]  /*79a0*/  FFMA.FTZ R119, R176, R121.reuse, R122.reuse ;  /* 0x00000079b0777223 */ /* 0x181fe2000001007a */
        /* <DEDUP_REMOVED lines=14> */
[----:B------:R-:W-:Y:S01]  /*7a90*/  FMUL.FTZ R116, R134, R119 ;  /* 0x0000007786747220 */ /* 0x000fe20000410000 */
        /* <DEDUP_REMOVED lines=14> */
[----:B------:R-:W-:Y:S02]  /*7b80*/  @P3 HADD2.F32 R131, -RZ, R24.H0_H0 ;  /* 0x20000018ff833230 */ /* 0x000fe40000004100 */
[----:B-----5:R-:W-:-:S03]  /*7b90*/  @P3 HADD2.F32 R127, -RZ, R108.H0_H0 ;  /* 0x2000006cff7f3230 */ /* 0x020fc60000004100 */
[-C--:B------:R-:W-:Y:S02]  /*7ba0*/  @P3 FMUL.FTZ R116, R131, R2.reuse ;  /* 0x0000000283743220 */ /* 0x080fe40000410000 */
[----:B------:R-:W-:-:S03]  /*7bb0*/  @P3 FMUL.FTZ R117, R127, R2 ;  /* 0x000000027f753220 */ /* 0x000fc60000410000 */
[----:B------:R-:W-:Y:S01]  /*7bc0*/  F2FP.F16.F32.PACK_AB R116, RZ, R116 ;  /* 0x00000074ff74723e */ /* 0x000fe200000000ff */
[----:B------:R-:W-:-:S03]  /*7bd0*/  FADD.FTZ R64, R64, R117 ;  /* 0x0000007540407221 */ /* 0x000fc60000010000 */
[----:B------:R-:W-:-:S07]  /*7be0*/  PRMT R112, R116, 0x7610, R112 ;  /* 0x0000761074707816 */ /* 0x000fce0000000070 */
.L_x_1978:
[----:B------:R-:W-:Y:S05]  /*7bf0*/  @!P2 BRA `(.L_x_1979) ;  /* 0x00000000002ca947 */ /* 0x000fea0003800000 */
[----:B------:R-:W-:Y:S01]  /*7c00*/  LOP3.LUT P3, RZ, R128, 0xff00, RZ, 0xc0, !PT ;  /* 0x0000ff0080ff7812 */ /* 0x000fe2000786c0ff */
[----:B------:R-:W-:Y:S01]  /*7c10*/  FMUL.FTZ R2, R125, UR17 ;  /* 0x000000117d027c20 */ /* 0x000fe20008410000 */
[----:B------:R-:W-:-:S03]  /*7c20*/  CS2R R116, SRZ ;  /* 0x0000000000747805 */ /* 0x000fc6000001ff00 */
[----:B------:R-:W-:-:S08]  /*7c30*/  FMUL.FTZ R2, R2, UR16 ;  /* 0x0000001002027c20 */ /* 0x000fd00008410000 */
[----:B------:R-:W-:Y:S02]  /*7c40*/  @P3 HADD2.F32 R131, -RZ, R24.H1_H1 ;  /* 0x30000018ff833230 */ /* 0x000fe40000004100 */
[----:B-----5:R-:W-:-:S03]  /*7c50*/  @P3 HADD2.F32 R127, -RZ, R108.H1_H1 ;  /* 0x3000006cff7f3230 */ /* 0x020fc60000004100 */
[-C--:B------:R-:W-:Y:S02]  /*7c60*/  @P3 FMUL.FTZ R117, R131, R2.reuse ;  /* 0x0000000283753220 */ /* 0x080fe40000410000 */
[----:B------:R-:W-:-:S03]  /*7c70*/  @P3 FMUL.FTZ R116, R127, R2 ;  /* 0x000000027f743220 */ /* 0x000fc60000410000 */
[----:B------:R-:W-:Y:S01]  /*7c80*/  F2FP.F16.F32.PACK_AB R117, RZ, R117 ;  /* 0x00000075ff75723e */ /* 0x000fe200000000ff */
[----:B------:R-:W-:-:S03]  /*7c90*/  FADD.FTZ R65, R65, R116 ;  /* 0x0000007441417221 */ /* 0x000fc60000010000 */
[----:B------:R-:W-:-:S07]  /*7ca0*/  PRMT R112, R112, 0x5410, R117 ;  /* 0x0000541070707816 */ /* 0x000fce0000000075 */
.L_x_1979:
[----:B------:R-:W-:Y:S02]  /*7cb0*/  F2FP.F16.F32.PACK_AB R116, R125, R124 ;  /* 0x0000007c7d74723e */ /* 0x000fe400000000ff */
[----:B------:R-:W-:Y:S02]  /*7cc0*/  FSEL R124, R119, RZ, P1 ;  /* 0x000000ff777c7208 */ /* 0x000fe40000800000 */
        /* <DEDUP_REMOVED lines=14> */
.L_x_1980:
        /* <DEDUP_REMOVED lines=13> */
.L_x_1981:
[----:B------:R-:W-:Y:S02]  /*7e80*/  F2FP.F16.F32.PACK_AB R117, R124, R119 ;  /* 0x000000777c75723e */ /* 0x000fe400000000ff */
[----:B------:R-:W-:Y:S02]  /*7e90*/  FSEL R122, R122, RZ, P1 ;  /* 0x000000ff7a7a7208 */ /* 0x000fe40000800000 */
[----:B------:R-:W-:Y:S02]  /*7ea0*/  FSEL R123, R123, RZ, P1 ;  /* 0x000000ff7b7b7208 */ /* 0x000fe40000800000 */
        /* <DEDUP_REMOVED lines=14> */
.L_x_1982:
        /* <DEDUP_REMOVED lines=12> */
.L_x_1983:
[----:B------:R-:W-:Y:S05]  /*8050*/  @!P2 BRA `(.L_x_1984) ;  /* 0x00000000002ca947 */ /* 0x000fea0003800000 */
        /* <DEDUP_REMOVED lines=11> */
.L_x_1984:
[----:B------:R-:W-:Y:S02]  /*8110*/  F2FP.F16.F32.PACK_AB R118, R122, R121 ;  /* 0x000000797a76723e */ /* 0x000fe400000000ff */
[----:B------:R-:W-:Y:S01]  /*8120*/  F2FP.F16.F32.PACK_AB R119, R134, R123 ;  /* 0x0000007b8677723e */ /* 0x000fe200000000ff */
        /* <DEDUP_REMOVED lines=8> */
[----:B-----5:R-:W-:-:S03]  /*81b0*/  @P1 HADD2.F32 R123, -RZ, R111.H1_H1 ;  /* 0x3000006fff7b1230 */ /* 0x020fc60000004100 */
[-C--:B------:R-:W-:Y:S02]  /*81c0*/  @P1 FMUL.FTZ R121, R125, R122.reuse ;  /* 0x0000007a7d791220 */ /* 0x080fe40000410000 */
[----:B------:R-:W-:-:S03]  /*81d0*/  @P1 FMUL.FTZ R2, R123, R122 ;  /* 0x0000007a7b021220 */ /* 0x000fc60000410000 */
[----:B------:R-:W-:Y:S01]  /*81e0*/  F2FP.F16.F32.PACK_AB R121, RZ, R121 ;  /* 0x00000079ff79723e */ /* 0x000fe200000000ff */
[----:B------:R-:W-:-:S03]  /*81f0*/  FADD.FTZ R63, R63, R2 ;  /* 0x000000023f3f7221 */ /* 0x000fc60000010000 */
[----:B------:R-:W-:Y:S01]  /*8200*/  PRMT R115, R115, 0x5410, R121 ;  /* 0x0000541073737816 */ /* 0x000fe20000000079 */
[----:B------:R-:W-:Y:S06]  /*8210*/  BRA `(.L_x_1969) ;  /* 0x0000000800287947 */ /* 0x000fec0003800000 */
.L_x_1977:
[----:B------:R-:W-:Y:S05]  /*8220*/  @!P2 BRA `(.L_x_1985) ;  /* 0x000000000040a947 */ /* 0x000fea0003800000 */
[----:B0-----:R-:W-:Y:S01]  /*8230*/  FFMA.FTZ R124, R173, R121, R122 ;  /* 0x00000079ad7c7223 */ /* 0x001fe2000001007a */
[----:B------:R-:W-:Y:S02]  /*8240*/  LOP3.LUT P3, RZ, R128, 0xff, RZ, 0xc0, !PT ;  /* 0x000000ff80ff7812 */ /* 0x000fe4000786c0ff */
[----:B------:R-:W-:Y:S01]  /*8250*/  ISETP.GT.AND P1, PT, R2, RZ, PT ;  /* 0x000000ff0200720c */ /* 0x000fe20003f24270 */
[----:B------:R-:W-:Y:S01]  /*8260*/  FADD.FTZ R123, R171, -R124 ;  /* 0x8000007cab7b7221 */ /* 0x000fe20000010000 */
[----:B------:R-:W-:-:S03]  /*8270*/  CS2R R124, SRZ ;  /* 0x00000000007c7805 */ /* 0x000fc6000001ff00 */
[----:B------:R-:W-:-:S05]  /*8280*/  FMUL.FTZ R123, R134, R123 ;  /* 0x0000007b867b7220 */ /* 0x000fca0000410000 */
[----:B------:R-:W-:Y:S01]  /*8290*/  FSEL R123, R123, RZ, P1 ;  /* 0x000000ff7b7b7208 */ /* 0x000fe20000800000 */
[----:B------:R-:W-:Y:S02]  /*82a0*/  @P3 HADD2.F32 R130, -RZ, R24.H0_H0 ;  /* 0x20000018ff823230 */ /* 0x000fe40000004100 */
[----:B-----5:R-:W-:Y:S02]  /*82b0*/  @P3 HADD2.F32 R126, -RZ, R108.H0_H0 ;  /* 0x2000006cff7e3230 */ /* 0x020fe40000004100 */
[----:B------:R-:W-:-:S04]  /*82c0*/  FMUL.FTZ R123, R123, UR17 ;  /* 0x000000117b7b7c20 */ /* 0x000fc80008410000 */
[----:B------:R-:W-:-:S04]  /*82d0*/  FMUL.FTZ R123, R123, UR16 ;  /* 0x000000107b7b7c20 */ /* 0x000fc80008410000 */
[-C--:B------:R-:W-:Y:S01]  /*82e0*/  @P3 FMUL.FTZ R124, R130, R123.reuse ;  /* 0x0000007b827c3220 */ /* 0x080fe20000410000 */
[----:B------:R-:W-:-:S04]  /*82f0*/  @P3 FMUL.FTZ R125, R126, R123 ;  /* 0x0000007b7e7d3220 */ /* 0x000fc80000410000 */
[----:B------:R-:W-:Y:S01]  /*8300*/  F2FP.F16.F32.PACK_AB R124, RZ, R124 ;  /* 0x0000007cff7c723e */ /* 0x000fe200000000ff */
[----:B------:R-:W-:-:S03]  /*8310*/  FADD.FTZ R64, R64, R125 ;  /* 0x0000007d40407221 */ /* 0x000fc60000010000 */
[----:B------:R-:W-:-:S07]  /*8320*/  PRMT R112, R124, 0x7610, R112 ;  /* 0x000076107c707816 */ /* 0x000fce0000000070 */
.L_x_1985:
[----:B------:R-:W-:Y:S05]  /*8330*/  @!P2 BRA `(.L_x_1986) ;  /* 0x000000000040a947 */ /* 0x000fea0003800000 */
[----:B------:R-:W-:Y:S01]  /*8340*/  FFMA.FTZ R123, R176, R121, R122 ;  /* 0x00000079b07b7223 */ /* 0x000fe2000001007a */
[----:B------:R-:W-:Y:S02]  /*8350*/  LOP3.LUT P3, RZ, R128, 0xff00, RZ, 0xc0, !PT ;  /* 0x0000ff0080ff7812 */ /* 0x000fe4000786c0ff */
[----:B0-----:R-:W-:Y:S02]  /*8360*/  CS2R R124, SRZ ;  /* 0x00000000007c7805 */ /* 0x001fe4000001ff00 */
[----:B------:R-:W-:Y:S01]  /*8370*/  ISETP.GT.AND P1, PT, R2, RZ, PT ;  /* 0x000000ff0200720c */ /* 0x000fe20003f24270 */
[----:B------:R-:W-:-:S04]  /*8380*/  FADD.FTZ R123, R174, -R123 ;  /* 0x8000007bae7b7221 */ /* 0x000fc80000010000 */
[----:B------:R-:W-:-:S05]  /*8390*/  FMUL.FTZ R123, R134, R123 ;  /* 0x0000007b867b7220 */ /* 0x000fca0000410000 */
[----:B------:R-:W-:Y:S01]  /*83a0*/  FSEL R123, R123, RZ, P1 ;  /* 0x000000ff7b7b7208 */ /* 0x000fe20000800000 */
[----:B------:R-:W-:Y:S02]  /*83b0*/  @P3 HADD2.F32 R130, -RZ, R24.H1_H1 ;  /* 0x30000018ff823230 */ /* 0x000fe40000004100 */
[----:B-----5:R-:W-:Y:S02]  /*83c0*/  @P3 HADD2.F32 R126, -RZ, R108.H1_H1 ;  /* 0x3000006cff7e3230 */ /* 0x020fe40000004100 */
[----:B------:R-:W-:-:S04]  /*83d0*/  FMUL.FTZ R123, R123, UR17 ;  /* 0x000000117b7b7c20 */ /* 0x000fc80008410000 */
[----:B------:R-:W-:-:S04]  /*83e0*/  FMUL.FTZ R123, R123, UR16 ;  /* 0x000000107b7b7c20 */ /* 0x000fc80008410000 */
[-C--:B------:R-:W-:Y:S01]  /*83f0*/  @P3 FMUL.FTZ R125, R130, R123.reuse ;  /* 0x0000007b827d3220 */ /* 0x080fe20000410000 */
[----:B------:R-:W-:-:S04]  /*8400*/  @P3 FMUL.FTZ R124, R126, R123 ;  /* 0x0000007b7e7c3220 */ /* 0x000fc80000410000 */
[----:B------:R-:W-:Y:S01]  /*8410*/  F2FP.F16.F32.PACK_AB R125, RZ, R125 ;  /* 0x0000007dff7d723e */ /* 0x000fe200000000ff */
[----:B------:R-:W-:-:S03]  /*8420*/  FADD.FTZ R65, R65, R124 ;  /* 0x0000007c41417221 */ /* 0x000fc60000010000 */
[----:B------:R-:W-:-:S07]  /*8430*/  PRMT R112, R112, 0x5410, R125 ;  /* 0x0000541070707816 */ /* 0x000fce000000007d */
.L_x_1986:
        /* <DEDUP_REMOVED lines=17> */
.L_x_1987:
        /* <DEDUP_REMOVED lines=17> */
.L_x_1988:
        /* <DEDUP_REMOVED lines=17> */
.L_x_1989:
        /* <DEDUP_REMOVED lines=17> */
.L_x_1990:
        /* <DEDUP_REMOVED lines=17> */
.L_x_1991:
[----:B------:R-:W-:Y:S05]  /*8990*/  @!P2 BRA `(.L_x_1969) ;  /* 0x000000000048a947 */ /* 0x000fea0003800000 */
[----:B------:R-:W-:Y:S01]  /*89a0*/  FFMA.FTZ R121, R188, R121, R122 ;  /* 0x00000079bc797223 */ /* 0x000fe2000001007a */
[----:B------:R-:W-:Y:S01]  /*89b0*/  ISETP.GE.U32.AND P1, PT, R128, RZ, PT ;  /* 0x000000ff8000720c */ /* 0x000fe20003f26070 */
[----:B------:R-:W-:Y:S01]  /*89c0*/  HFMA2 R122, -RZ, RZ, 0, 0 ;  /* 0x00000000ff7a7431 */ /* 0x000fe200000001ff */
[----:B------:R-:W-:Y:S01]  /*89d0*/  ISETP.GT.AND P3, PT, R2, RZ, PT ;  /* 0x000000ff0200720c */ /* 0x000fe20003f64270 */
[----:B------:R-:W-:Y:S01]  /*89e0*/  FADD.FTZ R121, R186, -R121 ;  /* 0x80000079ba797221 */ /* 0x000fe20000010000 */
[----:B------:R-:W-:-:S03]  /*89f0*/  ISETP.GE.U32.AND.EX P1, PT, R129, 0x1000000, PT, P1 ;  /* 0x010000008100780c */ /* 0x000fc60003f26110 */
[----:B------:R-:W-:-:S05]  /*8a00*/  FMUL.FTZ R121, R134, R121 ;  /* 0x0000007986797220 */ /* 0x000fca0000410000 */
[----:B------:R-:W-:Y:S02]  /*8a10*/  FSEL R2, R121, RZ, P3 ;  /* 0x000000ff79027208 */ /* 0x000fe40001800000 */
[----:B------:R-:W-:-:S03]  /*8a20*/  MOV R121, RZ ;  /* 0x000000ff00797202 */ /* 0x000fc60000000f00 */
[----:B------:R-:W-:Y:S01]  /*8a30*/  FMUL.FTZ R2, R2, UR17 ;  /* 0x0000001102027c20 */ /* 0x000fe20008410000 */
[----:B0-----:R-:W-:Y:S02]  /*8a40*/  @P1 HADD2.F32 R125, -RZ, R27.H1_H1 ;  /* 0x3000001bff7d1230 */ /* 0x001fe40000004100 */
[----:B-----5:R-:W-:Y:S02]  /*8a50*/  @P1 HADD2.F32 R123, -RZ, R111.H1_H1 ;  /* 0x3000006fff7b1230 */ /* 0x020fe40000004100 */
[----:B------:R-:W-:-:S04]  /*8a60*/  FMUL.FTZ R2, R2, UR16 ;  /* 0x0000001002027c20 */ /* 0x000fc80008410000 */
[-C--:B------:R-:W-:Y:S01]  /*8a70*/  @P1 FMUL.FTZ R121, R125, R2.reuse ;  /* 0x000000027d791220 */ /* 0x080fe20000410000 */
[----:B------:R-:W-:-:S04]  /*8a80*/  @P1 FMUL.FTZ R122, R123, R2 ;  /* 0x000000027b7a1220 */ /* 0x000fc80000410000 */
[----:B------:R-:W-:Y:S01]  /*8a90*/  F2FP.F16.F32.PACK_AB R121, RZ, R121 ;  /* 0x00000079ff79723e */ /* 0x000fe200000000ff */
[----:B------:R-:W-:-:S03]  /*8aa0*/  FADD.FTZ R63, R63, R122 ;  /* 0x0000007a3f3f7221 */ /* 0x000fc60000010000 */
[----:B------:R-:W-:-:S07]  /*8ab0*/  PRMT R115, R115, 0x5410, R121 ;  /* 0x0000541073737816 */ /* 0x000fce0000000079 */
.L_x_1969:
        /* <DEDUP_REMOVED lines=12> */
.L_x_1889:
        /* <DEDUP_REMOVED lines=29> */
.L_x_1993:
        /* <DEDUP_REMOVED lines=11> */
.L_x_10693:


//--------------------- .text._ZN10layer_norm13ln_bwd_kernelINS_13Kernel_traitsIf13__nv_bfloat16S2_S2_fjLj3072ELj1ELj1ELj4ELj16ENS_18Kernel_traits_baseILj3072EfS2_S2_S2_fjLj128EEEEELb0ELb0ELb0ELb0EEEvNS_9BwdParamsE --------------------------
	.section	.text._ZN10layer_norm13ln_bwd_kernelINS_13Kernel_traitsIf13__nv_bfloat16S2_S2_fjLj3072ELj1ELj1ELj4ELj16ENS_18Kernel_traits_baseILj3072EfS2_S2_S2_fjLj128EEEEELb0ELb0ELb0ELb0EEEvNS_9BwdParamsE,"ax",@progbits
	.align	128
        .global         _ZN10layer_norm13ln_bwd_kernelINS_13Kernel_traitsIf13__nv_bfloat16S2_S2_fjLj3072ELj1ELj1ELj4ELj16ENS_18Kernel_traits_baseILj3072EfS2_S2_S2_fjLj128EEEEELb0ELb0ELb0ELb0EEEvNS_9BwdParamsE
        .type           _ZN10layer_norm13ln_bwd_kernelINS_13Kernel_traitsIf13__nv_bfloat16S2_S2_fjLj3072ELj1ELj1ELj4ELj16ENS_18Kernel_traits_baseILj3072EfS2_S2_S2_fjLj128EEEEELb0ELb0ELb0ELb0EEEvNS_9BwdParamsE,@function
        .size           _ZN10layer_norm13ln_bwd_kernelINS_13Kernel_traitsIf13__nv_bfloat16S2_S2_fjLj3072ELj1ELj1ELj4ELj16ENS_18Kernel_traits_baseILj3072EfS2_S2_S2_fjLj128EEEEELb0ELb0ELb0ELb0EEEvNS_9BwdParamsE,(.L_x_10694 - _ZN10layer_norm13ln_bwd_kernelINS_13Kernel_traitsIf13__nv_bfloat16S2_S2_fjLj3072ELj1ELj1ELj4ELj16ENS_18Kernel_traits_baseILj3072EfS2_S2_S2_fjLj128EEEEELb0ELb0ELb0ELb0EEEvNS_9BwdParamsE)
        .other          _ZN10layer_norm13ln_bwd_kernelINS_13Kernel_traitsIf13__nv_bfloat16S2_S2_fjLj3072ELj1ELj1ELj4ELj16ENS_18Kernel_traits_baseILj3072EfS2_S2_S2_fjLj128EEEEELb0ELb0ELb0ELb0EEEvNS_9BwdParamsE,@"STO_CUDA_ENTRY STV_DEFAULT"
_ZN10layer_norm13ln_bwd_kernelINS_13Kernel_traitsIf13__nv_bfloat16S2_S2_fjLj3072ELj1ELj1ELj4ELj16ENS_18Kernel_traits_baseILj3072EfS2_S2_S2_fjLj128EEEEELb0ELb0ELb0ELb0EEEvNS_9BwdParamsE:
.text._ZN10layer_norm13ln_bwd_kernelINS_13Kernel_traitsIf13__nv_bfloat16S2_S2_fjLj3072ELj1ELj1ELj4ELj16ENS_18Kernel_traits_baseILj3072EfS2_S2_S2_fjLj128EEEEELb0ELb0ELb0ELb0EEEvNS_9BwdParamsE:
        /* <DEDUP_REMOVED lines=22> */
[----:B------:R-:W-:Y:S02]  /*0160*/  @P2 IADD3 R11, PT, PT, R11, 0x80, RZ ;  /* 0x000000800b0b2810 */ /* 0x000fe40007ffe0ff */
[----:B------:R1:W5:Y:S04]  /*0170*/  @P3 LDG.E.128 R28, desc[UR14][R2.64+0x10] ;  /* 0x0000100e021c3981 */ /* 0x000368000c1e1d00 */
[----:B------:R1:W5:Y:S01]  /*0180*/  @P2 LDG.E.128 R32, desc[UR14][R6.64] ;  /* 0x0000000e06202981 */ /* 0x000362000c1e1d00 */
[----:B----4-:R-:W-:-:S03]  /*0190*/  @P1 IMAD.WIDE.U32 R4, R11, 0x20, R8 ;  /* 0x000000200b041825 */ /* 0x010fc600078e0008 */
[----:B------:R1:W5:Y:S04]  /*01a0*/  @P2 LDG.E.128 R36, desc[UR14][R6.64+0x10] ;  /* 0x0000100e06242981 */ /* 0x000368000c1e1d00 */
[----:B------:R1:W5:Y:S04]  /*01b0*/  @P1 LDG.E.128 R40, desc[UR14][R4.64] ;  /* 0x0000000e04281981 */ /* 0x000368000c1e1d00 */
[----:B------:R1:W5:Y:S01]  /*01c0*/  @P1 LDG.E.128 R44, desc[UR14][R4.64+0x10] ;  /* 0x0000100e042c1981 */ /* 0x000362000c1e1d00 */
[----:B0-----:R-:W-:Y:S01]  /*01d0*/  UISETP.GE.AND UP0, UPT, UR7, UR4, UPT ;  /* 0x000000040700728c */ /* 0x001fe2000bf06270 */
        /* <DEDUP_REMOVED lines=24> */
[----:B-1----:R-:W-:Y:S06]  /*0360*/  BRA.U UP0, `(.L_x_1994) ;  /* 0x0000004100207547 */ /* 0x002fec000b800000 */
[----:B------:R-:W0:Y:S01]  /*0370*/  LDCU.64 UR4, c[0x0][0x3e0] ;  /* 0x00007c00ff0477ac */ /* 0x000e220008000a00 */
        /* <DEDUP_REMOVED lines=17> */
[----:B0-----:R-:W-:Y:S01]  /*0490*/  UISETP.NE.U32.AND UP0, UPT, UR4, URZ, UPT ;  /* 0x000000ff0400728c */ /* 0x001fe2000bf05070 */
        /* <DEDUP_REMOVED lines=16> */
.L_x_2025:
[----:B-1----:R-:W1:Y:S01]  /*05a0*/  @UP0 LDCU.64 UR4, c[0x0][0x3e0] ;  /* 0x00007c00ff0407ac */ /* 0x002e620008000a00 */
[----:B------:R-:W-:Y:S01]  /*05b0*/  PLOP3.LUT P0, PT, PT, PT, UP0, 0x80, 0x8 ;  /* 0x000000000008781c */ /* 0x000fe20003f0f008 */
[----:B0-----:R-:W-:-:S06]  /*05c0*/  UIMAD.WIDE UR12, UR7, 0x4, UR8 ;  /* 0x00000004070c78a5 */ /* 0x001fcc000f8e0208 */
[----:B--234-:R-:W-:Y:S02]  /*05d0*/  MOV R110, UR12 ;  /* 0x0000000c006e7c02 */ /* 0x01cfe40008000f00 */
[----:B------:R-:W-:-:S05]  /*05e0*/  MOV R111, UR13 ;  /* 0x0000000d006f7c02 */ /* 0x000fca0008000f00 */
[----:B------:R-:W2:Y:S01]  /*05f0*/  LDG.E R110, desc[UR14][R110.64] ;  /* 0x0000000e6e6e7981 */ /* 0x000ea2000c1e1900 */
[----:B-1----:R-:W-:-:S06]  /*0600*/  @UP0 UIMAD.WIDE UR4, UR7, 0x2, UR4 ;  /* 0x00000002070408a5 */ /* 0x002fcc000f8e0204 */
[----:B------:R-:W-:Y:S02]  /*0610*/  MOV R108, UR4 ;  /* 0x00000004006c7c02 */ /* 0x000fe40008000f00 */
[----:B------:R-:W-:Y:S01]  /*0620*/  MOV R109, UR5 ;  /* 0x00000005006d7c02 */ /* 0x000fe20008000f00 */
[----:B------:R-:W-:-:S04]  /*0630*/  UIMAD.WIDE UR4, UR7, 0x4, UR10 ;  /* 0x00000004070478a5 */ /* 0x000fc8000f8e020a */
[----:B------:R-:W3:Y:S02]  /*0640*/  @P0 LDG.E.U16 R108, desc[UR14][R108.64] ;  /* 0x0000000e6c6c0981 */ /* 0x000ee4000c1e1500 */
[----:B------:R-:W-:Y:S02]  /*0650*/  MOV R112, UR4 ;  /* 0x0000000400707c02 */ /* 0x000fe40008000f00 */
[----:B------:R-:W-:-:S05]  /*0660*/  MOV R113, UR5 ;  /* 0x0000000500717c02 */ /* 0x000fca0008000f00 */
[----:B------:R-:W4:Y:S01]  /*0670*/  LDG.E R112, desc[UR14][R112.64] ;  /* 0x0000000e70707981 */ /* 0x000f22000c1e1900 */
[----:B------:R-:W0:Y:S01]  /*0680*/  S2R R0, SR_TID.X ;  /* 0x0000000000007919 */ /* 0x000e220000002100 */
[----:B------:R-:W-:Y:S01]  /*0690*/  UIMAD UR4, UR7, UR6, URZ ;  /* 0x00000006070472a4 */ /* 0x000fe2000f8e02ff */
[----:B------:R-:W-:-:S03]  /*06a0*/  ISETP.NE.AND P4, PT, RZ, UR16, PT ;  /* 0x00000010ff007c0c */ /* 0x000fc6000bf85270 */
[----:B------:R-:W-:Y:S01]  /*06b0*/  USHF.R.S32.HI UR5, URZ, 0x1f, UR4 ;  /* 0x0000001fff057899 */ /* 0x000fe20008011404 */
[----:B------:R-:W-:-:S03]  /*06c0*/  ISETP.GE.U32.AND P3, PT, R17, 0x80, PT ;  /* 0x000000801100780c */ /* 0x000fc60003f66070 */
[----:B------:R-:W-:Y:S01]  /*06d0*/  ULEA.HI UR5, UR5, UR4, URZ, 0x3 ;  /* 0x0000000405057291 */ /* 0x000fe2000f8f18ff */
[----:B------:R-:W-:Y:S01]  /*06e0*/  BSSY.RECONVERGENT B0, `(.L_x_1995) ;  /* 0x000006a000007945 */ /* 0x000fe20003800200 */
[----:B------:R-:W-:Y:S01]  /*06f0*/  UMOV UR12, 0x3f800000 ;  /* 0x3f800000000c7882 */ /* 0x000fe20000000000 */
[C---:B------:R-:W-:Y:S02]  /*0700*/  ISETP.GE.U32.AND P2, PT, R17.reuse, 0x100, PT ;  /* 0x000001001100780c */ /* 0x040fe40003f46070 */
[----:B------:R-:W-:Y:S02]  /*0710*/  CS2R R148, SRZ ;  /* 0x0000000000947805 */ /* 0x000fe4000001ff00 */
[----:B------:R-:W-:Y:S02]  /*0720*/  ISETP.GE.U32.AND P1, PT, R17, 0x180, PT ;  /* 0x000001801100780c */ /* 0x000fe40003f26070 */
[----:B--2---:R-:W-:-:S04]  /*0730*/  FSEL R19, R110, RZ, !P4 ;  /* 0x000000ff6e137208 */ /* 0x004fc80006000000 */
[----:B------:R-:W-:Y:S02]  /*0740*/  R2UR UR4, R19 ;  /* 0x00000000130472ca */ /* 0x000fe400000e0000 */
[----:B------:R-:W-:Y:S02]  /*0750*/  MOV R19, UR5 ;  /* 0x0000000500137c02 */ /* 0x000fe40008000f00 */
[----:B---3--:R-:W-:Y:S02]  /*0760*/  @P0 R2UR UR13, R108 ;  /* 0x000000006c0d02ca */ /* 0x008fe400000e0000 */
[----:B0-----:R-:W-:-:S04]  /*0770*/  LEA.HI.SX32 R19, R19, R0, 0x1d ;  /* 0x0000000013137211 */ /* 0x001fc800078feaff */
[----:B------:R-:W-:Y:S02]  /*0780*/  MOV R151, R19 ;  /* 0x0000001300977202 */ /* 0x000fe40000000f00 */
[----:B----4-:R-:W-:-:S05]  /*0790*/  R2UR UR24, R112 ;  /* 0x00000000701872ca */ /* 0x010fca00000e0000 */
        /* <DEDUP_REMOVED lines=13> */
[----:B------:R-:W-:Y:S02]  /*0870*/  IADD3 R151, PT, PT, R19, 0x80, RZ ;  /* 0x0000008013977810 */ /* 0x000fe40007ffe0ff */
[C---:B--2---:R-:W-:Y:S02]  /*0880*/  PRMT R134, R108.reuse, 0x7632, R134 ;  /* 0x000076326c867816 */ /* 0x044fe40000000086 */
[----:B------:R-:W-:Y:S02]  /*0890*/  SHF.L.U32 R135, R108, 0x10, RZ ;  /* 0x000000106c877819 */ /* 0x000fe400000006ff */
[----:B------:R-:W-:Y:S02]  /*08a0*/  SHF.L.U32 R134, R134, 0x10, RZ ;  /* 0x0000001086867819 */ /* 0x000fe400000006ff */
[----:B------:R-:W-:Y:S01]  /*08b0*/  PRMT R136, R109, 0x7632, R136 ;  /* 0x000076326d887816 */ /* 0x000fe20000000088 */
[----:B------:R-:W-:Y:S01]  /*08c0*/  FADD.FTZ R135, R135, -UR4 ;  /* 0x8000000487877e21 */ /* 0x000fe20008010000 */
[----:B------:R-:W-:Y:S01]  /*08d0*/  SHF.L.U32 R108, R109, 0x10, RZ ;  /* 0x000000106d6c7819 */ /* 0x000fe200000006ff */
[----:B------:R-:W-:Y:S01]  /*08e0*/  FADD.FTZ R134, R134, -UR4 ;  /* 0x8000000486867e21 */ /* 0x000fe20008010000 */
[C---:B---3--:R-:W-:Y:S01]  /*08f0*/  PRMT R109, R112.reuse, 0x7632, R109 ;  /* 0x00007632706d7816 */ /* 0x048fe2000000006d */
[----:B------:R-:W-:Y:S01]  /*0900*/  FMUL.FTZ R147, R135, UR24 ;  /* 0x0000001887937c20 */ /* 0x000fe20008410000 */
[----:B------:R-:W-:Y:S01]  /*0910*/  SHF.L.U32 R145, R112, 0x10, RZ ;  /* 0x0000001070917819 */ /* 0x000fe200000006ff */
[----:B------:R-:W-:Y:S01]  /*0920*/  FMUL.FTZ R146, R134, UR24 ;  /* 0x0000001886927c20 */ /* 0x000fe20008410000 */
[----:B------:R-:W-:Y:S01]  /*0930*/  SHF.L.U32 R138, R110, 0x10, RZ ;  /* 0x000000106e8a7819 */ /* 0x000fe200000006ff */
[----:B------:R-:W-:Y:S01]  /*0940*/  FADD.FTZ R143, R108, -UR4 ;  /* 0x800000046c8f7e21 */ /* 0x000fe20008010000 */
[----:B------:R-:W-:Y:S01]  /*0950*/  PRMT R137, R110, 0x7632, R137 ;  /* 0x000076326e897816 */ /* 0x000fe20000000089 */
[----:B------:R-:W-:Y:S01]  /*0960*/  FADD.FTZ R72, R72, R145 ;  /* 0x0000009148487221 */ /* 0x000fe20000010000 */
[----:B------:R-:W-:Y:S01]  /*0970*/  PRMT R139, R111, 0x7632, R139 ;  /* 0x000076326f8b7816 */ /* 0x000fe2000000008b */
[-C--:B------:R-:W-:Y:S01]  /*0980*/  FFMA.FTZ R48, R147, R145.reuse, R48 ;  /* 0x0000009193307223 */ /* 0x080fe20000010030 */
[----:B------:R-:W-:Y:S01]  /*0990*/  SHF.L.U32 R140, R111, 0x10, RZ ;  /* 0x000000106f8c7819 */ /* 0x000fe200000006ff */
[----:B-----5:R-:W-:Y:S01]  /*09a0*/  FMUL.FTZ R145, R24, R145 ;  /* 0x0000009118917220 */ /* 0x020fe20000410000 */
[----:B------:R-:W-:Y:S01]  /*09b0*/  SHF.L.U32 R136, R136, 0x10, RZ ;  /* 0x0000001088887819 */ /* 0x000fe200000006ff */
[----:B------:R-:W-:Y:S01]  /*09c0*/  FADD.FTZ R138, R138, -UR4 ;  /* 0x800000048a8a7e21 */ /* 0x000fe20008010000 */
[----:B------:R-:W-:Y:S01]  /*09d0*/  SHF.L.U32 R144, R109, 0x10, RZ ;  /* 0x000000106d907819 */ /* 0x000fe200000006ff */
[----:B------:R-:W-:Y:S01]  /*09e0*/  FADD.FTZ R109, RZ, R145 ;  /* 0x00000091ff6d7221 */ /* 0x000fe20000010000 */
[----:B------:R-:W-:Y:S01]  /*09f0*/  PRMT R111, R114, 0x7632, R111 ;  /* 0x00007632726f7816 */ /* 0x000fe2000000006f */
[----:B------:R-:W-:Y:S01]  /*0a00*/  FADD.FTZ R136, R136, -UR4 ;  /* 0x8000000488887e21 */ /* 0x000fe20008010000 */
[----:B------:R-:W-:Y:S01]  /*0a10*/  PRMT R110, R113, 0x7632, R110 ;  /* 0x00007632716e7816 */ /* 0x000fe2000000006e */
[----:B------:R-:W-:Y:S01]  /*0a20*/  FADD.FTZ R73, R73, R144 ;  /* 0x0000009049497221 */ /* 0x000fe20000010000 */
[----:B0-----:R-:W-:Y:S01]  /*0a30*/  SHF.L.U32 R133, R114, 0x10, RZ ;  /* 0x0000001072857819 */ /* 0x001fe200000006ff */
[----:B------:R-:W-:Y:S01]  /*0a40*/  FADD.FTZ R114, R140, -UR4 ;  /* 0x800000048c727e21 */ /* 0x000fe20008010000 */
[----:B------:R-:W-:Y:S01]  /*0a50*/  PRMT R142, R115, 0x7632, R142 ;  /* 0x00007632738e7816 */ /* 0x000fe2000000008e */
[-C--:B------:R-:W-:Y:S01]  /*0a60*/  FFMA.FTZ R49, R146, R144.reuse, R49 ;  /* 0x0000009092317223 */ /* 0x080fe20000010031 */
[----:B------:R-:W-:Y:S01]  /*0a70*/  SHF.L.U32 R112, R137, 0x10, RZ ;  /* 0x0000001089707819 */ /* 0x000fe200000006ff */
[----:B------:R-:W-:Y:S01]  /*0a80*/  FMUL.FTZ R144, R25, R144 ;  /* 0x0000009019907220 */ /* 0x000fe20000410000 */
[----:B------:R-:W-:Y:S01]  /*0a90*/  SHF.L.U32 R113, R113, 0x10, RZ ;  /* 0x0000001071717819 */ /* 0x000fe200000006ff */
[----:B------:R-:W-:Y:S01]  /*0aa0*/  FMUL.FTZ R135, R114, UR24 ;  /* 0x0000001872877c20 */ /* 0x000fe20008410000 */
[----:B------:R-:W-:Y:S01]  /*0ab0*/  SHF.L.U32 R132, R111, 0x10, RZ ;  /* 0x000000106f847819 */ /* 0x000fe200000006ff */
[----:B------:R-:W-:Y:S01]  /*0ac0*/  FFMA.FTZ R111, R147, R145, RZ ;  /* 0x00000091936f7223 */ /* 0x000fe200000100ff */
[----:B------:R-:W-:Y:S01]  /*0ad0*/  SHF.L.U32 R108, R139, 0x10, RZ ;  /* 0x000000108b6c7819 */ /* 0x000fe200000006ff */
[----:B------:R-:W-:Y:S01]  /*0ae0*/  FMUL.FTZ R139, R138, UR24 ;  /* 0x000000188a8b7c20 */ /* 0x000fe20008410000 */
[----:B------:R-:W-:Y:S01]  /*0af0*/  SHF.L.U32 R140, R110, 0x10, RZ ;  /* 0x000000106e8c7819 */ /* 0x000fe200000006ff */
[----:B------:R-:W-:Y:S01]  /*0b00*/  FADD.FTZ R138, R112, -UR4 ;  /* 0x80000004708a7e21 */ /* 0x000fe20008010000 */
[----:B------:R-:W-:Y:S01]  /*0b10*/  SHF.L.U32 R110, R142, 0x10, RZ ;  /* 0x000000108e6e7819 */ /* 0x000fe200000006ff */
[----:B------:R-:W-:Y:S01]  /*0b20*/  FMUL.FTZ R142, R136, UR24 ;  /* 0x00000018888e7c20 */ /* 0x000fe20008410000 */
        /* <DEDUP_REMOVED lines=8> */
[----:B------:R-:W-:Y:S01]  /*0bb0*/  FFMA.FTZ R111, R143, R141, R114 ;  /* 0x0000008d8f6f7223 */ /* 0x000fe20000010072 */
[----:B------:R-:W-:Y:S01]  /*0bc0*/  FMUL.FTZ R137, R28, R133 ;  /* 0x000000851c897220 */ /* 0x000fe20000410000 */
[----:B------:R-:W-:Y:S01]  /*0bd0*/  SHF.L.U32 R115, R115, 0x10, RZ ;  /* 0x0000001073737819 */ /* 0x000fe200000006ff */
[----:B------:R-:W-:Y:S01]  /*0be0*/  FADD.FTZ R112, R109, R140 ;  /* 0x0000008c6d707221 */ /* 0x000fe20000010000 */
[----:B------:R-:W-:Y:S01]  /*0bf0*/  FFMA.FTZ R114, R142, R140, R111 ;  /* 0x0000008c8e727223 */ /* 0x000fe2000001006f */
[----:B------:R-:W-:Y:S01]  /*0c00*/  FMUL.FTZ R138, R138, UR24 ;  /* 0x000000188a8a7c20 */ /* 0x000fe20008410000 */
[----:B------:R-:W-:Y:S01]  /*0c10*/  FMUL.FTZ R136, R29, R132 ;  /* 0x000000841d887220 */ /* 0x000fe20000410000 */
[----:B------:R-:W-:Y:S01]  /*0c20*/  FADD.FTZ R109, R112, R137 ;  /* 0x00000089706d7221 */ /* 0x000fe20000010000 */
[C---:B------:R-:W-:Y:S01]  /*0c30*/  FFMA.FTZ R111, R139.reuse, R137, R114 ;  /* 0x000000898b6f7223 */ /* 0x040fe20000010072 */
[----:B------:R-:W-:Y:S01]  /*0c40*/  FADD.FTZ R76, R76, R133 ;  /* 0x000000854c4c7221 */ /* 0x000fe20000010000 */
[----:B------:R-:W-:Y:S01]  /*0c50*/  FFMA.FTZ R52, R139, R133, R52 ;  /* 0x000000858b347223 */ /* 0x000fe20000010034 */
[----:B------:R-:W-:Y:S01]  /*0c60*/  FADD.FTZ R134, R108, -UR4 ;  /* 0x800000046c867e21 */ /* 0x000fe20008010000 */
[----:B------:R-:W-:Y:S01]  /*0c70*/  FMUL.FTZ R133, R30, R115 ;  /* 0x000000731e857220 */ /* 0x000fe20000410000 */
[----:B------:R-:W-:Y:S01]  /*0c80*/  FADD.FTZ R108, R109, R136 ;  /* 0x000000886d6c7221 */ /* 0x000fe20000010000 */
[C---:B------:R-:W-:Y:S01]  /*0c90*/  FFMA.FTZ R112, R138.reuse, R136, R111 ;  /* 0x000000888a707223 */ /* 0x040fe2000001006f */
[----:B------:R-:W-:Y:S01]  /*0ca0*/  FADD.FTZ R77, R77, R132 ;  /* 0x000000844d4d7221 */ /* 0x000fe20000010000 */
[----:B------:R-:W-:Y:S01]  /*0cb0*/  FFMA.FTZ R53, R138, R132, R53 ;  /* 0x000000848a357223 */ /* 0x000fe20000010035 */
[-C--:B------:R-:W-:Y:S01]  /*0cc0*/  FMUL.FTZ R132, R31, R110.reuse ;  /* 0x0000006e1f847220 */ /* 0x080fe20000410000 */
[----:B------:R-:W-:Y:S01]  /*0cd0*/  FMUL.FTZ R134, R134, UR24 ;  /* 0x0000001886867c20 */ /* 0x000fe20008410000 */
        /* <DEDUP_REMOVED lines=10> */
.L_x_1996:
[----:B------:R-:W-:Y:S05]  /*0d80*/  BSYNC.RECONVERGENT B0 ;  /* 0x0000000000007941 */ /* 0x000fea0003800200 */
.L_x_1995:
        /* <DEDUP_REMOVED lines=21> */
[----:B------:R-:W-:Y:S01]  /*0ee0*/  SHF.L.U32 R122, R110, 0x10, RZ ;  /* 0x000000106e7a7819 */ /* 0x000fe200000006ff */
[----:B------:R-:W-:Y:S01]  /*0ef0*/  FMUL.FTZ R131, R119, UR24 ;  /* 0x0000001877837c20 */ /* 0x000fe20008410000 */
[----:B---3--:R-:W-:Y:S01]  /*0f00*/  PRMT R109, R112, 0x7632, R109 ;  /* 0x00007632706d7816 */ /* 0x008fe2000000006d */
[----:B------:R-:W-:Y:S01]  /*0f10*/  FMUL.FTZ R130, R118, UR24 ;  /* 0x0000001876827c20 */ /* 0x000fe20008410000 */
[----:B------:R-:W-:Y:S01]  /*0f20*/  SHF.L.U32 R129, R112, 0x10, RZ ;  /* 0x0000001070817819 */ /* 0x000fe200000006ff */
[----:B------:R-:W-:Y:S01]  /*0f30*/  FADD.FTZ R122, R122, -UR4 ;  /* 0x800000047a7a7e21 */ /* 0x000fe20008010000 */
[C---:B------:R-:W-:Y:S01]  /*0f40*/  PRMT R123, R111.reuse, 0x7632, R123 ;  /* 0x000076326f7b7816 */ /* 0x040fe2000000007b */
[----:B------:R-:W-:Y:S01]  /*0f50*/  FADD.FTZ R127, R108, -UR4 ;  /* 0x800000046c7f7e21 */ /* 0x000fe20008010000 */
[----:B------:R-:W-:Y:S01]  /*0f60*/  PRMT R121, R110, 0x7632, R121 ;  /* 0x000076326e797816 */ /* 0x000fe20000000079 */
[----:B------:R-:W-:Y:S01]  /*0f70*/  FADD.FTZ R56, R56, R129 ;  /* 0x0000008138387221 */ /* 0x000fe20000010000 */
[----:B------:R-:W-:Y:S01]  /*0f80*/  SHF.L.U32 R124, R111, 0x10, RZ ;  /* 0x000000106f7c7819 */ /* 0x000fe200000006ff */
[-C--:B------:R-:W-:Y:S01]  /*0f90*/  FFMA.FTZ R80, R131, R129.reuse, R80 ;  /* 0x0000008183507223 */ /* 0x080fe20000010050 */
[----:B------:R-:W-:Y:S01]  /*0fa0*/  SHF.L.U32 R120, R120, 0x10, RZ ;  /* 0x0000001078787819 */ /* 0x000fe200000006ff */
[----:B-----5:R-:W-:Y:S01]  /*0fb0*/  FMUL.FTZ R129, R32, R129 ;  /* 0x0000008120817220 */ /* 0x020fe20000410000 */
[----:B------:R-:W-:Y:S01]  /*0fc0*/  SHF.L.U32 R128, R109, 0x10, RZ ;  /* 0x000000106d807819 */ /* 0x000fe200000006ff */
[----:B------:R-:W-:Y:S01]  /*0fd0*/  FMUL.FTZ R127, R127, UR24 ;  /* 0x000000187f7f7c20 */ /* 0x000fe20008410000 */
[----:B0-----:R-:W-:Y:S01]  /*0fe0*/  SHF.L.U32 R117, R114, 0x10, RZ ;  /* 0x0000001072757819 */ /* 0x001fe200000006ff */
[----:B------:R-:W-:Y:S01]  /*0ff0*/  FADD.FTZ R120, R120, -UR4 ;  /* 0x8000000478787e21 */ /* 0x000fe20008010000 */
[----:B------:R-:W-:Y:S01]  /*1000*/  SHF.L.U32 R108, R123, 0x10, RZ ;  /* 0x000000107b6c7819 */ /* 0x000fe200000006ff */
[----:B------:R-:W-:Y:S01]  /*1010*/  FMUL.FTZ R123, R122, UR24 ;  /* 0x000000187a7b7c20 */ /* 0x000fe20008410000 */
[----:B------:R-:W-:Y:S01]  /*1020*/  PRMT R110, R113, 0x7632, R110 ;  /* 0x00007632716e7816 */ /* 0x000fe2000000006e */
[----:B------:R-:W-:Y:S01]  /*1030*/  FADD.FTZ R57, R57, R128 ;  /* 0x0000008039397221 */ /* 0x000fe20000010000 */
[----:B------:R-:W-:Y:S01]  /*1040*/  PRMT R111, R114, 0x7632, R111 ;  /* 0x00007632726f7816 */ /* 0x000fe2000000006f */
[----:B------:R-:W-:Y:S01]  /*1050*/  FADD.FTZ R114, R124, -UR4 ;  /* 0x800000047c727e21 */ /* 0x000fe20008010000 */
[----:B------:R-:W-:Y:S01]  /*1060*/  SHF.L.U32 R112, R121, 0x10, RZ ;  /* 0x0000001079707819 */ /* 0x000fe200000006ff */
[-C--:B------:R-:W-:Y:S01]  /*1070*/  FFMA.FTZ R81, R130, R128.reuse, R81 ;  /* 0x0000008082517223 */ /* 0x080fe20000010051 */
[----:B------:R-:W-:Y:S01]  /*1080*/  SHF.L.U32 R113, R113, 0x10, RZ ;  /* 0x0000001071717819 */ /* 0x000fe200000006ff */
[----:B------:R-:W-:Y:S01]  /*1090*/  FADD.FTZ R149, R149, R129 ;  /* 0x0000008195957221 */ /* 0x000fe20000010000 */
[----:B------:R-:W-:Y:S01]  /*10a0*/  FMUL.FTZ R128, R33, R128 ;  /* 0x0000008021807220 */ /* 0x000fe20000410000 */
[----:B------:R-:W-:Y:S01]  /*10b0*/  FFMA.FTZ R109, R131, R129, R148 ;  /* 0x00000081836d7223 */ /* 0x000fe20000010094 */
[----:B------:R-:W-:Y:S01]  /*10c0*/  SHF.L.U32 R124, R110, 0x10, RZ ;  /* 0x000000106e7c7819 */ /* 0x000fe200000006ff */
[----:B------:R-:W-:Y:S01]  /*10d0*/  FADD.FTZ R60, R60, R117 ;  /* 0x000000753c3c7221 */ /* 0x000fe20000010000 */
[-C--:B------:R-:W-:Y:S01]  /*10e0*/  FFMA.FTZ R84, R123, R117.reuse, R84 ;  /* 0x000000757b547223 */ /* 0x080fe20000010054 */
[----:B------:R-:W-:Y:S01]  /*10f0*/  FMUL.FTZ R121, R36, R117 ;  /* 0x0000007524797220 */ /* 0x000fe20000410000 */
[----:B------:R-:W-:Y:S01]  /*1100*/  FMUL.FTZ R117, R114, UR24 ;  /* 0x0000001872757c20 */ /* 0x000fe20008410000 */
[----:B------:R-:W-:Y:S01]  /*1110*/  FADD.FTZ R118, R112, -UR4 ;  /* 0x8000000470767e21 */ /* 0x000fe20008010000 */
[----:B------:R-:W-:Y:S01]  /*1120*/  FMUL.FTZ R126, R120, UR24 ;  /* 0x00000018787e7c20 */ /* 0x000fe20008410000 */
[----:B------:R-:W-:Y:S01]  /*1130*/  FMUL.FTZ R125, R34, R113 ;  /* 0x00000071227d7220 */ /* 0x000fe20000410000 */
[----:B------:R-:W-:Y:S01]  /*1140*/  FADD.FTZ R112, R149, R128 ;  /* 0x0000008095707221 */ /* 0x000fe20000010000 */
[----:B------:R-:W-:Y:S01]  /*1150*/  FFMA.FTZ R114, R130, R128, R109 ;  /* 0x0000008082727223 */ /* 0x000fe2000001006d */
[----:B------:R-:W-:Y:S01]  /*1160*/  SHF.L.U32 R122, R111, 0x10, RZ ;  /* 0x000000106f7a7819 */ /* 0x000fe200000006ff */
[----:B------:R-:W-:Y:S01]  /*1170*/  FADD.FTZ R59, R59, R124 ;  /* 0x0000007c3b3b7221 */ /* 0x000fe20000010000 */
[-C--:B------:R-:W-:Y:S01]  /*1180*/  FFMA.FTZ R83, R126, R124.reuse, R83 ;  /* 0x0000007c7e537223 */ /* 0x080fe20000010053 */
[----:B------:R-:W-:Y:S01]  /*1190*/  FMUL.FTZ R124, R35, R124 ;  /* 0x0000007c237c7220 */ /* 0x000fe20000410000 */
[----:B------:R-:W-:Y:S01]  /*11a0*/  FADD.FTZ R109, R112, R125 ;  /* 0x0000007d706d7221 */ /* 0x000fe20000010000 */
[----:B------:R-:W-:Y:S01]  /*11b0*/  FFMA.FTZ R111, R127, R125, R114 ;  /* 0x0000007d7f6f7223 */ /* 0x000fe20000010072 */
[----:B------:R-:W-:Y:S01]  /*11c0*/  PRMT R116, R115, 0x7632, R116 ;  /* 0x0000763273747816 */ /* 0x000fe20000000074 */
[----:B------:R-:W-:Y:S01]  /*11d0*/  FMUL.FTZ R118, R118, UR24 ;  /* 0x0000001876767c20 */ /* 0x000fe20008410000 */
[----:B------:R-:W-:Y:S01]  /*11e0*/  FADD.FTZ R112, R109, R124 ;  /* 0x0000007c6d707221 */ /* 0x000fe20000010000 */
        /* <DEDUP_REMOVED lines=8> */
[----:B------:R-:W-:Y:S01]  /*1270*/  FADD.FTZ R122, R108, -UR4 ;  /* 0x800000046c7a7e21 */ /* 0x000fe20008010000 */
        /* <DEDUP_REMOVED lines=15> */
.L_x_1998:
[----:B------:R-:W-:Y:S05]  /*1370*/  BSYNC.RECONVERGENT B0 ;  /* 0x0000000000007941 */ /* 0x000fea0003800200 */
.L_x_1997:
        /* <DEDUP_REMOVED lines=15> */
[----:B------:R-:W-:Y:S01]  /*1470*/  SHF.L.U32 R15, R5, 0x10, RZ ;  /* 0x00000010050f7819 */ /* 0x000fe200000006ff */
[----:B0-----:R-:W-:Y:S01]  /*1480*/  FADD.FTZ R3, R13, -UR4 ;  /* 0x800000040d037e21 */ /* 0x001fe20008010000 */
[----:B------:R-:W-:Y:S02]  /*1490*/  PRMT R14, R5, 0x7632, R14 ;  /* 0x00007632050e7816 */ /* 0x000fe4000000000e */
[C---:B---3--:R-:W-:Y:S01]  /*14a0*/  PRMT R4, R8.reuse, 0x7632, R4 ;  /* 0x0000763208047816 */ /* 0x048fe20000000004 */
[----:B------:R-:W-:Y:S01]  /*14b0*/  FMUL.FTZ R3, R3, UR24 ;  /* 0x0000001803037c20 */ /* 0x000fe20008410000 */
[----:B------:R-:W-:Y:S01]  /*14c0*/  SHF.L.U32 R5, R8, 0x10, RZ ;  /* 0x0000001008057819 */ /* 0x000fe200000006ff */
[----:B------:R-:W-:Y:S01]  /*14d0*/  FADD.FTZ R15, R15, -UR4 ;  /* 0x800000040f0f7e21 */ /* 0x000fe20008010000 */
[----:B------:R-:W-:-:S02]  /*14e0*/  PRMT R8, R10, 0x7632, R8 ;  /* 0x000076320a087816 */ /* 0x000fc40000000008 */
[----:B------:R-:W-:Y:S01]  /*14f0*/  SHF.L.U32 R12, R12, 0x10, RZ ;  /* 0x000000100c0c7819 */ /* 0x000fe200000006ff */
[----:B------:R-:W-:Y:S01]  /*1500*/  FADD.FTZ R88, R88, R5 ;  /* 0x0000000558587221 */ /* 0x000fe20000010000 */
[----:B------:R-:W-:Y:S01]  /*1510*/  PRMT R16, R6, 0x7632, R16 ;  /* 0x0000763206107816 */ /* 0x000fe20000000010 */
[-C--:B------:R-:W-:Y:S01]  /*1520*/  FFMA.FTZ R64, R3, R5.reuse, R64 ;  /* 0x0000000503407223 */ /* 0x080fe20000010040 */
[----:B------:R-:W-:Y:S01]  /*1530*/  SHF.L.U32 R110, R7, 0x10, RZ ;  /* 0x00000010076e7819 */ /* 0x000fe200000006ff */
[----:B-----5:R-:W-:Y:S01]  /*1540*/  FMUL.FTZ R2, R40, R5 ;  /* 0x0000000528027220 */ /* 0x020fe20000410000 */
[----:B------:R-:W-:Y:S01]  /*1550*/  SHF.L.U32 R18, R6, 0x10, RZ ;  /* 0x0000001006127819 */ /* 0x000fe200000006ff */
[----:B------:R-:W-:Y:S01]  /*1560*/  FMUL.FTZ R5, R15, UR24 ;  /* 0x000000180f057c20 */ /* 0x000fe20008410000 */
[----:B------:R-:W-:Y:S01]  /*1570*/  PRMT R6, R9, 0x7632, R6 ;  /* 0x0000763209067816 */ /* 0x000fe20000000006 */
[----:B------:R-:W-:Y:S01]  /*1580*/  FADD.FTZ R13, R110, -UR4 ;  /* 0x800000046e0d7e21 */ /* 0x000fe20008010000 */
[----:B------:R-:W-:-:S02]  /*1590*/  PRMT R113, R11, 0x7632, R113 ;  /* 0x000076320b717816 */ /* 0x000fc40000000071 */
[----:B------:R-:W-:Y:S02]  /*15a0*/  SHF.L.U32 R109, R11, 0x10, RZ ;  /* 0x000000100b6d7819 */ /* 0x000fe400000006ff */
[----:B------:R-:W-:Y:S01]  /*15b0*/  SHF.L.U32 R112, R8, 0x10, RZ ;  /* 0x0000001008707819 */ /* 0x000fe200000006ff */
[----:B------:R-:W-:Y:S01]  /*15c0*/  FADD.FTZ R8, R12, -UR4 ;  /* 0x800000040c087e21 */ /* 0x000fe20008010000 */
[----:B------:R-:W-:Y:S01]  /*15d0*/  SHF.L.U32 R9, R9, 0x10, RZ ;  /* 0x0000001009097819 */ /* 0x000fe200000006ff */
[----:B------:R-:W-:Y:S01]  /*15e0*/  FADD.FTZ R12, R149, R2 ;  /* 0x00000002950c7221 */ /* 0x000fe20000010000 */
[----:B------:R-:W-:Y:S01]  /*15f0*/  SHF.L.U32 R111, R10, 0x10, RZ ;  /* 0x000000100a6f7819 */ /* 0x000fe200000006ff */
[----:B------:R-:W-:Y:S01]  /*1600*/  FMUL.FTZ R8, R8, UR24 ;  /* 0x0000001808087c20 */ /* 0x000fe20008410000 */
[----:B------:R-:W-:Y:S01]  /*1610*/  SHF.L.U32 R14, R14, 0x10, RZ ;  /* 0x000000100e0e7819 */ /* 0x000fe200000006ff */
[----:B------:R-:W-:Y:S01]  /*1620*/  FADD.FTZ R90, R90, R9 ;  /* 0x000000095a5a7221 */ /* 0x000fe20000010000 */
[----:B------:R-:W-:Y:S01]  /*1630*/  SHF.L.U32 R11, R16, 0x10, RZ ;  /* 0x00000010100b7819 */ /* 0x000fe200000006ff */
[-C--:B------:R-:W-:Y:S01]  /*1640*/  FFMA.FTZ R66, R5, R9.reuse, R66 ;  /* 0x0000000905427223 */ /* 0x080fe20000010042 */
[----:B------:R-:W-:Y:S01]  /*1650*/  SHF.L.U32 R10, R4, 0x10, RZ ;  /* 0x00000010040a7819 */ /* 0x000fe200000006ff */
[----:B------:R-:W-:Y:S01]  /*1660*/  FMUL.FTZ R4, R42, R9 ;  /* 0x000000092a047220 */ /* 0x000fe20000410000 */
[----:B------:R-:W-:Y:S01]  /*1670*/  FADD.FTZ R14, R14, -UR4 ;  /* 0x800000040e0e7e21 */ /* 0x000fe20008010000 */
[----:B------:R-:W-:Y:S01]  /*1680*/  FADD.FTZ R110, R11, -UR4 ;  /* 0x800000040b6e7e21 */ /* 0x000fe20008010000 */
[----:B------:R-:W-:Y:S01]  /*1690*/  PRMT R108, R7, 0x7632, R108 ;  /* 0x00007632076c7816 */ /* 0x000fe2000000006c */
[----:B------:R-:W-:Y:S01]  /*16a0*/  FMUL.FTZ R9, R13, UR24 ;  /* 0x000000180d097c20 */ /* 0x000fe20008410000 */
[----:B------:R-:W-:Y:S01]  /*16b0*/  FMUL.FTZ R11, R41, R10 ;  /* 0x0000000a290b7220 */ /* 0x000fe20000410000 */
[----:B------:R-:W-:Y:S01]  /*16c0*/  FADD.FTZ R7, R18, -UR4 ;  /* 0x8000000412077e21 */ /* 0x000fe20008010000 */
[----:B------:R-:W-:Y:S01]  /*16d0*/  FFMA.FTZ R13, R3, R2, R148 ;  /* 0x00000002030d7223 */ /* 0x000fe20000010094 */
[----:B------:R-:W-:Y:S01]  /*16e0*/  SHF.L.U32 R18, R6, 0x10, RZ ;  /* 0x0000001006127819 */ /* 0x000fe200000006ff */
[----:B------:R-:W-:Y:S01]  /*16f0*/  FADD.FTZ R89, R89, R10 ;  /* 0x0000000a59597221 */ /* 0x000fe20000010000 */
[----:B------:R-:W-:Y:S01]  /*1700*/  FFMA.FTZ R65, R8, R10, R65 ;  /* 0x0000000a08417223 */ /* 0x000fe20000010041 */
[----:B------:R-:W-:Y:S01]  /*1710*/  FMUL.FTZ R10, R14, UR24 ;  /* 0x000000180e0a7c20 */ /* 0x000fe20008410000 */
[----:B------:R-:W-:Y:S01]  /*1720*/  FADD.FTZ R15, R12, R11 ;  /* 0x0000000b0c0f7221 */ /* 0x000fe20000010000 */
[----:B------:R-:W-:Y:S01]  /*1730*/  FFMA.FTZ R14, R8, R11, R13 ;  /* 0x0000000b080e7223 */ /* 0x000fe2000001000d */
[----:B------:R-:W-:Y:S01]  /*1740*/  FMUL.FTZ R7, R7, UR24 ;  /* 0x0000001807077c20 */ /* 0x000fe20008410000 */
[----:B------:R-:W-:Y:S01]  /*1750*/  FADD.FTZ R91, R91, R18 ;  /* 0x000000125b5b7221 */ /* 0x000fe20000010000 */
[-C--:B------:R-:W-:Y:S01]  /*1760*/  FFMA.FTZ R67, R10, R18.reuse, R67 ;  /* 0x000000120a437223 */ /* 0x080fe20000010043 */
        /* <DEDUP_REMOVED lines=8> */
[----:B------:R-:W-:Y:S01]  /*17f0*/  SHF.L.U32 R16, R108, 0x10, RZ ;  /* 0x000000106c107819 */ /* 0x000fe200000006ff */
[----:B------:R-:W-:Y:S01]  /*1800*/  FMUL.FTZ R12, R110, UR24 ;  /* 0x000000186e0c7c20 */ /* 0x000fe20008410000 */
[----:B------:R-:W-:Y:S01]  /*1810*/  FADD.FTZ R18, R111, R6 ;  /* 0x000000066f127221 */ /* 0x000fe20000010000 */
[----:B------:R-:W-:Y:S01]  /*1820*/  FMUL.FTZ R15, R45, R112 ;  /* 0x000000702d0f7220 */ /* 0x000fe20000410000 */
[----:B------:R-:W-:Y:S01]  /*1830*/  FFMA.FTZ R111, R7, R6, R14 ;  /* 0x00000006076f7223 */ /* 0x000fe2000001000e */
[----:B------:R-:W-:Y:S01]  /*1840*/  SHF.L.U32 R108, R113, 0x10, RZ ;  /* 0x00000010716c7819 */ /* 0x000fe200000006ff */
[----:B------:R-:W-:Y:S01]  /*1850*/  FADD.FTZ R94, R94, R109 ;  /* 0x0000006d5e5e7221 */ /* 0x000fe20000010000 */
[----:B------:R-:W-:Y:S01]  /*1860*/  FADD.FTZ R93, R93, R112 ;  /* 0x000000705d5d7221 */ /* 0x000fe20000010000 */
[----:B------:R-:W-:Y:S01]  /*1870*/  FFMA.FTZ R69, R12, R112, R69 ;  /* 0x000000700c457223 */ /* 0x000fe20000010045 */
[-C--:B------:R-:W-:Y:S01]  /*1880*/  FFMA.FTZ R70, R9, R109.reuse, R70 ;  /* 0x0000006d09467223 */ /* 0x080fe20000010046 */
[----:B------:R-:W-:Y:S01]  /*1890*/  FMUL.FTZ R14, R46, R109 ;  /* 0x0000006d2e0e7220 */ /* 0x000fe20000410000 */
[----:B------:R-:W-:Y:S01]  /*18a0*/  FADD.FTZ R112, R16, -UR4 ;  /* 0x8000000410707e21 */ /* 0x000fe20008010000 */
[----:B------:R-:W-:Y:S01]  /*18b0*/  FADD.FTZ R109, R18, R15 ;  /* 0x0000000f126d7221 */ /* 0x000fe20000010000 */
[----:B------:R-:W-:Y:S01]  /*18c0*/  FFMA.FTZ R110, R12, R15, R111 ;  /* 0x0000000f0c6e7223 */ /* 0x000fe2000001006f */
[----:B------:R-:W-:Y:S01]  /*18d0*/  FMUL.FTZ R16, R47, R108 ;  /* 0x0000006c2f107220 */ /* 0x000fe20000410000 */
[----:B------:R-:W-:Y:S01]  /*18e0*/  FMUL.FTZ R18, R112, UR24 ;  /* 0x0000001870127c20 */ /* 0x000fe20008410000 */
[----:B------:R-:W-:Y:S01]  /*18f0*/  FADD.FTZ R109, R109, R14 ;  /* 0x0000000e6d6d7221 */ /* 0x000fe20000010000 */
[----:B------:R-:W-:Y:S01]  /*1900*/  FFMA.FTZ R111, R9, R14, R110 ;  /* 0x0000000e096f7223 */ /* 0x000fe2000001006e */
[----:B------:R-:W-:Y:S01]  /*1910*/  FADD.FTZ R95, R95, R108 ;  /* 0x0000006c5f5f7221 */ /* 0x000fe20000010000 */
[C---:B------:R-:W-:Y:S01]  /*1920*/  FFMA.FTZ R71, R18.reuse, R108, R71 ;  /* 0x0000006c12477223 */ /* 0x040fe20000010047 */
[----:B------:R-:W-:Y:S01]  /*1930*/  FADD.FTZ R149, R109, R16 ;  /* 0x000000106d957221 */ /* 0x000fe20000010000 */
[----:B------:R-:W-:-:S07]  /*1940*/  FFMA.FTZ R148, R18, R16, R111 ;  /* 0x0000001012947223 */ /* 0x000fce000001006f */
.L_x_2000:
[----:B------:R-:W-:Y:S05]  /*1950*/  BSYNC.RECONVERGENT B0 ;  /* 0x0000000000007941 */ /* 0x000fea0003800200 */
.L_x_1999:
        /* <DEDUP_REMOVED lines=31> */
.L_x_2002:
[----:B------:R-:W-:Y:S05]  /*1b50*/  BSYNC.RECONVERGENT B0 ;  /* 0x0000000000007941 */ /* 0x000fea0003800200 */
.L_x_2001:
        /* <DEDUP_REMOVED lines=68> */
.L_x_2007:
        /* <DEDUP_REMOVED lines=40> */
.L_x_2008:
[----:B------:R-:W0:Y:S08]  /*2220*/  @P0 LDC.64 R148, c[0x0][0x478] ;  /* 0x00011e00ff940b82 */ /* 0x000e300000000a00 */
[----:B------:R-:W1:Y:S01]  /*2230*/  LDC.64 R114, c[0x0][0x468] ;  /* 0x00011a00ff727b82 */ /* 0x000e620000000a00 */
[----:B0-----:R-:W-:-:S05]  /*2240*/  @P0 IMAD.WIDE.U32 R148, R19, 0x10, R148 ;  /* 0x0000001013940825 */ /* 0x001fca00078e0094 */
[----:B------:R0:W-:Y:S01]  /*2250*/  @P0 STG.E.128 desc[UR14][R148.64], R96 ;  /* 0x0000006094000986 */ /* 0x0001e2000c101d0e */
[C---:B-1----:R-:W-:Y:S01]  /*2260*/  IMAD.WIDE.U32 R114, R19.reuse, 0x10, R114 ;  /* 0x0000001013727825 */ /* 0x042fe200078e0072 */
[----:B------:R-:W-:-:S04]  /*2270*/  IADD3 R19, PT, PT, R19, 0x80, RZ ;  /* 0x0000008013137810 */ /* 0x000fc80007ffe0ff */
[----:B------:R0:W-:Y:S03]  /*2280*/  STG.E.128 desc[UR14][R114.64], R108 ;  /* 0x0000006c72007986 */ /* 0x0001e6000c101d0e */
.L_x_2006:
[----:B------:R-:W-:Y:S05]  /*2290*/  BSYNC.RECONVERGENT B1 ;  /* 0x0000000000017941 */ /* 0x000fea0003800200 */
.L_x_2005:
        /* <DEDUP_REMOVED lines=46> */
.L_x_2011:
        /* <DEDUP_REMOVED lines=36> */
.L_x_2012:
[----:B------:R-:W0:Y:S08]  /*27c0*/  @P0 LDC.64 R148, c[0x0][0x478] ;  /* 0x00011e00ff940b82 */ /* 0x000e300000000a00 */
[----:B------:R-:W1:Y:S01]  /*27d0*/  LDC.64 R114, c[0x0][0x468] ;  /* 0x00011a00ff727b82 */ /* 0x000e620000000a00 */
[----:B0-----:R-:W-:-:S05]  /*27e0*/  @P0 IMAD.WIDE.U32 R148, R19, 0x10, R148 ;  /* 0x0000001013940825 */ /* 0x001fca00078e0094 */
[----:B------:R2:W-:Y:S01]  /*27f0*/  @P0 STG.E.128 desc[UR14][R148.64], R96 ;  /* 0x0000006094000986 */ /* 0x0005e2000c101d0e */
[C---:B-1----:R-:W-:Y:S01]  /*2800*/  IMAD.WIDE.U32 R114, R19.reuse, 0x10, R114 ;  /* 0x0000001013727825 */ /* 0x042fe200078e0072 */
[----:B------:R-:W-:-:S04]  /*2810*/  IADD3 R19, PT, PT, R19, 0x80, RZ ;  /* 0x0000008013137810 */ /* 0x000fc80007ffe0ff */
[----:B------:R2:W-:Y:S03]  /*2820*/  STG.E.128 desc[UR14][R114.64], R108 ;  /* 0x0000006c72007986 */ /* 0x0005e6000c101d0e */
.L_x_2010:
[----:B------:R-:W-:Y:S05]  /*2830*/  BSYNC.RECONVERGENT B1 ;  /* 0x0000000000017941 */ /* 0x000fea0003800200 */
.L_x_2009:
[----:B------:R-:W-:Y:S05]  /*2840*/  @!P1 BRA `(.L_x_2013) ;  /* 0x0000001800d49947 */ /* 0x000fea0003800000 */
[----:B------:R-:W-:-:S04]  /*2850*/  ISETP.NE.U32.AND P0, PT, RZ, UR20, PT ;  /* 0x00000014ff007c0c */ /* 0x000fc8000bf05070 */
[----:B------:R-:W-:-:S13]  /*2860*/  ISETP.NE.AND.EX P0, PT, RZ, UR21, PT, P0 ;  /* 0x00000015ff007c0c */ /* 0x000fda000bf05300 */
[----:B------:R-:W-:Y:S05]  /*2870*/  @!P0 BRA `(.L_x_2014) ;  /* 0x0000000000a48947 */ /* 0x000fea0003800000 */
[--C-:B------:R-:W-:Y:S01]  /*2880*/  FFMA.FTZ R113, R18, UR4, R112.reuse ;  /* 0x0000000412717c23 */ /* 0x100fe20008010070 */
[--C-:B0-2---:R-:W-:Y:S01]  /*2890*/  FFMA.FTZ R111, R9, UR4, R112.reuse ;  /* 0x00000004096f7c23 */ /* 0x105fe20008010070 */
        /* <DEDUP_REMOVED lines=39> */
.L_x_2014:
        /* <DEDUP_REMOVED lines=36> */
.L_x_2015:
[----:B------:R-:W0:Y:S08]  /*2d50*/  @P0 LDC.64 R114, c[0x0][0x478] ;  /* 0x00011e00ff720b82 */ /* 0x000e300000000a00 */
[----:B------:R-:W1:Y:S01]  /*2d60*/  LDC.64 R112, c[0x0][0x468] ;  /* 0x00011a00ff707b82 */ /* 0x000e620000000a00 */
[----:B0-----:R-:W-:-:S05]  /*2d70*/  @P0 IMAD.WIDE.U32 R114, R19, 0x10, R114 ;  /* 0x0000001013720825 */ /* 0x001fca00078e0072 */
[----:B------:R0:W-:Y:S01]  /*2d80*/  @P0 STG.E.128 desc[UR14][R114.64], R96 ;  /* 0x0000006072000986 */ /* 0x0001e2000c101d0e */
[----:B-1----:R-:W-:-:S05]  /*2d90*/  IMAD.WIDE.U32 R112, R19, 0x10, R112 ;  /* 0x0000001013707825 */ /* 0x002fca00078e0070 */
[----:B------:R0:W-:Y:S01]  /*2da0*/  STG.E.128 desc[UR14][R112.64], R108 ;  /* 0x0000006c70007986 */ /* 0x0001e2000c101d0e */
[----:B------:R-:W-:Y:S05]  /*2db0*/  BRA `(.L_x_2013) ;  /* 0x0000001400787947 */ /* 0x000fea0003800000 */
.L_x_2004:
[----:B------:R-:W-:-:S04]  /*2dc0*/  UISETP.NE.U32.AND UP1, UPT, UR20, URZ, UPT ;  /* 0x000000ff1400728c */ /* 0x000fc8000bf25070 */
[----:B------:R-:W-:-:S09]  /*2dd0*/  UISETP.NE.AND.EX UP1, UPT, UR21, URZ, UPT, UP1 ;  /* 0x000000ff1500728c */ /* 0x000fd2000bf25310 */
[----:B------:R-:W-:Y:S05]  /*2de0*/  BRA.U UP1, `(.L_x_2016) ;  /* 0x0000000901907547 */ /* 0x000fea000b800000 */
[----:B------:R-:W-:Y:S01]  /*2df0*/  ISETP.GT.U32.AND P0, PT, R17, 0x7f, PT ;  /* 0x0000007f1100780c */ /* 0x000fe20003f04070 */
[----:B------:R-:W-:-:S12]  /*2e00*/  BSSY.RECONVERGENT B1, `(.L_x_2017) ;  /* 0x0000036000017945 */ /* 0x000fd80003800200 */
[----:B------:R-:W-:Y:S05]  /*2e10*/  @!P0 BRA `(.L_x_2018) ;  /* 0x0000000000d08947 */ /* 0x000fea0003800000 */
[----:B------:R-:W-:Y:S01]  /*2e20*/  FFMA.FTZ R110, R135, UR4, R112 ;  /* 0x00000004876e7c23 */ /* 0x000fe20008010070 */
[C---:B------:R-:W-:Y:S01]  /*2e30*/  PRMT R108, R103.reuse, 0x7632, R108 ;  /* 0x00007632676c7816 */ /* 0x040fe2000000006c */
        /* <DEDUP_REMOVED lines=50> */
.L_x_2018:
[----:B------:R-:W-:Y:S05]  /*3160*/  BSYNC.RECONVERGENT B1 ;  /* 0x0000000000017941 */ /* 0x000fea0003800200 */
.L_x_2017:
[----:B------:R-:W-:Y:S04]  /*3170*/  BSSY.RECONVERGENT B1, `(.L_x_2019) ;  /* 0x0000036000017945 */ /* 0x000fe80003800200 */
[----:B------:R-:W-:Y:S05]  /*3180*/  @!P2 BRA `(.L_x_2020) ;  /* 0x0000000000d0a947 */ /* 0x000fea0003800000 */
[----:B0-----:R-:W-:Y:S01]  /*3190*/  FFMA.FTZ R111, R117, UR4, R112 ;  /* 0x00000004756f7c23 */ /* 0x001fe20008010070 */
[C---:B------:R-:W-:Y:S01]  /*31a0*/  PRMT R108, R23.reuse, 0x7632, R108 ;  /* 0x00007632176c7816 */ /* 0x040fe2000000006c */
        /* <DEDUP_REMOVED lines=50> */
.L_x_2020:
[----:B------:R-:W-:Y:S05]  /*34d0*/  BSYNC.RECONVERGENT B1 ;  /* 0x0000000000017941 */ /* 0x000fea0003800200 */
.L_x_2019:
[----:B------:R-:W-:Y:S05]  /*34e0*/  @!P1 BRA `(.L_x_2013) ;  /* 0x0000000c00ac9947 */ /* 0x000fea0003800000 */
[----:B01----:R-:W-:Y:S01]  /*34f0*/  PRMT R108, R107, 0x7632, R108 ;  /* 0x000076326b6c7816 */ /* 0x003fe2000000006c */
[--C-:B------:R-:W-:Y:S01]  /*3500*/  FFMA.FTZ R109, R9, UR4, R112.reuse ;  /* 0x00000004096d7c23 */ /* 0x100fe20008010070 */
[--C-:B------:R-:W-:Y:S01]  /*3510*/  FFMA.FTZ R111, R18, UR4, R112.reuse ;  /* 0x00000004126f7c23 */ /* 0x100fe20008010070 */
[----:B------:R-:W-:Y:S01]  /*3520*/  SHF.L.U32 R110, R107, 0x10, RZ ;  /* 0x000000106b6e7819 */ /* 0x000fe200000006ff */
[--C-:B------:R-:W-:Y:S01]  /*3530*/  FFMA.FTZ R150, R12, UR4, R112.reuse ;  /* 0x000000040c967c23 */ /* 0x100fe20008010070 */
        /* <DEDUP_REMOVED lines=47> */
.L_x_2016:
[----:B------:R-:W-:Y:S04]  /*3830*/  BSSY.RECONVERGENT B1, `(.L_x_2021) ;  /* 0x000003d000017945 */ /* 0x000fe80003800200 */
[----:B------:R-:W-:Y:S05]  /*3840*/  @!P3 BRA `(.L_x_2022) ;  /* 0x0000000000ecb947 */ /* 0x000fea0003800000 */
[----:B------:R-:W-:Y:S01]  /*3850*/  PRMT R97, R100, 0x7632, R97 ;  /* 0x0000763264617816 */ /* 0x000fe20000000061 */
        /* <DEDUP_REMOVED lines=58> */
.L_x_2022:
[----:B------:R-:W-:Y:S05]  /*3c00*/  BSYNC.RECONVERGENT B1 ;  /* 0x0000000000017941 */ /* 0x000fea0003800200 */
.L_x_2021:
[----:B------:R-:W-:Y:S04]  /*3c10*/  BSSY.RECONVERGENT B1, `(.L_x_2023) ;  /* 0x000003d000017945 */ /* 0x000fe80003800200 */
[----:B------:R-:W-:Y:S05]  /*3c20*/  @!P2 BRA `(.L_x_2024) ;  /* 0x0000000000eca947 */ /* 0x000fea0003800000 */
[----:B0-----:R-:W-:Y:S01]  /*3c30*/  PRMT R97, R20, 0x7632, R97 ;  /* 0x0000763214617816 */ /* 0x001fe20000000061 */
        /* <DEDUP_REMOVED lines=58> */
.L_x_2024:
[----:B------:R-:W-:Y:S05]  /*3fe0*/  BSYNC.RECONVERGENT B1 ;  /* 0x0000000000017941 */ /* 0x000fea0003800200 */
.L_x_2023:
[----:B------:R-:W-:Y:S05]  /*3ff0*/  @!P1 BRA `(.L_x_2013) ;  /* 0x0000000000e89947 */ /* 0x000fea0003800000 */
[----:B0-2---:R-:W-:Y:S01]  /*4000*/  FFMA.FTZ R97, R3, UR4, R112 ;  /* 0x0000000403617c23 */ /* 0x005fe20008010070 */
[----:B------:R-:W-:Y:S01]  /*4010*/  PRMT R98, R104, 0x7632, R98 ;  /* 0x0000763268627816 */ /* 0x000fe20000000062 */
        /* <DEDUP_REMOVED lines=22> */
[----:B------:R-:W-:Y:S01]  /*4180*/  FFMA.FTZ R113, R18, UR4, R112 ;  /* 0x0000000412717c23 */ /* 0x000fe20008010070 */
[----:B------:R-:W-:Y:S01]  /*4190*/  SHF.L.U32 R148, R106, 0x10, RZ ;  /* 0x000000106a947819 */ /* 0x000fe200000006ff */
[----:B------:R-:W0:Y:S01]  /*41a0*/  LDC.64 R114, c[0x0][0x478] ;  /* 0x00011e00ff727b82 */ /* 0x000e220000000a00 */
[----:B------:R-:W-:Y:S01]  /*41b0*/  FADD.FTZ R109, R6, -R109 ;  /* 0x8000006d066d7221 */ /* 0x000fe20000010000 */
[----:B------:R-:W-:Y:S01]  /*41c0*/  SHF.L.U32 R108, R108, 0x10, RZ ;  /* 0x000000106c6c7819 */ /* 0x000fe200000006ff */
[----:B------:R-:W-:-:S02]  /*41d0*/  FADD.FTZ R150, R16, -R113 ;  /* 0x8000007110967221 */ /* 0x000fc40000010000 */
[----:B------:R-:W-:Y:S01]  /*41e0*/  FFMA.FTZ R113, R109, UR24, R148 ;  /* 0x000000186d717c23 */ /* 0x000fe20008010094 */
[----:B------:R-:W-:Y:S01]  /*41f0*/  FFMA.FTZ R109, R9, UR4, R112 ;  /* 0x00000004096d7c23 */ /* 0x000fe20008010070 */
[----:B------:R-:W-:Y:S01]  /*4200*/  FFMA.FTZ R112, R149, UR24, R108 ;  /* 0x0000001895707c23 */ /* 0x000fe2000801006c */
[----:B------:R-:W1:Y:S01]  /*4210*/  LDC.64 R110, c[0x0][0x468] ;  /* 0x00011a00ff6e7b82 */ /* 0x000e620000000a00 */
[----:B------:R-:W-:Y:S01]  /*4220*/  SHF.L.U32 R149, R107, 0x10, RZ ;  /* 0x000000106b957819 */ /* 0x000fe200000006ff */
[----:B------:R-:W-:Y:S01]  /*4230*/  FADD.FTZ R148, R14, -R109 ;  /* 0x8000006d0e947221 */ /* 0x000fe20000010000 */
[----:B------:R-:W-:Y:S01]  /*4240*/  FFMA.FTZ R154, R150, UR24, R151 ;  /* 0x00000018969a7c23 */ /* 0x000fe20008010097 */
[----:B------:R-:W-:Y:S01]  /*4250*/  FMUL.FTZ R108, R96, UR12 ;  /* 0x0000000c606c7c20 */ /* 0x000fe20008410000 */
        /* <DEDUP_REMOVED lines=14> */
[----:B------:R-:W-:-:S03]  /*4340*/  F2FP.BF16.F32.PACK_AB R109, R148, R109 ;  /* 0x0000006d946d723e */ /* 0x000fc600000010ff */
[----:B------:R3:W-:Y:S01]  /*4350*/  STG.E.128 desc[UR14][R114.64], R96 ;  /* 0x0000006072007986 */ /* 0x0007e2000c101d0e */
[----:B-1----:R-:W-:Y:S01]  /*4360*/  IMAD.WIDE.U32 R112, R19, 0x10, R110 ;  /* 0x0000001013707825 */ /* 0x002fe200078e006e */
[----:B------:R-:W-:Y:S02]  /*4370*/  F2FP.BF16.F32.PACK_AB R110, R150, R149 ;  /* 0x00000095966e723e */ /* 0x000fe400000010ff */
[----:B------:R-:W-:-:S05]  /*4380*/  F2FP.BF16.F32.PACK_AB R111, R151, R152 ;  /* 0x00000098976f723e */ /* 0x000fca00000010ff */
[----:B------:R3:W-:Y:S02]  /*4390*/  STG.E.128 desc[UR14][R112.64], R108 ;  /* 0x0000006c70007986 */ /* 0x0007e4000c101d0e */
.L_x_2013:
[----:B------:R-:W-:Y:S05]  /*43a0*/  BSYNC.RECONVERGENT B0 ;  /* 0x0000000000007941 */ /* 0x000fea0003800200 */
.L_x_2003:
[----:B------:R-:W-:Y:S02]  /*43b0*/  UIADD3 UR7, UPT, UPT, UR7, UR22, URZ ;  /* 0x0000001607077290 */ /* 0x000fe4000fffe0ff */
[----:B------:R-:W-:Y:S02]  /*43c0*/  UPLOP3.LUT UP2, UPT, UPT, UPT, UP2, 0x40, 0x4 ;  /* 0x000000000004789c */ /* 0x000fe40003f4e820 */
[----:B------:R-:W-:-:S09]  /*43d0*/  UISETP.GE.AND UP1, UPT, UR7, UR23, UPT ;  /* 0x000000170700728c */ /* 0x000fd2000bf26270 */
[----:B------:R-:W-:Y:S05]  /*43e0*/  BRA.U !UP1, `(.L_x_2025) ;  /* 0xffffffc1096c7547 */ /* 0x000fea000b83ffff */
.L_x_1994:
        /* <DEDUP_REMOVED lines=32> */
.L_x_2026:
        /* <DEDUP_REMOVED lines=9> */
.L_x_10694:


//--------------------- .text._ZN10layer_norm13ln_bwd_kernelINS_13Kernel_traitsIf13__nv_bfloat16S2_S2_fjLj3072ELj1ELj1ELj4ELj16ENS_18Kernel_traits_baseILj3072EfS2_S2_S2_fjLj128EEEEELb0ELb0ELb0ELb1EEEvNS_9BwdParamsE --------------------------
	.section	.text._ZN10layer_norm13ln_bwd_kernelINS_13Kernel_traitsIf13__nv_bfloat16S2_S2_fjLj3072ELj1ELj1ELj4ELj16ENS_18Kernel_traits_baseILj3072EfS2_S2_S2_fjLj128EEEEELb0ELb0ELb0ELb1EEEvNS_9BwdParamsE,"ax",@progbits
	.align	128
        .global         _ZN10layer_norm13ln_bwd_kernelINS_13Kernel_traitsIf13__nv_bfloat16S2_S2_fjLj3072ELj1ELj1ELj4ELj16ENS_18Kernel_traits_baseILj3072EfS2_S2_S2_fjLj128EEEEELb0ELb0ELb0ELb1EEEvNS_9BwdParamsE
        .type           _ZN10layer_norm13ln_bwd_kernelINS_13Kernel_traitsIf13__nv_bfloat16S2_S2_fjLj3072ELj1ELj1ELj4ELj16ENS_18Kernel_traits_baseILj3072EfS2_S2_S2_fjLj128EEEEELb0ELb0ELb0ELb1EEEvNS_9BwdParamsE,@function
        .size           _ZN10layer_norm13ln_bwd_kernelINS_13Kernel_traitsIf13__nv_bfloat16S2_S2_fjLj3072ELj1ELj1ELj4ELj16ENS_18Kernel_traits_baseILj3072EfS2_S2_S2_fjLj128EEEEELb0ELb0ELb0ELb1EEEvNS_9BwdParamsE,(.L_x_10695 - _ZN10layer_norm13ln_bwd_kernelINS_13Kernel_traitsIf13__nv_bfloat16S2_S2_fjLj3072ELj1ELj1ELj4ELj16ENS_18Kernel_traits_baseILj3072EfS2_S2_S2_fjLj128EEEEELb0ELb0ELb0ELb1EEEvNS_9BwdParamsE)
        .other          _ZN10layer_norm13ln_bwd_kernelINS_13Kernel_traitsIf13__nv_bfloat16S2_S2_fjLj3072ELj1ELj1ELj4ELj16ENS_18Kernel_traits_baseILj3072EfS2_S2_S2_fjLj128EEEEELb0ELb0ELb0ELb1EEEvNS_9BwdParamsE,@"STO_CUDA_ENTRY STV_DEFAULT"
_ZN10layer_norm13ln_bwd_kernelINS_13Kernel_traitsIf13__nv_bfloat16S2_S2_fjLj3072ELj1ELj1ELj4ELj16ENS_18Kernel_traits_baseILj3072EfS2_S2_S2_fjLj128EEEEELb0ELb0ELb0ELb1EEEvNS_9BwdParamsE:
.text._ZN10layer_norm13ln_bwd_kernelINS_13Kernel_traitsIf13__nv_bfloat16S2_S2_fjLj3072ELj1ELj1ELj4ELj16ENS_18Kernel_traits_baseILj3072EfS2_S2_S2_fjLj128EEEEELb0ELb0ELb0ELb1EEEvNS_9BwdParamsE:
        /* <DEDUP_REMOVED lines=53> */
[----:B0-----:R-:W5:Y:S01]  /*0350*/  LDG.E.128 R48, desc[UR8][R2.64] ;  /* 0x0000000802307981 */ /* 0x001f62000c1e1d00 */
[----:B------:R-:W-:-:S02]  /*0360*/  CS2R R22, SRZ ;  /* 0x0000000000167805 */ /* 0x000fc4000001ff00 */
[----:B------:R-:W-:Y:S02]  /*0370*/  CS2R R24, SRZ ;  /* 0x0000000000187805 */ /* 0x000fe4000001ff00 */
[----:B--2---:R-:W-:Y:S01]  /*0380*/  ISETP.NE.U32.AND P0, PT, R4, RZ, PT ;  /* 0x000000ff0400720c */ /* 0x004fe20003f05070 */
[----:B------:R-:W5:Y:S01]  /*0390*/  LDG.E.128 R44, desc[UR8][R2.64+0x10] ;  /* 0x00001008022c7981 */ /* 0x000f62000c1e1d00 */
[----:B------:R-:W-:Y:S02]  /*03a0*/  CS2R R26, SRZ ;  /* 0x00000000001a7805 */ /* 0x000fe4000001ff00 */
[----:B------:R-:W-:Y:S02]  /*03b0*/  CS2R R88, SRZ ;  /* 0x0000000000587805 */ /* 0x000fe4000001ff00 */
[----:B------:R-:W-:Y:S01]  /*03c0*/  ISETP.NE.AND.EX P0, PT, R5, RZ, PT, P0 ;  /* 0x000000ff0500720c */ /* 0x000fe20003f05300 */
[----:B------:R-:W5:Y:S01]  /*03d0*/  LDG.E.128 R40, desc[UR8][R2.64+0x1000] ;  /* 0x0010000802287981 */ /* 0x000f62000c1e1d00 */
[----:B------:R-:W-:-:S02]  /*03e0*/  CS2R R4, SRZ ;  /* 0x0000000000047805 */ /* 0x000fc4000001ff00 */
[----:B------:R-:W-:Y:S01]  /*03f0*/  MOV R110, RZ ;  /* 0x000000ff006e7202 */ /* 0x000fe20000000f00 */
[----:B------:R-:W-:Y:S01]  /*0400*/  UPLOP3.LUT UP1, UPT, UPT, UPT, UPT, 0x40, 0x4 ;  /* 0x000000000004789c */ /* 0x000fe20003f2e870 */
[----:B------:R-:W5:Y:S01]  /*0410*/  LDG.E.128 R36, desc[UR8][R2.64+0x1010] ;  /* 0x0010100802247981 */ /* 0x000f62000c1e1d00 */
[----:B------:R-:W-:Y:S01]  /*0420*/  MOV R109, UR7 ;  /* 0x00000007006d7c02 */ /* 0x000fe20008000f00 */
[----:B------:R-:W0:Y:S02]  /*0430*/  LDCU UR11, c[0x0][0x388] ;  /* 0x00007100ff0b77ac */ /* 0x000e240008000800 */
[----:B------:R-:W5:Y:S01]  /*0440*/  LDG.E.128 R32, desc[UR8][R2.64+0x2000] ;  /* 0x0020000802207981 */ /* 0x000f62000c1e1d00 */
[----:B------:R-:W1:Y:S03]  /*0450*/  LDCU.U8 UR10, c[0x0][0x410] ;  /* 0x00008200ff0a77ac */ /* 0x000e660008000000 */
[----:B------:R2:W5:Y:S01]  /*0460*/  LDG.E.128 R28, desc[UR8][R2.64+0x2010] ;  /* 0x00201008021c7981 */ /* 0x000562000c1e1d00 */
[----:B------:R-:W3:Y:S01]  /*0470*/  LDCU UR14, c[0x0][0x400] ;  /* 0x00008000ff0e77ac */ /* 0x000ee20008000800 */
[----:B------:R-:W4:Y:S01]  /*0480*/  LDCU.64 UR16, c[0x0][0x478] ;  /* 0x00008f00ff1077ac */ /* 0x000f220008000a00 */
[----:B--2---:R-:W-:Y:S01]  /*0490*/  CS2R R2, SRZ ;  /* 0x0000000000027805 */ /* 0x004fe2000001ff00 */
[----:B------:R-:W2:Y:S06]  /*04a0*/  LDCU.64 UR12, c[0x0][0x438] ;  /* 0x00008700ff0c77ac */ /* 0x000eac0008000a00 */
.L_x_2034:
[----:B------:R-:W1:Y:S01]  /*04b0*/  S2R R0, SR_TID.X ;  /* 0x0000000000007919 */ /* 0x000e620000002100 */
[----:B------:R-:W3:Y:S01]  /*04c0*/  LDC.64 R80, c[0x0][0x3a8] ;  /* 0x0000ea00ff507b82 */ /* 0x000ee20000000a00 */
[----:B0-----:R-:W-:-:S05]  /*04d0*/  IMAD R64, R109, UR11, RZ ;  /* 0x0000000b6d407c24 */ /* 0x001fca000f8e02ff */
[----:B------:R-:W-:Y:S02]  /*04e0*/  SHF.R.S32.HI R65, RZ, 0x1f, R64 ;  /* 0x0000001fff417819 */ /* 0x000fe40000011440 */
[----:B------:R-:W0:Y:S02]  /*04f0*/  LDC.64 R84, c[0x0][0x428] ;  /* 0x00010a00ff547b82 */ /* 0x000e240000000a00 */
[----:B------:R-:W-:-:S06]  /*0500*/  LEA.HI R65, R65, R64, RZ, 0x3 ;  /* 0x0000004041417211 */ /* 0x000fcc00078f18ff */
[----:B------:R-:W4:Y:S08]  /*0510*/  LDC.64 R82, c[0x0][0x3c0] ;  /* 0x0000f000ff527b82 */ /* 0x000f300000000a00 */
[----:B------:R-:W2:Y:S01]  /*0520*/  @P0 LDC.64 R86, c[0x0][0x3e0] ;  /* 0x0000f800ff560b82 */ /* 0x000ea20000000a00 */
[----:B-1----:R-:W-:-:S07]  /*0530*/  LOP3.LUT R66, R0, 0x60, RZ, 0xc0, !PT ;  /* 0x0000006000427812 */ /* 0x002fce00078ec0ff */
[----:B------:R-:W1:Y:S01]  /*0540*/  LDC.64 R112, c[0x0][0x3c8] ;  /* 0x0000f200ff707b82 */ /* 0x000e620000000a00 */
[----:B------:R-:W-:-:S04]  /*0550*/  LOP3.LUT R66, R66, R111, RZ, 0xfc, !PT ;  /* 0x0000006f42427212 */ /* 0x000fc800078efcff */
[----:B------:R-:W-:-:S05]  /*0560*/  LEA.HI.SX32 R116, R65, R66, 0x1d ;  /* 0x0000004241747211 */ /* 0x000fca00078feaff */
[----:B---3--:R-:W-:-:S04]  /*0570*/  IMAD.WIDE.U32 R64, R116, 0x10, R80 ;  /* 0x0000001074407825 */ /* 0x008fc800078e0050 */
[C---:B0-----:R-:W-:Y:S01]  /*0580*/  IMAD.WIDE.U32 R68, R116.reuse, 0x10, R84 ;  /* 0x0000001074447825 */ /* 0x041fe200078e0054 */
[C---:B------:R-:W-:Y:S01]  /*0590*/  IADD3 R115, PT, PT, R116.reuse, 0x80, RZ ;  /* 0x0000008074737810 */ /* 0x040fe20007ffe0ff */
[----:B------:R-:W3:Y:S01]  /*05a0*/  LDG.E.128 R64, desc[UR8][R64.64] ;  /* 0x0000000840407981 */ /* 0x000ee2000c1e1d00 */
[----:B------:R-:W-:Y:S01]  /*05b0*/  IADD3 R114, PT, PT, R116, 0x100, RZ ;  /* 0x0000010074727810 */ /* 0x000fe20007ffe0ff */
[----:B----4-:R-:W-:Y:S02]  /*05c0*/  IMAD.WIDE R120, R109, 0x4, R82 ;  /* 0x000000046d787825 */ /* 0x010fe400078e0252 */
[----:B------:R-:W4:Y:S02]  /*05d0*/  LDG.E.128 R68, desc[UR8][R68.64] ;  /* 0x0000000844447981 */ /* 0x000f24000c1e1d00 */
[C---:B------:R-:W-:Y:S02]  /*05e0*/  IMAD.WIDE.U32 R72, R115.reuse, 0x10, R80 ;  /* 0x0000001073487825 */ /* 0x040fe400078e0050 */
[----:B------:R-:W4:Y:S02]  /*05f0*/  LDG.E R164, desc[UR8][R120.64] ;  /* 0x0000000878a47981 */ /* 0x000f24000c1e1900 */
[----:B------:R-:W-:-:S02]  /*0600*/  IMAD.WIDE.U32 R76, R115, 0x10, R84 ;  /* 0x00000010734c7825 */ /* 0x000fc400078e0054 */
[----:B------:R-:W4:Y:S02]  /*0610*/  LDG.E.128 R72, desc[UR8][R72.64] ;  /* 0x0000000848487981 */ /* 0x000f24000c1e1d00 */
[----:B------:R-:W-:Y:S02]  /*0620*/  IMAD.WIDE.U32 R80, R114, 0x10, R80 ;  /* 0x0000001072507825 */ /* 0x000fe400078e0050 */
[----:B------:R-:W4:Y:S02]  /*0630*/  LDG.E.128 R76, desc[UR8][R76.64] ;  /* 0x000000084c4c7981 */ /* 0x000f24000c1e1d00 */
[C---:B--2---:R-:W-:Y:S02]  /*0640*/  @P0 IMAD.WIDE R86, R109.reuse, 0x2, R86 ;  /* 0x000000026d560825 */ /* 0x044fe400078e0256 */
[----:B------:R-:W2:Y:S04]  /*0650*/  LDG.E.128 R80, desc[UR8][R80.64] ;  /* 0x0000000850507981 */ /* 0x000ea8000c1e1d00 */
[----:B------:R-:W2:Y:S01]  /*0660*/  @P0 LDG.E.U16 R117, desc[UR8][R86.64] ;  /* 0x0000000856750981 */ /* 0x000ea2000c1e1500 */
[----:B-1----:R-:W-:-:S05]  /*0670*/  IMAD.WIDE R118, R109, 0x4, R112 ;  /* 0x000000046d767825 */ /* 0x002fca00078e0270 */
[----:B------:R4:W2:Y:S01]  /*0680*/  LDG.E R113, desc[UR8][R118.64] ;  /* 0x0000000876717981 */ /* 0x0008a2000c1e1900 */
[----:B------:R-:W-:-:S06]  /*0690*/  IMAD.WIDE.U32 R84, R114, 0x10, R84 ;  /* 0x0000001072547825 */ /* 0x000fcc00078e0054 */
[----:B------:R-:W2:Y:S01]  /*06a0*/  LDG.E.128 R84, desc[UR8][R84.64] ;  /* 0x0000000854547981 */ /* 0x000ea2000c1e1d00 */
[----:B------:R-:W-:-:S04]  /*06b0*/  ISETP.NE.U32.AND P1, PT, RZ, UR12, PT ;  /* 0x0000000cff007c0c */ /* 0x000fc8000bf25070 */
[----:B------:R-:W-:Y:S02]  /*06c0*/  ISETP.NE.AND.EX P1, PT, RZ, UR13, PT, P1 ;  /* 0x0000000dff007c0c */ /* 0x000fe4000bf25310 */
[----:B------:R-:W-:Y:S02]  /*06d0*/  ISETP.NE.AND P2, PT, RZ, UR10, PT ;  /* 0x0000000aff007c0c */ /* 0x000fe4000bf45270 */
[----:B------:R-:W-:Y:S02]  /*06e0*/  MOV R112, 0x3f800000 ;  /* 0x3f80000000707802 */ /* 0x000fe40000000f00 */
[C---:B---3--:R-:W-:Y:S02]  /*06f0*/  PRMT R132, R65.reuse, 0x7632, R132 ;  /* 0x0000763241847816 */ /* 0x048fe40000000084 */
[----:B------:R-:W-:Y:S02]  /*0700*/  SHF.L.U32 R151, R65, 0x10, RZ ;  /* 0x0000001041977819 */ /* 0x000fe400000006ff */
[----:B----4-:R-:W-:-:S02]  /*0710*/  PRMT R118, R69, 0x7632, R118 ;  /* 0x0000763245767816 */ /* 0x010fc40000000076 */
[----:B------:R-:W-:Y:S02]  /*0720*/  SHF.L.U32 R125, R69, 0x10, RZ ;  /* 0x00000010457d7819 */ /* 0x000fe400000006ff */
[C---:B------:R-:W-:Y:S02]  /*0730*/  PRMT R120, R70.reuse, 0x7632, R120 ;  /* 0x0000763246787816 */ /* 0x040fe40000000078 */
[----:B------:R-:W-:Y:S02]  /*0740*/  SHF.L.U32 R121, R70, 0x10, RZ ;  /* 0x0000001046797819 */ /* 0x000fe400000006ff */
[C---:B------:R-:W-:Y:S02]  /*0750*/  PRMT R65, R71.reuse, 0x7632, R65 ;  /* 0x0000763247417816 */ /* 0x040fe40000000041 */
[----:B------:R-:W-:Y:S02]  /*0760*/  SHF.L.U32 R69, R71, 0x10, RZ ;  /* 0x0000001047457819 */ /* 0x000fe400000006ff */
[----:B------:R-:W0:Y:S01]  /*0770*/  @P1 LDC.64 R70, c[0x0][0x438] ;  /* 0x00010e00ff461b82 */ /* 0x000e220000000a00 */
[----:B------:R-:W-:-:S02]  /*0780*/  SHF.L.U32 R149, R64, 0x10, RZ ;  /* 0x0000001040957819 */ /* 0x000fc400000006ff */
[----:B------:R-:W-:Y:S02]  /*0790*/  FSEL R164, R164, RZ, !P2 ;  /* 0x000000ffa4a47208 */ /* 0x000fe40005000000 */
[C---:B------:R-:W-:Y:S02]  /*07a0*/  PRMT R128, R66.reuse, 0x7632, R128 ;  /* 0x0000763242807816 */ /* 0x040fe40000000080 */
[----:B------:R-:W-:Y:S02]  /*07b0*/  SHF.L.U32 R153, R66, 0x10, RZ ;  /* 0x0000001042997819 */ /* 0x000fe400000006ff */
[C---:B------:R-:W-:Y:S02]  /*07c0*/  PRMT R130, R67.reuse, 0x7632, R130 ;  /* 0x0000763243827816 */ /* 0x040fe40000000082 */
[----:B------:R-:W-:Y:S02]  /*07d0*/  SHF.L.U32 R141, R67, 0x10, RZ ;  /* 0x00000010438d7819 */ /* 0x000fe400000006ff */
[C---:B------:R-:W-:Y:S01]  /*07e0*/  PRMT R122, R68.reuse, 0x7632, R122 ;  /* 0x00007632447a7816 */ /* 0x040fe2000000007a */
[----:B------:R-:W1:Y:S01]  /*07f0*/  @P1 LDC.64 R66, c[0x0][0x438] ;  /* 0x00010e00ff421b82 */ /* 0x000e620000000a00 */
[----:B------:R-:W-:-:S02]  /*0800*/  SHF.L.U32 R127, R68, 0x10, RZ ;  /* 0x00000010447f7819 */ /* 0x000fc400000006ff */
[----:B------:R-:W-:Y:S02]  /*0810*/  PRMT R126, R64, 0x7632, R126 ;  /* 0x00007632407e7816 */ /* 0x000fe4000000007e */
[C---:B------:R-:W-:Y:S02]  /*0820*/  PRMT R129, R72.reuse, 0x7632, R129 ;  /* 0x0000763248817816 */ /* 0x040fe40000000081 */
[----:B------:R-:W-:Y:S02]  /*0830*/  SHF.L.U32 R135, R72, 0x10, RZ ;  /* 0x0000001048877819 */ /* 0x000fe400000006ff */
[----:B------:R-:W-:Y:S02]  /*0840*/  SHF.L.U32 R133, R73, 0x10, RZ ;  /* 0x0000001049857819 */ /* 0x000fe400000006ff */
[C---:B------:R-:W-:Y:S02]  /*0850*/  PRMT R123, R79.reuse, 0x7632, R123 ;  /* 0x000076324f7b7816 */ /* 0x040fe4000000007b */
[----:B------:R-:W-:-:S02]  /*0860*/  SHF.L.U32 R68, R79, 0x10, RZ ;  /* 0x000000104f447819 */ /* 0x000fc400000006ff */
[----:B--2---:R-:W-:Y:S02]  /*0870*/  PRMT R142, R83, 0x7632, R142 ;  /* 0x00007632538e7816 */ /* 0x004fe4000000008e */
[----:B------:R-:W-:Y:S02]  /*0880*/  PRMT R72, R73, 0x7632, R72 ;  /* 0x0000763249487816 */ /* 0x000fe40000000048 */
[C---:B------:R-:W-:Y:S02]  /*0890*/  PRMT R79, R81.reuse, 0x7632, R79 ;  /* 0x00007632514f7816 */ /* 0x040fe4000000004f */
[----:B------:R-:W-:Y:S02]  /*08a0*/  SHF.L.U32 R143, R81, 0x10, RZ ;  /* 0x00000010518f7819 */ /* 0x000fe400000006ff */
[----:B------:R-:W-:Y:S01]  /*08b0*/  SHF.L.U32 R83, R83, 0x10, RZ ;  /* 0x0000001053537819 */ /* 0x000fe200000006ff */
[----:B------:R-:W-:Y:S01]  /*08c0*/  FADD.FTZ R124, -R164, R149 ;  /* 0x00000095a47c7221 */ /* 0x000fe20000010100 */
[----:B------:R-:W-:-:S02]  /*08d0*/  @P0 SHF.L.U32 R112, R117, 0x10, RZ ;  /* 0x0000001075700819 */ /* 0x000fc400000006ff */
[----:B------:R-:W-:Y:S02]  /*08e0*/  PRMT R73, R74, 0x7632, R73 ;  /* 0x000076324a497816 */ /* 0x000fe40000000049 */
[----:B------:R-:W-:Y:S02]  /*08f0*/  PRMT R131, R75, 0x7632, R131 ;  /* 0x000076324b837816 */ /* 0x000fe40000000083 */
[----:B------:R-:W-:Y:S02]  /*0900*/  PRMT R136, R80, 0x7632, R136 ;  /* 0x0000763250887816 */ /* 0x000fe40000000088 */
[----:B------:R-:W-:Y:S02]  /*0910*/  PRMT R81, R82, 0x7632, R81 ;  /* 0x0000763252517816 */ /* 0x000fe40000000051 */
[C---:B------:R-:W-:Y:S02]  /*0920*/  PRMT R117, R77.reuse, 0x7632, R117 ;  /* 0x000076324d757816 */ /* 0x040fe40000000075 */
[----:B------:R-:W-:Y:S01]  /*0930*/  SHF.L.U32 R64, R77, 0x10, RZ ;  /* 0x000000104d407819 */ /* 0x000fe200000006ff */
[----:B------:R-:W-:Y:S01]  /*0940*/  FADD.FTZ R140, -R164, R153 ;  /* 0x00000099a48c7221 */ /* 0x000fe20000010100 */
[----:B------:R-:W-:Y:S01]  /*0950*/  SHF.L.U32 R77, R126, 0x10, RZ ;  /* 0x000000107e4d7819 */ /* 0x000fe200000006ff */
[----:B------:R-:W-:Y:S01]  /*0960*/  FADD.FTZ R126, -R164, R151 ;  /* 0x00000097a47e7221 */ /* 0x000fe20000010100 */
[----:B------:R-:W-:Y:S01]  /*0970*/  SHF.L.U32 R149, R132, 0x10, RZ ;  /* 0x0000001084957819 */ /* 0x000fe200000006ff */
[C---:B------:R-:W-:Y:S01]  /*0980*/  FADD.FTZ R132, -R164.reuse, R135 ;  /* 0x00000087a4847221 */ /* 0x040fe20000010100 */
[----:B------:R-:W-:Y:S01]  /*0990*/  FADD.FTZ R138, -R164, R133 ;  /* 0x00000085a48a7221 */ /* 0x000fe20000010100 */
[----:B------:R-:W-:Y:S01]  /*09a0*/  SHF.L.U32 R137, R74, 0x10, RZ ;  /* 0x000000104a897819 */ /* 0x000fe200000006ff */
[----:B------:R-:W-:Y:S01]  /*09b0*/  FADD.FTZ R160, -R164, R83 ;  /* 0x00000053a4a07221 */ /* 0x000fe20000010100 */
[----:B------:R-:W-:-:S02]  /*09c0*/  SHF.L.U32 R139, R75, 0x10, RZ ;  /* 0x000000104b8b7819 */ /* 0x000fc400000006ff */
[----:B------:R-:W-:Y:S01]  /*09d0*/  SHF.L.U32 R147, R80, 0x10, RZ ;  /* 0x0000001050937819 */ /* 0x000fe200000006ff */
[----:B------:R-:W2:Y:S01]  /*09e0*/  @P1 LDC.64 R74, c[0x0][0x438] ;  /* 0x00010e00ff4a1b82 */ /* 0x000ea20000000a00 */
        /* <DEDUP_REMOVED lines=33> */
[----:B-----5:R-:W-:Y:S01]  /*0c00*/  FMUL.FTZ R124, R48, R127 ;  /* 0x0000007f307c7220 */ /* 0x020fe20000410000 */
[----:B------:R0:W5:Y:S01]  /*0c10*/  @P1 LDG.E.128 R56, desc[UR8][R70.64] ;  /* 0x0000000846381981 */ /* 0x000162000c1e1d00 */
        /* <DEDUP_REMOVED lines=165> */
.L_x_2029:
[----:B------:R-:W-:Y:S05]  /*1670*/  BSYNC.RECONVERGENT B0 ;  /* 0x0000000000007941 */ /* 0x000fea0003800200 */
.L_x_2028:
        /* <DEDUP_REMOVED lines=177> */
.L_x_2031:
[----:B------:R-:W0:Y:S01]  /*2190*/  LDC.64 R68, c[0x0][0x478] ;  /* 0x00011e00ff447b82 */ /* 0x000e220000000a00 */
        /* <DEDUP_REMOVED lines=55> */
[----:B------:R-:W-:Y:S01]  /*2510*/  FMUL.FTZ R123, R113, R132 ;  /* 0x00000084717b7220 */ /* 0x000fe20000410000 */
[----:B------:R-:W-:Y:S01]  /*2520*/  F2FP.BF16.F32.PACK_AB R67, R80, R121 ;  /* 0x000000795043723e */ /* 0x000fe200000010ff */
[----:B------:R-:W-:Y:S01]  /*2530*/  FADD.FTZ R136, R136, -R151 ;  /* 0x8000009788887221 */ /* 0x000fe20000010000 */
[----:B------:R-:W-:Y:S01]  /*2540*/  FADD.FTZ R142, R142, -R155 ;  /* 0x8000009b8e8e7221 */ /* 0x000fe20000010000 */
[----:B------:R-:W-:Y:S01]  /*2550*/  FADD.FTZ R156, R145, -R156 ;  /* 0x8000009c919c7221 */ /* 0x000fe20000010000 */
[----:B------:R-:W-:Y:S01]  /*2560*/  FADD.FTZ R146, R146, -R157 ;  /* 0x8000009d92927221 */ /* 0x000fe20000010000 */
[C---:B------:R-:W-:Y:S01]  /*2570*/  FMUL.FTZ R125, R113.reuse, R138 ;  /* 0x0000008a717d7220 */ /* 0x040fe20000410000 */
[----:B------:R-:W-:Y:S01]  /*2580*/  FMUL.FTZ R124, R113, R84 ;  /* 0x00000054717c7220 */ /* 0x000fe20000410000 */
[----:B------:R-:W-:Y:S01]  /*2590*/  FADD.FTZ R158, R149, -R158 ;  /* 0x8000009e959e7221 */ /* 0x000fe20000010000 */
[----:B------:R-:W-:Y:S01]  /*25a0*/  FADD.FTZ R150, R150, -R159 ;  /* 0x8000009f96967221 */ /* 0x000fe20000010000 */
[----:B------:R-:W-:Y:S01]  /*25b0*/  FADD.FTZ R160, R153, -R160 ;  /* 0x800000a099a07221 */ /* 0x000fe20000010000 */
[C---:B------:R-:W-:Y:S01]  /*25c0*/  FMUL.FTZ R127, R113.reuse, R144 ;  /* 0x00000090717f7220 */ /* 0x040fe20000410000 */
[C---:B------:R-:W-:Y:S01]  /*25d0*/  FMUL.FTZ R130, R113.reuse, R130 ;  /* 0x0000008271827220 */ /* 0x040fe20000410000 */
[----:B------:R0:W-:Y:S01]  /*25e0*/  STG.E.128 desc[UR8][R72.64], R64 ;  /* 0x0000004048007986 */ /* 0x0001e2000c101d08 */
[C---:B------:R-:W-:Y:S01]  /*25f0*/  FMUL.FTZ R129, R113.reuse, R134 ;  /* 0x0000008671817220 */ /* 0x040fe20000410000 */
[----:B------:R-:W-:Y:S01]  /*2600*/  FMUL.FTZ R136, R113, R136 ;  /* 0x0000008871887220 */ /* 0x000fe20000410000 */
[----:B------:R-:W-:Y:S01]  /*2610*/  FMUL.FTZ R120, R123, R112 ;  /* 0x000000707b787220 */ /* 0x000fe20000410000 */
        /* <DEDUP_REMOVED lines=18> */
[-C--:B------:R-:W-:Y:S01]  /*2740*/  FMUL.FTZ R125, R124, R112.reuse ;  /* 0x000000707c7d7220 */ /* 0x080fe20000410000 */
[-C--:B------:R-:W-:Y:S01]  /*2750*/  FMUL.FTZ R121, R121, R112.reuse ;  /* 0x0000007079797220 */ /* 0x080fe20000410000 */
[-C--:B------:R-:W-:Y:S01]  /*2760*/  FMUL.FTZ R80, R80, R112.reuse ;  /* 0x0000007050507220 */ /* 0x080fe20000410000 */
[----:B------:R-:W-:Y:S01]  /*2770*/  FMUL.FTZ R124, R127, R112 ;  /* 0x000000707f7c7220 */ /* 0x000fe20000410000 */
[----:B------:R-:W-:Y:S01]  /*2780*/  F2FP.BF16.F32.PACK_AB R66, R130, R127 ;  /* 0x0000007f8242723e */ /* 0x000fe200000010ff */
[----:B------:R-:W-:-:S04]  /*2790*/  IMAD.WIDE.U32 R84, R115, 0x10, R68 ;  /* 0x0000001073547825 */ /* 0x000fc800078e0044 */
[-C--:B------:R-:W-:Y:S01]  /*27a0*/  FMUL.FTZ R127, R130, R112.reuse ;  /* 0x00000070827f7220 */ /* 0x080fe20000410000 */
[----:B------:R-:W-:Y:S01]  /*27b0*/  FMUL.FTZ R126, R129, R112 ;  /* 0x00000070817e7220 */ /* 0x000fe20000410000 */
[----:B------:R-:W-:Y:S01]  /*27c0*/  F2FP.BF16.F32.PACK_AB R67, R136, R129 ;  /* 0x000000818843723e */ /* 0x000fe200000010ff */
[----:B------:R-:W-:-:S04]  /*27d0*/  IMAD.WIDE.U32 R86, R114, 0x10, R68 ;  /* 0x0000001072567825 */ /* 0x000fc800078e0044 */
[-C--:B------:R-:W-:Y:S01]  /*27e0*/  FMUL.FTZ R129, R136, R112.reuse ;  /* 0x0000007088817220 */ /* 0x080fe20000410000 */
[----:B------:R-:W-:Y:S01]  /*27f0*/  FMUL.FTZ R128, R131, R112 ;  /* 0x0000007083807220 */ /* 0x000fe20000410000 */
[----:B------:R-:W-:Y:S01]  /*2800*/  F2FP.BF16.F32.PACK_AB R68, R142, R131 ;  /* 0x000000838e44723e */ /* 0x000fe200000010ff */
[----:B-1----:R-:W-:-:S04]  /*2810*/  IMAD.WIDE.U32 R118, R115, 0x10, R70 ;  /* 0x0000001073767825 */ /* 0x002fc800078e0046 */
[-C--:B------:R-:W-:Y:S01]  /*2820*/  FMUL.FTZ R130, R133, R112.reuse ;  /* 0x0000007085827220 */ /* 0x080fe20000410000 */
[----:B------:R-:W-:Y:S01]  /*2830*/  F2FP.BF16.F32.PACK_AB R69, R146, R133 ;  /* 0x000000859245723e */ /* 0x000fe200000010ff */
[----:B------:R-:W-:Y:S01]  /*2840*/  FMUL.FTZ R131, R142, R112 ;  /* 0x000000708e837220 */ /* 0x000fe20000410000 */
[----:B------:R-:W-:-:S04]  /*2850*/  IMAD.WIDE.U32 R116, R116, 0x10, R70 ;  /* 0x0000001074747825 */ /* 0x000fc800078e0046 */
[-C--:B------:R-:W-:Y:S01]  /*2860*/  FMUL.FTZ R133, R146, R112.reuse ;  /* 0x0000007092857220 */ /* 0x080fe20000410000 */
[-C--:B------:R-:W-:Y:S01]  /*2870*/  FMUL.FTZ R132, R77, R112.reuse ;  /* 0x000000704d847220 */ /* 0x080fe20000410000 */
[----:B------:R-:W-:Y:S01]  /*2880*/  FMUL.FTZ R135, R74, R112 ;  /* 0x000000704a877220 */ /* 0x000fe20000410000 */
[----:B------:R-:W-:-:S04]  /*2890*/  IMAD.WIDE.U32 R114, R114, 0x10, R70 ;  /* 0x0000001072727825 */ /* 0x000fc800078e0046 */
[-C--:B------:R-:W-:Y:S01]  /*28a0*/  FMUL.FTZ R137, R113, R112.reuse ;  /* 0x0000007071897220 */ /* 0x080fe20000410000 */
[----:B------:R-:W-:Y:S01]  /*28b0*/  F2FP.BF16.F32.PACK_AB R70, R74, R77 ;  /* 0x0000004d4a46723e */ /* 0x000fe200000010ff */
[----:B------:R-:W-:Y:S01]  /*28c0*/  FMUL.FTZ R112, R75, R112 ;  /* 0x000000704b707220 */ /* 0x000fe20000410000 */
[----:B------:R-:W-:Y:S02]  /*28d0*/  F2FP.BF16.F32.PACK_AB R71, R113, R75 ;  /* 0x0000004b7147723e */ /* 0x000fe400000010ff */
[----:B------:R-:W-:Y:S02]  /*28e0*/  F2FP.BF16.F32.PACK_AB R75, R80, R121 ;  /* 0x00000079504b723e */ /* 0x000fe400000010ff */
[----:B------:R-:W-:Y:S02]  /*28f0*/  F2FP.BF16.F32.PACK_AB R74, R82, R83 ;  /* 0x00000053524a723e */ /* 0x000fe400000010ff */
[----:B------:R-:W-:Y:S02]  /*2900*/  F2FP.BF16.F32.PACK_AB R73, R78, R81 ;  /* 0x000000514e49723e */ /* 0x000fe400000010ff */
[----:B------:R-:W-:-:S02]  /*2910*/  F2FP.BF16.F32.PACK_AB R72, R76, R79 ;  /* 0x0000004f4c48723e */ /* 0x000fc400000010ff */
[----:B------:R-:W-:Y:S02]  /*2920*/  F2FP.BF16.F32.PACK_AB R79, R129, R126 ;  /* 0x0000007e814f723e */ /* 0x000fe400000010ff */
[----:B------:R-:W-:Y:S01]  /*2930*/  F2FP.BF16.F32.PACK_AB R78, R127, R124 ;  /* 0x0000007c7f4e723e */ /* 0x000fe200000010ff */
[----:B------:R2:W-:Y:S01]  /*2940*/  STG.E.128 desc[UR8][R116.64], R72 ;  /* 0x0000004874007986 */ /* 0x0005e2000c101d08 */
        /* <DEDUP_REMOVED lines=8> */
[----:B------:R2:W-:Y:S04]  /*29d0*/  STG.E.128 desc[UR8][R86.64], R68 ;  /* 0x0000004456007986 */ /* 0x0005e8000c101d08 */
[----:B------:R2:W-:Y:S01]  /*29e0*/  STG.E.128 desc[UR8][R114.64], R80 ;  /* 0x0000005072007986 */ /* 0x0005e2000c101d08 */
[----:B------:R-:W-:Y:S05]  /*29f0*/  BRA `(.L_x_2032) ;  /* 0x0000001400147947 */ /* 0x000fea0003800000 */
.L_x_2030:
        /* <DEDUP_REMOVED lines=27> */
[--C-:B------:R-:W-:Y:S01]  /*2bb0*/  FADD.FTZ R123, R134, -R67.reuse ;  /* 0x80000043867b7221 */ /* 0x100fe20000010000 */
[----:B-----5:R-:W-:Y:S01]  /*2bc0*/  PRMT R67, R55, 0x7632, R67 ;  /* 0x0000763237437816 */ /* 0x020fe20000000043 */
[----:B------:R-:W-:Y:S01]  /*2bd0*/  FADD.FTZ R75, R75, -R66 ;  /* 0x800000424b4b7221 */ /* 0x000fe20000010000 */
[----:B------:R-:W-:Y:S01]  /*2be0*/  SHF.L.U32 R86, R55, 0x10, RZ ;  /* 0x0000001037567819 */ /* 0x000fe200000006ff */
[--C-:B------:R-:W-:Y:S01]  /*2bf0*/  FADD.FTZ R139, R154, -R65.reuse ;  /* 0x800000419a8b7221 */ /* 0x100fe20000010000 */
[----:B------:R-:W-:Y:S01]  /*2c00*/  PRMT R65, R54, 0x7632, R65 ;  /* 0x0000763236417816 */ /* 0x000fe20000000041 */
[--C-:B------:R-:W-:Y:S01]  /*2c10*/  FADD.FTZ R124, R124, -R73.reuse ;  /* 0x800000497c7c7221 */ /* 0x100fe20000010000 */
        /* <DEDUP_REMOVED lines=12> */
[----:B------:R-:W-:Y:S01]  /*2ce0*/  FADD.FTZ R74, R125, -R138 ;  /* 0x8000008a7d4a7221 */ /* 0x000fe20000010000 */
[----:B------:R-:W-:Y:S01]  /*2cf0*/  FFMA.FTZ R77, R113, R78, R77 ;  /* 0x0000004e714d7223 */ /* 0x000fe2000001004d */
[----:B------:R-:W-:Y:S01]  /*2d00*/  PRMT R78, R59, 0x7632, R78 ;  /* 0x000076323b4e7816 */ /* 0x000fe2000000004e */
[--C-:B------:R-:W-:Y:S01]  /*2d10*/  FFMA.FTZ R81, R113, R70, R65.reuse ;  /* 0x0000004671517223 */ /* 0x100fe20000010041 */
[----:B------:R-:W-:Y:S01]  /*2d20*/  PRMT R65, R58, 0x7632, R65 ;  /* 0x000076323a417816 */ /* 0x000fe20000000041 */
[----:B------:R-:W-:Y:S01]  /*2d30*/  FADD.FTZ R140, R140, -R87 ;  /* 0x800000578c8c7221 */ /* 0x000fe20000010000 */
[----:B------:R-:W-:Y:S01]  /*2d40*/  SHF.L.U32 R78, R78, 0x10, RZ ;  /* 0x000000104e4e7819 */ /* 0x000fe200000006ff */
[----:B------:R-:W-:Y:S01]  /*2d50*/  FADD.FTZ R125, R136, -R151 ;  /* 0x80000097887d7221 */ /* 0x000fe20000010000 */
[----:B------:R-:W-:Y:S01]  /*2d60*/  SHF.L.U32 R87, R65, 0x10, RZ ;  /* 0x0000001041577819 */ /* 0x000fe200000006ff */
[----:B------:R-:W-:Y:S01]  /*2d70*/  FADD.FTZ R80, R85, -R126 ;  /* 0x8000007e55507221 */ /* 0x000fe20000010000 */
[----:B------:R-:W-:Y:S01]  /*2d80*/  PRMT R65, R57, 0x7632, R65 ;  /* 0x0000763239417816 */ /* 0x000fe20000000041 */
[----:B------:R-:W-:Y:S01]  /*2d90*/  FFMA.FTZ R125, R113, R125, R78 ;  /* 0x0000007d717d7223 */ /* 0x000fe2000001004e */
[----:B------:R-:W-:Y:S01]  /*2da0*/  FADD.FTZ R130, R130, -R147 ;  /* 0x8000009382827221 */ /* 0x000fe20000010000 */
[----:B------:R-:W-:Y:S01]  /*2db0*/  SHF.L.U32 R85, R58, 0x10, RZ ;  /* 0x000000103a557819 */ /* 0x000fe200000006ff */
[----:B------:R-:W-:Y:S01]  /*2dc0*/  FADD.FTZ R82, R127, -R144 ;  /* 0x800000907f527221 */ /* 0x000fe20000010000 */
[----:B------:R-:W-:Y:S01]  /*2dd0*/  SHF.L.U32 R78, R65, 0x10, RZ ;  /* 0x00000010414e7819 */ /* 0x000fe200000006ff */
[----:B------:R-:W-:Y:S01]  /*2de0*/  FADD.FTZ R68, R117, -R68 ;  /* 0x8000004475447221 */ /* 0x000fe20000010000 */
[C---:B------:R-:W-:Y:S01]  /*2df0*/  PRMT R65, R56.reuse, 0x7632, R65 ;  /* 0x0000763238417816 */ /* 0x040fe20000000041 */
        /* <DEDUP_REMOVED lines=91> */
.L_x_2033:
        /* <DEDUP_REMOVED lines=27> */
[--C-:B------:R-:W-:Y:S01]  /*3560*/  FADD.FTZ R154, R154, -R65.reuse ;  /* 0x800000419a9a7221 */ /* 0x100fe20000010000 */
[----:B-----5:R-:W-:Y:S01]  /*3570*/  PRMT R65, R54, 0x7632, R65 ;  /* 0x0000763236417816 */ /* 0x020fe20000000041 */
[----:B------:R-:W-:Y:S01]  /*3580*/  FADD.FTZ R118, R81, -R118 ;  /* 0x8000007651767221 */ /* 0x000fe20000010000 */
        /* <DEDUP_REMOVED lines=15> */
[----:B------:R-:W-:Y:S01]  /*3680*/  FADD.FTZ R86, R121, -R86 ;  /* 0x8000005679567221 */ /* 0x000fe20000010000 */
[C---:B------:R-:W-:Y:S01]  /*3690*/  FFMA.FTZ R73, R113.reuse, R124, R74 ;  /* 0x0000007c71497223 */ /* 0x040fe2000001004a */
[----:B------:R-:W-:Y:S01]  /*36a0*/  FFMA.FTZ R72, R113, R72, R67 ;  /* 0x0000004871487223 */ /* 0x000fe20000010043 */
[----:B------:R-:W-:Y:S01]  /*36b0*/  SHF.L.U32 R120, R65, 0x10, RZ ;  /* 0x0000001041787819 */ /* 0x000fe200000006ff */
[----:B------:R-:W-:Y:S01]  /*36c0*/  FADD.FTZ R84, R125, -R84 ;  /* 0x800000547d547221 */ /* 0x000fe20000010000 */
[----:B------:R-:W-:Y:S01]  /*36d0*/  FADD.FTZ R68, R129, -R68 ;  /* 0x8000004481447221 */ /* 0x000fe20000010000 */
        /* <DEDUP_REMOVED lines=9> */
[----:B------:R-:W-:Y:S01]  /*3770*/  SHF.L.U32 R69, R69, 0x10, RZ ;  /* 0x0000001045457819 */ /* 0x000fe200000006ff */
[----:B------:R-:W0:Y:S01]  /*3780*/  LDC.64 R84, c[0x0][0x478] ;  /* 0x00011e00ff547b82 */ /* 0x000e220000000a00 */
[----:B------:R-:W-:Y:S01]  /*3790*/  PRMT R68, R63, 0x7632, R68 ;  /* 0x000076323f447816 */ /* 0x000fe20000000044 */
[C-C-:B------:R-:W-:Y:S01]  /*37a0*/  FFMA.FTZ R80, R113.reuse, R82, R67.reuse ;  /* 0x0000005271507223 */ /* 0x140fe20000010043 */
[----:B------:R-:W-:Y:S01]  /*37b0*/  PRMT R67, R58, 0x7632, R67 ;  /* 0x000076323a437816 */ /* 0x000fe20000000043 */
[----:B------:R-:W-:Y:S01]  /*37c0*/  FFMA.FTZ R82, R113, R86, R69 ;  /* 0x0000005671527223 */ /* 0x000fe20000010045 */
[----:B------:R-:W-:Y:S01]  /*37d0*/  SHF.L.U32 R123, R68, 0x10, RZ ;  /* 0x00000010447b7819 */ /* 0x000fe200000006ff */
[----:B------:R-:W-:Y:S01]  /*37e0*/  FADD.FTZ R66, R127, -R66 ;  /* 0x800000427f427221 */ /* 0x000fe20000010000 */
[----:B------:R-:W-:Y:S01]  /*37f0*/  SHF.L.U32 R67, R67, 0x10, RZ ;  /* 0x0000001043437819 */ /* 0x000fe200000006ff */
[----:B------:R-:W1:Y:S01]  /*3800*/  LDC.64 R68, c[0x0][0x468] ;  /* 0x00011a00ff447b82 */ /* 0x000e620000000a00 */
[----:B------:R-:W-:Y:S01]  /*3810*/  SHF.L.U32 R125, R58, 0x10, RZ ;  /* 0x000000103a7d7819 */ /* 0x000fe200000006ff */
[----:B------:R-:W-:Y:S01]  /*3820*/  FADD.FTZ R64, R145, -R156 ;  /* 0x8000009c91407221 */ /* 0x000fe20000010000 */
[----:B------:R-:W-:Y:S01]  /*3830*/  SHF.L.U32 R131, R61, 0x10, RZ ;  /* 0x000000103d837819 */ /* 0x000fe200000006ff */
[----:B------:R-:W-:Y:S01]  /*3840*/  FFMA.FTZ R130, R113, R130, R67 ;  /* 0x0000008271827223 */ /* 0x000fe20000010043 */
[----:B------:R-:W-:Y:S01]  /*3850*/  PRMT R65, R59, 0x7632, R65 ;  /* 0x000076323b417816 */ /* 0x000fe20000000041 */
[----:B------:R-:W-:Y:S01]  /*3860*/  FFMA.FTZ R125, R113, R66, R125 ;  /* 0x00000042717d7223 */ /* 0x000fe2000001007d */
[----:B------:R-:W-:Y:S01]  /*3870*/  SHF.L.U32 R75, R53, 0x10, RZ ;  /* 0x00000010354b7819 */ /* 0x000fe200000006ff */
[----:B------:R-:W-:Y:S01]  /*3880*/  FFMA.FTZ R131, R113, R64, R131 ;  /* 0x0000004071837223 */ /* 0x000fe20000010083 */
[----:B------:R-:W-:Y:S01]  /*3890*/  SHF.L.U32 R124, R54, 0x10, RZ ;  /* 0x00000010367c7819 */ /* 0x000fe200000006ff */
[----:B------:R-:W-:Y:S01]  /*38a0*/  FADD.FTZ R70, R117, -R70 ;  /* 0x8000004675467221 */ /* 0x000fe20000010000 */
[----:B------:R-:W-:Y:S01]  /*38b0*/  PRMT R67, R60, 0x7632, R67 ;  /* 0x000076323c437816 */ /* 0x000fe20000000043 */
[----:B------:R-:W-:Y:S01]  /*38c0*/  FADD.FTZ R136, R136, -R151 ;  /* 0x8000009788887221 */ /* 0x000fe20000010000 */
[----:B------:R-:W-:Y:S01]  /*38d0*/  SHF.L.U32 R66, R65, 0x10, RZ ;  /* 0x0000001041427819 */ /* 0x000fe200000006ff */
        /* <DEDUP_REMOVED lines=18> */
[----:B------:R-:W-:Y:S01]  /*3a00*/  FFMA.FTZ R142, R113, R142, R67 ;  /* 0x0000008e718e7223 */ /* 0x000fe20000010043 */
[----:B------:R-:W-:Y:S01]  /*3a10*/  SHF.L.U32 R87, R65, 0x10, RZ ;  /* 0x0000001041577819 */ /* 0x000fe200000006ff */
        /* <DEDUP_REMOVED lines=67> */
.L_x_2032:
        /* <DEDUP_REMOVED lines=53> */
.L_x_2027:
        /* <DEDUP_REMOVED lines=20> */
.L_x_2035:
        /* <DEDUP_REMOVED lines=10> */
.L_x_10695:


//--------------------- .text._ZN10layer_norm13ln_bwd_kernelINS_13Kernel_traitsIf13__nv_bfloat16S2_S2_fjLj3072ELj1ELj1ELj4ELj16ENS_18Kernel_traits_baseILj3072EfS2_S2_S2_fjLj128EEEEELb0ELb0ELb1ELb0EEEvNS_9BwdParamsE --------------------------
	.section	.text._ZN10layer_norm13ln_bwd_kernelINS_13Kernel_traitsIf13__nv_bfloat16S2_S2_fjLj3072ELj1ELj1ELj4ELj16ENS_18Kernel_traits_baseILj3072EfS2_S2_S2_fjLj128EEEEELb0ELb0ELb1ELb0EEEvNS_9BwdParamsE,"ax",@progbits
	.align	128
        .global         _ZN10layer_norm13ln_bwd_kernelINS_13Kernel_traitsIf13__nv_bfloat16S2_S2_fjLj3072ELj1ELj1ELj4ELj16ENS_18Kernel_traits_baseILj3072EfS2_S2_S2_fjLj128EEEEELb0ELb0ELb1ELb0EEEvNS_9BwdParamsE
        .type           _ZN10layer_norm13ln_bwd_kernelINS_13Kernel_traitsIf13__nv_bfloat16S2_S2_fjLj3072ELj1ELj1ELj4ELj16ENS_18Kernel_traits_baseILj3072EfS2_S2_S2_fjLj128EEEEELb0ELb0ELb1ELb0EEEvNS_9BwdParamsE,@function
        .size           _ZN10layer_norm13ln_bwd_kernelINS_13Kernel_traitsIf13__nv_bfloat16S2_S2_fjLj3072ELj1ELj1ELj4ELj16ENS_18Kernel_traits_baseILj3072EfS2_S2_S2_fjLj128EEEEELb0ELb0ELb1ELb0EEEvNS_9BwdParamsE,(.L_x_10696 - _ZN10layer_norm13ln_bwd_kernelINS_13Kernel_traitsIf13__nv_bfloat16S2_S2_fjLj3072ELj1ELj1ELj4ELj16ENS_18Kernel_traits_baseILj3072EfS2_S2_S2_fjLj128EEEEELb0ELb0ELb1ELb0EEEvNS_9BwdParamsE)
        .other          _ZN10layer_norm13ln_bwd_kernelINS_13Kernel_traitsIf13__nv_bfloat16S2_S2_fjLj3072ELj1ELj1ELj4ELj16ENS_18Kernel_traits_baseILj3072EfS2_S2_S2_fjLj128EEEEELb0ELb0ELb1ELb0EEEvNS_9BwdParamsE,@"STO_CUDA_ENTRY STV_DEFAULT"
_ZN10layer_norm13ln_bwd_kernelINS_13Kernel_traitsIf13__nv_bfloat16S2_S2_fjLj3072ELj1ELj1ELj4ELj16ENS_18Kernel_traits_baseILj3072EfS2_S2_S2_fjLj128EEEEELb0ELb0ELb1ELb0EEEvNS_9BwdParamsE:
.text._ZN10layer_norm13ln_bwd_kernelINS_13Kernel_traitsIf13__nv_bfloat16S2_S2_fjLj3072ELj1ELj1ELj4ELj16ENS_18Kernel_traits_baseILj3072EfS2_S2_S2_fjLj128EEEEELb0ELb0ELb1ELb0EEEvNS_9BwdParamsE:
        /* <DEDUP_REMOVED lines=15> */
[----:B------:R-:W1:Y:S04]  /*00f0*/  @P3 LDC.64 R4, c[0x0][0x3d0] ;  /* 0x0000f400ff043b82 */ /* 0x000e680000000a00 */
[----:B------:R-:W-:-:S04]  /*0100*/  @P1 LOP3.LUT R9, R153, 0x80, RZ, 0xfc, !PT ;  /* 0x0000008099091812 */ /* 0x000fc800078efcff */
[----:B------:R-:W3:Y:S08]  /*0110*/  @P4 LDC.64 R6, c[0x0][0x3d0] ;  /* 0x0000f400ff064b82 */ /* 0x000ef00000000a00 */
[----:B------:R-:W4:Y:S01]  /*0120*/  @P1 LDC.64 R2, c[0x0][0x3d0] ;  /* 0x0000f400ff021b82 */ /* 0x000f220000000a00 */
[C---:B-1----:R-:W-:Y:S01]  /*0130*/  @P3 IMAD.WIDE.U32 R4, R9.reuse, 0x20, R4 ;  /* 0x0000002009043825 */ /* 0x042fe200078e0004 */
[----:B------:R-:W-:-:S04]  /*0140*/  @P3 IADD3 R9, PT, PT, R9, 0x80, RZ ;  /* 0x0000008009093810 */ /* 0x000fc80007ffe0ff */
[----:B--2---:R1:W5:Y:S01]  /*0150*/  @P3 LDG.E.128 R24, desc[UR16][R4.64] ;  /* 0x0000001004183981 */ /* 0x004362000c1e1d00 */
[----:B---3--:R-:W-:-:S03]  /*0160*/  @P4 IMAD.WIDE.U32 R6, R9, 0x20, R6 ;  /* 0x0000002009064825 */ /* 0x008fc600078e0006 */
        /* <DEDUP_REMOVED lines=67> */
.L_x_2085:
        /* <DEDUP_REMOVED lines=10> */
[----:B------:R-:W2:Y:S04]  /*0640*/  LDG.E R114, desc[UR16][R114.64] ;  /* 0x0000001072727981 */ /* 0x000ea8000c1e1900 */
[----:B------:R-:W4:Y:S01]  /*0650*/  LDG.E R112, desc[UR16][R112.64] ;  /* 0x0000001070707981 */ /* 0x000f22000c1e1900 */
[----:B------:R-:W-:Y:S01]  /*0660*/  BSSY.RECONVERGENT B0, `(.L_x_2037) ;  /* 0x0000153000007945 */ /* 0x000fe20003800200 */
[----:B------:R-:W-:Y:S02]  /*0670*/  CS2R R154, SRZ ;  /* 0x00000000009a7805 */ /* 0x000fe4000001ff00 */
[----:B---3--:R-:W-:Y:S02]  /*0680*/  R2UR UR30, R116 ;  /* 0x00000000741e72ca */ /* 0x008fe400000e0000 */
[----:B--2---:R-:W-:-:S11]  /*0690*/  R2UR UR31, R114 ;  /* 0x00000000721f72ca */ /* 0x004fd600000e0000 */
[----:B------:R-:W-:Y:S01]  /*06a0*/  UISETP.GE.AND UP2, UPT, UR30, 0x1, UPT ;  /* 0x000000011e00788c */ /* 0x000fe2000bf46270 */
[----:B----4-:R-:W-:-:S08]  /*06b0*/  R2UR UR11, R112 ;  /* 0x00000000700b72ca */ /* 0x010fd000000e0000 */
        /* <DEDUP_REMOVED lines=39> */
[----:B------:R-:W-:Y:S02]  /*0930*/  IADD3 R152, PT, PT, R152, 0x80, RZ ;  /* 0x0000008098987810 */ /* 0x000fe40007ffe0ff */
[----:B--2---:R-:W-:Y:S02]  /*0940*/  SHF.L.U32 R123, R112, 0x10, RZ ;  /* 0x00000010707b7819 */ /* 0x004fe400000006ff */
[----:B------:R-:W-:Y:S02]  /*0950*/  SHF.L.U32 R127, R114, 0x10, RZ ;  /* 0x00000010727f7819 */ /* 0x000fe400000006ff */
[----:B------:R-:W-:Y:S01]  /*0960*/  PRMT R122, R112, 0x7632, R122 ;  /* 0x00007632707a7816 */ /* 0x000fe2000000007a */
[C---:B------:R-:W-:Y:S01]  /*0970*/  FADD.FTZ R123, -R150.reuse, R123 ;  /* 0x0000007b967b7221 */ /* 0x040fe20000010100 */
[C---:B------:R-:W-:Y:S01]  /*0980*/  PRMT R124, R113.reuse, 0x7632, R124 ;  /* 0x00007632717c7816 */ /* 0x040fe2000000007c */
[----:B------:R-:W-:Y:S01]  /*0990*/  FADD.FTZ R127, -R150, R127 ;  /* 0x0000007f967f7221 */ /* 0x000fe20000010100 */
[----:B------:R-:W-:Y:S01]  /*09a0*/  SHF.L.U32 R125, R113, 0x10, RZ ;  /* 0x00000010717d7819 */ /* 0x000fe200000006ff */
[----:B------:R-:W-:Y:S01]  /*09b0*/  FMUL.FTZ R151, R123, UR31 ;  /* 0x0000001f7b977c20 */ /* 0x000fe20008410000 */
[----:B------:R-:W-:Y:S01]  /*09c0*/  SHF.L.U32 R143, R115, 0x10, RZ ;  /* 0x00000010738f7819 */ /* 0x000fe200000006ff */
[----:B------:R-:W-:Y:S01]  /*09d0*/  FMUL.FTZ R123, R127, UR31 ;  /* 0x0000001f7f7b7c20 */ /* 0x000fe20008410000 */
[----:B------:R-:W-:Y:S01]  /*09e0*/  SHF.L.U32 R113, R122, 0x10, RZ ;  /* 0x000000107a717819 */ /* 0x000fe200000006ff */
[----:B------:R-:W-:Y:S01]  /*09f0*/  FADD.FTZ R125, -R150, R125 ;  /* 0x0000007d967d7221 */ /* 0x000fe20000010100 */
[----:B---3--:R-:W-:-:S02]  /*0a00*/  SHF.L.U32 R121, R118, 0x10, RZ ;  /* 0x0000001076797819 */ /* 0x008fc400000006ff */
[----:B------:R-:W-:Y:S01]  /*0a10*/  PRMT R120, R118, 0x7632, R120 ;  /* 0x0000763276787816 */ /* 0x000fe20000000078 */
[----:B------:R-:W-:Y:S01]  /*0a20*/  FADD.FTZ R118, -R150, R143 ;  /* 0x0000008f96767221 */ /* 0x000fe20000010100 */
[----:B------:R-:W-:Y:S01]  /*0a30*/  PRMT R112, R116, 0x7632, R112 ;  /* 0x0000763274707816 */ /* 0x000fe20000000070 */
[----:B------:R-:W-:Y:S01]  /*0a40*/  FADD.FTZ R113, -R150, R113 ;  /* 0x0000007196717221 */ /* 0x000fe20000010100 */
[----:B------:R-:W-:Y:S01]  /*0a50*/  SHF.L.U32 R149, R116, 0x10, RZ ;  /* 0x0000001074957819 */ /* 0x000fe200000006ff */
[----:B------:R-:W-:Y:S01]  /*0a60*/  FADD.FTZ R80, R80, R121 ;  /* 0x0000007950507221 */ /* 0x000fe20000010000 */
[----:B------:R-:W-:Y:S01]  /*0a70*/  PRMT R126, R114, 0x7632, R126 ;  /* 0x00007632727e7816 */ /* 0x000fe2000000007e */
[-C--:B------:R-:W-:Y:S01]  /*0a80*/  FFMA.FTZ R52, R123, R121.reuse, R52 ;  /* 0x000000797b347223 */ /* 0x080fe20000010034 */
[----:B------:R-:W-:Y:S01]  /*0a90*/  PRMT R114, R117, 0x7632, R114 ;  /* 0x0000763275727816 */ /* 0x000fe20000000072 */
[----:B-----5:R-:W-:Y:S01]  /*0aa0*/  FMUL.FTZ R122, R44, R121 ;  /* 0x000000792c7a7220 */ /* 0x020fe20000410000 */
[----:B------:R-:W-:Y:S01]  /*0ab0*/  PRMT R128, R115, 0x7632, R128 ;  /* 0x0000763273807816 */ /* 0x000fe20000000080 */
[----:B------:R-:W-:Y:S01]  /*0ac0*/  FMUL.FTZ R121, R118, UR31 ;  /* 0x0000001f76797c20 */ /* 0x000fe20008410000 */
[----:B------:R-:W-:Y:S01]  /*0ad0*/  SHF.L.U32 R147, R119, 0x10, RZ ;  /* 0x0000001077937819 */ /* 0x000fe200000006ff */
[----:B------:R-:W-:Y:S01]  /*0ae0*/  FADD.FTZ R76, R76, R149 ;  /* 0x000000954c4c7221 */ /* 0x000fe20000010000 */
[----:B------:R-:W-:Y:S01]  /*0af0*/  SHF.L.U32 R115, R124, 0x10, RZ ;  /* 0x000000107c737819 */ /* 0x000fe200000006ff */
[-C--:B------:R-:W-:Y:S01]  /*0b00*/  FFMA.FTZ R48, R151, R149.reuse, R48 ;  /* 0x0000009597307223 */ /* 0x080fe20000010030 */
[----:B------:R-:W-:Y:S01]  /*0b10*/  SHF.L.U32 R116, R112, 0x10, RZ ;  /* 0x0000001070747819 */ /* 0x000fe200000006ff */
[----:B------:R-:W-:Y:S01]  /*0b20*/  FMUL.FTZ R148, R113, UR31 ;  /* 0x0000001f71947c20 */ /* 0x000fe20008410000 */
[----:B------:R-:W-:Y:S01]  /*0b30*/  FMUL.FTZ R149, R40, R149 ;  /* 0x0000009528957220 */ /* 0x000fe20000410000 */
[----:B------:R-:W-:Y:S01]  /*0b40*/  SHF.L.U32 R124, R114, 0x10, RZ ;  /* 0x00000010727c7819 */ /* 0x000fe200000006ff */
[----:B------:R-:W-:Y:S01]  /*0b50*/  FADD.FTZ R82, R82, R147 ;  /* 0x0000009352527221 */ /* 0x000fe20000010000 */
[----:B------:R-:W-:Y:S01]  /*0b60*/  SHF.L.U32 R114, R120, 0x10, RZ ;  /* 0x0000001078727819 */ /* 0x000fe200000006ff */
[-C--:B------:R-:W-:Y:S01]  /*0b70*/  FFMA.FTZ R54, R121, R147.reuse, R54 ;  /* 0x0000009379367223 */ /* 0x080fe20000010036 */
[----:B------:R-:W-:Y:S01]  /*0b80*/  PRMT R146, R119, 0x7632, R146 ;  /* 0x0000763277927816 */ /* 0x000fe20000000092 */
[----:B------:R-:W-:Y:S01]  /*0b90*/  FMUL.FTZ R120, R46, R147 ;  /* 0x000000932e787220 */ /* 0x000fe20000410000 */
[----:B------:R-:W-:Y:S01]  /*0ba0*/  SHF.L.U32 R117, R117, 0x10, RZ ;  /* 0x0000001075757819 */ /* 0x000fe200000006ff */
[----:B------:R-:W-:Y:S01]  /*0bb0*/  FADD.FTZ R115, -R150, R115 ;  /* 0x0000007396737221 */ /* 0x000fe20000010100 */
[----:B------:R-:W-:Y:S01]  /*0bc0*/  FADD.FTZ R77, R77, R116 ;  /* 0x000000744d4d7221 */ /* 0x000fe20000010000 */
[-C--:B------:R-:W-:Y:S01]  /*0bd0*/  FFMA.FTZ R49, R148, R116.reuse, R49 ;  /* 0x0000007494317223 */ /* 0x080fe20000010031 */
[----:B------:R-:W-:Y:S01]  /*0be0*/  FMUL.FTZ R147, R41, R116 ;  /* 0x0000007429937220 */ /* 0x000fe20000410000 */
[----:B------:R-:W-:Y:S01]  /*0bf0*/  FADD.FTZ R116, RZ, R149 ;  /* 0x00000095ff747221 */ /* 0x000fe20000010000 */
[----:B------:R-:W-:Y:S01]  /*0c00*/  FFMA.FTZ R113, R151, R149, RZ ;  /* 0x0000009597717223 */ /* 0x000fe200000100ff */
[----:B------:R-:W-:Y:S01]  /*0c10*/  SHF.L.U32 R119, R126, 0x10, RZ ;  /* 0x000000107e777819 */ /* 0x000fe200000006ff */
[----:B------:R-:W-:Y:S01]  /*0c20*/  FMUL.FTZ R143, R42, R117 ;  /* 0x000000752a8f7220 */ /* 0x000fe20000410000 */
[----:B------:R-:W-:Y:S01]  /*0c30*/  SHF.L.U32 R112, R146, 0x10, RZ ;  /* 0x0000001092707819 */ /* 0x000fe200000006ff */
[----:B------:R-:W-:Y:S01]  /*0c40*/  FMUL.FTZ R146, R115, UR31 ;  /* 0x0000001f73927c20 */ /* 0x000fe20008410000 */
[----:B------:R-:W-:Y:S01]  /*0c50*/  FADD.FTZ R116, R116, R147 ;  /* 0x0000009374747221 */ /* 0x000fe20000010000 */
[----:B------:R-:W-:Y:S01]  /*0c60*/  FMUL.FTZ R145, R125, UR31 ;  /* 0x0000001f7d917c20 */ /* 0x000fe20008410000 */
[----:B------:R-:W-:Y:S01]  /*0c70*/  FFMA.FTZ R118, R148, R147, R113 ;  /* 0x0000009394767223 */ /* 0x000fe20000010071 */
[----:B------:R-:W-:Y:S01]  /*0c80*/  FADD.FTZ R119, -R150, R119 ;  /* 0x0000007796777221 */ /* 0x000fe20000010100 */
        /* <DEDUP_REMOVED lines=8> */
[----:B------:R-:W-:Y:S01]  /*0d10*/  FFMA.FTZ R116, R146, R124, R115 ;  /* 0x0000007c92747223 */ /* 0x000fe20000010073 */
[----:B------:R-:W-:Y:S01]  /*0d20*/  FADD.FTZ R81, R81, R114 ;  /* 0x0000007251517221 */ /* 0x000fe20000010000 */
[-C--:B------:R-:W-:Y:S01]  /*0d30*/  FFMA.FTZ R53, R126, R114.reuse, R53 ;  /* 0x000000727e357223 */ /* 0x080fe20000010035 */
[----:B------:R-:W-:Y:S01]  /*0d40*/  FMUL.FTZ R125, R45, R114 ;  /* 0x000000722d7d7220 */ /* 0x000fe20000410000 */
[----:B------:R-:W-:Y:S01]  /*0d50*/  FADD.FTZ R128, -R150, R155 ;  /* 0x0000009b96807221 */ /* 0x000fe20000010100 */
[----:B------:R-:W-:Y:S01]  /*0d60*/  FADD.FTZ R114, R113, R122 ;  /* 0x0000007a71727221 */ /* 0x000fe20000010000 */
[----:B------:R-:W-:Y:S01]  /*0d70*/  FFMA.FTZ R113, R123, R122, R116 ;  /* 0x0000007a7b717223 */ /* 0x000fe20000010074 */
[----:B------:R-:W-:Y:S01]  /*0d80*/  FADD.FTZ R83, R83, R112 ;  /* 0x0000007053537221 */ /* 0x000fe20000010000 */
[----:B------:R-:W-:Y:S01]  /*0d90*/  FMUL.FTZ R128, R128, UR31 ;  /* 0x0000001f80807c20 */ /* 0x000fe20008410000 */
[----:B------:R-:W-:Y:S01]  /*0da0*/  FADD.FTZ R115, R114, R125 ;  /* 0x0000007d72737221 */ /* 0x000fe20000010000 */
[----:B------:R-:W-:Y:S01]  /*0db0*/  FFMA.FTZ R114, R126, R125, R113 ;  /* 0x0000007d7e727223 */ /* 0x000fe20000010071 */
[-C--:B------:R-:W-:Y:S01]  /*0dc0*/  FMUL.FTZ R127, R47, R112.reuse ;  /* 0x000000702f7f7220 */ /* 0x080fe20000410000 */
[----:B------:R-:W-:Y:S01]  /*0dd0*/  FFMA.FTZ R55, R128, R112, R55 ;  /* 0x0000007080377223 */ /* 0x000fe20000010037 */
[----:B------:R-:W-:Y:S01]  /*0de0*/  FADD.FTZ R112, R115, R120 ;  /* 0x0000007873707221 */ /* 0x000fe20000010000 */
[----:B------:R-:W-:Y:S01]  /*0df0*/  FFMA.FTZ R113, R121, R120, R114 ;  /* 0x0000007879717223 */ /* 0x000fe20000010072 */
[----:B------:R-:W-:Y:S01]  /*0e00*/  FADD.FTZ R78, R78, R117 ;  /* 0x000000754e4e7221 */ /* 0x000fe20000010000 */
[----:B------:R-:W-:Y:S01]  /*0e10*/  FFMA.FTZ R50, R145, R117, R50 ;  /* 0x0000007591327223 */ /* 0x000fe20000010032 */
[----:B------:R-:W-:Y:S01]  /*0e20*/  FADD.FTZ R155, R112, R127 ;  /* 0x0000007f709b7221 */ /* 0x000fe20000010000 */
[----:B------:R-:W-:-:S07]  /*0e30*/  FFMA.FTZ R154, R128, R127, R113 ;  /* 0x0000007f809a7223 */ /* 0x000fce0000010071 */
.L_x_2040:
[----:B------:R-:W-:Y:S05]  /*0e40*/  BSYNC.RECONVERGENT B1 ;  /* 0x0000000000017941 */ /* 0x000fea0003800200 */
.L_x_2039:
        /* <DEDUP_REMOVED lines=15> */
[C---:B--2---:R-:W-:Y:S02]  /*0f40*/  SHF.L.U32 R15, R4.reuse, 0x10, RZ ;  /* 0x00000010040f7819 */ /* 0x044fe400000006ff */
[----:B------:R-:W-:Y:S02]  /*0f50*/  PRMT R3, R4, 0x7632, R3 ;  /* 0x0000763204037816 */ /* 0x000fe40000000003 */
[C---:B------:R-:W-:Y:S01]  /*0f60*/  SHF.L.U32 R113, R5.reuse, 0x10, RZ ;  /* 0x0000001005717819 */ /* 0x040fe200000006ff */
[----:B------:R-:W-:Y:S01]  /*0f70*/  FADD.FTZ R15, -R150, R15 ;  /* 0x0000000f960f7221 */ /* 0x000fe20000010100 */
[----:B------:R-:W-:-:S02]  /*0f80*/  PRMT R14, R5, 0x7632, R14 ;  /* 0x00007632050e7816 */ /* 0x000fc4000000000e */
[----:B---3--:R-:W-:Y:S01]  /*0f90*/  PRMT R4, R8, 0x7632, R4 ;  /* 0x0000763208047816 */ /* 0x008fe20000000004 */
[----:B------:R-:W-:Y:S01]  /*0fa0*/  FADD.FTZ R113, -R150, R113 ;  /* 0x0000007196717221 */ /* 0x000fe20000010100 */
[----:B------:R-:W-:Y:S02]  /*0fb0*/  SHF.L.U32 R5, R8, 0x10, RZ ;  /* 0x0000001008057819 */ /* 0x000fe400000006ff */
[----:B------:R-:W-:Y:S01]  /*0fc0*/  SHF.L.U32 R17, R3, 0x10, RZ ;  /* 0x0000001003117819 */ /* 0x000fe200000006ff */
[----:B------:R-:W-:Y:S01]  /*0fd0*/  FMUL.FTZ R3, R15, UR31 ;  /* 0x0000001f0f037c20 */ /* 0x000fe20008410000 */
[----:B------:R-:W-:Y:S01]  /*0fe0*/  SHF.L.U32 R119, R7, 0x10, RZ ;  /* 0x0000001007777819 */ /* 0x000fe200000006ff */
[----:B------:R-:W-:Y:S01]  /*0ff0*/  FADD.FTZ R84, R84, R5 ;  /* 0x0000000554547221 */ /* 0x000fe20000010000 */
[C---:B------:R-:W-:Y:S01]  /*1000*/  PRMT R16, R6.reuse, 0x7632, R16 ;  /* 0x0000763206107816 */ /* 0x040fe20000000010 */
[-C--:B------:R-:W-:Y:S01]  /*1010*/  FFMA.FTZ R56, R3, R5.reuse, R56 ;  /* 0x0000000503387223 */ /* 0x080fe20000010038 */
[----:B------:R-:W-:Y:S01]  /*1020*/  SHF.L.U32 R117, R6, 0x10, RZ ;  /* 0x0000001006757819 */ /* 0x000fe200000006ff */
[----:B------:R-:W-:Y:S01]  /*1030*/  FADD.FTZ R119, -R150, R119 ;  /* 0x0000007796777221 */ /* 0x000fe20000010100 */
[----:B------:R-:W-:Y:S01]  /*1040*/  SHF.L.U32 R115, R14, 0x10, RZ ;  /* 0x000000100e737819 */ /* 0x000fe200000006ff */
[C---:B0-----:R-:W-:Y:S01]  /*1050*/  FADD.FTZ R12, -R150.reuse, R17 ;  /* 0x00000011960c7221 */ /* 0x041fe20000010100 */
[----:B------:R-:W-:Y:S01]  /*1060*/  PRMT R114, R7, 0x7632, R114 ;  /* 0x0000763207727816 */ /* 0x000fe20000000072 */
[----:B------:R-:W-:Y:S01]  /*1070*/  FADD.FTZ R7, -R150, R117 ;  /* 0x0000007596077221 */ /* 0x000fe20000010100 */
[C---:B------:R-:W-:Y:S01]  /*1080*/  PRMT R6, R9.reuse, 0x7632, R6 ;  /* 0x0000763209067816 */ /* 0x040fe20000000006 */
[----:B------:R-:W-:Y:S01]  /*1090*/  FMUL.FTZ R12, R12, UR31 ;  /* 0x0000001f0c0c7c20 */ /* 0x000fe20008410000 */
[----:B------:R-:W-:Y:S01]  /*10a0*/  SHF.L.U32 R14, R4, 0x10, RZ ;  /* 0x00000010040e7819 */ /* 0x000fe200000006ff */
[----:B-----5:R-:W-:Y:S01]  /*10b0*/  FMUL.FTZ R4, R24, R5 ;  /* 0x0000000518047220 */ /* 0x020fe20000410000 */
[----:B------:R-:W-:Y:S01]  /*10c0*/  SHF.L.U32 R9, R9, 0x10, RZ ;  /* 0x0000001009097819 */ /* 0x000fe200000006ff */
[----:B------:R-:W-:Y:S01]  /*10d0*/  FMUL.FTZ R5, R113, UR31 ;  /* 0x0000001f71057c20 */ /* 0x000fe20008410000 */
[----:B------:R-:W-:Y:S01]  /*10e0*/  SHF.L.U32 R15, R114, 0x10, RZ ;  /* 0x00000010720f7819 */ /* 0x000fe200000006ff */
[----:B------:R-:W-:Y:S01]  /*10f0*/  FMUL.FTZ R7, R7, UR31 ;  /* 0x0000001f07077c20 */ /* 0x000fe20008410000 */
[----:B------:R-:W-:Y:S01]  /*1100*/  PRMT R112, R11, 0x7632, R112 ;  /* 0x000076320b707816 */ /* 0x000fe20000000070 */
[----:B------:R-:W-:Y:S01]  /*1110*/  FADD.FTZ R86, R86, R9 ;  /* 0x0000000956567221 */ /* 0x000fe20000010000 */
[----:B------:R-:W-:Y:S01]  /*1120*/  SHF.L.U32 R114, R6, 0x10, RZ ;  /* 0x0000001006727819 */ /* 0x000fe200000006ff */
[-C--:B------:R-:W-:Y:S01]  /*1130*/  FFMA.FTZ R58, R5, R9.reuse, R58 ;  /* 0x00000009053a7223 */ /* 0x080fe2000001003a */
[----:B------:R-:W-:Y:S01]  /*1140*/  SHF.L.U32 R11, R11, 0x10, RZ ;  /* 0x000000100b0b7819 */ /* 0x000fe200000006ff */
[----:B------:R-:W-:Y:S01]  /*1150*/  FMUL.FTZ R6, R26, R9 ;  /* 0x000000091a067220 */ /* 0x000fe20000410000 */
[C---:B------:R-:W-:Y:S01]  /*1160*/  SHF.L.U32 R13, R10.reuse, 0x10, RZ ;  /* 0x000000100a0d7819 */ /* 0x040fe200000006ff */
[----:B------:R-:W-:Y:S01]  /*1170*/  FMUL.FTZ R9, R119, UR31 ;  /* 0x0000001f77097c20 */ /* 0x000fe20008410000 */
[----:B------:R-:W-:Y:S01]  /*1180*/  PRMT R18, R10, 0x7632, R18 ;  /* 0x000076320a127816 */ /* 0x000fe20000000012 */
[----:B------:R-:W-:Y:S01]  /*1190*/  FADD.FTZ R90, R90, R11 ;  /* 0x0000000b5a5a7221 */ /* 0x000fe20000010000 */
[----:B------:R-:W-:Y:S01]  /*11a0*/  SHF.L.U32 R117, R16, 0x10, RZ ;  /* 0x0000001010757819 */ /* 0x000fe200000006ff */
[-C--:B------:R-:W-:Y:S01]  /*11b0*/  FFMA.FTZ R62, R9, R11.reuse, R62 ;  /* 0x0000000b093e7223 */ /* 0x080fe2000001003e */
[----:B------:R-:W-:Y:S01]  /*11c0*/  FMUL.FTZ R10, R30, R11 ;  /* 0x0000000b1e0a7220 */ /* 0x000fe20000410000 */
[----:B------:R-:W-:Y:S01]  /*11d0*/  FADD.FTZ R115, -R150, R115 ;  /* 0x0000007396737221 */ /* 0x000fe20000010100 */
[----:B------:R-:W-:Y:S01]  /*11e0*/  FADD.FTZ R88, R88, R13 ;  /* 0x0000000d58587221 */ /* 0x000fe20000010000 */
[-C--:B------:R-:W-:Y:S01]  /*11f0*/  FFMA.FTZ R60, R7, R13.reuse, R60 ;  /* 0x0000000d073c7223 */ /* 0x080fe2000001003c */
[----:B------:R-:W-:Y:S01]  /*1200*/  FMUL.FTZ R8, R28, R13 ;  /* 0x0000000d1c087220 */ /* 0x000fe20000410000 */
[----:B------:R-:W-:Y:S01]  /*1210*/  FADD.FTZ R16, R155, R4 ;  /* 0x000000049b107221 */ /* 0x000fe20000010000 */
[----:B------:R-:W-:Y:S01]  /*1220*/  FMUL.FTZ R11, R25, R14 ;  /* 0x0000000e190b7220 */ /* 0x000fe20000410000 */
[----:B------:R-:W-:Y:S01]  /*1230*/  FFMA.FTZ R13, R3, R4, R154 ;  /* 0x00000004030d7223 */ /* 0x000fe2000001009a */
[----:B------:R-:W-:Y:S01]  /*1240*/  FADD.FTZ R85, R85, R14 ;  /* 0x0000000e55557221 */ /* 0x000fe20000010000 */
[----:B------:R-:W-:Y:S01]  /*1250*/  FFMA.FTZ R57, R12, R14, R57 ;  /* 0x0000000e0c397223 */ /* 0x000fe20000010039 */
[----:B------:R-:W-:Y:S01]  /*1260*/  FADD.FTZ R113, -R150, R15 ;  /* 0x0000000f96717221 */ /* 0x000fe20000010100 */
[----:B------:R-:W-:Y:S01]  /*1270*/  FMUL.FTZ R14, R115, UR31 ;  /* 0x0000001f730e7c20 */ /* 0x000fe20008410000 */
[----:B------:R-:W-:Y:S01]  /*1280*/  FADD.FTZ R15, R16, R11 ;  /* 0x0000000b100f7221 */ /* 0x000fe20000010000 */
[----:B------:R-:W-:Y:S01]  /*1290*/  FFMA.FTZ R16, R12, R11, R13 ;  /* 0x0000000b0c107223 */ /* 0x000fe2000001000d */
[----:B------:R-:W-:Y:S01]  /*12a0*/  FADD.FTZ R87, R87, R114 ;  /* 0x0000007257577221 */ /* 0x000fe20000010000 */
[-C--:B------:R-:W-:Y:S01]  /*12b0*/  FFMA.FTZ R59, R14, R114.reuse, R59 ;  /* 0x000000720e3b7223 */ /* 0x080fe2000001003b */
[----:B------:R-:W-:Y:S01]  /*12c0*/  FMUL.FTZ R13, R27, R114 ;  /* 0x000000721b0d7220 */ /* 0x000fe20000410000 */
[----:B------:R-:W-:Y:S01]  /*12d0*/  FADD.FTZ R114, R15, R6 ;  /* 0x000000060f727221 */ /* 0x000fe20000010000 */
[----:B------:R-:W-:Y:S01]  /*12e0*/  FFMA.FTZ R15, R5, R6, R16 ;  /* 0x00000006050f7223 */ /* 0x000fe20000010010 */
[----:B------:R-:W-:Y:S01]  /*12f0*/  FADD.FTZ R117, -R150, R117 ;  /* 0x0000007596757221 */ /* 0x000fe20000010100 */
[----:B------:R-:W-:Y:S01]  /*1300*/  SHF.L.U32 R18, R18, 0x10, RZ ;  /* 0x0000001012127819 */ /* 0x000fe200000006ff */
[----:B------:R-:W-:Y:S01]  /*1310*/  FADD.FTZ R17, R114, R13 ;  /* 0x0000000d72117221 */ /* 0x000fe20000010000 */
[----:B------:R-:W-:Y:S01]  /*1320*/  FFMA.FTZ R114, R14, R13, R15 ;  /* 0x0000000d0e727223 */ /* 0x000fe2000001000f */
[----:B------:R-:W-:Y:S01]  /*1330*/  FMUL.FTZ R16, R117, UR31 ;  /* 0x0000001f75107c20 */ /* 0x000fe20008410000 */
[----:B------:R-:W-:Y:S01]  /*1340*/  SHF.L.U32 R112, R112, 0x10, RZ ;  /* 0x0000001070707819 */ /* 0x000fe200000006ff */
[----:B------:R-:W-:Y:S01]  /*1350*/  FMUL.FTZ R15, R29, R18 ;  /* 0x000000121d0f7220 */ /* 0x000fe20000410000 */
[----:B------:R-:W-:Y:S01]  /*1360*/  FADD.FTZ R116, R17, R8 ;  /* 0x0000000811747221 */ /* 0x000fe20000010000 */
[----:B------:R-:W-:Y:S01]  /*1370*/  FFMA.FTZ R17, R7, R8, R114 ;  /* 0x0000000807117223 */ /* 0x000fe20000010072 */
[----:B------:R-:W-:Y:S01]  /*1380*/  FADD.FTZ R89, R89, R18 ;  /* 0x0000001259597221 */ /* 0x000fe20000010000 */
[----:B------:R-:W-:Y:S01]  /*1390*/  FFMA.FTZ R61, R16, R18, R61 ;  /* 0x00000012103d7223 */ /* 0x000fe2000001003d */
[----:B------:R-:W-:Y:S01]  /*13a0*/  FMUL.FTZ R18, R113, UR31 ;  /* 0x0000001f71127c20 */ /* 0x000fe20008410000 */
        /* <DEDUP_REMOVED lines=8> */
[----:B------:R-:W-:-:S07]  /*1430*/  FFMA.FTZ R154, R18, R17, R113 ;  /* 0x00000011129a7223 */ /* 0x000fce0000010071 */
.L_x_2042:
[----:B------:R-:W-:Y:S05]  /*1440*/  BSYNC.RECONVERGENT B1 ;  /* 0x0000000000017941 */ /* 0x000fea0003800200 */
.L_x_2041:
        /* <DEDUP_REMOVED lines=12> */
[C---:B--2---:R-:W-:Y:S02]  /*1510*/  PRMT R132, R113.reuse, 0x7632, R132 ;  /* 0x0000763271847816 */ /* 0x044fe40000000084 */
[----:B------:R-:W-:Y:S02]  /*1520*/  SHF.L.U32 R113, R113, 0x10, RZ ;  /* 0x0000001071717819 */ /* 0x000fe400000006ff */
[C---:B------:R-:W-:Y:S02]  /*1530*/  PRMT R19, R112.reuse, 0x7632, R19 ;  /* 0x0000763270137816 */ /* 0x040fe40000000013 */
[----:B------:R-:W-:Y:S02]  /*1540*/  SHF.L.U32 R129, R112, 0x10, RZ ;  /* 0x0000001070817819 */ /* 0x000fe400000006ff */
[C---:B------:R-:W-:Y:S02]  /*1550*/  PRMT R112, R114.reuse, 0x7632, R112 ;  /* 0x0000763272707816 */ /* 0x040fe40000000070 */
[----:B------:R-:W-:Y:S01]  /*1560*/  SHF.L.U32 R133, R114, 0x10, RZ ;  /* 0x0000001072857819 */ /* 0x000fe200000006ff */
[----:B------:R-:W-:Y:S01]  /*1570*/  FADD.FTZ R114, -R150, R113 ;  /* 0x0000007196727221 */ /* 0x000fe20000010100 */
[----:B------:R-:W-:Y:S01]  /*1580*/  SHF.L.U32 R113, R132, 0x10, RZ ;  /* 0x0000001084717819 */ /* 0x000fe200000006ff */
[C---:B------:R-:W-:Y:S01]  /*1590*/  FADD.FTZ R129, -R150.reuse, R129 ;  /* 0x0000008196817221 */ /* 0x040fe20000010100 */
[C---:B------:R-:W-:Y:S01]  /*15a0*/  SHF.L.U32 R135, R115.reuse, 0x10, RZ ;  /* 0x0000001073877819 */ /* 0x040fe200000006ff */
[C---:B0-----:R-:W-:Y:S01]  /*15b0*/  FADD.FTZ R131, -R150.reuse, R133 ;  /* 0x0000008596837221 */ /* 0x041fe20000010100 */
[----:B------:R-:W-:Y:S01]  /*15c0*/  PRMT R134, R115, 0x7632, R134 ;  /* 0x0000763273867816 */ /* 0x000fe20000000086 */
[C---:B------:R-:W-:Y:S01]  /*15d0*/  FADD.FTZ R138, -R150.reuse, R113 ;  /* 0x00000071968a7221 */ /* 0x040fe20000010100 */
[----:B------:R-:W-:Y:S01]  /*15e0*/  SHF.L.U32 R19, R19, 0x10, RZ ;  /* 0x0000001013137819 */ /* 0x000fe200000006ff */
[----:B------:R-:W-:Y:S01]  /*15f0*/  FADD.FTZ R137, -R150, R135 ;  /* 0x0000008796897221 */ /* 0x000fe20000010100 */
[----:B------:R-:W-:Y:S01]  /*1600*/  SHF.L.U32 R115, R112, 0x10, RZ ;  /* 0x0000001070737819 */ /* 0x000fe200000006ff */
[----:B------:R-:W-:Y:S01]  /*1610*/  FMUL.FTZ R131, R131, UR31 ;  /* 0x0000001f83837c20 */ /* 0x000fe20008410000 */
[----:B---3--:R-:W-:Y:S01]  /*1620*/  PRMT R112, R116, 0x7632, R112 ;  /* 0x0000763274707816 */ /* 0x008fe20000000070 */
[----:B------:R-:W-:Y:S01]  /*1630*/  FADD.FTZ R136, -R150, R19 ;  /* 0x0000001396887221 */ /* 0x000fe20000010100 */
[----:B------:R-:W-:Y:S01]  /*1640*/  SHF.L.U32 R113, R116, 0x10, RZ ;  /* 0x0000001074717819 */ /* 0x000fe200000006ff */
[----:B------:R-:W-:Y:S01]  /*1650*/  FMUL.FTZ R19, R129, UR31 ;  /* 0x0000001f81137c20 */ /* 0x000fe20008410000 */
[----:B------:R-:W-:Y:S01]  /*1660*/  SHF.L.U32 R135, R118, 0x10, RZ ;  /* 0x0000001076877819 */ /* 0x000fe200000006ff */
[--C-:B------:R-:W-:Y:S01]  /*1670*/  FADD.FTZ R140, -R150, R115.reuse ;  /* 0x00000073968c7221 */ /* 0x100fe20000010100 */
[----:B------:R-:W-:Y:S01]  /*1680*/  SHF.L.U32 R116, R112, 0x10, RZ ;  /* 0x0000001070747819 */ /* 0x000fe200000006ff */
[----:B-----5:R-:W-:Y:S01]  /*1690*/  FMUL.FTZ R130, R32, R113 ;  /* 0x0000007120827220 */ /* 0x020fe20000410000 */
[----:B------:R-:W-:Y:S01]  /*16a0*/  SHF.L.U32 R133, R134, 0x10, RZ ;  /* 0x0000001086857819 */ /* 0x000fe200000006ff */
[----:B------:R-:W-:Y:S01]  /*16b0*/  FMUL.FTZ R129, R114, UR31 ;  /* 0x0000001f72817c20 */ /* 0x000fe20008410000 */
[----:B------:R-:W-:Y:S01]  /*16c0*/  PRMT R115, R117, 0x7632, R115 ;  /* 0x0000763275737816 */ /* 0x000fe20000000073 */
[----:B------:R-:W-:Y:S01]  /*16d0*/  FADD.FTZ R72, R72, R135 ;  /* 0x0000008748487221 */ /* 0x000fe20000010000 */
[-C--:B------:R-:W-:Y:S01]  /*16e0*/  FFMA.FTZ R96, R131, R135.reuse, R96 ;  /* 0x0000008783607223 */ /* 0x080fe20000010060 */
[----:B------:R-:W-:Y:S01]  /*16f0*/  FMUL.FTZ R134, R36, R135 ;  /* 0x0000008724867220 */ /* 0x000fe20000410000 */
[----:B------:R-:W-:Y:S01]  /*1700*/  SHF.L.U32 R117, R117, 0x10, RZ ;  /* 0x0000001075757819 */ /* 0x000fe200000006ff */
[----:B------:R-:W-:Y:S01]  /*1710*/  FADD.FTZ R68, R68, R113 ;  /* 0x0000007144447221 */ /* 0x000fe20000010000 */
[----:B------:R-:W-:Y:S01]  /*1720*/  FFMA.FTZ R92, R19, R113, R92 ;  /* 0x00000071135c7223 */ /* 0x000fe2000001005c */
[----:B------:R-:W-:Y:S01]  /*1730*/  FADD.FTZ R114, R155, R130 ;  /* 0x000000829b727221 */ /* 0x000fe20000010000 */
[----:B------:R-:W-:Y:S01]  /*1740*/  FMUL.FTZ R135, R33, R116 ;  /* 0x0000007421877220 */ /* 0x000fe20000410000 */
[--C-:B------:R-:W-:Y:S01]  /*1750*/  FADD.FTZ R144, -R150, R133.reuse ;  /* 0x0000008596907221 */ /* 0x100fe20000010100 */
[----:B------:R-:W-:Y:S01]  /*1760*/  FMUL.FTZ R136, R136, UR31 ;  /* 0x0000001f88887c20 */ /* 0x000fe20008410000 */
[----:B------:R-:W-:Y:S01]  /*1770*/  FFMA.FTZ R113, R19, R130, R154 ;  /* 0x0000008213717223 */ /* 0x000fe2000001009a */
[----:B------:R-:W-:Y:S01]  /*1780*/  PRMT R133, R118, 0x7632, R133 ;  /* 0x0000763276857816 */ /* 0x000fe20000000085 */
[----:B------:R-:W-:Y:S01]  /*1790*/  FMUL.FTZ R132, R34, R117 ;  /* 0x0000007522847220 */ /* 0x000fe20000410000 */
[----:B------:R-:W-:Y:S01]  /*17a0*/  SHF.L.U32 R118, R115, 0x10, RZ ;  /* 0x0000001073767819 */ /* 0x000fe200000006ff */
[----:B------:R-:W-:Y:S01]  /*17b0*/  FADD.FTZ R115, R114, R135 ;  /* 0x0000008772737221 */ /* 0x000fe20000010000 */
[C---:B------:R-:W-:Y:S01]  /*17c0*/  FFMA.FTZ R114, R136.reuse, R135, R113 ;  /* 0x0000008788727223 */ /* 0x040fe20000010071 */
[----:B------:R-:W-:Y:S01]  /*17d0*/  SHF.L.U32 R142, R133, 0x10, RZ ;  /* 0x00000010858e7819 */ /* 0x000fe200000006ff */
[----:B------:R-:W-:Y:S01]  /*17e0*/  FMUL.FTZ R133, R137, UR31 ;  /* 0x0000001f89857c20 */ /* 0x000fe20008410000 */
[----:B------:R-:W-:Y:S01]  /*17f0*/  FADD.FTZ R69, R69, R116 ;  /* 0x0000007445457221 */ /* 0x000fe20000010000 */
[----:B------:R-:W-:Y:S01]  /*1800*/  FFMA.FTZ R93, R136, R116, R93 ;  /* 0x00000074885d7223 */ /* 0x000fe2000001005d */
[----:B------:R-:W-:Y:S01]  /*1810*/  FMUL.FTZ R138, R138, UR31 ;  /* 0x0000001f8a8a7c20 */ /* 0x000fe20008410000 */
[----:B------:R-:W-:Y:S01]  /*1820*/  FMUL.FTZ R137, R35, R118 ;  /* 0x0000007623897220 */ /* 0x000fe20000410000 */
[----:B------:R-:W-:Y:S01]  /*1830*/  FADD.FTZ R116, R115, R132 ;  /* 0x0000008473747221 */ /* 0x000fe20000010000 */
[----:B------:R-:W-:Y:S01]  /*1840*/  FFMA.FTZ R113, R129, R132, R114 ;  /* 0x0000008481717223 */ /* 0x000fe20000010072 */
[C---:B------:R-:W-:Y:S01]  /*1850*/  PRMT R139, R119.reuse, 0x7632, R139 ;  /* 0x00007632778b7816 */ /* 0x040fe2000000008b */
[----:B------:R-:W-:Y:S01]  /*1860*/  FMUL.FTZ R140, R140, UR31 ;  /* 0x0000001f8c8c7c20 */ /* 0x000fe20008410000 */
[----:B------:R-:W-:Y:S01]  /*1870*/  FADD.FTZ R115, R116, R137 ;  /* 0x0000008974737221 */ /* 0x000fe20000010000 */
[----:B------:R-:W-:Y:S01]  /*1880*/  FFMA.FTZ R114, R138, R137, R113 ;  /* 0x000000898a727223 */ /* 0x000fe20000010071 */
[----:B------:R-:W-:Y:S01]  /*1890*/  SHF.L.U32 R119, R119, 0x10, RZ ;  /* 0x0000001077777819 */ /* 0x000fe200000006ff */
[----:B------:R-:W-:Y:S01]  /*18a0*/  FADD.FTZ R73, R73, R142 ;  /* 0x0000008e49497221 */ /* 0x000fe20000010000 */
[----:B------:R-:W-:Y:S01]  /*18b0*/  SHF.L.U32 R112, R139, 0x10, RZ ;  /* 0x000000108b707819 */ /* 0x000fe200000006ff */
[----:B------:R-:W-:Y:S01]  /*18c0*/  FMUL.FTZ R139, R37, R142 ;  /* 0x0000008e258b7220 */ /* 0x000fe20000410000 */
[----:B------:R-:W-:Y:S01]  /*18d0*/  FADD.FTZ R116, R115, R134 ;  /* 0x0000008673747221 */ /* 0x000fe20000010000 */
[----:B------:R-:W-:Y:S01]  /*18e0*/  FFMA.FTZ R113, R131, R134, R114 ;  /* 0x0000008683717223 */ /* 0x000fe20000010072 */
[----:B------:R-:W-:Y:S01]  /*18f0*/  FFMA.FTZ R97, R140, R142, R97 ;  /* 0x0000008e8c617223 */ /* 0x000fe20000010061 */
        /* <DEDUP_REMOVED lines=10> */
[----:B------:R-:W-:Y:S01]  /*19a0*/  FADD.FTZ R71, R71, R118 ;  /* 0x0000007647477221 */ /* 0x000fe20000010000 */
[----:B------:R-:W-:Y:S01]  /*19b0*/  FFMA.FTZ R95, R138, R118, R95 ;  /* 0x000000768a5f7223 */ /* 0x000fe2000001005f */
[----:B------:R-:W-:Y:S01]  /*19c0*/  FFMA.FTZ R98, R133, R119, R98 ;  /* 0x0000007785627223 */ /* 0x000fe20000010062 */
[----:B------:R-:W-:Y:S01]  /*19d0*/  FADD.FTZ R75, R75, R112 ;  /* 0x000000704b4b7221 */ /* 0x000fe20000010000 */
[----:B------:R-:W-:Y:S01]  /*19e0*/  FFMA.FTZ R99, R144, R112, R99 ;  /* 0x0000007090637223 */ /* 0x000fe20000010063 */
[----:B------:R-:W-:Y:S01]  /*19f0*/  FADD.FTZ R155, R116, R141 ;  /* 0x0000008d749b7221 */ /* 0x000fe20000010000 */
[----:B------:R-:W-:Y:S01]  /*1a00*/  FFMA.FTZ R154, R144, R141, R114 ;  /* 0x0000008d909a7223 */ /* 0x000fe20000010072 */
[----:B------:R-:W-:Y:S06]  /*1a10*/  BRA `(.L_x_2043) ;  /* 0x00000000005c7947 */ /* 0x000fec0003800000 */
.L_x_2038:
        /* <DEDUP_REMOVED lines=23> */
.L_x_2043:
[----:B------:R-:W-:Y:S05]  /*1b90*/  BSYNC.RECONVERGENT B0 ;  /* 0x0000000000007941 */ /* 0x000fea0003800200 */
.L_x_2037:
        /* <DEDUP_REMOVED lines=32> */
.L_x_2045:
[----:B------:R-:W-:Y:S05]  /*1da0*/  BSYNC.RECONVERGENT B0 ;  /* 0x0000000000007941 */ /* 0x000fea0003800200 */
.L_x_2044:
        /* <DEDUP_REMOVED lines=9> */
[----:B------:R-:W-:Y:S02]  /*1e40*/  PRMT R152, R106, 0x7632, R152 ;  /* 0x000076326a987816 */ /* 0x000fe40000000098 */
[----:B------:R-:W-:Y:S02]  /*1e50*/  PRMT R156, R101, 0x7632, R156 ;  /* 0x00007632659c7816 */ /* 0x000fe4000000009c */
        /* <DEDUP_REMOVED lines=13> */
[----:B------:R-:W-:-:S03]  /*1f30*/  FADD.FTZ R112, RZ, R113 ;  /* 0x00000071ff707221 */ /* 0x000fc60000010000 */
        /* <DEDUP_REMOVED lines=15> */
[----:B------:R-:W-:Y:S02]  /*2030*/  FSEL R117, R117, RZ, !P0 ;  /* 0x000000ff75757208 */ /* 0x000fe40004000000 */
[----:B------:R-:W-:Y:S01]  /*2040*/  PRMT R112, R103, 0x7632, R112 ;  /* 0x0000763267707816 */ /* 0x000fe20000000070 */
        /* <DEDUP_REMOVED lines=16> */
.L_x_2050:
        /* <DEDUP_REMOVED lines=9> */
.L_x_2051:
        /* <DEDUP_REMOVED lines=9> */
.L_x_2052:
        /* <DEDUP_REMOVED lines=9> */
.L_x_2053:
        /* <DEDUP_REMOVED lines=9> */
.L_x_2054:
        /* <DEDUP_REMOVED lines=9> */
.L_x_2055:
        /* <DEDUP_REMOVED lines=9> */
.L_x_2056:
        /* <DEDUP_REMOVED lines=10> */
.L_x_2049:
        /* <DEDUP_REMOVED lines=26> */
[----:B------:R-:W1:Y:S01]  /*26f0*/  @UP3 LDCU UR9, c[0x0][0x40c] ;  /* 0x00008180ff0937ac */ /* 0x000e620008000800 */
[C---:B------:R-:W-:Y:S01]  /*2700*/  F2FP.BF16.F32.PACK_AB R65, R115.reuse, R66 ;  /* 0x000000427341723e */ /* 0x040fe200000010ff */
[----:B--2---:R-:W-:Y:S01]  /*2710*/  @P2 FMUL.FTZ R112, R115, UR11 ;  /* 0x0000000b73702c20 */ /* 0x004fe20008410000 */
[----:B------:R-:W-:Y:S01]  /*2720*/  FFMA.FTZ R115, R123, UR7, R117 ;  /* 0x000000077b737c23 */ /* 0x000fe20008010075 */
[----:B------:R-:W-:Y:S01]  /*2730*/  @P2 F2FP.BF16.F32.PACK_AB R113, RZ, R113 ;  /* 0x00000071ff71223e */ /* 0x000fe200000010ff */
[----:B---3--:R-:W-:-:S02]  /*2740*/  @P2 FMUL.FTZ R114, R66, UR10 ;  /* 0x0000000a42722c20 */ /* 0x008fc40008410000 */
[----:B------:R-:W-:Y:S01]  /*2750*/  FADD.FTZ R66, R122, -R115 ;  /* 0x800000737a427221 */ /* 0x000fe20000010000 */
[----:B------:R-:W-:Y:S01]  /*2760*/  FADD.FTZ R115, R125, -R154 ;  /* 0x8000009a7d737221 */ /* 0x000fe20000010000 */
[----:B------:R-:W2:Y:S01]  /*2770*/  @UP3 LDCU UR10, c[0x0][0x40c] ;  /* 0x00008180ff0a37ac */ /* 0x000ea20008000800 */
[----:B------:R-:W-:Y:S01]  /*2780*/  @P2 PRMT R108, R113, 0x7610, R108 ;  /* 0x00007610716c2816 */ /* 0x000fe2000000006c */
[----:B------:R-:W-:Y:S01]  /*2790*/  FMUL.FTZ R66, R66, UR31 ;  /* 0x0000001f42427c20 */ /* 0x000fe20008410000 */
[----:B------:R-:W-:Y:S01]  /*27a0*/  FMUL.FTZ R115, R115, UR31 ;  /* 0x0000001f73737c20 */ /* 0x000fe20008410000 */
[----:B------:R-:W-:Y:S02]  /*27b0*/  @P2 F2FP.BF16.F32.PACK_AB R114, RZ, R114 ;  /* 0x00000072ff72223e */ /* 0x000fe400000010ff */
[----:B------:R-:W-:Y:S02]  /*27c0*/  @P2 F2FP.BF16.F32.PACK_AB R67, RZ, R67 ;  /* 0x00000043ff43223e */ /* 0x000fe400000010ff */
[----:B------:R-:W-:Y:S01]  /*27d0*/  FSEL R157, R115, RZ, P0 ;  /* 0x000000ff739d7208 */ /* 0x000fe20000000000 */
[----:B------:R-:W-:Y:S01]  /*27e0*/  FFMA.FTZ R115, R121, UR7, R117 ;  /* 0x0000000779737c23 */ /* 0x000fe20008010075 */
[----:B------:R-:W-:-:S02]  /*27f0*/  FSEL R156, R66, RZ, P0 ;  /* 0x000000ff429c7208 */ /* 0x000fc40000000000 */
[----:B------:R-:W-:Y:S01]  /*2800*/  @P2 PRMT R109, R114, 0x7610, R109 ;  /* 0x00007610726d2816 */ /* 0x000fe2000000006d */
[----:B------:R-:W-:Y:S01]  /*2810*/  FADD.FTZ R115, R120, -R115 ;  /* 0x8000007378737221 */ /* 0x000fe20000010000 */
[----:B------:R-:W-:Y:S01]  /*2820*/  FFMA.FTZ R114, R128, UR7, R117 ;  /* 0x0000000780727c23 */ /* 0x000fe20008010075 */
[----:B0-----:R-:W-:Y:S01]  /*2830*/  @P2 FMUL.FTZ R66, R156, UR8 ;  /* 0x000000089c422c20 */ /* 0x001fe20008410000 */
[----:B-1----:R-:W-:Y:S01]  /*2840*/  @P2 FMUL.FTZ R154, R157, UR9 ;  /* 0x000000099d9a2c20 */ /* 0x002fe20008410000 */
[----:B------:R-:W-:Y:S01]  /*2850*/  FMUL.FTZ R155, R115, UR31 ;  /* 0x0000001f739b7c20 */ /* 0x000fe20008410000 */
[----:B------:R-:W-:Y:S01]  /*2860*/  FADD.FTZ R114, R127, -R114 ;  /* 0x800000727f727221 */ /* 0x000fe20000010000 */
[----:B------:R-:W-:Y:S02]  /*2870*/  @P2 F2FP.BF16.F32.PACK_AB R112, RZ, R112 ;  /* 0x00000070ff70223e */ /* 0x000fe400000010ff */
[----:B------:R-:W-:Y:S01]  /*2880*/  @P2 F2FP.BF16.F32.PACK_AB R115, RZ, R66 ;  /* 0x00000042ff73223e */ /* 0x000fe200000010ff */
[----:B------:R-:W-:Y:S01]  /*2890*/  FMUL.FTZ R114, R114, UR31 ;  /* 0x0000001f72727c20 */ /* 0x000fe20008410000 */
[----:B------:R-:W-:-:S02]  /*28a0*/  FSEL R155, R155, RZ, P0 ;  /* 0x000000ff9b9b7208 */ /* 0x000fc40000000000 */
[----:B------:R-:W-:Y:S02]  /*28b0*/  @P2 F2FP.BF16.F32.PACK_AB R154, RZ, R154 ;  /* 0x0000009aff9a223e */ /* 0x000fe400000010ff */
[----:B------:R-:W-:Y:S01]  /*28c0*/  @P2 PRMT R110, R115, 0x7610, R110 ;  /* 0x00007610736e2816 */ /* 0x000fe2000000006e */
[----:B--2---:R-:W-:Y:S01]  /*28d0*/  @P2 FMUL.FTZ R113, R155, UR10 ;  /* 0x0000000a9b712c20 */ /* 0x004fe20008410000 */
[----:B------:R-:W-:Y:S02]  /*28e0*/  FSEL R114, R114, RZ, P0 ;  /* 0x000000ff72727208 */ /* 0x000fe40000000000 */
[----:B------:R-:W-:Y:S02]  /*28f0*/  @P2 PRMT R108, R108, 0x5410, R67 ;  /* 0x000054106c6c2816 */ /* 0x000fe40000000043 */
[----:B------:R-:W-:Y:S02]  /*2900*/  @P2 F2FP.BF16.F32.PACK_AB R113, RZ, R113 ;  /* 0x00000071ff71223e */ /* 0x000fe400000010ff */
[----:B------:R-:W-:-:S02]  /*2910*/  F2FP.BF16.F32.PACK_AB R66, R157, R156 ;  /* 0x0000009c9d42723e */ /* 0x000fc400000010ff */
[----:B------:R-:W-:Y:S02]  /*2920*/  @P2 PRMT R111, R113, 0x7610, R111 ;  /* 0x00007610716f2816 */ /* 0x000fe4000000006f */
[----:B------:R-:W-:Y:S02]  /*2930*/  @P2 PRMT R109, R109, 0x5410, R112 ;  /* 0x000054106d6d2816 */ /* 0x000fe40000000070 */
[----:B------:R-:W-:Y:S02]  /*2940*/  @P2 PRMT R110, R110, 0x5410, R154 ;  /* 0x000054106e6e2816 */ /* 0x000fe4000000009a */
[----:B------:R-:W-:Y:S01]  /*2950*/  F2FP.BF16.F32.PACK_AB R67, R114, R155 ;  /* 0x0000009b7243723e */ /* 0x000fe200000010ff */
[----:B------:R-:W-:Y:S06]  /*2960*/  BRA.U !UP3, `(.L_x_2057) ;  /* 0x000000090b3c7547 */ /* 0x000fec000b800000 */
[----:B------:R-:W-:-:S05]  /*2970*/  FMUL.FTZ R112, R114, UR27 ;  /* 0x0000001b72707c20 */ /* 0x000fca0008410000 */
[----:B------:R-:W-:-:S04]  /*2980*/  F2FP.BF16.F32.PACK_AB R112, RZ, R112 ;  /* 0x00000070ff70723e */ /* 0x000fc800000010ff */
[----:B------:R-:W-:Y:S01]  /*2990*/  PRMT R111, R111, 0x5410, R112 ;  /* 0x000054106f6f7816 */ /* 0x000fe20000000070 */
[----:B------:R-:W-:Y:S06]  /*29a0*/  BRA `(.L_x_2057) ;  /* 0x00000008002c7947 */ /* 0x000fec0003800000 */
.L_x_2048:
[----:B------:R-:W-:-:S04]  /*29b0*/  UISETP.NE.U32.AND UP0, UPT, UR4, URZ, UPT ;  /* 0x000000ff0400728c */ /* 0x000fc8000bf05070 */
[----:B------:R-:W-:-:S09]  /*29c0*/  UISETP.NE.AND.EX UP0, UPT, UR5, URZ, UPT, UP0 ;  /* 0x000000ff0500728c */ /* 0x000fd2000bf05300 */
[----:B------:R-:W-:Y:S05]  /*29d0*/  BRA.U UP0, `(.L_x_2058) ;  /* 0x0000000500087547 */ /* 0x000fea000b800000 */
[----:B------:R-:W-:Y:S01]  /*29e0*/  ISETP.LT.AND P0, PT, RZ, UR30, PT ;  /* 0x0000001eff007c0c */ /* 0x000fe2000bf01270 */
[----:B------:R-:W0:Y:S01]  /*29f0*/  @UP3 LDCU UR8, c[0x0][0x40c] ;  /* 0x00008180ff0837ac */ /* 0x000e220008000800 */
[----:B------:R-:W-:Y:S02]  /*2a00*/  SHF.L.U32 R154, R154, 0x10, RZ ;  /* 0x000000109a9a7819 */ /* 0x000fe400000006ff */
[----:B------:R-:W-:Y:S01]  /*2a10*/  SHF.L.U32 R155, R100, 0x10, RZ ;  /* 0x00000010649b7819 */ /* 0x000fe200000006ff */
[----:B------:R-:W1:Y:S01]  /*2a20*/  @UP3 LDCU UR10, c[0x0][0x40c] ;  /* 0x00008180ff0a37ac */ /* 0x000e620008000800 */
[----:B------:R-:W-:Y:S02]  /*2a30*/  SHF.L.U32 R156, R156, 0x10, RZ ;  /* 0x000000109c9c7819 */ /* 0x000fe400000006ff */
[----:B------:R-:W-:Y:S01]  /*2a40*/  SHF.L.U32 R157, R101, 0x10, RZ ;  /* 0x00000010659d7819 */ /* 0x000fe200000006ff */
[----:B------:R-:W2:Y:S01]  /*2a50*/  @UP3 LDCU UR32, c[0x0][0x40c] ;  /* 0x00008180ff2037ac */ /* 0x000ea20008000800 */
[----:B------:R-:W-:-:S03]  /*2a60*/  SHF.L.U32 R114, R114, 0x10, RZ ;  /* 0x0000001072727819 */ /* 0x000fc600000006ff */
[--C-:B------:R-:W-:Y:S01]  /*2a70*/  @P0 FFMA.FTZ R160, R148, UR7, R117.reuse ;  /* 0x0000000794a00c23 */ /* 0x100fe20008010075 */
[--C-:B------:R-:W-:Y:S01]  /*2a80*/  @P0 FFMA.FTZ R158, R151, UR7, R117.reuse ;  /* 0x00000007979e0c23 */ /* 0x100fe20008010075 */
[----:B------:R-:W3:Y:S02]  /*2a90*/  @UP3 LDCU UR9, c[0x0][0x40c] ;  /* 0x00008180ff0937ac */ /* 0x000ee40008000800 */
[----:B------:R-:W-:Y:S01]  /*2aa0*/  @P0 FADD.FTZ R113, R147, -R160 ;  /* 0x800000a093710221 */ /* 0x000fe20000010000 */
[----:B------:R-:W-:Y:S01]  /*2ab0*/  @P0 FADD.FTZ R158, R149, -R158 ;  /* 0x8000009e959e0221 */ /* 0x000fe20000010000 */
[----:B------:R-:W4:Y:S02]  /*2ac0*/  @UP3 LDCU UR11, c[0x0][0x40c] ;  /* 0x00008180ff0b37ac */ /* 0x000f240008000800 */
[----:B------:R-:W-:Y:S01]  /*2ad0*/  @P0 FFMA.FTZ R154, R113, UR31, R154 ;  /* 0x0000001f719a0c23 */ /* 0x000fe2000801009a */
[----:B------:R-:W-:Y:S01]  /*2ae0*/  @P0 FFMA.FTZ R113, R146, UR7, R117 ;  /* 0x0000000792710c23 */ /* 0x000fe20008010075 */
[----:B------:R-:W-:Y:S01]  /*2af0*/  @P0 FFMA.FTZ R155, R158, UR31, R155 ;  /* 0x0000001f9e9b0c23 */ /* 0x000fe2000801009b */
[----:B------:R-:W-:Y:S01]  /*2b00*/  @P0 FFMA.FTZ R158, R145, UR7, R117 ;  /* 0x00000007919e0c23 */ /* 0x000fe20008010075 */
[----:B------:R-:W5:Y:S01]  /*2b10*/  @UP3 LDCU UR33, c[0x0][0x40c] ;  /* 0x00008180ff2137ac */ /* 0x000f620008000800 */
[----:B------:R-:W-:Y:S01]  /*2b20*/  @P0 FADD.FTZ R113, R124, -R113 ;  /* 0x800000717c710221 */ /* 0x000fe20000010000 */
[----:B0-----:R-:W-:Y:S01]  /*2b30*/  @P2 FMUL.FTZ R155, R155, UR8 ;  /* 0x000000089b9b2c20 */ /* 0x001fe20008410000 */
[----:B------:R-:W-:Y:S01]  /*2b40*/  @P0 FADD.FTZ R158, R143, -R158 ;  /* 0x8000009e8f9e0221 */ /* 0x000fe20000010000 */
[----:B------:R-:W0:Y:S01]  /*2b50*/  @UP3 LDCU UR34, c[0x0][0x40c] ;  /* 0x00008180ff2237ac */ /* 0x000e220008000800 */
[----:B------:R-:W-:Y:S01]  /*2b60*/  @P0 FFMA.FTZ R156, R113, UR31, R156 ;  /* 0x0000001f719c0c23 */ /* 0x000fe2000801009c */
[----:B------:R-:W-:Y:S01]  /*2b70*/  @P0 FFMA.FTZ R113, R123, UR7, R117 ;  /* 0x000000077b710c23 */ /* 0x000fe20008010075 */
[----:B------:R-:W-:-:S03]  /*2b80*/  @P0 FFMA.FTZ R157, R158, UR31, R157 ;  /* 0x0000001f9e9d0c23 */ /* 0x000fc6000801009d */
[----:B------:R-:W-:Y:S01]  /*2b90*/  @P0 FADD.FTZ R158, R122, -R113 ;  /* 0x800000717a9e0221 */ /* 0x000fe20000010000 */
[----:B------:R-:W-:Y:S01]  /*2ba0*/  SHF.L.U32 R113, R102, 0x10, RZ ;  /* 0x0000001066717819 */ /* 0x000fe200000006ff */
[----:B-1----:R-:W-:Y:S01]  /*2bb0*/  @P2 FMUL.FTZ R157, R157, UR10 ;  /* 0x0000000a9d9d2c20 */ /* 0x002fe20008410000 */
[----:B----4-:R-:W-:-:S03]  /*2bc0*/  @P2 FMUL.FTZ R156, R156, UR11 ;  /* 0x0000000b9c9c2c20 */ /* 0x010fc60008410000 */
[----:B------:R-:W-:Y:S01]  /*2bd0*/  @P0 FFMA.FTZ R113, R158, UR31, R113 ;  /* 0x0000001f9e710c23 */ /* 0x000fe20008010071 */
[----:B------:R-:W-:Y:S01]  /*2be0*/  @P0 FFMA.FTZ R158, R126, UR7, R117 ;  /* 0x000000077e9e0c23 */ /* 0x000fe20008010075 */
[----:B------:R-:W-:Y:S02]  /*2bf0*/  @P2 F2FP.BF16.F32.PACK_AB R157, RZ, R157 ;  /* 0x0000009dff9d223e */ /* 0x000fe400000010ff */
[----:B--2---:R-:W-:Y:S01]  /*2c00*/  @P2 FMUL.FTZ R113, R113, UR32 ;  /* 0x0000002071712c20 */ /* 0x004fe20008410000 */
[----:B------:R-:W-:Y:S01]  /*2c10*/  @P0 FADD.FTZ R115, R125, -R158 ;  /* 0x8000009e7d730221 */ /* 0x000fe20000010000 */
[----:B------:R-:W-:Y:S02]  /*2c20*/  @P2 F2FP.BF16.F32.PACK_AB R156, RZ, R156 ;  /* 0x0000009cff9c223e */ /* 0x000fe400000010ff */
[----:B------:R-:W-:Y:S01]  /*2c30*/  @P2 PRMT R109, R157, 0x7610, R109 ;  /* 0x000076109d6d2816 */ /* 0x000fe2000000006d */
[----:B------:R-:W-:Y:S01]  /*2c40*/  @P0 FFMA.FTZ R114, R115, UR31, R114 ;  /* 0x0000001f73720c23 */ /* 0x000fe20008010072 */
[----:B------:R-:W-:Y:S01]  /*2c50*/  @P0 FFMA.FTZ R115, R121, UR7, R117 ;  /* 0x0000000779730c23 */ /* 0x000fe20008010075 */
[----:B------:R-:W-:-:S02]  /*2c60*/  @P2 F2FP.BF16.F32.PACK_AB R113, RZ, R113 ;  /* 0x00000071ff71223e */ /* 0x000fc400000010ff */
[----:B-----5:R-:W-:Y:S01]  /*2c70*/  @P2 FMUL.FTZ R114, R114, UR33 ;  /* 0x0000002172722c20 */ /* 0x020fe20008410000 */
[----:B------:R-:W-:Y:S01]  /*2c80*/  @P0 FADD.FTZ R158, R120, -R115 ;  /* 0x80000073789e0221 */ /* 0x000fe20000010000 */
[----:B------:R-:W-:Y:S02]  /*2c90*/  SHF.L.U32 R115, R103, 0x10, RZ ;  /* 0x0000001067737819 */ /* 0x000fe400000006ff */
[----:B------:R-:W-:Y:S02]  /*2ca0*/  @P2 PRMT R110, R113, 0x7610, R110 ;  /* 0x00007610716e2816 */ /* 0x000fe4000000006e */
[----:B------:R-:W-:Y:S01]  /*2cb0*/  @P2 F2FP.BF16.F32.PACK_AB R114, RZ, R114 ;  /* 0x00000072ff72223e */ /* 0x000fe200000010ff */
[----:B------:R-:W-:Y:S01]  /*2cc0*/  @P0 FFMA.FTZ R115, R158, UR31, R115 ;  /* 0x0000001f9e730c23 */ /* 0x000fe20008010073 */
[----:B---3--:R-:W-:Y:S01]  /*2cd0*/  @P2 FMUL.FTZ R158, R154, UR9 ;  /* 0x000000099a9e2c20 */ /* 0x008fe20008410000 */
[----:B------:R-:W-:Y:S02]  /*2ce0*/  @P2 F2FP.BF16.F32.PACK_AB R154, RZ, R155 ;  /* 0x0000009bff9a223e */ /* 0x000fe400000010ff */
[----:B0-----:R-:W-:Y:S01]  /*2cf0*/  @P2 FMUL.FTZ R115, R115, UR34 ;  /* 0x0000002273732c20 */ /* 0x001fe20008410000 */
[----:B------:R-:W-:-:S02]  /*2d00*/  @P2 PRMT R109, R109, 0x5410, R156 ;  /* 0x000054106d6d2816 */ /* 0x000fc4000000009c */
[----:B------:R-:W-:Y:S02]  /*2d10*/  @P2 F2FP.BF16.F32.PACK_AB R158, RZ, R158 ;  /* 0x0000009eff9e223e */ /* 0x000fe400000010ff */
[----:B------:R-:W-:Y:S02]  /*2d20*/  @P2 F2FP.BF16.F32.PACK_AB R115, RZ, R115 ;  /* 0x00000073ff73223e */ /* 0x000fe400000010ff */
[----:B------:R-:W-:Y:S02]  /*2d30*/  @P2 PRMT R108, R154, 0x7610, R108 ;  /* 0x000076109a6c2816 */ /* 0x000fe4000000006c */
[----:B------:R-:W-:Y:S02]  /*2d40*/  @P2 PRMT R111, R115, 0x7610, R111 ;  /* 0x00007610736f2816 */ /* 0x000fe4000000006f */
[----:B------:R-:W-:Y:S02]  /*2d50*/  @P2 PRMT R108, R108, 0x5410, R158 ;  /* 0x000054106c6c2816 */ /* 0x000fe4000000009e */
        /* <DEDUP_REMOVED lines=10> */
.L_x_2058:
        /* <DEDUP_REMOVED lines=8> */
[----:B------:R-:W-:-:S03]  /*2e80*/  PLOP3.LUT P3, PT, PT, PT, UP2, 0x80, 0x8 ;  /* 0x000000000008781c */ /* 0x000fc60003f6f028 */
[--C-:B------:R-:W-:Y:S01]  /*2e90*/  @P0 FFMA.FTZ R64, R145, UR7, R117.reuse ;  /* 0x0000000791400c23 */ /* 0x100fe20008010075 */
[--C-:B------:R-:W-:Y:S01]  /*2ea0*/  @P0 FFMA.FTZ R113, R146, UR7, R117.reuse ;  /* 0x0000000792710c23 */ /* 0x100fe20008010075 */
[----:B------:R-:W3:Y:S01]  /*2eb0*/  @UP3 LDCU UR33, c[0x0][0x40c] ;  /* 0x00008180ff2137ac */ /* 0x000ee20008000800 */
[----:B------:R-:W-:Y:S01]  /*2ec0*/  @P0 FFMA.FTZ R158, R126, UR7, R117 ;  /* 0x000000077e9e0c23 */ /* 0x000fe20008010075 */
[----:B------:R-:W-:Y:S01]  /*2ed0*/  @P0 FADD.FTZ R67, R143, -R64 ;  /* 0x800000408f430221 */ /* 0x000fe20000010000 */
[----:B------:R-:W-:Y:S01]  /*2ee0*/  @P0 FADD.FTZ R64, R124, -R113 ;  /* 0x800000717c400221 */ /* 0x000fe20000010000 */
[----:B------:R-:W4:Y:S01]  /*2ef0*/  @UP3 LDCU UR10, c[0x0][0x40c] ;  /* 0x00008180ff0a37ac */ /* 0x000f220008000800 */
[----:B------:R-:W-:Y:S01]  /*2f00*/  @P0 FADD.FTZ R158, R125, -R158 ;  /* 0x8000009e7d9e0221 */ /* 0x000fe20000010000 */
[----:B------:R-:W-:Y:S01]  /*2f10*/  @P0 FFMA.FTZ R156, R67, UR31, R156 ;  /* 0x0000001f439c0c23 */ /* 0x000fe2000801009c */
[----:B------:R-:W-:Y:S01]  /*2f20*/  @P0 FFMA.FTZ R67, R123, UR7, R117 ;  /* 0x000000077b430c23 */ /* 0x000fe20008010075 */
[----:B------:R-:W-:Y:S01]  /*2f30*/  @P0 FFMA.FTZ R65, R64, UR31, R65 ;  /* 0x0000001f40410c23 */ /* 0x000fe20008010041 */
[----:B------:R-:W-:Y:S01]  /*2f40*/  SHF.L.U32 R64, R154, 0x10, RZ ;  /* 0x000000109a407819 */ /* 0x000fe200000006ff */
[----:B------:R-:W-:Y:S01]  /*2f50*/  @P0 FFMA.FTZ R154, R148, UR7, R117 ;  /* 0x00000007949a0c23 */ /* 0x000fe20008010075 */
[----:B------:R-:W-:Y:S01]  /*2f60*/  @P0 FADD.FTZ R67, R122, -R67 ;  /* 0x800000437a430221 */ /* 0x000fe20000010000 */
[----:B------:R-:W5:Y:S01]  /*2f70*/  @UP3 LDCU UR11, c[0x0][0x40c] ;  /* 0x00008180ff0b37ac */ /* 0x000f620008000800 */
[----:B------:R-:W-:-:S02]  /*2f80*/  @P0 FFMA.FTZ R157, R158, UR31, R157 ;  /* 0x0000001f9e9d0c23 */ /* 0x000fc4000801009d */
[----:B------:R-:W-:Y:S01]  /*2f90*/  @P0 FFMA.FTZ R66, R67, UR31, R66 ;  /* 0x0000001f43420c23 */ /* 0x000fe20008010042 */
[----:B------:R-:W-:Y:S01]  /*2fa0*/  @P0 FADD.FTZ R67, R147, -R154 ;  /* 0x8000009a93430221 */ /* 0x000fe20000010000 */
[----:B------:R-:W-:Y:S01]  /*2fb0*/  SHF.L.U32 R154, R112, 0x10, RZ ;  /* 0x00000010709a7819 */ /* 0x000fe200000006ff */
[--C-:B------:R-:W-:Y:S02]  /*2fc0*/  @P3 FFMA.FTZ R112, R151, UR7, R117.reuse ;  /* 0x0000000797703c23 */ /* 0x100fe40008010075 */
[----:B------:R-:W-:Y:S01]  /*2fd0*/  @P0 FFMA.FTZ R64, R67, UR31, R64 ;  /* 0x0000001f43400c23 */ /* 0x000fe20008010040 */
[----:B------:R-:W-:Y:S01]  /*2fe0*/  @P0 FFMA.FTZ R67, R121, UR7, R117 ;  /* 0x0000000779430c23 */ /* 0x000fe20008010075 */
[----:B------:R-:W-:Y:S01]  /*2ff0*/  @P3 FADD.FTZ R112, R149, -R112 ;  /* 0x8000007095703221 */ /* 0x000fe20000010000 */
[----:B----4-:R-:W-:Y:S01]  /*3000*/  @P2 FMUL.FTZ R115, R66, UR10 ;  /* 0x0000000a42732c20 */ /* 0x010fe20008410000 */
[----:B------:R-:W-:Y:S01]  /*3010*/  F2FP.BF16.F32.PACK_AB R66, R157, R66 ;  /* 0x000000429d42723e */ /* 0x000fe200000010ff */
[----:B------:R-:W-:Y:S01]  /*3020*/  @P0 FADD.FTZ R114, R120, -R67 ;  /* 0x8000004378720221 */ /* 0x000fe20000010000 */
[----:B------:R-:W-:-:S02]  /*3030*/  SHF.L.U32 R67, R103, 0x10, RZ ;  /* 0x0000001067437819 */ /* 0x000fc400000006ff */
[----:B------:R-:W-:Y:S01]  /*3040*/  @P2 F2FP.BF16.F32.PACK_AB R115, RZ, R115 ;  /* 0x00000073ff73223e */ /* 0x000fe200000010ff */
[----:B-----5:R-:W-:Y:S02]  /*3050*/  @P2 FMUL.FTZ R155, R157, UR11 ;  /* 0x0000000b9d9b2c20 */ /* 0x020fe40008410000 */
[----:B------:R-:W-:Y:S01]  /*3060*/  @P0 FFMA.FTZ R67, R114, UR31, R67 ;  /* 0x0000001f72430c23 */ /* 0x000fe20008010043 */
[----:B------:R-:W-:Y:S01]  /*3070*/  @P0 FFMA.FTZ R114, R128, UR7, R117 ;  /* 0x0000000780720c23 */ /* 0x000fe20008010075 */
[----:B------:R-:W-:Y:S02]  /*3080*/  @P2 PRMT R110, R115, 0x7610, R110 ;  /* 0x00007610736e2816 */ /* 0x000fe4000000006e */
[----:B------:R-:W-:Y:S01]  /*3090*/  @P2 F2FP.BF16.F32.PACK_AB R155, RZ, R155 ;  /* 0x0000009bff9b223e */ /* 0x000fe200000010ff */
[----:B------:R-:W-:Y:S01]  /*30a0*/  @P0 FADD.FTZ R113, R127, -R114 ;  /* 0x800000727f710221 */ /* 0x000fe20000010000 */
[C---:B-1----:R-:W-:Y:S01]  /*30b0*/  @P2 FMUL.FTZ R114, R65.reuse, UR9 ;  /* 0x0000000941722c20 */ /* 0x042fe20008410000 */
[----:B------:R-:W1:Y:S01]  /*30c0*/  @UP3 LDCU UR9, c[0x0][0x40c] ;  /* 0x00008180ff0937ac */ /* 0x000e620008000800 */
[----:B------:R-:W-:Y:S01]  /*30d0*/  F2FP.BF16.F32.PACK_AB R65, R65, R156 ;  /* 0x0000009c4141723e */ /* 0x000fe200000010ff */
[----:B------:R-:W-:Y:S01]  /*30e0*/  @P0 FFMA.FTZ R154, R113, UR31, R154 ;  /* 0x0000001f719a0c23 */ /* 0x000fe2000801009a */
[----:B------:R-:W-:-:S02]  /*30f0*/  SHF.L.U32 R113, R100, 0x10, RZ ;  /* 0x0000001064717819 */ /* 0x000fc400000006ff */
[----:B------:R-:W-:Y:S01]  /*3100*/  @P2 F2FP.BF16.F32.PACK_AB R114, RZ, R114 ;  /* 0x00000072ff72223e */ /* 0x000fe200000010ff */
[----:B---3--:R-:W-:Y:S01]  /*3110*/  @P2 FMUL.FTZ R158, R154, UR33 ;  /* 0x000000219a9e2c20 */ /* 0x008fe20008410000 */
[----:B------:R-:W-:Y:S01]  /*3120*/  @P2 PRMT R110, R110, 0x5410, R155 ;  /* 0x000054106e6e2816 */ /* 0x000fe2000000009b */
[----:B------:R-:W-:Y:S01]  /*3130*/  @P3 FFMA.FTZ R113, R112, UR31, R113 ;  /* 0x0000001f70713c23 */ /* 0x000fe20008010071 */
[----:B0-----:R-:W-:Y:S01]  /*3140*/  @P2 FMUL.FTZ R112, R156, UR8 ;  /* 0x000000089c702c20 */ /* 0x001fe20008410000 */
[----:B------:R-:W0:Y:S01]  /*3150*/  @UP3 LDCU UR8, c[0x0][0x40c] ;  /* 0x00008180ff0837ac */ /* 0x000e220008000800 */
[----:B--2---:R-:W-:Y:S01]  /*3160*/  @P2 FMUL.FTZ R156, R67, UR32 ;  /* 0x00000020439c2c20 */ /* 0x004fe20008410000 */
[----:B------:R-:W-:Y:S02]  /*3170*/  F2FP.BF16.F32.PACK_AB R67, R154, R67 ;  /* 0x000000439a43723e */ /* 0x000fe400000010ff */
[----:B------:R-:W-:Y:S02]  /*3180*/  @P2 F2FP.BF16.F32.PACK_AB R112, RZ, R112 ;  /* 0x00000070ff70223e */ /* 0x000fe400000010ff */
[----:B------:R-:W-:Y:S01]  /*3190*/  @P2 F2FP.BF16.F32.PACK_AB R157, RZ, R156 ;  /* 0x0000009cff9d223e */ /* 0x000fe200000010ff */
[----:B-1----:R-:W-:Y:S01]  /*31a0*/  @P2 FMUL.FTZ R156, R64, UR9 ;  /* 0x00000009409c2c20 */ /* 0x002fe20008410000 */
[----:B------:R-:W-:-:S02]  /*31b0*/  @P2 F2FP.BF16.F32.PACK_AB R158, RZ, R158 ;  /* 0x0000009eff9e223e */ /* 0x000fc400000010ff */
[----:B------:R-:W-:Y:S02]  /*31c0*/  @P2 PRMT R109, R112, 0x7610, R109 ;  /* 0x00007610706d2816 */ /* 0x000fe4000000006d */
[----:B------:R-:W-:Y:S02]  /*31d0*/  @P2 F2FP.BF16.F32.PACK_AB R156, RZ, R156 ;  /* 0x0000009cff9c223e */ /* 0x000fe400000010ff */
[----:B------:R-:W-:Y:S02]  /*31e0*/  @P2 PRMT R111, R157, 0x7610, R111 ;  /* 0x000076109d6f2816 */ /* 0x000fe4000000006f */
[----:B------:R-:W-:Y:S01]  /*31f0*/  F2FP.BF16.F32.PACK_AB R64, R64, R113 ;  /* 0x000000714040723e */ /* 0x000fe200000010ff */
[----:B0-----:R-:W-:Y:S01]  /*3200*/  @P2 FMUL.FTZ R154, R113, UR8 ;  /* 0x00000008719a2c20 */ /* 0x001fe20008410000 */
[----:B------:R-:W-:Y:S02]  /*3210*/  @P2 PRMT R109, R109, 0x5410, R114 ;  /* 0x000054106d6d2816 */ /* 0x000fe40000000072 */
[----:B------:R-:W-:-:S02]  /*3220*/  @P2 PRMT R111, R111, 0x5410, R158 ;  /* 0x000054106f6f2816 */ /* 0x000fc4000000009e */
[----:B------:R-:W-:-:S04]  /*3230*/  @P2 F2FP.BF16.F32.PACK_AB R154, RZ, R154 ;  /* 0x0000009aff9a223e */ /* 0x000fc800000010ff */
[----:B------:R-:W-:-:S04]  /*3240*/  @P2 PRMT R108, R154, 0x7610, R108 ;  /* 0x000076109a6c2816 */ /* 0x000fc8000000006c */
[----:B------:R-:W-:-:S07]  /*3250*/  @P2 PRMT R108, R108, 0x5410, R156 ;  /* 0x000054106c6c2816 */ /* 0x000fce000000009c */
.L_x_2057:
        /* <DEDUP_REMOVED lines=11> */
.L_x_2047:
[----:B------:R-:W-:Y:S05]  /*3310*/  BSYNC.RECONVERGENT B0 ;  /* 0x0000000000007941 */ /* 0x000fea0003800200 */
.L_x_2046:
        /* <DEDUP_REMOVED lines=15> */
[----:B------:R-:W-:Y:S01]  /*3410*/  SHF.L.U32 R67, R67, 0x10, RZ ;  /* 0x0000001043437819 */ /* 0x000fe200000006ff */
[----:B------:R-:W2:Y:S06]  /*3420*/  @UP3 LDCU UR10, c[0x0][0x40c] ;  /* 0x00008180ff0a37ac */ /* 0x000eac0008000800 */
[----:B------:R-:W-:Y:S01]  /*3430*/  @P4 PRMT R113, R107, 0x7632, R113 ;  /* 0x000076326b714816 */ /* 0x000fe20000000071 */
[--C-:B------:R-:W-:Y:S01]  /*3440*/  @P4 FFMA.FTZ R112, R18, UR7, R117.reuse ;  /* 0x0000000712704c23 */ /* 0x100fe20008010075 */
[--C-:B------:R-:W-:Y:S01]  /*3450*/  @P4 FFMA.FTZ R66, R12, UR7, R117.reuse ;  /* 0x000000070c424c23 */ /* 0x100fe20008010075 */
[----:B------:R-:W-:Y:S01]  /*3460*/  @!P4 SHF.L.U32 R150, R150, 0x10, RZ ;  /* 0x000000109696c819 */ /* 0x000fe200000006ff */
[--C-:B------:R-:W-:Y:S01]  /*3470*/  @P4 FFMA.FTZ R65, R3, UR7, R117.reuse ;  /* 0x0000000703414c23 */ /* 0x100fe20008010075 */
[----:B------:R-:W-:Y:S01]  /*3480*/  @P4 SHF.L.U32 R113, R113, 0x10, RZ ;  /* 0x0000001071714819 */ /* 0x000fe200000006ff */
[----:B------:R-:W-:Y:S01]  /*3490*/  @P4 FADD.FTZ R112, R17, -R112 ;  /* 0x8000007011704221 */ /* 0x000fe20000010000 */
[----:B------:R-:W-:Y:S01]  /*34a0*/  @P4 FADD.FTZ R66, R11, -R66 ;  /* 0x800000420b424221 */ /* 0x000fe20000010000 */
[----:B------:R-:W-:Y:S01]  /*34b0*/  @P4 FFMA.FTZ R114, R14, UR7, R117 ;  /* 0x000000070e724c23 */ /* 0x000fe20008010075 */
[----:B------:R-:W-:Y:S01]  /*34c0*/  @P4 FADD.FTZ R65, R4, -R65 ;  /* 0x8000004104414221 */ /* 0x000fe20000010000 */
[----:B------:R-:W-:Y:S01]  /*34d0*/  @P4 FFMA.FTZ R150, R112, UR31, R113 ;  /* 0x0000001f70964c23 */ /* 0x000fe20008010071 */
[----:B------:R-:W-:Y:S01]  /*34e0*/  @P4 FFMA.FTZ R67, R66, UR31, R67 ;  /* 0x0000001f42434c23 */ /* 0x000fe20008010043 */
[----:B------:R-:W-:Y:S01]  /*34f0*/  PRMT R66, R105, 0x7632, R66 ;  /* 0x0000763269427816 */ /* 0x000fe20000000042 */
[----:B------:R-:W-:Y:S01]  /*3500*/  @P4 FFMA.FTZ R113, R5, UR7, R117 ;  /* 0x0000000705714c23 */ /* 0x000fe20008010075 */
[----:B------:R-:W-:Y:S01]  /*3510*/  @P4 FFMA.FTZ R64, R65, UR31, R64 ;  /* 0x0000001f41404c23 */ /* 0x000fe20008010040 */
[----:B------:R-:W-:Y:S01]  /*3520*/  SHF.L.U32 R65, R105, 0x10, RZ ;  /* 0x0000001069417819 */ /* 0x000fe200000006ff */
[----:B------:R-:W3:Y:S01]  /*3530*/  @UP3 LDCU UR32, c[0x0][0x40c] ;  /* 0x00008180ff2037ac */ /* 0x000ee20008000800 */
[----:B------:R-:W-:Y:S01]  /*3540*/  SHF.L.U32 R66, R66, 0x10, RZ ;  /* 0x0000001042427819 */ /* 0x000fe200000006ff */
[----:B------:R-:W-:Y:S01]  /*3550*/  @P4 FADD.FTZ R112, R6, -R113 ;  /* 0x8000007106704221 */ /* 0x000fe20000010000 */
[----:B------:R-:W-:Y:S01]  /*3560*/  @P4 FADD.FTZ R113, R13, -R114 ;  /* 0x800000720d714221 */ /* 0x000fe20000010000 */
[----:B------:R-:W-:Y:S01]  /*3570*/  @P4 FFMA.FTZ R114, R16, UR7, R117 ;  /* 0x0000000710724c23 */ /* 0x000fe20008010075 */
[----:B------:R-:W4:Y:S01]  /*3580*/  @UP3 LDCU UR11, c[0x0][0x40c] ;  /* 0x00008180ff0b37ac */ /* 0x000f220008000800 */
[----:B------:R-:W-:Y:S01]  /*3590*/  @P4 FFMA.FTZ R65, R112, UR31, R65 ;  /* 0x0000001f70414c23 */ /* 0x000fe20008010041 */
[----:B------:R-:W-:Y:S01]  /*35a0*/  @P4 FFMA.FTZ R66, R113, UR31, R66 ;  /* 0x0000001f71424c23 */ /* 0x000fe20008010042 */
[----:B------:R-:W-:Y:S01]  /*35b0*/  @P4 FFMA.FTZ R113, R7, UR7, R117 ;  /* 0x0000000707714c23 */ /* 0x000fe20008010075 */
[----:B------:R-:W-:Y:S01]  /*35c0*/  SHF.L.U32 R112, R106, 0x10, RZ ;  /* 0x000000106a707819 */ /* 0x000fe200000006ff */
[----:B------:R-:W5:Y:S01]  /*35d0*/  @UP3 LDCU UR33, c[0x0][0x40c] ;  /* 0x00008180ff2137ac */ /* 0x000f620008000800 */
[----:B------:R-:W-:Y:S01]  /*35e0*/  @P4 FADD.FTZ R114, R15, -R114 ;  /* 0x800000720f724221 */ /* 0x000fe20000010000 */
[----:B------:R-:W-:Y:S01]  /*35f0*/  @P4 FADD.FTZ R115, R8, -R113 ;  /* 0x8000007108734221 */ /* 0x000fe20000010000 */
[----:B------:R-:W-:Y:S01]  /*3600*/  SHF.L.U32 R113, R152, 0x10, RZ ;  /* 0x0000001098717819 */ /* 0x000fe200000006ff */
[----:B------:R-:W5:Y:S01]  /*3610*/  @UP3 LDCU UR34, c[0x0][0x40c] ;  /* 0x00008180ff2237ac */ /* 0x000f620008000800 */
[----:B------:R-:W-:Y:S01]  /*3620*/  @P4 FFMA.FTZ R119, R9, UR7, R117 ;  /* 0x0000000709774c23 */ /* 0x000fe20008010075 */
[----:B------:R-:W-:Y:S01]  /*3630*/  @P4 FFMA.FTZ R112, R115, UR31, R112 ;  /* 0x0000001f73704c23 */ /* 0x000fe20008010070 */
[----:B------:R-:W-:Y:S01]  /*3640*/  SHF.L.U32 R115, R107, 0x10, RZ ;  /* 0x000000106b737819 */ /* 0x000fe200000006ff */
[----:B------:R-:W-:Y:S01]  /*3650*/  @P4 FFMA.FTZ R113, R114, UR31, R113 ;  /* 0x0000001f72714c23 */ /* 0x000fe20008010071 */
[----:B------:R-:W-:Y:S01]  /*3660*/  @P4 FADD.FTZ R114, R10, -R119 ;  /* 0x800000770a724221 */ /* 0x000fe20000010000 */
[----:B-1----:R-:W-:Y:S01]  /*3670*/  @P2 FMUL.FTZ R118, R67, UR9 ;  /* 0x0000000943762c20 */ /* 0x002fe20008410000 */
[----:B---3--:R-:W-:-:S02]  /*3680*/  @P2 FMUL.FTZ R152, R112, UR32 ;  /* 0x0000002070982c20 */ /* 0x008fc40008410000 */
[----:B------:R-:W-:Y:S01]  /*3690*/  @P4 FFMA.FTZ R115, R114, UR31, R115 ;  /* 0x0000001f72734c23 */ /* 0x000fe20008010073 */
[----:B0-----:R-:W-:Y:S01]  /*36a0*/  @P2 FMUL.FTZ R114, R64, UR8 ;  /* 0x0000000840722c20 */ /* 0x001fe20008410000 */
[----:B------:R-:W-:Y:S01]  /*36b0*/  F2FP.BF16.F32.PACK_AB R64, R67, R64 ;  /* 0x000000404340723e */ /* 0x000fe200000010ff */
[----:B--2---:R-:W-:Y:S01]  /*36c0*/  @P2 FMUL.FTZ R67, R65, UR10 ;  /* 0x0000000a41432c20 */ /* 0x004fe20008410000 */
[C---:B----4-:R-:W-:Y:S01]  /*36d0*/  @P2 FMUL.FTZ R119, R66.reuse, UR11 ;  /* 0x0000000b42772c20 */ /* 0x050fe20008410000 */
[----:B------:R-:W-:Y:S02]  /*36e0*/  F2FP.BF16.F32.PACK_AB R65, R66, R65 ;  /* 0x000000414241723e */ /* 0x000fe400000010ff */
[C---:B------:R-:W-:Y:S01]  /*36f0*/  F2FP.BF16.F32.PACK_AB R66, R113.reuse, R112 ;  /* 0x000000707142723e */ /* 0x040fe200000010ff */
[----:B-----5:R-:W-:Y:S01]  /*3700*/  @P2 FMUL.FTZ R113, R113, UR33 ;  /* 0x0000002171712c20 */ /* 0x020fe20008410000 */
[----:B------:R-:W-:Y:S01]  /*3710*/  @P2 FMUL.FTZ R112, R115, UR34 ;  /* 0x0000002273702c20 */ /* 0x000fe20008410000 */
[----:B------:R-:W-:-:S02]  /*3720*/  @P2 F2FP.BF16.F32.PACK_AB R114, RZ, R114 ;  /* 0x00000072ff72223e */ /* 0x000fc400000010ff */
[----:B------:R-:W-:Y:S02]  /*3730*/  @P2 F2FP.BF16.F32.PACK_AB R67, RZ, R67 ;  /* 0x00000043ff43223e */ /* 0x000fe400000010ff */
[----:B------:R-:W-:Y:S02]  /*3740*/  @P2 F2FP.BF16.F32.PACK_AB R152, RZ, R152 ;  /* 0x00000098ff98223e */ /* 0x000fe400000010ff */
[----:B------:R-:W-:Y:S02]  /*3750*/  @P2 F2FP.BF16.F32.PACK_AB R118, RZ, R118 ;  /* 0x00000076ff76223e */ /* 0x000fe400000010ff */
[----:B------:R-:W-:Y:S02]  /*3760*/  @P2 F2FP.BF16.F32.PACK_AB R119, RZ, R119 ;  /* 0x00000077ff77223e */ /* 0x000fe400000010ff */
[----:B------:R-:W-:Y:S02]  /*3770*/  @P2 F2FP.BF16.F32.PACK_AB R112, RZ, R112 ;  /* 0x00000070ff70223e */ /* 0x000fe400000010ff */
[----:B------:R-:W-:-:S02]  /*3780*/  @P2 F2FP.BF16.F32.PACK_AB R113, RZ, R113 ;  /* 0x00000071ff71223e */ /* 0x000fc400000010ff */
[----:B------:R-:W-:Y:S02]  /*3790*/  @P2 PRMT R108, R114, 0x7610, R108 ;  /* 0x00007610726c2816 */ /* 0x000fe4000000006c */
[----:B------:R-:W-:Y:S02]  /*37a0*/  @P2 PRMT R109, R67, 0x7610, R109 ;  /* 0x00007610436d2816 */ /* 0x000fe4000000006d */
[----:B------:R-:W-:Y:S02]  /*37b0*/  @P2 PRMT R110, R152, 0x7610, R110 ;  /* 0x00007610986e2816 */ /* 0x000fe4000000006e */
        /* <DEDUP_REMOVED lines=10> */
.L_x_2062:
[----:B------:R-:W-:Y:S01]  /*3860*/  ISETP.LT.AND P4, PT, RZ, UR30, PT ;  /* 0x0000001eff007c0c */ /* 0x000fe2000bf81270 */
[----:B------:R-:W0:Y:S01]  /*3870*/  @UP3 LDCU UR8, c[0x0][0x40c] ;  /* 0x00008180ff0837ac */ /* 0x000e220008000800 */
[----:B------:R-:W2:Y:S01]  /*3880*/  @UP3 LDCU UR10, c[0x0][0x40c] ;  /* 0x00008180ff0a37ac */ /* 0x000ea20008000800 */
[----:B------:R-:W3:Y:S10]  /*3890*/  @UP3 LDCU UR32, c[0x0][0x40c] ;  /* 0x00008180ff2037ac */ /* 0x000ef40008000800 */
[----:B-1----:R-:W-:Y:S01]  /*38a0*/  @P4 PRMT R112, R104, 0x7632, R112 ;  /* 0x0000763268704816 */ /* 0x002fe20000000070 */
[--C-:B------:R-:W-:Y:S01]  /*38b0*/  @P4 FFMA.FTZ R114, R12, UR7, R117.reuse ;  /* 0x000000070c724c23 */ /* 0x100fe20008010075 */
[----:B------:R-:W-:Y:S01]  /*38c0*/  @!P4 SHF.L.U32 R119, R119, 0x10, RZ ;  /* 0x000000107777c819 */ /* 0x000fe200000006ff */
[--C-:B------:R-:W-:Y:S01]  /*38d0*/  @P4 FFMA.FTZ R115, R5, UR7, R117.reuse ;  /* 0x0000000705734c23 */ /* 0x100fe20008010075 */
[----:B------:R-:W-:Y:S01]  /*38e0*/  @P4 SHF.L.U32 R112, R112, 0x10, RZ ;  /* 0x0000001070704819 */ /* 0x000fe200000006ff */
[----:B------:R-:W-:Y:S01]  /*38f0*/  @P4 FADD.FTZ R113, R11, -R114 ;  /* 0x800000720b714221 */ /* 0x000fe20000010000 */
[--C-:B------:R-:W-:Y:S01]  /*3900*/  @P4 FFMA.FTZ R114, R14, UR7, R117.reuse ;  /* 0x000000070e724c23 */ /* 0x100fe20008010075 */
[----:B------:R-:W-:Y:S01]  /*3910*/  @!P4 SHF.L.U32 R118, R118, 0x10, RZ ;  /* 0x000000107676c819 */ /* 0x000fe200000006ff */
[--C-:B------:R-:W-:Y:S01]  /*3920*/  @P4 FFMA.FTZ R150, R16, UR7, R117.reuse ;  /* 0x0000000710964c23 */ /* 0x100fe20008010075 */
[--C-:B------:R-:W-:Y:S01]  /*3930*/  @P4 FFMA.FTZ R119, R113, UR31, R112.reuse ;  /* 0x0000001f71774c23 */ /* 0x100fe20008010070 */
[----:B------:R-:W-:Y:S01]  /*3940*/  @P4 PRMT R112, R105, 0x7632, R112 ;  /* 0x0000763269704816 */ /* 0x000fe20000000070 */
[----:B------:R-:W-:Y:S01]  /*3950*/  @P4 FADD.FTZ R113, R13, -R114 ;  /* 0x800000720d714221 */ /* 0x000fe20000010000 */
[----:B------:R-:W-:Y:S01]  /*3960*/  SHF.L.U32 R114, R104, 0x10, RZ ;  /* 0x0000001068727819 */ /* 0x000fe200000006ff */
[----:B------:R-:W1:Y:S01]  /*3970*/  @UP3 LDCU UR9, c[0x0][0x40c] ;  /* 0x00008180ff0937ac */ /* 0x000e620008000800 */
[----:B------:R-:W-:Y:S01]  /*3980*/  @P4 SHF.L.U32 R112, R112, 0x10, RZ ;  /* 0x0000001070704819 */ /* 0x000fe200000006ff */
[----:B------:R-:W-:Y:S01]  /*3990*/  @P4 FADD.FTZ R155, R15, -R150 ;  /* 0x800000960f9b4221 */ /* 0x000fe20000010000 */
[----:B------:R-:W-:Y:S01]  /*39a0*/  SHF.L.U32 R150, R107, 0x10, RZ ;  /* 0x000000106b967819 */ /* 0x000fe200000006ff */
[----:B------:R-:W4:Y:S02]  /*39b0*/  @UP3 LDCU UR11, c[0x0][0x40c] ;  /* 0x00008180ff0b37ac */ /* 0x000f240008000800 */
[----:B------:R-:W-:Y:S01]  /*39c0*/  @P4 FFMA.FTZ R118, R113, UR31, R112 ;  /* 0x0000001f71764c23 */ /* 0x000fe20008010070 */
[----:B------:R-:W-:Y:S01]  /*39d0*/  @P4 FFMA.FTZ R113, R3, UR7, R117 ;  /* 0x0000000703714c23 */ /* 0x000fe20008010075 */
[----:B------:R-:W-:Y:S01]  /*39e0*/  @P4 FADD.FTZ R112, R6, -R115 ;  /* 0x8000007306704221 */ /* 0x000fe20000010000 */
[----:B------:R-:W-:Y:S01]  /*39f0*/  SHF.L.U32 R115, R105, 0x10, RZ ;  /* 0x0000001069737819 */ /* 0x000fe200000006ff */
[----:B------:R-:W5:Y:S01]  /*3a00*/  @UP3 LDCU UR33, c[0x0][0x40c] ;  /* 0x00008180ff2137ac */ /* 0x000f620008000800 */
[----:B------:R-:W-:-:S03]  /*3a10*/  @P4 FADD.FTZ R113, R4, -R113 ;  /* 0x8000007104714221 */ /* 0x000fc60000010000 */
[----:B------:R-:W-:Y:S01]  /*3a20*/  @P4 FFMA.FTZ R115, R112, UR31, R115 ;  /* 0x0000001f70734c23 */ /* 0x000fe20008010073 */
[----:B------:R-:W-:Y:S01]  /*3a30*/  @P4 FFMA.FTZ R114, R113, UR31, R114 ;  /* 0x0000001f71724c23 */ /* 0x000fe20008010072 */
[----:B------:R-:W-:Y:S01]  /*3a40*/  @P4 FFMA.FTZ R113, R7, UR7, R117 ;  /* 0x0000000707714c23 */ /* 0x000fe20008010075 */
[----:B------:R-:W5:Y:S01]  /*3a50*/  @UP3 LDCU UR34, c[0x0][0x40c] ;  /* 0x00008180ff2237ac */ /* 0x000f620008000800 */
[----:B--2---:R-:W-:Y:S01]  /*3a60*/  @P2 FMUL.FTZ R115, R115, UR10 ;  /* 0x0000000a73732c20 */ /* 0x004fe20008410000 */
[----:B0-----:R-:W-:Y:S01]  /*3a70*/  @P2 FMUL.FTZ R114, R114, UR8 ;  /* 0x0000000872722c20 */ /* 0x001fe20008410000 */
[----:B------:R-:W-:Y:S01]  /*3a80*/  @P4 FADD.FTZ R112, R8, -R113 ;  /* 0x8000007108704221 */ /* 0x000fe20000010000 */
[----:B------:R-:W-:Y:S01]  /*3a90*/  SHF.L.U32 R113, R106, 0x10, RZ ;  /* 0x000000106a717819 */ /* 0x000fe200000006ff */
[----:B-1----:R-:W-:Y:S01]  /*3aa0*/  @P2 FMUL.FTZ R119, R119, UR9 ;  /* 0x0000000977772c20 */ /* 0x002fe20008410000 */
[----:B----4-:R-:W-:Y:S01]  /*3ab0*/  @P2 FMUL.FTZ R118, R118, UR11 ;  /* 0x0000000b76762c20 */ /* 0x010fe20008410000 */
[----:B------:R-:W-:-:S02]  /*3ac0*/  @P2 F2FP.BF16.F32.PACK_AB R114, RZ, R114 ;  /* 0x00000072ff72223e */ /* 0x000fc400000010ff */
[----:B------:R-:W-:Y:S01]  /*3ad0*/  @P4 FFMA.FTZ R113, R112, UR31, R113 ;  /* 0x0000001f70714c23 */ /* 0x000fe20008010071 */
[----:B------:R-:W-:Y:S02]  /*3ae0*/  PRMT R112, R106, 0x7632, R112 ;  /* 0x000076326a707816 */ /* 0x000fe40000000070 */
[----:B------:R-:W-:Y:S01]  /*3af0*/  @P2 F2FP.BF16.F32.PACK_AB R115, RZ, R115 ;  /* 0x00000073ff73223e */ /* 0x000fe200000010ff */
[----:B---3--:R-:W-:Y:S01]  /*3b00*/  @P2 FMUL.FTZ R113, R113, UR32 ;  /* 0x0000002071712c20 */ /* 0x008fe20008410000 */
[----:B------:R-:W-:Y:S02]  /*3b10*/  SHF.L.U32 R112, R112, 0x10, RZ ;  /* 0x0000001070707819 */ /* 0x000fe400000006ff */
[----:B------:R-:W-:Y:S02]  /*3b20*/  @P2 F2FP.BF16.F32.PACK_AB R119, RZ, R119 ;  /* 0x00000077ff77223e */ /* 0x000fe400000010ff */
[----:B------:R-:W-:Y:S01]  /*3b30*/  @P2 F2FP.BF16.F32.PACK_AB R113, RZ, R113 ;  /* 0x00000071ff71223e */ /* 0x000fe200000010ff */
[----:B------:R-:W-:Y:S01]  /*3b40*/  @P4 FFMA.FTZ R112, R155, UR31, R112 ;  /* 0x0000001f9b704c23 */ /* 0x000fe20008010070 */
[----:B------:R-:W-:Y:S01]  /*3b50*/  @P4 FFMA.FTZ R155, R9, UR7, R117 ;  /* 0x00000007099b4c23 */ /* 0x000fe20008010075 */
[----:B------:R-:W-:-:S02]  /*3b60*/  @P2 F2FP.BF16.F32.PACK_AB R118, RZ, R118 ;  /* 0x00000076ff76223e */ /* 0x000fc400000010ff */
[----:B-----5:R-:W-:Y:S01]  /*3b70*/  @P2 FMUL.FTZ R112, R112, UR33 ;  /* 0x0000002170702c20 */ /* 0x020fe20008410000 */
[----:B------:R-:W-:Y:S01]  /*3b80*/  @P4 FADD.FTZ R155, R10, -R155 ;  /* 0x8000009b0a9b4221 */ /* 0x000fe20000010000 */
[----:B------:R-:W-:Y:S02]  /*3b90*/  @P2 PRMT R108, R114, 0x7610, R108 ;  /* 0x00007610726c2816 */ /* 0x000fe4000000006c */
[----:B------:R-:W-:Y:S01]  /*3ba0*/  @P2 PRMT R109, R115, 0x7610, R109 ;  /* 0x00007610736d2816 */ /* 0x000fe2000000006d */
[----:B------:R-:W-:Y:S01]  /*3bb0*/  @P4 FFMA.FTZ R150, R155, UR31, R150 ;  /* 0x0000001f9b964c23 */ /* 0x000fe20008010096 */
[----:B------:R-:W-:Y:S02]  /*3bc0*/  @P2 F2FP.BF16.F32.PACK_AB R112, RZ, R112 ;  /* 0x00000070ff70223e */ /* 0x000fe400000010ff */
[----:B------:R-:W-:Y:S01]  /*3bd0*/  @P2 PRMT R110, R113, 0x7610, R110 ;  /* 0x00007610716e2816 */ /* 0x000fe2000000006e */
[----:B------:R-:W-:Y:S01]  /*3be0*/  @P2 FMUL.FTZ R150, R150, UR34 ;  /* 0x0000002296962c20 */ /* 0x000fe20008410000 */
[----:B------:R-:W-:-:S02]  /*3bf0*/  @P2 PRMT R108, R108, 0x5410, R119 ;  /* 0x000054106c6c2816 */ /* 0x000fc40000000077 */
[----:B------:R-:W-:Y:S02]  /*3c00*/  @P2 PRMT R109, R109, 0x5410, R118 ;  /* 0x000054106d6d2816 */ /* 0x000fe40000000076 */
[----:B------:R-:W-:Y:S02]  /*3c10*/  @P2 F2FP.BF16.F32.PACK_AB R150, RZ, R150 ;  /* 0x00000096ff96223e */ /* 0x000fe400000010ff */
        /* <DEDUP_REMOVED lines=12> */
.L_x_2061:
[----:B-1----:R-:W0:Y:S02]  /*3ce0*/  LDC.64 R112, c[0x0][0x478] ;  /* 0x00011e00ff707b82 */ /* 0x002e240000000a00 */
[----:B0-----:R-:W-:-:S04]  /*3cf0*/  ISETP.NE.U32.AND P0, PT, R112, RZ, PT ;  /* 0x000000ff7000720c */ /* 0x001fc80003f05070 */
[----:B------:R-:W-:-:S13]  /*3d00*/  ISETP.NE.AND.EX P0, PT, R113, RZ, PT, P0 ;  /* 0x000000ff7100720c */ /* 0x000fda0003f05300 */
[----:B------:R-:W-:Y:S05]  /*3d10*/  @!P0 BRA `(.L_x_2064) ;  /* 0x0000000400188947 */ /* 0x000fea0003800000 */
[--C-:B------:R-:W-:Y:S01]  /*3d20*/  FFMA.FTZ R65, R3, UR7, R117.reuse ;  /* 0x0000000703417c23 */ /* 0x100fe20008010075 */
[----:B------:R-:W0:Y:S01]  /*3d30*/  @UP3 LDCU UR8, c[0x0][0x40c] ;  /* 0x00008180ff0837ac */ /* 0x000e220008000800 */
[--C-:B------:R-:W-:Y:S01]  /*3d40*/  FFMA.FTZ R66, R12, UR7, R117.reuse ;  /* 0x000000070c427c23 */ /* 0x100fe20008010075 */
[----:B------:R-:W-:Y:S01]  /*3d50*/  FFMA.FTZ R67, R5, UR7, R117 ;  /* 0x0000000705437c23 */ /* 0x000fe20008010075 */
[----:B------:R-:W-:Y:S01]  /*3d60*/  FADD.FTZ R64, R4, -R65 ;  /* 0x8000004104407221 */ /* 0x000fe20000010000 */
[----:B------:R-:W-:Y:S01]  /*3d70*/  ISETP.LT.AND P4, PT, RZ, UR30, PT ;  /* 0x0000001eff007c0c */ /* 0x000fe2000bf81270 */
[----:B------:R-:W-:Y:S01]  /*3d80*/  FADD.FTZ R65, R11, -R66 ;  /* 0x800000420b417221 */ /* 0x000fe20000010000 */
[----:B------:R-:W-:Y:S01]  /*3d90*/  FADD.FTZ R112, R6, -R67 ;  /* 0x8000004306707221 */ /* 0x000fe20000010000 */
[----:B------:R-:W-:Y:S01]  /*3da0*/  FMUL.FTZ R64, R64, UR31 ;  /* 0x0000001f40407c20 */ /* 0x000fe20008410000 */
[----:B------:R-:W1:Y:S01]  /*3db0*/  @UP3 LDCU UR9, c[0x0][0x40c] ;  /* 0x00008180ff0937ac */ /* 0x000e620008000800 */
[--C-:B------:R-:W-:Y:S01]  /*3dc0*/  FFMA.FTZ R114, R14, UR7, R117.reuse ;  /* 0x000000070e727c23 */ /* 0x100fe20008010075 */
[----:B------:R-:W-:-:S02]  /*3dd0*/  FFMA.FTZ R154, R18, UR7, R117 ;  /* 0x00000007129a7c23 */ /* 0x000fc40008010075 */
[----:B------:R-:W-:Y:S01]  /*3de0*/  FSEL R66, R64, RZ, P4 ;  /* 0x000000ff40427208 */ /* 0x000fe20002000000 */
[----:B------:R-:W-:Y:S01]  /*3df0*/  FMUL.FTZ R64, R65, UR31 ;  /* 0x0000001f41407c20 */ /* 0x000fe20008410000 */
[----:B------:R-:W-:Y:S01]  /*3e00*/  FMUL.FTZ R65, R112, UR31 ;  /* 0x0000001f70417c20 */ /* 0x000fe20008410000 */
[----:B------:R-:W2:Y:S02]  /*3e10*/  @UP3 LDCU UR11, c[0x0][0x40c] ;  /* 0x00008180ff0b37ac */ /* 0x000ea40008000800 */
[----:B0-----:R-:W-:Y:S01]  /*3e20*/  @P2 FMUL.FTZ R67, R66, UR8 ;  /* 0x0000000842432c20 */ /* 0x001fe20008410000 */
[----:B------:R-:W-:Y:S01]  /*3e30*/  FSEL R115, R64, RZ, P4 ;  /* 0x000000ff40737208 */ /* 0x000fe20002000000 */
[----:B------:R-:W0:Y:S01]  /*3e40*/  @UP3 LDCU UR8, c[0x0][0x40c] ;  /* 0x00008180ff0837ac */ /* 0x000e220008000800 */
[----:B------:R-:W-:Y:S01]  /*3e50*/  FSEL R118, R65, RZ, P4 ;  /* 0x000000ff41767208 */ /* 0x000fe20002000000 */
[----:B------:R-:W-:Y:S01]  /*3e60*/  FADD.FTZ R64, R13, -R114 ;  /* 0x800000720d407221 */ /* 0x000fe20000010000 */
[--C-:B------:R-:W-:Y:S01]  /*3e70*/  FFMA.FTZ R65, R7, UR7, R117.reuse ;  /* 0x0000000707417c23 */ /* 0x100fe20008010075 */
[----:B------:R-:W-:Y:S01]  /*3e80*/  FFMA.FTZ R114, R16, UR7, R117 ;  /* 0x0000000710727c23 */ /* 0x000fe20008010075 */
[----:B------:R-:W3:Y:S01]  /*3e90*/  @UP3 LDCU UR10, c[0x0][0x40c] ;  /* 0x00008180ff0a37ac */ /* 0x000ee20008000800 */
[----:B------:R-:W-:Y:S01]  /*3ea0*/  FMUL.FTZ R64, R64, UR31 ;  /* 0x0000001f40407c20 */ /* 0x000fe20008410000 */
[----:B------:R-:W-:Y:S01]  /*3eb0*/  FADD.FTZ R65, R8, -R65 ;  /* 0x8000004108417221 */ /* 0x000fe20000010000 */
[----:B------:R-:W-:Y:S01]  /*3ec0*/  FADD.FTZ R114, R15, -R114 ;  /* 0x800000720f727221 */ /* 0x000fe20000010000 */
[----:B-1----:R-:W-:Y:S01]  /*3ed0*/  @P2 FMUL.FTZ R112, R115, UR9 ;  /* 0x0000000973702c20 */ /* 0x002fe20008410000 */
[----:B------:R-:W1:Y:S01]  /*3ee0*/  @UP3 LDCU UR32, c[0x0][0x40c] ;  /* 0x00008180ff2037ac */ /* 0x000e620008000800 */
[----:B------:R-:W-:Y:S01]  /*3ef0*/  FMUL.FTZ R65, R65, UR31 ;  /* 0x0000001f41417c20 */ /* 0x000fe20008410000 */
[----:B------:R-:W-:-:S02]  /*3f00*/  FSEL R119, R64, RZ, P4 ;  /* 0x000000ff40777208 */ /* 0x000fc40002000000 */
[----:B------:R-:W-:Y:S01]  /*3f10*/  F2FP.BF16.F32.PACK_AB R64, R115, R66 ;  /* 0x000000427340723e */ /* 0x000fe200000010ff */
[----:B------:R-:W4:Y:S01]  /*3f20*/  @UP3 LDCU UR9, c[0x0][0x40c] ;  /* 0x00008180ff0937ac */ /* 0x000f220008000800 */
[----:B------:R-:W-:Y:S01]  /*3f30*/  FFMA.FTZ R115, R9, UR7, R117 ;  /* 0x0000000709737c23 */ /* 0x000fe20008010075 */
[----:B------:R-:W-:Y:S01]  /*3f40*/  FMUL.FTZ R66, R114, UR31 ;  /* 0x0000001f72427c20 */ /* 0x000fe20008410000 */
[----:B------:R-:W-:Y:S01]  /*3f50*/  FSEL R150, R65, RZ, P4 ;  /* 0x000000ff41967208 */ /* 0x000fe20002000000 */
[C---:B--2---:R-:W-:Y:S01]  /*3f60*/  @P2 FMUL.FTZ R114, R119.reuse, UR11 ;  /* 0x0000000b77722c20 */ /* 0x044fe20008410000 */
[----:B------:R-:W-:Y:S01]  /*3f70*/  FADD.FTZ R115, R10, -R115 ;  /* 0x800000730a737221 */ /* 0x000fe20000010000 */
[----:B------:R-:W-:Y:S02]  /*3f80*/  F2FP.BF16.F32.PACK_AB R65, R119, R118 ;  /* 0x000000767741723e */ /* 0x000fe400000010ff */
[----:B------:R-:W-:Y:S01]  /*3f90*/  FSEL R155, R66, RZ, P4 ;  /* 0x000000ff429b7208 */ /* 0x000fe20002000000 */
[----:B0-----:R-:W-:Y:S01]  /*3fa0*/  @P2 FMUL.FTZ R66, R150, UR8 ;  /* 0x0000000896422c20 */ /* 0x001fe20008410000 */
[----:B------:R-:W-:Y:S01]  /*3fb0*/  FMUL.FTZ R119, R115, UR31 ;  /* 0x0000001f73777c20 */ /* 0x000fe20008410000 */
[----:B---3--:R-:W-:Y:S01]  /*3fc0*/  @P2 FMUL.FTZ R113, R118, UR10 ;  /* 0x0000000a76712c20 */ /* 0x008fe20008410000 */
[----:B------:R-:W-:Y:S01]  /*3fd0*/  @P2 F2FP.BF16.F32.PACK_AB R67, RZ, R67 ;  /* 0x00000043ff43223e */ /* 0x000fe200000010ff */
[----:B-1----:R-:W-:Y:S01]  /*3fe0*/  @P2 FMUL.FTZ R118, R155, UR32 ;  /* 0x000000209b762c20 */ /* 0x002fe20008410000 */
[----:B------:R-:W-:-:S02]  /*3ff0*/  @P2 F2FP.BF16.F32.PACK_AB R115, RZ, R66 ;  /* 0x00000042ff73223e */ /* 0x000fc400000010ff */
[----:B------:R-:W-:Y:S02]  /*4000*/  FSEL R152, R119, RZ, P4 ;  /* 0x000000ff77987208 */ /* 0x000fe40002000000 */
[----:B------:R-:W-:Y:S01]  /*4010*/  F2FP.BF16.F32.PACK_AB R66, R155, R150 ;  /* 0x000000969b42723e */ /* 0x000fe200000010ff */
[----:B------:R-:W-:Y:S01]  /*4020*/  FADD.FTZ R150, R17, -R154 ;  /* 0x8000009a11967221 */ /* 0x000fe20000010000 */
[----:B------:R-:W-:Y:S01]  /*4030*/  @P2 F2FP.BF16.F32.PACK_AB R113, RZ, R113 ;  /* 0x00000071ff71223e */ /* 0x000fe200000010ff */
[----:B----4-:R-:W-:Y:S01]  /*4040*/  @P2 FMUL.FTZ R119, R152, UR9 ;  /* 0x0000000998772c20 */ /* 0x010fe20008410000 */
[----:B------:R-:W-:Y:S01]  /*4050*/  @P2 F2FP.BF16.F32.PACK_AB R112, RZ, R112 ;  /* 0x00000070ff70223e */ /* 0x000fe200000010ff */
[----:B------:R-:W-:Y:S01]  /*4060*/  FMUL.FTZ R150, R150, UR31 ;  /* 0x0000001f96967c20 */ /* 0x000fe20008410000 */
[----:B------:R-:W-:Y:S02]  /*4070*/  @P2 PRMT R109, R113, 0x7610, R109 ;  /* 0x00007610716d2816 */ /* 0x000fe4000000006d */
[----:B------:R-:W-:-:S02]  /*4080*/  @P2 F2FP.BF16.F32.PACK_AB R114, RZ, R114 ;  /* 0x00000072ff72223e */ /* 0x000fc400000010ff */
[----:B------:R-:W-:Y:S02]  /*4090*/  @P2 F2FP.BF16.F32.PACK_AB R118, RZ, R118 ;  /* 0x00000076ff76223e */ /* 0x000fe400000010ff */
[----:B------:R-:W-:Y:S02]  /*40a0*/  @P2 F2FP.BF16.F32.PACK_AB R119, RZ, R119 ;  /* 0x00000077ff77223e */ /* 0x000fe400000010ff */
[----:B------:R-:W-:Y:S02]  /*40b0*/  @P2 PRMT R108, R67, 0x7610, R108 ;  /* 0x00007610436c2816 */ /* 0x000fe4000000006c */
[----:B------:R-:W-:Y:S02]  /*40c0*/  FSEL R113, R150, RZ, P4 ;  /* 0x000000ff96717208 */ /* 0x000fe40002000000 */
        /* <DEDUP_REMOVED lines=11> */
.L_x_2064:
        /* <DEDUP_REMOVED lines=9> */
.L_x_2065:
        /* <DEDUP_REMOVED lines=9> */
.L_x_2066:
        /* <DEDUP_REMOVED lines=9> */
.L_x_2067:
        /* <DEDUP_REMOVED lines=9> */
.L_x_2068:
        /* <DEDUP_REMOVED lines=9> */
.L_x_2069:
        /* <DEDUP_REMOVED lines=9> */
.L_x_2070:
        /* <DEDUP_REMOVED lines=9> */
.L_x_2071:
        /* <DEDUP_REMOVED lines=9> */
.L_x_2063:
        /* <DEDUP_REMOVED lines=9> */
.L_x_2060:
[----:B------:R-:W-:Y:S05]  /*4690*/  BSYNC.RECONVERGENT B0 ;  /* 0x0000000000007941 */ /* 0x000fea0003800200 */
.L_x_2059:
        /* <DEDUP_REMOVED lines=84> */
.L_x_2075:
[----:B------:R-:W-:Y:S01]  /*4be0*/  ISETP.LT.AND P5, PT, RZ, UR30, PT ;  /* 0x0000001eff007c0c */ /* 0x000fe2000bfa1270 */
[----:B------:R-:W2:Y:S01]  /*4bf0*/  @UP3 LDCU UR8, c[0x0][0x40c] ;  /* 0x00008180ff0837ac */ /* 0x000ea20008000800 */
[C---:B01----:R-:W-:Y:S02]  /*4c00*/  PRMT R113, R20.reuse, 0x7632, R113 ;  /* 0x0000763214717816 */ /* 0x043fe40000000071 */
[----:B------:R-:W-:Y:S01]  /*4c10*/  SHF.L.U32 R112, R20, 0x10, RZ ;  /* 0x0000001014707819 */ /* 0x000fe200000006ff */
[----:B------:R-:W0:Y:S01]  /*4c20*/  @UP3 LDCU UR10, c[0x0][0x40c] ;  /* 0x00008180ff0a37ac */ /* 0x000e220008000800 */
[----:B------:R-:W-:Y:S01]  /*4c30*/  SHF.L.U32 R113, R113, 0x10, RZ ;  /* 0x0000001071717819 */ /* 0x000fe200000006ff */
[----:B------:R-:W1:Y:S06]  /*4c40*/  @UP3 LDCU UR32, c[0x0][0x40c] ;  /* 0x00008180ff2037ac */ /* 0x000e6c0008000800 */
[--C-:B------:R-:W-:Y:S01]  /*4c50*/  @P5 FFMA.FTZ R115, R19, UR7, R117.reuse ;  /* 0x0000000713735c23 */ /* 0x100fe20008010075 */
[--C-:B------:R-:W-:Y:S01]  /*4c60*/  @P5 FFMA.FTZ R114, R136, UR7, R117.reuse ;  /* 0x0000000788725c23 */ /* 0x100fe20008010075 */
[--C-:B------:R-:W-:Y:S01]  /*4c70*/  @P5 FFMA.FTZ R119, R129, UR7, R117.reuse ;  /* 0x0000000781775c23 */ /* 0x100fe20008010075 */
[----:B------:R-:W-:Y:S01]  /*4c80*/  @P5 FFMA.FTZ R118, R138, UR7, R117 ;  /* 0x000000078a765c23 */ /* 0x000fe20008010075 */
[----:B------:R-:W-:Y:S01]  /*4c90*/  @P5 FADD.FTZ R115, R130, -R115 ;  /* 0x8000007382735221 */ /* 0x000fe20000010000 */
[----:B------:R-:W-:Y:S01]  /*4ca0*/  @P5 FADD.FTZ R114, R135, -R114 ;  /* 0x8000007287725221 */ /* 0x000fe20000010000 */
[----:B------:R-:W-:Y:S01]  /*4cb0*/  @P5 FFMA.FTZ R155, R131, UR7, R117 ;  /* 0x00000007839b5c23 */ /* 0x000fe20008010075 */
[----:B------:R-:W-:Y:S01]  /*4cc0*/  @P5 FADD.FTZ R118, R137, -R118 ;  /* 0x8000007689765221 */ /* 0x000fe20000010000 */
[----:B------:R-:W-:Y:S01]  /*4cd0*/  @P5 FFMA.FTZ R112, R115, UR31, R112 ;  /* 0x0000001f73705c23 */ /* 0x000fe20008010070 */
[C---:B------:R-:W-:Y:S01]  /*4ce0*/  PRMT R115, R21.reuse, 0x7632, R115 ;  /* 0x0000763215737816 */ /* 0x040fe20000000073 */
[----:B------:R-:W-:Y:S01]  /*4cf0*/  @P5 FFMA.FTZ R113, R114, UR31, R113 ;  /* 0x0000001f72715c23 */ /* 0x000fe20008010071 */
[----:B------:R-:W-:Y:S01]  /*4d00*/  @P5 FADD.FTZ R114, R132, -R119 ;  /* 0x8000007784725221 */ /* 0x000fe20000010000 */
[----:B------:R-:W-:Y:S01]  /*4d10*/  SHF.L.U32 R119, R21, 0x10, RZ ;  /* 0x0000001015777819 */ /* 0x000fe200000006ff */
[----:B------:R-:W-:Y:S01]  /*4d20*/  @P5 FADD.FTZ R155, R134, -R155 ;  /* 0x8000009b869b5221 */ /* 0x000fe20000010000 */
[----:B------:R-:W-:Y:S01]  /*4d30*/  SHF.L.U32 R115, R115, 0x10, RZ ;  /* 0x0000001073737819 */ /* 0x000fe200000006ff */
[----:B------:R-:W-:Y:S01]  /*4d40*/  @P5 FFMA.FTZ R150, R140, UR7, R117 ;  /* 0x000000078c965c23 */ /* 0x000fe20008010075 */
[----:B------:R-:W3:Y:S01]  /*4d50*/  @UP3 LDCU UR9, c[0x0][0x40c] ;  /* 0x00008180ff0937ac */ /* 0x000ee20008000800 */
[----:B------:R-:W-:Y:S01]  /*4d60*/  @P5 FFMA.FTZ R119, R114, UR31, R119 ;  /* 0x0000001f72775c23 */ /* 0x000fe20008010077 */
[----:B------:R-:W-:Y:S01]  /*4d70*/  SHF.L.U32 R114, R22, 0x10, RZ ;  /* 0x0000001016727819 */ /* 0x000fe200000006ff */
[----:B------:R-:W-:Y:S01]  /*4d80*/  @P5 FFMA.FTZ R115, R118, UR31, R115 ;  /* 0x0000001f76735c23 */ /* 0x000fe20008010073 */
[----:B------:R-:W-:Y:S01]  /*4d90*/  PRMT R118, R22, 0x7632, R118 ;  /* 0x0000763216767816 */ /* 0x000fe20000000076 */
[----:B------:R-:W4:Y:S01]  /*4da0*/  @UP3 LDCU UR11, c[0x0][0x40c] ;  /* 0x00008180ff0b37ac */ /* 0x000f220008000800 */
[----:B--2---:R-:W-:Y:S01]  /*4db0*/  @P2 FMUL.FTZ R112, R112, UR8 ;  /* 0x0000000870702c20 */ /* 0x004fe20008410000 */
[----:B------:R-:W-:Y:S01]  /*4dc0*/  @P5 FFMA.FTZ R114, R155, UR31, R114 ;  /* 0x0000001f9b725c23 */ /* 0x000fe20008010072 */
[----:B------:R-:W-:Y:S01]  /*4dd0*/  SHF.L.U32 R118, R118, 0x10, RZ ;  /* 0x0000001076767819 */ /* 0x000fe200000006ff */
[----:B------:R-:W2:Y:S01]  /*4de0*/  @UP3 LDCU UR33, c[0x0][0x40c] ;  /* 0x00008180ff2137ac */ /* 0x000ea20008000800 */
[----:B------:R-:W-:Y:S01]  /*4df0*/  @P5 FADD.FTZ R155, R139, -R150 ;  /* 0x800000968b9b5221 */ /* 0x000fe20000010000 */
[----:B------:R-:W-:Y:S01]  /*4e00*/  SHF.L.U32 R150, R23, 0x10, RZ ;  /* 0x0000001017967819 */ /* 0x000fe200000006ff */
[----:B0-----:R-:W-:Y:S01]  /*4e10*/  @P2 FMUL.FTZ R119, R119, UR10 ;  /* 0x0000000a77772c20 */ /* 0x001fe20008410000 */
[----:B------:R-:W0:Y:S01]  /*4e20*/  @UP3 LDCU UR34, c[0x0][0x40c] ;  /* 0x00008180ff2237ac */ /* 0x000e220008000800 */
[----:B------:R-:W-:Y:S01]  /*4e30*/  @P5 FFMA.FTZ R118, R155, UR31, R118 ;  /* 0x0000001f9b765c23 */ /* 0x000fe20008010076 */
[----:B------:R-:W-:Y:S01]  /*4e40*/  @P5 FFMA.FTZ R155, R133, UR7, R117 ;  /* 0x00000007859b5c23 */ /* 0x000fe20008010075 */
[----:B-1----:R-:W-:Y:S01]  /*4e50*/  @P2 FMUL.FTZ R114, R114, UR32 ;  /* 0x0000002072722c20 */ /* 0x002fe20008410000 */
[----:B------:R-:W-:Y:S01]  /*4e60*/  @P2 F2FP.BF16.F32.PACK_AB R112, RZ, R112 ;  /* 0x00000070ff70223e */ /* 0x000fe200000010ff */
[----:B---3--:R-:W-:Y:S01]  /*4e70*/  @P2 FMUL.FTZ R113, R113, UR9 ;  /* 0x0000000971712c20 */ /* 0x008fe20008410000 */
[----:B------:R-:W-:Y:S01]  /*4e80*/  @P5 FADD.FTZ R155, R142, -R155 ;  /* 0x8000009b8e9b5221 */ /* 0x000fe20000010000 */
[----:B------:R-:W-:-:S02]  /*4e90*/  @P2 F2FP.BF16.F32.PACK_AB R119, RZ, R119 ;  /* 0x00000077ff77223e */ /* 0x000fc400000010ff */
[----:B------:R-:W-:Y:S01]  /*4ea0*/  @P2 F2FP.BF16.F32.PACK_AB R114, RZ, R114 ;  /* 0x00000072ff72223e */ /* 0x000fe200000010ff */
[----:B------:R-:W-:Y:S01]  /*4eb0*/  @P5 FFMA.FTZ R150, R155, UR31, R150 ;  /* 0x0000001f9b965c23 */ /* 0x000fe20008010096 */
[----:B----4-:R-:W-:Y:S01]  /*4ec0*/  @P2 FMUL.FTZ R115, R115, UR11 ;  /* 0x0000000b73732c20 */ /* 0x010fe20008410000 */
[----:B------:R-:W-:Y:S01]  /*4ed0*/  @P2 F2FP.BF16.F32.PACK_AB R113, RZ, R113 ;  /* 0x00000071ff71223e */ /* 0x000fe200000010ff */
[----:B--2---:R-:W-:Y:S01]  /*4ee0*/  @P2 FMUL.FTZ R118, R118, UR33 ;  /* 0x0000002176762c20 */ /* 0x004fe20008410000 */
[----:B------:R-:W-:Y:S02]  /*4ef0*/  @P2 PRMT R108, R112, 0x7610, R108 ;  /* 0x00007610706c2816 */ /* 0x000fe4000000006c */
[----:B------:R-:W-:Y:S01]  /*4f00*/  @P2 F2FP.BF16.F32.PACK_AB R115, RZ, R115 ;  /* 0x00000073ff73223e */ /* 0x000fe200000010ff */
[----:B0-----:R-:W-:Y:S01]  /*4f10*/  @P2 FMUL.FTZ R150, R150, UR34 ;  /* 0x0000002296962c20 */ /* 0x001fe20008410000 */
[----:B------:R-:W-:Y:S02]  /*4f20*/  @P2 F2FP.BF16.F32.PACK_AB R118, RZ, R118 ;  /* 0x00000076ff76223e */ /* 0x000fe400000010ff */
        /* <DEDUP_REMOVED lines=17> */
.L_x_2074:
        /* <DEDUP_REMOVED lines=74> */
.L_x_2077:
        /* <DEDUP_REMOVED lines=16> */
.L_x_2078:
        /* <DEDUP_REMOVED lines=9> */
.L_x_2079:
        /* <DEDUP_REMOVED lines=9> */
.L_x_2080:
        /* <DEDUP_REMOVED lines=9> */
.L_x_2081:
        /* <DEDUP_REMOVED lines=9> */
.L_x_2082:
        /* <DEDUP_REMOVED lines=9> */
.L_x_2083:
        /* <DEDUP_REMOVED lines=9> */
.L_x_2084:
[----:B------:R-:W-:-:S04]  /*5940*/  @P2 F2FP.BF16.F32.PACK_AB R112, RZ, R112 ;  /* 0x00000070ff70223e */ /* 0x000fc800000010ff */
[----:B------:R-:W-:-:S07]  /*5950*/  @P2 PRMT R111, R111, 0x5410, R112 ;  /* 0x000054106f6f2816 */ /* 0x000fce0000000070 */
.L_x_2076:
[----:B------:R-:W0:Y:S01]  /*5960*/  @P0 LDC.64 R114, c[0x0][0x478] ;  /* 0x00011e00ff720b82 */ /* 0x000e220000000a00 */
[----:B------:R-:W1:Y:S01]  /*5970*/  @UP3 LDCU.64 UR8, c[0x0][0x468] ;  /* 0x00008d00ff0837ac */ /* 0x000e620008000a00 */
[----:B------:R-:W-:-:S05]  /*5980*/  MOV R113, 0x10 ;  /* 0x0000001000717802 */ /* 0x000fca0000000f00 */
[----:B-1----:R-:W-:-:S04]  /*5990*/  @P2 IMAD.WIDE.U32 R112, R116, R113, UR8 ;  /* 0x0000000874702e25 */ /* 0x002fc8000f8e0071 */
[----:B0-----:R-:W-:-:S05]  /*59a0*/  @P0 IMAD.WIDE.U32 R114, R2, 0x10, R114 ;  /* 0x0000001002720825 */ /* 0x001fca00078e0072 */
[----:B------:R2:W-:Y:S04]  /*59b0*/  @P0 STG.E.128 desc[UR16][R114.64], R64 ;  /* 0x0000004072000986 */ /* 0x0005e8000c101d10 */
[----:B------:R2:W-:Y:S02]  /*59c0*/  @P2 STG.E.128 desc[UR16][R112.64], R108 ;  /* 0x0000006c70002986 */ /* 0x0005e4000c101d10 */
.L_x_2073:
[----:B------:R-:W-:Y:S05]  /*59d0*/  BSYNC.RECONVERGENT B0 ;  /* 0x0000000000007941 */ /* 0x000fea0003800200 */
.L_x_2072:
[----:B------:R-:W-:Y:S02]  /*59e0*/  UIADD3 UR26, UPT, UPT, UR26, UR24, URZ ;  /* 0x000000181a1a7290 */ /* 0x000fe4000fffe0ff */
[----:B------:R-:W-:Y:S02]  /*59f0*/  UPLOP3.LUT UP1, UPT, UPT, UPT, UP1, 0x40, 0x4 ;  /* 0x000000000004789c */ /* 0x000fe40003f2e810 */
[----:B------:R-:W-:-:S09]  /*5a00*/  UISETP.GE.AND UP0, UPT, UR26, UR25, UPT ;  /* 0x000000191a00728c */ /* 0x000fd2000bf06270 */
[----:B------:R-:W-:Y:S05]  /*5a10*/  BRA.U !UP0, `(.L_x_2085) ;  /* 0xffffffa908e07547 */ /* 0x000fea000b83ffff */
.L_x_2036:
        /* <DEDUP_REMOVED lines=32> */
.L_x_2086:
        /* <DEDUP_REMOVED lines=14> */
.L_x_10696:


//--------------------- .text._ZN10layer_norm13ln_bwd_kernelINS_13Kernel_traitsIf13__nv_bfloat16S2_S2_fjLj3072ELj1ELj1ELj4ELj16ENS_18Kernel_traits_baseILj3072EfS2_S2_S2_fjLj128EEEEELb0ELb0ELb1ELb1EEEvNS_9BwdParamsE --------------------------
	.section	.text._ZN10layer_norm13ln_bwd_kernelINS_13Kernel_traitsIf13__nv_bfloat16S2_S2_fjLj3072ELj1ELj1ELj4ELj16ENS_18Kernel_traits_baseILj3072EfS2_S2_S2_fjLj128EEEEELb0ELb0ELb1ELb1EEEvNS_9BwdParamsE,"ax",@progbits
	.align	128
        .global         _ZN10layer_norm13ln_bwd_kernelINS_13Kernel_traitsIf13__nv_bfloat16S2_S2_fjLj3072ELj1ELj1ELj4ELj16ENS_18Kernel_traits_baseILj3072EfS2_S2_S2_fjLj128EEEEELb0ELb0ELb1ELb1EEEvNS_9BwdParamsE
        .type           _ZN10layer_norm13ln_bwd_kernelINS_13Kernel_traitsIf13__nv_bfloat16S2_S2_fjLj3072ELj1ELj1ELj4ELj16ENS_18Kernel_traits_baseILj3072EfS2_S2_S2_fjLj128EEEEELb0ELb0ELb1ELb1EEEvNS_9BwdParamsE,@function
        .size           _ZN10layer_norm13ln_bwd_kernelINS_13Kernel_traitsIf13__nv_bfloat16S2_S2_fjLj3072ELj1ELj1ELj4ELj16ENS_18Kernel_traits_baseILj3072EfS2_S2_S2_fjLj128EEEEELb0ELb0ELb1ELb1EEEvNS_9BwdParamsE,(.L_x_10697 - _ZN10layer_norm13ln_bwd_kernelINS_13Kernel_traitsIf13__nv_bfloat16S2_S2_fjLj3072ELj1ELj1ELj4ELj16ENS_18Kernel_traits_baseILj3072EfS2_S2_S2_fjLj128EEEEELb0ELb0ELb1ELb1EEEvNS_9BwdParamsE)
        .other          _ZN10layer_norm13ln_bwd_kernelINS_13Kernel_traitsIf13__nv_bfloat16S2_S2_fjLj3072ELj1ELj1ELj4ELj16ENS_18Kernel_traits_baseILj3072EfS2_S2_S2_fjLj128EEEEELb0ELb0ELb1ELb1EEEvNS_9BwdParamsE,@"STO_CUDA_ENTRY STV_DEFAULT"
_ZN10layer_norm13ln_bwd_kernelINS_13Kernel_traitsIf13__nv_bfloat16S2_S2_fjLj3072ELj1ELj1ELj4ELj16ENS_18Kernel_traits_baseILj3072EfS2_S2_S2_fjLj128EEEEELb0ELb0ELb1ELb1EEEvNS_9BwdParamsE:
.text._ZN10layer_norm13ln_bwd_kernelINS_13Kernel_traitsIf13__nv_bfloat16S2_S2_fjLj3072ELj1ELj1ELj4ELj16ENS_18Kernel_traits_baseILj3072EfS2_S2_S2_fjLj128EEEEELb0ELb0ELb1ELb1EEEvNS_9BwdParamsE:
        /* <DEDUP_REMOVED lines=35> */
[----:B------:R-:W0:Y:S01]  /*0230*/  LDCU.64 UR20, c[0x0][0x3c8] ;  /* 0x00007900ff1477ac */ /* 0x000e220008000a00 */
[----:B------:R-:W0:Y:S01]  /*0240*/  LDCU UR27, c[0x0][0x400] ;  /* 0x00008000ff1b77ac */ /* 0x000e220008000800 */
[----:B------:R-:W0:Y:S01]  /*0250*/  LDCU.64 UR4, c[0x0][0x438] ;  /* 0x00008700ff0477ac */ /* 0x000e220008000a00 */
[----:B-1----:R-:W-:Y:S01]  /*0260*/  IMAD.WIDE.U32 R2, R0, 0x20, R2 ;  /* 0x0000002000027825 */ /* 0x002fe200078e0002 */
[----:B------:R-:W1:Y:S04]  /*0270*/  LDCU.64 UR6, c[0x0][0x478] ;  /* 0x00008f00ff0677ac */ /* 0x000e680008000a00 */
[----:B0-----:R0:W5:Y:S01]  /*0280*/  LDG.E.128 R52, desc[UR14][R2.64] ;  /* 0x0000000e02347981 */ /* 0x001162000c1e1d00 */
[----:B------:R-:W0:Y:S03]  /*0290*/  LDCU.128 UR16, c[0x0][0x3f0] ;  /* 0x00007e00ff1077ac */ /* 0x000e260008000c00 */
[----:B------:R0:W5:Y:S01]  /*02a0*/  LDG.E.128 R48, desc[UR14][R2.64+0x10] ;  /* 0x0000100e02307981 */ /* 0x000162000c1e1d00 */
[----:B------:R-:W0:Y:S03]  /*02b0*/  LDCU.64 UR22, c[0x0][0x3c0] ;  /* 0x00007800ff1677ac */ /* 0x000e260008000a00 */
[----:B------:R0:W5:Y:S01]  /*02c0*/  LDG.E.128 R44, desc[UR14][R2.64+0x1000] ;  /* 0x0010000e022c7981 */ /* 0x000162000c1e1d00 */
[----:B------:R-:W0:Y:S03]  /*02d0*/  LDCU.64 UR24, c[0x0][0x380] ;  /* 0x00007000ff1877ac */ /* 0x000e260008000a00 */
[----:B------:R0:W5:Y:S04]  /*02e0*/  LDG.E.128 R40, desc[UR14][R2.64+0x1010] ;  /* 0x0010100e02287981 */ /* 0x000168000c1e1d00 */
[----:B------:R0:W5:Y:S04]  /*02f0*/  LDG.E.128 R36, desc[UR14][R2.64+0x2000] ;  /* 0x0020000e02247981 */ /* 0x000168000c1e1d00 */
[----:B------:R0:W5:Y:S01]  /*0300*/  LDG.E.128 R32, desc[UR14][R2.64+0x2010] ;  /* 0x0020100e02207981 */ /* 0x000162000c1e1d00 */
[----:B------:R-:W-:Y:S01]  /*0310*/  HFMA2 R100, -RZ, RZ, 0, 0 ;  /* 0x00000000ff647431 */ /* 0x000fe200000001ff */
[----:B------:R-:W-:Y:S01]  /*0320*/  UPLOP3.LUT UP1, UPT, UPT, UPT, UPT, 0x40, 0x4 ;  /* 0x000000000004789c */ /* 0x000fe20003f2e870 */
[----:B-1234-:R-:W-:-:S10]  /*0330*/  UMOV UR8, UR12 ;  /* 0x0000000c00087c82 */ /* 0x01efd40008000000 */
.L_x_2125:
[----:B0-----:R-:W-:-:S06]  /*0340*/  UIMAD.WIDE UR10, UR8, 0x4, UR18 ;  /* 0x00000004080a78a5 */ /* 0x001fcc000f8e0212 */
[----:B--2---:R-:W-:Y:S02]  /*0350*/  MOV R114, UR10 ;  /* 0x0000000a00727c02 */ /* 0x004fe40008000f00 */
        /* <DEDUP_REMOVED lines=10> */
[----:B------:R-:W-:Y:S02]  /*0400*/  CS2R R118, SRZ ;  /* 0x0000000000767805 */ /* 0x000fe4000001ff00 */
[----:B--2---:R-:W-:Y:S02]  /*0410*/  R2UR UR30, R114 ;  /* 0x00000000721e72ca */ /* 0x004fe400000e0000 */
[----:B---3--:R-:W-:-:S11]  /*0420*/  R2UR UR29, R116 ;  /* 0x00000000741d72ca */ /* 0x008fd600000e0000 */
[----:B------:R-:W-:-:S09]  /*0430*/  UISETP.GE.AND UP2, UPT, UR30, 0x1, UPT ;  /* 0x000000011e00788c */ /* 0x000fd2000bf46270 */
[----:B0-----:R-:W-:Y:S05]  /*0440*/  BRA.U !UP2, `(.L_x_2088) ;  /* 0x000000110a887547 */ /* 0x001fea000b800000 */
[----:B------:R-:W-:Y:S01]  /*0450*/  UIMAD UR9, UR8, UR26, URZ ;  /* 0x0000001a080972a4 */ /* 0x000fe2000f8e02ff */
[----:B------:R-:W0:Y:S01]  /*0460*/  LDC.64 R8, c[0x0][0x3a8] ;  /* 0x0000ea00ff087b82 */ /* 0x000e220000000a00 */
[----:B------:R-:W-:Y:S02]  /*0470*/  UIADD3 UR11, UPT, UPT, UR30, -0x1, URZ ;  /* 0xffffffff1e0b7890 */ /* 0x000fe4000fffe0ff */
[----:B------:R-:W-:Y:S02]  /*0480*/  USHF.R.S32.HI UR10, URZ, 0x1f, UR9 ;  /* 0x0000001fff0a7899 */ /* 0x000fe40008011409 */
[----:B------:R-:W-:Y:S02]  /*0490*/  UIMAD UR11, UR11, UR26, URZ ;  /* 0x0000001a0b0b72a4 */ /* 0x000fe4000f8e02ff */
[----:B------:R-:W-:Y:S01]  /*04a0*/  ULEA.HI UR10, UR10, UR9, URZ, 0x3 ;  /* 0x000000090a0a7291 */ /* 0x000fe2000f8f18ff */
[----:B------:R-:W1:Y:S01]  /*04b0*/  LDC.64 R4, c[0x0][0x428] ;  /* 0x00010a00ff047b82 */ /* 0x000e620000000a00 */
[----:B------:R-:W-:-:S04]  /*04c0*/  USHF.R.S32.HI UR9, URZ, 0x1f, UR11 ;  /* 0x0000001fff097899 */ /* 0x000fc8000801140b */
[----:B------:R-:W-:Y:S01]  /*04d0*/  ULEA.HI UR9, UR9, UR11, URZ, 0x3 ;  /* 0x0000000b09097291 */ /* 0x000fe2000f8f18ff */
[----:B------:R-:W-:-:S05]  /*04e0*/  MOV R123, UR10 ;  /* 0x0000000a007b7c02 */ /* 0x000fca0008000f00 */
[----:B------:R-:W-:Y:S02]  /*04f0*/  MOV R7, UR9 ;  /* 0x0000000900077c02 */ /* 0x000fe40008000f00 */
[-C--:B------:R-:W-:Y:S02]  /*0500*/  LEA.HI.SX32 R123, R123, R0.reuse, 0x1d ;  /* 0x000000007b7b7211 */ /* 0x080fe400078feaff */
[----:B------:R-:W-:Y:S01]  /*0510*/  LEA.HI.SX32 R7, R7, R0, 0x1d ;  /* 0x0000000007077211 */ /* 0x000fe200078feaff */
[----:B------:R-:W-:Y:S02]  /*0520*/  USHF.R.S32.HI UR9, URZ, 0x1f, UR8 ;  /* 0x0000001fff097899 */ /* 0x000fe40008011408 */
[----:B------:R-:W-:Y:S01]  /*0530*/  ULEA UR10, UP0, UR8, UR22, 0x2 ;  /* 0x00000016080a7291 */ /* 0x000fe2000f8010ff */
[C---:B------:R-:W-:Y:S01]  /*0540*/  IADD3 R129, PT, PT, R123.reuse, 0x80, RZ ;  /* 0x000000807b817810 */ /* 0x040fe20007ffe0ff */
[----:B0-----:R-:W-:Y:S01]  /*0550*/  IMAD.WIDE.U32 R16, R123, 0x10, R8 ;  /* 0x000000107b107825 */ /* 0x001fe200078e0008 */
[----:B------:R-:W-:Y:S01]  /*0560*/  IADD3 R13, PT, PT, R7, 0x80, RZ ;  /* 0x00000080070d7810 */ /* 0x000fe20007ffe0ff */
[----:B------:R-:W-:Y:S01]  /*0570*/  ULEA.HI.X UR9, UR8, UR23, UR9, 0x2, UP0 ;  /* 0x0000001708097291 */ /* 0x000fe200080f1409 */
[----:B------:R-:W-:Y:S01]  /*0580*/  IADD3 R131, PT, PT, R123, 0x100, RZ ;  /* 0x000001007b837810 */ /* 0x000fe20007ffe0ff */
[----:B-1----:R-:W-:Y:S01]  /*0590*/  IMAD.WIDE.U32 R124, R7, 0x10, R4 ;  /* 0x00000010077c7825 */ /* 0x002fe200078e0004 */
[----:B------:R-:W-:Y:S01]  /*05a0*/  MOV R2, UR10 ;  /* 0x0000000a00027c02 */ /* 0x000fe20008000f00 */
[----:B------:R-:W2:Y:S02]  /*05b0*/  LDG.E.128 R16, desc[UR14][R16.64] ;  /* 0x0000000e10107981 */ /* 0x000ea4000c1e1d00 */
[----:B------:R-:W-:Y:S01]  /*05c0*/  IMAD.WIDE.U32 R112, R129, 0x10, R8 ;  /* 0x0000001081707825 */ /* 0x000fe200078e0008 */
[----:B------:R-:W-:Y:S01]  /*05d0*/  MOV R3, UR9 ;  /* 0x0000000900037c02 */ /* 0x000fe20008000f00 */
[----:B------:R-:W3:Y:S02]  /*05e0*/  LDG.E.128 R124, desc[UR14][R124.64] ;  /* 0x0000000e7c7c7981 */ /* 0x000ee4000c1e1d00 */
[----:B------:R-:W-:-:S02]  /*05f0*/  IMAD.WIDE.U32 R12, R13, 0x10, R4 ;  /* 0x000000100d0c7825 */ /* 0x000fc400078e0004 */
[----:B------:R0:W4:Y:S02]  /*0600*/  LDG.E R0, desc[UR14][R2.64] ;  /* 0x0000000e02007981 */ /* 0x000124000c1e1900 */
[----:B------:R-:W-:Y:S02]  /*0610*/  IMAD.WIDE.U32 R8, R131, 0x10, R8 ;  /* 0x0000001083087825 */ /* 0x000fe400078e0008 */
[----:B------:R-:W4:Y:S01]  /*0620*/  LDG.E.128 R12, desc[UR14][R12.64] ;  /* 0x0000000e0c0c7981 */ /* 0x000f22000c1e1d00 */
[----:B------:R-:W-:-:S03]  /*0630*/  IADD3 R7, PT, PT, R7, 0x100, RZ ;  /* 0x0000010007077810 */ /* 0x000fc60007ffe0ff */
[----:B------:R-:W4:Y:S04]  /*0640*/  LDG.E.128 R8, desc[UR14][R8.64] ;  /* 0x0000000e08087981 */ /* 0x000f28000c1e1d00 */
[----:B------:R-:W4:Y:S01]  /*0650*/  LDG.E.128 R112, desc[UR14][R112.64] ;  /* 0x0000000e70707981 */ /* 0x000f22000c1e1d00 */
        /* <DEDUP_REMOVED lines=15> */
[----:B--2---:R-:W-:Y:S02]  /*0750*/  PRMT R122, R16, 0x7632, R122 ;  /* 0x00007632107a7816 */ /* 0x004fe4000000007a */
[C---:B------:R-:W-:Y:S02]  /*0760*/  PRMT R132, R19.reuse, 0x7632, R132 ;  /* 0x0000763213847816 */ /* 0x040fe40000000084 */
[----:B------:R-:W-:Y:S02]  /*0770*/  SHF.L.U32 R143, R19, 0x10, RZ ;  /* 0x00000010138f7819 */ /* 0x000fe400000006ff */
[C---:B---3--:R-:W-:Y:S02]  /*0780*/  PRMT R19, R127.reuse, 0x7632, R19 ;  /* 0x000076327f137816 */ /* 0x048fe40000000013 */
[----:B------:R-:W-:Y:S02]  /*0790*/  SHF.L.U32 R121, R127, 0x10, RZ ;  /* 0x000000107f797819 */ /* 0x000fe400000006ff */
[----:B------:R-:W-:-:S02]  /*07a0*/  PRMT R128, R17, 0x7632, R128 ;  /* 0x0000763211807816 */ /* 0x000fc40000000080 */
[C---:B----4-:R-:W-:Y:S02]  /*07b0*/  PRMT R116, R15.reuse, 0x7632, R116 ;  /* 0x000076320f747816 */ /* 0x050fe40000000074 */
[----:B------:R-:W-:Y:S02]  /*07c0*/  SHF.L.U32 R127, R15, 0x10, RZ ;  /* 0x000000100f7f7819 */ /* 0x000fe400000006ff */
[C---:B------:R-:W-:Y:S02]  /*07d0*/  PRMT R15, R11.reuse, 0x7632, R15 ;  /* 0x000076320b0f7816 */ /* 0x040fe4000000000f */
[----:B------:R-:W-:Y:S02]  /*07e0*/  SHF.L.U32 R159, R11, 0x10, RZ ;  /* 0x000000100b9f7819 */ /* 0x000fe400000006ff */
[----:B------:R-:W-:Y:S02]  /*07f0*/  PRMT R130, R18, 0x7632, R130 ;  /* 0x0000763212827816 */ /* 0x000fe40000000082 */
[----:B------:R-:W-:-:S02]  /*0800*/  FSEL R0, R0, RZ, !P1 ;  /* 0x000000ff00007208 */ /* 0x000fc40004800000 */
[----:B------:R-:W-:Y:S02]  /*0810*/  SHF.L.U32 R11, R122, 0x10, RZ ;  /* 0x000000107a0b7819 */ /* 0x000fe400000006ff */
[C---:B------:R-:W-:Y:S02]  /*0820*/  PRMT R2, R124.reuse, 0x7632, R2 ;  /* 0x000076327c027816 */ /* 0x040fe40000000002 */
[----:B------:R-:W-:Y:S02]  /*0830*/  SHF.L.U32 R141, R124, 0x10, RZ ;  /* 0x000000107c8d7819 */ /* 0x000fe400000006ff */
[----:B0-----:R-:W-:Y:S02]  /*0840*/  SHF.L.U32 R119, R132, 0x10, RZ ;  /* 0x0000001084777819 */ /* 0x001fe400000006ff */
[----:B------:R-:W-:Y:S02]  /*0850*/  SHF.L.U32 R133, R17, 0x10, RZ ;  /* 0x0000001011857819 */ /* 0x000fe400000006ff */
[----:B------:R-:W-:-:S02]  /*0860*/  PRMT R124, R112, 0x7632, R124 ;  /* 0x00007632707c7816 */ /* 0x000fc4000000007c */
[----:B------:R-:W-:Y:S02]  /*0870*/  SHF.L.U32 R145, R112, 0x10, RZ ;  /* 0x0000001070917819 */ /* 0x000fe400000006ff */
        /* <DEDUP_REMOVED lines=9> */
[----:B------:R-:W-:Y:S01]  /*0910*/  FADD.FTZ R10, -R0, R11 ;  /* 0x0000000b000a7221 */ /* 0x000fe20000010100 */
[----:B------:R-:W-:Y:S02]  /*0920*/  SHF.L.U32 R115, R128, 0x10, RZ ;  /* 0x0000001080737819 */ /* 0x000fe400000006ff */
[----:B------:R-:W-:Y:S01]  /*0930*/  SHF.L.U32 R117, R130, 0x10, RZ ;  /* 0x0000001082757819 */ /* 0x000fe200000006ff */
[----:B------:R-:W-:Y:S01]  /*0940*/  FADD.FTZ R11, -R0, R119 ;  /* 0x00000077000b7221 */ /* 0x000fe20000010100 */
[----:B------:R-:W-:-:S02]  /*0950*/  PRMT R113, R114, 0x7632, R113 ;  /* 0x0000763272717816 */ /* 0x000fc40000000071 */
[----:B------:R-:W-:Y:S02]  /*0960*/  SHF.L.U32 R149, R114, 0x10, RZ ;  /* 0x0000001072957819 */ /* 0x000fe400000006ff */
[----:B------:R-:W-:Y:S02]  /*0970*/  PRMT R114, R8, 0x7632, R114 ;  /* 0x0000763208727816 */ /* 0x000fe40000000072 */
[----:B------:R-:W-:Y:S02]  /*0980*/  PRMT R134, R9, 0x7632, R134 ;  /* 0x0000763209867816 */ /* 0x000fe40000000086 */
[C---:B------:R-:W-:Y:S02]  /*0990*/  PRMT R120, R13.reuse, 0x7632, R120 ;  /* 0x000076320d787816 */ /* 0x040fe40000000078 */
[----:B------:R-:W-:Y:S01]  /*09a0*/  SHF.L.U32 R137, R13, 0x10, RZ ;  /* 0x000000100d897819 */ /* 0x000fe200000006ff */
[----:B------:R-:W-:Y:S01]  /*09b0*/  FADD.FTZ R13, -R0, R143 ;  /* 0x0000008f000d7221 */ /* 0x000fe20000010100 */
[----:B------:R-:W-:Y:S01]  /*09c0*/  SHF.L.U32 R119, R112, 0x10, RZ ;  /* 0x0000001070777819 */ /* 0x000fe200000006ff */
[----:B------:R-:W-:Y:S01]  /*09d0*/  FADD.FTZ R143, -R0, R145 ;  /* 0x00000091008f7221 */ /* 0x000fe20000010100 */
[----:B------:R-:W-:Y:S01]  /*09e0*/  PRMT R18, R12, 0x7632, R18 ;  /* 0x000076320c127816 */ /* 0x000fe20000000012 */
[----:B------:R-:W-:Y:S01]  /*09f0*/  FADD.FTZ R130, -R0, R147 ;  /* 0x0000009300827221 */ /* 0x000fe20000010100 */
[----:B------:R-:W-:Y:S01]  /*0a00*/  SHF.L.U32 R139, R12, 0x10, RZ ;  /* 0x000000100c8b7819 */ /* 0x000fe200000006ff */
[----:B------:R-:W-:Y:S01]  /*0a10*/  FADD.FTZ R12, -R0, R115 ;  /* 0x00000073000c7221 */ /* 0x000fe20000010100 */
[----:B------:R-:W-:-:S02]  /*0a20*/  PRMT R118, R14, 0x7632, R118 ;  /* 0x000076320e767816 */ /* 0x000fc40000000076 */
[----:B------:R-:W-:Y:S01]  /*0a30*/  SHF.L.U32 R129, R14, 0x10, RZ ;  /* 0x000000100e817819 */ /* 0x000fe200000006ff */
[C---:B------:R-:W-:Y:S01]  /*0a40*/  FADD.FTZ R14, -R0.reuse, R117 ;  /* 0x00000075000e7221 */ /* 0x040fe20000010100 */
[----:B------:R-:W-:Y:S01]  /*0a50*/  SHF.L.U32 R155, R9, 0x10, RZ ;  /* 0x00000010099b7819 */ /* 0x000fe200000006ff */
[----:B------:R-:W-:Y:S01]  /*0a60*/  FADD.FTZ R9, -R0, R135 ;  /* 0x0000008700097221 */ /* 0x000fe20000010100 */
[----:B------:R-:W-:Y:S02]  /*0a70*/  SHF.L.U32 R131, R16, 0x10, RZ ;  /* 0x0000001010837819 */ /* 0x000fe400000006ff */
[----:B------:R-:W-:Y:S01]  /*0a80*/  SHF.L.U32 R153, R8, 0x10, RZ ;  /* 0x0000001008997819 */ /* 0x000fe200000006ff */
[----:B------:R-:W-:Y:S01]  /*0a90*/  FADD.FTZ R8, -R0, R133 ;  /* 0x0000008500087221 */ /* 0x000fe20000010100 */
        /* <DEDUP_REMOVED lines=8> */
[C---:B------:R-:W-:Y:S01]  /*0b20*/  PRMT R16, R125.reuse, 0x7632, R16 ;  /* 0x000076327d107816 */ /* 0x040fe20000000010 */
[----:B------:R-:W-:Y:S01]  /*0b30*/  FADD.FTZ R3, -R0, R131 ;  /* 0x0000008300037221 */ /* 0x000fe20000010100 */
[----:B------:R-:W-:-:S02]  /*0b40*/  SHF.L.U32 R125, R125, 0x10, RZ ;  /* 0x000000107d7d7819 */ /* 0x000fc400000006ff */
[C---:B------:R-:W-:Y:S02]  /*0b50*/  PRMT R114, R5.reuse, 0x7632, R114 ;  /* 0x0000763205727816 */ /* 0x040fe40000000072 */
[----:B------:R-:W-:Y:S01]  /*0b60*/  SHF.L.U32 R119, R5, 0x10, RZ ;  /* 0x0000001005777819 */ /* 0x000fe200000006ff */
[----:B------:R-:W-:Y:S01]  /*0b70*/  FMUL.FTZ R5, R8, UR29 ;  /* 0x0000001d08057c20 */ /* 0x000fe20008410000 */
        /* <DEDUP_REMOVED lines=13> */
[----:B------:R-:W-:-:S02]  /*0c50*/  PRMT R0, R7, 0x7632, R0 ;  /* 0x0000763207007816 */ /* 0x000fc40000000000 */
[----:B------:R-:W-:Y:S01]  /*0c60*/  SHF.L.U32 R113, R7, 0x10, RZ ;  /* 0x0000001007717819 */ /* 0x000fe200000006ff */
[----:B------:R-:W-:Y:S01]  /*0c70*/  FMUL.FTZ R7, R9, UR29 ;  /* 0x0000001d09077c20 */ /* 0x000fe20008410000 */
[----:B------:R-:W-:Y:S01]  /*0c80*/  PRMT R112, R4, 0x7632, R112 ;  /* 0x0000763204707816 */ /* 0x000fe20000000070 */
[----:B------:R-:W-:Y:S01]  /*0c90*/  FADD.FTZ R102, R102, R125 ;  /* 0x0000007d66667221 */ /* 0x000fe20000010000 */
[----:B------:R-:W-:Y:S01]  /*0ca0*/  SHF.L.U32 R135, R4, 0x10, RZ ;  /* 0x0000001004877819 */ /* 0x000fe200000006ff */
[-C--:B------:R-:W-:Y:S01]  /*0cb0*/  FFMA.FTZ R58, R5, R125.reuse, R58 ;  /* 0x0000007d053a7223 */ /* 0x080fe2000001003a */
[----:B------:R-:W-:Y:S01]  /*0cc0*/  FMUL.FTZ R4, R54, R125 ;  /* 0x0000007d36047220 */ /* 0x000fe20000410000 */
[----:B------:R-:W-:Y:S01]  /*0cd0*/  SHF.L.U32 R154, R17, 0x10, RZ ;  /* 0x00000010119a7819 */ /* 0x000fe200000006ff */
[----:B------:R-:W-:Y:S01]  /*0ce0*/  FMUL.FTZ R125, R122, UR29 ;  /* 0x0000001d7a7d7c20 */ /* 0x000fe20008410000 */
[----:B------:R-:W-:Y:S01]  /*0cf0*/  PRMT R115, R6, 0x7632, R115 ;  /* 0x0000763206737816 */ /* 0x000fe20000000073 */
[----:B------:R-:W-:Y:S01]  /*0d00*/  FMUL.FTZ R14, R14, UR29 ;  /* 0x0000001d0e0e7c20 */ /* 0x000fe20008410000 */
[----:B------:R-:W-:Y:S01]  /*0d10*/  SHF.L.U32 R117, R6, 0x10, RZ ;  /* 0x0000001006757819 */ /* 0x000fe200000006ff */
[----:B------:R-:W-:Y:S01]  /*0d20*/  FMUL.FTZ R3, R3, UR29 ;  /* 0x0000001d03037c20 */ /* 0x000fe20008410000 */
[----:B------:R-:W-:Y:S01]  /*0d30*/  SHF.L.U32 R146, R2, 0x10, RZ ;  /* 0x0000001002927819 */ /* 0x000fe200000006ff */
[----:B------:R-:W-:Y:S01]  /*0d40*/  FMUL.FTZ R2, R52, R141 ;  /* 0x0000008d34027220 */ /* 0x000fe20000410000 */
[----:B------:R-:W-:Y:S01]  /*0d50*/  FADD.FTZ R96, R96, R123 ;  /* 0x0000007b60607221 */ /* 0x000fe20000010000 */
[-C--:B------:R-:W-:Y:S01]  /*0d60*/  FFMA.FTZ R60, R7, R123.reuse, R60 ;  /* 0x0000007b073c7223 */ /* 0x080fe2000001003c */
[----:B------:R-:W-:Y:S01]  /*0d70*/  FMUL.FTZ R6, R48, R123 ;  /* 0x0000007b30067220 */ /* 0x000fe20000410000 */
[----:B------:R-:W-:Y:S01]  /*0d80*/  FMUL.FTZ R123, R124, UR29 ;  /* 0x0000001d7c7b7c20 */ /* 0x000fe20008410000 */
[----:B------:R-:W-:Y:S01]  /*0d90*/  SHF.L.U32 R152, R16, 0x10, RZ ;  /* 0x0000001010987819 */ /* 0x000fe200000006ff */
[----:B------:R-:W-:Y:S01]  /*0da0*/  FADD.FTZ R90, R90, R127 ;  /* 0x0000007f5a5a7221 */ /* 0x000fe20000010000 */
[-C--:B------:R-:W-:Y:S01]  /*0db0*/  FFMA.FTZ R70, R125, R127.reuse, R70 ;  /* 0x0000007f7d467223 */ /* 0x080fe20000010046 */
[----:B------:R-:W-:Y:S01]  /*0dc0*/  FMUL.FTZ R124, R42, R127 ;  /* 0x0000007f2a7c7220 */ /* 0x000fe20000410000 */
[----:B------:R-:W-:Y:S01]  /*0dd0*/  FMUL.FTZ R16, R11, UR29 ;  /* 0x0000001d0b107c20 */ /* 0x000fe20008410000 */
[----:B------:R-:W-:Y:S01]  /*0de0*/  FADD.FTZ R97, R97, R154 ;  /* 0x0000009a61617221 */ /* 0x000fe20000010000 */
[-C--:B------:R-:W-:Y:S01]  /*0df0*/  FFMA.FTZ R61, R14, R154.reuse, R61 ;  /* 0x0000009a0e3d7223 */ /* 0x080fe2000001003d */
[----:B------:R-:W-:Y:S01]  /*0e00*/  FMUL.FTZ R15, R49, R154 ;  /* 0x0000009a310f7220 */ /* 0x000fe20000410000 */
[----:B------:R-:W-:Y:S01]  /*0e10*/  FMUL.FTZ R127, R128, UR29 ;  /* 0x0000001d807f7c20 */ /* 0x000fe20008410000 */
[----:B------:R-:W-:Y:S01]  /*0e20*/  FADD.FTZ R100, R100, R141 ;  /* 0x0000008d64647221 */ /* 0x000fe20000010000 */
[----:B------:R-:W-:Y:S01]  /*0e30*/  FFMA.FTZ R56, R3, R141, R56 ;  /* 0x0000008d03387223 */ /* 0x000fe20000010038 */
[----:B------:R-:W-:Y:S01]  /*0e40*/  FMUL.FTZ R11, R53, R146 ;  /* 0x00000092350b7220 */ /* 0x000fe20000410000 */
[----:B------:R-:W-:Y:S01]  /*0e50*/  FADD.FTZ R154, RZ, R2 ;  /* 0x00000002ff9a7221 */ /* 0x000fe20000010000 */
[----:B------:R-:W-:Y:S01]  /*0e60*/  FMUL.FTZ R10, R10, UR29 ;  /* 0x0000001d0a0a7c20 */ /* 0x000fe20008410000 */
[----:B------:R-:W-:Y:S01]  /*0e70*/  FFMA.FTZ R141, R3, R2, RZ ;  /* 0x00000002038d7223 */ /* 0x000fe200000100ff */
[----:B------:R-:W-:Y:S01]  /*0e80*/  FADD.FTZ R88, R88, R129 ;  /* 0x0000008158587221 */ /* 0x000fe20000010000 */
[-C--:B------:R-:W-:Y:S01]  /*0e90*/  FFMA.FTZ R68, R123, R129.reuse, R68 ;  /* 0x000000817b447223 */ /* 0x080fe20000010044 */
[----:B------:R-:W-:Y:S01]  /*0ea0*/  FMUL.FTZ R122, R40, R129 ;  /* 0x00000081287a7220 */ /* 0x000fe20000410000 */
[----:B------:R-:W-:Y:S01]  /*0eb0*/  FMUL.FTZ R9, R13, UR29 ;  /* 0x0000001d0d097c20 */ /* 0x000fe20008410000 */
        /* <DEDUP_REMOVED lines=9> */
[----:B------:R-:W-:Y:S01]  /*0f50*/  FMUL.FTZ R121, R130, UR29 ;  /* 0x0000001d82797c20 */ /* 0x000fe20008410000 */
[----:B------:R-:W-:Y:S01]  /*0f60*/  FMUL.FTZ R13, R55, R152 ;  /* 0x00000098370d7220 */ /* 0x000fe20000410000 */
[----:B------:R-:W-:Y:S01]  /*0f70*/  FADD.FTZ R130, R135, R4 ;  /* 0x0000000487827221 */ /* 0x000fe20000010000 */
[----:B------:R-:W-:Y:S01]  /*0f80*/  FMUL.FTZ R12, R12, UR29 ;  /* 0x0000001d0c0c7c20 */ /* 0x000fe20008410000 */
[----:B------:R-:W-:Y:S01]  /*0f90*/  FFMA.FTZ R135, R5, R4, R128 ;  /* 0x0000000405877223 */ /* 0x000fe20000010080 */
[----:B------:R-:W-:Y:S01]  /*0fa0*/  SHF.L.U32 R156, R19, 0x10, RZ ;  /* 0x00000010139c7819 */ /* 0x000fe200000006ff */
        /* <DEDUP_REMOVED lines=9> */
[----:B------:R-:W-:Y:S01]  /*1040*/  SHF.L.U32 R154, R115, 0x10, RZ ;  /* 0x00000010739a7819 */ /* 0x000fe200000006ff */
[----:B------:R-:W-:Y:S01]  /*1050*/  FADD.FTZ R156, R119, R6 ;  /* 0x00000006779c7221 */ /* 0x000fe20000010000 */
[----:B------:R-:W-:Y:S01]  /*1060*/  FFMA.FTZ R115, R7, R6, R130 ;  /* 0x0000000607737223 */ /* 0x000fe20000010082 */
        /* <DEDUP_REMOVED lines=10> */
[----:B------:R-:W-:Y:S01]  /*1110*/  FMUL.FTZ R132, R132, UR29 ;  /* 0x0000001d84847c20 */ /* 0x000fe20008410000 */
[----:B------:R-:W-:Y:S01]  /*1120*/  FMUL.FTZ R18, R44, R139 ;  /* 0x0000008b2c127220 */ /* 0x000fe20000410000 */
[----:B------:R-:W-:Y:S01]  /*1130*/  FADD.FTZ R117, R158, R17 ;  /* 0x000000119e757221 */ /* 0x000fe20000010000 */
[----:B------:R-:W-:Y:S01]  /*1140*/  FMUL.FTZ R19, R143, UR29 ;  /* 0x0000001d8f137c20 */ /* 0x000fe20008410000 */
[----:B------:R-:W-:Y:S01]  /*1150*/  FFMA.FTZ R156, R16, R17, R115 ;  /* 0x00000011109c7223 */ /* 0x000fe20000010073 */
[----:B------:R-:W-:Y:S01]  /*1160*/  FADD.FTZ R93, R93, R152 ;  /* 0x000000985d5d7221 */ /* 0x000fe20000010000 */
[-C--:B------:R-:W-:Y:S01]  /*1170*/  FFMA.FTZ R65, R132, R152.reuse, R65 ;  /* 0x0000009884417223 */ /* 0x080fe20000010041 */
[----:B------:R-:W-:Y:S01]  /*1180*/  FMUL.FTZ R135, R45, R152 ;  /* 0x000000982d877220 */ /* 0x000fe20000410000 */
[----:B------:R-:W-:Y:S01]  /*1190*/  FADD.FTZ R152, R117, R18 ;  /* 0x0000001275987221 */ /* 0x000fe20000010000 */
[----:B------:R-:W-:Y:S01]  /*11a0*/  FADD.FTZ R101, R101, R146 ;  /* 0x0000009265657221 */ /* 0x000fe20000010000 */
[----:B------:R-:W-:Y:S01]  /*11b0*/  FFMA.FTZ R57, R10, R146, R57 ;  /* 0x000000920a397223 */ /* 0x000fe20000010039 */
[----:B------:R-:W-:Y:S01]  /*11c0*/  FFMA.FTZ R115, R19, R18, R156 ;  /* 0x0000001213737223 */ /* 0x000fe2000001009c */
[----:B------:R-:W-:Y:S01]  /*11d0*/  SHF.L.U32 R146, R120, 0x10, RZ ;  /* 0x0000001078927819 */ /* 0x000fe200000006ff */
[----:B------:R-:W-:Y:S01]  /*11e0*/  FMUL.FTZ R134, R134, UR29 ;  /* 0x0000001d86867c20 */ /* 0x000fe20008410000 */
        /* <DEDUP_REMOVED lines=33> */
[----:B------:R-:W-:Y:S02]  /*1400*/  FFMA.FTZ R116, R138, R141, R115 ;  /* 0x0000008d8a747223 */ /* 0x000fe40000010073 */
        /* <DEDUP_REMOVED lines=13> */
[----:B------:R-:W-:-:S03]  /*14e0*/  FFMA.FTZ R115, R129, R128, R112 ;  /* 0x0000008081737223 */ /* 0x000fc60000010070 */
[----:B------:R-:W-:Y:S01]  /*14f0*/  FADD.FTZ R117, R114, R145 ;  /* 0x0000009172757221 */ /* 0x000fe20000010000 */
[----:B------:R-:W-:Y:S01]  /*1500*/  FFMA.FTZ R112, R142, R145, R115 ;  /* 0x000000918e707223 */ /* 0x000fe20000010073 */
[----:B------:R-:W-:Y:S01]  /*1510*/  FMUL.FTZ R133, R133, UR29 ;  /* 0x0000001d85857c20 */ /* 0x000fe20008410000 */
        /* <DEDUP_REMOVED lines=21> */
.L_x_2088:
[----:B------:R-:W-:-:S04]  /*1670*/  ISETP.NE.U32.AND P0, PT, RZ, UR4, PT ;  /* 0x00000004ff007c0c */ /* 0x000fc8000bf05070 */
[----:B------:R-:W-:-:S13]  /*1680*/  ISETP.NE.AND.EX P0, PT, RZ, UR5, PT, P0 ;  /* 0x00000005ff007c0c */ /* 0x000fda000bf05300 */
[----:B------:R-:W-:Y:S05]  /*1690*/  @!P0 BRA `(.L_x_2089) ;  /* 0x0000000000388947 */ /* 0x000fea0003800000 */
[----:B------:R-:W-:Y:S01]  /*16a0*/  UIMAD UR9, UR8, UR26, URZ ;  /* 0x0000001a080972a4 */ /* 0x000fe2000f8e02ff */
[----:B------:R-:W0:Y:S03]  /*16b0*/  LDC.64 R20, c[0x0][0x438] ;  /* 0x00010e00ff147b82 */ /* 0x000e260000000a00 */
[----:B------:R-:W-:-:S04]  /*16c0*/  USHF.R.S32.HI UR10, URZ, 0x1f, UR9 ;  /* 0x0000001fff0a7899 */ /* 0x000fc80008011409 */
[----:B------:R-:W-:-:S06]  /*16d0*/  ULEA.HI UR10, UR10, UR9, URZ, 0x3 ;  /* 0x000000090a0a7291 */ /* 0x000fcc000f8f18ff */
[----:B------:R-:W-:-:S04]  /*16e0*/  MOV R29, UR10 ;  /* 0x0000000a001d7c02 */ /* 0x000fc80008000f00 */
        /* <DEDUP_REMOVED lines=9> */
.L_x_2089:
        /* <DEDUP_REMOVED lines=22> */
[----:B-1----:R-:W-:-:S11]  /*18e0*/  FADD.FTZ R113, R119, R152 ;  /* 0x0000009877717221 */ /* 0x002fd60000010000 */
        /* <DEDUP_REMOVED lines=9> */
.L_x_2091:
[----:B------:R-:W-:Y:S05]  /*1980*/  BSYNC.RECONVERGENT B0 ;  /* 0x0000000000007941 */ /* 0x000fea0003800200 */
.L_x_2090:
[----:B------:R-:W1:Y:S08]  /*1990*/  S2UR UR10, SR_CgaCtaId ;  /* 0x00000000000a79c3 */ /* 0x000e700000008800 */
[----:B------:R-:W-:Y:S01]  /*19a0*/  BAR.SYNC.DEFER_BLOCKING 0x0 ;  /* 0x0000000000007b1d */ /* 0x000fe20000010000 */
[----:B-----5:R-:W-:Y:S01]  /*19b0*/  ISETP.GE.AND P2, PT, R150, 0x1, PT ;  /* 0x000000019600780c */ /* 0x020fe20003f46270 */
[----:B------:R-:W-:Y:S01]  /*19c0*/  UISETP.NE.U32.AND UP0, UPT, UR4, URZ, UPT ;  /* 0x000000ff0400728c */ /* 0x000fe2000bf05070 */
[----:B------:R-:W-:-:S03]  /*19d0*/  ISETP.NE.AND P1, PT, RZ, UR13, PT ;  /* 0x0000000dff007c0c */ /* 0x000fc6000bf25270 */
[----:B------:R-:W-:Y:S02]  /*19e0*/  UMOV UR9, 0x400 ;  /* 0x0000040000097882 */ /* 0x000fe40000000000 */
[----:B------:R-:W2:Y:S01]  /*19f0*/  LDC R151, c[0x0][0x388] ;  /* 0x0000e200ff977b82 */ /* 0x000ea20000000800 */
[----:B------:R-:W-:-:S05]  /*1a00*/  UISETP.NE.AND.EX UP0, UPT, UR5, URZ, UPT, UP0 ;  /* 0x000000ff0500728c */ /* 0x000fca000bf05300 */
[----:B------:R-:W-:Y:S01]  /*1a10*/  @P2 IADD3 R150, PT, PT, R150, -0x1, RZ ;  /* 0xffffffff96962810 */ /* 0x000fe20007ffe0ff */
[----:B-1----:R-:W-:-:S04]  /*1a20*/  ULEA UR9, UR10, UR9, 0x18 ;  /* 0x000000090a097291 */ /* 0x002fc8000f8ec0ff */
[----:B------:R-:W-:Y:S02]  /*1a30*/  UIADD3 UR10, UPT, UPT, UR9, 0x3020, URZ ;  /* 0x00003020090a7890 */ /* 0x000fe4000fffe0ff */
[----:B------:R-:W-:Y:S02]  /*1a40*/  @!UP1 UIADD3 UR10, UPT, UPT, UR9, 0x3000, URZ ;  /* 0x00003000090a9890 */ /* 0x000fe4000fffe0ff */
[----:B------:R-:W-:Y:S01]  /*1a50*/  UIADD3 UR11, UPT, UPT, UR9, 0x3030, URZ ;  /* 0x00003030090b7890 */ /* 0x000fe2000fffe0ff */
[----:B--2---:R-:W-:Y:S01]  /*1a60*/  @P2 IMAD R150, R150, R151, RZ ;  /* 0x0000009796962224 */ /* 0x004fe200078e02ff */
[----:B------:R-:W-:Y:S01]  /*1a70*/  @!UP1 UIADD3 UR11, UPT, UPT, UR9, 0x3010, URZ ;  /* 0x00003010090b9890 */ /* 0x000fe2000fffe0ff */
[----:B------:R-:W-:-:S04]  /*1a80*/  IMAD R151, R151, UR8, RZ ;  /* 0x0000000897977c24 */ /* 0x000fc8000f8e02ff */
[----:B0-----:R-:W0:Y:S04]  /*1a90*/  LDS.128 R112, [UR10] ;  /* 0x0000000aff707984 */ /* 0x001e280008000c00 */
[----:B------:R-:W1:Y:S01]  /*1aa0*/  LDS.128 R116, [UR11] ;  /* 0x0000000bff747984 */ /* 0x000e620008000c00 */
[----:B0-----:R-:W-:Y:S01]  /*1ab0*/  FADD.FTZ R152, RZ, R113 ;  /* 0x00000071ff987221 */ /* 0x001fe20000010000 */
[----:B------:R-:W-:Y:S01]  /*1ac0*/  FADD.FTZ R113, RZ, R112 ;  /* 0x00000070ff717221 */ /* 0x000fe20000010000 */
[----:B------:R-:W-:Y:S02]  /*1ad0*/  SHF.R.S32.HI R112, RZ, 0x1f, R151 ;  /* 0x0000001fff707819 */ /* 0x000fe40000011497 */
        /* <DEDUP_REMOVED lines=15> */
[----:B------:R-:W-:Y:S02]  /*1bd0*/  LEA.HI R119, R112, R151, RZ, 0x3 ;  /* 0x0000009770777211 */ /* 0x000fe400078f18ff */
[----:B------:R-:W-:Y:S02]  /*1be0*/  PRMT R150, R21, 0x7632, R150 ;  /* 0x0000763215967816 */ /* 0x000fe40000000096 */
[----:B------:R-:W-:Y:S02]  /*1bf0*/  PRMT R151, R20, 0x7632, R151 ;  /* 0x0000763214977816 */ /* 0x000fe40000000097 */
[----:B------:R-:W-:-:S02]  /*1c00*/  PRMT R112, R31, 0x7632, R112 ;  /* 0x000076321f707816 */ /* 0x000fc40000000070 */
[----:B------:R-:W-:Y:S02]  /*1c10*/  LEA.HI.SX32 R119, R119, R0, 0x1d ;  /* 0x0000000077777211 */ /* 0x000fe400078feaff */
[----:B------:R-:W-:Y:S02]  /*1c20*/  FSEL R152, R152, RZ, !P1 ;  /* 0x000000ff98987208 */ /* 0x000fe40004800000 */
        /* <DEDUP_REMOVED lines=16> */
.L_x_2094:
        /* <DEDUP_REMOVED lines=9> */
.L_x_2095:
        /* <DEDUP_REMOVED lines=9> */
.L_x_2096:
        /* <DEDUP_REMOVED lines=9> */
.L_x_2097:
        /* <DEDUP_REMOVED lines=9> */
.L_x_2098:
        /* <DEDUP_REMOVED lines=9> */
.L_x_2099:
        /* <DEDUP_REMOVED lines=9> */
.L_x_2100:
        /* <DEDUP_REMOVED lines=10> */
.L_x_2093:
[----:B------:R-:W0:Y:S01]  /*2130*/  @P2 LDC R155, c[0x0][0x40c] ;  /* 0x00010300ff9b2b82 */ /* 0x000e220000000800 */
[--C-:B------:R-:W-:Y:S01]  /*2140*/  FFMA.FTZ R111, R3, UR9, R152.reuse ;  /* 0x00000009036f7c23 */ /* 0x100fe20008010098 */
[--C-:B------:R-:W-:Y:S01]  /*2150*/  FFMA.FTZ R112, R10, UR9, R152.reuse ;  /* 0x000000090a707c23 */ /* 0x100fe20008010098 */
[--C-:B------:R-:W-:Y:S01]  /*2160*/  FFMA.FTZ R113, R5, UR9, R152.reuse ;  /* 0x0000000905717c23 */ /* 0x100fe20008010098 */
[----:B------:R-:W-:Y:S01]  /*2170*/  FFMA.FTZ R114, R12, UR9, R152 ;  /* 0x000000090c727c23 */ /* 0x000fe20008010098 */
[----:B------:R-:W-:Y:S01]  /*2180*/  FADD.FTZ R110, R2, -R111 ;  /* 0x8000006f026e7221 */ /* 0x000fe20000010000 */
[----:B------:R-:W-:Y:S01]  /*2190*/  FADD.FTZ R111, R11, -R112 ;  /* 0x800000700b6f7221 */ /* 0x000fe20000010000 */
[----:B------:R-:W-:Y:S01]  /*21a0*/  FADD.FTZ R112, R4, -R113 ;  /* 0x8000007104707221 */ /* 0x000fe20000010000 */
[----:B------:R-:W1:Y:S01]  /*21b0*/  @P2 LDC R108, c[0x0][0x40c] ;  /* 0x00010300ff6c2b82 */ /* 0x000e620000000800 */
[----:B------:R-:W-:Y:S01]  /*21c0*/  FMUL.FTZ R110, R110, UR29 ;  /* 0x0000001d6e6e7c20 */ /* 0x000fe20008410000 */
[----:B------:R-:W-:Y:S01]  /*21d0*/  ISETP.LT.AND P1, PT, RZ, UR30, PT ;  /* 0x0000001eff007c0c */ /* 0x000fe2000bf21270 */
[----:B------:R-:W-:Y:S01]  /*21e0*/  FADD.FTZ R113, R13, -R114 ;  /* 0x800000720d717221 */ /* 0x000fe20000010000 */
[----:B------:R-:W-:Y:S01]  /*21f0*/  FMUL.FTZ R111, R111, UR29 ;  /* 0x0000001d6f6f7c20 */ /* 0x000fe20008410000 */
[----:B------:R-:W-:Y:S01]  /*2200*/  FMUL.FTZ R112, R112, UR29 ;  /* 0x0000001d70707c20 */ /* 0x000fe20008410000 */
[----:B------:R-:W-:Y:S01]  /*2210*/  FSEL R110, R110, RZ, P1 ;  /* 0x000000ff6e6e7208 */ /* 0x000fe20000800000 */
[----:B------:R-:W-:Y:S01]  /*2220*/  FMUL.FTZ R113, R113, UR29 ;  /* 0x0000001d71717c20 */ /* 0x000fe20008410000 */
[----:B------:R-:W2:Y:S01]  /*2230*/  @P2 LDC R156, c[0x0][0x40c] ;  /* 0x00010300ff9c2b82 */ /* 0x000ea20000000800 */
[----:B------:R-:W-:-:S02]  /*2240*/  FSEL R115, R111, RZ, P1 ;  /* 0x000000ff6f737208 */ /* 0x000fc40000800000 */
[----:B------:R-:W-:Y:S02]  /*2250*/  FSEL R154, R112, RZ, P1 ;  /* 0x000000ff709a7208 */ /* 0x000fe40000800000 */
[----:B------:R-:W-:-:S03]  /*2260*/  FSEL R153, R113, RZ, P1 ;  /* 0x000000ff71997208 */ /* 0x000fc60000800000 */
[----:B------:R-:W3:Y:S01]  /*2270*/  @P2 LDC R109, c[0x0][0x40c] ;  /* 0x00010300ff6d2b82 */ /* 0x000ee20000000800 */
[----:B0-----:R-:W-:-:S05]  /*2280*/  @P2 FMUL.FTZ R114, R110, R155 ;  /* 0x0000009b6e722220 */ /* 0x001fca0000410000 */
[----:B------:R-:W-:Y:S02]  /*2290*/  @P2 F2FP.BF16.F32.PACK_AB R114, RZ, R114 ;  /* 0x00000072ff72223e */ /* 0x000fe400000010ff */
[----:B------:R-:W0:Y:S01]  /*22a0*/  @P2 LDC R155, c[0x0][0x40c] ;  /* 0x00010300ff9b2b82 */ /* 0x000e220000000800 */
[----:B-1----:R-:W-:Y:S01]  /*22b0*/  @P2 FMUL.FTZ R112, R153, R108 ;  /* 0x0000006c99702220 */ /* 0x002fe20000410000 */
[C---:B------:R-:W-:Y:S02]  /*22c0*/  F2FP.BF16.F32.PACK_AB R108, R115.reuse, R110 ;  /* 0x0000006e736c723e */ /* 0x040fe400000010ff */
[----:B------:R-:W-:Y:S01]  /*22d0*/  @P2 PRMT R104, R114, 0x7610, R104 ;  /* 0x0000761072682816 */ /* 0x000fe20000000068 */
[--C-:B------:R-:W-:Y:S01]  /*22e0*/  FFMA.FTZ R114, R16, UR9, R152.reuse ;  /* 0x0000000910727c23 */ /* 0x100fe20008010098 */
[----:B------:R-:W-:Y:S01]  /*22f0*/  @P2 F2FP.BF16.F32.PACK_AB R112, RZ, R112 ;  /* 0x00000070ff70223e */ /* 0x000fe200000010ff */
[----:B--2---:R-:W-:Y:S01]  /*2300*/  @P2 FMUL.FTZ R113, R115, R156 ;  /* 0x0000009c73712220 */ /* 0x004fe20000410000 */
[----:B------:R-:W-:Y:S01]  /*2310*/  FFMA.FTZ R115, R7, UR9, R152 ;  /* 0x0000000907737c23 */ /* 0x000fe20008010098 */
[----:B------:R-:W1:Y:S01]  /*2320*/  @P2 LDC R156, c[0x0][0x40c] ;  /* 0x00010300ff9c2b82 */ /* 0x000e620000000800 */
[----:B------:R-:W-:-:S02]  /*2330*/  FADD.FTZ R114, R17, -R114 ;  /* 0x8000007211727221 */ /* 0x000fc40000010000 */
[----:B------:R-:W-:Y:S01]  /*2340*/  FADD.FTZ R110, R6, -R115 ;  /* 0x80000073066e7221 */ /* 0x000fe20000010000 */
[----:B------:R-:W-:Y:S01]  /*2350*/  @P2 F2FP.BF16.F32.PACK_AB R113, RZ, R113 ;  /* 0x00000071ff71223e */ /* 0x000fe200000010ff */
[----:B------:R-:W-:Y:S01]  /*2360*/  FMUL.FTZ R114, R114, UR29 ;  /* 0x0000001d72727c20 */ /* 0x000fe20008410000 */
[----:B---3--:R-:W-:Y:S01]  /*2370*/  @P2 FMUL.FTZ R111, R154, R109 ;  /* 0x0000006d9a6f2220 */ /* 0x008fe20000410000 */
[----:B------:R-:W-:Y:S01]  /*2380*/  F2FP.BF16.F32.PACK_AB R109, R153, R154 ;  /* 0x0000009a996d723e */ /* 0x000fe200000010ff */
[----:B------:R-:W-:Y:S01]  /*2390*/  FFMA.FTZ R154, R14, UR9, R152 ;  /* 0x000000090e9a7c23 */ /* 0x000fe20008010098 */
[----:B------:R-:W-:Y:S01]  /*23a0*/  FMUL.FTZ R110, R110, UR29 ;  /* 0x0000001d6e6e7c20 */ /* 0x000fe20008410000 */
[----:B------:R-:W2:Y:S01]  /*23b0*/  @P2 LDC R157, c[0x0][0x40c] ;  /* 0x00010300ff9d2b82 */ /* 0x000ea20000000800 */
[----:B------:R-:W-:Y:S01]  /*23c0*/  @P2 PRMT R104, R104, 0x5410, R113 ;  /* 0x0000541068682816 */ /* 0x000fe20000000071 */
[----:B------:R-:W-:Y:S01]  /*23d0*/  FADD.FTZ R115, R15, -R154 ;  /* 0x8000009a0f737221 */ /* 0x000fe20000010000 */
[----:B------:R-:W-:-:S02]  /*23e0*/  @P2 F2FP.BF16.F32.PACK_AB R111, RZ, R111 ;  /* 0x0000006fff6f223e */ /* 0x000fc400000010ff */
[----:B------:R-:W-:Y:S01]  /*23f0*/  FSEL R110, R110, RZ, P1 ;  /* 0x000000ff6e6e7208 */ /* 0x000fe20000800000 */
[----:B------:R-:W-:Y:S01]  /*2400*/  FMUL.FTZ R115, R115, UR29 ;  /* 0x0000001d73737c20 */ /* 0x000fe20008410000 */
[----:B------:R-:W-:-:S04]  /*2410*/  @P2 PRMT R105, R111, 0x7610, R105 ;  /* 0x000076106f692816 */ /* 0x000fc80000000069 */
[----:B------:R-:W-:Y:S01]  /*2420*/  FSEL R153, R115, RZ, P1 ;  /* 0x000000ff73997208 */ /* 0x000fe20000800000 */
[----:B0-----:R-:W-:Y:S01]  /*2430*/  @P2 FMUL.FTZ R115, R110, R155 ;  /* 0x0000009b6e732220 */ /* 0x001fe20000410000 */
[----:B------:R-:W-:Y:S01]  /*2440*/  FFMA.FTZ R155, R9, UR9, R152 ;  /* 0x00000009099b7c23 */ /* 0x000fe20008010098 */
[----:B------:R-:W-:Y:S02]  /*2450*/  @P2 PRMT R105, R105, 0x5410, R112 ;  /* 0x0000541069692816 */ /* 0x000fe40000000070 */
[C---:B------:R-:W-:Y:S01]  /*2460*/  F2FP.BF16.F32.PACK_AB R110, R153.reuse, R110 ;  /* 0x0000006e996e723e */ /* 0x040fe200000010ff */
[----:B------:R-:W-:Y:S01]  /*2470*/  FADD.FTZ R154, R8, -R155 ;  /* 0x8000009b089a7221 */ /* 0x000fe20000010000 */
[----:B-1----:R-:W-:Y:S01]  /*2480*/  @P2 FMUL.FTZ R153, R153, R156 ;  /* 0x0000009c99992220 */ /* 0x002fe20000410000 */
[----:B------:R-:W-:Y:S02]  /*2490*/  @P2 F2FP.BF16.F32.PACK_AB R115, RZ, R115 ;  /* 0x00000073ff73223e */ /* 0x000fe400000010ff */
[----:B------:R-:W-:Y:S01]  /*24a0*/  FMUL.FTZ R154, R154, UR29 ;  /* 0x0000001d9a9a7c20 */ /* 0x000fe20008410000 */
[----:B------:R-:W-:-:S02]  /*24b0*/  FSEL R155, R114, RZ, P1 ;  /* 0x000000ff729b7208 */ /* 0x000fc40000800000 */
[----:B------:R-:W-:Y:S02]  /*24c0*/  @P2 F2FP.BF16.F32.PACK_AB R153, RZ, R153 ;  /* 0x00000099ff99223e */ /* 0x000fe400000010ff */
[----:B------:R-:W-:Y:S02]  /*24d0*/  FSEL R154, R154, RZ, P1 ;  /* 0x000000ff9a9a7208 */ /* 0x000fe40000800000 */
[----:B------:R-:W-:Y:S02]  /*24e0*/  @P2 PRMT R106, R115, 0x7610, R106 ;  /* 0x00007610736a2816 */ /* 0x000fe4000000006a */
[----:B------:R-:W-:Y:S01]  /*24f0*/  F2FP.BF16.F32.PACK_AB R111, R155, R154 ;  /* 0x0000009a9b6f723e */ /* 0x000fe200000010ff */
[----:B--2---:R-:W-:Y:S01]  /*2500*/  @P2 FMUL.FTZ R113, R154, R157 ;  /* 0x0000009d9a712220 */ /* 0x004fe20000410000 */
[----:B------:R-:W-:-:S04]  /*2510*/  @P2 PRMT R106, R106, 0x5410, R153 ;  /* 0x000054106a6a2816 */ /* 0x000fc80000000099 */
[----:B------:R-:W-:-:S04]  /*2520*/  @P2 F2FP.BF16.F32.PACK_AB R113, RZ, R113 ;  /* 0x00000071ff71223e */ /* 0x000fc800000010ff */
[----:B------:R-:W-:Y:S01]  /*2530*/  @P2 PRMT R107, R113, 0x7610, R107 ;  /* 0x00007610716b2816 */ /* 0x000fe2000000006b */
[----:B------:R-:W-:Y:S06]  /*2540*/  @!P2 BRA `(.L_x_2101) ;  /* 0x00000008003ca947 */ /* 0x000fec0003800000 */
[----:B------:R-:W-:-:S05]  /*2550*/  FMUL.FTZ R112, R155, UR28 ;  /* 0x0000001c9b707c20 */ /* 0x000fca0008410000 */
[----:B------:R-:W-:-:S04]  /*2560*/  F2FP.BF16.F32.PACK_AB R112, RZ, R112 ;  /* 0x00000070ff70723e */ /* 0x000fc800000010ff */
[----:B------:R-:W-:Y:S01]  /*2570*/  PRMT R107, R107, 0x5410, R112 ;  /* 0x000054106b6b7816 */ /* 0x000fe20000000070 */
[----:B------:R-:W-:Y:S06]  /*2580*/  BRA `(.L_x_2101) ;  /* 0x00000008002c7947 */ /* 0x000fec0003800000 */
.L_x_2092:
[----:B------:R-:W-:-:S04]  /*2590*/  UISETP.NE.U32.AND UP0, UPT, UR6, URZ, UPT ;  /* 0x000000ff0600728c */ /* 0x000fc8000bf05070 */
[----:B------:R-:W-:-:S09]  /*25a0*/  UISETP.NE.AND.EX UP0, UPT, UR7, URZ, UPT, UP0 ;  /* 0x000000ff0700728c */ /* 0x000fd2000bf05300 */
[----:B------:R-:W-:Y:S05]  /*25b0*/  BRA.U UP0, `(.L_x_2102) ;  /* 0x0000000500087547 */ /* 0x000fea000b800000 */
[----:B------:R-:W-:Y:S01]  /*25c0*/  ISETP.LT.AND P1, PT, RZ, UR30, PT ;  /* 0x0000001eff007c0c */ /* 0x000fe2000bf21270 */
[----:B------:R-:W0:Y:S01]  /*25d0*/  @P2 LDC R157, c[0x0][0x40c] ;  /* 0x00010300ff9d2b82 */ /* 0x000e220000000800 */
[----:B------:R-:W-:Y:S02]  /*25e0*/  SHF.L.U32 R115, R115, 0x10, RZ ;  /* 0x0000001073737819 */ /* 0x000fe400000006ff */
[----:B------:R-:W-:Y:S02]  /*25f0*/  SHF.L.U32 R154, R28, 0x10, RZ ;  /* 0x000000101c9a7819 */ /* 0x000fe400000006ff */
[----:B------:R-:W-:Y:S02]  /*2600*/  SHF.L.U32 R114, R114, 0x10, RZ ;  /* 0x0000001072727819 */ /* 0x000fe400000006ff */
[----:B------:R-:W-:Y:S01]  /*2610*/  SHF.L.U32 R113, R113, 0x10, RZ ;  /* 0x0000001071717819 */ /* 0x000fe200000006ff */
[----:B------:R-:W1:Y:S04]  /*2620*/  @P2 LDC R162, c[0x0][0x40c] ;  /* 0x00010300ffa22b82 */ /* 0x000e680000000800 */
[--C-:B------:R-:W-:Y:S01]  /*2630*/  @P1 FFMA.FTZ R156, R10, UR9, R152.reuse ;  /* 0x000000090a9c1c23 */ /* 0x100fe20008010098 */
[--C-:B------:R-:W-:Y:S01]  /*2640*/  @P1 FFMA.FTZ R153, R3, UR9, R152.reuse ;  /* 0x0000000903991c23 */ /* 0x100fe20008010098 */
[----:B------:R-:W-:-:S02]  /*2650*/  @P1 FFMA.FTZ R160, R12, UR9, R152 ;  /* 0x000000090ca01c23 */ /* 0x000fc40008010098 */
[----:B------:R-:W-:Y:S01]  /*2660*/  @P1 FADD.FTZ R156, R11, -R156 ;  /* 0x8000009c0b9c1221 */ /* 0x000fe20000010000 */
[----:B------:R-:W-:Y:S01]  /*2670*/  @P1 FADD.FTZ R153, R2, -R153 ;  /* 0x8000009902991221 */ /* 0x000fe20000010000 */
[----:B------:R-:W-:Y:S01]  /*2680*/  @P1 FADD.FTZ R155, R13, -R160 ;  /* 0x800000a00d9b1221 */ /* 0x000fe20000010000 */
[----:B------:R-:W-:Y:S01]  /*2690*/  @P1 FFMA.FTZ R160, R14, UR9, R152 ;  /* 0x000000090ea01c23 */ /* 0x000fe20008010098 */
[----:B------:R-:W-:Y:S01]  /*26a0*/  @P1 FFMA.FTZ R115, R156, UR29, R115 ;  /* 0x0000001d9c731c23 */ /* 0x000fe20008010073 */
[----:B------:R-:W-:Y:S01]  /*26b0*/  @P1 FFMA.FTZ R154, R153, UR29, R154 ;  /* 0x0000001d999a1c23 */ /* 0x000fe2000801009a */
[----:B------:R-:W2:Y:S01]  /*26c0*/  @P2 LDC R156, c[0x0][0x40c] ;  /* 0x00010300ff9c2b82 */ /* 0x000ea20000000800 */
[----:B------:R-:W-:Y:S01]  /*26d0*/  @P1 FFMA.FTZ R153, R5, UR9, R152 ;  /* 0x0000000905991c23 */ /* 0x000fe20008010098 */
[----:B------:R-:W-:Y:S01]  /*26e0*/  @P1 FFMA.FTZ R114, R155, UR29, R114 ;  /* 0x0000001d9b721c23 */ /* 0x000fe20008010072 */
[----:B------:R-:W-:Y:S01]  /*26f0*/  @P1 FFMA.FTZ R155, R7, UR9, R152 ;  /* 0x00000009079b1c23 */ /* 0x000fe20008010098 */
[----:B------:R-:W-:Y:S01]  /*2700*/  @P1 FADD.FTZ R160, R15, -R160 ;  /* 0x800000a00fa01221 */ /* 0x000fe20000010000 */
[----:B------:R-:W-:Y:S01]  /*2710*/  @P1 FADD.FTZ R158, R4, -R153 ;  /* 0x80000099049e1221 */ /* 0x000fe20000010000 */
[----:B------:R-:W-:Y:S01]  /*2720*/  SHF.L.U32 R153, R29, 0x10, RZ ;  /* 0x000000101d997819 */ /* 0x000fe200000006ff */
[----:B0-----:R-:W-:Y:S01]  /*2730*/  @P2 FMUL.FTZ R154, R154, R157 ;  /* 0x0000009d9a9a2220 */ /* 0x001fe20000410000 */
[----:B------:R-:W-:Y:S01]  /*2740*/  @P1 FFMA.FTZ R113, R160, UR29, R113 ;  /* 0x0000001da0711c23 */ /* 0x000fe20008010071 */
[----:B------:R-:W0:Y:S02]  /*2750*/  @P2 LDC R157, c[0x0][0x40c] ;  /* 0x00010300ff9d2b82 */ /* 0x000e240000000800 */
[----:B------:R-:W-:Y:S01]  /*2760*/  @P1 FFMA.FTZ R153, R158, UR29, R153 ;  /* 0x0000001d9e991c23 */ /* 0x000fe20008010099 */
[----:B------:R-:W-:Y:S01]  /*2770*/  @P1 FADD.FTZ R158, R6, -R155 ;  /* 0x8000009b069e1221 */ /* 0x000fe20000010000 */
[----:B------:R-:W-:Y:S01]  /*2780*/  SHF.L.U32 R155, R30, 0x10, RZ ;  /* 0x000000101e9b7819 */ /* 0x000fe200000006ff */
[----:B-1----:R-:W-:Y:S01]  /*2790*/  @P2 FMUL.FTZ R113, R113, R162 ;  /* 0x000000a271712220 */ /* 0x002fe20000410000 */
[----:B------:R-:W-:-:S02]  /*27a0*/  @P2 F2FP.BF16.F32.PACK_AB R154, RZ, R154 ;  /* 0x0000009aff9a223e */ /* 0x000fc400000010ff */
[----:B------:R-:W1:Y:S01]  /*27b0*/  @P2 LDC R160, c[0x0][0x40c] ;  /* 0x00010300ffa02b82 */ /* 0x000e620000000800 */
[----:B------:R-:W-:Y:S01]  /*27c0*/  @P1 FFMA.FTZ R155, R158, UR29, R155 ;  /* 0x0000001d9e9b1c23 */ /* 0x000fe2000801009b */
[----:B------:R-:W-:Y:S02]  /*27d0*/  @P2 PRMT R104, R154, 0x7610, R104 ;  /* 0x000076109a682816 */ /* 0x000fe40000000068 */
[----:B------:R-:W-:Y:S01]  /*27e0*/  @P2 F2FP.BF16.F32.PACK_AB R113, RZ, R113 ;  /* 0x00000071ff71223e */ /* 0x000fe200000010ff */
[----:B--2---:R-:W-:Y:S01]  /*27f0*/  @P2 FMUL.FTZ R156, R115, R156 ;  /* 0x0000009c739c2220 */ /* 0x004fe20000410000 */
[----:B------:R-:W-:Y:S02]  /*2800*/  @P1 FFMA.FTZ R115, R9, UR9, R152 ;  /* 0x0000000909731c23 */ /* 0x000fe40008010098 */
[----:B------:R-:W2:Y:S02]  /*2810*/  @P2 LDC R164, c[0x0][0x40c] ;  /* 0x00010300ffa42b82 */ /* 0x000ea40000000800 */
[----:B------:R-:W-:Y:S01]  /*2820*/  @P1 FADD.FTZ R158, R8, -R115 ;  /* 0x80000073089e1221 */ /* 0x000fe20000010000 */
[----:B------:R-:W-:-:S02]  /*2830*/  SHF.L.U32 R115, R31, 0x10, RZ ;  /* 0x000000101f737819 */ /* 0x000fc400000006ff */
[----:B------:R-:W-:Y:S01]  /*2840*/  @P2 F2FP.BF16.F32.PACK_AB R156, RZ, R156 ;  /* 0x0000009cff9c223e */ /* 0x000fe200000010ff */
[----:B0-----:R-:W-:Y:S02]  /*2850*/  @P2 FMUL.FTZ R114, R114, R157 ;  /* 0x0000009d72722220 */ /* 0x001fe40000410000 */
[----:B------:R-:W-:Y:S01]  /*2860*/  @P1 FFMA.FTZ R115, R158, UR29, R115 ;  /* 0x0000001d9e731c23 */ /* 0x000fe20008010073 */
[----:B------:R-:W-:Y:S01]  /*2870*/  @P2 PRMT R104, R104, 0x5410, R156 ;  /* 0x0000541068682816 */ /* 0x000fe2000000009c */
[----:B------:R-:W0:Y:S01]  /*2880*/  @P2 LDC R158, c[0x0][0x40c] ;  /* 0x00010300ff9e2b82 */ /* 0x000e220000000800 */
[----:B------:R-:W-:Y:S01]  /*2890*/  @P2 F2FP.BF16.F32.PACK_AB R114, RZ, R114 ;  /* 0x00000072ff72223e */ /* 0x000fe200000010ff */
[----:B-1----:R-:W-:-:S05]  /*28a0*/  @P2 FMUL.FTZ R155, R155, R160 ;  /* 0x000000a09b9b2220 */ /* 0x002fca0000410000 */
[----:B------:R-:W-:Y:S01]  /*28b0*/  @P2 F2FP.BF16.F32.PACK_AB R155, RZ, R155 ;  /* 0x0000009bff9b223e */ /* 0x000fe200000010ff */
[----:B--2---:R-:W-:-:S03]  /*28c0*/  @P2 FMUL.FTZ R115, R115, R164 ;  /* 0x000000a473732220 */ /* 0x004fc60000410000 */
[----:B------:R-:W-:Y:S02]  /*28d0*/  @P2 PRMT R106, R155, 0x7610, R106 ;  /* 0x000076109b6a2816 */ /* 0x000fe4000000006a */
[----:B------:R-:W-:Y:S02]  /*28e0*/  @P2 F2FP.BF16.F32.PACK_AB R115, RZ, R115 ;  /* 0x00000073ff73223e */ /* 0x000fe400000010ff */
[----:B------:R-:W-:Y:S02]  /*28f0*/  @P2 PRMT R106, R106, 0x5410, R113 ;  /* 0x000054106a6a2816 */ /* 0x000fe40000000071 */
[----:B------:R-:W-:Y:S01]  /*2900*/  @P2 PRMT R107, R115, 0x7610, R107 ;  /* 0x00007610736b2816 */ /* 0x000fe2000000006b */
[----:B0-----:R-:W-:-:S05]  /*2910*/  @P2 FMUL.FTZ R153, R153, R158 ;  /* 0x0000009e99992220 */ /* 0x001fca0000410000 */
[----:B------:R-:W-:-:S04]  /*2920*/  @P2 F2FP.BF16.F32.PACK_AB R153, RZ, R153 ;  /* 0x00000099ff99223e */ /* 0x000fc800000010ff */
[----:B------:R-:W-:-:S04]  /*2930*/  @P2 PRMT R105, R153, 0x7610, R105 ;  /* 0x0000761099692816 */ /* 0x000fc80000000069 */
[----:B------:R-:W-:Y:S01]  /*2940*/  @P2 PRMT R105, R105, 0x5410, R114 ;  /* 0x0000541069692816 */ /* 0x000fe20000000072 */
[----:B------:R-:W-:Y:S06]  /*2950*/  @!P2 BRA `(.L_x_2101) ;  /* 0x000000040038a947 */ /* 0x000fec0003800000 */
        /* <DEDUP_REMOVED lines=8> */
.L_x_2102:
[----:B------:R-:W-:Y:S01]  /*29e0*/  PLOP3.LUT P3, PT, PT, PT, UP2, 0x80, 0x8 ;  /* 0x000000000008781c */ /* 0x000fe20003f6f028 */
[----:B------:R-:W0:Y:S01]  /*29f0*/  @P2 LDC R159, c[0x0][0x40c] ;  /* 0x00010300ff9f2b82 */ /* 0x000e220000000800 */
[----:B------:R-:W-:Y:S02]  /*2a00*/  ISETP.LT.AND P1, PT, RZ, UR30, PT ;  /* 0x0000001eff007c0c */ /* 0x000fe4000bf21270 */
[----:B------:R-:W-:Y:S02]  /*2a10*/  SHF.L.U32 R108, R28, 0x10, RZ ;  /* 0x000000101c6c7819 */ /* 0x000fe400000006ff */
[----:B------:R-:W-:Y:S02]  /*2a20*/  SHF.L.U32 R115, R115, 0x10, RZ ;  /* 0x0000001073737819 */ /* 0x000fe400000006ff */
[----:B------:R-:W-:Y:S01]  /*2a30*/  SHF.L.U32 R153, R30, 0x10, RZ ;  /* 0x000000101e997819 */ /* 0x000fe200000006ff */
[----:B------:R-:W1:Y:S04]  /*2a40*/  @P2 LDC R158, c[0x0][0x40c] ;  /* 0x00010300ff9e2b82 */ /* 0x000e680000000800 */
[----:B------:R-:W-:-:S02]  /*2a50*/  @P3 FFMA.FTZ R109, R3, UR9, R152 ;  /* 0x00000009036d3c23 */ /* 0x000fc40008010098 */
[--C-:B------:R-:W-:Y:S01]  /*2a60*/  @P1 FFMA.FTZ R111, R5, UR9, R152.reuse ;  /* 0x00000009056f1c23 */ /* 0x100fe20008010098 */
[--C-:B------:R-:W-:Y:S01]  /*2a70*/  @P1 FFMA.FTZ R110, R10, UR9, R152.reuse ;  /* 0x000000090a6e1c23 */ /* 0x100fe20008010098 */
[----:B------:R-:W-:Y:S01]  /*2a80*/  @P3 FADD.FTZ R109, R2, -R109 ;  /* 0x8000006d026d3221 */ /* 0x000fe20000010000 */
[----:B------:R-:W-:Y:S01]  /*2a90*/  @P1 FFMA.FTZ R155, R9, UR9, R152 ;  /* 0x00000009099b1c23 */ /* 0x000fe20008010098 */
[----:B------:R-:W-:Y:S01]  /*2aa0*/  @P1 FADD.FTZ R111, R4, -R111 ;  /* 0x8000006f046f1221 */ /* 0x000fe20000010000 */
[----:B------:R-:W-:Y:S01]  /*2ab0*/  @P1 FADD.FTZ R110, R11, -R110 ;  /* 0x8000006e0b6e1221 */ /* 0x000fe20000010000 */
[----:B------:R-:W-:Y:S01]  /*2ac0*/  @P3 FFMA.FTZ R108, R109, UR29, R108 ;  /* 0x0000001d6d6c3c23 */ /* 0x000fe2000801006c */
[----:B------:R-:W-:Y:S01]  /*2ad0*/  SHF.L.U32 R109, R114, 0x10, RZ ;  /* 0x00000010726d7819 */ /* 0x000fe200000006ff */
[----:B------:R-:W-:Y:S01]  /*2ae0*/  @P1 FADD.FTZ R155, R8, -R155 ;  /* 0x8000009b089b1221 */ /* 0x000fe20000010000 */
[----:B------:R-:W-:Y:S01]  /*2af0*/  SHF.L.U32 R114, R29, 0x10, RZ ;  /* 0x000000101d727819 */ /* 0x000fe200000006ff */
[----:B------:R-:W-:Y:S01]  /*2b00*/  @P1 FFMA.FTZ R115, R110, UR29, R115 ;  /* 0x0000001d6e731c23 */ /* 0x000fe20008010073 */
[--C-:B------:R-:W-:Y:S01]  /*2b10*/  @P1 FFMA.FTZ R110, R12, UR9, R152.reuse ;  /* 0x000000090c6e1c23 */ /* 0x100fe20008010098 */
[----:B------:R-:W-:Y:S01]  /*2b20*/  @P1 FFMA.FTZ R156, R14, UR9, R152 ;  /* 0x000000090e9c1c23 */ /* 0x000fe20008010098 */
[----:B------:R-:W2:Y:S01]  /*2b30*/  @P2 LDC R162, c[0x0][0x40c] ;  /* 0x00010300ffa22b82 */ /* 0x000ea20000000800 */
[----:B------:R-:W-:Y:S01]  /*2b40*/  @P1 FFMA.FTZ R114, R111, UR29, R114 ;  /* 0x0000001d6f721c23 */ /* 0x000fe20008010072 */
[----:B------:R-:W-:Y:S01]  /*2b50*/  @P1 FFMA.FTZ R111, R7, UR9, R152 ;  /* 0x00000009076f1c23 */ /* 0x000fe20008010098 */
[----:B------:R-:W-:-:S02]  /*2b60*/  @P1 FADD.FTZ R110, R13, -R110 ;  /* 0x8000006e0d6e1221 */ /* 0x000fc40000010000 */
[----:B0-----:R-:W-:Y:S01]  /*2b70*/  @P2 FMUL.FTZ R159, R114, R159 ;  /* 0x0000009f729f2220 */ /* 0x001fe20000410000 */
[----:B------:R-:W-:Y:S01]  /*2b80*/  @P1 FADD.FTZ R154, R6, -R111 ;  /* 0x8000006f069a1221 */ /* 0x000fe20000010000 */
[----:B------:R-:W-:Y:S01]  /*2b90*/  @P1 FFMA.FTZ R109, R110, UR29, R109 ;  /* 0x0000001d6e6d1c23 */ /* 0x000fe2000801006d */
[----:B------:R-:W-:Y:S01]  /*2ba0*/  SHF.L.U32 R110, R113, 0x10, RZ ;  /* 0x00000010716e7819 */ /* 0x000fe200000006ff */
[----:B------:R-:W-:Y:S01]  /*2bb0*/  @P1 FADD.FTZ R111, R15, -R156 ;  /* 0x8000009c0f6f1221 */ /* 0x000fe20000010000 */
[----:B------:R-:W-:Y:S01]  /*2bc0*/  @P1 FFMA.FTZ R153, R154, UR29, R153 ;  /* 0x0000001d9a991c23 */ /* 0x000fe20008010099 */
[----:B------:R-:W-:Y:S01]  /*2bd0*/  SHF.L.U32 R154, R31, 0x10, RZ ;  /* 0x000000101f9a7819 */ /* 0x000fe200000006ff */
[----:B------:R-:W0:Y:S01]  /*2be0*/  @P2 LDC R113, c[0x0][0x40c] ;  /* 0x00010300ff712b82 */ /* 0x000e220000000800 */
[----:B------:R-:W-:Y:S01]  /*2bf0*/  @P1 FFMA.FTZ R110, R111, UR29, R110 ;  /* 0x0000001d6f6e1c23 */ /* 0x000fe2000801006e */
[----:B------:R-:W-:Y:S01]  /*2c00*/  SHF.L.U32 R111, R112, 0x10, RZ ;  /* 0x00000010706f7819 */ /* 0x000fe200000006ff */
[----:B------:R-:W-:Y:S01]  /*2c10*/  @P1 FFMA.FTZ R112, R16, UR9, R152 ;  /* 0x0000000910701c23 */ /* 0x000fe20008010098 */
[----:B------:R-:W-:Y:S01]  /*2c20*/  @P1 FFMA.FTZ R154, R155, UR29, R154 ;  /* 0x0000001d9b9a1c23 */ /* 0x000fe2000801009a */
[----:B-1----:R-:W-:-:S02]  /*2c30*/  @P2 FMUL.FTZ R161, R153, R158 ;  /* 0x0000009e99a12220 */ /* 0x002fc40000410000 */
[----:B------:R-:W-:Y:S01]  /*2c40*/  @P1 FADD.FTZ R112, R17, -R112 ;  /* 0x8000007011701221 */ /* 0x000fe20000010000 */
[----:B------:R-:W1:Y:S03]  /*2c50*/  @P2 LDC R155, c[0x0][0x40c] ;  /* 0x00010300ff9b2b82 */ /* 0x000e660000000800 */
[----:B------:R-:W-:-:S05]  /*2c60*/  @P1 FFMA.FTZ R111, R112, UR29, R111 ;  /* 0x0000001d706f1c23 */ /* 0x000fca000801006f */
[----:B------:R-:W3:Y:S08]  /*2c70*/  @P2 LDC R160, c[0x0][0x40c] ;  /* 0x00010300ffa02b82 */ /* 0x000ef00000000800 */
[----:B------:R-:W4:Y:S01]  /*2c80*/  @P2 LDC R157, c[0x0][0x40c] ;  /* 0x00010300ff9d2b82 */ /* 0x000f220000000800 */
[----:B0-----:R-:W-:Y:S01]  /*2c90*/  @P2 FMUL.FTZ R112, R108, R113 ;  /* 0x000000716c702220 */ /* 0x001fe20000410000 */
[C---:B--2---:R-:W-:Y:S01]  /*2ca0*/  @P2 FMUL.FTZ R113, R115.reuse, R162 ;  /* 0x000000a273712220 */ /* 0x044fe20000410000 */
[----:B------:R-:W-:-:S03]  /*2cb0*/  F2FP.BF16.F32.PACK_AB R108, R115, R108 ;  /* 0x0000006c736c723e */ /* 0x000fc600000010ff */
[----:B------:R-:W-:Y:S02]  /*2cc0*/  @P2 F2FP.BF16.F32.PACK_AB R112, RZ, R112 ;  /* 0x00000070ff70223e */ /* 0x000fe400000010ff */
[----:B------:R-:W0:Y:S01]  /*2cd0*/  @P2 LDC R156, c[0x0][0x40c] ;  /* 0x00010300ff9c2b82 */ /* 0x000e220000000800 */
[----:B-1----:R-:W-:Y:S01]  /*2ce0*/  @P2 FMUL.FTZ R155, R154, R155 ;  /* 0x0000009b9a9b2220 */ /* 0x002fe20000410000 */
[----:B------:R-:W-:Y:S02]  /*2cf0*/  @P2 F2FP.BF16.F32.PACK_AB R113, RZ, R113 ;  /* 0x00000071ff71223e */ /* 0x000fe400000010ff */
[----:B------:R-:W-:Y:S02]  /*2d00*/  @P2 PRMT R104, R112, 0x7610, R104 ;  /* 0x0000761070682816 */ /* 0x000fe40000000068 */
[----:B------:R-:W-:Y:S01]  /*2d10*/  @P2 F2FP.BF16.F32.PACK_AB R155, RZ, R155 ;  /* 0x0000009bff9b223e */ /* 0x000fe200000010ff */
[C---:B---3--:R-:W-:Y:S01]  /*2d20*/  @P2 FMUL.FTZ R160, R109.reuse, R160 ;  /* 0x000000a06da02220 */ /* 0x048fe20000410000 */
[----:B------:R-:W-:-:S02]  /*2d30*/  F2FP.BF16.F32.PACK_AB R109, R109, R114 ;  /* 0x000000726d6d723e */ /* 0x000fc400000010ff */
[----:B------:R-:W-:Y:S02]  /*2d40*/  @P2 PRMT R107, R155, 0x7610, R107 ;  /* 0x000076109b6b2816 */ /* 0x000fe4000000006b */
[----:B------:R-:W-:Y:S02]  /*2d50*/  @P2 F2FP.BF16.F32.PACK_AB R158, RZ, R160 ;  /* 0x000000a0ff9e223e */ /* 0x000fe400000010ff */
[----:B------:R-:W-:Y:S01]  /*2d60*/  @P2 PRMT R104, R104, 0x5410, R113 ;  /* 0x0000541068682816 */ /* 0x000fe20000000071 */
[----:B----4-:R-:W-:Y:S01]  /*2d70*/  @P2 FMUL.FTZ R162, R110, R157 ;  /* 0x0000009d6ea22220 */ /* 0x010fe20000410000 */
[----:B------:R-:W-:Y:S02]  /*2d80*/  @P2 F2FP.BF16.F32.PACK_AB R157, RZ, R159 ;  /* 0x0000009fff9d223e */ /* 0x000fe400000010ff */
[----:B------:R-:W-:Y:S02]  /*2d90*/  @P2 F2FP.BF16.F32.PACK_AB R159, RZ, R161 ;  /* 0x000000a1ff9f223e */ /* 0x000fe400000010ff */
[----:B------:R-:W-:-:S02]  /*2da0*/  @P2 F2FP.BF16.F32.PACK_AB R160, RZ, R162 ;  /* 0x000000a2ffa0223e */ /* 0x000fc400000010ff */
[----:B------:R-:W-:Y:S01]  /*2db0*/  @P2 PRMT R105, R157, 0x7610, R105 ;  /* 0x000076109d692816 */ /* 0x000fe20000000069 */
[----:B0-----:R-:W-:Y:S01]  /*2dc0*/  @P2 FMUL.FTZ R156, R111, R156 ;  /* 0x0000009c6f9c2220 */ /* 0x001fe20000410000 */
[----:B------:R-:W-:Y:S02]  /*2dd0*/  @P2 PRMT R106, R159, 0x7610, R106 ;  /* 0x000076109f6a2816 */ /* 0x000fe4000000006a */
[----:B------:R-:W-:Y:S02]  /*2de0*/  F2FP.BF16.F32.PACK_AB R110, R110, R153 ;  /* 0x000000996e6e723e */ /* 0x000fe400000010ff */
[----:B------:R-:W-:Y:S02]  /*2df0*/  @P2 F2FP.BF16.F32.PACK_AB R156, RZ, R156 ;  /* 0x0000009cff9c223e */ /* 0x000fe400000010ff */
[----:B------:R-:W-:Y:S02]  /*2e00*/  F2FP.BF16.F32.PACK_AB R111, R111, R154 ;  /* 0x0000009a6f6f723e */ /* 0x000fe400000010ff */
[----:B------:R-:W-:-:S02]  /*2e10*/  @P2 PRMT R105, R105, 0x5410, R158 ;  /* 0x0000541069692816 */ /* 0x000fc4000000009e */
[----:B------:R-:W-:Y:S02]  /*2e20*/  @P2 PRMT R106, R106, 0x5410, R160 ;  /* 0x000054106a6a2816 */ /* 0x000fe400000000a0 */
[----:B------:R-:W-:-:S07]  /*2e30*/  @P2 PRMT R107, R107, 0x5410, R156 ;  /* 0x000054106b6b2816 */ /* 0x000fce000000009c */
.L_x_2101:
[----:B------:R-:W-:Y:S01]  /*2e40*/  ISETP.NE.U32.AND P1, PT, RZ, UR6, PT ;  /* 0x00000006ff007c0c */ /* 0x000fe2000bf25070 */
[----:B------:R-:W0:Y:S03]  /*2e50*/  @P2 LDC.64 R114, c[0x0][0x468] ;  /* 0x00011a00ff722b82 */ /* 0x000e260000000a00 */
[----:B------:R-:W-:-:S13]  /*2e60*/  ISETP.NE.AND.EX P1, PT, RZ, UR7, PT, P1 ;  /* 0x00000007ff007c0c */ /* 0x000fda000bf25310 */
[----:B------:R-:W1:Y:S01]  /*2e70*/  @P1 LDC.64 R112, c[0x0][0x478] ;  /* 0x00011e00ff701b82 */ /* 0x000e620000000a00 */
[----:B0-----:R-:W-:-:S04]  /*2e80*/  @P2 IMAD.WIDE.U32 R114, R117, 0x10, R114 ;  /* 0x0000001075722825 */ /* 0x001fc800078e0072 */
[----:B-1----:R-:W-:-:S05]  /*2e90*/  @P1 IMAD.WIDE.U32 R112, R119, 0x10, R112 ;  /* 0x0000001077701825 */ /* 0x002fca00078e0070 */
[----:B------:R0:W-:Y:S04]  /*2ea0*/  @P1 STG.E.128 desc[UR14][R112.64], R108 ;  /* 0x0000006c70001986 */ /* 0x0001e8000c101d0e */
[----:B------:R0:W-:Y:S01]  /*2eb0*/  @P2 STG.E.128 desc[UR14][R114.64], R104 ;  /* 0x0000006872002986 */ /* 0x0001e2000c101d0e */
[----:B------:R-:W-:Y:S05]  /*2ec0*/  @!P0 BRA `(.L_x_2103) ;  /* 0x0000000800448947 */ /* 0x000fea0003800000 */
[----:B------:R-:W-:Y:S05]  /*2ed0*/  @!P1 BRA `(.L_x_2104) ;  /* 0x0000000400289947 */ /* 0x000fea0003800000 */
[----:B------:R-:W-:Y:S01]  /*2ee0*/  ISETP.LT.AND P3, PT, RZ, UR30, PT ;  /* 0x0000001eff007c0c */ /* 0x000fe2000bf61270 */
[----:B------:R-:W1:Y:S01]  /*2ef0*/  @P2 LDC R157, c[0x0][0x40c] ;  /* 0x00010300ff9d2b82 */ /* 0x000e620000000800 */
[C---:B0-----:R-:W-:Y:S02]  /*2f00*/  PRMT R110, R24.reuse, 0x7632, R110 ;  /* 0x00007632186e7816 */ /* 0x041fe4000000006e */
[----:B------:R-:W-:Y:S02]  /*2f10*/  SHF.L.U32 R108, R24, 0x10, RZ ;  /* 0x00000010186c7819 */ /* 0x000fe400000006ff */
[C---:B------:R-:W-:Y:S02]  /*2f20*/  PRMT R154, R26.reuse, 0x7632, R154 ;  /* 0x000076321a9a7816 */ /* 0x040fe4000000009a */
[----:B------:R-:W-:Y:S01]  /*2f30*/  SHF.L.U32 R153, R26, 0x10, RZ ;  /* 0x000000101a997819 */ /* 0x000fe200000006ff */
[----:B------:R-:W0:Y:S01]  /*2f40*/  @P2 LDC R158, c[0x0][0x40c] ;  /* 0x00010300ff9e2b82 */ /* 0x000e220000000800 */
[----:B------:R-:W-:-:S02]  /*2f50*/  SHF.L.U32 R154, R154, 0x10, RZ ;  /* 0x000000109a9a7819 */ /* 0x000fc400000006ff */
[----:B------:R-:W-:Y:S01]  /*2f60*/  SHF.L.U32 R115, R27, 0x10, RZ ;  /* 0x000000101b737819 */ /* 0x000fe200000006ff */
[--C-:B------:R-:W-:Y:S01]  /*2f70*/  @P3 FFMA.FTZ R109, R19, UR9, R152.reuse ;  /* 0x00000009136d3c23 */ /* 0x100fe20008010098 */
[--C-:B------:R-:W-:Y:S01]  /*2f80*/  @P3 FFMA.FTZ R112, R132, UR9, R152.reuse ;  /* 0x0000000984703c23 */ /* 0x100fe20008010098 */
[--C-:B------:R-:W-:Y:S01]  /*2f90*/  @P3 FFMA.FTZ R113, R121, UR9, R152.reuse ;  /* 0x0000000979713c23 */ /* 0x100fe20008010098 */
[----:B------:R-:W-:Y:S01]  /*2fa0*/  @P3 FFMA.FTZ R114, R134, UR9, R152 ;  /* 0x0000000986723c23 */ /* 0x000fe20008010098 */
[----:B------:R-:W-:Y:S01]  /*2fb0*/  @P3 FADD.FTZ R111, R18, -R109 ;  /* 0x8000006d126f3221 */ /* 0x000fe20000010000 */
[----:B------:R-:W-:Y:S01]  /*2fc0*/  SHF.L.U32 R109, R110, 0x10, RZ ;  /* 0x000000106e6d7819 */ /* 0x000fe200000006ff */
[----:B------:R-:W-:Y:S01]  /*2fd0*/  @P3 FADD.FTZ R112, R135, -R112 ;  /* 0x8000007087703221 */ /* 0x000fe20000010000 */
[----:B------:R-:W-:Y:S01]  /*2fe0*/  PRMT R110, R25, 0x7632, R110 ;  /* 0x00007632196e7816 */ /* 0x000fe2000000006e */
[----:B------:R-:W-:Y:S01]  /*2ff0*/  @P3 FFMA.FTZ R108, R111, UR29, R108 ;  /* 0x0000001d6f6c3c23 */ /* 0x000fe2000801006c */
[----:B------:R-:W-:Y:S01]  /*3000*/  SHF.L.U32 R111, R25, 0x10, RZ ;  /* 0x00000010196f7819 */ /* 0x000fe200000006ff */
[----:B------:R-:W-:Y:S01]  /*3010*/  @P3 FFMA.FTZ R109, R112, UR29, R109 ;  /* 0x0000001d706d3c23 */ /* 0x000fe2000801006d */
[----:B------:R-:W-:Y:S01]  /*3020*/  SHF.L.U32 R110, R110, 0x10, RZ ;  /* 0x000000106e6e7819 */ /* 0x000fe200000006ff */
[----:B------:R-:W-:Y:S01]  /*3030*/  @P3 FADD.FTZ R112, R120, -R113 ;  /* 0x8000007178703221 */ /* 0x000fe20000010000 */
[----:B------:R-:W-:Y:S01]  /*3040*/  @P3 FADD.FTZ R113, R137, -R114 ;  /* 0x8000007289713221 */ /* 0x000fe20000010000 */
[----:B------:R-:W-:Y:S01]  /*3050*/  @P3 FFMA.FTZ R114, R136, UR9, R152 ;  /* 0x0000000988723c23 */ /* 0x000fe20008010098 */
[----:B------:R-:W2:Y:S01]  /*3060*/  @P2 LDC R160, c[0x0][0x40c] ;  /* 0x00010300ffa02b82 */ /* 0x000ea20000000800 */
[----:B------:R-:W-:Y:S01]  /*3070*/  @P3 FFMA.FTZ R111, R112, UR29, R111 ;  /* 0x0000001d706f3c23 */ /* 0x000fe2000801006f */
[----:B------:R-:W-:Y:S01]  /*3080*/  @P3 FFMA.FTZ R110, R113, UR29, R110 ;  /* 0x0000001d716e3c23 */ /* 0x000fe2000801006e */
[----:B------:R-:W-:-:S04]  /*3090*/  @P3 FFMA.FTZ R113, R123, UR9, R152 ;  /* 0x000000097b713c23 */ /* 0x000fc80008010098 */
[----:B------:R-:W-:Y:S01]  /*30a0*/  @P3 FADD.FTZ R112, R122, -R113 ;  /* 0x800000717a703221 */ /* 0x000fe20000010000 */
[----:B------:R-:W-:Y:S01]  /*30b0*/  @P3 FADD.FTZ R113, R139, -R114 ;  /* 0x800000728b713221 */ /* 0x000fe20000010000 */
[----:B------:R-:W-:Y:S01]  /*30c0*/  @P3 FFMA.FTZ R114, R138, UR9, R152 ;  /* 0x000000098a723c23 */ /* 0x000fe20008010098 */
[----:B------:R-:W3:Y:S01]  /*30d0*/  @P2 LDC R156, c[0x0][0x40c] ;  /* 0x00010300ff9c2b82 */ /* 0x000ee20000000800 */
[----:B------:R-:W-:Y:S01]  /*30e0*/  @P3 FFMA.FTZ R153, R112, UR29, R153 ;  /* 0x0000001d70993c23 */ /* 0x000fe20008010099 */
[----:B------:R-:W-:Y:S01]  /*30f0*/  @P3 FFMA.FTZ R154, R113, UR29, R154 ;  /* 0x0000001d719a3c23 */ /* 0x000fe2000801009a */
[----:B------:R-:W-:Y:S01]  /*3100*/  @P3 FFMA.FTZ R113, R125, UR9, R152 ;  /* 0x000000097d713c23 */ /* 0x000fe20008010098 */
[----:B------:R-:W-:-:S03]  /*3110*/  @P3 FADD.FTZ R155, R141, -R114 ;  /* 0x800000728d9b3221 */ /* 0x000fc60000010000 */
[----:B------:R-:W-:Y:S01]  /*3120*/  @P3 FADD.FTZ R112, R124, -R113 ;  /* 0x800000717c703221 */ /* 0x000fe20000010000 */
[----:B------:R-:W4:Y:S03]  /*3130*/  @P2 LDC R159, c[0x0][0x40c] ;  /* 0x00010300ff9f2b82 */ /* 0x000f260000000800 */
[----:B------:R-:W-:Y:S01]  /*3140*/  @P3 FFMA.FTZ R115, R112, UR29, R115 ;  /* 0x0000001d70733c23 */ /* 0x000fe20008010073 */
[----:B------:R-:W-:Y:S01]  /*3150*/  PRMT R112, R27, 0x7632, R112 ;  /* 0x000076321b707816 */ /* 0x000fe20000000070 */
[----:B--2---:R-:W-:-:S03]  /*3160*/  @P2 FMUL.FTZ R160, R153, R160 ;  /* 0x000000a099a02220 */ /* 0x004fc60000410000 */
[----:B------:R-:W2:Y:S01]  /*3170*/  @P2 LDC R113, c[0x0][0x40c] ;  /* 0x00010300ff712b82 */ /* 0x000ea20000000800 */
[----:B------:R-:W-:Y:S02]  /*3180*/  SHF.L.U32 R112, R112, 0x10, RZ ;  /* 0x0000001070707819 */ /* 0x000fe400000006ff */
[----:B------:R-:W-:-:S03]  /*3190*/  @P2 F2FP.BF16.F32.PACK_AB R160, RZ, R160 ;  /* 0x000000a0ffa0223e */ /* 0x000fc600000010ff */
[----:B------:R-:W-:Y:S01]  /*31a0*/  @P3 FFMA.FTZ R112, R155, UR29, R112 ;  /* 0x0000001d9b703c23 */ /* 0x000fe20008010070 */
[----:B-1----:R-:W-:Y:S01]  /*31b0*/  @P2 FMUL.FTZ R155, R108, R157 ;  /* 0x0000009d6c9b2220 */ /* 0x002fe20000410000 */
[----:B------:R-:W1:Y:S01]  /*31c0*/  @P2 LDC R114, c[0x0][0x40c] ;  /* 0x00010300ff722b82 */ /* 0x000e620000000800 */
[----:B0-----:R-:W-:Y:S01]  /*31d0*/  @P2 FMUL.FTZ R157, R111, R158 ;  /* 0x0000009e6f9d2220 */ /* 0x001fe20000410000 */
[----:B---3--:R-:W-:Y:S01]  /*31e0*/  @P2 FMUL.FTZ R156, R109, R156 ;  /* 0x0000009c6d9c2220 */ /* 0x008fe20000410000 */
[----:B------:R-:W-:Y:S02]  /*31f0*/  @P2 PRMT R106, R160, 0x7610, R106 ;  /* 0x00007610a06a2816 */ /* 0x000fe4000000006a */
[----:B------:R-:W-:Y:S02]  /*3200*/  @P2 F2FP.BF16.F32.PACK_AB R155, RZ, R155 ;  /* 0x0000009bff9b223e */ /* 0x000fe400000010ff */
[----:B------:R-:W-:Y:S01]  /*3210*/  @P2 F2FP.BF16.F32.PACK_AB R157, RZ, R157 ;  /* 0x0000009dff9d223e */ /* 0x000fe200000010ff */
[----:B----4-:R-:W-:Y:S01]  /*3220*/  @P2 FMUL.FTZ R158, R110, R159 ;  /* 0x0000009f6e9e2220 */ /* 0x010fe20000410000 */
[----:B------:R-:W-:-:S02]  /*3230*/  @P2 F2FP.BF16.F32.PACK_AB R156, RZ, R156 ;  /* 0x0000009cff9c223e */ /* 0x000fc400000010ff */
[----:B------:R-:W-:Y:S02]  /*3240*/  @P2 PRMT R104, R155, 0x7610, R104 ;  /* 0x000076109b682816 */ /* 0x000fe40000000068 */
[----:B------:R-:W-:Y:S02]  /*3250*/  @P2 F2FP.BF16.F32.PACK_AB R158, RZ, R158 ;  /* 0x0000009eff9e223e */ /* 0x000fe400000010ff */
[----:B------:R-:W-:Y:S01]  /*3260*/  @P2 PRMT R105, R157, 0x7610, R105 ;  /* 0x000076109d692816 */ /* 0x000fe20000000069 */
[----:B--2---:R-:W-:Y:S01]  /*3270*/  @P2 FMUL.FTZ R113, R154, R113 ;  /* 0x000000719a712220 */ /* 0x004fe20000410000 */
[----:B------:R-:W-:Y:S02]  /*3280*/  F2FP.BF16.F32.PACK_AB R108, R109, R108 ;  /* 0x0000006c6d6c723e */ /* 0x000fe400000010ff */
[----:B------:R-:W-:Y:S02]  /*3290*/  F2FP.BF16.F32.PACK_AB R109, R110, R111 ;  /* 0x0000006f6e6d723e */ /* 0x000fe400000010ff */
[----:B------:R-:W-:-:S02]  /*32a0*/  @P2 F2FP.BF16.F32.PACK_AB R113, RZ, R113 ;  /* 0x00000071ff71223e */ /* 0x000fc400000010ff */
[----:B------:R-:W-:Y:S01]  /*32b0*/  F2FP.BF16.F32.PACK_AB R110, R154, R153 ;  /* 0x000000999a6e723e */ /* 0x000fe200000010ff */
[----:B-1----:R-:W-:Y:S01]  /*32c0*/  @P2 FMUL.FTZ R114, R115, R114 ;  /* 0x0000007273722220 */ /* 0x002fe20000410000 */
[----:B------:R-:W-:Y:S02]  /*32d0*/  @P2 PRMT R104, R104, 0x5410, R156 ;  /* 0x0000541068682816 */ /* 0x000fe4000000009c */
[----:B------:R-:W-:Y:S02]  /*32e0*/  @P2 PRMT R105, R105, 0x5410, R158 ;  /* 0x0000541069692816 */ /* 0x000fe4000000009e */
[----:B------:R-:W-:Y:S02]  /*32f0*/  @P2 F2FP.BF16.F32.PACK_AB R114, RZ, R114 ;  /* 0x00000072ff72223e */ /* 0x000fe400000010ff */
[----:B------:R-:W-:Y:S02]  /*3300*/  F2FP.BF16.F32.PACK_AB R111, R112, R115 ;  /* 0x00000073706f723e */ /* 0x000fe400000010ff */
[----:B------:R-:W-:-:S02]  /*3310*/  @P2 PRMT R106, R106, 0x5410, R113 ;  /* 0x000054106a6a2816 */ /* 0x000fc40000000071 */
[----:B------:R-:W-:Y:S01]  /*3320*/  @P2 PRMT R107, R114, 0x7610, R107 ;  /* 0x00007610726b2816 */ /* 0x000fe2000000006b */
[----:B------:R-:W-:Y:S06]  /*3330*/  @!P2 BRA `(.L_x_2105) ;  /* 0x0000000c0064a947 */ /* 0x000fec0003800000 */
[----:B------:R-:W-:-:S05]  /*3340*/  FMUL.FTZ R112, R112, UR28 ;  /* 0x0000001c70707c20 */ /* 0x000fca0008410000 */
[----:B------:R-:W-:-:S04]  /*3350*/  F2FP.BF16.F32.PACK_AB R112, RZ, R112 ;  /* 0x00000070ff70723e */ /* 0x000fc800000010ff */
[----:B------:R-:W-:Y:S01]  /*3360*/  PRMT R107, R107, 0x5410, R112 ;  /* 0x000054106b6b7816 */ /* 0x000fe20000000070 */
[----:B------:R-:W-:Y:S06]  /*3370*/  BRA `(.L_x_2105) ;  /* 0x0000000c00547947 */ /* 0x000fec0003800000 */
.L_x_2104:
[----:B------:R-:W-:Y:S01]  /*3380*/  ISETP.LT.AND P3, PT, RZ, UR30, PT ;  /* 0x0000001eff007c0c */ /* 0x000fe2000bf61270 */
[----:B------:R-:W1:Y:S01]  /*3390*/  @P2 LDC R155, c[0x0][0x40c] ;  /* 0x00010300ff9b2b82 */ /* 0x000e620000000800 */
[C---:B------:R-:W-:Y:S02]  /*33a0*/  SHF.L.U32 R154, R24.reuse, 0x10, RZ ;  /* 0x00000010189a7819 */ /* 0x040fe400000006ff */
[----:B------:R-:W-:-:S04]  /*33b0*/  PRMT R153, R24, 0x7632, R153 ;  /* 0x0000763218997816 */ /* 0x000fc80000000099 */
[----:B------:R-:W-:Y:S01]  /*33c0*/  SHF.L.U32 R153, R153, 0x10, RZ ;  /* 0x0000001099997819 */ /* 0x000fe200000006ff */
[----:B------:R-:W2:Y:S04]  /*33d0*/  @P2 LDC R156, c[0x0][0x40c] ;  /* 0x00010300ff9c2b82 */ /* 0x000ea80000000800 */
[--C-:B0-----:R-:W-:Y:S01]  /*33e0*/  @P3 FFMA.FTZ R113, R19, UR9, R152.reuse ;  /* 0x0000000913713c23 */ /* 0x101fe20008010098 */
        /* <DEDUP_REMOVED lines=9> */
[--C-:B------:R-:W-:Y:S01]  /*3480*/  @P3 FFMA.FTZ R115, R121, UR9, R152.reuse ;  /* 0x0000000979733c23 */ /* 0x100fe20008010098 */
[----:B------:R-:W-:Y:S01]  /*3490*/  @P3 FFMA.FTZ R153, R112, UR29, R153 ;  /* 0x0000001d70993c23 */ /* 0x000fe20008010099 */
[----:B------:R-:W0:Y:S01]  /*34a0*/  @P2 LDC R160, c[0x0][0x40c] ;  /* 0x00010300ffa02b82 */ /* 0x000e220000000800 */
[----:B------:R-:W-:Y:S01]  /*34b0*/  SHF.L.U32 R113, R113, 0x10, RZ ;  /* 0x0000001071717819 */ /* 0x000fe200000006ff */
[----:B------:R-:W-:Y:S01]  /*34c0*/  @P3 FADD.FTZ R112, R120, -R115 ;  /* 0x8000007378703221 */ /* 0x000fe20000010000 */
[----:B------:R-:W-:Y:S01]  /*34d0*/  SHF.L.U32 R115, R25, 0x10, RZ ;  /* 0x0000001019737819 */ /* 0x000fe200000006ff */
[----:B-1----:R-:W-:Y:S01]  /*34e0*/  @P2 FMUL.FTZ R154, R154, R155 ;  /* 0x0000009b9a9a2220 */ /* 0x002fe20000410000 */
[----:B------:R-:W-:Y:S01]  /*34f0*/  @P3 FFMA.FTZ R158, R136, UR9, R152 ;  /* 0x00000009889e3c23 */ /* 0x000fe20008010098 */
[----:B------:R-:W-:Y:S01]  /*3500*/  @P3 FFMA.FTZ R113, R114, UR29, R113 ;  /* 0x0000001d72713c23 */ /* 0x000fe20008010071 */
[----:B------:R-:W-:Y:S01]  /*3510*/  SHF.L.U32 R114, R26, 0x10, RZ ;  /* 0x000000101a727819 */ /* 0x000fe200000006ff */
[----:B--2---:R-:W-:Y:S01]  /*3520*/  @P2 FMUL.FTZ R156, R153, R156 ;  /* 0x0000009c999c2220 */ /* 0x004fe20000410000 */
[----:B------:R-:W1:Y:S01]  /*3530*/  @P2 LDC R162, c[0x0][0x40c] ;  /* 0x00010300ffa22b82 */ /* 0x000e620000000800 */
[----:B------:R-:W-:Y:S01]  /*3540*/  @P3 FFMA.FTZ R115, R112, UR29, R115 ;  /* 0x0000001d70733c23 */ /* 0x000fe20008010073 */
[----:B------:R-:W-:Y:S01]  /*3550*/  PRMT R112, R26, 0x7632, R112 ;  /* 0x000076321a707816 */ /* 0x000fe20000000070 */
[----:B------:R-:W-:Y:S01]  /*3560*/  @P3 FFMA.FTZ R114, R157, UR29, R114 ;  /* 0x0000001d9d723c23 */ /* 0x000fe20008010072 */
[----:B------:R-:W-:Y:S01]  /*3570*/  @P3 FADD.FTZ R159, R139, -R158 ;  /* 0x8000009e8b9f3221 */ /* 0x000fe20000010000 */
[----:B------:R-:W-:-:S02]  /*3580*/  SHF.L.U32 R158, R27, 0x10, RZ ;  /* 0x000000101b9e7819 */ /* 0x000fc400000006ff */
[----:B------:R-:W-:Y:S01]  /*3590*/  SHF.L.U32 R112, R112, 0x10, RZ ;  /* 0x0000001070707819 */ /* 0x000fe200000006ff */
[----:B------:R-:W2:Y:S01]  /*35a0*/  @P2 LDC R157, c[0x0][0x40c] ;  /* 0x00010300ff9d2b82 */ /* 0x000ea20000000800 */
[----:B------:R-:W-:Y:S02]  /*35b0*/  @P2 F2FP.BF16.F32.PACK_AB R154, RZ, R154 ;  /* 0x0000009aff9a223e */ /* 0x000fe400000010ff */
[----:B------:R-:W-:Y:S01]  /*35c0*/  @P2 F2FP.BF16.F32.PACK_AB R156, RZ, R156 ;  /* 0x0000009cff9c223e */ /* 0x000fe200000010ff */
[----:B------:R-:W-:Y:S01]  /*35d0*/  @P3 FFMA.FTZ R112, R159, UR29, R112 ;  /* 0x0000001d9f703c23 */ /* 0x000fe20008010070 */
[----:B------:R-:W-:Y:S01]  /*35e0*/  @P3 FFMA.FTZ R159, R125, UR9, R152 ;  /* 0x000000097d9f3c23 */ /* 0x000fe20008010098 */
[----:B------:R-:W-:Y:S01]  /*35f0*/  @P2 PRMT R104, R154, 0x7610, R104 ;  /* 0x000076109a682816 */ /* 0x000fe20000000068 */
[----:B0-----:R-:W-:Y:S01]  /*3600*/  @P2 FMUL.FTZ R115, R115, R160 ;  /* 0x000000a073732220 */ /* 0x001fe20000410000 */
[----:B------:R-:W0:Y:S01]  /*3610*/  @P2 LDC R155, c[0x0][0x40c] ;  /* 0x00010300ff9b2b82 */ /* 0x000e220000000800 */
[----:B------:R-:W-:Y:S01]  /*3620*/  @P3 FADD.FTZ R159, R124, -R159 ;  /* 0x8000009f7c9f3221 */ /* 0x000fe20000010000 */
[----:B------:R-:W-:-:S02]  /*3630*/  @P2 PRMT R104, R104, 0x5410, R156 ;  /* 0x0000541068682816 */ /* 0x000fc4000000009c */
[----:B------:R-:W-:Y:S01]  /*3640*/  @P2 F2FP.BF16.F32.PACK_AB R115, RZ, R115 ;  /* 0x00000073ff73223e */ /* 0x000fe200000010ff */
[----:B------:R-:W-:-:S03]  /*3650*/  @P3 FFMA.FTZ R158, R159, UR29, R158 ;  /* 0x0000001d9f9e3c23 */ /* 0x000fc6000801009e */
[----:B------:R-:W3:Y:S01]  /*3660*/  @P2 LDC R153, c[0x0][0x40c] ;  /* 0x00010300ff992b82 */ /* 0x000ee20000000800 */
[----:B-1----:R-:W-:Y:S01]  /*3670*/  @P2 FMUL.FTZ R113, R113, R162 ;  /* 0x000000a271712220 */ /* 0x002fe20000410000 */
[----:B------:R-:W-:-:S04]  /*3680*/  @P2 PRMT R105, R115, 0x7610, R105 ;  /* 0x0000761073692816 */ /* 0x000fc80000000069 */
[----:B------:R-:W-:Y:S01]  /*3690*/  @P2 F2FP.BF16.F32.PACK_AB R113, RZ, R113 ;  /* 0x00000071ff71223e */ /* 0x000fe200000010ff */
[----:B--2---:R-:W-:-:S03]  /*36a0*/  @P2 FMUL.FTZ R157, R114, R157 ;  /* 0x0000009d729d2220 */ /* 0x004fc60000410000 */
[----:B------:R-:W-:Y:S02]  /*36b0*/  @P2 PRMT R105, R105, 0x5410, R113 ;  /* 0x0000541069692816 */ /* 0x000fe40000000071 */
[----:B------:R-:W-:Y:S01]  /*36c0*/  @P2 F2FP.BF16.F32.PACK_AB R157, RZ, R157 ;  /* 0x0000009dff9d223e */ /* 0x000fe200000010ff */
[----:B0-----:R-:W-:-:S03]  /*36d0*/  @P2 FMUL.FTZ R155, R112, R155 ;  /* 0x0000009b709b2220 */ /* 0x001fc60000410000 */
        /* <DEDUP_REMOVED lines=16> */
.L_x_2103:
[----:B------:R-:W-:Y:S05]  /*37e0*/  @!P1 BRA `(.L_x_2106) ;  /* 0x0000000400189947 */ /* 0x000fea0003800000 */
[----:B------:R-:W1:Y:S01]  /*37f0*/  @P2 LDC R155, c[0x0][0x40c] ;  /* 0x00010300ff9b2b82 */ /* 0x000e620000000800 */
[--C-:B0-----:R-:W-:Y:S01]  /*3800*/  FFMA.FTZ R111, R19, UR9, R152.reuse ;  /* 0x00000009136f7c23 */ /* 0x101fe20008010098 */
[--C-:B------:R-:W-:Y:S01]  /*3810*/  FFMA.FTZ R112, R132, UR9, R152.reuse ;  /* 0x0000000984707c23 */ /* 0x100fe20008010098 */
[--C-:B------:R-:W-:Y:S01]  /*3820*/  FFMA.FTZ R113, R121, UR9, R152.reuse ;  /* 0x0000000979717c23 */ /* 0x100fe20008010098 */
[----:B------:R-:W-:Y:S01]  /*3830*/  FFMA.FTZ R114, R134, UR9, R152 ;  /* 0x0000000986727c23 */ /* 0x000fe20008010098 */
[----:B------:R-:W-:Y:S01]  /*3840*/  FADD.FTZ R110, R18, -R111 ;  /* 0x8000006f126e7221 */ /* 0x000fe20000010000 */
[----:B------:R-:W-:Y:S01]  /*3850*/  FADD.FTZ R111, R135, -R112 ;  /* 0x80000070876f7221 */ /* 0x000fe20000010000 */
[----:B------:R-:W-:Y:S01]  /*3860*/  FADD.FTZ R112, R120, -R113 ;  /* 0x8000007178707221 */ /* 0x000fe20000010000 */
[----:B------:R-:W0:Y:S01]  /*3870*/  @P2 LDC R108, c[0x0][0x40c] ;  /* 0x00010300ff6c2b82 */ /* 0x000e220000000800 */
        /* <DEDUP_REMOVED lines=12> */
[----:B-1----:R-:W-:-:S05]  /*3940*/  @P2 FMUL.FTZ R114, R110, R155 ;  /* 0x0000009b6e722220 */ /* 0x002fca0000410000 */
[----:B------:R-:W-:Y:S02]  /*3950*/  @P2 F2FP.BF16.F32.PACK_AB R114, RZ, R114 ;  /* 0x00000072ff72223e */ /* 0x000fe400000010ff */
[----:B------:R-:W1:Y:S01]  /*3960*/  @P2 LDC R155, c[0x0][0x40c] ;  /* 0x00010300ff9b2b82 */ /* 0x000e620000000800 */
[----:B0-----:R-:W-:Y:S01]  /*3970*/  @P2 FMUL.FTZ R112, R153, R108 ;  /* 0x0000006c99702220 */ /* 0x001fe20000410000 */
[C---:B------:R-:W-:Y:S02]  /*3980*/  F2FP.BF16.F32.PACK_AB R108, R115.reuse, R110 ;  /* 0x0000006e736c723e */ /* 0x040fe400000010ff */
[----:B------:R-:W-:Y:S02]  /*3990*/  @P2 PRMT R104, R114, 0x7610, R104 ;  /* 0x0000761072682816 */ /* 0x000fe40000000068 */
[----:B------:R-:W-:Y:S01]  /*39a0*/  @P2 F2FP.BF16.F32.PACK_AB R112, RZ, R112 ;  /* 0x00000070ff70223e */ /* 0x000fe200000010ff */
[----:B--2---:R-:W-:Y:S01]  /*39b0*/  @P2 FMUL.FTZ R113, R115, R156 ;  /* 0x0000009c73712220 */ /* 0x004fe20000410000 */
[--C-:B------:R-:W-:Y:S01]  /*39c0*/  FFMA.FTZ R115, R123, UR9, R152.reuse ;  /* 0x000000097b737c23 */ /* 0x100fe20008010098 */
[----:B------:R-:W0:Y:S03]  /*39d0*/  @P2 LDC R156, c[0x0][0x40c] ;  /* 0x00010300ff9c2b82 */ /* 0x000e260000000800 */
[----:B------:R-:W-:Y:S01]  /*39e0*/  FADD.FTZ R110, R122, -R115 ;  /* 0x800000737a6e7221 */ /* 0x000fe20000010000 */
[----:B------:R-:W-:Y:S01]  /*39f0*/  @P2 F2FP.BF16.F32.PACK_AB R113, RZ, R113 ;  /* 0x00000071ff71223e */ /* 0x000fe200000010ff */
        /* <DEDUP_REMOVED lines=12> */
[----:B-1----:R-:W-:Y:S01]  /*3ac0*/  @P2 FMUL.FTZ R115, R110, R155 ;  /* 0x0000009b6e732220 */ /* 0x002fe20000410000 */
[----:B------:R-:W-:Y:S01]  /*3ad0*/  FFMA.FTZ R155, R125, UR9, R152 ;  /* 0x000000097d9b7c23 */ /* 0x000fe20008010098 */
[----:B------:R-:W-:Y:S02]  /*3ae0*/  @P2 PRMT R105, R105, 0x5410, R112 ;  /* 0x0000541069692816 */ /* 0x000fe40000000070 */
[C---:B------:R-:W-:Y:S01]  /*3af0*/  F2FP.BF16.F32.PACK_AB R110, R153.reuse, R110 ;  /* 0x0000006e996e723e */ /* 0x040fe200000010ff */
[----:B------:R-:W-:Y:S01]  /*3b00*/  FADD.FTZ R155, R124, -R155 ;  /* 0x8000009b7c9b7221 */ /* 0x000fe20000010000 */
[----:B0-----:R-:W-:Y:S01]  /*3b10*/  @P2 FMUL.FTZ R153, R153, R156 ;  /* 0x0000009c99992220 */ /* 0x001fe20000410000 */
[----:B------:R-:W-:Y:S02]  /*3b20*/  @P2 F2FP.BF16.F32.PACK_AB R115, RZ, R115 ;  /* 0x00000073ff73223e */ /* 0x000fe400000010ff */
[----:B------:R-:W-:-:S02]  /*3b30*/  FMUL.FTZ R114, R155, UR29 ;  /* 0x0000001d9b727c20 */ /* 0x000fc40008410000 */
[----:B------:R-:W-:Y:S02]  /*3b40*/  @P2 F2FP.BF16.F32.PACK_AB R153, RZ, R153 ;  /* 0x00000099ff99223e */ /* 0x000fe400000010ff */
[----:B------:R-:W-:Y:S02]  /*3b50*/  @P2 PRMT R106, R115, 0x7610, R106 ;  /* 0x00007610736a2816 */ /* 0x000fe4000000006a */
[----:B------:R-:W-:Y:S01]  /*3b60*/  FSEL R154, R114, RZ, P3 ;  /* 0x000000ff729a7208 */ /* 0x000fe20001800000 */
[----:B------:R-:W-:Y:S01]  /*3b70*/  FFMA.FTZ R114, R138, UR9, R152 ;  /* 0x000000098a727c23 */ /* 0x000fe20008010098 */
[----:B------:R-:W-:-:S03]  /*3b80*/  @P2 PRMT R106, R106, 0x5410, R153 ;  /* 0x000054106a6a2816 */ /* 0x000fc60000000099 */
[----:B------:R-:W-:Y:S01]  /*3b90*/  FADD.FTZ R114, R141, -R114 ;  /* 0x800000728d727221 */ /* 0x000fe20000010000 */
[----:B--2---:R-:W-:-:S03]  /*3ba0*/  @P2 FMUL.FTZ R113, R154, R157 ;  /* 0x0000009d9a712220 */ /* 0x004fc60000410000 */
[----:B------:R-:W-:Y:S02]  /*3bb0*/  FMUL.FTZ R114, R114, UR29 ;  /* 0x0000001d72727c20 */ /* 0x000fe40008410000 */
[----:B------:R-:W-:-:S03]  /*3bc0*/  @P2 F2FP.BF16.F32.PACK_AB R113, RZ, R113 ;  /* 0x00000071ff71223e */ /* 0x000fc600000010ff */
[----:B------:R-:W-:Y:S02]  /*3bd0*/  FSEL R155, R114, RZ, P3 ;  /* 0x000000ff729b7208 */ /* 0x000fe40001800000 */
[----:B------:R-:W-:Y:S02]  /*3be0*/  @P2 PRMT R107, R113, 0x7610, R107 ;  /* 0x00007610716b2816 */ /* 0x000fe4000000006b */
[----:B------:R-:W-:Y:S01]  /*3bf0*/  F2FP.BF16.F32.PACK_AB R111, R155, R154 ;  /* 0x0000009a9b6f723e */ /* 0x000fe200000010ff */
[----:B------:R-:W-:Y:S06]  /*3c00*/  @!P2 BRA `(.L_x_2105) ;  /* 0x000000040030a947 */ /* 0x000fec0003800000 */
[----:B------:R-:W-:-:S05]  /*3c10*/  FMUL.FTZ R112, R155, UR28 ;  /* 0x0000001c9b707c20 */ /* 0x000fca0008410000 */
[----:B------:R-:W-:-:S04]  /*3c20*/  F2FP.BF16.F32.PACK_AB R112, RZ, R112 ;  /* 0x00000070ff70723e */ /* 0x000fc800000010ff */
[----:B------:R-:W-:Y:S01]  /*3c30*/  PRMT R107, R107, 0x5410, R112 ;  /* 0x000054106b6b7816 */ /* 0x000fe20000000070 */
[----:B------:R-:W-:Y:S06]  /*3c40*/  BRA `(.L_x_2105) ;  /* 0x0000000400207947 */ /* 0x000fec0003800000 */
.L_x_2106:
[----:B------:R-:W-:Y:S05]  /*3c50*/  @!P2 BRA `(.L_x_2107) ;  /* 0x000000000020a947 */ /* 0x000fea0003800000 */
[----:B0-----:R-:W-:Y:S01]  /*3c60*/  FFMA.FTZ R113, R19, UR9, R152 ;  /* 0x0000000913717c23 */ /* 0x001fe20008010098 */
[----:B------:R-:W-:-:S03]  /*3c70*/  ISETP.LT.AND P3, PT, RZ, UR30, PT ;  /* 0x0000001eff007c0c */ /* 0x000fc6000bf61270 */
[----:B------:R-:W-:-:S04]  /*3c80*/  FADD.FTZ R112, R18, -R113 ;  /* 0x8000007112707221 */ /* 0x000fc80000010000 */
[----:B------:R-:W-:-:S05]  /*3c90*/  FMUL.FTZ R112, R112, UR29 ;  /* 0x0000001d70707c20 */ /* 0x000fca0008410000 */
[----:B------:R-:W-:-:S05]  /*3ca0*/  FSEL R112, R112, RZ, P3 ;  /* 0x000000ff70707208 */ /* 0x000fca0001800000 */
[----:B------:R-:W-:-:S05]  /*3cb0*/  FMUL.FTZ R112, R112, UR28 ;  /* 0x0000001c70707c20 */ /* 0x000fca0008410000 */
[----:B------:R-:W-:-:S04]  /*3cc0*/  F2FP.BF16.F32.PACK_AB R112, RZ, R112 ;  /* 0x00000070ff70723e */ /* 0x000fc800000010ff */
[----:B------:R-:W-:-:S07]  /*3cd0*/  PRMT R104, R112, 0x7610, R104 ;  /* 0x0000761070687816 */ /* 0x000fce0000000068 */
.L_x_2107:
        /* <DEDUP_REMOVED lines=9> */
.L_x_2108:
        /* <DEDUP_REMOVED lines=9> */
.L_x_2109:
        /* <DEDUP_REMOVED lines=9> */
.L_x_2110:
        /* <DEDUP_REMOVED lines=9> */
.L_x_2111:
        /* <DEDUP_REMOVED lines=9> */
.L_x_2112:
        /* <DEDUP_REMOVED lines=9> */
.L_x_2113:
        /* <DEDUP_REMOVED lines=9> */
.L_x_2105:
[----:B0-----:R-:W0:Y:S01]  /*40d0*/  @P1 LDC.64 R112, c[0x0][0x478] ;  /* 0x00011e00ff701b82 */ /* 0x001e220000000a00 */
[----:B------:R-:W-:Y:S02]  /*40e0*/  @P1 IADD3 R153, PT, PT, R119, 0x80, RZ ;  /* 0x0000008077991810 */ /* 0x000fe40007ffe0ff */
[----:B------:R-:W-:-:S05]  /*40f0*/  @P2 IADD3 R155, PT, PT, R117, 0x80, RZ ;  /* 0x00000080759b2810 */ /* 0x000fca0007ffe0ff */
[----:B------:R-:W1:Y:S01]  /*4100*/  @P2 LDC.64 R114, c[0x0][0x468] ;  /* 0x00011a00ff722b82 */ /* 0x000e620000000a00 */
[----:B0-----:R-:W-:-:S05]  /*4110*/  @P1 IMAD.WIDE.U32 R112, R153, 0x10, R112 ;  /* 0x0000001099701825 */ /* 0x001fca00078e0070 */
[----:B------:R0:W-:Y:S01]  /*4120*/  @P1 STG.E.128 desc[UR14][R112.64], R108 ;  /* 0x0000006c70001986 */ /* 0x0001e2000c101d0e */
[----:B-1----:R-:W-:-:S05]  /*4130*/  @P2 IMAD.WIDE.U32 R114, R155, 0x10, R114 ;  /* 0x000000109b722825 */ /* 0x002fca00078e0072 */
[----:B------:R0:W-:Y:S01]  /*4140*/  @P2 STG.E.128 desc[UR14][R114.64], R104 ;  /* 0x0000006872002986 */ /* 0x0001e2000c101d0e */
[----:B------:R-:W-:Y:S05]  /*4150*/  @!P0 BRA `(.L_x_2114) ;  /* 0x00000008004c8947 */ /* 0x000fea0003800000 */
[----:B------:R-:W-:Y:S05]  /*4160*/  @!P1 BRA `(.L_x_2115) ;  /* 0x0000000400289947 */ /* 0x000fea0003800000 */
[----:B------:R-:W-:Y:S01]  /*4170*/  ISETP.LT.AND P0, PT, RZ, UR30, PT ;  /* 0x0000001eff007c0c */ /* 0x000fe2000bf01270 */
[----:B------:R-:W1:Y:S01]  /*4180*/  @P2 LDC R153, c[0x0][0x40c] ;  /* 0x00010300ff992b82 */ /* 0x000e620000000800 */
[C---:B0-----:R-:W-:Y:S02]  /*4190*/  PRMT R111, R20.reuse, 0x7632, R111 ;  /* 0x00007632146f7816 */ /* 0x041fe4000000006f */
[----:B------:R-:W-:Y:S02]  /*41a0*/  SHF.L.U32 R108, R20, 0x10, RZ ;  /* 0x00000010146c7819 */ /* 0x000fe400000006ff */
[----:B------:R-:W-:Y:S02]  /*41b0*/  SHF.L.U32 R111, R111, 0x10, RZ ;  /* 0x000000106f6f7819 */ /* 0x000fe400000006ff */
[----:B------:R-:W-:Y:S01]  /*41c0*/  PRMT R112, R21, 0x7632, R112 ;  /* 0x0000763215707816 */ /* 0x000fe20000000070 */
[----:B------:R-:W0:Y:S01]  /*41d0*/  @P2 LDC R150, c[0x0][0x40c] ;  /* 0x00010300ff962b82 */ /* 0x000e220000000800 */
[----:B------:R-:W-:-:S02]  /*41e0*/  SHF.L.U32 R110, R22, 0x10, RZ ;  /* 0x00000010166e7819 */ /* 0x000fc400000006ff */
[----:B------:R-:W-:Y:S01]  /*41f0*/  SHF.L.U32 R112, R112, 0x10, RZ ;  /* 0x0000001070707819 */ /* 0x000fe200000006ff */
[--C-:B------:R-:W-:Y:S01]  /*4200*/  @P0 FFMA.FTZ R109, R127, UR9, R152.reuse ;  /* 0x000000097f6d0c23 */ /* 0x100fe20008010098 */
[--C-:B------:R-:W-:Y:S01]  /*4210*/  @P0 FFMA.FTZ R114, R140, UR9, R152.reuse ;  /* 0x000000098c720c23 */ /* 0x100fe20008010098 */
[--C-:B------:R-:W-:Y:S01]  /*4220*/  @P0 FFMA.FTZ R113, R129, UR9, R152.reuse ;  /* 0x0000000981710c23 */ /* 0x100fe20008010098 */
[--C-:B------:R-:W-:Y:S01]  /*4230*/  @P0 FFMA.FTZ R118, R142, UR9, R152.reuse ;  /* 0x000000098e760c23 */ /* 0x100fe20008010098 */
[----:B------:R-:W-:Y:S01]  /*4240*/  @P0 FADD.FTZ R109, R126, -R109 ;  /* 0x8000006d7e6d0221 */ /* 0x000fe20000010000 */
[----:B------:R-:W-:Y:S01]  /*4250*/  @P0 FFMA.FTZ R115, R131, UR9, R152 ;  /* 0x0000000983730c23 */ /* 0x000fe20008010098 */
[----:B------:R-:W2:Y:S01]  /*4260*/  @P2 LDC R157, c[0x0][0x40c] ;  /* 0x00010300ff9d2b82 */ /* 0x000ea20000000800 */
[----:B------:R-:W-:Y:S01]  /*4270*/  @P0 FADD.FTZ R114, R143, -R114 ;  /* 0x800000728f720221 */ /* 0x000fe20000010000 */
[----:B------:R-:W-:Y:S01]  /*4280*/  @P0 FADD.FTZ R116, R128, -R113 ;  /* 0x8000007180740221 */ /* 0x000fe20000010000 */
[----:B------:R-:W-:Y:S01]  /*4290*/  @P0 FADD.FTZ R113, R145, -R118 ;  /* 0x8000007691710221 */ /* 0x000fe20000010000 */
[----:B------:R-:W-:Y:S01]  /*42a0*/  @P0 FFMA.FTZ R108, R109, UR29, R108 ;  /* 0x0000001d6d6c0c23 */ /* 0x000fe2000801006c */
[----:B------:R-:W-:Y:S01]  /*42b0*/  @P0 FADD.FTZ R115, R130, -R115 ;  /* 0x8000007382730221 */ /* 0x000fe20000010000 */
[----:B------:R-:W-:Y:S01]  /*42c0*/  SHF.L.U32 R109, R21, 0x10, RZ ;  /* 0x00000010156d7819 */ /* 0x000fe200000006ff */
[----:B------:R-:W-:Y:S01]  /*42d0*/  @P0 FFMA.FTZ R111, R114, UR29, R111 ;  /* 0x0000001d726f0c23 */ /* 0x000fe2000801006f */
[----:B------:R-:W3:Y:S01]  /*42e0*/  @P2 LDC R118, c[0x0][0x40c] ;  /* 0x00010300ff762b82 */ /* 0x000ee20000000800 */
[----:B------:R-:W-:Y:S01]  /*42f0*/  @P0 FFMA.FTZ R114, R144, UR9, R152 ;  /* 0x0000000990720c23 */ /* 0x000fe20008010098 */
[----:B------:R-:W-:Y:S01]  /*4300*/  @P0 FFMA.FTZ R110, R115, UR29, R110 ;  /* 0x0000001d736e0c23 */ /* 0x000fe2000801006e */
[----:B------:R-:W-:Y:S01]  /*4310*/  @P0 FFMA.FTZ R115, R133, UR9, R152 ;  /* 0x0000000985730c23 */ /* 0x000fe20008010098 */
[----:B------:R-:W-:Y:S01]  /*4320*/  @P0 FFMA.FTZ R109, R116, UR29, R109 ;  /* 0x0000001d746d0c23 */ /* 0x000fe2000801006d */
[----:B------:R-:W-:Y:S01]  /*4330*/  @P0 FADD.FTZ R116, R147, -R114 ;  /* 0x8000007293740221 */ /* 0x000fe20000010000 */
[----:B------:R-:W-:Y:S01]  /*4340*/  @P0 FFMA.FTZ R112, R113, UR29, R112 ;  /* 0x0000001d71700c23 */ /* 0x000fe20008010070 */
[----:B------:R-:W-:Y:S01]  /*4350*/  SHF.L.U32 R114, R23, 0x10, RZ ;  /* 0x0000001017727819 */ /* 0x000fe200000006ff */
[----:B------:R-:W4:Y:S01]  /*4360*/  @P2 LDC R155, c[0x0][0x40c] ;  /* 0x00010300ff9b2b82 */ /* 0x000f220000000800 */
[----:B------:R-:W-:Y:S01]  /*4370*/  PRMT R113, R22, 0x7632, R113 ;  /* 0x0000763216717816 */ /* 0x000fe20000000071 */
[----:B------:R-:W-:Y:S01]  /*4380*/  @P0 FADD.FTZ R115, R146, -R115 ;  /* 0x8000007392730221 */ /* 0x000fe20000010000 */
[----:B------:R-:W-:Y:S01]  /*4390*/  @P0 FFMA.FTZ R152, R148, UR9, R152 ;  /* 0x0000000994980c23 */ /* 0x000fe20008010098 */
[----:B0-----:R-:W-:Y:S01]  /*43a0*/  @P2 FMUL.FTZ R150, R109, R150 ;  /* 0x000000966d962220 */ /* 0x001fe20000410000 */
[----:B------:R-:W-:Y:S01]  /*43b0*/  SHF.L.U32 R113, R113, 0x10, RZ ;  /* 0x0000001071717819 */ /* 0x000fe200000006ff */
[----:B------:R-:W-:Y:S01]  /*43c0*/  @P0 FFMA.FTZ R114, R115, UR29, R114 ;  /* 0x0000001d73720c23 */ /* 0x000fe20008010072 */
[----:B------:R-:W-:Y:S01]  /*43d0*/  PRMT R115, R23, 0x7632, R115 ;  /* 0x0000763217737816 */ /* 0x000fe20000000073 */
[----:B------:R-:W0:Y:S01]  /*43e0*/  @P2 LDC R154, c[0x0][0x40c] ;  /* 0x00010300ff9a2b82 */ /* 0x000e220000000800 */
[----:B------:R-:W-:Y:S01]  /*43f0*/  @P0 FADD.FTZ R152, R149, -R152 ;  /* 0x8000009895980221 */ /* 0x000fe20000010000 */
[----:B------:R-:W-:Y:S01]  /*4400*/  @P0 FFMA.FTZ R113, R116, UR29, R113 ;  /* 0x0000001d74710c23 */ /* 0x000fe20008010071 */
[----:B------:R-:W-:Y:S01]  /*4410*/  SHF.L.U32 R115, R115, 0x10, RZ ;  /* 0x0000001073737819 */ /* 0x000fe200000006ff */
[----:B-1----:R-:W-:Y:S01]  /*4420*/  @P2 FMUL.FTZ R116, R108, R153 ;  /* 0x000000996c742220 */ /* 0x002fe20000410000 */
[----:B--2---:R-:W-:Y:S01]  /*4430*/  @P2 FMUL.FTZ R153, R110, R157 ;  /* 0x0000009d6e992220 */ /* 0x004fe20000410000 */
[----:B------:R-:W-:-:S02]  /*4440*/  @P2 F2FP.BF16.F32.PACK_AB R150, RZ, R150 ;  /* 0x00000096ff96223e */ /* 0x000fc400000010ff */
[----:B------:R-:W1:Y:S01]  /*4450*/  @P2 LDC R151, c[0x0][0x40c] ;  /* 0x00010300ff972b82 */ /* 0x000e620000000800 */
[----:B------:R-:W-:Y:S01]  /*4460*/  @P0 FFMA.FTZ R115, R152, UR29, R115 ;  /* 0x0000001d98730c23 */ /* 0x000fe20008010073 */
[----:B---3--:R-:W-:Y:S01]  /*4470*/  @P2 FMUL.FTZ R118, R111, R118 ;  /* 0x000000766f762220 */ /* 0x008fe20000410000 */
[----:B------:R-:W-:Y:S02]  /*4480*/  @P2 F2FP.BF16.F32.PACK_AB R116, RZ, R116 ;  /* 0x00000074ff74223e */ /* 0x000fe400000010ff */
[----:B------:R-:W-:Y:S02]  /*4490*/  @P2 F2FP.BF16.F32.PACK_AB R153, RZ, R153 ;  /* 0x00000099ff99223e */ /* 0x000fe400000010ff */
[----:B------:R-:W-:Y:S01]  /*44a0*/  @P2 F2FP.BF16.F32.PACK_AB R118, RZ, R118 ;  /* 0x00000076ff76223e */ /* 0x000fe200000010ff */
[----:B----4-:R-:W-:Y:S01]  /*44b0*/  @P2 FMUL.FTZ R152, R112, R155 ;  /* 0x0000009b70982220 */ /* 0x010fe20000410000 */
[----:B------:R-:W-:Y:S02]  /*44c0*/  @P2 PRMT R104, R116, 0x7610, R104 ;  /* 0x0000761074682816 */ /* 0x000fe40000000068 */
[----:B------:R-:W-:-:S02]  /*44d0*/  @P2 PRMT R105, R150, 0x7610, R105 ;  /* 0x0000761096692816 */ /* 0x000fc40000000069 */
[----:B------:R-:W-:Y:S02]  /*44e0*/  @P2 F2FP.BF16.F32.PACK_AB R152, RZ, R152 ;  /* 0x00000098ff98223e */ /* 0x000fe400000010ff */
[----:B------:R-:W-:Y:S01]  /*44f0*/  @P2 PRMT R106, R153, 0x7610, R106 ;  /* 0x00007610996a2816 */ /* 0x000fe2000000006a */
[----:B0-----:R-:W-:Y:S01]  /*4500*/  @P2 FMUL.FTZ R154, R113, R154 ;  /* 0x0000009a719a2220 */ /* 0x001fe20000410000 */
[----:B------:R-:W-:Y:S02]  /*4510*/  F2FP.BF16.F32.PACK_AB R108, R111, R108 ;  /* 0x0000006c6f6c723e */ /* 0x000fe400000010ff */
[----:B------:R-:W-:Y:S02]  /*4520*/  F2FP.BF16.F32.PACK_AB R109, R112, R109 ;  /* 0x0000006d706d723e */ /* 0x000fe400000010ff */
[----:B------:R-:W-:Y:S02]  /*4530*/  @P2 F2FP.BF16.F32.PACK_AB R154, RZ, R154 ;  /* 0x0000009aff9a223e */ /* 0x000fe400000010ff */
[----:B------:R-:W-:Y:S01]  /*4540*/  F2FP.BF16.F32.PACK_AB R110, R113, R110 ;  /* 0x0000006e716e723e */ /* 0x000fe200000010ff */
[----:B-1----:R-:W-:Y:S01]  /*4550*/  @P2 FMUL.FTZ R151, R114, R151 ;  /* 0x0000009772972220 */ /* 0x002fe20000410000 */
        /* <DEDUP_REMOVED lines=11> */
.L_x_2115:
[----:B------:R-:W-:Y:S01]  /*4610*/  ISETP.LT.AND P0, PT, RZ, UR30, PT ;  /* 0x0000001eff007c0c */ /* 0x000fe2000bf01270 */
[----:B------:R-:W1:Y:S01]  /*4620*/  @P2 LDC R154, c[0x0][0x40c] ;  /* 0x00010300ff9a2b82 */ /* 0x000e620000000800 */
[----:B------:R-:W-:-:S07]  /*4630*/  SHF.L.U32 R151, R151, 0x10, RZ ;  /* 0x0000001097977819 */ /* 0x000fce00000006ff */
[----:B0-----:R-:W0:Y:S04]  /*4640*/  @P2 LDC R115, c[0x0][0x40c] ;  /* 0x00010300ff732b82 */ /* 0x001e280000000800 */
[----:B------:R-:W-:Y:S01]  /*4650*/  @P0 PRMT R112, R21, 0x7632, R112 ;  /* 0x0000763215700816 */ /* 0x000fe20000000070 */
[--C-:B------:R-:W-:Y:S01]  /*4660*/  @P0 FFMA.FTZ R114, R142, UR9, R152.reuse ;  /* 0x000000098e720c23 */ /* 0x100fe20008010098 */
[----:B------:R-:W-:Y:S01]  /*4670*/  @!P0 SHF.L.U32 R150, R150, 0x10, RZ ;  /* 0x0000001096968819 */ /* 0x000fe200000006ff */
[----:B------:R-:W-:Y:S01]  /*4680*/  @P0 FFMA.FTZ R153, R131, UR9, R152 ;  /* 0x0000000983990c23 */ /* 0x000fe20008010098 */
[----:B------:R-:W-:Y:S01]  /*4690*/  @P0 SHF.L.U32 R112, R112, 0x10, RZ ;  /* 0x0000001070700819 */ /* 0x000fe200000006ff */
[----:B------:R-:W-:Y:S01]  /*46a0*/  @P0 FADD.FTZ R113, R145, -R114 ;  /* 0x8000007291710221 */ /* 0x000fe20000010000 */
[----:B------:R-:W-:Y:S01]  /*46b0*/  @P0 FFMA.FTZ R114, R144, UR9, R152 ;  /* 0x0000000990720c23 */ /* 0x000fe20008010098 */
[----:B------:R-:W-:Y:S01]  /*46c0*/  @!P0 SHF.L.U32 R118, R118, 0x10, RZ ;  /* 0x0000001076768819 */ /* 0x000fe200000006ff */
[----:B------:R-:W-:Y:S01]  /*46d0*/  @P0 FADD.FTZ R153, R130, -R153 ;  /* 0x8000009982990221 */ /* 0x000fe20000010000 */
[--C-:B------:R-:W-:Y:S01]  /*46e0*/  @P0 FFMA.FTZ R150, R113, UR29, R112.reuse ;  /* 0x0000001d71960c23 */ /* 0x100fe20008010070 */
[----:B------:R-:W-:Y:S01]  /*46f0*/  @P0 PRMT R112, R22, 0x7632, R112 ;  /* 0x0000763216700816 */ /* 0x000fe20000000070 */
[----:B------:R-:W-:Y:S01]  /*4700*/  @P0 FADD.FTZ R113, R147, -R114 ;  /* 0x8000007293710221 */ /* 0x000fe20000010000 */
[----:B------:R-:W-:Y:S01]  /*4710*/  SHF.L.U32 R114, R20, 0x10, RZ ;  /* 0x0000001014727819 */ /* 0x000fe200000006ff */
[----:B------:R-:W2:Y:S01]  /*4720*/  @P2 LDC R155, c[0x0][0x40c] ;  /* 0x00010300ff9b2b82 */ /* 0x000ea20000000800 */
[----:B------:R-:W-:-:S05]  /*4730*/  @P0 SHF.L.U32 R112, R112, 0x10, RZ ;  /* 0x0000001070700819 */ /* 0x000fca00000006ff */
[----:B------:R-:W-:Y:S01]  /*4740*/  @P0 FFMA.FTZ R118, R113, UR29, R112 ;  /* 0x0000001d71760c23 */ /* 0x000fe20008010070 */
[--C-:B------:R-:W-:Y:S01]  /*4750*/  @P0 FFMA.FTZ R113, R127, UR9, R152.reuse ;  /* 0x000000097f710c23 */ /* 0x100fe20008010098 */
[----:B------:R-:W-:Y:S01]  /*4760*/  @P0 FFMA.FTZ R112, R140, UR9, R152 ;  /* 0x000000098c700c23 */ /* 0x000fe20008010098 */
[----:B------:R-:W3:Y:S02]  /*4770*/  @P2 LDC R157, c[0x0][0x40c] ;  /* 0x00010300ff9d2b82 */ /* 0x000ee40000000800 */
[----:B------:R-:W-:Y:S01]  /*4780*/  @P0 FADD.FTZ R113, R126, -R113 ;  /* 0x800000717e710221 */ /* 0x000fe20000010000 */
[----:B------:R-:W-:-:S03]  /*4790*/  @P0 FADD.FTZ R112, R143, -R112 ;  /* 0x800000708f700221 */ /* 0x000fc60000010000 */
[----:B------:R-:W-:Y:S01]  /*47a0*/  @P0 FFMA.FTZ R114, R113, UR29, R114 ;  /* 0x0000001d71720c23 */ /* 0x000fe20008010072 */
[--C-:B------:R-:W-:Y:S01]  /*47b0*/  @P0 FFMA.FTZ R113, R129, UR9, R152.reuse ;  /* 0x0000000981710c23 */ /* 0x100fe20008010098 */
[----:B------:R-:W-:Y:S01]  /*47c0*/  @P0 FFMA.FTZ R151, R112, UR29, R151 ;  /* 0x0000001d70970c23 */ /* 0x000fe20008010097 */
[----:B------:R-:W4:Y:S01]  /*47d0*/  @P2 LDC R158, c[0x0][0x40c] ;  /* 0x00010300ff9e2b82 */ /* 0x000f220000000800 */
[----:B0-----:R-:W-:Y:S01]  /*47e0*/  @P2 FMUL.FTZ R114, R114, R115 ;  /* 0x0000007372722220 */ /* 0x001fe20000410000 */
[----:B------:R-:W-:Y:S01]  /*47f0*/  @P0 FADD.FTZ R112, R128, -R113 ;  /* 0x8000007180700221 */ /* 0x000fe20000010000 */
[----:B------:R-:W-:Y:S01]  /*4800*/  SHF.L.U32 R113, R21, 0x10, RZ ;  /* 0x0000001015717819 */ /* 0x000fe200000006ff */
[----:B-1----:R-:W-:Y:S01]  /*4810*/  @P2 FMUL.FTZ R151, R151, R154 ;  /* 0x0000009a97972220 */ /* 0x002fe20000410000 */
[----:B------:R-:W-:Y:S01]  /*4820*/  @P0 FFMA.FTZ R115, R133, UR9, R152 ;  /* 0x0000000985730c23 */ /* 0x000fe20008010098 */
[----:B------:R-:W-:Y:S02]  /*4830*/  @P2 F2FP.BF16.F32.PACK_AB R114, RZ, R114 ;  /* 0x00000072ff72223e */ /* 0x000fe400000010ff */
[----:B------:R-:W-:Y:S01]  /*4840*/  @P0 FFMA.FTZ R113, R112, UR29, R113 ;  /* 0x0000001d70710c23 */ /* 0x000fe20008010071 */
[----:B------:R-:W-:Y:S01]  /*4850*/  SHF.L.U32 R112, R22, 0x10, RZ ;  /* 0x0000001016707819 */ /* 0x000fe200000006ff */
[----:B------:R-:W0:Y:S01]  /*4860*/  @P2 LDC R154, c[0x0][0x40c] ;  /* 0x00010300ff9a2b82 */ /* 0x000e220000000800 */
[----:B------:R-:W-:Y:S01]  /*4870*/  @P0 FADD.FTZ R156, R146, -R115 ;  /* 0x80000073929c0221 */ /* 0x000fe20000010000 */
[----:B------:R-:W-:-:S02]  /*4880*/  SHF.L.U32 R115, R23, 0x10, RZ ;  /* 0x0000001017737819 */ /* 0x000fc400000006ff */
[----:B------:R-:W-:Y:S01]  /*4890*/  @P0 FFMA.FTZ R112, R153, UR29, R112 ;  /* 0x0000001d99700c23 */ /* 0x000fe20008010070 */
[----:B---3--:R-:W-:Y:S01]  /*48a0*/  @P2 FMUL.FTZ R118, R118, R157 ;  /* 0x0000009d76762220 */ /* 0x008fe20000410000 */
[----:B------:R-:W-:Y:S01]  /*48b0*/  @P2 F2FP.BF16.F32.PACK_AB R151, RZ, R151 ;  /* 0x00000097ff97223e */ /* 0x000fe200000010ff */
[----:B------:R-:W-:Y:S01]  /*48c0*/  @P0 FFMA.FTZ R115, R156, UR29, R115 ;  /* 0x0000001d9c730c23 */ /* 0x000fe20008010073 */
[----:B------:R-:W1:Y:S01]  /*48d0*/  @P2 LDC R153, c[0x0][0x40c] ;  /* 0x00010300ff992b82 */ /* 0x000e620000000800 */
[----:B--2---:R-:W-:Y:S01]  /*48e0*/  @P2 FMUL.FTZ R112, R112, R155 ;  /* 0x0000009b70702220 */ /* 0x004fe20000410000 */
[----:B------:R-:W-:Y:S02]  /*48f0*/  @P2 PRMT R104, R114, 0x7610, R104 ;  /* 0x0000761072682816 */ /* 0x000fe40000000068 */
[----:B------:R-:W-:Y:S01]  /*4900*/  @P2 F2FP.BF16.F32.PACK_AB R118, RZ, R118 ;  /* 0x00000076ff76223e */ /* 0x000fe200000010ff */
[----:B----4-:R-:W-:Y:S01]  /*4910*/  @P2 FMUL.FTZ R115, R115, R158 ;  /* 0x0000009e73732220 */ /* 0x010fe20000410000 */
[----:B------:R-:W-:-:S02]  /*4920*/  @P2 F2FP.BF16.F32.PACK_AB R112, RZ, R112 ;  /* 0x00000070ff70223e */ /* 0x000fc400000010ff */
[----:B------:R-:W-:Y:S02]  /*4930*/  @P2 PRMT R104, R104, 0x5410, R151 ;  /* 0x0000541068682816 */ /* 0x000fe40000000097 */
[----:B------:R-:W-:Y:S02]  /*4940*/  @P2 F2FP.BF16.F32.PACK_AB R115, RZ, R115 ;  /* 0x00000073ff73223e */ /* 0x000fe400000010ff */
[----:B------:R-:W-:Y:S02]  /*4950*/  @P2 PRMT R106, R112, 0x7610, R106 ;  /* 0x00007610706a2816 */ /* 0x000fe4000000006a */
[----:B------:R-:W-:Y:S01]  /*4960*/  @P2 PRMT R107, R115, 0x7610, R107 ;  /* 0x00007610736b2816 */ /* 0x000fe2000000006b */
[----:B0-----:R-:W-:Y:S01]  /*4970*/  @P2 FMUL.FTZ R113, R113, R154 ;  /* 0x0000009a71712220 */ /* 0x001fe20000410000 */
[----:B------:R-:W-:-:S04]  /*4980*/  @P2 PRMT R106, R106, 0x5410, R118 ;  /* 0x000054106a6a2816 */ /* 0x000fc80000000076 */
[----:B------:R-:W-:Y:S01]  /*4990*/  @P2 F2FP.BF16.F32.PACK_AB R113, RZ, R113 ;  /* 0x00000071ff71223e */ /* 0x000fe200000010ff */
[----:B-1----:R-:W-:-:S03]  /*49a0*/  @P2 FMUL.FTZ R150, R150, R153 ;  /* 0x0000009996962220 */ /* 0x002fc60000410000 */
[----:B------:R-:W-:Y:S02]  /*49b0*/  @P2 PRMT R105, R113, 0x7610, R105 ;  /* 0x0000761071692816 */ /* 0x000fe40000000069 */
[----:B------:R-:W-:-:S04]  /*49c0*/  @P2 F2FP.BF16.F32.PACK_AB R150, RZ, R150 ;  /* 0x00000096ff96223e */ /* 0x000fc800000010ff */
[----:B------:R-:W-:Y:S01]  /*49d0*/  @P2 PRMT R105, R105, 0x5410, R150 ;  /* 0x0000541069692816 */ /* 0x000fe20000000096 */
[----:B------:R-:W-:Y:S06]  /*49e0*/  @!P2 BRA `(.L_x_2116) ;  /* 0x000000080064a947 */ /* 0x000fec0003800000 */
[----:B------:R-:W-:Y:S01]  /*49f0*/  @P0 PRMT R112, R23, 0x7632, R112 ;  /* 0x0000763217700816 */ /* 0x000fe20000000070 */
[----:B------:R-:W-:Y:S01]  /*4a00*/  @P0 FFMA.FTZ R152, R148, UR9, R152 ;  /* 0x0000000994980c23 */ /* 0x000fe20008010098 */
[----:B------:R-:W-:Y:S02]  /*4a10*/  @!P0 SHF.L.U32 R116, R116, 0x10, RZ ;  /* 0x0000001074748819 */ /* 0x000fe400000006ff */
[----:B------:R-:W-:Y:S01]  /*4a20*/  @P0 SHF.L.U32 R112, R112, 0x10, RZ ;  /* 0x0000001070700819 */ /* 0x000fe200000006ff */
[----:B------:R-:W-:-:S04]  /*4a30*/  @P0 FADD.FTZ R113, R149, -R152 ;  /* 0x8000009895710221 */ /* 0x000fc80000010000 */
[----:B------:R-:W-:-:S04]  /*4a40*/  @P0 FFMA.FTZ R116, R113, UR29, R112 ;  /* 0x0000001d71740c23 */ /* 0x000fc80008010070 */
[----:B------:R-:W-:-:S05]  /*4a50*/  FMUL.FTZ R116, R116, UR28 ;  /* 0x0000001c74747c20 */ /* 0x000fca0008410000 */
[----:B------:R-:W-:-:S04]  /*4a60*/  F2FP.BF16.F32.PACK_AB R116, RZ, R116 ;  /* 0x00000074ff74723e */ /* 0x000fc800000010ff */
[----:B------:R-:W-:Y:S01]  /*4a70*/  PRMT R107, R107, 0x5410, R116 ;  /* 0x000054106b6b7816 */ /* 0x000fe20000000074 */
[----:B------:R-:W-:Y:S06]  /*4a80*/  BRA `(.L_x_2116) ;  /* 0x00000008003c7947 */ /* 0x000fec0003800000 */
.L_x_2114:
[----:B------:R-:W-:Y:S05]  /*4a90*/  @!P1 BRA `(.L_x_2117) ;  /* 0x0000000400189947 */ /* 0x000fea0003800000 */
[----:B0-----:R-:W0:Y:S01]  /*4aa0*/  @P2 LDC R114, c[0x0][0x40c] ;  /* 0x00010300ff722b82 */ /* 0x001e220000000800 */
        /* <DEDUP_REMOVED lines=8> */
[----:B------:R-:W-:Y:S01]  /*4b30*/  FADD.FTZ R116, R145, -R116 ;  /* 0x8000007491747221 */ /* 0x000fe20000010000 */
[----:B------:R-:W-:Y:S01]  /*4b40*/  FMUL.FTZ R115, R110, UR29 ;  /* 0x0000001d6e737c20 */ /* 0x000fe20008410000 */
[----:B------:R-:W-:Y:S01]  /*4b50*/  FMUL.FTZ R109, R109, UR29 ;  /* 0x0000001d6d6d7c20 */ /* 0x000fe20008410000 */
[----:B------:R-:W-:Y:S01]  /*4b60*/  ISETP.LT.AND P0, PT, RZ, UR30, PT ;  /* 0x0000001eff007c0c */ /* 0x000fe2000bf01270 */
[----:B------:R-:W-:Y:S01]  /*4b70*/  FMUL.FTZ R110, R116, UR29 ;  /* 0x0000001d746e7c20 */ /* 0x000fe20008410000 */
[----:B------:R-:W-:Y:S01]  /*4b80*/  FFMA.FTZ R118, R144, UR9, R152 ;  /* 0x0000000990767c23 */ /* 0x000fe20008010098 */
[----:B------:R-:W-:Y:S01]  /*4b90*/  FMUL.FTZ R108, R108, UR29 ;  /* 0x0000001d6c6c7c20 */ /* 0x000fe20008410000 */
[----:B------:R-:W-:Y:S01]  /*4ba0*/  FSEL R109, R109, RZ, P0 ;  /* 0x000000ff6d6d7208 */ /* 0x000fe20000000000 */
[----:B------:R-:W2:Y:S01]  /*4bb0*/  @P2 LDC R153, c[0x0][0x40c] ;  /* 0x00010300ff992b82 */ /* 0x000ea20000000800 */
[----:B------:R-:W-:Y:S01]  /*4bc0*/  FSEL R110, R110, RZ, P0 ;  /* 0x000000ff6e6e7208 */ /* 0x000fe20000000000 */
[----:B------:R-:W-:Y:S01]  /*4bd0*/  FADD.FTZ R118, R147, -R118 ;  /* 0x8000007693767221 */ /* 0x000fe20000010000 */
[----:B------:R-:W-:Y:S01]  /*4be0*/  FFMA.FTZ R155, R133, UR9, R152 ;  /* 0x00000009859b7c23 */ /* 0x000fe20008010098 */
[----:B------:R-:W-:-:S02]  /*4bf0*/  FSEL R108, R108, RZ, P0 ;  /* 0x000000ff6c6c7208 */ /* 0x000fc40000000000 */
[----:B------:R-:W-:Y:S01]  /*4c00*/  FSEL R115, R115, RZ, P0 ;  /* 0x000000ff73737208 */ /* 0x000fe20000000000 */
[----:B0-----:R-:W-:Y:S01]  /*4c10*/  @P2 FMUL.FTZ R113, R109, R114 ;  /* 0x000000726d712220 */ /* 0x001fe20000410000 */
[----:B------:R-:W0:Y:S01]  /*4c20*/  @P2 LDC R154, c[0x0][0x40c] ;  /* 0x00010300ff9a2b82 */ /* 0x000e220000000800 */
[----:B------:R-:W-:Y:S01]  /*4c30*/  FADD.FTZ R155, R146, -R155 ;  /* 0x8000009b929b7221 */ /* 0x000fe20000010000 */
[C---:B------:R-:W-:Y:S02]  /*4c40*/  F2FP.BF16.F32.PACK_AB R109, R110.reuse, R109 ;  /* 0x0000006d6e6d723e */ /* 0x040fe400000010ff */
[----:B------:R-:W-:Y:S01]  /*4c50*/  @P2 F2FP.BF16.F32.PACK_AB R113, RZ, R113 ;  /* 0x00000071ff71223e */ /* 0x000fe200000010ff */
[----:B-1----:R-:W-:-:S03]  /*4c60*/  @P2 FMUL.FTZ R114, R110, R151 ;  /* 0x000000976e722220 */ /* 0x002fc60000410000 */
[----:B------:R-:W1:Y:S01]  /*4c70*/  @P2 LDC R111, c[0x0][0x40c] ;  /* 0x00010300ff6f2b82 */ /* 0x000e620000000800 */
[--C-:B------:R-:W-:Y:S01]  /*4c80*/  FFMA.FTZ R151, R131, UR9, R152.reuse ;  /* 0x0000000983977c23 */ /* 0x100fe20008010098 */
[----:B------:R-:W-:Y:S01]  /*4c90*/  FFMA.FTZ R152, R148, UR9, R152 ;  /* 0x0000000994987c23 */ /* 0x000fe20008010098 */
[----:B------:R-:W-:Y:S02]  /*4ca0*/  @P2 PRMT R105, R113, 0x7610, R105 ;  /* 0x0000761071692816 */ /* 0x000fe40000000069 */
[----:B------:R-:W-:Y:S01]  /*4cb0*/  FADD.FTZ R116, R130, -R151 ;  /* 0x8000009782747221 */ /* 0x000fe20000010000 */
[----:B------:R-:W-:Y:S01]  /*4cc0*/  FMUL.FTZ R151, R118, UR29 ;  /* 0x0000001d76977c20 */ /* 0x000fe20008410000 */
[----:B------:R-:W-:Y:S01]  /*4cd0*/  @P2 F2FP.BF16.F32.PACK_AB R114, RZ, R114 ;  /* 0x00000072ff72223e */ /* 0x000fe200000010ff */
[----:B------:R-:W3:Y:S01]  /*4ce0*/  @P2 LDC R112, c[0x0][0x40c] ;  /* 0x00010300ff702b82 */ /* 0x000ee20000000800 */
[----:B------:R-:W-:Y:S02]  /*4cf0*/  FMUL.FTZ R116, R116, UR29 ;  /* 0x0000001d74747c20 */ /* 0x000fe40008410000 */
[----:B------:R-:W-:-:S02]  /*4d00*/  FSEL R151, R151, RZ, P0 ;  /* 0x000000ff97977208 */ /* 0x000fc40000000000 */
[----:B------:R-:W-:Y:S02]  /*4d10*/  @P2 PRMT R105, R105, 0x5410, R114 ;  /* 0x0000541069692816 */ /* 0x000fe40000000072 */
[----:B------:R-:W-:Y:S01]  /*4d20*/  FSEL R116, R116, RZ, P0 ;  /* 0x000000ff74747208 */ /* 0x000fe20000000000 */
[----:B------:R-:W4:Y:S03]  /*4d30*/  @P2 LDC R118, c[0x0][0x40c] ;  /* 0x00010300ff762b82 */ /* 0x000f260000000800 */
[C---:B------:R-:W-:Y:S01]  /*4d40*/  F2FP.BF16.F32.PACK_AB R110, R151.reuse, R116 ;  /* 0x00000074976e723e */ /* 0x040fe200000010ff */
[----:B--2---:R-:W-:Y:S01]  /*4d50*/  @P2 FMUL.FTZ R150, R116, R153 ;  /* 0x0000009974962220 */ /* 0x004fe20000410000 */
[----:B0-----:R-:W-:Y:S01]  /*4d60*/  @P2 FMUL.FTZ R153, R151, R154 ;  /* 0x0000009a97992220 */ /* 0x001fe20000410000 */
[----:B------:R-:W-:Y:S01]  /*4d70*/  FMUL.FTZ R154, R155, UR29 ;  /* 0x0000001d9b9a7c20 */ /* 0x000fe20008410000 */
[----:B-1----:R-:W-:Y:S01]  /*4d80*/  @P2 FMUL.FTZ R111, R108, R111 ;  /* 0x0000006f6c6f2220 */ /* 0x002fe20000410000 */
[----:B------:R-:W-:-:S03]  /*4d90*/  F2FP.BF16.F32.PACK_AB R108, R115, R108 ;  /* 0x0000006c736c723e */ /* 0x000fc600000010ff */
[----:B------:R-:W-:Y:S02]  /*4da0*/  FSEL R155, R154, RZ, P0 ;  /* 0x000000ff9a9b7208 */ /* 0x000fe40000000000 */
[----:B------:R-:W-:Y:S02]  /*4db0*/  @P2 F2FP.BF16.F32.PACK_AB R111, RZ, R111 ;  /* 0x0000006fff6f223e */ /* 0x000fe400000010ff */
[----:B------:R-:W-:Y:S01]  /*4dc0*/  @P2 F2FP.BF16.F32.PACK_AB R150, RZ, R150 ;  /* 0x00000096ff96223e */ /* 0x000fe200000010ff */
[----:B---3--:R-:W-:Y:S01]  /*4dd0*/  @P2 FMUL.FTZ R112, R115, R112 ;  /* 0x0000007073702220 */ /* 0x008fe20000410000 */
[----:B------:R-:W-:Y:S01]  /*4de0*/  FADD.FTZ R115, R149, -R152 ;  /* 0x8000009895737221 */ /* 0x000fe20000010000 */
[----:B------:R-:W-:Y:S02]  /*4df0*/  @P2 PRMT R104, R111, 0x7610, R104 ;  /* 0x000076106f682816 */ /* 0x000fe40000000068 */
[----:B------:R-:W-:Y:S01]  /*4e00*/  @P2 F2FP.BF16.F32.PACK_AB R153, RZ, R153 ;  /* 0x00000099ff99223e */ /* 0x000fe200000010ff */
[----:B------:R-:W-:Y:S01]  /*4e10*/  FMUL.FTZ R115, R115, UR29 ;  /* 0x0000001d73737c20 */ /* 0x000fe20008410000 */
[----:B------:R-:W-:Y:S01]  /*4e20*/  @P2 F2FP.BF16.F32.PACK_AB R112, RZ, R112 ;  /* 0x00000070ff70223e */ /* 0x000fe200000010ff */
[----:B----4-:R-:W-:Y:S01]  /*4e30*/  @P2 FMUL.FTZ R118, R155, R118 ;  /* 0x000000769b762220 */ /* 0x010fe20000410000 */
[----:B------:R-:W-:-:S02]  /*4e40*/  @P2 PRMT R106, R150, 0x7610, R106 ;  /* 0x00007610966a2816 */ /* 0x000fc4000000006a */
[----:B------:R-:W-:Y:S02]  /*4e50*/  @P2 PRMT R104, R104, 0x5410, R112 ;  /* 0x0000541068682816 */ /* 0x000fe40000000070 */
[----:B------:R-:W-:Y:S02]  /*4e60*/  @P2 F2FP.BF16.F32.PACK_AB R118, RZ, R118 ;  /* 0x00000076ff76223e */ /* 0x000fe400000010ff */
[----:B------:R-:W-:Y:S02]  /*4e70*/  FSEL R112, R115, RZ, P0 ;  /* 0x000000ff73707208 */ /* 0x000fe40000000000 */
[----:B------:R-:W-:Y:S02]  /*4e80*/  @P2 PRMT R106, R106, 0x5410, R153 ;  /* 0x000054106a6a2816 */ /* 0x000fe40000000099 */
[----:B------:R-:W-:Y:S02]  /*4e90*/  F2FP.BF16.F32.PACK_AB R111, R112, R155 ;  /* 0x0000009b706f723e */ /* 0x000fe400000010ff */
[----:B------:R-:W-:Y:S01]  /*4ea0*/  @P2 PRMT R107, R118, 0x7610, R107 ;  /* 0x00007610766b2816 */ /* 0x000fe2000000006b */
[----:B------:R-:W-:Y:S06]  /*4eb0*/  @!P2 BRA `(.L_x_2116) ;  /* 0x000000040030a947 */ /* 0x000fec0003800000 */
[----:B------:R-:W-:-:S05]  /*4ec0*/  FMUL.FTZ R112, R112, UR28 ;  /* 0x0000001c70707c20 */ /* 0x000fca0008410000 */
[----:B------:R-:W-:-:S04]  /*4ed0*/  F2FP.BF16.F32.PACK_AB R112, RZ, R112 ;  /* 0x00000070ff70723e */ /* 0x000fc800000010ff */
[----:B------:R-:W-:Y:S01]  /*4ee0*/  PRMT R107, R107, 0x5410, R112 ;  /* 0x000054106b6b7816 */ /* 0x000fe20000000070 */
[----:B------:R-:W-:Y:S06]  /*4ef0*/  BRA `(.L_x_2116) ;  /* 0x0000000400207947 */ /* 0x000fec0003800000 */
.L_x_2117:
[----:B0-----:R-:W0:Y:S01]  /*4f00*/  @P2 LDC R113, c[0x0][0x40c] ;  /* 0x00010300ff712b82 */ /* 0x001e220000000800 */
[----:B------:R-:W-:Y:S01]  /*4f10*/  FFMA.FTZ R112, R148, UR9, R152 ;  /* 0x0000000994707c23 */ /* 0x000fe20008010098 */
[----:B------:R-:W-:-:S03]  /*4f20*/  ISETP.LT.AND P0, PT, RZ, UR30, PT ;  /* 0x0000001eff007c0c */ /* 0x000fc6000bf01270 */
[----:B------:R-:W-:-:S04]  /*4f30*/  FADD.FTZ R112, R149, -R112 ;  /* 0x8000007095707221 */ /* 0x000fc80000010000 */
[----:B------:R-:W-:-:S05]  /*4f40*/  FMUL.FTZ R112, R112, UR29 ;  /* 0x0000001d70707c20 */ /* 0x000fca0008410000 */
[----:B------:R-:W-:-:S05]  /*4f50*/  FSEL R112, R112, RZ, P0 ;  /* 0x000000ff70707208 */ /* 0x000fca0000000000 */
[----:B0-----:R-:W-:Y:S01]  /*4f60*/  @P2 FMUL.FTZ R112, R112, R113 ;  /* 0x0000007170702220 */ /* 0x001fe20000410000 */
[----:B------:R-:W-:Y:S06]  /*4f70*/  @!P2 BRA `(.L_x_2118) ;  /* 0x000000000020a947 */ /* 0x000fec0003800000 */
        /* <DEDUP_REMOVED lines=8> */
.L_x_2118:
        /* <DEDUP_REMOVED lines=9> */
.L_x_2119:
        /* <DEDUP_REMOVED lines=9> */
.L_x_2120:
        /* <DEDUP_REMOVED lines=9> */
.L_x_2121:
        /* <DEDUP_REMOVED lines=9> */
.L_x_2122:
        /* <DEDUP_REMOVED lines=9> */
.L_x_2123:
        /* <DEDUP_REMOVED lines=9> */
.L_x_2124:
[----:B------:R-:W-:-:S04]  /*5360*/  @P2 F2FP.BF16.F32.PACK_AB R112, RZ, R112 ;  /* 0x00000070ff70223e */ /* 0x000fc800000010ff */
[----:B------:R-:W-:-:S07]  /*5370*/  @P2 PRMT R107, R107, 0x5410, R112 ;  /* 0x000054106b6b2816 */ /* 0x000fce0000000070 */
.L_x_2116:
[----:B------:R-:W0:Y:S01]  /*5380*/  @P1 LDC.64 R114, c[0x0][0x478] ;  /* 0x00011e00ff721b82 */ /* 0x000e220000000a00 */
        /* <DEDUP_REMOVED lines=11> */
.L_x_2087:
        /* <DEDUP_REMOVED lines=20> */
.L_x_2126:
        /* <DEDUP_REMOVED lines=16> */
.L_x_10697:


//--------------------- .text._ZN10layer_norm13ln_bwd_kernelINS_13Kernel_traitsIf13__nv_bfloat16S2_S2_fjLj3072ELj1ELj1ELj4ELj16ENS_18Kernel_traits_baseILj3072EfS2_S2_S2_fjLj128EEEEELb0ELb1ELb0ELb0EEEvNS_9BwdParamsE --------------------------
	.section	.text._ZN10layer_norm13ln_bwd_kernelINS_13Kernel_traitsIf13__nv_bfloat16S2_S2_fjLj3072ELj1ELj1ELj4ELj16ENS_18Kernel_traits_baseILj3072EfS2_S2_S2_fjLj128EEEEELb0ELb1ELb0ELb0EEEvNS_9BwdParamsE,"ax",@progbits
	.align	128
        .global         _ZN10layer_norm13ln_bwd_kernelINS_13Kernel_traitsIf13__nv_bfloat16S2_S2_fjLj3072ELj1ELj1ELj4ELj16ENS_18Kernel_traits_baseILj3072EfS2_S2_S2_fjLj128EEEEELb0ELb1ELb0ELb0EEEvNS_9BwdParamsE
        .type           _ZN10layer_norm13ln_bwd_kernelINS_13Kernel_traitsIf13__nv_bfloat16S2_S2_fjLj3072ELj1ELj1ELj4ELj16ENS_18Kernel_traits_baseILj3072EfS2_S2_S2_fjLj128EEEEELb0ELb1ELb0ELb0EEEvNS_9BwdParamsE,@function
        .size           _ZN10layer_norm13ln_bwd_kernelINS_13Kernel_traitsIf13__nv_bfloat16S2_S2_fjLj3072ELj1ELj1ELj4ELj16ENS_18Kernel_traits_baseILj3072EfS2_S2_S2_fjLj128EEEEELb0ELb1ELb0ELb0EEEvNS_9BwdParamsE,(.L_x_10698 - _ZN10layer_norm13ln_bwd_kernelINS_13Kernel_traitsIf13__nv_bfloat16S2_S2_fjLj3072ELj1ELj1ELj4ELj16ENS_18Kernel_traits_baseILj3072EfS2_S2_S2_fjLj128EEEEELb0ELb1ELb0ELb0EEEvNS_9BwdParamsE)
        .other          _ZN10layer_norm13ln_bwd_kernelINS_13Kernel_traitsIf13__nv_bfloat16S2_S2_fjLj3072ELj1ELj1ELj4ELj16ENS_18Kernel_traits_baseILj3072EfS2_S2_S2_fjLj128EEEEELb0ELb1ELb0ELb0EEEvNS_9BwdParamsE,@"STO_CUDA_ENTRY STV_DEFAULT"
_ZN10layer_norm13ln_bwd_kernelINS_13Kernel_traitsIf13__nv_bfloat16S2_S2_fjLj3072ELj1ELj1ELj4ELj16ENS_18Kernel_traits_baseILj3072EfS2_S2_S2_fjLj128EEEEELb0ELb1ELb0ELb0EEEvNS_9BwdParamsE:
.text._ZN10layer_norm13ln_bwd_kernelINS_13Kernel_traitsIf13__nv_bfloat16S2_S2_fjLj3072ELj1ELj1ELj4ELj16ENS_18Kernel_traits_baseILj3072EfS2_S2_S2_fjLj128EEEEELb0ELb1ELb0ELb0EEEvNS_9BwdParamsE:
        /* <DEDUP_REMOVED lines=24> */
[----:B------:R-:W-:Y:S01]  /*0180*/  @P5 IADD3 R17, PT, PT, R17, 0x80, RZ ;  /* 0x0000008011115810 */ /* 0x000fe20007ffe0ff */
[----:B------:R0:W5:Y:S04]  /*0190*/  @P5 LDG.E.128 R32, desc[UR4][R8.64+0x10] ;  /* 0x0000100408205981 */ /* 0x000168000c1e1d00 */
[----:B------:R0:W5:Y:S01]  /*01a0*/  @P5 LDG.E.128 R36, desc[UR4][R10.64] ;  /* 0x000000040a245981 */ /* 0x000162000c1e1d00 */
[----:B------:R-:W3:Y:S01]  /*01b0*/  @P3 LDC.64 R6, c[0x0][0x3e8] ;  /* 0x0000fa00ff063b82 */ /* 0x000ee20000000a00 */
[----:B----4-:R-:W-:-:S02]  /*01c0*/  @P4 IMAD.WIDE.U32 R12, R17, 0x20, R12 ;  /* 0x00000020110c4825 */ /* 0x010fc400078e000c */
[----:B------:R0:W5:Y:S04]  /*01d0*/  @P5 LDG.E.128 R40, desc[UR4][R10.64+0x10] ;  /* 0x000010040a285981 */ /* 0x000168000c1e1d00 */
[----:B------:R0:W5:Y:S01]  /*01e0*/  @P4 LDG.E.128 R44, desc[UR4][R12.64] ;  /* 0x000000040c2c4981 */ /* 0x000162000c1e1d00 */
[----:B--2---:R-:W-:-:S03]  /*01f0*/  @P4 IMAD.WIDE.U32 R14, R17, 0x20, R14 ;  /* 0x00000020110e4825 */ /* 0x004fc600078e000e */
[----:B------:R0:W5:Y:S04]  /*0200*/  @P4 LDG.E.128 R48, desc[UR4][R12.64+0x10] ;  /* 0x000010040c304981 */ /* 0x000168000c1e1d00 */
[----:B------:R0:W5:Y:S01]  /*0210*/  @P4 LDG.E.128 R52, desc[UR4][R14.64] ;  /* 0x000000040e344981 */ /* 0x000162000c1e1d00 */
[----:B-1----:R-:W-:-:S03]  /*0220*/  @P3 IMAD.WIDE.U32 R4, R0, 0x20, R4 ;  /* 0x0000002000043825 */ /* 0x002fc600078e0004 */
[----:B------:R0:W5:Y:S04]  /*0230*/  @P4 LDG.E.128 R56, desc[UR4][R14.64+0x10] ;  /* 0x000010040e384981 */ /* 0x000168000c1e1d00 */
[----:B------:R0:W5:Y:S01]  /*0240*/  @P3 LDG.E.128 R60, desc[UR4][R4.64] ;  /* 0x00000004043c3981 */ /* 0x000162000c1e1d00 */
[----:B---3--:R-:W-:-:S03]  /*0250*/  @P3 IMAD.WIDE.U32 R6, R0, 0x20, R6 ;  /* 0x0000002000063825 */ /* 0x008fc600078e0006 */
[----:B------:R0:W5:Y:S04]  /*0260*/  @P3 LDG.E.128 R64, desc[UR4][R4.64+0x10] ;  /* 0x0000100404403981 */ /* 0x000168000c1e1d00 */
[----:B------:R0:W5:Y:S04]  /*0270*/  @P3 LDG.E.128 R68, desc[UR4][R6.64] ;  /* 0x0000000406443981 */ /* 0x000168000c1e1d00 */
[----:B------:R0:W5:Y:S01]  /*0280*/  @P3 LDG.E.128 R72, desc[UR4][R6.64+0x10] ;  /* 0x0000100406483981 */ /* 0x000162000c1e1d00 */
[----:B------:R-:W-:Y:S01]  /*0290*/  UISETP.GE.AND UP0, UPT, UR6, UR7, UPT ;  /* 0x000000070600728c */ /* 0x000fe2000bf06270 */
        /* <DEDUP_REMOVED lines=36> */
[----:B0-----:R-:W-:Y:S06]  /*04e0*/  BRA.U UP0, `(.L_x_2127) ;  /* 0x0000005500a87547 */ /* 0x001fec000b800000 */
[----:B------:R-:W0:Y:S01]  /*04f0*/  LDC.64 R4, c[0x0][0x3e0] ;  /* 0x0000f800ff047b82 */ /* 0x000e220000000a00 */
[----:B------:R-:W-:Y:S02]  /*0500*/  PLOP3.LUT P2, PT, PT, PT, PT, 0x8, 0x80 ;  /* 0x000000000080781c */ /* 0x000fe40003f4e170 */
        /* <DEDUP_REMOVED lines=24> */
[----:B------:R-:W-:Y:S02]  /*0690*/  SHF.R.U32.HI R4, RZ, 0x5, R0 ;  /* 0x00000005ff047819 */ /* 0x000fe40000011600 */
[----:B------:R-:W-:Y:S02]  /*06a0*/  CS2R R122, SRZ ;  /* 0x00000000007a7805 */ /* 0x000fe4000001ff00 */
[----:B------:R-:W-:Y:S02]  /*06b0*/  ISETP.NE.AND.EX P1, PT, R5, RZ, PT, P1 ;  /* 0x000000ff0500720c */ /* 0x000fe40003f25310 */
[----:B------:R-:W-:Y:S02]  /*06c0*/  CS2R R124, SRZ ;  /* 0x00000000007c7805 */ /* 0x000fe4000001ff00 */
[----:B------:R-:W-:-:S02]  /*06d0*/  MOV R5, UR6 ;  /* 0x0000000600057c02 */ /* 0x000fc40008000f00 */
        /* <DEDUP_REMOVED lines=15> */
.L_x_2157:
[----:B------:R-:W4:Y:S08]  /*07d0*/  LDC.64 R166, c[0x0][0x3c0] ;  /* 0x0000f000ffa67b82 */ /* 0x000f300000000a00 */
[----:B------:R-:W0:Y:S08]  /*07e0*/  LDC R2, c[0x0][0x388] ;  /* 0x0000e200ff027b82 */ /* 0x000e300000000800 */
[----:B------:R-:W1:Y:S01]  /*07f0*/  LDC.64 R164, c[0x0][0x3c8] ;  /* 0x0000f200ffa47b82 */ /* 0x000e620000000a00 */
[----:B----4-:R-:W-:-:S06]  /*0800*/  IMAD.WIDE R166, R5, 0x4, R166 ;  /* 0x0000000405a67825 */ /* 0x010fcc00078e02a6 */
[----:B------:R-:W4:Y:S01]  /*0810*/  LDG.E R166, desc[UR4][R166.64] ;  /* 0x00000004a6a67981 */ /* 0x000f22000c1e1900 */
[----:B------:R-:W-:Y:S01]  /*0820*/  ISETP.GE.U32.AND P3, PT, R3, 0x80, PT ;  /* 0x000000800300780c */ /* 0x000fe20003f66070 */
[----:B0-----:R-:W-:Y:S01]  /*0830*/  IMAD R6, R5, R2, RZ ;  /* 0x0000000205067224 */ /* 0x001fe200078e02ff */
[C---:B------:R-:W-:Y:S01]  /*0840*/  ISETP.GE.U32.AND P5, PT, R3.reuse, 0x100, PT ;  /* 0x000001000300780c */ /* 0x040fe20003fa6070 */
[----:B------:R-:W0:Y:S01]  /*0850*/  S2R R200, SR_CgaCtaId ;  /* 0x0000000000c87919 */ /* 0x000e220000008800 */
[----:B------:R-:W-:Y:S02]  /*0860*/  ISETP.GE.U32.AND P4, PT, R3, 0x180, PT ;  /* 0x000001800300780c */ /* 0x000fe40003f86070 */
[----:B------:R-:W-:Y:S01]  /*0870*/  SHF.R.S32.HI R169, RZ, 0x1f, R6 ;  /* 0x0000001fffa97819 */ /* 0x000fe20000011406 */
[----:B-1----:R-:W-:-:S03]  /*0880*/  IMAD.WIDE R164, R5, 0x4, R164 ;  /* 0x0000000405a47825 */ /* 0x002fc600078e02a4 */
[----:B------:R-:W-:Y:S01]  /*0890*/  LEA.HI R169, R169, R6, RZ, 0x3 ;  /* 0x00000006a9a97211 */ /* 0x000fe200078f18ff */
[----:B------:R-:W-:Y:S01]  /*08a0*/  BSSY.RECONVERGENT B0, `(.L_x_2128) ;  /* 0x0000065000007945 */ /* 0x000fe20003800200 */
[----:B------:R-:W-:Y:S02]  /*08b0*/  ISETP.NE.AND P0, PT, RZ, UR7, PT ;  /* 0x00000007ff007c0c */ /* 0x000fe4000bf05270 */
[----:B------:R-:W-:Y:S01]  /*08c0*/  LEA.HI.SX32 R6, R169, R0, 0x1d ;  /* 0x00000000a9067211 */ /* 0x000fe200078feaff */
[----:B-----5:R1:W5:Y:S01]  /*08d0*/  LDG.E R198, desc[UR4][R164.64] ;  /* 0x00000004a4c67981 */ /* 0x020362000c1e1900 */
[----:B------:R-:W-:Y:S02]  /*08e0*/  CS2R R202, SRZ ;  /* 0x0000000000ca7805 */ /* 0x000fe4000001ff00 */
[----:B------:R-:W-:Y:S02]  /*08f0*/  MOV R204, R6 ;  /* 0x0000000600cc7202 */ /* 0x000fe40000000f00 */
[----:B-1----:R-:W-:-:S02]  /*0900*/  P2R R164, PR, RZ, 0x1 ;  /* 0x00000001ffa47803 */ /* 0x002fc40000000000 */
[----:B----4-:R-:W-:Y:S01]  /*0910*/  FSEL R201, R166, RZ, !P0 ;  /* 0x000000ffa6c97208 */ /* 0x010fe20004000000 */
[----:B0-----:R-:W-:Y:S06]  /*0920*/  @!P3 BRA `(.L_x_2129) ;  /* 0x000000040070b947 */ /* 0x001fec0003800000 */
[----:B------:R-:W0:Y:S08]  /*0930*/  LDC.64 R8, c[0x0][0x3a8] ;  /* 0x0000ea00ff087b82 */ /* 0x000e300000000a00 */
[----:B------:R-:W1:Y:S01]  /*0940*/  LDC.64 R164, c[0x0][0x428] ;  /* 0x00010a00ffa47b82 */ /* 0x000e620000000a00 */
[----:B0-----:R-:W-:-:S06]  /*0950*/  IMAD.WIDE.U32 R8, R6, 0x10, R8 ;  /* 0x0000001006087825 */ /* 0x001fcc00078e0008 */
[----:B------:R-:W4:Y:S01]  /*0960*/  LDG.E.128 R8, desc[UR4][R8.64] ;  /* 0x0000000408087981 */ /* 0x000f22000c1e1d00 */
[----:B-1----:R-:W-:-:S06]  /*0970*/  IMAD.WIDE.U32 R164, R6, 0x10, R164 ;  /* 0x0000001006a47825 */ /* 0x002fcc00078e00a4 */
[----:B------:R-:W2:Y:S01]  /*0980*/  LDG.E.128 R164, desc[UR4][R164.64] ;  /* 0x00000004a4a47981 */ /* 0x000ea2000c1e1d00 */
[----:B---3--:R-:W-:-:S04]  /*0990*/  ISETP.NE.U32.AND P0, PT, RZ, UR8, PT ;  /* 0x00000008ff007c0c */ /* 0x008fc8000bf05070 */
[----:B------:R-:W-:-:S13]  /*09a0*/  ISETP.NE.AND.EX P0, PT, RZ, UR9, PT, P0 ;  /* 0x00000009ff007c0c */ /* 0x000fda000bf05300 */
[----:B------:R-:W0:Y:S02]  /*09b0*/  @P0 LDC.64 R168, c[0x0][0x438] ;  /* 0x00010e00ffa80b82 */ /* 0x000e240000000a00 */
[----:B0-----:R-:W-:-:S05]  /*09c0*/  @P0 IMAD.WIDE.U32 R168, R6, 0x10, R168 ;  /* 0x0000001006a80825 */ /* 0x001fca00078e00a8 */
[----:B------:R0:W5:Y:S01]  /*09d0*/  @P0 LDG.E.128 R148, desc[UR4][R168.64] ;  /* 0x00000004a8940981 */ /* 0x000162000c1e1d00 */
[----:B------:R-:W-:Y:S02]  /*09e0*/  IADD3 R204, PT, PT, R6, 0x80, RZ ;  /* 0x0000008006cc7810 */ /* 0x000fe40007ffe0ff */
[C---:B----4-:R-:W-:Y:S02]  /*09f0*/  PRMT R7, R8.reuse, 0x7632, R7 ;  /* 0x0000763208077816 */ /* 0x050fe40000000007 */
[----:B------:R-:W-:Y:S02]  /*0a00*/  SHF.L.U32 R12, R8, 0x10, RZ ;  /* 0x00000010080c7819 */ /* 0x000fe400000006ff */
[C---:B------:R-:W-:Y:S02]  /*0a10*/  SHF.L.U32 R190, R9.reuse, 0x10, RZ ;  /* 0x0000001009be7819 */ /* 0x040fe400000006ff */
[----:B------:R-:W-:Y:S01]  /*0a20*/  PRMT R170, R9, 0x7632, R170 ;  /* 0x0000763209aa7816 */ /* 0x000fe200000000aa */
[C---:B------:R-:W-:Y:S01]  /*0a30*/  FADD.FTZ R199, -R201.reuse, R12 ;  /* 0x0000000cc9c77221 */ /* 0x040fe20000010100 */
[C---:B------:R-:W-:Y:S01]  /*0a40*/  PRMT R171, R10.reuse, 0x7632, R171 ;  /* 0x000076320aab7816 */ /* 0x040fe200000000ab */
[----:B------:R-:W-:Y:S01]  /*0a50*/  FADD.FTZ R195, -R201, R190 ;  /* 0x000000bec9c37221 */ /* 0x000fe20000010100 */
[----:B------:R-:W-:Y:S01]  /*0a60*/  SHF.L.U32 R192, R10, 0x10, RZ ;  /* 0x000000100ac07819 */ /* 0x000fe200000006ff */
[C---:B-----5:R-:W-:Y:S01]  /*0a70*/  FMUL.FTZ R199, R198.reuse, R199 ;  /* 0x000000c7c6c77220 */ /* 0x060fe20000410000 */
[----:B--2---:R-:W-:Y:S01]  /*0a80*/  PRMT R9, R165, 0x7632, R9 ;  /* 0x00007632a5097816 */ /* 0x004fe20000000009 */
[----:B------:R-:W-:Y:S01]  /*0a90*/  FMUL.FTZ R195, R198, R195 ;  /* 0x000000c3c6c37220 */ /* 0x000fe20000410000 */
[----:B------:R-:W-:Y:S01]  /*0aa0*/  SHF.L.U32 R10, R7, 0x10, RZ ;  /* 0x00000010070a7819 */ /* 0x000fe200000006ff */
[----:B------:R-:W-:Y:S01]  /*0ab0*/  FADD.FTZ R191, -R201, R192 ;  /* 0x000000c0c9bf7221 */ /* 0x000fe20000010100 */
[----:B------:R-:W-:-:S02]  /*0ac0*/  SHF.L.U32 R194, R11, 0x10, RZ ;  /* 0x000000100bc27819 */ /* 0x000fc400000006ff */
[----:B------:R-:W-:Y:S01]  /*0ad0*/  PRMT R8, R164, 0x7632, R8 ;  /* 0x00007632a4087816 */ /* 0x000fe20000000008 */
[----:B------:R-:W-:Y:S01]  /*0ae0*/  FMUL.FTZ R191, R198, R191 ;  /* 0x000000bfc6bf7220 */ /* 0x000fe20000410000 */
[----:B------:R-:W-:Y:S01]  /*0af0*/  SHF.L.U32 R197, R164, 0x10, RZ ;  /* 0x00000010a4c57819 */ /* 0x000fe200000006ff */
[----:B------:R-:W-:Y:S01]  /*0b00*/  FADD.FTZ R7, -R201, R194 ;  /* 0x000000c2c9077221 */ /* 0x000fe20000010100 */
[----:B------:R-:W-:Y:S01]  /*0b10*/  SHF.L.U32 R190, R9, 0x10, RZ ;  /* 0x0000001009be7819 */ /* 0x000fe200000006ff */
[----:B------:R-:W-:Y:S01]  /*0b20*/  FADD.FTZ R9, -R201, R10 ;  /* 0x0000000ac9097221 */ /* 0x000fe20000010100 */
[----:B------:R-:W-:Y:S01]  /*0b30*/  PRMT R193, R11, 0x7632, R193 ;  /* 0x000076320bc17816 */ /* 0x000fe200000000c1 */
[----:B------:R-:W-:Y:S01]  /*0b40*/  FADD.FTZ R100, R100, R197 ;  /* 0x000000c564647221 */ /* 0x000fe20000010000 */
[----:B------:R-:W-:Y:S01]  /*0b50*/  SHF.L.U32 R165, R165, 0x10, RZ ;  /* 0x00000010a5a57819 */ /* 0x000fe200000006ff */
[----:B------:R-:W-:Y:S01]  /*0b60*/  FFMA.FTZ R76, R199, R197, R76 ;  /* 0x000000c5c74c7223 */ /* 0x000fe2000001004c */
[----:B------:R-:W-:Y:S01]  /*0b70*/  SHF.L.U32 R170, R170, 0x10, RZ ;  /* 0x00000010aaaa7819 */ /* 0x000fe200000006ff */
[----:B------:R-:W-:Y:S01]  /*0b80*/  FMUL.FTZ R196, R198, R9 ;  /* 0x00000009c6c47220 */ /* 0x000fe20000410000 */
[----:B------:R-:W-:Y:S01]  /*0b90*/  SHF.L.U32 R194, R8, 0x10, RZ ;  /* 0x0000001008c27819 */ /* 0x000fe200000006ff */
[----:B------:R-:W-:Y:S01]  /*0ba0*/  FMUL.FTZ R197, R60, R197 ;  /* 0x000000c53cc57220 */ /* 0x000fe20000410000 */
[----:B------:R-:W-:Y:S01]  /*0bb0*/  PRMT R11, R166, 0x7632, R11 ;  /* 0x00007632a60b7816 */ /* 0x000fe2000000000b */
[----:B------:R-:W-:Y:S01]  /*0bc0*/  FADD.FTZ R102, R102, R165 ;  /* 0x000000a566667221 */ /* 0x000fe20000010000 */
[----:B------:R-:W-:Y:S01]  /*0bd0*/  PRMT R164, R167, 0x7632, R164 ;  /* 0x00007632a7a47816 */ /* 0x000fe200000000a4 */
[----:B------:R-:W-:Y:S01]  /*0be0*/  FFMA.FTZ R78, R195, R165, R78 ;  /* 0x000000a5c34e7223 */ /* 0x000fe2000001004e */
[----:B------:R-:W-:Y:S01]  /*0bf0*/  SHF.L.U32 R167, R167, 0x10, RZ ;  /* 0x00000010a7a77819 */ /* 0x000fe200000006ff */
[----:B------:R-:W-:Y:S01]  /*0c00*/  FMUL.FTZ R7, R198, R7 ;  /* 0x00000007c6077220 */ /* 0x000fe20000410000 */
[----:B0-----:R-:W-:Y:S01]  /*0c10*/  SHF.L.U32 R168, R193, 0x10, RZ ;  /* 0x00000010c1a87819 */ /* 0x001fe200000006ff */
[----:B------:R-:W-:Y:S01]  /*0c20*/  FMUL.FTZ R193, R62, R165 ;  /* 0x000000a53ec17220 */ /* 0x000fe20000410000 */
[----:B------:R-:W-:Y:S01]  /*0c30*/  SHF.L.U32 R189, R166, 0x10, RZ ;  /* 0x00000010a6bd7819 */ /* 0x000fe200000006ff */
[----:B------:R-:W-:Y:S01]  /*0c40*/  FADD.FTZ R165, -R201, R170 ;  /* 0x000000aac9a57221 */ /* 0x000fe20000010100 */
[----:B------:R-:W-:Y:S01]  /*0c50*/  SHF.L.U32 R12, R171, 0x10, RZ ;  /* 0x00000010ab0c7819 */ /* 0x000fe200000006ff */
[----:B------:R-:W-:Y:S01]  /*0c60*/  FADD.FTZ R101, R101, R194 ;  /* 0x000000c265657221 */ /* 0x000fe20000010000 */
[----:B------:R-:W-:Y:S01]  /*0c70*/  SHF.L.U32 R166, R11, 0x10, RZ ;  /* 0x000000100ba67819 */ /* 0x000fe200000006ff */
[-C--:B------:R-:W-:Y:S01]  /*0c80*/  FFMA.FTZ R77, R196, R194.reuse, R77 ;  /* 0x000000c2c44d7223 */ /* 0x080fe2000001004d */
[----:B------:R-:W-:Y:S01]  /*0c90*/  FMUL.FTZ R194, R61, R194 ;  /* 0x000000c23dc27220 */ /* 0x000fe20000410000 */
[----:B------:R-:W-:Y:S01]  /*0ca0*/  FADD.FTZ R9, RZ, R197 ;  /* 0x000000c5ff097221 */ /* 0x000fe20000010000 */
[----:B------:R-:W-:Y:S01]  /*0cb0*/  FFMA.FTZ R11, R199, R197, RZ ;  /* 0x000000c5c70b7223 */ /* 0x000fe200000100ff */
[----:B------:R-:W-:Y:S01]  /*0cc0*/  FADD.FTZ R106, R106, R167 ;  /* 0x000000a76a6a7221 */ /* 0x000fe20000010000 */
[-C--:B------:R-:W-:Y:S01]  /*0cd0*/  FFMA.FTZ R82, R7, R167.reuse, R82 ;  /* 0x000000a707527223 */ /* 0x080fe20000010052 */
[----:B------:R-:W-:Y:S01]  /*0ce0*/  FMUL.FTZ R8, R66, R167 ;  /* 0x000000a742087220 */ /* 0x000fe20000410000 */
[----:B------:R-:W-:Y:S01]  /*0cf0*/  FADD.FTZ R167, -R201, R12 ;  /* 0x0000000cc9a77221 */ /* 0x000fe20000010100 */
        /* <DEDUP_REMOVED lines=9> */
[-C--:B------:R-:W-:Y:S01]  /*0d90*/  FFMA.FTZ R80, R191, R189.reuse, R80 ;  /* 0x000000bdbf507223 */ /* 0x080fe20000010050 */
[----:B------:R-:W-:Y:S01]  /*0da0*/  SHF.L.U32 R202, R164, 0x10, RZ ;  /* 0x00000010a4ca7819 */ /* 0x000fe200000006ff */
[----:B------:R-:W-:Y:S01]  /*0db0*/  FMUL.FTZ R189, R64, R189 ;  /* 0x000000bd40bd7220 */ /* 0x000fe20000410000 */
[----:B------:R-:W-:Y:S01]  /*0dc0*/  FADD.FTZ R12, R9, R190 ;  /* 0x000000be090c7221 */ /* 0x000fe20000010000 */
[----:B------:R-:W-:Y:S01]  /*0dd0*/  FFMA.FTZ R164, R192, R190, R11 ;  /* 0x000000bec0a47223 */ /* 0x000fe2000001000b */
[----:B------:R-:W-:Y:S01]  /*0de0*/  FMUL.FTZ R10, R198, R167 ;  /* 0x000000a7c60a7220 */ /* 0x000fe20000410000 */
[-C--:B------:R-:W-:Y:S01]  /*0df0*/  FMUL.FTZ R9, R65, R166.reuse ;  /* 0x000000a641097220 */ /* 0x080fe20000410000 */
[----:B------:R-:W-:Y:S01]  /*0e00*/  FADD.FTZ R12, R12, R189 ;  /* 0x000000bd0c0c7221 */ /* 0x000fe20000010000 */
[----:B------:R-:W-:Y:S01]  /*0e10*/  FFMA.FTZ R165, R191, R189, R164 ;  /* 0x000000bdbfa57223 */ /* 0x000fe200000100a4 */
[----:B------:R-:W-:Y:S01]  /*0e20*/  FADD.FTZ R169, -R201, R168 ;  /* 0x000000a8c9a97221 */ /* 0x000fe20000010100 */
[----:B------:R-:W-:Y:S01]  /*0e30*/  FADD.FTZ R105, R105, R166 ;  /* 0x000000a669697221 */ /* 0x000fe20000010000 */
[----:B------:R-:W-:Y:S01]  /*0e40*/  FADD.FTZ R167, R12, R9 ;  /* 0x000000090ca77221 */ /* 0x000fe20000010000 */
[C---:B------:R-:W-:Y:S01]  /*0e50*/  FFMA.FTZ R164, R10.reuse, R9, R165 ;  /* 0x000000090aa47223 */ /* 0x040fe200000100a5 */
        /* <DEDUP_REMOVED lines=9> */
.L_x_2129:
[----:B--23--:R-:W-:Y:S05]  /*0ef0*/  BSYNC.RECONVERGENT B0 ;  /* 0x0000000000007941 */ /* 0x00cfea0003800200 */
.L_x_2128:
        /* <DEDUP_REMOVED lines=14> */
[C---:B--2---:R-:W-:Y:S02]  /*0fe0*/  SHF.L.U32 R24, R16.reuse, 0x10, RZ ;  /* 0x0000001010187819 */ /* 0x044fe400000006ff */
[----:B------:R-:W-:Y:S02]  /*0ff0*/  SHF.L.U32 R26, R17, 0x10, RZ ;  /* 0x00000010111a7819 */ /* 0x000fe400000006ff */
[----:B------:R-:W-:Y:S01]  /*1000*/  PRMT R13, R16, 0x7632, R13 ;  /* 0x00007632100d7816 */ /* 0x000fe2000000000d */
[----:B0-----:R-:W-:Y:S01]  /*1010*/  FADD.FTZ R15, -R201, R24 ;  /* 0x00000018c90f7221 */ /* 0x001fe20000010100 */
[C---:B------:R-:W-:Y:S02]  /*1020*/  PRMT R166, R19.reuse, 0x7632, R166 ;  /* 0x0000763213a67816 */ /* 0x040fe400000000a6 */
[----:B------:R-:W-:Y:S01]  /*1030*/  SHF.L.U32 R168, R19, 0x10, RZ ;  /* 0x0000001013a87819 */ /* 0x000fe200000006ff */
[----:B------:R-:W-:Y:S01]  /*1040*/  FADD.FTZ R19, -R201, R26 ;  /* 0x0000001ac9137221 */ /* 0x000fe20000010100 */
[----:B------:R-:W-:-:S02]  /*1050*/  PRMT R25, R17, 0x7632, R25 ;  /* 0x0000763211197816 */ /* 0x000fc40000000019 */
[C---:B------:R-:W-:Y:S02]  /*1060*/  PRMT R27, R18.reuse, 0x7632, R27 ;  /* 0x00007632121b7816 */ /* 0x040fe4000000001b */
[----:B------:R-:W-:Y:S02]  /*1070*/  SHF.L.U32 R164, R18, 0x10, RZ ;  /* 0x0000001012a47819 */ /* 0x000fe400000006ff */
[C---:B---3--:R-:W-:Y:S02]  /*1080*/  PRMT R16, R20.reuse, 0x7632, R16 ;  /* 0x0000763214107816 */ /* 0x048fe40000000010 */
[----:B------:R-:W-:Y:S02]  /*1090*/  SHF.L.U32 R17, R20, 0x10, RZ ;  /* 0x0000001014117819 */ /* 0x000fe400000006ff */
[----:B------:R-:W-:Y:S02]  /*10a0*/  PRMT R18, R21, 0x7632, R18 ;  /* 0x0000763215127816 */ /* 0x000fe40000000012 */
[----:B------:R-:W-:Y:S01]  /*10b0*/  SHF.L.U32 R20, R13, 0x10, RZ ;  /* 0x000000100d147819 */ /* 0x000fe200000006ff */
[C---:B-----5:R-:W-:Y:S01]  /*10c0*/  FMUL.FTZ R13, R198.reuse, R15 ;  /* 0x0000000fc60d7220 */ /* 0x060fe20000410000 */
[----:B------:R-:W-:Y:S01]  /*10d0*/  SHF.L.U32 R21, R21, 0x10, RZ ;  /* 0x0000001015157819 */ /* 0x000fe200000006ff */
[----:B------:R-:W-:Y:S01]  /*10e0*/  FMUL.FTZ R15, R198, R19 ;  /* 0x00000013c60f7220 */ /* 0x000fe20000410000 */
[----:B------:R-:W-:Y:S01]  /*10f0*/  PRMT R165, R22, 0x7632, R165 ;  /* 0x0000763216a57816 */ /* 0x000fe200000000a5 */
[----:B------:R-:W-:Y:S01]  /*1100*/  FMUL.FTZ R14, R28, R17 ;  /* 0x000000111c0e7220 */ /* 0x000fe20000410000 */
[----:B------:R-:W-:Y:S01]  /*1110*/  SHF.L.U32 R167, R22, 0x10, RZ ;  /* 0x0000001016a77819 */ /* 0x000fe200000006ff */
[----:B------:R-:W-:Y:S01]  /*1120*/  FADD.FTZ R110, R110, R21 ;  /* 0x000000156e6e7221 */ /* 0x000fe20000010000 */
[----:B------:R-:W-:Y:S01]  /*1130*/  SHF.L.U32 R22, R25, 0x10, RZ ;  /* 0x0000001019167819 */ /* 0x000fe200000006ff */
[----:B------:R-:W-:Y:S01]  /*1140*/  FADD.FTZ R25, -R201, R168 ;  /* 0x000000a8c9197221 */ /* 0x000fe20000010100 */
[----:B------:R-:W-:Y:S01]  /*1150*/  SHF.L.U32 R24, R16, 0x10, RZ ;  /* 0x0000001010187819 */ /* 0x000fe200000006ff */
[-C--:B------:R-:W-:Y:S01]  /*1160*/  FFMA.FTZ R86, R15, R21.reuse, R86 ;  /* 0x000000150f567223 */ /* 0x080fe20000010056 */
[----:B------:R-:W-:Y:S01]  /*1170*/  FMUL.FTZ R16, R30, R21 ;  /* 0x000000151e107220 */ /* 0x000fe20000410000 */
[----:B------:R-:W-:Y:S01]  /*1180*/  SHF.L.U32 R26, R27, 0x10, RZ ;  /* 0x000000101b1a7819 */ /* 0x000fe200000006ff */
[----:B------:R-:W-:Y:S01]  /*1190*/  FADD.FTZ R21, -R201, R20 ;  /* 0x00000014c9157221 */ /* 0x000fe20000010100 */
[C---:B------:R-:W-:Y:S01]  /*11a0*/  PRMT R169, R23.reuse, 0x7632, R169 ;  /* 0x0000763217a97816 */ /* 0x040fe200000000a9 */
[C---:B------:R-:W-:Y:S01]  /*11b0*/  FMUL.FTZ R19, R198.reuse, R25 ;  /* 0x00000019c6137220 */ /* 0x040fe20000410000 */
[----:B------:R-:W-:Y:S01]  /*11c0*/  SHF.L.U32 R171, R23, 0x10, RZ ;  /* 0x0000001017ab7819 */ /* 0x000fe200000006ff */
[C---:B------:R-:W-:Y:S01]  /*11d0*/  FADD.FTZ R23, -R201.reuse, R164 ;  /* 0x000000a4c9177221 */ /* 0x040fe20000010100 */
[----:B------:R-:W-:Y:S01]  /*11e0*/  FADD.FTZ R25, -R201, R22 ;  /* 0x00000016c9197221 */ /* 0x000fe20000010100 */
[----:B------:R-:W-:Y:S01]  /*11f0*/  FMUL.FTZ R22, R198, R21 ;  /* 0x00000015c6167220 */ /* 0x000fe20000410000 */
[----:B------:R-:W-:Y:S01]  /*1200*/  FADD.FTZ R108, R108, R17 ;  /* 0x000000116c6c7221 */ /* 0x000fe20000010000 */
[----:B------:R-:W-:Y:S01]  /*1210*/  FFMA.FTZ R84, R13, R17, R84 ;  /* 0x000000110d547223 */ /* 0x000fe20000010054 */
[----:B------:R-:W-:Y:S01]  /*1220*/  FADD.FTZ R27, -R201, R26 ;  /* 0x0000001ac91b7221 */ /* 0x000fe20000010100 */
[----:B------:R-:W-:Y:S01]  /*1230*/  FMUL.FTZ R17, R198, R23 ;  /* 0x00000017c6117220 */ /* 0x000fe20000410000 */
[----:B------:R-:W-:Y:S01]  /*1240*/  FADD.FTZ R26, R203, R14 ;  /* 0x0000000ecb1a7221 */ /* 0x000fe20000010000 */
[----:B------:R-:W-:Y:S01]  /*1250*/  FMUL.FTZ R21, R29, R24 ;  /* 0x000000181d157220 */ /* 0x000fe20000410000 */
[----:B------:R-:W-:Y:S01]  /*1260*/  FFMA.FTZ R23, R13, R14, R202 ;  /* 0x0000000e0d177223 */ /* 0x000fe200000100ca */
[----:B------:R-:W-:Y:S01]  /*1270*/  SHF.L.U32 R164, R18, 0x10, RZ ;  /* 0x0000001012a47819 */ /* 0x000fe200000006ff */
[----:B------:R-:W-:Y:S01]  /*1280*/  FADD.FTZ R109, R109, R24 ;  /* 0x000000186d6d7221 */ /* 0x000fe20000010000 */
[----:B------:R-:W-:Y:S01]  /*1290*/  FFMA.FTZ R85, R22, R24, R85 ;  /* 0x0000001816557223 */ /* 0x000fe20000010055 */
        /* <DEDUP_REMOVED lines=9> */
[----:B------:R-:W-:Y:S01]  /*1330*/  FMUL.FTZ R26, R198, R27 ;  /* 0x0000001bc61a7220 */ /* 0x000fe20000410000 */
[----:B------:R-:W-:Y:S01]  /*1340*/  SHF.L.U32 R166, R165, 0x10, RZ ;  /* 0x00000010a5a67819 */ /* 0x000fe200000006ff */
[----:B------:R-:W-:Y:S01]  /*1350*/  FADD.FTZ R27, R164, R23 ;  /* 0x00000017a41b7221 */ /* 0x000fe20000010000 */
[----:B------:R-:W-:Y:S01]  /*1360*/  FMUL.FTZ R18, R32, R167 ;  /* 0x000000a720127220 */ /* 0x000fe20000410000 */
[----:B------:R-:W-:Y:S01]  /*1370*/  FFMA.FTZ R164, R24, R23, R25 ;  /* 0x0000001718a47223 */ /* 0x000fe20000010019 */
[----:B------:R-:W-:Y:S01]  /*1380*/  FADD.FTZ R112, R112, R167 ;  /* 0x000000a770707221 */ /* 0x000fe20000010000 */
[----:B------:R-:W-:Y:S01]  /*1390*/  FADD.FTZ R113, R113, R166 ;  /* 0x000000a671717221 */ /* 0x000fe20000010000 */
[-C--:B------:R-:W-:Y:S01]  /*13a0*/  FFMA.FTZ R89, R26, R166.reuse, R89 ;  /* 0x000000a61a597223 */ /* 0x080fe20000010059 */
[----:B------:R-:W-:Y:S01]  /*13b0*/  FMUL.FTZ R25, R33, R166 ;  /* 0x000000a621197220 */ /* 0x000fe20000410000 */
[----:B------:R-:W-:Y:S01]  /*13c0*/  FADD.FTZ R166, R27, R18 ;  /* 0x000000121ba67221 */ /* 0x000fe20000010000 */
[C---:B------:R-:W-:Y:S01]  /*13d0*/  FFMA.FTZ R165, R17.reuse, R18, R164 ;  /* 0x0000001211a57223 */ /* 0x040fe200000100a4 */
        /* <DEDUP_REMOVED lines=15> */
[----:B------:R-:W-:-:S07]  /*14d0*/  FFMA.FTZ R202, R172, R27, R164 ;  /* 0x0000001bacca7223 */ /* 0x000fce00000100a4 */
.L_x_2131:
[----:B------:R-:W-:Y:S05]  /*14e0*/  BSYNC.RECONVERGENT B0 ;  /* 0x0000000000007941 */ /* 0x000fea0003800200 */
.L_x_2130:
        /* <DEDUP_REMOVED lines=15> */
[----:B------:R-:W-:Y:S02]  /*15e0*/  PRMT R177, R165, 0x7632, R177 ;  /* 0x00007632a5b17816 */ /* 0x000fe400000000b1 */
[C---:B------:R-:W-:Y:S02]  /*15f0*/  PRMT R179, R166.reuse, 0x7632, R179 ;  /* 0x00007632a6b37816 */ /* 0x040fe400000000b3 */
[----:B------:R-:W-:Y:S02]  /*1600*/  SHF.L.U32 R164, R173, 0x10, RZ ;  /* 0x00000010ada47819 */ /* 0x000fe400000006ff */
[----:B------:R-:W-:-:S02]  /*1610*/  SHF.L.U32 R180, R166, 0x10, RZ ;  /* 0x00000010a6b47819 */ /* 0x000fc400000006ff */
[----:B------:R-:W-:Y:S01]  /*1620*/  SHF.L.U32 R178, R165, 0x10, RZ ;  /* 0x00000010a5b27819 */ /* 0x000fe200000006ff */
[----:B------:R-:W-:Y:S01]  /*1630*/  FADD.FTZ R165, -R201, R176 ;  /* 0x000000b0c9a57221 */ /* 0x000fe20000010100 */
[----:B------:R-:W-:Y:S02]  /*1640*/  PRMT R181, R167, 0x7632, R181 ;  /* 0x00007632a7b57816 */ /* 0x000fe400000000b5 */
[----:B------:R-:W-:Y:S01]  /*1650*/  SHF.L.U32 R166, R177, 0x10, RZ ;  /* 0x00000010b1a67819 */ /* 0x000fe200000006ff */
[----:B------:R-:W-:Y:S01]  /*1660*/  FADD.FTZ R177, -R201, R180 ;  /* 0x000000b4c9b17221 */ /* 0x000fe20000010100 */
[----:B0-----:R-:W-:Y:S01]  /*1670*/  SHF.L.U32 R174, R179, 0x10, RZ ;  /* 0x00000010b3ae7819 */ /* 0x001fe200000006ff */
[----:B------:R-:W-:Y:S01]  /*1680*/  FADD.FTZ R179, -R201, R164 ;  /* 0x000000a4c9b37221 */ /* 0x000fe20000010100 */
[----:B------:R-:W-:Y:S01]  /*1690*/  SHF.L.U32 R182, R167, 0x10, RZ ;  /* 0x00000010a7b67819 */ /* 0x000fe200000006ff */
[C---:B------:R-:W-:Y:S01]  /*16a0*/  FADD.FTZ R175, -R201.reuse, R178 ;  /* 0x000000b2c9af7221 */ /* 0x040fe20000010100 */
[C---:B---3--:R-:W-:Y:S01]  /*16b0*/  PRMT R164, R168.reuse, 0x7632, R164 ;  /* 0x00007632a8a47816 */ /* 0x048fe200000000a4 */
[C---:B------:R-:W-:Y:S01]  /*16c0*/  FADD.FTZ R183, -R201.reuse, R166 ;  /* 0x000000a6c9b77221 */ /* 0x040fe20000010100 */
[----:B------:R-:W-:Y:S01]  /*16d0*/  SHF.L.U32 R167, R168, 0x10, RZ ;  /* 0x00000010a8a77819 */ /* 0x000fe200000006ff */
[----:B------:R-:W-:Y:S01]  /*16e0*/  FADD.FTZ R185, -R201, R174 ;  /* 0x000000aec9b97221 */ /* 0x000fe20000010100 */
[----:B------:R-:W-:Y:S01]  /*16f0*/  SHF.L.U32 R176, R181, 0x10, RZ ;  /* 0x00000010b5b07819 */ /* 0x000fe200000006ff */
[----:B-----5:R-:W-:Y:S01]  /*1700*/  FMUL.FTZ R177, R198, R177 ;  /* 0x000000b1c6b17220 */ /* 0x020fe20000410000 */
[----:B------:R-:W-:Y:S01]  /*1710*/  PRMT R178, R170, 0x7632, R178 ;  /* 0x00007632aab27816 */ /* 0x000fe200000000b2 */
[----:B------:R-:W-:Y:S01]  /*1720*/  FMUL.FTZ R174, R44, R167 ;  /* 0x000000a72cae7220 */ /* 0x000fe20000410000 */
[----:B------:R-:W-:Y:S01]  /*1730*/  SHF.L.U32 R181, R170, 0x10, RZ ;  /* 0x00000010aab57819 */ /* 0x000fe200000006ff */
[----:B------:R-:W-:Y:S01]  /*1740*/  FMUL.FTZ R173, R198, R165 ;  /* 0x000000a5c6ad7220 */ /* 0x000fe20000410000 */
[----:B------:R-:W-:Y:S01]  /*1750*/  SHF.L.U32 R166, R164, 0x10, RZ ;  /* 0x00000010a4a67819 */ /* 0x000fe200000006ff */
[----:B------:R-:W-:Y:S01]  /*1760*/  FADD.FTZ R164, R203, R174 ;  /* 0x000000aecba47221 */ /* 0x000fe20000010000 */
[----:B------:R-:W-:Y:S01]  /*1770*/  PRMT R180, R171, 0x7632, R180 ;  /* 0x00007632abb47816 */ /* 0x000fe200000000b4 */
[----:B------:R-:W-:Y:S01]  /*1780*/  FADD.FTZ R120, R120, R181 ;  /* 0x000000b578787221 */ /* 0x000fe20000010000 */
[----:B------:R-:W-:Y:S01]  /*1790*/  SHF.L.U32 R170, R178, 0x10, RZ ;  /* 0x00000010b2aa7819 */ /* 0x000fe200000006ff */
[-C--:B------:R-:W-:Y:S01]  /*17a0*/  FFMA.FTZ R96, R177, R181.reuse, R96 ;  /* 0x000000b5b1607223 */ /* 0x080fe20000010060 */
[C---:B------:R-:W-:Y:S01]  /*17b0*/  PRMT R168, R169.reuse, 0x7632, R168 ;  /* 0x00007632a9a87816 */ /* 0x040fe200000000a8 */
[----:B------:R-:W-:Y:S01]  /*17c0*/  FMUL.FTZ R178, R48, R181 ;  /* 0x000000b530b27220 */ /* 0x000fe20000410000 */
[----:B------:R-:W-:Y:S01]  /*17d0*/  SHF.L.U32 R169, R169, 0x10, RZ ;  /* 0x00000010a9a97819 */ /* 0x000fe200000006ff */
[----:B------:R-:W-:Y:S01]  /*17e0*/  FMUL.FTZ R181, R45, R166 ;  /* 0x000000a62db57220 */ /* 0x000fe20000410000 */
[----:B------:R-:W-:Y:S01]  /*17f0*/  SHF.L.U32 R204, R180, 0x10, RZ ;  /* 0x00000010b4cc7819 */ /* 0x000fe200000006ff */
[----:B------:R-:W-:Y:S01]  /*1800*/  FMUL.FTZ R180, R198, R179 ;  /* 0x000000b3c6b47220 */ /* 0x000fe20000410000 */
[----:B------:R-:W-:Y:S01]  /*1810*/  FFMA.FTZ R165, R173, R174, R202 ;  /* 0x000000aeada57223 */ /* 0x000fe200000100ca */
[----:B------:R-:W-:Y:S01]  /*1820*/  FADD.FTZ R187, -R201, R182 ;  /* 0x000000b6c9bb7221 */ /* 0x000fe20000010100 */
[----:B------:R-:W-:Y:S01]  /*1830*/  FADD.FTZ R116, R116, R167 ;  /* 0x000000a774747221 */ /* 0x000fe20000010000 */
[----:B------:R-:W-:Y:S01]  /*1840*/  FFMA.FTZ R92, R173, R167, R92 ;  /* 0x000000a7ad5c7223 */ /* 0x000fe2000001005c */
[----:B------:R-:W-:Y:S01]  /*1850*/  FADD.FTZ R201, -R201, R176 ;  /* 0x000000b0c9c97221 */ /* 0x000fe20000010100 */
[----:B------:R-:W-:Y:S01]  /*1860*/  SHF.L.U32 R168, R168, 0x10, RZ ;  /* 0x00000010a8a87819 */ /* 0x000fe200000006ff */
[----:B------:R-:W-:Y:S01]  /*1870*/  FADD.FTZ R167, R164, R181 ;  /* 0x000000b5a4a77221 */ /* 0x000fe20000010000 */
[----:B------:R-:W-:Y:S01]  /*1880*/  FMUL.FTZ R175, R198, R175 ;  /* 0x000000afc6af7220 */ /* 0x000fe20000410000 */
[----:B------:R-:W-:Y:S01]  /*1890*/  FMUL.FTZ R176, R46, R169 ;  /* 0x000000a92eb07220 */ /* 0x000fe20000410000 */
[C---:B------:R-:W-:Y:S01]  /*18a0*/  FFMA.FTZ R164, R180.reuse, R181, R165 ;  /* 0x000000b5b4a47223 */ /* 0x040fe200000100a5 */
[----:B------:R-:W-:Y:S01]  /*18b0*/  FADD.FTZ R117, R117, R166 ;  /* 0x000000a675757221 */ /* 0x000fe20000010000 */
[----:B------:R-:W-:Y:S01]  /*18c0*/  FFMA.FTZ R93, R180, R166, R93 ;  /* 0x000000a6b45d7223 */ /* 0x000fe2000001005d */
[C---:B------:R-:W-:Y:S01]  /*18d0*/  FMUL.FTZ R182, R198.reuse, R183 ;  /* 0x000000b7c6b67220 */ /* 0x040fe20000410000 */
[----:B------:R-:W-:Y:S01]  /*18e0*/  FMUL.FTZ R183, R47, R168 ;  /* 0x000000a82fb77220 */ /* 0x000fe20000410000 */
[----:B------:R-:W-:Y:S01]  /*18f0*/  FADD.FTZ R166, R167, R176 ;  /* 0x000000b0a7a67221 */ /* 0x000fe20000010000 */
[----:B------:R-:W-:Y:S01]  /*1900*/  FFMA.FTZ R165, R175, R176, R164 ;  /* 0x000000b0afa57223 */ /* 0x000fe200000100a4 */
        /* <DEDUP_REMOVED lines=17> */
[----:B------:R-:W-:Y:S01]  /*1a20*/  FADD.FTZ R122, R122, R171 ;  /* 0x000000ab7a7a7221 */ /* 0x000fe20000010000 */
[----:B------:R-:W-:Y:S01]  /*1a30*/  FADD.FTZ R119, R119, R168 ;  /* 0x000000a877777221 */ /* 0x000fe20000010000 */
[----:B------:R-:W-:Y:S01]  /*1a40*/  FFMA.FTZ R95, R182, R168, R95 ;  /* 0x000000a8b65f7223 */ /* 0x000fe2000001005f */
[----:B------:R-:W-:Y:S01]  /*1a50*/  FADD.FTZ R121, R121, R170 ;  /* 0x000000aa79797221 */ /* 0x000fe20000010000 */
[----:B------:R-:W-:Y:S01]  /*1a60*/  FFMA.FTZ R97, R184, R170, R97 ;  /* 0x000000aab8617223 */ /* 0x000fe20000010061 */
[----:B------:R-:W-:Y:S01]  /*1a70*/  FFMA.FTZ R98, R179, R171, R98 ;  /* 0x000000abb3627223 */ /* 0x000fe20000010062 */
[----:B------:R-:W-:Y:S01]  /*1a80*/  FADD.FTZ R123, R123, R204 ;  /* 0x000000cc7b7b7221 */ /* 0x000fe20000010000 */
[----:B------:R-:W-:Y:S01]  /*1a90*/  FFMA.FTZ R99, R188, R204, R99 ;  /* 0x000000ccbc637223 */ /* 0x000fe20000010063 */
[----:B------:R-:W-:Y:S01]  /*1aa0*/  FADD.FTZ R203, R166, R187 ;  /* 0x000000bba6cb7221 */ /* 0x000fe20000010000 */
[----:B------:R-:W-:-:S07]  /*1ab0*/  FFMA.FTZ R202, R188, R187, R164 ;  /* 0x000000bbbcca7223 */ /* 0x000fce00000100a4 */
.L_x_2133:
[----:B------:R-:W-:Y:S05]  /*1ac0*/  BSYNC.RECONVERGENT B0 ;  /* 0x0000000000007941 */ /* 0x000fea0003800200 */
.L_x_2132:
        /* <DEDUP_REMOVED lines=23> */
[----:B------:R-:W-:-:S02]  /*1c40*/  PRMT R211, R150, 0x7632, R211 ;  /* 0x0000763296d37816 */ /* 0x000fc400000000d3 */
[----:B------:R-:W-:Y:S01]  /*1c50*/  PRMT R215, R151, 0x7632, R215 ;  /* 0x0000763297d77816 */ /* 0x000fe200000000d7 */
        /* <DEDUP_REMOVED lines=19> */
[----:B0-----:R-:W-:-:S05]  /*1d90*/  PRMT R202, R151, 0x7632, R202 ;  /* 0x0000763297ca7816 */ /* 0x001fca00000000ca */
        /* <DEDUP_REMOVED lines=15> */
[----:B---3--:R-:W-:Y:S02]  /*1e90*/  @P1 SHF.L.U32 R200, R201, 0x10, RZ ;  /* 0x00000010c9c81819 */ /* 0x008fe400000006ff */
[----:B------:R-:W-:Y:S01]  /*1ea0*/  PRMT R201, R148, 0x7632, R201 ;  /* 0x0000763294c97816 */ /* 0x000fe200000000c9 */
        /* <DEDUP_REMOVED lines=10> */
[----:B------:R-:W-:Y:S01]  /*1f50*/  FFMA.FTZ R170, R12, R168, R169 ;  /* 0x000000a80caa7223 */ /* 0x000fe200000100a9 */
[----:B-----5:R-:W-:Y:S02]  /*1f60*/  SHF.L.U32 R205, R164, 0x10, RZ ;  /* 0x00000010a4cd7819 */ /* 0x020fe400000006ff */
[----:B------:R-:W-:Y:S01]  /*1f70*/  FADD.FTZ R171, R8, -R171 ;  /* 0x800000ab08ab7221 */ /* 0x000fe20000010000 */
[--C-:B------:R-:W-:Y:S01]  /*1f80*/  FADD.FTZ R201, R11, -R170.reuse ;  /* 0x800000aa0bc97221 */ /* 0x100fe20000010000 */
[C---:B------:R-:W-:Y:S02]  /*1f90*/  PRMT R170, R167.reuse, 0x7632, R170 ;  /* 0x00007632a7aa7816 */ /* 0x040fe400000000aa */
[C---:B------:R-:W-:Y:S01]  /*1fa0*/  FMUL.FTZ R171, R198.reuse, R171 ;  /* 0x000000abc6ab7220 */ /* 0x040fe20000410000 */
[----:B------:R-:W-:Y:S01]  /*1fb0*/  SHF.L.U32 R167, R167, 0x10, RZ ;  /* 0x00000010a7a77819 */ /* 0x000fe200000006ff */
[----:B------:R-:W-:Y:S01]  /*1fc0*/  FMUL.FTZ R201, R198, R201 ;  /* 0x000000c9c6c97220 */ /* 0x000fe20000410000 */
[----:B------:R-:W-:Y:S01]  /*1fd0*/  SHF.L.U32 R202, R170, 0x10, RZ ;  /* 0x00000010aaca7819 */ /* 0x000fe200000006ff */
[----:B------:R-:W-:Y:S01]  /*1fe0*/  FMUL.FTZ R209, R171, R200 ;  /* 0x000000c8abd17220 */ /* 0x000fe20000410000 */
[----:B------:R-:W-:Y:S01]  /*1ff0*/  FFMA.FTZ R170, R191, R168, R169 ;  /* 0x000000a8bfaa7223 */ /* 0x000fe200000100a9 */
[----:B------:R-:W-:Y:S01]  /*2000*/  FMUL.FTZ R208, R201, R200 ;  /* 0x000000c8c9d07220 */ /* 0x000fe20000410000 */
[----:B------:R-:W-:Y:S01]  /*2010*/  PRMT R201, R166, 0x7632, R201 ;  /* 0x00007632a6c97816 */ /* 0x000fe200000000c9 */
[----:B------:R-:W-:Y:S01]  /*2020*/  FFMA.FTZ R130, R209, R167, R130 ;  /* 0x000000a7d1827223 */ /* 0x000fe20000010082 */
[----:B------:R-:W-:Y:S01]  /*2030*/  FADD.FTZ R167, R189, -R170 ;  /* 0x800000aabda77221 */ /* 0x000fe20000010000 */
[----:B------:R-:W-:Y:S01]  /*2040*/  FFMA.FTZ R170, R195, R168, R169 ;  /* 0x000000a8c3aa7223 */ /* 0x000fe200000100a9 */
[----:B------:R-:W-:Y:S01]  /*2050*/  FFMA.FTZ R131, R208, R202, R131 ;  /* 0x000000cad0837223 */ /* 0x000fe20000010083 */
[--C-:B------:R-:W-:Y:S01]  /*2060*/  FFMA.FTZ R202, R10, R168, R169.reuse ;  /* 0x000000a80aca7223 */ /* 0x100fe200000100a9 */
[----:B------:R-:W-:Y:S01]  /*2070*/  FMUL.FTZ R171, R198, R167 ;  /* 0x000000a7c6ab7220 */ /* 0x000fe20000410000 */
[----:B------:R-:W-:Y:S01]  /*2080*/  FADD.FTZ R167, R193, -R170 ;  /* 0x800000aac1a77221 */ /* 0x000fe20000010000 */
[----:B------:R-:W-:Y:S01]  /*2090*/  SHF.L.U32 R166, R166, 0x10, RZ ;  /* 0x00000010a6a67819 */ /* 0x000fe200000006ff */
[----:B------:R-:W-:Y:S01]  /*20a0*/  FADD.FTZ R203, R9, -R202 ;  /* 0x800000ca09cb7221 */ /* 0x000fe20000010000 */
[-C--:B------:R-:W-:Y:S01]  /*20b0*/  FMUL.FTZ R207, R171, R200.reuse ;  /* 0x000000c8abcf7220 */ /* 0x080fe20000410000 */
[C---:B------:R-:W-:Y:S01]  /*20c0*/  FMUL.FTZ R167, R198.reuse, R167 ;  /* 0x000000a7c6a77220 */ /* 0x040fe20000410000 */
[----:B------:R-:W-:Y:S01]  /*20d0*/  SHF.L.U32 R202, R201, 0x10, RZ ;  /* 0x00000010c9ca7819 */ /* 0x000fe200000006ff */
[----:B------:R-:W-:Y:S01]  /*20e0*/  FMUL.FTZ R203, R198, R203 ;  /* 0x000000cbc6cb7220 */ /* 0x000fe20000410000 */
[----:B------:R-:W-:Y:S01]  /*20f0*/  SHF.L.U32 R201, R165, 0x10, RZ ;  /* 0x00000010a5c97819 */ /* 0x000fe200000006ff */
[----:B------:R-:W-:Y:S01]  /*2100*/  FMUL.FTZ R171, R167, R200 ;  /* 0x000000c8a7ab7220 */ /* 0x000fe20000410000 */
[--C-:B------:R-:W-:Y:S01]  /*2110*/  FFMA.FTZ R167, R192, R168, R169.reuse ;  /* 0x000000a8c0a77223 */ /* 0x100fe200000100a9 */
[----:B------:R-:W-:Y:S01]  /*2120*/  FFMA.FTZ R128, R207, R166, R128 ;  /* 0x000000a6cf807223 */ /* 0x000fe20000010080 */
[----:B------:R-:W-:Y:S01]  /*2130*/  FMUL.FTZ R170, R203, R200 ;  /* 0x000000c8cbaa7220 */ /* 0x000fe20000410000 */
[-C--:B------:R-:W-:Y:S01]  /*2140*/  FFMA.FTZ R166, R199, R168.reuse, R169 ;  /* 0x000000a8c7a67223 */ /* 0x080fe200000100a9 */
[----:B------:R-:W-:Y:S01]  /*2150*/  FADD.FTZ R203, R190, -R167 ;  /* 0x800000a7becb7221 */ /* 0x000fe20000010000 */
[--C-:B------:R-:W-:Y:S01]  /*2160*/  FFMA.FTZ R201, R171, R201, R126.reuse ;  /* 0x000000c9abc97223 */ /* 0x100fe2000001007e */
[----:B------:R-:W-:Y:S01]  /*2170*/  FFMA.FTZ R167, R196, R168, R169 ;  /* 0x000000a8c4a77223 */ /* 0x000fe200000100a9 */
[----:B------:R-:W-:Y:S01]  /*2180*/  PRMT R126, R165, 0x7632, R126 ;  /* 0x00007632a57e7816 */ /* 0x000fe2000000007e */
[----:B------:R-:W-:Y:S01]  /*2190*/  FADD.FTZ R165, R197, -R166 ;  /* 0x800000a6c5a57221 */ /* 0x000fe20000010000 */
[----:B------:R-:W-:Y:S01]  /*21a0*/  FMUL.FTZ R203, R198, R203 ;  /* 0x000000cbc6cb7220 */ /* 0x000fe20000410000 */
[----:B------:R-:W-:Y:S01]  /*21b0*/  FADD.FTZ R167, R194, -R167 ;  /* 0x800000a7c2a77221 */ /* 0x000fe20000010000 */
[----:B------:R-:W-:Y:S01]  /*21c0*/  SHF.L.U32 R204, R126, 0x10, RZ ;  /* 0x000000107ecc7819 */ /* 0x000fe200000006ff */
[C---:B------:R-:W-:Y:S01]  /*21d0*/  FMUL.FTZ R165, R198.reuse, R165 ;  /* 0x000000a5c6a57220 */ /* 0x040fe20000410000 */
[-C--:B------:R-:W-:Y:S01]  /*21e0*/  FMUL.FTZ R126, R203, R200.reuse ;  /* 0x000000c8cb7e7220 */ /* 0x080fe20000410000 */
[----:B------:R-:W-:Y:S01]  /*21f0*/  FMUL.FTZ R167, R198, R167 ;  /* 0x000000a7c6a77220 */ /* 0x000fe20000410000 */
[----:B------:R-:W-:Y:S01]  /*2200*/  PRMT R164, R164, 0x7632, R164 ;  /* 0x00007632a4a47816 */ /* 0x000fe200000000a4 */
[----:B------:R-:W-:Y:S01]  /*2210*/  FMUL.FTZ R165, R165, R200 ;  /* 0x000000c8a5a57220 */ /* 0x000fe20000410000 */
[----:B------:R-:W-:Y:S01]  /*2220*/  FFMA.FTZ R204, R126, R204, R127 ;  /* 0x000000cc7ecc7223 */ /* 0x000fe2000001007f */
[----:B------:R-:W-:Y:S01]  /*2230*/  FMUL.FTZ R206, R167, R200 ;  /* 0x000000c8a7ce7220 */ /* 0x000fe20000410000 */
[----:B------:R-:W-:Y:S01]  /*2240*/  FMUL.FTZ R167, R74, R209 ;  /* 0x000000d14aa77220 */ /* 0x000fe20000410000 */
[----:B------:R-:W-:Y:S01]  /*2250*/  FFMA.FTZ R205, R165, R205, R124 ;  /* 0x000000cda5cd7223 */ /* 0x000fe2000001007c */
        /* <DEDUP_REMOVED lines=8> */
[----:B------:R-:W-:Y:S01]  /*22e0*/  FFMA.FTZ R129, R170, R202, R129 ;  /* 0x000000caaa817223 */ /* 0x000fe20000010081 */
[----:B------:R-:W-:Y:S01]  /*22f0*/  FFMA.FTZ R206, R206, R124, R125 ;  /* 0x0000007ccece7223 */ /* 0x000fe2000001007d */
[----:B------:R-:W-:-:S02]  /*2300*/  F2FP.BF16.F32.PACK_AB R167, R208, R167 ;  /* 0x000000a7d0a7723e */ /* 0x000fc400000010ff */
[----:B------:R-:W-:Y:S02]  /*2310*/  F2FP.BF16.F32.PACK_AB R166, R203, R166 ;  /* 0x000000a6cba6723e */ /* 0x000fe400000010ff */
[----:B------:R-:W-:Y:S02]  /*2320*/  F2FP.BF16.F32.PACK_AB R165, R126, R171 ;  /* 0x000000ab7ea5723e */ /* 0x000fe400000010ff */
[----:B------:R-:W-:Y:S01]  /*2330*/  F2FP.BF16.F32.PACK_AB R164, R127, R164 ;  /* 0x000000a47fa4723e */ /* 0x000fe200000010ff */
[----:B------:R-:W-:Y:S06]  /*2340*/  BRA `(.L_x_2139) ;  /* 0x0000000400107947 */ /* 0x000fec0003800000 */
.L_x_2138:
[-CC-:B------:R-:W-:Y:S01]  /*2350*/  FFMA.FTZ R161, R7, R168.reuse, R169.reuse ;  /* 0x000000a807a17223 */ /* 0x180fe200000100a9 */
[-C--:B------:R-:W-:Y:S01]  /*2360*/  FFMA.FTZ R160, R191, R168.reuse, R169 ;  /* 0x000000a8bfa07223 */ /* 0x080fe200000100a9 */
[C---:B-----5:R-:W-:Y:S01]  /*2370*/  PRMT R163, R167.reuse, 0x7632, R163 ;  /* 0x00007632a7a37816 */ /* 0x060fe200000000a3 */
[-C--:B------:R-:W-:Y:S01]  /*2380*/  FFMA.FTZ R170, R10, R168.reuse, R169 ;  /* 0x000000a80aaa7223 */ /* 0x080fe200000100a9 */
[----:B------:R-:W-:Y:S01]  /*2390*/  SHF.L.U32 R171, R167, 0x10, RZ ;  /* 0x00000010a7ab7819 */ /* 0x000fe200000006ff */
[----:B------:R-:W-:Y:S01]  /*23a0*/  FADD.FTZ R167, R8, -R161 ;  /* 0x800000a108a77221 */ /* 0x000fe20000010000 */
[----:B------:R-:W-:Y:S01]  /*23b0*/  FADD.FTZ R161, R189, -R160 ;  /* 0x800000a0bda17221 */ /* 0x000fe20000010000 */
[----:B------:R-:W-:Y:S01]  /*23c0*/  PRMT R162, R166, 0x7632, R162 ;  /* 0x00007632a6a27816 */ /* 0x000fe200000000a2 */
[----:B------:R-:W-:Y:S01]  /*23d0*/  FFMA.FTZ R202, R12, R168, R169 ;  /* 0x000000a80cca7223 */ /* 0x000fe200000100a9 */
[----:B------:R-:W-:Y:S01]  /*23e0*/  SHF.L.U32 R166, R166, 0x10, RZ ;  /* 0x00000010a6a67819 */ /* 0x000fe200000006ff */
[C---:B------:R-:W-:Y:S01]  /*23f0*/  FMUL.FTZ R207, R198.reuse, R161 ;  /* 0x000000a1c6cf7220 */ /* 0x040fe20000410000 */
[----:B------:R-:W-:Y:S01]  /*2400*/  SHF.L.U32 R203, R163, 0x10, RZ ;  /* 0x00000010a3cb7819 */ /* 0x000fe200000006ff */
[----:B------:R-:W-:Y:S01]  /*2410*/  FADD.FTZ R163, R9, -R170 ;  /* 0x800000aa09a37221 */ /* 0x000fe20000010000 */
[----:B------:R-:W-:Y:S01]  /*2420*/  FADD.FTZ R201, R11, -R202 ;  /* 0x800000ca0bc97221 */ /* 0x000fe20000010000 */
[----:B------:R-:W-:Y:S01]  /*2430*/  FMUL.FTZ R209, R207, R200 ;  /* 0x000000c8cfd17220 */ /* 0x000fe20000410000 */
[C---:B------:R-:W-:Y:S01]  /*2440*/  FMUL.FTZ R211, R198.reuse, R167 ;  /* 0x000000a7c6d37220 */ /* 0x040fe20000410000 */
[----:B------:R-:W-:Y:S01]  /*2450*/  FMUL.FTZ R208, R198, R163 ;  /* 0x000000a3c6d07220 */ /* 0x000fe20000410000 */
[----:B------:R-:W-:Y:S01]  /*2460*/  PRMT R161, R165, 0x7632, R161 ;  /* 0x00007632a5a17816 */ /* 0x000fe200000000a1 */
[----:B------:R-:W-:Y:S01]  /*2470*/  FFMA.FTZ R128, R209, R166, R128 ;  /* 0x000000a6d1807223 */ /* 0x000fe20000010080 */
[-CC-:B------:R-:W-:Y:S01]  /*2480*/  FFMA.FTZ R166, R195, R168.reuse, R169.reuse ;  /* 0x000000a8c3a67223 */ /* 0x180fe200000100a9 */
[-CC-:B------:R-:W-:Y:S01]  /*2490*/  FFMA.FTZ R167, R192, R168.reuse, R169.reuse ;  /* 0x000000a8c0a77223 */ /* 0x180fe200000100a9 */
[-CC-:B------:R-:W-:Y:S01]  /*24a0*/  FFMA.FTZ R160, R199, R168.reuse, R169.reuse ;  /* 0x000000a8c7a07223 */ /* 0x180fe200000100a9 */
[----:B------:R-:W-:Y:S01]  /*24b0*/  FFMA.FTZ R163, R196, R168, R169 ;  /* 0x000000a8c4a37223 */ /* 0x000fe200000100a9 */
[----:B------:R-:W-:Y:S01]  /*24c0*/  SHF.L.U32 R162, R162, 0x10, RZ ;  /* 0x00000010a2a27819 */ /* 0x000fe200000006ff */
[----:B------:R-:W-:Y:S01]  /*24d0*/  FMUL.FTZ R212, R198, R201 ;  /* 0x000000c9c6d47220 */ /* 0x000fe20000410000 */
[-C--:B------:R-:W-:Y:S01]  /*24e0*/  FMUL.FTZ R213, R211, R200.reuse ;  /* 0x000000c8d3d57220 */ /* 0x080fe20000410000 */
[----:B------:R-:W-:Y:S01]  /*24f0*/  FMUL.FTZ R210, R208, R200 ;  /* 0x000000c8d0d27220 */ /* 0x000fe20000410000 */
[----:B------:R-:W-:Y:S01]  /*2500*/  SHF.L.U32 R201, R165, 0x10, RZ ;  /* 0x00000010a5c97819 */ /* 0x000fe200000006ff */
[----:B------:R-:W-:Y:S01]  /*2510*/  FADD.FTZ R165, R193, -R166 ;  /* 0x800000a6c1a57221 */ /* 0x000fe20000010000 */
[----:B------:R-:W-:Y:S01]  /*2520*/  SHF.L.U32 R204, R161, 0x10, RZ ;  /* 0x00000010a1cc7819 */ /* 0x000fe200000006ff */
[----:B------:R-:W-:Y:S01]  /*2530*/  FADD.FTZ R167, R190, -R167 ;  /* 0x800000a7bea77221 */ /* 0x000fe20000010000 */
[----:B------:R-:W-:Y:S01]  /*2540*/  FADD.FTZ R161, R197, -R160 ;  /* 0x800000a0c5a17221 */ /* 0x000fe20000010000 */
[----:B------:R-:W-:Y:S01]  /*2550*/  FADD.FTZ R163, R194, -R163 ;  /* 0x800000a3c2a37221 */ /* 0x000fe20000010000 */
[----:B------:R-:W-:Y:S01]  /*2560*/  FFMA.FTZ R130, R213, R171, R130 ;  /* 0x000000abd5827223 */ /* 0x000fe20000010082 */
[----:B------:R-:W-:Y:S01]  /*2570*/  FFMA.FTZ R129, R210, R162, R129 ;  /* 0x000000a2d2817223 */ /* 0x000fe20000010081 */
[-C--:B------:R-:W-:Y:S01]  /*2580*/  FMUL.FTZ R214, R212, R200.reuse ;  /* 0x000000c8d4d67220 */ /* 0x080fe20000410000 */
[----:B------:R-:W-:Y:S01]  /*2590*/  PRMT R162, R164, 0x7632, R162 ;  /* 0x00007632a4a27816 */ /* 0x000fe200000000a2 */
[C---:B------:R-:W-:Y:S01]  /*25a0*/  FMUL.FTZ R171, R198.reuse, R165 ;  /* 0x000000a5c6ab7220 */ /* 0x040fe20000410000 */
[C---:B------:R-:W-:Y:S01]  /*25b0*/  FMUL.FTZ R170, R198.reuse, R167 ;  /* 0x000000a7c6aa7220 */ /* 0x040fe20000410000 */
[C---:B------:R-:W-:Y:S01]  /*25c0*/  FMUL.FTZ R165, R198.reuse, R161 ;  /* 0x000000a1c6a57220 */ /* 0x040fe20000410000 */
[----:B------:R-:W-:Y:S01]  /*25d0*/  FMUL.FTZ R160, R198, R163 ;  /* 0x000000a3c6a07220 */ /* 0x000fe20000410000 */
[----:B------:R-:W-:Y:S01]  /*25e0*/  FFMA.FTZ R131, R214, R203, R131 ;  /* 0x000000cbd6837223 */ /* 0x000fe20000010083 */
[----:B------:R-:W-:Y:S01]  /*25f0*/  SHF.L.U32 R164, R164, 0x10, RZ ;  /* 0x00000010a4a47819 */ /* 0x000fe200000006ff */
[-C--:B------:R-:W-:Y:S01]  /*2600*/  FMUL.FTZ R203, R171, R200.reuse ;  /* 0x000000c8abcb7220 */ /* 0x080fe20000410000 */
[----:B------:R-:W-:Y:S01]  /*2610*/  SHF.L.U32 R162, R162, 0x10, RZ ;  /* 0x00000010a2a27819 */ /* 0x000fe200000006ff */
[-C--:B------:R-:W-:Y:S01]  /*2620*/  FMUL.FTZ R202, R170, R200.reuse ;  /* 0x000000c8aaca7220 */ /* 0x080fe20000410000 */
[-C--:B------:R-:W-:Y:S01]  /*2630*/  FMUL.FTZ R167, R165, R200.reuse ;  /* 0x000000c8a5a77220 */ /* 0x080fe20000410000 */
[----:B------:R-:W-:Y:S01]  /*2640*/  FMUL.FTZ R166, R160, R200 ;  /* 0x000000c8a0a67220 */ /* 0x000fe20000410000 */
[----:B------:R-:W-:Y:S01]  /*2650*/  FFMA.FTZ R201, R203, R201, R126 ;  /* 0x000000c9cbc97223 */ /* 0x000fe2000001007e */
[----:B------:R-:W-:Y:S01]  /*2660*/  FFMA.FTZ R204, R202, R204, R127 ;  /* 0x000000cccacc7223 */ /* 0x000fe2000001007f */
[----:B------:R-:W-:Y:S01]  /*2670*/  FFMA.FTZ R205, R167, R164, R124 ;  /* 0x000000a4a7cd7223 */ /* 0x000fe2000001007c */
[----:B------:R-:W-:Y:S01]  /*2680*/  FFMA.FTZ R206, R166, R162, R125 ;  /* 0x000000a2a6ce7223 */ /* 0x000fe2000001007d */
        /* <DEDUP_REMOVED lines=16> */
.L_x_2139:
        /* <DEDUP_REMOVED lines=11> */
.L_x_2137:
[----:B------:R-:W-:Y:S05]  /*2840*/  BSYNC.RECONVERGENT B1 ;  /* 0x0000000000017941 */ /* 0x000fea0003800200 */
.L_x_2136:
        /* <DEDUP_REMOVED lines=11> */
[----:B------:R-:W-:Y:S01]  /*2900*/  FFMA.FTZ R162, R26, R168, R169 ;  /* 0x000000a81aa27223 */ /* 0x000fe200000100a9 */
[----:B------:R-:W-:Y:S01]  /*2910*/  FADD.FTZ R201, R27, -R202 ;  /* 0x800000ca1bc97221 */ /* 0x000fe20000010000 */
[C---:B-----5:R-:W-:Y:S01]  /*2920*/  PRMT R170, R167.reuse, 0x7632, R170 ;  /* 0x00007632a7aa7816 */ /* 0x060fe200000000aa */
[----:B------:R-:W-:Y:S01]  /*2930*/  FADD.FTZ R161, R18, -R161 ;  /* 0x800000a112a17221 */ /* 0x000fe20000010000 */
[----:B------:R-:W-:Y:S01]  /*2940*/  SHF.L.U32 R171, R167, 0x10, RZ ;  /* 0x00000010a7ab7819 */ /* 0x000fe200000006ff */
[----:B------:R-:W-:Y:S01]  /*2950*/  FADD.FTZ R167, R20, -R163 ;  /* 0x800000a314a77221 */ /* 0x000fe20000010000 */
[----:B------:R-:W-:Y:S01]  /*2960*/  FADD.FTZ R163, R25, -R162 ;  /* 0x800000a219a37221 */ /* 0x000fe20000010000 */
[----:B------:R-:W-:Y:S01]  /*2970*/  FMUL.FTZ R210, R198, R201 ;  /* 0x000000c9c6d27220 */ /* 0x000fe20000410000 */
[----:B------:R-:W-:Y:S01]  /*2980*/  PRMT R160, R166, 0x7632, R160 ;  /* 0x00007632a6a07816 */ /* 0x000fe200000000a0 */
[----:B------:R-:W-:Y:S01]  /*2990*/  FMUL.FTZ R207, R198, R161 ;  /* 0x000000a1c6cf7220 */ /* 0x000fe20000410000 */
[----:B------:R-:W-:Y:S01]  /*29a0*/  SHF.L.U32 R170, R170, 0x10, RZ ;  /* 0x00000010aaaa7819 */ /* 0x000fe200000006ff */
[----:B------:R-:W-:Y:S01]  /*29b0*/  FMUL.FTZ R206, R198, R163 ;  /* 0x000000a3c6ce7220 */ /* 0x000fe20000410000 */
[-C--:B------:R-:W-:Y:S01]  /*29c0*/  FMUL.FTZ R212, R210, R200.reuse ;  /* 0x000000c8d2d47220 */ /* 0x080fe20000410000 */
[----:B------:R-:W-:Y:S01]  /*29d0*/  SHF.L.U32 R166, R166, 0x10, RZ ;  /* 0x00000010a6a67819 */ /* 0x000fe200000006ff */
[-C--:B------:R-:W-:Y:S01]  /*29e0*/  FMUL.FTZ R209, R207, R200.reuse ;  /* 0x000000c8cfd17220 */ /* 0x080fe20000410000 */
[----:B------:R-:W-:Y:S01]  /*29f0*/  SHF.L.U32 R160, R160, 0x10, RZ ;  /* 0x00000010a0a07819 */ /* 0x000fe200000006ff */
[----:B------:R-:W-:Y:S01]  /*2a00*/  FMUL.FTZ R211, R198, R167 ;  /* 0x000000a7c6d37220 */ /* 0x000fe20000410000 */
[----:B------:R-:W-:Y:S01]  /*2a10*/  FMUL.FTZ R208, R206, R200 ;  /* 0x000000c8ced07220 */ /* 0x000fe20000410000 */
[----:B------:R-:W-:Y:S01]  /*2a20*/  FFMA.FTZ R139, R212, R170, R139 ;  /* 0x000000aad48b7223 */ /* 0x000fe2000001008b */
[-CC-:B------:R-:W-:Y:S01]  /*2a30*/  FFMA.FTZ R163, R15, R168.reuse, R169.reuse ;  /* 0x000000a80fa37223 */ /* 0x180fe200000100a9 */
[-CC-:B------:R-:W-:Y:S01]  /*2a40*/  FFMA.FTZ R170, R24, R168.reuse, R169.reuse ;  /* 0x000000a818aa7223 */ /* 0x180fe200000100a9 */
[-CC-:B------:R-:W-:Y:S01]  /*2a50*/  FFMA.FTZ R161, R13, R168.reuse, R169.reuse ;  /* 0x000000a80da17223 */ /* 0x180fe200000100a9 */
[----:B------:R-:W-:Y:S01]  /*2a60*/  FFMA.FTZ R162, R22, R168, R169 ;  /* 0x000000a816a27223 */ /* 0x000fe200000100a9 */
[----:B------:R-:W-:Y:S01]  /*2a70*/  FFMA.FTZ R136, R209, R166, R136 ;  /* 0x000000a6d1887223 */ /* 0x000fe20000010088 */
[----:B------:R-:W-:Y:S01]  /*2a80*/  FMUL.FTZ R213, R211, R200 ;  /* 0x000000c8d3d57220 */ /* 0x000fe20000410000 */
[----:B------:R-:W-:Y:S01]  /*2a90*/  FFMA.FTZ R137, R208, R160, R137 ;  /* 0x000000a0d0897223 */ /* 0x000fe20000010089 */
[----:B------:R-:W-:Y:S01]  /*2aa0*/  PRMT R166, R165, 0x7632, R166 ;  /* 0x00007632a5a67816 */ /* 0x000fe200000000a6 */
[----:B------:R-:W-:Y:S01]  /*2ab0*/  FADD.FTZ R167, R23, -R170 ;  /* 0x800000aa17a77221 */ /* 0x000fe20000010000 */
[----:B------:R-:W-:Y:S01]  /*2ac0*/  SHF.L.U32 R202, R165, 0x10, RZ ;  /* 0x00000010a5ca7819 */ /* 0x000fe200000006ff */
[----:B------:R-:W-:Y:S01]  /*2ad0*/  FADD.FTZ R165, R16, -R163 ;  /* 0x800000a310a57221 */ /* 0x000fe20000010000 */
[----:B------:R-:W-:Y:S01]  /*2ae0*/  PRMT R160, R164, 0x7632, R160 ;  /* 0x00007632a4a07816 */ /* 0x000fe200000000a0 */
[----:B------:R-:W-:Y:S01]  /*2af0*/  FADD.FTZ R161, R14, -R161 ;  /* 0x800000a10ea17221 */ /* 0x000fe20000010000 */
[----:B------:R-:W-:Y:S01]  /*2b00*/  FADD.FTZ R163, R21, -R162 ;  /* 0x800000a215a37221 */ /* 0x000fe20000010000 */
[----:B------:R-:W-:Y:S01]  /*2b10*/  FFMA.FTZ R138, R213, R171, R138 ;  /* 0x000000abd58a7223 */ /* 0x000fe2000001008a */
[----:B------:R-:W-:Y:S01]  /*2b20*/  SHF.L.U32 R170, R160, 0x10, RZ ;  /* 0x00000010a0aa7819 */ /* 0x000fe200000006ff */
[C---:B------:R-:W-:Y:S01]  /*2b30*/  FMUL.FTZ R171, R198.reuse, R165 ;  /* 0x000000a5c6ab7220 */ /* 0x040fe20000410000 */
[C---:B------:R-:W-:Y:S01]  /*2b40*/  FMUL.FTZ R203, R198.reuse, R167 ;  /* 0x000000a7c6cb7220 */ /* 0x040fe20000410000 */
[C---:B------:R-:W-:Y:S01]  /*2b50*/  FMUL.FTZ R165, R198.reuse, R161 ;  /* 0x000000a1c6a57220 */ /* 0x040fe20000410000 */
[----:B------:R-:W-:Y:S01]  /*2b60*/  FMUL.FTZ R160, R198, R163 ;  /* 0x000000a3c6a07220 */ /* 0x000fe20000410000 */
        /* <DEDUP_REMOVED lines=27> */
.L_x_2142:
[-CC-:B------:R-:W-:Y:S01]  /*2d20*/  FFMA.FTZ R170, R172, R168.reuse, R169.reuse ;  /* 0x000000a8acaa7223 */ /* 0x180fe200000100a9 */
[-CC-:B------:R-:W-:Y:S01]  /*2d30*/  FFMA.FTZ R171, R19, R168.reuse, R169.reuse ;  /* 0x000000a813ab7223 */ /* 0x180fe200000100a9 */
[-C--:B------:R-:W-:Y:S02]  /*2d40*/  FFMA.FTZ R202, R26, R168.reuse, R169 ;  /* 0x000000a81aca7223 */ /* 0x080fe400000100a9 */
[--C-:B------:R-:W-:Y:S01]  /*2d50*/  FADD.FTZ R201, R27, -R170.reuse ;  /* 0x800000aa1bc97221 */ /* 0x100fe20000010000 */
[----:B------:R-:W-:Y:S01]  /*2d60*/  FADD.FTZ R171, R20, -R171 ;  /* 0x800000ab14ab7221 */ /* 0x000fe20000010000 */
[C---:B-----5:R-:W-:Y:S02]  /*2d70*/  PRMT R170, R167.reuse, 0x7632, R170 ;  /* 0x00007632a7aa7816 */ /* 0x060fe400000000aa */
[C---:B------:R-:W-:Y:S01]  /*2d80*/  FMUL.FTZ R203, R198.reuse, R201 ;  /* 0x000000c9c6cb7220 */ /* 0x040fe20000410000 */
[----:B------:R-:W-:Y:S01]  /*2d90*/  FMUL.FTZ R171, R198, R171 ;  /* 0x000000abc6ab7220 */ /* 0x000fe20000410000 */
[----:B------:R-:W-:Y:S01]  /*2da0*/  SHF.L.U32 R201, R167, 0x10, RZ ;  /* 0x00000010a7c97819 */ /* 0x000fe200000006ff */
[----:B------:R-:W-:Y:S01]  /*2db0*/  FFMA.FTZ R167, R17, R168, R169 ;  /* 0x000000a811a77223 */ /* 0x000fe200000100a9 */
[----:B------:R-:W-:Y:S01]  /*2dc0*/  SHF.L.U32 R170, R170, 0x10, RZ ;  /* 0x00000010aaaa7819 */ /* 0x000fe200000006ff */
[-C--:B------:R-:W-:Y:S01]  /*2dd0*/  FMUL.FTZ R209, R171, R200.reuse ;  /* 0x000000c8abd17220 */ /* 0x080fe20000410000 */
[----:B------:R-:W-:Y:S01]  /*2de0*/  FMUL.FTZ R206, R203, R200 ;  /* 0x000000c8cbce7220 */ /* 0x000fe20000410000 */
[----:B------:R-:W-:Y:S01]  /*2df0*/  FADD.FTZ R171, R18, -R167 ;  /* 0x800000a712ab7221 */ /* 0x000fe20000010000 */
[----:B------:R-:W-:Y:S01]  /*2e00*/  FFMA.FTZ R167, R15, R168, R169 ;  /* 0x000000a80fa77223 */ /* 0x000fe200000100a9 */
[----:B------:R-:W-:Y:S01]  /*2e10*/  FFMA.FTZ R138, R209, R201, R138 ;  /* 0x000000c9d18a7223 */ /* 0x000fe2000001008a */
[----:B------:R-:W-:Y:S01]  /*2e20*/  FFMA.FTZ R139, R206, R170, R139 ;  /* 0x000000aace8b7223 */ /* 0x000fe2000001008b */
[----:B------:R-:W-:Y:S01]  /*2e30*/  FMUL.FTZ R171, R198, R171 ;  /* 0x000000abc6ab7220 */ /* 0x000fe20000410000 */
[----:B------:R-:W-:Y:S01]  /*2e40*/  FADD.FTZ R201, R25, -R202 ;  /* 0x800000ca19c97221 */ /* 0x000fe20000010000 */
[----:B------:R-:W-:Y:S01]  /*2e50*/  PRMT R170, R166, 0x7632, R170 ;  /* 0x00007632a6aa7816 */ /* 0x000fe200000000aa */
[----:B------:R-:W-:Y:S01]  /*2e60*/  FADD.FTZ R167, R16, -R167 ;  /* 0x800000a710a77221 */ /* 0x000fe20000010000 */
[----:B------:R-:W-:Y:S01]  /*2e70*/  SHF.L.U32 R166, R166, 0x10, RZ ;  /* 0x00000010a6a67819 */ /* 0x000fe200000006ff */
[----:B------:R-:W-:Y:S01]  /*2e80*/  FMUL.FTZ R207, R171, R200 ;  /* 0x000000c8abcf7220 */ /* 0x000fe20000410000 */
[C---:B------:R-:W-:Y:S01]  /*2e90*/  FMUL.FTZ R201, R198.reuse, R201 ;  /* 0x000000c9c6c97220 */ /* 0x040fe20000410000 */
[----:B------:R-:W-:Y:S01]  /*2ea0*/  FMUL.FTZ R167, R198, R167 ;  /* 0x000000a7c6a77220 */ /* 0x000fe20000410000 */
[--C-:B------:R-:W-:Y:S01]  /*2eb0*/  FFMA.FTZ R202, R24, R168, R169.reuse ;  /* 0x000000a818ca7223 */ /* 0x100fe200000100a9 */
[----:B------:R-:W-:Y:S01]  /*2ec0*/  FFMA.FTZ R136, R207, R166, R136 ;  /* 0x000000a6cf887223 */ /* 0x000fe20000010088 */
[-C--:B------:R-:W-:Y:S01]  /*2ed0*/  FMUL.FTZ R204, R201, R200.reuse ;  /* 0x000000c8c9cc7220 */ /* 0x080fe20000410000 */
[----:B------:R-:W-:Y:S01]  /*2ee0*/  SHF.L.U32 R166, R165, 0x10, RZ ;  /* 0x00000010a5a67819 */ /* 0x000fe200000006ff */
[----:B------:R-:W-:Y:S01]  /*2ef0*/  FMUL.FTZ R201, R167, R200 ;  /* 0x000000c8a7c97220 */ /* 0x000fe20000410000 */
[--C-:B------:R-:W-:Y:S01]  /*2f00*/  FFMA.FTZ R167, R13, R168, R169.reuse ;  /* 0x000000a80da77223 */ /* 0x100fe200000100a9 */
[----:B------:R-:W-:Y:S01]  /*2f10*/  FADD.FTZ R171, R23, -R202 ;  /* 0x800000ca17ab7221 */ /* 0x000fe20000010000 */
[----:B------:R-:W-:Y:S01]  /*2f20*/  SHF.L.U32 R170, R170, 0x10, RZ ;  /* 0x00000010aaaa7819 */ /* 0x000fe200000006ff */
[----:B------:R-:W-:Y:S01]  /*2f30*/  FFMA.FTZ R134, R201, R166, R134 ;  /* 0x000000a6c9867223 */ /* 0x000fe20000010086 */
[----:B------:R-:W-:Y:S01]  /*2f40*/  FFMA.FTZ R166, R22, R168, R169 ;  /* 0x000000a816a67223 */ /* 0x000fe200000100a9 */
[----:B------:R-:W-:Y:S01]  /*2f50*/  FADD.FTZ R167, R14, -R167 ;  /* 0x800000a70ea77221 */ /* 0x000fe20000010000 */
[----:B------:R-:W-:Y:S01]  /*2f60*/  FMUL.FTZ R203, R198, R171 ;  /* 0x000000abc6cb7220 */ /* 0x000fe20000410000 */
[----:B------:R-:W-:Y:S01]  /*2f70*/  FFMA.FTZ R137, R204, R170, R137 ;  /* 0x000000aacc897223 */ /* 0x000fe20000010089 */
[----:B------:R-:W-:Y:S01]  /*2f80*/  FADD.FTZ R171, R21, -R166 ;  /* 0x800000a615ab7221 */ /* 0x000fe20000010000 */
[----:B------:R-:W-:Y:S01]  /*2f90*/  PRMT R170, R165, 0x7632, R170 ;  /* 0x00007632a5aa7816 */ /* 0x000fe200000000aa */
[----:B------:R-:W-:Y:S01]  /*2fa0*/  FMUL.FTZ R167, R198, R167 ;  /* 0x000000a7c6a77220 */ /* 0x000fe20000410000 */
[----:B------:R-:W-:Y:S01]  /*2fb0*/  SHF.L.U32 R165, R164, 0x10, RZ ;  /* 0x00000010a4a57819 */ /* 0x000fe200000006ff */
[----:B------:R-:W-:Y:S01]  /*2fc0*/  FMUL.FTZ R171, R198, R171 ;  /* 0x000000abc6ab7220 */ /* 0x000fe20000410000 */
[----:B------:R-:W-:Y:S01]  /*2fd0*/  SHF.L.U32 R202, R170, 0x10, RZ ;  /* 0x00000010aaca7819 */ /* 0x000fe200000006ff */
[-C--:B------:R-:W-:Y:S01]  /*2fe0*/  FMUL.FTZ R170, R203, R200.reuse ;  /* 0x000000c8cbaa7220 */ /* 0x080fe20000410000 */
[-C--:B------:R-:W-:Y:S01]  /*2ff0*/  FMUL.FTZ R167, R167, R200.reuse ;  /* 0x000000c8a7a77220 */ /* 0x080fe20000410000 */
[----:B------:R-:W-:Y:S01]  /*3000*/  PRMT R164, R164, 0x7632, R164 ;  /* 0x00007632a4a47816 */ /* 0x000fe200000000a4 */
[----:B------:R-:W-:Y:S01]  /*3010*/  FMUL.FTZ R166, R171, R200 ;  /* 0x000000c8aba67220 */ /* 0x000fe20000410000 */
[----:B------:R-:W-:Y:S01]  /*3020*/  FFMA.FTZ R135, R170, R202, R135 ;  /* 0x000000caaa877223 */ /* 0x000fe20000010087 */
        /* <DEDUP_REMOVED lines=11> */
[----:B------:R-:W-:-:S02]  /*30e0*/  F2FP.BF16.F32.PACK_AB R167, R206, R209 ;  /* 0x000000d1cea7723e */ /* 0x000fc400000010ff */
[----:B------:R-:W-:Y:S02]  /*30f0*/  F2FP.BF16.F32.PACK_AB R166, R204, R207 ;  /* 0x000000cfcca6723e */ /* 0x000fe400000010ff */
[----:B------:R-:W-:Y:S02]  /*3100*/  F2FP.BF16.F32.PACK_AB R165, R170, R165 ;  /* 0x000000a5aaa5723e */ /* 0x000fe400000010ff */
[----:B------:R-:W-:-:S07]  /*3110*/  F2FP.BF16.F32.PACK_AB R164, R171, R164 ;  /* 0x000000a4aba4723e */ /* 0x000fce00000010ff */
.L_x_2143:
[----:B------:R-:W0:Y:S01]  /*3120*/  @P0 LDC.64 R202, c[0x0][0x478] ;  /* 0x00011e00ffca0b82 */ /* 0x000e220000000a00 */
[----:B------:R-:W-:-:S07]  /*3130*/  MOV R133, R205 ;  /* 0x000000cd00857202 */ /* 0x000fce0000000f00 */
[----:B------:R-:W1:Y:S01]  /*3140*/  LDC.64 R170, c[0x0][0x468] ;  /* 0x00011a00ffaa7b82 */ /* 0x000e620000000a00 */
[----:B0-----:R-:W-:-:S05]  /*3150*/  @P0 IMAD.WIDE.U32 R202, R6, 0x10, R202 ;  /* 0x0000001006ca0825 */ /* 0x001fca00078e00ca */
[----:B------:R2:W-:Y:S01]  /*3160*/  @P0 STG.E.128 desc[UR4][R202.64], R160 ;  /* 0x000000a0ca000986 */ /* 0x0005e2000c101d04 */
[C---:B-1----:R-:W-:Y:S01]  /*3170*/  IMAD.WIDE.U32 R170, R6.reuse, 0x10, R170 ;  /* 0x0000001006aa7825 */ /* 0x042fe200078e00aa */
[----:B------:R-:W-:-:S04]  /*3180*/  IADD3 R6, PT, PT, R6, 0x80, RZ ;  /* 0x0000008006067810 */ /* 0x000fc80007ffe0ff */
[----:B------:R2:W-:Y:S03]  /*3190*/  STG.E.128 desc[UR4][R170.64], R164 ;  /* 0x000000a4aa007986 */ /* 0x0005e6000c101d04 */
.L_x_2141:
[----:B------:R-:W-:Y:S05]  /*31a0*/  BSYNC.RECONVERGENT B1 ;  /* 0x0000000000017941 */ /* 0x000fea0003800200 */
.L_x_2140:
        /* <DEDUP_REMOVED lines=15> */
[C---:B-----5:R-:W-:Y:S01]  /*32a0*/  PRMT R202, R166.reuse, 0x7632, R202 ;  /* 0x00007632a6ca7816 */ /* 0x060fe200000000ca */
        /* <DEDUP_REMOVED lines=11> */
[----:B------:R-:W-:Y:S01]  /*3360*/  FADD.FTZ R161, R174, -R161 ;  /* 0x800000a1aea17221 */ /* 0x000fe20000010000 */
[----:B------:R-:W-:Y:S01]  /*3370*/  FADD.FTZ R163, R181, -R168 ;  /* 0x800000a8b5a37221 */ /* 0x000fe20000010000 */
[C---:B------:R-:W-:Y:S01]  /*3380*/  FMUL.FTZ R206, R198.reuse, R205 ;  /* 0x000000cdc6ce7220 */ /* 0x040fe20000410000 */
[C---:B------:R-:W-:Y:S01]  /*3390*/  FMUL.FTZ R205, R198.reuse, R169 ;  /* 0x000000a9c6cd7220 */ /* 0x040fe20000410000 */
[C---:B------:R-:W-:Y:S01]  /*33a0*/  FMUL.FTZ R207, R198.reuse, R201 ;  /* 0x000000c9c6cf7220 */ /* 0x040fe20000410000 */
[----:B------:R-:W-:Y:S01]  /*33b0*/  FMUL.FTZ R169, R198, R165 ;  /* 0x000000a5c6a97220 */ /* 0x000fe20000410000 */
[----:B------:R-:W-:Y:S01]  /*33c0*/  PRMT R160, R164, 0x7632, R160 ;  /* 0x00007632a4a07816 */ /* 0x000fe200000000a0 */
        /* <DEDUP_REMOVED lines=9> */
[-C--:B------:R-:W-:Y:S01]  /*3460*/  FMUL.FTZ R203, R201, R200.reuse ;  /* 0x000000c8c9cb7220 */ /* 0x080fe20000410000 */
[-C--:B------:R-:W-:Y:S01]  /*3470*/  FMUL.FTZ R202, R205, R200.reuse ;  /* 0x000000c8cdca7220 */ /* 0x080fe20000410000 */
        /* <DEDUP_REMOVED lines=31> */
.L_x_2145:
        /* <DEDUP_REMOVED lines=18> */
[----:B------:R-:W-:Y:S01]  /*3790*/  PRMT R202, R166, 0x7632, R202 ;  /* 0x00007632a6ca7816 */ /* 0x000fe200000000ca */
[----:B------:R-:W-:Y:S01]  /*37a0*/  FMUL.FTZ R201, R198, R201 ;  /* 0x000000c9c6c97220 */ /* 0x000fe20000410000 */
[----:B------:R-:W-:Y:S01]  /*37b0*/  SHF.L.U32 R204, R166, 0x10, RZ ;  /* 0x00000010a6cc7819 */ /* 0x000fe200000006ff */
[C---:B------:R-:W-:Y:S01]  /*37c0*/  FMUL.FTZ R211, R198.reuse, R211 ;  /* 0x000000d3c6d37220 */ /* 0x040fe20000410000 */
[C---:B------:R-:W-:Y:S01]  /*37d0*/  PRMT R166, R165.reuse, 0x7632, R166 ;  /* 0x00007632a5a67816 */ /* 0x040fe200000000a6 */
[C---:B------:R-:W-:Y:S01]  /*37e0*/  FMUL.FTZ R207, R198.reuse, R207 ;  /* 0x000000cfc6cf7220 */ /* 0x040fe20000410000 */
[C---:B------:R-:W-:Y:S01]  /*37f0*/  FMUL.FTZ R203, R198.reuse, R203 ;  /* 0x000000cbc6cb7220 */ /* 0x040fe20000410000 */
[C---:B------:R-:W-:Y:S01]  /*3800*/  FMUL.FTZ R205, R198.reuse, R205 ;  /* 0x000000cdc6cd7220 */ /* 0x040fe20000410000 */
[C---:B------:R-:W-:Y:S01]  /*3810*/  FMUL.FTZ R169, R198.reuse, R169 ;  /* 0x000000a9c6a97220 */ /* 0x040fe20000410000 */
[C---:B------:R-:W-:Y:S01]  /*3820*/  FMUL.FTZ R171, R198.reuse, R171 ;  /* 0x000000abc6ab7220 */ /* 0x040fe20000410000 */
[----:B------:R-:W-:Y:S01]  /*3830*/  SHF.L.U32 R208, R165, 0x10, RZ ;  /* 0x00000010a5d07819 */ /* 0x000fe200000006ff */
[----:B------:R-:W-:Y:S01]  /*3840*/  FMUL.FTZ R167, R198, R167 ;  /* 0x000000a7c6a77220 */ /* 0x000fe20000410000 */
[C---:B------:R-:W-:Y:S01]  /*3850*/  PRMT R165, R164.reuse, 0x7632, R165 ;  /* 0x00007632a4a57816 */ /* 0x040fe200000000a5 */
[-C--:B------:R-:W-:Y:S01]  /*3860*/  FMUL.FTZ R201, R201, R200.reuse ;  /* 0x000000c8c9c97220 */ /* 0x080fe20000410000 */
[----:B------:R-:W-:Y:S01]  /*3870*/  SHF.L.U32 R164, R164, 0x10, RZ ;  /* 0x00000010a4a47819 */ /* 0x000fe200000006ff */
[-C--:B------:R-:W-:Y:S01]  /*3880*/  FMUL.FTZ R198, R211, R200.reuse ;  /* 0x000000c8d3c67220 */ /* 0x080fe20000410000 */
[----:B------:R-:W-:Y:S01]  /*3890*/  SHF.L.U32 R209, R209, 0x10, RZ ;  /* 0x00000010d1d17819 */ /* 0x000fe200000006ff */
[-C--:B------:R-:W-:Y:S01]  /*38a0*/  FMUL.FTZ R207, R207, R200.reuse ;  /* 0x000000c8cfcf7220 */ /* 0x080fe20000410000 */
[----:B------:R-:W-:Y:S01]  /*38b0*/  SHF.L.U32 R166, R166, 0x10, RZ ;  /* 0x00000010a6a67819 */ /* 0x000fe200000006ff */
[-C--:B------:R-:W-:Y:S01]  /*38c0*/  FMUL.FTZ R203, R203, R200.reuse ;  /* 0x000000c8cbcb7220 */ /* 0x080fe20000410000 */
[-C--:B------:R-:W-:Y:S01]  /*38d0*/  FMUL.FTZ R170, R205, R200.reuse ;  /* 0x000000c8cdaa7220 */ /* 0x080fe20000410000 */
[-C--:B------:R-:W-:Y:S01]  /*38e0*/  FMUL.FTZ R168, R169, R200.reuse ;  /* 0x000000c8a9a87220 */ /* 0x080fe20000410000 */
[-C--:B------:R-:W-:Y:S01]  /*38f0*/  FMUL.FTZ R171, R171, R200.reuse ;  /* 0x000000c8abab7220 */ /* 0x080fe20000410000 */
[----:B------:R-:W-:Y:S01]  /*3900*/  FMUL.FTZ R200, R167, R200 ;  /* 0x000000c8a7c87220 */ /* 0x000fe20000410000 */
[----:B------:R-:W-:Y:S01]  /*3910*/  FFMA.FTZ R208, R201, R208, R142 ;  /* 0x000000d0c9d07223 */ /* 0x000fe2000001008e */
[----:B------:R-:W-:Y:S01]  /*3920*/  FFMA.FTZ R147, R198, R209, R147 ;  /* 0x000000d1c6937223 */ /* 0x000fe20000010093 */
[----:B------:R-:W-:Y:S01]  /*3930*/  FFMA.FTZ R211, R168, R166, R143 ;  /* 0x000000a6a8d37223 */ /* 0x000fe2000001008f */
[----:B------:R-:W-:Y:S01]  /*3940*/  FFMA.FTZ R142, R171, R164, R140 ;  /* 0x000000a4ab8e7223 */ /* 0x000fe2000001008c */
        /* <DEDUP_REMOVED lines=12> */
[----:B------:R-:W-:Y:S01]  /*3a10*/  FFMA.FTZ R146, R207, R210, R146 ;  /* 0x000000d2cf927223 */ /* 0x000fe20000010092 */
[----:B------:R-:W-:Y:S01]  /*3a20*/  FFMA.FTZ R145, R170, R202, R145 ;  /* 0x000000caaa917223 */ /* 0x000fe20000010091 */
[----:B------:R-:W-:-:S02]  /*3a30*/  F2FP.BF16.F32.PACK_AB R167, R198, R167 ;  /* 0x000000a7c6a7723e */ /* 0x000fc400000010ff */
[----:B------:R-:W-:Y:S02]  /*3a40*/  F2FP.BF16.F32.PACK_AB R166, R169, R166 ;  /* 0x000000a6a9a6723e */ /* 0x000fe400000010ff */
[----:B------:R-:W-:Y:S02]  /*3a50*/  F2FP.BF16.F32.PACK_AB R165, R168, R201 ;  /* 0x000000c9a8a5723e */ /* 0x000fe400000010ff */
[----:B------:R-:W-:-:S07]  /*3a60*/  F2FP.BF16.F32.PACK_AB R164, R143, R164 ;  /* 0x000000a48fa4723e */ /* 0x000fce00000010ff */
.L_x_2146:
[----:B------:R-:W0:Y:S01]  /*3a70*/  @P0 LDC.64 R168, c[0x0][0x478] ;  /* 0x00011e00ffa80b82 */ /* 0x000e220000000a00 */
[----:B------:R-:W-:-:S07]  /*3a80*/  MOV R143, R211 ;  /* 0x000000d3008f7202 */ /* 0x000fce0000000f00 */
[----:B------:R-:W1:Y:S01]  /*3a90*/  LDC.64 R140, c[0x0][0x468] ;  /* 0x00011a00ff8c7b82 */ /* 0x000e620000000a00 */
[----:B0-----:R-:W-:-:S05]  /*3aa0*/  @P0 IMAD.WIDE.U32 R168, R6, 0x10, R168 ;  /* 0x0000001006a80825 */ /* 0x001fca00078e00a8 */
[----:B------:R3:W-:Y:S01]  /*3ab0*/  @P0 STG.E.128 desc[UR4][R168.64], R160 ;  /* 0x000000a0a8000986 */ /* 0x0007e2000c101d04 */
[----:B-1----:R-:W-:Y:S01]  /*3ac0*/  IMAD.WIDE.U32 R170, R6, 0x10, R140 ;  /* 0x0000001006aa7825 */ /* 0x002fe200078e008c */
[----:B------:R-:W-:Y:S02]  /*3ad0*/  MOV R140, R142 ;  /* 0x0000008e008c7202 */ /* 0x000fe40000000f00 */
[----:B------:R-:W-:Y:S02]  /*3ae0*/  MOV R141, R204 ;  /* 0x000000cc008d7202 */ /* 0x000fe40000000f00 */
[----:B------:R3:W-:Y:S01]  /*3af0*/  STG.E.128 desc[UR4][R170.64], R164 ;  /* 0x000000a4aa007986 */ /* 0x0007e2000c101d04 */
[----:B------:R-:W-:Y:S01]  /*3b00*/  MOV R142, R208 ;  /* 0x000000d0008e7202 */ /* 0x000fe20000000f00 */
[----:B------:R-:W-:Y:S06]  /*3b10*/  BRA `(.L_x_2144) ;  /* 0x0000002000047947 */ /* 0x000fec0003800000 */
.L_x_2135:
        /* <DEDUP_REMOVED lines=8> */
[C---:B-----5:R-:W-:Y:S01]  /*3ba0*/  PRMT R204, R165.reuse, 0x7632, R204 ;  /* 0x00007632a5cc7816 */ /* 0x060fe200000000cc */
[-CC-:B------:R-:W-:Y:S01]  /*3bb0*/  FFMA.FTZ R209, R196, R168.reuse, R169.reuse ;  /* 0x000000a8c4d17223 */ /* 0x180fe200000100a9 */
[----:B------:R-:W-:Y:S01]  /*3bc0*/  SHF.L.U32 R205, R165, 0x10, RZ ;  /* 0x00000010a5cd7819 */ /* 0x000fe200000006ff */
[-C--:B------:R-:W-:Y:S01]  /*3bd0*/  FFMA.FTZ R210, R195, R168.reuse, R169 ;  /* 0x000000a8c3d27223 */ /* 0x080fe200000100a9 */
[----:B------:R-:W-:Y:S01]  /*3be0*/  PRMT R206, R166, 0x7632, R206 ;  /* 0x00007632a6ce7816 */ /* 0x000fe200000000ce */
[----:B------:R-:W-:Y:S01]  /*3bf0*/  FADD.FTZ R208, R194, -R209 ;  /* 0x800000d1c2d07221 */ /* 0x000fe20000010000 */
[----:B------:R-:W-:Y:S01]  /*3c00*/  SHF.L.U32 R165, R166, 0x10, RZ ;  /* 0x00000010a6a57819 */ /* 0x000fe200000006ff */
[-CC-:B------:R-:W-:Y:S01]  /*3c10*/  FFMA.FTZ R166, R199, R168.reuse, R169.reuse ;  /* 0x000000a8c7a67223 */ /* 0x180fe200000100a9 */
        /* <DEDUP_REMOVED lines=8> */
[----:B------:R-:W-:Y:S01]  /*3ca0*/  FFMA.FTZ R166, R191, R168, R169 ;  /* 0x000000a8bfa67223 */ /* 0x000fe200000100a9 */
[----:B------:R-:W-:Y:S01]  /*3cb0*/  FFMA.FTZ R201, R198, R208, R201 ;  /* 0x000000d0c6c97223 */ /* 0x000fe200000100c9 */
[----:B------:R-:W-:Y:S01]  /*3cc0*/  FFMA.FTZ R208, R10, R168, R169 ;  /* 0x000000a80ad07223 */ /* 0x000fe200000100a9 */
[----:B------:R-:W-:Y:S01]  /*3cd0*/  SHF.L.U32 R211, R211, 0x10, RZ ;  /* 0x00000010d3d37819 */ /* 0x000fe200000006ff */
[----:B------:R-:W-:Y:S01]  /*3ce0*/  FADD.FTZ R166, R189, -R166 ;  /* 0x800000a6bda67221 */ /* 0x000fe20000010000 */
[----:B------:R-:W-:Y:S01]  /*3cf0*/  PRMT R170, R164, 0x7632, R170 ;  /* 0x00007632a4aa7816 */ /* 0x000fe200000000aa */
[----:B------:R-:W-:Y:S01]  /*3d00*/  FADD.FTZ R208, R9, -R208 ;  /* 0x800000d009d07221 */ /* 0x000fe20000010000 */
[----:B------:R-:W-:Y:S01]  /*3d10*/  SHF.L.U32 R203, R149, 0x10, RZ ;  /* 0x0000001095cb7819 */ /* 0x000fe200000006ff */
[----:B------:R-:W-:Y:S01]  /*3d20*/  FFMA.FTZ R209, R198, R166, R209 ;  /* 0x000000a6c6d17223 */ /* 0x000fe200000100d1 */
[-C--:B------:R-:W-:Y:S01]  /*3d30*/  FFMA.FTZ R166, R12, R168.reuse, R169 ;  /* 0x000000a80ca67223 */ /* 0x080fe200000100a9 */
[----:B------:R-:W-:Y:S01]  /*3d40*/  FADD.FTZ R212, R190, -R213 ;  /* 0x800000d5bed47221 */ /* 0x000fe20000010000 */
[----:B------:R-:W-:Y:S01]  /*3d50*/  FFMA.FTZ R217, R7, R168, R169 ;  /* 0x000000a807d97223 */ /* 0x000fe200000100a9 */
[----:B------:R-:W-:Y:S01]  /*3d60*/  FFMA.FTZ R211, R198, R208, R211 ;  /* 0x000000d0c6d37223 */ /* 0x000fe200000100d3 */
[----:B------:R-:W-:Y:S01]  /*3d70*/  SHF.L.U32 R170, R170, 0x10, RZ ;  /* 0x00000010aaaa7819 */ /* 0x000fe200000006ff */
[----:B------:R-:W-:Y:S01]  /*3d80*/  FADD.FTZ R208, R11, -R166 ;  /* 0x800000a60bd07221 */ /* 0x000fe20000010000 */
[C---:B------:R-:W-:Y:S01]  /*3d90*/  FFMA.FTZ R203, R198.reuse, R210, R203 ;  /* 0x000000d2c6cb7223 */ /* 0x040fe200000100cb */
[----:B------:R-:W-:Y:S01]  /*3da0*/  SHF.L.U32 R213, R151, 0x10, RZ ;  /* 0x0000001097d57819 */ /* 0x000fe200000006ff */
[----:B------:R-:W-:Y:S01]  /*3db0*/  FMUL.FTZ R166, R201, R200 ;  /* 0x000000c8c9a67220 */ /* 0x000fe20000410000 */
[----:B------:R-:W-:Y:S01]  /*3dc0*/  FFMA.FTZ R207, R198, R212, R207 ;  /* 0x000000d4c6cf7223 */ /* 0x000fe200000100cf */
[----:B------:R-:W-:Y:S01]  /*3dd0*/  FADD.FTZ R210, R8, -R217 ;  /* 0x800000d908d27221 */ /* 0x000fe20000010000 */
[----:B------:R-:W-:Y:S01]  /*3de0*/  SHF.L.U32 R215, R215, 0x10, RZ ;  /* 0x00000010d7d77819 */ /* 0x000fe200000006ff */
[----:B------:R-:W-:Y:S01]  /*3df0*/  FMUL.FTZ R171, R171, R200 ;  /* 0x000000c8abab7220 */ /* 0x000fe20000410000 */
[----:B------:R-:W-:Y:S01]  /*3e00*/  SHF.L.U32 R202, R164, 0x10, RZ ;  /* 0x00000010a4ca7819 */ /* 0x000fe200000006ff */
[----:B------:R-:W-:Y:S01]  /*3e10*/  FFMA.FTZ R125, R166, R170, R125 ;  /* 0x000000aaa67d7223 */ /* 0x000fe2000001007d */
[----:B------:R-:W-:Y:S01]  /*3e20*/  SHF.L.U32 R204, R204, 0x10, RZ ;  /* 0x00000010cccc7819 */ /* 0x000fe200000006ff */
[C---:B------:R-:W-:Y:S01]  /*3e30*/  FFMA.FTZ R213, R198.reuse, R210, R213 ;  /* 0x000000d2c6d57223 */ /* 0x040fe200000100d5 */
[----:B------:R-:W-:Y:S01]  /*3e40*/  FMUL.FTZ R170, R207, R200 ;  /* 0x000000c8cfaa7220 */ /* 0x000fe20000410000 */
[----:B------:R-:W-:Y:S01]  /*3e50*/  FFMA.FTZ R215, R198, R208, R215 ;  /* 0x000000d0c6d77223 */ /* 0x000fe200000100d7 */
[----:B------:R-:W-:Y:S01]  /*3e60*/  PRMT R164, R167, 0x7632, R164 ;  /* 0x00007632a7a47816 */ /* 0x000fe200000000a4 */
[----:B------:R-:W-:Y:S01]  /*3e70*/  FFMA.FTZ R124, R171, R202, R124 ;  /* 0x000000caab7c7223 */ /* 0x000fe2000001007c */
[----:B------:R-:W-:Y:S01]  /*3e80*/  SHF.L.U32 R167, R167, 0x10, RZ ;  /* 0x00000010a7a77819 */ /* 0x000fe200000006ff */
[-C--:B------:R-:W-:Y:S01]  /*3e90*/  FMUL.FTZ R209, R209, R200.reuse ;  /* 0x000000c8d1d17220 */ /* 0x080fe20000410000 */
[----:B------:R-:W-:Y:S01]  /*3ea0*/  SHF.L.U32 R206, R206, 0x10, RZ ;  /* 0x00000010cece7819 */ /* 0x000fe200000006ff */
[-C--:B------:R-:W-:Y:S01]  /*3eb0*/  FMUL.FTZ R202, R211, R200.reuse ;  /* 0x000000c8d3ca7220 */ /* 0x080fe20000410000 */
[----:B------:R-:W-:Y:S01]  /*3ec0*/  FMUL.FTZ R213, R213, R200 ;  /* 0x000000c8d5d57220 */ /* 0x000fe20000410000 */
[----:B------:R-:W-:Y:S01]  /*3ed0*/  FFMA.FTZ R127, R170, R204, R127 ;  /* 0x000000ccaa7f7223 */ /* 0x000fe2000001007f */
[-C--:B------:R-:W-:Y:S01]  /*3ee0*/  FMUL.FTZ R203, R203, R200.reuse ;  /* 0x000000c8cbcb7220 */ /* 0x080fe20000410000 */
[----:B------:R-:W-:Y:S01]  /*3ef0*/  FMUL.FTZ R204, R215, R200 ;  /* 0x000000c8d7cc7220 */ /* 0x000fe20000410000 */
[----:B------:R-:W-:Y:S01]  /*3f00*/  SHF.L.U32 R201, R164, 0x10, RZ ;  /* 0x00000010a4c97819 */ /* 0x000fe200000006ff */
        /* <DEDUP_REMOVED lines=18> */
.L_x_2149:
[----:B-----5:R-:W-:Y:S01]  /*4030*/  PRMT R212, R167, 0x7632, R212 ;  /* 0x00007632a7d47816 */ /* 0x020fe200000000d4 */
[-CC-:B------:R-:W-:Y:S01]  /*4040*/  FFMA.FTZ R160, R191, R168.reuse, R169.reuse ;  /* 0x000000a8bfa07223 */ /* 0x180fe200000100a9 */
[----:B------:R-:W-:Y:S01]  /*4050*/  SHF.L.U32 R214, R167, 0x10, RZ ;  /* 0x00000010a7d67819 */ /* 0x000fe200000006ff */
[-C--:B------:R-:W-:Y:S01]  /*4060*/  FFMA.FTZ R167, R7, R168.reuse, R169 ;  /* 0x000000a807a77223 */ /* 0x080fe200000100a9 */
[C---:B------:R-:W-:Y:S01]  /*4070*/  PRMT R209, R166.reuse, 0x7632, R209 ;  /* 0x00007632a6d17816 */ /* 0x040fe200000000d1 */
[----:B------:R-:W-:Y:S01]  /*4080*/  FADD.FTZ R203, R189, -R160 ;  /* 0x800000a0bdcb7221 */ /* 0x000fe20000010000 */
[----:B------:R-:W-:Y:S01]  /*4090*/  SHF.L.U32 R210, R166, 0x10, RZ ;  /* 0x00000010a6d27819 */ /* 0x000fe200000006ff */
[----:B------:R-:W-:Y:S01]  /*40a0*/  FADD.FTZ R167, R8, -R167 ;  /* 0x800000a708a77221 */ /* 0x000fe20000010000 */
[----:B------:R-:W-:Y:S01]  /*40b0*/  SHF.L.U32 R163, R170, 0x10, RZ ;  /* 0x00000010aaa37819 */ /* 0x000fe200000006ff */
[-CC-:B------:R-:W-:Y:S01]  /*40c0*/  FFMA.FTZ R170, R12, R168.reuse, R169.reuse ;  /* 0x000000a80caa7223 */ /* 0x180fe200000100a9 */
[C---:B------:R-:W-:Y:S01]  /*40d0*/  PRMT R166, R164.reuse, 0x7632, R166 ;  /* 0x00007632a4a67816 */ /* 0x040fe200000000a6 */
[-CC-:B------:R-:W-:Y:S01]  /*40e0*/  FFMA.FTZ R160, R199, R168.reuse, R169.reuse ;  /* 0x000000a8c7a07223 */ /* 0x180fe200000100a9 */
[----:B------:R-:W-:Y:S01]  /*40f0*/  SHF.L.U32 R161, R164, 0x10, RZ ;  /* 0x00000010a4a17819 */ /* 0x000fe200000006ff */
[----:B------:R-:W-:Y:S01]  /*4100*/  FFMA.FTZ R164, R10, R168, R169 ;  /* 0x000000a80aa47223 */ /* 0x000fe200000100a9 */
[----:B------:R-:W-:Y:S01]  /*4110*/  PRMT R204, R165, 0x7632, R204 ;  /* 0x00007632a5cc7816 */ /* 0x000fe200000000cc */
[----:B------:R-:W-:Y:S01]  /*4120*/  FADD.FTZ R170, R11, -R170 ;  /* 0x800000aa0baa7221 */ /* 0x000fe20000010000 */
[----:B------:R-:W-:Y:S01]  /*4130*/  SHF.L.U32 R206, R165, 0x10, RZ ;  /* 0x00000010a5ce7819 */ /* 0x000fe200000006ff */
[----:B------:R-:W-:Y:S01]  /*4140*/  FADD.FTZ R164, R9, -R164 ;  /* 0x800000a409a47221 */ /* 0x000fe20000010000 */
[----:B------:R-:W-:-:S02]  /*4150*/  SHF.L.U32 R205, R151, 0x10, RZ ;  /* 0x0000001097cd7819 */ /* 0x000fc400000006ff */
[----:B------:R-:W-:Y:S02]  /*4160*/  SHF.L.U32 R165, R202, 0x10, RZ ;  /* 0x00000010caa57819 */ /* 0x000fe400000006ff */
[----:B------:R-:W-:Y:S01]  /*4170*/  SHF.L.U32 R162, R150, 0x10, RZ ;  /* 0x0000001096a27819 */ /* 0x000fe200000006ff */
[C---:B------:R-:W-:Y:S01]  /*4180*/  FFMA.FTZ R211, R198.reuse, R167, R205 ;  /* 0x000000a7c6d37223 */ /* 0x040fe200000100cd */
[----:B------:R-:W-:Y:S01]  /*4190*/  SHF.L.U32 R202, R171, 0x10, RZ ;  /* 0x00000010abca7819 */ /* 0x000fe200000006ff */
[C---:B------:R-:W-:Y:S01]  /*41a0*/  FFMA.FTZ R167, R198.reuse, R170, R165 ;  /* 0x000000aac6a77223 */ /* 0x040fe200000100a5 */
[----:B------:R-:W-:Y:S01]  /*41b0*/  FFMA.FTZ R165, R198, R164, R163 ;  /* 0x000000a4c6a57223 */ /* 0x000fe200000100a3 */
[-CC-:B------:R-:W-:Y:S01]  /*41c0*/  FFMA.FTZ R163, R192, R168.reuse, R169.reuse ;  /* 0x000000a8c0a37223 */ /* 0x180fe200000100a9 */
[----:B------:R-:W-:Y:S01]  /*41d0*/  FFMA.FTZ R208, R198, R203, R162 ;  /* 0x000000cbc6d07223 */ /* 0x000fe200000100a2 */
[----:B------:R-:W-:Y:S01]  /*41e0*/  SHF.L.U32 R162, R148, 0x10, RZ ;  /* 0x0000001094a27819 */ /* 0x000fe200000006ff */
[-C--:B------:R-:W-:Y:S01]  /*41f0*/  FFMA.FTZ R171, R196, R168.reuse, R169 ;  /* 0x000000a8c4ab7223 */ /* 0x080fe200000100a9 */
[----:B------:R-:W-:Y:S01]  /*4200*/  FADD.FTZ R207, R190, -R163 ;  /* 0x800000a3becf7221 */ /* 0x000fe20000010000 */
[----:B------:R-:W-:Y:S01]  /*4210*/  FADD.FTZ R163, R197, -R160 ;  /* 0x800000a0c5a37221 */ /* 0x000fe20000010000 */
[----:B------:R-:W-:Y:S01]  /*4220*/  FFMA.FTZ R170, R195, R168, R169 ;  /* 0x000000a8c3aa7223 */ /* 0x000fe200000100a9 */
[----:B------:R-:W-:Y:S01]  /*4230*/  SHF.L.U32 R164, R201, 0x10, RZ ;  /* 0x00000010c9a47819 */ /* 0x000fe200000006ff */
[----:B------:R-:W-:Y:S01]  /*4240*/  FADD.FTZ R201, R194, -R171 ;  /* 0x800000abc2c97221 */ /* 0x000fe20000010000 */
[----:B------:R-:W-:Y:S01]  /*4250*/  SHF.L.U32 R205, R149, 0x10, RZ ;  /* 0x0000001095cd7819 */ /* 0x000fe200000006ff */
[C---:B------:R-:W-:Y:S01]  /*4260*/  FFMA.FTZ R171, R198.reuse, R163, R162 ;  /* 0x000000a3c6ab7223 */ /* 0x040fe200000100a2 */
[----:B------:R-:W-:Y:S01]  /*4270*/  FADD.FTZ R203, R193, -R170 ;  /* 0x800000aac1cb7221 */ /* 0x000fe20000010000 */
[----:B------:R-:W-:Y:S01]  /*4280*/  SHF.L.U32 R162, R209, 0x10, RZ ;  /* 0x00000010d1a27819 */ /* 0x000fe200000006ff */
[----:B------:R-:W-:Y:S01]  /*4290*/  FMUL.FTZ R160, R165, R200 ;  /* 0x000000c8a5a07220 */ /* 0x000fe20000410000 */
[C---:B------:R-:W-:Y:S01]  /*42a0*/  FFMA.FTZ R207, R198.reuse, R207, R202 ;  /* 0x000000cfc6cf7223 */ /* 0x040fe200000100ca */
[C---:B------:R-:W-:Y:S01]  /*42b0*/  FFMA.FTZ R203, R198.reuse, R203, R205 ;  /* 0x000000cbc6cb7223 */ /* 0x040fe200000100cd */
[----:B------:R-:W-:Y:S01]  /*42c0*/  FFMA.FTZ R170, R198, R201, R164 ;  /* 0x000000c9c6aa7223 */ /* 0x000fe200000100a4 */
[----:B------:R-:W-:Y:S01]  /*42d0*/  FFMA.FTZ R129, R162, R160, R129 ;  /* 0x000000a0a2817223 */ /* 0x000fe20000010081 */
        /* <DEDUP_REMOVED lines=12> */
[----:B------:R-:W-:Y:S01]  /*43a0*/  F2FP.BF16.F32.PACK_AB R163, R167, R211 ;  /* 0x000000d3a7a3723e */ /* 0x000fe200000010ff */
[----:B------:R-:W-:Y:S01]  /*43b0*/  FFMA.FTZ R131, R212, R164, R131 ;  /* 0x000000a4d4837223 */ /* 0x000fe20000010083 */
[----:B------:R-:W-:Y:S01]  /*43c0*/  FFMA.FTZ R128, R209, R210, R128 ;  /* 0x000000d2d1807223 */ /* 0x000fe20000010080 */
[----:B------:R-:W-:Y:S01]  /*43d0*/  FFMA.FTZ R126, R205, R206, R126 ;  /* 0x000000cecd7e7223 */ /* 0x000fe2000001007e */
[----:B------:R-:W-:Y:S01]  /*43e0*/  FFMA.FTZ R125, R202, R166, R125 ;  /* 0x000000a6ca7d7223 */ /* 0x000fe2000001007d */
[----:B------:R-:W-:Y:S01]  /*43f0*/  F2FP.BF16.F32.PACK_AB R162, R165, R208 ;  /* 0x000000d0a5a2723e */ /* 0x000fe200000010ff */
[----:B------:R-:W-:Y:S01]  /*4400*/  FMUL.FTZ R167, R75, R164 ;  /* 0x000000a44ba77220 */ /* 0x000fe20000410000 */
[----:B------:R-:W-:Y:S01]  /*4410*/  F2FP.BF16.F32.PACK_AB R161, R207, R203 ;  /* 0x000000cbcfa1723e */ /* 0x000fe200000010ff */
        /* <DEDUP_REMOVED lines=12> */
[----:B------:R-:W-:-:S07]  /*44e0*/  F2FP.BF16.F32.PACK_AB R164, R203, R164 ;  /* 0x000000a4cba4723e */ /* 0x000fce00000010ff */
.L_x_2150:
        /* <DEDUP_REMOVED lines=9> */
.L_x_2148:
[----:B------:R-:W-:Y:S05]  /*4580*/  BSYNC.RECONVERGENT B1 ;  /* 0x0000000000017941 */ /* 0x000fea0003800200 */
.L_x_2147:
        /* <DEDUP_REMOVED lines=8> */
[C---:B-----5:R-:W-:Y:S01]  /*4610*/  PRMT R205, R167.reuse, 0x7632, R205 ;  /* 0x00007632a7cd7816 */ /* 0x060fe200000000cd */
[-CC-:B------:R-:W-:Y:S01]  /*4620*/  FFMA.FTZ R202, R172, R168.reuse, R169.reuse ;  /* 0x000000a8acca7223 */ /* 0x180fe200000100a9 */
[----:B------:R-:W-:Y:S01]  /*4630*/  SHF.L.U32 R210, R167, 0x10, RZ ;  /* 0x00000010a7d27819 */ /* 0x000fe200000006ff */
[-C--:B------:R-:W-:Y:S01]  /*4640*/  FFMA.FTZ R167, R19, R168.reuse, R169 ;  /* 0x000000a813a77223 */ /* 0x080fe200000100a9 */
[----:B------:R-:W-:Y:S01]  /*4650*/  PRMT R163, R155, 0x7632, R163 ;  /* 0x000076329ba37816 */ /* 0x000fe200000000a3 */
[-C--:B------:R-:W-:Y:S01]  /*4660*/  FFMA.FTZ R206, R26, R168.reuse, R169 ;  /* 0x000000a81ace7223 */ /* 0x080fe200000100a9 */
        /* <DEDUP_REMOVED lines=14> */
[----:B------:R-:W-:Y:S01]  /*4750*/  SHF.L.U32 R165, R155, 0x10, RZ ;  /* 0x000000109ba57819 */ /* 0x000fe200000006ff */
[-CC-:B------:R-:W-:Y:S01]  /*4760*/  FFMA.FTZ R167, R15, R168.reuse, R169.reuse ;  /* 0x000000a80fa77223 */ /* 0x180fe200000100a9 */
[----:B------:R-:W-:Y:S01]  /*4770*/  SHF.L.U32 R161, R154, 0x10, RZ ;  /* 0x000000109aa17819 */ /* 0x000fe200000006ff */
[-C--:B------:R-:W-:Y:S01]  /*4780*/  FFMA.FTZ R208, R24, R168.reuse, R169 ;  /* 0x000000a818d07223 */ /* 0x080fe200000100a9 */
[----:B------:R-:W-:Y:S01]  /*4790*/  PRMT R163, R153, 0x7632, R163 ;  /* 0x0000763299a37816 */ /* 0x000fe200000000a3 */
[----:B------:R-:W-:Y:S01]  /*47a0*/  FFMA.FTZ R171, R13, R168, R169 ;  /* 0x000000a80dab7223 */ /* 0x000fe200000100a9 */
[C---:B------:R-:W-:Y:S01]  /*47b0*/  FFMA.FTZ R207, R198.reuse, R207, R165 ;  /* 0x000000cfc6cf7223 */ /* 0x040fe200000100a5 */
[----:B------:R-:W-:Y:S01]  /*47c0*/  FFMA.FTZ R203, R198, R202, R161 ;  /* 0x000000cac6cb7223 */ /* 0x000fe200000100a1 */
[----:B------:R-:W-:Y:S01]  /*47d0*/  SHF.L.U32 R165, R153, 0x10, RZ ;  /* 0x0000001099a57819 */ /* 0x000fe200000006ff */
[----:B------:R-:W-:Y:S01]  /*47e0*/  FADD.FTZ R209, R16, -R167 ;  /* 0x800000a710d17221 */ /* 0x000fe20000010000 */
[C---:B------:R-:W-:Y:S01]  /*47f0*/  SHF.L.U32 R161, R152.reuse, 0x10, RZ ;  /* 0x0000001098a17819 */ /* 0x040fe200000006ff */
[----:B------:R-:W-:Y:S01]  /*4800*/  FADD.FTZ R212, R23, -R208 ;  /* 0x800000d017d47221 */ /* 0x000fe20000010000 */
[----:B------:R-:W-:Y:S01]  /*4810*/  PRMT R160, R152, 0x7632, R160 ;  /* 0x0000763298a07816 */ /* 0x000fe200000000a0 */
[----:B------:R-:W-:Y:S01]  /*4820*/  FFMA.FTZ R202, R22, R168, R169 ;  /* 0x000000a816ca7223 */ /* 0x000fe200000100a9 */
[----:B------:R-:W-:Y:S01]  /*4830*/  SHF.L.U32 R167, R163, 0x10, RZ ;  /* 0x00000010a3a77819 */ /* 0x000fe200000006ff */
[----:B------:R-:W-:Y:S01]  /*4840*/  FADD.FTZ R208, R14, -R171 ;  /* 0x800000ab0ed07221 */ /* 0x000fe20000010000 */
[----:B------:R-:W-:Y:S01]  /*4850*/  SHF.L.U32 R163, R160, 0x10, RZ ;  /* 0x00000010a0a37819 */ /* 0x000fe200000006ff */
[C---:B------:R-:W-:Y:S01]  /*4860*/  FFMA.FTZ R171, R198.reuse, R209, R165 ;  /* 0x000000d1c6ab7223 */ /* 0x040fe200000100a5 */
[----:B------:R-:W-:Y:S01]  /*4870*/  FADD.FTZ R160, R21, -R202 ;  /* 0x800000ca15a07221 */ /* 0x000fe20000010000 */
[C---:B------:R-:W-:Y:S01]  /*4880*/  FFMA.FTZ R165, R198.reuse, R208, R161 ;  /* 0x000000d0c6a57223 */ /* 0x040fe200000100a1 */
[----:B------:R-:W-:Y:S01]  /*4890*/  FFMA.FTZ R202, R198, R212, R167 ;  /* 0x000000d4c6ca7223 */ /* 0x000fe200000100a7 */
[----:B------:R-:W-:Y:S01]  /*48a0*/  SHF.L.U32 R161, R205, 0x10, RZ ;  /* 0x00000010cda17819 */ /* 0x000fe200000006ff */
[-C--:B------:R-:W-:Y:S01]  /*48b0*/  FMUL.FTZ R212, R211, R200.reuse ;  /* 0x000000c8d3d47220 */ /* 0x080fe20000410000 */
[----:B------:R-:W-:Y:S01]  /*48c0*/  SHF.L.U32 R201, R201, 0x10, RZ ;  /* 0x00000010c9c97819 */ /* 0x000fe200000006ff */
[-C--:B------:R-:W-:Y:S01]  /*48d0*/  FMUL.FTZ R205, R203, R200.reuse ;  /* 0x000000c8cbcd7220 */ /* 0x080fe20000410000 */
[----:B------:R-:W-:Y:S01]  /*48e0*/  FMUL.FTZ R208, R206, R200 ;  /* 0x000000c8ced07220 */ /* 0x000fe20000410000 */
[----:B------:R-:W-:Y:S01]  /*48f0*/  FFMA.FTZ R160, R198, R160, R163 ;  /* 0x000000a0c6a07223 */ /* 0x000fe200000100a3 */
[----:B------:R-:W-:Y:S01]  /*4900*/  FFMA.FTZ R139, R212, R161, R139 ;  /* 0x000000a1d48b7223 */ /* 0x000fe2000001008b */
[----:B------:R-:W-:Y:S01]  /*4910*/  PRMT R162, R164, 0x7632, R162 ;  /* 0x00007632a4a27816 */ /* 0x000fe200000000a2 */
[----:B------:R-:W-:Y:S01]  /*4920*/  FFMA.FTZ R136, R205, R204, R136 ;  /* 0x000000cccd887223 */ /* 0x000fe20000010088 */
[----:B------:R-:W-:Y:S01]  /*4930*/  SHF.L.U32 R161, R166, 0x10, RZ ;  /* 0x00000010a6a17819 */ /* 0x000fe200000006ff */
[----:B------:R-:W-:Y:S01]  /*4940*/  FFMA.FTZ R137, R208, R201, R137 ;  /* 0x000000c9d0897223 */ /* 0x000fe20000010089 */
        /* <DEDUP_REMOVED lines=10> */
[----:B------:R-:W-:Y:S01]  /*49f0*/  FFMA.FTZ R132, R167, R164, R132 ;  /* 0x000000a4a7847223 */ /* 0x000fe20000010084 */
        /* <DEDUP_REMOVED lines=18> */
.L_x_2153:
[C---:B-----5:R-:W-:Y:S01]  /*4b20*/  PRMT R207, R165.reuse, 0x7632, R207 ;  /* 0x00007632a5cf7816 */ /* 0x060fe200000000cf */
[-CC-:B------:R-:W-:Y:S01]  /*4b30*/  FFMA.FTZ R204, R22, R168.reuse, R169.reuse ;  /* 0x000000a816cc7223 */ /* 0x180fe200000100a9 */
[----:B------:R-:W-:Y:S01]  /*4b40*/  SHF.L.U32 R209, R165, 0x10, RZ ;  /* 0x00000010a5d17819 */ /* 0x000fe200000006ff */
[-C--:B------:R-:W-:Y:S01]  /*4b50*/  FFMA.FTZ R171, R13, R168.reuse, R169 ;  /* 0x000000a80dab7223 */ /* 0x080fe200000100a9 */
[C---:B------:R-:W-:Y:S01]  /*4b60*/  PRMT R212, R166.reuse, 0x7632, R212 ;  /* 0x00007632a6d47816 */ /* 0x040fe200000000d4 */
[----:B------:R-:W-:Y:S01]  /*4b70*/  FADD.FTZ R203, R21, -R204 ;  /* 0x800000cc15cb7221 */ /* 0x000fe20000010000 */
[----:B------:R-:W-:Y:S01]  /*4b80*/  SHF.L.U32 R165, R166, 0x10, RZ ;  /* 0x00000010a6a57819 */ /* 0x000fe200000006ff */
[----:B------:R-:W-:Y:S01]  /*4b90*/  FADD.FTZ R171, R14, -R171 ;  /* 0x800000ab0eab7221 */ /* 0x000fe20000010000 */
[----:B------:R-:W-:Y:S01]  /*4ba0*/  PRMT R166, R152, 0x7632, R166 ;  /* 0x0000763298a67816 */ /* 0x000fe200000000a6 */
[-CC-:B------:R-:W-:Y:S01]  /*4bb0*/  FFMA.FTZ R204, R26, R168.reuse, R169.reuse ;  /* 0x000000a81acc7223 */ /* 0x180fe200000100a9 */
[----:B------:R-:W-:Y:S01]  /*4bc0*/  SHF.L.U32 R201, R152, 0x10, RZ ;  /* 0x0000001098c97819 */ /* 0x000fe200000006ff */
[-C--:B------:R-:W-:Y:S01]  /*4bd0*/  FFMA.FTZ R210, R24, R168.reuse, R169 ;  /* 0x000000a818d27223 */ /* 0x080fe200000100a9 */
[----:B------:R-:W-:Y:S01]  /*4be0*/  SHF.L.U32 R166, R166, 0x10, RZ ;  /* 0x00000010a6a67819 */ /* 0x000fe200000006ff */
[----:B------:R-:W-:Y:S01]  /*4bf0*/  FADD.FTZ R215, R25, -R204 ;  /* 0x800000cc19d77221 */ /* 0x000fe20000010000 */
[----:B------:R-:W-:Y:S01]  /*4c00*/  PRMT R206, R153, 0x7632, R206 ;  /* 0x0000763299ce7816 */ /* 0x000fe200000000ce */
[C---:B------:R-:W-:Y:S01]  /*4c10*/  FFMA.FTZ R171, R198.reuse, R171, R201 ;  /* 0x000000abc6ab7223 */ /* 0x040fe200000100c9 */
[----:B------:R-:W-:Y:S01]  /*4c20*/  FADD.FTZ R211, R23, -R210 ;  /* 0x800000d217d37221 */ /* 0x000fe20000010000 */
[--C-:B------:R-:W-:Y:S01]  /*4c30*/  FFMA.FTZ R203, R198, R203, R166.reuse ;  /* 0x000000cbc6cb7223 */ /* 0x100fe200000100a6 */
[----:B------:R-:W-:Y:S01]  /*4c40*/  PRMT R166, R154, 0x7632, R166 ;  /* 0x000076329aa67816 */ /* 0x000fe200000000a6 */
[-CC-:B------:R-:W-:Y:S01]  /*4c50*/  FFMA.FTZ R201, R17, R168.reuse, R169.reuse ;  /* 0x000000a811c97223 */ /* 0x180fe200000100a9 */
[----:B------:R-:W-:Y:S01]  /*4c60*/  SHF.L.U32 R206, R206, 0x10, RZ ;  /* 0x00000010cece7819 */ /* 0x000fe200000006ff */
[-C--:B------:R-:W-:Y:S01]  /*4c70*/  FFMA.FTZ R217, R19, R168.reuse, R169 ;  /* 0x000000a813d97223 */ /* 0x080fe200000100a9 */
[----:B------:R-:W-:Y:S01]  /*4c80*/  SHF.L.U32 R166, R166, 0x10, RZ ;  /* 0x00000010a6a67819 */ /* 0x000fe200000006ff */
[----:B------:R-:W-:Y:S01]  /*4c90*/  FADD.FTZ R201, R18, -R201 ;  /* 0x800000c912c97221 */ /* 0x000fe20000010000 */
[----:B------:R-:W-:Y:S01]  /*4ca0*/  SHF.L.U32 R213, R154, 0x10, RZ ;  /* 0x000000109ad57819 */ /* 0x000fe200000006ff */
[C---:B------:R-:W-:Y:S01]  /*4cb0*/  FFMA.FTZ R211, R198.reuse, R211, R206 ;  /* 0x000000d3c6d37223 */ /* 0x040fe200000100ce */
[-CC-:B------:R-:W-:Y:S01]  /*4cc0*/  FFMA.FTZ R205, R15, R168.reuse, R169.reuse ;  /* 0x000000a80fcd7223 */ /* 0x180fe200000100a9 */
[--C-:B------:R-:W-:Y:S01]  /*4cd0*/  FFMA.FTZ R215, R198, R215, R166.reuse ;  /* 0x000000d7c6d77223 */ /* 0x100fe200000100a6 */
[C---:B------:R-:W-:Y:S01]  /*4ce0*/  PRMT R166, R155.reuse, 0x7632, R166 ;  /* 0x000076329ba67816 */ /* 0x040fe200000000a6 */
        /* <DEDUP_REMOVED lines=10> */
[-C--:B------:R-:W-:Y:S01]  /*4d90*/  FMUL.FTZ R171, R171, R200.reuse ;  /* 0x000000c8abab7220 */ /* 0x080fe20000410000 */
[----:B------:R-:W-:Y:S01]  /*4da0*/  SHF.L.U32 R170, R170, 0x10, RZ ;  /* 0x00000010aaaa7819 */ /* 0x000fe200000006ff */
[----:B------:R-:W-:Y:S01]  /*4db0*/  FMUL.FTZ R166, R203, R200 ;  /* 0x000000c8cba67220 */ /* 0x000fe20000410000 */
[C---:B------:R-:W-:Y:S01]  /*4dc0*/  FFMA.FTZ R217, R198.reuse, R217, R204 ;  /* 0x000000d9c6d97223 */ /* 0x040fe200000100cc */
[C---:B------:R-:W-:Y:S01]  /*4dd0*/  FFMA.FTZ R205, R198.reuse, R205, R208 ;  /* 0x000000cdc6cd7223 */ /* 0x040fe200000100d0 */
[----:B------:R-:W-:Y:S01]  /*4de0*/  FFMA.FTZ R213, R198, R213, R219 ;  /* 0x000000d5c6d57223 */ /* 0x000fe200000100db */
[----:B------:R-:W-:Y:S01]  /*4df0*/  PRMT R164, R167, 0x7632, R164 ;  /* 0x00007632a7a47816 */ /* 0x000fe200000000a4 */
[----:B------:R-:W-:Y:S01]  /*4e00*/  FFMA.FTZ R132, R171, R202, R132 ;  /* 0x000000caab847223 */ /* 0x000fe20000010084 */
[----:B------:R-:W-:Y:S01]  /*4e10*/  SHF.L.U32 R167, R167, 0x10, RZ ;  /* 0x00000010a7a77819 */ /* 0x000fe200000006ff */
[----:B------:R-:W-:Y:S01]  /*4e20*/  FFMA.FTZ R133, R166, R170, R133 ;  /* 0x000000aaa6857223 */ /* 0x000fe20000010085 */
        /* <DEDUP_REMOVED lines=8> */
[----:B------:R-:W-:Y:S01]  /*4eb0*/  SHF.L.U32 R203, R164, 0x10, RZ ;  /* 0x00000010a4cb7819 */ /* 0x000fe200000006ff */
        /* <DEDUP_REMOVED lines=17> */
[----:B------:R-:W-:-:S07]  /*4fd0*/  F2FP.BF16.F32.PACK_AB R164, R171, R164 ;  /* 0x000000a4aba4723e */ /* 0x000fce00000010ff */
.L_x_2154:
[----:B------:R-:W0:Y:S08]  /*4fe0*/  @P0 LDC.64 R202, c[0x0][0x478] ;  /* 0x00011e00ffca0b82 */ /* 0x000e300000000a00 */
[----:B------:R-:W1:Y:S01]  /*4ff0*/  LDC.64 R170, c[0x0][0x468] ;  /* 0x00011a00ffaa7b82 */ /* 0x000e620000000a00 */
[----:B0-----:R-:W-:-:S05]  /*5000*/  @P0 IMAD.WIDE.U32 R202, R6, 0x10, R202 ;  /* 0x0000001006ca0825 */ /* 0x001fca00078e00ca */
[----:B------:R2:W-:Y:S01]  /*5010*/  @P0 STG.E.128 desc[UR4][R202.64], R160 ;  /* 0x000000a0ca000986 */ /* 0x0005e2000c101d04 */
[C---:B-1----:R-:W-:Y:S01]  /*5020*/  IMAD.WIDE.U32 R170, R6.reuse, 0x10, R170 ;  /* 0x0000001006aa7825 */ /* 0x042fe200078e00aa */
[----:B------:R-:W-:-:S04]  /*5030*/  IADD3 R6, PT, PT, R6, 0x80, RZ ;  /* 0x0000008006067810 */ /* 0x000fc80007ffe0ff */
[----:B------:R2:W-:Y:S03]  /*5040*/  STG.E.128 desc[UR4][R170.64], R164 ;  /* 0x000000a4aa007986 */ /* 0x0005e6000c101d04 */
.L_x_2152:
[----:B------:R-:W-:Y:S05]  /*5050*/  BSYNC.RECONVERGENT B1 ;  /* 0x0000000000017941 */ /* 0x000fea0003800200 */
.L_x_2151:
        /* <DEDUP_REMOVED lines=9> */
[----:B------:R-:W-:Y:S01]  /*50f0*/  PRMT R160, R158, 0x7632, R160 ;  /* 0x000076329ea07816 */ /* 0x000fe200000000a0 */
[-CC-:B------:R-:W-:Y:S01]  /*5100*/  FFMA.FTZ R203, R179, R168.reuse, R169.reuse ;  /* 0x000000a8b3cb7223 */ /* 0x180fe200000100a9 */
[C---:B-----5:R-:W-:Y:S01]  /*5110*/  PRMT R204, R167.reuse, 0x7632, R204 ;  /* 0x00007632a7cc7816 */ /* 0x060fe200000000cc */
[-CC-:B------:R-:W-:Y:S01]  /*5120*/  FFMA.FTZ R212, R188, R168.reuse, R169.reuse ;  /* 0x000000a8bcd47223 */ /* 0x180fe200000100a9 */
[----:B------:R-:W-:Y:S01]  /*5130*/  SHF.L.U32 R206, R167, 0x10, RZ ;  /* 0x00000010a7ce7819 */ /* 0x000fe200000006ff */
[-CC-:B------:R-:W-:Y:S01]  /*5140*/  FFMA.FTZ R171, R177, R168.reuse, R169.reuse ;  /* 0x000000a8b1ab7223 */ /* 0x180fe200000100a9 */
[----:B------:R-:W-:Y:S01]  /*5150*/  SHF.L.U32 R167, R163, 0x10, RZ ;  /* 0x00000010a3a77819 */ /* 0x000fe200000006ff */
[-CC-:B------:R-:W-:Y:S01]  /*5160*/  FFMA.FTZ R209, R175, R168.reuse, R169.reuse ;  /* 0x000000a8afd17223 */ /* 0x180fe200000100a9 */
[----:B------:R-:W-:Y:S01]  /*5170*/  SHF.L.U32 R163, R160, 0x10, RZ ;  /* 0x00000010a0a37819 */ /* 0x000fe200000006ff */
[----:B------:R-:W-:Y:S01]  /*5180*/  FADD.FTZ R160, R185, -R208 ;  /* 0x800000d0b9a07221 */ /* 0x000fe20000010000 */
[-CC-:B------:R-:W-:Y:S01]  /*5190*/  FFMA.FTZ R210, R182, R168.reuse, R169.reuse ;  /* 0x000000a8b6d27223 */ /* 0x180fe200000100a9 */
[-CC-:B------:R-:W-:Y:S01]  /*51a0*/  FFMA.FTZ R207, R173, R168.reuse, R169.reuse ;  /* 0x000000a8adcf7223 */ /* 0x180fe200000100a9 */
[----:B------:R-:W-:Y:S01]  /*51b0*/  FFMA.FTZ R170, R180, R168, R169 ;  /* 0x000000a8b4aa7223 */ /* 0x000fe200000100a9 */
[----:B------:R-:W-:Y:S01]  /*51c0*/  PRMT R201, R166, 0x7632, R201 ;  /* 0x00007632a6c97816 */ /* 0x000fe200000000c9 */
        /* <DEDUP_REMOVED lines=10> */
[----:B------:R-:W-:Y:S01]  /*5270*/  FADD.FTZ R167, R176, -R209 ;  /* 0x800000d1b0a77221 */ /* 0x000fe20000010000 */
        /* <DEDUP_REMOVED lines=9> */
[----:B------:R-:W-:Y:S01]  /*5310*/  FFMA.FTZ R167, R198, R167, R165 ;  /* 0x000000a7c6a77223 */ /* 0x000fe200000100a5 */
[----:B------:R-:W-:Y:S01]  /*5320*/  SHF.L.U32 R163, R160, 0x10, RZ ;  /* 0x00000010a0a37819 */ /* 0x000fe200000006ff */
[----:B------:R-:W-:Y:S01]  /*5330*/  FADD.FTZ R160, R181, -R170 ;  /* 0x800000aab5a07221 */ /* 0x000fe20000010000 */
[----:B------:R-:W-:Y:S01]  /*5340*/  PRMT R162, R164, 0x7632, R162 ;  /* 0x00007632a4a27816 */ /* 0x000fe200000000a2 */
[C---:B------:R-:W-:Y:S01]  /*5350*/  FFMA.FTZ R165, R198.reuse, R210, R161 ;  /* 0x000000d2c6a57223 */ /* 0x040fe200000100a1 */
[----:B------:R-:W-:Y:S01]  /*5360*/  SHF.L.U32 R161, R201, 0x10, RZ ;  /* 0x00000010c9a17819 */ /* 0x000fe200000006ff */
[----:B------:R-:W-:Y:S01]  /*5370*/  FFMA.FTZ R160, R198, R160, R163 ;  /* 0x000000a0c6a07223 */ /* 0x000fe200000100a3 */
[----:B------:R-:W-:Y:S01]  /*5380*/  SHF.L.U32 R163, R204, 0x10, RZ ;  /* 0x00000010cca37819 */ /* 0x000fe200000006ff */
[-C--:B------:R-:W-:Y:S01]  /*5390*/  FMUL.FTZ R204, R203, R200.reuse ;  /* 0x000000c8cbcc7220 */ /* 0x080fe20000410000 */
[----:B------:R-:W-:Y:S01]  /*53a0*/  FMUL.FTZ R201, R171, R200 ;  /* 0x000000c8abc97220 */ /* 0x000fe20000410000 */
[----:B------:R-:W-:Y:S01]  /*53b0*/  FFMA.FTZ R170, R198, R212, R169 ;  /* 0x000000d4c6aa7223 */ /* 0x000fe200000100a9 */
[----:B------:R-:W-:Y:S01]  /*53c0*/  FMUL.FTZ R210, R208, R200 ;  /* 0x000000c8d0d27220 */ /* 0x000fe20000410000 */
[----:B------:R-:W-:Y:S01]  /*53d0*/  FFMA.FTZ R145, R204, R161, R145 ;  /* 0x000000a1cc917223 */ /* 0x000fe20000010091 */
        /* <DEDUP_REMOVED lines=30> */
[----:B------:R-:W-:Y:S01]  /*55c0*/  F2FP.BF16.F32.PACK_AB R164, R141, R164 ;  /* 0x000000a48da4723e */ /* 0x000fe200000010ff */
[----:B------:R-:W-:Y:S06]  /*55d0*/  BRA `(.L_x_2156) ;  /* 0x0000000400307947 */ /* 0x000fec0003800000 */
.L_x_2155:
[C---:B-----5:R-:W-:Y:S01]  /*55e0*/  PRMT R205, R165.reuse, 0x7632, R205 ;  /* 0x00007632a5cd7816 */ /* 0x060fe200000000cd */
[-CC-:B------:R-:W-:Y:S01]  /*55f0*/  FFMA.FTZ R202, R180, R168.reuse, R169.reuse ;  /* 0x000000a8b4ca7223 */ /* 0x180fe200000100a9 */
[----:B------:R-:W-:Y:S01]  /*5600*/  SHF.L.U32 R207, R165, 0x10, RZ ;  /* 0x00000010a5cf7819 */ /* 0x000fe200000006ff */
[-C--:B------:R-:W-:Y:S01]  /*5610*/  FFMA.FTZ R171, R173, R168.reuse, R169 ;  /* 0x000000a8adab7223 */ /* 0x080fe200000100a9 */
[----:B------:R-:W-:Y:S01]  /*5620*/  PRMT R165, R156, 0x7632, R165 ;  /* 0x000076329ca57816 */ /* 0x000fe200000000a5 */
[-CC-:B------:R-:W-:Y:S01]  /*5630*/  FFMA.FTZ R208, R182, R168.reuse, R169.reuse ;  /* 0x000000a8b6d07223 */ /* 0x180fe200000100a9 */
[C---:B------:R-:W-:Y:S01]  /*5640*/  PRMT R210, R166.reuse, 0x7632, R210 ;  /* 0x00007632a6d27816 */ /* 0x040fe200000000d2 */
[----:B------:R-:W-:Y:S01]  /*5650*/  FADD.FTZ R201, R181, -R202 ;  /* 0x800000cab5c97221 */ /* 0x000fe20000010000 */
[----:B------:R-:W-:Y:S01]  /*5660*/  SHF.L.U32 R211, R166, 0x10, RZ ;  /* 0x00000010a6d37819 */ /* 0x000fe200000006ff */
[-CC-:B------:R-:W-:Y:S01]  /*5670*/  FFMA.FTZ R203, R175, R168.reuse, R169.reuse ;  /* 0x000000a8afcb7223 */ /* 0x180fe200000100a9 */
[----:B------:R-:W-:Y:S01]  /*5680*/  PRMT R204, R157, 0x7632, R204 ;  /* 0x000076329dcc7816 */ /* 0x000fe200000000cc */
[-CC-:B------:R-:W-:Y:S01]  /*5690*/  FFMA.FTZ R209, R177, R168.reuse, R169.reuse ;  /* 0x000000a8b1d17223 */ /* 0x180fe200000100a9 */
[----:B------:R-:W-:Y:S01]  /*56a0*/  SHF.L.U32 R166, R165, 0x10, RZ ;  /* 0x00000010a5a67819 */ /* 0x000fe200000006ff */
[-CC-:B------:R-:W-:Y:S01]  /*56b0*/  FFMA.FTZ R212, R184, R168.reuse, R169.reuse ;  /* 0x000000a8b8d47223 */ /* 0x180fe200000100a9 */
[-CC-:B------:R-:W-:Y:S01]  /*56c0*/  FFMA.FTZ R214, R188, R168.reuse, R169.reuse ;  /* 0x000000a8bcd67223 */ /* 0x180fe200000100a9 */
[----:B------:R-:W-:Y:S01]  /*56d0*/  FFMA.FTZ R215, R179, R168, R169 ;  /* 0x000000a8b3d77223 */ /* 0x000fe200000100a9 */
[----:B------:R-:W-:Y:S01]  /*56e0*/  SHF.L.U32 R169, R156, 0x10, RZ ;  /* 0x000000109ca97819 */ /* 0x000fe200000006ff */
[----:B------:R-:W-:Y:S01]  /*56f0*/  FADD.FTZ R171, R174, -R171 ;  /* 0x800000abaeab7221 */ /* 0x000fe20000010000 */
[----:B------:R-:W-:Y:S01]  /*5700*/  SHF.L.U32 R204, R204, 0x10, RZ ;  /* 0x00000010cccc7819 */ /* 0x000fe200000006ff */
[----:B------:R-:W-:Y:S01]  /*5710*/  FADD.FTZ R165, R183, -R208 ;  /* 0x800000d0b7a57221 */ /* 0x000fe20000010000 */
[--C-:B------:R-:W-:Y:S01]  /*5720*/  FFMA.FTZ R201, R198, R201, R166.reuse ;  /* 0x000000c9c6c97223 */ /* 0x100fe200000100a6 */
[----:B------:R-:W-:Y:S01]  /*5730*/  PRMT R166, R158, 0x7632, R166 ;  /* 0x000076329ea67816 */ /* 0x000fe200000000a6 */
[C---:B------:R-:W-:Y:S01]  /*5740*/  FFMA.FTZ R169, R198.reuse, R171, R169 ;  /* 0x000000abc6a97223 */ /* 0x040fe200000100a9 */
        /* <DEDUP_REMOVED lines=12> */
[----:B------:R-:W-:Y:S01]  /*5810*/  PRMT R168, R164, 0x7632, R168 ;  /* 0x00007632a4a87816 */ /* 0x000fe200000000a8 */
[C---:B------:R-:W-:Y:S01]  /*5820*/  FFMA.FTZ R171, R198.reuse, R209, R171 ;  /* 0x000000d1c6ab7223 */ /* 0x040fe200000100ab */
[C---:B------:R-:W-:Y:S01]  /*5830*/  FFMA.FTZ R213, R198.reuse, R213, R166 ;  /* 0x000000d5c6d57223 */ /* 0x040fe200000100a6 */
[----:B------:R-:W-:Y:S01]  /*5840*/  FFMA.FTZ R215, R198, R215, R204 ;  /* 0x000000d7c6d77223 */ /* 0x000fe200000100cc */
[----:B------:R-:W-:Y:S01]  /*5850*/  SHF.L.U32 R170, R164, 0x10, RZ ;  /* 0x00000010a4aa7819 */ /* 0x000fe200000006ff */
[C---:B------:R-:W-:Y:S01]  /*5860*/  FFMA.FTZ R203, R198.reuse, R203, R206 ;  /* 0x000000cbc6cb7223 */ /* 0x040fe200000100ce */
[----:B------:R-:W-:Y:S01]  /*5870*/  FFMA.FTZ R217, R198, R217, R202 ;  /* 0x000000d9c6d97223 */ /* 0x000fe200000100ca */
[----:B------:R-:W-:Y:S01]  /*5880*/  PRMT R164, R167, 0x7632, R164 ;  /* 0x00007632a7a47816 */ /* 0x000fe200000000a4 */
[-C--:B------:R-:W-:Y:S01]  /*5890*/  FMUL.FTZ R169, R169, R200.reuse ;  /* 0x000000c8a9a97220 */ /* 0x080fe20000410000 */
[----:B------:R-:W-:Y:S01]  /*58a0*/  SHF.L.U32 R167, R167, 0x10, RZ ;  /* 0x00000010a7a77819 */ /* 0x000fe200000006ff */
        /* <DEDUP_REMOVED lines=31> */
.L_x_2156:
        /* <DEDUP_REMOVED lines=8> */
[----:B------:R4:W-:Y:S05]  /*5b20*/  STG.E.128 desc[UR4][R170.64], R164 ;  /* 0x000000a4aa007986 */ /* 0x0009ea000c101d04 */
.L_x_2144:
[----:B------:R-:W-:Y:S05]  /*5b30*/  BSYNC.RECONVERGENT B0 ;  /* 0x0000000000007941 */ /* 0x000fea0003800200 */
.L_x_2134:
[----:B0-234-:R-:W0:Y:S01]  /*5b40*/  LDC.64 R164, c[0x0][0x380] ;  /* 0x0000e000ffa47b82 */ /* 0x01de220000000a00 */
[----:B------:R-:W-:Y:S02]  /*5b50*/  PLOP3.LUT P2, PT, P2, PT, PT, 0x8, 0x80 ;  /* 0x000000000080781c */ /* 0x000fe4000174e170 */
[----:B0-----:R-:W-:-:S04]  /*5b60*/  IADD3 R5, PT, PT, R5, R164, RZ ;  /* 0x000000a405057210 */ /* 0x001fc80007ffe0ff */
[----:B------:R-:W-:-:S13]  /*5b70*/  ISETP.GE.AND P0, PT, R5, R165, PT ;  /* 0x000000a50500720c */ /* 0x000fda0003f06270 */
[----:B------:R-:W-:Y:S05]  /*5b80*/  @!P0 BRA `(.L_x_2157) ;  /* 0xffffffac00108947 */ /* 0x000fea000383ffff */
.L_x_2127:
        /* <DEDUP_REMOVED lines=17> */
.L_x_2159:
[----:B------:R-:W-:Y:S05]  /*5ca0*/  BSYNC.RECONVERGENT B0 ;  /* 0x0000000000007941 */ /* 0x000fea0003800200 */
.L_x_2158:
        /* <DEDUP_REMOVED lines=15> */
.L_x_2161:
[----:B------:R-:W-:Y:S05]  /*5da0*/  BSYNC.RECONVERGENT B0 ;  /* 0x0000000000007941 */ /* 0x000fea0003800200 */
.L_x_2160:
        /* <DEDUP_REMOVED lines=14> */
.L_x_2162:
        /* <DEDUP_REMOVED lines=15> */
.L_x_10698:


//--------------------- .text._ZN10layer_norm13ln_bwd_kernelINS_13Kernel_traitsIf13__nv_bfloat16S2_S2_fjLj3072ELj1ELj1ELj4ELj16ENS_18Kernel_traits_baseILj3072EfS2_S2_S2_fjLj128EEEEELb0ELb1ELb0ELb1EEEvNS_9BwdParamsE --------------------------
	.section	.text._ZN10layer_norm13ln_bwd_kernelINS_13Kernel_traitsIf13__nv_bfloat16S2_S2_fjLj3072ELj1ELj1ELj4ELj16ENS_18Kernel_traits_baseILj3072EfS2_S2_S2_fjLj128EEEEELb0ELb1ELb0ELb1EEEvNS_9BwdParamsE,"ax",@progbits
	.align	128
        .global         _ZN10layer_norm13ln_bwd_kernelINS_13Kernel_traitsIf13__nv_bfloat16S2_S2_fjLj3072ELj1ELj1ELj4ELj16ENS_18Kernel_traits_baseILj3072EfS2_S2_S2_fjLj128EEEEELb0ELb1ELb0ELb1EEEvNS_9BwdParamsE
        .type           _ZN10layer_norm13ln_bwd_kernelINS_13Kernel_traitsIf13__nv_bfloat16S2_S2_fjLj3072ELj1ELj1ELj4ELj16ENS_18Kernel_traits_baseILj3072EfS2_S2_S2_fjLj128EEEEELb0ELb1ELb0ELb1EEEvNS_9BwdParamsE,@function
        .size           _ZN10layer_norm13ln_bwd_kernelINS_13Kernel_traitsIf13__nv_bfloat16S2_S2_fjLj3072ELj1ELj1ELj4ELj16ENS_18Kernel_traits_baseILj3072EfS2_S2_S2_fjLj128EEEEELb0ELb1ELb0ELb1EEEvNS_9BwdParamsE,(.L_x_10699 - _ZN10layer_norm13ln_bwd_kernelINS_13Kernel_traitsIf13__nv_bfloat16S2_S2_fjLj3072ELj1ELj1ELj4ELj16ENS_18Kernel_traits_baseILj3072EfS2_S2_S2_fjLj128EEEEELb0ELb1ELb0ELb1EEEvNS_9BwdParamsE)
        .other          _ZN10layer_norm13ln_bwd_kernelINS_13Kernel_traitsIf13__nv_bfloat16S2_S2_fjLj3072ELj1ELj1ELj4ELj16ENS_18Kernel_traits_baseILj3072EfS2_S2_S2_fjLj128EEEEELb0ELb1ELb0ELb1EEEvNS_9BwdParamsE,@"STO_CUDA_ENTRY STV_DEFAULT"
_ZN10layer_norm13ln_bwd_kernelINS_13Kernel_traitsIf13__nv_bfloat16S2_S2_fjLj3072ELj1ELj1ELj4ELj16ENS_18Kernel_traits_baseILj3072EfS2_S2_S2_fjLj128EEEEELb0ELb1ELb0ELb1EEEvNS_9BwdParamsE:
.text._ZN10layer_norm13ln_bwd_kernelINS_13Kernel_traitsIf13__nv_bfloat16S2_S2_fjLj3072ELj1ELj1ELj4ELj16ENS_18Kernel_traits_baseILj3072EfS2_S2_S2_fjLj128EEEEELb0ELb1ELb0ELb1EEEvNS_9BwdParamsE:
        /* <DEDUP_REMOVED lines=51> */
[----:B------:R-:W-:Y:S02]  /*0330*/  MOV R160, RZ ;  /* 0x000000ff00a07202 */ /* 0x000fe40000000f00 */
[----:B------:R-:W-:Y:S01]  /*0340*/  CS2R R154, SRZ ;  /* 0x00000000009a7805 */ /* 0x000fe2000001ff00 */
[----:B-1----:R-:W-:Y:S01]  /*0350*/  IMAD.WIDE.U32 R52, R0, 0x20, R52 ;  /* 0x0000002000347825 */ /* 0x002fe200078e0034 */
[----:B------:R-:W-:-:S02]  /*0360*/  CS2R R152, SRZ ;  /* 0x0000000000987805 */ /* 0x000fc4000001ff00 */
[----:B------:R-:W-:Y:S02]  /*0370*/  CS2R R150, SRZ ;  /* 0x0000000000967805 */ /* 0x000fe4000001ff00 */
[----:B------:R-:W-:Y:S02]  /*0380*/  CS2R R148, SRZ ;  /* 0x0000000000947805 */ /* 0x000fe4000001ff00 */
[----:B------:R-:W-:Y:S01]  /*0390*/  CS2R R146, SRZ ;  /* 0x0000000000927805 */ /* 0x000fe2000001ff00 */
[----:B0-----:R-:W5:Y:S01]  /*03a0*/  LDG.E.128 R24, desc[UR4][R52.64+0x2010] ;  /* 0x0020100434187981 */ /* 0x001f62000c1e1d00 */
[----:B------:R-:W-:Y:S02]  /*03b0*/  CS2R R92, SRZ ;  /* 0x00000000005c7805 */ /* 0x000fe4000001ff00 */
[----:B------:R-:W-:Y:S01]  /*03c0*/  CS2R R94, SRZ ;  /* 0x00000000005e7805 */ /* 0x000fe2000001ff00 */
[----:B--2---:R-:W-:Y:S01]  /*03d0*/  IMAD.WIDE.U32 R2, R0, 0x20, R2 ;  /* 0x0000002000027825 */ /* 0x004fe200078e0002 */
[----:B------:R-:W5:Y:S01]  /*03e0*/  LDG.E.128 R20, desc[UR4][R52.64+0x2000] ;  /* 0x0020000434147981 */ /* 0x000f62000c1e1d00 */
        /* <DEDUP_REMOVED lines=16> */
[----:B---3--:R-:W-:-:S02]  /*04f0*/  ISETP.NE.U32.AND P1, PT, R54, RZ, PT ;  /* 0x000000ff3600720c */ /* 0x008fc40003f25070 */
[----:B------:R-:W-:Y:S02]  /*0500*/  CS2R R120, SRZ ;  /* 0x0000000000787805 */ /* 0x000fe4000001ff00 */
[----:B------:R-:W-:Y:S01]  /*0510*/  CS2R R122, SRZ ;  /* 0x00000000007a7805 */ /* 0x000fe2000001ff00 */
[----:B------:R-:W5:Y:S01]  /*0520*/  LDG.E.128 R48, desc[UR4][R2.64] ;  /* 0x0000000402307981 */ /* 0x000f62000c1e1d00 */
[----:B------:R-:W-:Y:S02]  /*0530*/  ISETP.NE.AND.EX P1, PT, R55, RZ, PT, P1 ;  /* 0x000000ff3700720c */ /* 0x000fe40003f25310 */
        /* <DEDUP_REMOVED lines=15> */
[----:B------:R-:W-:Y:S01]  /*0630*/  MOV R163, UR6 ;  /* 0x0000000600a37c02 */ /* 0x000fe20008000f00 */
[----:B------:R-:W0:Y:S02]  /*0640*/  LDCU.U8 UR7, c[0x0][0x410] ;  /* 0x00008200ff0777ac */ /* 0x000e240008000000 */
[----:B------:R1:W5:Y:S01]  /*0650*/  LDG.E.128 R28, desc[UR4][R2.64+0x2010] ;  /* 0x00201004021c7981 */ /* 0x000362000c1e1d00 */
[----:B------:R-:W2:Y:S01]  /*0660*/  LDCU UR10, c[0x0][0x388] ;  /* 0x00007100ff0a77ac */ /* 0x000ea20008000800 */
[----:B------:R-:W3:Y:S01]  /*0670*/  LDCU UR11, c[0x0][0x400] ;  /* 0x00008000ff0b77ac */ /* 0x000ee20008000800 */
[----:B-1----:R-:W-:Y:S01]  /*0680*/  CS2R R2, SRZ ;  /* 0x0000000000027805 */ /* 0x002fe2000001ff00 */
[----:B------:R-:W1:Y:S01]  /*0690*/  LDCU.64 UR12, c[0x0][0x478] ;  /* 0x00008f00ff0c77ac */ /* 0x000e620008000a00 */
[----:B------:R-:W4:Y:S05]  /*06a0*/  LDCU.64 UR8, c[0x0][0x438] ;  /* 0x00008700ff0877ac */ /* 0x000f2a0008000a00 */
.L_x_2178:
[----:B------:R-:W0:Y:S01]  /*06b0*/  LDC.64 R84, c[0x0][0x3a8] ;  /* 0x0000ea00ff547b82 */ /* 0x000e220000000a00 */
[----:B--2---:R-:W-:-:S05]  /*06c0*/  IMAD R68, R163, UR10, RZ ;  /* 0x0000000aa3447c24 */ /* 0x004fca000f8e02ff */
[----:B------:R-:W-:Y:S02]  /*06d0*/  SHF.R.S32.HI R69, RZ, 0x1f, R68 ;  /* 0x0000001fff457819 */ /* 0x000fe40000011444 */
[----:B------:R-:W2:Y:S02]  /*06e0*/  LDC.64 R90, c[0x0][0x3c0] ;  /* 0x0000f000ff5a7b82 */ /* 0x000ea40000000a00 */
[----:B------:R-:W-:-:S04]  /*06f0*/  LEA.HI R69, R69, R68, RZ, 0x3 ;  /* 0x0000004445457211 */ /* 0x000fc800078f18ff */
[----:B------:R-:W-:Y:S02]  /*0700*/  LEA.HI.SX32 R187, R69, R0, 0x1d ;  /* 0x0000000045bb7211 */ /* 0x000fe400078feaff */
[----:B------:R-:W3:Y:S03]  /*0710*/  LDC.64 R88, c[0x0][0x428] ;  /* 0x00010a00ff587b82 */ /* 0x000ee60000000a00 */
[----:B0-----:R-:W-:-:S05]  /*0720*/  IMAD.WIDE.U32 R68, R187, 0x10, R84 ;  /* 0x00000010bb447825 */ /* 0x001fca00078e0054 */
[----:B------:R-:W0:Y:S01]  /*0730*/  LDC.64 R168, c[0x0][0x3c8] ;  /* 0x0000f200ffa87b82 */ /* 0x000e220000000a00 */
[----:B------:R-:W4:Y:S01]  /*0740*/  LDG.E.128 R68, desc[UR4][R68.64] ;  /* 0x0000000444447981 */ /* 0x000f22000c1e1d00 */
[C---:B------:R-:W-:Y:S02]  /*0750*/  IADD3 R167, PT, PT, R187.reuse, 0x80, RZ ;  /* 0x00000080bba77810 */ /* 0x040fe40007ffe0ff */
[----:B------:R-:W-:-:S03]  /*0760*/  IADD3 R165, PT, PT, R187, 0x100, RZ ;  /* 0x00000100bba57810 */ /* 0x000fc60007ffe0ff */
[----:B------:R-:W-:-:S04]  /*0770*/  IMAD.WIDE.U32 R76, R167, 0x10, R84 ;  /* 0x00000010a74c7825 */ /* 0x000fc800078e0054 */
[----:B--2---:R-:W-:Y:S02]  /*0780*/  IMAD.WIDE R170, R163, 0x4, R90 ;  /* 0x00000004a3aa7825 */ /* 0x004fe400078e025a */
[----:B------:R-:W2:Y:S02]  /*0790*/  LDG.E.128 R76, desc[UR4][R76.64] ;  /* 0x000000044c4c7981 */ /* 0x000ea4000c1e1d00 */
[----:B------:R-:W-:Y:S02]  /*07a0*/  IMAD.WIDE.U32 R84, R165, 0x10, R84 ;  /* 0x00000010a5547825 */ /* 0x000fe400078e0054 */
[----:B------:R-:W2:Y:S02]  /*07b0*/  LDG.E R182, desc[UR4][R170.64] ;  /* 0x00000004aab67981 */ /* 0x000ea4000c1e1900 */
[--C-:B---3--:R-:W-:Y:S02]  /*07c0*/  IMAD.WIDE.U32 R72, R187, 0x10, R88.reuse ;  /* 0x00000010bb487825 */ /* 0x108fe400078e0058 */
[----:B------:R-:W3:Y:S02]  /*07d0*/  LDG.E.128 R84, desc[UR4][R84.64] ;  /* 0x0000000454547981 */ /* 0x000ee4000c1e1d00 */
[----:B------:R-:W-:-:S02]  /*07e0*/  IMAD.WIDE.U32 R80, R167, 0x10, R88 ;  /* 0x00000010a7507825 */ /* 0x000fc400078e0058 */
[----:B------:R-:W3:Y:S02]  /*07f0*/  LDG.E.128 R72, desc[UR4][R72.64] ;  /* 0x0000000448487981 */ /* 0x000ee4000c1e1d00 */
[----:B0-----:R-:W-:Y:S02]  /*0800*/  IMAD.WIDE R168, R163, 0x4, R168 ;  /* 0x00000004a3a87825 */ /* 0x001fe400078e02a8 */
[----:B------:R-:W3:Y:S04]  /*0810*/  LDG.E.128 R80, desc[UR4][R80.64] ;  /* 0x0000000450507981 */ /* 0x000ee8000c1e1d00 */
[----:B------:R2:W3:Y:S01]  /*0820*/  LDG.E R164, desc[UR4][R168.64] ;  /* 0x00000004a8a47981 */ /* 0x0004e2000c1e1900 */
[----:B------:R-:W-:-:S06]  /*0830*/  IMAD.WIDE.U32 R88, R165, 0x10, R88 ;  /* 0x00000010a5587825 */ /* 0x000fcc00078e0058 */
[----:B------:R-:W3:Y:S01]  /*0840*/  LDG.E.128 R88, desc[UR4][R88.64] ;  /* 0x0000000458587981 */ /* 0x000ee2000c1e1d00 */
[----:B----4-:R-:W-:-:S04]  /*0850*/  ISETP.NE.U32.AND P0, PT, RZ, UR8, PT ;  /* 0x00000008ff007c0c */ /* 0x010fc8000bf05070 */
[----:B------:R-:W-:Y:S02]  /*0860*/  ISETP.NE.AND.EX P0, PT, RZ, UR9, PT, P0 ;  /* 0x00000009ff007c0c */ /* 0x000fe4000bf05300 */
[----:B------:R-:W-:Y:S01]  /*0870*/  ISETP.NE.AND P3, PT, RZ, UR7, PT ;  /* 0x00000007ff007c0c */ /* 0x000fe2000bf65270 */
[----:B------:R-:W0:Y:S01]  /*0880*/  S2R R226, SR_CgaCtaId ;  /* 0x0000000000e27919 */ /* 0x000e220000008800 */
[----:B------:R-:W-:Y:S02]  /*0890*/  LOP3.LUT P4, RZ, R0, 0x1f, RZ, 0xc0, !PT ;  /* 0x0000001f00ff7812 */ /* 0x000fe4000788c0ff */
[C---:B------:R-:W-:Y:S02]  /*08a0*/  PRMT R166, R68.reuse, 0x7632, R166 ;  /* 0x0000763244a67816 */ /* 0x040fe400000000a6 */
[----:B------:R-:W-:Y:S02]  /*08b0*/  SHF.L.U32 R172, R68, 0x10, RZ ;  /* 0x0000001044ac7819 */ /* 0x000fe400000006ff */
[----:B------:R-:W-:-:S02]  /*08c0*/  PRMT R173, R69, 0x7632, R173 ;  /* 0x0000763245ad7816 */ /* 0x000fc400000000ad */
[----:B------:R-:W-:Y:S02]  /*08d0*/  SHF.L.U32 R207, R69, 0x10, RZ ;  /* 0x0000001045cf7819 */ /* 0x000fe400000006ff */
[----:B------:R-:W4:Y:S01]  /*08e0*/  @P0 LDC.64 R68, c[0x0][0x438] ;  /* 0x00010e00ff440b82 */ /* 0x000f220000000a00 */
[C---:B--2---:R-:W-:Y:S02]  /*08f0*/  PRMT R168, R76.reuse, 0x7632, R168 ;  /* 0x000076324ca87816 */ /* 0x044fe400000000a8 */
[----:B------:R-:W-:Y:S02]  /*0900*/  SHF.L.U32 R203, R76, 0x10, RZ ;  /* 0x000000104ccb7819 */ /* 0x000fe400000006ff */
[----:B------:R-:W-:Y:S02]  /*0910*/  PRMT R76, R77, 0x7632, R76 ;  /* 0x000076324d4c7816 */ /* 0x000fe4000000004c */
[----:B------:R-:W-:Y:S02]  /*0920*/  FSEL R182, R182, RZ, !P3 ;  /* 0x000000ffb6b67208 */ /* 0x000fe40005800000 */
[----:B---3--:R-:W-:-:S02]  /*0930*/  PRMT R180, R87, 0x7632, R180 ;  /* 0x0000763257b47816 */ /* 0x008fc400000000b4 */
[----:B------:R-:W-:Y:S02]  /*0940*/  SHF.L.U32 R76, R76, 0x10, RZ ;  /* 0x000000104c4c7819 */ /* 0x000fe400000006ff */
[C---:B------:R-:W-:Y:S02]  /*0950*/  PRMT R204, R72.reuse, 0x7632, R204 ;  /* 0x0000763248cc7816 */ /* 0x040fe400000000cc */
[----:B------:R-:W-:Y:S02]  /*0960*/  SHF.L.U32 R181, R72, 0x10, RZ ;  /* 0x0000001048b57819 */ /* 0x000fe400000006ff */
[----:B------:R-:W-:Y:S01]  /*0970*/  SHF.L.U32 R199, R77, 0x10, RZ ;  /* 0x000000104dc77819 */ /* 0x000fe200000006ff */
[----:B------:R-:W-:Y:S01]  /*0980*/  FADD.FTZ R77, -R182, R172 ;  /* 0x000000acb64d7221 */ /* 0x000fe20000010100 */
[C---:B------:R-:W-:Y:S02]  /*0990*/  PRMT R169, R78.reuse, 0x7632, R169 ;  /* 0x000076324ea97816 */ /* 0x040fe400000000a9 */
[----:B------:R-:W-:-:S02]  /*09a0*/  SHF.L.U32 R195, R78, 0x10, RZ ;  /* 0x000000104ec37819 */ /* 0x000fc400000006ff */
[----:B------:R-:W-:Y:S02]  /*09b0*/  SHF.L.U32 R166, R166, 0x10, RZ ;  /* 0x00000010a6a67819 */ /* 0x000fe400000006ff */
[C---:B------:R-:W-:Y:S02]  /*09c0*/  PRMT R78, R79.reuse, 0x7632, R78 ;  /* 0x000076324f4e7816 */ /* 0x040fe4000000004e */
[----:B------:R-:W-:Y:S01]  /*09d0*/  SHF.L.U32 R191, R79, 0x10, RZ ;  /* 0x000000104fbf7819 */ /* 0x000fe200000006ff */
[----:B----4-:R-:W-:Y:S01]  /*09e0*/  @P0 IMAD.WIDE.U32 R68, R165, 0x10, R68 ;  /* 0x00000010a5440825 */ /* 0x010fe200078e0044 */
[C---:B------:R-:W-:Y:S02]  /*09f0*/  PRMT R210, R80.reuse, 0x7632, R210 ;  /* 0x0000763250d27816 */ /* 0x040fe400000000d2 */
[----:B------:R-:W-:Y:S01]  /*0a00*/  SHF.L.U32 R79, R80, 0x10, RZ ;  /* 0x00000010504f7819 */ /* 0x000fe200000006ff */
[----:B------:R-:W-:Y:S01]  /*0a10*/  FADD.FTZ R197, -R182, R76 ;  /* 0x0000004cb6c57221 */ /* 0x000fe20000010100 */
[----:B------:R-:W-:-:S02]  /*0a20*/  PRMT R80, R84, 0x7632, R80 ;  /* 0x0000763254507816 */ /* 0x000fc40000000050 */
[----:B------:R-:W-:Y:S01]  /*0a30*/  SHF.L.U32 R180, R180, 0x10, RZ ;  /* 0x00000010b4b47819 */ /* 0x000fe200000006ff */
[----:B------:R-:W-:Y:S01]  /*0a40*/  FADD.FTZ R213, -R182, R166 ;  /* 0x000000a6b6d57221 */ /* 0x000fe20000010100 */
[----:B------:R-:W-:Y:S01]  /*0a50*/  SHF.L.U32 R204, R204, 0x10, RZ ;  /* 0x00000010cccc7819 */ /* 0x000fe200000006ff */
[----:B-----5:R-:W-:Y:S01]  /*0a60*/  FMUL.FTZ R76, R48, R181 ;  /* 0x000000b5304c7220 */ /* 0x020fe20000410000 */
[----:B------:R-:W-:Y:S01]  /*0a70*/  SHF.L.U32 R171, R71, 0x10, RZ ;  /* 0x0000001047ab7819 */ /* 0x000fe200000006ff */
[----:B------:R-:W-:Y:S01]  /*0a80*/  FMUL.FTZ R77, R164, R77 ;  /* 0x0000004da44d7220 */ /* 0x000fe20000410000 */
[----:B------:R-:W-:Y:S02]  /*0a90*/  SHF.L.U32 R173, R173, 0x10, RZ ;  /* 0x00000010adad7819 */ /* 0x000fe400000006ff */
[C---:B------:R-:W-:Y:S02]  /*0aa0*/  PRMT R214, R82.reuse, 0x7632, R214 ;  /* 0x0000763252d67816 */ /* 0x040fe400000000d6 */
[----:B------:R-:W-:-:S02]  /*0ab0*/  SHF.L.U32 R179, R82, 0x10, RZ ;  /* 0x0000001052b37819 */ /* 0x000fc400000006ff */
[----:B------:R-:W-:Y:S01]  /*0ac0*/  SHF.L.U32 R87, R87, 0x10, RZ ;  /* 0x0000001057577819 */ /* 0x000fe200000006ff */
[----:B------:R-:W-:Y:S01]  /*0ad0*/  FADD.FTZ R221, -R182, R180 ;  /* 0x000000b4b6dd7221 */ /* 0x000fe20000010100 */
[C---:B------:R-:W-:Y:S01]  /*0ae0*/  PRMT R174, R70.reuse, 0x7632, R174 ;  /* 0x0000763246ae7816 */ /* 0x040fe200000000ae */
[----:B------:R2:W5:Y:S01]  /*0af0*/  @P0 LDG.E.128 R60, desc[UR4][R68.64] ;  /* 0x00000004443c0981 */ /* 0x000562000c1e1d00 */
[----:B------:R-:W-:Y:S02]  /*0b00*/  SHF.L.U32 R209, R70, 0x10, RZ ;  /* 0x0000001046d17819 */ /* 0x000fe400000006ff */
[----:B------:R-:W-:Y:S02]  /*0b10*/  PRMT R170, R71, 0x7632, R170 ;  /* 0x0000763247aa7816 */ /* 0x000fe400000000aa */
[C---:B------:R-:W-:Y:S01]  /*0b20*/  PRMT R208, R74.reuse, 0x7632, R208 ;  /* 0x000076324ad07816 */ /* 0x040fe200000000d0 */
[----:B------:R-:W3:Y:S01]  /*0b30*/  @P1 LDC.64 R70, c[0x0][0x3e0] ;  /* 0x0000f800ff461b82 */ /* 0x000ee20000000a00 */
[----:B------:R-:W-:-:S02]  /*0b40*/  SHF.L.U32 R183, R74, 0x10, RZ ;  /* 0x000000104ab77819 */ /* 0x000fc400000006ff */
[C---:B------:R-:W-:Y:S02]  /*0b50*/  PRMT R176, R75.reuse, 0x7632, R176 ;  /* 0x000076324bb07816 */ /* 0x040fe400000000b0 */
[----:B------:R-:W-:Y:S02]  /*0b60*/  SHF.L.U32 R175, R75, 0x10, RZ ;  /* 0x000000104baf7819 */ /* 0x000fe400000006ff */
[----:B------:R-:W-:Y:S01]  /*0b70*/  PRMT R82, R85, 0x7632, R82 ;  /* 0x0000763255527816 */ /* 0x000fe20000000052 */
[----:B------:R-:W4:Y:S01]  /*0b80*/  @P0 LDC.64 R74, c[0x0][0x438] ;  /* 0x00010e00ff4a0b82 */ /* 0x000f220000000a00 */
[----:B------:R-:W-:Y:S02]  /*0b90*/  PRMT R178, R86, 0x7632, R178 ;  /* 0x0000763256b27816 */ /* 0x000fe400000000b2 */
[----:B------:R-:W-:Y:S01]  /*0ba0*/  SHF.L.U32 R80, R80, 0x10, RZ ;  /* 0x0000001050507819 */ /* 0x000fe200000006ff */
[----:B------:R-:W-:Y:S01]  /*0bb0*/  FADD.FTZ R207, -R182, R207 ;  /* 0x000000cfb6cf7221 */ /* 0x000fe20000010100 */
[----:B------:R-:W-:Y:S01]  /*0bc0*/  PRMT R206, R73, 0x7632, R206 ;  /* 0x0000763249ce7816 */ /* 0x000fe200000000ce */
[----:B------:R-:W-:Y:S01]  /*0bd0*/  FMUL.FTZ R180, R49, R204 ;  /* 0x000000cc31b47220 */ /* 0x000fe20000410000 */
[----:B------:R-:W-:Y:S01]  /*0be0*/  SHF.L.U32 R177, R73, 0x10, RZ ;  /* 0x0000001049b17819 */ /* 0x000fe200000006ff */
[----:B--2---:R-:W-:Y:S01]  /*0bf0*/  FADD.FTZ R69, RZ, R76 ;  /* 0x0000004cff457221 */ /* 0x004fe20000010000 */
[----:B------:R-:W-:Y:S01]  /*0c00*/  FMUL.FTZ R213, R164, R213 ;  /* 0x000000d5a4d57220 */ /* 0x000fe20000410000 */
[----:B------:R-:W-:Y:S01]  /*0c10*/  FFMA.FTZ R68, R77, R76, RZ ;  /* 0x0000004c4d447223 */ /* 0x000fe200000100ff */
[C---:B------:R-:W-:Y:S01]  /*0c20*/  FADD.FTZ R211, -R182.reuse, R171 ;  /* 0x000000abb6d37221 */ /* 0x040fe20000010100 */
[----:B------:R-:W-:Y:S01]  /*0c30*/  FADD.FTZ R215, -R182, R173 ;  /* 0x000000adb6d77221 */ /* 0x000fe20000010100 */
[----:B------:R-:W-:Y:S01]  /*0c40*/  SHF.L.U32 R84, R84, 0x10, RZ ;  /* 0x0000001054547819 */ /* 0x000fe200000006ff */
[C---:B------:R-:W-:Y:S01]  /*0c50*/  FADD.FTZ R173, -R182.reuse, R87 ;  /* 0x00000057b6ad7221 */ /* 0x040fe20000010100 */
[----:B------:R-:W-:Y:S01]  /*0c60*/  SHF.L.U32 R229, R85, 0x10, RZ ;  /* 0x0000001055e57819 */ /* 0x000fe200000006ff */
[----:B------:R-:W-:Y:S01]  /*0c70*/  FADD.FTZ R87, -R182, R80 ;  /* 0x00000050b6577221 */ /* 0x000fe20000010100 */
[----:B------:R-:W-:-:S02]  /*0c80*/  SHF.L.U32 R86, R86, 0x10, RZ ;  /* 0x0000001056567819 */ /* 0x000fc400000006ff */
[----:B------:R-:W-:Y:S02]  /*0c90*/  SHF.L.U32 R174, R174, 0x10, RZ ;  /* 0x00000010aeae7819 */ /* 0x000fe400000006ff */
[----:B------:R-:W-:Y:S02]  /*0ca0*/  SHF.L.U32 R170, R170, 0x10, RZ ;  /* 0x00000010aaaa7819 */ /* 0x000fe400000006ff */
[----:B------:R-:W-:Y:S02]  /*0cb0*/  SHF.L.U32 R168, R168, 0x10, RZ ;  /* 0x00000010a8a87819 */ /* 0x000fe400000006ff */
[----:B------:R-:W-:Y:S02]  /*0cc0*/  SHF.L.U32 R193, R169, 0x10, RZ ;  /* 0x00000010a9c17819 */ /* 0x000fe400000006ff */
[----:B------:R-:W-:Y:S02]  /*0cd0*/  SHF.L.U32 R78, R78, 0x10, RZ ;  /* 0x000000104e4e7819 */ /* 0x000fe400000006ff */
[----:B------:R-:W-:Y:S01]  /*0ce0*/  SHF.L.U32 R82, R82, 0x10, RZ ;  /* 0x0000001052527819 */ /* 0x000fe200000006ff */
[----:B------:R-:W-:Y:S01]  /*0cf0*/  FMUL.FTZ R207, R164, R207 ;  /* 0x000000cfa4cf7220 */ /* 0x000fe20000410000 */
[----:B------:R-:W-:Y:S01]  /*0d00*/  SHF.L.U32 R171, R178, 0x10, RZ ;  /* 0x00000010b2ab7819 */ /* 0x000fe200000006ff */
[----:B------:R-:W-:Y:S01]  /*0d10*/  FMUL.FTZ R80, R50, R177 ;  /* 0x000000b132507220 */ /* 0x000fe20000410000 */
[----:B------:R-:W-:Y:S01]  /*0d20*/  SHF.L.U32 R206, R206, 0x10, RZ ;  /* 0x00000010cece7819 */ /* 0x000fe200000006ff */
        /* <DEDUP_REMOVED lines=35> */
[----:B---3--:R-:W-:-:S04]  /*0f60*/  @P1 IMAD.WIDE R70, R163, 0x2, R70 ;  /* 0x00000002a3461825 */ /* 0x008fc800078e0246 */
[----:B------:R-:W-:Y:S01]  /*0f70*/  FMUL.FTZ R202, R47, R176 ;  /* 0x000000b02fca7220 */ /* 0x000fe20000410000 */
[----:B------:R-:W-:Y:S01]  /*0f80*/  FMUL.FTZ R185, R164, R185 ;  /* 0x000000b9a4b97220 */ /* 0x000fe20000410000 */
[----:B------:R-:W-:Y:S01]  /*0f90*/  FADD.FTZ R69, R69, R178 ;  /* 0x000000b245457221 */ /* 0x000fe20000010000 */
[----:B----4-:R-:W-:-:S04]  /*0fa0*/  @P0 IMAD.WIDE.U32 R74, R187, 0x10, R74 ;  /* 0x00000010bb4a0825 */ /* 0x010fc800078e004a */
[----:B------:R-:W-:Y:S01]  /*0fb0*/  FFMA.FTZ R68, R211, R178, R68 ;  /* 0x000000b2d3447223 */ /* 0x000fe20000010044 */
[----:B------:R-:W-:Y:S01]  /*0fc0*/  SHF.L.U32 R210, R210, 0x10, RZ ;  /* 0x00000010d2d27819 */ /* 0x000fe200000006ff */
[----:B------:R2:W3:Y:S01]  /*0fd0*/  @P1 LDG.E.U16 R78, desc[UR4][R70.64] ;  /* 0x00000004464e1981 */ /* 0x0004e2000c1e1500 */
[----:B------:R-:W-:Y:S01]  /*0fe0*/  FMUL.FTZ R200, R40, R79 ;  /* 0x0000004f28c87220 */ /* 0x000fe20000410000 */
[C---:B------:R-:W-:Y:S01]  /*0ff0*/  FMUL.FTZ R203, R164.reuse, R203 ;  /* 0x000000cba4cb7220 */ /* 0x040fe20000410000 */
[----:B------:R-:W-:Y:S01]  /*1000*/  FADD.FTZ R69, R69, R202 ;  /* 0x000000ca45457221 */ /* 0x000fe20000010000 */
[----:B------:R-:W4:Y:S01]  /*1010*/  @P0 LDG.E.128 R52, desc[UR4][R74.64] ;  /* 0x000000044a340981 */ /* 0x000f22000c1e1d00 */
        /* <DEDUP_REMOVED lines=32> */
[C---:B------:R-:W-:Y:S01]  /*1220*/  PRMT R218, R88.reuse, 0x7632, R218 ;  /* 0x0000763258da7816 */ /* 0x040fe200000000da */
[----:B------:R-:W-:Y:S01]  /*1230*/  FMUL.FTZ R186, R39, R216 ;  /* 0x000000d827ba7220 */ /* 0x000fe20000410000 */
[----:B------:R-:W-:Y:S01]  /*1240*/  SHF.L.U32 R217, R88, 0x10, RZ ;  /* 0x0000001058d97819 */ /* 0x000fe200000006ff */
[----:B------:R-:W-:Y:S01]  /*1250*/  FMUL.FTZ R189, R164, R189 ;  /* 0x000000bda4bd7220 */ /* 0x000fe20000410000 */
[----:B------:R-:W-:Y:S01]  /*1260*/  PRMT R84, R91, 0x7632, R84 ;  /* 0x000076325b547816 */ /* 0x000fe20000000054 */
[----:B------:R-:W-:Y:S01]  /*1270*/  FADD.FTZ R69, R69, R194 ;  /* 0x000000c245457221 */ /* 0x000fe20000010000 */
[----:B------:R-:W-:Y:S01]  /*1280*/  FFMA.FTZ R68, R191, R194, R68 ;  /* 0x000000c2bf447223 */ /* 0x000fe20000010044 */
[----:B------:R-:W-:Y:S01]  /*1290*/  PRMT R86, R90, 0x7632, R86 ;  /* 0x000076325a567816 */ /* 0x000fe20000000056 */
[----:B------:R-:W-:Y:S01]  /*12a0*/  FMUL.FTZ R85, R164, R85 ;  /* 0x00000055a4557220 */ /* 0x000fe20000410000 */
[----:B------:R-:W-:Y:S01]  /*12b0*/  SHF.L.U32 R218, R218, 0x10, RZ ;  /* 0x00000010dada7819 */ /* 0x000fe200000006ff */
[----:B------:R-:W-:Y:S01]  /*12c0*/  FADD.FTZ R69, R69, R186 ;  /* 0x000000ba45457221 */ /* 0x000fe20000010000 */
[----:B------:R-:W-:Y:S01]  /*12d0*/  SHF.L.U32 R224, R84, 0x10, RZ ;  /* 0x0000001054e07819 */ /* 0x000fe200000006ff */
[----:B------:R-:W-:Y:S01]  /*12e0*/  FMUL.FTZ R84, R32, R217 ;  /* 0x000000d920547220 */ /* 0x000fe20000410000 */
[----:B------:R-:W-:Y:S01]  /*12f0*/  FFMA.FTZ R68, R189, R186, R68 ;  /* 0x000000babd447223 */ /* 0x000fe20000010044 */
[C---:B------:R-:W-:Y:S01]  /*1300*/  PRMT R220, R89.reuse, 0x7632, R220 ;  /* 0x0000763259dc7816 */ /* 0x040fe200000000dc */
[----:B------:R-:W-:Y:S01]  /*1310*/  FMUL.FTZ R88, R164, R87 ;  /* 0x00000057a4587220 */ /* 0x000fe20000410000 */
[----:B------:R-:W-:Y:S01]  /*1320*/  SHF.L.U32 R219, R89, 0x10, RZ ;  /* 0x0000001059db7819 */ /* 0x000fe200000006ff */
[----:B------:R-:W-:Y:S01]  /*1330*/  FADD.FTZ R69, R69, R84 ;  /* 0x0000005445457221 */ /* 0x000fe20000010000 */
[----:B------:R-:W-:Y:S01]  /*1340*/  SHF.L.U32 R222, R86, 0x10, RZ ;  /* 0x0000001056de7819 */ /* 0x000fe200000006ff */
[----:B------:R-:W-:Y:S01]  /*1350*/  FMUL.FTZ R86, R33, R218 ;  /* 0x000000da21567220 */ /* 0x000fe20000410000 */
[----:B--2---:R-:W-:Y:S01]  /*1360*/  FFMA.FTZ R71, R85, R84, R68 ;  /* 0x0000005455477223 */ /* 0x004fe20000010044 */
[----:B------:R-:W-:Y:S01]  /*1370*/  SHF.L.U32 R220, R220, 0x10, RZ ;  /* 0x00000010dcdc7819 */ /* 0x000fe200000006ff */
        /* <DEDUP_REMOVED lines=26> */
[----:B------:R-:W2:Y:S02]  /*1520*/  @P0 LDC.64 R72, c[0x0][0x438] ;  /* 0x00010e00ff480b82 */ /* 0x000ea40000000a00 */
[----:B------:R-:W-:Y:S01]  /*1530*/  FADD.FTZ R69, R69, R172 ;  /* 0x000000ac45457221 */ /* 0x000fe20000010000 */
[----:B------:R-:W-:-:S04]  /*1540*/  FFMA.FTZ R71, R174, R172, R71 ;  /* 0x000000acae477223 */ /* 0x000fc80000010047 */
[----:B------:R-:W1:Y:S04]  /*1550*/  SHFL.DOWN PT, R68, R69, 0x10, 0x1f ;  /* 0x0a001f0045447f89 */ /* 0x000e6800000e0000 */
[----:B------:R-:W0:Y:S01]  /*1560*/  SHFL.DOWN PT, R70, R71, 0x10, 0x1f ;  /* 0x0a001f0047467f89 */ /* 0x000e2200000e0000 */
[----:B--2---:R-:W-:-:S05]  /*1570*/  @P0 IMAD.WIDE.U32 R72, R167, 0x10, R72 ;  /* 0x00000010a7480825 */ /* 0x004fca00078e0048 */
[----:B------:R2:W5:Y:S01]  /*1580*/  @P0 LDG.E.128 R56, desc[UR4][R72.64] ;  /* 0x0000000448380981 */ /* 0x000562000c1e1d00 */
[----:B-1----:R-:W-:Y:S01]  /*1590*/  FADD.FTZ R68, R69, R68 ;  /* 0x0000004445447221 */ /* 0x002fe20000010000 */
[----:B0-----:R-:W-:-:S04]  /*15a0*/  FADD.FTZ R70, R71, R70 ;  /* 0x0000004647467221 */ /* 0x001fc80000010000 */
[----:B--2---:R-:W0:Y:S04]  /*15b0*/  SHFL.DOWN PT, R73, R68, 0x8, 0x1f ;  /* 0x09001f0044497f89 */ /* 0x004e2800000e0000 */
        /* <DEDUP_REMOVED lines=25> */
[C---:B------:R-:W-:Y:S01]  /*1750*/  @!P2 IADD3 R226, PT, PT, R221.reuse, 0x3000, RZ ;  /* 0x00003000dde2a810 */ /* 0x040fe20007ffe0ff */
[----:B------:R-:W-:Y:S01]  /*1760*/  BAR.SYNC.DEFER_BLOCKING 0x0 ;  /* 0x0000000000007b1d */ /* 0x000fe20000010000 */
[C---:B------:R-:W-:Y:S02]  /*1770*/  IADD3 R75, PT, PT, R221.reuse, 0x3030, RZ ;  /* 0x00003030dd4b7810 */ /* 0x040fe40007ffe0ff */
[----:B------:R-:W-:-:S03]  /*1780*/  @!P2 IADD3 R75, PT, PT, R221, 0x3010, RZ ;  /* 0x00003010dd4ba810 */ /* 0x000fc60007ffe0ff */
        /* <DEDUP_REMOVED lines=14> */
[----:B------:R-:W-:Y:S01]  /*1870*/  MOV R175, 0x3f800000 ;  /* 0x3f80000000af7802 */ /* 0x000fe20000000f00 */
        /* <DEDUP_REMOVED lines=49> */
[----:B----4-:R-:W-:-:S02]  /*1b90*/  PRMT R72, R55, 0x7632, R72 ;  /* 0x0000763237487816 */ /* 0x010fc40000000048 */
[C---:B------:R-:W-:Y:S02]  /*1ba0*/  PRMT R75, R54.reuse, 0x7632, R75 ;  /* 0x00007632364b7816 */ /* 0x040fe4000000004b */
[----:B------:R-:W-:Y:S02]  /*1bb0*/  PRMT R73, R54, 0x7632, R73 ;  /* 0x0000763236497816 */ /* 0x000fe40000000049 */
[C---:B------:R-:W-:Y:S02]  /*1bc0*/  PRMT R83, R53.reuse, 0x7632, R83 ;  /* 0x0000763235537816 */ /* 0x040fe40000000053 */
        /* <DEDUP_REMOVED lines=9> */
[-C--:B------:R-:W-:Y:S01]  /*1c60*/  FFMA.FTZ R77, R77, R177.reuse, R176 ;  /* 0x000000b14d4d7223 */ /* 0x080fe200000100b0 */
[C---:B-----5:R-:W-:Y:S01]  /*1c70*/  PRMT R72, R68.reuse, 0x7632, R72 ;  /* 0x0000763244487816 */ /* 0x060fe20000000048 */
[-CC-:B------:R-:W-:Y:S01]  /*1c80*/  FFMA.FTZ R213, R213, R177.reuse, R176.reuse ;  /* 0x000000b1d5d57223 */ /* 0x180fe200000100b0 */
[----:B------:R-:W-:Y:S01]  /*1c90*/  SHF.L.U32 R74, R68, 0x10, RZ ;  /* 0x00000010444a7819 */ /* 0x000fe200000006ff */
[-C--:B------:R-:W-:Y:S01]  /*1ca0*/  FFMA.FTZ R207, R207, R177.reuse, R176 ;  /* 0x000000b1cfcf7223 */ /* 0x080fe200000100b0 */
[----:B------:R-:W-:Y:S01]  /*1cb0*/  PRMT R68, R69, 0x7632, R68 ;  /* 0x0000763245447816 */ /* 0x000fe20000000044 */
[-CC-:B------:R-:W-:Y:S01]  /*1cc0*/  FFMA.FTZ R215, R215, R177.reuse, R176.reuse ;  /* 0x000000b1d7d77223 */ /* 0x180fe200000100b0 */
[----:B------:R-:W-:Y:S01]  /*1cd0*/  SHF.L.U32 R204, R69, 0x10, RZ ;  /* 0x0000001045cc7819 */ /* 0x000fe200000006ff */
[-CC-:B------:R-:W-:Y:S01]  /*1ce0*/  FFMA.FTZ R209, R209, R177.reuse, R176.reuse ;  /* 0x000000b1d1d17223 */ /* 0x180fe200000100b0 */
[-CC-:B------:R-:W-:Y:S01]  /*1cf0*/  FFMA.FTZ R205, R205, R177.reuse, R176.reuse ;  /* 0x000000b1cdcd7223 */ /* 0x180fe200000100b0 */
[-CC-:B------:R-:W-:Y:S01]  /*1d00*/  FFMA.FTZ R211, R211, R177.reuse, R176.reuse ;  /* 0x000000b1d3d37223 */ /* 0x180fe200000100b0 */
[C---:B------:R-:W-:Y:S01]  /*1d10*/  PRMT R69, R70.reuse, 0x7632, R69 ;  /* 0x0000763246457816 */ /* 0x040fe20000000045 */
[----:B------:R-:W-:Y:S01]  /*1d20*/  FFMA.FTZ R185, R185, R177, R176 ;  /* 0x000000b1b9b97223 */ /* 0x000fe200000100b0 */
[----:B------:R-:W-:Y:S01]  /*1d30*/  SHF.L.U32 R206, R70, 0x10, RZ ;  /* 0x0000001046ce7819 */ /* 0x000fe200000006ff */
[----:B------:R-:W-:Y:S01]  /*1d40*/  FADD.FTZ R77, R76, -R77 ;  /* 0x8000004d4c4d7221 */ /* 0x000fe20000010000 */
[C---:B------:R-:W-:Y:S01]  /*1d50*/  PRMT R70, R71.reuse, 0x7632, R70 ;  /* 0x0000763247467816 */ /* 0x040fe20000000046 */
[----:B------:R-:W-:Y:S01]  /*1d60*/  FADD.FTZ R213, R180, -R213 ;  /* 0x800000d5b4d57221 */ /* 0x000fe20000010000 */
[----:B------:R-:W-:Y:S01]  /*1d70*/  FADD.FTZ R207, R80, -R207 ;  /* 0x800000cf50cf7221 */ /* 0x000fe20000010000 */
[----:B------:R-:W-:Y:S01]  /*1d80*/  FADD.FTZ R215, R182, -R215 ;  /* 0x800000d7b6d77221 */ /* 0x000fe20000010000 */
[----:B------:R-:W-:Y:S01]  /*1d90*/  FADD.FTZ R209, R82, -R209 ;  /* 0x800000d152d17221 */ /* 0x000fe20000010000 */
[----:B------:R-:W-:Y:S01]  /*1da0*/  FADD.FTZ R205, R184, -R205 ;  /* 0x800000cdb8cd7221 */ /* 0x000fe20000010000 */
[----:B------:R-:W-:Y:S01]  /*1db0*/  FADD.FTZ R211, R178, -R211 ;  /* 0x800000d3b2d37221 */ /* 0x000fe20000010000 */
[----:B------:R-:W-:Y:S01]  /*1dc0*/  FADD.FTZ R185, R202, -R185 ;  /* 0x800000b9cab97221 */ /* 0x000fe20000010000 */
[----:B------:R-:W-:Y:S01]  /*1dd0*/  SHF.L.U32 R75, R68, 0x10, RZ ;  /* 0x00000010444b7819 */ /* 0x000fe200000006ff */
[C---:B------:R-:W-:Y:S01]  /*1de0*/  FMUL.FTZ R68, R164.reuse, R77 ;  /* 0x0000004da4447220 */ /* 0x040fe20000410000 */
[----:B------:R-:W-:Y:S01]  /*1df0*/  SHF.L.U32 R208, R71, 0x10, RZ ;  /* 0x0000001047d07819 */ /* 0x000fe200000006ff */
[----:B------:R-:W-:Y:S01]  /*1e00*/  FMUL.FTZ R76, R164, R215 ;  /* 0x000000d7a44c7220 */ /* 0x000fe20000410000 */
[----:B------:R-:W-:Y:S01]  /*1e10*/  SHF.L.U32 R217, R70, 0x10, RZ ;  /* 0x0000001046d97819 */ /* 0x000fe200000006ff */
[----:B------:R-:W-:Y:S01]  /*1e20*/  FMUL.FTZ R70, R164, R213 ;  /* 0x000000d5a4467220 */ /* 0x000fe20000410000 */
[----:B------:R-:W-:Y:S01]  /*1e30*/  SHF.L.U32 R71, R72, 0x10, RZ ;  /* 0x0000001048477819 */ /* 0x000fe200000006ff */
[C---:B------:R-:W-:Y:S01]  /*1e40*/  FMUL.FTZ R72, R164.reuse, R207 ;  /* 0x000000cfa4487220 */ /* 0x040fe20000410000 */
[C---:B------:R-:W-:Y:S01]  /*1e50*/  FMUL.FTZ R80, R164.reuse, R209 ;  /* 0x000000d1a4507220 */ /* 0x040fe20000410000 */
[C---:B------:R-:W-:Y:S01]  /*1e60*/  FMUL.FTZ R82, R164.reuse, R205 ;  /* 0x000000cda4527220 */ /* 0x040fe20000410000 */
[C---:B------:R-:W-:Y:S01]  /*1e70*/  FMUL.FTZ R178, R164.reuse, R211 ;  /* 0x000000d3a4b27220 */ /* 0x040fe20000410000 */
[----:B------:R-:W-:Y:S01]  /*1e80*/  SHF.L.U32 R81, R69, 0x10, RZ ;  /* 0x0000001045517819 */ /* 0x000fe200000006ff */
        /* <DEDUP_REMOVED lines=23> */
[----:B------:R-:W-:Y:S01]  /*2000*/  FMUL.FTZ R183, R77, R206 ;  /* 0x000000ce4db77220 */ /* 0x000fe20000410000 */
[----:B------:R-:W-:Y:S01]  /*2010*/  F2FP.BF16.F32.PACK_AB R70, R71, R70 ;  /* 0x000000464746723e */ /* 0x000fe200000010ff */
[----:B------:R-:W-:Y:S01]  /*2020*/  FMUL.FTZ R182, R82, R81 ;  /* 0x0000005152b67220 */ /* 0x000fe20000410000 */
[----:B------:R-:W-:Y:S01]  /*2030*/  FMUL.FTZ R184, R184, R217 ;  /* 0x000000d9b8b87220 */ /* 0x000fe20000410000 */
[----:B------:R-:W-:-:S02]  /*2040*/  F2FP.BF16.F32.PACK_AB R69, R76, R73 ;  /* 0x000000494c45723e */ /* 0x000fc400000010ff */
[----:B------:R-:W-:Y:S01]  /*2050*/  F2FP.BF16.F32.PACK_AB R71, R72, R83 ;  /* 0x000000534847723e */ /* 0x000fe200000010ff */
[----:B------:R-:W-:Y:S06]  /*2060*/  BRA `(.L_x_2166) ;  /* 0x0000000400107947 */ /* 0x000fec0003800000 */
.L_x_2165:
        /* <DEDUP_REMOVED lines=10> */
[----:B------:R-:W-:Y:S01]  /*2110*/  PRMT R66, R70, 0x7632, R66 ;  /* 0x0000763246427816 */ /* 0x000fe20000000042 */
[----:B------:R-:W-:Y:S01]  /*2120*/  FADD.FTZ R213, R180, -R213 ;  /* 0x800000d5b4d57221 */ /* 0x000fe20000010000 */
[----:B------:R-:W-:Y:S01]  /*2130*/  FADD.FTZ R207, R80, -R207 ;  /* 0x800000cf50cf7221 */ /* 0x000fe20000010000 */
[----:B------:R-:W-:Y:S01]  /*2140*/  FADD.FTZ R215, R182, -R215 ;  /* 0x800000d7b6d77221 */ /* 0x000fe20000010000 */
[----:B------:R-:W-:Y:S01]  /*2150*/  FADD.FTZ R209, R82, -R209 ;  /* 0x800000d152d17221 */ /* 0x000fe20000010000 */
[----:B------:R-:W-:Y:S01]  /*2160*/  FADD.FTZ R205, R184, -R205 ;  /* 0x800000cdb8cd7221 */ /* 0x000fe20000010000 */
[C---:B------:R-:W-:Y:S01]  /*2170*/  PRMT R65, R69.reuse, 0x7632, R65 ;  /* 0x0000763245417816 */ /* 0x040fe20000000041 */
[----:B------:R-:W-:Y:S01]  /*2180*/  FADD.FTZ R211, R178, -R211 ;  /* 0x800000d3b2d37221 */ /* 0x000fe20000010000 */
[----:B------:R-:W-:Y:S01]  /*2190*/  SHF.L.U32 R72, R69, 0x10, RZ ;  /* 0x0000001045487819 */ /* 0x000fe200000006ff */
[----:B------:R-:W-:Y:S01]  /*21a0*/  FADD.FTZ R185, R202, -R185 ;  /* 0x800000b9cab97221 */ /* 0x000fe20000010000 */
[----:B------:R-:W-:Y:S01]  /*21b0*/  PRMT R67, R71, 0x7632, R67 ;  /* 0x0000763247437816 */ /* 0x000fe20000000043 */
        /* <DEDUP_REMOVED lines=20> */
[----:B------:R-:W-:Y:S01]  /*2300*/  F2FP.BF16.F32.PACK_AB R65, R215, R66 ;  /* 0x00000042d741723e */ /* 0x000fe200000010ff */
[-C--:B------:R-:W-:Y:S01]  /*2310*/  FMUL.FTZ R77, R80, R175.reuse ;  /* 0x000000af504d7220 */ /* 0x080fe20000410000 */
[C---:B------:R-:W-:Y:S01]  /*2320*/  F2FP.BF16.F32.PACK_AB R66, R205.reuse, R76 ;  /* 0x0000004ccd42723e */ /* 0x040fe200000010ff */
        /* <DEDUP_REMOVED lines=20> */
[----:B------:R-:W-:-:S02]  /*2470*/  F2FP.BF16.F32.PACK_AB R64, R213, R64 ;  /* 0x00000040d540723e */ /* 0x000fc400000010ff */
[----:B------:R-:W-:Y:S02]  /*2480*/  F2FP.BF16.F32.PACK_AB R67, R82, R80 ;  /* 0x000000505243723e */ /* 0x000fe400000010ff */
[----:B------:R-:W-:Y:S02]  /*2490*/  F2FP.BF16.F32.PACK_AB R70, R73, R70 ;  /* 0x000000464946723e */ /* 0x000fe400000010ff */
[----:B------:R-:W-:-:S07]  /*24a0*/  F2FP.BF16.F32.PACK_AB R71, R202, R77 ;  /* 0x0000004dca47723e */ /* 0x000fce00000010ff */
.L_x_2166:
        /* <DEDUP_REMOVED lines=17> */
[C---:B0----5:R-:W-:Y:S01]  /*25c0*/  PRMT R68, R75.reuse, 0x7632, R68 ;  /* 0x000076324b447816 */ /* 0x061fe20000000044 */
[----:B------:R-:W-:Y:S01]  /*25d0*/  FADD.FTZ R201, R192, -R201 ;  /* 0x800000c9c0c97221 */ /* 0x000fe20000010000 */
[----:B------:R-:W-:Y:S01]  /*25e0*/  PRMT R64, R72, 0x7632, R64 ;  /* 0x0000763248407816 */ /* 0x000fe20000000040 */
[----:B------:R-:W-:Y:S01]  /*25f0*/  FADD.FTZ R195, R196, -R195 ;  /* 0x800000c3c4c37221 */ /* 0x000fe20000010000 */
[----:B------:R-:W-:Y:S01]  /*2600*/  PRMT R66, R74, 0x7632, R66 ;  /* 0x000076324a427816 */ /* 0x000fe20000000042 */
[----:B------:R-:W-:Y:S01]  /*2610*/  FADD.FTZ R203, R200, -R203 ;  /* 0x800000cbc8cb7221 */ /* 0x000fe20000010000 */
[----:B------:R-:W-:Y:S01]  /*2620*/  FADD.FTZ R199, R198, -R199 ;  /* 0x800000c7c6c77221 */ /* 0x000fe20000010000 */
[----:B------:R-:W-:Y:S01]  /*2630*/  FADD.FTZ R197, R190, -R197 ;  /* 0x800000c5bec57221 */ /* 0x000fe20000010000 */
[----:B------:R-:W-:Y:S01]  /*2640*/  FADD.FTZ R193, R188, -R193 ;  /* 0x800000c1bcc17221 */ /* 0x000fe20000010000 */
[----:B------:R-:W-:Y:S01]  /*2650*/  FADD.FTZ R67, R194, -R191 ;  /* 0x800000bfc2437221 */ /* 0x000fe20000010000 */
[----:B------:R-:W-:Y:S01]  /*2660*/  FADD.FTZ R69, R186, -R189 ;  /* 0x800000bdba457221 */ /* 0x000fe20000010000 */
[----:B------:R-:W-:Y:S01]  /*2670*/  SHF.L.U32 R202, R75, 0x10, RZ ;  /* 0x000000104bca7819 */ /* 0x000fe200000006ff */
[----:B------:R-:W-:Y:S01]  /*2680*/  FMUL.FTZ R201, R164, R201 ;  /* 0x000000c9a4c97220 */ /* 0x000fe20000410000 */
[----:B------:R-:W-:Y:S01]  /*2690*/  SHF.L.U32 R205, R68, 0x10, RZ ;  /* 0x0000001044cd7819 */ /* 0x000fe200000006ff */
[C---:B------:R-:W-:Y:S01]  /*26a0*/  FMUL.FTZ R68, R164.reuse, R195 ;  /* 0x000000c3a4447220 */ /* 0x040fe20000410000 */
[C---:B------:R-:W-:Y:S01]  /*26b0*/  PRMT R65, R73.reuse, 0x7632, R65 ;  /* 0x0000763249417816 */ /* 0x040fe20000000041 */
[----:B------:R-:W-:Y:S01]  /*26c0*/  FMUL.FTZ R197, R164, R197 ;  /* 0x000000c5a4c57220 */ /* 0x000fe20000410000 */
[----:B------:R-:W-:Y:S01]  /*26d0*/  SHF.L.U32 R189, R64, 0x10, RZ ;  /* 0x0000001040bd7819 */ /* 0x000fe200000006ff */
[----:B------:R-:W-:Y:S01]  /*26e0*/  FMUL.FTZ R64, R164, R203 ;  /* 0x000000cba4407220 */ /* 0x000fe20000410000 */
        /* <DEDUP_REMOVED lines=14> */
[-C--:B------:R-:W-:Y:S01]  /*27d0*/  FMUL.FTZ R81, R192, R175.reuse ;  /* 0x000000afc0517220 */ /* 0x080fe20000410000 */
[----:B------:R-:W-:Y:S01]  /*27e0*/  FMUL.FTZ R194, R83, R175 ;  /* 0x000000af53c27220 */ /* 0x000fe20000410000 */
[----:B------:R-:W-:Y:S01]  /*27f0*/  F2FP.BF16.F32.PACK_AB R65, R197, R66 ;  /* 0x00000042c541723e */ /* 0x000fe200000010ff */
[----:B------:R-:W-:Y:S01]  /*2800*/  FMUL.FTZ R189, R70, R189 ;  /* 0x000000bd46bd7220 */ /* 0x000fe20000410000 */
        /* <DEDUP_REMOVED lines=18> */
[----:B------:R-:W-:-:S02]  /*2930*/  F2FP.BF16.F32.PACK_AB R69, R74, R71 ;  /* 0x000000474a45723e */ /* 0x000fc400000010ff */
[----:B------:R-:W-:Y:S02]  /*2940*/  F2FP.BF16.F32.PACK_AB R64, R201, R64 ;  /* 0x00000040c940723e */ /* 0x000fe400000010ff */
[----:B------:R-:W-:Y:S02]  /*2950*/  F2FP.BF16.F32.PACK_AB R67, R83, R192 ;  /* 0x000000c05343723e */ /* 0x000fe400000010ff */
[----:B------:R-:W-:Y:S02]  /*2960*/  F2FP.BF16.F32.PACK_AB R70, R73, R70 ;  /* 0x000000464946723e */ /* 0x000fe400000010ff */
[----:B------:R-:W-:Y:S01]  /*2970*/  F2FP.BF16.F32.PACK_AB R71, R194, R81 ;  /* 0x00000051c247723e */ /* 0x000fe200000010ff */
[----:B------:R-:W-:Y:S06]  /*2980*/  BRA `(.L_x_2168) ;  /* 0x0000000400007947 */ /* 0x000fec0003800000 */
.L_x_2167:
[-CC-:B------:R-:W-:Y:S01]  /*2990*/  FFMA.FTZ R203, R203, R177.reuse, R176.reuse ;  /* 0x000000b1cbcb7223 */ /* 0x180fe200000100b0 */
[-CC-:B------:R-:W-:Y:S01]  /*29a0*/  FFMA.FTZ R201, R201, R177.reuse, R176.reuse ;  /* 0x000000b1c9c97223 */ /* 0x180fe200000100b0 */
[-CC-:B------:R-:W-:Y:S01]  /*29b0*/  FFMA.FTZ R199, R199, R177.reuse, R176.reuse ;  /* 0x000000b1c7c77223 */ /* 0x180fe200000100b0 */
[-CC-:B------:R-:W-:Y:S01]  /*29c0*/  FFMA.FTZ R197, R197, R177.reuse, R176.reuse ;  /* 0x000000b1c5c57223 */ /* 0x180fe200000100b0 */
[-CC-:B------:R-:W-:Y:S01]  /*29d0*/  FFMA.FTZ R195, R195, R177.reuse, R176.reuse ;  /* 0x000000b1c3c37223 */ /* 0x180fe200000100b0 */
[-CC-:B------:R-:W-:Y:S01]  /*29e0*/  FFMA.FTZ R191, R191, R177.reuse, R176.reuse ;  /* 0x000000b1bfbf7223 */ /* 0x180fe200000100b0 */
[-C--:B------:R-:W-:Y:S01]  /*29f0*/  FFMA.FTZ R189, R189, R177.reuse, R176 ;  /* 0x000000b1bdbd7223 */ /* 0x080fe200000100b0 */
[----:B0----5:R-:W-:Y:S01]  /*2a00*/  PRMT R68, R72, 0x7632, R68 ;  /* 0x0000763248447816 */ /* 0x021fe20000000044 */
[----:B------:R-:W-:Y:S01]  /*2a10*/  FFMA.FTZ R193, R193, R177, R176 ;  /* 0x000000b1c1c17223 */ /* 0x000fe200000100b0 */
[----:B------:R-:W-:Y:S01]  /*2a20*/  PRMT R70, R74, 0x7632, R70 ;  /* 0x000076324a467816 */ /* 0x000fe20000000046 */
        /* <DEDUP_REMOVED lines=8> */
[----:B------:R-:W-:Y:S01]  /*2ab0*/  FADD.FTZ R81, R186, -R189 ;  /* 0x800000bdba517221 */ /* 0x000fe20000010000 */
[C---:B------:R-:W-:Y:S01]  /*2ac0*/  PRMT R73, R75.reuse, 0x7632, R73 ;  /* 0x000076324b497816 */ /* 0x040fe20000000049 */
[----:B------:R-:W-:Y:S01]  /*2ad0*/  FADD.FTZ R193, R188, -R193 ;  /* 0x800000c1bcc17221 */ /* 0x000fe20000010000 */
[----:B------:R-:W-:Y:S01]  /*2ae0*/  SHF.L.U32 R204, R75, 0x10, RZ ;  /* 0x000000104bcc7819 */ /* 0x000fe200000006ff */
[----:B------:R-:W-:Y:S01]  /*2af0*/  FMUL.FTZ R82, R164, R197 ;  /* 0x000000c5a4527220 */ /* 0x000fe20000410000 */
[----:B------:R-:W-:Y:S01]  /*2b00*/  SHF.L.U32 R189, R68, 0x10, RZ ;  /* 0x0000001044bd7819 */ /* 0x000fe200000006ff */
[----:B------:R-:W-:Y:S01]  /*2b10*/  FMUL.FTZ R68, R164, R203 ;  /* 0x000000cba4447220 */ /* 0x000fe20000410000 */
[----:B------:R-:W-:Y:S01]  /*2b20*/  SHF.L.U32 R202, R74, 0x10, RZ ;  /* 0x000000104aca7819 */ /* 0x000fe200000006ff */
[----:B------:R-:W-:Y:S01]  /*2b30*/  FMUL.FTZ R74, R164, R199 ;  /* 0x000000c7a44a7220 */ /* 0x000fe20000410000 */
[----:B------:R-:W-:Y:S01]  /*2b40*/  SHF.L.U32 R75, R70, 0x10, RZ ;  /* 0x00000010464b7819 */ /* 0x000fe200000006ff */
[C---:B------:R-:W-:Y:S01]  /*2b50*/  FMUL.FTZ R70, R164.reuse, R201 ;  /* 0x000000c9a4467220 */ /* 0x040fe20000410000 */
[C---:B------:R-:W-:Y:S01]  /*2b60*/  FMUL.FTZ R186, R164.reuse, R195 ;  /* 0x000000c3a4ba7220 */ /* 0x040fe20000410000 */
[----:B------:R-:W-:Y:S01]  /*2b70*/  FMUL.FTZ R190, R164, R71 ;  /* 0x00000047a4be7220 */ /* 0x000fe20000410000 */
[----:B------:R-:W-:Y:S01]  /*2b80*/  SHF.L.U32 R72, R72, 0x10, RZ ;  /* 0x0000001048487819 */ /* 0x000fe200000006ff */
[C---:B------:R-:W-:Y:S01]  /*2b90*/  FMUL.FTZ R188, R164.reuse, R193 ;  /* 0x000000c1a4bc7220 */ /* 0x040fe20000410000 */
[----:B------:R-:W-:Y:S01]  /*2ba0*/  SHF.L.U32 R191, R69, 0x10, RZ ;  /* 0x0000001045bf7819 */ /* 0x000fe200000006ff */
[----:B------:R-:W-:Y:S01]  /*2bb0*/  FMUL.FTZ R192, R164, R81 ;  /* 0x00000051a4c07220 */ /* 0x000fe20000410000 */
[-C--:B------:R-:W-:Y:S01]  /*2bc0*/  FMUL.FTZ R69, R68, R175.reuse ;  /* 0x000000af44457220 */ /* 0x080fe20000410000 */
[----:B------:R-:W-:Y:S01]  /*2bd0*/  SHF.L.U32 R83, R73, 0x10, RZ ;  /* 0x0000001049537819 */ /* 0x000fe200000006ff */
        /* <DEDUP_REMOVED lines=26> */
[----:B------:R-:W-:-:S07]  /*2d80*/  F2FP.BF16.F32.PACK_AB R71, R72, R81 ;  /* 0x000000514847723e */ /* 0x000fce00000010ff */
.L_x_2168:
        /* <DEDUP_REMOVED lines=23> */
[----:B-----5:R-:W-:Y:S01]  /*2f00*/  PRMT R69, R73, 0x7632, R69 ;  /* 0x0000763249457816 */ /* 0x020fe20000000045 */
[----:B------:R-:W-:Y:S01]  /*2f10*/  FADD.FTZ R171, R171, -R68 ;  /* 0x80000044abab7221 */ /* 0x000fe20000010000 */
[----:B------:R-:W-:Y:S01]  /*2f20*/  SHF.L.U32 R78, R73, 0x10, RZ ;  /* 0x00000010494e7819 */ /* 0x000fe200000006ff */
[----:B------:R-:W-:Y:S01]  /*2f30*/  FMUL.FTZ R68, R164, R87 ;  /* 0x00000057a4447220 */ /* 0x000fe20000410000 */
[----:B------:R-:W-:Y:S01]  /*2f40*/  PRMT R65, R72, 0x7632, R65 ;  /* 0x0000763248417816 */ /* 0x000fe20000000041 */
[----:B------:R-:W-:Y:S01]  /*2f50*/  FMUL.FTZ R73, R164, R71 ;  /* 0x00000047a4497220 */ /* 0x000fe20000410000 */
[----:B------:R-:W-:Y:S01]  /*2f60*/  PRMT R70, R74, 0x7632, R70 ;  /* 0x000076324a467816 */ /* 0x000fe20000000046 */
[C---:B------:R-:W-:Y:S01]  /*2f70*/  FMUL.FTZ R66, R164.reuse, R67 ;  /* 0x00000043a4427220 */ /* 0x040fe20000410000 */
[C---:B------:R-:W-:Y:S01]  /*2f80*/  PRMT R80, R75.reuse, 0x7632, R80 ;  /* 0x000076324b507816 */ /* 0x040fe20000000050 */
[----:B------:R-:W-:Y:S01]  /*2f90*/  FMUL.FTZ R64, R164, R85 ;  /* 0x00000055a4407220 */ /* 0x000fe20000410000 */
[----:B------:R-:W-:Y:S01]  /*2fa0*/  SHF.L.U32 R82, R74, 0x10, RZ ;  /* 0x000000104a527819 */ /* 0x000fe200000006ff */
[C---:B------:R-:W-:Y:S01]  /*2fb0*/  FMUL.FTZ R74, R164.reuse, R91 ;  /* 0x0000005ba44a7220 */ /* 0x040fe20000410000 */
[C---:B------:R-:W-:Y:S01]  /*2fc0*/  FMUL.FTZ R81, R164.reuse, R79 ;  /* 0x0000004fa4517220 */ /* 0x040fe20000410000 */
        /* <DEDUP_REMOVED lines=33> */
[----:B------:R-:W-:Y:S01]  /*31e0*/  F2FP.BF16.F32.PACK_AB R66, R81, R74 ;  /* 0x0000004a5142723e */ /* 0x000fe200000010ff */
[----:B------:R-:W-:Y:S01]  /*31f0*/  FMUL.FTZ R74, R67, R72 ;  /* 0x00000048434a7220 */ /* 0x000fe20000410000 */
[----:B------:R-:W-:Y:S02]  /*3200*/  F2FP.BF16.F32.PACK_AB R68, R69, R68 ;  /* 0x000000444544723e */ /* 0x000fe400000010ff */
[----:B------:R-:W-:Y:S02]  /*3210*/  F2FP.BF16.F32.PACK_AB R69, R70, R71 ;  /* 0x000000474645723e */ /* 0x000fe400000010ff */
[----:B------:R-:W-:Y:S02]  /*3220*/  F2FP.BF16.F32.PACK_AB R67, R177, R86 ;  /* 0x00000056b143723e */ /* 0x000fe400000010ff */
[----:B------:R-:W-:Y:S02]  /*3230*/  F2FP.BF16.F32.PACK_AB R70, R84, R73 ;  /* 0x000000495446723e */ /* 0x000fe400000010ff */
[----:B------:R-:W-:Y:S01]  /*3240*/  F2FP.BF16.F32.PACK_AB R71, R90, R175 ;  /* 0x000000af5a47723e */ /* 0x000fe200000010ff */
[----:B------:R-:W-:Y:S06]  /*3250*/  BRA `(.L_x_2170) ;  /* 0x0000000400007947 */ /* 0x000fec0003800000 */
.L_x_2169:
[-CC-:B------:R-:W-:Y:S01]  /*3260*/  FFMA.FTZ R85, R85, R177.reuse, R176.reuse ;  /* 0x000000b155557223 */ /* 0x180fe200000100b0 */
[-CC-:B0-----:R-:W-:Y:S01]  /*3270*/  FFMA.FTZ R69, R88, R177.reuse, R176.reuse ;  /* 0x000000b158457223 */ /* 0x181fe200000100b0 */
        /* <DEDUP_REMOVED lines=15> */
[----:B------:R-:W-:Y:S01]  /*3370*/  PRMT R81, R74, 0x7632, R81 ;  /* 0x000076324a517816 */ /* 0x000fe20000000051 */
[----:B------:R-:W-:Y:S01]  /*3380*/  FMUL.FTZ R68, R164, R85 ;  /* 0x00000055a4447220 */ /* 0x000fe20000410000 */
[----:B------:R-:W-:Y:S01]  /*3390*/  SHF.L.U32 R88, R74, 0x10, RZ ;  /* 0x000000104a587819 */ /* 0x000fe200000006ff */
[C---:B------:R-:W-:Y:S01]  /*33a0*/  FMUL.FTZ R74, R164.reuse, R69 ;  /* 0x00000045a44a7220 */ /* 0x040fe20000410000 */
[----:B------:R-:W-:Y:S01]  /*33b0*/  PRMT R79, R73, 0x7632, R79 ;  /* 0x00007632494f7816 */ /* 0x000fe2000000004f */
[C---:B------:R-:W-:Y:S01]  /*33c0*/  FMUL.FTZ R80, R164.reuse, R87 ;  /* 0x00000057a4507220 */ /* 0x040fe20000410000 */
[----:B------:R-:W-:Y:S01]  /*33d0*/  FMUL.FTZ R84, R164, R71 ;  /* 0x00000047a4547220 */ /* 0x000fe20000410000 */
[----:B------:R-:W-:Y:S01]  /*33e0*/  SHF.L.U32 R72, R72, 0x10, RZ ;  /* 0x0000001048487819 */ /* 0x000fe200000006ff */
[C---:B------:R-:W-:Y:S01]  /*33f0*/  FMUL.FTZ R86, R164.reuse, R91 ;  /* 0x0000005ba4567220 */ /* 0x040fe20000410000 */
[C---:B------:R-:W-:Y:S01]  /*3400*/  PRMT R89, R75.reuse, 0x7632, R89 ;  /* 0x000076324b597816 */ /* 0x040fe20000000059 */
[C---:B------:R-:W-:Y:S01]  /*3410*/  FMUL.FTZ R90, R164.reuse, R83 ;  /* 0x00000053a45a7220 */ /* 0x040fe20000410000 */
[----:B------:R-:W-:Y:S01]  /*3420*/  SHF.L.U32 R170, R75, 0x10, RZ ;  /* 0x000000104baa7819 */ /* 0x000fe200000006ff */
[C---:B------:R-:W-:Y:S01]  /*3430*/  FMUL.FTZ R166, R164.reuse, R171 ;  /* 0x000000aba4a67220 */ /* 0x040fe20000410000 */
[----:B------:R-:W-:Y:S01]  /*3440*/  FMUL.FTZ R164, R164, R177 ;  /* 0x000000b1a4a47220 */ /* 0x000fe20000410000 */
        /* <DEDUP_REMOVED lines=33> */
.L_x_2170:
[----:B------:R-:W0:Y:S01]  /*3660*/  @P0 LDC.64 R72, c[0x0][0x478] ;  /* 0x00011e00ff480b82 */ /* 0x000e220000000a00 */
[----:B------:R-:W-:-:S04]  /*3670*/  IMAD.WIDE.U32 R76, R165, 0x10, R76 ;  /* 0x00000010a54c7825 */ /* 0x000fc800078e004c */
[----:B0-----:R-:W-:-:S05]  /*3680*/  @P0 IMAD.WIDE.U32 R72, R165, 0x10, R72 ;  /* 0x00000010a5480825 */ /* 0x001fca00078e0048 */
[----:B------:R0:W-:Y:S04]  /*3690*/  @P0 STG.E.128 desc[UR4][R72.64], R64 ;  /* 0x0000004048000986 */ /* 0x0001e8000c101d04 */
[----:B------:R0:W-:Y:S01]  /*36a0*/  STG.E.128 desc[UR4][R76.64], R68 ;  /* 0x000000444c007986 */ /* 0x0001e2000c101d04 */
[----:B------:R-:W-:Y:S05]  /*36b0*/  BRA `(.L_x_2171) ;  /* 0x0000001c00bc7947 */ /* 0x000fea0003800000 */
.L_x_2164:
        /* <DEDUP_REMOVED lines=11> */
[----:B------:R-:W-:Y:S01]  /*3770*/  FADD.FTZ R204, R180, -R213 ;  /* 0x800000d5b4cc7221 */ /* 0x000fe20000010000 */
[----:B------:R-:W-:Y:S01]  /*3780*/  SHF.L.U32 R73, R73, 0x10, RZ ;  /* 0x0000001049497819 */ /* 0x000fe200000006ff */
[----:B------:R-:W-:Y:S01]  /*3790*/  FADD.FTZ R76, R76, -R77 ;  /* 0x8000004d4c4c7221 */ /* 0x000fe20000010000 */
[----:B------:R-:W-:Y:S01]  /*37a0*/  FADD.FTZ R180, R184, -R205 ;  /* 0x800000cdb8b47221 */ /* 0x000fe20000010000 */
[-CC-:B------:R-:W-:Y:S01]  /*37b0*/  FFMA.FTZ R209, R209, R177.reuse, R176.reuse ;  /* 0x000000b1d1d17223 */ /* 0x180fe200000100b0 */
[----:B------:R-:W-:Y:S01]  /*37c0*/  SHF.L.U32 R75, R83, 0x10, RZ ;  /* 0x00000010534b7819 */ /* 0x000fe200000006ff */
[----:B------:R-:W-:Y:S01]  /*37d0*/  FADD.FTZ R215, R182, -R215 ;  /* 0x800000d7b6d77221 */ /* 0x000fe20000010000 */
[----:B------:R-:W-:Y:S01]  /*37e0*/  SHF.L.U32 R77, R72, 0x10, RZ ;  /* 0x00000010484d7819 */ /* 0x000fe200000006ff */
[----:B------:R-:W-:Y:S01]  /*37f0*/  FADD.FTZ R184, R202, -R185 ;  /* 0x800000b9cab87221 */ /* 0x000fe20000010000 */
[-C--:B------:R-:W-:Y:S01]  /*3800*/  FFMA.FTZ R211, R211, R177.reuse, R176 ;  /* 0x000000b1d3d37223 */ /* 0x080fe200000100b0 */
[----:B------:R-:W-:Y:S01]  /*3810*/  PRMT R72, R52, 0x7632, R72 ;  /* 0x0000763234487816 */ /* 0x000fe20000000048 */
[----:B------:R-:W-:Y:S01]  /*3820*/  FFMA.FTZ R207, R207, R177, R176 ;  /* 0x000000b1cfcf7223 */ /* 0x000fe200000100b0 */
[----:B------:R-:W-:Y:S01]  /*3830*/  FFMA.FTZ R180, R164, R180, R73 ;  /* 0x000000b4a4b47223 */ /* 0x000fe20000010049 */
[----:B------:R-:W-:Y:S01]  /*3840*/  FADD.FTZ R182, R82, -R209 ;  /* 0x800000d152b67221 */ /* 0x000fe20000010000 */
[----:B------:R-:W-:Y:S01]  /*3850*/  SHF.L.U32 R73, R52, 0x10, RZ ;  /* 0x0000001034497819 */ /* 0x000fe200000006ff */
        /* <DEDUP_REMOVED lines=10> */
[----:B-----5:R-:W-:Y:S01]  /*3900*/  PRMT R74, R68, 0x7632, R74 ;  /* 0x00007632444a7816 */ /* 0x020fe2000000004a */
[C---:B------:R-:W-:Y:S01]  /*3910*/  FFMA.FTZ R182, R164.reuse, R206, R181 ;  /* 0x000000cea4b67223 */ /* 0x040fe200000100b5 */
[----:B------:R-:W-:Y:S01]  /*3920*/  PRMT R81, R69, 0x7632, R81 ;  /* 0x0000763245517816 */ /* 0x000fe20000000051 */
[C---:B------:R-:W-:Y:S01]  /*3930*/  FFMA.FTZ R76, R164.reuse, R204, R75 ;  /* 0x000000cca44c7223 */ /* 0x040fe2000001004b */
[----:B------:R-:W-:Y:S01]  /*3940*/  FFMA.FTZ R80, R164, R80, R77 ;  /* 0x00000050a4507223 */ /* 0x000fe2000001004d */
        /* <DEDUP_REMOVED lines=39> */
.L_x_2172:
[-CC-:B------:R-:W-:Y:S01]  /*3bc0*/  FFMA.FTZ R215, R215, R177.reuse, R176.reuse ;  /* 0x000000b1d7d77223 */ /* 0x180fe200000100b0 */
[-CC-:B------:R-:W-:Y:S01]  /*3bd0*/  FFMA.FTZ R185, R185, R177.reuse, R176.reuse ;  /* 0x000000b1b9b97223 */ /* 0x180fe200000100b0 */
[----:B------:R-:W-:Y:S01]  /*3be0*/  SHF.L.U32 R65, R74, 0x10, RZ ;  /* 0x000000104a417819 */ /* 0x000fe200000006ff */
[-C--:B------:R-:W-:Y:S01]  /*3bf0*/  FFMA.FTZ R77, R77, R177.reuse, R176 ;  /* 0x000000b14d4d7223 */ /* 0x080fe200000100b0 */
[----:B------:R-:W-:Y:S01]  /*3c00*/  SHF.L.U32 R72, R72, 0x10, RZ ;  /* 0x0000001048487819 */ /* 0x000fe200000006ff */
[----:B------:R-:W-:Y:S01]  /*3c10*/  FADD.FTZ R66, R182, -R215 ;  /* 0x800000d7b6427221 */ /* 0x000fe20000010000 */
[----:B------:R-:W-:Y:S01]  /*3c20*/  FADD.FTZ R185, R202, -R185 ;  /* 0x800000b9cab97221 */ /* 0x000fe20000010000 */
[----:B------:R-:W-:Y:S01]  /*3c30*/  PRMT R64, R52, 0x7632, R64 ;  /* 0x0000763234407816 */ /* 0x000fe20000000040 */
[-CC-:B------:R-:W-:Y:S01]  /*3c40*/  FFMA.FTZ R213, R213, R177.reuse, R176.reuse ;  /* 0x000000b1d5d57223 */ /* 0x180fe200000100b0 */
[-CC-:B------:R-:W-:Y:S01]  /*3c50*/  FFMA.FTZ R207, R207, R177.reuse, R176.reuse ;  /* 0x000000b1cfcf7223 */ /* 0x180fe200000100b0 */
[-CC-:B------:R-:W-:Y:S01]  /*3c60*/  FFMA.FTZ R209, R209, R177.reuse, R176.reuse ;  /* 0x000000b1d1d17223 */ /* 0x180fe200000100b0 */
[----:B------:R-:W-:Y:S01]  /*3c70*/  FFMA.FTZ R205, R205, R177, R176 ;  /* 0x000000b1cdcd7223 */ /* 0x000fe200000100b0 */
[C---:B------:R-:W-:Y:S01]  /*3c80*/  FFMA.FTZ R66, R164.reuse, R66, R65 ;  /* 0x00000042a4427223 */ /* 0x040fe20000010041 */
[----:B------:R-:W-:Y:S01]  /*3c90*/  FFMA.FTZ R202, R164, R185, R72 ;  /* 0x000000b9a4ca7223 */ /* 0x000fe20000010048 */
[----:B------:R-:W-:Y:S01]  /*3ca0*/  FADD.FTZ R77, R76, -R77 ;  /* 0x8000004d4c4d7221 */ /* 0x000fe20000010000 */
[----:B------:R-:W-:Y:S01]  /*3cb0*/  SHF.L.U32 R65, R52, 0x10, RZ ;  /* 0x0000001034417819 */ /* 0x000fe200000006ff */
[----:B------:R-:W-:Y:S01]  /*3cc0*/  FADD.FTZ R213, R180, -R213 ;  /* 0x800000d5b4d57221 */ /* 0x000fe20000010000 */
[----:B------:R-:W-:Y:S01]  /*3cd0*/  SHF.L.U32 R72, R64, 0x10, RZ ;  /* 0x0000001040487819 */ /* 0x000fe200000006ff */
        /* <DEDUP_REMOVED lines=12> */
[----:B-----5:R-:W-:Y:S01]  /*3da0*/  PRMT R73, R68, 0x7632, R73 ;  /* 0x0000763244497816 */ /* 0x020fe20000000049 */
[C---:B------:R-:W-:Y:S01]  /*3db0*/  FFMA.FTZ R74, R164.reuse, R184, R67 ;  /* 0x000000b8a44a7223 */ /* 0x040fe20000010043 */
[C---:B------:R-:W-:Y:S01]  /*3dc0*/  FFMA.FTZ R80, R164.reuse, R209, R80 ;  /* 0x000000d1a4507223 */ /* 0x040fe20000010050 */
[----:B------:R-:W-:Y:S01]  /*3dd0*/  PRMT R179, R71, 0x7632, R179 ;  /* 0x0000763247b37816 */ /* 0x000fe200000000b3 */
[----:B------:R-:W-:Y:S01]  /*3de0*/  FFMA.FTZ R82, R164, R211, R82 ;  /* 0x000000d3a4527223 */ /* 0x000fe20000010052 */
[-C--:B------:R-:W-:Y:S01]  /*3df0*/  FMUL.FTZ R67, R64, R175.reuse ;  /* 0x000000af40437220 */ /* 0x080fe20000410000 */
[C---:B------:R-:W-:Y:S01]  /*3e00*/  F2FP.BF16.F32.PACK_AB R64, R72.reuse, R64 ;  /* 0x000000404840723e */ /* 0x040fe200000010ff */
[-C--:B------:R-:W-:Y:S01]  /*3e10*/  FMUL.FTZ R76, R72, R175.reuse ;  /* 0x000000af484c7220 */ /* 0x080fe20000410000 */
[-C--:B------:R-:W-:Y:S01]  /*3e20*/  FMUL.FTZ R75, R65, R175.reuse ;  /* 0x000000af414b7220 */ /* 0x080fe20000410000 */
[----:B------:R-:W-:Y:S01]  /*3e30*/  PRMT R81, R69, 0x7632, R81 ;  /* 0x0000763245517816 */ /* 0x000fe20000000051 */
[-C--:B------:R-:W-:Y:S01]  /*3e40*/  FMUL.FTZ R72, R66, R175.reuse ;  /* 0x000000af42487220 */ /* 0x080fe20000410000 */
[----:B------:R-:W-:Y:S01]  /*3e50*/  PRMT R83, R70, 0x7632, R83 ;  /* 0x0000763246537816 */ /* 0x000fe20000000053 */
[-C--:B------:R-:W-:Y:S01]  /*3e60*/  FMUL.FTZ R77, R80, R175.reuse ;  /* 0x000000af504d7220 */ /* 0x080fe20000410000 */
[----:B------:R-:W-:Y:S01]  /*3e70*/  SHF.L.U32 R73, R73, 0x10, RZ ;  /* 0x0000001049497819 */ /* 0x000fe200000006ff */
[----:B------:R-:W-:Y:S01]  /*3e80*/  FMUL.FTZ R204, R202, R175 ;  /* 0x000000afcacc7220 */ /* 0x000fe20000410000 */
[----:B------:R-:W-:-:S02]  /*3e90*/  F2FP.BF16.F32.PACK_AB R65, R66, R65 ;  /* 0x000000414241723e */ /* 0x000fc400000010ff */
        /* <DEDUP_REMOVED lines=11> */
[-C--:B------:R-:W-:Y:S01]  /*3f50*/  FMUL.FTZ R80, R82, R175.reuse ;  /* 0x000000af52507220 */ /* 0x080fe20000410000 */
[----:B------:R-:W-:Y:S01]  /*3f60*/  FMUL.FTZ R74, R74, R175 ;  /* 0x000000af4a4a7220 */ /* 0x000fe20000410000 */
        /* <DEDUP_REMOVED lines=17> */
[----:B------:R-:W-:-:S07]  /*4080*/  F2FP.BF16.F32.PACK_AB R71, R204, R71 ;  /* 0x00000047cc47723e */ /* 0x000fce00000010ff */
.L_x_2173:
        /* <DEDUP_REMOVED lines=12> */
[-C--:B------:R-:W-:Y:S01]  /*4150*/  FFMA.FTZ R199, R199, R177.reuse, R176 ;  /* 0x000000b1c7c77223 */ /* 0x080fe200000100b0 */
[C---:B0-----:R-:W-:Y:S01]  /*4160*/  PRMT R64, R56.reuse, 0x7632, R64 ;  /* 0x0000763238407816 */ /* 0x041fe20000000040 */
[-CC-:B------:R-:W-:Y:S01]  /*4170*/  FFMA.FTZ R201, R201, R177.reuse, R176.reuse ;  /* 0x000000b1c9c97223 */ /* 0x180fe200000100b0 */
[----:B------:R-:W-:Y:S01]  /*4180*/  SHF.L.U32 R65, R56, 0x10, RZ ;  /* 0x0000001038417819 */ /* 0x000fe200000006ff */
[----:B------:R-:W-:Y:S01]  /*4190*/  FADD.FTZ R203, R200, -R203 ;  /* 0x800000cbc8cb7221 */ /* 0x000fe20000010000 */
[----:B------:R-:W-:Y:S01]  /*41a0*/  SHF.L.U32 R69, R57, 0x10, RZ ;  /* 0x0000001039457819 */ /* 0x000fe200000006ff */
[----:B------:R-:W-:Y:S01]  /*41b0*/  FADD.FTZ R68, R198, -R199 ;  /* 0x800000c7c6447221 */ /* 0x000fe20000010000 */
[----:B------:R-:W-:Y:S01]  /*41c0*/  SHF.L.U32 R67, R64, 0x10, RZ ;  /* 0x0000001040437819 */ /* 0x000fe200000006ff */
[----:B------:R-:W-:Y:S01]  /*41d0*/  FADD.FTZ R192, R192, -R201 ;  /* 0x800000c9c0c07221 */ /* 0x000fe20000010000 */
[--C-:B------:R-:W-:Y:S01]  /*41e0*/  FFMA.FTZ R197, R197, R177, R176.reuse ;  /* 0x000000b1c5c57223 */ /* 0x100fe200000100b0 */
[C---:B------:R-:W-:Y:S01]  /*41f0*/  FFMA.FTZ R64, R164.reuse, R203, R65 ;  /* 0x000000cba4407223 */ /* 0x040fe20000010041 */
[C---:B------:R-:W-:Y:S01]  /*4200*/  FFMA.FTZ R68, R164.reuse, R68, R69 ;  /* 0x00000044a4447223 */ /* 0x040fe20000010045 */
[-CC-:B------:R-:W-:Y:S01]  /*4210*/  FFMA.FTZ R189, R189, R177.reuse, R176.reuse ;  /* 0x000000b1bdbd7223 */ /* 0x180fe200000100b0 */
[----:B------:R-:W-:Y:S01]  /*4220*/  FFMA.FTZ R65, R164, R192, R67 ;  /* 0x000000c0a4417223 */ /* 0x000fe20000010043 */
[----:B------:R-:W-:Y:S01]  /*4230*/  PRMT R69, R58, 0x7632, R69 ;  /* 0x000076323a457816 */ /* 0x000fe20000000045 */
[-CC-:B------:R-:W-:Y:S01]  /*4240*/  FFMA.FTZ R195, R195, R177.reuse, R176.reuse ;  /* 0x000000b1c3c37223 */ /* 0x180fe200000100b0 */
[-CC-:B------:R-:W-:Y:S01]  /*4250*/  FFMA.FTZ R193, R193, R177.reuse, R176.reuse ;  /* 0x000000b1c1c17223 */ /* 0x180fe200000100b0 */
[----:B------:R-:W-:Y:S01]  /*4260*/  FFMA.FTZ R191, R191, R177, R176 ;  /* 0x000000b1bfbf7223 */ /* 0x000fe200000100b0 */
[----:B------:R-:W-:Y:S01]  /*4270*/  PRMT R67, R57, 0x7632, R67 ;  /* 0x0000763239437816 */ /* 0x000fe20000000043 */
        /* <DEDUP_REMOVED lines=13> */
[----:B-----5:R-:W-:Y:S01]  /*4350*/  PRMT R66, R72, 0x7632, R66 ;  /* 0x0000763248427816 */ /* 0x020fe20000000042 */
[C---:B------:R-:W-:Y:S01]  /*4360*/  FFMA.FTZ R192, R164.reuse, R194, R83 ;  /* 0x000000c2a4c07223 */ /* 0x040fe20000010053 */
[C---:B------:R-:W-:Y:S01]  /*4370*/  PRMT R70, R73.reuse, 0x7632, R70 ;  /* 0x0000763249467816 */ /* 0x040fe20000000046 */
[C---:B------:R-:W-:Y:S01]  /*4380*/  FFMA.FTZ R69, R164.reuse, R197, R67 ;  /* 0x000000c5a4457223 */ /* 0x040fe20000010043 */
[----:B------:R-:W-:Y:S01]  /*4390*/  SHF.L.U32 R80, R73, 0x10, RZ ;  /* 0x0000001049507819 */ /* 0x000fe200000006ff */
[----:B------:R-:W-:Y:S01]  /*43a0*/  FFMA.FTZ R83, R164, R190, R189 ;  /* 0x000000bea4537223 */ /* 0x000fe200000100bd */
[----:B------:R-:W-:Y:S01]  /*43b0*/  PRMT R73, R74, 0x7632, R73 ;  /* 0x000076324a497816 */ /* 0x000fe20000000049 */
        /* <DEDUP_REMOVED lines=15> */
[----:B------:R-:W-:Y:S01]  /*44b0*/  F2FP.BF16.F32.PACK_AB R64, R65, R64 ;  /* 0x000000404140723e */ /* 0x000fe200000010ff */
[----:B------:R-:W-:Y:S01]  /*44c0*/  FMUL.FTZ R188, R73, R74 ;  /* 0x0000004a49bc7220 */ /* 0x000fe20000410000 */
        /* <DEDUP_REMOVED lines=22> */
[----:B------:R-:W-:Y:S01]  /*4630*/  F2FP.BF16.F32.PACK_AB R71, R194, R81 ;  /* 0x00000051c247723e */ /* 0x000fe200000010ff */
[----:B------:R-:W-:Y:S06]  /*4640*/  BRA `(.L_x_2175) ;  /* 0x0000000400307947 */ /* 0x000fec0003800000 */
.L_x_2174:
[-C--:B------:R-:W-:Y:S01]  /*4650*/  FFMA.FTZ R203, R203, R177.reuse, R176 ;  /* 0x000000b1cbcb7223 */ /* 0x080fe200000100b0 */
[C---:B0-----:R-:W-:Y:S01]  /*4660*/  PRMT R68, R56.reuse, 0x7632, R68 ;  /* 0x0000763238447816 */ /* 0x041fe20000000044 */
[-CC-:B------:R-:W-:Y:S01]  /*4670*/  FFMA.FTZ R197, R197, R177.reuse, R176.reuse ;  /* 0x000000b1c5c57223 */ /* 0x180fe200000100b0 */
[----:B------:R-:W-:Y:S01]  /*4680*/  SHF.L.U32 R69, R56, 0x10, RZ ;  /* 0x0000001038457819 */ /* 0x000fe200000006ff */
[----:B------:R-:W-:Y:S01]  /*4690*/  FADD.FTZ R203, R200, -R203 ;  /* 0x800000cbc8cb7221 */ /* 0x000fe20000010000 */
[----:B------:R-:W-:Y:S01]  /*46a0*/  SHF.L.U32 R80, R68, 0x10, RZ ;  /* 0x0000001044507819 */ /* 0x000fe200000006ff */
[--C-:B------:R-:W-:Y:S01]  /*46b0*/  FFMA.FTZ R201, R201, R177, R176.reuse ;  /* 0x000000b1c9c97223 */ /* 0x100fe200000100b0 */
[C---:B-----5:R-:W-:Y:S01]  /*46c0*/  PRMT R71, R73.reuse, 0x7632, R71 ;  /* 0x0000763249477816 */ /* 0x060fe20000000047 */
[--C-:B------:R-:W-:Y:S01]  /*46d0*/  FFMA.FTZ R68, R164, R203, R69.reuse ;  /* 0x000000cba4447223 */ /* 0x100fe20000010045 */
[----:B------:R-:W-:Y:S01]  /*46e0*/  SHF.L.U32 R202, R73, 0x10, RZ ;  /* 0x0000001049ca7819 */ /* 0x000fe200000006ff */
[-CC-:B------:R-:W-:Y:S01]  /*46f0*/  FFMA.FTZ R193, R193, R177.reuse, R176.reuse ;  /* 0x000000b1c1c17223 */ /* 0x180fe200000100b0 */
[----:B------:R-:W-:Y:S01]  /*4700*/  PRMT R69, R57, 0x7632, R69 ;  /* 0x0000763239457816 */ /* 0x000fe20000000045 */
[-CC-:B------:R-:W-:Y:S01]  /*4710*/  FFMA.FTZ R199, R199, R177.reuse, R176.reuse ;  /* 0x000000b1c7c77223 */ /* 0x180fe200000100b0 */
[----:B------:R-:W-:Y:S01]  /*4720*/  PRMT R73, R58, 0x7632, R73 ;  /* 0x000076323a497816 */ /* 0x000fe20000000049 */
[-CC-:B------:R-:W-:Y:S01]  /*4730*/  FFMA.FTZ R191, R191, R177.reuse, R176.reuse ;  /* 0x000000b1bfbf7223 */ /* 0x180fe200000100b0 */
[-CC-:B------:R-:W-:Y:S01]  /*4740*/  FFMA.FTZ R195, R195, R177.reuse, R176.reuse ;  /* 0x000000b1c3c37223 */ /* 0x180fe200000100b0 */
[----:B------:R-:W-:Y:S01]  /*4750*/  PRMT R83, R59, 0x7632, R83 ;  /* 0x000076323b537816 */ /* 0x000fe20000000053 */
[----:B------:R-:W-:Y:S01]  /*4760*/  FADD.FTZ R197, R190, -R197 ;  /* 0x800000c5bec57221 */ /* 0x000fe20000010000 */
[----:B------:R-:W-:Y:S01]  /*4770*/  FFMA.FTZ R189, R189, R177, R176 ;  /* 0x000000b1bdbd7223 */ /* 0x000fe200000100b0 */
        /* <DEDUP_REMOVED lines=13> */
[----:B------:R-:W-:Y:S01]  /*4850*/  FFMA.FTZ R82, R164, R199, R82 ;  /* 0x000000c7a4527223 */ /* 0x000fe20000010052 */
[----:B------:R-:W-:Y:S01]  /*4860*/  PRMT R70, R72, 0x7632, R70 ;  /* 0x0000763248467816 */ /* 0x000fe20000000046 */
[----:B------:R-:W-:Y:S01]  /*4870*/  FFMA.FTZ R186, R164, R197, R69 ;  /* 0x000000c5a4ba7223 */ /* 0x000fe20000010045 */
[----:B------:R-:W-:Y:S01]  /*4880*/  PRMT R81, R74, 0x7632, R81 ;  /* 0x000076324a517816 */ /* 0x000fe20000000051 */
[C---:B------:R-:W-:Y:S01]  /*4890*/  FFMA.FTZ R190, R164.reuse, R193, R190 ;  /* 0x000000c1a4be7223 */ /* 0x040fe200000100be */
[C---:B------:R-:W-:Y:S01]  /*48a0*/  FFMA.FTZ R188, R164.reuse, R195, R188 ;  /* 0x000000c3a4bc7223 */ /* 0x040fe200000100bc */
[----:B------:R-:W-:Y:S01]  /*48b0*/  FFMA.FTZ R192, R164, R191, R192 ;  /* 0x000000bfa4c07223 */ /* 0x000fe200000100c0 */
[----:B------:R-:W-:Y:S01]  /*48c0*/  SHF.L.U32 R72, R72, 0x10, RZ ;  /* 0x0000001048487819 */ /* 0x000fe200000006ff */
        /* <DEDUP_REMOVED lines=36> */
.L_x_2175:
        /* <DEDUP_REMOVED lines=11> */
[-C--:B------:R-:W-:Y:S01]  /*4bc0*/  FFMA.FTZ R67, R88, R177.reuse, R176 ;  /* 0x000000b158437223 */ /* 0x080fe200000100b0 */
[--C-:B------:R-:W-:Y:S01]  /*4bd0*/  FADD.FTZ R84, R84, -R65.reuse ;  /* 0x8000004154547221 */ /* 0x100fe20000010000 */
[----:B------:R-:W-:Y:S01]  /*4be0*/  PRMT R65, R63, 0x7632, R65 ;  /* 0x000076323f417816 */ /* 0x000fe20000000041 */
[--C-:B------:R-:W-:Y:S01]  /*4bf0*/  FADD.FTZ R87, R87, -R64.reuse ;  /* 0x8000004057577221 */ /* 0x100fe20000010000 */
[----:B------:R-:W-:Y:S01]  /*4c00*/  PRMT R64, R60, 0x7632, R64 ;  /* 0x000076323c407816 */ /* 0x000fe20000000040 */
[----:B------:R-:W-:Y:S01]  /*4c10*/  FADD.FTZ R90, R90, -R71 ;  /* 0x800000475a5a7221 */ /* 0x000fe20000010000 */
[-CC-:B------:R-:W-:Y:S01]  /*4c20*/  FFMA.FTZ R68, R169, R177.reuse, R176.reuse ;  /* 0x000000b1a9447223 */ /* 0x180fe200000100b0 */
[-CC-:B------:R-:W-:Y:S01]  /*4c30*/  FFMA.FTZ R79, R170, R177.reuse, R176.reuse ;  /* 0x000000b1aa4f7223 */ /* 0x180fe200000100b0 */
[-CC-:B------:R-:W-:Y:S01]  /*4c40*/  FFMA.FTZ R166, R173, R177.reuse, R176.reuse ;  /* 0x000000b1ada67223 */ /* 0x180fe200000100b0 */
[----:B------:R-:W-:Y:S01]  /*4c50*/  SHF.L.U32 R71, R65, 0x10, RZ ;  /* 0x0000001041477819 */ /* 0x000fe200000006ff */
[----:B------:R-:W-:Y:S01]  /*4c60*/  FFMA.FTZ R177, R174, R177, R176 ;  /* 0x000000b1aeb17223 */ /* 0x000fe200000100b0 */
        /* <DEDUP_REMOVED lines=8> */
[--C-:B------:R-:W-:Y:S01]  /*4cf0*/  FADD.FTZ R74, R91, -R68.reuse ;  /* 0x800000445b4a7221 */ /* 0x100fe20000010000 */
[C---:B------:R-:W-:Y:S01]  /*4d00*/  PRMT R68, R61.reuse, 0x7632, R68 ;  /* 0x000076323d447816 */ /* 0x040fe20000000044 */
[----:B------:R-:W-:Y:S01]  /*4d10*/  FFMA.FTZ R65, R164, R70, R67 ;  /* 0x00000046a4417223 */ /* 0x000fe20000010043 */
[----:B------:R-:W-:Y:S01]  /*4d20*/  PRMT R70, R62, 0x7632, R70 ;  /* 0x000076323e467816 */ /* 0x000fe20000000046 */
[----:B------:R-:W-:Y:S01]  /*4d30*/  FFMA.FTZ R86, R164, R86, R71 ;  /* 0x00000056a4567223 */ /* 0x000fe20000010047 */
[----:B------:R-:W-:Y:S01]  /*4d40*/  SHF.L.U32 R67, R61, 0x10, RZ ;  /* 0x000000103d437819 */ /* 0x000fe200000006ff */
[----:B------:R-:W-:Y:S01]  /*4d50*/  FADD.FTZ R166, R171, -R166 ;  /* 0x800000a6aba67221 */ /* 0x000fe20000010000 */
[----:B------:R-:W-:-:S02]  /*4d60*/  SHF.L.U32 R71, R68, 0x10, RZ ;  /* 0x0000001044477819 */ /* 0x000fc400000006ff */
[C---:B------:R-:W-:Y:S01]  /*4d70*/  PRMT R85, R75.reuse, 0x7632, R85 ;  /* 0x000076324b557816 */ /* 0x040fe20000000055 */
[----:B------:R-:W-:Y:S01]  /*4d80*/  FFMA.FTZ R68, R164, R87, R67 ;  /* 0x00000057a4447223 */ /* 0x000fe20000010043 */
[----:B------:R-:W-:Y:S01]  /*4d90*/  SHF.L.U32 R88, R75, 0x10, RZ ;  /* 0x000000104b587819 */ /* 0x000fe200000006ff */
[-C--:B------:R-:W-:Y:S01]  /*4da0*/  FMUL.FTZ R67, R64, R175.reuse ;  /* 0x000000af40437220 */ /* 0x080fe20000410000 */
[----:B------:R-:W-:Y:S02]  /*4db0*/  SHF.L.U32 R75, R62, 0x10, RZ ;  /* 0x000000103e4b7819 */ /* 0x000fe400000006ff */
[----:B------:R-:W-:Y:S01]  /*4dc0*/  SHF.L.U32 R79, R70, 0x10, RZ ;  /* 0x00000010464f7819 */ /* 0x000fe200000006ff */
[-C--:B------:R-:W-:Y:S01]  /*4dd0*/  FMUL.FTZ R70, R65, R175.reuse ;  /* 0x000000af41467220 */ /* 0x080fe20000410000 */
[----:B------:R-:W-:Y:S01]  /*4de0*/  SHF.L.U32 R83, R63, 0x10, RZ ;  /* 0x000000103f537819 */ /* 0x000fe200000006ff */
[C---:B------:R-:W-:Y:S01]  /*4df0*/  FFMA.FTZ R74, R164.reuse, R74, R75 ;  /* 0x0000004aa44a7223 */ /* 0x040fe2000001004b */
[C---:B------:R-:W-:Y:S01]  /*4e00*/  PRMT R69, R73.reuse, 0x7632, R69 ;  /* 0x0000763249457816 */ /* 0x040fe20000000045 */
[C---:B------:R-:W-:Y:S01]  /*4e10*/  FFMA.FTZ R81, R164.reuse, R168, R79 ;  /* 0x000000a8a4517223 */ /* 0x040fe2000001004f */
[----:B------:R-:W-:Y:S01]  /*4e20*/  SHF.L.U32 R78, R73, 0x10, RZ ;  /* 0x00000010494e7819 */ /* 0x000fe200000006ff */
[----:B------:R-:W-:Y:S01]  /*4e30*/  FFMA.FTZ R73, R164, R90, R71 ;  /* 0x0000005aa4497223 */ /* 0x000fe20000010047 */
[----:B------:R-:W-:Y:S01]  /*4e40*/  PRMT R66, R72, 0x7632, R66 ;  /* 0x0000763248427816 */ /* 0x000fe20000000042 */
[----:B------:R-:W-:Y:S01]  /*4e50*/  FFMA.FTZ R164, R164, R166, R83 ;  /* 0x000000a6a4a47223 */ /* 0x000fe20000010053 */
[----:B------:R-:W-:Y:S01]  /*4e60*/  SHF.L.U32 R83, R80, 0x10, RZ ;  /* 0x0000001050537819 */ /* 0x000fe200000006ff */
[-C--:B------:R-:W-:Y:S01]  /*4e70*/  FMUL.FTZ R80, R73, R175.reuse ;  /* 0x000000af49507220 */ /* 0x080fe20000410000 */
[----:B------:R-:W-:Y:S01]  /*4e80*/  SHF.L.U32 R75, R66, 0x10, RZ ;  /* 0x00000010424b7819 */ /* 0x000fe200000006ff */
[-C--:B------:R-:W-:Y:S01]  /*4e90*/  FMUL.FTZ R71, R68, R175.reuse ;  /* 0x000000af44477220 */ /* 0x080fe20000410000 */
[----:B------:R-:W-:Y:S01]  /*4ea0*/  F2FP.BF16.F32.PACK_AB R64, R65, R64 ;  /* 0x000000404140723e */ /* 0x000fe200000010ff */
[-C--:B------:R-:W-:Y:S01]  /*4eb0*/  FMUL.FTZ R84, R81, R175.reuse ;  /* 0x000000af51547220 */ /* 0x080fe20000410000 */
[----:B------:R-:W-:Y:S01]  /*4ec0*/  SHF.L.U32 R79, R69, 0x10, RZ ;  /* 0x00000010454f7819 */ /* 0x000fe200000006ff */
[-C--:B------:R-:W-:Y:S01]  /*4ed0*/  FMUL.FTZ R90, R86, R175.reuse ;  /* 0x000000af565a7220 */ /* 0x080fe20000410000 */
[----:B------:R-:W-:Y:S01]  /*4ee0*/  F2FP.BF16.F32.PACK_AB R65, R73, R68 ;  /* 0x000000444941723e */ /* 0x000fe200000010ff */
        /* <DEDUP_REMOVED lines=27> */
.L_x_2176:
[-C--:B0-----:R-:W-:Y:S01]  /*50a0*/  FFMA.FTZ R68, R89, R177.reuse, R176 ;  /* 0x000000b159447223 */ /* 0x081fe200000100b0 */
[----:B-----5:R-:W-:Y:S01]  /*50b0*/  PRMT R78, R73, 0x7632, R78 ;  /* 0x00007632494e7816 */ /* 0x020fe2000000004e */
[-CC-:B------:R-:W-:Y:S01]  /*50c0*/  FFMA.FTZ R85, R85, R177.reuse, R176.reuse ;  /* 0x000000b155557223 */ /* 0x180fe200000100b0 */
[----:B------:R-:W-:Y:S01]  /*50d0*/  SHF.L.U32 R80, R73, 0x10, RZ ;  /* 0x0000001049507819 */ /* 0x000fe200000006ff */
[-CC-:B------:R-:W-:Y:S01]  /*50e0*/  FFMA.FTZ R69, R88, R177.reuse, R176.reuse ;  /* 0x000000b158457223 */ /* 0x180fe200000100b0 */
[-CC-:B------:R-:W-:Y:S01]  /*50f0*/  FFMA.FTZ R79, R166, R177.reuse, R176.reuse ;  /* 0x000000b1a64f7223 */ /* 0x180fe200000100b0 */
[-CC-:B------:R-:W-:Y:S01]  /*5100*/  FFMA.FTZ R70, R169, R177.reuse, R176.reuse ;  /* 0x000000b1a9467223 */ /* 0x180fe200000100b0 */
[-CC-:B------:R-:W-:Y:S01]  /*5110*/  FFMA.FTZ R81, R170, R177.reuse, R176.reuse ;  /* 0x000000b1aa517223 */ /* 0x180fe200000100b0 */
[-CC-:B------:R-:W-:Y:S01]  /*5120*/  FFMA.FTZ R82, R173, R177.reuse, R176.reuse ;  /* 0x000000b1ad527223 */ /* 0x180fe200000100b0 */
[----:B------:R-:W-:Y:S01]  /*5130*/  PRMT R73, R63, 0x7632, R73 ;  /* 0x000076323f497816 */ /* 0x000fe20000000049 */
[----:B------:R-:W-:Y:S01]  /*5140*/  FFMA.FTZ R177, R174, R177, R176 ;  /* 0x000000b1aeb17223 */ /* 0x000fe200000100b0 */
[--C-:B------:R-:W-:Y:S01]  /*5150*/  FADD.FTZ R87, R87, -R68.reuse ;  /* 0x8000004457577221 */ /* 0x100fe20000010000 */
[----:B------:R-:W-:Y:S01]  /*5160*/  PRMT R68, R60, 0x7632, R68 ;  /* 0x000076323c447816 */ /* 0x000fe20000000044 */
[----:B------:R-:W-:Y:S01]  /*5170*/  FADD.FTZ R69, R86, -R69 ;  /* 0x8000004556457221 */ /* 0x000fe20000010000 */
[----:B------:R-:W-:Y:S01]  /*5180*/  SHF.L.U32 R73, R73, 0x10, RZ ;  /* 0x0000001049497819 */ /* 0x000fe200000006ff */
[----:B------:R-:W-:Y:S01]  /*5190*/  FADD.FTZ R177, R172, -R177 ;  /* 0x800000b1acb17221 */ /* 0x000fe20000010000 */
[----:B------:R-:W-:Y:S01]  /*51a0*/  SHF.L.U32 R68, R68, 0x10, RZ ;  /* 0x0000001044447819 */ /* 0x000fe200000006ff */
[----:B------:R-:W-:Y:S01]  /*51b0*/  FADD.FTZ R81, R168, -R81 ;  /* 0x80000051a8517221 */ /* 0x000fe20000010000 */
[----:B------:R-:W-:Y:S01]  /*51c0*/  PRMT R83, R74, 0x7632, R83 ;  /* 0x000076324a537816 */ /* 0x000fe20000000053 */
[--C-:B------:R-:W-:Y:S01]  /*51d0*/  FFMA.FTZ R168, R164, R177, R73.reuse ;  /* 0x000000b1a4a87223 */ /* 0x100fe20000010049 */
[----:B------:R-:W-:Y:S01]  /*51e0*/  SHF.L.U32 R88, R74, 0x10, RZ ;  /* 0x000000104a587819 */ /* 0x000fe200000006ff */
[----:B------:R-:W-:Y:S01]  /*51f0*/  FADD.FTZ R91, R91, -R70 ;  /* 0x800000465b5b7221 */ /* 0x000fe20000010000 */
        /* <DEDUP_REMOVED lines=11> */
[----:B------:R-:W-:Y:S01]  /*52b0*/  FMUL.FTZ R168, R168, R175 ;  /* 0x000000afa8a87220 */ /* 0x000fe20000410000 */
[----:B------:R-:W-:Y:S01]  /*52c0*/  SHF.L.U32 R86, R74, 0x10, RZ ;  /* 0x000000104a567819 */ /* 0x000fe200000006ff */
[C---:B------:R-:W-:Y:S01]  /*52d0*/  FFMA.FTZ R74, R164.reuse, R87, R69 ;  /* 0x00000057a44a7223 */ /* 0x040fe20000010045 */
[----:B------:R-:W-:Y:S01]  /*52e0*/  SHF.L.U32 R90, R63, 0x10, RZ ;  /* 0x000000103f5a7819 */ /* 0x000fe200000006ff */
[----:B------:R-:W-:Y:S01]  /*52f0*/  FFMA.FTZ R82, R164, R79, R82 ;  /* 0x0000004fa4527223 */ /* 0x000fe20000010052 */
[----:B------:R-:W-:Y:S01]  /*5300*/  PRMT R71, R72, 0x7632, R71 ;  /* 0x0000763248477816 */ /* 0x000fe20000000047 */
[C---:B------:R-:W-:Y:S01]  /*5310*/  FFMA.FTZ R84, R164.reuse, R91, R84 ;  /* 0x0000005ba4547223 */ /* 0x040fe20000010054 */
[C---:B------:R-:W-:Y:S01]  /*5320*/  FFMA.FTZ R86, R164.reuse, R81, R86 ;  /* 0x00000051a4567223 */ /* 0x040fe20000010056 */
[----:B------:R-:W-:Y:S01]  /*5330*/  FFMA.FTZ R90, R164, R171, R90 ;  /* 0x000000aba45a7223 */ /* 0x000fe2000001005a */
[----:B------:R-:W-:Y:S01]  /*5340*/  SHF.L.U32 R72, R72, 0x10, RZ ;  /* 0x0000001048487819 */ /* 0x000fe200000006ff */
[-C--:B------:R-:W-:Y:S01]  /*5350*/  FMUL.FTZ R69, R70, R175.reuse ;  /* 0x000000af46457220 */ /* 0x080fe20000410000 */
[-C--:B------:R-:W-:Y:S01]  /*5360*/  FMUL.FTZ R73, R74, R175.reuse ;  /* 0x000000af4a497220 */ /* 0x080fe20000410000 */
[----:B------:R-:W-:Y:S01]  /*5370*/  SHF.L.U32 R71, R71, 0x10, RZ ;  /* 0x0000001047477819 */ /* 0x000fe200000006ff */
[-C--:B------:R-:W-:Y:S01]  /*5380*/  FMUL.FTZ R70, R68, R175.reuse ;  /* 0x000000af44467220 */ /* 0x080fe20000410000 */
[C---:B------:R-:W-:Y:S01]  /*5390*/  SHF.L.U32 R166, R75.reuse, 0x10, RZ ;  /* 0x000000104ba67819 */ /* 0x040fe200000006ff */
[-C--:B------:R-:W-:Y:S01]  /*53a0*/  FMUL.FTZ R82, R82, R175.reuse ;  /* 0x000000af52527220 */ /* 0x080fe20000410000 */
[-C--:B------:R-:W-:Y:S01]  /*53b0*/  FMUL.FTZ R81, R84, R175.reuse ;  /* 0x000000af54517220 */ /* 0x080fe20000410000 */
[-C--:B------:R-:W-:Y:S01]  /*53c0*/  FMUL.FTZ R86, R86, R175.reuse ;  /* 0x000000af56567220 */ /* 0x080fe20000410000 */
        /* <DEDUP_REMOVED lines=25> */
.L_x_2177:
[----:B------:R-:W0:Y:S01]  /*5560*/  @P0 LDC.64 R72, c[0x0][0x478] ;  /* 0x00011e00ff480b82 */ /* 0x000e220000000a00 */
[----:B------:R-:W-:-:S04]  /*5570*/  IMAD.WIDE.U32 R76, R165, 0x10, R76 ;  /* 0x00000010a54c7825 */ /* 0x000fc800078e004c */
[----:B0-----:R-:W-:-:S05]  /*5580*/  @P0 IMAD.WIDE.U32 R72, R165, 0x10, R72 ;  /* 0x00000010a5480825 */ /* 0x001fca00078e0048 */
[----:B------:R1:W-:Y:S04]  /*5590*/  @P0 STG.E.128 desc[UR4][R72.64], R64 ;  /* 0x0000004048000986 */ /* 0x0003e8000c101d04 */
[----:B------:R1:W-:Y:S02]  /*55a0*/  STG.E.128 desc[UR4][R76.64], R68 ;  /* 0x000000444c007986 */ /* 0x0003e4000c101d04 */
.L_x_2171:
        /* <DEDUP_REMOVED lines=98> */
.L_x_2163:
        /* <DEDUP_REMOVED lines=28> */
.L_x_2179:
        /* <DEDUP_REMOVED lines=15> */
.L_x_10699:


//--------------------- .text._ZN10layer_norm13ln_bwd_kernelINS_13Kernel_traitsIf13__nv_bfloat16S2_S2_fjLj3072ELj1ELj1ELj4ELj16ENS_18Kernel_traits_baseILj3072EfS2_S2_S2_fjLj128EEEEELb0ELb1ELb1ELb0EEEvNS_9BwdParamsE --------------------------
	.section	.text._ZN10layer_norm13ln_bwd_kernelINS_13Kernel_traitsIf13__nv_bfloat16S2_S2_fjLj3072ELj1ELj1ELj4ELj16ENS_18Kernel_traits_baseILj3072EfS2_S2_S2_fjLj128EEEEELb0ELb1ELb1ELb0EEEvNS_9BwdParamsE,"ax",@progbits
	.align	128
        .global         _ZN10layer_norm13ln_bwd_kernelINS_13Kernel_traitsIf13__nv_bfloat16S2_S2_fjLj3072ELj1ELj1ELj4ELj16ENS_18Kernel_traits_baseILj3072EfS2_S2_S2_fjLj128EEEEELb0ELb1ELb1ELb0EEEvNS_9BwdParamsE
        .type           _ZN10layer_norm13ln_bwd_kernelINS_13Kernel_traitsIf13__nv_bfloat16S2_S2_fjLj3072ELj1ELj1ELj4ELj16ENS_18Kernel_traits_baseILj3072EfS2_S2_S2_fjLj128EEEEELb0ELb1ELb1ELb0EEEvNS_9BwdParamsE,@function
        .size           _ZN10layer_norm13ln_bwd_kernelINS_13Kernel_traitsIf13__nv_bfloat16S2_S2_fjLj3072ELj1ELj1ELj4ELj16ENS_18Kernel_traits_baseILj3072EfS2_S2_S2_fjLj128EEEEELb0ELb1ELb1ELb0EEEvNS_9BwdParamsE,(.L_x_10700 - _ZN10layer_norm13ln_bwd_kernelINS_13Kernel_traitsIf13__nv_bfloat16S2_S2_fjLj3072ELj1ELj1ELj4ELj16ENS_18Kernel_traits_baseILj3072EfS2_S2_S2_fjLj128EEEEELb0ELb1ELb1ELb0EEEvNS_9BwdParamsE)
        .other          _ZN10layer_norm13ln_bwd_kernelINS_13Kernel_traitsIf13__nv_bfloat16S2_S2_fjLj3072ELj1ELj1ELj4ELj16ENS_18Kernel_traits_baseILj3072EfS2_S2_S2_fjLj128EEEEELb0ELb1ELb1ELb0EEEvNS_9BwdParamsE,@"STO_CUDA_ENTRY STV_DEFAULT"
_ZN10layer_norm13ln_bwd_kernelINS_13Kernel_traitsIf13__nv_bfloat16S2_S2_fjLj3072ELj1ELj1ELj4ELj16ENS_18Kernel_traits_baseILj3072EfS2_S2_S2_fjLj128EEEEELb0ELb1ELb1ELb0EEEvNS_9BwdParamsE:
.text._ZN10layer_norm13ln_bwd_kernelINS_13Kernel_traitsIf13__nv_bfloat16S2_S2_fjLj3072ELj1ELj1ELj4ELj16ENS_18Kernel_traits_baseILj3072EfS2_S2_S2_fjLj128EEEEELb0ELb1ELb1ELb0EEEvNS_9BwdParamsE:
        /* <DEDUP_REMOVED lines=22> */
[----:B------:R-:W-:Y:S01]  /*0160*/  @P1 LOP3.LUT R23, R23, 0x80, RZ, 0xfc, !PT ;  /* 0x0000008017171812 */ /* 0x000fe200078efcff */
[----:B------:R0:W5:Y:S04]  /*0170*/  @P1 LDG.E.128 R32, desc[UR10][R2.64+0x10] ;  /* 0x0000100a02201981 */ /* 0x000168000c1e1d00 */
[----:B------:R0:W5:Y:S01]  /*0180*/  @P1 LDG.E.128 R36, desc[UR10][R8.64] ;  /* 0x0000000a08241981 */ /* 0x000162000c1e1d00 */
[----:B------:R-:W1:Y:S01]  /*0190*/  @P4 LDC.64 R20, c[0x0][0x3e8] ;  /* 0x0000fa00ff144b82 */ /* 0x000e620000000a00 */
[----:B----4-:R-:W-:-:S02]  /*01a0*/  @P3 IMAD.WIDE.U32 R14, R23, 0x20, R10 ;  /* 0x00000020170e3825 */ /* 0x010fc400078e000a */
[----:B------:R0:W5:Y:S04]  /*01b0*/  @P1 LDG.E.128 R40, desc[UR10][R8.64+0x10] ;  /* 0x0000100a08281981 */ /* 0x000168000c1e1d00 */
[----:B------:R0:W5:Y:S01]  /*01c0*/  @P3 LDG.E.128 R44, desc[UR10][R14.64] ;  /* 0x0000000a0e2c3981 */ /* 0x000162000c1e1d00 */
[C---:B---3--:R-:W-:Y:S01]  /*01d0*/  @P3 IMAD.WIDE.U32 R16, R23.reuse, 0x20, R12 ;  /* 0x0000002017103825 */ /* 0x048fe200078e000c */
[----:B------:R-:W-:Y:S02]  /*01e0*/  @P3 IADD3 R23, PT, PT, R23, 0x80, RZ ;  /* 0x0000008017173810 */ /* 0x000fe40007ffe0ff */
[----:B------:R0:W5:Y:S04]  /*01f0*/  @P3 LDG.E.128 R48, desc[UR10][R14.64+0x10] ;  /* 0x0000100a0e303981 */ /* 0x000168000c1e1d00 */
[----:B------:R0:W5:Y:S01]  /*0200*/  @P3 LDG.E.128 R52, desc[UR10][R16.64] ;  /* 0x0000000a10343981 */ /* 0x000162000c1e1d00 */
[----:B--2---:R-:W-:-:S03]  /*0210*/  @P4 IMAD.WIDE.U32 R10, R23, 0x20, R18 ;  /* 0x00000020170a4825 */ /* 0x004fc600078e0012 */
[----:B------:R0:W5:Y:S04]  /*0220*/  @P3 LDG.E.128 R56, desc[UR10][R16.64+0x10] ;  /* 0x0000100a10383981 */ /* 0x000168000c1e1d00 */
[----:B------:R0:W5:Y:S01]  /*0230*/  @P4 LDG.E.128 R60, desc[UR10][R10.64] ;  /* 0x0000000a0a3c4981 */ /* 0x000162000c1e1d00 */
[----:B-1----:R-:W-:-:S03]  /*0240*/  @P4 IMAD.WIDE.U32 R12, R23, 0x20, R20 ;  /* 0x00000020170c4825 */ /* 0x002fc600078e0014 */
[----:B------:R0:W5:Y:S04]  /*0250*/  @P4 LDG.E.128 R64, desc[UR10][R10.64+0x10] ;  /* 0x0000100a0a404981 */ /* 0x000168000c1e1d00 */
[----:B------:R0:W5:Y:S04]  /*0260*/  @P4 LDG.E.128 R68, desc[UR10][R12.64] ;  /* 0x0000000a0c444981 */ /* 0x000168000c1e1d00 */
[----:B------:R0:W5:Y:S01]  /*0270*/  @P4 LDG.E.128 R72, desc[UR10][R12.64+0x10] ;  /* 0x0000100a0c484981 */ /* 0x000162000c1e1d00 */
[----:B------:R-:W1:Y:S01]  /*0280*/  S2UR UR4, SR_CTAID.X ;  /* 0x00000000000479c3 */ /* 0x000e620000002500 */
[----:B------:R-:W-:-:S02]  /*0290*/  CS2R R76, SRZ ;  /* 0x00000000004c7805 */ /* 0x000fc4000001ff00 */
[----:B------:R-:W-:Y:S02]  /*02a0*/  CS2R R78, SRZ ;  /* 0x00000000004e7805 */ /* 0x000fe4000001ff00 */
[----:B------:R-:W-:Y:S02]  /*02b0*/  CS2R R80, SRZ ;  /* 0x0000000000507805 */ /* 0x000fe4000001ff00 */
[----:B------:R-:W-:Y:S02]  /*02c0*/  CS2R R82, SRZ ;  /* 0x0000000000527805 */ /* 0x000fe4000001ff00 */
[----:B------:R-:W-:Y:S02]  /*02d0*/  CS2R R84, SRZ ;  /* 0x0000000000547805 */ /* 0x000fe4000001ff00 */
        /* <DEDUP_REMOVED lines=76> */
.L_x_2295:
[----:B------:R-:W0:Y:S08]  /*07a0*/  LDC.64 R176, c[0x0][0x3f8] ;  /* 0x0000fe00ffb07b82 */ /* 0x000e300000000a00 */
[----:B------:R-:W1:Y:S08]  /*07b0*/  LDC.64 R174, c[0x0][0x3c8] ;  /* 0x0000f200ffae7b82 */ /* 0x000e700000000a00 */
        /* <DEDUP_REMOVED lines=50> */
[C---:B------:R-:W-:Y:S02]  /*0ae0*/  PRMT R18, R9.reuse, 0x7632, R18 ;  /* 0x0000763209127816 */ /* 0x040fe40000000012 */
[----:B------:R-:W-:Y:S01]  /*0af0*/  SHF.L.U32 R20, R9, 0x10, RZ ;  /* 0x0000001009147819 */ /* 0x000fe200000006ff */
[----:B------:R-:W-:Y:S01]  /*0b00*/  FADD.FTZ R9, -R205, R6 ;  /* 0x00000006cd097221 */ /* 0x000fe20000010100 */
[----:B------:R-:W-:-:S02]  /*0b10*/  SHF.L.U32 R172, R10, 0x10, RZ ;  /* 0x000000100aac7819 */ /* 0x000fc400000006ff */
[C---:B------:R-:W-:Y:S02]  /*0b20*/  PRMT R174, R11.reuse, 0x7632, R174 ;  /* 0x000076320bae7816 */ /* 0x040fe400000000ae */
[----:B------:R-:W-:Y:S02]  /*0b30*/  SHF.L.U32 R178, R11, 0x10, RZ ;  /* 0x000000100bb27819 */ /* 0x000fe400000006ff */
[C---:B---3--:R-:W-:Y:S02]  /*0b40*/  PRMT R8, R12.reuse, 0x7632, R8 ;  /* 0x000076320c087816 */ /* 0x048fe40000000008 */
[----:B------:R-:W-:Y:S02]  /*0b50*/  SHF.L.U32 R11, R12, 0x10, RZ ;  /* 0x000000100c0b7819 */ /* 0x000fe400000006ff */
[C---:B------:R-:W-:Y:S02]  /*0b60*/  PRMT R21, R14.reuse, 0x7632, R21 ;  /* 0x000076320e157816 */ /* 0x040fe40000000015 */
[----:B------:R-:W-:Y:S01]  /*0b70*/  SHF.L.U32 R173, R14, 0x10, RZ ;  /* 0x000000100ead7819 */ /* 0x000fe200000006ff */
[----:B------:R-:W-:Y:S01]  /*0b80*/  FADD.FTZ R100, R100, R11 ;  /* 0x0000000b64647221 */ /* 0x000fe20000010000 */
[----:B------:R-:W-:Y:S01]  /*0b90*/  SHF.L.U32 R12, R3, 0x10, RZ ;  /* 0x00000010030c7819 */ /* 0x000fe200000006ff */
[----:B-----5:R-:W-:Y:S01]  /*0ba0*/  FMUL.FTZ R3, R0, R9 ;  /* 0x0000000900037220 */ /* 0x020fe20000410000 */
[C---:B------:R-:W-:Y:S01]  /*0bb0*/  PRMT R14, R15.reuse, 0x7632, R14 ;  /* 0x000076320f0e7816 */ /* 0x040fe2000000000e */
[-C--:B------:R-:W-:Y:S01]  /*0bc0*/  FMUL.FTZ R6, R28, R11.reuse ;  /* 0x0000000b1c067220 */ /* 0x080fe20000410000 */
[----:B------:R-:W-:Y:S01]  /*0bd0*/  SHF.L.U32 R175, R15, 0x10, RZ ;  /* 0x000000100faf7819 */ /* 0x000fe200000006ff */
[----:B------:R-:W-:Y:S01]  /*0be0*/  FADD.FTZ R15, -R205, R172 ;  /* 0x000000accd0f7221 */ /* 0x000fe20000010100 */
[----:B------:R-:W-:Y:S01]  /*0bf0*/  PRMT R19, R10, 0x7632, R19 ;  /* 0x000076320a137816 */ /* 0x000fe20000000013 */
[----:B------:R-:W-:Y:S01]  /*0c00*/  FFMA.FTZ R76, R3, R11, R76 ;  /* 0x0000000b034c7223 */ /* 0x000fe2000001004c */
[C---:B------:R-:W-:Y:S01]  /*0c10*/  PRMT R10, R13.reuse, 0x7632, R10 ;  /* 0x000076320d0a7816 */ /* 0x040fe2000000000a */
[----:B------:R-:W-:Y:S01]  /*0c20*/  FMUL.FTZ R11, R0, R15 ;  /* 0x0000000f000b7220 */ /* 0x000fe20000410000 */
[----:B0-----:R-:W-:Y:S01]  /*0c30*/  SHF.L.U32 R17, R13, 0x10, RZ ;  /* 0x000000100d117819 */ /* 0x001fe200000006ff */
[----:B------:R-:W-:Y:S01]  /*0c40*/  FADD.FTZ R13, -R205, R20 ;  /* 0x00000014cd0d7221 */ /* 0x000fe20000010100 */
[----:B------:R-:W-:Y:S01]  /*0c50*/  SHF.L.U32 R172, R19, 0x10, RZ ;  /* 0x0000001013ac7819 */ /* 0x000fe200000006ff */
[C---:B------:R-:W-:Y:S01]  /*0c60*/  FADD.FTZ R19, -R205.reuse, R178 ;  /* 0x000000b2cd137221 */ /* 0x040fe20000010100 */
[----:B------:R-:W-:Y:S01]  /*0c70*/  SHF.L.U32 R18, R18, 0x10, RZ ;  /* 0x0000001012127819 */ /* 0x000fe200000006ff */
[C---:B------:R-:W-:Y:S01]  /*0c80*/  FADD.FTZ R15, -R205.reuse, R12 ;  /* 0x0000000ccd0f7221 */ /* 0x040fe20000010100 */
[----:B------:R-:W-:Y:S01]  /*0c90*/  SHF.L.U32 R16, R8, 0x10, RZ ;  /* 0x0000001008107819 */ /* 0x000fe200000006ff */
[----:B------:R-:W-:Y:S01]  /*0ca0*/  FMUL.FTZ R9, R0, R13 ;  /* 0x0000000d00097220 */ /* 0x000fe20000410000 */
[----:B------:R-:W-:Y:S01]  /*0cb0*/  SHF.L.U32 R210, R14, 0x10, RZ ;  /* 0x000000100ed27819 */ /* 0x000fe200000006ff */
[C---:B------:R-:W-:Y:S01]  /*0cc0*/  FMUL.FTZ R13, R0.reuse, R19 ;  /* 0x00000013000d7220 */ /* 0x040fe20000410000 */
[----:B------:R-:W-:Y:S01]  /*0cd0*/  FMUL.FTZ R14, R0, R15 ;  /* 0x0000000f000e7220 */ /* 0x000fe20000410000 */
[----:B------:R-:W-:Y:S01]  /*0ce0*/  FADD.FTZ R19, -R205, R18 ;  /* 0x00000012cd137221 */ /* 0x000fe20000010100 */
[----:B------:R-:W-:Y:S01]  /*0cf0*/  FADD.FTZ R102, R102, R17 ;  /* 0x0000001166667221 */ /* 0x000fe20000010000 */
[-C--:B------:R-:W-:Y:S01]  /*0d00*/  FFMA.FTZ R78, R9, R17.reuse, R78 ;  /* 0x00000011094e7223 */ /* 0x080fe2000001004e */
[----:B------:R-:W-:Y:S01]  /*0d10*/  FMUL.FTZ R8, R30, R17 ;  /* 0x000000111e087220 */ /* 0x000fe20000410000 */
[----:B------:R-:W-:Y:S01]  /*0d20*/  FMUL.FTZ R15, R29, R16 ;  /* 0x000000101d0f7220 */ /* 0x000fe20000410000 */
[----:B------:R-:W-:Y:S01]  /*0d30*/  FADD.FTZ R18, RZ, R6 ;  /* 0x00000006ff127221 */ /* 0x000fe20000010000 */
[----:B------:R-:W-:Y:S01]  /*0d40*/  FFMA.FTZ R17, R3, R6, RZ ;  /* 0x0000000603117223 */ /* 0x000fe200000100ff */
[----:B------:R-:W-:Y:S01]  /*0d50*/  SHF.L.U32 R20, R10, 0x10, RZ ;  /* 0x000000100a147819 */ /* 0x000fe200000006ff */
[----:B------:R-:W-:Y:S01]  /*0d60*/  FADD.FTZ R101, R101, R16 ;  /* 0x0000001065657221 */ /* 0x000fe20000010000 */
[----:B------:R-:W-:Y:S01]  /*0d70*/  FFMA.FTZ R77, R14, R16, R77 ;  /* 0x000000100e4d7223 */ /* 0x000fe2000001004d */
[----:B------:R-:W-:Y:S01]  /*0d80*/  FMUL.FTZ R16, R0, R19 ;  /* 0x0000001300107220 */ /* 0x000fe20000410000 */
[----:B------:R-:W-:Y:S01]  /*0d90*/  FADD.FTZ R19, R18, R15 ;  /* 0x0000000f12137221 */ /* 0x000fe20000010000 */
[----:B------:R-:W-:Y:S01]  /*0da0*/  SHF.L.U32 R178, R174, 0x10, RZ ;  /* 0x00000010aeb27819 */ /* 0x000fe200000006ff */
[----:B------:R-:W-:Y:S01]  /*0db0*/  FFMA.FTZ R18, R14, R15, R17 ;  /* 0x0000000f0e127223 */ /* 0x000fe20000010011 */
[----:B------:R-:W-:Y:S01]  /*0dc0*/  SHF.L.U32 R174, R21, 0x10, RZ ;  /* 0x0000001015ae7819 */ /* 0x000fe200000006ff */
[----:B------:R-:W-:Y:S01]  /*0dd0*/  FADD.FTZ R21, -R205, R172 ;  /* 0x000000accd157221 */ /* 0x000fe20000010100 */
[----:B------:R-:W-:Y:S01]  /*0de0*/  FADD.FTZ R103, R103, R20 ;  /* 0x0000001467677221 */ /* 0x000fe20000010000 */
[-C--:B------:R-:W-:Y:S01]  /*0df0*/  FFMA.FTZ R79, R16, R20.reuse, R79 ;  /* 0x00000014104f7223 */ /* 0x080fe2000001004f */
        /* <DEDUP_REMOVED lines=9> */
[----:B------:R-:W-:Y:S01]  /*0e90*/  FADD.FTZ R173, -R205, R178 ;  /* 0x000000b2cdad7221 */ /* 0x000fe20000010100 */
        /* <DEDUP_REMOVED lines=10> */
[----:B------:R-:W-:Y:S01]  /*0f40*/  FMUL.FTZ R21, R35, R210 ;  /* 0x000000d223157220 */ /* 0x000fe20000410000 */
[----:B------:R-:W-:Y:S01]  /*0f50*/  FFMA.FTZ R173, R13, R12, R172 ;  /* 0x0000000c0dad7223 */ /* 0x000fe200000100ac */
[----:B------:R-:W-:Y:S01]  /*0f60*/  FADD.FTZ R107, R107, R210 ;  /* 0x000000d26b6b7221 */ /* 0x000fe20000010000 */
[----:B------:R-:W-:Y:S01]  /*0f70*/  FFMA.FTZ R83, R20, R210, R83 ;  /* 0x000000d214537223 */ /* 0x000fe20000010053 */
[----:B------:R-:W-:Y:S01]  /*0f80*/  FADD.FTZ R106, R106, R175 ;  /* 0x000000af6a6a7221 */ /* 0x000fe20000010000 */
[----:B------:R-:W-:Y:S01]  /*0f90*/  FFMA.FTZ R82, R13, R175, R82 ;  /* 0x000000af0d527223 */ /* 0x000fe20000010052 */
[----:B------:R-:W-:Y:S01]  /*0fa0*/  FADD.FTZ R211, R174, R21 ;  /* 0x00000015aed37221 */ /* 0x000fe20000010000 */
[----:B------:R-:W-:-:S07]  /*0fb0*/  FFMA.FTZ R210, R20, R21, R173 ;  /* 0x0000001514d27223 */ /* 0x000fce00000100ad */
.L_x_2184:
[----:B----4-:R-:W-:Y:S05]  /*0fc0*/  BSYNC.RECONVERGENT B1 ;  /* 0x0000000000017941 */ /* 0x010fea0003800200 */
.L_x_2183:
[----:B------:R-:W-:Y:S04]  /*0fd0*/  BSSY.RECONVERGENT B1, `(.L_x_2185) ;  /* 0x000005f000017945 */ /* 0x000fe80003800200 */
[----:B------:R-:W-:Y:S05]  /*0fe0*/  @!P2 BRA `(.L_x_2186) ;  /* 0x000000040074a947 */ /* 0x000fea0003800000 */
[----:B------:R-:W0:Y:S08]  /*0ff0*/  LDC.64 R24, c[0x0][0x3a8] ;  /* 0x0000ea00ff187b82 */ /* 0x000e300000000a00 */
[----:B------:R-:W1:Y:S01]  /*1000*/  LDC.64 R22, c[0x0][0x428] ;  /* 0x00010a00ff167b82 */ /* 0x000e620000000a00 */
[----:B0-----:R-:W-:-:S06]  /*1010*/  IMAD.WIDE.U32 R24, R209, 0x10, R24 ;  /* 0x00000010d1187825 */ /* 0x001fcc00078e0018 */
[----:B------:R-:W2:Y:S01]  /*1020*/  LDG.E.128 R24, desc[UR10][R24.64] ;  /* 0x0000000a18187981 */ /* 0x000ea2000c1e1d00 */
[----:B-1----:R-:W-:-:S05]  /*1030*/  IMAD.WIDE.U32 R22, R176, 0x10, R22 ;  /* 0x00000010b0167825 */ /* 0x002fca00078e0016 */
[----:B------:R0:W3:Y:S01]  /*1040*/  LDG.E.128 R172, desc[UR10][R22.64] ;  /* 0x0000000a16ac7981 */ /* 0x0000e2000c1e1d00 */
[----:B------:R-:W-:-:S04]  /*1050*/  ISETP.NE.U32.AND P0, PT, RZ, UR12, PT ;  /* 0x0000000cff007c0c */ /* 0x000fc8000bf05070 */
[----:B------:R-:W-:-:S13]  /*1060*/  ISETP.NE.AND.EX P0, PT, RZ, UR13, PT, P0 ;  /* 0x0000000dff007c0c */ /* 0x000fda000bf05300 */
[----:B------:R-:W1:Y:S02]  /*1070*/  @P0 LDC.64 R178, c[0x0][0x438] ;  /* 0x00010e00ffb20b82 */ /* 0x000e640000000a00 */
[----:B-1----:R-:W-:-:S05]  /*1080*/  @P0 IMAD.WIDE.U32 R178, R209, 0x10, R178 ;  /* 0x00000010d1b20825 */ /* 0x002fca00078e00b2 */
[----:B------:R1:W5:Y:S01]  /*1090*/  @P0 LDG.E.128 R152, desc[UR10][R178.64] ;  /* 0x0000000ab2980981 */ /* 0x000362000c1e1d00 */
[----:B------:R-:W-:Y:S02]  /*10a0*/  IADD3 R176, PT, PT, R176, 0x80, RZ ;  /* 0x00000080b0b07810 */ /* 0x000fe40007ffe0ff */
[----:B------:R-:W-:Y:S02]  /*10b0*/  IADD3 R209, PT, PT, R209, 0x80, RZ ;  /* 0x00000080d1d17810 */ /* 0x000fe40007ffe0ff */
[----:B--2---:R-:W-:Y:S02]  /*10c0*/  SHF.L.U32 R182, R24, 0x10, RZ ;  /* 0x0000001018b67819 */ /* 0x004fe400000006ff */
[C---:B------:R-:W-:Y:S02]  /*10d0*/  SHF.L.U32 R184, R25.reuse, 0x10, RZ ;  /* 0x0000001019b87819 */ /* 0x040fe400000006ff */
[----:B------:R-:W-:Y:S01]  /*10e0*/  PRMT R181, R25, 0x7632, R181 ;  /* 0x0000763219b57816 */ /* 0x000fe200000000b5 */
[----:B0-----:R-:W-:Y:S01]  /*10f0*/  FADD.FTZ R23, -R205, R182 ;  /* 0x000000b6cd177221 */ /* 0x001fe20000010100 */
[----:B------:R-:W-:-:S02]  /*1100*/  SHF.L.U32 R188, R27, 0x10, RZ ;  /* 0x000000101bbc7819 */ /* 0x000fc400000006ff */
[----:B---3--:R-:W-:Y:S01]  /*1110*/  PRMT R22, R172, 0x7632, R22 ;  /* 0x00007632ac167816 */ /* 0x008fe20000000016 */
[----:B-----5:R-:W-:Y:S01]  /*1120*/  FMUL.FTZ R23, R0, R23 ;  /* 0x0000001700177220 */ /* 0x020fe20000410000 */
[----:B------:R-:W-:Y:S02]  /*1130*/  SHF.L.U32 R25, R172, 0x10, RZ ;  /* 0x00000010ac197819 */ /* 0x000fe400000006ff */
[----:B------:R-:W-:Y:S01]  /*1140*/  PRMT R185, R27, 0x7632, R185 ;  /* 0x000076321bb97816 */ /* 0x000fe200000000b9 */
[----:B------:R-:W-:Y:S01]  /*1150*/  FADD.FTZ R27, -R205, R184 ;  /* 0x000000b8cd1b7221 */ /* 0x000fe20000010100 */
[----:B------:R-:W-:Y:S01]  /*1160*/  PRMT R180, R24, 0x7632, R180 ;  /* 0x0000763218b47816 */ /* 0x000fe200000000b4 */
[----:B------:R-:W-:Y:S01]  /*1170*/  FADD.FTZ R108, R108, R25 ;  /* 0x000000196c6c7221 */ /* 0x000fe20000010000 */
[C---:B------:R-:W-:Y:S01]  /*1180*/  PRMT R183, R26.reuse, 0x7632, R183 ;  /* 0x000076321ab77816 */ /* 0x040fe200000000b7 */
[----:B------:R-:W-:Y:S01]  /*1190*/  FFMA.FTZ R84, R23, R25, R84 ;  /* 0x0000001917547223 */ /* 0x000fe20000010054 */
[----:B------:R-:W-:-:S02]  /*11a0*/  SHF.L.U32 R186, R26, 0x10, RZ ;  /* 0x000000101aba7819 */ /* 0x000fc400000006ff */
[C---:B------:R-:W-:Y:S02]  /*11b0*/  PRMT R26, R174.reuse, 0x7632, R26 ;  /* 0x00007632ae1a7816 */ /* 0x040fe4000000001a */
[----:B------:R-:W-:Y:S01]  /*11c0*/  SHF.L.U32 R177, R174, 0x10, RZ ;  /* 0x00000010aeb17819 */ /* 0x000fe200000006ff */
[----:B-1----:R-:W-:Y:S01]  /*11d0*/  FADD.FTZ R179, -R205, R186 ;  /* 0x000000bacdb37221 */ /* 0x002fe20000010100 */
[----:B------:R-:W-:Y:S02]  /*11e0*/  PRMT R24, R173, 0x7632, R24 ;  /* 0x00007632ad187816 */ /* 0x000fe40000000018 */
[----:B------:R-:W-:Y:S01]  /*11f0*/  SHF.L.U32 R182, R181, 0x10, RZ ;  /* 0x00000010b5b67819 */ /* 0x000fe200000006ff */
[----:B------:R-:W-:Y:S01]  /*1200*/  FADD.FTZ R181, -R205, R188 ;  /* 0x000000bccdb57221 */ /* 0x000fe20000010100 */
[----:B------:R-:W-:Y:S01]  /*1210*/  SHF.L.U32 R174, R22, 0x10, RZ ;  /* 0x0000001016ae7819 */ /* 0x000fe200000006ff */
[----:B------:R-:W-:Y:S01]  /*1220*/  FMUL.FTZ R22, R44, R25 ;  /* 0x000000192c167220 */ /* 0x000fe20000410000 */
[----:B------:R-:W-:Y:S01]  /*1230*/  SHF.L.U32 R173, R173, 0x10, RZ ;  /* 0x00000010adad7819 */ /* 0x000fe200000006ff */
[----:B------:R-:W-:Y:S01]  /*1240*/  FMUL.FTZ R25, R0, R27 ;  /* 0x0000001b00197220 */ /* 0x000fe20000410000 */
[----:B------:R-:W-:Y:S01]  /*1250*/  SHF.L.U32 R180, R180, 0x10, RZ ;  /* 0x00000010b4b47819 */ /* 0x000fe200000006ff */
[----:B------:R-:W-:Y:S01]  /*1260*/  FMUL.FTZ R181, R0, R181 ;  /* 0x000000b500b57220 */ /* 0x000fe20000410000 */
[C---:B------:R-:W-:Y:S01]  /*1270*/  PRMT R172, R175.reuse, 0x7632, R172 ;  /* 0x00007632afac7816 */ /* 0x040fe200000000ac */
[----:B------:R-:W-:Y:S01]  /*1280*/  FADD.FTZ R110, R110, R173 ;  /* 0x000000ad6e6e7221 */ /* 0x000fe20000010000 */
[----:B------:R-:W-:Y:S01]  /*1290*/  SHF.L.U32 R175, R175, 0x10, RZ ;  /* 0x00000010afaf7819 */ /* 0x000fe200000006ff */
[-C--:B------:R-:W-:Y:S01]  /*12a0*/  FFMA.FTZ R86, R25, R173.reuse, R86 ;  /* 0x000000ad19567223 */ /* 0x080fe20000010056 */
[----:B------:R-:W-:Y:S01]  /*12b0*/  SHF.L.U32 R178, R24, 0x10, RZ ;  /* 0x0000001018b27819 */ /* 0x000fe200000006ff */
[----:B------:R-:W-:Y:S01]  /*12c0*/  FMUL.FTZ R24, R46, R173 ;  /* 0x000000ad2e187220 */ /* 0x000fe20000410000 */
[----:B------:R-:W-:Y:S01]  /*12d0*/  FADD.FTZ R173, -R205, R180 ;  /* 0x000000b4cdad7221 */ /* 0x000fe20000010100 */
[----:B------:R-:W-:Y:S01]  /*12e0*/  SHF.L.U32 R184, R183, 0x10, RZ ;  /* 0x00000010b7b87819 */ /* 0x000fe200000006ff */
[----:B------:R-:W-:Y:S01]  /*12f0*/  FMUL.FTZ R27, R0, R179 ;  /* 0x000000b3001b7220 */ /* 0x000fe20000410000 */
[----:B------:R-:W-:Y:S01]  /*1300*/  FADD.FTZ R114, R114, R175 ;  /* 0x000000af72727221 */ /* 0x000fe20000010000 */
[-C--:B------:R-:W-:Y:S01]  /*1310*/  FFMA.FTZ R90, R181, R175.reuse, R90 ;  /* 0x000000afb55a7223 */ /* 0x080fe2000001005a */
[----:B------:R-:W-:Y:S01]  /*1320*/  FMUL.FTZ R180, R50, R175 ;  /* 0x000000af32b47220 */ /* 0x000fe20000410000 */
[----:B------:R-:W-:Y:S01]  /*1330*/  SHF.L.U32 R212, R172, 0x10, RZ ;  /* 0x00000010acd47819 */ /* 0x000fe200000006ff */
[----:B------:R-:W-:Y:S01]  /*1340*/  FADD.FTZ R175, -R205, R182 ;  /* 0x000000b6cdaf7221 */ /* 0x000fe20000010100 */
[----:B------:R-:W-:Y:S01]  /*1350*/  SHF.L.U32 R188, R26, 0x10, RZ ;  /* 0x000000101abc7819 */ /* 0x000fe200000006ff */
[----:B------:R-:W-:Y:S01]  /*1360*/  FMUL.FTZ R182, R0, R173 ;  /* 0x000000ad00b67220 */ /* 0x000fe20000410000 */
[----:B------:R-:W-:Y:S01]  /*1370*/  FADD.FTZ R172, R211, R22 ;  /* 0x00000016d3ac7221 */ /* 0x000fe20000010000 */
[----:B------:R-:W-:Y:S01]  /*1380*/  FMUL.FTZ R183, R45, R174 ;  /* 0x000000ae2db77220 */ /* 0x000fe20000410000 */
[----:B------:R-:W-:Y:S01]  /*1390*/  FADD.FTZ R112, R112, R177 ;  /* 0x000000b170707221 */ /* 0x000fe20000010000 */
[-C--:B------:R-:W-:Y:S01]  /*13a0*/  FFMA.FTZ R88, R27, R177.reuse, R88 ;  /* 0x000000b11b587223 */ /* 0x080fe20000010058 */
[----:B------:R-:W-:Y:S01]  /*13b0*/  FMUL.FTZ R26, R48, R177 ;  /* 0x000000b1301a7220 */ /* 0x000fe20000410000 */
[----:B------:R-:W-:Y:S01]  /*13c0*/  FFMA.FTZ R173, R23, R22, R210 ;  /* 0x0000001617ad7223 */ /* 0x000fe200000100d2 */
[----:B------:R-:W-:Y:S01]  /*13d0*/  FADD.FTZ R177, -R205, R184 ;  /* 0x000000b8cdb17221 */ /* 0x000fe20000010100 */
[----:B------:R-:W-:Y:S01]  /*13e0*/  FMUL.FTZ R184, R0, R175 ;  /* 0x000000af00b87220 */ /* 0x000fe20000410000 */
[----:B------:R-:W-:Y:S01]  /*13f0*/  FADD.FTZ R175, R172, R183 ;  /* 0x000000b7acaf7221 */ /* 0x000fe20000010000 */
[C---:B------:R-:W-:Y:S01]  /*1400*/  FFMA.FTZ R172, R182.reuse, R183, R173 ;  /* 0x000000b7b6ac7223 */ /* 0x040fe200000100ad */
[----:B------:R-:W-:Y:S01]  /*1410*/  SHF.L.U32 R186, R185, 0x10, RZ ;  /* 0x00000010b9ba7819 */ /* 0x000fe200000006ff */
[----:B------:R-:W-:Y:S01]  /*1420*/  FADD.FTZ R109, R109, R174 ;  /* 0x000000ae6d6d7221 */ /* 0x000fe20000010000 */
[----:B------:R-:W-:Y:S01]  /*1430*/  FFMA.FTZ R85, R182, R174, R85 ;  /* 0x000000aeb6557223 */ /* 0x000fe20000010055 */
[----:B------:R-:W-:Y:S01]  /*1440*/  FMUL.FTZ R185, R47, R178 ;  /* 0x000000b22fb97220 */ /* 0x000fe20000410000 */
[----:B------:R-:W-:Y:S01]  /*1450*/  FADD.FTZ R174, R175, R24 ;  /* 0x00000018afae7221 */ /* 0x000fe20000010000 */
[----:B------:R-:W-:Y:S01]  /*1460*/  FFMA.FTZ R173, R25, R24, R172 ;  /* 0x0000001819ad7223 */ /* 0x000fe200000100ac */
[----:B------:R-:W-:Y:S01]  /*1470*/  FADD.FTZ R179, -R205, R186 ;  /* 0x000000bacdb37221 */ /* 0x000fe20000010100 */
        /* <DEDUP_REMOVED lines=20> */
.L_x_2186:
[----:B------:R-:W-:Y:S05]  /*15c0*/  BSYNC.RECONVERGENT B1 ;  /* 0x0000000000017941 */ /* 0x000fea0003800200 */
.L_x_2185:
        /* <DEDUP_REMOVED lines=14> */
[C---:B------:R-:W-:Y:S02]  /*16b0*/  SHF.L.U32 R172, R173.reuse, 0x10, RZ ;  /* 0x00000010adac7819 */ /* 0x040fe400000006ff */
[----:B------:R-:W-:Y:S01]  /*16c0*/  PRMT R193, R173, 0x7632, R193 ;  /* 0x00007632adc17816 */ /* 0x000fe200000000c1 */
[C---:B------:R-:W-:Y:S01]  /*16d0*/  FADD.FTZ R173, -R205.reuse, R194 ;  /* 0x000000c2cdad7221 */ /* 0x040fe20000010100 */
[C---:B------:R-:W-:Y:S01]  /*16e0*/  PRMT R196, R174.reuse, 0x7632, R196 ;  /* 0x00007632aec47816 */ /* 0x040fe200000000c4 */
[----:B------:R-:W-:Y:S01]  /*16f0*/  FADD.FTZ R195, -R205, R172 ;  /* 0x000000accdc37221 */ /* 0x000fe20000010100 */
[----:B------:R-:W-:Y:S01]  /*1700*/  SHF.L.U32 R174, R174, 0x10, RZ ;  /* 0x00000010aeae7819 */ /* 0x000fe200000006ff */
[----:B0----5:R-:W-:Y:S01]  /*1710*/  FMUL.FTZ R191, R0, R173 ;  /* 0x000000ad00bf7220 */ /* 0x021fe20000410000 */
[----:B------:R-:W-:-:S02]  /*1720*/  PRMT R197, R175, 0x7632, R197 ;  /* 0x00007632afc57816 */ /* 0x000fc400000000c5 */
[----:B------:R-:W-:Y:S01]  /*1730*/  SHF.L.U32 R172, R193, 0x10, RZ ;  /* 0x00000010c1ac7819 */ /* 0x000fe200000006ff */
[----:B------:R-:W-:Y:S01]  /*1740*/  FADD.FTZ R199, -R205, R174 ;  /* 0x000000aecdc77221 */ /* 0x000fe20000010100 */
[----:B------:R-:W-:Y:S01]  /*1750*/  SHF.L.U32 R198, R175, 0x10, RZ ;  /* 0x00000010afc67819 */ /* 0x000fe200000006ff */
[----:B------:R-:W-:Y:S01]  /*1760*/  FMUL.FTZ R193, R0, R195 ;  /* 0x000000c300c17220 */ /* 0x000fe20000410000 */
[----:B------:R-:W-:Y:S01]  /*1770*/  SHF.L.U32 R192, R192, 0x10, RZ ;  /* 0x00000010c0c07819 */ /* 0x000fe200000006ff */
[C---:B------:R-:W-:Y:S01]  /*1780*/  FADD.FTZ R201, -R205.reuse, R172 ;  /* 0x000000accdc97221 */ /* 0x040fe20000010100 */
[----:B------:R-:W-:Y:S01]  /*1790*/  SHF.L.U32 R196, R196, 0x10, RZ ;  /* 0x00000010c4c47819 */ /* 0x000fe200000006ff */
        /* <DEDUP_REMOVED lines=8> */
[----:B------:R-:W-:Y:S01]  /*1820*/  FMUL.FTZ R195, R0, R199 ;  /* 0x000000c700c37220 */ /* 0x000fe20000410000 */
[----:B------:R-:W-:Y:S01]  /*1830*/  PRMT R196, R179, 0x7632, R196 ;  /* 0x00007632b3c47816 */ /* 0x000fe200000000c4 */
[----:B------:R-:W-:Y:S01]  /*1840*/  FMUL.FTZ R190, R60, R175 ;  /* 0x000000af3cbe7220 */ /* 0x000fe20000410000 */
[----:B------:R-:W-:Y:S01]  /*1850*/  PRMT R176, R177, 0x7632, R176 ;  /* 0x00007632b1b07816 */ /* 0x000fe200000000b0 */
[----:B------:R-:W-:Y:S01]  /*1860*/  FMUL.FTZ R199, R61, R174 ;  /* 0x000000ae3dc77220 */ /* 0x000fe20000410000 */
[----:B------:R-:W-:Y:S01]  /*1870*/  SHF.L.U32 R177, R177, 0x10, RZ ;  /* 0x00000010b1b17819 */ /* 0x000fe200000006ff */
[----:B------:R-:W-:Y:S01]  /*1880*/  FADD.FTZ R172, R211, R190 ;  /* 0x000000bed3ac7221 */ /* 0x000fe20000010000 */
[----:B------:R-:W-:Y:S01]  /*1890*/  SHF.L.U32 R212, R196, 0x10, RZ ;  /* 0x00000010c4d47819 */ /* 0x000fe200000006ff */
[----:B------:R-:W-:Y:S01]  /*18a0*/  FMUL.FTZ R196, R0, R197 ;  /* 0x000000c500c47220 */ /* 0x000fe20000410000 */
[C---:B------:R-:W-:Y:S01]  /*18b0*/  FFMA.FTZ R173, R191.reuse, R190, R210 ;  /* 0x000000bebfad7223 */ /* 0x040fe200000100d2 */
[----:B------:R-:W-:Y:S01]  /*18c0*/  FADD.FTZ R116, R116, R175 ;  /* 0x000000af74747221 */ /* 0x000fe20000010000 */
[----:B------:R-:W-:Y:S01]  /*18d0*/  FFMA.FTZ R92, R191, R175, R92 ;  /* 0x000000afbf5c7223 */ /* 0x000fe2000001005c */
[----:B------:R-:W-:Y:S01]  /*18e0*/  SHF.L.U32 R176, R176, 0x10, RZ ;  /* 0x00000010b0b07819 */ /* 0x000fe200000006ff */
[----:B------:R-:W-:Y:S01]  /*18f0*/  FADD.FTZ R175, R172, R199 ;  /* 0x000000c7acaf7221 */ /* 0x000fe20000010000 */
[----:B------:R-:W-:Y:S01]  /*1900*/  FMUL.FTZ R192, R62, R177 ;  /* 0x000000b13ec07220 */ /* 0x000fe20000410000 */
[----:B------:R-:W-:Y:S01]  /*1910*/  FFMA.FTZ R172, R196, R199, R173 ;  /* 0x000000c7c4ac7223 */ /* 0x000fe200000100ad */
[C---:B------:R-:W-:Y:S01]  /*1920*/  PRMT R194, R178.reuse, 0x7632, R194 ;  /* 0x00007632b2c27816 */ /* 0x040fe200000000c2 */
[----:B------:R-:W-:Y:S01]  /*1930*/  FADD.FTZ R117, R117, R174 ;  /* 0x000000ae75757221 */ /* 0x000fe20000010000 */
[----:B------:R-:W-:Y:S01]  /*1940*/  SHF.L.U32 R203, R178, 0x10, RZ ;  /* 0x00000010b2cb7819 */ /* 0x000fe200000006ff */
[----:B------:R-:W-:Y:S01]  /*1950*/  FFMA.FTZ R93, R196, R174, R93 ;  /* 0x000000aec45d7223 */ /* 0x000fe2000001005d */
        /* <DEDUP_REMOVED lines=8> */
[----:B------:R-:W-:Y:S01]  /*19e0*/  SHF.L.U32 R179, R179, 0x10, RZ ;  /* 0x00000010b3b37819 */ /* 0x000fe200000006ff */
[----:B------:R-:W-:Y:S01]  /*19f0*/  FADD.FTZ R120, R120, R203 ;  /* 0x000000cb78787221 */ /* 0x000fe20000010000 */
[----:B------:R-:W-:Y:S01]  /*1a00*/  FFMA.FTZ R96, R195, R203, R96 ;  /* 0x000000cbc3607223 */ /* 0x000fe20000010060 */
[C---:B------:R-:W-:Y:S01]  /*1a10*/  FMUL.FTZ R200, R0.reuse, R209 ;  /* 0x000000d100c87220 */ /* 0x040fe20000410000 */
        /* <DEDUP_REMOVED lines=20> */
[C---:B------:R-:W-:Y:S01]  /*1b60*/  FFMA.FTZ R99, R206.reuse, R212, R99 ;  /* 0x000000d4ce637223 */ /* 0x040fe20000010063 */
[----:B------:R-:W-:Y:S01]  /*1b70*/  FADD.FTZ R211, R175, R204 ;  /* 0x000000ccafd37221 */ /* 0x000fe20000010000 */
[----:B------:R-:W-:Y:S01]  /*1b80*/  FFMA.FTZ R210, R206, R204, R173 ;  /* 0x000000ccced27223 */ /* 0x000fe200000100ad */
[----:B------:R-:W-:Y:S06]  /*1b90*/  BRA `(.L_x_2187) ;  /* 0x00000000005c7947 */ /* 0x000fec0003800000 */
.L_x_2182:
        /* <DEDUP_REMOVED lines=23> */
.L_x_2187:
[----:B----4-:R-:W-:Y:S05]  /*1d10*/  BSYNC.RECONVERGENT B0 ;  /* 0x0000000000007941 */ /* 0x010fea0003800200 */
.L_x_2181:
        /* <DEDUP_REMOVED lines=32> */
.L_x_2189:
[----:B------:R-:W-:Y:S05]  /*1f20*/  BSYNC.RECONVERGENT B0 ;  /* 0x0000000000007941 */ /* 0x000fea0003800200 */
.L_x_2188:
        /* <DEDUP_REMOVED lines=38> */
.L_x_2192:
        /* <DEDUP_REMOVED lines=9> */
[----:B-----5:R-:W-:Y:S01]  /*2220*/  SHF.L.U32 R172, R164, 0x10, RZ ;  /* 0x00000010a4ac7819 */ /* 0x020fe200000006ff */
[----:B------:R-:W-:-:S04]  /*2230*/  FADD.FTZ R173, R6, -R173 ;  /* 0x800000ad06ad7221 */ /* 0x000fc80000010000 */
[----:B------:R-:W-:-:S05]  /*2240*/  FMUL.FTZ R173, R0, R173 ;  /* 0x000000ad00ad7220 */ /* 0x000fca0000410000 */
[----:B------:R-:W-:-:S05]  /*2250*/  FSEL R173, R173, RZ, P0 ;  /* 0x000000ffadad7208 */ /* 0x000fca0000000000 */
[----:B------:R-:W-:-:S04]  /*2260*/  FMUL.FTZ R173, R173, UR15 ;  /* 0x0000000fadad7c20 */ /* 0x000fc80008410000 */
[----:B------:R-:W-:Y:S01]  /*2270*/  FMUL.FTZ R174, R36, R173 ;  /* 0x000000ad24ae7220 */ /* 0x000fe20000410000 */
[----:B------:R-:W-:-:S04]  /*2280*/  FFMA.FTZ R124, R173, R172, R124 ;  /* 0x000000acad7c7223 */ /* 0x000fc8000001007c */
[----:B------:R-:W-:-:S04]  /*2290*/  F2FP.BF16.F32.PACK_AB R174, RZ, R174 ;  /* 0x000000aeffae723e */ /* 0x000fc800000010ff */
[----:B------:R-:W-:-:S07]  /*22a0*/  PRMT R168, R174, 0x7610, R168 ;  /* 0x00007610aea87816 */ /* 0x000fce00000000a8 */
.L_x_2195:
[----:B------:R-:W-:Y:S05]  /*22b0*/  @!P2 BRA `(.L_x_2196) ;  /* 0x000000000030a947 */ /* 0x000fea0003800000 */
[----:B------:R-:W-:Y:S01]  /*22c0*/  FFMA.FTZ R172, R14, R176, R179 ;  /* 0x000000b00eac7223 */ /* 0x000fe200000100b3 */
[----:B------:R-:W-:Y:S02]  /*22d0*/  ISETP.GT.AND P0, PT, R2, RZ, PT ;  /* 0x000000ff0200720c */ /* 0x000fe40003f04270 */
        /* <DEDUP_REMOVED lines=10> */
.L_x_2196:
        /* <DEDUP_REMOVED lines=12> */
.L_x_2197:
        /* <DEDUP_REMOVED lines=13> */
.L_x_2198:
        /* <DEDUP_REMOVED lines=12> */
.L_x_2199:
        /* <DEDUP_REMOVED lines=13> */
.L_x_2200:
        /* <DEDUP_REMOVED lines=12> */
.L_x_2201:
[----:B------:R-:W-:Y:S05]  /*2760*/  @!P2 BRA `(.L_x_2202) ;  /* 0x00000014001ca947 */ /* 0x000fea0003800000 */
[----:B------:R-:W-:Y:S01]  /*2770*/  FFMA.FTZ R172, R20, R176, R179 ;  /* 0x000000b014ac7223 */ /* 0x000fe200000100b3 */
[----:B------:R-:W-:-:S03]  /*2780*/  ISETP.GT.AND P0, PT, R2, RZ, PT ;  /* 0x000000ff0200720c */ /* 0x000fc60003f04270 */
        /* <DEDUP_REMOVED lines=11> */
.L_x_2194:
        /* <DEDUP_REMOVED lines=11> */
[----:B------:R-:W-:Y:S01]  /*28f0*/  FMUL.FTZ R161, R162, UR15 ;  /* 0x0000000fa2a17c20 */ /* 0x000fe20008410000 */
[----:B-----5:R-:W-:-:S03]  /*2900*/  SHF.L.U32 R175, R164, 0x10, RZ ;  /* 0x00000010a4af7819 */ /* 0x020fc600000006ff */
[-C--:B------:R-:W-:Y:S02]  /*2910*/  FMUL.FTZ R160, R36, R161.reuse ;  /* 0x000000a124a07220 */ /* 0x080fe40000410000 */
[----:B------:R-:W-:-:S03]  /*2920*/  FFMA.FTZ R124, R175, R161, R124 ;  /* 0x000000a1af7c7223 */ /* 0x000fc6000001007c */
[----:B------:R-:W-:-:S04]  /*2930*/  F2FP.BF16.F32.PACK_AB R160, RZ, R160 ;  /* 0x000000a0ffa0723e */ /* 0x000fc800000010ff */
[----:B------:R-:W-:-:S07]  /*2940*/  PRMT R168, R160, 0x7610, R168 ;  /* 0x00007610a0a87816 */ /* 0x000fce00000000a8 */
.L_x_2203:
[----:B------:R-:W-:Y:S01]  /*2950*/  F2FP.BF16.F32.PACK_AB R160, RZ, R162 ;  /* 0x000000a2ffa0723e */ /* 0x000fe200000010ff */
[----:B------:R-:W-:Y:S01]  /*2960*/  FFMA.FTZ R178, R16, R176, R179 ;  /* 0x000000b010b27223 */ /* 0x000fe200000100b3 */
[----:B------:R-:W-:Y:S01]  /*2970*/  FMUL.FTZ R173, R0, R173 ;  /* 0x000000ad00ad7220 */ /* 0x000fe20000410000 */
[----:B------:R-:W-:Y:S01]  /*2980*/  FSEL R172, R163, RZ, P0 ;  /* 0x000000ffa3ac7208 */ /* 0x000fe20000000000 */
[----:B------:R-:W-:Y:S06]  /*2990*/  @!P2 BRA `(.L_x_2204) ;  /* 0x00000000001ca947 */ /* 0x000fec0003800000 */
[----:B------:R-:W-:Y:S01]  /*29a0*/  FMUL.FTZ R162, R172, UR15 ;  /* 0x0000000faca27c20 */ /* 0x000fe20008410000 */
[----:B-----5:R-:W-:-:S03]  /*29b0*/  PRMT R161, R164, 0x7632, R161 ;  /* 0x00007632a4a17816 */ /* 0x020fc600000000a1 */
[----:B------:R-:W-:Y:S01]  /*29c0*/  FMUL.FTZ R163, R37, R162 ;  /* 0x000000a225a37220 */ /* 0x000fe20000410000 */
[----:B------:R-:W-:-:S04]  /*29d0*/  SHF.L.U32 R161, R161, 0x10, RZ ;  /* 0x00000010a1a17819 */ /* 0x000fc800000006ff */
[----:B------:R-:W-:Y:S01]  /*29e0*/  F2FP.BF16.F32.PACK_AB R163, RZ, R163 ;  /* 0x000000a3ffa3723e */ /* 0x000fe200000010ff */
[----:B------:R-:W-:-:S03]  /*29f0*/  FFMA.FTZ R125, R162, R161, R125 ;  /* 0x000000a1a27d7223 */ /* 0x000fc6000001007d */
[----:B------:R-:W-:-:S07]  /*2a00*/  PRMT R168, R168, 0x5410, R163 ;  /* 0x00005410a8a87816 */ /* 0x000fce00000000a3 */
.L_x_2204:
[----:B------:R-:W-:Y:S01]  /*2a10*/  F2FP.BF16.F32.PACK_AB R174, RZ, R172 ;  /* 0x000000acffae723e */ /* 0x000fe200000010ff */
[----:B------:R-:W-:Y:S01]  /*2a20*/  FFMA.FTZ R207, R11, R176, R179 ;  /* 0x000000b00bcf7223 */ /* 0x000fe200000100b3 */
[----:B------:R-:W-:Y:S01]  /*2a30*/  FADD.FTZ R163, R17, -R178 ;  /* 0x800000b211a37221 */ /* 0x000fe20000010000 */
        /* <DEDUP_REMOVED lines=8> */
.L_x_2205:
        /* <DEDUP_REMOVED lines=17> */
.L_x_2206:
[----:B------:R-:W-:Y:S01]  /*2bd0*/  F2FP.BF16.F32.PACK_AB R207, RZ, R175 ;  /* 0x000000afffcf723e */ /* 0x000fe200000010ff */
[----:B------:R-:W-:Y:S01]  /*2be0*/  FADD.FTZ R163, R12, -R209 ;  /* 0x800000d10ca37221 */ /* 0x000fe20000010000 */
[----:B------:R-:W-:Y:S01]  /*2bf0*/  FADD.FTZ R175, R21, -R210 ;  /* 0x800000d215af7221 */ /* 0x000fe20000010000 */
[----:B------:R-:W-:Y:S01]  /*2c00*/  FMUL.FTZ R173, R0, R173 ;  /* 0x000000ad00ad7220 */ /* 0x000fe20000410000 */
        /* <DEDUP_REMOVED lines=8> */
.L_x_2207:
[----:B------:R-:W-:Y:S01]  /*2c90*/  F2FP.BF16.F32.PACK_AB R209, RZ, R172 ;  /* 0x000000acffd1723e */ /* 0x000fe200000010ff */
[C---:B------:R-:W-:Y:S01]  /*2ca0*/  FMUL.FTZ R172, R0.reuse, R163 ;  /* 0x000000a300ac7220 */ /* 0x040fe20000410000 */
        /* <DEDUP_REMOVED lines=10> */
.L_x_2208:
[----:B------:R-:W-:Y:S02]  /*2d50*/  F2FP.BF16.F32.PACK_AB R173, RZ, R173 ;  /* 0x000000adffad723e */ /* 0x000fe400000010ff */
[----:B------:R-:W-:Y:S02]  /*2d60*/  FSEL R210, R175, RZ, P0 ;  /* 0x000000ffafd27208 */ /* 0x000fe40000000000 */
        /* <DEDUP_REMOVED lines=8> */
.L_x_2209:
[----:B------:R-:W-:Y:S02]  /*2df0*/  F2FP.BF16.F32.PACK_AB R163, R210, R163 ;  /* 0x000000a3d2a3723e */ /* 0x000fe400000010ff */
[----:B------:R-:W-:Y:S02]  /*2e00*/  PRMT R162, R209, 0x5410, R173 ;  /* 0x00005410d1a27816 */ /* 0x000fe400000000ad */
[----:B------:R-:W-:Y:S02]  /*2e10*/  PRMT R161, R178, 0x5410, R207 ;  /* 0x00005410b2a17816 */ /* 0x000fe400000000cf */
[----:B------:R-:W-:Y:S01]  /*2e20*/  PRMT R160, R160, 0x5410, R174 ;  /* 0x00005410a0a07816 */ /* 0x000fe200000000ae */
[----:B------:R-:W-:Y:S06]  /*2e30*/  @!P2 BRA `(.L_x_2202) ;  /* 0x0000000c0068a947 */ /* 0x000fec0003800000 */
        /* <DEDUP_REMOVED lines=8> */
.L_x_2193:
        /* <DEDUP_REMOVED lines=8> */
[----:B------:R-:W-:-:S03]  /*2f40*/  SHF.L.U32 R173, R148, 0x10, RZ ;  /* 0x0000001094ad7819 */ /* 0x000fc600000006ff */
        /* <DEDUP_REMOVED lines=8> */
.L_x_2211:
[----:B------:R-:W-:Y:S05]  /*2fd0*/  @!P2 BRA `(.L_x_2212) ;  /* 0x000000000030a947 */ /* 0x000fea0003800000 */
[----:B------:R-:W-:Y:S01]  /*2fe0*/  PRMT R172, R148, 0x7632, R172 ;  /* 0x0000763294ac7816 */ /* 0x000fe200000000ac */
[----:B------:R-:W-:-:S03]  /*2ff0*/  @P0 FFMA.FTZ R174, R14, R176, R179 ;  /* 0x000000b00eae0223 */ /* 0x000fc600000100b3 */
        /* <DEDUP_REMOVED lines=10> */
.L_x_2212:
[----:B------:R-:W-:Y:S05]  /*30a0*/  @!P2 BRA `(.L_x_2213) ;  /* 0x000000000028a947 */ /* 0x000fea0003800000 */
        /* <DEDUP_REMOVED lines=10> */
.L_x_2213:
        /* <DEDUP_REMOVED lines=13> */
.L_x_2214:
        /* <DEDUP_REMOVED lines=11> */
.L_x_2215:
        /* <DEDUP_REMOVED lines=13> */
.L_x_2216:
        /* <DEDUP_REMOVED lines=11> */
.L_x_2217:
[----:B------:R-:W-:Y:S05]  /*3450*/  @!P2 BRA `(.L_x_2202) ;  /* 0x0000000400e0a947 */ /* 0x000fea0003800000 */
[----:B------:R-:W-:Y:S01]  /*3460*/  PRMT R172, R151, 0x7632, R172 ;  /* 0x0000763297ac7816 */ /* 0x000fe200000000ac */
[----:B------:R-:W-:-:S03]  /*3470*/  @P0 FFMA.FTZ R174, R20, R176, R179 ;  /* 0x000000b014ae0223 */ /* 0x000fc600000100b3 */
        /* <DEDUP_REMOVED lines=11> */
.L_x_2210:
        /* <DEDUP_REMOVED lines=26> */
[C---:B------:R-:W-:Y:S01]  /*36d0*/  @P3 FFMA.FTZ R161, R0.reuse, R163, R161 ;  /* 0x000000a300a13223 */ /* 0x040fe200000100a1 */
[----:B------:R-:W-:Y:S01]  /*36e0*/  @P0 FADD.FTZ R160, R19, -R160 ;  /* 0x800000a013a00221 */ /* 0x000fe20000010000 */
        /* <DEDUP_REMOVED lines=16> */
[----:B------:R-:W-:Y:S01]  /*37f0*/  FMUL.FTZ R161, R161, UR15 ;  /* 0x0000000fa1a17c20 */ /* 0x000fe20008410000 */
[----:B-----5:R-:W-:-:S03]  /*3800*/  SHF.L.U32 R215, R164, 0x10, RZ ;  /* 0x00000010a4d77819 */ /* 0x020fc600000006ff */
[-C--:B------:R-:W-:Y:S02]  /*3810*/  FMUL.FTZ R160, R36, R161.reuse ;  /* 0x000000a124a07220 */ /* 0x080fe40000410000 */
[----:B------:R-:W-:-:S03]  /*3820*/  FFMA.FTZ R124, R215, R161, R124 ;  /* 0x000000a1d77c7223 */ /* 0x000fc6000001007c */
[----:B------:R-:W-:-:S04]  /*3830*/  F2FP.BF16.F32.PACK_AB R160, RZ, R160 ;  /* 0x000000a0ffa0723e */ /* 0x000fc800000010ff */
[----:B------:R-:W-:-:S07]  /*3840*/  PRMT R168, R160, 0x7610, R168 ;  /* 0x00007610a0a87816 */ /* 0x000fce00000000a8 */
.L_x_2218:
[----:B------:R-:W-:Y:S05]  /*3850*/  @!P2 BRA `(.L_x_2219) ;  /* 0x00000000001ca947 */ /* 0x000fea0003800000 */
[----:B------:R-:W-:Y:S01]  /*3860*/  FMUL.FTZ R160, R175, UR15 ;  /* 0x0000000fafa07c20 */ /* 0x000fe20008410000 */
[----:B-----5:R-:W-:-:S03]  /*3870*/  PRMT R161, R164, 0x7632, R161 ;  /* 0x00007632a4a17816 */ /* 0x020fc600000000a1 */
[----:B------:R-:W-:Y:S01]  /*3880*/  FMUL.FTZ R162, R37, R160 ;  /* 0x000000a025a27220 */ /* 0x000fe20000410000 */
[----:B------:R-:W-:-:S04]  /*3890*/  SHF.L.U32 R161, R161, 0x10, RZ ;  /* 0x00000010a1a17819 */ /* 0x000fc800000006ff */
[----:B------:R-:W-:Y:S01]  /*38a0*/  F2FP.BF16.F32.PACK_AB R162, RZ, R162 ;  /* 0x000000a2ffa2723e */ /* 0x000fe200000010ff */
[----:B------:R-:W-:-:S03]  /*38b0*/  FFMA.FTZ R125, R160, R161, R125 ;  /* 0x000000a1a07d7223 */ /* 0x000fc6000001007d */
[----:B------:R-:W-:-:S07]  /*38c0*/  PRMT R168, R168, 0x5410, R162 ;  /* 0x00005410a8a87816 */ /* 0x000fce00000000a2 */
.L_x_2219:
[----:B------:R-:W-:Y:S05]  /*38d0*/  @!P2 BRA `(.L_x_2220) ;  /* 0x000000000018a947 */ /* 0x000fea0003800000 */
[----:B------:R-:W-:Y:S01]  /*38e0*/  FMUL.FTZ R207, R207, UR15 ;  /* 0x0000000fcfcf7c20 */ /* 0x000fe20008410000 */
[----:B-----5:R-:W-:-:S03]  /*38f0*/  SHF.L.U32 R161, R165, 0x10, RZ ;  /* 0x00000010a5a17819 */ /* 0x020fc600000006ff */
[-C--:B------:R-:W-:Y:S02]  /*3900*/  FMUL.FTZ R160, R38, R207.reuse ;  /* 0x000000cf26a07220 */ /* 0x080fe40000410000 */
[----:B------:R-:W-:-:S03]  /*3910*/  FFMA.FTZ R126, R161, R207, R126 ;  /* 0x000000cfa17e7223 */ /* 0x000fc6000001007e */
[----:B------:R-:W-:-:S04]  /*3920*/  F2FP.BF16.F32.PACK_AB R160, RZ, R160 ;  /* 0x000000a0ffa0723e */ /* 0x000fc800000010ff */
[----:B------:R-:W-:-:S07]  /*3930*/  PRMT R169, R160, 0x7610, R169 ;  /* 0x00007610a0a97816 */ /* 0x000fce00000000a9 */
.L_x_2220:
        /* <DEDUP_REMOVED lines=8> */
.L_x_2221:
[----:B------:R-:W-:Y:S05]  /*39c0*/  @!P2 BRA `(.L_x_2222) ;  /* 0x000000000018a947 */ /* 0x000fea0003800000 */
[----:B------:R-:W-:Y:S01]  /*39d0*/  FMUL.FTZ R211, R211, UR15 ;  /* 0x0000000fd3d37c20 */ /* 0x000fe20008410000 */
[----:B-----5:R-:W-:-:S03]  /*39e0*/  SHF.L.U32 R161, R166, 0x10, RZ ;  /* 0x00000010a6a17819 */ /* 0x020fc600000006ff */
[-C--:B------:R-:W-:Y:S02]  /*39f0*/  FMUL.FTZ R160, R40, R211.reuse ;  /* 0x000000d328a07220 */ /* 0x080fe40000410000 */
[----:B------:R-:W-:-:S03]  /*3a00*/  FFMA.FTZ R128, R161, R211, R128 ;  /* 0x000000d3a1807223 */ /* 0x000fc60000010080 */
[----:B------:R-:W-:-:S04]  /*3a10*/  F2FP.BF16.F32.PACK_AB R160, RZ, R160 ;  /* 0x000000a0ffa0723e */ /* 0x000fc800000010ff */
[----:B------:R-:W-:-:S07]  /*3a20*/  PRMT R170, R160, 0x7610, R170 ;  /* 0x00007610a0aa7816 */ /* 0x000fce00000000aa */
.L_x_2222:
        /* <DEDUP_REMOVED lines=8> */
.L_x_2223:
[----:B------:R-:W-:Y:S05]  /*3ab0*/  @!P2 BRA `(.L_x_2224) ;  /* 0x000000000018a947 */ /* 0x000fea0003800000 */
[----:B------:R-:W-:Y:S01]  /*3ac0*/  FMUL.FTZ R161, R163, UR15 ;  /* 0x0000000fa3a17c20 */ /* 0x000fe20008410000 */
[----:B-----5:R-:W-:-:S03]  /*3ad0*/  SHF.L.U32 R175, R167, 0x10, RZ ;  /* 0x00000010a7af7819 */ /* 0x020fc600000006ff */
[-C--:B------:R-:W-:Y:S02]  /*3ae0*/  FMUL.FTZ R160, R42, R161.reuse ;  /* 0x000000a12aa07220 */ /* 0x080fe40000410000 */
[----:B------:R-:W-:-:S03]  /*3af0*/  FFMA.FTZ R130, R175, R161, R130 ;  /* 0x000000a1af827223 */ /* 0x000fc60000010082 */
[----:B------:R-:W-:-:S04]  /*3b00*/  F2FP.BF16.F32.PACK_AB R160, RZ, R160 ;  /* 0x000000a0ffa0723e */ /* 0x000fc800000010ff */
[----:B------:R-:W-:-:S07]  /*3b10*/  PRMT R171, R160, 0x7610, R171 ;  /* 0x00007610a0ab7816 */ /* 0x000fce00000000ab */
.L_x_2224:
        /* <DEDUP_REMOVED lines=12> */
.L_x_2202:
        /* <DEDUP_REMOVED lines=10> */
.L_x_2191:
[----:B------:R-:W-:Y:S05]  /*3c80*/  BSYNC.RECONVERGENT B0 ;  /* 0x0000000000007941 */ /* 0x000fea0003800200 */
.L_x_2190:
        /* <DEDUP_REMOVED lines=9> */
.L_x_2227:
[----:B------:R-:W-:Y:S05]  /*3d20*/  BRA.U !UP0, `(.L_x_2228) ;  /* 0x0000000d08487547 */ /* 0x000fea000b800000 */
[----:B------:R-:W-:-:S04]  /*3d30*/  UISETP.NE.U32.AND UP0, UPT, UR6, URZ, UPT ;  /* 0x000000ff0600728c */ /* 0x000fc8000bf05070 */
[----:B------:R-:W-:-:S06]  /*3d40*/  UISETP.NE.AND.EX UP0, UPT, UR7, URZ, UPT, UP0 ;  /* 0x000000ff0700728c */ /* 0x000fcc000bf05300 */
[----:B------:R-:W-:-:S13]  /*3d50*/  PLOP3.LUT P0, PT, PT, PT, UP0, 0x80, 0x8 ;  /* 0x000000000008781c */ /* 0x000fda0003f0f008 */
        /* <DEDUP_REMOVED lines=51> */
.L_x_2230:
        /* <DEDUP_REMOVED lines=8> */
.L_x_2231:
[----:B------:R-:W-:Y:S05]  /*4110*/  @!P2 BRA `(.L_x_2232) ;  /* 0x000000000018a947 */ /* 0x000fea0003800000 */
[----:B------:R-:W-:Y:S01]  /*4120*/  FMUL.FTZ R207, R207, UR15 ;  /* 0x0000000fcfcf7c20 */ /* 0x000fe20008410000 */
[----:B-----5:R-:W-:-:S03]  /*4130*/  SHF.L.U32 R161, R165, 0x10, RZ ;  /* 0x00000010a5a17819 */ /* 0x020fc600000006ff */
[-C--:B------:R-:W-:Y:S02]  /*4140*/  FMUL.FTZ R160, R54, R207.reuse ;  /* 0x000000cf36a07220 */ /* 0x080fe40000410000 */
[----:B------:R-:W-:-:S03]  /*4150*/  FFMA.FTZ R134, R161, R207, R134 ;  /* 0x000000cfa1867223 */ /* 0x000fc60000010086 */
[----:B------:R-:W-:-:S04]  /*4160*/  F2FP.BF16.F32.PACK_AB R160, RZ, R160 ;  /* 0x000000a0ffa0723e */ /* 0x000fc800000010ff */
[----:B------:R-:W-:-:S07]  /*4170*/  PRMT R169, R160, 0x7610, R169 ;  /* 0x00007610a0a97816 */ /* 0x000fce00000000a9 */
.L_x_2232:
        /* <DEDUP_REMOVED lines=8> */
.L_x_2233:
[----:B------:R-:W-:Y:S05]  /*4200*/  @!P2 BRA `(.L_x_2234) ;  /* 0x000000000018a947 */ /* 0x000fea0003800000 */
[----:B------:R-:W-:Y:S01]  /*4210*/  FMUL.FTZ R211, R211, UR15 ;  /* 0x0000000fd3d37c20 */ /* 0x000fe20008410000 */
[----:B-----5:R-:W-:-:S03]  /*4220*/  SHF.L.U32 R161, R166, 0x10, RZ ;  /* 0x00000010a6a17819 */ /* 0x020fc600000006ff */
[-C--:B------:R-:W-:Y:S02]  /*4230*/  FMUL.FTZ R160, R56, R211.reuse ;  /* 0x000000d338a07220 */ /* 0x080fe40000410000 */
[----:B------:R-:W-:-:S03]  /*4240*/  FFMA.FTZ R136, R161, R211, R136 ;  /* 0x000000d3a1887223 */ /* 0x000fc60000010088 */
[----:B------:R-:W-:-:S04]  /*4250*/  F2FP.BF16.F32.PACK_AB R160, RZ, R160 ;  /* 0x000000a0ffa0723e */ /* 0x000fc800000010ff */
[----:B------:R-:W-:-:S07]  /*4260*/  PRMT R170, R160, 0x7610, R170 ;  /* 0x00007610a0aa7816 */ /* 0x000fce00000000aa */
.L_x_2234:
        /* <DEDUP_REMOVED lines=8> */
.L_x_2235:
[----:B------:R-:W-:Y:S05]  /*42f0*/  @!P2 BRA `(.L_x_2236) ;  /* 0x000000000018a947 */ /* 0x000fea0003800000 */
[----:B------:R-:W-:Y:S01]  /*4300*/  FMUL.FTZ R161, R163, UR15 ;  /* 0x0000000fa3a17c20 */ /* 0x000fe20008410000 */
[----:B-----5:R-:W-:-:S03]  /*4310*/  SHF.L.U32 R175, R167, 0x10, RZ ;  /* 0x00000010a7af7819 */ /* 0x020fc600000006ff */
[-C--:B------:R-:W-:Y:S02]  /*4320*/  FMUL.FTZ R160, R58, R161.reuse ;  /* 0x000000a13aa07220 */ /* 0x080fe40000410000 */
[----:B------:R-:W-:-:S03]  /*4330*/  FFMA.FTZ R138, R175, R161, R138 ;  /* 0x000000a1af8a7223 */ /* 0x000fc6000001008a */
[----:B------:R-:W-:-:S04]  /*4340*/  F2FP.BF16.F32.PACK_AB R160, RZ, R160 ;  /* 0x000000a0ffa0723e */ /* 0x000fc800000010ff */
[----:B------:R-:W-:-:S07]  /*4350*/  PRMT R171, R160, 0x7610, R171 ;  /* 0x00007610a0ab7816 */ /* 0x000fce00000000ab */
.L_x_2236:
        /* <DEDUP_REMOVED lines=13> */
.L_x_2229:
[----:B------:R-:W-:Y:S01]  /*4430*/  ISETP.GT.AND P4, PT, R2, RZ, PT ;  /* 0x000000ff0200720c */ /* 0x000fe20003f84270 */
[----:B------:R-:W-:-:S12]  /*4440*/  @!P2 BRA `(.L_x_2238) ;  /* 0x000000000028a947 */ /* 0x000fd80003800000 */
[----:B0-----:R-:W-:Y:S01]  /*4450*/  @P4 FFMA.FTZ R175, R23, R176, R179 ;  /* 0x000000b017af4223 */ /* 0x001fe200000100b3 */
        /* <DEDUP_REMOVED lines=9> */
.L_x_2238:
[----:B------:R-:W-:Y:S05]  /*44f0*/  @!P2 BRA `(.L_x_2239) ;  /* 0x000000000030a947 */ /* 0x000fea0003800000 */
[----:B0-----:R-:W-:Y:S01]  /*4500*/  PRMT R172, R152, 0x7632, R172 ;  /* 0x0000763298ac7816 */ /* 0x001fe200000000ac */
        /* <DEDUP_REMOVED lines=11> */
.L_x_2239:
[----:B------:R-:W-:Y:S05]  /*45c0*/  @!P2 BRA `(.L_x_2240) ;  /* 0x000000000028a947 */ /* 0x000fea0003800000 */
        /* <DEDUP_REMOVED lines=10> */
.L_x_2240:
        /* <DEDUP_REMOVED lines=13> */
.L_x_2241:
        /* <DEDUP_REMOVED lines=11> */
.L_x_2242:
        /* <DEDUP_REMOVED lines=13> */
.L_x_2243:
        /* <DEDUP_REMOVED lines=11> */
.L_x_2244:
[----:B------:R-:W-:Y:S05]  /*4970*/  @!P2 BRA `(.L_x_2237) ;  /* 0x0000000c0074a947 */ /* 0x000fea0003800000 */
[----:B0-----:R-:W-:Y:S01]  /*4980*/  PRMT R172, R155, 0x7632, R172 ;  /* 0x000076329bac7816 */ /* 0x001fe200000000ac */
        /* <DEDUP_REMOVED lines=12> */
.L_x_2228:
        /* <DEDUP_REMOVED lines=21> */
.L_x_2246:
        /* <DEDUP_REMOVED lines=12> */
.L_x_2247:
        /* <DEDUP_REMOVED lines=11> */
.L_x_2248:
[----:B------:R-:W-:Y:S01]  /*4d10*/  FMUL.FTZ R161, R0, R173 ;  /* 0x000000ad00a17220 */ /* 0x000fe20000410000 */
[----:B------:R-:W-:Y:S01]  /*4d20*/  FFMA.FTZ R162, R186, R176, R179 ;  /* 0x000000b0baa27223 */ /* 0x000fe200000100b3 */
        /* <DEDUP_REMOVED lines=15> */
.L_x_2249:
        /* <DEDUP_REMOVED lines=12> */
.L_x_2250:
        /* <DEDUP_REMOVED lines=12> */
.L_x_2251:
        /* <DEDUP_REMOVED lines=10> */
.L_x_2252:
        /* <DEDUP_REMOVED lines=13> */
.L_x_2245:
        /* <DEDUP_REMOVED lines=12> */
.L_x_2253:
        /* <DEDUP_REMOVED lines=13> */
.L_x_2254:
        /* <DEDUP_REMOVED lines=12> */
.L_x_2255:
        /* <DEDUP_REMOVED lines=13> */
.L_x_2256:
        /* <DEDUP_REMOVED lines=12> */
.L_x_2257:
        /* <DEDUP_REMOVED lines=13> */
.L_x_2258:
        /* <DEDUP_REMOVED lines=12> */
.L_x_2259:
        /* <DEDUP_REMOVED lines=13> */
.L_x_2237:
        /* <DEDUP_REMOVED lines=8> */
.L_x_2226:
[----:B------:R-:W-:Y:S05]  /*57d0*/  BSYNC.RECONVERGENT B0 ;  /* 0x0000000000007941 */ /* 0x000fea0003800200 */
.L_x_2225:
        /* <DEDUP_REMOVED lines=9> */
.L_x_2262:
        /* <DEDUP_REMOVED lines=10> */
[----:B------:R-:W-:Y:S02]  /*5910*/  PRMT R2, R156, 0x7632, R2 ;  /* 0x000076329c027816 */ /* 0x000fe40000000002 */
[C---:B------:R-:W-:Y:S02]  /*5920*/  SHF.L.U32 R175, R157.reuse, 0x10, RZ ;  /* 0x000000109daf7819 */ /* 0x040fe400000006ff */
[----:B------:R-:W-:Y:S02]  /*5930*/  SHF.L.U32 R173, R2, 0x10, RZ ;  /* 0x0000001002ad7819 */ /* 0x000fe400000006ff */
[----:B------:R-:W-:Y:S02]  /*5940*/  PRMT R162, R157, 0x7632, R162 ;  /* 0x000076329da27816 */ /* 0x000fe400000000a2 */
        /* <DEDUP_REMOVED lines=8> */
[-CC-:B------:R-:W-:Y:S01]  /*59d0*/  @P5 FFMA.FTZ R209, R195, R176.reuse, R179.reuse ;  /* 0x000000b0c3d15223 */ /* 0x180fe200000100b3 */
[-CC-:B------:R-:W-:Y:S01]  /*59e0*/  @P5 FFMA.FTZ R174, R200, R176.reuse, R179.reuse ;  /* 0x000000b0c8ae5223 */ /* 0x180fe200000100b3 */
[-CC-:B------:R-:W-:Y:S01]  /*59f0*/  @P5 FFMA.FTZ R211, R197, R176.reuse, R179.reuse ;  /* 0x000000b0c5d35223 */ /* 0x180fe200000100b3 */
[----:B------:R-:W-:Y:S01]  /*5a00*/  @P5 FFMA.FTZ R213, R206, R176, R179 ;  /* 0x000000b0ced55223 */ /* 0x000fe200000100b3 */
[----:B------:R-:W-:Y:S01]  /*5a10*/  @P5 FFMA.FTZ R175, R0, R2, R175 ;  /* 0x0000000200af5223 */ /* 0x000fe200000100af */
[----:B------:R-:W-:Y:S01]  /*5a20*/  @P5 FADD.FTZ R161, R190, -R161 ;  /* 0x800000a1bea15221 */ /* 0x000fe20000010000 */
[----:B------:R-:W-:Y:S01]  /*5a30*/  @P5 FADD.FTZ R179, R201, -R172 ;  /* 0x800000acc9b35221 */ /* 0x000fe20000010000 */
        /* <DEDUP_REMOVED lines=11> */
[----:B------:R-:W-:Y:S01]  /*5af0*/  SHF.L.U32 R176, R160, 0x10, RZ ;  /* 0x00000010a0b07819 */ /* 0x000fe200000006ff */
        /* <DEDUP_REMOVED lines=9> */
[----:B------:R-:W-:Y:S01]  /*5b90*/  FMUL.FTZ R163, R163, UR15 ;  /* 0x0000000fa3a37c20 */ /* 0x000fe20008410000 */
[----:B------:R-:W-:-:S03]  /*5ba0*/  SHF.L.U32 R209, R164, 0x10, RZ ;  /* 0x00000010a4d17819 */ /* 0x000fc600000006ff */
[-C--:B------:R-:W-:Y:S02]  /*5bb0*/  FMUL.FTZ R0, R68, R163.reuse ;  /* 0x000000a344007220 */ /* 0x080fe40000410000 */
[----:B------:R-:W-:-:S03]  /*5bc0*/  FFMA.FTZ R140, R209, R163, R140 ;  /* 0x000000a3d18c7223 */ /* 0x000fc6000001008c */
[----:B------:R-:W-:-:S04]  /*5bd0*/  F2FP.BF16.F32.PACK_AB R0, RZ, R0 ;  /* 0x00000000ff00723e */ /* 0x000fc800000010ff */
[----:B------:R-:W-:-:S07]  /*5be0*/  PRMT R168, R0, 0x7610, R168 ;  /* 0x0000761000a87816 */ /* 0x000fce00000000a8 */
.L_x_2265:
[----:B------:R-:W-:Y:S05]  /*5bf0*/  @!P2 BRA `(.L_x_2266) ;  /* 0x00000000001ca947 */ /* 0x000fea0003800000 */
[----:B------:R-:W-:Y:S01]  /*5c00*/  FMUL.FTZ R0, R173, UR15 ;  /* 0x0000000fad007c20 */ /* 0x000fe20008410000 */
[----:B------:R-:W-:-:S03]  /*5c10*/  PRMT R2, R164, 0x7632, R2 ;  /* 0x00007632a4027816 */ /* 0x000fc60000000002 */
[----:B------:R-:W-:Y:S01]  /*5c20*/  FMUL.FTZ R160, R69, R0 ;  /* 0x0000000045a07220 */ /* 0x000fe20000410000 */
[----:B------:R-:W-:-:S04]  /*5c30*/  SHF.L.U32 R2, R2, 0x10, RZ ;  /* 0x0000001002027819 */ /* 0x000fc800000006ff */
[----:B------:R-:W-:Y:S01]  /*5c40*/  F2FP.BF16.F32.PACK_AB R160, RZ, R160 ;  /* 0x000000a0ffa0723e */ /* 0x000fe200000010ff */
[----:B------:R-:W-:-:S03]  /*5c50*/  FFMA.FTZ R141, R0, R2, R141 ;  /* 0x00000002008d7223 */ /* 0x000fc6000001008d */
[----:B------:R-:W-:-:S07]  /*5c60*/  PRMT R168, R168, 0x5410, R160 ;  /* 0x00005410a8a87816 */ /* 0x000fce00000000a0 */
.L_x_2266:
[----:B------:R-:W-:Y:S05]  /*5c70*/  @!P2 BRA `(.L_x_2267) ;  /* 0x000000000018a947 */ /* 0x000fea0003800000 */
[----:B------:R-:W-:Y:S01]  /*5c80*/  FMUL.FTZ R175, R175, UR15 ;  /* 0x0000000fafaf7c20 */ /* 0x000fe20008410000 */
[----:B------:R-:W-:-:S03]  /*5c90*/  SHF.L.U32 R163, R165, 0x10, RZ ;  /* 0x00000010a5a37819 */ /* 0x000fc600000006ff */
[-C--:B------:R-:W-:Y:S02]  /*5ca0*/  FMUL.FTZ R0, R70, R175.reuse ;  /* 0x000000af46007220 */ /* 0x080fe40000410000 */
[----:B------:R-:W-:-:S03]  /*5cb0*/  FFMA.FTZ R142, R163, R175, R142 ;  /* 0x000000afa38e7223 */ /* 0x000fc6000001008e */
[----:B------:R-:W-:-:S04]  /*5cc0*/  F2FP.BF16.F32.PACK_AB R0, RZ, R0 ;  /* 0x00000000ff00723e */ /* 0x000fc800000010ff */
[----:B------:R-:W-:-:S07]  /*5cd0*/  PRMT R169, R0, 0x7610, R169 ;  /* 0x0000761000a97816 */ /* 0x000fce00000000a9 */
.L_x_2267:
        /* <DEDUP_REMOVED lines=8> */
.L_x_2268:
[----:B------:R-:W-:Y:S05]  /*5d60*/  @!P2 BRA `(.L_x_2269) ;  /* 0x000000000018a947 */ /* 0x000fea0003800000 */
[----:B------:R-:W-:Y:S01]  /*5d70*/  FMUL.FTZ R163, R179, UR15 ;  /* 0x0000000fb3a37c20 */ /* 0x000fe20008410000 */
[----:B------:R-:W-:-:S03]  /*5d80*/  SHF.L.U32 R173, R166, 0x10, RZ ;  /* 0x00000010a6ad7819 */ /* 0x000fc600000006ff */
[-C--:B------:R-:W-:Y:S02]  /*5d90*/  FMUL.FTZ R0, R72, R163.reuse ;  /* 0x000000a348007220 */ /* 0x080fe40000410000 */
[----:B------:R-:W-:-:S03]  /*5da0*/  FFMA.FTZ R144, R173, R163, R144 ;  /* 0x000000a3ad907223 */ /* 0x000fc60000010090 */
[----:B------:R-:W-:-:S04]  /*5db0*/  F2FP.BF16.F32.PACK_AB R0, RZ, R0 ;  /* 0x00000000ff00723e */ /* 0x000fc800000010ff */
[----:B------:R-:W-:-:S07]  /*5dc0*/  PRMT R170, R0, 0x7610, R170 ;  /* 0x0000761000aa7816 */ /* 0x000fce00000000aa */
.L_x_2269:
        /* <DEDUP_REMOVED lines=8> */
.L_x_2270:
[----:B------:R-:W-:Y:S05]  /*5e50*/  @!P2 BRA `(.L_x_2271) ;  /* 0x000000000018a947 */ /* 0x000fea0003800000 */
[----:B------:R-:W-:Y:S01]  /*5e60*/  FMUL.FTZ R163, R207, UR15 ;  /* 0x0000000fcfa37c20 */ /* 0x000fe20008410000 */
[----:B------:R-:W-:-:S03]  /*5e70*/  SHF.L.U32 R173, R167, 0x10, RZ ;  /* 0x00000010a7ad7819 */ /* 0x000fc600000006ff */
[-C--:B------:R-:W-:Y:S02]  /*5e80*/  FMUL.FTZ R0, R74, R163.reuse ;  /* 0x000000a34a007220 */ /* 0x080fe40000410000 */
[----:B------:R-:W-:-:S03]  /*5e90*/  FFMA.FTZ R146, R173, R163, R146 ;  /* 0x000000a3ad927223 */ /* 0x000fc60000010092 */
[----:B------:R-:W-:-:S04]  /*5ea0*/  F2FP.BF16.F32.PACK_AB R0, RZ, R0 ;  /* 0x00000000ff00723e */ /* 0x000fc800000010ff */
[----:B------:R-:W-:-:S07]  /*5eb0*/  PRMT R171, R0, 0x7610, R171 ;  /* 0x0000761000ab7816 */ /* 0x000fce00000000ab */
.L_x_2271:
[----:B------:R-:W-:Y:S02]  /*5ec0*/  F2FP.BF16.F32.PACK_AB R162, R172, R179 ;  /* 0x000000b3aca2723e */ /* 0x000fe400000010ff */
[----:B------:R-:W-:Y:S02]  /*5ed0*/  F2FP.BF16.F32.PACK_AB R163, R176, R207 ;  /* 0x000000cfb0a3723e */ /* 0x000fe400000010ff */
[----:B------:R-:W-:Y:S01]  /*5ee0*/  PRMT R160, R174, 0x5410, R178 ;  /* 0x00005410aea07816 */ /* 0x000fe200000000b2 */
[----:B------:R-:W-:Y:S06]  /*5ef0*/  @!P2 BRA `(.L_x_2272) ;  /* 0x0000001000b0a947 */ /* 0x000fec0003800000 */
        /* <DEDUP_REMOVED lines=8> */
.L_x_2264:
[----:B------:R-:W-:Y:S01]  /*5f80*/  ISETP.GT.AND P5, PT, R2, RZ, PT ;  /* 0x000000ff0200720c */ /* 0x000fe20003fa4270 */
[----:B------:R-:W-:-:S12]  /*5f90*/  @!P2 BRA `(.L_x_2273) ;  /* 0x000000000028a947 */ /* 0x000fd80003800000 */
[----:B------:R-:W-:Y:S01]  /*5fa0*/  @P5 FFMA.FTZ R175, R191, R176, R179 ;  /* 0x000000b0bfaf5223 */ /* 0x000fe200000100b3 */
[----:B------:R-:W-:-:S03]  /*5fb0*/  SHF.L.U32 R173, R156, 0x10, RZ ;  /* 0x000000109cad7819 */ /* 0x000fc600000006ff */
        /* <DEDUP_REMOVED lines=8> */
.L_x_2273:
[----:B------:R-:W-:Y:S05]  /*6040*/  @!P2 BRA `(.L_x_2274) ;  /* 0x000000000030a947 */ /* 0x000fea0003800000 */
[----:B------:R-:W-:Y:S01]  /*6050*/  PRMT R2, R156, 0x7632, R2 ;  /* 0x000076329c027816 */ /* 0x000fe20000000002 */
[----:B------:R-:W-:-:S03]  /*6060*/  @P5 FFMA.FTZ R172, R196, R176, R179 ;  /* 0x000000b0c4ac5223 */ /* 0x000fc600000100b3 */
[----:B------:R-:W-:Y:S01]  /*6070*/  SHF.L.U32 R173, R2, 0x10, RZ ;  /* 0x0000001002ad7819 */ /* 0x000fe200000006ff */
[----:B------:R-:W-:-:S04]  /*6080*/  @P5 FADD.FTZ R172, R199, -R172 ;  /* 0x800000acc7ac5221 */ /* 0x000fc80000010000 */
[----:B------:R-:W-:Y:S01]  /*6090*/  @P5 FFMA.FTZ R173, R0, R172, R173 ;  /* 0x000000ac00ad5223 */ /* 0x000fe200000100ad */
[----:B------:R-:W-:-:S03]  /*60a0*/  PRMT R172, R164, 0x7632, R172 ;  /* 0x00007632a4ac7816 */ /* 0x000fc600000000ac */
[----:B------:R-:W-:Y:S01]  /*60b0*/  FMUL.FTZ R2, R173, UR15 ;  /* 0x0000000fad027c20 */ /* 0x000fe20008410000 */
[----:B------:R-:W-:-:S03]  /*60c0*/  SHF.L.U32 R172, R172, 0x10, RZ ;  /* 0x00000010acac7819 */ /* 0x000fc600000006ff */
[----:B------:R-:W-:Y:S02]  /*60d0*/  FMUL.FTZ R173, R69, R2 ;  /* 0x0000000245ad7220 */ /* 0x000fe40000410000 */
[----:B------:R-:W-:-:S03]  /*60e0*/  FFMA.FTZ R141, R2, R172, R141 ;  /* 0x000000ac028d7223 */ /* 0x000fc6000001008d */
[----:B------:R-:W-:-:S04]  /*60f0*/  F2FP.BF16.F32.PACK_AB R173, RZ, R173 ;  /* 0x000000adffad723e */ /* 0x000fc800000010ff */
[----:B------:R-:W-:-:S07]  /*6100*/  PRMT R168, R168, 0x5410, R173 ;  /* 0x00005410a8a87816 */ /* 0x000fce00000000ad */
.L_x_2274:
[----:B------:R-:W-:Y:S05]  /*6110*/  @!P2 BRA `(.L_x_2275) ;  /* 0x000000000028a947 */ /* 0x000fea0003800000 */
        /* <DEDUP_REMOVED lines=10> */
.L_x_2275:
        /* <DEDUP_REMOVED lines=13> */
.L_x_2276:
        /* <DEDUP_REMOVED lines=11> */
.L_x_2277:
        /* <DEDUP_REMOVED lines=13> */
.L_x_2278:
        /* <DEDUP_REMOVED lines=11> */
.L_x_2279:
[----:B------:R-:W-:Y:S05]  /*64c0*/  @!P2 BRA `(.L_x_2272) ;  /* 0x0000000c003ca947 */ /* 0x000fea0003800000 */
[----:B------:R-:W-:Y:S01]  /*64d0*/  PRMT R2, R159, 0x7632, R2 ;  /* 0x000076329f027816 */ /* 0x000fe20000000002 */
[----:B------:R-:W-:-:S03]  /*64e0*/  @P5 FFMA.FTZ R179, R206, R176, R179 ;  /* 0x000000b0ceb35223 */ /* 0x000fc600000100b3 */
        /* <DEDUP_REMOVED lines=9> */
[----:B------:R-:W-:Y:S01]  /*6580*/  PRMT R171, R171, 0x5410, R172 ;  /* 0x00005410abab7816 */ /* 0x000fe200000000ac */
[----:B------:R-:W-:Y:S06]  /*6590*/  BRA `(.L_x_2272) ;  /* 0x0000000c00087947 */ /* 0x000fec0003800000 */
.L_x_2263:
        /* <DEDUP_REMOVED lines=8> */
[-CC-:B------:R-:W-:Y:S01]  /*6620*/  FFMA.FTZ R209, R195, R176.reuse, R179.reuse ;  /* 0x000000b0c3d17223 */ /* 0x180fe200000100b3 */
[----:B------:R-:W-:Y:S01]  /*6630*/  FADD.FTZ R163, R199, -R2 ;  /* 0x80000002c7a37221 */ /* 0x000fe20000010000 */
[-C--:B------:R-:W-:Y:S01]  /*6640*/  FFMA.FTZ R173, R193, R176.reuse, R179 ;  /* 0x000000b0c1ad7223 */ /* 0x080fe200000100b3 */
[----:B------:R-:W-:Y:S01]  /*6650*/  FADD.FTZ R161, R190, -R161 ;  /* 0x800000a1bea17221 */ /* 0x000fe20000010000 */
[-CC-:B------:R-:W-:Y:S01]  /*6660*/  FFMA.FTZ R162, R200, R176.reuse, R179.reuse ;  /* 0x000000b0c8a27223 */ /* 0x180fe200000100b3 */
[-CC-:B------:R-:W-:Y:S01]  /*6670*/  FFMA.FTZ R213, R197, R176.reuse, R179.reuse ;  /* 0x000000b0c5d57223 */ /* 0x180fe200000100b3 */
[----:B------:R-:W-:Y:S01]  /*6680*/  FFMA.FTZ R215, R206, R176, R179 ;  /* 0x000000b0ced77223 */ /* 0x000fe200000100b3 */
[----:B------:R-:W-:Y:S01]  /*6690*/  FADD.FTZ R179, R201, -R160 ;  /* 0x800000a0c9b37221 */ /* 0x000fe20000010000 */
[----:B------:R-:W-:Y:S01]  /*66a0*/  FADD.FTZ R209, R194, -R209 ;  /* 0x800000d1c2d17221 */ /* 0x000fe20000010000 */
[----:B------:R-:W-:Y:S01]  /*66b0*/  FMUL.FTZ R160, R0, R163 ;  /* 0x000000a300a07220 */ /* 0x000fe20000410000 */
        /* <DEDUP_REMOVED lines=14> */
[----:B------:R-:W-:Y:S01]  /*67a0*/  FMUL.FTZ R161, R160, UR15 ;  /* 0x0000000fa0a17c20 */ /* 0x000fe20008410000 */
[----:B------:R-:W-:-:S03]  /*67b0*/  SHF.L.U32 R211, R164, 0x10, RZ ;  /* 0x00000010a4d37819 */ /* 0x000fc600000006ff */
[-C--:B------:R-:W-:Y:S02]  /*67c0*/  FMUL.FTZ R0, R68, R161.reuse ;  /* 0x000000a144007220 */ /* 0x080fe40000410000 */
[----:B------:R-:W-:-:S03]  /*67d0*/  FFMA.FTZ R140, R211, R161, R140 ;  /* 0x000000a1d38c7223 */ /* 0x000fc6000001008c */
[----:B------:R-:W-:-:S04]  /*67e0*/  F2FP.BF16.F32.PACK_AB R0, RZ, R0 ;  /* 0x00000000ff00723e */ /* 0x000fc800000010ff */
[----:B------:R-:W-:-:S07]  /*67f0*/  PRMT R168, R0, 0x7610, R168 ;  /* 0x0000761000a87816 */ /* 0x000fce00000000a8 */
.L_x_2281:
[----:B------:R-:W-:Y:S05]  /*6800*/  @!P2 BRA `(.L_x_2282) ;  /* 0x000000000018a947 */ /* 0x000fea0003800000 */
[----:B------:R-:W-:Y:S01]  /*6810*/  FMUL.FTZ R0, R209, UR15 ;  /* 0x0000000fd1007c20 */ /* 0x000fe20008410000 */
[----:B------:R-:W-:-:S03]  /*6820*/  SHF.L.U32 R207, R207, 0x10, RZ ;  /* 0x00000010cfcf7819 */ /* 0x000fc600000006ff */
[----:B------:R-:W-:Y:S02]  /*6830*/  FMUL.FTZ R2, R69, R0 ;  /* 0x0000000045027220 */ /* 0x000fe40000410000 */
[----:B------:R-:W-:-:S03]  /*6840*/  FFMA.FTZ R141, R0, R207, R141 ;  /* 0x000000cf008d7223 */ /* 0x000fc6000001008d */
[----:B------:R-:W-:-:S04]  /*6850*/  F2FP.BF16.F32.PACK_AB R2, RZ, R2 ;  /* 0x00000002ff02723e */ /* 0x000fc800000010ff */
[----:B------:R-:W-:-:S07]  /*6860*/  PRMT R168, R168, 0x5410, R2 ;  /* 0x00005410a8a87816 */ /* 0x000fce0000000002 */
.L_x_2282:
[----:B------:R-:W-:Y:S02]  /*6870*/  FSEL R163, R163, RZ, P5 ;  /* 0x000000ffa3a37208 */ /* 0x000fe40002800000 */
        /* <DEDUP_REMOVED lines=8> */
.L_x_2283:
[----:B------:R-:W-:Y:S05]  /*6900*/  @!P2 BRA `(.L_x_2284) ;  /* 0x000000000018a947 */ /* 0x000fea0003800000 */
[----:B------:R-:W-:Y:S01]  /*6910*/  FMUL.FTZ R0, R163, UR15 ;  /* 0x0000000fa3007c20 */ /* 0x000fe20008410000 */
[----:B------:R-:W-:-:S03]  /*6920*/  SHF.L.U32 R178, R178, 0x10, RZ ;  /* 0x00000010b2b27819 */ /* 0x000fc600000006ff */
[----:B------:R-:W-:Y:S02]  /*6930*/  FMUL.FTZ R2, R71, R0 ;  /* 0x0000000047027220 */ /* 0x000fe40000410000 */
[----:B------:R-:W-:-:S03]  /*6940*/  FFMA.FTZ R143, R0, R178, R143 ;  /* 0x000000b2008f7223 */ /* 0x000fc6000001008f */
[----:B------:R-:W-:-:S04]  /*6950*/  F2FP.BF16.F32.PACK_AB R2, RZ, R2 ;  /* 0x00000002ff02723e */ /* 0x000fc800000010ff */
[----:B------:R-:W-:-:S07]  /*6960*/  PRMT R169, R169, 0x5410, R2 ;  /* 0x00005410a9a97816 */ /* 0x000fce0000000002 */
.L_x_2284:
        /* <DEDUP_REMOVED lines=9> */
.L_x_2285:
[----:B------:R-:W-:Y:S05]  /*6a00*/  @!P2 BRA `(.L_x_2286) ;  /* 0x000000000018a947 */ /* 0x000fea0003800000 */
[----:B------:R-:W-:Y:S01]  /*6a10*/  FMUL.FTZ R0, R173, UR15 ;  /* 0x0000000fad007c20 */ /* 0x000fe20008410000 */
[----:B------:R-:W-:-:S03]  /*6a20*/  SHF.L.U32 R175, R175, 0x10, RZ ;  /* 0x00000010afaf7819 */ /* 0x000fc600000006ff */
[----:B------:R-:W-:Y:S02]  /*6a30*/  FMUL.FTZ R2, R73, R0 ;  /* 0x0000000049027220 */ /* 0x000fe40000410000 */
[----:B------:R-:W-:-:S03]  /*6a40*/  FFMA.FTZ R145, R0, R175, R145 ;  /* 0x000000af00917223 */ /* 0x000fc60000010091 */
[----:B------:R-:W-:-:S04]  /*6a50*/  F2FP.BF16.F32.PACK_AB R2, RZ, R2 ;  /* 0x00000002ff02723e */ /* 0x000fc800000010ff */
[----:B------:R-:W-:-:S07]  /*6a60*/  PRMT R170, R170, 0x5410, R2 ;  /* 0x00005410aaaa7816 */ /* 0x000fce0000000002 */
.L_x_2286:
[----:B------:R-:W-:Y:S02]  /*6a70*/  F2FP.BF16.F32.PACK_AB R160, R209, R160 ;  /* 0x000000a0d1a0723e */ /* 0x000fe400000010ff */
[----:B------:R-:W-:Y:S02]  /*6a80*/  F2FP.BF16.F32.PACK_AB R161, R163, R162 ;  /* 0x000000a2a3a1723e */ /* 0x000fe400000010ff */
        /* <DEDUP_REMOVED lines=9> */
.L_x_2287:
[----:B------:R-:W-:Y:S02]  /*6b20*/  F2FP.BF16.F32.PACK_AB R162, R173, R172 ;  /* 0x000000acada2723e */ /* 0x000fe400000010ff */
[----:B------:R-:W-:Y:S01]  /*6b30*/  F2FP.BF16.F32.PACK_AB R163, R179, R176 ;  /* 0x000000b0b3a3723e */ /* 0x000fe200000010ff */
[----:B------:R-:W-:Y:S06]  /*6b40*/  @!P2 BRA `(.L_x_2272) ;  /* 0x00000004009ca947 */ /* 0x000fec0003800000 */
[----:B------:R-:W-:Y:S01]  /*6b50*/  FMUL.FTZ R0, R179, UR15 ;  /* 0x0000000fb3007c20 */ /* 0x000fe20008410000 */
[----:B------:R-:W-:-:S03]  /*6b60*/  SHF.L.U32 R174, R174, 0x10, RZ ;  /* 0x00000010aeae7819 */ /* 0x000fc600000006ff */
[----:B------:R-:W-:Y:S02]  /*6b70*/  FMUL.FTZ R2, R75, R0 ;  /* 0x000000004b027220 */ /* 0x000fe40000410000 */
[----:B------:R-:W-:-:S03]  /*6b80*/  FFMA.FTZ R147, R0, R174, R147 ;  /* 0x000000ae00937223 */ /* 0x000fc60000010093 */
[----:B------:R-:W-:-:S04]  /*6b90*/  F2FP.BF16.F32.PACK_AB R2, RZ, R2 ;  /* 0x00000002ff02723e */ /* 0x000fc800000010ff */
[----:B------:R-:W-:Y:S01]  /*6ba0*/  PRMT R171, R171, 0x5410, R2 ;  /* 0x00005410abab7816 */ /* 0x000fe20000000002 */
[----:B------:R-:W-:Y:S06]  /*6bb0*/  BRA `(.L_x_2272) ;  /* 0x0000000400807947 */ /* 0x000fec0003800000 */
.L_x_2280:
[----:B------:R-:W-:Y:S05]  /*6bc0*/  @!P2 BRA `(.L_x_2288) ;  /* 0x00000000002ca947 */ /* 0x000fea0003800000 */
[----:B------:R-:W-:Y:S01]  /*6bd0*/  FFMA.FTZ R173, R191, R176, R179 ;  /* 0x000000b0bfad7223 */ /* 0x000fe200000100b3 */
[----:B------:R-:W-:Y:S02]  /*6be0*/  ISETP.GT.AND P5, PT, R2, RZ, PT ;  /* 0x000000ff0200720c */ /* 0x000fe40003fa4270 */
        /* <DEDUP_REMOVED lines=9> */
.L_x_2288:
        /* <DEDUP_REMOVED lines=12> */
.L_x_2289:
        /* <DEDUP_REMOVED lines=12> */
.L_x_2290:
        /* <DEDUP_REMOVED lines=12> */
.L_x_2291:
        /* <DEDUP_REMOVED lines=12> */
.L_x_2292:
        /* <DEDUP_REMOVED lines=12> */
.L_x_2293:
        /* <DEDUP_REMOVED lines=12> */
.L_x_2294:
        /* <DEDUP_REMOVED lines=12> */
.L_x_2272:
[----:B------:R-:W0:Y:S08]  /*71c0*/  @P0 LDC.64 R174, c[0x0][0x478] ;  /* 0x00011e00ffae0b82 */ /* 0x000e300000000a00 */
[----:B------:R-:W1:Y:S01]  /*71d0*/  @P2 LDC.64 R172, c[0x0][0x468] ;  /* 0x00011a00ffac2b82 */ /* 0x000e620000000a00 */
[----:B0-----:R-:W-:-:S05]  /*71e0*/  @P0 IMAD.WIDE.U32 R174, R208, 0x10, R174 ;  /* 0x00000010d0ae0825 */ /* 0x001fca00078e00ae */
[----:B------:R3:W-:Y:S01]  /*71f0*/  @P0 STG.E.128 desc[UR10][R174.64], R160 ;  /* 0x000000a0ae000986 */ /* 0x0007e2000c101d0a */
[----:B-1----:R-:W-:-:S05]  /*7200*/  @P2 IMAD.WIDE.U32 R172, R177, 0x10, R172 ;  /* 0x00000010b1ac2825 */ /* 0x002fca00078e00ac */
[----:B------:R3:W-:Y:S02]  /*7210*/  @P2 STG.E.128 desc[UR10][R172.64], R168 ;  /* 0x000000a8ac002986 */ /* 0x0007e4000c101d0a */
.L_x_2261:
[----:B------:R-:W-:Y:S05]  /*7220*/  BSYNC.RECONVERGENT B0 ;  /* 0x0000000000007941 */ /* 0x000fea0003800200 */
.L_x_2260:
[----:B0-23--:R-:W0:Y:S01]  /*7230*/  LDC.64 R172, c[0x0][0x380] ;  /* 0x0000e000ffac7b82 */ /* 0x00de220000000a00 */
[----:B------:R-:W-:Y:S01]  /*7240*/  UPLOP3.LUT UP1, UPT, UPT, UPT, UP1, 0x40, 0x4 ;  /* 0x000000000004789c */ /* 0x000fe20003f2e810 */
[----:B0-----:R-:W-:-:S04]  /*7250*/  IADD3 R4, PT, PT, R4, R172, RZ ;  /* 0x000000ac04047210 */ /* 0x001fc80007ffe0ff */
[----:B------:R-:W-:-:S13]  /*7260*/  ISETP.GE.AND P0, PT, R4, R173, PT ;  /* 0x000000ad0400720c */ /* 0x000fda0003f06270 */
[----:B------:R-:W-:Y:S05]  /*7270*/  @!P0 BRA `(.L_x_2295) ;  /* 0xffffff9400488947 */ /* 0x000fea000383ffff */
.L_x_2180:
[----:B------:R-:W0:Y:S01]  /*7280*/  S2UR UR4, SR_CTAID.X ;  /* 0x00000000000479c3 */ /* 0x000e220000002500 */
[----:B------:R-:W-:Y:S01]  /*7290*/  BSSY.RECONVERGENT B0, `(.L_x_2296) ;  /* 0x0000011000007945 */ /* 0x000fe20003800200 */
[----:B0-----:R-:W-:-:S05]  /*72a0*/  IMAD R0, R7, UR4, RZ ;  /* 0x0000000407007c24 */ /* 0x001fca000f8e02ff */
        /* <DEDUP_REMOVED lines=15> */
.L_x_2297:
[----:B------:R-:W-:Y:S05]  /*73a0*/  BSYNC.RECONVERGENT B0 ;  /* 0x0000000000007941 */ /* 0x000fea0003800200 */
.L_x_2296:
        /* <DEDUP_REMOVED lines=15> */
.L_x_2299:
[----:B------:R-:W-:Y:S05]  /*74a0*/  BSYNC.RECONVERGENT B0 ;  /* 0x0000000000007941 */ /* 0x000fea0003800200 */
.L_x_2298:
        /* <DEDUP_REMOVED lines=14> */
.L_x_2300:
        /* <DEDUP_REMOVED lines=15> */
.L_x_10700:


//--------------------- .text._ZN10layer_norm13ln_bwd_kernelINS_13Kernel_traitsIf13__nv_bfloat16S2_S2_fjLj3072ELj1ELj1ELj4ELj16ENS_18Kernel_traits_baseILj3072EfS2_S2_S2_fjLj128EEEEELb0ELb1ELb1ELb1EEEvNS_9BwdParamsE --------------------------
	.section	.text._ZN10layer_norm13ln_bwd_kernelINS_13Kernel_traitsIf13__nv_bfloat16S2_S2_fjLj3072ELj1ELj1ELj4ELj16ENS_18Kernel_traits_baseILj3072EfS2_S2_S2_fjLj128EEEEELb0ELb1ELb1ELb1EEEvNS_9BwdParamsE,"ax",@progbits
	.align	128
        .global         _ZN10layer_norm13ln_bwd_kernelINS_13Kernel_traitsIf13__nv_bfloat16S2_S2_fjLj3072ELj1ELj1ELj4ELj16ENS_18Kernel_traits_baseILj3072EfS2_S2_S2_fjLj128EEEEELb0ELb1ELb1ELb1EEEvNS_9BwdParamsE
        .type           _ZN10layer_norm13ln_bwd_kernelINS_13Kernel_traitsIf13__nv_bfloat16S2_S2_fjLj3072ELj1ELj1ELj4ELj16ENS_18Kernel_traits_baseILj3072EfS2_S2_S2_fjLj128EEEEELb0ELb1ELb1ELb1EEEvNS_9BwdParamsE,@function
        .size           _ZN10layer_norm13ln_bwd_kernelINS_13Kernel_traitsIf13__nv_bfloat16S2_S2_fjLj3072ELj1ELj1ELj4ELj16ENS_18Kernel_traits_baseILj3072EfS2_S2_S2_fjLj128EEEEELb0ELb1ELb1ELb1EEEvNS_9BwdParamsE,(.L_x_10701 - _ZN10layer_norm13ln_bwd_kernelINS_13Kernel_traitsIf13__nv_bfloat16S2_S2_fjLj3072ELj1ELj1ELj4ELj16ENS_18Kernel_traits_baseILj3072EfS2_S2_S2_fjLj128EEEEELb0ELb1ELb1ELb1EEEvNS_9BwdParamsE)
        .other          _ZN10layer_norm13ln_bwd_kernelINS_13Kernel_traitsIf13__nv_bfloat16S2_S2_fjLj3072ELj1ELj1ELj4ELj16ENS_18Kernel_traits_baseILj3072EfS2_S2_S2_fjLj128EEEEELb0ELb1ELb1ELb1EEEvNS_9BwdParamsE,@"STO_CUDA_ENTRY STV_DEFAULT"
_ZN10layer_norm13ln_bwd_kernelINS_13Kernel_traitsIf13__nv_bfloat16S2_S2_fjLj3072ELj1ELj1ELj4ELj16ENS_18Kernel_traits_baseILj3072EfS2_S2_S2_fjLj128EEEEELb0ELb1ELb1ELb1EEEvNS_9BwdParamsE:
.text._ZN10layer_norm13ln_bwd_kernelINS_13Kernel_traitsIf13__nv_bfloat16S2_S2_fjLj3072ELj1ELj1ELj4ELj16ENS_18Kernel_traits_baseILj3072EfS2_S2_S2_fjLj128EEEEELb0ELb1ELb1ELb1EEEvNS_9BwdParamsE:
        /* <DEDUP_REMOVED lines=68> */
.L_x_2404:
[----:B------:R-:W1:Y:S08]  /*0440*/  LDC.64 R154, c[0x0][0x3f8] ;  /* 0x0000fe00ff9a7b82 */ /* 0x000e700000000a00 */
[----:B------:R-:W2:Y:S08]  /*0450*/  LDC.64 R148, c[0x0][0x3c8] ;  /* 0x0000f200ff947b82 */ /* 0x000eb00000000a00 */
[----:B------:R-:W3:Y:S01]  /*0460*/  LDC.64 R150, c[0x0][0x3f0] ;  /* 0x0000fc00ff967b82 */ /* 0x000ee20000000a00 */
[----:B-1----:R-:W-:-:S05]  /*0470*/  IMAD.WIDE R154, R0, 0x4, R154 ;  /* 0x00000004009a7825 */ /* 0x002fca00078e029a */
[----:B0-----:R-:W4:Y:S01]  /*0480*/  LDG.E R2, desc[UR12][R154.64] ;  /* 0x0000000c9a027981 */ /* 0x001f22000c1e1900 */
[----:B--2---:R-:W-:-:S05]  /*0490*/  IMAD.WIDE R148, R0, 0x4, R148 ;  /* 0x0000000400947825 */ /* 0x004fca00078e0294 */
[----:B-----5:R0:W5:Y:S01]  /*04a0*/  LDG.E R158, desc[UR12][R148.64] ;  /* 0x0000000c949e7981 */ /* 0x020162000c1e1900 */
[----:B---3--:R-:W-:-:S05]  /*04b0*/  IMAD.WIDE R150, R0, 0x4, R150 ;  /* 0x0000000400967825 */ /* 0x008fca00078e0296 */
[----:B------:R0:W5:Y:S01]  /*04c0*/  LDG.E R152, desc[UR12][R150.64] ;  /* 0x0000000c96987981 */ /* 0x000162000c1e1900 */
[----:B------:R-:W-:Y:S02]  /*04d0*/  MOV R153, RZ ;  /* 0x000000ff00997202 */ /* 0x000fe40000000f00 */
[----:B------:R-:W-:Y:S02]  /*04e0*/  MOV R156, RZ ;  /* 0x000000ff009c7202 */ /* 0x000fe40000000f00 */
[----:B----4-:R-:W-:-:S13]  /*04f0*/  ISETP.GE.AND P1, PT, R2, 0x1, PT ;  /* 0x000000010200780c */ /* 0x010fda0003f26270 */
[----:B0-----:R-:W-:Y:S05]  /*0500*/  @!P1 BRA `(.L_x_2302) ;  /* 0x00000010007c9947 */ /* 0x001fea0003800000 */
[----:B------:R-:W-:Y:S01]  /*0510*/  IADD3 R151, PT, PT, R2, -0x1, RZ ;  /* 0xffffffff02977810 */ /* 0x000fe20007ffe0ff */
[----:B------:R-:W0:Y:S01]  /*0520*/  LDC.64 R160, c[0x0][0x3a8] ;  /* 0x0000ea00ffa07b82 */ /* 0x000e220000000a00 */
[----:B------:R-:W-:-:S03]  /*0530*/  IMAD R3, R0, UR14, RZ ;  /* 0x0000000e00037c24 */ /* 0x000fc6000f8e02ff */
[----:B------:R-:W-:Y:S02]  /*0540*/  IMAD R151, R151, UR14, RZ ;  /* 0x0000000e97977c24 */ /* 0x000fe4000f8e02ff */
[----:B------:R-:W-:Y:S02]  /*0550*/  SHF.R.S32.HI R150, RZ, 0x1f, R3 ;  /* 0x0000001fff967819 */ /* 0x000fe40000011403 */
[----:B------:R-:W1:Y:S01]  /*0560*/  LDC.64 R148, c[0x0][0x428] ;  /* 0x00010a00ff947b82 */ /* 0x000e620000000a00 */
[----:B------:R-:W-:Y:S02]  /*0570*/  SHF.R.S32.HI R154, RZ, 0x1f, R151 ;  /* 0x0000001fff9a7819 */ /* 0x000fe40000011497 */
[----:B------:R-:W-:Y:S02]  /*0580*/  LEA.HI R150, R150, R3, RZ, 0x3 ;  /* 0x0000000396967211 */ /* 0x000fe400078f18ff */
[----:B------:R-:W-:Y:S02]  /*0590*/  LEA.HI R154, R154, R151, RZ, 0x3 ;  /* 0x000000979a9a7211 */ /* 0x000fe400078f18ff */
[----:B------:R-:W-:-:S02]  /*05a0*/  LEA.HI.SX32 R153, R150, R205, 0x1d ;  /* 0x000000cd96997211 */ /* 0x000fc400078feaff */
[----:B------:R-:W-:Y:S02]  /*05b0*/  LEA.HI.SX32 R151, R154, R205, 0x1d ;  /* 0x000000cd9a977211 */ /* 0x000fe400078feaff */
[----:B------:R-:W2:Y:S01]  /*05c0*/  LDC.64 R154, c[0x0][0x3c0] ;  /* 0x0000f000ff9a7b82 */ /* 0x000ea20000000a00 */
[----:B------:R-:W-:Y:S02]  /*05d0*/  IADD3 R159, PT, PT, R153, 0x80, RZ ;  /* 0x00000080999f7810 */ /* 0x000fe40007ffe0ff */
[----:B------:R-:W-:Y:S01]  /*05e0*/  IADD3 R165, PT, PT, R151, 0x80, RZ ;  /* 0x0000008097a57810 */ /* 0x000fe20007ffe0ff */
[C---:B0-----:R-:W-:Y:S01]  /*05f0*/  IMAD.WIDE.U32 R176, R153.reuse, 0x10, R160 ;  /* 0x0000001099b07825 */ /* 0x041fe200078e00a0 */
[----:B------:R-:W-:Y:S02]  /*0600*/  SHF.R.S32.HI R3, RZ, 0x1f, R0 ;  /* 0x0000001fff037819 */ /* 0x000fe40000011400 */
[----:B------:R-:W-:Y:S01]  /*0610*/  IADD3 R185, PT, PT, R153, 0x100, RZ ;  /* 0x0000010099b97810 */ /* 0x000fe20007ffe0ff */
[----:B------:R-:W-:-:S02]  /*0620*/  IMAD.WIDE.U32 R172, R159, 0x10, R160 ;  /* 0x000000109fac7825 */ /* 0x000fc400078e00a0 */
[----:B------:R-:W3:Y:S02]  /*0630*/  LDG.E.128 R176, desc[UR12][R176.64] ;  /* 0x0000000cb0b07981 */ /* 0x000ee4000c1e1d00 */
[----:B-1----:R-:W-:Y:S02]  /*0640*/  IMAD.WIDE.U32 R164, R165, 0x10, R148 ;  /* 0x00000010a5a47825 */ /* 0x002fe400078e0094 */
[----:B------:R-:W4:Y:S02]  /*0650*/  LDG.E.128 R172, desc[UR12][R172.64] ;  /* 0x0000000cacac7981 */ /* 0x000f24000c1e1d00 */
[----:B------:R-:W-:Y:S02]  /*0660*/  IMAD.WIDE.U32 R160, R185, 0x10, R160 ;  /* 0x00000010b9a07825 */ /* 0x000fe400078e00a0 */
[----:B------:R-:W4:Y:S02]  /*0670*/  LDG.E.128 R164, desc[UR12][R164.64] ;  /* 0x0000000ca4a47981 */ /* 0x000f24000c1e1d00 */
[C---:B------:R-:W-:Y:S01]  /*0680*/  IMAD.WIDE.U32 R168, R151.reuse, 0x10, R148 ;  /* 0x0000001097a87825 */ /* 0x040fe200078e0094 */
[C---:B--2---:R-:W-:Y:S01]  /*0690*/  LEA R154, P0, R0.reuse, R154, 0x2 ;  /* 0x0000009a009a7211 */ /* 0x044fe200078010ff */
[----:B------:R-:W2:Y:S03]  /*06a0*/  LDG.E.128 R160, desc[UR12][R160.64] ;  /* 0x0000000ca0a07981 */ /* 0x000ea6000c1e1d00 */
[----:B------:R-:W-:Y:S01]  /*06b0*/  LEA.HI.X R155, R0, R155, R3, 0x2, P0 ;  /* 0x0000009b009b7211 */ /* 0x000fe200000f1403 */
[----:B------:R-:W2:Y:S01]  /*06c0*/  LDG.E.128 R168, desc[UR12][R168.64] ;  /* 0x0000000ca8a87981 */ /* 0x000ea2000c1e1d00 */
[----:B------:R-:W-:-:S03]  /*06d0*/  IADD3 R151, PT, PT, R151, 0x100, RZ ;  /* 0x0000010097977810 */ /* 0x000fc60007ffe0ff */
[----:B------:R0:W2:Y:S02]  /*06e0*/  LDG.E R3, desc[UR12][R154.64] ;  /* 0x0000000c9a037981 */ /* 0x0000a4000c1e1900 */
        /* <DEDUP_REMOVED lines=15> */
[C---:B---3--:R-:W-:Y:S02]  /*07e0*/  PRMT R153, R176.reuse, 0x7632, R153 ;  /* 0x00007632b0997816 */ /* 0x048fe40000000099 */
[----:B------:R-:W-:Y:S02]  /*07f0*/  SHF.L.U32 R159, R176, 0x10, RZ ;  /* 0x00000010b09f7819 */ /* 0x000fe400000006ff */
[----:B------:R-:W-:Y:S02]  /*0800*/  SHF.L.U32 R153, R153, 0x10, RZ ;  /* 0x0000001099997819 */ /* 0x000fe400000006ff */
[----:B----4-:R-:W-:Y:S02]  /*0810*/  PRMT R155, R172, 0x7632, R155 ;  /* 0x00007632ac9b7816 */ /* 0x010fe4000000009b */
[----:B------:R-:W-:Y:S02]  /*0820*/  PRMT R188, R178, 0x7632, R188 ;  /* 0x00007632b2bc7816 */ /* 0x000fe400000000bc */
[----:B0-----:R-:W-:-:S02]  /*0830*/  PRMT R157, R173, 0x7632, R157 ;  /* 0x00007632ad9d7816 */ /* 0x001fc4000000009d */
[C---:B------:R-:W-:Y:S02]  /*0840*/  PRMT R176, R164.reuse, 0x7632, R176 ;  /* 0x00007632a4b07816 */ /* 0x040fe400000000b0 */
[----:B------:R-:W-:Y:S02]  /*0850*/  SHF.L.U32 R187, R164, 0x10, RZ ;  /* 0x00000010a4bb7819 */ /* 0x000fe400000006ff */
[C---:B------:R-:W-:Y:S02]  /*0860*/  PRMT R156, R166.reuse, 0x7632, R156 ;  /* 0x00007632a69c7816 */ /* 0x040fe4000000009c */
[----:B------:R-:W-:Y:S02]  /*0870*/  SHF.L.U32 R183, R166, 0x10, RZ ;  /* 0x00000010a6b77819 */ /* 0x000fe400000006ff */
[----:B--2---:R-:W-:Y:S02]  /*0880*/  PRMT R197, R162, 0x7632, R197 ;  /* 0x00007632a2c57816 */ /* 0x004fe400000000c5 */
[----:B------:R-:W-:-:S02]  /*0890*/  FSEL R211, R3, RZ, !P2 ;  /* 0x000000ff03d37208 */ /* 0x000fc40005000000 */
[----:B------:R-:W-:Y:S02]  /*08a0*/  PRMT R184, R177, 0x7632, R184 ;  /* 0x00007632b1b87816 */ /* 0x000fe400000000b8 */
[----:B------:R-:W-:Y:S02]  /*08b0*/  SHF.L.U32 R189, R178, 0x10, RZ ;  /* 0x00000010b2bd7819 */ /* 0x000fe400000006ff */
[----:B------:R-:W-:Y:S02]  /*08c0*/  PRMT R190, R179, 0x7632, R190 ;  /* 0x00007632b3be7816 */ /* 0x000fe400000000be */
[----:B------:R-:W-:Y:S02]  /*08d0*/  PRMT R192, R174, 0x7632, R192 ;  /* 0x00007632aec07816 */ /* 0x000fe400000000c0 */
[----:B------:R-:W-:Y:S02]  /*08e0*/  PRMT R193, R175, 0x7632, R193 ;  /* 0x00007632afc17816 */ /* 0x000fe400000000c1 */
[----:B------:R-:W-:-:S02]  /*08f0*/  PRMT R164, R160, 0x7632, R164 ;  /* 0x00007632a0a47816 */ /* 0x000fc400000000a4 */
[----:B------:R-:W-:Y:S02]  /*0900*/  PRMT R166, R161, 0x7632, R166 ;  /* 0x00007632a1a67816 */ /* 0x000fe400000000a6 */
[----:B------:R-:W-:Y:S02]  /*0910*/  PRMT R198, R163, 0x7632, R198 ;  /* 0x00007632a3c67816 */ /* 0x000fe400000000c6 */
[----:B------:R-:W-:Y:S02]  /*0920*/  SHF.L.U32 R191, R179, 0x10, RZ ;  /* 0x00000010b3bf7819 */ /* 0x000fe400000006ff */
[C---:B------:R-:W-:Y:S02]  /*0930*/  PRMT R178, R165.reuse, 0x7632, R178 ;  /* 0x00007632a5b27816 */ /* 0x040fe400000000b2 */
[----:B------:R-:W-:Y:S01]  /*0940*/  SHF.L.U32 R185, R165, 0x10, RZ ;  /* 0x00000010a5b97819 */ /* 0x000fe200000006ff */
[----:B------:R-:W-:Y:S01]  /*0950*/  FADD.FTZ R165, -R211, R153 ;  /* 0x00000099d3a57221 */ /* 0x000fe20000010100 */
[----:B------:R-:W-:-:S02]  /*0960*/  SHF.L.U32 R186, R177, 0x10, RZ ;  /* 0x00000010b1ba7819 */ /* 0x000fc400000006ff */
[C---:B-1----:R-:W-:Y:S02]  /*0970*/  PRMT R180, R169.reuse, 0x7632, R180 ;  /* 0x00007632a9b47816 */ /* 0x042fe400000000b4 */
[----:B------:R-:W-:Y:S02]  /*0980*/  SHF.L.U32 R179, R169, 0x10, RZ ;  /* 0x00000010a9b37819 */ /* 0x000fe400000006ff */
[----:B------:R-:W-:Y:S02]  /*0990*/  SHF.L.U32 R155, R155, 0x10, RZ ;  /* 0x000000109b9b7819 */ /* 0x000fe400000006ff */
[C---:B------:R-:W-:Y:S02]  /*09a0*/  PRMT R177, R170.reuse, 0x7632, R177 ;  /* 0x00007632aab17816 */ /* 0x040fe400000000b1 */
        /* <DEDUP_REMOVED lines=22> */
[C---:B------:R-:W-:Y:S01]  /*0b10*/  PRMT R182, R168.reuse, 0x7632, R182 ;  /* 0x00007632a8b67816 */ /* 0x040fe200000000b6 */
[C---:B------:R-:W-:Y:S01]  /*0b20*/  FADD.FTZ R3, -R211.reuse, R159 ;  /* 0x0000009fd3037221 */ /* 0x040fe20000010100 */
        /* <DEDUP_REMOVED lines=23> */
[----:B-----5:R-:W-:Y:S01]  /*0ca0*/  FMUL.FTZ R161, R158, R161 ;  /* 0x000000a19ea17220 */ /* 0x020fe20000410000 */
[----:B------:R-:W-:Y:S01]  /*0cb0*/  SHF.L.U32 R211, R148, 0x10, RZ ;  /* 0x0000001094d37819 */ /* 0x000fe200000006ff */
        /* <DEDUP_REMOVED lines=9> */
[-C--:B------:R-:W-:Y:S01]  /*0d50*/  FFMA.FTZ R68, R161, R169.reuse, R68 ;  /* 0x000000a9a1447223 */ /* 0x080fe20000010044 */
[----:B------:R-:W-:Y:S01]  /*0d60*/  FMUL.FTZ R164, R56, R169 ;  /* 0x000000a938a47220 */ /* 0x000fe20000410000 */
[----:B------:R-:W-:Y:S01]  /*0d70*/  SHF.L.U32 R150, R168, 0x10, RZ ;  /* 0x00000010a8967819 */ /* 0x000fe200000006ff */
[----:B------:R-:W-:Y:S01]  /*0d80*/  FMUL.FTZ R168, R158, R165 ;  /* 0x000000a59ea87220 */ /* 0x000fe20000410000 */
[----:B------:R-:W-:Y:S01]  /*0d90*/  FADD.FTZ R93, R93, R148 ;  /* 0x000000945d5d7221 */ /* 0x000fe20000010000 */
[-C--:B------:R-:W-:Y:S01]  /*0da0*/  FFMA.FTZ R69, R172, R148.reuse, R69 ;  /* 0x00000094ac457223 */ /* 0x080fe20000010045 */
[----:B------:R-:W-:Y:S01]  /*0db0*/  FMUL.FTZ R169, R57, R148 ;  /* 0x0000009439a97220 */ /* 0x000fe20000410000 */
[----:B------:R-:W-:Y:S01]  /*0dc0*/  PRMT R186, R149, 0x7632, R186 ;  /* 0x0000763295ba7816 */ /* 0x000fe200000000ba */
[----:B------:R-:W-:Y:S01]  /*0dd0*/  FMUL.FTZ R165, R61, R182 ;  /* 0x000000b63da57220 */ /* 0x000fe20000410000 */
[----:B------:R-:W-:Y:S01]  /*0de0*/  SHF.L.U32 R215, R149, 0x10, RZ ;  /* 0x0000001095d77819 */ /* 0x000fe200000006ff */
[----:B------:R-:W-:Y:S01]  /*0df0*/  FADD.FTZ R148, RZ, R160 ;  /* 0x000000a0ff947221 */ /* 0x000fe20000010000 */
[----:B------:R-:W-:Y:S01]  /*0e00*/  SHF.L.U32 R171, R171, 0x10, RZ ;  /* 0x00000010abab7819 */ /* 0x000fe200000006ff */
[C---:B------:R-:W-:Y:S01]  /*0e10*/  FFMA.FTZ R149, R3.reuse, R160, RZ ;  /* 0x000000a003957223 */ /* 0x040fe200000100ff */
[----:B------:R-:W-:Y:S01]  /*0e20*/  FMUL.FTZ R163, R158, R163 ;  /* 0x000000a39ea37220 */ /* 0x000fe20000410000 */
[----:B------:R-:W-:Y:S01]  /*0e30*/  FADD.FTZ R88, R88, R199 ;  /* 0x000000c758587221 */ /* 0x000fe20000010000 */
[----:B------:R-:W-:Y:S01]  /*0e40*/  FFMA.FTZ R64, R3, R199, R64 ;  /* 0x000000c703407223 */ /* 0x000fe20000010040 */
[----:B------:R-:W-:Y:S01]  /*0e50*/  SHF.L.U32 R180, R180, 0x10, RZ ;  /* 0x00000010b4b47819 */ /* 0x000fe200000006ff */
[----:B------:R-:W-:Y:S01]  /*0e60*/  FMUL.FTZ R174, R158, R175 ;  /* 0x000000af9eae7220 */ /* 0x000fe20000410000 */
[----:B------:R-:W-:Y:S01]  /*0e70*/  FMUL.FTZ R162, R62, R179 ;  /* 0x000000b33ea27220 */ /* 0x000fe20000410000 */
[----:B------:R-:W-:Y:S01]  /*0e80*/  FADD.FTZ R199, R148, R165 ;  /* 0x000000a594c77221 */ /* 0x000fe20000010000 */
[----:B------:R-:W-:Y:S01]  /*0e90*/  FMUL.FTZ R159, R158, R159 ;  /* 0x0000009f9e9f7220 */ /* 0x000fe20000410000 */
[----:B------:R-:W-:Y:S01]  /*0ea0*/  FFMA.FTZ R148, R168, R165, R149 ;  /* 0x000000a5a8947223 */ /* 0x000fe20000010095 */
[----:B------:R-:W-:Y:S01]  /*0eb0*/  FADD.FTZ R94, R94, R171 ;  /* 0x000000ab5e5e7221 */ /* 0x000fe20000010000 */
[-C--:B------:R-:W-:Y:S01]  /*0ec0*/  FFMA.FTZ R70, R163, R171.reuse, R70 ;  /* 0x000000aba3467223 */ /* 0x080fe20000010046 */
[----:B------:R-:W-:Y:S01]  /*0ed0*/  FMUL.FTZ R166, R58, R171 ;  /* 0x000000ab3aa67220 */ /* 0x000fe20000410000 */
[----:B------:R-:W-:Y:S01]  /*0ee0*/  FMUL.FTZ R170, R158, R167 ;  /* 0x000000a79eaa7220 */ /* 0x000fe20000410000 */
[----:B------:R-:W-:Y:S01]  /*0ef0*/  FADD.FTZ R95, R95, R150 ;  /* 0x000000965f5f7221 */ /* 0x000fe20000010000 */
[-C--:B------:R-:W-:Y:S01]  /*0f00*/  FFMA.FTZ R71, R174, R150.reuse, R71 ;  /* 0x00000096ae477223 */ /* 0x080fe20000010047 */
[----:B------:R-:W-:Y:S01]  /*0f10*/  FMUL.FTZ R171, R59, R150 ;  /* 0x000000963bab7220 */ /* 0x000fe20000410000 */
[----:B------:R-:W-:Y:S01]  /*0f20*/  FMUL.FTZ R167, R63, R180 ;  /* 0x000000b43fa77220 */ /* 0x000fe20000410000 */
[----:B------:R-:W-:Y:S01]  /*0f30*/  FADD.FTZ R150, R199, R162 ;  /* 0x000000a2c7967221 */ /* 0x000fe20000010000 */
[----:B------:R-:W-:-:S03]  /*0f40*/  FFMA.FTZ R149, R159, R162, R148 ;  /* 0x000000a29f957223 */ /* 0x000fc60000010094 */
[----:B------:R-:W-:Y:S01]  /*0f50*/  FADD.FTZ R199, R150, R167 ;  /* 0x000000a796c77221 */ /* 0x000fe20000010000 */
[----:B------:R-:W-:-:S03]  /*0f60*/  FFMA.FTZ R148, R170, R167, R149 ;  /* 0x000000a7aa947223 */ /* 0x000fc60000010095 */
[----:B------:R-:W-:Y:S01]  /*0f70*/  FADD.FTZ R150, R199, R164 ;  /* 0x000000a4c7967221 */ /* 0x000fe20000010000 */
[----:B------:R-:W-:-:S03]  /*0f80*/  FFMA.FTZ R149, R161, R164, R148 ;  /* 0x000000a4a1957223 */ /* 0x000fc60000010094 */
[----:B------:R-:W-:Y:S01]  /*0f90*/  FADD.FTZ R199, R150, R169 ;  /* 0x000000a996c77221 */ /* 0x000fe20000010000 */
[----:B------:R-:W-:Y:S01]  /*0fa0*/  FFMA.FTZ R148, R172, R169, R149 ;  /* 0x000000a9ac947223 */ /* 0x000fe20000010095 */
[----:B------:R-:W-:Y:S02]  /*0fb0*/  PRMT R190, R151, 0x7632, R190 ;  /* 0x0000763297be7816 */ /* 0x000fe400000000be */
[----:B------:R-:W-:Y:S01]  /*0fc0*/  FADD.FTZ R150, R199, R166 ;  /* 0x000000a6c7967221 */ /* 0x000fe20000010000 */
[----:B------:R-:W-:Y:S01]  /*0fd0*/  FFMA.FTZ R149, R163, R166, R148 ;  /* 0x000000a6a3957223 */ /* 0x000fe20000010094 */
[----:B------:R-:W-:Y:S01]  /*0fe0*/  SHF.L.U32 R192, R176, 0x10, RZ ;  /* 0x00000010b0c07819 */ /* 0x000fe200000006ff */
[----:B------:R-:W-:Y:S01]  /*0ff0*/  FMUL.FTZ R176, R52, R187 ;  /* 0x000000bb34b07220 */ /* 0x000fe20000410000 */
[----:B------:R-:W-:Y:S01]  /*1000*/  FADD.FTZ R199, R150, R171 ;  /* 0x000000ab96c77221 */ /* 0x000fe20000010000 */
[----:B------:R-:W-:Y:S01]  /*1010*/  FMUL.FTZ R173, R158, R201 ;  /* 0x000000c99ead7220 */ /* 0x000fe20000410000 */
        /* <DEDUP_REMOVED lines=8> */
[----:B------:R-:W-:Y:S01]  /*10a0*/  FADD.FTZ R199, R148, R189 ;  /* 0x000000bd94c77221 */ /* 0x000fe20000010000 */
[----:B------:R-:W-:Y:S01]  /*10b0*/  FMUL.FTZ R175, R158, R203 ;  /* 0x000000cb9eaf7220 */ /* 0x000fe20000410000 */
        /* <DEDUP_REMOVED lines=23> */
[----:B------:R-:W-:Y:S01]  /*1230*/  FADD.FTZ R90, R90, R179 ;  /* 0x000000b35a5a7221 */ /* 0x000fe20000010000 */
[----:B------:R-:W-:Y:S01]  /*1240*/  FFMA.FTZ R66, R159, R179, R66 ;  /* 0x000000b39f427223 */ /* 0x000fe20000010042 */
[----:B------:R-:W-:Y:S01]  /*1250*/  FMUL.FTZ R182, R50, R181 ;  /* 0x000000b532b67220 */ /* 0x000fe20000410000 */
[----:B------:R-:W-:Y:S01]  /*1260*/  FADD.FTZ R199, R150, R193 ;  /* 0x000000c196c77221 */ /* 0x000fe20000010000 */
[----:B------:R-:W-:Y:S01]  /*1270*/  FMUL.FTZ R179, R158, R207 ;  /* 0x000000cf9eb37220 */ /* 0x000fe20000410000 */
[----:B------:R-:W-:Y:S01]  /*1280*/  FFMA.FTZ R148, R194, R193, R149 ;  /* 0x000000c1c2947223 */ /* 0x000fe20000010095 */
[----:B------:R-:W-:Y:S01]  /*1290*/  FMUL.FTZ R196, R158, R195 ;  /* 0x000000c39ec47220 */ /* 0x000fe20000410000 */
        /* <DEDUP_REMOVED lines=13> */
[----:B------:R-:W-:Y:S01]  /*1370*/  FFMA.FTZ R149, R181, R184, R150 ;  /* 0x000000b8b5957223 */ /* 0x000fe20000010096 */
[----:B------:R-:W-:Y:S01]  /*1380*/  FADD.FTZ R105, R105, R200 ;  /* 0x000000c869697221 */ /* 0x000fe20000010000 */
[----:B------:R-:W-:Y:S01]  /*1390*/  FFMA.FTZ R81, R198, R200, R81 ;  /* 0x000000c8c6517223 */ /* 0x000fe20000010051 */
[----:B------:R-:W-:Y:S01]  /*13a0*/  FMUL.FTZ R200, R158, R157 ;  /* 0x0000009d9ec87220 */ /* 0x000fe20000410000 */
[----:B------:R-:W-:Y:S01]  /*13b0*/  FADD.FTZ R100, R100, R183 ;  /* 0x000000b764647221 */ /* 0x000fe20000010000 */
[----:B------:R-:W-:Y:S01]  /*13c0*/  FFMA.FTZ R76, R177, R183, R76 ;  /* 0x000000b7b14c7223 */ /* 0x000fe2000001004c */
[----:B------:R-:W-:Y:S01]  /*13d0*/  SHF.L.U32 R202, R186, 0x10, RZ ;  /* 0x00000010baca7819 */ /* 0x000fe200000006ff */
[----:B------:R-:W-:Y:S01]  /*13e0*/  FADD.FTZ R157, R148, R197 ;  /* 0x000000c5949d7221 */ /* 0x000fe20000010000 */
[----:B------:R-:W-:Y:S01]  /*13f0*/  FMUL.FTZ R183, R158, R213 ;  /* 0x000000d59eb77220 */ /* 0x000fe20000410000 */
[----:B------:R-:W-:Y:S01]  /*1400*/  FMUL.FTZ R186, R46, R215 ;  /* 0x000000d72eba7220 */ /* 0x000fe20000410000 */
[----:B------:R-:W-:Y:S01]  /*1410*/  FFMA.FTZ R148, R198, R197, R149 ;  /* 0x000000c5c6947223 */ /* 0x000fe20000010095 */
[----:B------:R-:W-:-:S02]  /*1420*/  FMUL.FTZ R199, R47, R202 ;  /* 0x000000ca2fc77220 */ /* 0x000fc40000410000 */
[----:B------:R-:W-:Y:S01]  /*1430*/  FADD.FTZ R150, R157, R186 ;  /* 0x000000ba9d967221 */ /* 0x000fe20000010000 */
[----:B------:R-:W-:Y:S01]  /*1440*/  FFMA.FTZ R149, R183, R186, R148 ;  /* 0x000000bab7957223 */ /* 0x000fe20000010094 */
[----:B------:R-:W-:Y:S01]  /*1450*/  FADD.FTZ R107, R107, R202 ;  /* 0x000000ca6b6b7221 */ /* 0x000fe20000010000 */
[----:B------:R-:W-:Y:S01]  /*1460*/  FFMA.FTZ R83, R200, R202, R83 ;  /* 0x000000cac8537223 */ /* 0x000fe20000010053 */
[----:B------:R-:W-:Y:S01]  /*1470*/  FADD.FTZ R98, R98, R185 ;  /* 0x000000b962627221 */ /* 0x000fe20000010000 */
[----:B------:R-:W-:Y:S01]  /*1480*/  FFMA.FTZ R74, R175, R185, R74 ;  /* 0x000000b9af4a7223 */ /* 0x000fe2000001004a */
[----:B------:R-:W-:Y:S01]  /*1490*/  SHF.L.U32 R204, R188, 0x10, RZ ;  /* 0x00000010bccc7819 */ /* 0x000fe200000006ff */
[C---:B------:R-:W-:Y:S01]  /*14a0*/  FMUL.FTZ R202, R158.reuse, R155 ;  /* 0x0000009b9eca7220 */ /* 0x040fe20000410000 */
[----:B------:R-:W-:Y:S01]  /*14b0*/  FMUL.FTZ R185, R158, R217 ;  /* 0x000000d99eb97220 */ /* 0x000fe20000410000 */
[----:B------:R-:W-:Y:S01]  /*14c0*/  FMUL.FTZ R188, R40, R219 ;  /* 0x000000db28bc7220 */ /* 0x000fe20000410000 */
[----:B------:R-:W-:Y:S01]  /*14d0*/  FADD.FTZ R155, R150, R199 ;  /* 0x000000c7969b7221 */ /* 0x000fe20000010000 */
[----:B------:R-:W-:Y:S01]  /*14e0*/  FFMA.FTZ R148, R200, R199, R149 ;  /* 0x000000c7c8947223 */ /* 0x000fe20000010095 */
[----:B------:R-:W-:Y:S01]  /*14f0*/  SHF.L.U32 R151, R151, 0x10, RZ ;  /* 0x0000001097977819 */ /* 0x000fe200000006ff */
        /* <DEDUP_REMOVED lines=32> */
.L_x_2302:
        /* <DEDUP_REMOVED lines=16> */
.L_x_2303:
[----:B------:R-:W0:Y:S01]  /*1800*/  SHFL.DOWN PT, R148, R153, 0x10, 0x1f ;  /* 0x0a001f0099947f89 */ /* 0x000e2200000e0000 */
[----:B------:R-:W1:Y:S01]  /*1810*/  LDC R211, c[0x0][0x388] ;  /* 0x0000e200ffd37b82 */ /* 0x000e620000000800 */
[C---:B-----5:R-:W-:Y:S01]  /*1820*/  ISETP.GE.AND P2, PT, R152.reuse, 0x1, PT ;  /* 0x000000019800780c */ /* 0x060fe20003f46270 */
[----:B------:R-:W-:Y:S01]  /*1830*/  BSSY.RECONVERGENT B0, `(.L_x_2304) ;  /* 0x0000027000007945 */ /* 0x000fe20003800200 */
[----:B------:R-:W2:Y:S01]  /*1840*/  SHFL.DOWN PT, R149, R156, 0x10, 0x1f ;  /* 0x0a001f009c957f89 */ /* 0x000ea200000e0000 */
[----:B------:R-:W-:Y:S01]  /*1850*/  MOV R207, RZ ;  /* 0x000000ff00cf7202 */ /* 0x000fe20000000f00 */
[----:B------:R-:W3:Y:S09]  /*1860*/  S2R R205, SR_TID.X ;  /* 0x0000000000cd7919 */ /* 0x000ef20000002100 */
[----:B------:R-:W-:Y:S01]  /*1870*/  @P2 IADD3 R152, PT, PT, R152, -0x1, RZ ;  /* 0xffffffff98982810 */ /* 0x000fe20007ffe0ff */
[----:B0-----:R-:W-:-:S04]  /*1880*/  FADD.FTZ R148, R148, R153 ;  /* 0x0000009994947221 */ /* 0x001fc80000010000 */
[----:B-1----:R-:W-:Y:S02]  /*1890*/  @P2 IMAD R152, R152, R211, RZ ;  /* 0x000000d398982224 */ /* 0x002fe400078e02ff */
[----:B--2---:R-:W-:Y:S01]  /*18a0*/  FADD.FTZ R149, R149, R156 ;  /* 0x0000009c95957221 */ /* 0x004fe20000010000 */
        /* <DEDUP_REMOVED lines=8> */
[----:B------:R-:W-:Y:S01]  /*1930*/  @P2 SHF.R.S32.HI R151, RZ, 0x1f, R152 ;  /* 0x0000001fff972819 */ /* 0x000fe20000011498 */
[----:B-1----:R-:W-:-:S03]  /*1940*/  FADD.FTZ R155, R150, R155 ;  /* 0x0000009b969b7221 */ /* 0x002fc60000010000 */
[----:B------:R-:W0:Y:S01]  /*1950*/  SHFL.DOWN PT, R153, R154, 0x2, 0x1f ;  /* 0x08401f009a997f89 */ /* 0x000e2200000e0000 */
[----:B------:R-:W-:-:S03]  /*1960*/  @P2 LEA.HI R152, R151, R152, RZ, 0x3 ;  /* 0x0000009897982211 */ /* 0x000fc600078f18ff */
[----:B------:R-:W1:Y:S01]  /*1970*/  SHFL.DOWN PT, R156, R155, 0x2, 0x1f ;  /* 0x08401f009b9c7f89 */ /* 0x000e6200000e0000 */
[----:B------:R-:W-:Y:S01]  /*1980*/  @P2 LEA.HI.SX32 R207, R152, R205, 0x1d ;  /* 0x000000cd98cf2211 */ /* 0x000fe200078feaff */
[----:B0-----:R-:W-:Y:S01]  /*1990*/  FADD.FTZ R153, R154, R153 ;  /* 0x000000999a997221 */ /* 0x001fe20000010000 */
[----:B-1----:R-:W-:-:S04]  /*19a0*/  FADD.FTZ R208, R155, R156 ;  /* 0x0000009c9bd07221 */ /* 0x002fc80000010000 */
[----:B------:R-:W0:Y:S01]  /*19b0*/  SHFL.DOWN PT, R148, R153, 0x1, 0x1f ;  /* 0x08201f0099947f89 */ /* 0x000e2200000e0000 */
[----:B------:R-:W1:Y:S03]  /*19c0*/  @P2 LDC.64 R156, c[0x0][0x390] ;  /* 0x0000e400ff9c2b82 */ /* 0x000e660000000a00 */
[----:B------:R-:W2:Y:S01]  /*19d0*/  SHFL.DOWN PT, R149, R208, 0x1, 0x1f ;  /* 0x08201f00d0957f89 */ /* 0x000ea200000e0000 */
[----:B0-----:R-:W-:Y:S01]  /*19e0*/  FADD.FTZ R148, R153, R148 ;  /* 0x0000009499947221 */ /* 0x001fe20000010000 */
[----:B-1----:R-:W-:-:S04]  /*19f0*/  @P2 IMAD.WIDE.U32 R156, R207, 0x10, R156 ;  /* 0x00000010cf9c2825 */ /* 0x002fc800078e009c */
        /* <DEDUP_REMOVED lines=10> */
.L_x_2305:
[----:B------:R-:W-:Y:S05]  /*1aa0*/  BSYNC.RECONVERGENT B0 ;  /* 0x0000000000007941 */ /* 0x000fea0003800200 */
.L_x_2304:
        /* <DEDUP_REMOVED lines=21> */
[----:B------:R-:W-:Y:S01]  /*1c00*/  FADD.FTZ R148, R148, R153 ;  /* 0x0000009994947221 */ /* 0x000fe20000010000 */
[----:B------:R-:W-:Y:S02]  /*1c10*/  LEA.HI R150, R150, R211, RZ, 0x3 ;  /* 0x000000d396967211 */ /* 0x000fe400078f18ff */
[----:B------:R-:W-:Y:S01]  /*1c20*/  FADD.FTZ R153, R154, R209 ;  /* 0x000000d19a997221 */ /* 0x000fe20000010000 */
[----:B------:R-:W-:Y:S01]  /*1c30*/  FADD.FTZ R148, R155, R148 ;  /* 0x000000949b947221 */ /* 0x000fe20000010000 */
[----:B------:R-:W-:-:S02]  /*1c40*/  LEA.HI.SX32 R155, R150, R205, 0x1d ;  /* 0x000000cd969b7211 */ /* 0x000fc400078feaff */
[----:B------:R-:W-:Y:S01]  /*1c50*/  FMUL.FTZ R153, R153, UR15 ;  /* 0x0000000f99997c20 */ /* 0x000fe20008410000 */
[----:B------:R-:W-:-:S04]  /*1c60*/  FMUL.FTZ R152, R148, UR15 ;  /* 0x0000000f94987c20 */ /* 0x000fc80008410000 */
        /* <DEDUP_REMOVED lines=19> */
.L_x_2308:
        /* <DEDUP_REMOVED lines=13> */
.L_x_2309:
        /* <DEDUP_REMOVED lines=12> */
.L_x_2310:
        /* <DEDUP_REMOVED lines=13> */
.L_x_2311:
        /* <DEDUP_REMOVED lines=12> */
.L_x_2312:
        /* <DEDUP_REMOVED lines=13> */
.L_x_2313:
        /* <DEDUP_REMOVED lines=12> */
.L_x_2314:
        /* <DEDUP_REMOVED lines=14> */
.L_x_2307:
        /* <DEDUP_REMOVED lines=17> */
.L_x_2316:
        /* <DEDUP_REMOVED lines=12> */
.L_x_2317:
        /* <DEDUP_REMOVED lines=11> */
.L_x_2318:
        /* <DEDUP_REMOVED lines=17> */
.L_x_2319:
        /* <DEDUP_REMOVED lines=12> */
.L_x_2320:
        /* <DEDUP_REMOVED lines=12> */
.L_x_2321:
        /* <DEDUP_REMOVED lines=10> */
.L_x_2322:
        /* <DEDUP_REMOVED lines=13> */
.L_x_2306:
        /* <DEDUP_REMOVED lines=17> */
.L_x_2324:
        /* <DEDUP_REMOVED lines=13> */
.L_x_2325:
        /* <DEDUP_REMOVED lines=11> */
.L_x_2326:
        /* <DEDUP_REMOVED lines=13> */
.L_x_2327:
        /* <DEDUP_REMOVED lines=11> */
.L_x_2328:
        /* <DEDUP_REMOVED lines=13> */
.L_x_2329:
        /* <DEDUP_REMOVED lines=11> */
.L_x_2330:
        /* <DEDUP_REMOVED lines=14> */
.L_x_2323:
[----:B------:R-:W-:Y:S01]  /*3020*/  ISETP.GT.AND P3, PT, R2, RZ, PT ;  /* 0x000000ff0200720c */ /* 0x000fe20003f64270 */
[----:B------:R-:W-:Y:S01]  /*3030*/  @P1 FFMA.FTZ R147, R3, R152, R153 ;  /* 0x0000009803931223 */ /* 0x000fe20000010099 */
[----:B------:R-:W-:Y:S02]  /*3040*/  PRMT R144, R12, 0x7632, R144 ;  /* 0x000076320c907816 */ /* 0x000fe40000000090 */
[C---:B------:R-:W-:Y:S01]  /*3050*/  PRMT R146, R13.reuse, 0x7632, R146 ;  /* 0x000076320d927816 */ /* 0x040fe20000000092 */
        /* <DEDUP_REMOVED lines=11> */
[----:B------:R-:W-:Y:S01]  /*3110*/  SHF.L.U32 R209, R14, 0x10, RZ ;  /* 0x000000100ed17819 */ /* 0x000fe200000006ff */
[----:B------:R-:W-:Y:S01]  /*3120*/  @P3 FADD.FTZ R150, R167, -R150 ;  /* 0x80000096a7963221 */ /* 0x000fe20000010000 */
[----:B------:R-:W-:Y:S01]  /*3130*/  @P3 FFMA.FTZ R147, R158, R144, R147 ;  /* 0x000000909e933223 */ /* 0x000fe20000010093 */
[----:B------:R-:W-:Y:S01]  /*3140*/  PRMT R144, R14, 0x7632, R144 ;  /* 0x000076320e907816 */ /* 0x000fe20000000090 */
[----:B------:R-:W-:Y:S01]  /*3150*/  @P3 FFMA.FTZ R151, R158, R146, R151 ;  /* 0x000000929e973223 */ /* 0x000fe20000010097 */
[----:B------:R-:W-:Y:S01]  /*3160*/  PRMT R149, R15, 0x7632, R149 ;  /* 0x000076320f957816 */ /* 0x000fe20000000095 */
[----:B------:R-:W-:Y:S01]  /*3170*/  @P3 FADD.FTZ R213, R164, -R213 ;  /* 0x800000d5a4d53221 */ /* 0x000fe20000010000 */
[----:B------:R-:W-:Y:S01]  /*3180*/  SHF.L.U32 R211, R144, 0x10, RZ ;  /* 0x0000001090d37819 */ /* 0x000fe200000006ff */
[-CC-:B------:R-:W-:Y:S01]  /*3190*/  @P3 FFMA.FTZ R144, R172, R152.reuse, R153.reuse ;  /* 0x00000098ac903223 */ /* 0x180fe20000010099 */
[-CC-:B------:R-:W-:Y:S01]  /*31a0*/  @P3 FFMA.FTZ R215, R163, R152.reuse, R153.reuse ;  /* 0x00000098a3d73223 */ /* 0x180fe20000010099 */
[----:B------:R-:W-:Y:S01]  /*31b0*/  @P3 FFMA.FTZ R146, R174, R152, R153 ;  /* 0x00000098ae923223 */ /* 0x000fe20000010099 */
[C---:B------:R-:W-:Y:S01]  /*31c0*/  @P1 FFMA.FTZ R145, R158.reuse, R148, R145 ;  /* 0x000000949e911223 */ /* 0x040fe20000010091 */
[----:B------:R-:W-:Y:S01]  /*31d0*/  @P3 FADD.FTZ R144, R169, -R144 ;  /* 0x80000090a9903221 */ /* 0x000fe20000010000 */
[C---:B------:R-:W-:Y:S01]  /*31e0*/  @P3 FFMA.FTZ R157, R158.reuse, R150, R157 ;  /* 0x000000969e9d3223 */ /* 0x040fe2000001009d */
[----:B------:R-:W-:Y:S01]  /*31f0*/  SHF.L.U32 R148, R15, 0x10, RZ ;  /* 0x000000100f947819 */ /* 0x000fe200000006ff */
[C---:B------:R-:W-:Y:S01]  /*3200*/  @P3 FFMA.FTZ R209, R158.reuse, R213, R209 ;  /* 0x000000d59ed13223 */ /* 0x040fe200000100d1 */
[----:B------:R-:W-:Y:S01]  /*3210*/  SHF.L.U32 R149, R149, 0x10, RZ ;  /* 0x0000001095957819 */ /* 0x000fe200000006ff */
[----:B------:R-:W-:Y:S01]  /*3220*/  @P3 FFMA.FTZ R211, R158, R144, R211 ;  /* 0x000000909ed33223 */ /* 0x000fe200000100d3 */
[----:B------:R-:W-:Y:S01]  /*3230*/  @P3 FADD.FTZ R215, R166, -R215 ;  /* 0x800000d7a6d73221 */ /* 0x000fe20000010000 */
[----:B------:R-:W-:Y:S01]  /*3240*/  @P3 FADD.FTZ R146, R171, -R146 ;  /* 0x80000092ab923221 */ /* 0x000fe20000010000 */
[----:B------:R-:W-:-:S02]  /*3250*/  F2FP.BF16.F32.PACK_AB R150, RZ, R145 ;  /* 0x00000091ff96723e */ /* 0x000fc400000010ff */
[C---:B------:R-:W-:Y:S01]  /*3260*/  @P3 FFMA.FTZ R148, R158.reuse, R215, R148 ;  /* 0x000000d79e943223 */ /* 0x040fe20000010094 */
        /* <DEDUP_REMOVED lines=13> */
.L_x_2331:
        /* <DEDUP_REMOVED lines=8> */
.L_x_2332:
[----:B------:R-:W-:Y:S05]  /*33c0*/  @!P2 BRA `(.L_x_2333) ;  /* 0x000000000018a947 */ /* 0x000fea0003800000 */
[----:B------:R-:W-:Y:S01]  /*33d0*/  FMUL.FTZ R151, R151, UR16 ;  /* 0x0000001097977c20 */ /* 0x000fe20008410000 */
[----:B-----5:R-:W-:-:S03]  /*33e0*/  SHF.L.U32 R145, R137, 0x10, RZ ;  /* 0x0000001089917819 */ /* 0x020fc600000006ff */
[-C--:B------:R-:W-:Y:S02]  /*33f0*/  FMUL.FTZ R144, R18, R151.reuse ;  /* 0x0000009712907220 */ /* 0x080fe40000410000 */
[----:B------:R-:W-:-:S03]  /*3400*/  FFMA.FTZ R134, R145, R151, R134 ;  /* 0x0000009791867223 */ /* 0x000fc60000010086 */
[----:B------:R-:W-:-:S04]  /*3410*/  F2FP.BF16.F32.PACK_AB R144, RZ, R144 ;  /* 0x00000090ff90723e */ /* 0x000fc800000010ff */
[----:B------:R-:W-:-:S07]  /*3420*/  PRMT R141, R144, 0x7610, R141 ;  /* 0x00007610908d7816 */ /* 0x000fce000000008d */
.L_x_2333:
        /* <DEDUP_REMOVED lines=8> */
.L_x_2334:
[----:B------:R-:W-:Y:S05]  /*34b0*/  @!P2 BRA `(.L_x_2335) ;  /* 0x000000000018a947 */ /* 0x000fea0003800000 */
[----:B------:R-:W-:Y:S01]  /*34c0*/  FMUL.FTZ R209, R209, UR16 ;  /* 0x00000010d1d17c20 */ /* 0x000fe20008410000 */
[----:B-----5:R-:W-:-:S03]  /*34d0*/  SHF.L.U32 R145, R138, 0x10, RZ ;  /* 0x000000108a917819 */ /* 0x020fc600000006ff */
[-C--:B------:R-:W-:Y:S02]  /*34e0*/  FMUL.FTZ R144, R20, R209.reuse ;  /* 0x000000d114907220 */ /* 0x080fe40000410000 */
[----:B------:R-:W-:-:S03]  /*34f0*/  FFMA.FTZ R128, R145, R209, R128 ;  /* 0x000000d191807223 */ /* 0x000fc60000010080 */
[----:B------:R-:W-:-:S04]  /*3500*/  F2FP.BF16.F32.PACK_AB R144, RZ, R144 ;  /* 0x00000090ff90723e */ /* 0x000fc800000010ff */
[----:B------:R-:W-:-:S07]  /*3510*/  PRMT R142, R144, 0x7610, R142 ;  /* 0x00007610908e7816 */ /* 0x000fce000000008e */
.L_x_2335:
        /* <DEDUP_REMOVED lines=8> */
.L_x_2336:
[----:B------:R-:W-:Y:S05]  /*35a0*/  @!P2 BRA `(.L_x_2337) ;  /* 0x000000000018a947 */ /* 0x000fea0003800000 */
[----:B------:R-:W-:Y:S01]  /*35b0*/  FMUL.FTZ R145, R148, UR16 ;  /* 0x0000001094917c20 */ /* 0x000fe20008410000 */
[----:B-----5:R-:W-:-:S03]  /*35c0*/  SHF.L.U32 R147, R139, 0x10, RZ ;  /* 0x000000108b937819 */ /* 0x020fc600000006ff */
[-C--:B------:R-:W-:Y:S02]  /*35d0*/  FMUL.FTZ R144, R22, R145.reuse ;  /* 0x0000009116907220 */ /* 0x080fe40000410000 */
[----:B------:R-:W-:-:S03]  /*35e0*/  FFMA.FTZ R130, R147, R145, R130 ;  /* 0x0000009193827223 */ /* 0x000fc60000010082 */
[----:B------:R-:W-:-:S04]  /*35f0*/  F2FP.BF16.F32.PACK_AB R144, RZ, R144 ;  /* 0x00000090ff90723e */ /* 0x000fc800000010ff */
[----:B------:R-:W-:-:S07]  /*3600*/  PRMT R143, R144, 0x7610, R143 ;  /* 0x00007610908f7816 */ /* 0x000fce000000008f */
.L_x_2337:
        /* <DEDUP_REMOVED lines=12> */
.L_x_2315:
        /* <DEDUP_REMOVED lines=13> */
.L_x_2338:
[----:B------:R-:W-:Y:S05]  /*37a0*/  @!P0 BRA `(.L_x_2339) ;  /* 0x0000000c003c8947 */ /* 0x000fea0003800000 */
[----:B------:R-:W-:Y:S05]  /*37b0*/  @!P1 BRA `(.L_x_2340) ;  /* 0x0000000400b09947 */ /* 0x000fea0003800000 */
[----:B------:R-:W-:Y:S02]  /*37c0*/  ISETP.GT.AND P3, PT, R2, RZ, PT ;  /* 0x000000ff0200720c */ /* 0x000fe40003f64270 */
[----:B0-----:R-:W-:Y:S02]  /*37d0*/  PRMT R144, R8, 0x7632, R144 ;  /* 0x0000763208907816 */ /* 0x001fe40000000090 */
[C---:B------:R-:W-:Y:S02]  /*37e0*/  PRMT R146, R9.reuse, 0x7632, R146 ;  /* 0x0000763209927816 */ /* 0x040fe40000000092 */
[----:B------:R-:W-:Y:S02]  /*37f0*/  SHF.L.U32 R151, R144, 0x10, RZ ;  /* 0x0000001090977819 */ /* 0x000fe400000006ff */
[----:B------:R-:W-:Y:S02]  /*3800*/  SHF.L.U32 R145, R8, 0x10, RZ ;  /* 0x0000001008917819 */ /* 0x000fe400000006ff */
        /* <DEDUP_REMOVED lines=11> */
[----:B------:R-:W-:Y:S01]  /*38c0*/  PRMT R144, R10, 0x7632, R144 ;  /* 0x000076320a907816 */ /* 0x000fe20000000090 */
[----:B------:R-:W-:Y:S01]  /*38d0*/  @P3 FFMA.FTZ R145, R158, R147, R145 ;  /* 0x000000939e913223 */ /* 0x000fe20000010091 */
[----:B------:R-:W-:Y:S01]  /*38e0*/  @P3 FADD.FTZ R148, R191, -R148 ;  /* 0x80000094bf943221 */ /* 0x000fe20000010000 */
[----:B------:R-:W-:Y:S01]  /*38f0*/  SHF.L.U32 R147, R10, 0x10, RZ ;  /* 0x000000100a937819 */ /* 0x000fe200000006ff */
[----:B------:R-:W-:Y:S01]  /*3900*/  @P3 FFMA.FTZ R209, R158, R146, R209 ;  /* 0x000000929ed13223 */ /* 0x000fe200000100d1 */
[----:B------:R-:W-:Y:S01]  /*3910*/  SHF.L.U32 R215, R144, 0x10, RZ ;  /* 0x0000001090d77819 */ /* 0x000fe200000006ff */
[-C--:B------:R-:W-:Y:S01]  /*3920*/  @P3 FFMA.FTZ R144, R194, R152.reuse, R153 ;  /* 0x00000098c2903223 */ /* 0x080fe20000010099 */
[----:B------:R-:W-:Y:S01]  /*3930*/  PRMT R149, R11, 0x7632, R149 ;  /* 0x000076320b957816 */ /* 0x000fe20000000095 */
[----:B------:R-:W-:Y:S01]  /*3940*/  @P3 FADD.FTZ R213, R180, -R213 ;  /* 0x800000d5b4d53221 */ /* 0x000fe20000010000 */
[-CC-:B------:R-:W-:Y:S01]  /*3950*/  @P3 FFMA.FTZ R217, R179, R152.reuse, R153.reuse ;  /* 0x00000098b3d93223 */ /* 0x180fe20000010099 */
[----:B------:R-:W-:Y:S01]  /*3960*/  @P3 FADD.FTZ R144, R193, -R144 ;  /* 0x80000090c1903221 */ /* 0x000fe20000010000 */
[----:B------:R-:W-:Y:S01]  /*3970*/  @P3 FFMA.FTZ R146, R196, R152, R153 ;  /* 0x00000098c4923223 */ /* 0x000fe20000010099 */
        /* <DEDUP_REMOVED lines=22> */
.L_x_2341:
        /* <DEDUP_REMOVED lines=8> */
.L_x_2342:
[----:B------:R-:W-:Y:S05]  /*3b60*/  @!P2 BRA `(.L_x_2343) ;  /* 0x000000000018a947 */ /* 0x000fea0003800000 */
[----:B------:R-:W-:Y:S01]  /*3b70*/  FMUL.FTZ R209, R209, UR16 ;  /* 0x00000010d1d17c20 */ /* 0x000fe20008410000 */
[----:B-----5:R-:W-:-:S03]  /*3b80*/  SHF.L.U32 R145, R137, 0x10, RZ ;  /* 0x0000001089917819 */ /* 0x020fc600000006ff */
[-C--:B------:R-:W-:Y:S02]  /*3b90*/  FMUL.FTZ R144, R26, R209.reuse ;  /* 0x000000d11a907220 */ /* 0x080fe40000410000 */
[----:B------:R-:W-:-:S03]  /*3ba0*/  FFMA.FTZ R126, R145, R209, R126 ;  /* 0x000000d1917e7223 */ /* 0x000fc6000001007e */
[----:B------:R-:W-:-:S04]  /*3bb0*/  F2FP.BF16.F32.PACK_AB R144, RZ, R144 ;  /* 0x00000090ff90723e */ /* 0x000fc800000010ff */
[----:B------:R-:W-:-:S07]  /*3bc0*/  PRMT R141, R144, 0x7610, R141 ;  /* 0x00007610908d7816 */ /* 0x000fce000000008d */
.L_x_2343:
        /* <DEDUP_REMOVED lines=8> */
.L_x_2344:
[----:B------:R-:W-:Y:S05]  /*3c50*/  @!P2 BRA `(.L_x_2345) ;  /* 0x000000000018a947 */ /* 0x000fea0003800000 */
[----:B------:R-:W-:Y:S01]  /*3c60*/  FMUL.FTZ R147, R147, UR16 ;  /* 0x0000001093937c20 */ /* 0x000fe20008410000 */
[----:B-----5:R-:W-:-:S03]  /*3c70*/  SHF.L.U32 R145, R138, 0x10, RZ ;  /* 0x000000108a917819 */ /* 0x020fc600000006ff */
[-C--:B------:R-:W-:Y:S02]  /*3c80*/  FMUL.FTZ R144, R28, R147.reuse ;  /* 0x000000931c907220 */ /* 0x080fe40000410000 */
[----:B------:R-:W-:-:S03]  /*3c90*/  FFMA.FTZ R120, R145, R147, R120 ;  /* 0x0000009391787223 */ /* 0x000fc60000010078 */
[----:B------:R-:W-:-:S04]  /*3ca0*/  F2FP.BF16.F32.PACK_AB R144, RZ, R144 ;  /* 0x00000090ff90723e */ /* 0x000fc800000010ff */
[----:B------:R-:W-:-:S07]  /*3cb0*/  PRMT R142, R144, 0x7610, R142 ;  /* 0x00007610908e7816 */ /* 0x000fce000000008e */
.L_x_2345:
        /* <DEDUP_REMOVED lines=8> */
.L_x_2346:
[----:B------:R-:W-:Y:S05]  /*3d40*/  @!P2 BRA `(.L_x_2347) ;  /* 0x000000000018a947 */ /* 0x000fea0003800000 */
[----:B------:R-:W-:Y:S01]  /*3d50*/  FMUL.FTZ R145, R148, UR16 ;  /* 0x0000001094917c20 */ /* 0x000fe20008410000 */
[----:B-----5:R-:W-:-:S03]  /*3d60*/  SHF.L.U32 R147, R139, 0x10, RZ ;  /* 0x000000108b937819 */ /* 0x020fc600000006ff */
[-C--:B------:R-:W-:Y:S02]  /*3d70*/  FMUL.FTZ R144, R30, R145.reuse ;  /* 0x000000911e907220 */ /* 0x080fe40000410000 */
[----:B------:R-:W-:-:S03]  /*3d80*/  FFMA.FTZ R122, R147, R145, R122 ;  /* 0x00000091937a7223 */ /* 0x000fc6000001007a */
[----:B------:R-:W-:-:S04]  /*3d90*/  F2FP.BF16.F32.PACK_AB R144, RZ, R144 ;  /* 0x00000090ff90723e */ /* 0x000fc800000010ff */
[----:B------:R-:W-:-:S07]  /*3da0*/  PRMT R143, R144, 0x7610, R143 ;  /* 0x00007610908f7816 */ /* 0x000fce000000008f */
.L_x_2347:
        /* <DEDUP_REMOVED lines=13> */
.L_x_2340:
        /* <DEDUP_REMOVED lines=12> */
.L_x_2349:
        /* <DEDUP_REMOVED lines=13> */
.L_x_2350:
        /* <DEDUP_REMOVED lines=11> */
.L_x_2351:
        /* <DEDUP_REMOVED lines=13> */
.L_x_2352:
        /* <DEDUP_REMOVED lines=11> */
.L_x_2353:
        /* <DEDUP_REMOVED lines=13> */
.L_x_2354:
        /* <DEDUP_REMOVED lines=11> */
.L_x_2355:
        /* <DEDUP_REMOVED lines=14> */
.L_x_2339:
        /* <DEDUP_REMOVED lines=18> */
.L_x_2357:
        /* <DEDUP_REMOVED lines=12> */
.L_x_2358:
        /* <DEDUP_REMOVED lines=11> */
.L_x_2359:
        /* <DEDUP_REMOVED lines=17> */
.L_x_2360:
        /* <DEDUP_REMOVED lines=12> */
.L_x_2361:
        /* <DEDUP_REMOVED lines=12> */
.L_x_2362:
        /* <DEDUP_REMOVED lines=10> */
.L_x_2363:
        /* <DEDUP_REMOVED lines=13> */
.L_x_2356:
[----:B------:R-:W-:Y:S05]  /*4b30*/  @!P2 BRA `(.L_x_2364) ;  /* 0x00000000002ca947 */ /* 0x000fea0003800000 */
[----:B0-----:R-:W-:Y:S01]  /*4b40*/  FFMA.FTZ R149, R173, R152, R153 ;  /* 0x00000098ad957223 */ /* 0x001fe20000010099 */
        /* <DEDUP_REMOVED lines=10> */
.L_x_2364:
[----:B------:R-:W-:Y:S05]  /*4bf0*/  @!P2 BRA `(.L_x_2365) ;  /* 0x000000000030a947 */ /* 0x000fea0003800000 */
[----:B0-----:R-:W-:Y:S01]  /*4c00*/  FFMA.FTZ R148, R190, R152, R153 ;  /* 0x00000098be947223 */ /* 0x001fe20000010099 */
        /* <DEDUP_REMOVED lines=11> */
.L_x_2365:
        /* <DEDUP_REMOVED lines=12> */
.L_x_2366:
        /* <DEDUP_REMOVED lines=13> */
.L_x_2367:
        /* <DEDUP_REMOVED lines=12> */
.L_x_2368:
        /* <DEDUP_REMOVED lines=13> */
.L_x_2369:
        /* <DEDUP_REMOVED lines=12> */
.L_x_2370:
        /* <DEDUP_REMOVED lines=13> */
.L_x_2348:
        /* <DEDUP_REMOVED lines=12> */
.L_x_2371:
[----:B0----5:R-:W-:Y:S02]  /*5230*/  PRMT R148, R139, 0x7632, R148 ;  /* 0x000076328b947816 */ /* 0x021fe40000000094 */
[----:B------:R-:W-:Y:S02]  /*5240*/  PRMT R149, R138, 0x7632, R149 ;  /* 0x000076328a957816 */ /* 0x000fe40000000095 */
[----:B------:R-:W-:Y:S02]  /*5250*/  PRMT R150, R137, 0x7632, R150 ;  /* 0x0000763289967816 */ /* 0x000fe40000000096 */
[----:B------:R-:W-:Y:S01]  /*5260*/  PRMT R151, R136, 0x7632, R151 ;  /* 0x0000763288977816 */ /* 0x000fe20000000097 */
[----:B------:R-:W-:Y:S06]  /*5270*/  @!P0 BRA `(.L_x_2372) ;  /* 0x0000000c002c8947 */ /* 0x000fec0003800000 */
        /* <DEDUP_REMOVED lines=48> */
.L_x_2374:
        /* <DEDUP_REMOVED lines=8> */
.L_x_2375:
[----:B------:R-:W-:Y:S05]  /*5600*/  @!P2 BRA `(.L_x_2376) ;  /* 0x000000000018a947 */ /* 0x000fea0003800000 */
[----:B------:R-:W-:Y:S01]  /*5610*/  FMUL.FTZ R151, R151, UR16 ;  /* 0x0000001097977c20 */ /* 0x000fe20008410000 */
[----:B------:R-:W-:-:S03]  /*5620*/  SHF.L.U32 R147, R137, 0x10, RZ ;  /* 0x0000001089937819 */ /* 0x000fc600000006ff */
[-C--:B------:R-:W-:Y:S02]  /*5630*/  FMUL.FTZ R2, R34, R151.reuse ;  /* 0x0000009722027220 */ /* 0x080fe40000410000 */
[----:B------:R-:W-:-:S03]  /*5640*/  FFMA.FTZ R118, R147, R151, R118 ;  /* 0x0000009793767223 */ /* 0x000fc60000010076 */
[----:B------:R-:W-:-:S04]  /*5650*/  F2FP.BF16.F32.PACK_AB R2, RZ, R2 ;  /* 0x00000002ff02723e */ /* 0x000fc800000010ff */
[----:B------:R-:W-:-:S07]  /*5660*/  PRMT R141, R2, 0x7610, R141 ;  /* 0x00007610028d7816 */ /* 0x000fce000000008d */
.L_x_2376:
        /* <DEDUP_REMOVED lines=8> */
.L_x_2377:
[----:B------:R-:W-:Y:S05]  /*56f0*/  @!P2 BRA `(.L_x_2378) ;  /* 0x000000000018a947 */ /* 0x000fea0003800000 */
[----:B------:R-:W-:Y:S01]  /*5700*/  FMUL.FTZ R147, R153, UR16 ;  /* 0x0000001099937c20 */ /* 0x000fe20008410000 */
[----:B------:R-:W-:-:S03]  /*5710*/  SHF.L.U32 R149, R138, 0x10, RZ ;  /* 0x000000108a957819 */ /* 0x000fc600000006ff */
[-C--:B------:R-:W-:Y:S02]  /*5720*/  FMUL.FTZ R2, R36, R147.reuse ;  /* 0x0000009324027220 */ /* 0x080fe40000410000 */
[----:B------:R-:W-:-:S03]  /*5730*/  FFMA.FTZ R112, R149, R147, R112 ;  /* 0x0000009395707223 */ /* 0x000fc60000010070 */
[----:B------:R-:W-:-:S04]  /*5740*/  F2FP.BF16.F32.PACK_AB R2, RZ, R2 ;  /* 0x00000002ff02723e */ /* 0x000fc800000010ff */
[----:B------:R-:W-:-:S07]  /*5750*/  PRMT R142, R2, 0x7610, R142 ;  /* 0x00007610028e7816 */ /* 0x000fce000000008e */
.L_x_2378:
        /* <DEDUP_REMOVED lines=8> */
.L_x_2379:
[----:B------:R-:W-:Y:S05]  /*57e0*/  @!P2 BRA `(.L_x_2380) ;  /* 0x000000000018a947 */ /* 0x000fea0003800000 */
[----:B------:R-:W-:Y:S01]  /*57f0*/  FMUL.FTZ R147, R157, UR16 ;  /* 0x000000109d937c20 */ /* 0x000fe20008410000 */
[----:B------:R-:W-:-:S03]  /*5800*/  SHF.L.U32 R149, R139, 0x10, RZ ;  /* 0x000000108b957819 */ /* 0x000fc600000006ff */
[-C--:B------:R-:W-:Y:S02]  /*5810*/  FMUL.FTZ R2, R38, R147.reuse ;  /* 0x0000009326027220 */ /* 0x080fe40000410000 */
[----:B------:R-:W-:-:S03]  /*5820*/  FFMA.FTZ R114, R149, R147, R114 ;  /* 0x0000009395727223 */ /* 0x000fc60000010072 */
[----:B------:R-:W-:-:S04]  /*5830*/  F2FP.BF16.F32.PACK_AB R2, RZ, R2 ;  /* 0x00000002ff02723e */ /* 0x000fc800000010ff */
[----:B------:R-:W-:-:S07]  /*5840*/  PRMT R143, R2, 0x7610, R143 ;  /* 0x00007610028f7816 */ /* 0x000fce000000008f */
.L_x_2380:
        /* <DEDUP_REMOVED lines=12> */
.L_x_2373:
        /* <DEDUP_REMOVED lines=12> */
.L_x_2382:
        /* <DEDUP_REMOVED lines=13> */
.L_x_2383:
        /* <DEDUP_REMOVED lines=11> */
.L_x_2384:
        /* <DEDUP_REMOVED lines=13> */
.L_x_2385:
        /* <DEDUP_REMOVED lines=11> */
.L_x_2386:
        /* <DEDUP_REMOVED lines=13> */
.L_x_2387:
        /* <DEDUP_REMOVED lines=11> */
.L_x_2388:
[----:B------:R-:W-:Y:S05]  /*5e50*/  @!P2 BRA `(.L_x_2381) ;  /* 0x0000000c0030a947 */ /* 0x000fea0003800000 */
[----:B------:R-:W-:Y:S01]  /*5e60*/  PRMT R2, R7, 0x7632, R2 ;  /* 0x0000763207027816 */ /* 0x000fe20000000002 */
[----:B------:R-:W-:Y:S01]  /*5e70*/  @P0 FFMA.FTZ R152, R206, R152, R153 ;  /* 0x00000098ce980223 */ /* 0x000fe20000010099 */
        /* <DEDUP_REMOVED lines=9> */
[----:B------:R-:W-:Y:S01]  /*5f10*/  PRMT R143, R143, 0x5410, R149 ;  /* 0x000054108f8f7816 */ /* 0x000fe20000000095 */
[----:B------:R-:W-:Y:S06]  /*5f20*/  BRA `(.L_x_2381) ;  /* 0x0000000800fc7947 */ /* 0x000fec0003800000 */
.L_x_2372:
        /* <DEDUP_REMOVED lines=35> */
.L_x_2390:
[----:B------:R-:W-:Y:S05]  /*6160*/  @!P2 BRA `(.L_x_2391) ;  /* 0x000000000018a947 */ /* 0x000fea0003800000 */
[----:B------:R-:W-:Y:S01]  /*6170*/  FMUL.FTZ R2, R157, UR16 ;  /* 0x000000109d027c20 */ /* 0x000fe20008410000 */
[----:B------:R-:W-:-:S03]  /*6180*/  SHF.L.U32 R151, R151, 0x10, RZ ;  /* 0x0000001097977819 */ /* 0x000fc600000006ff */
[----:B------:R-:W-:Y:S02]  /*6190*/  FMUL.FTZ R144, R33, R2 ;  /* 0x0000000221907220 */ /* 0x000fe40000410000 */
[----:B------:R-:W-:-:S03]  /*61a0*/  FFMA.FTZ R117, R2, R151, R117 ;  /* 0x0000009702757223 */ /* 0x000fc60000010075 */
[----:B------:R-:W-:-:S04]  /*61b0*/  F2FP.BF16.F32.PACK_AB R144, RZ, R144 ;  /* 0x00000090ff90723e */ /* 0x000fc800000010ff */
[----:B------:R-:W-:-:S07]  /*61c0*/  PRMT R140, R140, 0x5410, R144 ;  /* 0x000054108c8c7816 */ /* 0x000fce0000000090 */
.L_x_2391:
        /* <DEDUP_REMOVED lines=9> */
.L_x_2392:
[----:B------:R-:W-:Y:S05]  /*6260*/  @!P2 BRA `(.L_x_2393) ;  /* 0x000000000018a947 */ /* 0x000fea0003800000 */
[----:B------:R-:W-:Y:S01]  /*6270*/  FMUL.FTZ R2, R147, UR16 ;  /* 0x0000001093027c20 */ /* 0x000fe20008410000 */
[----:B------:R-:W-:-:S03]  /*6280*/  SHF.L.U32 R150, R150, 0x10, RZ ;  /* 0x0000001096967819 */ /* 0x000fc600000006ff */
[----:B------:R-:W-:Y:S02]  /*6290*/  FMUL.FTZ R144, R35, R2 ;  /* 0x0000000223907220 */ /* 0x000fe40000410000 */
[----:B------:R-:W-:-:S03]  /*62a0*/  FFMA.FTZ R119, R2, R150, R119 ;  /* 0x0000009602777223 */ /* 0x000fc60000010077 */
[----:B------:R-:W-:-:S04]  /*62b0*/  F2FP.BF16.F32.PACK_AB R144, RZ, R144 ;  /* 0x00000090ff90723e */ /* 0x000fc800000010ff */
[----:B------:R-:W-:-:S07]  /*62c0*/  PRMT R141, R141, 0x5410, R144 ;  /* 0x000054108d8d7816 */ /* 0x000fce0000000090 */
.L_x_2393:
        /* <DEDUP_REMOVED lines=9> */
.L_x_2394:
[----:B------:R-:W-:Y:S05]  /*6360*/  @!P2 BRA `(.L_x_2395) ;  /* 0x000000000018a947 */ /* 0x000fea0003800000 */
[----:B------:R-:W-:Y:S01]  /*6370*/  FMUL.FTZ R2, R153, UR16 ;  /* 0x0000001099027c20 */ /* 0x000fe20008410000 */
[----:B------:R-:W-:-:S03]  /*6380*/  SHF.L.U32 R149, R149, 0x10, RZ ;  /* 0x0000001095957819 */ /* 0x000fc600000006ff */
[----:B------:R-:W-:Y:S02]  /*6390*/  FMUL.FTZ R144, R37, R2 ;  /* 0x0000000225907220 */ /* 0x000fe40000410000 */
[----:B------:R-:W-:-:S03]  /*63a0*/  FFMA.FTZ R113, R2, R149, R113 ;  /* 0x0000009502717223 */ /* 0x000fc60000010071 */
[----:B------:R-:W-:-:S04]  /*63b0*/  F2FP.BF16.F32.PACK_AB R144, RZ, R144 ;  /* 0x00000090ff90723e */ /* 0x000fc800000010ff */
[----:B------:R-:W-:-:S07]  /*63c0*/  PRMT R142, R142, 0x5410, R144 ;  /* 0x000054108e8e7816 */ /* 0x000fce0000000090 */
.L_x_2395:
        /* <DEDUP_REMOVED lines=11> */
.L_x_2396:
        /* <DEDUP_REMOVED lines=10> */
.L_x_2389:
        /* <DEDUP_REMOVED lines=12> */
.L_x_2397:
        /* <DEDUP_REMOVED lines=12> */
.L_x_2398:
        /* <DEDUP_REMOVED lines=12> */
.L_x_2399:
        /* <DEDUP_REMOVED lines=12> */
.L_x_2400:
        /* <DEDUP_REMOVED lines=12> */
.L_x_2401:
        /* <DEDUP_REMOVED lines=12> */
.L_x_2402:
        /* <DEDUP_REMOVED lines=12> */
.L_x_2403:
        /* <DEDUP_REMOVED lines=12> */
.L_x_2381:
        /* <DEDUP_REMOVED lines=12> */
.L_x_2301:
        /* <DEDUP_REMOVED lines=29> */
.L_x_2405:
        /* <DEDUP_REMOVED lines=13> */
.L_x_10701:


//--------------------- .text._ZN10layer_norm13ln_bwd_kernelINS_13Kernel_traitsIf13__nv_bfloat16S2_S2_fjLj3072ELj1ELj1ELj4ELj16ENS_18Kernel_traits_baseILj3072EfS2_S2_S2_fjLj128EEEEELb1ELb0ELb0ELb0EEEvNS_9BwdParamsE --------------------------
	.section	.text._ZN10layer_norm13ln_bwd_kernelINS_13Kernel_traitsIf13__nv_bfloat16S2_S2_fjLj3072ELj1ELj1ELj4ELj16ENS_18Kernel_traits_baseILj3072EfS2_S2_S2_fjLj128EEEEELb1ELb0ELb0ELb0EEEvNS_9BwdParamsE,"ax",@progbits
	.align	128
        .global         _ZN10layer_norm13ln_bwd_kernelINS_13Kernel_traitsIf13__nv_bfloat16S2_S2_fjLj3072ELj1ELj1ELj4ELj16ENS_18Kernel_traits_baseILj3072EfS2_S2_S2_fjLj128EEEEELb1ELb0ELb0ELb0EEEvNS_9BwdParamsE
        .type           _ZN10layer_norm13ln_bwd_kernelINS_13Kernel_traitsIf13__nv_bfloat16S2_S2_fjLj3072ELj1ELj1ELj4ELj16ENS_18Kernel_traits_baseILj3072EfS2_S2_S2_fjLj128EEEEELb1ELb0ELb0ELb0EEEvNS_9BwdParamsE,@function
        .size           _ZN10layer_norm13ln_bwd_kernelINS_13Kernel_traitsIf13__nv_bfloat16S2_S2_fjLj3072ELj1ELj1ELj4ELj16ENS_18Kernel_traits_baseILj3072EfS2_S2_S2_fjLj128EEEEELb1ELb0ELb0ELb0EEEvNS_9BwdParamsE,(.L_x_10702 - _ZN10layer_norm13ln_bwd_kernelINS_13Kernel_traitsIf13__nv_bfloat16S2_S2_fjLj3072ELj1ELj1ELj4ELj16ENS_18Kernel_traits_baseILj3072EfS2_S2_S2_fjLj128EEEEELb1ELb0ELb0ELb0EEEvNS_9BwdParamsE)
        .other          _ZN10layer_norm13ln_bwd_kernelINS_13Kernel_traitsIf13__nv_bfloat16S2_S2_fjLj3072ELj1ELj1ELj4ELj16ENS_18Kernel_traits_baseILj3072EfS2_S2_S2_fjLj128EEEEELb1ELb0ELb0ELb0EEEvNS_9BwdParamsE,@"STO_CUDA_ENTRY STV_DEFAULT"
_ZN10layer_norm13ln_bwd_kernelINS_13Kernel_traitsIf13__nv_bfloat16S2_S2_fjLj3072ELj1ELj1ELj4ELj16ENS_18Kernel_traits_baseILj3072EfS2_S2_S2_fjLj128EEEEELb1ELb0ELb0ELb0EEEvNS_9BwdParamsE:
.text._ZN10layer_norm13ln_bwd_kernelINS_13Kernel_traitsIf13__nv_bfloat16S2_S2_fjLj3072ELj1ELj1ELj4ELj16ENS_18Kernel_traits_baseILj3072EfS2_S2_S2_fjLj128EEEEELb1ELb0ELb0ELb0EEEvNS_9BwdParamsE:
        /* <DEDUP_REMOVED lines=84> */
[----:B------:R-:W1:Y:S01]  /*0540*/  LDCU UR6, c[0x0][0x388] ;  /* 0x00007100ff0677ac */ /* 0x000e620008000800 */
[----:B------:R-:W2:Y:S01]  /*0550*/  LDCU.U8 UR16, c[0x0][0x410] ;  /* 0x00008200ff1077ac */ /* 0x000ea20008000000 */
[----:B------:R-:W3:Y:S01]  /*0560*/  LDCU UR17, c[0x0][0x400] ;  /* 0x00008000ff1177ac */ /* 0x000ee20008000800 */
[----:B------:R-:W4:Y:S01]  /*0570*/  LDCU.64 UR18, c[0x0][0x438] ;  /* 0x00008700ff1277ac */ /* 0x000f220008000a00 */
[----:B------:R-:W0:Y:S01]  /*0580*/  LDCU.64 UR20, c[0x0][0x478] ;  /* 0x00008f00ff1477ac */ /* 0x000e220008000a00 */
[----:B------:R-:W0:Y:S01]  /*0590*/  LDCU.128 UR8, c[0x0][0x3c0] ;  /* 0x00007800ff0877ac */ /* 0x000e220008000c00 */
[----:B------:R-:W0:Y:S04]  /*05a0*/  LDCU.64 UR24, c[0x0][0x380] ;  /* 0x00007000ff1877ac */ /* 0x000e280008000a00 */
.L_x_2437:
[----:B-1----:R-:W1:Y:S01]  /*05b0*/  @UP0 LDCU.64 UR4, c[0x0][0x3e0] ;  /* 0x00007c00ff0407ac */ /* 0x002e620008000a00 */
[----:B------:R-:W-:Y:S01]  /*05c0*/  PLOP3.LUT P0, PT, PT, PT, UP0, 0x80, 0x8 ;  /* 0x000000000008781c */ /* 0x000fe20003f0f008 */
[----:B0-----:R-:W-:-:S06]  /*05d0*/  UIMAD.WIDE UR12, UR7, 0x4, UR8 ;  /* 0x00000004070c78a5 */ /* 0x001fcc000f8e0208 */
[----:B--234-:R-:W-:Y:S02]  /*05e0*/  MOV R110, UR12 ;  /* 0x0000000c006e7c02 */ /* 0x01cfe40008000f00 */
[----:B------:R-:W-:-:S05]  /*05f0*/  MOV R111, UR13 ;  /* 0x0000000d006f7c02 */ /* 0x000fca0008000f00 */
[----:B------:R-:W3:Y:S01]  /*0600*/  LDG.E R110, desc[UR14][R110.64] ;  /* 0x0000000e6e6e7981 */ /* 0x000ee2000c1e1900 */
[----:B-1----:R-:W-:-:S06]  /*0610*/  @UP0 UIMAD.WIDE UR4, UR7, 0x2, UR4 ;  /* 0x00000002070408a5 */ /* 0x002fcc000f8e0204 */
[----:B------:R-:W-:Y:S02]  /*0620*/  MOV R108, UR4 ;  /* 0x00000004006c7c02 */ /* 0x000fe40008000f00 */
[----:B------:R-:W-:Y:S01]  /*0630*/  MOV R109, UR5 ;  /* 0x00000005006d7c02 */ /* 0x000fe20008000f00 */
[----:B------:R-:W-:-:S04]  /*0640*/  UIMAD.WIDE UR4, UR7, 0x4, UR10 ;  /* 0x00000004070478a5 */ /* 0x000fc8000f8e020a */
[----:B------:R-:W4:Y:S02]  /*0650*/  @P0 LDG.E.U16 R108, desc[UR14][R108.64] ;  /* 0x0000000e6c6c0981 */ /* 0x000f24000c1e1500 */
[----:B------:R-:W-:Y:S02]  /*0660*/  MOV R112, UR4 ;  /* 0x0000000400707c02 */ /* 0x000fe40008000f00 */
[----:B------:R-:W-:-:S05]  /*0670*/  MOV R113, UR5 ;  /* 0x0000000500717c02 */ /* 0x000fca0008000f00 */
[----:B------:R-:W4:Y:S01]  /*0680*/  LDG.E R112, desc[UR14][R112.64] ;  /* 0x0000000e70707981 */ /* 0x000f22000c1e1900 */
[----:B------:R-:W0:Y:S01]  /*0690*/  S2R R0, SR_TID.X ;  /* 0x0000000000007919 */ /* 0x000e220000002100 */
[----:B------:R-:W-:Y:S01]  /*06a0*/  UIMAD UR4, UR7, UR6, URZ ;  /* 0x00000006070472a4 */ /* 0x000fe2000f8e02ff */
[----:B--2---:R-:W-:-:S03]  /*06b0*/  ISETP.NE.AND P1, PT, RZ, UR16, PT ;  /* 0x00000010ff007c0c */ /* 0x004fc6000bf25270 */
[----:B------:R-:W-:Y:S01]  /*06c0*/  USHF.R.S32.HI UR5, URZ, 0x1f, UR4 ;  /* 0x0000001fff057899 */ /* 0x000fe20008011404 */
[----:B------:R-:W-:-:S03]  /*06d0*/  ISETP.GE.U32.AND P2, PT, R19, 0x80, PT ;  /* 0x000000801300780c */ /* 0x000fc60003f46070 */
[----:B------:R-:W-:Y:S01]  /*06e0*/  ULEA.HI UR5, UR5, UR4, URZ, 0x3 ;  /* 0x0000000405057291 */ /* 0x000fe2000f8f18ff */
[----:B------:R-:W-:Y:S01]  /*06f0*/  BSSY.RECONVERGENT B0, `(.L_x_2407) ;  /* 0x000006e000007945 */ /* 0x000fe20003800200 */
[----:B------:R-:W-:Y:S01]  /*0700*/  UMOV UR12, 0x3f800000 ;  /* 0x3f800000000c7882 */ /* 0x000fe20000000000 */
[----:B------:R-:W-:Y:S01]  /*0710*/  HFMA2 R154, -RZ, RZ, 0, 0 ;  /* 0x00000000ff9a7431 */ /* 0x000fe200000001ff */
[C---:B------:R-:W-:Y:S02]  /*0720*/  ISETP.GE.U32.AND P3, PT, R19.reuse, 0x100, PT ;  /* 0x000001001300780c */ /* 0x040fe40003f66070 */
[----:B------:R-:W-:Y:S02]  /*0730*/  ISETP.GE.U32.AND P4, PT, R19, 0x180, PT ;  /* 0x000001801300780c */ /* 0x000fe40003f86070 */
[----:B------:R-:W-:Y:S02]  /*0740*/  MOV R156, RZ ;  /* 0x000000ff009c7202 */ /* 0x000fe40000000f00 */
[----:B---3--:R-:W-:-:S04]  /*0750*/  FSEL R17, R110, RZ, !P1 ;  /* 0x000000ff6e117208 */ /* 0x008fc80004800000 */
[----:B------:R-:W-:Y:S02]  /*0760*/  R2UR UR4, R17 ;  /* 0x00000000110472ca */ /* 0x000fe400000e0000 */
[----:B------:R-:W-:Y:S02]  /*0770*/  MOV R17, UR5 ;  /* 0x0000000500117c02 */ /* 0x000fe40008000f00 */
[----:B----4-:R-:W-:Y:S02]  /*0780*/  @P0 R2UR UR13, R108 ;  /* 0x000000006c0d02ca */ /* 0x010fe400000e0000 */
[----:B0-----:R-:W-:-:S04]  /*0790*/  LEA.HI.SX32 R17, R17, R0, 0x1d ;  /* 0x0000000011117211 */ /* 0x001fc800078feaff */
[----:B------:R-:W-:Y:S02]  /*07a0*/  MOV R155, R17 ;  /* 0x00000011009b7202 */ /* 0x000fe40000000f00 */
[----:B------:R-:W-:-:S05]  /*07b0*/  R2UR UR23, R112 ;  /* 0x00000000701772ca */ /* 0x000fca00000e0000 */
[----:B------:R-:W-:Y:S01]  /*07c0*/  @UP0 USHF.L.U32 UR12, UR13, 0x10, URZ ;  /* 0x000000100d0c0899 */ /* 0x000fe200080006ff */
[----:B------:R-:W-:Y:S11]  /*07d0*/  @!P2 BRA `(.L_x_2408) ;  /* 0x00000004007ca947 */ /* 0x000ff60003800000 */
        /* <DEDUP_REMOVED lines=11> */
[----:B------:R-:W1:Y:S02]  /*0890*/  @P0 LDC.64 R134, c[0x0][0x438] ;  /* 0x00010e00ff860b82 */ /* 0x000e640000000a00 */
[----:B-1----:R-:W-:-:S05]  /*08a0*/  @P0 IMAD.WIDE.U32 R134, R17, 0x10, R134 ;  /* 0x0000001011860825 */ /* 0x002fca00078e0086 */
[----:B------:R1:W5:Y:S01]  /*08b0*/  @P0 LDG.E.128 R100, desc[UR14][R134.64] ;  /* 0x0000000e86640981 */ /* 0x000362000c1e1d00 */
[----:B------:R-:W-:Y:S02]  /*08c0*/  IADD3 R155, PT, PT, R17, 0x80, RZ ;  /* 0x00000080119b7810 */ /* 0x000fe40007ffe0ff */
[C---:B---3--:R-:W-:Y:S02]  /*08d0*/  PRMT R136, R108.reuse, 0x7632, R136 ;  /* 0x000076326c887816 */ /* 0x048fe40000000088 */
[----:B------:R-:W-:Y:S02]  /*08e0*/  SHF.L.U32 R108, R108, 0x10, RZ ;  /* 0x000000106c6c7819 */ /* 0x000fe400000006ff */
[----:B------:R-:W-:-:S03]  /*08f0*/  SHF.L.U32 R136, R136, 0x10, RZ ;  /* 0x0000001088887819 */ /* 0x000fc600000006ff */
[----:B------:R-:W-:Y:S01]  /*0900*/  FADD.FTZ R108, R108, -UR4 ;  /* 0x800000046c6c7e21 */ /* 0x000fe20008010000 */
[C---:B------:R-:W-:Y:S02]  /*0910*/  PRMT R137, R109.reuse, 0x7632, R137 ;  /* 0x000076326d897816 */ /* 0x040fe40000000089 */
[----:B------:R-:W-:Y:S01]  /*0920*/  SHF.L.U32 R138, R109, 0x10, RZ ;  /* 0x000000106d8a7819 */ /* 0x000fe200000006ff */
[----:B------:R-:W-:Y:S01]  /*0930*/  FMUL.FTZ R147, R108, UR23 ;  /* 0x000000176c937c20 */ /* 0x000fe20008410000 */
[----:B----4-:R-:W-:Y:S01]  /*0940*/  PRMT R109, R112, 0x7632, R109 ;  /* 0x00007632706d7816 */ /* 0x010fe2000000006d */
[----:B------:R-:W-:Y:S01]  /*0950*/  FADD.FTZ R136, R136, -UR4 ;  /* 0x8000000488887e21 */ /* 0x000fe20008010000 */
[----:B------:R-:W-:Y:S02]  /*0960*/  SHF.L.U32 R145, R112, 0x10, RZ ;  /* 0x0000001070917819 */ /* 0x000fe400000006ff */
[C---:B------:R-:W-:Y:S02]  /*0970*/  PRMT R141, R111.reuse, 0x7632, R141 ;  /* 0x000076326f8d7816 */ /* 0x040fe4000000008d */
[----:B------:R-:W-:Y:S01]  /*0980*/  SHF.L.U32 R142, R111, 0x10, RZ ;  /* 0x000000106f8e7819 */ /* 0x000fe200000006ff */
[----:B------:R-:W-:Y:S01]  /*0990*/  FADD.FTZ R72, R72, R145 ;  /* 0x0000009148487221 */ /* 0x000fe20000010000 */
[C---:B------:R-:W-:Y:S01]  /*09a0*/  PRMT R139, R110.reuse, 0x7632, R139 ;  /* 0x000076326e8b7816 */ /* 0x040fe2000000008b */
[----:B------:R-:W-:Y:S01]  /*09b0*/  FFMA.FTZ R48, R147, R145, R48 ;  /* 0x0000009193307223 */ /* 0x000fe20000010030 */
[----:B------:R-:W-:Y:S01]  /*09c0*/  SHF.L.U32 R140, R110, 0x10, RZ ;  /* 0x000000106e8c7819 */ /* 0x000fe200000006ff */
[----:B------:R-:W-:Y:S01]  /*09d0*/  FMUL.FTZ R146, R136, UR23 ;  /* 0x0000001788927c20 */ /* 0x000fe20008410000 */
[----:B------:R-:W-:-:S02]  /*09e0*/  SHF.L.U32 R111, R137, 0x10, RZ ;  /* 0x00000010896f7819 */ /* 0x000fc400000006ff */
[----:B------:R-:W-:Y:S01]  /*09f0*/  SHF.L.U32 R144, R109, 0x10, RZ ;  /* 0x000000106d907819 */ /* 0x000fe200000006ff */
[----:B-----5:R-:W-:Y:S01]  /*0a00*/  FMUL.FTZ R145, R24, R145 ;  /* 0x0000009118917220 */ /* 0x020fe20000410000 */
[----:B0-----:R-:W-:Y:S01]  /*0a10*/  PRMT R132, R114, 0x7632, R132 ;  /* 0x0000763272847816 */ /* 0x001fe20000000084 */
[----:B------:R-:W-:Y:S01]  /*0a20*/  FADD.FTZ R138, R138, -UR4 ;  /* 0x800000048a8a7e21 */ /* 0x000fe20008010000 */
[----:B------:R-:W-:Y:S01]  /*0a30*/  SHF.L.U32 R133, R114, 0x10, RZ ;  /* 0x0000001072857819 */ /* 0x000fe200000006ff */
[----:B-1----:R-:W-:Y:S01]  /*0a40*/  FADD.FTZ R135, R142, -UR4 ;  /* 0x800000048e877e21 */ /* 0x002fe20008010000 */
[----:B------:R-:W-:Y:S01]  /*0a50*/  PRMT R110, R113, 0x7632, R110 ;  /* 0x00007632716e7816 */ /* 0x000fe2000000006e */
[----:B------:R-:W-:Y:S01]  /*0a60*/  FADD.FTZ R112, R140, -UR4 ;  /* 0x800000048c707e21 */ /* 0x000fe20008010000 */
[----:B------:R-:W-:Y:S01]  /*0a70*/  SHF.L.U32 R114, R139, 0x10, RZ ;  /* 0x000000108b727819 */ /* 0x000fe200000006ff */
[----:B------:R-:W-:Y:S01]  /*0a80*/  FADD.FTZ R142, R111, -UR4 ;  /* 0x800000046f8e7e21 */ /* 0x000fe20008010000 */
[----:B------:R-:W-:Y:S01]  /*0a90*/  SHF.L.U32 R113, R113, 0x10, RZ ;  /* 0x0000001071717819 */ /* 0x000fe200000006ff */
[----:B------:R-:W-:Y:S01]  /*0aa0*/  FADD.FTZ R73, R73, R144 ;  /* 0x0000009049497221 */ /* 0x000fe20000010000 */
[-C--:B------:R-:W-:Y:S01]  /*0ab0*/  FFMA.FTZ R49, R146, R144.reuse, R49 ;  /* 0x0000009092317223 */ /* 0x080fe20000010031 */
[----:B------:R-:W-:Y:S01]  /*0ac0*/  FMUL.FTZ R144, R25, R144 ;  /* 0x0000009019907220 */ /* 0x000fe20000410000 */
[----:B------:R-:W-:Y:S01]  /*0ad0*/  FADD.FTZ R109, RZ, R145 ;  /* 0x00000091ff6d7221 */ /* 0x000fe20000010000 */
[----:B------:R-:W-:Y:S01]  /*0ae0*/  FFMA.FTZ R111, R147, R145, RZ ;  /* 0x00000091936f7223 */ /* 0x000fe200000100ff */
[----:B------:R-:W-:Y:S01]  /*0af0*/  FMUL.FTZ R143, R138, UR23 ;  /* 0x000000178a8f7c20 */ /* 0x000fe20008410000 */
[----:B------:R-:W-:Y:S01]  /*0b00*/  SHF.L.U32 R140, R110, 0x10, RZ ;  /* 0x000000106e8c7819 */ /* 0x000fe200000006ff */
[----:B------:R-:W-:Y:S01]  /*0b10*/  FMUL.FTZ R139, R112, UR23 ;  /* 0x00000017708b7c20 */ /* 0x000fe20008410000 */
[----:B------:R-:W-:Y:S01]  /*0b20*/  SHF.L.U32 R108, R141, 0x10, RZ ;  /* 0x000000108d6c7819 */ /* 0x000fe200000006ff */
[----:B------:R-:W-:Y:S01]  /*0b30*/  FADD.FTZ R138, R114, -UR4 ;  /* 0x80000004728a7e21 */ /* 0x000fe20008010000 */
        /* <DEDUP_REMOVED lines=11> */
[----:B------:R-:W-:Y:S01]  /*0bf0*/  FADD.FTZ R112, R109, R140 ;  /* 0x0000008c6d707221 */ /* 0x000fe20000010000 */
[----:B------:R-:W-:Y:S01]  /*0c00*/  FFMA.FTZ R114, R142, R140, R111 ;  /* 0x0000008c8e727223 */ /* 0x000fe2000001006f */
[C---:B------:R-:W-:Y:S01]  /*0c10*/  PRMT R134, R115.reuse, 0x7632, R134 ;  /* 0x0000763273867816 */ /* 0x040fe20000000086 */
[----:B------:R-:W-:Y:S01]  /*0c20*/  FMUL.FTZ R138, R138, UR23 ;  /* 0x000000178a8a7c20 */ /* 0x000fe20008410000 */
[----:B------:R-:W-:Y:S01]  /*0c30*/  SHF.L.U32 R115, R115, 0x10, RZ ;  /* 0x0000001073737819 */ /* 0x000fe200000006ff */
[----:B------:R-:W-:Y:S01]  /*0c40*/  FMUL.FTZ R136, R29, R132 ;  /* 0x000000841d887220 */ /* 0x000fe20000410000 */
[----:B------:R-:W-:Y:S01]  /*0c50*/  FADD.FTZ R109, R112, R137 ;  /* 0x00000089706d7221 */ /* 0x000fe20000010000 */
[C---:B------:R-:W-:Y:S01]  /*0c60*/  FFMA.FTZ R111, R139.reuse, R137, R114 ;  /* 0x000000898b6f7223 */ /* 0x040fe20000010072 */
[----:B------:R-:W-:Y:S01]  /*0c70*/  SHF.L.U32 R110, R134, 0x10, RZ ;  /* 0x00000010866e7819 */ /* 0x000fe200000006ff */
[----:B------:R-:W-:Y:S01]  /*0c80*/  FADD.FTZ R76, R76, R133 ;  /* 0x000000854c4c7221 */ /* 0x000fe20000010000 */
[----:B------:R-:W-:Y:S01]  /*0c90*/  FFMA.FTZ R52, R139, R133, R52 ;  /* 0x000000858b347223 */ /* 0x000fe20000010034 */
[----:B------:R-:W-:Y:S01]  /*0ca0*/  FADD.FTZ R134, R108, -UR4 ;  /* 0x800000046c867e21 */ /* 0x000fe20008010000 */
[----:B------:R-:W-:Y:S01]  /*0cb0*/  FMUL.FTZ R135, R135, UR23 ;  /* 0x0000001787877c20 */ /* 0x000fe20008410000 */
        /* <DEDUP_REMOVED lines=17> */
.L_x_2408:
[----:B------:R-:W-:Y:S05]  /*0dd0*/  BSYNC.RECONVERGENT B0 ;  /* 0x0000000000007941 */ /* 0x000fea0003800200 */
.L_x_2407:
        /* <DEDUP_REMOVED lines=19> */
[----:B------:R-:W-:Y:S02]  /*0f10*/  SHF.L.U32 R120, R120, 0x10, RZ ;  /* 0x0000001078787819 */ /* 0x000fe400000006ff */
[----:B------:R-:W-:Y:S01]  /*0f20*/  SHF.L.U32 R124, R110, 0x10, RZ ;  /* 0x000000106e7c7819 */ /* 0x000fe200000006ff */
[----:B------:R-:W-:Y:S01]  /*0f30*/  FADD.FTZ R108, R108, -UR4 ;  /* 0x800000046c6c7e21 */ /* 0x000fe20008010000 */
[----:B------:R-:W-:-:S02]  /*0f40*/  PRMT R121, R109, 0x7632, R121 ;  /* 0x000076326d797816 */ /* 0x000fc40000000079 */
[----:B------:R-:W-:Y:S01]  /*0f50*/  SHF.L.U32 R122, R109, 0x10, RZ ;  /* 0x000000106d7a7819 */ /* 0x000fe200000006ff */
[----:B------:R-:W-:Y:S01]  /*0f60*/  FMUL.FTZ R131, R108, UR23 ;  /* 0x000000176c837c20 */ /* 0x000fe20008410000 */
[----:B----4-:R-:W-:Y:S01]  /*0f70*/  PRMT R109, R112, 0x7632, R109 ;  /* 0x00007632706d7816 */ /* 0x010fe2000000006d */
[----:B------:R-:W-:Y:S01]  /*0f80*/  FADD.FTZ R120, R120, -UR4 ;  /* 0x8000000478787e21 */ /* 0x000fe20008010000 */
[----:B------:R-:W-:Y:S01]  /*0f90*/  SHF.L.U32 R129, R112, 0x10, RZ ;  /* 0x0000001070817819 */ /* 0x000fe200000006ff */
[----:B------:R-:W-:Y:S01]  /*0fa0*/  FADD.FTZ R112, R124, -UR4 ;  /* 0x800000047c707e21 */ /* 0x000fe20008010000 */
[----:B------:R-:W-:Y:S01]  /*0fb0*/  PRMT R123, R110, 0x7632, R123 ;  /* 0x000076326e7b7816 */ /* 0x000fe2000000007b */
[----:B------:R-:W-:Y:S01]  /*0fc0*/  FADD.FTZ R122, R122, -UR4 ;  /* 0x800000047a7a7e21 */ /* 0x000fe20008010000 */
[----:B------:R-:W-:Y:S02]  /*0fd0*/  SHF.L.U32 R126, R111, 0x10, RZ ;  /* 0x000000106f7e7819 */ /* 0x000fe400000006ff */
[----:B0-----:R-:W-:-:S02]  /*0fe0*/  PRMT R116, R114, 0x7632, R116 ;  /* 0x0000763272747816 */ /* 0x001fc40000000074 */
[----:B------:R-:W-:Y:S01]  /*0ff0*/  SHF.L.U32 R117, R114, 0x10, RZ ;  /* 0x0000001072757819 */ /* 0x000fe200000006ff */
[----:B------:R-:W-:Y:S01]  /*1000*/  FADD.FTZ R56, R56, R129 ;  /* 0x0000008138387221 */ /* 0x000fe20000010000 */
[----:B------:R-:W-:Y:S01]  /*1010*/  PRMT R125, R111, 0x7632, R125 ;  /* 0x000076326f7d7816 */ /* 0x000fe2000000007d */
[-C--:B------:R-:W-:Y:S01]  /*1020*/  FFMA.FTZ R80, R131, R129.reuse, R80 ;  /* 0x0000008183507223 */ /* 0x080fe20000010050 */
[----:B------:R-:W-:Y:S01]  /*1030*/  SHF.L.U32 R114, R121, 0x10, RZ ;  /* 0x0000001079727819 */ /* 0x000fe200000006ff */
[----:B------:R-:W-:Y:S01]  /*1040*/  FMUL.FTZ R130, R120, UR23 ;  /* 0x0000001778827c20 */ /* 0x000fe20008410000 */
[----:B------:R-:W-:Y:S01]  /*1050*/  SHF.L.U32 R128, R109, 0x10, RZ ;  /* 0x000000106d807819 */ /* 0x000fe200000006ff */
[----:B-----5:R-:W-:Y:S01]  /*1060*/  FMUL.FTZ R129, R32, R129 ;  /* 0x0000008120817220 */ /* 0x020fe20000410000 */
[----:B------:R-:W-:Y:S02]  /*1070*/  PRMT R111, R113, 0x7632, R111 ;  /* 0x00007632716f7816 */ /* 0x000fe4000000006f */
[----:B-1----:R-:W-:Y:S01]  /*1080*/  SHF.L.U32 R118, R123, 0x10, RZ ;  /* 0x000000107b767819 */ /* 0x002fe200000006ff */
[----:B------:R-:W-:Y:S01]  /*1090*/  FMUL.FTZ R123, R112, UR23 ;  /* 0x00000017707b7c20 */ /* 0x000fe20008410000 */
[----:B------:R-:W-:Y:S01]  /*10a0*/  SHF.L.U32 R113, R113, 0x10, RZ ;  /* 0x0000001071717819 */ /* 0x000fe200000006ff */
[----:B------:R-:W-:Y:S01]  /*10b0*/  FADD.FTZ R126, R126, -UR4 ;  /* 0x800000047e7e7e21 */ /* 0x000fe20008010000 */
[----:B------:R-:W-:Y:S01]  /*10c0*/  FMUL.FTZ R127, R122, UR23 ;  /* 0x000000177a7f7c20 */ /* 0x000fe20008410000 */
[----:B------:R-:W-:Y:S01]  /*10d0*/  SHF.L.U32 R124, R111, 0x10, RZ ;  /* 0x000000106f7c7819 */ /* 0x000fe200000006ff */
[----:B------:R-:W-:Y:S01]  /*10e0*/  FADD.FTZ R114, R114, -UR4 ;  /* 0x8000000472727e21 */ /* 0x000fe20008010000 */
[----:B------:R-:W-:Y:S01]  /*10f0*/  FADD.FTZ R57, R57, R128 ;  /* 0x0000008039397221 */ /* 0x000fe20000010000 */
[-C--:B------:R-:W-:Y:S01]  /*1100*/  FFMA.FTZ R81, R130, R128.reuse, R81 ;  /* 0x0000008082517223 */ /* 0x080fe20000010051 */
[----:B------:R-:W-:Y:S01]  /*1110*/  FADD.FTZ R109, R154, R129 ;  /* 0x000000819a6d7221 */ /* 0x000fe20000010000 */
[----:B------:R-:W-:Y:S01]  /*1120*/  FMUL.FTZ R128, R33, R128 ;  /* 0x0000008021807220 */ /* 0x000fe20000410000 */
[----:B------:R-:W-:Y:S01]  /*1130*/  FFMA.FTZ R111, R131, R129, R156 ;  /* 0x00000081836f7223 */ /* 0x000fe2000001009c */
[----:B------:R-:W-:Y:S01]  /*1140*/  SHF.L.U32 R108, R125, 0x10, RZ ;  /* 0x000000107d6c7819 */ /* 0x000fe200000006ff */
[----:B------:R-:W-:Y:S01]  /*1150*/  FADD.FTZ R60, R60, R117 ;  /* 0x000000753c3c7221 */ /* 0x000fe20000010000 */
[-C--:B------:R-:W-:Y:S01]  /*1160*/  FFMA.FTZ R84, R123, R117.reuse, R84 ;  /* 0x000000757b547223 */ /* 0x080fe20000010054 */
[----:B------:R-:W-:Y:S01]  /*1170*/  FMUL.FTZ R121, R36, R117 ;  /* 0x0000007524797220 */ /* 0x000fe20000410000 */
[----:B------:R-:W-:Y:S01]  /*1180*/  FADD.FTZ R58, R58, R113 ;  /* 0x000000713a3a7221 */ /* 0x000fe20000010000 */
[-C--:B------:R-:W-:Y:S01]  /*1190*/  FFMA.FTZ R82, R127, R113.reuse, R82 ;  /* 0x000000717f527223 */ /* 0x080fe20000010052 */
[----:B------:R-:W-:Y:S01]  /*11a0*/  FMUL.FTZ R125, R34, R113 ;  /* 0x00000071227d7220 */ /* 0x000fe20000410000 */
[----:B------:R-:W-:Y:S01]  /*11b0*/  FMUL.FTZ R117, R126, UR23 ;  /* 0x000000177e757c20 */ /* 0x000fe20008410000 */
[----:B------:R-:W-:Y:S01]  /*11c0*/  FADD.FTZ R113, R118, -UR4 ;  /* 0x8000000476717e21 */ /* 0x000fe20008010000 */
        /* <DEDUP_REMOVED lines=8> */
[----:B------:R-:W-:-:S02]  /*1250*/  SHF.L.U32 R112, R116, 0x10, RZ ;  /* 0x0000001074707819 */ /* 0x000fc400000006ff */
[----:B------:R-:W-:Y:S01]  /*1260*/  FADD.FTZ R114, R109, R124 ;  /* 0x0000007c6d727221 */ /* 0x000fe20000010000 */
[----:B------:R-:W-:Y:S01]  /*1270*/  FFMA.FTZ R120, R126, R124, R111 ;  /* 0x0000007c7e787223 */ /* 0x000fe2000001006f */
[----:B------:R-:W-:Y:S01]  /*1280*/  PRMT R110, R115, 0x7632, R110 ;  /* 0x00007632736e7816 */ /* 0x000fe2000000006e */
[----:B------:R-:W-:Y:S01]  /*1290*/  FMUL.FTZ R118, R113, UR23 ;  /* 0x0000001771767c20 */ /* 0x000fe20008410000 */
[----:B------:R-:W-:Y:S01]  /*12a0*/  SHF.L.U32 R115, R115, 0x10, RZ ;  /* 0x0000001073737819 */ /* 0x000fe200000006ff */
[----:B------:R-:W-:Y:S01]  /*12b0*/  FMUL.FTZ R119, R37, R112 ;  /* 0x0000007025777220 */ /* 0x000fe20000410000 */
        /* <DEDUP_REMOVED lines=10> */
[C---:B------:R-:W-:Y:S01]  /*1360*/  FFMA.FTZ R109, R117.reuse, R116, R108 ;  /* 0x00000074756d7223 */ /* 0x040fe2000001006c */
        /* <DEDUP_REMOVED lines=8> */
.L_x_2410:
[----:B------:R-:W-:Y:S05]  /*13f0*/  BSYNC.RECONVERGENT B0 ;  /* 0x0000000000007941 */ /* 0x000fea0003800200 */
.L_x_2409:
        /* <DEDUP_REMOVED lines=14> */
[----:B-1----:R-:W-:-:S05]  /*14e0*/  @P0 IMAD.WIDE.U32 R12, R155, 0x10, R12 ;  /* 0x000000109b0c0825 */ /* 0x002fca00078e000c */
[----:B------:R1:W5:Y:S01]  /*14f0*/  @P0 LDG.E.128 R104, desc[UR14][R12.64] ;  /* 0x0000000e0c680981 */ /* 0x000362000c1e1d00 */
[----:B--2---:R-:W-:Y:S02]  /*1500*/  PRMT R14, R4, 0x7632, R14 ;  /* 0x00007632040e7816 */ /* 0x004fe4000000000e */
[C---:B------:R-:W-:Y:S02]  /*1510*/  PRMT R15, R5.reuse, 0x7632, R15 ;  /* 0x00007632050f7816 */ /* 0x040fe4000000000f */
[----:B------:R-:W-:Y:S02]  /*1520*/  SHF.L.U32 R16, R5, 0x10, RZ ;  /* 0x0000001005107819 */ /* 0x000fe400000006ff */
[C---:B------:R-:W-:Y:S02]  /*1530*/  PRMT R110, R7.reuse, 0x7632, R110 ;  /* 0x00007632076e7816 */ /* 0x040fe4000000006e */
[----:B------:R-:W-:Y:S02]  /*1540*/  SHF.L.U32 R112, R7, 0x10, RZ ;  /* 0x0000001007707819 */ /* 0x000fe400000006ff */
[----:B---3--:R-:W-:-:S02]  /*1550*/  PRMT R5, R8, 0x7632, R5 ;  /* 0x0000763208057816 */ /* 0x008fc40000000005 */
[----:B------:R-:W-:Y:S02]  /*1560*/  SHF.L.U32 R7, R8, 0x10, RZ ;  /* 0x0000001008077819 */ /* 0x000fe400000006ff */
[----:B------:R-:W-:Y:S02]  /*1570*/  SHF.L.U32 R4, R4, 0x10, RZ ;  /* 0x0000001004047819 */ /* 0x000fe400000006ff */
[----:B------:R-:W-:Y:S02]  /*1580*/  SHF.L.U32 R8, R14, 0x10, RZ ;  /* 0x000000100e087819 */ /* 0x000fe400000006ff */
[----:B------:R-:W-:Y:S01]  /*1590*/  SHF.L.U32 R15, R15, 0x10, RZ ;  /* 0x000000100f0f7819 */ /* 0x000fe200000006ff */
[----:B0-----:R-:W-:Y:S01]  /*15a0*/  FADD.FTZ R3, R4, -UR4 ;  /* 0x8000000404037e21 */ /* 0x001fe20008010000 */
[----:B------:R-:W-:Y:S01]  /*15b0*/  PRMT R18, R6, 0x7632, R18 ;  /* 0x0000763206127816 */ /* 0x000fe20000000012 */
[----:B------:R-:W-:Y:S01]  /*15c0*/  FADD.FTZ R8, R8, -UR4 ;  /* 0x8000000408087e21 */ /* 0x000fe20008010000 */
[----:B-1----:R-:W-:-:S02]  /*15d0*/  PRMT R13, R10, 0x7632, R13 ;  /* 0x000076320a0d7816 */ /* 0x002fc4000000000d */
[----:B------:R-:W-:Y:S01]  /*15e0*/  SHF.L.U32 R111, R10, 0x10, RZ ;  /* 0x000000100a6f7819 */ /* 0x000fe200000006ff */
[----:B-----5:R-:W-:Y:S01]  /*15f0*/  FMUL.FTZ R2, R40, R7 ;  /* 0x0000000728027220 */ /* 0x020fe20000410000 */
[----:B------:R-:W-:Y:S01]  /*1600*/  SHF.L.U32 R10, R5, 0x10, RZ ;  /* 0x00000010050a7819 */ /* 0x000fe200000006ff */
[----:B------:R-:W-:Y:S01]  /*1610*/  FMUL.FTZ R3, R3, UR23 ;  /* 0x0000001703037c20 */ /* 0x000fe20008410000 */
[----:B------:R-:W-:Y:S01]  /*1620*/  SHF.L.U32 R108, R6, 0x10, RZ ;  /* 0x00000010066c7819 */ /* 0x000fe200000006ff */
[----:B------:R-:W-:Y:S01]  /*1630*/  FMUL.FTZ R8, R8, UR23 ;  /* 0x0000001708087c20 */ /* 0x000fe20008410000 */
[----:B------:R-:W-:Y:S01]  /*1640*/  PRMT R6, R9, 0x7632, R6 ;  /* 0x0000763209067816 */ /* 0x000fe20000000006 */
[----:B------:R-:W-:Y:S01]  /*1650*/  FADD.FTZ R15, R15, -UR4 ;  /* 0x800000040f0f7e21 */ /* 0x000fe20008010000 */
[----:B------:R-:W-:Y:S01]  /*1660*/  SHF.L.U32 R18, R18, 0x10, RZ ;  /* 0x0000001012127819 */ /* 0x000fe200000006ff */
[----:B------:R-:W-:Y:S01]  /*1670*/  FADD.FTZ R4, R16, -UR4 ;  /* 0x8000000410047e21 */ /* 0x000fe20008010000 */
[----:B------:R-:W-:Y:S01]  /*1680*/  SHF.L.U32 R9, R9, 0x10, RZ ;  /* 0x0000001009097819 */ /* 0x000fe200000006ff */
[----:B------:R-:W-:Y:S01]  /*1690*/  FADD.FTZ R154, R154, R2 ;  /* 0x000000029a9a7221 */ /* 0x000fe20000010000 */
[----:B------:R-:W-:-:S02]  /*16a0*/  PRMT R113, R11, 0x7632, R113 ;  /* 0x000076320b717816 */ /* 0x000fc40000000071 */
[----:B------:R-:W-:Y:S01]  /*16b0*/  SHF.L.U32 R109, R11, 0x10, RZ ;  /* 0x000000100b6d7819 */ /* 0x000fe200000006ff */
[-C--:B------:R-:W-:Y:S01]  /*16c0*/  FMUL.FTZ R11, R41, R10.reuse ;  /* 0x0000000a290b7220 */ /* 0x080fe20000410000 */
[----:B------:R-:W-:Y:S01]  /*16d0*/  SHF.L.U32 R14, R13, 0x10, RZ ;  /* 0x000000100d0e7819 */ /* 0x000fe200000006ff */
[----:B------:R-:W-:Y:S01]  /*16e0*/  FADD.FTZ R89, R89, R10 ;  /* 0x0000000a59597221 */ /* 0x000fe20000010000 */
[----:B------:R-:W-:Y:S01]  /*16f0*/  SHF.L.U32 R12, R6, 0x10, RZ ;  /* 0x00000010060c7819 */ /* 0x000fe200000006ff */
[----:B------:R-:W-:Y:S01]  /*1700*/  FFMA.FTZ R65, R8, R10, R65 ;  /* 0x0000000a08417223 */ /* 0x000fe20000010041 */
[----:B------:R-:W-:Y:S01]  /*1710*/  FFMA.FTZ R13, R3, R2, R156 ;  /* 0x00000002030d7223 */ /* 0x000fe2000001009c */
[----:B------:R-:W-:Y:S01]  /*1720*/  SHF.L.U32 R16, R110, 0x10, RZ ;  /* 0x000000106e107819 */ /* 0x000fe200000006ff */
[----:B------:R-:W-:Y:S01]  /*1730*/  FMUL.FTZ R10, R15, UR23 ;  /* 0x000000170f0a7c20 */ /* 0x000fe20008410000 */
[----:B------:R-:W-:Y:S01]  /*1740*/  FADD.FTZ R108, R108, -UR4 ;  /* 0x800000046c6c7e21 */ /* 0x000fe20008010000 */
[----:B------:R-:W-:Y:S01]  /*1750*/  FMUL.FTZ R5, R4, UR23 ;  /* 0x0000001704057c20 */ /* 0x000fe20008410000 */
[----:B------:R-:W-:Y:S01]  /*1760*/  FADD.FTZ R110, R18, -UR4 ;  /* 0x80000004126e7e21 */ /* 0x000fe20008010000 */
        /* <DEDUP_REMOVED lines=8> */
[----:B------:R-:W-:Y:S01]  /*17f0*/  FMUL.FTZ R7, R108, UR23 ;  /* 0x000000176c077c20 */ /* 0x000fe20008410000 */
[----:B------:R-:W-:Y:S01]  /*1800*/  FMUL.FTZ R12, R110, UR23 ;  /* 0x000000176e0c7c20 */ /* 0x000fe20008410000 */
[----:B------:R-:W-:Y:S01]  /*1810*/  FADD.FTZ R110, R15, R4 ;  /* 0x000000040f6e7221 */ /* 0x000fe20000010000 */
[----:B------:R-:W-:Y:S01]  /*1820*/  FFMA.FTZ R15, R5, R4, R18 ;  /* 0x00000004050f7223 */ /* 0x000fe20000010012 */
[----:B------:R-:W-:Y:S01]  /*1830*/  FADD.FTZ R112, R112, -UR4 ;  /* 0x8000000470707e21 */ /* 0x000fe20008010000 */
[----:B------:R-:W-:Y:S01]  /*1840*/  FADD.FTZ R92, R92, R111 ;  /* 0x0000006f5c5c7221 */ /* 0x000fe20000010000 */
[-C--:B------:R-:W-:Y:S01]  /*1850*/  FFMA.FTZ R68, R7, R111.reuse, R68 ;  /* 0x0000006f07447223 */ /* 0x080fe20000010044 */
[----:B------:R-:W-:Y:S01]  /*1860*/  FMUL.FTZ R6, R44, R111 ;  /* 0x0000006f2c067220 */ /* 0x000fe20000410000 */
[----:B------:R-:W-:Y:S01]  /*1870*/  FADD.FTZ R111, R110, R13 ;  /* 0x0000000d6e6f7221 */ /* 0x000fe20000010000 */
[----:B------:R-:W-:Y:S01]  /*1880*/  FFMA.FTZ R18, R10, R13, R15 ;  /* 0x0000000d0a127223 */ /* 0x000fe2000001000f */
        /* <DEDUP_REMOVED lines=11> */
[----:B------:R-:W-:Y:S01]  /*1940*/  SHF.L.U32 R108, R113, 0x10, RZ ;  /* 0x00000010716c7819 */ /* 0x000fe200000006ff */
[----:B------:R-:W-:Y:S01]  /*1950*/  FADD.FTZ R109, R110, R15 ;  /* 0x0000000f6e6d7221 */ /* 0x000fe20000010000 */
[----:B------:R-:W-:Y:S01]  /*1960*/  FADD.FTZ R18, R16, -UR4 ;  /* 0x8000000410127e21 */ /* 0x000fe20008010000 */
[----:B------:R-:W-:-:S02]  /*1970*/  FFMA.FTZ R110, R12, R15, R111 ;  /* 0x0000000f0c6e7223 */ /* 0x000fc4000001006f */
        /* <DEDUP_REMOVED lines=8> */
.L_x_2412:
[----:B------:R-:W-:Y:S05]  /*1a00*/  BSYNC.RECONVERGENT B0 ;  /* 0x0000000000007941 */ /* 0x000fea0003800200 */
.L_x_2411:
        /* <DEDUP_REMOVED lines=31> */
.L_x_2414:
[----:B------:R-:W-:Y:S05]  /*1c00*/  BSYNC.RECONVERGENT B0 ;  /* 0x0000000000007941 */ /* 0x000fea0003800200 */
.L_x_2413:
        /* <DEDUP_REMOVED lines=45> */
[----:B------:R-:W-:Y:S01]  /*1ee0*/  LOP3.LUT P5, RZ, R153, 0xff0000, RZ, 0xc0, !PT ;  /* 0x00ff000099ff7812 */ /* 0x000fe200078ac0ff */
[----:B------:R-:W-:Y:S01]  /*1ef0*/  FMUL.FTZ R108, R108, UR12 ;  /* 0x0000000c6c6c7c20 */ /* 0x000fe20008410000 */
[----:B------:R-:W-:Y:S01]  /*1f00*/  FMUL.FTZ R110, R110, UR22 ;  /* 0x000000166e6e7c20 */ /* 0x000fe20008410000 */
[----:B------:R-:W-:Y:S01]  /*1f10*/  ISETP.GE.U32.AND P1, PT, R152, RZ, PT ;  /* 0x000000ff9800720c */ /* 0x000fe20003f26070 */
[----:B------:R-:W-:Y:S01]  /*1f20*/  FMUL.FTZ R109, R109, UR12 ;  /* 0x0000000c6d6d7c20 */ /* 0x000fe20008410000 */
[----:B------:R-:W-:Y:S01]  /*1f30*/  FMUL.FTZ R111, R111, UR22 ;  /* 0x000000166f6f7c20 */ /* 0x000fe20008410000 */
[----:B------:R-:W-:Y:S01]  /*1f40*/  FMUL.FTZ R108, R108, UR22 ;  /* 0x000000166c6c7c20 */ /* 0x000fe20008410000 */
[----:B------:R-:W-:Y:S01]  /*1f50*/  ISETP.GE.U32.AND.EX P1, PT, R153, 0x1000000, PT, P1 ;  /* 0x010000009900780c */ /* 0x000fe20003f26110 */
[----:B------:R-:W-:Y:S01]  /*1f60*/  FMUL.FTZ R109, R109, UR22 ;  /* 0x000000166d6d7c20 */ /* 0x000fe20008410000 */
[----:B------:R-:W-:Y:S01]  /*1f70*/  FSEL R110, R110, RZ, P5 ;  /* 0x000000ff6e6e7208 */ /* 0x000fe20002800000 */
[----:B------:R-:W-:Y:S01]  /*1f80*/  FFMA.FTZ R115, R142, UR4, R112 ;  /* 0x000000048e737c23 */ /* 0x000fe20008010070 */
[----:B------:R-:W-:-:S02]  /*1f90*/  LOP3.LUT P6, RZ, R153, 0xff, RZ, 0xc0, !PT ;  /* 0x000000ff99ff7812 */ /* 0x000fc400078cc0ff */
[----:B------:R-:W-:Y:S01]  /*1fa0*/  LOP3.LUT P5, RZ, R153, 0xff00, RZ, 0xc0, !PT ;  /* 0x0000ff0099ff7812 */ /* 0x000fe200078ac0ff */
[----:B------:R-:W-:Y:S01]  /*1fb0*/  FADD.FTZ R115, R140, -R115 ;  /* 0x800000738c737221 */ /* 0x000fe20000010000 */
[----:B------:R-:W-:Y:S02]  /*1fc0*/  FSEL R111, R111, RZ, P1 ;  /* 0x000000ff6f6f7208 */ /* 0x000fe40000800000 */
[----:B------:R-:W-:Y:S01]  /*1fd0*/  FSEL R108, R108, RZ, P6 ;  /* 0x000000ff6c6c7208 */ /* 0x000fe20003000000 */
[----:B------:R-:W-:Y:S01]  /*1fe0*/  FMUL.FTZ R115, R115, UR23 ;  /* 0x0000001773737c20 */ /* 0x000fe20008410000 */
[----:B------:R-:W-:Y:S02]  /*1ff0*/  FSEL R109, R109, RZ, P5 ;  /* 0x000000ff6d6d7208 */ /* 0x000fe40002800000 */
[----:B------:R-:W-:Y:S01]  /*2000*/  F2FP.BF16.F32.PACK_AB R111, R111, R110 ;  /* 0x0000006e6f6f723e */ /* 0x000fe200000010ff */
[----:B------:R-:W-:Y:S01]  /*2010*/  FMUL.FTZ R115, R115, UR12 ;  /* 0x0000000c73737c20 */ /* 0x000fe20008410000 */
[----:B------:R-:W-:Y:S01]  /*2020*/  F2FP.BF16.F32.PACK_AB R110, R109, R108 ;  /* 0x0000006c6d6e723e */ /* 0x000fe200000010ff */
[--C-:B------:R-:W-:Y:S01]  /*2030*/  FFMA.FTZ R108, R143, UR4, R112.reuse ;  /* 0x000000048f6c7c23 */ /* 0x100fe20008010070 */
[----:B------:R-:W-:Y:S01]  /*2040*/  FFMA.FTZ R109, R146, UR4, R112 ;  /* 0x00000004926d7c23 */ /* 0x000fe20008010070 */
[----:B------:R-:W-:Y:S01]  /*2050*/  LOP3.LUT P6, RZ, R152, 0xff0000, RZ, 0xc0, !PT ;  /* 0x00ff000098ff7812 */ /* 0x000fe200078cc0ff */
[----:B------:R-:W-:Y:S01]  /*2060*/  FMUL.FTZ R115, R115, UR22 ;  /* 0x0000001673737c20 */ /* 0x000fe20008410000 */
[----:B------:R-:W-:Y:S01]  /*2070*/  FADD.FTZ R113, R141, -R108 ;  /* 0x8000006c8d717221 */ /* 0x000fe20000010000 */
[----:B------:R-:W-:Y:S01]  /*2080*/  FFMA.FTZ R108, R147, UR4, R112 ;  /* 0x00000004936c7c23 */ /* 0x000fe20008010070 */
[----:B------:R-:W-:Y:S01]  /*2090*/  FADD.FTZ R109, R144, -R109 ;  /* 0x8000006d906d7221 */ /* 0x000fe20000010000 */
[C---:B------:R-:W-:Y:S01]  /*20a0*/  LOP3.LUT P1, RZ, R152.reuse, 0xff000000, RZ, 0xc0, !PT ;  /* 0xff00000098ff7812 */ /* 0x040fe2000782c0ff */
[----:B------:R-:W-:Y:S01]  /*20b0*/  FMUL.FTZ R113, R113, UR23 ;  /* 0x0000001771717c20 */ /* 0x000fe20008410000 */
[----:B------:R-:W-:Y:S01]  /*20c0*/  FADD.FTZ R108, R145, -R108 ;  /* 0x8000006c916c7221 */ /* 0x000fe20000010000 */
[----:B------:R-:W-:Y:S01]  /*20d0*/  FMUL.FTZ R109, R109, UR23 ;  /* 0x000000176d6d7c20 */ /* 0x000fe20008410000 */
[----:B------:R-:W-:Y:S01]  /*20e0*/  LOP3.LUT P5, RZ, R152, 0xff00, RZ, 0xc0, !PT ;  /* 0x0000ff0098ff7812 */ /* 0x000fe200078ac0ff */
[----:B------:R-:W-:Y:S01]  /*20f0*/  FMUL.FTZ R113, R113, UR12 ;  /* 0x0000000c71717c20 */ /* 0x000fe20008410000 */
[----:B------:R-:W-:Y:S01]  /*2100*/  FMUL.FTZ R108, R108, UR23 ;  /* 0x000000176c6c7c20 */ /* 0x000fe20008410000 */
[----:B------:R-:W-:Y:S01]  /*2110*/  FMUL.FTZ R109, R109, UR12 ;  /* 0x0000000c6d6d7c20 */ /* 0x000fe20008410000 */
[----:B------:R-:W-:Y:S01]  /*2120*/  FSEL R115, R115, RZ, P1 ;  /* 0x000000ff73737208 */ /* 0x000fe20000800000 */
[----:B------:R-:W-:Y:S01]  /*2130*/  FMUL.FTZ R113, R113, UR22 ;  /* 0x0000001671717c20 */ /* 0x000fe20008410000 */
[----:B------:R-:W-:Y:S01]  /*2140*/  FMUL.FTZ R108, R108, UR12 ;  /* 0x0000000c6c6c7c20 */ /* 0x000fe20008410000 */
[----:B------:R-:W-:-:S03]  /*2150*/  FMUL.FTZ R109, R109, UR22 ;  /* 0x000000166d6d7c20 */ /* 0x000fc60008410000 */
[----:B------:R-:W-:Y:S01]  /*2160*/  FMUL.FTZ R108, R108, UR22 ;  /* 0x000000166c6c7c20 */ /* 0x000fe20008410000 */
[----:B------:R-:W-:Y:S02]  /*2170*/  FSEL R114, R113, RZ, P6 ;  /* 0x000000ff71727208 */ /* 0x000fe40003000000 */
[----:B------:R-:W-:Y:S02]  /*2180*/  LOP3.LUT P6, RZ, R152, 0xff, RZ, 0xc0, !PT ;  /* 0x000000ff98ff7812 */ /* 0x000fe400078cc0ff */
[----:B------:R-:W-:Y:S02]  /*2190*/  FSEL R113, R109, RZ, P5 ;  /* 0x000000ff6d717208 */ /* 0x000fe40002800000 */
[----:B------:R-:W-:Y:S02]  /*21a0*/  FSEL R108, R108, RZ, P6 ;  /* 0x000000ff6c6c7208 */ /* 0x000fe40003000000 */
[----:B------:R-:W-:Y:S02]  /*21b0*/  F2FP.BF16.F32.PACK_AB R109, R115, R114 ;  /* 0x00000072736d723e */ /* 0x000fe400000010ff */
[----:B------:R-:W-:Y:S01]  /*21c0*/  F2FP.BF16.F32.PACK_AB R108, R113, R108 ;  /* 0x0000006c716c723e */ /* 0x000fe200000010ff */
[----:B------:R-:W-:Y:S06]  /*21d0*/  BRA `(.L_x_2420) ;  /* 0x0000000400107947 */ /* 0x000fec0003800000 */
.L_x_2419:
        /* <DEDUP_REMOVED lines=13> */
[----:B------:R-:W-:Y:S01]  /*22b0*/  LOP3.LUT P5, RZ, R153, 0xff0000, RZ, 0xc0, !PT ;  /* 0x00ff000099ff7812 */ /* 0x000fe200078ac0ff */
[----:B------:R-:W-:Y:S01]  /*22c0*/  FMUL.FTZ R97, R96, UR12 ;  /* 0x0000000c60617c20 */ /* 0x000fe20008410000 */
[----:B------:R-:W-:Y:S01]  /*22d0*/  F2FP.BF16.F32.PACK_AB R99, R111, R98 ;  /* 0x000000626f63723e */ /* 0x000fe200000010ff */
[----:B------:R-:W-:Y:S01]  /*22e0*/  FMUL.FTZ R108, R108, UR22 ;  /* 0x000000166c6c7c20 */ /* 0x000fe20008410000 */
[----:B------:R-:W-:Y:S01]  /*22f0*/  FMUL.FTZ R98, R109, UR12 ;  /* 0x0000000c6d627c20 */ /* 0x000fe20008410000 */
[----:B------:R-:W-:Y:S01]  /*2300*/  FMUL.FTZ R111, R111, UR12 ;  /* 0x0000000c6f6f7c20 */ /* 0x000fe20008410000 */
[----:B------:R-:W-:Y:S01]  /*2310*/  ISETP.GE.U32.AND P1, PT, R152, RZ, PT ;  /* 0x000000ff9800720c */ /* 0x000fe20003f26070 */
[----:B------:R-:W-:Y:S01]  /*2320*/  FMUL.FTZ R97, R97, UR22 ;  /* 0x0000001661617c20 */ /* 0x000fe20008410000 */
[----:B------:R-:W-:Y:S01]  /*2330*/  FMUL.FTZ R98, R98, UR22 ;  /* 0x0000001662627c20 */ /* 0x000fe20008410000 */
[----:B------:R-:W-:Y:S01]  /*2340*/  FSEL R108, R108, RZ, P5 ;  /* 0x000000ff6c6c7208 */ /* 0x000fe20002800000 */
[----:B------:R-:W-:Y:S01]  /*2350*/  FMUL.FTZ R111, R111, UR22 ;  /* 0x000000166f6f7c20 */ /* 0x000fe20008410000 */
[----:B------:R-:W-:Y:S01]  /*2360*/  LOP3.LUT P6, RZ, R153, 0xff, RZ, 0xc0, !PT ;  /* 0x000000ff99ff7812 */ /* 0x000fe200078cc0ff */
[----:B------:R-:W-:Y:S01]  /*2370*/  FFMA.FTZ R114, R147, UR4, R112 ;  /* 0x0000000493727c23 */ /* 0x000fe20008010070 */
[----:B------:R-:W-:-:S02]  /*2380*/  LOP3.LUT P5, RZ, R153, 0xff00, RZ, 0xc0, !PT ;  /* 0x0000ff0099ff7812 */ /* 0x000fc400078ac0ff */
[----:B------:R-:W-:Y:S01]  /*2390*/  ISETP.GE.U32.AND.EX P1, PT, R153, 0x1000000, PT, P1 ;  /* 0x010000009900780c */ /* 0x000fe20003f26110 */
[----:B------:R-:W-:Y:S01]  /*23a0*/  FADD.FTZ R114, R145, -R114 ;  /* 0x8000007291727221 */ /* 0x000fe20000010000 */
[----:B------:R-:W-:Y:S02]  /*23b0*/  FSEL R97, R97, RZ, P6 ;  /* 0x000000ff61617208 */ /* 0x000fe40003000000 */
[----:B------:R-:W-:Y:S01]  /*23c0*/  FSEL R110, R98, RZ, P5 ;  /* 0x000000ff626e7208 */ /* 0x000fe20002800000 */
[----:B------:R-:W-:Y:S01]  /*23d0*/  FMUL.FTZ R114, R114, UR23 ;  /* 0x0000001772727c20 */ /* 0x000fe20008410000 */
[----:B------:R-:W-:Y:S02]  /*23e0*/  FSEL R111, R111, RZ, P1 ;  /* 0x000000ff6f6f7208 */ /* 0x000fe40000800000 */
[----:B------:R-:W-:Y:S01]  /*23f0*/  F2FP.BF16.F32.PACK_AB R110, R110, R97 ;  /* 0x000000616e6e723e */ /* 0x000fe200000010ff */
[--C-:B------:R-:W-:Y:S01]  /*2400*/  FFMA.FTZ R97, R142, UR4, R112.reuse ;  /* 0x000000048e617c23 */ /* 0x100fe20008010070 */
[----:B------:R-:W-:Y:S01]  /*2410*/  F2FP.BF16.F32.PACK_AB R111, R111, R108 ;  /* 0x0000006c6f6f723e */ /* 0x000fe200000010ff */
[--C-:B------:R-:W-:Y:S01]  /*2420*/  FFMA.FTZ R108, R143, UR4, R112.reuse ;  /* 0x000000048f6c7c23 */ /* 0x100fe20008010070 */
[----:B------:R-:W-:Y:S01]  /*2430*/  F2FP.BF16.F32.PACK_AB R98, R109, R96 ;  /* 0x000000606d62723e */ /* 0x000fe200000010ff */
[----:B------:R-:W-:Y:S01]  /*2440*/  FADD.FTZ R109, R140, -R97 ;  /* 0x800000618c6d7221 */ /* 0x000fe20000010000 */
[--C-:B------:R-:W-:Y:S01]  /*2450*/  FFMA.FTZ R96, R147, UR4, R112.reuse ;  /* 0x0000000493607c23 */ /* 0x100fe20008010070 */
[----:B------:R-:W-:Y:S01]  /*2460*/  FFMA.FTZ R97, R146, UR4, R112 ;  /* 0x0000000492617c23 */ /* 0x000fe20008010070 */
[----:B------:R-:W-:Y:S01]  /*2470*/  FADD.FTZ R108, R141, -R108 ;  /* 0x8000006c8d6c7221 */ /* 0x000fe20000010000 */
[----:B------:R-:W-:Y:S01]  /*2480*/  FMUL.FTZ R115, R109, UR23 ;  /* 0x000000176d737c20 */ /* 0x000fe20008410000 */
[----:B------:R-:W-:Y:S01]  /*2490*/  FADD.FTZ R96, R145, -R96 ;  /* 0x8000006091607221 */ /* 0x000fe20000010000 */
[----:B------:R-:W-:Y:S01]  /*24a0*/  FADD.FTZ R97, R144, -R97 ;  /* 0x8000006190617221 */ /* 0x000fe20000010000 */
[----:B------:R-:W-:Y:S01]  /*24b0*/  FMUL.FTZ R108, R108, UR23 ;  /* 0x000000176c6c7c20 */ /* 0x000fe20008410000 */
[----:B------:R-:W-:Y:S01]  /*24c0*/  LOP3.LUT P6, RZ, R152, 0xff0000, RZ, 0xc0, !PT ;  /* 0x00ff000098ff7812 */ /* 0x000fe200078cc0ff */
[----:B------:R-:W-:Y:S01]  /*24d0*/  FMUL.FTZ R96, R96, UR23 ;  /* 0x0000001760607c20 */ /* 0x000fe20008410000 */
[----:B------:R-:W-:Y:S01]  /*24e0*/  FMUL.FTZ R109, R97, UR23 ;  /* 0x00000017616d7c20 */ /* 0x000fe20008410000 */
[----:B------:R-:W-:Y:S01]  /*24f0*/  FMUL.FTZ R113, R108, UR12 ;  /* 0x0000000c6c717c20 */ /* 0x000fe20008410000 */
[C---:B------:R-:W-:Y:S01]  /*2500*/  F2FP.BF16.F32.PACK_AB R97, R115.reuse, R108 ;  /* 0x0000006c7361723e */ /* 0x040fe200000010ff */
[----:B------:R-:W-:Y:S01]  /*2510*/  FMUL.FTZ R108, R96, UR12 ;  /* 0x0000000c606c7c20 */ /* 0x000fe20008410000 */
[----:B------:R-:W-:Y:S01]  /*2520*/  FMUL.FTZ R115, R115, UR12 ;  /* 0x0000000c73737c20 */ /* 0x000fe20008410000 */
[----:B------:R-:W-:Y:S01]  /*2530*/  F2FP.BF16.F32.PACK_AB R96, R109, R114 ;  /* 0x000000726d60723e */ /* 0x000fe200000010ff */
[----:B------:R-:W-:Y:S01]  /*2540*/  FMUL.FTZ R113, R113, UR22 ;  /* 0x0000001671717c20 */ /* 0x000fe20008410000 */
[----:B------:R-:W-:Y:S01]  /*2550*/  FMUL.FTZ R109, R109, UR12 ;  /* 0x0000000c6d6d7c20 */ /* 0x000fe20008410000 */
[----:B------:R-:W-:Y:S01]  /*2560*/  FMUL.FTZ R115, R115, UR22 ;  /* 0x0000001673737c20 */ /* 0x000fe20008410000 */
[----:B------:R-:W-:Y:S01]  /*2570*/  FMUL.FTZ R108, R108, UR22 ;  /* 0x000000166c6c7c20 */ /* 0x000fe20008410000 */
[----:B------:R-:W-:Y:S01]  /*2580*/  LOP3.LUT P1, RZ, R152, 0xff000000, RZ, 0xc0, !PT ;  /* 0xff00000098ff7812 */ /* 0x000fe2000782c0ff */
[----:B------:R-:W-:Y:S01]  /*2590*/  FMUL.FTZ R109, R109, UR22 ;  /* 0x000000166d6d7c20 */ /* 0x000fe20008410000 */
[----:B------:R-:W-:-:S02]  /*25a0*/  FSEL R114, R113, RZ, P6 ;  /* 0x000000ff71727208 */ /* 0x000fc40003000000 */
[C---:B------:R-:W-:Y:S02]  /*25b0*/  LOP3.LUT P5, RZ, R152.reuse, 0xff, RZ, 0xc0, !PT ;  /* 0x000000ff98ff7812 */ /* 0x040fe400078ac0ff */
[----:B------:R-:W-:Y:S02]  /*25c0*/  LOP3.LUT P6, RZ, R152, 0xff00, RZ, 0xc0, !PT ;  /* 0x0000ff0098ff7812 */ /* 0x000fe400078cc0ff */
[----:B------:R-:W-:Y:S02]  /*25d0*/  FSEL R115, R115, RZ, P1 ;  /* 0x000000ff73737208 */ /* 0x000fe40000800000 */
[----:B------:R-:W-:Y:S02]  /*25e0*/  FSEL R108, R108, RZ, P5 ;  /* 0x000000ff6c6c7208 */ /* 0x000fe40002800000 */
[----:B------:R-:W-:Y:S02]  /*25f0*/  FSEL R113, R109, RZ, P6 ;  /* 0x000000ff6d717208 */ /* 0x000fe40003000000 */
[----:B------:R-:W-:-:S02]  /*2600*/  F2FP.BF16.F32.PACK_AB R109, R115, R114 ;  /* 0x00000072736d723e */ /* 0x000fc400000010ff */
[----:B------:R-:W-:-:S07]  /*2610*/  F2FP.BF16.F32.PACK_AB R108, R113, R108 ;  /* 0x0000006c716c723e */ /* 0x000fce00000010ff */
.L_x_2420:
[----:B------:R-:W0:Y:S08]  /*2620*/  @P0 LDC.64 R154, c[0x0][0x478] ;  /* 0x00011e00ff9a0b82 */ /* 0x000e300000000a00 */
[----:B------:R-:W1:Y:S01]  /*2630*/  LDC.64 R114, c[0x0][0x468] ;  /* 0x00011a00ff727b82 */ /* 0x000e620000000a00 */
[----:B0-----:R-:W-:-:S05]  /*2640*/  @P0 IMAD.WIDE.U32 R154, R17, 0x10, R154 ;  /* 0x00000010119a0825 */ /* 0x001fca00078e009a */
[----:B------:R0:W-:Y:S01]  /*2650*/  @P0 STG.E.128 desc[UR14][R154.64], R96 ;  /* 0x000000609a000986 */ /* 0x0001e2000c101d0e */
[C---:B-1----:R-:W-:Y:S01]  /*2660*/  IMAD.WIDE.U32 R114, R17.reuse, 0x10, R114 ;  /* 0x0000001011727825 */ /* 0x042fe200078e0072 */
[----:B------:R-:W-:-:S04]  /*2670*/  IADD3 R17, PT, PT, R17, 0x80, RZ ;  /* 0x0000008011117810 */ /* 0x000fc80007ffe0ff */
[----:B------:R0:W-:Y:S03]  /*2680*/  STG.E.128 desc[UR14][R114.64], R108 ;  /* 0x0000006c72007986 */ /* 0x0001e6000c101d0e */
.L_x_2418:
[----:B------:R-:W-:Y:S05]  /*2690*/  BSYNC.RECONVERGENT B1 ;  /* 0x0000000000017941 */ /* 0x000fea0003800200 */
.L_x_2417:
        /* <DEDUP_REMOVED lines=19> */
[----:B------:R-:W-:Y:S01]  /*27d0*/  FFMA.FTZ R114, R131, UR4, R112 ;  /* 0x0000000483727c23 */ /* 0x000fe20008010070 */
[C---:B------:R-:W-:Y:S01]  /*27e0*/  F2FP.BF16.F32.PACK_AB R99, R110.reuse, R97 ;  /* 0x000000616e63723e */ /* 0x040fe200000010ff */
        /* <DEDUP_REMOVED lines=8> */
[----:B------:R-:W-:Y:S01]  /*2870*/  FMUL.FTZ R98, R98, UR22 ;  /* 0x0000001662627c20 */ /* 0x000fe20008410000 */
[----:B------:R-:W-:Y:S01]  /*2880*/  FSEL R108, R108, RZ, P5 ;  /* 0x000000ff6c6c7208 */ /* 0x000fe20002800000 */
[----:B------:R-:W-:Y:S01]  /*2890*/  FADD.FTZ R114, R129, -R114 ;  /* 0x8000007281727221 */ /* 0x000fe20000010000 */
[----:B------:R-:W-:-:S02]  /*28a0*/  LOP3.LUT P6, RZ, R151, 0xff, RZ, 0xc0, !PT ;  /* 0x000000ff97ff7812 */ /* 0x000fc400078cc0ff */
[----:B------:R-:W-:Y:S01]  /*28b0*/  LOP3.LUT P5, RZ, R151, 0xff00, RZ, 0xc0, !PT ;  /* 0x0000ff0097ff7812 */ /* 0x000fe200078ac0ff */
[----:B------:R-:W-:Y:S01]  /*28c0*/  FMUL.FTZ R114, R114, UR23 ;  /* 0x0000001772727c20 */ /* 0x000fe20008410000 */
[----:B------:R-:W-:Y:S02]  /*28d0*/  FSEL R111, R110, RZ, P1 ;  /* 0x000000ff6e6f7208 */ /* 0x000fe40000800000 */
[----:B------:R-:W-:Y:S02]  /*28e0*/  FSEL R97, R97, RZ, P6 ;  /* 0x000000ff61617208 */ /* 0x000fe40003000000 */
[----:B------:R-:W-:Y:S02]  /*28f0*/  FSEL R110, R98, RZ, P5 ;  /* 0x000000ff626e7208 */ /* 0x000fe40002800000 */
[----:B------:R-:W-:Y:S01]  /*2900*/  F2FP.BF16.F32.PACK_AB R111, R111, R108 ;  /* 0x0000006c6f6f723e */ /* 0x000fe200000010ff */
[--C-:B------:R-:W-:Y:S01]  /*2910*/  FFMA.FTZ R108, R127, UR4, R112.reuse ;  /* 0x000000047f6c7c23 */ /* 0x100fe20008010070 */
[----:B------:R-:W-:Y:S01]  /*2920*/  F2FP.BF16.F32.PACK_AB R110, R110, R97 ;  /* 0x000000616e6e723e */ /* 0x000fe200000010ff */
[--C-:B------:R-:W-:Y:S01]  /*2930*/  FFMA.FTZ R97, R126, UR4, R112.reuse ;  /* 0x000000047e617c23 */ /* 0x100fe20008010070 */
[----:B------:R-:W-:Y:S01]  /*2940*/  F2FP.BF16.F32.PACK_AB R98, R109, R96 ;  /* 0x000000606d62723e */ /* 0x000fe200000010ff */
        /* <DEDUP_REMOVED lines=16> */
[C---:B------:R-:W-:Y:S01]  /*2a50*/  F2FP.BF16.F32.PACK_AB R96, R109.reuse, R114 ;  /* 0x000000726d60723e */ /* 0x040fe200000010ff */
[----:B------:R-:W-:Y:S01]  /*2a60*/  FMUL.FTZ R109, R109, UR12 ;  /* 0x0000000c6d6d7c20 */ /* 0x000fe20008410000 */
[----:B------:R-:W-:Y:S01]  /*2a70*/  FMUL.FTZ R108, R108, UR22 ;  /* 0x000000166c6c7c20 */ /* 0x000fe20008410000 */
[----:B------:R-:W-:Y:S01]  /*2a80*/  FMUL.FTZ R115, R115, UR22 ;  /* 0x0000001673737c20 */ /* 0x000fe20008410000 */
[----:B------:R-:W-:Y:S01]  /*2a90*/  FSEL R114, R113, RZ, P6 ;  /* 0x000000ff71727208 */ /* 0x000fe20003000000 */
[----:B------:R-:W-:Y:S01]  /*2aa0*/  FMUL.FTZ R109, R109, UR22 ;  /* 0x000000166d6d7c20 */ /* 0x000fe20008410000 */
[----:B------:R-:W-:-:S02]  /*2ab0*/  LOP3.LUT P1, RZ, R150, 0xff000000, RZ, 0xc0, !PT ;  /* 0xff00000096ff7812 */ /* 0x000fc4000782c0ff */
[C---:B------:R-:W-:Y:S02]  /*2ac0*/  LOP3.LUT P5, RZ, R150.reuse, 0xff, RZ, 0xc0, !PT ;  /* 0x000000ff96ff7812 */ /* 0x040fe400078ac0ff */
[----:B------:R-:W-:Y:S02]  /*2ad0*/  LOP3.LUT P6, RZ, R150, 0xff00, RZ, 0xc0, !PT ;  /* 0x0000ff0096ff7812 */ /* 0x000fe400078cc0ff */
[----:B------:R-:W-:Y:S02]  /*2ae0*/  FSEL R115, R115, RZ, P1 ;  /* 0x000000ff73737208 */ /* 0x000fe40000800000 */
[----:B------:R-:W-:Y:S02]  /*2af0*/  FSEL R108, R108, RZ, P5 ;  /* 0x000000ff6c6c7208 */ /* 0x000fe40002800000 */
[----:B------:R-:W-:Y:S02]  /*2b00*/  FSEL R113, R109, RZ, P6 ;  /* 0x000000ff6d717208 */ /* 0x000fe40003000000 */
[----:B------:R-:W-:-:S02]  /*2b10*/  F2FP.BF16.F32.PACK_AB R109, R115, R114 ;  /* 0x00000072736d723e */ /* 0x000fc400000010ff */
[----:B------:R-:W-:Y:S01]  /*2b20*/  F2FP.BF16.F32.PACK_AB R108, R113, R108 ;  /* 0x0000006c716c723e */ /* 0x000fe200000010ff */
[----:B------:R-:W-:Y:S06]  /*2b30*/  BRA `(.L_x_2424) ;  /* 0x0000000000f47947 */ /* 0x000fec0003800000 */
.L_x_2423:
        /* <DEDUP_REMOVED lines=17> */
[----:B------:R-:W-:Y:S01]  /*2c50*/  FMUL.FTZ R110, R110, UR12 ;  /* 0x0000000c6e6e7c20 */ /* 0x000fe20008410000 */
[----:B------:R-:W-:Y:S01]  /*2c60*/  FMUL.FTZ R113, R111, UR22 ;  /* 0x000000166f717c20 */ /* 0x000fe20008410000 */
[----:B------:R-:W-:Y:S01]  /*2c70*/  FMUL.FTZ R108, R108, UR22 ;  /* 0x000000166c6c7c20 */ /* 0x000fe20008410000 */
[----:B------:R-:W-:Y:S01]  /*2c80*/  LOP3.LUT P6, RZ, R151, 0xff, RZ, 0xc0, !PT ;  /* 0x000000ff97ff7812 */ /* 0x000fe200078cc0ff */
[----:B------:R-:W-:Y:S01]  /*2c90*/  FMUL.FTZ R110, R110, UR22 ;  /* 0x000000166e6e7c20 */ /* 0x000fe20008410000 */
[----:B------:R-:W-:Y:S01]  /*2ca0*/  FSEL R111, R109, RZ, P5 ;  /* 0x000000ff6d6f7208 */ /* 0x000fe20002800000 */
[----:B------:R-:W-:Y:S01]  /*2cb0*/  FFMA.FTZ R115, R126, UR4, R112 ;  /* 0x000000047e737c23 */ /* 0x000fe20008010070 */
[----:B------:R-:W-:-:S02]  /*2cc0*/  LOP3.LUT P5, RZ, R151, 0xff00, RZ, 0xc0, !PT ;  /* 0x0000ff0097ff7812 */ /* 0x000fc400078ac0ff */
[----:B------:R-:W-:Y:S01]  /*2cd0*/  ISETP.GE.U32.AND P1, PT, R150, RZ, PT ;  /* 0x000000ff9600720c */ /* 0x000fe20003f26070 */
[----:B------:R-:W-:Y:S01]  /*2ce0*/  FADD.FTZ R115, R124, -R115 ;  /* 0x800000737c737221 */ /* 0x000fe20000010000 */
[----:B------:R-:W-:Y:S02]  /*2cf0*/  FSEL R108, R108, RZ, P6 ;  /* 0x000000ff6c6c7208 */ /* 0x000fe40003000000 */
[----:B------:R-:W-:Y:S01]  /*2d00*/  FSEL R109, R110, RZ, P5 ;  /* 0x000000ff6e6d7208 */ /* 0x000fe20002800000 */
[----:B------:R-:W-:Y:S01]  /*2d10*/  FMUL.FTZ R115, R115, UR23 ;  /* 0x0000001773737c20 */ /* 0x000fe20008410000 */
[----:B------:R-:W-:Y:S02]  /*2d20*/  ISETP.GE.U32.AND.EX P1, PT, R151, 0x1000000, PT, P1 ;  /* 0x010000009700780c */ /* 0x000fe40003f26110 */
[----:B------:R-:W-:Y:S01]  /*2d30*/  F2FP.BF16.F32.PACK_AB R110, R109, R108 ;  /* 0x0000006c6d6e723e */ /* 0x000fe200000010ff */
[--C-:B------:R-:W-:Y:S01]  /*2d40*/  FFMA.FTZ R108, R127, UR4, R112.reuse ;  /* 0x000000047f6c7c23 */ /* 0x100fe20008010070 */
[----:B------:R-:W-:Y:S01]  /*2d50*/  FSEL R114, R113, RZ, P1 ;  /* 0x000000ff71727208 */ /* 0x000fe20000800000 */
[----:B------:R-:W-:Y:S01]  /*2d60*/  FFMA.FTZ R109, R130, UR4, R112 ;  /* 0x00000004826d7c23 */ /* 0x000fe20008010070 */
[----:B------:R-:W-:Y:S01]  /*2d70*/  LOP3.LUT P6, RZ, R150, 0xff0000, RZ, 0xc0, !PT ;  /* 0x00ff000096ff7812 */ /* 0x000fe200078cc0ff */
[----:B------:R-:W-:Y:S01]  /*2d80*/  FADD.FTZ R113, R125, -R108 ;  /* 0x8000006c7d717221 */ /* 0x000fe20000010000 */
[----:B------:R-:W-:Y:S01]  /*2d90*/  FFMA.FTZ R108, R131, UR4, R112 ;  /* 0x00000004836c7c23 */ /* 0x000fe20008010070 */
[----:B------:R-:W-:Y:S01]  /*2da0*/  FADD.FTZ R109, R128, -R109 ;  /* 0x8000006d806d7221 */ /* 0x000fe20000010000 */
[----:B------:R-:W-:Y:S01]  /*2db0*/  FMUL.FTZ R115, R115, UR12 ;  /* 0x0000000c73737c20 */ /* 0x000fe20008410000 */
[----:B------:R-:W-:Y:S01]  /*2dc0*/  FMUL.FTZ R113, R113, UR23 ;  /* 0x0000001771717c20 */ /* 0x000fe20008410000 */
[----:B------:R-:W-:Y:S01]  /*2dd0*/  FADD.FTZ R108, R129, -R108 ;  /* 0x8000006c816c7221 */ /* 0x000fe20000010000 */
[----:B------:R-:W-:Y:S01]  /*2de0*/  FMUL.FTZ R109, R109, UR23 ;  /* 0x000000176d6d7c20 */ /* 0x000fe20008410000 */
[----:B------:R-:W-:Y:S01]  /*2df0*/  F2FP.BF16.F32.PACK_AB R111, R114, R111 ;  /* 0x0000006f726f723e */ /* 0x000fe200000010ff */
[----:B------:R-:W-:Y:S01]  /*2e00*/  FMUL.FTZ R113, R113, UR12 ;  /* 0x0000000c71717c20 */ /* 0x000fe20008410000 */
[----:B------:R-:W-:Y:S01]  /*2e10*/  FMUL.FTZ R108, R108, UR23 ;  /* 0x000000176c6c7c20 */ /* 0x000fe20008410000 */
[----:B------:R-:W-:Y:S01]  /*2e20*/  FMUL.FTZ R109, R109, UR12 ;  /* 0x0000000c6d6d7c20 */ /* 0x000fe20008410000 */
[----:B------:R-:W-:Y:S01]  /*2e30*/  FMUL.FTZ R115, R115, UR22 ;  /* 0x0000001673737c20 */ /* 0x000fe20008410000 */
[----:B------:R-:W-:Y:S01]  /*2e40*/  FMUL.FTZ R113, R113, UR22 ;  /* 0x0000001671717c20 */ /* 0x000fe20008410000 */
[----:B------:R-:W-:Y:S01]  /*2e50*/  FMUL.FTZ R108, R108, UR12 ;  /* 0x0000000c6c6c7c20 */ /* 0x000fe20008410000 */
[----:B------:R-:W-:Y:S01]  /*2e60*/  FMUL.FTZ R109, R109, UR22 ;  /* 0x000000166d6d7c20 */ /* 0x000fe20008410000 */
[----:B------:R-:W-:-:S02]  /*2e70*/  LOP3.LUT P1, RZ, R150, 0xff000000, RZ, 0xc0, !PT ;  /* 0xff00000096ff7812 */ /* 0x000fc4000782c0ff */
[----:B------:R-:W-:Y:S01]  /*2e80*/  FMUL.FTZ R108, R108, UR22 ;  /* 0x000000166c6c7c20 */ /* 0x000fe20008410000 */
[----:B------:R-:W-:Y:S02]  /*2e90*/  FSEL R114, R113, RZ, P6 ;  /* 0x000000ff71727208 */ /* 0x000fe40003000000 */
[C---:B------:R-:W-:Y:S02]  /*2ea0*/  LOP3.LUT P5, RZ, R150.reuse, 0xff00, RZ, 0xc0, !PT ;  /* 0x0000ff0096ff7812 */ /* 0x040fe400078ac0ff */
[----:B------:R-:W-:Y:S02]  /*2eb0*/  LOP3.LUT P6, RZ, R150, 0xff, RZ, 0xc0, !PT ;  /* 0x000000ff96ff7812 */ /* 0x000fe400078cc0ff */
[----:B------:R-:W-:Y:S02]  /*2ec0*/  FSEL R115, R115, RZ, P1 ;  /* 0x000000ff73737208 */ /* 0x000fe40000800000 */
[----:B------:R-:W-:Y:S02]  /*2ed0*/  FSEL R113, R109, RZ, P5 ;  /* 0x000000ff6d717208 */ /* 0x000fe40002800000 */
[----:B------:R-:W-:-:S02]  /*2ee0*/  FSEL R108, R108, RZ, P6 ;  /* 0x000000ff6c6c7208 */ /* 0x000fc40003000000 */
[----:B------:R-:W-:Y:S02]  /*2ef0*/  F2FP.BF16.F32.PACK_AB R109, R115, R114 ;  /* 0x00000072736d723e */ /* 0x000fe400000010ff */
[----:B------:R-:W-:-:S07]  /*2f00*/  F2FP.BF16.F32.PACK_AB R108, R113, R108 ;  /* 0x0000006c716c723e */ /* 0x000fce00000010ff */
.L_x_2424:
[----:B------:R-:W0:Y:S08]  /*2f10*/  @P0 LDC.64 R154, c[0x0][0x478] ;  /* 0x00011e00ff9a0b82 */ /* 0x000e300000000a00 */
[----:B------:R-:W1:Y:S01]  /*2f20*/  LDC.64 R114, c[0x0][0x468] ;  /* 0x00011a00ff727b82 */ /* 0x000e620000000a00 */
[----:B0-----:R-:W-:-:S05]  /*2f30*/  @P0 IMAD.WIDE.U32 R154, R17, 0x10, R154 ;  /* 0x00000010119a0825 */ /* 0x001fca00078e009a */
[----:B------:R2:W-:Y:S01]  /*2f40*/  @P0 STG.E.128 desc[UR14][R154.64], R96 ;  /* 0x000000609a000986 */ /* 0x0005e2000c101d0e */
[C---:B-1----:R-:W-:Y:S01]  /*2f50*/  IMAD.WIDE.U32 R114, R17.reuse, 0x10, R114 ;  /* 0x0000001011727825 */ /* 0x042fe200078e0072 */
[----:B------:R-:W-:-:S04]  /*2f60*/  IADD3 R17, PT, PT, R17, 0x80, RZ ;  /* 0x0000008011117810 */ /* 0x000fc80007ffe0ff */
[----:B------:R2:W-:Y:S03]  /*2f70*/  STG.E.128 desc[UR14][R114.64], R108 ;  /* 0x0000006c72007986 */ /* 0x0005e6000c101d0e */
.L_x_2422:
[----:B------:R-:W-:Y:S05]  /*2f80*/  BSYNC.RECONVERGENT B1 ;  /* 0x0000000000017941 */ /* 0x000fea0003800200 */
.L_x_2421:
[----:B------:R-:W-:Y:S05]  /*2f90*/  @!P4 BRA `(.L_x_2425) ;  /* 0x0000002400f4c947 */ /* 0x000fea0003800000 */
[----:B------:R-:W-:-:S04]  /*2fa0*/  ISETP.NE.U32.AND P0, PT, RZ, UR20, PT ;  /* 0x00000014ff007c0c */ /* 0x000fc8000bf05070 */
[----:B------:R-:W-:-:S13]  /*2fb0*/  ISETP.NE.AND.EX P0, PT, RZ, UR21, PT, P0 ;  /* 0x00000015ff007c0c */ /* 0x000fda000bf05300 */
[----:B------:R-:W-:Y:S05]  /*2fc0*/  @!P0 BRA `(.L_x_2426) ;  /* 0x0000000400088947 */ /* 0x000fea0003800000 */
[--C-:B0-2---:R-:W-:Y:S01]  /*2fd0*/  FFMA.FTZ R109, R18, UR4, R112.reuse ;  /* 0x00000004126d7c23 */ /* 0x105fe20008010070 */
        /* <DEDUP_REMOVED lines=9> */
[----:B------:R-:W-:Y:S01]  /*3070*/  ISETP.GE.U32.AND P1, PT, R148, RZ, PT ;  /* 0x000000ff9400720c */ /* 0x000fe20003f26070 */
[----:B------:R-:W-:Y:S01]  /*3080*/  FMUL.FTZ R97, R97, UR23 ;  /* 0x0000001761617c20 */ /* 0x000fe20008410000 */
[C---:B------:R-:W-:Y:S01]  /*3090*/  FMUL.FTZ R110, R109.reuse, UR12 ;  /* 0x0000000c6d6e7c20 */ /* 0x040fe20008410000 */
[----:B------:R-:W-:Y:S01]  /*30a0*/  FMUL.FTZ R98, R96, UR23 ;  /* 0x0000001760627c20 */ /* 0x000fe20008410000 */
[----:B------:R-:W-:Y:S01]  /*30b0*/  F2FP.BF16.F32.PACK_AB R99, R109, R108 ;  /* 0x0000006c6d63723e */ /* 0x000fe200000010ff */
[----:B------:R-:W-:Y:S01]  /*30c0*/  FMUL.FTZ R109, R108, UR12 ;  /* 0x0000000c6c6d7c20 */ /* 0x000fe20008410000 */
[----:B------:R-:W-:Y:S01]  /*30d0*/  FMUL.FTZ R110, R110, UR22 ;  /* 0x000000166e6e7c20 */ /* 0x000fe20008410000 */
[----:B------:R-:W-:Y:S01]  /*30e0*/  FMUL.FTZ R96, R97, UR12 ;  /* 0x0000000c61607c20 */ /* 0x000fe20008410000 */
[----:B------:R-:W-:Y:S01]  /*30f0*/  FMUL.FTZ R108, R98, UR12 ;  /* 0x0000000c626c7c20 */ /* 0x000fe20008410000 */
[----:B------:R-:W-:Y:S01]  /*3100*/  ISETP.GE.U32.AND.EX P1, PT, R149, 0x1000000, PT, P1 ;  /* 0x010000009500780c */ /* 0x000fe20003f26110 */
[----:B------:R-:W-:Y:S01]  /*3110*/  FMUL.FTZ R109, R109, UR22 ;  /* 0x000000166d6d7c20 */ /* 0x000fe20008410000 */
[----:B------:R-:W-:Y:S01]  /*3120*/  LOP3.LUT P5, RZ, R149, 0xff0000, RZ, 0xc0, !PT ;  /* 0x00ff000095ff7812 */ /* 0x000fe200078ac0ff */
[----:B------:R-:W-:Y:S01]  /*3130*/  FMUL.FTZ R96, R96, UR22 ;  /* 0x0000001660607c20 */ /* 0x000fe20008410000 */
[----:B------:R-:W-:Y:S01]  /*3140*/  FMUL.FTZ R108, R108, UR22 ;  /* 0x000000166c6c7c20 */ /* 0x000fe20008410000 */
[----:B------:R-:W-:-:S02]  /*3150*/  FSEL R110, R110, RZ, P1 ;  /* 0x000000ff6e6e7208 */ /* 0x000fc40000800000 */
[C---:B------:R-:W-:Y:S02]  /*3160*/  LOP3.LUT P6, RZ, R149.reuse, 0xff, RZ, 0xc0, !PT ;  /* 0x000000ff95ff7812 */ /* 0x040fe400078cc0ff */
[----:B------:R-:W-:Y:S02]  /*3170*/  LOP3.LUT P1, RZ, R149, 0xff00, RZ, 0xc0, !PT ;  /* 0x0000ff0095ff7812 */ /* 0x000fe4000782c0ff */
[----:B------:R-:W-:Y:S02]  /*3180*/  FSEL R111, R109, RZ, P5 ;  /* 0x000000ff6d6f7208 */ /* 0x000fe40002800000 */
[----:B------:R-:W-:Y:S02]  /*3190*/  FSEL R96, R96, RZ, P6 ;  /* 0x000000ff60607208 */ /* 0x000fe40003000000 */
[----:B------:R-:W-:Y:S01]  /*31a0*/  FSEL R109, R108, RZ, P1 ;  /* 0x000000ff6c6d7208 */ /* 0x000fe20000800000 */
[----:B------:R-:W-:Y:S01]  /*31b0*/  FFMA.FTZ R108, R10, UR4, R112 ;  /* 0x000000040a6c7c23 */ /* 0x000fe20008010070 */
[----:B------:R-:W-:-:S02]  /*31c0*/  F2FP.BF16.F32.PACK_AB R111, R110, R111 ;  /* 0x0000006f6e6f723e */ /* 0x000fc400000010ff */
[----:B------:R-:W-:Y:S01]  /*31d0*/  F2FP.BF16.F32.PACK_AB R110, R109, R96 ;  /* 0x000000606d6e723e */ /* 0x000fe200000010ff */
[--C-:B------:R-:W-:Y:S01]  /*31e0*/  FFMA.FTZ R109, R5, UR4, R112.reuse ;  /* 0x00000004056d7c23 */ /* 0x100fe20008010070 */
[----:B------:R-:W-:Y:S01]  /*31f0*/  F2FP.BF16.F32.PACK_AB R98, R98, R97 ;  /* 0x000000616262723e */ /* 0x000fe200000010ff */
        /* <DEDUP_REMOVED lines=11> */
[----:B------:R-:W-:-:S02]  /*32b0*/  LOP3.LUT P6, RZ, R148, 0xff0000, RZ, 0xc0, !PT ;  /* 0x00ff000094ff7812 */ /* 0x000fc400078cc0ff */
[----:B------:R-:W-:Y:S01]  /*32c0*/  F2FP.BF16.F32.PACK_AB R97, R115, R112 ;  /* 0x000000707361723e */ /* 0x000fe200000010ff */
[----:B------:R-:W-:Y:S01]  /*32d0*/  FMUL.FTZ R113, R113, UR22 ;  /* 0x0000001671717c20 */ /* 0x000fe20008410000 */
[----:B------:R-:W-:Y:S01]  /*32e0*/  F2FP.BF16.F32.PACK_AB R96, R109, R108 ;  /* 0x0000006c6d60723e */ /* 0x000fe200000010ff */
[----:B------:R-:W-:Y:S01]  /*32f0*/  FMUL.FTZ R115, R115, UR12 ;  /* 0x0000000c73737c20 */ /* 0x000fe20008410000 */
[----:B------:R-:W-:Y:S01]  /*3300*/  FMUL.FTZ R112, R109, UR12 ;  /* 0x0000000c6d707c20 */ /* 0x000fe20008410000 */
[----:B------:R-:W-:Y:S01]  /*3310*/  FMUL.FTZ R108, R108, UR12 ;  /* 0x0000000c6c6c7c20 */ /* 0x000fe20008410000 */
[----:B------:R-:W-:Y:S01]  /*3320*/  FSEL R109, R113, RZ, P6 ;  /* 0x000000ff716d7208 */ /* 0x000fe20003000000 */
[----:B------:R-:W-:Y:S01]  /*3330*/  FMUL.FTZ R115, R115, UR22 ;  /* 0x0000001673737c20 */ /* 0x000fe20008410000 */
[----:B------:R-:W-:Y:S01]  /*3340*/  FMUL.FTZ R112, R112, UR22 ;  /* 0x0000001670707c20 */ /* 0x000fe20008410000 */
        /* <DEDUP_REMOVED lines=10> */
.L_x_2426:
        /* <DEDUP_REMOVED lines=28> */
[----:B------:R-:W-:Y:S01]  /*35b0*/  FSEL R110, R113, RZ, P1 ;  /* 0x000000ff716e7208 */ /* 0x000fe20000800000 */
[--C-:B------:R-:W-:Y:S01]  /*35c0*/  FFMA.FTZ R113, R5, UR4, R112.reuse ;  /* 0x0000000405717c23 */ /* 0x100fe20008010070 */
[----:B------:R-:W-:Y:S01]  /*35d0*/  FSEL R109, R109, RZ, P6 ;  /* 0x000000ff6d6d7208 */ /* 0x000fe20003000000 */
[----:B------:R-:W-:Y:S01]  /*35e0*/  FMUL.FTZ R114, R114, UR23 ;  /* 0x0000001772727c20 */ /* 0x000fe20008410000 */
[----:B------:R-:W-:Y:S01]  /*35f0*/  FSEL R108, R108, RZ, P5 ;  /* 0x000000ff6c6c7208 */ /* 0x000fe20002800000 */
[----:B------:R-:W-:Y:S01]  /*3600*/  FADD.FTZ R113, R4, -R113 ;  /* 0x8000007104717221 */ /* 0x000fe20000010000 */
[----:B------:R-:W-:Y:S01]  /*3610*/  F2FP.BF16.F32.PACK_AB R111, R110, R111 ;  /* 0x0000006f6e6f723e */ /* 0x000fe200000010ff */
[----:B------:R-:W-:Y:S01]  /*3620*/  FMUL.FTZ R114, R114, UR12 ;  /* 0x0000000c72727c20 */ /* 0x000fe20008410000 */
[----:B------:R-:W-:Y:S01]  /*3630*/  F2FP.BF16.F32.PACK_AB R110, R108, R109 ;  /* 0x0000006d6c6e723e */ /* 0x000fe200000010ff */
[--C-:B------:R-:W-:Y:S01]  /*3640*/  FFMA.FTZ R108, R8, UR4, R112.reuse ;  /* 0x00000004086c7c23 */ /* 0x100fe20008010070 */
[----:B------:R-:W-:Y:S01]  /*3650*/  FFMA.FTZ R109, R3, UR4, R112 ;  /* 0x00000004036d7c23 */ /* 0x000fe20008010070 */
[----:B------:R-:W-:Y:S01]  /*3660*/  FMUL.FTZ R113, R113, UR23 ;  /* 0x0000001771717c20 */ /* 0x000fe20008410000 */
[----:B------:R-:W-:Y:S01]  /*3670*/  LOP3.LUT P6, RZ, R148, 0xff0000, RZ, 0xc0, !PT ;  /* 0x00ff000094ff7812 */ /* 0x000fe200078cc0ff */
[----:B------:R-:W-:Y:S01]  /*3680*/  FADD.FTZ R108, R11, -R108 ;  /* 0x8000006c0b6c7221 */ /* 0x000fe20000010000 */
[----:B------:R-:W-:Y:S01]  /*3690*/  FADD.FTZ R109, R2, -R109 ;  /* 0x8000006d026d7221 */ /* 0x000fe20000010000 */
[----:B------:R-:W-:Y:S01]  /*36a0*/  FMUL.FTZ R113, R113, UR12 ;  /* 0x0000000c71717c20 */ /* 0x000fe20008410000 */
[----:B------:R-:W-:Y:S01]  /*36b0*/  LOP3.LUT P5, RZ, R148, 0xff00, RZ, 0xc0, !PT ;  /* 0x0000ff0094ff7812 */ /* 0x000fe200078ac0ff */
        /* <DEDUP_REMOVED lines=8> */
[----:B------:R-:W-:Y:S01]  /*3740*/  FMUL.FTZ R109, R109, UR22 ;  /* 0x000000166d6d7c20 */ /* 0x000fe20008410000 */
[----:B------:R-:W-:Y:S02]  /*3750*/  FSEL R112, R113, RZ, P6 ;  /* 0x000000ff71707208 */ /* 0x000fe40003000000 */
[----:B------:R-:W-:Y:S02]  /*3760*/  LOP3.LUT P6, RZ, R148, 0xff, RZ, 0xc0, !PT ;  /* 0x000000ff94ff7812 */ /* 0x000fe400078cc0ff */
[----:B------:R-:W-:Y:S02]  /*3770*/  FSEL R113, R108, RZ, P5 ;  /* 0x000000ff6c717208 */ /* 0x000fe40002800000 */
[----:B------:R-:W-:Y:S02]  /*3780*/  FSEL R115, R114, RZ, P1 ;  /* 0x000000ff72737208 */ /* 0x000fe40000800000 */
[----:B------:R-:W-:-:S02]  /*3790*/  FSEL R108, R109, RZ, P6 ;  /* 0x000000ff6d6c7208 */ /* 0x000fc40003000000 */
[----:B------:R-:W-:Y:S02]  /*37a0*/  F2FP.BF16.F32.PACK_AB R109, R115, R112 ;  /* 0x00000070736d723e */ /* 0x000fe400000010ff */
[----:B------:R-:W-:-:S07]  /*37b0*/  F2FP.BF16.F32.PACK_AB R108, R113, R108 ;  /* 0x0000006c716c723e */ /* 0x000fce00000010ff */
.L_x_2427:
[----:B------:R-:W0:Y:S08]  /*37c0*/  @P0 LDC.64 R114, c[0x0][0x478] ;  /* 0x00011e00ff720b82 */ /* 0x000e300000000a00 */
[----:B------:R-:W1:Y:S01]  /*37d0*/  LDC.64 R112, c[0x0][0x468] ;  /* 0x00011a00ff707b82 */ /* 0x000e620000000a00 */
[----:B0-----:R-:W-:-:S05]  /*37e0*/  @P0 IMAD.WIDE.U32 R114, R17, 0x10, R114 ;  /* 0x0000001011720825 */ /* 0x001fca00078e0072 */
[----:B------:R4:W-:Y:S01]  /*37f0*/  @P0 STG.E.128 desc[UR14][R114.64], R96 ;  /* 0x0000006072000986 */ /* 0x0009e2000c101d0e */
[----:B-1----:R-:W-:-:S05]  /*3800*/  IMAD.WIDE.U32 R112, R17, 0x10, R112 ;  /* 0x0000001011707825 */ /* 0x002fca00078e0070 */
[----:B------:R4:W-:Y:S01]  /*3810*/  STG.E.128 desc[UR14][R112.64], R108 ;  /* 0x0000006c70007986 */ /* 0x0009e2000c101d0e */
[----:B------:R-:W-:Y:S05]  /*3820*/  BRA `(.L_x_2425) ;  /* 0x0000001c00d07947 */ /* 0x000fea0003800000 */
.L_x_2416:
[----:B------:R-:W-:-:S04]  /*3830*/  UISETP.NE.U32.AND UP1, UPT, UR20, URZ, UPT ;  /* 0x000000ff1400728c */ /* 0x000fc8000bf25070 */
[----:B------:R-:W-:-:S09]  /*3840*/  UISETP.NE.AND.EX UP1, UPT, UR21, URZ, UPT, UP1 ;  /* 0x000000ff1500728c */ /* 0x000fd2000bf25310 */
[----:B------:R-:W-:Y:S05]  /*3850*/  BRA.U UP1, `(.L_x_2428) ;  /* 0x0000000d01bc7547 */ /* 0x000fea000b800000 */
[----:B------:R-:W-:Y:S01]  /*3860*/  ISETP.GT.U32.AND P0, PT, R19, 0x7f, PT ;  /* 0x0000007f1300780c */ /* 0x000fe20003f04070 */
[----:B------:R-:W-:-:S12]  /*3870*/  BSSY.RECONVERGENT B1, `(.L_x_2429) ;  /* 0x000004f000017945 */ /* 0x000fd80003800200 */
[----:B------:R-:W-:Y:S05]  /*3880*/  @!P0 BRA `(.L_x_2430) ;  /* 0x0000000400348947 */ /* 0x000fea0003800000 */
[----:B------:R-:W-:Y:S01]  /*3890*/  PRMT R108, R103, 0x7632, R108 ;  /* 0x00007632676c7816 */ /* 0x000fe2000000006c */
[--C-:B------:R-:W-:Y:S01]  /*38a0*/  FFMA.FTZ R109, R134, UR4, R112.reuse ;  /* 0x00000004866d7c23 */ /* 0x100fe20008010070 */
[--C-:B------:R-:W-:Y:S01]  /*38b0*/  FFMA.FTZ R115, R146, UR4, R112.reuse ;  /* 0x0000000492737c23 */ /* 0x100fe20008010070 */
[----:B------:R-:W-:Y:S02]  /*38c0*/  ISETP.GE.U32.AND P0, PT, R152, RZ, PT ;  /* 0x000000ff9800720c */ /* 0x000fe40003f06070 */
[----:B------:R-:W-:Y:S01]  /*38d0*/  SHF.L.U32 R110, R108, 0x10, RZ ;  /* 0x000000106c6e7819 */ /* 0x000fe200000006ff */
[----:B------:R-:W-:Y:S01]  /*38e0*/  FADD.FTZ R111, R132, -R109 ;  /* 0x8000006d846f7221 */ /* 0x000fe20000010000 */
[----:B------:R-:W-:Y:S01]  /*38f0*/  FFMA.FTZ R109, R138, UR4, R112 ;  /* 0x000000048a6d7c23 */ /* 0x000fe20008010070 */
[----:B------:R-:W-:Y:S01]  /*3900*/  PRMT R108, R102, 0x7632, R108 ;  /* 0x00007632666c7816 */ /* 0x000fe2000000006c */
[----:B------:R-:W-:Y:S01]  /*3910*/  FADD.FTZ R114, R144, -R115 ;  /* 0x8000007390727221 */ /* 0x000fe20000010000 */
[----:B------:R-:W-:Y:S01]  /*3920*/  FFMA.FTZ R110, R111, UR23, R110 ;  /* 0x000000176f6e7c23 */ /* 0x000fe2000801006e */
[----:B------:R-:W-:Y:S01]  /*3930*/  FADD.FTZ R111, R136, -R109 ;  /* 0x8000006d886f7221 */ /* 0x000fe20000010000 */
[----:B------:R-:W-:Y:S01]  /*3940*/  SHF.L.U32 R108, R108, 0x10, RZ ;  /* 0x000000106c6c7819 */ /* 0x000fe200000006ff */
[----:B------:R-:W-:Y:S01]  /*3950*/  FFMA.FTZ R109, R142, UR4, R112 ;  /* 0x000000048e6d7c23 */ /* 0x000fe20008010070 */
[----:B------:R-:W-:Y:S01]  /*3960*/  FMUL.FTZ R110, R110, UR12 ;  /* 0x0000000c6e6e7c20 */ /* 0x000fe20008410000 */
[----:B------:R-:W-:-:S02]  /*3970*/  LOP3.LUT P5, RZ, R153, 0xff0000, RZ, 0xc0, !PT ;  /* 0x00ff000099ff7812 */ /* 0x000fc400078ac0ff */
[--C-:B------:R-:W-:Y:S01]  /*3980*/  FADD.FTZ R154, R140, -R109.reuse ;  /* 0x8000006d8c9a7221 */ /* 0x100fe20000010000 */
[--C-:B------:R-:W-:Y:S01]  /*3990*/  FFMA.FTZ R111, R111, UR23, R108.reuse ;  /* 0x000000176f6f7c23 */ /* 0x100fe2000801006c */
[----:B------:R-:W-:Y:S01]  /*39a0*/  PRMT R109, R101, 0x7632, R109 ;  /* 0x00007632656d7816 */ /* 0x000fe2000000006d */
[----:B------:R-:W-:Y:S01]  /*39b0*/  FMUL.FTZ R110, R110, UR22 ;  /* 0x000000166e6e7c20 */ /* 0x000fe20008410000 */
[----:B------:R-:W-:Y:S01]  /*39c0*/  PRMT R108, R100, 0x7632, R108 ;  /* 0x00007632646c7816 */ /* 0x000fe2000000006c */
[----:B------:R-:W-:Y:S01]  /*39d0*/  FMUL.FTZ R111, R111, UR12 ;  /* 0x0000000c6f6f7c20 */ /* 0x000fe20008410000 */
[----:B------:R-:W-:Y:S02]  /*39e0*/  SHF.L.U32 R113, R109, 0x10, RZ ;  /* 0x000000106d717819 */ /* 0x000fe400000006ff */
[----:B------:R-:W-:Y:S01]  /*39f0*/  SHF.L.U32 R109, R108, 0x10, RZ ;  /* 0x000000106c6d7819 */ /* 0x000fe200000006ff */
[----:B------:R-:W-:Y:S01]  /*3a00*/  FMUL.FTZ R111, R111, UR22 ;  /* 0x000000166f6f7c20 */ /* 0x000fe20008410000 */
[----:B------:R-:W-:Y:S01]  /*3a10*/  ISETP.GE.U32.AND.EX P0, PT, R153, 0x1000000, PT, P0 ;  /* 0x010000009900780c */ /* 0x000fe20003f06100 */
[----:B------:R-:W-:Y:S01]  /*3a20*/  FFMA.FTZ R108, R154, UR23, R113 ;  /* 0x000000179a6c7c23 */ /* 0x000fe20008010071 */
[--C-:B------:R-:W-:Y:S01]  /*3a30*/  FFMA.FTZ R154, R135, UR4, R112.reuse ;  /* 0x00000004879a7c23 */ /* 0x100fe20008010070 */
[----:B------:R-:W-:Y:S01]  /*3a40*/  FFMA.FTZ R109, R114, UR23, R109 ;  /* 0x00000017726d7c23 */ /* 0x000fe2000801006d */
[----:B------:R-:W-:Y:S01]  /*3a50*/  FFMA.FTZ R114, R139, UR4, R112 ;  /* 0x000000048b727c23 */ /* 0x000fe20008010070 */
[----:B------:R-:W-:Y:S01]  /*3a60*/  SHF.L.U32 R113, R102, 0x10, RZ ;  /* 0x0000001066717819 */ /* 0x000fe200000006ff */
[----:B------:R-:W-:Y:S01]  /*3a70*/  FADD.FTZ R115, R133, -R154 ;  /* 0x8000009a85737221 */ /* 0x000fe20000010000 */
[----:B------:R-:W-:Y:S01]  /*3a80*/  LOP3.LUT P1, RZ, R153, 0xff, RZ, 0xc0, !PT ;  /* 0x000000ff99ff7812 */ /* 0x000fe2000782c0ff */
[----:B------:R-:W-:Y:S01]  /*3a90*/  FADD.FTZ R154, R137, -R114 ;  /* 0x80000072899a7221 */ /* 0x000fe20000010000 */
[----:B------:R-:W-:Y:S01]  /*3aa0*/  SHF.L.U32 R114, R103, 0x10, RZ ;  /* 0x0000001067727819 */ /* 0x000fe200000006ff */
[----:B------:R-:W-:Y:S01]  /*3ab0*/  FMUL.FTZ R108, R108, UR12 ;  /* 0x0000000c6c6c7c20 */ /* 0x000fe20008410000 */
[----:B------:R-:W-:Y:S01]  /*3ac0*/  LOP3.LUT P6, RZ, R153, 0xff00, RZ, 0xc0, !PT ;  /* 0x0000ff0099ff7812 */ /* 0x000fe200078cc0ff */
[----:B------:R-:W-:Y:S01]  /*3ad0*/  FFMA.FTZ R113, R154, UR23, R113 ;  /* 0x000000179a717c23 */ /* 0x000fe20008010071 */
[----:B------:R-:W-:Y:S01]  /*3ae0*/  FFMA.FTZ R154, R143, UR4, R112 ;  /* 0x000000048f9a7c23 */ /* 0x000fe20008010070 */
[----:B------:R-:W-:Y:S01]  /*3af0*/  FFMA.FTZ R114, R115, UR23, R114 ;  /* 0x0000001773727c23 */ /* 0x000fe20008010072 */
[----:B------:R-:W-:Y:S01]  /*3b00*/  FSEL R115, R110, RZ, P0 ;  /* 0x000000ff6e737208 */ /* 0x000fe20000000000 */
        /* <DEDUP_REMOVED lines=8> */
[----:B------:R-:W-:Y:S02]  /*3b90*/  FSEL R110, R113, RZ, P1 ;  /* 0x000000ff716e7208 */ /* 0x000fe40000800000 */
[----:B------:R-:W-:Y:S02]  /*3ba0*/  FSEL R114, R114, RZ, P5 ;  /* 0x000000ff72727208 */ /* 0x000fe40002800000 */
[----:B------:R-:W-:Y:S02]  /*3bb0*/  FSEL R113, R111, RZ, P6 ;  /* 0x000000ff6f717208 */ /* 0x000fe40003000000 */
[----:B------:R-:W-:Y:S01]  /*3bc0*/  F2FP.BF16.F32.PACK_AB R111, R115, R114 ;  /* 0x00000072736f723e */ /* 0x000fe200000010ff */
[----:B------:R-:W-:Y:S01]  /*3bd0*/  FFMA.FTZ R114, R147, UR4, R112 ;  /* 0x0000000493727c23 */ /* 0x000fe20008010070 */
[----:B------:R-:W-:Y:S01]  /*3be0*/  FADD.FTZ R115, R141, -R154 ;  /* 0x8000009a8d737221 */ /* 0x000fe20000010000 */
[----:B------:R-:W-:Y:S02]  /*3bf0*/  F2FP.BF16.F32.PACK_AB R110, R113, R110 ;  /* 0x0000006e716e723e */ /* 0x000fe400000010ff */
[----:B------:R-:W-:Y:S01]  /*3c00*/  FADD.FTZ R156, R145, -R114 ;  /* 0x80000072919c7221 */ /* 0x000fe20000010000 */
[----:B------:R-:W-:-:S02]  /*3c10*/  SHF.L.U32 R114, R101, 0x10, RZ ;  /* 0x0000001065727819 */ /* 0x000fc400000006ff */
[----:B------:R-:W-:Y:S02]  /*3c20*/  SHF.L.U32 R113, R100, 0x10, RZ ;  /* 0x0000001064717819 */ /* 0x000fe400000006ff */
[C---:B------:R-:W-:Y:S01]  /*3c30*/  LOP3.LUT P6, RZ, R152.reuse, 0xff000000, RZ, 0xc0, !PT ;  /* 0xff00000098ff7812 */ /* 0x040fe200078cc0ff */
[----:B------:R-:W-:Y:S01]  /*3c40*/  FFMA.FTZ R154, R115, UR23, R114 ;  /* 0x00000017739a7c23 */ /* 0x000fe20008010072 */
[----:B------:R-:W-:Y:S01]  /*3c50*/  LOP3.LUT P5, RZ, R152, 0xff0000, RZ, 0xc0, !PT ;  /* 0x00ff000098ff7812 */ /* 0x000fe200078ac0ff */
[----:B------:R-:W0:Y:S01]  /*3c60*/  LDC.64 R114, c[0x0][0x468] ;  /* 0x00011a00ff727b82 */ /* 0x000e220000000a00 */
[----:B------:R-:W-:Y:S01]  /*3c70*/  FFMA.FTZ R113, R156, UR23, R113 ;  /* 0x000000179c717c23 */ /* 0x000fe20008010071 */
[----:B------:R-:W-:Y:S01]  /*3c80*/  FMUL.FTZ R154, R154, UR12 ;  /* 0x0000000c9a9a7c20 */ /* 0x000fe20008410000 */
[----:B------:R-:W-:Y:S02]  /*3c90*/  LOP3.LUT P1, RZ, R152, 0xff00, RZ, 0xc0, !PT ;  /* 0x0000ff0098ff7812 */ /* 0x000fe4000782c0ff */
[----:B------:R-:W-:Y:S01]  /*3ca0*/  FMUL.FTZ R113, R113, UR12 ;  /* 0x0000000c71717c20 */ /* 0x000fe20008410000 */
[----:B------:R-:W-:Y:S01]  /*3cb0*/  FMUL.FTZ R154, R154, UR22 ;  /* 0x000000169a9a7c20 */ /* 0x000fe20008410000 */
[----:B------:R-:W-:-:S02]  /*3cc0*/  FSEL R157, R108, RZ, P6 ;  /* 0x000000ff6c9d7208 */ /* 0x000fc40003000000 */
[----:B------:R-:W-:Y:S01]  /*3cd0*/  FMUL.FTZ R113, R113, UR22 ;  /* 0x0000001671717c20 */ /* 0x000fe20008410000 */
[----:B------:R-:W-:Y:S02]  /*3ce0*/  FSEL R155, R109, RZ, P1 ;  /* 0x000000ff6d9b7208 */ /* 0x000fe40000800000 */
[----:B------:R-:W-:Y:S02]  /*3cf0*/  FSEL R154, R154, RZ, P5 ;  /* 0x000000ff9a9a7208 */ /* 0x000fe40002800000 */
[----:B------:R-:W-:Y:S02]  /*3d00*/  FSEL R108, R113, RZ, P0 ;  /* 0x000000ff716c7208 */ /* 0x000fe40000000000 */
[----:B------:R-:W-:Y:S02]  /*3d10*/  F2FP.BF16.F32.PACK_AB R109, R157, R154 ;  /* 0x0000009a9d6d723e */ /* 0x000fe400000010ff */
[----:B------:R-:W-:Y:S01]  /*3d20*/  F2FP.BF16.F32.PACK_AB R108, R155, R108 ;  /* 0x0000006c9b6c723e */ /* 0x000fe200000010ff */
[C---:B0-----:R-:W-:Y:S01]  /*3d30*/  IMAD.WIDE.U32 R114, R17.reuse, 0x10, R114 ;  /* 0x0000001011727825 */ /* 0x041fe200078e0072 */
[----:B------:R-:W-:-:S04]  /*3d40*/  IADD3 R17, PT, PT, R17, 0x80, RZ ;  /* 0x0000008011117810 */ /* 0x000fc80007ffe0ff */
[----:B------:R0:W-:Y:S03]  /*3d50*/  STG.E.128 desc[UR14][R114.64], R108 ;  /* 0x0000006c72007986 */ /* 0x0001e6000c101d0e */
.L_x_2430:
[----:B------:R-:W-:Y:S05]  /*3d60*/  BSYNC.RECONVERGENT B1 ;  /* 0x0000000000017941 */ /* 0x000fea0003800200 */
.L_x_2429:
[----:B------:R-:W-:Y:S04]  /*3d70*/  BSSY.RECONVERGENT B1, `(.L_x_2431) ;  /* 0x000004f000017945 */ /* 0x000fe80003800200 */
[----:B------:R-:W-:Y:S05]  /*3d80*/  @!P3 BRA `(.L_x_2432) ;  /* 0x000000040034b947 */ /* 0x000fea0003800000 */
[----:B0-----:R-:W-:Y:S01]  /*3d90*/  PRMT R108, R23, 0x7632, R108 ;  /* 0x00007632176c7816 */ /* 0x001fe2000000006c */
[--C-:B------:R-:W-:Y:S01]  /*3da0*/  FFMA.FTZ R109, R122, UR4, R112.reuse ;  /* 0x000000047a6d7c23 */ /* 0x100fe20008010070 */
[--C-:B------:R-:W-:Y:S01]  /*3db0*/  FFMA.FTZ R114, R118, UR4, R112.reuse ;  /* 0x0000000476727c23 */ /* 0x100fe20008010070 */
[----:B------:R-:W-:Y:S01]  /*3dc0*/  FFMA.FTZ R115, R130, UR4, R112 ;  /* 0x0000000482737c23 */ /* 0x000fe20008010070 */
[----:B------:R-:W-:Y:S01]  /*3dd0*/  SHF.L.U32 R110, R108, 0x10, RZ ;  /* 0x000000106c6e7819 */ /* 0x000fe200000006ff */
[----:B------:R-:W-:Y:S01]  /*3de0*/  FADD.FTZ R109, R120, -R109 ;  /* 0x8000006d786d7221 */ /* 0x000fe20000010000 */
[----:B------:R-:W-:Y:S01]  /*3df0*/  PRMT R108, R22, 0x7632, R108 ;  /* 0x00007632166c7816 */ /* 0x000fe2000000006c */
[----:B------:R-:W-:Y:S01]  /*3e00*/  FADD.FTZ R111, R119, -R114 ;  /* 0x80000072776f7221 */ /* 0x000fe20000010000 */
[----:B------:R-:W-:Y:S01]  /*3e10*/  FADD.FTZ R114, R128, -R115 ;  /* 0x8000007380727221 */ /* 0x000fe20000010000 */
[----:B------:R-:W-:Y:S01]  /*3e20*/  FFMA.FTZ R110, R109, UR23, R110 ;  /* 0x000000176d6e7c23 */ /* 0x000fe2000801006e */
[----:B------:R-:W-:Y:S01]  /*3e30*/  SHF.L.U32 R108, R108, 0x10, RZ ;  /* 0x000000106c6c7819 */ /* 0x000fe200000006ff */
[----:B------:R-:W-:Y:S01]  /*3e40*/  FFMA.FTZ R109, R126, UR4, R112 ;  /* 0x000000047e6d7c23 */ /* 0x000fe20008010070 */
[----:B------:R-:W-:Y:S01]  /*3e50*/  ISETP.GE.U32.AND P0, PT, R150, RZ, PT ;  /* 0x000000ff9600720c */ /* 0x000fe20003f06070 */
[----:B------:R-:W-:Y:S01]  /*3e60*/  FMUL.FTZ R110, R110, UR12 ;  /* 0x0000000c6e6e7c20 */ /* 0x000fe20008410000 */
[----:B------:R-:W-:Y:S01]  /*3e70*/  LOP3.LUT P5, RZ, R151, 0xff0000, RZ, 0xc0, !PT ;  /* 0x00ff000097ff7812 */ /* 0x000fe200078ac0ff */
[--C-:B------:R-:W-:Y:S01]  /*3e80*/  FADD.FTZ R154, R124, -R109.reuse ;  /* 0x8000006d7c9a7221 */ /* 0x100fe20000010000 */
[--C-:B------:R-:W-:Y:S01]  /*3e90*/  FFMA.FTZ R111, R111, UR23, R108.reuse ;  /* 0x000000176f6f7c23 */ /* 0x100fe2000801006c */
[----:B------:R-:W-:Y:S01]  /*3ea0*/  PRMT R109, R21, 0x7632, R109 ;  /* 0x00007632156d7816 */ /* 0x000fe2000000006d */
[----:B------:R-:W-:Y:S01]  /*3eb0*/  FMUL.FTZ R110, R110, UR22 ;  /* 0x000000166e6e7c20 */ /* 0x000fe20008410000 */
[----:B------:R-:W-:Y:S01]  /*3ec0*/  PRMT R108, R20, 0x7632, R108 ;  /* 0x00007632146c7816 */ /* 0x000fe2000000006c */
[----:B------:R-:W-:Y:S01]  /*3ed0*/  FMUL.FTZ R111, R111, UR12 ;  /* 0x0000000c6f6f7c20 */ /* 0x000fe20008410000 */
[----:B------:R-:W-:-:S02]  /*3ee0*/  SHF.L.U32 R113, R109, 0x10, RZ ;  /* 0x000000106d717819 */ /* 0x000fc400000006ff */
[----:B------:R-:W-:Y:S01]  /*3ef0*/  SHF.L.U32 R109, R108, 0x10, RZ ;  /* 0x000000106c6d7819 */ /* 0x000fe200000006ff */
[----:B------:R-:W-:Y:S01]  /*3f00*/  FMUL.FTZ R111, R111, UR22 ;  /* 0x000000166f6f7c20 */ /* 0x000fe20008410000 */
[----:B------:R-:W-:Y:S01]  /*3f10*/  ISETP.GE.U32.AND.EX P0, PT, R151, 0x1000000, PT, P0 ;  /* 0x010000009700780c */ /* 0x000fe20003f06100 */
[----:B------:R-:W-:Y:S01]  /*3f20*/  FFMA.FTZ R108, R154, UR23, R113 ;  /* 0x000000179a6c7c23 */ /* 0x000fe20008010071 */
[--C-:B------:R-:W-:Y:S01]  /*3f30*/  FFMA.FTZ R113, R117, UR4, R112.reuse ;  /* 0x0000000475717c23 */ /* 0x100fe20008010070 */
[----:B------:R-:W-:Y:S01]  /*3f40*/  FFMA.FTZ R109, R114, UR23, R109 ;  /* 0x00000017726d7c23 */ /* 0x000fe2000801006d */
[----:B------:R-:W-:Y:S01]  /*3f50*/  FFMA.FTZ R114, R123, UR4, R112 ;  /* 0x000000047b727c23 */ /* 0x000fe20008010070 */
[----:B------:R-:W-:Y:S01]  /*3f60*/  LOP3.LUT P1, RZ, R151, 0xff, RZ, 0xc0, !PT ;  /* 0x000000ff97ff7812 */ /* 0x000fe2000782c0ff */
[----:B------:R-:W-:Y:S01]  /*3f70*/  FADD.FTZ R115, R116, -R113 ;  /* 0x8000007174737221 */ /* 0x000fe20000010000 */
[----:B------:R-:W-:Y:S01]  /*3f80*/  SHF.L.U32 R113, R22, 0x10, RZ ;  /* 0x0000001016717819 */ /* 0x000fe200000006ff */
        /* <DEDUP_REMOVED lines=45> */
.L_x_2432:
[----:B------:R-:W-:Y:S05]  /*4260*/  BSYNC.RECONVERGENT B1 ;  /* 0x0000000000017941 */ /* 0x000fea0003800200 */
.L_x_2431:
[----:B------:R-:W-:Y:S05]  /*4270*/  @!P4 BRA `(.L_x_2425) ;  /* 0x00000014003cc947 */ /* 0x000fea0003800000 */
[----:B01----:R-:W-:Y:S01]  /*4280*/  PRMT R108, R107, 0x7632, R108 ;  /* 0x000076326b6c7816 */ /* 0x003fe2000000006c */
[--C-:B------:R-:W-:Y:S01]  /*4290*/  FFMA.FTZ R114, R12, UR4, R112.reuse ;  /* 0x000000040c727c23 */ /* 0x100fe20008010070 */
[--C-:B------:R-:W-:Y:S01]  /*42a0*/  FFMA.FTZ R109, R18, UR4, R112.reuse ;  /* 0x00000004126d7c23 */ /* 0x100fe20008010070 */
[----:B------:R-:W-:Y:S01]  /*42b0*/  FFMA.FTZ R115, R9, UR4, R112 ;  /* 0x0000000409737c23 */ /* 0x000fe20008010070 */
[----:B------:R-:W-:Y:S01]  /*42c0*/  SHF.L.U32 R110, R108, 0x10, RZ ;  /* 0x000000106c6e7819 */ /* 0x000fe200000006ff */
[----:B------:R-:W-:Y:S01]  /*42d0*/  FADD.FTZ R111, R15, -R114 ;  /* 0x800000720f6f7221 */ /* 0x000fe20000010000 */
[----:B------:R-:W-:Y:S01]  /*42e0*/  PRMT R108, R106, 0x7632, R108 ;  /* 0x000076326a6c7816 */ /* 0x000fe2000000006c */
[----:B------:R-:W-:Y:S01]  /*42f0*/  FFMA.FTZ R114, R10, UR4, R112 ;  /* 0x000000040a727c23 */ /* 0x000fe20008010070 */
[----:B------:R-:W-:Y:S01]  /*4300*/  FADD.FTZ R109, R16, -R109 ;  /* 0x8000006d106d7221 */ /* 0x000fe20000010000 */
[----:B------:R-:W-:Y:S01]  /*4310*/  FADD.FTZ R115, R14, -R115 ;  /* 0x800000730e737221 */ /* 0x000fe20000010000 */
[----:B------:R-:W-:Y:S01]  /*4320*/  SHF.L.U32 R108, R108, 0x10, RZ ;  /* 0x000000106c6c7819 */ /* 0x000fe200000006ff */
[----:B------:R-:W-:Y:S01]  /*4330*/  FADD.FTZ R154, R13, -R114 ;  /* 0x800000720d9a7221 */ /* 0x000fe20000010000 */
[----:B------:R-:W-:Y:S01]  /*4340*/  FFMA.FTZ R114, R8, UR4, R112 ;  /* 0x0000000408727c23 */ /* 0x000fe20008010070 */
[----:B------:R-:W-:Y:S01]  /*4350*/  FFMA.FTZ R110, R109, UR23, R110 ;  /* 0x000000176d6e7c23 */ /* 0x000fe2000801006e */
[----:B------:R-:W-:Y:S01]  /*4360*/  PRMT R109, R105, 0x7632, R109 ;  /* 0x00007632696d7816 */ /* 0x000fe2000000006d */
[--C-:B------:R-:W-:Y:S01]  /*4370*/  FFMA.FTZ R111, R111, UR23, R108.reuse ;  /* 0x000000176f6f7c23 */ /* 0x100fe2000801006c */
[----:B------:R-:W-:Y:S01]  /*4380*/  PRMT R108, R104, 0x7632, R108 ;  /* 0x00007632686c7816 */ /* 0x000fe2000000006c */
[----:B------:R-:W-:Y:S01]  /*4390*/  FADD.FTZ R113, R11, -R114 ;  /* 0x800000720b717221 */ /* 0x000fe20000010000 */
[----:B------:R-:W-:Y:S01]  /*43a0*/  SHF.L.U32 R109, R109, 0x10, RZ ;  /* 0x000000106d6d7819 */ /* 0x000fe200000006ff */
[----:B------:R-:W-:Y:S01]  /*43b0*/  FMUL.FTZ R110, R110, UR12 ;  /* 0x0000000c6e6e7c20 */ /* 0x000fe20008410000 */
[----:B------:R-:W-:Y:S01]  /*43c0*/  SHF.L.U32 R108, R108, 0x10, RZ ;  /* 0x000000106c6c7819 */ /* 0x000fe200000006ff */
[----:B------:R-:W-:Y:S01]  /*43d0*/  FMUL.FTZ R111, R111, UR12 ;  /* 0x0000000c6f6f7c20 */ /* 0x000fe20008410000 */
[----:B------:R-:W-:Y:S01]  /*43e0*/  SHF.L.U32 R114, R107, 0x10, RZ ;  /* 0x000000106b727819 */ /* 0x000fe200000006ff */
[----:B------:R-:W-:Y:S01]  /*43f0*/  FFMA.FTZ R109, R154, UR23, R109 ;  /* 0x000000179a6d7c23 */ /* 0x000fe2000801006d */
[----:B------:R-:W-:Y:S01]  /*4400*/  ISETP.GE.U32.AND P0, PT, R148, RZ, PT ;  /* 0x000000ff9400720c */ /* 0x000fe20003f06070 */
[----:B------:R-:W-:Y:S01]  /*4410*/  FFMA.FTZ R108, R113, UR23, R108 ;  /* 0x00000017716c7c23 */ /* 0x000fe2000801006c */
[----:B------:R-:W-:Y:S01]  /*4420*/  FFMA.FTZ R113, R7, UR4, R112 ;  /* 0x0000000407717c23 */ /* 0x000fe20008010070 */
[----:B------:R-:W-:Y:S01]  /*4430*/  FFMA.FTZ R114, R115, UR23, R114 ;  /* 0x0000001773727c23 */ /* 0x000fe20008010072 */
[----:B------:R-:W-:Y:S01]  /*4440*/  FMUL.FTZ R110, R110, UR22 ;  /* 0x000000166e6e7c20 */ /* 0x000fe20008410000 */
[C---:B------:R-:W-:Y:S01]  /*4450*/  ISETP.GE.U32.AND.EX P0, PT, R149.reuse, 0x1000000, PT, P0 ;  /* 0x010000009500780c */ /* 0x040fe20003f06100 */
[----:B------:R-:W-:Y:S01]  /*4460*/  FADD.FTZ R154, R6, -R113 ;  /* 0x80000071069a7221 */ /* 0x000fe20000010000 */
[----:B------:R-:W-:Y:S01]  /*4470*/  SHF.L.U32 R113, R106, 0x10, RZ ;  /* 0x000000106a717819 */ /* 0x000fe200000006ff */
[----:B------:R-:W-:Y:S01]  /*4480*/  FMUL.FTZ R114, R114, UR12 ;  /* 0x0000000c72727c20 */ /* 0x000fe20008410000 */
[----:B------:R-:W-:Y:S01]  /*4490*/  LOP3.LUT P1, RZ, R149, 0xff, RZ, 0xc0, !PT ;  /* 0x000000ff95ff7812 */ /* 0x000fe2000782c0ff */
[----:B------:R-:W-:Y:S01]  /*44a0*/  FMUL.FTZ R111, R111, UR22 ;  /* 0x000000166f6f7c20 */ /* 0x000fe20008410000 */
[C---:B------:R-:W-:Y:S01]  /*44b0*/  LOP3.LUT P6, RZ, R149.reuse, 0xff00, RZ, 0xc0, !PT ;  /* 0x0000ff0095ff7812 */ /* 0x040fe200078cc0ff */
[----:B------:R-:W-:Y:S01]  /*44c0*/  FFMA.FTZ R113, R154, UR23, R113 ;  /* 0x000000179a717c23 */ /* 0x000fe20008010071 */
        /* <DEDUP_REMOVED lines=9> */
[----:B------:R-:W-:Y:S01]  /*4560*/  FMUL.FTZ R108, R108, UR22 ;  /* 0x000000166c6c7c20 */ /* 0x000fe20008410000 */
[----:B------:R-:W-:Y:S01]  /*4570*/  FMUL.FTZ R154, R109, UR22 ;  /* 0x000000166d9a7c20 */ /* 0x000fe20008410000 */
[----:B------:R-:W-:-:S02]  /*4580*/  LOP3.LUT P0, RZ, R148, 0xff, RZ, 0xc0, !PT ;  /* 0x000000ff94ff7812 */ /* 0x000fc4000780c0ff */
[----:B------:R-:W-:Y:S02]  /*4590*/  FSEL R110, R113, RZ, P1 ;  /* 0x000000ff716e7208 */ /* 0x000fe40000800000 */
[----:B------:R-:W-:Y:S02]  /*45a0*/  FSEL R113, R111, RZ, P6 ;  /* 0x000000ff6f717208 */ /* 0x000fe40003000000 */
[----:B------:R-:W-:Y:S01]  /*45b0*/  F2FP.BF16.F32.PACK_AB R111, R115, R114 ;  /* 0x00000072736f723e */ /* 0x000fe200000010ff */
[--C-:B------:R-:W-:Y:S01]  /*45c0*/  FFMA.FTZ R115, R5, UR4, R112.reuse ;  /* 0x0000000405737c23 */ /* 0x100fe20008010070 */
[----:B------:R-:W-:Y:S01]  /*45d0*/  F2FP.BF16.F32.PACK_AB R110, R113, R110 ;  /* 0x0000006e716e723e */ /* 0x000fe200000010ff */
[----:B------:R-:W-:Y:S01]  /*45e0*/  FFMA.FTZ R113, R3, UR4, R112 ;  /* 0x0000000403717c23 */ /* 0x000fe20008010070 */
[----:B------:R-:W-:Y:S01]  /*45f0*/  SHF.L.U32 R112, R104, 0x10, RZ ;  /* 0x0000001068707819 */ /* 0x000fe200000006ff */
[----:B------:R-:W-:Y:S01]  /*4600*/  FADD.FTZ R114, R4, -R115 ;  /* 0x8000007304727221 */ /* 0x000fe20000010000 */
[----:B------:R-:W-:Y:S01]  /*4610*/  LOP3.LUT P1, RZ, R148, 0xff00, RZ, 0xc0, !PT ;  /* 0x0000ff0094ff7812 */ /* 0x000fe2000782c0ff */
[----:B------:R-:W-:Y:S01]  /*4620*/  FADD.FTZ R155, R2, -R113 ;  /* 0x80000071029b7221 */ /* 0x000fe20000010000 */
[----:B------:R-:W-:-:S02]  /*4630*/  SHF.L.U32 R113, R105, 0x10, RZ ;  /* 0x0000001069717819 */ /* 0x000fc400000006ff */
[----:B------:R-:W-:-:S03]  /*4640*/  LOP3.LUT P6, RZ, R148, 0xff000000, RZ, 0xc0, !PT ;  /* 0xff00000094ff7812 */ /* 0x000fc600078cc0ff */
[----:B------:R-:W-:Y:S01]  /*4650*/  FFMA.FTZ R115, R114, UR23, R113 ;  /* 0x0000001772737c23 */ /* 0x000fe20008010071 */
[----:B------:R-:W-:Y:S01]  /*4660*/  FFMA.FTZ R114, R155, UR23, R112 ;  /* 0x000000179b727c23 */ /* 0x000fe20008010070 */
[----:B------:R-:W-:Y:S01]  /*4670*/  FSEL R154, R154, RZ, P6 ;  /* 0x000000ff9a9a7208 */ /* 0x000fe20003000000 */
[----:B------:R-:W0:Y:S01]  /*4680*/  LDC.64 R112, c[0x0][0x468] ;  /* 0x00011a00ff707b82 */ /* 0x000e220000000a00 */
[----:B------:R-:W-:Y:S01]  /*4690*/  FMUL.FTZ R115, R115, UR12 ;  /* 0x0000000c73737c20 */ /* 0x000fe20008410000 */
[----:B------:R-:W-:-:S03]  /*46a0*/  FMUL.FTZ R114, R114, UR12 ;  /* 0x0000000c72727c20 */ /* 0x000fc60008410000 */
[----:B------:R-:W-:Y:S01]  /*46b0*/  FMUL.FTZ R115, R115, UR22 ;  /* 0x0000001673737c20 */ /* 0x000fe20008410000 */
[----:B------:R-:W-:-:S04]  /*46c0*/  FMUL.FTZ R114, R114, UR22 ;  /* 0x0000001672727c20 */ /* 0x000fc80008410000 */
[----:B------:R-:W-:Y:S02]  /*46d0*/  FSEL R109, R115, RZ, P5 ;  /* 0x000000ff736d7208 */ /* 0x000fe40002800000 */
[----:B------:R-:W-:Y:S02]  /*46e0*/  FSEL R115, R108, RZ, P1 ;  /* 0x000000ff6c737208 */ /* 0x000fe40000800000 */
[----:B------:R-:W-:Y:S02]  /*46f0*/  FSEL R108, R114, RZ, P0 ;  /* 0x000000ff726c7208 */ /* 0x000fe40000000000 */
[----:B------:R-:W-:Y:S02]  /*4700*/  F2FP.BF16.F32.PACK_AB R109, R154, R109 ;  /* 0x0000006d9a6d723e */ /* 0x000fe400000010ff */
[----:B------:R-:W-:Y:S01]  /*4710*/  F2FP.BF16.F32.PACK_AB R108, R115, R108 ;  /* 0x0000006c736c723e */ /* 0x000fe200000010ff */
[----:B0-----:R-:W-:-:S05]  /*4720*/  IMAD.WIDE.U32 R112, R17, 0x10, R112 ;  /* 0x0000001011707825 */ /* 0x001fca00078e0070 */
[----:B------:R3:W-:Y:S01]  /*4730*/  STG.E.128 desc[UR14][R112.64], R108 ;  /* 0x0000006c70007986 */ /* 0x0007e2000c101d0e */
[----:B------:R-:W-:Y:S05]  /*4740*/  BRA `(.L_x_2425) ;  /* 0x0000001000087947 */ /* 0x000fea0003800000 */
.L_x_2428:
[----:B------:R-:W-:Y:S04]  /*4750*/  BSSY.RECONVERGENT B1, `(.L_x_2433) ;  /* 0x0000056000017945 */ /* 0x000fe80003800200 */
[----:B------:R-:W-:Y:S05]  /*4760*/  @!P2 BRA `(.L_x_2434) ;  /* 0x000000040050a947 */ /* 0x000fea0003800000 */
[----:B------:R-:W-:Y:S01]  /*4770*/  PRMT R96, R103, 0x7632, R96 ;  /* 0x0000763267607816 */ /* 0x000fe20000000060 */
[--C-:B------:R-:W-:Y:S01]  /*4780*/  FFMA.FTZ R97, R134, UR4, R112.reuse ;  /* 0x0000000486617c23 */ /* 0x100fe20008010070 */
[----:B------:R-:W-:Y:S01]  /*4790*/  FFMA.FTZ R109, R138, UR4, R112 ;  /* 0x000000048a6d7c23 */ /* 0x000fe20008010070 */
[----:B------:R-:W-:Y:S01]  /*47a0*/  PRMT R108, R102, 0x7632, R108 ;  /* 0x00007632666c7816 */ /* 0x000fe2000000006c */
[----:B------:R-:W-:Y:S01]  /*47b0*/  FFMA.FTZ R99, R142, UR4, R112 ;  /* 0x000000048e637c23 */ /* 0x000fe20008010070 */
[----:B------:R-:W-:Y:S01]  /*47c0*/  SHF.L.U32 R96, R96, 0x10, RZ ;  /* 0x0000001060607819 */ /* 0x000fe200000006ff */
[----:B------:R-:W-:Y:S01]  /*47d0*/  FADD.FTZ R97, R132, -R97 ;  /* 0x8000006184617221 */ /* 0x000fe20000010000 */
[----:B------:R-:W-:Y:S01]  /*47e0*/  PRMT R98, R101, 0x7632, R98 ;  /* 0x0000763265627816 */ /* 0x000fe20000000062 */
[----:B------:R-:W-:Y:S01]  /*47f0*/  FADD.FTZ R109, R136, -R109 ;  /* 0x8000006d886d7221 */ /* 0x000fe20000010000 */
[----:B------:R-:W-:Y:S01]  /*4800*/  SHF.L.U32 R108, R108, 0x10, RZ ;  /* 0x000000106c6c7819 */ /* 0x000fe200000006ff */
[--C-:B------:R-:W-:Y:S01]  /*4810*/  FFMA.FTZ R110, R97, UR23, R96.reuse ;  /* 0x00000017616e7c23 */ /* 0x100fe20008010060 */
[----:B------:R-:W-:Y:S01]  /*4820*/  PRMT R96, R100, 0x7632, R96 ;  /* 0x0000763264607816 */ /* 0x000fe20000000060 */
[----:B------:R-:W-:Y:S01]  /*4830*/  FFMA.FTZ R97, R146, UR4, R112 ;  /* 0x0000000492617c23 */ /* 0x000fe20008010070 */
[----:B------:R-:W-:Y:S01]  /*4840*/  SHF.L.U32 R98, R98, 0x10, RZ ;  /* 0x0000001062627819 */ /* 0x000fe200000006ff */
[----:B------:R-:W-:Y:S01]  /*4850*/  FADD.FTZ R99, R140, -R99 ;  /* 0x800000638c637221 */ /* 0x000fe20000010000 */
[----:B------:R-:W-:Y:S01]  /*4860*/  SHF.L.U32 R96, R96, 0x10, RZ ;  /* 0x0000001060607819 */ /* 0x000fe200000006ff */
[----:B------:R-:W-:Y:S01]  /*4870*/  FADD.FTZ R97, R144, -R97 ;  /* 0x8000006190617221 */ /* 0x000fe20000010000 */
[----:B------:R-:W-:Y:S01]  /*4880*/  FFMA.FTZ R111, R109, UR23, R108 ;  /* 0x000000176d6f7c23 */ /* 0x000fe2000801006c */
[----:B------:R-:W-:Y:S01]  /*4890*/  FFMA.FTZ R154, R99, UR23, R98 ;  /* 0x00000017639a7c23 */ /* 0x000fe20008010062 */
[----:B------:R-:W0:Y:S01]  /*48a0*/  LDC.64 R108, c[0x0][0x478] ;  /* 0x00011e00ff6c7b82 */ /* 0x000e220000000a00 */
[----:B------:R-:W-:Y:S01]  /*48b0*/  FFMA.FTZ R113, R97, UR23, R96 ;  /* 0x0000001761717c23 */ /* 0x000fe20008010060 */
[--C-:B------:R-:W-:Y:S01]  /*48c0*/  FFMA.FTZ R98, R135, UR4, R112.reuse ;  /* 0x0000000487627c23 */ /* 0x100fe20008010070 */
[----:B------:R-:W-:Y:S01]  /*48d0*/  FFMA.FTZ R96, R139, UR4, R112 ;  /* 0x000000048b607c23 */ /* 0x000fe20008010070 */
[----:B------:R-:W-:-:S02]  /*48e0*/  SHF.L.U32 R115, R103, 0x10, RZ ;  /* 0x0000001067737819 */ /* 0x000fc400000006ff */
[----:B------:R-:W-:Y:S01]  /*48f0*/  SHF.L.U32 R97, R102, 0x10, RZ ;  /* 0x0000001066617819 */ /* 0x000fe200000006ff */
[----:B------:R-:W-:Y:S01]  /*4900*/  FADD.FTZ R98, R133, -R98 ;  /* 0x8000006285627221 */ /* 0x000fe20000010000 */
[----:B------:R-:W-:Y:S01]  /*4910*/  FADD.FTZ R96, R137, -R96 ;  /* 0x8000006089607221 */ /* 0x000fe20000010000 */
[----:B------:R-:W-:Y:S02]  /*4920*/  SHF.L.U32 R155, R101, 0x10, RZ ;  /* 0x00000010659b7819 */ /* 0x000fe400000006ff */
[----:B------:R-:W-:Y:S01]  /*4930*/  FFMA.FTZ R115, R98, UR23, R115 ;  /* 0x0000001762737c23 */ /* 0x000fe20008010073 */
[----:B------:R-:W-:Y:S01]  /*4940*/  FFMA.FTZ R114, R96, UR23, R97 ;  /* 0x0000001760727c23 */ /* 0x000fe20008010061 */
[--C-:B------:R-:W-:Y:S01]  /*4950*/  FFMA.FTZ R98, R143, UR4, R112.reuse ;  /* 0x000000048f627c23 */ /* 0x100fe20008010070 */
[----:B------:R-:W-:Y:S01]  /*4960*/  FFMA.FTZ R96, R147, UR4, R112 ;  /* 0x0000000493607c23 */ /* 0x000fe20008010070 */
[----:B------:R-:W-:Y:S02]  /*4970*/  SHF.L.U32 R97, R100, 0x10, RZ ;  /* 0x0000001064617819 */ /* 0x000fe400000006ff */
[----:B------:R-:W-:Y:S01]  /*4980*/  FADD.FTZ R98, R141, -R98 ;  /* 0x800000628d627221 */ /* 0x000fe20000010000 */
[----:B------:R-:W-:Y:S01]  /*4990*/  FADD.FTZ R96, R145, -R96 ;  /* 0x8000006091607221 */ /* 0x000fe20000010000 */
[----:B------:R-:W-:Y:S01]  /*49a0*/  F2FP.BF16.F32.PACK_AB R99, R110, R115 ;  /* 0x000000736e63723e */ /* 0x000fe200000010ff */
[----:B------:R-:W-:Y:S01]  /*49b0*/  FMUL.FTZ R115, R115, UR12 ;  /* 0x0000000c73737c20 */ /* 0x000fe20008410000 */
[----:B------:R-:W-:Y:S01]  /*49c0*/  FFMA.FTZ R155, R98, UR23, R155 ;  /* 0x00000017629b7c23 */ /* 0x000fe2000801009b */
[----:B------:R-:W-:Y:S01]  /*49d0*/  FFMA.FTZ R156, R96, UR23, R97 ;  /* 0x00000017609c7c23 */ /* 0x000fe20008010061 */
[----:B------:R-:W-:Y:S01]  /*49e0*/  FMUL.FTZ R110, R110, UR12 ;  /* 0x0000000c6e6e7c20 */ /* 0x000fe20008410000 */
[----:B------:R-:W-:Y:S01]  /*49f0*/  ISETP.GE.U32.AND P0, PT, R152, RZ, PT ;  /* 0x000000ff9800720c */ /* 0x000fe20003f06070 */
[----:B0-----:R-:W-:Y:S01]  /*4a00*/  IMAD.WIDE.U32 R108, R17, 0x10, R108 ;  /* 0x00000010116c7825 */ /* 0x001fe200078e006c */
[----:B------:R-:W-:-:S03]  /*4a10*/  F2FP.BF16.F32.PACK_AB R98, R111, R114 ;  /* 0x000000726f62723e */ /* 0x000fc600000010ff */
[----:B------:R-:W-:Y:S01]  /*4a20*/  FMUL.FTZ R111, R111, UR12 ;  /* 0x0000000c6f6f7c20 */ /* 0x000fe20008410000 */
[----:B------:R-:W-:Y:S01]  /*4a30*/  F2FP.BF16.F32.PACK_AB R97, R154, R155 ;  /* 0x0000009b9a61723e */ /* 0x000fe200000010ff */
[----:B------:R-:W-:Y:S01]  /*4a40*/  FMUL.FTZ R115, R115, UR22 ;  /* 0x0000001673737c20 */ /* 0x000fe20008410000 */
[----:B------:R-:W-:Y:S01]  /*4a50*/  F2FP.BF16.F32.PACK_AB R96, R113, R156 ;  /* 0x0000009c7160723e */ /* 0x000fe200000010ff */
[----:B------:R-:W-:Y:S01]  /*4a60*/  FMUL.FTZ R114, R114, UR12 ;  /* 0x0000000c72727c20 */ /* 0x000fe20008410000 */
[C---:B------:R-:W-:Y:S01]  /*4a70*/  LOP3.LUT P5, RZ, R153.reuse, 0xff0000, RZ, 0xc0, !PT ;  /* 0x00ff000099ff7812 */ /* 0x040fe200078ac0ff */
[----:B------:R-:W-:Y:S01]  /*4a80*/  FMUL.FTZ R110, R110, UR22 ;  /* 0x000000166e6e7c20 */ /* 0x000fe20008410000 */
[----:B------:R-:W-:Y:S01]  /*4a90*/  ISETP.GE.U32.AND.EX P0, PT, R153, 0x1000000, PT, P0 ;  /* 0x010000009900780c */ /* 0x000fe20003f06100 */
[----:B------:R-:W-:Y:S01]  /*4aa0*/  FMUL.FTZ R111, R111, UR22 ;  /* 0x000000166f6f7c20 */ /* 0x000fe20008410000 */
[----:B------:R0:W-:Y:S01]  /*4ab0*/  STG.E.128 desc[UR14][R108.64], R96 ;  /* 0x000000606c007986 */ /* 0x0001e2000c101d0e */
[----:B------:R-:W-:Y:S01]  /*4ac0*/  FMUL.FTZ R114, R114, UR22 ;  /* 0x0000001672727c20 */ /* 0x000fe20008410000 */
[----:B------:R-:W-:Y:S01]  /*4ad0*/  LOP3.LUT P6, RZ, R153, 0xff00, RZ, 0xc0, !PT ;  /* 0x0000ff0099ff7812 */ /* 0x000fe200078cc0ff */
[----:B------:R-:W-:Y:S01]  /*4ae0*/  FMUL.FTZ R155, R155, UR12 ;  /* 0x0000000c9b9b7c20 */ /* 0x000fe20008410000 */
[----:B------:R-:W-:Y:S01]  /*4af0*/  FSEL R115, R115, RZ, P5 ;  /* 0x000000ff73737208 */ /* 0x000fe20002800000 */
        /* <DEDUP_REMOVED lines=9> */
[----:B0-----:R-:W-:Y:S02]  /*4b90*/  FSEL R108, R110, RZ, P0 ;  /* 0x000000ff6e6c7208 */ /* 0x001fe40000000000 */
[----:B------:R-:W-:Y:S02]  /*4ba0*/  FSEL R109, R111, RZ, P6 ;  /* 0x000000ff6f6d7208 */ /* 0x000fe40003000000 */
[----:B------:R-:W-:Y:S02]  /*4bb0*/  FSEL R110, R114, RZ, P1 ;  /* 0x000000ff726e7208 */ /* 0x000fe40000800000 */
[----:B------:R-:W-:Y:S02]  /*4bc0*/  F2FP.BF16.F32.PACK_AB R111, R108, R115 ;  /* 0x000000736c6f723e */ /* 0x000fe400000010ff */
[----:B------:R-:W0:Y:S01]  /*4bd0*/  LDC.64 R114, c[0x0][0x468] ;  /* 0x00011a00ff727b82 */ /* 0x000e220000000a00 */
[C---:B------:R-:W-:Y:S02]  /*4be0*/  LOP3.LUT P6, RZ, R152.reuse, 0xff000000, RZ, 0xc0, !PT ;  /* 0xff00000098ff7812 */ /* 0x040fe400078cc0ff */
[----:B------:R-:W-:-:S02]  /*4bf0*/  LOP3.LUT P0, RZ, R152, 0xff, RZ, 0xc0, !PT ;  /* 0x000000ff98ff7812 */ /* 0x000fc4000780c0ff */
[----:B------:R-:W-:Y:S02]  /*4c00*/  LOP3.LUT P1, RZ, R152, 0xff00, RZ, 0xc0, !PT ;  /* 0x0000ff0098ff7812 */ /* 0x000fe4000782c0ff */
[----:B------:R-:W-:Y:S02]  /*4c10*/  F2FP.BF16.F32.PACK_AB R110, R109, R110 ;  /* 0x0000006e6d6e723e */ /* 0x000fe400000010ff */
[----:B------:R-:W-:Y:S02]  /*4c20*/  FSEL R109, R155, RZ, P5 ;  /* 0x000000ff9b6d7208 */ /* 0x000fe40002800000 */
[----:B------:R-:W-:Y:S02]  /*4c30*/  FSEL R154, R154, RZ, P6 ;  /* 0x000000ff9a9a7208 */ /* 0x000fe40003000000 */
[----:B------:R-:W-:Y:S02]  /*4c40*/  FSEL R108, R156, RZ, P0 ;  /* 0x000000ff9c6c7208 */ /* 0x000fe40000000000 */
[----:B------:R-:W-:-:S02]  /*4c50*/  FSEL R113, R113, RZ, P1 ;  /* 0x000000ff71717208 */ /* 0x000fc40000800000 */
[----:B------:R-:W-:Y:S02]  /*4c60*/  F2FP.BF16.F32.PACK_AB R109, R154, R109 ;  /* 0x0000006d9a6d723e */ /* 0x000fe400000010ff */
[----:B------:R-:W-:Y:S01]  /*4c70*/  F2FP.BF16.F32.PACK_AB R108, R113, R108 ;  /* 0x0000006c716c723e */ /* 0x000fe200000010ff */
[C---:B0-----:R-:W-:Y:S01]  /*4c80*/  IMAD.WIDE.U32 R114, R17.reuse, 0x10, R114 ;  /* 0x0000001011727825 */ /* 0x041fe200078e0072 */
[----:B------:R-:W-:-:S04]  /*4c90*/  IADD3 R17, PT, PT, R17, 0x80, RZ ;  /* 0x0000008011117810 */ /* 0x000fc80007ffe0ff */
[----:B------:R0:W-:Y:S03]  /*4ca0*/  STG.E.128 desc[UR14][R114.64], R108 ;  /* 0x0000006c72007986 */ /* 0x0001e6000c101d0e */
.L_x_2434:
[----:B------:R-:W-:Y:S05]  /*4cb0*/  BSYNC.RECONVERGENT B1 ;  /* 0x0000000000017941 */ /* 0x000fea0003800200 */
.L_x_2433:
[----:B------:R-:W-:Y:S04]  /*4cc0*/  BSSY.RECONVERGENT B1, `(.L_x_2435) ;  /* 0x0000056000017945 */ /* 0x000fe80003800200 */
[----:B------:R-:W-:Y:S05]  /*4cd0*/  @!P3 BRA `(.L_x_2436) ;  /* 0x000000040050b947 */ /* 0x000fea0003800000 */
[----:B------:R-:W-:Y:S01]  /*4ce0*/  PRMT R96, R23, 0x7632, R96 ;  /* 0x0000763217607816 */ /* 0x000fe20000000060 */
[----:B------:R-:W-:Y:S01]  /*4cf0*/  FFMA.FTZ R97, R122, UR4, R112 ;  /* 0x000000047a617c23 */ /* 0x000fe20008010070 */
[----:B0-----:R-:W-:Y:S01]  /*4d00*/  PRMT R108, R22, 0x7632, R108 ;  /* 0x00007632166c7816 */ /* 0x001fe2000000006c */
[----:B------:R-:W-:Y:S01]  /*4d10*/  FFMA.FTZ R114, R118, UR4, R112 ;  /* 0x0000000476727c23 */ /* 0x000fe20008010070 */
[----:B------:R-:W-:Y:S01]  /*4d20*/  SHF.L.U32 R96, R96, 0x10, RZ ;  /* 0x0000001060607819 */ /* 0x000fe200000006ff */
[----:B------:R-:W-:Y:S01]  /*4d30*/  FADD.FTZ R97, R120, -R97 ;  /* 0x8000006178617221 */ /* 0x000fe20000010000 */
[----:B------:R-:W-:Y:S01]  /*4d40*/  SHF.L.U32 R108, R108, 0x10, RZ ;  /* 0x000000106c6c7819 */ /* 0x000fe200000006ff */
[----:B------:R-:W-:Y:S01]  /*4d50*/  FADD.FTZ R111, R119, -R114 ;  /* 0x80000072776f7221 */ /* 0x000fe20000010000 */
[----:B------:R-:W-:Y:S01]  /*4d60*/  PRMT R98, R21, 0x7632, R98 ;  /* 0x0000763215627816 */ /* 0x000fe20000000062 */
[--C-:B------:R-:W-:Y:S01]  /*4d70*/  FFMA.FTZ R110, R97, UR23, R96.reuse ;  /* 0x00000017616e7c23 */ /* 0x100fe20008010060 */
[----:B------:R-:W-:Y:S01]  /*4d80*/  PRMT R96, R20, 0x7632, R96 ;  /* 0x0000763214607816 */ /* 0x000fe20000000060 */
[--C-:B------:R-:W-:Y:S01]  /*4d90*/  FFMA.FTZ R97, R130, UR4, R112.reuse ;  /* 0x0000000482617c23 */ /* 0x100fe20008010070 */
[----:B------:R-:W-:Y:S01]  /*4da0*/  FFMA.FTZ R99, R126, UR4, R112 ;  /* 0x000000047e637c23 */ /* 0x000fe20008010070 */
[----:B------:R-:W-:Y:S01]  /*4db0*/  SHF.L.U32 R98, R98, 0x10, RZ ;  /* 0x0000001062627819 */ /* 0x000fe200000006ff */
[----:B------:R-:W-:Y:S01]  /*4dc0*/  FFMA.FTZ R111, R111, UR23, R108 ;  /* 0x000000176f6f7c23 */ /* 0x000fe2000801006c */
[----:B------:R-:W-:Y:S01]  /*4dd0*/  SHF.L.U32 R96, R96, 0x10, RZ ;  /* 0x0000001060607819 */ /* 0x000fe200000006ff */
[----:B------:R-:W-:Y:S01]  /*4de0*/  FADD.FTZ R97, R128, -R97 ;  /* 0x8000006180617221 */ /* 0x000fe20000010000 */
[----:B------:R-:W-:Y:S01]  /*4df0*/  FADD.FTZ R99, R124, -R99 ;  /* 0x800000637c637221 */ /* 0x000fe20000010000 */
[----:B------:R-:W0:Y:S01]  /*4e00*/  LDC.64 R108, c[0x0][0x478] ;  /* 0x00011e00ff6c7b82 */ /* 0x000e220000000a00 */
[----:B------:R-:W-:Y:S01]  /*4e10*/  SHF.L.U32 R155, R21, 0x10, RZ ;  /* 0x00000010159b7819 */ /* 0x000fe200000006ff */
[----:B------:R-:W-:Y:S01]  /*4e20*/  FFMA.FTZ R113, R97, UR23, R96 ;  /* 0x0000001761717c23 */ /* 0x000fe20008010060 */
[--C-:B------:R-:W-:Y:S01]  /*4e30*/  FFMA.FTZ R97, R117, UR4, R112.reuse ;  /* 0x0000000475617c23 */ /* 0x100fe20008010070 */
[----:B------:R-:W-:Y:S01]  /*4e40*/  FFMA.FTZ R96, R123, UR4, R112 ;  /* 0x000000047b607c23 */ /* 0x000fe20008010070 */
[----:B------:R-:W-:Y:S01]  /*4e50*/  FFMA.FTZ R154, R99, UR23, R98 ;  /* 0x00000017639a7c23 */ /* 0x000fe20008010062 */
[----:B------:R-:W-:Y:S01]  /*4e60*/  SHF.L.U32 R98, R23, 0x10, RZ ;  /* 0x0000001017627819 */ /* 0x000fe200000006ff */
[----:B------:R-:W-:Y:S01]  /*4e70*/  FADD.FTZ R115, R116, -R97 ;  /* 0x8000006174737221 */ /* 0x000fe20000010000 */
[----:B------:R-:W-:Y:S01]  /*4e80*/  SHF.L.U32 R97, R22, 0x10, RZ ;  /* 0x0000001016617819 */ /* 0x000fe200000006ff */
[----:B------:R-:W-:Y:S01]  /*4e90*/  FADD.FTZ R96, R121, -R96 ;  /* 0x8000006079607221 */ /* 0x000fe20000010000 */
[----:B------:R-:W-:Y:S01]  /*4ea0*/  ISETP.GE.U32.AND P0, PT, R150, RZ, PT ;  /* 0x000000ff9600720c */ /* 0x000fe20003f06070 */
[----:B------:R-:W-:Y:S01]  /*4eb0*/  FFMA.FTZ R115, R115, UR23, R98 ;  /* 0x0000001773737c23 */ /* 0x000fe20008010062 */
[--C-:B------:R-:W-:Y:S01]  /*4ec0*/  FFMA.FTZ R98, R127, UR4, R112.reuse ;  /* 0x000000047f627c23 */ /* 0x100fe20008010070 */
[----:B------:R-:W-:Y:S01]  /*4ed0*/  FFMA.FTZ R114, R96, UR23, R97 ;  /* 0x0000001760727c23 */ /* 0x000fe20008010061 */
[----:B------:R-:W-:Y:S01]  /*4ee0*/  FFMA.FTZ R96, R131, UR4, R112 ;  /* 0x0000000483607c23 */ /* 0x000fe20008010070 */
[----:B------:R-:W-:Y:S01]  /*4ef0*/  SHF.L.U32 R97, R20, 0x10, RZ ;  /* 0x0000001014617819 */ /* 0x000fe200000006ff */
[----:B------:R-:W-:Y:S01]  /*4f00*/  FADD.FTZ R98, R125, -R98 ;  /* 0x800000627d627221 */ /* 0x000fe20000010000 */
[----:B------:R-:W-:Y:S01]  /*4f10*/  F2FP.BF16.F32.PACK_AB R99, R110, R115 ;  /* 0x000000736e63723e */ /* 0x000fe200000010ff */
[----:B------:R-:W-:Y:S01]  /*4f20*/  FADD.FTZ R96, R129, -R96 ;  /* 0x8000006081607221 */ /* 0x000fe20000010000 */
[----:B------:R-:W-:Y:S01]  /*4f30*/  FMUL.FTZ R115, R115, UR12 ;  /* 0x0000000c73737c20 */ /* 0x000fe20008410000 */
[----:B------:R-:W-:Y:S01]  /*4f40*/  FFMA.FTZ R155, R98, UR23, R155 ;  /* 0x00000017629b7c23 */ /* 0x000fe2000801009b */
[----:B------:R-:W-:Y:S01]  /*4f50*/  FMUL.FTZ R110, R110, UR12 ;  /* 0x0000000c6e6e7c20 */ /* 0x000fe20008410000 */
[----:B------:R-:W-:Y:S01]  /*4f60*/  FFMA.FTZ R156, R96, UR23, R97 ;  /* 0x00000017609c7c23 */ /* 0x000fe20008010061 */
[----:B------:R-:W-:Y:S01]  /*4f70*/  F2FP.BF16.F32.PACK_AB R98, R111, R114 ;  /* 0x000000726f62723e */ /* 0x000fe200000010ff */
[----:B0-----:R-:W-:Y:S01]  /*4f80*/  IMAD.WIDE.U32 R108, R17, 0x10, R108 ;  /* 0x00000010116c7825 */ /* 0x001fe200078e006c */
[----:B------:R-:W-:-:S03]  /*4f90*/  F2FP.BF16.F32.PACK_AB R97, R154, R155 ;  /* 0x0000009b9a61723e */ /* 0x000fc600000010ff */
[----:B------:R-:W-:Y:S01]  /*4fa0*/  FMUL.FTZ R111, R111, UR12 ;  /* 0x0000000c6f6f7c20 */ /* 0x000fe20008410000 */
[----:B------:R-:W-:Y:S01]  /*4fb0*/  F2FP.BF16.F32.PACK_AB R96, R113, R156 ;  /* 0x0000009c7160723e */ /* 0x000fe200000010ff */
[----:B------:R-:W-:Y:S01]  /*4fc0*/  FMUL.FTZ R115, R115, UR22 ;  /* 0x0000001673737c20 */ /* 0x000fe20008410000 */
[C---:B------:R-:W-:Y:S01]  /*4fd0*/  LOP3.LUT P5, RZ, R151.reuse, 0xff0000, RZ, 0xc0, !PT ;  /* 0x00ff000097ff7812 */ /* 0x040fe200078ac0ff */
[----:B------:R-:W-:Y:S01]  /*4fe0*/  FMUL.FTZ R114, R114, UR12 ;  /* 0x0000000c72727c20 */ /* 0x000fe20008410000 */
        /* <DEDUP_REMOVED lines=35> */
.L_x_2436:
[----:B------:R-:W-:Y:S05]  /*5220*/  BSYNC.RECONVERGENT B1 ;  /* 0x0000000000017941 */ /* 0x000fea0003800200 */
.L_x_2435:
[----:B------:R-:W-:Y:S05]  /*5230*/  @!P4 BRA `(.L_x_2425) ;  /* 0x00000004004cc947 */ /* 0x000fea0003800000 */
[----:B------:R-:W-:Y:S01]  /*5240*/  PRMT R99, R107, 0x7632, R99 ;  /* 0x000076326b637816 */ /* 0x000fe20000000063 */
[----:B01----:R-:W-:Y:S01]  /*5250*/  FFMA.FTZ R109, R18, UR4, R112 ;  /* 0x00000004126d7c23 */ /* 0x003fe20008010070 */
[----:B------:R-:W-:Y:S01]  /*5260*/  PRMT R96, R105, 0x7632, R96 ;  /* 0x0000763269607816 */ /* 0x000fe20000000060 */
[--C-:B------:R-:W-:Y:S01]  /*5270*/  FFMA.FTZ R98, R10, UR4, R112.reuse ;  /* 0x000000040a627c23 */ /* 0x100fe20008010070 */
[----:B------:R-:W-:Y:S01]  /*5280*/  PRMT R97, R106, 0x7632, R97 ;  /* 0x000076326a617816 */ /* 0x000fe20000000061 */
        /* <DEDUP_REMOVED lines=8> */
[----:B------:R-:W-:Y:S01]  /*5310*/  FFMA.FTZ R96, R96, UR23, R99 ;  /* 0x0000001760607c23 */ /* 0x000fe20008010063 */
[--C-:B------:R-:W-:Y:S01]  /*5320*/  FFMA.FTZ R109, R9, UR4, R112.reuse ;  /* 0x00000004096d7c23 */ /* 0x100fe20008010070 */
[----:B------:R-:W-:Y:S01]  /*5330*/  FFMA.FTZ R99, R7, UR4, R112 ;  /* 0x0000000407637c23 */ /* 0x000fe20008010070 */
[----:B------:R-:W-:Y:S01]  /*5340*/  PRMT R98, R104, 0x7632, R98 ;  /* 0x0000763268627816 */ /* 0x000fe20000000062 */
[----:B------:R-:W-:Y:S01]  /*5350*/  FFMA.FTZ R97, R108, UR23, R97 ;  /* 0x000000176c617c23 */ /* 0x000fe20008010061 */
[----:B------:R-:W-:Y:S01]  /*5360*/  SHF.L.U32 R111, R107, 0x10, RZ ;  /* 0x000000106b6f7819 */ /* 0x000fe200000006ff */
[----:B------:R-:W-:Y:S01]  /*5370*/  FFMA.FTZ R108, R8, UR4, R112 ;  /* 0x00000004086c7c23 */ /* 0x000fe20008010070 */
[----:B------:R-:W-:Y:S01]  /*5380*/  FADD.FTZ R110, R14, -R109 ;  /* 0x8000006d0e6e7221 */ /* 0x000fe20000010000 */
[----:B------:R-:W-:Y:S01]  /*5390*/  FADD.FTZ R109, R6, -R99 ;  /* 0x80000063066d7221 */ /* 0x000fe20000010000 */
[----:B------:R-:W-:Y:S01]  /*53a0*/  SHF.L.U32 R99, R98, 0x10, RZ ;  /* 0x0000001062637819 */ /* 0x000fe200000006ff */
[----:B------:R-:W-:Y:S01]  /*53b0*/  FADD.FTZ R108, R11, -R108 ;  /* 0x8000006c0b6c7221 */ /* 0x000fe20000010000 */
[----:B------:R-:W-:Y:S01]  /*53c0*/  SHF.L.U32 R98, R106, 0x10, RZ ;  /* 0x000000106a627819 */ /* 0x000fe200000006ff */
[----:B------:R-:W-:Y:S01]  /*53d0*/  FFMA.FTZ R110, R110, UR23, R111 ;  /* 0x000000176e6e7c23 */ /* 0x000fe2000801006f */
[----:B------:R-:W-:Y:S01]  /*53e0*/  ISETP.GE.U32.AND P0, PT, R148, RZ, PT ;  /* 0x000000ff9400720c */ /* 0x000fe20003f06070 */
[----:B------:R-:W-:Y:S01]  /*53f0*/  FFMA.FTZ R108, R108, UR23, R99 ;  /* 0x000000176c6c7c23 */ /* 0x000fe20008010063 */
[----:B------:R-:W-:Y:S01]  /*5400*/  LOP3.LUT P5, RZ, R149, 0xff0000, RZ, 0xc0, !PT ;  /* 0x00ff000095ff7812 */ /* 0x000fe200078ac0ff */
[----:B------:R-:W-:Y:S01]  /*5410*/  FFMA.FTZ R98, R109, UR23, R98 ;  /* 0x000000176d627c23 */ /* 0x000fe20008010062 */
[----:B------:R-:W-:Y:S01]  /*5420*/  FMUL.FTZ R109, R110, UR12 ;  /* 0x0000000c6e6d7c20 */ /* 0x000fe20008410000 */
[C---:B------:R-:W-:Y:S01]  /*5430*/  F2FP.BF16.F32.PACK_AB R99, R113.reuse, R110 ;  /* 0x0000006e7163723e */ /* 0x040fe200000010ff */
[----:B------:R-:W-:Y:S01]  /*5440*/  FMUL.FTZ R113, R113, UR12 ;  /* 0x0000000c71717c20 */ /* 0x000fe20008410000 */
[----:B------:R-:W-:Y:S01]  /*5450*/  ISETP.GE.U32.AND.EX P0, PT, R149, 0x1000000, PT, P0 ;  /* 0x010000009500780c */ /* 0x000fe20003f06100 */
[----:B------:R-:W-:Y:S01]  /*5460*/  FMUL.FTZ R110, R109, UR22 ;  /* 0x000000166d6e7c20 */ /* 0x000fe20008410000 */
[----:B------:R-:W-:Y:S01]  /*5470*/  FMUL.FTZ R109, R98, UR12 ;  /* 0x0000000c626d7c20 */ /* 0x000fe20008410000 */
[----:B------:R-:W-:Y:S01]  /*5480*/  FMUL.FTZ R113, R113, UR22 ;  /* 0x0000001671717c20 */ /* 0x000fe20008410000 */
[C---:B------:R-:W-:Y:S01]  /*5490*/  F2FP.BF16.F32.PACK_AB R98, R97.reuse, R98 ;  /* 0x000000626162723e */ /* 0x040fe200000010ff */
[----:B------:R-:W-:Y:S01]  /*54a0*/  FMUL.FTZ R97, R97, UR12 ;  /* 0x0000000c61617c20 */ /* 0x000fe20008410000 */
[----:B------:R-:W-:Y:S01]  /*54b0*/  FMUL.FTZ R109, R109, UR22 ;  /* 0x000000166d6d7c20 */ /* 0x000fe20008410000 */
[----:B------:R-:W-:-:S02]  /*54c0*/  FSEL R110, R110, RZ, P5 ;  /* 0x000000ff6e6e7208 */ /* 0x000fc40002800000 */
[----:B------:R-:W-:Y:S01]  /*54d0*/  FSEL R111, R113, RZ, P0 ;  /* 0x000000ff716f7208 */ /* 0x000fe20000000000 */
[----:B------:R-:W-:Y:S01]  /*54e0*/  FMUL.FTZ R97, R97, UR22 ;  /* 0x0000001661617c20 */ /* 0x000fe20008410000 */
[C---:B------:R-:W-:Y:S02]  /*54f0*/  LOP3.LUT P1, RZ, R149.reuse, 0xff, RZ, 0xc0, !PT ;  /* 0x000000ff95ff7812 */ /* 0x040fe4000782c0ff */
[----:B------:R-:W-:Y:S02]  /*5500*/  LOP3.LUT P0, RZ, R149, 0xff00, RZ, 0xc0, !PT ;  /* 0x0000ff0095ff7812 */ /* 0x000fe4000780c0ff */
[----:B------:R-:W-:Y:S02]  /*5510*/  F2FP.BF16.F32.PACK_AB R111, R111, R110 ;  /* 0x0000006e6f6f723e */ /* 0x000fe400000010ff */
[----:B------:R-:W-:Y:S01]  /*5520*/  FSEL R110, R109, RZ, P1 ;  /* 0x000000ff6d6e7208 */ /* 0x000fe20000800000 */
[--C-:B------:R-:W-:Y:S01]  /*5530*/  FFMA.FTZ R109, R5, UR4, R112.reuse ;  /* 0x00000004056d7c23 */ /* 0x100fe20008010070 */
[----:B------:R-:W-:Y:S01]  /*5540*/  FSEL R113, R97, RZ, P0 ;  /* 0x000000ff61717208 */ /* 0x000fe20000000000 */
[----:B------:R-:W-:Y:S01]  /*5550*/  FFMA.FTZ R97, R3, UR4, R112 ;  /* 0x0000000403617c23 */ /* 0x000fe20008010070 */
[----:B------:R-:W-:Y:S01]  /*5560*/  SHF.L.U32 R114, R105, 0x10, RZ ;  /* 0x0000001069727819 */ /* 0x000fe200000006ff */
[----:B------:R-:W-:Y:S01]  /*5570*/  FADD.FTZ R109, R4, -R109 ;  /* 0x8000006d046d7221 */ /* 0x000fe20000010000 */
[----:B------:R-:W-:Y:S01]  /*5580*/  SHF.L.U32 R112, R104, 0x10, RZ ;  /* 0x0000001068707819 */ /* 0x000fe200000006ff */
[----:B------:R-:W-:Y:S01]  /*5590*/  FADD.FTZ R97, R2, -R97 ;  /* 0x8000006102617221 */ /* 0x000fe20000010000 */
[----:B------:R-:W-:Y:S01]  /*55a0*/  F2FP.BF16.F32.PACK_AB R110, R113, R110 ;  /* 0x0000006e716e723e */ /* 0x000fe200000010ff */
[----:B------:R-:W-:Y:S01]  /*55b0*/  FFMA.FTZ R155, R109, UR23, R114 ;  /* 0x000000176d9b7c23 */ /* 0x000fe20008010072 */
[----:B------:R-:W-:Y:S01]  /*55c0*/  LOP3.LUT P6, RZ, R148, 0xff000000, RZ, 0xc0, !PT ;  /* 0xff00000094ff7812 */ /* 0x000fe200078cc0ff */
[----:B------:R-:W-:Y:S01]  /*55d0*/  FFMA.FTZ R109, R97, UR23, R112 ;  /* 0x00000017616d7c23 */ /* 0x000fe20008010070 */
[----:B------:R-:W0:Y:S01]  /*55e0*/  LDC.64 R114, c[0x0][0x478] ;  /* 0x00011e00ff727b82 */ /* 0x000e220000000a00 */
[----:B------:R-:W-:Y:S01]  /*55f0*/  FMUL.FTZ R156, R155, UR12 ;  /* 0x0000000c9b9c7c20 */ /* 0x000fe20008410000 */
[C---:B------:R-:W-:Y:S01]  /*5600*/  F2FP.BF16.F32.PACK_AB R97, R96.reuse, R155 ;  /* 0x0000009b6061723e */ /* 0x040fe200000010ff */
[----:B------:R-:W-:Y:S01]  /*5610*/  FMUL.FTZ R155, R96, UR12 ;  /* 0x0000000c609b7c20 */ /* 0x000fe20008410000 */
[C---:B------:R-:W-:Y:S01]  /*5620*/  F2FP.BF16.F32.PACK_AB R96, R108.reuse, R109 ;  /* 0x0000006d6c60723e */ /* 0x040fe200000010ff */
[----:B------:R-:W-:Y:S01]  /*5630*/  FMUL.FTZ R154, R109, UR12 ;  /* 0x0000000c6d9a7c20 */ /* 0x000fe20008410000 */
[----:B------:R-:W-:Y:S01]  /*5640*/  FMUL.FTZ R108, R108, UR12 ;  /* 0x0000000c6c6c7c20 */ /* 0x000fe20008410000 */
[----:B------:R-:W-:Y:S01]  /*5650*/  FMUL.FTZ R155, R155, UR22 ;  /* 0x000000169b9b7c20 */ /* 0x000fe20008410000 */
[----:B------:R-:W1:Y:S01]  /*5660*/  LDC.64 R112, c[0x0][0x468] ;  /* 0x00011a00ff707b82 */ /* 0x000e620000000a00 */
        /* <DEDUP_REMOVED lines=9> */
[----:B------:R-:W-:Y:S01]  /*5700*/  FSEL R155, R109, RZ, P1 ;  /* 0x000000ff6d9b7208 */ /* 0x000fe20000800000 */
[----:B0-----:R-:W-:Y:S01]  /*5710*/  IMAD.WIDE.U32 R114, R17, 0x10, R114 ;  /* 0x0000001011727825 */ /* 0x001fe200078e0072 */
[----:B------:R-:W-:-:S02]  /*5720*/  F2FP.BF16.F32.PACK_AB R109, R157, R156 ;  /* 0x0000009c9d6d723e */ /* 0x000fc400000010ff */
[----:B------:R-:W-:Y:S02]  /*5730*/  F2FP.BF16.F32.PACK_AB R108, R155, R108 ;  /* 0x0000006c9b6c723e */ /* 0x000fe400000010ff */
[----:B------:R2:W-:Y:S01]  /*5740*/  STG.E.128 desc[UR14][R114.64], R96 ;  /* 0x0000006072007986 */ /* 0x0005e2000c101d0e */
[----:B-1----:R-:W-:-:S05]  /*5750*/  IMAD.WIDE.U32 R112, R17, 0x10, R112 ;  /* 0x0000001011707825 */ /* 0x002fca00078e0070 */
[----:B------:R2:W-:Y:S02]  /*5760*/  STG.E.128 desc[UR14][R112.64], R108 ;  /* 0x0000006c70007986 */ /* 0x0005e4000c101d0e */
.L_x_2425:
[----:B------:R-:W-:Y:S05]  /*5770*/  BSYNC.RECONVERGENT B0 ;  /* 0x0000000000007941 */ /* 0x000fea0003800200 */
.L_x_2415:
[----:B------:R-:W-:Y:S02]  /*5780*/  UIADD3 UR7, UPT, UPT, UR7, UR24, URZ ;  /* 0x0000001807077290 */ /* 0x000fe4000fffe0ff */
[----:B------:R-:W-:Y:S02]  /*5790*/  UPLOP3.LUT UP2, UPT, UPT, UPT, UP2, 0x40, 0x4 ;  /* 0x000000000004789c */ /* 0x000fe40003f4e820 */
[----:B------:R-:W-:-:S09]  /*57a0*/  UISETP.GE.AND UP1, UPT, UR7, UR25, UPT ;  /* 0x000000190700728c */ /* 0x000fd2000bf26270 */
[----:B------:R-:W-:Y:S05]  /*57b0*/  BRA.U !UP1, `(.L_x_2437) ;  /* 0xffffffad097c7547 */ /* 0x000fea000b83ffff */
.L_x_2406:
        /* <DEDUP_REMOVED lines=32> */
.L_x_2438:
        /* <DEDUP_REMOVED lines=12> */
.L_x_10702:


//--------------------- .text._ZN10layer_norm13ln_bwd_kernelINS_13Kernel_traitsIf13__nv_bfloat16S2_S2_fjLj3072ELj1ELj1ELj4ELj16ENS_18Kernel_traits_baseILj3072EfS2_S2_S2_fjLj128EEEEELb1ELb0ELb0ELb1EEEvNS_9BwdParamsE --------------------------
	.section	.text._ZN10layer_norm13ln_bwd_kernelINS_13Kernel_traitsIf13__nv_bfloat16S2_S2_fjLj3072ELj1ELj1ELj4ELj16ENS_18Kernel_traits_baseILj3072EfS2_S2_S2_fjLj128EEEEELb1ELb0ELb0ELb1EEEvNS_9BwdParamsE,"ax",@progbits
	.align	128
        .global         _ZN10layer_norm13ln_bwd_kernelINS_13Kernel_traitsIf13__nv_bfloat16S2_S2_fjLj3072ELj1ELj1ELj4ELj16ENS_18Kernel_traits_baseILj3072EfS2_S2_S2_fjLj128EEEEELb1ELb0ELb0ELb1EEEvNS_9BwdParamsE
        .type           _ZN10layer_norm13ln_bwd_kernelINS_13Kernel_traitsIf13__nv_bfloat16S2_S2_fjLj3072ELj1ELj1ELj4ELj16ENS_18Kernel_traits_baseILj3072EfS2_S2_S2_fjLj128EEEEELb1ELb0ELb0ELb1EEEvNS_9BwdParamsE,@function
        .size           _ZN10layer_norm13ln_bwd_kernelINS_13Kernel_traitsIf13__nv_bfloat16S2_S2_fjLj3072ELj1ELj1ELj4ELj16ENS_18Kernel_traits_baseILj3072EfS2_S2_S2_fjLj128EEEEELb1ELb0ELb0ELb1EEEvNS_9BwdParamsE,(.L_x_10703 - _ZN10layer_norm13ln_bwd_kernelINS_13Kernel_traitsIf13__nv_bfloat16S2_S2_fjLj3072ELj1ELj1ELj4ELj16ENS_18Kernel_traits_baseILj3072EfS2_S2_S2_fjLj128EEEEELb1ELb0ELb0ELb1EEEvNS_9BwdParamsE)
        .other          _ZN10layer_norm13ln_bwd_kernelINS_13Kernel_traitsIf13__nv_bfloat16S2_S2_fjLj3072ELj1ELj1ELj4ELj16ENS_18Kernel_traits_baseILj3072EfS2_S2_S2_fjLj128EEEEELb1ELb0ELb0ELb1EEEvNS_9BwdParamsE,@"STO_CUDA_ENTRY STV_DEFAULT"
_ZN10layer_norm13ln_bwd_kernelINS_13Kernel_traitsIf13__nv_bfloat16S2_S2_fjLj3072ELj1ELj1ELj4ELj16ENS_18Kernel_traits_baseILj3072EfS2_S2_S2_fjLj128EEEEELb1ELb0ELb0ELb1EEEvNS_9BwdParamsE:
.text._ZN10layer_norm13ln_bwd_kernelINS_13Kernel_traitsIf13__nv_bfloat16S2_S2_fjLj3072ELj1ELj1ELj4ELj16ENS_18Kernel_traits_baseILj3072EfS2_S2_S2_fjLj128EEEEELb1ELb0ELb0ELb1EEEvNS_9BwdParamsE:
        /* <DEDUP_REMOVED lines=33> */
[----:B------:R-:W-:Y:S02]  /*0210*/  PLOP3.LUT P2, PT, PT, PT, PT, 0x8, 0x80 ;  /* 0x000000000080781c */ /* 0x000fe40003f4e170 */
[----:B------:R-:W-:-:S02]  /*0220*/  CS2R R6, SRZ ;  /* 0x0000000000067805 */ /* 0x000fc4000001ff00 */
[----:B------:R-:W-:Y:S02]  /*0230*/  MOV R114, UR5 ;  /* 0x0000000500727c02 */ /* 0x000fe40008000f00 */
        /* <DEDUP_REMOVED lines=27> */
[----:B------:R-:W-:Y:S01]  /*03f0*/  CS2R R96, SRZ ;  /* 0x0000000000607805 */ /* 0x000fe2000001ff00 */
[----:B------:R-:W0:Y:S01]  /*0400*/  LDCU UR4, c[0x0][0x408] ;  /* 0x00008100ff0477ac */ /* 0x000e220008000800 */
[----:B------:R-:W5:Y:S01]  /*0410*/  LDG.E.128 R36, desc[UR6][R4.64+0x1010] ;  /* 0x0010100604247981 */ /* 0x000f62000c1e1d00 */
[----:B------:R-:W1:Y:S03]  /*0420*/  LDCU UR9, c[0x0][0x388] ;  /* 0x00007100ff0977ac */ /* 0x000e660008000800 */
[----:B------:R-:W5:Y:S01]  /*0430*/  LDG.E.128 R32, desc[UR6][R4.64+0x2000] ;  /* 0x0020000604207981 */ /* 0x000f62000c1e1d00 */
[----:B------:R-:W2:Y:S03]  /*0440*/  LDCU.U8 UR8, c[0x0][0x410] ;  /* 0x00008200ff0877ac */ /* 0x000ea60008000000 */
[----:B------:R3:W5:Y:S01]  /*0450*/  LDG.E.128 R28, desc[UR6][R4.64+0x2010] ;  /* 0x00201006041c7981 */ /* 0x000762000c1e1d00 */
[----:B------:R-:W4:Y:S01]  /*0460*/  LDCU UR12, c[0x0][0x400] ;  /* 0x00008000ff0c77ac */ /* 0x000f220008000800 */
[----:B------:R-:W0:Y:S01]  /*0470*/  LDCU.64 UR14, c[0x0][0x478] ;  /* 0x00008f00ff0e77ac */ /* 0x000e220008000a00 */
[----:B---3--:R-:W-:Y:S01]  /*0480*/  CS2R R4, SRZ ;  /* 0x0000000000047805 */ /* 0x008fe2000001ff00 */
[----:B-1----:R-:W3:Y:S06]  /*0490*/  LDCU.64 UR10, c[0x0][0x438] ;  /* 0x00008700ff0a77ac */ /* 0x002eec0008000a00 */
.L_x_2449:
[----:B------:R-:W1:Y:S01]  /*04a0*/  S2R R0, SR_TID.X ;  /* 0x0000000000007919 */ /* 0x000e620000002100 */
[----:B------:R-:W2:Y:S01]  /*04b0*/  LDC.64 R84, c[0x0][0x3a8] ;  /* 0x0000ea00ff547b82 */ /* 0x000ea20000000a00 */
[----:B------:R-:W-:-:S05]  /*04c0*/  IMAD R68, R114, UR9, RZ ;  /* 0x0000000972447c24 */ /* 0x000fca000f8e02ff */
[----:B------:R-:W-:Y:S02]  /*04d0*/  SHF.R.S32.HI R69, RZ, 0x1f, R68 ;  /* 0x0000001fff457819 */ /* 0x000fe40000011444 */
[----:B------:R-:W4:Y:S02]  /*04e0*/  LDC.64 R86, c[0x0][0x3c0] ;  /* 0x0000f000ff567b82 */ /* 0x000f240000000a00 */
[----:B------:R-:W-:-:S06]  /*04f0*/  LEA.HI R69, R69, R68, RZ, 0x3 ;  /* 0x0000004445457211 */ /* 0x000fcc00078f18ff */
[----:B------:R-:W0:Y:S08]  /*0500*/  LDC.64 R88, c[0x0][0x428] ;  /* 0x00010a00ff587b82 */ /* 0x000e300000000a00 */
[----:B------:R-:W3:Y:S01]  /*0510*/  LDC.64 R120, c[0x0][0x3c8] ;  /* 0x0000f200ff787b82 */ /* 0x000ee20000000a00 */
[----:B-1----:R-:W-:-:S04]  /*0520*/  LEA.HI.SX32 R118, R69, R0, 0x1d ;  /* 0x0000000045767211 */ /* 0x002fc800078feaff */
[C---:B------:R-:W-:Y:S01]  /*0530*/  IADD3 R117, PT, PT, R118.reuse, 0x80, RZ ;  /* 0x0000008076757810 */ /* 0x040fe20007ffe0ff */
[C---:B--2---:R-:W-:Y:S01]  /*0540*/  IMAD.WIDE.U32 R68, R118.reuse, 0x10, R84 ;  /* 0x0000001076447825 */ /* 0x044fe200078e0054 */
[----:B------:R-:W-:-:S03]  /*0550*/  IADD3 R115, PT, PT, R118, 0x100, RZ ;  /* 0x0000010076737810 */ /* 0x000fc60007ffe0ff */
[----:B------:R-:W-:Y:S02]  /*0560*/  IMAD.WIDE.U32 R76, R117, 0x10, R84 ;  /* 0x00000010754c7825 */ /* 0x000fe400078e0054 */
[----:B------:R-:W2:Y:S02]  /*0570*/  LDG.E.128 R68, desc[UR6][R68.64] ;  /* 0x0000000644447981 */ /* 0x000ea4000c1e1d00 */
[----:B----4-:R-:W-:Y:S02]  /*0580*/  IMAD.WIDE R124, R114, 0x4, R86 ;  /* 0x00000004727c7825 */ /* 0x010fe400078e0256 */
[----:B------:R-:W4:Y:S02]  /*0590*/  LDG.E.128 R76, desc[UR6][R76.64] ;  /* 0x000000064c4c7981 */ /* 0x000f24000c1e1d00 */
[----:B0-----:R-:W-:Y:S02]  /*05a0*/  IMAD.WIDE.U32 R72, R118, 0x10, R88 ;  /* 0x0000001076487825 */ /* 0x001fe400078e0058 */
[----:B------:R0:W4:Y:S02]  /*05b0*/  LDG.E R127, desc[UR6][R124.64] ;  /* 0x000000067c7f7981 */ /* 0x000124000c1e1900 */
[----:B------:R-:W-:-:S02]  /*05c0*/  IMAD.WIDE.U32 R84, R115, 0x10, R84 ;  /* 0x0000001073547825 */ /* 0x000fc400078e0054 */
[----:B------:R-:W4:Y:S02]  /*05d0*/  LDG.E.128 R72, desc[UR6][R72.64] ;  /* 0x0000000648487981 */ /* 0x000f24000c1e1d00 */
[----:B------:R-:W-:Y:S02]  /*05e0*/  IMAD.WIDE.U32 R80, R117, 0x10, R88 ;  /* 0x0000001075507825 */ /* 0x000fe400078e0058 */
[----:B------:R-:W4:Y:S02]  /*05f0*/  LDG.E.128 R84, desc[UR6][R84.64] ;  /* 0x0000000654547981 */ /* 0x000f24000c1e1d00 */
[----:B---3--:R-:W-:Y:S02]  /*0600*/  IMAD.WIDE R122, R114, 0x4, R120 ;  /* 0x00000004727a7825 */ /* 0x008fe400078e0278 */
[----:B------:R-:W3:Y:S04]  /*0610*/  LDG.E.128 R80, desc[UR6][R80.64] ;  /* 0x0000000650507981 */ /* 0x000ee8000c1e1d00 */
[----:B------:R1:W3:Y:S01]  /*0620*/  LDG.E R116, desc[UR6][R122.64] ;  /* 0x000000067a747981 */ /* 0x0002e2000c1e1900 */
[----:B------:R-:W-:-:S06]  /*0630*/  IMAD.WIDE.U32 R88, R115, 0x10, R88 ;  /* 0x0000001073587825 */ /* 0x000fcc00078e0058 */
[----:B------:R-:W3:Y:S01]  /*0640*/  LDG.E.128 R88, desc[UR6][R88.64] ;  /* 0x0000000658587981 */ /* 0x000ee2000c1e1d00 */
[----:B------:R-:W1:Y:S01]  /*0650*/  S2R R120, SR_CgaCtaId ;  /* 0x0000000000787919 */ /* 0x000e620000008800 */
[----:B------:R-:W-:Y:S02]  /*0660*/  LOP3.LUT P3, RZ, R0, 0x1f, RZ, 0xc0, !PT ;  /* 0x0000001f00ff7812 */ /* 0x000fe4000786c0ff */
[----:B------:R-:W-:Y:S02]  /*0670*/  PLOP3.LUT P0, PT, PT, PT, PT, 0x80, 0x8 ;  /* 0x000000000008781c */ /* 0x000fe40003f0f070 */
[----:B------:R-:W-:-:S09]  /*0680*/  MOV R119, 0x400 ;  /* 0x0000040000777802 */ /* 0x000fd20000000f00 */
[----:B------:R-:W-:Y:S02]  /*0690*/  @!P3 PLOP3.LUT P0, PT, P2, PT, PT, 0x80, 0x8 ;  /* 0x000000000008b81c */ /* 0x000fe4000170f070 */
[----:B0-----:R-:W-:Y:S02]  /*06a0*/  @!P3 SHF.R.U32.HI R124, RZ, 0x2, R0 ;  /* 0x00000002ff7cb819 */ /* 0x001fe40000011600 */
[----:B------:R-:W-:Y:S02]  /*06b0*/  ISETP.NE.AND P4, PT, RZ, UR8, PT ;  /* 0x00000008ff007c0c */ /* 0x000fe4000bf85270 */
        /* <DEDUP_REMOVED lines=8> */
[C---:B----4-:R-:W-:Y:S02]  /*0740*/  PRMT R69, R76.reuse, 0x7632, R69 ;  /* 0x000076324c457816 */ /* 0x050fe40000000045 */
[----:B------:R-:W-:Y:S02]  /*0750*/  SHF.L.U32 R130, R76, 0x10, RZ ;  /* 0x000000104c827819 */ /* 0x000fe400000006ff */
[----:B------:R-:W-:-:S02]  /*0760*/  SHF.L.U32 R76, R77, 0x10, RZ ;  /* 0x000000104d4c7819 */ /* 0x000fc400000006ff */
[----:B------:R-:W-:Y:S02]  /*0770*/  FSEL R127, R127, RZ, !P4 ;  /* 0x000000ff7f7f7208 */ /* 0x000fe40006000000 */
[C---:B------:R-:W-:Y:S02]  /*0780*/  PRMT R123, R71.reuse, 0x7632, R123 ;  /* 0x00007632477b7816 */ /* 0x040fe4000000007b */
        /* <DEDUP_REMOVED lines=8> */
[----:B------:R-:W-:Y:S01]  /*0810*/  SHF.L.U32 R134, R87, 0x10, RZ ;  /* 0x0000001057867819 */ /* 0x000fe200000006ff */
[----:B------:R-:W-:Y:S01]  /*0820*/  FADD.FTZ R87, -R127, R76 ;  /* 0x0000004c7f577221 */ /* 0x000fe20000010100 */
[----:B------:R-:W-:Y:S01]  /*0830*/  SHF.L.U32 R76, R71, 0x10, RZ ;  /* 0x00000010474c7819 */ /* 0x000fe200000006ff */
[----:B------:R-:W-:Y:S01]  /*0840*/  FADD.FTZ R161, -R127, R132 ;  /* 0x000000847fa17221 */ /* 0x000fe20000010100 */
[----:B------:R-:W-:-:S02]  /*0850*/  PRMT R122, R72, 0x7632, R122 ;  /* 0x00007632487a7816 */ /* 0x000fc4000000007a */
[----:B------:R-:W-:Y:S02]  /*0860*/  SHF.L.U32 R153, R72, 0x10, RZ ;  /* 0x0000001048997819 */ /* 0x000fe400000006ff */
[C---:B------:R-:W-:Y:S02]  /*0870*/  PRMT R72, R78.reuse, 0x7632, R72 ;  /* 0x000076324e487816 */ /* 0x040fe40000000048 */
[----:B------:R-:W-:Y:S01]  /*0880*/  SHF.L.U32 R78, R78, 0x10, RZ ;  /* 0x000000104e4e7819 */ /* 0x000fe200000006ff */
[----:B------:R-:W-:Y:S01]  /*0890*/  FADD.FTZ R145, -R127, R76 ;  /* 0x0000004c7f917221 */ /* 0x000fe20000010100 */
[C---:B------:R-:W-:Y:S02]  /*08a0*/  PRMT R131, R70.reuse, 0x7632, R131 ;  /* 0x0000763246837816 */ /* 0x040fe40000000083 */
[----:B------:R-:W-:Y:S01]  /*08b0*/  SHF.L.U32 R146, R70, 0x10, RZ ;  /* 0x0000001046927819 */ /* 0x000fe200000006ff */
[----:B---3--:R-:W-:Y:S01]  /*08c0*/  FMUL.FTZ R76, R116, R161 ;  /* 0x000000a1744c7220 */ /* 0x008fe20000410000 */
[----:B------:R-:W-:-:S02]  /*08d0*/  PRMT R70, R80, 0x7632, R70 ;  /* 0x0000763250467816 */ /* 0x000fc40000000046 */
[----:B------:R-:W-:Y:S02]  /*08e0*/  SHF.L.U32 R133, R80, 0x10, RZ ;  /* 0x0000001050857819 */ /* 0x000fe400000006ff */
[C---:B------:R-:W-:Y:S02]  /*08f0*/  PRMT R163, R83.reuse, 0x7632, R163 ;  /* 0x0000763253a37816 */ /* 0x040fe400000000a3 */
[----:B------:R-:W-:Y:S02]  /*0900*/  SHF.L.U32 R141, R83, 0x10, RZ ;  /* 0x00000010538d7819 */ /* 0x000fe400000006ff */
[----:B------:R-:W-:Y:S02]  /*0910*/  SHF.L.U32 R140, R129, 0x10, RZ ;  /* 0x00000010818c7819 */ /* 0x000fe400000006ff */
[C---:B------:R-:W-:Y:S02]  /*0920*/  PRMT R80, R82.reuse, 0x7632, R80 ;  /* 0x0000763252507816 */ /* 0x040fe40000000050 */
[----:B------:R-:W-:-:S02]  /*0930*/  SHF.L.U32 R139, R82, 0x10, RZ ;  /* 0x00000010528b7819 */ /* 0x000fc400000006ff */
[C---:B------:R-:W-:Y:S02]  /*0940*/  PRMT R83, R86.reuse, 0x7632, R83 ;  /* 0x0000763256537816 */ /* 0x040fe40000000053 */
[C---:B------:R-:W-:Y:S02]  /*0950*/  PRMT R82, R85.reuse, 0x7632, R82 ;  /* 0x0000763255527816 */ /* 0x040fe40000000052 */
[----:B------:R-:W-:Y:S01]  /*0960*/  SHF.L.U32 R136, R85, 0x10, RZ ;  /* 0x0000001055887819 */ /* 0x000fe200000006ff */
[C---:B------:R-:W-:Y:S01]  /*0970*/  FADD.FTZ R85, -R127.reuse, R78 ;  /* 0x0000004e7f557221 */ /* 0x040fe20000010100 */
[----:B------:R-:W-:Y:S01]  /*0980*/  SHF.L.U32 R86, R86, 0x10, RZ ;  /* 0x0000001056567819 */ /* 0x000fe200000006ff */
[C---:B------:R-:W-:Y:S01]  /*0990*/  FADD.FTZ R144, -R127.reuse, R144 ;  /* 0x000000907f907221 */ /* 0x040fe20000010100 */
[----:B------:R-:W-:Y:S01]  /*09a0*/  PRMT R125, R68, 0x7632, R125 ;  /* 0x00007632447d7816 */ /* 0x000fe2000000007d */
[----:B------:R-:W-:Y:S01]  /*09b0*/  FADD.FTZ R155, -R127, R140 ;  /* 0x0000008c7f9b7221 */ /* 0x000fe20000010100 */
[----:B------:R-:W-:Y:S01]  /*09c0*/  SHF.L.U32 R78, R75, 0x10, RZ ;  /* 0x000000104b4e7819 */ /* 0x000fe200000006ff */
[----:B------:R-:W-:Y:S01]  /*09d0*/  FADD.FTZ R112, R153, R112 ;  /* 0x0000007099707221 */ /* 0x000fe20000010000 */
[----:B------:R-:W-:Y:S01]  /*09e0*/  SHF.L.U32 R122, R122, 0x10, RZ ;  /* 0x000000107a7a7819 */ /* 0x000fe200000006ff */
[-C--:B------:R-:W-:Y:S01]  /*09f0*/  FFMA.FTZ R113, R76, R153.reuse, R113 ;  /* 0x000000994c717223 */ /* 0x080fe20000010071 */
[----:B-----5:R-:W-:Y:S01]  /*0a00*/  FMUL.FTZ R153, R48, R153 ;  /* 0x0000009930997220 */ /* 0x020fe20000410000 */
[----:B------:R-:W-:Y:S01]  /*0a10*/  FADD.FTZ R71, -R127, R86 ;  /* 0x000000567f477221 */ /* 0x000fe20000010100 */
[----:B------:R-:W-:Y:S01]  /*0a20*/  SHF.L.U32 R147, R73, 0x10, RZ ;  /* 0x0000001049937819 */ /* 0x000fe200000006ff */
[----:B------:R-:W-:Y:S01]  /*0a30*/  FADD.FTZ R165, -R127, R152 ;  /* 0x000000987fa57221 */ /* 0x000fe20000010100 */
[----:B------:R-:W-:Y:S01]  /*0a40*/  SHF.L.U32 R138, R125, 0x10, RZ ;  /* 0x000000107d8a7819 */ /* 0x000fe200000006ff */
[C---:B------:R-:W-:Y:S01]  /*0a50*/  FMUL.FTZ R144, R116.reuse, R144 ;  /* 0x0000009074907220 */ /* 0x040fe20000410000 */
[----:B------:R-:W-:Y:S01]  /*0a60*/  SHF.L.U32 R86, R83, 0x10, RZ ;  /* 0x0000001053567819 */ /* 0x000fe200000006ff */
[----:B------:R-:W-:Y:S01]  /*0a70*/  FADD.FTZ R83, -R127, R78 ;  /* 0x0000004e7f537221 */ /* 0x000fe20000010100 */
[----:B------:R-:W-:Y:S01]  /*0a80*/  PRMT R128, R73, 0x7632, R128 ;  /* 0x0000763249807816 */ /* 0x000fe20000000080 */
[----:B------:R-:W-:Y:S01]  /*0a90*/  FMUL.FTZ R152, R116, R155 ;  /* 0x0000009b74987220 */ /* 0x000fe20000410000 */
[----:B------:R-:W-:Y:S01]  /*0aa0*/  FMUL.FTZ R155, R49, R122 ;  /* 0x0000007a319b7220 */ /* 0x000fe20000410000 */
[----:B------:R-:W-:Y:S01]  /*0ab0*/  FADD.FTZ R78, RZ, R153 ;  /* 0x00000099ff4e7221 */ /* 0x000fe20000010000 */
[----:B------:R-:W-:Y:S01]  /*0ac0*/  SHF.L.U32 R150, R123, 0x10, RZ ;  /* 0x000000107b967819 */ /* 0x000fe200000006ff */
[C---:B------:R-:W-:Y:S01]  /*0ad0*/  FADD.FTZ R146, -R127.reuse, R146 ;  /* 0x000000927f927221 */ /* 0x040fe20000010100 */
[----:B------:R-:W-:Y:S01]  /*0ae0*/  FADD.FTZ R157, -R127, R138 ;  /* 0x0000008a7f9d7221 */ /* 0x000fe20000010100 */
[----:B------:R-:W-:Y:S01]  /*0af0*/  SHF.L.U32 R128, R128, 0x10, RZ ;  /* 0x0000001080807819 */ /* 0x000fe200000006ff */
[----:B------:R-:W-:Y:S01]  /*0b00*/  FADD.FTZ R108, R147, R108 ;  /* 0x0000006c936c7221 */ /* 0x000fe20000010000 */
[-C--:B------:R-:W-:Y:S01]  /*0b10*/  FFMA.FTZ R109, R144, R147.reuse, R109 ;  /* 0x00000093906d7223 */ /* 0x080fe2000001006d */
[----:B------:R-:W-:Y:S01]  /*0b20*/  FMUL.FTZ R147, R50, R147 ;  /* 0x0000009332937220 */ /* 0x000fe20000410000 */
[----:B------:R-:W-:Y:S01]  /*0b30*/  FADD.FTZ R78, R155, R78 ;  /* 0x0000004e9b4e7221 */ /* 0x000fe20000010000 */
[----:B------:R-:W-:Y:S01]  /*0b40*/  SHF.L.U32 R149, R74, 0x10, RZ ;  /* 0x000000104a957819 */ /* 0x000fe200000006ff */
[----:B------:R-:W-:Y:S01]  /*0b50*/  FADD.FTZ R137, -R127, R150 ;  /* 0x000000967f897221 */ /* 0x000fe20000010100 */
[----:B------:R-:W-:Y:S01]  /*0b60*/  SHF.L.U32 R142, R131, 0x10, RZ ;  /* 0x00000010838e7819 */ /* 0x000fe200000006ff */
[----:B------:R-:W-:Y:S01]  /*0b70*/  FMUL.FTZ R146, R116, R146 ;  /* 0x0000009274927220 */ /* 0x000fe20000410000 */
[----:B------:R-:W-:Y:S01]  /*0b80*/  PRMT R126, R74, 0x7632, R126 ;  /* 0x000076324a7e7816 */ /* 0x000fe2000000007e */
[----:B------:R-:W-:Y:S01]  /*0b90*/  FMUL.FTZ R150, R116, R157 ;  /* 0x0000009d74967220 */ /* 0x000fe20000410000 */
[----:B------:R-:W-:Y:S01]  /*0ba0*/  FMUL.FTZ R157, R51, R128 ;  /* 0x00000080339d7220 */ /* 0x000fe20000410000 */
[----:B------:R-:W-:Y:S01]  /*0bb0*/  FADD.FTZ R78, R147, R78 ;  /* 0x0000004e934e7221 */ /* 0x000fe20000010000 */
[C---:B------:R-:W-:Y:S01]  /*0bc0*/  FADD.FTZ R148, -R127.reuse, R148 ;  /* 0x000000947f947221 */ /* 0x040fe20000010100 */
[----:B------:R-:W-:Y:S01]  /*0bd0*/  FADD.FTZ R159, -R127, R142 ;  /* 0x0000008e7f9f7221 */ /* 0x000fe20000010100 */
[----:B------:R-:W-:Y:S01]  /*0be0*/  SHF.L.U32 R126, R126, 0x10, RZ ;  /* 0x000000107e7e7819 */ /* 0x000fe200000006ff */
[----:B------:R-:W-:Y:S01]  /*0bf0*/  FADD.FTZ R104, R149, R104 ;  /* 0x0000006895687221 */ /* 0x000fe20000010000 */
[-C--:B------:R-:W-:Y:S01]  /*0c00*/  FFMA.FTZ R105, R146, R149.reuse, R105 ;  /* 0x0000009592697223 */ /* 0x080fe20000010069 */
[----:B------:R-:W-:Y:S01]  /*0c10*/  FMUL.FTZ R149, R44, R149 ;  /* 0x000000952c957220 */ /* 0x000fe20000410000 */
[----:B------:R-:W-:Y:S01]  /*0c20*/  FADD.FTZ R78, R157, R78 ;  /* 0x0000004e9d4e7221 */ /* 0x000fe20000010000 */
[C---:B------:R-:W-:Y:S01]  /*0c30*/  PRMT R68, R81.reuse, 0x7632, R68 ;  /* 0x0000763251447816 */ /* 0x040fe20000000044 */
[C---:B------:R-:W-:Y:S01]  /*0c40*/  FMUL.FTZ R148, R116.reuse, R148 ;  /* 0x0000009474947220 */ /* 0x040fe20000410000 */
[----:B------:R-:W-:Y:S01]  /*0c50*/  SHF.L.U32 R135, R81, 0x10, RZ ;  /* 0x0000001051877819 */ /* 0x000fe200000006ff */
[----:B------:R-:W-:Y:S01]  /*0c60*/  FMUL.FTZ R154, R116, R159 ;  /* 0x0000009f749a7220 */ /* 0x000fe20000410000 */
[----:B------:R-:W-:Y:S01]  /*0c70*/  FADD.FTZ R81, -R127, R130 ;  /* 0x000000827f517221 */ /* 0x000fe20000010100 */
[----:B------:R-:W-:Y:S01]  /*0c80*/  FMUL.FTZ R159, R45, R126 ;  /* 0x0000007e2d9f7220 */ /* 0x000fe20000410000 */
[----:B------:R-:W-:Y:S01]  /*0c90*/  FADD.FTZ R78, R149, R78 ;  /* 0x0000004e954e7221 */ /* 0x000fe20000010000 */
[----:B------:R-:W-:Y:S01]  /*0ca0*/  SHF.L.U32 R130, R69, 0x10, RZ ;  /* 0x0000001045827819 */ /* 0x000fe200000006ff */
[----:B------:R-:W-:Y:S01]  /*0cb0*/  FADD.FTZ R100, R151, R100 ;  /* 0x0000006497647221 */ /* 0x000fe20000010000 */
[----:B------:R-:W-:Y:S01]  /*0cc0*/  SHF.L.U32 R74, R79, 0x10, RZ ;  /* 0x000000104f4a7819 */ /* 0x000fe200000006ff */
[-C--:B------:R-:W-:Y:S01]  /*0cd0*/  FFMA.FTZ R101, R148, R151.reuse, R101 ;  /* 0x0000009794657223 */ /* 0x080fe20000010065 */
[----:B------:R-:W-:Y:S01]  /*0ce0*/  SHF.L.U32 R124, R124, 0x10, RZ ;  /* 0x000000107c7c7819 */ /* 0x000fe200000006ff */
[----:B------:R-:W-:Y:S01]  /*0cf0*/  FMUL.FTZ R151, R46, R151 ;  /* 0x000000972e977220 */ /* 0x000fe20000410000 */
[----:B------:R-:W-:Y:S01]  /*0d00*/  FADD.FTZ R78, R159, R78 ;  /* 0x0000004e9f4e7221 */ /* 0x000fe20000010000 */
[----:B------:R-:W-:Y:S01]  /*0d10*/  PRMT R73, R79, 0x7632, R73 ;  /* 0x000076324f497816 */ /* 0x000fe20000000049 */
[C---:B------:R-:W-:Y:S01]  /*0d20*/  FADD.FTZ R143, -R127.reuse, R130 ;  /* 0x000000827f8f7221 */ /* 0x040fe20000010100 */
[----:B------:R-:W-:Y:S01]  /*0d30*/  SHF.L.U32 R82, R82, 0x10, RZ ;  /* 0x0000001052527819 */ /* 0x000fe200000006ff */
[C---:B------:R-:W-:Y:S01]  /*0d40*/  FMUL.FTZ R130, R116.reuse, R81 ;  /* 0x0000005174827220 */ /* 0x040fe20000410000 */
[----:B------:R-:W-:Y:S01]  /*0d50*/  FMUL.FTZ R132, R116, R87 ;  /* 0x0000005774847220 */ /* 0x000fe20000410000 */
[----:B------:R-:W-:Y:S01]  /*0d60*/  FADD.FTZ R77, -R127, R74 ;  /* 0x0000004a7f4d7221 */ /* 0x000fe20000010100 */
[----:B------:R-:W-:Y:S01]  /*0d70*/  FMUL.FTZ R161, R47, R124 ;  /* 0x0000007c2fa17220 */ /* 0x000fe20000410000 */
[----:B------:R-:W-:Y:S01]  /*0d80*/  FFMA.FTZ R87, R76, R153, RZ ;  /* 0x000000994c577223 */ /* 0x000fe200000100ff */
[----:B------:R-:W-:Y:S01]  /*0d90*/  FADD.FTZ R78, R151, R78 ;  /* 0x0000004e974e7221 */ /* 0x000fe20000010000 */
[----:B------:R-:W-:Y:S01]  /*0da0*/  SHF.L.U32 R74, R73, 0x10, RZ ;  /* 0x00000010494a7819 */ /* 0x000fe200000006ff */
[----:B------:R-:W-:Y:S01]  /*0db0*/  FADD.FTZ R123, -R127, R82 ;  /* 0x000000527f7b7221 */ /* 0x000fe20000010100 */
[----:B------:R-:W-:Y:S01]  /*0dc0*/  SHF.L.U32 R82, R70, 0x10, RZ ;  /* 0x0000001046527819 */ /* 0x000fe200000006ff */
[----:B------:R-:W-:Y:S01]  /*0dd0*/  FADD.FTZ R17, R133, R17 ;  /* 0x0000001185117221 */ /* 0x000fe20000010000 */
[-C--:B------:R-:W-:Y:S01]  /*0de0*/  FFMA.FTZ R97, R130, R133.reuse, R97 ;  /* 0x0000008582617223 */ /* 0x080fe20000010061 */
[----:B------:R-:W-:Y:S01]  /*0df0*/  FMUL.FTZ R133, R40, R133 ;  /* 0x0000008528857220 */ /* 0x000fe20000410000 */
[----:B------:R-:W-:Y:S01]  /*0e00*/  FFMA.FTZ R87, R150, R155, R87 ;  /* 0x0000009b96577223 */ /* 0x000fe20000010057 */
[----:B------:R-:W-:Y:S01]  /*0e10*/  FADD.FTZ R78, R161, R78 ;  /* 0x0000004ea14e7221 */ /* 0x000fe20000010000 */
[C---:B------:R-:W-:Y:S01]  /*0e20*/  FADD.FTZ R129, -R127.reuse, R74 ;  /* 0x0000004a7f817221 */ /* 0x040fe20000010100 */
[----:B------:R-:W-:Y:S01]  /*0e30*/  FADD.FTZ R69, -R127, R134 ;  /* 0x000000867f457221 */ /* 0x000fe20000010100 */
[----:B------:R-:W-:Y:S01]  /*0e40*/  PRMT R162, R89, 0x7632, R162 ;  /* 0x0000763259a27816 */ /* 0x000fe200000000a2 */
[----:B------:R-:W-:Y:S01]  /*0e50*/  FMUL.FTZ R134, R41, R82 ;  /* 0x0000005229867220 */ /* 0x000fe20000410000 */
[----:B------:R-:W-:Y:S01]  /*0e60*/  SHF.L.U32 R74, R89, 0x10, RZ ;  /* 0x00000010594a7819 */ /* 0x000fe200000006ff */
        /* <DEDUP_REMOVED lines=8> */
[----:B------:R-:W-:Y:S01]  /*0ef0*/  FADD.FTZ R79, -R127, R136 ;  /* 0x000000887f4f7221 */ /* 0x000fe20000010100 */
        /* <DEDUP_REMOVED lines=11> */
[----:B------:R-:W-:Y:S01]  /*0fb0*/  FMUL.FTZ R138, R116, R77 ;  /* 0x0000004d748a7220 */ /* 0x000fe20000410000 */
[----:B------:R-:W-:Y:S01]  /*0fc0*/  FMUL.FTZ R140, R37, R80 ;  /* 0x00000050258c7220 */ /* 0x000fe20000410000 */
[----:B------:R-:W-:Y:S01]  /*0fd0*/  FFMA.FTZ R87, R148, R151, R87 ;  /* 0x0000009794577223 */ /* 0x000fe20000010057 */
[----:B------:R-:W-:Y:S01]  /*0fe0*/  FADD.FTZ R77, R139, R68 ;  /* 0x000000448b4d7221 */ /* 0x000fe20000010000 */
[----:B------:R-:W-:Y:S01]  /*0ff0*/  SHF.L.U32 R72, R72, 0x10, RZ ;  /* 0x0000001048487819 */ /* 0x000fe200000006ff */
[----:B------:R-:W-:Y:S01]  /*1000*/  FADD.FTZ R11, R141, R11 ;  /* 0x0000000b8d0b7221 */ /* 0x000fe20000010000 */
[----:B------:R-:W-:Y:S01]  /*1010*/  SHF.L.U32 R163, R163, 0x10, RZ ;  /* 0x00000010a3a37819 */ /* 0x000fe200000006ff */
[-C--:B------:R-:W-:Y:S01]  /*1020*/  FFMA.FTZ R27, R138, R141.reuse, R27 ;  /* 0x0000008d8a1b7223 */ /* 0x080fe2000001001b */
[----:B------:R-:W-:Y:S01]  /*1030*/  FMUL.FTZ R141, R38, R141 ;  /* 0x0000008d268d7220 */ /* 0x000fe20000410000 */
[----:B------:R-:W-:Y:S01]  /*1040*/  FFMA.FTZ R87, R156, R161, R87 ;  /* 0x000000a19c577223 */ /* 0x000fe20000010057 */
[----:B------:R-:W-:Y:S01]  /*1050*/  FADD.FTZ R70, R140, R77 ;  /* 0x0000004d8c467221 */ /* 0x000fe20000010000 */
[--C-:B------:R-:W-:Y:S01]  /*1060*/  FADD.FTZ R131, -R127, R72.reuse ;  /* 0x000000487f837221 */ /* 0x100fe20000010100 */
[----:B------:R-:W-:Y:S01]  /*1070*/  PRMT R72, R88, 0x7632, R72 ;  /* 0x0000763258487816 */ /* 0x000fe20000000048 */
[----:B------:R-:W-:Y:S01]  /*1080*/  FMUL.FTZ R143, R116, R143 ;  /* 0x0000008f748f7220 */ /* 0x000fe20000410000 */
[----:B------:R-:W-:Y:S01]  /*1090*/  SHF.L.U32 R73, R88, 0x10, RZ ;  /* 0x0000001058497819 */ /* 0x000fe200000006ff */
[----:B------:R-:W-:Y:S01]  /*10a0*/  FFMA.FTZ R68, R130, R133, R87 ;  /* 0x0000008582447223 */ /* 0x000fe20000010057 */
[----:B------:R-:W-:Y:S01]  /*10b0*/  FADD.FTZ R77, R141, R70 ;  /* 0x000000468d4d7221 */ /* 0x000fe20000010000 */
[----:B------:R-:W-:Y:S01]  /*10c0*/  FMUL.FTZ R142, R39, R163 ;  /* 0x000000a3278e7220 */ /* 0x000fe20000410000 */
[----:B------:R-:W-:Y:S01]  /*10d0*/  SHF.L.U32 R84, R84, 0x10, RZ ;  /* 0x0000001054547819 */ /* 0x000fe200000006ff */
[----:B------:R-:W-:Y:S01]  /*10e0*/  FFMA.FTZ R85, R143, R134, R68 ;  /* 0x000000868f557223 */ /* 0x000fe20000010044 */
[----:B------:R-:W-:Y:S01]  /*10f0*/  SHF.L.U32 R72, R72, 0x10, RZ ;  /* 0x0000001048487819 */ /* 0x000fe200000006ff */
[----:B------:R-:W-:Y:S01]  /*1100*/  FADD.FTZ R70, R142, R77 ;  /* 0x0000004d8e467221 */ /* 0x000fe20000010000 */
[----:B------:R-:W-:Y:S01]  /*1110*/  FMUL.FTZ R77, R32, R73 ;  /* 0x00000049204d7220 */ /* 0x000fe20000410000 */
[C---:B------:R-:W-:Y:S01]  /*1120*/  FADD.FTZ R125, -R127.reuse, R86 ;  /* 0x000000567f7d7221 */ /* 0x040fe20000010100 */
[----:B------:R-:W-:Y:S01]  /*1130*/  FADD.FTZ R127, -R127, R84 ;  /* 0x000000547f7f7221 */ /* 0x000fe20000010100 */
[----:B------:R-:W-:Y:S01]  /*1140*/  FFMA.FTZ R68, R132, R135, R85 ;  /* 0x0000008784447223 */ /* 0x000fe20000010055 */
[----:B------:R-:W-:Y:S01]  /*1150*/  FMUL.FTZ R145, R116, R145 ;  /* 0x0000009174917220 */ /* 0x000fe20000410000 */
[----:B------:R-:W-:Y:S01]  /*1160*/  FADD.FTZ R85, R77, R70 ;  /* 0x000000464d557221 */ /* 0x000fe20000010000 */
[----:B------:R-:W-:Y:S01]  /*1170*/  FMUL.FTZ R84, R33, R72 ;  /* 0x0000004821547220 */ /* 0x000fe20000410000 */
[----:B------:R-:W-:Y:S01]  /*1180*/  SHF.L.U32 R162, R162, 0x10, RZ ;  /* 0x00000010a2a27819 */ /* 0x000fe200000006ff */
[----:B------:R-:W-:-:S02]  /*1190*/  FFMA.FTZ R87, R145, R137, R68 ;  /* 0x0000008991577223 */ /* 0x000fc40000010044 */
[----:B------:R-:W-:Y:S01]  /*11a0*/  FADD.FTZ R70, R85, R84 ;  /* 0x0000005455467221 */ /* 0x000fe20000010000 */
[----:B------:R-:W-:Y:S01]  /*11b0*/  FMUL.FTZ R85, R34, R74 ;  /* 0x0000004a22557220 */ /* 0x000fe20000410000 */
[----:B------:R-:W-:Y:S01]  /*11c0*/  FFMA.FTZ R68, R136, R139, R87 ;  /* 0x0000008b88447223 */ /* 0x000fe20000010057 */
[----:B------:R-:W-:Y:S01]  /*11d0*/  PRMT R158, R90, 0x7632, R158 ;  /* 0x000076325a9e7816 */ /* 0x000fe2000000009e */
[----:B------:R-:W-:Y:S01]  /*11e0*/  FMUL.FTZ R131, R116, R131 ;  /* 0x0000008374837220 */ /* 0x000fe20000410000 */
[----:B------:R-:W-:Y:S01]  /*11f0*/  SHF.L.U32 R75, R90, 0x10, RZ ;  /* 0x000000105a4b7819 */ /* 0x000fe200000006ff */
[----:B------:R-:W-:Y:S01]  /*1200*/  FADD.FTZ R87, R70, R85 ;  /* 0x0000005546577221 */ /* 0x000fe20000010000 */
[----:B------:R-:W-:Y:S01]  /*1210*/  FMUL.FTZ R86, R35, R162 ;  /* 0x000000a223567220 */ /* 0x000fe20000410000 */
[----:B------:R-:W-:Y:S01]  /*1220*/  SHF.L.U32 R158, R158, 0x10, RZ ;  /* 0x000000109e9e7819 */ /* 0x000fe200000006ff */
[----:B------:R-:W-:Y:S02]  /*1230*/  FFMA.FTZ R89, R131, R140, R68 ;  /* 0x0000008c83597223 */ /* 0x000fe40000010044 */
        /* <DEDUP_REMOVED lines=8> */
[----:B------:R-:W-:Y:S01]  /*12c0*/  FMUL.FTZ R90, R116, R165 ;  /* 0x000000a5745a7220 */ /* 0x000fe20000410000 */
[----:B------:R-:W-:Y:S01]  /*12d0*/  SHF.L.U32 R160, R160, 0x10, RZ ;  /* 0x00000010a0a07819 */ /* 0x000fe200000006ff */
[----:B------:R-:W-:Y:S01]  /*12e0*/  FFMA.FTZ R165, R129, R142, R68 ;  /* 0x0000008e81a57223 */ /* 0x000fe20000010044 */
[----:B------:R-:W-:Y:S01]  /*12f0*/  FADD.FTZ R70, R89, R88 ;  /* 0x0000005859467221 */ /* 0x000fe20000010000 */
[----:B------:R-:W-:Y:S01]  /*1300*/  FMUL.FTZ R89, R30, R164 ;  /* 0x000000a41e597220 */ /* 0x000fe20000410000 */
[----:B------:R-:W-:Y:S01]  /*1310*/  FADD.FTZ R110, R122, R110 ;  /* 0x0000006e7a6e7221 */ /* 0x000fe20000010000 */
[----:B------:R-:W-:Y:S01]  /*1320*/  FFMA.FTZ R111, R150, R122, R111 ;  /* 0x0000007a966f7223 */ /* 0x000fe2000001006f */
[----:B------:R-:W-:Y:S01]  /*1330*/  FMUL.FTZ R91, R116, R83 ;  /* 0x00000053745b7220 */ /* 0x000fe20000410000 */
[----:B------:R-:W-:Y:S01]  /*1340*/  FFMA.FTZ R68, R90, R77, R165 ;  /* 0x0000004d5a447223 */ /* 0x000fe200000100a5 */
[----:B------:R-:W-:Y:S01]  /*1350*/  FADD.FTZ R83, R70, R89 ;  /* 0x0000005946537221 */ /* 0x000fe20000010000 */
[----:B------:R-:W-:Y:S01]  /*1360*/  FMUL.FTZ R122, R31, R160 ;  /* 0x000000a01f7a7220 */ /* 0x000fe20000410000 */
        /* <DEDUP_REMOVED lines=8> */
[----:B------:R-:W-:Y:S01]  /*13f0*/  FADD.FTZ R102, R126, R102 ;  /* 0x000000667e667221 */ /* 0x000fe20000010000 */
[----:B------:R-:W-:Y:S01]  /*1400*/  FFMA.FTZ R103, R154, R126, R103 ;  /* 0x0000007e9a677223 */ /* 0x000fe20000010067 */
        /* <DEDUP_REMOVED lines=28> */
[----:B------:R-:W0:Y:S02]  /*15d0*/  SHFL.DOWN PT, R70, R83, 0x1, 0x1f ;  /* 0x08201f0053467f89 */ /* 0x000e2400000e0000 */
[----:B0-----:R-:W-:-:S05]  /*15e0*/  FADD.FTZ R69, R83, R70 ;  /* 0x0000004653457221 */ /* 0x001fca0000010000 */
[----:B------:R-:W0:Y:S02]  /*15f0*/  @P0 LDC.64 R70, c[0x0][0x438] ;  /* 0x00010e00ff460b82 */ /* 0x000e240000000a00 */
[----:B0-----:R-:W-:-:S06]  /*1600*/  @P0 IMAD.WIDE.U32 R78, R118, 0x10, R70 ;  /* 0x00000010764e0825 */ /* 0x001fcc00078e0046 */
[----:B------:R-:W0:Y:S01]  /*1610*/  @P0 LDC.64 R70, c[0x0][0x438] ;  /* 0x00010e00ff460b82 */ /* 0x000e220000000a00 */
[----:B------:R-:W1:Y:S04]  /*1620*/  SHFL.DOWN PT, R68, R165, 0x1, 0x1f ;  /* 0x08201f00a5447f89 */ /* 0x000e6800000e0000 */
[----:B------:R2:W5:Y:S03]  /*1630*/  @P0 LDG.E.128 R52, desc[UR6][R78.64] ;  /* 0x000000064e340981 */ /* 0x000566000c1e1d00 */
[----:B--2---:R-:W2:Y:S01]  /*1640*/  @P0 LDC.64 R78, c[0x0][0x438] ;  /* 0x00010e00ff4e0b82 */ /* 0x004ea20000000a00 */
[----:B0-----:R-:W-:-:S05]  /*1650*/  @P0 IMAD.WIDE.U32 R70, R115, 0x10, R70 ;  /* 0x0000001073460825 */ /* 0x001fca00078e0046 */
[----:B------:R0:W5:Y:S02]  /*1660*/  @P0 LDG.E.128 R60, desc[UR6][R70.64] ;  /* 0x00000006463c0981 */ /* 0x000164000c1e1d00 */
[----:B0-----:R-:W0:Y:S01]  /*1670*/  @P1 LDC.64 R70, c[0x0][0x3e0] ;  /* 0x0000f800ff461b82 */ /* 0x001e220000000a00 */
[----:B-1----:R-:W-:-:S05]  /*1680*/  FADD.FTZ R68, R165, R68 ;  /* 0x00000044a5447221 */ /* 0x002fca0000010000 */
[----:B------:R1:W-:Y:S02]  /*1690*/  @!P3 STS.64 [R121], R68 ;  /* 0x000000447900b388 */ /* 0x0003e40000000a00 */
[----:B-1----:R-:W1:Y:S01]  /*16a0*/  LDC.64 R68, c[0x0][0x3b0] ;  /* 0x0000ec00ff447b82 */ /* 0x002e620000000a00 */
        /* <DEDUP_REMOVED lines=49> */
[----:B------:R-:W-:-:S04]  /*19c0*/  HFMA2 R119, -RZ, RZ, 1.875, 0 ;  /* 0x3f800000ff777431 */ /* 0x000fc800000001ff */
        /* <DEDUP_REMOVED lines=22> */
[----:B------:R-:W-:Y:S01]  /*1b30*/  SHF.L.U32 R76, R54, 0x10, RZ ;  /* 0x00000010364c7819 */ /* 0x000fe200000006ff */
[----:B------:R-:W-:Y:S01]  /*1b40*/  FMUL.FTZ R70, R70, UR4 ;  /* 0x0000000446467c20 */ /* 0x000fe20008410000 */
[----:B------:R-:W-:Y:S01]  /*1b50*/  FADD.FTZ R155, R155, -R150 ;  /* 0x800000969b9b7221 */ /* 0x000fe20000010000 */
[----:B------:R-:W-:Y:S01]  /*1b60*/  FADD.FTZ R149, R149, -R146 ;  /* 0x8000009295957221 */ /* 0x000fe20000010000 */
[----:B------:R-:W-:Y:S01]  /*1b70*/  PRMT R71, R55, 0x7632, R71 ;  /* 0x0000763237477816 */ /* 0x000fe20000000047 */
[-C--:B------:R-:W-:Y:S01]  /*1b80*/  FFMA.FTZ R154, R154, R121.reuse, R120 ;  /* 0x000000799a9a7223 */ /* 0x080fe20000010078 */
[----:B------:R-:W-:Y:S01]  /*1b90*/  FSEL R73, R70, RZ, P4 ;  /* 0x000000ff46497208 */ /* 0x000fe20002000000 */
[----:B------:R-:W-:Y:S01]  /*1ba0*/  FADD.FTZ R133, R133, -R130 ;  /* 0x8000008285857221 */ /* 0x000fe20000010000 */
[----:B------:R-:W-:Y:S01]  /*1bb0*/  PRMT R70, R54, 0x7632, R70 ;  /* 0x0000763236467816 */ /* 0x000fe20000000046 */
[-CC-:B------:R-:W-:Y:S01]  /*1bc0*/  FFMA.FTZ R144, R144, R121.reuse, R120.reuse ;  /* 0x0000007990907223 */ /* 0x180fe20000010078 */
[C---:B------:R-:W-:Y:S01]  /*1bd0*/  LOP3.LUT P5, RZ, R82.reuse, 0xff00, RZ, 0xc0, !PT ;  /* 0x0000ff0052ff7812 */ /* 0x040fe200078ac0ff */
[----:B------:R-:W-:Y:S01]  /*1be0*/  FFMA.FTZ R143, R143, R121, R120 ;  /* 0x000000798f8f7223 */ /* 0x000fe20000010078 */
[----:B------:R-:W-:Y:S01]  /*1bf0*/  LOP3.LUT P6, RZ, R82, 0xff0000, RZ, 0xc0, !PT ;  /* 0x00ff000052ff7812 */ /* 0x000fe200078cc0ff */
[----:B------:R-:W-:Y:S01]  /*1c00*/  FFMA.FTZ R72, R116, R155, R72 ;  /* 0x0000009b74487223 */ /* 0x000fe20000010048 */
[----:B------:R-:W-:Y:S01]  /*1c10*/  LOP3.LUT P0, RZ, R82, 0xff000000, RZ, 0xc0, !PT ;  /* 0xff00000052ff7812 */ /* 0x000fe2000780c0ff */
[----:B------:R-:W-:Y:S01]  /*1c20*/  FFMA.FTZ R76, R116, R149, R76 ;  /* 0x00000095744c7223 */ /* 0x000fe2000001004c */
[----:B------:R-:W-:Y:S01]  /*1c30*/  ISETP.GE.U32.AND P4, PT, R82, RZ, PT ;  /* 0x000000ff5200720c */ /* 0x000fe20003f86070 */
[--C-:B------:R-:W-:Y:S01]  /*1c40*/  FFMA.FTZ R148, R148, R121, R120.reuse ;  /* 0x0000007994947223 */ /* 0x100fe20000010078 */
[----:B------:R-:W-:Y:S01]  /*1c50*/  SHF.L.U32 R82, R70, 0x10, RZ ;  /* 0x0000001046527819 */ /* 0x000fe200000006ff */
[--C-:B------:R-:W-:Y:S01]  /*1c60*/  FFMA.FTZ R70, R116, R157, R69.reuse ;  /* 0x0000009d74467223 */ /* 0x100fe20000010045 */
[----:B------:R-:W-:Y:S01]  /*1c70*/  SHF.L.U32 R130, R71, 0x10, RZ ;  /* 0x0000001047827819 */ /* 0x000fe200000006ff */
[-C--:B------:R-:W-:Y:S01]  /*1c80*/  FFMA.FTZ R132, R132, R121.reuse, R120 ;  /* 0x0000007984847223 */ /* 0x080fe20000010078 */
[----:B------:R-:W-:Y:S01]  /*1c90*/  FADD.FTZ R159, R159, -R154 ;  /* 0x8000009a9f9f7221 */ /* 0x000fe20000010000 */
[----:B------:R-:W-:Y:S01]  /*1ca0*/  PRMT R69, R56, 0x7632, R69 ;  /* 0x0000763238457816 */ /* 0x000fe20000000045 */
[-CC-:B------:R-:W-:Y:S01]  /*1cb0*/  FFMA.FTZ R156, R156, R121.reuse, R120.reuse ;  /* 0x000000799c9c7223 */ /* 0x180fe20000010078 */
[----:B------:R-:W-:Y:S01]  /*1cc0*/  SHF.L.U32 R71, R56, 0x10, RZ ;  /* 0x0000001038477819 */ /* 0x000fe200000006ff */
        /* <DEDUP_REMOVED lines=13> */
[-C--:B------:R-:W-:Y:S01]  /*1da0*/  FMUL.FTZ R70, R70, R119.reuse ;  /* 0x0000007746467220 */ /* 0x080fe20000410000 */
[----:B------:R-:W-:Y:S01]  /*1db0*/  FADD.FTZ R147, R147, -R144 ;  /* 0x8000009093937221 */ /* 0x000fe20000010000 */
[----:B------:R-:W-:Y:S01]  /*1dc0*/  SHF.L.U32 R74, R53, 0x10, RZ ;  /* 0x00000010354a7819 */ /* 0x000fe200000006ff */
[-C--:B------:R-:W-:Y:S01]  /*1dd0*/  FMUL.FTZ R72, R72, R119.reuse ;  /* 0x0000007748487220 */ /* 0x080fe20000410000 */
[----:B------:R-:W-:Y:S01]  /*1de0*/  FADD.FTZ R143, R134, -R143 ;  /* 0x8000008f868f7221 */ /* 0x000fe20000010000 */
[----:B------:R-:W-:Y:S01]  /*1df0*/  SHF.L.U32 R120, R55, 0x10, RZ ;  /* 0x0000001037787819 */ /* 0x000fe200000006ff */
[----:B------:R-:W-:Y:S01]  /*1e00*/  FMUL.FTZ R76, R76, R119 ;  /* 0x000000774c4c7220 */ /* 0x000fe20000410000 */
[----:B------:R-:W-:Y:S01]  /*1e10*/  FADD.FTZ R151, R151, -R148 ;  /* 0x8000009497977221 */ /* 0x000fe20000010000 */
[----:B------:R-:W-:Y:S01]  /*1e20*/  FADD.FTZ R135, R135, -R132 ;  /* 0x8000008487877221 */ /* 0x000fe20000010000 */
[C---:B------:R-:W-:Y:S01]  /*1e30*/  FFMA.FTZ R82, R116.reuse, R159, R82 ;  /* 0x0000009f74527223 */ /* 0x040fe20000010052 */
[----:B------:R-:W-:Y:S01]  /*1e40*/  SHF.L.U32 R134, R69, 0x10, RZ ;  /* 0x0000001045867819 */ /* 0x000fe200000006ff */
[----:B------:R-:W-:Y:S01]  /*1e50*/  FADD.FTZ R161, R161, -R156 ;  /* 0x8000009ca1a17221 */ /* 0x000fe20000010000 */
[----:B------:R-:W-:Y:S01]  /*1e60*/  SHF.L.U32 R144, R57, 0x10, RZ ;  /* 0x0000001039907819 */ /* 0x000fe200000006ff */
[----:B------:R-:W-:Y:S01]  /*1e70*/  FFMA.FTZ R132, R116, R133, R71 ;  /* 0x0000008574847223 */ /* 0x000fe20000010047 */
[----:B------:R-:W-:Y:S01]  /*1e80*/  FMUL.FTZ R70, R70, UR4 ;  /* 0x0000000446467c20 */ /* 0x000fe20008410000 */
[----:B------:R-:W-:Y:S01]  /*1e90*/  FMUL.FTZ R72, R72, UR4 ;  /* 0x0000000448487c20 */ /* 0x000fe20008410000 */
[----:B------:R-:W-:Y:S01]  /*1ea0*/  FMUL.FTZ R76, R76, UR4 ;  /* 0x000000044c4c7c20 */ /* 0x000fe20008410000 */
[C---:B------:R-:W-:Y:S01]  /*1eb0*/  FFMA.FTZ R74, R116.reuse, R147, R74 ;  /* 0x00000093744a7223 */ /* 0x040fe2000001004a */
[C---:B------:R-:W-:Y:S01]  /*1ec0*/  LOP3.LUT P3, RZ, R83.reuse, 0xff, RZ, 0xc0, !PT ;  /* 0x000000ff53ff7812 */ /* 0x040fe2000786c0ff */
[----:B------:R-:W-:Y:S01]  /*1ed0*/  FFMA.FTZ R120, R116, R151, R120 ;  /* 0x0000009774787223 */ /* 0x000fe20000010078 */
[----:B------:R-:W-:Y:S01]  /*1ee0*/  FMUL.FTZ R82, R82, R119 ;  /* 0x0000007752527220 */ /* 0x000fe20000410000 */
[C---:B------:R-:W-:Y:S01]  /*1ef0*/  FFMA.FTZ R130, R116.reuse, R161, R130 ;  /* 0x000000a174827223 */ /* 0x040fe20000010082 */
[C---:B------:R-:W-:Y:S01]  /*1f00*/  FFMA.FTZ R134, R116.reuse, R143, R134 ;  /* 0x0000008f74867223 */ /* 0x040fe20000010086 */
[----:B------:R-:W-:Y:S01]  /*1f10*/  FFMA.FTZ R144, R116, R135, R144 ;  /* 0x0000008774907223 */ /* 0x000fe20000010090 */
[-C--:B------:R-:W-:Y:S01]  /*1f20*/  FMUL.FTZ R132, R132, R119.reuse ;  /* 0x0000007784847220 */ /* 0x080fe20000410000 */
[----:B------:R-:W-:Y:S01]  /*1f30*/  FSEL R75, R70, RZ, P0 ;  /* 0x000000ff464b7208 */ /* 0x000fe20000000000 */
[-C--:B------:R-:W-:Y:S01]  /*1f40*/  FMUL.FTZ R74, R74, R119.reuse ;  /* 0x000000774a4a7220 */ /* 0x080fe20000410000 */
[----:B------:R-:W-:Y:S01]  /*1f50*/  FSEL R72, R72, RZ, P5 ;  /* 0x000000ff48487208 */ /* 0x000fe20002800000 */
[-C--:B------:R-:W-:Y:S01]  /*1f60*/  FMUL.FTZ R120, R120, R119.reuse ;  /* 0x0000007778787220 */ /* 0x080fe20000410000 */
[----:B------:R-:W-:Y:S01]  /*1f70*/  FMUL.FTZ R82, R82, UR4 ;  /* 0x0000000452527c20 */ /* 0x000fe20008410000 */
[----:B------:R-:W-:Y:S01]  /*1f80*/  FSEL R70, R76, RZ, P3 ;  /* 0x000000ff4c467208 */ /* 0x000fe20001800000 */
[-C--:B------:R-:W-:Y:S01]  /*1f90*/  FMUL.FTZ R130, R130, R119.reuse ;  /* 0x0000007782827220 */ /* 0x080fe20000410000 */
[C---:B------:R-:W-:Y:S01]  /*1fa0*/  LOP3.LUT P5, RZ, R83.reuse, 0xff00, RZ, 0xc0, !PT ;  /* 0x0000ff0053ff7812 */ /* 0x040fe200078ac0ff */
        /* <DEDUP_REMOVED lines=8> */
[----:B------:R-:W-:Y:S01]  /*2030*/  FMUL.FTZ R133, R134, UR4 ;  /* 0x0000000486857c20 */ /* 0x000fe20008410000 */
[----:B------:R-:W-:Y:S01]  /*2040*/  FMUL.FTZ R120, R144, UR4 ;  /* 0x0000000490787c20 */ /* 0x000fe20008410000 */
[----:B------:R-:W-:Y:S01]  /*2050*/  ISETP.GE.U32.AND.EX P4, PT, R83, 0x1000000, PT, P4 ;  /* 0x010000005300780c */ /* 0x000fe20003f86140 */
[----:B------:R-:W-:Y:S01]  /*2060*/  FADD.FTZ R137, R137, -R68 ;  /* 0x8000004489897221 */ /* 0x000fe20000010000 */
[C---:B------:R-:W-:Y:S01]  /*2070*/  LOP3.LUT P3, RZ, R80.reuse, 0xff00, RZ, 0xc0, !PT ;  /* 0x0000ff0050ff7812 */ /* 0x040fe2000786c0ff */
        /* <DEDUP_REMOVED lines=19> */
[----:B------:R-:W-:Y:S01]  /*21b0*/  LOP3.LUT P4, RZ, R81, 0xff, RZ, 0xc0, !PT ;  /* 0x000000ff51ff7812 */ /* 0x000fe2000788c0ff */
[----:B------:R-:W-:Y:S01]  /*21c0*/  FADD.FTZ R89, R89, -R128 ;  /* 0x8000008059597221 */ /* 0x000fe20000010000 */
[C---:B------:R-:W-:Y:S01]  /*21d0*/  LOP3.LUT P3, RZ, R81.reuse, 0xff00, RZ, 0xc0, !PT ;  /* 0x0000ff0051ff7812 */ /* 0x040fe2000786c0ff */
[----:B------:R-:W-:Y:S01]  /*21e0*/  FADD.FTZ R121, R122, -R121 ;  /* 0x800000797a797221 */ /* 0x000fe20000010000 */
[----:B------:R-:W-:-:S02]  /*21f0*/  LOP3.LUT P5, RZ, R81, 0xff0000, RZ, 0xc0, !PT ;  /* 0x00ff000051ff7812 */ /* 0x000fc400078ac0ff */
[----:B------:R-:W-:Y:S02]  /*2200*/  ISETP.GE.U32.AND.EX P0, PT, R81, 0x1000000, PT, P0 ;  /* 0x010000005100780c */ /* 0x000fe40003f06100 */
[----:B------:R-:W-:Y:S02]  /*2210*/  SHF.L.U32 R69, R68, 0x10, RZ ;  /* 0x0000001044457819 */ /* 0x000fe400000006ff */
[----:B------:R-:W-:Y:S02]  /*2220*/  PRMT R77, R58, 0x7632, R77 ;  /* 0x000076323a4d7816 */ /* 0x000fe4000000004d */
[----:B------:R-:W-:Y:S01]  /*2230*/  PRMT R81, R59, 0x7632, R81 ;  /* 0x000076323b517816 */ /* 0x000fe20000000051 */
[----:B------:R-:W-:Y:S01]  /*2240*/  FFMA.FTZ R68, R116, R137, R69 ;  /* 0x0000008974447223 */ /* 0x000fe20000010045 */
[----:B------:R-:W-:Y:S02]  /*2250*/  SHF.L.U32 R82, R77, 0x10, RZ ;  /* 0x000000104d527819 */ /* 0x000fe400000006ff */
[----:B------:R-:W-:Y:S01]  /*2260*/  SHF.L.U32 R124, R81, 0x10, RZ ;  /* 0x00000010517c7819 */ /* 0x000fe200000006ff */
[----:B------:R-:W-:Y:S01]  /*2270*/  FMUL.FTZ R68, R68, R119 ;  /* 0x0000007744447220 */ /* 0x000fe20000410000 */
[----:B------:R-:W-:Y:S01]  /*2280*/  FSEL R71, R71, RZ, P6 ;  /* 0x000000ff47477208 */ /* 0x000fe20003000000 */
[----:B------:R-:W-:Y:S01]  /*2290*/  FFMA.FTZ R82, R116, R131, R82 ;  /* 0x0000008374527223 */ /* 0x000fe20000010052 */
[----:B------:R-:W-:Y:S01]  /*22a0*/  SHF.L.U32 R69, R60, 0x10, RZ ;  /* 0x000000103c457819 */ /* 0x000fe200000006ff */
[----:B------:R-:W-:Y:S01]  /*22b0*/  FFMA.FTZ R124, R116, R129, R124 ;  /* 0x00000081747c7223 */ /* 0x000fe2000001007c */
[----:B------:R-:W-:Y:S01]  /*22c0*/  LOP3.LUT P6, RZ, R80, 0xff000000, RZ, 0xc0, !PT ;  /* 0xff00000050ff7812 */ /* 0x000fe200078cc0ff */
[----:B------:R-:W-:Y:S01]  /*22d0*/  FMUL.FTZ R68, R68, UR4 ;  /* 0x0000000444447c20 */ /* 0x000fe20008410000 */
        /* <DEDUP_REMOVED lines=67> */
[----:B------:R-:W-:Y:S01]  /*2710*/  F2FP.BF16.F32.PACK_AB R71, R130, R71 ;  /* 0x000000478247723e */ /* 0x000fe200000010ff */
[--C-:B------:R-:W-:Y:S01]  /*2720*/  IMAD.WIDE.U32 R80, R117, 0x10, R68.reuse ;  /* 0x0000001075507825 */ /* 0x100fe200078e0044 */
[----:B------:R-:W-:Y:S02]  /*2730*/  FSEL R88, R88, RZ, P0 ;  /* 0x000000ff58587208 */ /* 0x000fe40000000000 */
        /* <DEDUP_REMOVED lines=8> */
[----:B------:R-:W-:Y:S02]  /*27c0*/  FSEL R85, R86, RZ, P3 ;  /* 0x000000ff56557208 */ /* 0x000fe40001800000 */
[----:B------:R-:W-:Y:S02]  /*27d0*/  FSEL R77, R84, RZ, P5 ;  /* 0x000000ff544d7208 */ /* 0x000fe40002800000 */
[----:B------:R-:W-:Y:S02]  /*27e0*/  FSEL R76, R79, RZ, P4 ;  /* 0x000000ff4f4c7208 */ /* 0x000fe40002000000 */
        /* <DEDUP_REMOVED lines=8> */
.L_x_2441:
        /* <DEDUP_REMOVED lines=27> */
[-CC-:B------:R-:W-:Y:S01]  /*2a20*/  FFMA.FTZ R76, R76, R121.reuse, R120.reuse ;  /* 0x000000794c4c7223 */ /* 0x180fe20000010078 */
[----:B------:R-:W-:Y:S01]  /*2a30*/  FSEL R149, R66, RZ, P4 ;  /* 0x000000ff42957208 */ /* 0x000fe20002000000 */
[-C--:B------:R-:W-:Y:S01]  /*2a40*/  FFMA.FTZ R150, R150, R121.reuse, R120 ;  /* 0x0000007996967223 */ /* 0x080fe20000010078 */
[----:B------:R-:W-:Y:S01]  /*2a50*/  FSEL R144, R67, RZ, P3 ;  /* 0x000000ff43907208 */ /* 0x000fe20001800000 */
[----:B------:R-:W-:Y:S01]  /*2a60*/  FADD.FTZ R147, R159, -R154 ;  /* 0x8000009a9f937221 */ /* 0x000fe20000010000 */
[----:B------:R-:W-:Y:S01]  /*2a70*/  LOP3.LUT P0, RZ, R82, 0xff, RZ, 0xc0, !PT ;  /* 0x000000ff52ff7812 */ /* 0x000fe2000780c0ff */
[-C--:B------:R-:W-:Y:S01]  /*2a80*/  FFMA.FTZ R152, R152, R121.reuse, R120 ;  /* 0x0000007998987223 */ /* 0x080fe20000010078 */
[C---:B------:R-:W-:Y:S01]  /*2a90*/  LOP3.LUT P6, RZ, R82.reuse, 0xff00, RZ, 0xc0, !PT ;  /* 0x0000ff0052ff7812 */ /* 0x040fe200078cc0ff */
[----:B------:R-:W-:Y:S01]  /*2aa0*/  FADD.FTZ R69, R153, -R76 ;  /* 0x8000004c99457221 */ /* 0x000fe20000010000 */
[C---:B------:R-:W-:Y:S01]  /*2ab0*/  LOP3.LUT P4, RZ, R82.reuse, 0xff0000, RZ, 0xc0, !PT ;  /* 0x00ff000052ff7812 */ /* 0x040fe2000788c0ff */
[----:B------:R-:W-:Y:S01]  /*2ac0*/  FADD.FTZ R155, R155, -R150 ;  /* 0x800000969b9b7221 */ /* 0x000fe20000010000 */
[----:B------:R-:W-:Y:S01]  /*2ad0*/  LOP3.LUT P3, RZ, R82, 0xff000000, RZ, 0xc0, !PT ;  /* 0xff00000052ff7812 */ /* 0x000fe2000786c0ff */
[-C--:B------:R-:W-:Y:S01]  /*2ae0*/  FFMA.FTZ R136, R136, R121.reuse, R120 ;  /* 0x0000007988887223 */ /* 0x080fe20000010078 */
[----:B------:R-:W-:Y:S01]  /*2af0*/  FSEL R82, R65, RZ, P5 ;  /* 0x000000ff41527208 */ /* 0x000fe20002800000 */
[----:B------:R-:W-:Y:S01]  /*2b00*/  FADD.FTZ R157, R157, -R152 ;  /* 0x800000989d9d7221 */ /* 0x000fe20000010000 */
[----:B------:R-:W-:Y:S01]  /*2b10*/  PRMT R65, R53, 0x7632, R65 ;  /* 0x0000763235417816 */ /* 0x000fe20000000041 */
[-C--:B------:R-:W-:Y:S01]  /*2b20*/  FFMA.FTZ R138, R138, R121.reuse, R120 ;  /* 0x000000798a8a7223 */ /* 0x080fe20000010078 */
[----:B------:R-:W-:Y:S01]  /*2b30*/  SHF.L.U32 R67, R64, 0x10, RZ ;  /* 0x0000001040437819 */ /* 0x000fe200000006ff */
[----:B------:R-:W-:Y:S01]  /*2b40*/  FADD.FTZ R139, R139, -R136 ;  /* 0x800000888b8b7221 */ /* 0x000fe20000010000 */
        /* <DEDUP_REMOVED lines=11> */
[----:B------:R-:W-:Y:S01]  /*2c00*/  FFMA.FTZ R72, R116, R155, R64 ;  /* 0x0000009b74487223 */ /* 0x000fe20000010040 */
[----:B------:R-:W-:Y:S01]  /*2c10*/  SHF.L.U32 R146, R65, 0x10, RZ ;  /* 0x0000001041927819 */ /* 0x000fe200000006ff */
[-C--:B------:R-:W-:Y:S01]  /*2c20*/  FMUL.FTZ R65, R147, R119.reuse ;  /* 0x0000007793417220 */ /* 0x080fe20000410000 */
[----:B------:R-:W-:Y:S01]  /*2c30*/  SHF.L.U32 R70, R58, 0x10, RZ ;  /* 0x000000103a467819 */ /* 0x000fe200000006ff */
[----:B------:R-:W-:Y:S01]  /*2c40*/  FMUL.FTZ R64, R73, R119 ;  /* 0x0000007749407220 */ /* 0x000fe20000410000 */
[----:B------:R-:W-:Y:S01]  /*2c50*/  FFMA.FTZ R69, R116, R69, R66 ;  /* 0x0000004574457223 */ /* 0x000fe20000010042 */
[----:B------:R-:W-:Y:S01]  /*2c60*/  FMUL.FTZ R141, R65, UR4 ;  /* 0x00000004418d7c20 */ /* 0x000fe20008410000 */
[----:B------:R-:W-:Y:S01]  /*2c70*/  FMUL.FTZ R65, R76, R119 ;  /* 0x000000774c417220 */ /* 0x000fe20000410000 */
[----:B------:R-:W-:Y:S01]  /*2c80*/  FFMA.FTZ R70, R116, R139, R70 ;  /* 0x0000008b74467223 */ /* 0x000fe20000010046 */
[----:B------:R-:W-:Y:S01]  /*2c90*/  FMUL.FTZ R139, R64, UR4 ;  /* 0x00000004408b7c20 */ /* 0x000fe20008410000 */
[----:B------:R-:W-:Y:S01]  /*2ca0*/  SHF.L.U32 R67, R59, 0x10, RZ ;  /* 0x000000103b437819 */ /* 0x000fe200000006ff */
[-C--:B------:R-:W-:Y:S01]  /*2cb0*/  FMUL.FTZ R64, R69, R119.reuse ;  /* 0x0000007745407220 */ /* 0x080fe20000410000 */
[----:B------:R-:W-:Y:S01]  /*2cc0*/  FADD.FTZ R129, R142, -R129 ;  /* 0x800000818e817221 */ /* 0x000fe20000010000 */
        /* <DEDUP_REMOVED lines=17> */
[C---:B------:R-:W-:Y:S01]  /*2de0*/  ISETP.GE.U32.AND.EX P0, PT, R81.reuse, 0x1000000, PT, P0 ;  /* 0x010000005100780c */ /* 0x040fe20003f06100 */
        /* <DEDUP_REMOVED lines=10> */
[-C--:B------:R-:W-:Y:S01]  /*2e90*/  FFMA.FTZ R66, R90, R121.reuse, R120 ;  /* 0x000000795a427223 */ /* 0x080fe20000010078 */
[----:B------:R-:W-:Y:S01]  /*2ea0*/  FSEL R136, R67, RZ, P0 ;  /* 0x000000ff43887208 */ /* 0x000fe20000000000 */
[----:B------:R-:W-:Y:S01]  /*2eb0*/  FADD.FTZ R67, R133, -R130 ;  /* 0x8000008285437221 */ /* 0x000fe20000010000 */
[----:B------:R-:W-:Y:S01]  /*2ec0*/  LOP3.LUT P5, RZ, R80, 0xff, RZ, 0xc0, !PT ;  /* 0x000000ff50ff7812 */ /* 0x000fe200078ac0ff */
[-CC-:B------:R-:W-:Y:S01]  /*2ed0*/  FFMA.FTZ R126, R126, R121.reuse, R120.reuse ;  /* 0x000000797e7e7223 */ /* 0x180fe20000010078 */
[----:B------:R-:W-:Y:S01]  /*2ee0*/  LOP3.LUT P4, RZ, R80, 0xff00, RZ, 0xc0, !PT ;  /* 0x0000ff0050ff7812 */ /* 0x000fe2000788c0ff */
[-CC-:B------:R-:W-:Y:S01]  /*2ef0*/  FFMA.FTZ R90, R128, R121.reuse, R120.reuse ;  /* 0x00000079805a7223 */ /* 0x180fe20000010078 */
[C---:B------:R-:W-:Y:S01]  /*2f00*/  LOP3.LUT P6, RZ, R80.reuse, 0xff0000, RZ, 0xc0, !PT ;  /* 0x00ff000050ff7812 */ /* 0x040fe200078cc0ff */
[-C--:B------:R-:W-:Y:S01]  /*2f10*/  FFMA.FTZ R65, R127, R121.reuse, R120 ;  /* 0x000000797f417223 */ /* 0x080fe20000010078 */
[----:B------:R-:W-:Y:S01]  /*2f20*/  LOP3.LUT P0, RZ, R80, 0xff000000, RZ, 0xc0, !PT ;  /* 0xff00000050ff7812 */ /* 0x000fe2000780c0ff */
[----:B------:R-:W-:Y:S01]  /*2f30*/  FADD.FTZ R135, R135, -R132 ;  /* 0x8000008487877221 */ /* 0x000fe20000010000 */
[----:B------:R-:W-:Y:S01]  /*2f40*/  FSEL R80, R64, RZ, P3 ;  /* 0x000000ff40507208 */ /* 0x000fe20001800000 */
[-CC-:B------:R-:W-:Y:S01]  /*2f50*/  FFMA.FTZ R64, R145, R121.reuse, R120.reuse ;  /* 0x0000007991407223 */ /* 0x180fe20000010078 */
[----:B------:R-:W-:Y:S01]  /*2f60*/  LOP3.LUT P3, RZ, R81, 0xff00, RZ, 0xc0, !PT ;  /* 0x0000ff0051ff7812 */ /* 0x000fe2000786c0ff */
[-CC-:B------:R-:W-:Y:S01]  /*2f70*/  FFMA.FTZ R81, R143, R121.reuse, R120.reuse ;  /* 0x000000798f517223 */ /* 0x180fe20000010078 */
[-C--:B------:R-:W-:Y:S01]  /*2f80*/  FFMA.FTZ R143, R123, R121.reuse, R120 ;  /* 0x000000797b8f7223 */ /* 0x080fe20000010078 */
[--C-:B------:R-:W-:Y:S01]  /*2f90*/  FADD.FTZ R133, R137, -R64.reuse ;  /* 0x8000004089857221 */ /* 0x100fe20000010000 */
[----:B------:R-:W-:Y:S01]  /*2fa0*/  PRMT R64, R58, 0x7632, R64 ;  /* 0x000076323a407816 */ /* 0x000fe20000000040 */
[----:B------:R-:W-:Y:S01]  /*2fb0*/  FFMA.FTZ R145, R125, R121, R120 ;  /* 0x000000797d917223 */ /* 0x000fe20000010078 */
        /* <DEDUP_REMOVED lines=25> */
[----:B------:R-:W-:Y:S01]  /*3150*/  SHF.L.U32 R67, R60, 0x10, RZ ;  /* 0x000000103c437819 */ /* 0x000fe200000006ff */
[----:B------:R-:W-:Y:S01]  /*3160*/  FMUL.FTZ R126, R66, UR4 ;  /* 0x00000004427e7c20 */ /* 0x000fe20008410000 */
[----:B------:R-:W-:Y:S01]  /*3170*/  FMUL.FTZ R66, R140, R119 ;  /* 0x000000778c427220 */ /* 0x000fe20000410000 */
[----:B------:R-:W-:Y:S01]  /*3180*/  FMUL.FTZ R64, R64, UR4 ;  /* 0x0000000440407c20 */ /* 0x000fe20008410000 */
[C---:B------:R-:W-:Y:S01]  /*3190*/  FFMA.FTZ R130, R116.reuse, R85, R130 ;  /* 0x0000005574827223 */ /* 0x040fe20000010082 */
[----:B------:R-:W-:Y:S01]  /*31a0*/  FFMA.FTZ R128, R116, R87, R128 ;  /* 0x0000005774807223 */ /* 0x000fe20000010080 */
[----:B------:R-:W-:Y:S01]  /*31b0*/  FMUL.FTZ R66, R66, UR4 ;  /* 0x0000000442427c20 */ /* 0x000fe20008410000 */
[----:B------:R-:W-:Y:S01]  /*31c0*/  FFMA.FTZ R132, R116, R121, R67 ;  /* 0x0000007974847223 */ /* 0x000fe20000010043 */
        /* <DEDUP_REMOVED lines=20> */
[----:B------:R-:W-:-:S02]  /*3310*/  ISETP.GE.U32.AND P0, PT, R78, RZ, PT ;  /* 0x000000ff4e00720c */ /* 0x000fc40003f06070 */
[----:B------:R-:W-:Y:S02]  /*3320*/  PRMT R64, R63, 0x7632, R64 ;  /* 0x000076323f407816 */ /* 0x000fe40000000040 */
[----:B------:R-:W-:Y:S02]  /*3330*/  FSEL R120, R67, RZ, P3 ;  /* 0x000000ff43787208 */ /* 0x000fe40001800000 */
[C---:B------:R-:W-:Y:S01]  /*3340*/  LOP3.LUT P3, RZ, R79.reuse, 0xff00, RZ, 0xc0, !PT ;  /* 0x0000ff004fff7812 */ /* 0x040fe2000786c0ff */
[----:B------:R-:W0:Y:S01]  /*3350*/  LDC.64 R66, c[0x0][0x478] ;  /* 0x00011e00ff427b82 */ /* 0x000e220000000a00 */
[C---:B------:R-:W-:Y:S02]  /*3360*/  LOP3.LUT P4, RZ, R79.reuse, 0xff0000, RZ, 0xc0, !PT ;  /* 0x00ff00004fff7812 */ /* 0x040fe4000788c0ff */
[----:B------:R-:W-:Y:S02]  /*3370*/  ISETP.GE.U32.AND.EX P0, PT, R79, 0x1000000, PT, P0 ;  /* 0x010000004f00780c */ /* 0x000fe40003f06100 */
[----:B------:R-:W-:-:S02]  /*3380*/  SHF.L.U32 R79, R64, 0x10, RZ ;  /* 0x00000010404f7819 */ /* 0x000fc400000006ff */
[----:B------:R-:W-:Y:S01]  /*3390*/  FSEL R125, R125, RZ, P6 ;  /* 0x000000ff7d7d7208 */ /* 0x000fe20003000000 */
[----:B------:R-:W1:Y:S01]  /*33a0*/  LDC.64 R64, c[0x0][0x468] ;  /* 0x00011a00ff407b82 */ /* 0x000e620000000a00 */
[C---:B------:R-:W-:Y:S02]  /*33b0*/  LOP3.LUT P6, RZ, R78.reuse, 0xff00, RZ, 0xc0, !PT ;  /* 0x0000ff004eff7812 */ /* 0x040fe400078cc0ff */
[----:B------:R-:W-:Y:S01]  /*33c0*/  LOP3.LUT P5, RZ, R78, 0xff000000, RZ, 0xc0, !PT ;  /* 0xff0000004eff7812 */ /* 0x000fe200078ac0ff */
[----:B------:R-:W-:Y:S01]  /*33d0*/  FFMA.FTZ R78, R116, R77, R79 ;  /* 0x0000004d744e7223 */ /* 0x000fe2000001004f */
[----:B------:R-:W-:Y:S02]  /*33e0*/  F2FP.BF16.F32.PACK_AB R75, R68, R75 ;  /* 0x0000004b444b723e */ /* 0x000fe400000010ff */
[----:B------:R-:W-:Y:S02]  /*33f0*/  F2FP.BF16.F32.PACK_AB R73, R76, R73 ;  /* 0x000000494c49723e */ /* 0x000fe400000010ff */
[----:B------:R-:W-:-:S02]  /*3400*/  PRMT R68, R60, 0x7632, R68 ;  /* 0x000076323c447816 */ /* 0x000fc40000000044 */
[----:B------:R-:W-:Y:S02]  /*3410*/  PRMT R76, R61, 0x7632, R76 ;  /* 0x000076323d4c7816 */ /* 0x000fe4000000004c */
        /* <DEDUP_REMOVED lines=8> */
[----:B-1----:R-:W-:-:S04]  /*34a0*/  IMAD.WIDE.U32 R90, R117, 0x10, R64 ;  /* 0x00000010755a7825 */ /* 0x002fc800078e0040 */
[C---:B------:R-:W-:Y:S01]  /*34b0*/  FFMA.FTZ R145, R116.reuse, R145, R84 ;  /* 0x0000009174917223 */ /* 0x040fe20000010054 */
[----:B------:R-:W-:Y:S01]  /*34c0*/  F2FP.BF16.F32.PACK_AB R74, R147, R74 ;  /* 0x0000004a934a723e */ /* 0x000fe200000010ff */
[----:B------:R-:W-:Y:S01]  /*34d0*/  FFMA.FTZ R122, R116, R89, R86 ;  /* 0x00000059747a7223 */ /* 0x000fe20000010056 */
[--C-:B0-----:R-:W-:Y:S01]  /*34e0*/  IMAD.WIDE.U32 R86, R117, 0x10, R66.reuse ;  /* 0x0000001075567825 */ /* 0x101fe200078e0042 */
[----:B------:R-:W-:Y:S02]  /*34f0*/  F2FP.BF16.F32.PACK_AB R71, R146, R71 ;  /* 0x000000479247723e */ /* 0x000fe400000010ff */
[----:B------:R-:W-:Y:S01]  /*3500*/  F2FP.BF16.F32.PACK_AB R70, R131, R70 ;  /* 0x000000468346723e */ /* 0x000fe200000010ff */
[--C-:B------:R-:W-:Y:S01]  /*3510*/  IMAD.WIDE.U32 R76, R118, 0x10, R66.reuse ;  /* 0x00000010764c7825 */ /* 0x100fe200078e0042 */
[----:B------:R-:W-:Y:S02]  /*3520*/  F2FP.BF16.F32.PACK_AB R69, R133, R134 ;  /* 0x000000868545723e */ /* 0x000fe400000010ff */
[----:B------:R-:W-:Y:S01]  /*3530*/  F2FP.BF16.F32.PACK_AB R68, R140, R135 ;  /* 0x000000878c44723e */ /* 0x000fe200000010ff */
[----:B------:R-:W-:Y:S01]  /*3540*/  IMAD.WIDE.U32 R84, R115, 0x10, R66 ;  /* 0x0000001073547825 */ /* 0x000fe200078e0042 */
[----:B------:R-:W-:-:S03]  /*3550*/  F2FP.BF16.F32.PACK_AB R66, R145, R128 ;  /* 0x000000809142723e */ /* 0x000fc600000010ff */
[----:B------:R-:W-:Y:S01]  /*3560*/  FMUL.FTZ R145, R145, R119 ;  /* 0x0000007791917220 */ /* 0x000fe20000410000 */
[----:B------:R-:W-:Y:S01]  /*3570*/  F2FP.BF16.F32.PACK_AB R67, R78, R122 ;  /* 0x0000007a4e43723e */ /* 0x000fe200000010ff */
[----:B------:R-:W-:-:S04]  /*3580*/  IMAD.WIDE.U32 R88, R118, 0x10, R64 ;  /* 0x0000001076587825 */ /* 0x000fc800078e0040 */
[----:B------:R-:W-:Y:S01]  /*3590*/  FMUL.FTZ R118, R122, R119 ;  /* 0x000000777a767220 */ /* 0x000fe20000410000 */
[----:B------:R-:W-:Y:S01]  /*35a0*/  FMUL.FTZ R145, R145, UR4 ;  /* 0x0000000491917c20 */ /* 0x000fe20008410000 */
[----:B------:R0:W-:Y:S01]  /*35b0*/  STG.E.128 desc[UR6][R76.64], R72 ;  /* 0x000000484c007986 */ /* 0x0001e2000c101d06 */
[----:B------:R-:W-:Y:S01]  /*35c0*/  IMAD.WIDE.U32 R116, R115, 0x10, R64 ;  /* 0x0000001073747825 */ /* 0x000fe200078e0040 */
[----:B------:R-:W-:-:S03]  /*35d0*/  F2FP.BF16.F32.PACK_AB R65, R143, R130 ;  /* 0x000000828f41723e */ /* 0x000fc600000010ff */
[-C--:B------:R-:W-:Y:S01]  /*35e0*/  FMUL.FTZ R115, R79, R119.reuse ;  /* 0x000000774f737220 */ /* 0x080fe20000410000 */
[-C--:B------:R-:W-:Y:S01]  /*35f0*/  FMUL.FTZ R143, R143, R119.reuse ;  /* 0x000000778f8f7220 */ /* 0x080fe20000410000 */
[----:B------:R-:W-:Y:S01]  /*3600*/  FMUL.FTZ R119, R78, R119 ;  /* 0x000000774e777220 */ /* 0x000fe20000410000 */
[----:B------:R-:W-:Y:S01]  /*3610*/  FMUL.FTZ R118, R118, UR4 ;  /* 0x0000000476767c20 */ /* 0x000fe20008410000 */
[----:B------:R-:W-:Y:S01]  /*3620*/  FMUL.FTZ R115, R115, UR4 ;  /* 0x0000000473737c20 */ /* 0x000fe20008410000 */
[----:B------:R-:W-:Y:S01]  /*3630*/  FMUL.FTZ R143, R143, UR4 ;  /* 0x000000048f8f7c20 */ /* 0x000fe20008410000 */
[----:B------:R-:W-:Y:S01]  /*3640*/  FMUL.FTZ R119, R119, UR4 ;  /* 0x0000000477777c20 */ /* 0x000fe20008410000 */
[----:B------:R-:W-:Y:S02]  /*3650*/  F2FP.BF16.F32.PACK_AB R64, R79, R132 ;  /* 0x000000844f40723e */ /* 0x000fe400000010ff */
[----:B------:R-:W-:Y:S02]  /*3660*/  F2FP.BF16.F32.PACK_AB R79, R136, R83 ;  /* 0x00000053884f723e */ /* 0x000fe400000010ff */
[----:B------:R-:W-:-:S02]  /*3670*/  F2FP.BF16.F32.PACK_AB R78, R127, R80 ;  /* 0x000000507f4e723e */ /* 0x000fc400000010ff */
[----:B------:R-:W-:Y:S02]  /*3680*/  FSEL R83, R118, RZ, P4 ;  /* 0x000000ff76537208 */ /* 0x000fe40002000000 */
[----:B0-----:R-:W-:Y:S02]  /*3690*/  F2FP.BF16.F32.PACK_AB R74, R141, R82 ;  /* 0x000000528d4a723e */ /* 0x001fe400000010ff */
[----:B------:R-:W-:Y:S02]  /*36a0*/  FSEL R80, R143, RZ, P5 ;  /* 0x000000ff8f507208 */ /* 0x000fe40002800000 */
[----:B------:R-:W-:Y:S02]  /*36b0*/  F2FP.BF16.F32.PACK_AB R75, R144, R149 ;  /* 0x00000095904b723e */ /* 0x000fe400000010ff */
[----:B------:R-:W-:Y:S02]  /*36c0*/  F2FP.BF16.F32.PACK_AB R73, R142, R139 ;  /* 0x0000008b8e49723e */ /* 0x000fe400000010ff */
[----:B------:R-:W-:-:S02]  /*36d0*/  F2FP.BF16.F32.PACK_AB R72, R138, R129 ;  /* 0x000000818a48723e */ /* 0x000fc400000010ff */
[----:B------:R-:W-:Y:S02]  /*36e0*/  FSEL R118, R119, RZ, P0 ;  /* 0x000000ff77767208 */ /* 0x000fe40000000000 */
[----:B------:R-:W-:Y:S01]  /*36f0*/  FSEL R82, R145, RZ, P3 ;  /* 0x000000ff91527208 */ /* 0x000fe20001800000 */
[----:B------:R1:W-:Y:S01]  /*3700*/  STG.E.128 desc[UR6][R88.64], R72 ;  /* 0x0000004858007986 */ /* 0x0003e2000c101d06 */
[----:B------:R-:W-:Y:S02]  /*3710*/  FSEL R115, R115, RZ, P6 ;  /* 0x000000ff73737208 */ /* 0x000fe40003000000 */
[----:B------:R-:W-:Y:S01]  /*3720*/  F2FP.BF16.F32.PACK_AB R77, R126, R125 ;  /* 0x0000007d7e4d723e */ /* 0x000fe200000010ff */
[----:B------:R1:W-:Y:S01]  /*3730*/  STG.E.128 desc[UR6][R86.64], R68 ;  /* 0x0000004456007986 */ /* 0x0003e2000c101d06 */
[----:B------:R-:W-:Y:S02]  /*3740*/  F2FP.BF16.F32.PACK_AB R76, R124, R123 ;  /* 0x0000007b7c4c723e */ /* 0x000fe400000010ff */
        /* <DEDUP_REMOVED lines=8> */
.L_x_2440:
        /* <DEDUP_REMOVED lines=65> */
.L_x_2443:
        /* <DEDUP_REMOVED lines=65> */
.L_x_2444:
        /* <DEDUP_REMOVED lines=14> */
[----:B------:R-:W-:Y:S01]  /*40d0*/  FADD.FTZ R129, R142, -R129 ;  /* 0x800000818e817221 */ /* 0x000fe20000010000 */
[C---:B------:R-:W-:Y:S01]  /*40e0*/  FMUL.FTZ R66, R116.reuse, R139 ;  /* 0x0000008b74427220 */ /* 0x040fe20000410000 */
[C---:B------:R-:W-:Y:S01]  /*40f0*/  FMUL.FTZ R68, R116.reuse, R141 ;  /* 0x0000008d74447220 */ /* 0x040fe20000410000 */
[----:B------:R-:W-:Y:S01]  /*4100*/  FMUL.FTZ R65, R116, R65 ;  /* 0x0000004174417220 */ /* 0x000fe20000410000 */
[C---:B------:R-:W-:Y:S01]  /*4110*/  LOP3.LUT P5, RZ, R81.reuse, 0xff, RZ, 0xc0, !PT ;  /* 0x000000ff51ff7812 */ /* 0x040fe200078ac0ff */
[-C--:B------:R-:W-:Y:S01]  /*4120*/  FMUL.FTZ R64, R66, R119.reuse ;  /* 0x0000007742407220 */ /* 0x080fe20000410000 */
[----:B------:R-:W-:Y:S01]  /*4130*/  FMUL.FTZ R67, R68, R119 ;  /* 0x0000007744437220 */ /* 0x000fe20000410000 */
[----:B------:R-:W-:Y:S01]  /*4140*/  LOP3.LUT P6, RZ, R81, 0xff0000, RZ, 0xc0, !PT ;  /* 0x00ff000051ff7812 */ /* 0x000fe200078cc0ff */
[----:B------:R-:W-:Y:S01]  /*4150*/  FMUL.FTZ R70, R116, R129 ;  /* 0x0000008174467220 */ /* 0x000fe20000410000 */
[----:B------:R-:W-:Y:S01]  /*4160*/  FMUL.FTZ R64, R64, UR4 ;  /* 0x0000000440407c20 */ /* 0x000fe20008410000 */
[----:B------:R-:W-:Y:S01]  /*4170*/  FMUL.FTZ R69, R67, UR4 ;  /* 0x0000000443457c20 */ /* 0x000fe20008410000 */
[----:B------:R-:W-:Y:S01]  /*4180*/  FMUL.FTZ R67, R65, R119 ;  /* 0x0000007741437220 */ /* 0x000fe20000410000 */
[-CC-:B------:R-:W-:Y:S01]  /*4190*/  FFMA.FTZ R132, R132, R121.reuse, R120.reuse ;  /* 0x0000007984847223 */ /* 0x180fe20000010078 */
[----:B------:R-:W-:Y:S01]  /*41a0*/  ISETP.GE.U32.AND P3, PT, R80, RZ, PT ;  /* 0x000000ff5000720c */ /* 0x000fe20003f66070 */
[-CC-:B------:R-:W-:Y:S01]  /*41b0*/  FFMA.FTZ R143, R143, R121.reuse, R120.reuse ;  /* 0x000000798f8f7223 */ /* 0x180fe20000010078 */
[----:B------:R-:W-:Y:S01]  /*41c0*/  FSEL R76, R64, RZ, P5 ;  /* 0x000000ff404c7208 */ /* 0x000fe20002800000 */
[-CC-:B------:R-:W-:Y:S01]  /*41d0*/  FFMA.FTZ R64, R145, R121.reuse, R120.reuse ;  /* 0x0000007991407223 */ /* 0x180fe20000010078 */
[----:B------:R-:W-:Y:S01]  /*41e0*/  FSEL R82, R69, RZ, P6 ;  /* 0x000000ff45527208 */ /* 0x000fe20003000000 */
[----:B------:R-:W-:Y:S01]  /*41f0*/  FMUL.FTZ R67, R67, UR4 ;  /* 0x0000000443437c20 */ /* 0x000fe20008410000 */
[----:B------:R-:W-:Y:S01]  /*4200*/  LOP3.LUT P6, RZ, R81, 0xff00, RZ, 0xc0, !PT ;  /* 0x0000ff0051ff7812 */ /* 0x000fe200078cc0ff */
[----:B------:R-:W-:Y:S01]  /*4210*/  FFMA.FTZ R130, R130, R121, R120 ;  /* 0x0000007982827223 */ /* 0x000fe20000010078 */
[----:B------:R-:W-:Y:S01]  /*4220*/  FMUL.FTZ R71, R70, R119 ;  /* 0x0000007746477220 */ /* 0x000fe20000410000 */
[----:B------:R-:W-:Y:S01]  /*4230*/  FADD.FTZ R135, R135, -R132 ;  /* 0x8000008487877221 */ /* 0x000fe20000010000 */
[----:B------:R-:W-:Y:S01]  /*4240*/  FADD.FTZ R137, R137, -R64 ;  /* 0x8000004089897221 */ /* 0x000fe20000010000 */
[----:B------:R-:W-:Y:S01]  /*4250*/  ISETP.GE.U32.AND.EX P3, PT, R81, 0x1000000, PT, P3 ;  /* 0x010000005100780c */ /* 0x000fe20003f66130 */
[----:B------:R-:W-:Y:S01]  /*4260*/  FADD.FTZ R69, R134, -R143 ;  /* 0x8000008f86457221 */ /* 0x000fe20000010000 */
[----:B------:R-:W-:Y:S01]  /*4270*/  FSEL R81, R67, RZ, P6 ;  /* 0x000000ff43517208 */ /* 0x000fe20003000000 */
        /* <DEDUP_REMOVED lines=32> */
.L_x_2445:
        /* <DEDUP_REMOVED lines=61> */
.L_x_2446:
        /* <DEDUP_REMOVED lines=57> */
[----:B------:R-:W-:Y:S01]  /*4be0*/  FMUL.FTZ R77, R75, UR4 ;  /* 0x000000044b4d7c20 */ /* 0x000fe20008410000 */
[----:B------:R-:W-:Y:S01]  /*4bf0*/  FMUL.FTZ R119, R119, UR4 ;  /* 0x0000000477777c20 */ /* 0x000fe20008410000 */
[----:B------:R-:W-:-:S02]  /*4c00*/  LOP3.LUT P4, RZ, R78, 0xff, RZ, 0xc0, !PT ;  /* 0x000000ff4eff7812 */ /* 0x000fc4000788c0ff */
[----:B------:R-:W-:Y:S02]  /*4c10*/  LOP3.LUT P5, RZ, R78, 0xff00, RZ, 0xc0, !PT ;  /* 0x0000ff004eff7812 */ /* 0x000fe400078ac0ff */
[----:B------:R-:W-:Y:S02]  /*4c20*/  ISETP.GE.U32.AND.EX P3, PT, R79, 0x1000000, PT, P3 ;  /* 0x010000004f00780c */ /* 0x000fe40003f66130 */
[----:B------:R-:W-:Y:S02]  /*4c30*/  F2FP.BF16.F32.PACK_AB R64, R68, R64 ;  /* 0x000000404440723e */ /* 0x000fe400000010ff */
[----:B------:R-:W-:Y:S02]  /*4c40*/  FSEL R74, R70, RZ, P6 ;  /* 0x000000ff464a7208 */ /* 0x000fe40003000000 */
[----:B------:R-:W-:Y:S02]  /*4c50*/  FSEL R75, R69, RZ, P5 ;  /* 0x000000ff454b7208 */ /* 0x000fe40002800000 */
[----:B------:R-:W-:-:S02]  /*4c60*/  FSEL R77, R77, RZ, P3 ;  /* 0x000000ff4d4d7208 */ /* 0x000fc40001800000 */
[----:B------:R-:W-:Y:S02]  /*4c70*/  FSEL R68, R119, RZ, P4 ;  /* 0x000000ff77447208 */ /* 0x000fe40002000000 */
[----:B------:R-:W-:Y:S02]  /*4c80*/  F2FP.BF16.F32.PACK_AB R69, R74, R71 ;  /* 0x000000474a45723e */ /* 0x000fe400000010ff */
[----:B------:R-:W-:Y:S02]  /*4c90*/  F2FP.BF16.F32.PACK_AB R70, R81, R76 ;  /* 0x0000004c5146723e */ /* 0x000fe400000010ff */
[----:B------:R-:W-:Y:S02]  /*4ca0*/  F2FP.BF16.F32.PACK_AB R71, R77, R80 ;  /* 0x000000504d47723e */ /* 0x000fe400000010ff */
[----:B------:R-:W-:Y:S01]  /*4cb0*/  F2FP.BF16.F32.PACK_AB R68, R75, R68 ;  /* 0x000000444b44723e */ /* 0x000fe200000010ff */
[----:B------:R-:W-:Y:S06]  /*4cc0*/  BRA `(.L_x_2448) ;  /* 0x0000000000f47947 */ /* 0x000fec0003800000 */
.L_x_2447:
        /* <DEDUP_REMOVED lines=61> */
.L_x_2448:
[----:B------:R-:W0:Y:S01]  /*50a0*/  @P0 LDC.64 R74, c[0x0][0x478] ;  /* 0x00011e00ff4a0b82 */ /* 0x000e220000000a00 */
[----:B------:R-:W-:-:S04]  /*50b0*/  IMAD.WIDE.U32 R72, R115, 0x10, R72 ;  /* 0x0000001073487825 */ /* 0x000fc800078e0048 */
[----:B0-----:R-:W-:-:S05]  /*50c0*/  @P0 IMAD.WIDE.U32 R74, R115, 0x10, R74 ;  /* 0x00000010734a0825 */ /* 0x001fca00078e004a */
[----:B------:R2:W-:Y:S04]  /*50d0*/  @P0 STG.E.128 desc[UR6][R74.64], R64 ;  /* 0x000000404a000986 */ /* 0x0005e8000c101d06 */
[----:B------:R2:W-:Y:S02]  /*50e0*/  STG.E.128 desc[UR6][R72.64], R68 ;  /* 0x0000004448007986 */ /* 0x0005e4000c101d06 */
.L_x_2442:
        /* <DEDUP_REMOVED lines=53> */
.L_x_2439:
        /* <DEDUP_REMOVED lines=21> */
.L_x_2450:
        /* <DEDUP_REMOVED lines=15> */
.L_x_10703:


//--------------------- .text._ZN10layer_norm22ln_bwd_finalize_kernelINS_22Kernel_traits_finalizeILj3072Ef13__nv_bfloat16S2_S2_fjLb0ELj1024ELj4ENS_18Kernel_traits_baseILj3072EfS2_S2_S2_fjLj1024EEEEELb0ELb0EEEvNS_9BwdParamsE --------------------------
	.section	.text._ZN10layer_norm22ln_bwd_finalize_kernelINS_22Kernel_traits_finalizeILj3072Ef13__nv_bfloat16S2_S2_fjLb0ELj1024ELj4ENS_18Kernel_traits_baseILj3072EfS2_S2_S2_fjLj1024EEEEELb0ELb0EEEvNS_9BwdParamsE,"ax",@progbits
	.align	128
        .global         _ZN10layer_norm22ln_bwd_finalize_kernelINS_22Kernel_traits_finalizeILj3072Ef13__nv_bfloat16S2_S2_fjLb0ELj1024ELj4ENS_18Kernel_traits_baseILj3072EfS2_S2_S2_fjLj1024EEEEELb0ELb0EEEvNS_9BwdParamsE
        .type           _ZN10layer_norm22ln_bwd_finalize_kernelINS_22Kernel_traits_finalizeILj3072Ef13__nv_bfloat16S2_S2_fjLb0ELj1024ELj4ENS_18Kernel_traits_baseILj3072EfS2_S2_S2_fjLj1024EEEEELb0ELb0EEEvNS_9BwdParamsE,@function
        .size           _ZN10layer_norm22ln_bwd_finalize_kernelINS_22Kernel_traits_finalizeILj3072Ef13__nv_bfloat16S2_S2_fjLb0ELj1024ELj4ENS_18Kernel_traits_baseILj3072EfS2_S2_S2_fjLj1024EEEEELb0ELb0EEEvNS_9BwdParamsE,(.L_x_10704 - _ZN10layer_norm22ln_bwd_finalize_kernelINS_22Kernel_traits_finalizeILj3072Ef13__nv_bfloat16S2_S2_fjLb0ELj1024ELj4ENS_18Kernel_traits_baseILj3072EfS2_S2_S2_fjLj1024EEEEELb0ELb0EEEvNS_9BwdParamsE)
        .other          _ZN10layer_norm22ln_bwd_finalize_kernelINS_22Kernel_traits_finalizeILj3072Ef13__nv_bfloat16S2_S2_fjLb0ELj1024ELj4ENS_18Kernel_traits_baseILj3072EfS2_S2_S2_fjLj1024EEEEELb0ELb0EEEvNS_9BwdParamsE,@"STO_CUDA_ENTRY STV_DEFAULT"
_ZN10layer_norm22ln_bwd_finalize_kernelINS_22Kernel_traits_finalizeILj3072Ef13__nv_bfloat16S2_S2_fjLb0ELj1024ELj4ENS_18Kernel_traits_baseILj3072EfS2_S2_S2_fjLj1024EEEEELb0ELb0EEEvNS_9BwdParamsE:
.text._ZN10layer_norm22ln_bwd_finalize_kernelINS_22Kernel_traits_finalizeILj3072Ef13__nv_bfloat16S2_S2_fjLb0ELj1024ELj4ENS_18Kernel_traits_baseILj3072EfS2_S2_S2_fjLj1024EEEEELb0ELb0EEEvNS_9BwdParamsE:
        /* <DEDUP_REMOVED lines=13> */
[----:B------:R-:W-:Y:S02]  /*00d0*/  LOP3.LUT R17, R2, 0x1f, RZ, 0xc0, !PT ;  /* 0x0000001f02117812 */ /* 0x000fe400078ec0ff */
        /* <DEDUP_REMOVED lines=24> */
[C---:B------:R-:W-:Y:S01]  /*0260*/  LOP3.LUT R13, R58.reuse, 0x1c0, RZ, 0xfc, !PT ;  /* 0x000001c03a0d7812 */ /* 0x040fe200078efcff */
[-CC-:B------:R-:W-:Y:S01]  /*0270*/  IMAD R12, R11, R56.reuse, R59.reuse ;  /* 0x000000380b0c7224 */ /* 0x180fe200078e023b */
[----:B------:R-:W-:Y:S01]  /*0280*/  LOP3.LUT R15, R58, 0x1e0, RZ, 0xfc, !PT ;  /* 0x000001e03a0f7812 */ /* 0x000fe200078efcff */
[-CC-:B------:R-:W-:Y:S01]  /*0290*/  IMAD R4, R4, R56.reuse, R59.reuse ;  /* 0x0000003804047224 */ /* 0x180fe200078e023b */
[C---:B------:R-:W-:Y:S01]  /*02a0*/  LOP3.LUT R2, R58.reuse, 0x100, RZ, 0xfc, !PT ;  /* 0x000001003a027812 */ /* 0x040fe200078efcff */
[-CC-:B------:R-:W-:Y:S01]  /*02b0*/  IMAD R14, R13, R56.reuse, R59.reuse ;  /* 0x000000380d0e7224 */ /* 0x180fe200078e023b */
[C---:B------:R-:W-:Y:S01]  /*02c0*/  LOP3.LUT R3, R58.reuse, 0x120, RZ, 0xfc, !PT ;  /* 0x000001203a037812 */ /* 0x040fe200078efcff */
[-CC-:B------:R-:W-:Y:S01]  /*02d0*/  IMAD R18, R15, R56.reuse, R59.reuse ;  /* 0x000000380f127224 */ /* 0x180fe200078e023b */
[----:B------:R-:W-:Y:S01]  /*02e0*/  LOP3.LUT R7, R58, 0x160, RZ, 0xfc, !PT ;  /* 0x000001603a077812 */ /* 0x000fe200078efcff */
[-CC-:B------:R-:W-:Y:S01]  /*02f0*/  IMAD R2, R2, R56.reuse, R59.reuse ;  /* 0x0000003802027224 */ /* 0x180fe200078e023b */
[C---:B------:R-:W-:Y:S01]  /*0300*/  LOP3.LUT R16, R58.reuse, 0x80, RZ, 0xfc, !PT ;  /* 0x000000803a107812 */ /* 0x040fe200078efcff */
[----:B------:R-:W-:Y:S01]  /*0310*/  HFMA2 R36, -RZ, RZ, 0, 0 ;  /* 0x00000000ff247431 */ /* 0x000fe200000001ff */
        /* <DEDUP_REMOVED lines=29> */
[----:B------:R-:W-:Y:S02]  /*04f0*/  IADD3 R17, PT, PT, R17, R30, RZ ;  /* 0x0000001e11117210 */ /* 0x000fe40007ffe0ff */
[----:B------:R-:W-:Y:S02]  /*0500*/  MOV R2, R58 ;  /* 0x0000003a00027202 */ /* 0x000fe40000000f00 */
[----:B------:R-:W-:-:S07]  /*0510*/  IADD3 R19, PT, PT, -R29, RZ, RZ ;  /* 0x000000ff1d137210 */ /* 0x000fce0007ffe1ff */
.L_x_2455:
        /* <DEDUP_REMOVED lines=118> */
.L_x_2454:
[----:B------:R-:W-:Y:S05]  /*0c80*/  BSYNC.RECONVERGENT B1 ;  /* 0x0000000000017941 */ /* 0x000fea0003800200 */
.L_x_2453:
        /* <DEDUP_REMOVED lines=75> */
.L_x_2457:
[----:B------:R-:W-:Y:S05]  /*1140*/  BSYNC.RECONVERGENT B1 ;  /* 0x0000000000017941 */ /* 0x000fea0003800200 */
.L_x_2456:
        /* <DEDUP_REMOVED lines=37> */
.L_x_2459:
[----:B------:R-:W-:Y:S05]  /*13a0*/  BSYNC.RECONVERGENT B1 ;  /* 0x0000000000017941 */ /* 0x000fea0003800200 */
.L_x_2458:
[----:B------:R-:W-:Y:S05]  /*13b0*/  @!P1 BRA `(.L_x_2452) ;  /* 0x0000000000409947 */ /* 0x000fea0003800000 */
[----:B------:R-:W0:Y:S01]  /*13c0*/  LDC.64 R6, c[0x0][0x440] ;  /* 0x00011000ff067b82 */ /* 0x000e220000000a00 */
[----:B------:R-:W-:Y:S01]  /*13d0*/  IMAD R59, R2, R56, R59 ;  /* 0x00000038023b7224 */ /* 0x000fe200078e023b */
[----:B------:R-:W-:Y:S02]  /*13e0*/  LOP3.LUT R8, R8, 0x1f, RZ, 0xc0, !PT ;  /* 0x0000001f08087812 */ /* 0x000fe400078ec0ff */
[----:B------:R-:W-:Y:S02]  /*13f0*/  IADD3 R9, PT, PT, -R9, RZ, RZ ;  /* 0x000000ff09097210 */ /* 0x000fe40007ffe1ff */
[----:B------:R-:W-:Y:S02]  /*1400*/  IADD3 R59, PT, PT, R8, R59, RZ ;  /* 0x0000003b083b7210 */ /* 0x000fe40007ffe0ff */
[----:B------:R-:W1:Y:S05]  /*1410*/  LDC.64 R10, c[0x0][0x448] ;  /* 0x00011200ff0a7b82 */ /* 0x000e6a0000000a00 */
.L_x_2460:
        /* <DEDUP_REMOVED lines=10> */
.L_x_2452:
[----:B------:R-:W-:Y:S05]  /*14c0*/  BSYNC.RECONVERGENT B0 ;  /* 0x0000000000007941 */ /* 0x000fea0003800200 */
.L_x_2451:
        /* <DEDUP_REMOVED lines=51> */
[----:B------:R-:W3:Y:S01]  /*1800*/  LDC.64 R8, c[0x0][0x480] ;  /* 0x00012000ff087b82 */ /* 0x000ee20000000a00 */
[----:B0-----:R-:W-:-:S04]  /*1810*/  IMAD.WIDE.U32 R6, R57, 0x8, R6 ;  /* 0x0000000839067825 */ /* 0x001fc800078e0006 */
[----:B---3--:R-:W-:Y:S01]  /*1820*/  IMAD.WIDE.U32 R8, R57, 0x8, R8 ;  /* 0x0000000839087825 */ /* 0x008fe200078e0008 */
[----:B-1----:R-:W-:Y:S04]  /*1830*/  STG.E.64 desc[UR6][R6.64], R4 ;  /* 0x0000000406007986 */ /* 0x002fe8000c101b06 */
[----:B--2---:R-:W-:Y:S01]  /*1840*/  STG.E.64 desc[UR6][R8.64], R2 ;  /* 0x0000000208007986 */ /* 0x004fe2000c101b06 */
[----:B------:R-:W-:Y:S05]  /*1850*/  EXIT ;  /* 0x000000000000794d */ /* 0x000fea0003800000 */
.L_x_2461:
        /* <DEDUP_REMOVED lines=10> */
.L_x_10704:


//--------------------- .text._ZN10layer_norm13ln_bwd_kernelINS_13Kernel_traitsIf13__nv_bfloat16S2_S2_fjLj3072ELj1ELj1ELj4ELj16ENS_18Kernel_traits_baseILj3072EfS2_S2_S2_fjLj128EEEEELb1ELb0ELb1ELb0EEEvNS_9BwdParamsE --------------------------
	.section	.text._ZN10layer_norm13ln_bwd_kernelINS_13Kernel_traitsIf13__nv_bfloat16S2_S2_fjLj3072ELj1ELj1ELj4ELj16ENS_18Kernel_traits_baseILj3072EfS2_S2_S2_fjLj128EEEEELb1ELb0ELb1ELb0EEEvNS_9BwdParamsE,"ax",@progbits
	.align	128
        .global         _ZN10layer_norm13ln_bwd_kernelINS_13Kernel_traitsIf13__nv_bfloat16S2_S2_fjLj3072ELj1ELj1ELj4ELj16ENS_18Kernel_traits_baseILj3072EfS2_S2_S2_fjLj128EEEEELb1ELb0ELb1ELb0EEEvNS_9BwdParamsE
        .type           _ZN10layer_norm13ln_bwd_kernelINS_13Kernel_traitsIf13__nv_bfloat16S2_S2_fjLj3072ELj1ELj1ELj4ELj16ENS_18Kernel_traits_baseILj3072EfS2_S2_S2_fjLj128EEEEELb1ELb0ELb1ELb0EEEvNS_9BwdParamsE,@function
        .size           _ZN10layer_norm13ln_bwd_kernelINS_13Kernel_traitsIf13__nv_bfloat16S2_S2_fjLj3072ELj1ELj1ELj4ELj16ENS_18Kernel_traits_baseILj3072EfS2_S2_S2_fjLj128EEEEELb1ELb0ELb1ELb0EEEvNS_9BwdParamsE,(.L_x_10705 - _ZN10layer_norm13ln_bwd_kernelINS_13Kernel_traitsIf13__nv_bfloat16S2_S2_fjLj3072ELj1ELj1ELj4ELj16ENS_18Kernel_traits_baseILj3072EfS2_S2_S2_fjLj128EEEEELb1ELb0ELb1ELb0EEEvNS_9BwdParamsE)
        .other          _ZN10layer_norm13ln_bwd_kernelINS_13Kernel_traitsIf13__nv_bfloat16S2_S2_fjLj3072ELj1ELj1ELj4ELj16ENS_18Kernel_traits_baseILj3072EfS2_S2_S2_fjLj128EEEEELb1ELb0ELb1ELb0EEEvNS_9BwdParamsE,@"STO_CUDA_ENTRY STV_DEFAULT"
_ZN10layer_norm13ln_bwd_kernelINS_13Kernel_traitsIf13__nv_bfloat16S2_S2_fjLj3072ELj1ELj1ELj4ELj16ENS_18Kernel_traits_baseILj3072EfS2_S2_S2_fjLj128EEEEELb1ELb0ELb1ELb0EEEvNS_9BwdParamsE:
.text._ZN10layer_norm13ln_bwd_kernelINS_13Kernel_traitsIf13__nv_bfloat16S2_S2_fjLj3072ELj1ELj1ELj4ELj16ENS_18Kernel_traits_baseILj3072EfS2_S2_S2_fjLj128EEEEELb1ELb0ELb1ELb0EEEvNS_9BwdParamsE:
        /* <DEDUP_REMOVED lines=21> */
[----:B---3--:R-:W-:-:S03]  /*0150*/  @P2 IMAD.WIDE.U32 R8, R13, 0x20, R6 ;  /* 0x000000200d082825 */ /* 0x008fc600078e0006 */
[----:B------:R1:W5:Y:S01]  /*0160*/  @P1 LDG.E.128 R24, desc[UR20][R4.64+0x10] ;  /* 0x0000101404181981 */ /* 0x000362000c1e1d00 */
[----:B------:R-:W-:-:S03]  /*0170*/  @P2 VIADD R13, R13, 0x80 ;  /* 0x000000800d0d2836 */ /* 0x000fc60000000000 */
        /* <DEDUP_REMOVED lines=65> */
.L_x_2575:
[----:B0-----:R-:W-:-:S06]  /*0590*/  UIMAD.WIDE UR6, UR11, 0x4, UR18 ;  /* 0x000000040b0678a5 */ /* 0x001fcc000f8e0212 */
[----:B--23--:R-:W-:Y:S02]  /*05a0*/  MOV R110, UR6 ;  /* 0x00000006006e7c02 */ /* 0x00cfe40008000f00 */
[----:B------:R-:W-:Y:S01]  /*05b0*/  MOV R111, UR7 ;  /* 0x00000007006f7c02 */ /* 0x000fe20008000f00 */
[----:B------:R-:W-:-:S04]  /*05c0*/  UIMAD.WIDE UR6, UR11, 0x4, UR14 ;  /* 0x000000040b0678a5 */ /* 0x000fc8000f8e020e */
[----:B------:R-:W2:Y:S02]  /*05d0*/  LDG.E R110, desc[UR20][R110.64] ;  /* 0x000000146e6e7981 */ /* 0x000ea4000c1e1900 */
[----:B------:R-:W-:Y:S01]  /*05e0*/  IMAD.U32 R112, RZ, RZ, UR6 ;  /* 0x00000006ff707e24 */ /* 0x000fe2000f8e00ff */
[----:B------:R-:W-:Y:S01]  /*05f0*/  MOV R113, UR7 ;  /* 0x0000000700717c02 */ /* 0x000fe20008000f00 */
[----:B------:R-:W-:-:S04]  /*0600*/  UIMAD.WIDE UR6, UR11, 0x4, UR16 ;  /* 0x000000040b0678a5 */ /* 0x000fc8000f8e0210 */
[----:B------:R-:W3:Y:S02]  /*0610*/  LDG.E R112, desc[UR20][R112.64] ;  /* 0x0000001470707981 */ /* 0x000ee4000c1e1900 */
[----:B------:R-:W-:Y:S01]  /*0620*/  MOV R108, UR6 ;  /* 0x00000006006c7c02 */ /* 0x000fe20008000f00 */
[----:B------:R-:W-:-:S05]  /*0630*/  IMAD.U32 R109, RZ, RZ, UR7 ;  /* 0x00000007ff6d7e24 */ /* 0x000fca000f8e00ff */
        /* <DEDUP_REMOVED lines=9> */
[----:B------:R-:W2:Y:S01]  /*06d0*/  LDG.E R108, desc[UR20][R108.64] ;  /* 0x000000146c6c7981 */ /* 0x000ea2000c1e1900 */
[C---:B-----5:R-:W-:Y:S01]  /*06e0*/  ISETP.GE.AND P4, PT, R2.reuse, 0x1, PT ;  /* 0x000000010200780c */ /* 0x060fe20003f86270 */
        /* <DEDUP_REMOVED lines=15> */
[----:B------:R-:W-:-:S03]  /*07e0*/  @P4 IMAD R0, R0, UR10, RZ ;  /* 0x0000000a00004c24 */ /* 0x000fc6000f8e02ff */
[----:B------:R-:W-:Y:S02]  /*07f0*/  IMAD.U32 R110, RZ, RZ, UR9 ;  /* 0x00000009ff6e7e24 */ /* 0x000fe4000f8e00ff */
[----:B------:R-:W-:-:S04]  /*0800*/  @P4 SHF.R.S32.HI R111, RZ, 0x1f, R0 ;  /* 0x0000001fff6f4819 */ /* 0x000fc80000011400 */
[----:B------:R-:W-:-:S04]  /*0810*/  @P4 LEA.HI R0, R111, R0, RZ, 0x3 ;  /* 0x000000006f004211 */ /* 0x000fc800078f18ff */
[----:B------:R-:W-:Y:S02]  /*0820*/  @P4 LEA.HI.SX32 R159, R0, R161, 0x1d ;  /* 0x000000a1009f4211 */ /* 0x000fe400078feaff */
[----:B------:R-:W-:-:S04]  /*0830*/  MOV R0, UR7 ;  /* 0x0000000700007c02 */ /* 0x000fc80008000f00 */
[-C--:B------:R-:W-:Y:S02]  /*0840*/  LEA.HI.SX32 R0, R0, R161.reuse, 0x1d ;  /* 0x000000a100007211 */ /* 0x080fe400078feaff */
[----:B------:R-:W-:Y:S02]  /*0850*/  LEA.HI.SX32 R161, R110, R161, 0x1d ;  /* 0x000000a16ea17211 */ /* 0x000fe400078feaff */
        /* <DEDUP_REMOVED lines=15> */
[----:B------:R-:W-:-:S02]  /*0950*/  IADD3 R161, PT, PT, R161, 0x80, RZ ;  /* 0x00000080a1a17810 */ /* 0x000fc40007ffe0ff */
[----:B------:R-:W-:Y:S01]  /*0960*/  IADD3 R159, PT, PT, R159, 0x80, RZ ;  /* 0x000000809f9f7810 */ /* 0x000fe20007ffe0ff */
[----:B0-----:R-:W-:-:S05]  /*0970*/  @P0 IMAD.WIDE.U32 R144, R160, 0x10, R144 ;  /* 0x00000010a0900825 */ /* 0x001fca00078e0090 */
[----:B------:R0:W5:Y:S01]  /*0980*/  @P0 LDG.E.128 R96, desc[UR20][R144.64] ;  /* 0x0000001490600981 */ /* 0x000162000c1e1d00 */
[----:B------:R-:W-:Y:S02]  /*0990*/  IADD3 R160, PT, PT, R160, 0x80, RZ ;  /* 0x00000080a0a07810 */ /* 0x000fe40007ffe0ff */
[C---:B---3--:R-:W-:Y:S02]  /*09a0*/  PRMT R120, R108.reuse, 0x7632, R120 ;  /* 0x000076326c787816 */ /* 0x048fe40000000078 */
[----:B------:R-:W-:Y:S02]  /*09b0*/  SHF.L.U32 R149, R108, 0x10, RZ ;  /* 0x000000106c957819 */ /* 0x000fe400000006ff */
[----:B------:R-:W-:Y:S02]  /*09c0*/  SHF.L.U32 R157, R110, 0x10, RZ ;  /* 0x000000106e9d7819 */ /* 0x000fe400000006ff */
[C---:B------:R-:W-:Y:S02]  /*09d0*/  PRMT R129, R111.reuse, 0x7632, R129 ;  /* 0x000076326f817816 */ /* 0x040fe40000000081 */
[----:B------:R-:W-:Y:S01]  /*09e0*/  SHF.L.U32 R163, R111, 0x10, RZ ;  /* 0x000000106fa37819 */ /* 0x000fe200000006ff */
[----:B------:R-:W-:Y:S01]  /*09f0*/  FADD.FTZ R149, -R158, R149 ;  /* 0x000000959e957221 */ /* 0x000fe20000010100 */
[----:B------:R-:W-:-:S02]  /*0a00*/  SHF.L.U32 R111, R120, 0x10, RZ ;  /* 0x00000010786f7819 */ /* 0x000fc400000006ff */
[C---:B------:R-:W-:Y:S01]  /*0a10*/  PRMT R148, R109.reuse, 0x7632, R148 ;  /* 0x000076326d947816 */ /* 0x040fe20000000094 */
[----:B------:R-:W-:Y:S01]  /*0a20*/  IMAD.U32 R109, R109, 0x10000, RZ ;  /* 0x000100006d6d7824 */ /* 0x000fe200078e00ff */
[----:B------:R-:W-:Y:S01]  /*0a30*/  PRMT R152, R110, 0x7632, R152 ;  /* 0x000076326e987816 */ /* 0x000fe20000000098 */
[----:B------:R-:W-:Y:S01]  /*0a40*/  FADD.FTZ R110, -R158, R157 ;  /* 0x0000009d9e6e7221 */ /* 0x000fe20000010100 */
[C---:B------:R-:W-:Y:S01]  /*0a50*/  PRMT R154, R112.reuse, 0x7632, R154 ;  /* 0x00007632709a7816 */ /* 0x040fe2000000009a */
[----:B------:R-:W-:Y:S02]  /*0a60*/  IMAD.U32 R155, R112, 0x10000, RZ ;  /* 0x00010000709b7824 */ /* 0x000fe400078e00ff */
[----:B------:R-:W-:Y:S01]  /*0a70*/  FMUL.FTZ R157, R149, UR30 ;  /* 0x0000001e959d7c20 */ /* 0x000fe20008410000 */
[C---:B------:R-:W-:Y:S01]  /*0a80*/  FADD.FTZ R111, -R158.reuse, R111 ;  /* 0x0000006f9e6f7221 */ /* 0x040fe20000010100 */
[----:B------:R-:W-:Y:S01]  /*0a90*/  FADD.FTZ R153, -R158, R109 ;  /* 0x0000006d9e997221 */ /* 0x000fe20000010100 */
[C---:B------:R-:W-:Y:S01]  /*0aa0*/  PRMT R150, R113.reuse, 0x7632, R150 ;  /* 0x0000763271967816 */ /* 0x040fe20000000096 */
[----:B------:R-:W-:Y:S01]  /*0ab0*/  IMAD.U32 R154, R154, 0x10000, RZ ;  /* 0x000100009a9a7824 */ /* 0x000fe200078e00ff */
[----:B------:R-:W-:Y:S01]  /*0ac0*/  SHF.L.U32 R151, R113, 0x10, RZ ;  /* 0x0000001071977819 */ /* 0x000fe200000006ff */
[----:B------:R-:W-:Y:S01]  /*0ad0*/  IMAD.U32 R113, R148, 0x10000, RZ ;  /* 0x0001000094717824 */ /* 0x000fe200078e00ff */
[----:B------:R-:W-:Y:S01]  /*0ae0*/  SHF.L.U32 R109, R152, 0x10, RZ ;  /* 0x00000010986d7819 */ /* 0x000fe200000006ff */
[----:B------:R-:W-:Y:S01]  /*0af0*/  FADD.FTZ R72, R72, R155 ;  /* 0x0000009b48487221 */ /* 0x000fe20000010000 */
[-C--:B------:R-:W-:Y:S01]  /*0b00*/  FFMA.FTZ R44, R157, R155.reuse, R44 ;  /* 0x0000009b9d2c7223 */ /* 0x080fe2000001002c */
[----:B------:R-:W-:Y:S01]  /*0b10*/  FMUL.FTZ R156, R111, UR30 ;  /* 0x0000001e6f9c7c20 */ /* 0x000fe20008410000 */
[----:B------:R-:W-:Y:S01]  /*0b20*/  FMUL.FTZ R155, R20, R155 ;  /* 0x0000009b149b7220 */ /* 0x000fe20000410000 */
[----:B------:R-:W-:Y:S01]  /*0b30*/  FMUL.FTZ R153, R153, UR30 ;  /* 0x0000001e99997c20 */ /* 0x000fe20008410000 */
[C---:B------:R-:W-:Y:S01]  /*0b40*/  FADD.FTZ R113, -R158.reuse, R113 ;  /* 0x000000719e717221 */ /* 0x040fe20000010100 */
[----:B------:R-:W-:Y:S01]  /*0b50*/  FADD.FTZ R148, -R158, R109 ;  /* 0x0000006d9e947221 */ /* 0x000fe20000010100 */
[----:B------:R-:W-:Y:S01]  /*0b60*/  FADD.FTZ R73, R73, R154 ;  /* 0x0000009a49497221 */ /* 0x000fe20000010000 */
[-C--:B------:R-:W-:Y:S01]  /*0b70*/  FFMA.FTZ R45, R156, R154.reuse, R45 ;  /* 0x0000009a9c2d7223 */ /* 0x080fe2000001002d */
[----:B------:R-:W-:Y:S01]  /*0b80*/  FMUL.FTZ R154, R21, R154 ;  /* 0x0000009a159a7220 */ /* 0x000fe20000410000 */
[----:B------:R-:W-:Y:S01]  /*0b90*/  FADD.FTZ R109, RZ, R155 ;  /* 0x0000009bff6d7221 */ /* 0x000fe20000010000 */
[----:B------:R-:W-:Y:S01]  /*0ba0*/  FFMA.FTZ R111, R157, R155, RZ ;  /* 0x0000009b9d6f7223 */ /* 0x000fe200000100ff */
[----:B------:R-:W-:Y:S01]  /*0bb0*/  SHF.L.U32 R150, R150, 0x10, RZ ;  /* 0x0000001096967819 */ /* 0x000fe200000006ff */
[----:B------:R-:W-:Y:S01]  /*0bc0*/  FADD.FTZ R74, R74, R151 ;  /* 0x000000974a4a7221 */ /* 0x000fe20000010000 */
[----:B------:R-:W-:Y:S01]  /*0bd0*/  FMUL.FTZ R149, R110, UR30 ;  /* 0x0000001e6e957c20 */ /* 0x000fe20008410000 */
[-C--:B------:R-:W-:Y:S01]  /*0be0*/  FFMA.FTZ R46, R153, R151.reuse, R46 ;  /* 0x00000097992e7223 */ /* 0x080fe2000001002e */
[----:B------:R-:W-:Y:S01]  /*0bf0*/  FMUL.FTZ R152, R113, UR30 ;  /* 0x0000001e71987c20 */ /* 0x000fe20008410000 */
[----:B------:R-:W-:Y:S01]  /*0c00*/  FMUL.FTZ R151, R22, R151 ;  /* 0x0000009716977220 */ /* 0x000fe20000410000 */
[----:B------:R-:W-:Y:S01]  /*0c10*/  FADD.FTZ R110, R109, R154 ;  /* 0x0000009a6d6e7221 */ /* 0x000fe20000010000 */
[----:B------:R-:W-:Y:S01]  /*0c20*/  FFMA.FTZ R112, R156, R154, R111 ;  /* 0x0000009a9c707223 */ /* 0x000fe2000001006f */
[C---:B------:R-:W-:Y:S01]  /*0c30*/  PRMT R146, R114.reuse, 0x7632, R146 ;  /* 0x0000763272927816 */ /* 0x040fe20000000092 */
[----:B------:R-:W-:Y:S01]  /*0c40*/  FADD.FTZ R75, R75, R150 ;  /* 0x000000964b4b7221 */ /* 0x000fe20000010000 */
[----:B------:R-:W-:Y:S01]  /*0c50*/  SHF.L.U32 R147, R114, 0x10, RZ ;  /* 0x0000001072937819 */ /* 0x000fe200000006ff */
[-C--:B------:R-:W-:Y:S01]  /*0c60*/  FFMA.FTZ R47, R152, R150.reuse, R47 ;  /* 0x00000096982f7223 */ /* 0x080fe2000001002f */
[----:B------:R-:W-:Y:S01]  /*0c70*/  FMUL.FTZ R150, R23, R150 ;  /* 0x0000009617967220 */ /* 0x000fe20000410000 */
[----:B------:R-:W-:Y:S01]  /*0c80*/  FADD.FTZ R109, R110, R151 ;  /* 0x000000976e6d7221 */ /* 0x000fe20000010000 */
[----:B------:R-:W-:Y:S01]  /*0c90*/  FFMA.FTZ R111, R153, R151, R112 ;  /* 0x00000097996f7223 */ /* 0x000fe20000010070 */
[----:B------:R-:W-:Y:S01]  /*0ca0*/  SHF.L.U32 R129, R129, 0x10, RZ ;  /* 0x0000001081817819 */ /* 0x000fe200000006ff */
[----:B------:R-:W-:Y:S01]  /*0cb0*/  FADD.FTZ R76, R76, R147 ;  /* 0x000000934c4c7221 */ /* 0x000fe20000010000 */
[----:B------:R-:W-:Y:S01]  /*0cc0*/  SHF.L.U32 R146, R146, 0x10, RZ ;  /* 0x0000001092927819 */ /* 0x000fe200000006ff */
[-C--:B------:R-:W-:Y:S01]  /*0cd0*/  FFMA.FTZ R48, R149, R147.reuse, R48 ;  /* 0x0000009395307223 */ /* 0x080fe20000010030 */
[----:B------:R-:W-:Y:S01]  /*0ce0*/  FMUL.FTZ R148, R148, UR30 ;  /* 0x0000001e94947c20 */ /* 0x000fe20008410000 */
[----:B------:R-:W-:Y:S01]  /*0cf0*/  FMUL.FTZ R147, R24, R147 ;  /* 0x0000009318937220 */ /* 0x000fe20000410000 */
[----:B------:R-:W-:Y:S01]  /*0d00*/  FADD.FTZ R110, R109, R150 ;  /* 0x000000966d6e7221 */ /* 0x000fe20000010000 */
[----:B------:R-:W-:Y:S01]  /*0d10*/  FFMA.FTZ R112, R152, R150, R111 ;  /* 0x0000009698707223 */ /* 0x000fe2000001006f */
[----:B------:R-:W-:Y:S01]  /*0d20*/  PRMT R108, R115, 0x7632, R108 ;  /* 0x00007632736c7816 */ /* 0x000fe2000000006c */
[----:B------:R-:W-:Y:S01]  /*0d30*/  FADD.FTZ R120, -R158, R129 ;  /* 0x000000819e787221 */ /* 0x000fe20000010100 */
[----:B------:R-:W-:Y:S01]  /*0d40*/  FADD.FTZ R77, R77, R146 ;  /* 0x000000924d4d7221 */ /* 0x000fe20000010000 */
[----:B------:R-:W-:Y:S01]  /*0d50*/  FFMA.FTZ R49, R148, R146, R49 ;  /* 0x0000009294317223 */ /* 0x000fe20000010031 */
[----:B------:R-:W-:-:S02]  /*0d60*/  IMAD.U32 R115, R115, 0x10000, RZ ;  /* 0x0001000073737824 */ /* 0x000fc400078e00ff */
[----:B------:R-:W-:Y:S01]  /*0d70*/  FMUL.FTZ R146, R25, R146 ;  /* 0x0000009219927220 */ /* 0x000fe20000410000 */
[----:B------:R-:W-:Y:S01]  /*0d80*/  FADD.FTZ R109, R110, R147 ;  /* 0x000000936e6d7221 */ /* 0x000fe20000010000 */
[----:B0-----:R-:W-:Y:S01]  /*0d90*/  FADD.FTZ R145, -R158, R163 ;  /* 0x000000a39e917221 */ /* 0x001fe20000010100 */
[----:B------:R-:W-:Y:S01]  /*0da0*/  FFMA.FTZ R111, R149, R147, R112 ;  /* 0x00000093956f7223 */ /* 0x000fe20000010070 */
[----:B------:R-:W-:Y:S02]  /*0db0*/  IMAD.U32 R108, R108, 0x10000, RZ ;  /* 0x000100006c6c7824 */ /* 0x000fe400078e00ff */
[----:B------:R-:W-:Y:S01]  /*0dc0*/  FMUL.FTZ R120, R120, UR30 ;  /* 0x0000001e78787c20 */ /* 0x000fe20008410000 */
[-C--:B------:R-:W-:Y:S01]  /*0dd0*/  FMUL.FTZ R144, R26, R115.reuse ;  /* 0x000000731a907220 */ /* 0x080fe20000410000 */
[----:B------:R-:W-:Y:S01]  /*0de0*/  FADD.FTZ R109, R109, R146 ;  /* 0x000000926d6d7221 */ /* 0x000fe20000010000 */
[----:B------:R-:W-:Y:S01]  /*0df0*/  FMUL.FTZ R145, R145, UR30 ;  /* 0x0000001e91917c20 */ /* 0x000fe20008410000 */
[----:B------:R-:W-:Y:S01]  /*0e00*/  FFMA.FTZ R110, R148, R146, R111 ;  /* 0x00000092946e7223 */ /* 0x000fe2000001006f */
[----:B------:R-:W-:Y:S01]  /*0e10*/  FADD.FTZ R79, R79, R108 ;  /* 0x0000006c4f4f7221 */ /* 0x000fe20000010000 */
[-C--:B------:R-:W-:Y:S01]  /*0e20*/  FFMA.FTZ R51, R120, R108.reuse, R51 ;  /* 0x0000006c78337223 */ /* 0x080fe20000010033 */
[----:B------:R-:W-:Y:S01]  /*0e30*/  FMUL.FTZ R129, R27, R108 ;  /* 0x0000006c1b817220 */ /* 0x000fe20000410000 */
[----:B------:R-:W-:Y:S01]  /*0e40*/  FADD.FTZ R108, R109, R144 ;  /* 0x000000906d6c7221 */ /* 0x000fe20000010000 */
[C---:B------:R-:W-:Y:S01]  /*0e50*/  FFMA.FTZ R109, R145.reuse, R144, R110 ;  /* 0x00000090916d7223 */ /* 0x040fe2000001006e */
[----:B------:R-:W-:Y:S01]  /*0e60*/  FADD.FTZ R78, R78, R115 ;  /* 0x000000734e4e7221 */ /* 0x000fe20000010000 */
[----:B------:R-:W-:Y:S01]  /*0e70*/  FFMA.FTZ R50, R145, R115, R50 ;  /* 0x0000007391327223 */ /* 0x000fe20000010032 */
[----:B------:R-:W-:Y:S01]  /*0e80*/  FADD.FTZ R163, R108, R129 ;  /* 0x000000816ca37221 */ /* 0x000fe20000010000 */
[----:B------:R-:W-:-:S07]  /*0e90*/  FFMA.FTZ R162, R120, R129, R109 ;  /* 0x0000008178a27223 */ /* 0x000fce000001006d */
.L_x_2466:
[----:B----4-:R-:W-:Y:S05]  /*0ea0*/  BSYNC.RECONVERGENT B1 ;  /* 0x0000000000017941 */ /* 0x010fea0003800200 */
.L_x_2465:
        /* <DEDUP_REMOVED lines=16> */
[----:B------:R-:W-:Y:S01]  /*0fb0*/  IADD3 R161, PT, PT, R161, 0x80, RZ ;  /* 0x00000080a1a17810 */ /* 0x000fe20007ffe0ff */
[----:B------:R-:W-:Y:S01]  /*0fc0*/  VIADD R160, R160, 0x80 ;  /* 0x00000080a0a07836 */ /* 0x000fe20000000000 */
[----:B------:R-:W-:Y:S02]  /*0fd0*/  IADD3 R159, PT, PT, R159, 0x80, RZ ;  /* 0x000000809f9f7810 */ /* 0x000fe40007ffe0ff */
[----:B---3--:R-:W-:Y:S02]  /*0fe0*/  PRMT R115, R4, 0x7632, R115 ;  /* 0x0000763204737816 */ /* 0x008fe40000000073 */
[C---:B------:R-:W-:Y:S02]  /*0ff0*/  SHF.L.U32 R165, R6.reuse, 0x10, RZ ;  /* 0x0000001006a57819 */ /* 0x040fe400000006ff */
[----:B------:R-:W-:Y:S01]  /*1000*/  PRMT R111, R6, 0x7632, R111 ;  /* 0x00007632066f7816 */ /* 0x000fe2000000006f */
[C---:B------:R-:W-:Y:S01]  /*1010*/  IMAD.U32 R6, R7.reuse, 0x10000, RZ ;  /* 0x0001000007067824 */ /* 0x040fe200078e00ff */
[----:B------:R-:W-:Y:S01]  /*1020*/  PRMT R109, R7, 0x7632, R109 ;  /* 0x00007632076d7816 */ /* 0x000fe2000000006d */
[----:B------:R-:W-:Y:S01]  /*1030*/  IMAD.U32 R15, R4, 0x10000, RZ ;  /* 0x00010000040f7824 */ /* 0x000fe200078e00ff */
[----:B----4-:R-:W-:Y:S01]  /*1040*/  PRMT R108, R9, 0x7632, R108 ;  /* 0x00007632096c7816 */ /* 0x010fe2000000006c */
[----:B------:R-:W-:Y:S01]  /*1050*/  IMAD.U32 R115, R115, 0x10000, RZ ;  /* 0x0001000073737824 */ /* 0x000fe200078e00ff */
[----:B------:R-:W-:Y:S01]  /*1060*/  SHF.L.U32 R117, R9, 0x10, RZ ;  /* 0x0000001009757819 */ /* 0x000fe200000006ff */
[----:B------:R-:W-:Y:S01]  /*1070*/  FADD.FTZ R9, -R158, R165 ;  /* 0x000000a59e097221 */ /* 0x000fe20000010100 */
[----:B------:R-:W-:-:S02]  /*1080*/  PRMT R4, R5, 0x7632, R4 ;  /* 0x0000763205047816 */ /* 0x000fc40000000004 */
[C---:B------:R-:W-:Y:S02]  /*1090*/  PRMT R112, R11.reuse, 0x7632, R112 ;  /* 0x000076320b707816 */ /* 0x040fe40000000070 */
[----:B0-----:R-:W-:Y:S01]  /*10a0*/  SHF.L.U32 R13, R11, 0x10, RZ ;  /* 0x000000100b0d7819 */ /* 0x001fe200000006ff */
[----:B------:R-:W-:Y:S01]  /*10b0*/  FADD.FTZ R11, -R158, R6 ;  /* 0x000000069e0b7221 */ /* 0x000fe20000010100 */
[C---:B------:R-:W-:Y:S02]  /*10c0*/  PRMT R14, R8.reuse, 0x7632, R14 ;  /* 0x00007632080e7816 */ /* 0x040fe4000000000e */
[----:B------:R-:W-:Y:S02]  /*10d0*/  SHF.L.U32 R7, R8, 0x10, RZ ;  /* 0x0000001008077819 */ /* 0x000fe400000006ff */
[----:B------:R-:W-:Y:S01]  /*10e0*/  SHF.L.U32 R119, R5, 0x10, RZ ;  /* 0x0000001005777819 */ /* 0x000fe200000006ff */
[----:B------:R-:W-:Y:S01]  /*10f0*/  FADD.FTZ R5, -R158, R15 ;  /* 0x0000000f9e057221 */ /* 0x000fe20000010100 */
[----:B------:R-:W-:Y:S01]  /*1100*/  IMAD.U32 R113, R10, 0x10000, RZ ;  /* 0x000100000a717824 */ /* 0x000fe200078e00ff */
[----:B------:R-:W-:Y:S01]  /*1110*/  SHF.L.U32 R15, R4, 0x10, RZ ;  /* 0x00000010040f7819 */ /* 0x000fe200000006ff */
[----:B------:R-:W-:Y:S01]  /*1120*/  FMUL.FTZ R9, R9, UR30 ;  /* 0x0000001e09097c20 */ /* 0x000fe20008410000 */
[----:B------:R-:W-:Y:S01]  /*1130*/  FADD.FTZ R12, -R158, R115 ;  /* 0x000000739e0c7221 */ /* 0x000fe20000010100 */
[----:B------:R-:W-:Y:S01]  /*1140*/  SHF.L.U32 R14, R14, 0x10, RZ ;  /* 0x000000100e0e7819 */ /* 0x000fe200000006ff */
[----:B------:R-:W-:Y:S01]  /*1150*/  FMUL.FTZ R11, R11, UR30 ;  /* 0x0000001e0b0b7c20 */ /* 0x000fe20008410000 */
[----:B------:R-:W-:Y:S01]  /*1160*/  FMUL.FTZ R4, R28, R7 ;  /* 0x000000071c047220 */ /* 0x000fe20000410000 */
[----:B------:R-:W-:Y:S01]  /*1170*/  FMUL.FTZ R5, R5, UR30 ;  /* 0x0000001e05057c20 */ /* 0x000fe20008410000 */
[----:B------:R-:W-:Y:S01]  /*1180*/  PRMT R110, R10, 0x7632, R110 ;  /* 0x000076320a6e7816 */ /* 0x000fe2000000006e */
[----:B------:R-:W-:Y:S01]  /*1190*/  FADD.FTZ R84, R84, R113 ;  /* 0x0000007154547221 */ /* 0x000fe20000010000 */
[-C--:B------:R-:W-:Y:S01]  /*11a0*/  FFMA.FTZ R56, R9, R113.reuse, R56 ;  /* 0x0000007109387223 */ /* 0x080fe20000010038 */
[----:B------:R-:W-:Y:S01]  /*11b0*/  FMUL.FTZ R8, R32, R113 ;  /* 0x0000007120087220 */ /* 0x000fe20000410000 */
[----:B------:R-:W-:Y:S01]  /*11c0*/  FMUL.FTZ R12, R12, UR30 ;  /* 0x0000001e0c0c7c20 */ /* 0x000fe20008410000 */
[----:B------:R-:W-:-:S02]  /*11d0*/  IMAD.U32 R109, R109, 0x10000, RZ ;  /* 0x000100006d6d7824 */ /* 0x000fc400078e00ff */
[----:B------:R-:W-:Y:S01]  /*11e0*/  FADD.FTZ R86, R86, R13 ;  /* 0x0000000d56567221 */ /* 0x000fe20000010000 */
[-C--:B------:R-:W-:Y:S01]  /*11f0*/  FFMA.FTZ R58, R11, R13.reuse, R58 ;  /* 0x0000000d0b3a7223 */ /* 0x080fe2000001003a */
[----:B------:R-:W-:Y:S01]  /*1200*/  FMUL.FTZ R10, R34, R13 ;  /* 0x0000000d220a7220 */ /* 0x000fe20000410000 */
[C---:B------:R-:W-:Y:S01]  /*1210*/  FADD.FTZ R113, -R158.reuse, R15 ;  /* 0x0000000f9e717221 */ /* 0x040fe20000010100 */
[----:B------:R-:W-:Y:S01]  /*1220*/  FADD.FTZ R114, R163, R4 ;  /* 0x00000004a3727221 */ /* 0x000fe20000010000 */
[----:B------:R-:W-:Y:S01]  /*1230*/  FMUL.FTZ R13, R29, R14 ;  /* 0x0000000e1d0d7220 */ /* 0x000fe20000410000 */
[----:B------:R-:W-:Y:S01]  /*1240*/  FADD.FTZ R119, -R158, R119 ;  /* 0x000000779e777221 */ /* 0x000fe20000010100 */
[----:B------:R-:W-:Y:S01]  /*1250*/  FFMA.FTZ R15, R5, R4, R162 ;  /* 0x00000004050f7223 */ /* 0x000fe200000100a2 */
[----:B------:R-:W-:Y:S01]  /*1260*/  SHF.L.U32 R111, R111, 0x10, RZ ;  /* 0x000000106f6f7819 */ /* 0x000fe200000006ff */
[----:B------:R-:W-:Y:S01]  /*1270*/  FADD.FTZ R81, R81, R14 ;  /* 0x0000000e51517221 */ /* 0x000fe20000010000 */
[----:B------:R-:W-:Y:S01]  /*1280*/  SHF.L.U32 R108, R108, 0x10, RZ ;  /* 0x000000106c6c7819 */ /* 0x000fe200000006ff */
[----:B------:R-:W-:Y:S01]  /*1290*/  FFMA.FTZ R53, R12, R14, R53 ;  /* 0x0000000e0c357223 */ /* 0x000fe20000010035 */
[----:B------:R-:W-:Y:S01]  /*12a0*/  FADD.FTZ R118, -R158, R109 ;  /* 0x0000006d9e767221 */ /* 0x000fe20000010100 */
[----:B------:R-:W-:Y:S01]  /*12b0*/  FMUL.FTZ R14, R113, UR30 ;  /* 0x0000001e710e7c20 */ /* 0x000fe20008410000 */
[----:B------:R-:W-:Y:S01]  /*12c0*/  FADD.FTZ R80, R80, R7 ;  /* 0x0000000750507221 */ /* 0x000fe20000010000 */
[----:B------:R-:W-:Y:S01]  /*12d0*/  FFMA.FTZ R52, R5, R7, R52 ;  /* 0x0000000705347223 */ /* 0x000fe20000010034 */
[----:B------:R-:W-:Y:S01]  /*12e0*/  FMUL.FTZ R6, R30, R117 ;  /* 0x000000751e067220 */ /* 0x000fe20000410000 */
        /* <DEDUP_REMOVED lines=9> */
[----:B------:R-:W-:Y:S01]  /*1380*/  FMUL.FTZ R116, R111, UR30 ;  /* 0x0000001e6f747c20 */ /* 0x000fe20008410000 */
[----:B------:R-:W-:-:S02]  /*1390*/  IMAD.U32 R110, R110, 0x10000, RZ ;  /* 0x000100006e6e7824 */ /* 0x000fc400078e00ff */
        /* <DEDUP_REMOVED lines=9> */
[----:B------:R-:W-:Y:S02]  /*1430*/  SHF.L.U32 R112, R112, 0x10, RZ ;  /* 0x0000001070707819 */ /* 0x000fe400000006ff */
        /* <DEDUP_REMOVED lines=9> */
[----:B------:R-:W-:-:S07]  /*14d0*/  FFMA.FTZ R162, R118, R119, R109 ;  /* 0x0000007776a27223 */ /* 0x000fce000001006d */
.L_x_2468:
[----:B------:R-:W-:Y:S05]  /*14e0*/  BSYNC.RECONVERGENT B1 ;  /* 0x0000000000017941 */ /* 0x000fea0003800200 */
.L_x_2467:
        /* <DEDUP_REMOVED lines=15> */
[C---:B---3--:R-:W-:Y:S02]  /*15e0*/  PRMT R128, R109.reuse, 0x7632, R128 ;  /* 0x000076326d807816 */ /* 0x048fe40000000080 */
[----:B------:R-:W-:Y:S02]  /*15f0*/  SHF.L.U32 R109, R109, 0x10, RZ ;  /* 0x000000106d6d7819 */ /* 0x000fe400000006ff */
[C---:B------:R-:W-:Y:S01]  /*1600*/  PRMT R132, R110.reuse, 0x7632, R132 ;  /* 0x000076326e847816 */ /* 0x040fe20000000084 */
[----:B------:R-:W-:Y:S01]  /*1610*/  IMAD.U32 R135, R110, 0x10000, RZ ;  /* 0x000100006e877824 */ /* 0x000fe200078e00ff */
[----:B------:R-:W-:Y:S01]  /*1620*/  SHF.L.U32 R133, R108, 0x10, RZ ;  /* 0x000000106c857819 */ /* 0x000fe200000006ff */
[----:B0-----:R-:W-:Y:S01]  /*1630*/  FADD.FTZ R131, -R158, R109 ;  /* 0x0000006d9e837221 */ /* 0x001fe20000010100 */
[C---:B------:R-:W-:Y:S01]  /*1640*/  PRMT R110, R111.reuse, 0x7632, R110 ;  /* 0x000076326f6e7816 */ /* 0x040fe2000000006e */
[----:B------:R-:W-:Y:S01]  /*1650*/  IMAD.U32 R109, R128, 0x10000, RZ ;  /* 0x00010000806d7824 */ /* 0x000fe200078e00ff */
[----:B------:R-:W-:-:S02]  /*1660*/  SHF.L.U32 R137, R111, 0x10, RZ ;  /* 0x000000106f897819 */ /* 0x000fc400000006ff */
[----:B------:R-:W-:Y:S02]  /*1670*/  SHF.L.U32 R111, R132, 0x10, RZ ;  /* 0x00000010846f7819 */ /* 0x000fe400000006ff */
[----:B------:R-:W-:Y:S01]  /*1680*/  PRMT R121, R108, 0x7632, R121 ;  /* 0x000076326c797816 */ /* 0x000fe20000000079 */
[C---:B------:R-:W-:Y:S01]  /*1690*/  FADD.FTZ R108, -R158.reuse, R133 ;  /* 0x000000859e6c7221 */ /* 0x040fe20000010100 */
[C---:B------:R-:W-:Y:S01]  /*16a0*/  FADD.FTZ R138, -R158.reuse, R109 ;  /* 0x0000006d9e8a7221 */ /* 0x040fe20000010100 */
[C---:B------:R-:W-:Y:S01]  /*16b0*/  FADD.FTZ R133, -R158.reuse, R135 ;  /* 0x000000879e857221 */ /* 0x040fe20000010100 */
[----:B------:R-:W-:Y:S01]  /*16c0*/  SHF.L.U32 R121, R121, 0x10, RZ ;  /* 0x0000001079797819 */ /* 0x000fe200000006ff */
[----:B------:R-:W-:Y:S01]  /*16d0*/  FADD.FTZ R140, -R158, R111 ;  /* 0x0000006f9e8c7221 */ /* 0x000fe20000010100 */
[C---:B----4-:R-:W-:Y:S01]  /*16e0*/  PRMT R109, R112.reuse, 0x7632, R109 ;  /* 0x00007632706d7816 */ /* 0x050fe2000000006d */
[----:B------:R-:W-:Y:S01]  /*16f0*/  IMAD.U32 R111, R112, 0x10000, RZ ;  /* 0x00010000706f7824 */ /* 0x000fe200078e00ff */
[----:B------:R-:W-:Y:S01]  /*1700*/  SHF.L.U32 R139, R110, 0x10, RZ ;  /* 0x000000106e8b7819 */ /* 0x000fe200000006ff */
[----:B------:R-:W-:Y:S01]  /*1710*/  FADD.FTZ R135, -R158, R137 ;  /* 0x000000899e877221 */ /* 0x000fe20000010100 */
[----:B------:R-:W-:Y:S01]  /*1720*/  PRMT R110, R113, 0x7632, R110 ;  /* 0x00007632716e7816 */ /* 0x000fe2000000006e */
[----:B------:R-:W-:Y:S01]  /*1730*/  FMUL.FTZ R133, R133, UR30 ;  /* 0x0000001e85857c20 */ /* 0x000fe20008410000 */
[----:B------:R-:W-:-:S02]  /*1740*/  PRMT R112, R114, 0x7632, R112 ;  /* 0x0000763272707816 */ /* 0x000fc40000000070 */
[----:B------:R-:W-:Y:S01]  /*1750*/  SHF.L.U32 R137, R114, 0x10, RZ ;  /* 0x0000001072897819 */ /* 0x000fe200000006ff */
[----:B------:R-:W-:Y:S01]  /*1760*/  FADD.FTZ R134, -R158, R121 ;  /* 0x000000799e867221 */ /* 0x000fe20000010100 */
[----:B------:R-:W-:Y:S01]  /*1770*/  SHF.L.U32 R114, R109, 0x10, RZ ;  /* 0x000000106d727819 */ /* 0x000fe200000006ff */
[----:B------:R-:W-:Y:S01]  /*1780*/  FMUL.FTZ R128, R36, R111 ;  /* 0x0000006f24807220 */ /* 0x000fe20000410000 */
[----:B------:R-:W-:Y:S01]  /*1790*/  FADD.FTZ R142, -R158, R139 ;  /* 0x0000008b9e8e7221 */ /* 0x000fe20000010100 */
[----:B------:R-:W-:Y:S01]  /*17a0*/  FMUL.FTZ R121, R108, UR30 ;  /* 0x0000001e6c797c20 */ /* 0x000fe20008410000 */
[----:B------:R-:W-:Y:S01]  /*17b0*/  SHF.L.U32 R158, R110, 0x10, RZ ;  /* 0x000000106e9e7819 */ /* 0x000fe200000006ff */
[----:B------:R-:W-:Y:S01]  /*17c0*/  IMAD.U32 R110, R112, 0x10000, RZ ;  /* 0x00010000706e7824 */ /* 0x000fe200078e00ff */
[----:B------:R-:W-:Y:S01]  /*17d0*/  SHF.L.U32 R113, R113, 0x10, RZ ;  /* 0x0000001071717819 */ /* 0x000fe200000006ff */
[----:B------:R-:W-:Y:S01]  /*17e0*/  FADD.FTZ R68, R68, R137 ;  /* 0x0000008944447221 */ /* 0x000fe20000010000 */
[-C--:B------:R-:W-:Y:S01]  /*17f0*/  FFMA.FTZ R92, R133, R137.reuse, R92 ;  /* 0x00000089855c7223 */ /* 0x080fe2000001005c */
[----:B------:R-:W-:Y:S01]  /*1800*/  FMUL.FTZ R132, R40, R137 ;  /* 0x0000008928847220 */ /* 0x000fe20000410000 */
[----:B------:R-:W-:Y:S01]  /*1810*/  FADD.FTZ R112, R163, R128 ;  /* 0x00000080a3707221 */ /* 0x000fe20000010000 */
[----:B------:R-:W-:Y:S01]  /*1820*/  FMUL.FTZ R137, R37, R114 ;  /* 0x0000007225897220 */ /* 0x000fe20000410000 */
[----:B------:R-:W-:Y:S01]  /*1830*/  FMUL.FTZ R134, R134, UR30 ;  /* 0x0000001e86867c20 */ /* 0x000fe20008410000 */
[C---:B------:R-:W-:Y:S01]  /*1840*/  FFMA.FTZ R109, R121.reuse, R128, R162 ;  /* 0x00000080796d7223 */ /* 0x040fe200000100a2 */
[----:B------:R-:W-:Y:S01]  /*1850*/  FADD.FTZ R64, R64, R111 ;  /* 0x0000006f40407221 */ /* 0x000fe20000010000 */
[----:B------:R-:W-:Y:S01]  /*1860*/  FFMA.FTZ R88, R121, R111, R88 ;  /* 0x0000006f79587223 */ /* 0x000fe20000010058 */
[----:B------:R-:W-:Y:S01]  /*1870*/  FMUL.FTZ R130, R38, R113 ;  /* 0x0000007126827220 */ /* 0x000fe20000410000 */
[----:B------:R-:W-:Y:S01]  /*1880*/  FADD.FTZ R111, R112, R137 ;  /* 0x00000089706f7221 */ /* 0x000fe20000010000 */
[----:B------:R-:W-:Y:S01]  /*1890*/  FMUL.FTZ R131, R131, UR30 ;  /* 0x0000001e83837c20 */ /* 0x000fe20008410000 */
[C---:B------:R-:W-:Y:S01]  /*18a0*/  FFMA.FTZ R112, R134.reuse, R137, R109 ;  /* 0x0000008986707223 */ /* 0x040fe2000001006d */
[----:B------:R-:W-:Y:S01]  /*18b0*/  FADD.FTZ R65, R65, R114 ;  /* 0x0000007241417221 */ /* 0x000fe20000010000 */
[----:B------:R-:W-:Y:S01]  /*18c0*/  FFMA.FTZ R89, R134, R114, R89 ;  /* 0x0000007286597223 */ /* 0x000fe20000010059 */
[----:B------:R-:W-:Y:S01]  /*18d0*/  FMUL.FTZ R139, R39, R158 ;  /* 0x0000009e278b7220 */ /* 0x000fe20000410000 */
[----:B------:R-:W-:Y:S01]  /*18e0*/  FADD.FTZ R114, R111, R130 ;  /* 0x000000826f727221 */ /* 0x000fe20000010000 */
[----:B------:R-:W-:Y:S01]  /*18f0*/  FMUL.FTZ R138, R138, UR30 ;  /* 0x0000001e8a8a7c20 */ /* 0x000fe20008410000 */
[----:B------:R-:W-:Y:S01]  /*1900*/  FFMA.FTZ R109, R131, R130, R112 ;  /* 0x00000082836d7223 */ /* 0x000fe20000010070 */
[----:B------:R-:W-:Y:S01]  /*1910*/  FMUL.FTZ R140, R140, UR30 ;  /* 0x0000001e8c8c7c20 */ /* 0x000fe20008410000 */
[----:B------:R-:W-:-:S02]  /*1920*/  FADD.FTZ R111, R114, R139 ;  /* 0x0000008b726f7221 */ /* 0x000fc40000010000 */
[----:B------:R-:W-:Y:S01]  /*1930*/  FFMA.FTZ R112, R138, R139, R109 ;  /* 0x0000008b8a707223 */ /* 0x000fe2000001006d */
[----:B------:R-:W-:Y:S01]  /*1940*/  PRMT R108, R115, 0x7632, R108 ;  /* 0x00007632736c7816 */ /* 0x000fe2000000006c */
[----:B------:R-:W-:Y:S01]  /*1950*/  FADD.FTZ R69, R69, R110 ;  /* 0x0000006e45457221 */ /* 0x000fe20000010000 */
[-C--:B------:R-:W-:Y:S01]  /*1960*/  FFMA.FTZ R93, R140, R110.reuse, R93 ;  /* 0x0000006e8c5d7223 */ /* 0x080fe2000001005d */
[----:B------:R-:W-:Y:S01]  /*1970*/  FMUL.FTZ R141, R41, R110 ;  /* 0x0000006e298d7220 */ /* 0x000fe20000410000 */
[----:B------:R-:W-:Y:S01]  /*1980*/  FADD.FTZ R110, R111, R132 ;  /* 0x000000846f6e7221 */ /* 0x000fe20000010000 */
[----:B------:R-:W-:Y:S02]  /*1990*/  IMAD.U32 R115, R115, 0x10000, RZ ;  /* 0x0001000073737824 */ /* 0x000fe400078e00ff */
[----:B------:R-:W-:Y:S01]  /*19a0*/  FFMA.FTZ R109, R133, R132, R112 ;  /* 0x00000084856d7223 */ /* 0x000fe20000010070 */
[----:B------:R-:W-:Y:S01]  /*19b0*/  SHF.L.U32 R108, R108, 0x10, RZ ;  /* 0x000000106c6c7819 */ /* 0x000fe200000006ff */
[----:B------:R-:W-:Y:S01]  /*19c0*/  FMUL.FTZ R142, R142, UR30 ;  /* 0x0000001e8e8e7c20 */ /* 0x000fe20008410000 */
[----:B------:R-:W-:Y:S01]  /*19d0*/  FADD.FTZ R111, R110, R141 ;  /* 0x0000008d6e6f7221 */ /* 0x000fe20000010000 */
[----:B------:R-:W-:Y:S01]  /*19e0*/  FMUL.FTZ R135, R135, UR30 ;  /* 0x0000001e87877c20 */ /* 0x000fe20008410000 */
[----:B------:R-:W-:Y:S01]  /*19f0*/  FMUL.FTZ R136, R42, R115 ;  /* 0x000000732a887220 */ /* 0x000fe20000410000 */
        /* <DEDUP_REMOVED lines=15> */
.L_x_2464:
[----:B-----5:R-:W-:Y:S01]  /*1af0*/  ISETP.GE.AND P4, PT, R2, 0x1, PT ;  /* 0x000000010200780c */ /* 0x020fe20003f86270 */
[----:B------:R-:W-:Y:S01]  /*1b00*/  UIMAD UR6, UR11, UR10, URZ ;  /* 0x0000000a0b0672a4 */ /* 0x000fe2000f8e02ff */
[----:B------:R-:W-:Y:S01]  /*1b10*/  IMAD.MOV.U32 R165, RZ, RZ, RZ ;  /* 0x000000ffffa57224 */ /* 0x000fe200078e00ff */
[----:B----4-:R-:W-:Y:S02]  /*1b20*/  UISETP.NE.U32.AND UP0, UPT, UR24, URZ, UPT ;  /* 0x000000ff1800728c */ /* 0x010fe4000bf05070 */
[----:B------:R-:W-:Y:S02]  /*1b30*/  USHF.R.S32.HI UR7, URZ, 0x1f, UR6 ;  /* 0x0000001fff077899 */ /* 0x000fe40008011406 */
[----:B------:R-:W-:Y:S02]  /*1b40*/  UISETP.NE.AND.EX UP0, UPT, UR25, URZ, UPT, UP0 ;  /* 0x000000ff1900728c */ /* 0x000fe4000bf05300 */
[----:B------:R-:W-:-:S04]  /*1b50*/  ULEA.HI UR7, UR7, UR6, URZ, 0x3 ;  /* 0x0000000607077291 */ /* 0x000fc8000f8f18ff */
[----:B------:R-:W-:-:S05]  /*1b60*/  @P4 IADD3 R0, PT, PT, R2, -0x1, RZ ;  /* 0xffffffff02004810 */ /* 0x000fca0007ffe0ff */
[----:B------:R-:W-:-:S05]  /*1b70*/  @P4 IMAD R0, R0, UR10, RZ ;  /* 0x0000000a00004c24 */ /* 0x000fca000f8e02ff */
[----:B------:R-:W-:-:S04]  /*1b80*/  @P4 SHF.R.S32.HI R109, RZ, 0x1f, R0 ;  /* 0x0000001fff6d4819 */ /* 0x000fc80000011400 */
[----:B------:R-:W-:-:S04]  /*1b90*/  @P4 LEA.HI R0, R109, R0, RZ, 0x3 ;  /* 0x000000006d004211 */ /* 0x000fc800078f18ff */
[----:B------:R-:W-:Y:S02]  /*1ba0*/  @P4 LEA.HI.SX32 R165, R0, R161, 0x1d ;  /* 0x000000a100a54211 */ /* 0x000fe400078feaff */
[----:B------:R-:W-:-:S04]  /*1bb0*/  MOV R0, UR7 ;  /* 0x0000000700007c02 */ /* 0x000fc80008000f00 */
[----:B------:R-:W-:-:S04]  /*1bc0*/  LEA.HI.SX32 R0, R0, R161, 0x1d ;  /* 0x000000a100007211 */ /* 0x000fc800078feaff */
[----:B------:R-:W-:Y:S01]  /*1bd0*/  MOV R159, R0 ;  /* 0x00000000009f7202 */ /* 0x000fe20000000f00 */
        /* <DEDUP_REMOVED lines=18> */
.L_x_2470:
        /* <DEDUP_REMOVED lines=26> */
.L_x_2469:
[----:B-1----:R-:W-:Y:S05]  /*1ea0*/  BSYNC.RECONVERGENT B0 ;  /* 0x0000000000007941 */ /* 0x002fea0003800200 */
.L_x_2463:
        /* <DEDUP_REMOVED lines=32> */
.L_x_2472:
[----:B------:R-:W-:Y:S05]  /*20b0*/  BSYNC.RECONVERGENT B0 ;  /* 0x0000000000007941 */ /* 0x000fea0003800200 */
.L_x_2471:
[----:B------:R-:W1:Y:S08]  /*20c0*/  S2UR UR7, SR_CgaCtaId ;  /* 0x00000000000779c3 */ /* 0x000e700000008800 */
[----:B------:R-:W-:Y:S01]  /*20d0*/  BAR.SYNC.DEFER_BLOCKING 0x0 ;  /* 0x0000000000007b1d */ /* 0x000fe20000010000 */
[----:B------:R-:W-:Y:S01]  /*20e0*/  @P4 VIADD R2, R2, 0xffffffff ;  /* 0xffffffff02024836 */ /* 0x000fe20000000000 */
[----:B------:R-:W-:-:S04]  /*20f0*/  ISETP.NE.AND P0, PT, RZ, UR28, PT ;  /* 0x0000001cff007c0c */ /* 0x000fc8000bf05270 */
        /* <DEDUP_REMOVED lines=11> */
[----:B------:R-:W-:Y:S02]  /*21b0*/  @P4 IMAD R109, R2, UR10, RZ ;  /* 0x0000000a026d4c24 */ /* 0x000fe4000f8e02ff */
[----:B------:R-:W-:Y:S01]  /*21c0*/  FADD.FTZ R159, R110, R159 ;  /* 0x0000009f6e9f7221 */ /* 0x000fe20000010000 */
[----:B------:R-:W-:Y:S01]  /*21d0*/  FADD.FTZ R108, R111, R108 ;  /* 0x0000006c6f6c7221 */ /* 0x000fe20000010000 */
[----:B-----5:R-:W-:-:S02]  /*21e0*/  PRMT R111, R96, 0x7632, R111 ;  /* 0x00007632606f7816 */ /* 0x020fc4000000006f */
[----:B-1----:R-:W-:Y:S01]  /*21f0*/  FADD.FTZ R159, R159, R112 ;  /* 0x000000709f9f7221 */ /* 0x002fe20000010000 */
[----:B------:R-:W-:Y:S01]  /*2200*/  FADD.FTZ R108, R108, R113 ;  /* 0x000000716c6c7221 */ /* 0x000fe20000010000 */
[----:B------:R-:W-:Y:S01]  /*2210*/  @P4 SHF.R.S32.HI R110, RZ, 0x1f, R109 ;  /* 0x0000001fff6e4819 */ /* 0x000fe2000001146d */
[----:B------:R-:W-:Y:S02]  /*2220*/  HFMA2 R113, -RZ, RZ, 0, 0 ;  /* 0x00000000ff717431 */ /* 0x000fe400000001ff */
[----:B------:R-:W-:Y:S01]  /*2230*/  FADD.FTZ R2, R114, R159 ;  /* 0x0000009f72027221 */ /* 0x000fe20000010000 */
[----:B------:R-:W-:Y:S01]  /*2240*/  FADD.FTZ R108, R115, R108 ;  /* 0x0000006c736c7221 */ /* 0x000fe20000010000 */
[----:B------:R-:W-:Y:S02]  /*2250*/  @P4 LEA.HI R110, R110, R109, RZ, 0x3 ;  /* 0x0000006d6e6e4211 */ /* 0x000fe400078f18ff */
[----:B------:R-:W-:Y:S01]  /*2260*/  FMUL.FTZ R2, R2, UR29 ;  /* 0x0000001d02027c20 */ /* 0x000fe20008410000 */
[----:B------:R-:W-:Y:S01]  /*2270*/  FMUL.FTZ R108, R108, UR29 ;  /* 0x0000001d6c6c7c20 */ /* 0x000fe20008410000 */
[----:B------:R-:W-:-:S02]  /*2280*/  @P4 LEA.HI.SX32 R113, R110, R161, 0x1d ;  /* 0x000000a16e714211 */ /* 0x000fc400078feaff */
[----:B------:R-:W-:Y:S02]  /*2290*/  PRMT R112, R102, 0x7632, R112 ;  /* 0x0000763266707816 */ /* 0x000fe40000000070 */
[----:B------:R-:W-:Y:S02]  /*22a0*/  R2UR UR6, R108 ;  /* 0x000000006c0672ca */ /* 0x000fe400000e0000 */
[----:B------:R-:W-:Y:S02]  /*22b0*/  FSEL R2, R2, RZ, !P0 ;  /* 0x000000ff02027208 */ /* 0x000fe40004000000 */
[----:B------:R-:W-:Y:S02]  /*22c0*/  PRMT R108, R99, 0x7632, R108 ;  /* 0x00007632636c7816 */ /* 0x000fe4000000006c */
[----:B------:R-:W-:Y:S02]  /*22d0*/  PRMT R109, R98, 0x7632, R109 ;  /* 0x00007632626d7816 */ /* 0x000fe4000000006d */
[----:B------:R-:W-:Y:S01]  /*22e0*/  PRMT R110, R97, 0x7632, R110 ;  /* 0x00007632616e7816 */ /* 0x000fe2000000006e */
[----:B------:R-:W-:Y:S06]  /*22f0*/  @!P1 BRA `(.L_x_2474) ;  /* 0x0000001800389947 */ /* 0x000fec0003800000 */
        /* <DEDUP_REMOVED lines=18> */
.L_x_2477:
        /* <DEDUP_REMOVED lines=12> */
.L_x_2478:
        /* <DEDUP_REMOVED lines=12> */
.L_x_2479:
        /* <DEDUP_REMOVED lines=12> */
.L_x_2480:
        /* <DEDUP_REMOVED lines=12> */
.L_x_2481:
        /* <DEDUP_REMOVED lines=12> */
.L_x_2482:
        /* <DEDUP_REMOVED lines=12> */
.L_x_2483:
        /* <DEDUP_REMOVED lines=14> */
.L_x_2476:
        /* <DEDUP_REMOVED lines=22> */
.L_x_2485:
[----:B------:R-:W-:Y:S05]  /*2ae0*/  @!P4 BRA `(.L_x_2486) ;  /* 0x000000000018c947 */ /* 0x000fea0003800000 */
[----:B------:R-:W-:Y:S01]  /*2af0*/  FMUL.FTZ R60, R108, UR23 ;  /* 0x000000176c3c7c20 */ /* 0x000fe20008410000 */
[----:B------:R-:W-:-:S03]  /*2b00*/  LOP3.LUT P5, RZ, R122, 0xff00, RZ, 0xc0, !PT ;  /* 0x0000ff007aff7812 */ /* 0x000fc600078ac0ff */
[----:B------:R-:W-:-:S05]  /*2b10*/  FMUL.FTZ R60, R60, UR22 ;  /* 0x000000163c3c7c20 */ /* 0x000fca0008410000 */
[----:B------:R-:W-:-:S04]  /*2b20*/  FSEL R60, R60, RZ, P5 ;  /* 0x000000ff3c3c7208 */ /* 0x000fc80002800000 */
[----:B------:R-:W-:-:S04]  /*2b30*/  F2FP.BF16.F32.PACK_AB R60, RZ, R60 ;  /* 0x0000003cff3c723e */ /* 0x000fc800000010ff */
[----:B------:R-:W-:-:S07]  /*2b40*/  PRMT R104, R104, 0x5410, R60 ;  /* 0x0000541068687816 */ /* 0x000fce000000003c */
.L_x_2486:
        /* <DEDUP_REMOVED lines=10> */
.L_x_2487:
        /* <DEDUP_REMOVED lines=8> */
.L_x_2488:
        /* <DEDUP_REMOVED lines=21> */
.L_x_2489:
[----:B------:R-:W-:Y:S05]  /*2dc0*/  @!P4 BRA `(.L_x_2490) ;  /* 0x000000000018c947 */ /* 0x000fea0003800000 */
[----:B------:R-:W-:Y:S01]  /*2dd0*/  FMUL.FTZ R62, R109, UR23 ;  /* 0x000000176d3e7c20 */ /* 0x000fe20008410000 */
[----:B------:R-:W-:-:S03]  /*2de0*/  LOP3.LUT P5, RZ, R123, 0xff00, RZ, 0xc0, !PT ;  /* 0x0000ff007bff7812 */ /* 0x000fc600078ac0ff */
[----:B------:R-:W-:-:S05]  /*2df0*/  FMUL.FTZ R62, R62, UR22 ;  /* 0x000000163e3e7c20 */ /* 0x000fca0008410000 */
[----:B------:R-:W-:-:S04]  /*2e00*/  FSEL R62, R62, RZ, P5 ;  /* 0x000000ff3e3e7208 */ /* 0x000fc80002800000 */
[----:B------:R-:W-:-:S04]  /*2e10*/  F2FP.BF16.F32.PACK_AB R62, RZ, R62 ;  /* 0x0000003eff3e723e */ /* 0x000fc800000010ff */
[----:B------:R-:W-:-:S07]  /*2e20*/  PRMT R106, R106, 0x5410, R62 ;  /* 0x000054106a6a7816 */ /* 0x000fce000000003e */
.L_x_2490:
        /* <DEDUP_REMOVED lines=10> */
.L_x_2491:
        /* <DEDUP_REMOVED lines=10> */
.L_x_2475:
        /* <DEDUP_REMOVED lines=15> */
.L_x_2493:
        /* <DEDUP_REMOVED lines=11> */
.L_x_2494:
        /* <DEDUP_REMOVED lines=11> */
.L_x_2495:
        /* <DEDUP_REMOVED lines=11> */
.L_x_2496:
        /* <DEDUP_REMOVED lines=11> */
.L_x_2497:
        /* <DEDUP_REMOVED lines=11> */
.L_x_2498:
        /* <DEDUP_REMOVED lines=11> */
.L_x_2499:
[----:B------:R-:W-:Y:S05]  /*3480*/  @!P4 BRA `(.L_x_2484) ;  /* 0x0000000400acc947 */ /* 0x000fea0003800000 */
[----:B------:R-:W-:Y:S01]  /*3490*/  @P0 FFMA.FTZ R110, R120, UR6, R2 ;  /* 0x00000006786e0c23 */ /* 0x000fe20008010002 */
[----:B------:R-:W-:-:S03]  /*34a0*/  SHF.L.U32 R108, R108, 0x10, RZ ;  /* 0x000000106c6c7819 */ /* 0x000fc600000006ff */
        /* <DEDUP_REMOVED lines=10> */
.L_x_2492:
[----:B------:R-:W-:Y:S01]  /*3550*/  ISETP.LT.AND P0, PT, RZ, UR31, PT ;  /* 0x0000001fff007c0c */ /* 0x000fe2000bf01270 */
[----:B------:R-:W-:Y:S01]  /*3560*/  IMAD.U32 R111, R111, 0x10000, RZ ;  /* 0x000100006f6f7824 */ /* 0x000fe200078e00ff */
[----:B------:R-:W-:Y:S01]  /*3570*/  SHF.L.U32 R110, R110, 0x10, RZ ;  /* 0x000000106e6e7819 */ /* 0x000fe200000006ff */
[----:B------:R-:W-:Y:S01]  /*3580*/  IMAD.U32 R62, R98, 0x10000, RZ ;  /* 0x00010000623e7824 */ /* 0x000fe200078e00ff */
[----:B------:R-:W-:Y:S02]  /*3590*/  SHF.L.U32 R109, R109, 0x10, RZ ;  /* 0x000000106d6d7819 */ /* 0x000fe400000006ff */
[----:B------:R-:W-:Y:S02]  /*35a0*/  PLOP3.LUT P5, PT, PT, PT, UP2, 0x80, 0x8 ;  /* 0x000000000008781c */ /* 0x000fe40003faf028 */
[----:B------:R-:W-:-:S05]  /*35b0*/  SHF.L.U32 R108, R108, 0x10, RZ ;  /* 0x000000106c6c7819 */ /* 0x000fca00000006ff */
[--C-:B------:R-:W-:Y:S01]  /*35c0*/  @P0 FFMA.FTZ R61, R156, UR6, R2.reuse ;  /* 0x000000069c3d0c23 */ /* 0x100fe20008010002 */
[--C-:B------:R-:W-:Y:S01]  /*35d0*/  @P0 FFMA.FTZ R63, R152, UR6, R2.reuse ;  /* 0x00000006983f0c23 */ /* 0x100fe20008010002 */
[--C-:B------:R-:W-:Y:S01]  /*35e0*/  @P0 FFMA.FTZ R115, R148, UR6, R2.reuse ;  /* 0x0000000694730c23 */ /* 0x100fe20008010002 */
[--C-:B------:R-:W-:Y:S01]  /*35f0*/  @P0 FFMA.FTZ R114, R120, UR6, R2.reuse ;  /* 0x0000000678720c23 */ /* 0x100fe20008010002 */
[----:B------:R-:W-:Y:S01]  /*3600*/  @P0 FADD.FTZ R60, R154, -R61 ;  /* 0x8000003d9a3c0221 */ /* 0x000fe20000010000 */
[----:B------:R-:W-:Y:S01]  /*3610*/  SHF.L.U32 R61, R97, 0x10, RZ ;  /* 0x00000010613d7819 */ /* 0x000fe200000006ff */
[----:B------:R-:W-:Y:S02]  /*3620*/  @P0 FADD.FTZ R63, R150, -R63 ;  /* 0x8000003f963f0221 */ /* 0x000fe40000010000 */
[----:B------:R-:W-:Y:S01]  /*3630*/  @P0 FFMA.FTZ R111, R60, UR30, R111 ;  /* 0x0000001e3c6f0c23 */ /* 0x000fe2000801006f */
[----:B------:R-:W-:Y:S01]  /*3640*/  @P0 FFMA.FTZ R60, R153, UR6, R2 ;  /* 0x00000006993c0c23 */ /* 0x000fe20008010002 */
[----:B------:R-:W-:-:S03]  /*3650*/  @P0 FFMA.FTZ R110, R63, UR30, R110 ;  /* 0x0000001e3f6e0c23 */ /* 0x000fc6000801006e */
[----:B------:R-:W-:-:S04]  /*3660*/  @P0 FADD.FTZ R60, R151, -R60 ;  /* 0x8000003c973c0221 */ /* 0x000fc80000010000 */
[----:B------:R-:W-:Y:S01]  /*3670*/  @P0 FFMA.FTZ R61, R60, UR30, R61 ;  /* 0x0000001e3c3d0c23 */ /* 0x000fe2000801003d */
[----:B------:R-:W-:-:S04]  /*3680*/  @P0 FFMA.FTZ R60, R149, UR6, R2 ;  /* 0x00000006953c0c23 */ /* 0x000fc80008010002 */
[----:B------:R-:W-:Y:S01]  /*3690*/  @P0 FADD.FTZ R63, R147, -R60 ;  /* 0x8000003c933f0221 */ /* 0x000fe20000010000 */
[----:B------:R-:W-:Y:S01]  /*36a0*/  @P0 FADD.FTZ R60, R146, -R115 ;  /* 0x80000073923c0221 */ /* 0x000fe20000010000 */
[----:B------:R-:W-:Y:S02]  /*36b0*/  @P0 FADD.FTZ R115, R129, -R114 ;  /* 0x8000007281730221 */ /* 0x000fe40000010000 */
[----:B------:R-:W-:Y:S01]  /*36c0*/  @P0 FFMA.FTZ R62, R63, UR30, R62 ;  /* 0x0000001e3f3e0c23 */ /* 0x000fe2000801003e */
[----:B------:R-:W-:Y:S01]  /*36d0*/  @P0 FFMA.FTZ R63, R145, UR6, R2 ;  /* 0x00000006913f0c23 */ /* 0x000fe20008010002 */
[----:B------:R-:W-:Y:S01]  /*36e0*/  @P0 FFMA.FTZ R109, R60, UR30, R109 ;  /* 0x0000001e3c6d0c23 */ /* 0x000fe2000801006d */
[----:B------:R-:W-:Y:S02]  /*36f0*/  @P0 FFMA.FTZ R108, R115, UR30, R108 ;  /* 0x0000001e736c0c23 */ /* 0x000fe4000801006c */
[----:B------:R-:W-:Y:S01]  /*3700*/  @P0 FADD.FTZ R60, R144, -R63 ;  /* 0x8000003f903c0221 */ /* 0x000fe20000010000 */
[----:B------:R-:W-:-:S05]  /*3710*/  SHF.L.U32 R63, R99, 0x10, RZ ;  /* 0x00000010633f7819 */ /* 0x000fca00000006ff */
[----:B------:R-:W-:Y:S01]  /*3720*/  @P0 FFMA.FTZ R63, R60, UR30, R63 ;  /* 0x0000001e3c3f0c23 */ /* 0x000fe2000801003f */
[----:B------:R-:W-:-:S04]  /*3730*/  @P5 FFMA.FTZ R60, R157, UR6, R2 ;  /* 0x000000069d3c5c23 */ /* 0x000fc80008010002 */
[----:B------:R-:W-:Y:S01]  /*3740*/  @P5 FADD.FTZ R115, R155, -R60 ;  /* 0x8000003c9b735221 */ /* 0x000fe20000010000 */
        /* <DEDUP_REMOVED lines=9> */
.L_x_2500:
        /* <DEDUP_REMOVED lines=8> */
.L_x_2501:
[----:B------:R-:W-:Y:S05]  /*3860*/  @!P4 BRA `(.L_x_2502) ;  /* 0x000000000018c947 */ /* 0x000fea0003800000 */
[----:B------:R-:W-:Y:S01]  /*3870*/  FMUL.FTZ R111, R61, UR23 ;  /* 0x000000173d6f7c20 */ /* 0x000fe20008410000 */
[----:B------:R-:W-:-:S03]  /*3880*/  LOP3.LUT P0, RZ, R122, 0xff0000, RZ, 0xc0, !PT ;  /* 0x00ff00007aff7812 */ /* 0x000fc6000780c0ff */
[----:B------:R-:W-:-:S05]  /*3890*/  FMUL.FTZ R111, R111, UR22 ;  /* 0x000000166f6f7c20 */ /* 0x000fca0008410000 */
[----:B------:R-:W-:-:S04]  /*38a0*/  FSEL R111, R111, RZ, P0 ;  /* 0x000000ff6f6f7208 */ /* 0x000fc80000000000 */
[----:B------:R-:W-:-:S04]  /*38b0*/  F2FP.BF16.F32.PACK_AB R111, RZ, R111 ;  /* 0x0000006fff6f723e */ /* 0x000fc800000010ff */
[----:B------:R-:W-:-:S07]  /*38c0*/  PRMT R105, R111, 0x7610, R105 ;  /* 0x000076106f697816 */ /* 0x000fce0000000069 */
.L_x_2502:
        /* <DEDUP_REMOVED lines=8> */
.L_x_2503:
[----:B------:R-:W-:Y:S05]  /*3950*/  @!P4 BRA `(.L_x_2504) ;  /* 0x000000000018c947 */ /* 0x000fea0003800000 */
[----:B------:R-:W-:Y:S01]  /*3960*/  FMUL.FTZ R110, R62, UR23 ;  /* 0x000000173e6e7c20 */ /* 0x000fe20008410000 */
[----:B------:R-:W-:-:S03]  /*3970*/  LOP3.LUT P0, RZ, R123, 0xff, RZ, 0xc0, !PT ;  /* 0x000000ff7bff7812 */ /* 0x000fc6000780c0ff */
[----:B------:R-:W-:-:S05]  /*3980*/  FMUL.FTZ R110, R110, UR22 ;  /* 0x000000166e6e7c20 */ /* 0x000fca0008410000 */
[----:B------:R-:W-:-:S04]  /*3990*/  FSEL R110, R110, RZ, P0 ;  /* 0x000000ff6e6e7208 */ /* 0x000fc80000000000 */
[----:B------:R-:W-:-:S04]  /*39a0*/  F2FP.BF16.F32.PACK_AB R110, RZ, R110 ;  /* 0x0000006eff6e723e */ /* 0x000fc800000010ff */
[----:B------:R-:W-:-:S07]  /*39b0*/  PRMT R106, R110, 0x7610, R106 ;  /* 0x000076106e6a7816 */ /* 0x000fce000000006a */
.L_x_2504:
        /* <DEDUP_REMOVED lines=8> */
.L_x_2505:
[----:B------:R-:W-:Y:S05]  /*3a40*/  @!P4 BRA `(.L_x_2506) ;  /* 0x000000000018c947 */ /* 0x000fea0003800000 */
[----:B------:R-:W-:Y:S01]  /*3a50*/  FMUL.FTZ R109, R63, UR23 ;  /* 0x000000173f6d7c20 */ /* 0x000fe20008410000 */
[----:B------:R-:W-:-:S03]  /*3a60*/  LOP3.LUT P0, RZ, R123, 0xff0000, RZ, 0xc0, !PT ;  /* 0x00ff00007bff7812 */ /* 0x000fc6000780c0ff */
[----:B------:R-:W-:-:S05]  /*3a70*/  FMUL.FTZ R109, R109, UR22 ;  /* 0x000000166d6d7c20 */ /* 0x000fca0008410000 */
[----:B------:R-:W-:-:S04]  /*3a80*/  FSEL R109, R109, RZ, P0 ;  /* 0x000000ff6d6d7208 */ /* 0x000fc80000000000 */
[----:B------:R-:W-:-:S04]  /*3a90*/  F2FP.BF16.F32.PACK_AB R109, RZ, R109 ;  /* 0x0000006dff6d723e */ /* 0x000fc800000010ff */
[----:B------:R-:W-:-:S07]  /*3aa0*/  PRMT R107, R109, 0x7610, R107 ;  /* 0x000076106d6b7816 */ /* 0x000fce000000006b */
.L_x_2506:
        /* <DEDUP_REMOVED lines=9> */
.L_x_2484:
        /* <DEDUP_REMOVED lines=10> */
.L_x_2474:
[----:B------:R-:W-:Y:S05]  /*3be0*/  BSYNC.RECONVERGENT B0 ;  /* 0x0000000000007941 */ /* 0x000fea0003800200 */
.L_x_2473:
        /* <DEDUP_REMOVED lines=9> */
[----:B------:R-:W-:Y:S02]  /*3c80*/  ISETP.LT.AND P5, PT, RZ, UR31, PT ;  /* 0x0000001fff007c0c */ /* 0x000fe4000bfa1270 */
[----:B0-----:R-:W-:Y:S02]  /*3c90*/  PRMT R110, R100, 0x7632, R110 ;  /* 0x00007632646e7816 */ /* 0x001fe4000000006e */
[----:B------:R-:W-:Y:S02]  /*3ca0*/  PRMT R62, R101, 0x7632, R62 ;  /* 0x00007632653e7816 */ /* 0x000fe4000000003e */
[----:B------:R-:W-:Y:S01]  /*3cb0*/  SHF.L.U32 R109, R102, 0x10, RZ ;  /* 0x00000010666d7819 */ /* 0x000fe200000006ff */
[----:B------:R-:W-:Y:S01]  /*3cc0*/  IMAD.U32 R110, R110, 0x10000, RZ ;  /* 0x000100006e6e7824 */ /* 0x000fe200078e00ff */
[----:B------:R-:W-:-:S05]  /*3cd0*/  SHF.L.U32 R62, R62, 0x10, RZ ;  /* 0x000000103e3e7819 */ /* 0x000fca00000006ff */
[----:B------:R-:W-:Y:S01]  /*3ce0*/  @P5 PRMT R61, R102, 0x7632, R61 ;  /* 0x00007632663d5816 */ /* 0x000fe2000000003d */
[--C-:B------:R-:W-:Y:S01]  /*3cf0*/  @P5 FFMA.FTZ R60, R116, UR6, R2.reuse ;  /* 0x00000006743c5c23 */ /* 0x100fe20008010002 */
[----:B------:R-:W-:Y:S01]  /*3d00*/  @!P5 SHF.L.U32 R112, R112, 0x10, RZ ;  /* 0x000000107070d819 */ /* 0x000fe200000006ff */
[----:B------:R-:W-:Y:S01]  /*3d10*/  @P5 FFMA.FTZ R108, R14, UR6, R2 ;  /* 0x000000060e6c5c23 */ /* 0x000fe20008010002 */
[----:B------:R-:W-:Y:S01]  /*3d20*/  @P5 SHF.L.U32 R61, R61, 0x10, RZ ;  /* 0x000000103d3d5819 */ /* 0x000fe200000006ff */
[----:B------:R-:W-:Y:S01]  /*3d30*/  @P5 FADD.FTZ R60, R117, -R60 ;  /* 0x8000003c753c5221 */ /* 0x000fe20000010000 */
[----:B------:R-:W-:Y:S01]  /*3d40*/  @P5 FFMA.FTZ R114, R118, UR6, R2 ;  /* 0x0000000676725c23 */ /* 0x000fe20008010002 */
[--C-:B------:R-:W-:Y:S01]  /*3d50*/  @P5 FADD.FTZ R63, R15, -R108.reuse ;  /* 0x8000006c0f3f5221 */ /* 0x100fe20000010000 */
[----:B------:R-:W-:Y:S01]  /*3d60*/  PRMT R108, R103, 0x7632, R108 ;  /* 0x00007632676c7816 */ /* 0x000fe2000000006c */
[----:B------:R-:W-:Y:S01]  /*3d70*/  @P5 FFMA.FTZ R112, R60, UR30, R61 ;  /* 0x0000001e3c705c23 */ /* 0x000fe2000801003d */
[----:B------:R-:W-:Y:S01]  /*3d80*/  @P5 FFMA.FTZ R60, R12, UR6, R2 ;  /* 0x000000060c3c5c23 */ /* 0x000fe20008010002 */
[----:B------:R-:W-:Y:S01]  /*3d90*/  @P5 FFMA.FTZ R62, R63, UR30, R62 ;  /* 0x0000001e3f3e5c23 */ /* 0x000fe2000801003e */
[----:B------:R-:W-:Y:S01]  /*3da0*/  @P5 FFMA.FTZ R63, R9, UR6, R2 ;  /* 0x00000006093f5c23 */ /* 0x000fe20008010002 */
[----:B------:R-:W-:-:S02]  /*3db0*/  IMAD.U32 R108, R108, 0x10000, RZ ;  /* 0x000100006c6c7824 */ /* 0x000fc400078e00ff */
[----:B------:R-:W-:Y:S01]  /*3dc0*/  @P5 FADD.FTZ R61, R13, -R60 ;  /* 0x8000003c0d3d5221 */ /* 0x000fe20000010000 */
[----:B------:R-:W-:-:S03]  /*3dd0*/  @P5 FADD.FTZ R111, R119, -R114 ;  /* 0x80000072776f5221 */ /* 0x000fc60000010000 */
[----:B------:R-:W-:Y:S01]  /*3de0*/  @P5 FFMA.FTZ R110, R61, UR30, R110 ;  /* 0x0000001e3d6e5c23 */ /* 0x000fe2000801006e */
[----:B------:R-:W-:Y:S01]  /*3df0*/  @P5 FFMA.FTZ R61, R7, UR6, R2 ;  /* 0x00000006073d5c23 */ /* 0x000fe20008010002 */
[----:B------:R-:W-:Y:S01]  /*3e00*/  @P5 FFMA.FTZ R108, R111, UR30, R108 ;  /* 0x0000001e6f6c5c23 */ /* 0x000fe2000801006c */
[----:B------:R-:W-:Y:S02]  /*3e10*/  @P5 FFMA.FTZ R111, R5, UR6, R2 ;  /* 0x00000006056f5c23 */ /* 0x000fe40008010002 */
[----:B------:R-:W-:Y:S01]  /*3e20*/  @P5 FADD.FTZ R60, R6, -R61 ;  /* 0x8000003d063c5221 */ /* 0x000fe20000010000 */
[----:B------:R-:W-:-:S05]  /*3e30*/  SHF.L.U32 R61, R101, 0x10, RZ ;  /* 0x00000010653d7819 */ /* 0x000fca00000006ff */
[----:B------:R-:W-:Y:S01]  /*3e40*/  @P5 FFMA.FTZ R61, R60, UR30, R61 ;  /* 0x0000001e3c3d5c23 */ /* 0x000fe2000801003d */
[----:B------:R-:W-:Y:S01]  /*3e50*/  @P5 FADD.FTZ R60, R8, -R63 ;  /* 0x8000003f083c5221 */ /* 0x000fe20000010000 */
[----:B------:R-:W-:-:S03]  /*3e60*/  @P5 FFMA.FTZ R63, R11, UR6, R2 ;  /* 0x000000060b3f5c23 */ /* 0x000fc60008010002 */
[----:B------:R-:W-:Y:S01]  /*3e70*/  @P5 FFMA.FTZ R109, R60, UR30, R109 ;  /* 0x0000001e3c6d5c23 */ /* 0x000fe2000801006d */
[----:B------:R-:W-:Y:S01]  /*3e80*/  @P5 FADD.FTZ R60, R10, -R63 ;  /* 0x8000003f0a3c5221 */ /* 0x000fe20000010000 */
[----:B------:R-:W-:-:S05]  /*3e90*/  SHF.L.U32 R63, R103, 0x10, RZ ;  /* 0x00000010673f7819 */ /* 0x000fca00000006ff */
[----:B------:R-:W-:Y:S01]  /*3ea0*/  @P5 FFMA.FTZ R63, R60, UR30, R63 ;  /* 0x0000001e3c3f5c23 */ /* 0x000fe2000801003f */
        /* <DEDUP_REMOVED lines=10> */
.L_x_2511:
        /* <DEDUP_REMOVED lines=8> */
.L_x_2512:
[----:B------:R-:W-:Y:S05]  /*3fd0*/  @!P4 BRA `(.L_x_2513) ;  /* 0x000000000018c947 */ /* 0x000fea0003800000 */
[----:B------:R-:W-:Y:S01]  /*3fe0*/  FMUL.FTZ R110, R61, UR23 ;  /* 0x000000173d6e7c20 */ /* 0x000fe20008410000 */
[----:B------:R-:W-:-:S03]  /*3ff0*/  LOP3.LUT P5, RZ, R124, 0xff0000, RZ, 0xc0, !PT ;  /* 0x00ff00007cff7812 */ /* 0x000fc600078ac0ff */
[----:B------:R-:W-:-:S05]  /*4000*/  FMUL.FTZ R110, R110, UR22 ;  /* 0x000000166e6e7c20 */ /* 0x000fca0008410000 */
[----:B------:R-:W-:-:S04]  /*4010*/  FSEL R110, R110, RZ, P5 ;  /* 0x000000ff6e6e7208 */ /* 0x000fc80002800000 */
[----:B------:R-:W-:-:S04]  /*4020*/  F2FP.BF16.F32.PACK_AB R110, RZ, R110 ;  /* 0x0000006eff6e723e */ /* 0x000fc800000010ff */
[----:B------:R-:W-:-:S07]  /*4030*/  PRMT R105, R110, 0x7610, R105 ;  /* 0x000076106e697816 */ /* 0x000fce0000000069 */
.L_x_2513:
        /* <DEDUP_REMOVED lines=8> */
.L_x_2514:
[----:B------:R-:W-:Y:S05]  /*40c0*/  @!P4 BRA `(.L_x_2515) ;  /* 0x000000000018c947 */ /* 0x000fea0003800000 */
[----:B------:R-:W-:Y:S01]  /*40d0*/  FMUL.FTZ R62, R109, UR23 ;  /* 0x000000176d3e7c20 */ /* 0x000fe20008410000 */
[----:B------:R-:W-:-:S03]  /*40e0*/  LOP3.LUT P5, RZ, R125, 0xff, RZ, 0xc0, !PT ;  /* 0x000000ff7dff7812 */ /* 0x000fc600078ac0ff */
[----:B------:R-:W-:-:S05]  /*40f0*/  FMUL.FTZ R62, R62, UR22 ;  /* 0x000000163e3e7c20 */ /* 0x000fca0008410000 */
[----:B------:R-:W-:-:S04]  /*4100*/  FSEL R62, R62, RZ, P5 ;  /* 0x000000ff3e3e7208 */ /* 0x000fc80002800000 */
[----:B------:R-:W-:-:S04]  /*4110*/  F2FP.BF16.F32.PACK_AB R62, RZ, R62 ;  /* 0x0000003eff3e723e */ /* 0x000fc800000010ff */
[----:B------:R-:W-:-:S07]  /*4120*/  PRMT R106, R62, 0x7610, R106 ;  /* 0x000076103e6a7816 */ /* 0x000fce000000006a */
.L_x_2515:
        /* <DEDUP_REMOVED lines=8> */
.L_x_2516:
[----:B------:R-:W-:Y:S05]  /*41b0*/  @!P4 BRA `(.L_x_2517) ;  /* 0x000000000018c947 */ /* 0x000fea0003800000 */
[----:B------:R-:W-:Y:S01]  /*41c0*/  FMUL.FTZ R109, R63, UR23 ;  /* 0x000000173f6d7c20 */ /* 0x000fe20008410000 */
[----:B------:R-:W-:-:S03]  /*41d0*/  LOP3.LUT P5, RZ, R125, 0xff0000, RZ, 0xc0, !PT ;  /* 0x00ff00007dff7812 */ /* 0x000fc600078ac0ff */
[----:B------:R-:W-:-:S05]  /*41e0*/  FMUL.FTZ R109, R109, UR22 ;  /* 0x000000166d6d7c20 */ /* 0x000fca0008410000 */
[----:B------:R-:W-:-:S04]  /*41f0*/  FSEL R109, R109, RZ, P5 ;  /* 0x000000ff6d6d7208 */ /* 0x000fc80002800000 */
[----:B------:R-:W-:-:S04]  /*4200*/  F2FP.BF16.F32.PACK_AB R109, RZ, R109 ;  /* 0x0000006dff6d723e */ /* 0x000fc800000010ff */
[----:B------:R-:W-:-:S07]  /*4210*/  PRMT R107, R109, 0x7610, R107 ;  /* 0x000076106d6b7816 */ /* 0x000fce000000006b */
.L_x_2517:
        /* <DEDUP_REMOVED lines=10> */
.L_x_2510:
        /* <DEDUP_REMOVED lines=12> */
.L_x_2519:
        /* <DEDUP_REMOVED lines=12> */
.L_x_2520:
        /* <DEDUP_REMOVED lines=11> */
.L_x_2521:
        /* <DEDUP_REMOVED lines=12> */
.L_x_2522:
        /* <DEDUP_REMOVED lines=11> */
.L_x_2523:
        /* <DEDUP_REMOVED lines=12> */
.L_x_2524:
        /* <DEDUP_REMOVED lines=11> */
.L_x_2525:
        /* <DEDUP_REMOVED lines=14> */
.L_x_2509:
[----:B0-----:R-:W0:Y:S02]  /*48b0*/  LDC.64 R108, c[0x0][0x478] ;  /* 0x00011e00ff6c7b82 */ /* 0x001e240000000a00 */
        /* <DEDUP_REMOVED lines=25> */
.L_x_2527:
[----:B------:R-:W-:Y:S05]  /*4a50*/  @!P4 BRA `(.L_x_2528) ;  /* 0x000000000018c947 */ /* 0x000fea0003800000 */
[----:B------:R-:W-:Y:S01]  /*4a60*/  FMUL.FTZ R60, R108, UR23 ;  /* 0x000000176c3c7c20 */ /* 0x000fe20008410000 */
[----:B------:R-:W-:-:S03]  /*4a70*/  LOP3.LUT P6, RZ, R124, 0xff00, RZ, 0xc0, !PT ;  /* 0x0000ff007cff7812 */ /* 0x000fc600078cc0ff */
[----:B------:R-:W-:-:S05]  /*4a80*/  FMUL.FTZ R60, R60, UR22 ;  /* 0x000000163c3c7c20 */ /* 0x000fca0008410000 */
[----:B------:R-:W-:-:S04]  /*4a90*/  FSEL R60, R60, RZ, P6 ;  /* 0x000000ff3c3c7208 */ /* 0x000fc80003000000 */
[----:B------:R-:W-:-:S04]  /*4aa0*/  F2FP.BF16.F32.PACK_AB R60, RZ, R60 ;  /* 0x0000003cff3c723e */ /* 0x000fc800000010ff */
[----:B------:R-:W-:-:S07]  /*4ab0*/  PRMT R104, R104, 0x5410, R60 ;  /* 0x0000541068687816 */ /* 0x000fce000000003c */
.L_x_2528:
        /* <DEDUP_REMOVED lines=10> */
.L_x_2529:
        /* <DEDUP_REMOVED lines=8> */
.L_x_2530:
        /* <DEDUP_REMOVED lines=21> */
.L_x_2531:
[----:B------:R-:W-:Y:S05]  /*4d30*/  @!P4 BRA `(.L_x_2532) ;  /* 0x000000000018c947 */ /* 0x000fea0003800000 */
[----:B------:R-:W-:Y:S01]  /*4d40*/  FMUL.FTZ R62, R111, UR23 ;  /* 0x000000176f3e7c20 */ /* 0x000fe20008410000 */
[----:B------:R-:W-:-:S03]  /*4d50*/  LOP3.LUT P6, RZ, R125, 0xff00, RZ, 0xc0, !PT ;  /* 0x0000ff007dff7812 */ /* 0x000fc600078cc0ff */
[----:B------:R-:W-:-:S05]  /*4d60*/  FMUL.FTZ R62, R62, UR22 ;  /* 0x000000163e3e7c20 */ /* 0x000fca0008410000 */
[----:B------:R-:W-:-:S04]  /*4d70*/  FSEL R62, R62, RZ, P6 ;  /* 0x000000ff3e3e7208 */ /* 0x000fc80003000000 */
[----:B------:R-:W-:-:S04]  /*4d80*/  F2FP.BF16.F32.PACK_AB R62, RZ, R62 ;  /* 0x0000003eff3e723e */ /* 0x000fc800000010ff */
[----:B------:R-:W-:-:S07]  /*4d90*/  PRMT R106, R106, 0x5410, R62 ;  /* 0x000054106a6a7816 */ /* 0x000fce000000003e */
.L_x_2532:
        /* <DEDUP_REMOVED lines=10> */
.L_x_2533:
        /* <DEDUP_REMOVED lines=10> */
.L_x_2526:
        /* <DEDUP_REMOVED lines=12> */
.L_x_2534:
        /* <DEDUP_REMOVED lines=12> */
.L_x_2535:
        /* <DEDUP_REMOVED lines=12> */
.L_x_2536:
        /* <DEDUP_REMOVED lines=12> */
.L_x_2537:
        /* <DEDUP_REMOVED lines=12> */
.L_x_2538:
        /* <DEDUP_REMOVED lines=12> */
.L_x_2539:
        /* <DEDUP_REMOVED lines=12> */
.L_x_2540:
        /* <DEDUP_REMOVED lines=13> */
.L_x_2518:
        /* <DEDUP_REMOVED lines=8> */
.L_x_2508:
[----:B------:R-:W-:Y:S05]  /*5570*/  BSYNC.RECONVERGENT B0 ;  /* 0x0000000000007941 */ /* 0x000fea0003800200 */
.L_x_2507:
        /* <DEDUP_REMOVED lines=10> */
[----:B0-2---:R-:W-:Y:S02]  /*5620*/  PRMT R111, R16, 0x7632, R111 ;  /* 0x00007632106f7816 */ /* 0x005fe4000000006f */
[----:B------:R-:W-:Y:S02]  /*5630*/  PRMT R62, R17, 0x7632, R62 ;  /* 0x00007632113e7816 */ /* 0x000fe4000000003e */
[----:B------:R-:W-:Y:S02]  /*5640*/  SHF.L.U32 R111, R111, 0x10, RZ ;  /* 0x000000106f6f7819 */ /* 0x000fe400000006ff */
[----:B------:R-:W-:Y:S02]  /*5650*/  SHF.L.U32 R62, R62, 0x10, RZ ;  /* 0x000000103e3e7819 */ /* 0x000fe400000006ff */
[----:B------:R-:W-:-:S03]  /*5660*/  SHF.L.U32 R110, R18, 0x10, RZ ;  /* 0x00000010126e7819 */ /* 0x000fc600000006ff */
        /* <DEDUP_REMOVED lines=17> */
[----:B------:R-:W-:Y:S01]  /*5780*/  IMAD.U32 R63, R63, 0x10000, RZ ;  /* 0x000100003f3f7824 */ /* 0x000fe200078e00ff */
[----:B------:R-:W-:Y:S01]  /*5790*/  PRMT R108, R19, 0x7632, R108 ;  /* 0x00007632136c7816 */ /* 0x000fe2000000006c */
[----:B------:R-:W-:Y:S01]  /*57a0*/  @P5 FADD.FTZ R115, R128, -R115 ;  /* 0x8000007380735221 */ /* 0x000fe20000010000 */
[----:B------:R-:W-:-:S02]  /*57b0*/  @P5 FADD.FTZ R60, R141, -R60 ;  /* 0x8000003c8d3c5221 */ /* 0x000fc40000010000 */
[----:B------:R-:W-:Y:S02]  /*57c0*/  SHF.L.U32 R108, R108, 0x10, RZ ;  /* 0x000000106c6c7819 */ /* 0x000fe400000006ff */
        /* <DEDUP_REMOVED lines=16> */
.L_x_2545:
        /* <DEDUP_REMOVED lines=8> */
.L_x_2546:
[----:B------:R-:W-:Y:S05]  /*5950*/  @!P4 BRA `(.L_x_2547) ;  /* 0x000000000018c947 */ /* 0x000fea0003800000 */
[----:B------:R-:W-:Y:S01]  /*5960*/  FMUL.FTZ R2, R61, UR23 ;  /* 0x000000173d027c20 */ /* 0x000fe20008410000 */
[----:B------:R-:W-:-:S03]  /*5970*/  LOP3.LUT P5, RZ, R126, 0xff0000, RZ, 0xc0, !PT ;  /* 0x00ff00007eff7812 */ /* 0x000fc600078ac0ff */
[----:B------:R-:W-:-:S05]  /*5980*/  FMUL.FTZ R2, R2, UR22 ;  /* 0x0000001602027c20 */ /* 0x000fca0008410000 */
[----:B------:R-:W-:-:S04]  /*5990*/  FSEL R2, R2, RZ, P5 ;  /* 0x000000ff02027208 */ /* 0x000fc80002800000 */
[----:B------:R-:W-:-:S04]  /*59a0*/  F2FP.BF16.F32.PACK_AB R2, RZ, R2 ;  /* 0x00000002ff02723e */ /* 0x000fc800000010ff */
[----:B------:R-:W-:-:S07]  /*59b0*/  PRMT R105, R2, 0x7610, R105 ;  /* 0x0000761002697816 */ /* 0x000fce0000000069 */
.L_x_2547:
        /* <DEDUP_REMOVED lines=8> */
.L_x_2548:
[----:B------:R-:W-:Y:S05]  /*5a40*/  @!P4 BRA `(.L_x_2549) ;  /* 0x000000000018c947 */ /* 0x000fea0003800000 */
[----:B------:R-:W-:Y:S01]  /*5a50*/  FMUL.FTZ R2, R110, UR23 ;  /* 0x000000176e027c20 */ /* 0x000fe20008410000 */
[----:B------:R-:W-:-:S03]  /*5a60*/  LOP3.LUT P5, RZ, R127, 0xff, RZ, 0xc0, !PT ;  /* 0x000000ff7fff7812 */ /* 0x000fc600078ac0ff */
[----:B------:R-:W-:-:S05]  /*5a70*/  FMUL.FTZ R2, R2, UR22 ;  /* 0x0000001602027c20 */ /* 0x000fca0008410000 */
[----:B------:R-:W-:-:S04]  /*5a80*/  FSEL R2, R2, RZ, P5 ;  /* 0x000000ff02027208 */ /* 0x000fc80002800000 */
[----:B------:R-:W-:-:S04]  /*5a90*/  F2FP.BF16.F32.PACK_AB R2, RZ, R2 ;  /* 0x00000002ff02723e */ /* 0x000fc800000010ff */
[----:B------:R-:W-:-:S07]  /*5aa0*/  PRMT R106, R2, 0x7610, R106 ;  /* 0x00007610026a7816 */ /* 0x000fce000000006a */
.L_x_2549:
        /* <DEDUP_REMOVED lines=8> */
.L_x_2550:
[----:B------:R-:W-:Y:S05]  /*5b30*/  @!P4 BRA `(.L_x_2551) ;  /* 0x000000000018c947 */ /* 0x000fea0003800000 */
[----:B------:R-:W-:Y:S01]  /*5b40*/  FMUL.FTZ R2, R109, UR23 ;  /* 0x000000176d027c20 */ /* 0x000fe20008410000 */
[----:B------:R-:W-:-:S03]  /*5b50*/  LOP3.LUT P5, RZ, R127, 0xff0000, RZ, 0xc0, !PT ;  /* 0x00ff00007fff7812 */ /* 0x000fc600078ac0ff */
[----:B------:R-:W-:-:S05]  /*5b60*/  FMUL.FTZ R2, R2, UR22 ;  /* 0x0000001602027c20 */ /* 0x000fca0008410000 */
[----:B------:R-:W-:-:S04]  /*5b70*/  FSEL R2, R2, RZ, P5 ;  /* 0x000000ff02027208 */ /* 0x000fc80002800000 */
[----:B------:R-:W-:-:S04]  /*5b80*/  F2FP.BF16.F32.PACK_AB R2, RZ, R2 ;  /* 0x00000002ff02723e */ /* 0x000fc800000010ff */
[----:B------:R-:W-:-:S07]  /*5b90*/  PRMT R107, R2, 0x7610, R107 ;  /* 0x00007610026b7816 */ /* 0x000fce000000006b */
.L_x_2551:
        /* <DEDUP_REMOVED lines=10> */
.L_x_2544:
        /* <DEDUP_REMOVED lines=12> */
.L_x_2553:
        /* <DEDUP_REMOVED lines=12> */
.L_x_2554:
        /* <DEDUP_REMOVED lines=11> */
.L_x_2555:
        /* <DEDUP_REMOVED lines=12> */
.L_x_2556:
        /* <DEDUP_REMOVED lines=11> */
.L_x_2557:
        /* <DEDUP_REMOVED lines=12> */
.L_x_2558:
        /* <DEDUP_REMOVED lines=11> */
.L_x_2559:
[----:B------:R-:W-:Y:S05]  /*6150*/  @!P4 BRA `(.L_x_2552) ;  /* 0x0000000c0044c947 */ /* 0x000fea0003800000 */
[--C-:B0-2---:R-:W-:Y:S01]  /*6160*/  @P5 FFMA.FTZ R108, R142, UR6, R2.reuse ;  /* 0x000000068e6c5c23 */ /* 0x105fe20008010002 */
[----:B------:R-:W-:-:S03]  /*6170*/  PRMT R2, R19, 0x7632, R2 ;  /* 0x0000763213027816 */ /* 0x000fc60000000002 */
[----:B------:R-:W-:Y:S02]  /*6180*/  @P5 FADD.FTZ R109, R143, -R108 ;  /* 0x8000006c8f6d5221 */ /* 0x000fe40000010000 */
[----:B------:R-:W-:-:S04]  /*6190*/  IMAD.U32 R2, R2, 0x10000, RZ ;  /* 0x0001000002027824 */ /* 0x000fc800078e00ff */
        /* <DEDUP_REMOVED lines=9> */
.L_x_2543:
        /* <DEDUP_REMOVED lines=26> */
.L_x_2561:
[----:B------:R-:W-:Y:S05]  /*63d0*/  @!P4 BRA `(.L_x_2562) ;  /* 0x000000000018c947 */ /* 0x000fea0003800000 */
[----:B------:R-:W-:Y:S01]  /*63e0*/  FMUL.FTZ R60, R108, UR23 ;  /* 0x000000176c3c7c20 */ /* 0x000fe20008410000 */
[----:B------:R-:W-:-:S03]  /*63f0*/  LOP3.LUT P6, RZ, R126, 0xff00, RZ, 0xc0, !PT ;  /* 0x0000ff007eff7812 */ /* 0x000fc600078cc0ff */
[----:B------:R-:W-:-:S05]  /*6400*/  FMUL.FTZ R60, R60, UR22 ;  /* 0x000000163c3c7c20 */ /* 0x000fca0008410000 */
[----:B------:R-:W-:-:S04]  /*6410*/  FSEL R60, R60, RZ, P6 ;  /* 0x000000ff3c3c7208 */ /* 0x000fc80003000000 */
[----:B------:R-:W-:-:S04]  /*6420*/  F2FP.BF16.F32.PACK_AB R60, RZ, R60 ;  /* 0x0000003cff3c723e */ /* 0x000fc800000010ff */
[----:B------:R-:W-:-:S07]  /*6430*/  PRMT R104, R104, 0x5410, R60 ;  /* 0x0000541068687816 */ /* 0x000fce000000003c */
.L_x_2562:
        /* <DEDUP_REMOVED lines=10> */
.L_x_2563:
        /* <DEDUP_REMOVED lines=8> */
.L_x_2564:
        /* <DEDUP_REMOVED lines=21> */
.L_x_2565:
[----:B------:R-:W-:Y:S05]  /*66b0*/  @!P4 BRA `(.L_x_2566) ;  /* 0x000000000018c947 */ /* 0x000fea0003800000 */
[----:B------:R-:W-:Y:S01]  /*66c0*/  FMUL.FTZ R2, R109, UR23 ;  /* 0x000000176d027c20 */ /* 0x000fe20008410000 */
[----:B------:R-:W-:-:S03]  /*66d0*/  LOP3.LUT P6, RZ, R127, 0xff00, RZ, 0xc0, !PT ;  /* 0x0000ff007fff7812 */ /* 0x000fc600078cc0ff */
[----:B------:R-:W-:-:S05]  /*66e0*/  FMUL.FTZ R2, R2, UR22 ;  /* 0x0000001602027c20 */ /* 0x000fca0008410000 */
[----:B------:R-:W-:-:S04]  /*66f0*/  FSEL R2, R2, RZ, P6 ;  /* 0x000000ff02027208 */ /* 0x000fc80003000000 */
[----:B------:R-:W-:-:S04]  /*6700*/  F2FP.BF16.F32.PACK_AB R2, RZ, R2 ;  /* 0x00000002ff02723e */ /* 0x000fc800000010ff */
[----:B------:R-:W-:-:S07]  /*6710*/  PRMT R106, R106, 0x5410, R2 ;  /* 0x000054106a6a7816 */ /* 0x000fce0000000002 */
.L_x_2566:
        /* <DEDUP_REMOVED lines=10> */
.L_x_2567:
        /* <DEDUP_REMOVED lines=10> */
.L_x_2560:
        /* <DEDUP_REMOVED lines=12> */
.L_x_2568:
        /* <DEDUP_REMOVED lines=12> */
.L_x_2569:
        /* <DEDUP_REMOVED lines=12> */
.L_x_2570:
        /* <DEDUP_REMOVED lines=12> */
.L_x_2571:
        /* <DEDUP_REMOVED lines=12> */
.L_x_2572:
        /* <DEDUP_REMOVED lines=12> */
.L_x_2573:
        /* <DEDUP_REMOVED lines=12> */
.L_x_2574:
        /* <DEDUP_REMOVED lines=13> */
.L_x_2552:
[----:B0-2---:R-:W0:Y:S08]  /*6e70*/  @P0 LDC.64 R110, c[0x0][0x478] ;  /* 0x00011e00ff6e0b82 */ /* 0x005e300000000a00 */
[----:B------:R-:W1:Y:S01]  /*6e80*/  @P4 LDC.64 R108, c[0x0][0x468] ;  /* 0x00011a00ff6c4b82 */ /* 0x000e620000000a00 */
[----:B0-----:R-:W-:-:S05]  /*6e90*/  @P0 IMAD.WIDE.U32 R110, R0, 0x10, R110 ;  /* 0x00000010006e0825 */ /* 0x001fca00078e006e */
[----:B------:R3:W-:Y:S01]  /*6ea0*/  @P0 STG.E.128 desc[UR20][R110.64], R60 ;  /* 0x0000003c6e000986 */ /* 0x0007e2000c101d14 */
[----:B-1----:R-:W-:-:S05]  /*6eb0*/  @P4 IMAD.WIDE.U32 R108, R113, 0x10, R108 ;  /* 0x00000010716c4825 */ /* 0x002fca00078e006c */
[----:B------:R3:W-:Y:S02]  /*6ec0*/  @P4 STG.E.128 desc[UR20][R108.64], R104 ;  /* 0x000000686c004986 */ /* 0x0007e4000c101d14 */
.L_x_2542:
[----:B------:R-:W-:Y:S05]  /*6ed0*/  BSYNC.RECONVERGENT B0 ;  /* 0x0000000000007941 */ /* 0x000fea0003800200 */
.L_x_2541:
[----:B------:R-:W-:Y:S02]  /*6ee0*/  UIADD3 UR11, UPT, UPT, UR11, UR26, URZ ;  /* 0x0000001a0b0b7290 */ /* 0x000fe4000fffe0ff */
[----:B------:R-:W-:Y:S02]  /*6ef0*/  UPLOP3.LUT UP1, UPT, UPT, UPT, UP1, 0x40, 0x4 ;  /* 0x000000000004789c */ /* 0x000fe40003f2e810 */
[----:B------:R-:W-:-:S09]  /*6f00*/  UISETP.GE.AND UP0, UPT, UR11, UR27, UPT ;  /* 0x0000001b0b00728c */ /* 0x000fd2000bf06270 */
[----:B------:R-:W-:Y:S05]  /*6f10*/  BRA.U !UP0, `(.L_x_2575) ;  /* 0xffffff95089c7547 */ /* 0x000fea000b83ffff */
.L_x_2462:
[----:B------:R-:W1:Y:S08]  /*6f20*/  S2UR UR6, SR_CTAID.X ;  /* 0x00000000000679c3 */ /* 0x000e700000002500 */
[----:B------:R-:W4:Y:S08]  /*6f30*/  LDC.64 R2, c[0x0][0x440] ;  /* 0x00011000ff027b82 */ /* 0x000f300000000a00 */
[----:B------:R-:W0:Y:S08]  /*6f40*/  LDC.64 R4, c[0x0][0x448] ;  /* 0x00011200ff047b82 */ /* 0x000e300000000a00 */
[----:B------:R-:W2:Y:S01]  /*6f50*/  LDC.64 R6, c[0x0][0x440] ;  /* 0x00011000ff067b82 */ /* 0x000ea20000000a00 */
[----:B-1----:R-:W-:-:S06]  /*6f60*/  UIMAD UR6, UR6, UR10, URZ ;  /* 0x0000000a060672a4 */ /* 0x002fcc000f8e02ff */
[----:B------:R-:W-:Y:S01]  /*6f70*/  MOV R0, UR6 ;  /* 0x0000000600007c02 */ /* 0x000fe20008000f00 */
[----:B------:R-:W1:Y:S03]  /*6f80*/  LDC.64 R8, c[0x0][0x448] ;  /* 0x00011200ff087b82 */ /* 0x000e660000000a00 */
[----:B------:R-:W-:-:S05]  /*6f90*/  LEA.HI R161, R0, R161, RZ, 0x1d ;  /* 0x000000a100a17211 */ /* 0x000fca00078fe8ff */
[----:B----4-:R-:W-:-:S04]  /*6fa0*/  @P1 IMAD.WIDE.U32 R2, R161, 0x20, R2 ;  /* 0x00000020a1021825 */ /* 0x010fc800078e0002 */
[C---:B0-----:R-:W-:Y:S01]  /*6fb0*/  @P1 IMAD.WIDE.U32 R4, R161.reuse, 0x20, R4 ;  /* 0x00000020a1041825 */ /* 0x041fe200078e0004 */
[----:B------:R-:W-:Y:S01]  /*6fc0*/  @P1 IADD3 R161, PT, PT, R161, 0x80, RZ ;  /* 0x00000080a1a11810 */ /* 0x000fe20007ffe0ff */
[----:B------:R0:W-:Y:S04]  /*6fd0*/  @P1 STG.E.128 desc[UR20][R2.64], R72 ;  /* 0x0000004802001986 */ /* 0x0001e8000c101d14 */
[C---:B--2---:R-:W-:Y:S01]  /*6fe0*/  @P2 IMAD.WIDE.U32 R6, R161.reuse, 0x20, R6 ;  /* 0x00000020a1062825 */ /* 0x044fe200078e0006 */
        /* <DEDUP_REMOVED lines=19> */
.L_x_2576:
        /* <DEDUP_REMOVED lines=14> */
.L_x_10705:


//--------------------- .text._ZN10layer_norm22ln_bwd_finalize_kernelINS_22Kernel_traits_finalizeILj3072Ef13__nv_bfloat16S2_S2_fjLb0ELj1024ELj4ENS_18Kernel_traits_baseILj3072EfS2_S2_S2_fjLj1024EEEEELb0ELb1EEEvNS_9BwdParamsE --------------------------
	.section	.text._ZN10layer_norm22ln_bwd_finalize_kernelINS_22Kernel_traits_finalizeILj3072Ef13__nv_bfloat16S2_S2_fjLb0ELj1024ELj4ENS_18Kernel_traits_baseILj3072EfS2_S2_S2_fjLj1024EEEEELb0ELb1EEEvNS_9BwdParamsE,"ax",@progbits
	.align	128
        .global         _ZN10layer_norm22ln_bwd_finalize_kernelINS_22Kernel_traits_finalizeILj3072Ef13__nv_bfloat16S2_S2_fjLb0ELj1024ELj4ENS_18Kernel_traits_baseILj3072EfS2_S2_S2_fjLj1024EEEEELb0ELb1EEEvNS_9BwdParamsE
        .type           _ZN10layer_norm22ln_bwd_finalize_kernelINS_22Kernel_traits_finalizeILj3072Ef13__nv_bfloat16S2_S2_fjLb0ELj1024ELj4ENS_18Kernel_traits_baseILj3072EfS2_S2_S2_fjLj1024EEEEELb0ELb1EEEvNS_9BwdParamsE,@function
        .size           _ZN10layer_norm22ln_bwd_finalize_kernelINS_22Kernel_traits_finalizeILj3072Ef13__nv_bfloat16S2_S2_fjLb0ELj1024ELj4ENS_18Kernel_traits_baseILj3072EfS2_S2_S2_fjLj1024EEEEELb0ELb1EEEvNS_9BwdParamsE,(.L_x_10706 - _ZN10layer_norm22ln_bwd_finalize_kernelINS_22Kernel_traits_finalizeILj3072Ef13__nv_bfloat16S2_S2_fjLb0ELj1024ELj4ENS_18Kernel_traits_baseILj3072EfS2_S2_S2_fjLj1024EEEEELb0ELb1EEEvNS_9BwdParamsE)
        .other          _ZN10layer_norm22ln_bwd_finalize_kernelINS_22Kernel_traits_finalizeILj3072Ef13__nv_bfloat16S2_S2_fjLb0ELj1024ELj4ENS_18Kernel_traits_baseILj3072EfS2_S2_S2_fjLj1024EEEEELb0ELb1EEEvNS_9BwdParamsE,@"STO_CUDA_ENTRY STV_DEFAULT"
_ZN10layer_norm22ln_bwd_finalize_kernelINS_22Kernel_traits_finalizeILj3072Ef13__nv_bfloat16S2_S2_fjLb0ELj1024ELj4ENS_18Kernel_traits_baseILj3072EfS2_S2_S2_fjLj1024EEEEELb0ELb1EEEvNS_9BwdParamsE:
.text._ZN10layer_norm22ln_bwd_finalize_kernelINS_22Kernel_traits_finalizeILj3072Ef13__nv_bfloat16S2_S2_fjLb0ELj1024ELj4ENS_18Kernel_traits_baseILj3072EfS2_S2_S2_fjLj1024EEEEELb0ELb1EEEvNS_9BwdParamsE:
        /* <DEDUP_REMOVED lines=21> */
[----:B------:R-:W-:Y:S02]  /*0150*/  LOP3.LUT R3, RZ, R0, RZ, 0x33, !PT ;  /* 0x00000000ff037212 */ /* 0x000fe400078e33ff */
[----:B------:R-:W-:Y:S02]  /*0160*/  VIMNMX.U32 R2, PT, PT, R8, UR10, !PT ;  /* 0x0000000a08027c48 */ /* 0x000fe4000ffe0000 */
[----:B------:R-:W-:Y:S02]  /*0170*/  MOV R26, RZ ;  /* 0x000000ff001a7202 */ /* 0x000fe40000000f00 */
[----:B------:R-:W-:Y:S02]  /*0180*/  IADD3 R5, PT, PT, R2, R3, RZ ;  /* 0x0000000302057210 */ /* 0x000fe40007ffe0ff */
[----:B------:R-:W-:-:S02]  /*0190*/  MOV R2, RZ ;  /* 0x000000ff00027202 */ /* 0x000fc40000000f00 */
[C---:B------:R-:W-:Y:S02]  /*01a0*/  ISETP.GE.U32.AND P0, PT, R5.reuse, 0x1e0, PT ;  /* 0x000001e00500780c */ /* 0x040fe40003f06070 */
[----:B------:R-:W-:Y:S02]  /*01b0*/  MOV R3, R0 ;  /* 0x0000000000037202 */ /* 0x000fe40000000f00 */
        /* <DEDUP_REMOVED lines=25> */
[-C--:B------:R-:W-:Y:S01]  /*0350*/  IMAD R29, R28, R5.reuse, UR7 ;  /* 0x000000071c1d7e24 */ /* 0x080fe2000f8e0205 */
[C---:B------:R-:W-:Y:S01]  /*0360*/  IADD3 R8, PT, PT, R4.reuse, R8, RZ ;  /* 0x0000000804087210 */ /* 0x040fe20007ffe0ff */
[-C--:B------:R-:W-:Y:S01]  /*0370*/  IMAD R27, R27, R5.reuse, UR7 ;  /* 0x000000071b1b7e24 */ /* 0x080fe2000f8e0205 */
[C---:B------:R-:W-:Y:S01]  /*0380*/  IADD3 R10, PT, PT, R4.reuse, R10, RZ ;  /* 0x0000000a040a7210 */ /* 0x040fe20007ffe0ff */
[-C--:B------:R-:W-:Y:S01]  /*0390*/  IMAD R23, R23, R5.reuse, UR7 ;  /* 0x0000000717177e24 */ /* 0x080fe2000f8e0205 */
[----:B------:R-:W-:Y:S01]  /*03a0*/  IADD3 R12, PT, PT, R4, R12, RZ ;  /* 0x0000000c040c7210 */ /* 0x000fe20007ffe0ff */
[-C--:B------:R-:W-:Y:S01]  /*03b0*/  IMAD R7, R7, R5.reuse, UR7 ;  /* 0x0000000707077e24 */ /* 0x080fe2000f8e0205 */
[----:B------:R-:W-:Y:S01]  /*03c0*/  IADD3 R24, PT, PT, -R24, RZ, RZ ;  /* 0x000000ff18187210 */ /* 0x000fe20007ffe1ff */
[----:B------:R-:W-:-:S02]  /*03d0*/  IMAD R19, R19, R5, UR7 ;  /* 0x0000000713137e24 */ /* 0x000fc4000f8e0205 */
        /* <DEDUP_REMOVED lines=11> */
[C---:B------:R-:W-:Y:S01]  /*0490*/  IADD3 R9, PT, PT, R4.reuse, R9, RZ ;  /* 0x0000000904097210 */ /* 0x040fe20007ffe0ff */
[----:B------:R-:W-:Y:S01]  /*04a0*/  HFMA2 R2, -RZ, RZ, 0, 0 ;  /* 0x00000000ff027431 */ /* 0x000fe200000001ff */
[----:B------:R-:W-:-:S02]  /*04b0*/  IADD3 R11, PT, PT, R4, R11, RZ ;  /* 0x0000000b040b7210 */ /* 0x000fc40007ffe0ff */
[C---:B------:R-:W-:Y:S02]  /*04c0*/  IADD3 R13, PT, PT, R4.reuse, R13, RZ ;  /* 0x0000000d040d7210 */ /* 0x040fe40007ffe0ff */
[C---:B------:R-:W-:Y:S02]  /*04d0*/  IADD3 R6, PT, PT, R4.reuse, R21, RZ ;  /* 0x0000001504067210 */ /* 0x040fe40007ffe0ff */
[C---:B------:R-:W-:Y:S02]  /*04e0*/  IADD3 R17, PT, PT, R4.reuse, R17, RZ ;  /* 0x0000001104117210 */ /* 0x040fe40007ffe0ff */
[----:B------:R-:W-:Y:S02]  /*04f0*/  IADD3 R4, PT, PT, R4, R3, RZ ;  /* 0x0000000304047210 */ /* 0x000fe40007ffe0ff */
[----:B------:R-:W-:-:S07]  /*0500*/  MOV R3, R0 ;  /* 0x0000000000037202 */ /* 0x000fce0000000f00 */
.L_x_2581:
        /* <DEDUP_REMOVED lines=118> */
.L_x_2580:
[----:B------:R-:W-:Y:S05]  /*0c70*/  BSYNC.RECONVERGENT B1 ;  /* 0x0000000000017941 */ /* 0x000fea0003800200 */
.L_x_2579:
        /* <DEDUP_REMOVED lines=25> */
[----:B--2---:R-:W-:Y:S01]  /*0e10*/  IMAD.WIDE.U32 R20, R19, 0x4, R14 ;  /* 0x0000000413147825 */ /* 0x004fe200078e000e */
[----:B------:R0:W2:Y:S04]  /*0e20*/  LDG.E R22, desc[UR8][R12.64] ;  /* 0x000000080c167981 */ /* 0x0000a8000c1e1900 */
[----:B------:R1:W4:Y:S01]  /*0e30*/  LDG.E R23, desc[UR8][R20.64] ;  /* 0x0000000814177981 */ /* 0x000322000c1e1900 */
[----:B------:R-:W-:-:S04]  /*0e40*/  LEA R17, R18, R19, 0x6 ;  /* 0x0000001312117211 */ /* 0x000fc800078e30ff */
[C---:B------:R-:W-:Y:S02]  /*0e50*/  LEA R27, R18.reuse, R17, 0x5 ;  /* 0x00000011121b7211 */ /* 0x040fe400078e28ff */
[----:B------:R-:W-:Y:S01]  /*0e60*/  LEA R19, R18, R19, 0x7 ;  /* 0x0000001312137211 */ /* 0x000fe200078e38ff */
[----:B------:R-:W-:-:S04]  /*0e70*/  IMAD.WIDE.U32 R24, R25, 0x4, R14 ;  /* 0x0000000419187825 */ /* 0x000fc800078e000e */
[----:B0-----:R-:W-:-:S04]  /*0e80*/  IMAD.WIDE.U32 R12, R27, 0x4, R10 ;  /* 0x000000041b0c7825 */ /* 0x001fc800078e000a */
[--C-:B-1----:R-:W-:Y:S02]  /*0e90*/  IMAD.WIDE.U32 R20, R19, 0x4, R10.reuse ;  /* 0x0000000413147825 */ /* 0x102fe400078e000a */
[----:B------:R-:W5:Y:S02]  /*0ea0*/  LDG.E R13, desc[UR8][R12.64] ;  /* 0x000000080c0d7981 */ /* 0x000f64000c1e1900 */
[----:B------:R-:W-:Y:S02]  /*0eb0*/  IMAD.WIDE.U32 R28, R17, 0x4, R10 ;  /* 0x00000004111c7825 */ /* 0x000fe400078e000a */
[----:B------:R0:W5:Y:S04]  /*0ec0*/  LDG.E R8, desc[UR8][R20.64] ;  /* 0x0000000814087981 */ /* 0x000168000c1e1900 */
[----:B------:R1:W5:Y:S04]  /*0ed0*/  LDG.E R9, desc[UR8][R28.64] ;  /* 0x000000081c097981 */ /* 0x000368000c1e1900 */
[----:B------:R1:W5:Y:S01]  /*0ee0*/  LDG.E R12, desc[UR8][R24.64] ;  /* 0x00000008180c7981 */ /* 0x000362000c1e1900 */
[CC--:B0-----:R-:W-:Y:S01]  /*0ef0*/  LEA R21, R18.reuse, R19.reuse, 0x5 ;  /* 0x0000001312157211 */ /* 0x0c1fe200078e28ff */
[----:B-1----:R-:W-:Y:S01]  /*0f00*/  IMAD.WIDE.U32 R28, R19, 0x4, R14 ;  /* 0x00000004131c7825 */ /* 0x002fe200078e000e */
[----:B------:R-:W-:-:S03]  /*0f10*/  LEA R19, R18, R19, 0x6 ;  /* 0x0000001312137211 */ /* 0x000fc600078e30ff */
[----:B------:R-:W-:-:S04]  /*0f20*/  IMAD.WIDE.U32 R24, R21, 0x4, R10 ;  /* 0x0000000415187825 */ /* 0x000fc800078e000a */
[----:B------:R-:W-:-:S06]  /*0f30*/  IMAD.WIDE.U32 R20, R21, 0x4, R14 ;  /* 0x0000000415147825 */ /* 0x000fcc00078e000e */
[----:B------:R-:W5:Y:S01]  /*0f40*/  LDG.E R20, desc[UR8][R20.64] ;  /* 0x0000000814147981 */ /* 0x000f62000c1e1900 */
[----:B---3--:R-:W-:Y:S01]  /*0f50*/  FADD.FTZ R26, R26, R16 ;  /* 0x000000101a1a7221 */ /* 0x008fe20000010000 */
[----:B------:R-:W-:-:S04]  /*0f60*/  IMAD.WIDE.U32 R16, R17, 0x4, R14 ;  /* 0x0000000411107825 */ /* 0x000fc800078e000e */
[----:B--2---:R-:W-:Y:S01]  /*0f70*/  FADD.FTZ R22, R26, R22 ;  /* 0x000000161a167221 */ /* 0x004fe20000010000 */
[----:B------:R-:W-:Y:S01]  /*0f80*/  IMAD.WIDE.U32 R26, R27, 0x4, R14 ;  /* 0x000000041b1a7825 */ /* 0x000fe200078e000e */
[----:B------:R-:W2:Y:S03]  /*0f90*/  LDG.E R16, desc[UR8][R16.64] ;  /* 0x0000000810107981 */ /* 0x000ea6000c1e1900 */
[----:B----4-:R-:W-:Y:S02]  /*0fa0*/  FADD.FTZ R23, R2, R23 ;  /* 0x0000001702177221 */ /* 0x010fe40000010000 */
[----:B------:R-:W3:Y:S04]  /*0fb0*/  LDG.E R26, desc[UR8][R26.64] ;  /* 0x000000081a1a7981 */ /* 0x000ee8000c1e1900 */
[----:B------:R0:W4:Y:S04]  /*0fc0*/  LDG.E R2, desc[UR8][R24.64] ;  /* 0x0000000818027981 */ /* 0x000128000c1e1900 */
[----:B------:R1:W4:Y:S01]  /*0fd0*/  LDG.E R17, desc[UR8][R28.64] ;  /* 0x000000081c117981 */ /* 0x000322000c1e1900 */
[----:B0-----:R-:W-:Y:S01]  /*0fe0*/  LEA R25, R18, R19, 0x5 ;  /* 0x0000001312197211 */ /* 0x001fe200078e28ff */
[----:B-1----:R-:W-:-:S04]  /*0ff0*/  IMAD.WIDE.U32 R28, R19, 0x4, R10 ;  /* 0x00000004131c7825 */ /* 0x002fc800078e000a */
[----:B------:R-:W-:Y:S01]  /*1000*/  IMAD.WIDE.U32 R18, R19, 0x4, R14 ;  /* 0x0000000413127825 */ /* 0x000fe200078e000e */
[----:B------:R-:W4:Y:S03]  /*1010*/  LDG.E R24, desc[UR8][R28.64] ;  /* 0x000000081c187981 */ /* 0x000f26000c1e1900 */
[C---:B------:R-:W-:Y:S02]  /*1020*/  IMAD.WIDE.U32 R10, R25.reuse, 0x4, R10 ;  /* 0x00000004190a7825 */ /* 0x040fe400078e000a */
[----:B------:R-:W4:Y:S02]  /*1030*/  LDG.E R18, desc[UR8][R18.64] ;  /* 0x0000000812127981 */ /* 0x000f24000c1e1900 */
[----:B------:R-:W-:Y:S02]  /*1040*/  IMAD.WIDE.U32 R14, R25, 0x4, R14 ;  /* 0x00000004190e7825 */ /* 0x000fe400078e000e */
[----:B------:R-:W4:Y:S04]  /*1050*/  LDG.E R10, desc[UR8][R10.64] ;  /* 0x000000080a0a7981 */ /* 0x000f28000c1e1900 */
[----:B------:R-:W4:Y:S01]  /*1060*/  LDG.E R14, desc[UR8][R14.64] ;  /* 0x000000080e0e7981 */ /* 0x000f22000c1e1900 */
[----:B-----5:R-:W-:Y:S01]  /*1070*/  FADD.FTZ R23, R23, R12 ;  /* 0x0000000c17177221 */ /* 0x020fe20000010000 */
[----:B------:R-:W-:-:S04]  /*1080*/  FADD.FTZ R22, R22, R9 ;  /* 0x0000000916167221 */ /* 0x000fc80000010000 */
[----:B------:R-:W-:-:S04]  /*1090*/  FADD.FTZ R13, R22, R13 ;  /* 0x0000000d160d7221 */ /* 0x000fc80000010000 */
[----:B------:R-:W-:Y:S01]  /*10a0*/  FADD.FTZ R13, R13, R8 ;  /* 0x000000080d0d7221 */ /* 0x000fe20000010000 */
[----:B------:R-:W-:Y:S01]  /*10b0*/  IADD3 R3, PT, PT, R3, 0x100, RZ ;  /* 0x0000010003037810 */ /* 0x000fe20007ffe0ff */
[----:B--2---:R-:W-:-:S04]  /*10c0*/  FADD.FTZ R23, R23, R16 ;  /* 0x0000001017177221 */ /* 0x004fc80000010000 */
[----:B---3--:R-:W-:Y:S01]  /*10d0*/  FADD.FTZ R26, R23, R26 ;  /* 0x0000001a171a7221 */ /* 0x008fe20000010000 */
[----:B----4-:R-:W-:-:S03]  /*10e0*/  FADD.FTZ R13, R13, R2 ;  /* 0x000000020d0d7221 */ /* 0x010fc60000010000 */
[----:B------:R-:W-:-:S04]  /*10f0*/  FADD.FTZ R17, R26, R17 ;  /* 0x000000111a117221 */ /* 0x000fc80000010000 */
[----:B------:R-:W-:Y:S01]  /*1100*/  FADD.FTZ R17, R17, R20 ;  /* 0x0000001411117221 */ /* 0x000fe20000010000 */
[----:B------:R-:W-:-:S03]  /*1110*/  FADD.FTZ R13, R13, R24 ;  /* 0x000000180d0d7221 */ /* 0x000fc60000010000 */
[----:B------:R-:W-:Y:S01]  /*1120*/  FADD.FTZ R17, R17, R18 ;  /* 0x0000001211117221 */ /* 0x000fe20000010000 */
[----:B------:R-:W-:-:S03]  /*1130*/  FADD.FTZ R26, R13, R10 ;  /* 0x0000000a0d1a7221 */ /* 0x000fc60000010000 */
[----:B------:R-:W-:-:S07]  /*1140*/  FADD.FTZ R2, R17, R14 ;  /* 0x0000000e11027221 */ /* 0x000fce0000010000 */
.L_x_2583:
[----:B------:R-:W-:Y:S05]  /*1150*/  BSYNC.RECONVERGENT B1 ;  /* 0x0000000000017941 */ /* 0x000fea0003800200 */
.L_x_2582:
        /* <DEDUP_REMOVED lines=16> */
[----:B------:R-:W3:Y:S01]  /*1260*/  LDG.E R7, desc[UR8][R22.64] ;  /* 0x0000000816077981 */ /* 0x000ee2000c1e1900 */
[----:B------:R-:W-:Y:S01]  /*1270*/  LEA R25, R12, R15, 0x5 ;  /* 0x0000000f0c197211 */ /* 0x000fe200078e28ff */
[----:B------:R-:W-:Y:S02]  /*1280*/  IMAD.WIDE.U32 R16, R17, 0x4, R8 ;  /* 0x0000000411107825 */ /* 0x000fe400078e0008 */
        /* <DEDUP_REMOVED lines=19> */
.L_x_2585:
[----:B------:R-:W-:Y:S05]  /*13c0*/  BSYNC.RECONVERGENT B1 ;  /* 0x0000000000017941 */ /* 0x000fea0003800200 */
.L_x_2584:
[----:B------:R-:W-:Y:S05]  /*13d0*/  @!P1 BRA `(.L_x_2578) ;  /* 0x0000000000449947 */ /* 0x000fea0003800000 */
[----:B------:R-:W0:Y:S01]  /*13e0*/  LDC R14, c[0x0][0x388] ;  /* 0x0000e200ff0e7b82 */ /* 0x000e220000000800 */
[----:B------:R-:W-:Y:S02]  /*13f0*/  LOP3.LUT R6, R6, 0x1f, RZ, 0xc0, !PT ;  /* 0x0000001f06067812 */ /* 0x000fe400078ec0ff */
[----:B------:R-:W-:-:S05]  /*1400*/  IADD3 R12, PT, PT, -R5, RZ, RZ ;  /* 0x000000ff050c7210 */ /* 0x000fca0007ffe1ff */
[----:B------:R-:W1:Y:S08]  /*1410*/  LDC.64 R8, c[0x0][0x440] ;  /* 0x00011000ff087b82 */ /* 0x000e700000000a00 */
[----:B------:R-:W2:Y:S01]  /*1420*/  LDC.64 R10, c[0x0][0x448] ;  /* 0x00011200ff0a7b82 */ /* 0x000ea20000000a00 */
[----:B0-----:R-:W-:-:S05]  /*1430*/  IMAD R3, R3, R14, UR7 ;  /* 0x0000000703037e24 */ /* 0x001fca000f8e020e */
[----:B------:R-:W-:-:S07]  /*1440*/  IADD3 R3, PT, PT, R6, R3, RZ ;  /* 0x0000000306037210 */ /* 0x000fce0007ffe0ff */
.L_x_2586:
        /* <DEDUP_REMOVED lines=10> */
.L_x_2578:
[----:B------:R-:W-:Y:S05]  /*14f0*/  BSYNC.RECONVERGENT B0 ;  /* 0x0000000000007941 */ /* 0x000fea0003800200 */
.L_x_2577:
        /* <DEDUP_REMOVED lines=55> */
.L_x_2587:
        /* <DEDUP_REMOVED lines=9> */
.L_x_10706:


//--------------------- .text._ZN10layer_norm13ln_bwd_kernelINS_13Kernel_traitsIf13__nv_bfloat16S2_S2_fjLj3072ELj1ELj1ELj4ELj16ENS_18Kernel_traits_baseILj3072EfS2_S2_S2_fjLj128EEEEELb1ELb0ELb1ELb1EEEvNS_9BwdParamsE --------------------------
	.section	.text._ZN10layer_norm13ln_bwd_kernelINS_13Kernel_traitsIf13__nv_bfloat16S2_S2_fjLj3072ELj1ELj1ELj4ELj16ENS_18Kernel_traits_baseILj3072EfS2_S2_S2_fjLj128EEEEELb1ELb0ELb1ELb1EEEvNS_9BwdParamsE,"ax",@progbits
	.align	128
        .global         _ZN10layer_norm13ln_bwd_kernelINS_13Kernel_traitsIf13__nv_bfloat16S2_S2_fjLj3072ELj1ELj1ELj4ELj16ENS_18Kernel_traits_baseILj3072EfS2_S2_S2_fjLj128EEEEELb1ELb0ELb1ELb1EEEvNS_9BwdParamsE
        .type           _ZN10layer_norm13ln_bwd_kernelINS_13Kernel_traitsIf13__nv_bfloat16S2_S2_fjLj3072ELj1ELj1ELj4ELj16ENS_18Kernel_traits_baseILj3072EfS2_S2_S2_fjLj128EEEEELb1ELb0ELb1ELb1EEEvNS_9BwdParamsE,@function
        .size           _ZN10layer_norm13ln_bwd_kernelINS_13Kernel_traitsIf13__nv_bfloat16S2_S2_fjLj3072ELj1ELj1ELj4ELj16ENS_18Kernel_traits_baseILj3072EfS2_S2_S2_fjLj128EEEEELb1ELb0ELb1ELb1EEEvNS_9BwdParamsE,(.L_x_10707 - _ZN10layer_norm13ln_bwd_kernelINS_13Kernel_traitsIf13__nv_bfloat16S2_S2_fjLj3072ELj1ELj1ELj4ELj16ENS_18Kernel_traits_baseILj3072EfS2_S2_S2_fjLj128EEEEELb1ELb0ELb1ELb1EEEvNS_9BwdParamsE)
        .other          _ZN10layer_norm13ln_bwd_kernelINS_13Kernel_traitsIf13__nv_bfloat16S2_S2_fjLj3072ELj1ELj1ELj4ELj16ENS_18Kernel_traits_baseILj3072EfS2_S2_S2_fjLj128EEEEELb1ELb0ELb1ELb1EEEvNS_9BwdParamsE,@"STO_CUDA_ENTRY STV_DEFAULT"
_ZN10layer_norm13ln_bwd_kernelINS_13Kernel_traitsIf13__nv_bfloat16S2_S2_fjLj3072ELj1ELj1ELj4ELj16ENS_18Kernel_traits_baseILj3072EfS2_S2_S2_fjLj128EEEEELb1ELb0ELb1ELb1EEEvNS_9BwdParamsE:
.text._ZN10layer_norm13ln_bwd_kernelINS_13Kernel_traitsIf13__nv_bfloat16S2_S2_fjLj3072ELj1ELj1ELj4ELj16ENS_18Kernel_traits_baseILj3072EfS2_S2_S2_fjLj128EEEEELb1ELb0ELb1ELb1EEEvNS_9BwdParamsE:
        /* <DEDUP_REMOVED lines=40> */
[----:B0-----:R0:W5:Y:S01]  /*0280*/  LDG.E.128 R52, desc[UR20][R2.64] ;  /* 0x0000001402347981 */ /* 0x001162000c1e1d00 */
[----:B------:R-:W0:Y:S03]  /*0290*/  LDCU.128 UR16, c[0x0][0x3f0] ;  /* 0x00007e00ff1077ac */ /* 0x000e260008000c00 */
[----:B------:R0:W5:Y:S01]  /*02a0*/  LDG.E.128 R48, desc[UR20][R2.64+0x10] ;  /* 0x0000101402307981 */ /* 0x000162000c1e1d00 */
[----:B------:R-:W0:Y:S03]  /*02b0*/  LDCU.64 UR24, c[0x0][0x380] ;  /* 0x00007000ff1877ac */ /* 0x000e260008000a00 */
[----:B------:R0:W5:Y:S04]  /*02c0*/  LDG.E.128 R44, desc[UR20][R2.64+0x1000] ;  /* 0x00100014022c7981 */ /* 0x000168000c1e1d00 */
[----:B------:R0:W5:Y:S04]  /*02d0*/  LDG.E.128 R40, desc[UR20][R2.64+0x1010] ;  /* 0x0010101402287981 */ /* 0x000168000c1e1d00 */
[----:B------:R0:W5:Y:S04]  /*02e0*/  LDG.E.128 R36, desc[UR20][R2.64+0x2000] ;  /* 0x0020001402247981 */ /* 0x000168000c1e1d00 */
[----:B------:R0:W5:Y:S01]  /*02f0*/  LDG.E.128 R32, desc[UR20][R2.64+0x2010] ;  /* 0x0020101402207981 */ /* 0x000162000c1e1d00 */
[----:B------:R-:W-:Y:S01]  /*0300*/  HFMA2 R100, -RZ, RZ, 0, 0 ;  /* 0x00000000ff647431 */ /* 0x000fe200000001ff */
[----:B-1234-:R-:W-:-:S11]  /*0310*/  UPLOP3.LUT UP1, UPT, UPT, UPT, UPT, 0x40, 0x4 ;  /* 0x000000000004789c */ /* 0x01efd60003f2e870 */
.L_x_2689:
        /* <DEDUP_REMOVED lines=23> */
[----:B-----5:R-:W-:-:S04]  /*0490*/  ISETP.GE.AND P1, PT, R156, 0x1, PT ;  /* 0x000000019c00780c */ /* 0x020fc80003f26270 */
        /* <DEDUP_REMOVED lines=8> */
[----:B------:R-:W-:Y:S01]  /*0520*/  VIADD R127, R125, 0x80 ;  /* 0x000000807d7f7836 */ /* 0x000fe20000000000 */
[----:B------:R-:W-:Y:S01]  /*0530*/  IADD3 R13, PT, PT, R7, 0x80, RZ ;  /* 0x00000080070d7810 */ /* 0x000fe20007ffe0ff */
[----:B-1----:R-:W-:Y:S01]  /*0540*/  IMAD.WIDE.U32 R116, R125, 0x10, R8 ;  /* 0x000000107d747825 */ /* 0x002fe200078e0008 */
[----:B------:R-:W-:Y:S02]  /*0550*/  MOV R154, UR10 ;  /* 0x0000000a009a7c02 */ /* 0x000fe40008000f00 */
[----:B------:R-:W-:Y:S01]  /*0560*/  MOV R155, UR11 ;  /* 0x0000000b009b7c02 */ /* 0x000fe20008000f00 */
[----:B--2---:R-:W-:Y:S02]  /*0570*/  IMAD.WIDE.U32 R112, R7, 0x10, R4 ;  /* 0x0000001007707825 */ /* 0x004fe400078e0004 */
[----:B------:R-:W2:Y:S02]  /*0580*/  LDG.E.128 R116, desc[UR20][R116.64] ;  /* 0x0000001474747981 */ /* 0x000ea4000c1e1d00 */
[----:B------:R-:W-:-:S02]  /*0590*/  IMAD.WIDE.U32 R16, R127, 0x10, R8 ;  /* 0x000000107f107825 */ /* 0x000fc400078e0008 */
[----:B------:R-:W3:Y:S02]  /*05a0*/  LDG.E R154, desc[UR20][R154.64] ;  /* 0x000000149a9a7981 */ /* 0x000ee4000c1e1900 */
[----:B------:R-:W-:Y:S01]  /*05b0*/  IMAD.WIDE.U32 R12, R13, 0x10, R4 ;  /* 0x000000100d0c7825 */ /* 0x000fe200078e0004 */
[----:B------:R-:W-:Y:S01]  /*05c0*/  IADD3 R3, PT, PT, R7, 0x100, RZ ;  /* 0x0000010007037810 */ /* 0x000fe20007ffe0ff */
[----:B------:R-:W4:Y:S02]  /*05d0*/  LDG.E.128 R112, desc[UR20][R112.64] ;  /* 0x0000001470707981 */ /* 0x000f24000c1e1d00 */
[----:B------:R-:W-:Y:S02]  /*05e0*/  IMAD.WIDE.U32 R8, R137, 0x10, R8 ;  /* 0x0000001089087825 */ /* 0x000fe400078e0008 */
[----:B------:R-:W4:Y:S04]  /*05f0*/  LDG.E.128 R16, desc[UR20][R16.64] ;  /* 0x0000001410107981 */ /* 0x000f28000c1e1d00 */
[----:B------:R-:W4:Y:S01]  /*0600*/  LDG.E.128 R12, desc[UR20][R12.64] ;  /* 0x000000140c0c7981 */ /* 0x000f22000c1e1d00 */
[----:B------:R-:W-:-:S03]  /*0610*/  IMAD.WIDE.U32 R4, R3, 0x10, R4 ;  /* 0x0000001003047825 */ /* 0x000fc600078e0004 */
[----:B------:R-:W4:Y:S04]  /*0620*/  LDG.E.128 R8, desc[UR20][R8.64] ;  /* 0x0000001408087981 */ /* 0x000f28000c1e1d00 */
[----:B------:R-:W4:Y:S01]  /*0630*/  LDG.E.128 R4, desc[UR20][R4.64] ;  /* 0x0000001404047981 */ /* 0x000f22000c1e1d00 */
[----:B------:R-:W-:-:S05]  /*0640*/  @P1 IADD3 R122, PT, PT, R156, -0x1, RZ ;  /* 0xffffffff9c7a1810 */ /* 0x000fca0007ffe0ff */
[----:B------:R-:W-:-:S05]  /*0650*/  @P1 IMAD R122, R122, R123, RZ ;  /* 0x0000007b7a7a1224 */ /* 0x000fca00078e02ff */
[----:B------:R-:W-:Y:S01]  /*0660*/  @P1 SHF.R.S32.HI R123, RZ, 0x1f, R122 ;  /* 0x0000001fff7b1819 */ /* 0x000fe2000001147a */
[----:B------:R-:W-:-:S03]  /*0670*/  IMAD.MOV.U32 R135, RZ, RZ, RZ ;  /* 0x000000ffff877224 */ /* 0x000fc600078e00ff */
[----:B------:R-:W-:-:S04]  /*0680*/  @P1 LEA.HI R123, R123, R122, RZ, 0x3 ;  /* 0x0000007a7b7b1211 */ /* 0x000fc800078f18ff */
[----:B------:R-:W-:-:S04]  /*0690*/  @P1 LEA.HI.SX32 R135, R123, R0, 0x1d ;  /* 0x000000007b871211 */ /* 0x000fc800078feaff */
[C---:B------:R-:W-:Y:S02]  /*06a0*/  IADD3 R133, PT, PT, R135.reuse, 0x80, RZ ;  /* 0x0000008087857810 */ /* 0x040fe40007ffe0ff */
[C---:B------:R-:W-:Y:S01]  /*06b0*/  IADD3 R123, PT, PT, R135.reuse, 0x100, RZ ;  /* 0x00000100877b7810 */ /* 0x040fe20007ffe0ff */
[----:B0-----:R-:W-:-:S04]  /*06c0*/  IMAD.WIDE.U32 R134, R135, 0x8, R130 ;  /* 0x0000000887867825 */ /* 0x001fc800078e0082 */
[--C-:B------:R-:W-:Y:S02]  /*06d0*/  IMAD.WIDE.U32 R132, R133, 0x8, R130.reuse ;  /* 0x0000000885847825 */ /* 0x100fe400078e0082 */
[----:B------:R-:W5:Y:S02]  /*06e0*/  LDG.E.64 R134, desc[UR20][R134.64] ;  /* 0x0000001486867981 */ /* 0x000f64000c1e1b00 */
[----:B------:R-:W-:Y:S02]  /*06f0*/  IMAD.WIDE.U32 R130, R123, 0x8, R130 ;  /* 0x000000087b827825 */ /* 0x000fe400078e0082 */
[----:B------:R-:W5:Y:S04]  /*0700*/  LDG.E.64 R132, desc[UR20][R132.64] ;  /* 0x0000001484847981 */ /* 0x000f68000c1e1b00 */
[----:B------:R-:W5:Y:S01]  /*0710*/  LDG.E.64 R130, desc[UR20][R130.64] ;  /* 0x0000001482827981 */ /* 0x000f62000c1e1b00 */
[----:B------:R-:W-:-:S04]  /*0720*/  ISETP.NE.U32.AND P0, PT, RZ, UR4, PT ;  /* 0x00000004ff007c0c */ /* 0x000fc8000bf05070 */
[----:B------:R-:W-:-:S13]  /*0730*/  ISETP.NE.AND.EX P0, PT, RZ, UR5, PT, P0 ;  /* 0x00000005ff007c0c */ /* 0x000fda000bf05300 */
[----:B------:R-:W0:Y:S08]  /*0740*/  @P0 LDC.64 R2, c[0x0][0x438] ;  /* 0x00010e00ff020b82 */ /* 0x000e300000000a00 */
[----:B------:R-:W1:Y:S08]  /*0750*/  @P0 LDC.64 R120, c[0x0][0x438] ;  /* 0x00010e00ff780b82 */ /* 0x000e700000000a00 */
[----:B------:R-:W1:Y:S01]  /*0760*/  @P0 LDC.64 R128, c[0x0][0x438] ;  /* 0x00010e00ff800b82 */ /* 0x000e620000000a00 */
[----:B0-----:R-:W-:-:S05]  /*0770*/  @P0 IMAD.WIDE.U32 R2, R125, 0x10, R2 ;  /* 0x000000107d020825 */ /* 0x001fca00078e0002 */
[----:B------:R-:W5:Y:S01]  /*0780*/  @P0 LDG.E.128 R28, desc[UR20][R2.64] ;  /* 0x00000014021c0981 */ /* 0x000f62000c1e1d00 */
[----:B-1----:R-:W-:-:S05]  /*0790*/  @P0 IMAD.WIDE.U32 R120, R127, 0x10, R120 ;  /* 0x000000107f780825 */ /* 0x002fca00078e0078 */
[----:B------:R0:W5:Y:S01]  /*07a0*/  @P0 LDG.E.128 R24, desc[UR20][R120.64] ;  /* 0x0000001478180981 */ /* 0x000162000c1e1d00 */
[----:B------:R-:W-:-:S05]  /*07b0*/  @P0 IMAD.WIDE.U32 R128, R137, 0x10, R128 ;  /* 0x0000001089800825 */ /* 0x000fca00078e0080 */
[----:B------:R1:W5:Y:S01]  /*07c0*/  @P0 LDG.E.128 R20, desc[UR20][R128.64] ;  /* 0x0000001480140981 */ /* 0x000362000c1e1d00 */
[----:B------:R-:W-:Y:S02]  /*07d0*/  ISETP.NE.AND P0, PT, RZ, UR26, PT ;  /* 0x0000001aff007c0c */ /* 0x000fe4000bf05270 */
[----:B--2---:R-:W-:Y:S02]  /*07e0*/  PRMT R125, R116, 0x7632, R125 ;  /* 0x00007632747d7816 */ /* 0x004fe4000000007d */
[----:B------:R-:W-:Y:S02]  /*07f0*/  PRMT R124, R117, 0x7632, R124 ;  /* 0x00007632757c7816 */ /* 0x000fe4000000007c */
[----:B------:R-:W-:Y:S02]  /*0800*/  SHF.L.U32 R143, R118, 0x10, RZ ;  /* 0x00000010768f7819 */ /* 0x000fe400000006ff */
[----:B---3--:R-:W-:Y:S02]  /*0810*/  FSEL R154, R154, RZ, !P0 ;  /* 0x000000ff9a9a7208 */ /* 0x008fe40004000000 */
[----:B------:R-:W-:-:S02]  /*0820*/  PRMT R123, R118, 0x7632, R123 ;  /* 0x00007632767b7816 */ /* 0x000fc4000000007b */
[----:B------:R-:W-:Y:S02]  /*0830*/  PRMT R126, R119, 0x7632, R126 ;  /* 0x00007632777e7816 */ /* 0x000fe4000000007e */
[C---:B----4-:R-:W-:Y:S01]  /*0840*/  PRMT R122, R114.reuse, 0x7632, R122 ;  /* 0x00007632727a7816 */ /* 0x050fe2000000007a */
[----:B------:R-:W-:Y:S01]  /*0850*/  IMAD.U32 R139, R19, 0x10000, RZ ;  /* 0x00010000138b7824 */ /* 0x000fe200078e00ff */
[----:B------:R-:W-:Y:S02]  /*0860*/  SHF.L.U32 R149, R114, 0x10, RZ ;  /* 0x0000001072957819 */ /* 0x000fe400000006ff */
[C---:B0-----:R-:W-:Y:S02]  /*0870*/  PRMT R120, R115.reuse, 0x7632, R120 ;  /* 0x0000763273787816 */ /* 0x041fe40000000078 */
[----:B------:R-:W-:Y:S02]  /*0880*/  SHF.L.U32 R145, R115, 0x10, RZ ;  /* 0x0000001073917819 */ /* 0x000fe400000006ff */
[C---:B------:R-:W-:Y:S01]  /*0890*/  SHF.L.U32 R141, R17.reuse, 0x10, RZ ;  /* 0x00000010118d7819 */ /* 0x040fe200000006ff */
[----:B------:R-:W-:Y:S01]  /*08a0*/  IMAD.U32 R157, R10, 0x10000, RZ ;  /* 0x000100000a9d7824 */ /* 0x000fe200078e00ff */
[----:B------:R-:W-:-:S02]  /*08b0*/  PRMT R114, R17, 0x7632, R114 ;  /* 0x0000763211727816 */ /* 0x000fc40000000072 */
[----:B------:R-:W-:Y:S02]  /*08c0*/  PRMT R118, R19, 0x7632, R118 ;  /* 0x0000763213767816 */ /* 0x000fe40000000076 */
[C---:B------:R-:W-:Y:S02]  /*08d0*/  PRMT R0, R15.reuse, 0x7632, R0 ;  /* 0x000076320f007816 */ /* 0x040fe40000000000 */
[----:B------:R-:W-:Y:S02]  /*08e0*/  SHF.L.U32 R115, R15, 0x10, RZ ;  /* 0x000000100f737819 */ /* 0x000fe400000006ff */
[----:B------:R-:W-:Y:S02]  /*08f0*/  SHF.L.U32 R125, R125, 0x10, RZ ;  /* 0x000000107d7d7819 */ /* 0x000fe400000006ff */
[----:B------:R-:W-:Y:S01]  /*0900*/  PRMT R15, R10, 0x7632, R15 ;  /* 0x000076320a0f7816 */ /* 0x000fe2000000000f */
[----:B------:R-:W-:Y:S01]  /*0910*/  FADD.FTZ R10, -R154, R143 ;  /* 0x0000008f9a0a7221 */ /* 0x000fe20000010100 */
[----:B------:R-:W-:-:S02]  /*0920*/  SHF.L.U32 R19, R124, 0x10, RZ ;  /* 0x000000107c137819 */ /* 0x000fc400000006ff */
[----:B------:R-:W-:Y:S02]  /*0930*/  SHF.L.U32 R161, R116, 0x10, RZ ;  /* 0x0000001074a17819 */ /* 0x000fe400000006ff */
[----:B------:R-:W-:Y:S02]  /*0940*/  SHF.L.U32 R163, R117, 0x10, RZ ;  /* 0x0000001075a37819 */ /* 0x000fe400000006ff */
[----:B-1----:R-:W-:Y:S01]  /*0950*/  SHF.L.U32 R129, R16, 0x10, RZ ;  /* 0x0000001010817819 */ /* 0x002fe200000006ff */
[----:B------:R-:W-:Y:S01]  /*0960*/  FADD.FTZ R124, -R154, R141 ;  /* 0x0000008d9a7c7221 */ /* 0x000fe20000010100 */
[----:B------:R-:W-:Y:S02]  /*0970*/  SHF.L.U32 R127, R119, 0x10, RZ ;  /* 0x00000010777f7819 */ /* 0x000fe400000006ff */
[C---:B------:R-:W-:Y:S02]  /*0980*/  PRMT R116, R13.reuse, 0x7632, R116 ;  /* 0x000076320d747816 */ /* 0x040fe40000000074 */
[----:B------:R-:W-:-:S02]  /*0990*/  SHF.L.U32 R117, R13, 0x10, RZ ;  /* 0x000000100d757819 */ /* 0x000fc400000006ff */
[----:B------:R-:W-:Y:S01]  /*09a0*/  SHF.L.U32 R143, R126, 0x10, RZ ;  /* 0x000000107e8f7819 */ /* 0x000fe200000006ff */
[----:B------:R-:W-:Y:S01]  /*09b0*/  IMAD.U32 R141, R114, 0x10000, RZ ;  /* 0x00010000728d7824 */ /* 0x000fe200078e00ff */
[----:B------:R-:W-:Y:S02]  /*09c0*/  PRMT R2, R112, 0x7632, R2 ;  /* 0x0000763270027816 */ /* 0x000fe40000000002 */
[C---:B------:R-:W-:Y:S02]  /*09d0*/  PRMT R17, R18.reuse, 0x7632, R17 ;  /* 0x0000763212117816 */ /* 0x040fe40000000011 */
[----:B------:R-:W-:Y:S02]  /*09e0*/  SHF.L.U32 R137, R18, 0x10, RZ ;  /* 0x0000001012897819 */ /* 0x000fe400000006ff */
[C---:B------:R-:W-:Y:S02]  /*09f0*/  PRMT R13, R8.reuse, 0x7632, R13 ;  /* 0x00007632080d7816 */ /* 0x040fe4000000000d */
[----:B------:R-:W-:Y:S01]  /*0a00*/  SHF.L.U32 R147, R8, 0x10, RZ ;  /* 0x0000001008937819 */ /* 0x000fe200000006ff */
[----:B------:R-:W-:Y:S01]  /*0a10*/  FADD.FTZ R8, -R154, R125 ;  /* 0x0000007d9a087221 */ /* 0x000fe20000010100 */
[----:B------:R-:W-:-:S02]  /*0a20*/  PRMT R18, R12, 0x7632, R18 ;  /* 0x000076320c127816 */ /* 0x000fc40000000012 */
[----:B------:R-:W-:Y:S01]  /*0a30*/  SHF.L.U32 R121, R12, 0x10, RZ ;  /* 0x000000100c797819 */ /* 0x000fe200000006ff */
[C---:B------:R-:W-:Y:S01]  /*0a40*/  FADD.FTZ R12, -R154.reuse, R19 ;  /* 0x000000139a0c7221 */ /* 0x040fe20000010100 */
[----:B------:R-:W-:Y:S01]  /*0a50*/  PRMT R128, R9, 0x7632, R128 ;  /* 0x0000763209807816 */ /* 0x000fe20000000080 */
[C---:B------:R-:W-:Y:S01]  /*0a60*/  FADD.FTZ R19, -R154.reuse, R129 ;  /* 0x000000819a137221 */ /* 0x040fe20000010100 */
[C---:B------:R-:W-:Y:S02]  /*0a70*/  PRMT R136, R113.reuse, 0x7632, R136 ;  /* 0x0000763271887816 */ /* 0x040fe40000000088 */
[----:B------:R-:W-:Y:S02]  /*0a80*/  SHF.L.U32 R151, R113, 0x10, RZ ;  /* 0x0000001071977819 */ /* 0x000fe400000006ff */
[----:B------:R-:W-:Y:S01]  /*0a90*/  SHF.L.U32 R155, R9, 0x10, RZ ;  /* 0x00000010099b7819 */ /* 0x000fe200000006ff */
[----:B------:R-:W-:Y:S01]  /*0aa0*/  FADD.FTZ R9, -R154, R163 ;  /* 0x000000a39a097221 */ /* 0x000fe20000010100 */
[----:B------:R-:W-:Y:S01]  /*0ab0*/  PRMT R113, R16, 0x7632, R113 ;  /* 0x0000763210717816 */ /* 0x000fe20000000071 */
[----:B------:R-:W-:Y:S01]  /*0ac0*/  FADD.FTZ R16, -R154, R143 ;  /* 0x0000008f9a107221 */ /* 0x000fe20000010100 */
[----:B------:R-:W-:-:S02]  /*0ad0*/  PRMT R138, R11, 0x7632, R138 ;  /* 0x000076320b8a7816 */ /* 0x000fc4000000008a */
[----:B------:R-:W-:Y:S01]  /*0ae0*/  SHF.L.U32 R159, R11, 0x10, RZ ;  /* 0x000000100b9f7819 */ /* 0x000fe200000006ff */
[----:B------:R-:W-:Y:S01]  /*0af0*/  FADD.FTZ R11, -R154, R127 ;  /* 0x0000007f9a0b7221 */ /* 0x000fe20000010100 */
[----:B------:R-:W-:Y:S01]  /*0b00*/  SHF.L.U32 R152, R2, 0x10, RZ ;  /* 0x0000001002987819 */ /* 0x000fe200000006ff */
[----:B------:R-:W-:Y:S02]  /*0b10*/  IMAD.U32 R153, R112, 0x10000, RZ ;  /* 0x0001000070997824 */ /* 0x000fe400078e00ff */
[----:B------:R-:W-:Y:S01]  /*0b20*/  FADD.FTZ R125, -R154, R139 ;  /* 0x0000008b9a7d7221 */ /* 0x000fe20000010100 */
[----:B------:R-:W-:Y:S01]  /*0b30*/  SHF.L.U32 R143, R128, 0x10, RZ ;  /* 0x00000010808f7819 */ /* 0x000fe200000006ff */
[----:B------:R-:W-:Y:S01]  /*0b40*/  FADD.FTZ R140, -R154, R141 ;  /* 0x0000008d9a8c7221 */ /* 0x000fe20000010100 */
[----:B------:R-:W-:Y:S01]  /*0b50*/  FMUL.FTZ R8, R8, UR28 ;  /* 0x0000001c08087c20 */ /* 0x000fe20008410000 */
[----:B------:R-:W-:Y:S01]  /*0b60*/  FADD.FTZ R3, -R154, R161 ;  /* 0x000000a19a037221 */ /* 0x000fe20000010100 */
[----:B------:R-:W-:Y:S01]  /*0b70*/  SHF.L.U32 R13, R13, 0x10, RZ ;  /* 0x000000100d0d7819 */ /* 0x000fe200000006ff */
[----:B------:R-:W-:Y:S01]  /*0b80*/  FMUL.FTZ R19, R19, UR28 ;  /* 0x0000001c13137c20 */ /* 0x000fe20008410000 */
[----:B------:R-:W-:-:S02]  /*0b90*/  PRMT R128, R5, 0x7632, R128 ;  /* 0x0000763205807816 */ /* 0x000fc40000000080 */
[----:B------:R-:W-:Y:S01]  /*0ba0*/  SHF.L.U32 R141, R5, 0x10, RZ ;  /* 0x00000010058d7819 */ /* 0x000fe200000006ff */
[----:B------:R-:W-:Y:S01]  /*0bb0*/  FMUL.FTZ R5, R9, UR28 ;  /* 0x0000001c09057c20 */ /* 0x000fe20008410000 */
[----:B------:R-:W-:Y:S01]  /*0bc0*/  SHF.L.U32 R136, R136, 0x10, RZ ;  /* 0x0000001088887819 */ /* 0x000fe200000006ff */
[----:B------:R-:W-:Y:S01]  /*0bd0*/  FMUL.FTZ R9, R11, UR28 ;  /* 0x0000001c0b097c20 */ /* 0x000fe20008410000 */
[----:B------:R-:W-:Y:S01]  /*0be0*/  FMUL.FTZ R12, R12, UR28 ;  /* 0x0000001c0c0c7c20 */ /* 0x000fe20008410000 */
[----:B------:R-:W-:Y:S01]  /*0bf0*/  SHF.L.U32 R17, R17, 0x10, RZ ;  /* 0x0000001011117819 */ /* 0x000fe200000006ff */
[----:B------:R-:W-:Y:S01]  /*0c00*/  FMUL.FTZ R2, R52, R153 ;  /* 0x0000009934027220 */ /* 0x000fe20000410000 */
[----:B------:R-:W-:Y:S01]  /*0c10*/  FADD.FTZ R101, R101, R152 ;  /* 0x0000009865657221 */ /* 0x000fe20000010000 */
[-C--:B------:R-:W-:Y:S01]  /*0c20*/  FFMA.FTZ R57, R8, R152.reuse, R57 ;  /* 0x0000009808397223 */ /* 0x080fe20000010039 */
[----:B------:R-:W-:Y:S01]  /*0c30*/  FMUL.FTZ R11, R53, R152 ;  /* 0x00000098350b7220 */ /* 0x000fe20000410000 */
[----:B------:R-:W-:Y:S01]  /*0c40*/  FMUL.FTZ R125, R125, UR28 ;  /* 0x0000001c7d7d7c20 */ /* 0x000fe20008410000 */
[----:B------:R-:W-:Y:S01]  /*0c50*/  FMUL.FTZ R3, R3, UR28 ;  /* 0x0000001c03037c20 */ /* 0x000fe20008410000 */
[----:B------:R-:W-:Y:S01]  /*0c60*/  SHF.L.U32 R152, R18, 0x10, RZ ;  /* 0x0000001012987819 */ /* 0x000fe200000006ff */
[----:B------:R-:W-:Y:S01]  /*0c70*/  FADD.FTZ R146, -R154, R13 ;  /* 0x0000000d9a927221 */ /* 0x000fe20000010100 */
[----:B------:R-:W-:-:S02]  /*0c80*/  IMAD.U32 R120, R120, 0x10000, RZ ;  /* 0x0001000078787824 */ /* 0x000fc400078e00ff */
[----:B------:R-:W-:Y:S01]  /*0c90*/  FMUL.FTZ R16, R16, UR28 ;  /* 0x0000001c10107c20 */ /* 0x000fe20008410000 */
[----:B------:R-:W-:Y:S01]  /*0ca0*/  FADD.FTZ R92, R92, R121 ;  /* 0x000000795c5c7221 */ /* 0x000fe20000010000 */
[-C--:B------:R-:W-:Y:S01]  /*0cb0*/  FFMA.FTZ R64, R19, R121.reuse, R64 ;  /* 0x0000007913407223 */ /* 0x080fe20000010040 */
[----:B------:R-:W-:Y:S01]  /*0cc0*/  FMUL.FTZ R18, R44, R121 ;  /* 0x000000792c127220 */ /* 0x000fe20000410000 */
[----:B------:R-:W-:Y:S01]  /*0cd0*/  FADD.FTZ R103, R103, R136 ;  /* 0x0000008867677221 */ /* 0x000fe20000010000 */
[-C--:B------:R-:W-:Y:S01]  /*0ce0*/  FFMA.FTZ R59, R12, R136.reuse, R59 ;  /* 0x000000880c3b7223 */ /* 0x080fe2000001003b */
[----:B------:R-:W-:Y:S01]  /*0cf0*/  FMUL.FTZ R13, R55, R136 ;  /* 0x00000088370d7220 */ /* 0x000fe20000410000 */
[----:B------:R-:W-:Y:S01]  /*0d00*/  FMUL.FTZ R121, R124, UR28 ;  /* 0x0000001c7c797c20 */ /* 0x000fe20008410000 */
[----:B------:R-:W-:Y:S01]  /*0d10*/  FADD.FTZ R136, RZ, R2 ;  /* 0x00000002ff887221 */ /* 0x000fe20000010000 */
[----:B------:R-:W-:Y:S01]  /*0d20*/  FADD.FTZ R90, R90, R115 ;  /* 0x000000735a5a7221 */ /* 0x000fe20000010000 */
[-C--:B------:R-:W-:Y:S01]  /*0d30*/  FFMA.FTZ R70, R125, R115.reuse, R70 ;  /* 0x000000737d467223 */ /* 0x080fe20000010046 */
[----:B------:R-:W-:Y:S01]  /*0d40*/  FMUL.FTZ R124, R42, R115 ;  /* 0x000000732a7c7220 */ /* 0x000fe20000410000 */
[C---:B------:R-:W-:Y:S01]  /*0d50*/  FADD.FTZ R142, -R154.reuse, R17 ;  /* 0x000000119a8e7221 */ /* 0x040fe20000010100 */
[----:B------:R-:W-:Y:S01]  /*0d60*/  FFMA.FTZ R115, R3, R2, RZ ;  /* 0x0000000203737223 */ /* 0x000fe200000100ff */
[----:B------:R-:W-:Y:S01]  /*0d70*/  FADD.FTZ R148, -R154, R143 ;  /* 0x0000008f9a947221 */ /* 0x000fe20000010100 */
[----:B------:R-:W-:Y:S01]  /*0d80*/  FADD.FTZ R99, R99, R120 ;  /* 0x0000007863637221 */ /* 0x000fe20000010000 */
[-C--:B------:R-:W-:Y:S01]  /*0d90*/  FFMA.FTZ R63, R16, R120.reuse, R63 ;  /* 0x00000078103f7223 */ /* 0x080fe2000001003f */
[----:B------:R-:W-:Y:S01]  /*0da0*/  FMUL.FTZ R17, R51, R120 ;  /* 0x0000007833117220 */ /* 0x000fe20000410000 */
[C---:B------:R-:W-:Y:S01]  /*0db0*/  PRMT R126, R4.reuse, 0x7632, R126 ;  /* 0x00007632047e7816 */ /* 0x040fe2000000007e */
[----:B------:R-:W-:-:S02]  /*0dc0*/  IMAD.U32 R143, R4, 0x10000, RZ ;  /* 0x00010000048f7824 */ /* 0x000fc400078e00ff */
[----:B------:R-:W-:Y:S01]  /*0dd0*/  FADD.FTZ R94, R94, R117 ;  /* 0x000000755e5e7221 */ /* 0x000fe20000010000 */
[-C--:B------:R-:W-:Y:S01]  /*0de0*/  FFMA.FTZ R66, R121, R117.reuse, R66 ;  /* 0x0000007579427223 */ /* 0x080fe20000010042 */
[----:B------:R-:W-:Y:S01]  /*0df0*/  FMUL.FTZ R120, R46, R117 ;  /* 0x000000752e787220 */ /* 0x000fe20000410000 */
[----:B------:R-:W-:Y:S01]  /*0e00*/  FMUL.FTZ R4, R54, R151 ;  /* 0x0000009736047220 */ /* 0x000fe20000410000 */
[----:B------:R-:W-:Y:S01]  /*0e10*/  FADD.FTZ R117, R136, R11 ;  /* 0x0000000b88757221 */ /* 0x000fe20000010000 */
[----:B------:R-:W-:Y:S01]  /*0e20*/  SHF.L.U32 R139, R118, 0x10, RZ ;  /* 0x00000010768b7819 */ /* 0x000fe200000006ff */
[----:B------:R-:W-:Y:S01]  /*0e30*/  FFMA.FTZ R136, R8, R11, R115 ;  /* 0x0000000b08887223 */ /* 0x000fe20000010073 */
[----:B------:R-:W-:Y:S01]  /*0e40*/  SHF.L.U32 R113, R113, 0x10, RZ ;  /* 0x0000001071717819 */ /* 0x000fe200000006ff */
[----:B------:R-:W-:Y:S01]  /*0e50*/  FADD.FTZ R162, R117, R4 ;  /* 0x0000000475a27221 */ /* 0x000fe20000010000 */
[----:B------:R-:W-:Y:S01]  /*0e60*/  SHF.L.U32 R123, R123, 0x10, RZ ;  /* 0x000000107b7b7819 */ /* 0x000fe200000006ff */
[C---:B------:R-:W-:Y:S01]  /*0e70*/  FADD.FTZ R129, -R154.reuse, R155 ;  /* 0x0000009b9a817221 */ /* 0x040fe20000010100 */
[----:B------:R-:W-:Y:S01]  /*0e80*/  FFMA.FTZ R115, R5, R4, R136 ;  /* 0x0000000405737223 */ /* 0x000fe20000010088 */
[----:B------:R-:W-:Y:S01]  /*0e90*/  SHF.L.U32 R15, R15, 0x10, RZ ;  /* 0x000000100f0f7819 */ /* 0x000fe200000006ff */
[----:B------:R-:W-:Y:S01]  /*0ea0*/  FADD.FTZ R144, -R154, R139 ;  /* 0x0000008b9a907221 */ /* 0x000fe20000010100 */
[----:B------:R-:W-:Y:S01]  /*0eb0*/  SHF.L.U32 R155, R138, 0x10, RZ ;  /* 0x000000108a9b7819 */ /* 0x000fe200000006ff */
[----:B------:R-:W-:Y:S01]  /*0ec0*/  FADD.FTZ R138, -R154, R113 ;  /* 0x000000719a8a7221 */ /* 0x000fe20000010100 */
[----:B------:R-:W-:Y:S01]  /*0ed0*/  PRMT R118, R6, 0x7632, R118 ;  /* 0x0000763206767816 */ /* 0x000fe20000000076 */
[----:B------:R-:W-:Y:S01]  /*0ee0*/  FADD.FTZ R117, R162, R13 ;  /* 0x0000000da2757221 */ /* 0x000fe20000010000 */
[----:B------:R-:W-:Y:S01]  /*0ef0*/  SHF.L.U32 R139, R6, 0x10, RZ ;  /* 0x00000010068b7819 */ /* 0x000fe200000006ff */
[----:B------:R-:W-:Y:S01]  /*0f00*/  FMUL.FTZ R6, R48, R149 ;  /* 0x0000009530067220 */ /* 0x000fe20000410000 */
[----:B------:R-:W-:Y:S01]  /*0f10*/  SHF.L.U32 R122, R122, 0x10, RZ ;  /* 0x000000107a7a7819 */ /* 0x000fe200000006ff */
[----:B------:R-:W-:Y:S01]  /*0f20*/  FFMA.FTZ R162, R12, R13, R115 ;  /* 0x0000000d0ca27223 */ /* 0x000fe20000010073 */
[----:B------:R-:W-:-:S02]  /*0f30*/  PRMT R112, R14, 0x7632, R112 ;  /* 0x000076320e707816 */ /* 0x000fc40000000070 */
[----:B------:R-:W-:Y:S01]  /*0f40*/  SHF.L.U32 R119, R14, 0x10, RZ ;  /* 0x000000100e777819 */ /* 0x000fe200000006ff */
[----:B------:R-:W-:Y:S01]  /*0f50*/  FADD.FTZ R14, -R154, R123 ;  /* 0x0000007b9a0e7221 */ /* 0x000fe20000010100 */
[C---:B------:R-:W-:Y:S02]  /*0f60*/  PRMT R114, R7.reuse, 0x7632, R114 ;  /* 0x0000763207727816 */ /* 0x040fe40000000072 */
[----:B------:R-:W-:Y:S01]  /*0f70*/  SHF.L.U32 R113, R7, 0x10, RZ ;  /* 0x0000001007717819 */ /* 0x000fe200000006ff */
[----:B------:R-:W-:Y:S01]  /*0f80*/  FMUL.FTZ R7, R10, UR28 ;  /* 0x0000001c0a077c20 */ /* 0x000fe20008410000 */
[----:B------:R-:W-:Y:S01]  /*0f90*/  FADD.FTZ R150, -R154, R15 ;  /* 0x0000000f9a967221 */ /* 0x000fe20000010100 */
[----:B------:R-:W-:Y:S01]  /*0fa0*/  FMUL.FTZ R15, R49, R122 ;  /* 0x0000007a310f7220 */ /* 0x000fe20000410000 */
[----:B------:R-:W-:Y:S01]  /*0fb0*/  FADD.FTZ R164, R117, R6 ;  /* 0x0000000675a47221 */ /* 0x000fe20000010000 */
[----:B------:R-:W-:Y:S01]  /*0fc0*/  FMUL.FTZ R14, R14, UR28 ;  /* 0x0000001c0e0e7c20 */ /* 0x000fe20008410000 */
[----:B------:R-:W-:Y:S01]  /*0fd0*/  FFMA.FTZ R115, R7, R6, R162 ;  /* 0x0000000607737223 */ /* 0x000fe200000100a2 */
[----:B------:R-:W-:Y:S01]  /*0fe0*/  FMUL.FTZ R10, R50, R145 ;  /* 0x00000091320a7220 */ /* 0x000fe20000410000 */
[----:B------:R-:W-:Y:S01]  /*0ff0*/  FADD.FTZ R117, R164, R15 ;  /* 0x0000000fa4757221 */ /* 0x000fe20000010000 */
[----:B------:R-:W-:Y:S01]  /*1000*/  FADD.FTZ R123, -R154, R137 ;  /* 0x000000899a7b7221 */ /* 0x000fe20000010100 */
[----:B------:R-:W-:Y:S01]  /*1010*/  FFMA.FTZ R162, R14, R15, R115 ;  /* 0x0000000f0ea27223 */ /* 0x000fe20000010073 */
[----:B------:R-:W-:Y:S01]  /*1020*/  FADD.FTZ R137, -R154, R157 ;  /* 0x0000009d9a897221 */ /* 0x000fe20000010100 */
[----:B------:R-:W-:-:S02]  /*1030*/  FADD.FTZ R164, R117, R10 ;  /* 0x0000000a75a47221 */ /* 0x000fc40000010000 */
[----:B------:R-:W-:Y:S01]  /*1040*/  FFMA.FTZ R115, R9, R10, R162 ;  /* 0x0000000a09737223 */ /* 0x000fe200000100a2 */
[----:B------:R-:W-:Y:S01]  /*1050*/  FMUL.FTZ R137, R137, UR28 ;  /* 0x0000001c89897c20 */ /* 0x000fe20008410000 */
[----:B------:R-:W-:Y:S01]  /*1060*/  FMUL.FTZ R138, R138, UR28 ;  /* 0x0000001c8a8a7c20 */ /* 0x000fe20008410000 */
[----:B------:R-:W-:Y:S01]  /*1070*/  FADD.FTZ R117, R164, R17 ;  /* 0x00000011a4757221 */ /* 0x000fe20000010000 */
[----:B------:R-:W-:Y:S01]  /*1080*/  FFMA.FTZ R162, R16, R17, R115 ;  /* 0x0000001110a27223 */ /* 0x000fe20000010073 */
[----:B------:R-:W-:Y:S01]  /*1090*/  FADD.FTZ R80, R80, R139 ;  /* 0x0000008b50507221 */ /* 0x000fe20000010000 */
[-C--:B------:R-:W-:Y:S01]  /*10a0*/  FFMA.FTZ R76, R137, R139.reuse, R76 ;  /* 0x0000008b894c7223 */ /* 0x080fe2000001004c */
[----:B------:R-:W-:Y:S01]  /*10b0*/  FMUL.FTZ R136, R32, R139 ;  /* 0x0000008b20887220 */ /* 0x000fe20000410000 */
[----:B------:R-:W-:Y:S01]  /*10c0*/  SHF.L.U32 R116, R116, 0x10, RZ ;  /* 0x0000001074747819 */ /* 0x000fe200000006ff */
[----:B------:R-:W-:Y:S01]  /*10d0*/  FMUL.FTZ R129, R129, UR28 ;  /* 0x0000001c81817c20 */ /* 0x000fe20008410000 */
[----:B------:R-:W-:Y:S01]  /*10e0*/  FADD.FTZ R93, R93, R152 ;  /* 0x000000985d5d7221 */ /* 0x000fe20000010000 */
[-C--:B------:R-:W-:Y:S01]  /*10f0*/  FFMA.FTZ R65, R138, R152.reuse, R65 ;  /* 0x000000988a417223 */ /* 0x080fe20000010041 */
[----:B------:R-:W-:Y:S01]  /*1100*/  FMUL.FTZ R139, R45, R152 ;  /* 0x000000982d8b7220 */ /* 0x000fe20000410000 */
[----:B------:R-:W-:Y:S01]  /*1110*/  FMUL.FTZ R140, R140, UR28 ;  /* 0x0000001c8c8c7c20 */ /* 0x000fe20008410000 */
[----:B------:R-:W-:Y:S01]  /*1120*/  FADD.FTZ R152, R117, R18 ;  /* 0x0000001275987221 */ /* 0x000fe20000010000 */
[----:B------:R-:W-:Y:S01]  /*1130*/  FFMA.FTZ R115, R19, R18, R162 ;  /* 0x0000001213737223 */ /* 0x000fe200000100a2 */
[----:B------:R-:W-:Y:S01]  /*1140*/  SHF.L.U32 R160, R128, 0x10, RZ ;  /* 0x0000001080a07819 */ /* 0x000fe200000006ff */
[----:B------:R-:W-:Y:S01]  /*1150*/  FADD.FTZ R127, -R154, R147 ;  /* 0x000000939a7f7221 */ /* 0x000fe20000010100 */
[----:B------:R-:W-:Y:S01]  /*1160*/  FADD.FTZ R86, R86, R141 ;  /* 0x0000008d56567221 */ /* 0x000fe20000010000 */
[-C--:B------:R-:W-:Y:S01]  /*1170*/  FFMA.FTZ R74, R129, R141.reuse, R74 ;  /* 0x0000008d814a7223 */ /* 0x080fe2000001004a */
[----:B------:R-:W-:Y:S01]  /*1180*/  FMUL.FTZ R128, R38, R141 ;  /* 0x0000008d26807220 */ /* 0x000fe20000410000 */
[----:B------:R-:W-:Y:S01]  /*1190*/  FADD.FTZ R95, R95, R116 ;  /* 0x000000745f5f7221 */ /* 0x000fe20000010000 */
[-C--:B------:R-:W-:Y:S01]  /*11a0*/  FFMA.FTZ R67, R140, R116.reuse, R67 ;  /* 0x000000748c437223 */ /* 0x080fe20000010043 */
[----:B------:R-:W-:Y:S01]  /*11b0*/  FADD.FTZ R117, R152, R139 ;  /* 0x0000008b98757221 */ /* 0x000fe20000010000 */
[----:B------:R-:W-:Y:S01]  /*11c0*/  FMUL.FTZ R141, R47, R116 ;  /* 0x000000742f8d7220 */ /* 0x000fe20000410000 */
[----:B------:R-:W-:Y:S01]  /*11d0*/  FFMA.FTZ R116, R138, R139, R115 ;  /* 0x0000008b8a747223 */ /* 0x000fe20000010073 */
[----:B------:R-:W-:Y:S01]  /*11e0*/  SHF.L.U32 R112, R112, 0x10, RZ ;  /* 0x0000001070707819 */ /* 0x000fe200000006ff */
[----:B------:R-:W-:Y:S01]  /*11f0*/  FMUL.FTZ R127, R127, UR28 ;  /* 0x0000001c7f7f7c20 */ /* 0x000fe20008410000 */
[----:B------:R-:W-:Y:S01]  /*1200*/  FMUL.FTZ R142, R142, UR28 ;  /* 0x0000001c8e8e7c20 */ /* 0x000fe20008410000 */
[----:B------:R-:W-:Y:S01]  /*1210*/  FADD.FTZ R152, R117, R120 ;  /* 0x0000007875987221 */ /* 0x000fe20000010000 */
[----:B------:R-:W-:Y:S01]  /*1220*/  FFMA.FTZ R115, R121, R120, R116 ;  /* 0x0000007879737223 */ /* 0x000fe20000010074 */
[----:B------:R-:W-:Y:S01]  /*1230*/  SHF.L.U32 R158, R126, 0x10, RZ ;  /* 0x000000107e9e7819 */ /* 0x000fe200000006ff */
[----:B------:R-:W-:Y:S01]  /*1240*/  FADD.FTZ R97, R97, R122 ;  /* 0x0000007a61617221 */ /* 0x000fe20000010000 */
[----:B------:R-:W-:Y:S01]  /*1250*/  FFMA.FTZ R61, R14, R122, R61 ;  /* 0x0000007a0e3d7223 */ /* 0x000fe2000001003d */
[----:B------:R-:W-:Y:S01]  /*1260*/  FADD.FTZ R84, R84, R143 ;  /* 0x0000008f54547221 */ /* 0x000fe20000010000 */
[-C--:B------:R-:W-:Y:S01]  /*1270*/  FFMA.FTZ R72, R127, R143.reuse, R72 ;  /* 0x0000008f7f487223 */ /* 0x080fe20000010048 */
[----:B------:R-:W-:Y:S01]  /*1280*/  FMUL.FTZ R126, R36, R143 ;  /* 0x0000008f247e7220 */ /* 0x000fe20000410000 */
[----:B------:R-:W-:Y:S01]  /*1290*/  FMUL.FTZ R122, R40, R119 ;  /* 0x00000077287a7220 */ /* 0x000fe20000410000 */
[----:B------:R-:W-:Y:S01]  /*12a0*/  FADD.FTZ R89, R89, R112 ;  /* 0x0000007059597221 */ /* 0x000fe20000010000 */
[-C--:B------:R-:W-:Y:S01]  /*12b0*/  FFMA.FTZ R69, R142, R112.reuse, R69 ;  /* 0x000000708e457223 */ /* 0x080fe20000010045 */
[----:B------:R-:W-:Y:S01]  /*12c0*/  FADD.FTZ R117, R152, R141 ;  /* 0x0000008d98757221 */ /* 0x000fe20000010000 */
[----:B------:R-:W-:Y:S01]  /*12d0*/  FMUL.FTZ R143, R41, R112 ;  /* 0x00000070298f7220 */ /* 0x000fe20000410000 */
[----:B------:R-:W-:Y:S01]  /*12e0*/  FMUL.FTZ R123, R123, UR28 ;  /* 0x0000001c7b7b7c20 */ /* 0x000fe20008410000 */
        /* <DEDUP_REMOVED lines=9> */
[----:B------:R-:W-:Y:S01]  /*1380*/  FADD.FTZ R117, R116, R143 ;  /* 0x0000008f74757221 */ /* 0x000fe20000010000 */
[----:B------:R-:W-:Y:S01]  /*1390*/  FMUL.FTZ R145, R43, R0 ;  /* 0x000000002b917220 */ /* 0x000fe20000410000 */
[----:B------:R-:W-:-:S02]  /*13a0*/  FFMA.FTZ R0, R142, R143, R115 ;  /* 0x0000008f8e007223 */ /* 0x000fc40000010073 */
[----:B------:R-:W-:Y:S02]  /*13b0*/  FADD.FTZ R112, R117, R124 ;  /* 0x0000007c75707221 */ /* 0x000fe40000010000 */
[----:B------:R-:W-:Y:S02]  /*13c0*/  FFMA.FTZ R115, R125, R124, R0 ;  /* 0x0000007c7d737223 */ /* 0x000fe40000010000 */
[----:B------:R-:W-:Y:S02]  /*13d0*/  FADD.FTZ R117, R112, R145 ;  /* 0x0000009170757221 */ /* 0x000fe40000010000 */
[----:B------:R-:W-:Y:S01]  /*13e0*/  FFMA.FTZ R112, R144, R145, R115 ;  /* 0x0000009190707223 */ /* 0x000fe20000010073 */
[----:B------:R-:W-:Y:S01]  /*13f0*/  FADD.FTZ R96, R96, R149 ;  /* 0x0000009560607221 */ /* 0x000fe20000010000 */
[----:B------:R-:W-:Y:S01]  /*1400*/  FFMA.FTZ R60, R7, R149, R60 ;  /* 0x00000095073c7223 */ /* 0x000fe2000001003c */
[----:B------:R-:W-:Y:S01]  /*1410*/  FMUL.FTZ R149, R37, R158 ;  /* 0x0000009e25957220 */ /* 0x000fe20000410000 */
[----:B------:R-:W-:Y:S01]  /*1420*/  FADD.FTZ R0, R117, R126 ;  /* 0x0000007e75007221 */ /* 0x000fe20000010000 */
[----:B------:R-:W-:Y:S01]  /*1430*/  FMUL.FTZ R146, R146, UR28 ;  /* 0x0000001c92927c20 */ /* 0x000fe20008410000 */
[----:B------:R-:W-:-:S02]  /*1440*/  FFMA.FTZ R115, R127, R126, R112 ;  /* 0x0000007e7f737223 */ /* 0x000fc40000010070 */
[----:B------:R-:W-:Y:S02]  /*1450*/  FADD.FTZ R117, R0, R149 ;  /* 0x0000009500757221 */ /* 0x000fe40000010000 */
[----:B------:R-:W-:Y:S01]  /*1460*/  FFMA.FTZ R0, R146, R149, R115 ;  /* 0x0000009592007223 */ /* 0x000fe20000010073 */
[----:B------:R-:W-:Y:S01]  /*1470*/  FADD.FTZ R102, R102, R151 ;  /* 0x0000009766667221 */ /* 0x000fe20000010000 */
[----:B------:R-:W-:Y:S01]  /*1480*/  FFMA.FTZ R58, R5, R151, R58 ;  /* 0x00000097053a7223 */ /* 0x000fe2000001003a */
[----:B------:R-:W-:Y:S01]  /*1490*/  FMUL.FTZ R151, R39, R160 ;  /* 0x000000a027977220 */ /* 0x000fe20000410000 */
[----:B------:R-:W-:Y:S01]  /*14a0*/  FADD.FTZ R112, R117, R128 ;  /* 0x0000008075707221 */ /* 0x000fe20000010000 */
[----:B------:R-:W-:Y:S01]  /*14b0*/  FMUL.FTZ R148, R148, UR28 ;  /* 0x0000001c94947c20 */ /* 0x000fe20008410000 */
[----:B------:R-:W-:Y:S01]  /*14c0*/  FFMA.FTZ R115, R129, R128, R0 ;  /* 0x0000008081737223 */ /* 0x000fe20000010000 */
[----:B------:R-:W-:Y:S01]  /*14d0*/  FADD.FTZ R147, -R154, R159 ;  /* 0x0000009f9a937221 */ /* 0x000fe20000010100 */
[----:B------:R-:W-:Y:S01]  /*14e0*/  SHF.L.U32 R118, R118, 0x10, RZ ;  /* 0x0000001076767819 */ /* 0x000fe200000006ff */
[----:B------:R-:W-:Y:S01]  /*14f0*/  FADD.FTZ R117, R112, R151 ;  /* 0x0000009770757221 */ /* 0x000fe20000010000 */
[----:B------:R-:W-:Y:S01]  /*1500*/  FFMA.FTZ R0, R148, R151, R115 ;  /* 0x0000009794007223 */ /* 0x000fe20000010073 */
[----:B------:R-:W-:Y:S01]  /*1510*/  FADD.FTZ R100, R100, R153 ;  /* 0x0000009964647221 */ /* 0x000fe20000010000 */
[----:B------:R-:W-:Y:S01]  /*1520*/  FFMA.FTZ R56, R3, R153, R56 ;  /* 0x0000009903387223 */ /* 0x000fe20000010038 */
        /* <DEDUP_REMOVED lines=8> */
[----:B------:R-:W-:-:S02]  /*15b0*/  IMAD.U32 R114, R114, 0x10000, RZ ;  /* 0x0001000072727824 */ /* 0x000fc400078e00ff */
[----:B------:R-:W-:Y:S01]  /*15c0*/  FADD.FTZ R113, R112, R153 ;  /* 0x0000009970717221 */ /* 0x000fe20000010000 */
[----:B------:R-:W-:Y:S01]  /*15d0*/  FADD.FTZ R154, -R154, R155 ;  /* 0x0000009b9a9a7221 */ /* 0x000fe20000010100 */
[----:B------:R-:W-:Y:S01]  /*15e0*/  FFMA.FTZ R0, R150, R153, R115 ;  /* 0x0000009996007223 */ /* 0x000fe20000010073 */
[----:B------:R-:W-:Y:S01]  /*15f0*/  FMUL.FTZ R155, R35, R114 ;  /* 0x00000072239b7220 */ /* 0x000fe20000410000 */
[----:B------:R-:W-:Y:S01]  /*1600*/  FADD.FTZ R112, R113, R152 ;  /* 0x0000009871707221 */ /* 0x000fe20000010000 */
[----:B------:R-:W-:Y:S01]  /*1610*/  FMUL.FTZ R154, R154, UR28 ;  /* 0x0000001c9a9a7c20 */ /* 0x000fe20008410000 */
[----:B------:R-:W-:Y:S01]  /*1620*/  FFMA.FTZ R0, R147, R152, R0 ;  /* 0x0000009893007223 */ /* 0x000fe20000010000 */
[----:B------:R-:W-:Y:S01]  /*1630*/  FADD.FTZ R88, R88, R119 ;  /* 0x0000007758587221 */ /* 0x000fe20000010000 */
        /* <DEDUP_REMOVED lines=10> */
[----:B------:R-:W-:Y:S01]  /*16e0*/  FFMA.FTZ R112, R154, R155, R0 ;  /* 0x0000009b9a707223 */ /* 0x000fe20000010000 */
[----:B------:R-:W-:Y:S06]  /*16f0*/  BRA `(.L_x_2590) ;  /* 0x0000000000b07947 */ /* 0x000fec0003800000 */
.L_x_2589:
[----:B-----5:R-:W-:Y:S02]  /*1700*/  ISETP.GE.AND P1, PT, R156, 0x1, PT ;  /* 0x000000019c00780c */ /* 0x020fe40003f26270 */
[----:B------:R-:W-:Y:S02]  /*1710*/  ISETP.NE.U32.AND P0, PT, RZ, UR4, PT ;  /* 0x00000004ff007c0c */ /* 0x000fe4000bf05070 */
[----:B------:R-:W-:Y:S02]  /*1720*/  MOV R115, RZ ;  /* 0x000000ff00737202 */ /* 0x000fe40000000f00 */
        /* <DEDUP_REMOVED lines=41> */
.L_x_2590:
        /* <DEDUP_REMOVED lines=32> */
.L_x_2592:
[----:B------:R-:W-:Y:S05]  /*1bc0*/  BSYNC.RECONVERGENT B0 ;  /* 0x0000000000007941 */ /* 0x000fea0003800200 */
.L_x_2591:
[----:B------:R-:W1:Y:S08]  /*1bd0*/  S2UR UR10, SR_CgaCtaId ;  /* 0x00000000000a79c3 */ /* 0x000e700000008800 */
[----:B------:R-:W-:Y:S01]  /*1be0*/  BAR.SYNC.DEFER_BLOCKING 0x0 ;  /* 0x0000000000007b1d */ /* 0x000fe20000010000 */
[----:B------:R-:W-:Y:S01]  /*1bf0*/  @P1 IADD3 R156, PT, PT, R156, -0x1, RZ ;  /* 0xffffffff9c9c1810 */ /* 0x000fe20007ffe0ff */
[----:B------:R-:W-:Y:S01]  /*1c00*/  UISETP.NE.U32.AND UP0, UPT, UR4, URZ, UPT ;  /* 0x000000ff0400728c */ /* 0x000fe2000bf05070 */
[----:B------:R-:W-:-:S03]  /*1c10*/  ISETP.NE.AND P0, PT, RZ, UR26, PT ;  /* 0x0000001aff007c0c */ /* 0x000fc6000bf05270 */
[----:B------:R-:W-:Y:S02]  /*1c20*/  UMOV UR9, 0x400 ;  /* 0x0000040000097882 */ /* 0x000fe40000000000 */
[----:B------:R-:W2:Y:S01]  /*1c30*/  LDC R157, c[0x0][0x388] ;  /* 0x0000e200ff9d7b82 */ /* 0x000ea20000000800 */
[----:B------:R-:W-:Y:S02]  /*1c40*/  UISETP.NE.AND.EX UP0, UPT, UR5, URZ, UPT, UP0 ;  /* 0x000000ff0500728c */ /* 0x000fe4000bf05300 */
        /* <DEDUP_REMOVED lines=24> */
[----:B-----5:R-:W-:-:S02]  /*1dd0*/  PRMT R118, R20, 0x7632, R118 ;  /* 0x0000763214767816 */ /* 0x020fc40000000076 */
[----:B------:R-:W-:Y:S02]  /*1de0*/  PRMT R113, R30, 0x7632, R113 ;  /* 0x000076321e717816 */ /* 0x000fe40000000071 */
[----:B------:R-:W-:Y:S02]  /*1df0*/  R2UR UR9, R119 ;  /* 0x00000000770972ca */ /* 0x000fe400000e0000 */
[----:B------:R-:W-:Y:S02]  /*1e00*/  LEA.HI R119, R112, R157, RZ, 0x3 ;  /* 0x0000009d70777211 */ /* 0x000fe400078f18ff */
[----:B------:R-:W-:Y:S02]  /*1e10*/  FSEL R116, R116, RZ, !P0 ;  /* 0x000000ff74747208 */ /* 0x000fe40004000000 */
[----:B------:R-:W-:Y:S02]  /*1e20*/  LEA.HI.SX32 R119, R119, R0, 0x1d ;  /* 0x0000000077777211 */ /* 0x000fe400078feaff */
[----:B------:R-:W-:-:S02]  /*1e30*/  PRMT R112, R31, 0x7632, R112 ;  /* 0x000076321f707816 */ /* 0x000fc40000000070 */
        /* <DEDUP_REMOVED lines=18> */
.L_x_2595:
        /* <DEDUP_REMOVED lines=12> */
.L_x_2596:
        /* <DEDUP_REMOVED lines=12> */
.L_x_2597:
        /* <DEDUP_REMOVED lines=12> */
.L_x_2598:
        /* <DEDUP_REMOVED lines=12> */
.L_x_2599:
        /* <DEDUP_REMOVED lines=12> */
.L_x_2600:
        /* <DEDUP_REMOVED lines=12> */
.L_x_2601:
        /* <DEDUP_REMOVED lines=14> */
.L_x_2594:
        /* <DEDUP_REMOVED lines=22> */
.L_x_2603:
[----:B------:R-:W-:Y:S05]  /*2620*/  @!P1 BRA `(.L_x_2604) ;  /* 0x0000000000189947 */ /* 0x000fea0003800000 */
[----:B------:R-:W-:Y:S01]  /*2630*/  FMUL.FTZ R108, R112, UR23 ;  /* 0x00000017706c7c20 */ /* 0x000fe20008410000 */
[----:B------:R-:W-:-:S03]  /*2640*/  LOP3.LUT P2, RZ, R134, 0xff00, RZ, 0xc0, !PT ;  /* 0x0000ff0086ff7812 */ /* 0x000fc6000784c0ff */
[----:B------:R-:W-:-:S05]  /*2650*/  FMUL.FTZ R108, R108, UR22 ;  /* 0x000000166c6c7c20 */ /* 0x000fca0008410000 */
[----:B------:R-:W-:-:S04]  /*2660*/  FSEL R108, R108, RZ, P2 ;  /* 0x000000ff6c6c7208 */ /* 0x000fc80001000000 */
[----:B------:R-:W-:-:S04]  /*2670*/  F2FP.BF16.F32.PACK_AB R108, RZ, R108 ;  /* 0x0000006cff6c723e */ /* 0x000fc800000010ff */
[----:B------:R-:W-:-:S07]  /*2680*/  PRMT R104, R104, 0x5410, R108 ;  /* 0x0000541068687816 */ /* 0x000fce000000006c */
.L_x_2604:
        /* <DEDUP_REMOVED lines=10> */
.L_x_2605:
        /* <DEDUP_REMOVED lines=8> */
.L_x_2606:
        /* <DEDUP_REMOVED lines=21> */
.L_x_2607:
[----:B------:R-:W-:Y:S05]  /*2900*/  @!P1 BRA `(.L_x_2608) ;  /* 0x0000000000189947 */ /* 0x000fea0003800000 */
[----:B------:R-:W-:Y:S01]  /*2910*/  FMUL.FTZ R110, R113, UR23 ;  /* 0x00000017716e7c20 */ /* 0x000fe20008410000 */
[----:B------:R-:W-:-:S03]  /*2920*/  LOP3.LUT P2, RZ, R135, 0xff00, RZ, 0xc0, !PT ;  /* 0x0000ff0087ff7812 */ /* 0x000fc6000784c0ff */
[----:B------:R-:W-:-:S05]  /*2930*/  FMUL.FTZ R110, R110, UR22 ;  /* 0x000000166e6e7c20 */ /* 0x000fca0008410000 */
[----:B------:R-:W-:-:S04]  /*2940*/  FSEL R110, R110, RZ, P2 ;  /* 0x000000ff6e6e7208 */ /* 0x000fc80001000000 */
[----:B------:R-:W-:-:S04]  /*2950*/  F2FP.BF16.F32.PACK_AB R110, RZ, R110 ;  /* 0x0000006eff6e723e */ /* 0x000fc800000010ff */
[----:B------:R-:W-:-:S07]  /*2960*/  PRMT R106, R106, 0x5410, R110 ;  /* 0x000054106a6a7816 */ /* 0x000fce000000006e */
.L_x_2608:
        /* <DEDUP_REMOVED lines=10> */
.L_x_2609:
        /* <DEDUP_REMOVED lines=10> */
.L_x_2593:
[----:B------:R-:W-:-:S04]  /*2ab0*/  UISETP.NE.U32.AND UP0, UPT, UR6, URZ, UPT ;  /* 0x000000ff0600728c */ /* 0x000fc8000bf05070 */
[----:B------:R-:W-:-:S09]  /*2ac0*/  UISETP.NE.AND.EX UP0, UPT, UR7, URZ, UPT, UP0 ;  /* 0x000000ff0700728c */ /* 0x000fd2000bf05300 */
[----:B------:R-:W-:Y:S05]  /*2ad0*/  BRA.U UP0, `(.L_x_2610) ;  /* 0x00000005006c7547 */ /* 0x000fea000b800000 */
[----:B------:R-:W-:Y:S01]  /*2ae0*/  ISETP.LT.AND P0, PT, RZ, UR29, PT ;  /* 0x0000001dff007c0c */ /* 0x000fe2000bf01270 */
[----:B------:R-:W-:-:S12]  /*2af0*/  @!P1 BRA `(.L_x_2611) ;  /* 0x0000000000289947 */ /* 0x000fd80003800000 */
        /* <DEDUP_REMOVED lines=10> */
.L_x_2611:
        /* <DEDUP_REMOVED lines=11> */
.L_x_2612:
        /* <DEDUP_REMOVED lines=11> */
.L_x_2613:
        /* <DEDUP_REMOVED lines=11> */
.L_x_2614:
        /* <DEDUP_REMOVED lines=11> */
.L_x_2615:
        /* <DEDUP_REMOVED lines=11> */
.L_x_2616:
        /* <DEDUP_REMOVED lines=11> */
.L_x_2617:
        /* <DEDUP_REMOVED lines=13> */
.L_x_2610:
        /* <DEDUP_REMOVED lines=10> */
[----:B------:R-:W-:Y:S01]  /*3130*/  @P0 FADD.FTZ R108, R11, -R108 ;  /* 0x8000006c0b6c0221 */ /* 0x000fe20000010000 */
[----:B------:R-:W-:Y:S01]  /*3140*/  @P0 FADD.FTZ R111, R13, -R110 ;  /* 0x8000006e0d6f0221 */ /* 0x000fe20000010000 */
[----:B------:R-:W-:Y:S02]  /*3150*/  IMAD.U32 R110, R30, 0x10000, RZ ;  /* 0x000100001e6e7824 */ /* 0x000fe400078e00ff */
[----:B------:R-:W-:Y:S01]  /*3160*/  @P0 FADD.FTZ R157, R17, -R156 ;  /* 0x8000009c119d0221 */ /* 0x000fe20000010000 */
[----:B------:R-:W-:Y:S01]  /*3170*/  @P0 FFMA.FTZ R115, R108, UR28, R115 ;  /* 0x0000001c6c730c23 */ /* 0x000fe20008010073 */
[----:B------:R-:W-:Y:S01]  /*3180*/  @P0 FADD.FTZ R108, R4, -R109 ;  /* 0x8000006d046c0221 */ /* 0x000fe20000010000 */
[----:B------:R-:W-:Y:S01]  /*3190*/  SHF.L.U32 R109, R29, 0x10, RZ ;  /* 0x000000101d6d7819 */ /* 0x000fe200000006ff */
[----:B------:R-:W-:Y:S01]  /*31a0*/  @P0 FFMA.FTZ R114, R111, UR28, R114 ;  /* 0x0000001c6f720c23 */ /* 0x000fe20008010072 */
[----:B------:R-:W-:Y:S01]  /*31b0*/  @P0 FFMA.FTZ R111, R7, UR9, R116 ;  /* 0x00000009076f0c23 */ /* 0x000fe20008010074 */
[----:B------:R-:W-:Y:S01]  /*31c0*/  @P0 FFMA.FTZ R112, R157, UR28, R112 ;  /* 0x0000001c9d700c23 */ /* 0x000fe20008010070 */
[--C-:B------:R-:W-:Y:S01]  /*31d0*/  @P2 FFMA.FTZ R157, R3, UR9, R116.reuse ;  /* 0x00000009039d2c23 */ /* 0x100fe20008010074 */
[----:B------:R-:W-:Y:S01]  /*31e0*/  @P0 FFMA.FTZ R109, R108, UR28, R109 ;  /* 0x0000001c6c6d0c23 */ /* 0x000fe2000801006d */
[----:B------:R-:W-:Y:S01]  /*31f0*/  @P0 FADD.FTZ R111, R6, -R111 ;  /* 0x8000006f066f0221 */ /* 0x000fe20000010000 */
[----:B------:R-:W-:Y:S01]  /*3200*/  @P0 FFMA.FTZ R108, R14, UR9, R116 ;  /* 0x000000090e6c0c23 */ /* 0x000fe20008010074 */
[----:B------:R-:W-:-:S02]  /*3210*/  @P2 FADD.FTZ R157, R2, -R157 ;  /* 0x8000009d029d2221 */ /* 0x000fc40000010000 */
[----:B------:R-:W-:Y:S01]  /*3220*/  @P0 FFMA.FTZ R110, R111, UR28, R110 ;  /* 0x0000001c6f6e0c23 */ /* 0x000fe2000801006e */
[----:B------:R-:W-:Y:S01]  /*3230*/  @P0 FADD.FTZ R108, R15, -R108 ;  /* 0x8000006c0f6c0221 */ /* 0x000fe20000010000 */
[----:B------:R-:W-:-:S03]  /*3240*/  @P0 FFMA.FTZ R111, R9, UR9, R116 ;  /* 0x00000009096f0c23 */ /* 0x000fc60008010074 */
[----:B------:R-:W-:Y:S01]  /*3250*/  @P0 FFMA.FTZ R113, R108, UR28, R113 ;  /* 0x0000001c6c710c23 */ /* 0x000fe20008010071 */
        /* <DEDUP_REMOVED lines=12> */
.L_x_2618:
        /* <DEDUP_REMOVED lines=8> */
.L_x_2619:
[----:B------:R-:W-:Y:S05]  /*33a0*/  @!P1 BRA `(.L_x_2620) ;  /* 0x0000000000189947 */ /* 0x000fea0003800000 */
[----:B------:R-:W-:Y:S01]  /*33b0*/  FMUL.FTZ R115, R109, UR23 ;  /* 0x000000176d737c20 */ /* 0x000fe20008410000 */
[----:B------:R-:W-:-:S03]  /*33c0*/  LOP3.LUT P0, RZ, R134, 0xff0000, RZ, 0xc0, !PT ;  /* 0x00ff000086ff7812 */ /* 0x000fc6000780c0ff */
[----:B------:R-:W-:-:S05]  /*33d0*/  FMUL.FTZ R115, R115, UR22 ;  /* 0x0000001673737c20 */ /* 0x000fca0008410000 */
[----:B------:R-:W-:-:S04]  /*33e0*/  FSEL R115, R115, RZ, P0 ;  /* 0x000000ff73737208 */ /* 0x000fc80000000000 */
[----:B------:R-:W-:-:S04]  /*33f0*/  F2FP.BF16.F32.PACK_AB R115, RZ, R115 ;  /* 0x00000073ff73723e */ /* 0x000fc800000010ff */
[----:B------:R-:W-:-:S07]  /*3400*/  PRMT R105, R115, 0x7610, R105 ;  /* 0x0000761073697816 */ /* 0x000fce0000000069 */
.L_x_2620:
        /* <DEDUP_REMOVED lines=8> */
.L_x_2621:
[----:B------:R-:W-:Y:S05]  /*3490*/  @!P1 BRA `(.L_x_2622) ;  /* 0x0000000000189947 */ /* 0x000fea0003800000 */
[----:B------:R-:W-:Y:S01]  /*34a0*/  FMUL.FTZ R114, R110, UR23 ;  /* 0x000000176e727c20 */ /* 0x000fe20008410000 */
[----:B------:R-:W-:-:S03]  /*34b0*/  LOP3.LUT P0, RZ, R135, 0xff, RZ, 0xc0, !PT ;  /* 0x000000ff87ff7812 */ /* 0x000fc6000780c0ff */
[----:B------:R-:W-:-:S05]  /*34c0*/  FMUL.FTZ R114, R114, UR22 ;  /* 0x0000001672727c20 */ /* 0x000fca0008410000 */
[----:B------:R-:W-:-:S04]  /*34d0*/  FSEL R114, R114, RZ, P0 ;  /* 0x000000ff72727208 */ /* 0x000fc80000000000 */
[----:B------:R-:W-:-:S04]  /*34e0*/  F2FP.BF16.F32.PACK_AB R114, RZ, R114 ;  /* 0x00000072ff72723e */ /* 0x000fc800000010ff */
[----:B------:R-:W-:-:S07]  /*34f0*/  PRMT R106, R114, 0x7610, R106 ;  /* 0x00007610726a7816 */ /* 0x000fce000000006a */
.L_x_2622:
        /* <DEDUP_REMOVED lines=8> */
.L_x_2623:
[----:B------:R-:W-:Y:S05]  /*3580*/  @!P1 BRA `(.L_x_2624) ;  /* 0x0000000000189947 */ /* 0x000fea0003800000 */
[----:B------:R-:W-:Y:S01]  /*3590*/  FMUL.FTZ R113, R111, UR23 ;  /* 0x000000176f717c20 */ /* 0x000fe20008410000 */
[----:B------:R-:W-:-:S03]  /*35a0*/  LOP3.LUT P0, RZ, R135, 0xff0000, RZ, 0xc0, !PT ;  /* 0x00ff000087ff7812 */ /* 0x000fc6000780c0ff */
[----:B------:R-:W-:-:S05]  /*35b0*/  FMUL.FTZ R113, R113, UR22 ;  /* 0x0000001671717c20 */ /* 0x000fca0008410000 */
[----:B------:R-:W-:-:S04]  /*35c0*/  FSEL R113, R113, RZ, P0 ;  /* 0x000000ff71717208 */ /* 0x000fc80000000000 */
[----:B------:R-:W-:-:S04]  /*35d0*/  F2FP.BF16.F32.PACK_AB R113, RZ, R113 ;  /* 0x00000071ff71723e */ /* 0x000fc800000010ff */
[----:B------:R-:W-:-:S07]  /*35e0*/  PRMT R107, R113, 0x7610, R107 ;  /* 0x00007610716b7816 */ /* 0x000fce000000006b */
.L_x_2624:
        /* <DEDUP_REMOVED lines=9> */
.L_x_2602:
        /* <DEDUP_REMOVED lines=12> */
[----:B------:R-:W-:Y:S01]  /*3740*/  ISETP.LT.AND P2, PT, RZ, UR29, PT ;  /* 0x0000001dff007c0c */ /* 0x000fe2000bf41270 */
[----:B0-----:R-:W-:Y:S01]  /*3750*/  IMAD.U32 R114, R26, 0x10000, RZ ;  /* 0x000100001a727824 */ /* 0x001fe200078e00ff */
[----:B------:R-:W-:Y:S02]  /*3760*/  PRMT R115, R24, 0x7632, R115 ;  /* 0x0000763218737816 */ /* 0x000fe40000000073 */
[----:B------:R-:W-:Y:S02]  /*3770*/  PRMT R110, R25, 0x7632, R110 ;  /* 0x00007632196e7816 */ /* 0x000fe4000000006e */
[----:B------:R-:W-:Y:S02]  /*3780*/  SHF.L.U32 R115, R115, 0x10, RZ ;  /* 0x0000001073737819 */ /* 0x000fe400000006ff */
[----:B------:R-:W-:Y:S02]  /*3790*/  SHF.L.U32 R110, R110, 0x10, RZ ;  /* 0x000000106e6e7819 */ /* 0x000fe400000006ff */
[----:B------:R-:W-:-:S02]  /*37a0*/  SHF.L.U32 R109, R25, 0x10, RZ ;  /* 0x00000010196d7819 */ /* 0x000fc400000006ff */
[----:B------:R-:W-:Y:S01]  /*37b0*/  PRMT R113, R26, 0x7632, R113 ;  /* 0x000076321a717816 */ /* 0x000fe20000000071 */
        /* <DEDUP_REMOVED lines=13> */
[--C-:B------:R-:W-:Y:S01]  /*3890*/  @P2 FFMA.FTZ R111, R123, UR9, R116.reuse ;  /* 0x000000097b6f2c23 */ /* 0x100fe20008010074 */
[----:B------:R-:W-:Y:S01]  /*38a0*/  @P2 FFMA.FTZ R108, R142, UR9, R116 ;  /* 0x000000098e6c2c23 */ /* 0x000fe20008010074 */
[----:B------:R-:W-:Y:S02]  /*38b0*/  SHF.L.U32 R112, R112, 0x10, RZ ;  /* 0x0000001070707819 */ /* 0x000fe400000006ff */
[----:B------:R-:W-:Y:S01]  /*38c0*/  @P2 FADD.FTZ R111, R122, -R111 ;  /* 0x8000006f7a6f2221 */ /* 0x000fe20000010000 */
[----:B------:R-:W-:-:S02]  /*38d0*/  @P2 FADD.FTZ R108, R143, -R108 ;  /* 0x8000006c8f6c2221 */ /* 0x000fc40000010000 */
[----:B------:R-:W-:Y:S01]  /*38e0*/  @P2 FFMA.FTZ R112, R135, UR28, R112 ;  /* 0x0000001c87702c23 */ /* 0x000fe20008010070 */
[----:B------:R-:W-:Y:S01]  /*38f0*/  @P2 FFMA.FTZ R114, R111, UR28, R114 ;  /* 0x0000001c6f722c23 */ /* 0x000fe20008010072 */
[--C-:B------:R-:W-:Y:S01]  /*3900*/  @P2 FFMA.FTZ R111, R125, UR9, R116.reuse ;  /* 0x000000097d6f2c23 */ /* 0x100fe20008010074 */
[----:B------:R-:W-:Y:S01]  /*3910*/  @P2 FFMA.FTZ R113, R108, UR28, R113 ;  /* 0x0000001c6c712c23 */ /* 0x000fe20008010071 */
[----:B------:R-:W-:Y:S02]  /*3920*/  @P2 FFMA.FTZ R135, R19, UR9, R116 ;  /* 0x0000000913872c23 */ /* 0x000fe40008010074 */
[----:B------:R-:W-:Y:S01]  /*3930*/  @P2 FADD.FTZ R108, R124, -R111 ;  /* 0x8000006f7c6c2221 */ /* 0x000fe20000010000 */
[----:B------:R-:W-:Y:S01]  /*3940*/  SHF.L.U32 R111, R27, 0x10, RZ ;  /* 0x000000101b6f7819 */ /* 0x000fe200000006ff */
        /* <DEDUP_REMOVED lines=11> */
.L_x_2627:
        /* <DEDUP_REMOVED lines=8> */
.L_x_2628:
[----:B------:R-:W-:Y:S05]  /*3a80*/  @!P1 BRA `(.L_x_2629) ;  /* 0x0000000000189947 */ /* 0x000fea0003800000 */
[----:B------:R-:W-:Y:S01]  /*3a90*/  FMUL.FTZ R115, R109, UR23 ;  /* 0x000000176d737c20 */ /* 0x000fe20008410000 */
[----:B------:R-:W-:-:S03]  /*3aa0*/  LOP3.LUT P2, RZ, R132, 0xff0000, RZ, 0xc0, !PT ;  /* 0x00ff000084ff7812 */ /* 0x000fc6000784c0ff */
[----:B------:R-:W-:-:S05]  /*3ab0*/  FMUL.FTZ R115, R115, UR22 ;  /* 0x0000001673737c20 */ /* 0x000fca0008410000 */
[----:B------:R-:W-:-:S04]  /*3ac0*/  FSEL R115, R115, RZ, P2 ;  /* 0x000000ff73737208 */ /* 0x000fc80001000000 */
[----:B------:R-:W-:-:S04]  /*3ad0*/  F2FP.BF16.F32.PACK_AB R115, RZ, R115 ;  /* 0x00000073ff73723e */ /* 0x000fc800000010ff */
[----:B------:R-:W-:-:S07]  /*3ae0*/  PRMT R105, R115, 0x7610, R105 ;  /* 0x0000761073697816 */ /* 0x000fce0000000069 */
.L_x_2629:
        /* <DEDUP_REMOVED lines=8> */
.L_x_2630:
[----:B------:R-:W-:Y:S05]  /*3b70*/  @!P1 BRA `(.L_x_2631) ;  /* 0x0000000000189947 */ /* 0x000fea0003800000 */
[----:B------:R-:W-:Y:S01]  /*3b80*/  FMUL.FTZ R110, R114, UR23 ;  /* 0x00000017726e7c20 */ /* 0x000fe20008410000 */
[----:B------:R-:W-:-:S03]  /*3b90*/  LOP3.LUT P2, RZ, R133, 0xff, RZ, 0xc0, !PT ;  /* 0x000000ff85ff7812 */ /* 0x000fc6000784c0ff */
[----:B------:R-:W-:-:S05]  /*3ba0*/  FMUL.FTZ R110, R110, UR22 ;  /* 0x000000166e6e7c20 */ /* 0x000fca0008410000 */
[----:B------:R-:W-:-:S04]  /*3bb0*/  FSEL R110, R110, RZ, P2 ;  /* 0x000000ff6e6e7208 */ /* 0x000fc80001000000 */
[----:B------:R-:W-:-:S04]  /*3bc0*/  F2FP.BF16.F32.PACK_AB R110, RZ, R110 ;  /* 0x0000006eff6e723e */ /* 0x000fc800000010ff */
[----:B------:R-:W-:-:S07]  /*3bd0*/  PRMT R106, R110, 0x7610, R106 ;  /* 0x000076106e6a7816 */ /* 0x000fce000000006a */
.L_x_2631:
        /* <DEDUP_REMOVED lines=8> */
.L_x_2632:
[----:B------:R-:W-:Y:S05]  /*3c60*/  @!P1 BRA `(.L_x_2633) ;  /* 0x0000000000189947 */ /* 0x000fea0003800000 */
[----:B------:R-:W-:Y:S01]  /*3c70*/  FMUL.FTZ R113, R111, UR23 ;  /* 0x000000176f717c20 */ /* 0x000fe20008410000 */
[----:B------:R-:W-:-:S03]  /*3c80*/  LOP3.LUT P2, RZ, R133, 0xff0000, RZ, 0xc0, !PT ;  /* 0x00ff000085ff7812 */ /* 0x000fc6000784c0ff */
[----:B------:R-:W-:-:S05]  /*3c90*/  FMUL.FTZ R113, R113, UR22 ;  /* 0x0000001671717c20 */ /* 0x000fca0008410000 */
[----:B------:R-:W-:-:S04]  /*3ca0*/  FSEL R113, R113, RZ, P2 ;  /* 0x000000ff71717208 */ /* 0x000fc80001000000 */
[----:B------:R-:W-:-:S04]  /*3cb0*/  F2FP.BF16.F32.PACK_AB R113, RZ, R113 ;  /* 0x00000071ff71723e */ /* 0x000fc800000010ff */
[----:B------:R-:W-:-:S07]  /*3cc0*/  PRMT R107, R113, 0x7610, R107 ;  /* 0x00007610716b7816 */ /* 0x000fce000000006b */
.L_x_2633:
        /* <DEDUP_REMOVED lines=10> */
.L_x_2626:
        /* <DEDUP_REMOVED lines=12> */
.L_x_2635:
        /* <DEDUP_REMOVED lines=12> */
.L_x_2636:
        /* <DEDUP_REMOVED lines=11> */
.L_x_2637:
        /* <DEDUP_REMOVED lines=12> */
.L_x_2638:
        /* <DEDUP_REMOVED lines=11> */
.L_x_2639:
        /* <DEDUP_REMOVED lines=12> */
.L_x_2640:
        /* <DEDUP_REMOVED lines=11> */
.L_x_2641:
        /* <DEDUP_REMOVED lines=14> */
.L_x_2625:
        /* <DEDUP_REMOVED lines=23> */
.L_x_2643:
[----:B------:R-:W-:Y:S05]  /*44d0*/  @!P1 BRA `(.L_x_2644) ;  /* 0x0000000000189947 */ /* 0x000fea0003800000 */
[----:B------:R-:W-:Y:S01]  /*44e0*/  FMUL.FTZ R108, R112, UR23 ;  /* 0x00000017706c7c20 */ /* 0x000fe20008410000 */
[----:B------:R-:W-:-:S03]  /*44f0*/  LOP3.LUT P3, RZ, R132, 0xff00, RZ, 0xc0, !PT ;  /* 0x0000ff0084ff7812 */ /* 0x000fc6000786c0ff */
[----:B------:R-:W-:-:S05]  /*4500*/  FMUL.FTZ R108, R108, UR22 ;  /* 0x000000166c6c7c20 */ /* 0x000fca0008410000 */
[----:B------:R-:W-:-:S04]  /*4510*/  FSEL R108, R108, RZ, P3 ;  /* 0x000000ff6c6c7208 */ /* 0x000fc80001800000 */
[----:B------:R-:W-:-:S04]  /*4520*/  F2FP.BF16.F32.PACK_AB R108, RZ, R108 ;  /* 0x0000006cff6c723e */ /* 0x000fc800000010ff */
[----:B------:R-:W-:-:S07]  /*4530*/  PRMT R104, R104, 0x5410, R108 ;  /* 0x0000541068687816 */ /* 0x000fce000000006c */
.L_x_2644:
        /* <DEDUP_REMOVED lines=11> */
.L_x_2645:
[----:B------:R-:W-:Y:S05]  /*45f0*/  @!P1 BRA `(.L_x_2646) ;  /* 0x0000000000189947 */ /* 0x000fea0003800000 */
[----:B------:R-:W-:Y:S01]  /*4600*/  FMUL.FTZ R109, R111, UR23 ;  /* 0x000000176f6d7c20 */ /* 0x000fe20008410000 */
[----:B------:R-:W-:-:S03]  /*4610*/  LOP3.LUT P3, RZ, R132, 0xff000000, RZ, 0xc0, !PT ;  /* 0xff00000084ff7812 */ /* 0x000fc6000786c0ff */
[----:B------:R-:W-:-:S05]  /*4620*/  FMUL.FTZ R109, R109, UR22 ;  /* 0x000000166d6d7c20 */ /* 0x000fca0008410000 */
[----:B------:R-:W-:-:S04]  /*4630*/  FSEL R109, R109, RZ, P3 ;  /* 0x000000ff6d6d7208 */ /* 0x000fc80001800000 */
[----:B------:R-:W-:-:S04]  /*4640*/  F2FP.BF16.F32.PACK_AB R109, RZ, R109 ;  /* 0x0000006dff6d723e */ /* 0x000fc800000010ff */
[----:B------:R-:W-:-:S07]  /*4650*/  PRMT R105, R105, 0x5410, R109 ;  /* 0x0000541069697816 */ /* 0x000fce000000006d */
.L_x_2646:
[----:B------:R-:W-:Y:S01]  /*4660*/  F2FP.BF16.F32.PACK_AB R109, R111, R110 ;  /* 0x0000006e6f6d723e */ /* 0x000fe200000010ff */
[--C-:B------:R-:W-:Y:S01]  /*4670*/  FFMA.FTZ R111, R123, UR9, R116.reuse ;  /* 0x000000097b6f7c23 */ /* 0x100fe20008010074 */
[----:B------:R-:W-:Y:S01]  /*4680*/  FFMA.FTZ R113, R125, UR9, R116 ;  /* 0x000000097d717c23 */ /* 0x000fe20008010074 */
[----:B------:R-:W-:Y:S01]  /*4690*/  FADD.FTZ R112, R143, -R112 ;  /* 0x800000708f707221 */ /* 0x000fe20000010000 */
[----:B------:R-:W-:Y:S01]  /*46a0*/  FFMA.FTZ R114, R144, UR9, R116 ;  /* 0x0000000990727c23 */ /* 0x000fe20008010074 */
[----:B------:R-:W-:Y:S01]  /*46b0*/  FADD.FTZ R110, R122, -R111 ;  /* 0x8000006f7a6e7221 */ /* 0x000fe20000010000 */
[----:B------:R-:W-:Y:S01]  /*46c0*/  FADD.FTZ R113, R124, -R113 ;  /* 0x800000717c717221 */ /* 0x000fe20000010000 */
[----:B------:R-:W-:Y:S01]  /*46d0*/  FMUL.FTZ R111, R112, UR28 ;  /* 0x0000001c706f7c20 */ /* 0x000fe20008410000 */
[----:B------:R-:W-:Y:S01]  /*46e0*/  FADD.FTZ R114, R145, -R114 ;  /* 0x8000007291727221 */ /* 0x000fe20000010000 */
[----:B------:R-:W-:Y:S01]  /*46f0*/  FMUL.FTZ R110, R110, UR28 ;  /* 0x0000001c6e6e7c20 */ /* 0x000fe20008410000 */
[----:B------:R-:W-:-:S02]  /*4700*/  FMUL.FTZ R112, R113, UR28 ;  /* 0x0000001c71707c20 */ /* 0x000fc40008410000 */
[----:B------:R-:W-:Y:S01]  /*4710*/  FMUL.FTZ R113, R114, UR28 ;  /* 0x0000001c72717c20 */ /* 0x000fe20008410000 */
        /* <DEDUP_REMOVED lines=9> */
.L_x_2647:
[----:B------:R-:W-:Y:S05]  /*47b0*/  @!P1 BRA `(.L_x_2648) ;  /* 0x0000000000189947 */ /* 0x000fea0003800000 */
[----:B------:R-:W-:Y:S01]  /*47c0*/  FMUL.FTZ R110, R114, UR23 ;  /* 0x00000017726e7c20 */ /* 0x000fe20008410000 */
[----:B------:R-:W-:-:S03]  /*47d0*/  LOP3.LUT P3, RZ, R133, 0xff00, RZ, 0xc0, !PT ;  /* 0x0000ff0085ff7812 */ /* 0x000fc6000786c0ff */
[----:B------:R-:W-:-:S05]  /*47e0*/  FMUL.FTZ R110, R110, UR22 ;  /* 0x000000166e6e7c20 */ /* 0x000fca0008410000 */
[----:B------:R-:W-:-:S04]  /*47f0*/  FSEL R110, R110, RZ, P3 ;  /* 0x000000ff6e6e7208 */ /* 0x000fc80001800000 */
[----:B------:R-:W-:-:S04]  /*4800*/  F2FP.BF16.F32.PACK_AB R110, RZ, R110 ;  /* 0x0000006eff6e723e */ /* 0x000fc800000010ff */
[----:B------:R-:W-:-:S07]  /*4810*/  PRMT R106, R106, 0x5410, R110 ;  /* 0x000054106a6a7816 */ /* 0x000fce000000006e */
.L_x_2648:
        /* <DEDUP_REMOVED lines=10> */
.L_x_2649:
        /* <DEDUP_REMOVED lines=10> */
.L_x_2642:
        /* <DEDUP_REMOVED lines=12> */
.L_x_2650:
        /* <DEDUP_REMOVED lines=12> */
.L_x_2651:
        /* <DEDUP_REMOVED lines=12> */
.L_x_2652:
        /* <DEDUP_REMOVED lines=12> */
.L_x_2653:
        /* <DEDUP_REMOVED lines=12> */
.L_x_2654:
        /* <DEDUP_REMOVED lines=12> */
.L_x_2655:
        /* <DEDUP_REMOVED lines=12> */
.L_x_2656:
        /* <DEDUP_REMOVED lines=13> */
.L_x_2634:
        /* <DEDUP_REMOVED lines=8> */
[----:B------:R-:W-:Y:S05]  /*4ff0*/  BRA.U !UP0, `(.L_x_2657) ;  /* 0x0000000d08087547 */ /* 0x000fea000b800000 */
[----:B------:R-:W-:Y:S05]  /*5000*/  @!P0 BRA `(.L_x_2658) ;  /* 0x00000004008c8947 */ /* 0x000fea0003800000 */
[----:B------:R-:W-:Y:S02]  /*5010*/  ISETP.LT.AND P2, PT, RZ, UR29, PT ;  /* 0x0000001dff007c0c */ /* 0x000fe4000bf41270 */
[----:B0-----:R-:W-:Y:S02]  /*5020*/  PRMT R108, R20, 0x7632, R108 ;  /* 0x00007632146c7816 */ /* 0x001fe4000000006c */
[----:B------:R-:W-:Y:S02]  /*5030*/  SHF.L.U32 R115, R21, 0x10, RZ ;  /* 0x0000001015737819 */ /* 0x000fe400000006ff */
[----:B------:R-:W-:Y:S02]  /*5040*/  SHF.L.U32 R108, R108, 0x10, RZ ;  /* 0x000000106c6c7819 */ /* 0x000fe400000006ff */
[----:B------:R-:W-:-:S05]  /*5050*/  SHF.L.U32 R113, R22, 0x10, RZ ;  /* 0x0000001016717819 */ /* 0x000fca00000006ff */
        /* <DEDUP_REMOVED lines=9> */
[----:B------:R-:W-:Y:S01]  /*50f0*/  @P2 FADD.FTZ R109, R151, -R114 ;  /* 0x80000072976d2221 */ /* 0x000fe20000010000 */
[----:B------:R-:W-:-:S02]  /*5100*/  IMAD.U32 R110, R110, 0x10000, RZ ;  /* 0x000100006e6e7824 */ /* 0x000fc400078e00ff */
        /* <DEDUP_REMOVED lines=28> */
.L_x_2659:
[----:B------:R-:W-:Y:S05]  /*52d0*/  @!P1 BRA `(.L_x_2660) ;  /* 0x0000000000189947 */ /* 0x000fea0003800000 */
[----:B------:R-:W-:Y:S01]  /*52e0*/  FMUL.FTZ R116, R108, UR23 ;  /* 0x000000176c747c20 */ /* 0x000fe20008410000 */
[----:B------:R-:W-:-:S03]  /*52f0*/  LOP3.LUT P2, RZ, R130, 0xff00, RZ, 0xc0, !PT ;  /* 0x0000ff0082ff7812 */ /* 0x000fc6000784c0ff */
[----:B------:R-:W-:-:S05]  /*5300*/  FMUL.FTZ R116, R116, UR22 ;  /* 0x0000001674747c20 */ /* 0x000fca0008410000 */
[----:B------:R-:W-:-:S04]  /*5310*/  FSEL R116, R116, RZ, P2 ;  /* 0x000000ff74747208 */ /* 0x000fc80001000000 */
[----:B------:R-:W-:-:S04]  /*5320*/  F2FP.BF16.F32.PACK_AB R116, RZ, R116 ;  /* 0x00000074ff74723e */ /* 0x000fc800000010ff */
[----:B------:R-:W-:-:S07]  /*5330*/  PRMT R104, R104, 0x5410, R116 ;  /* 0x0000541068687816 */ /* 0x000fce0000000074 */
.L_x_2660:
        /* <DEDUP_REMOVED lines=9> */
.L_x_2661:
[----:B------:R-:W-:Y:S05]  /*53d0*/  @!P1 BRA `(.L_x_2662) ;  /* 0x0000000000189947 */ /* 0x000fea0003800000 */
[----:B------:R-:W-:Y:S01]  /*53e0*/  FMUL.FTZ R110, R110, UR23 ;  /* 0x000000176e6e7c20 */ /* 0x000fe20008410000 */
[----:B------:R-:W-:-:S03]  /*53f0*/  LOP3.LUT P2, RZ, R130, 0xff000000, RZ, 0xc0, !PT ;  /* 0xff00000082ff7812 */ /* 0x000fc6000784c0ff */
[----:B------:R-:W-:-:S05]  /*5400*/  FMUL.FTZ R110, R110, UR22 ;  /* 0x000000166e6e7c20 */ /* 0x000fca0008410000 */
[----:B------:R-:W-:-:S04]  /*5410*/  FSEL R110, R110, RZ, P2 ;  /* 0x000000ff6e6e7208 */ /* 0x000fc80001000000 */
[----:B------:R-:W-:-:S04]  /*5420*/  F2FP.BF16.F32.PACK_AB R110, RZ, R110 ;  /* 0x0000006eff6e723e */ /* 0x000fc800000010ff */
[----:B------:R-:W-:-:S07]  /*5430*/  PRMT R105, R105, 0x5410, R110 ;  /* 0x0000541069697816 */ /* 0x000fce000000006e */
.L_x_2662:
[----:B------:R-:W-:Y:S05]  /*5440*/  @!P1 BRA `(.L_x_2663) ;  /* 0x0000000000189947 */ /* 0x000fea0003800000 */
[----:B------:R-:W-:Y:S01]  /*5450*/  FMUL.FTZ R110, R113, UR23 ;  /* 0x00000017716e7c20 */ /* 0x000fe20008410000 */
[----:B------:R-:W-:-:S03]  /*5460*/  LOP3.LUT P2, RZ, R131, 0xff, RZ, 0xc0, !PT ;  /* 0x000000ff83ff7812 */ /* 0x000fc6000784c0ff */
[----:B------:R-:W-:-:S05]  /*5470*/  FMUL.FTZ R110, R110, UR22 ;  /* 0x000000166e6e7c20 */ /* 0x000fca0008410000 */
[----:B------:R-:W-:-:S04]  /*5480*/  FSEL R110, R110, RZ, P2 ;  /* 0x000000ff6e6e7208 */ /* 0x000fc80001000000 */
[----:B------:R-:W-:-:S04]  /*5490*/  F2FP.BF16.F32.PACK_AB R110, RZ, R110 ;  /* 0x0000006eff6e723e */ /* 0x000fc800000010ff */
[----:B------:R-:W-:-:S07]  /*54a0*/  PRMT R106, R110, 0x7610, R106 ;  /* 0x000076106e6a7816 */ /* 0x000fce000000006a */
.L_x_2663:
[----:B------:R-:W-:Y:S05]  /*54b0*/  @!P1 BRA `(.L_x_2664) ;  /* 0x0000000000189947 */ /* 0x000fea0003800000 */
[----:B------:R-:W-:Y:S01]  /*54c0*/  FMUL.FTZ R110, R114, UR23 ;  /* 0x00000017726e7c20 */ /* 0x000fe20008410000 */
[----:B------:R-:W-:-:S03]  /*54d0*/  LOP3.LUT P2, RZ, R131, 0xff00, RZ, 0xc0, !PT ;  /* 0x0000ff0083ff7812 */ /* 0x000fc6000784c0ff */
[----:B------:R-:W-:-:S05]  /*54e0*/  FMUL.FTZ R110, R110, UR22 ;  /* 0x000000166e6e7c20 */ /* 0x000fca0008410000 */
[----:B------:R-:W-:-:S04]  /*54f0*/  FSEL R110, R110, RZ, P2 ;  /* 0x000000ff6e6e7208 */ /* 0x000fc80001000000 */
[----:B------:R-:W-:-:S04]  /*5500*/  F2FP.BF16.F32.PACK_AB R110, RZ, R110 ;  /* 0x0000006eff6e723e */ /* 0x000fc800000010ff */
[----:B------:R-:W-:-:S07]  /*5510*/  PRMT R106, R106, 0x5410, R110 ;  /* 0x000054106a6a7816 */ /* 0x000fce000000006e */
.L_x_2664:
[----:B------:R-:W-:Y:S05]  /*5520*/  @!P1 BRA `(.L_x_2665) ;  /* 0x0000000000189947 */ /* 0x000fea0003800000 */
[----:B------:R-:W-:Y:S01]  /*5530*/  FMUL.FTZ R110, R111, UR23 ;  /* 0x000000176f6e7c20 */ /* 0x000fe20008410000 */
[----:B------:R-:W-:-:S03]  /*5540*/  LOP3.LUT P2, RZ, R131, 0xff0000, RZ, 0xc0, !PT ;  /* 0x00ff000083ff7812 */ /* 0x000fc6000784c0ff */
[----:B------:R-:W-:-:S05]  /*5550*/  FMUL.FTZ R110, R110, UR22 ;  /* 0x000000166e6e7c20 */ /* 0x000fca0008410000 */
[----:B------:R-:W-:-:S04]  /*5560*/  FSEL R110, R110, RZ, P2 ;  /* 0x000000ff6e6e7208 */ /* 0x000fc80001000000 */
[----:B------:R-:W-:-:S04]  /*5570*/  F2FP.BF16.F32.PACK_AB R110, RZ, R110 ;  /* 0x0000006eff6e723e */ /* 0x000fc800000010ff */
[----:B------:R-:W-:-:S07]  /*5580*/  PRMT R107, R110, 0x7610, R107 ;  /* 0x000076106e6b7816 */ /* 0x000fce000000006b */
.L_x_2665:
        /* <DEDUP_REMOVED lines=11> */
.L_x_2658:
        /* <DEDUP_REMOVED lines=12> */
.L_x_2667:
        /* <DEDUP_REMOVED lines=11> */
.L_x_2668:
        /* <DEDUP_REMOVED lines=11> */
.L_x_2669:
        /* <DEDUP_REMOVED lines=12> */
.L_x_2670:
        /* <DEDUP_REMOVED lines=11> */
.L_x_2671:
        /* <DEDUP_REMOVED lines=12> */
.L_x_2672:
        /* <DEDUP_REMOVED lines=11> */
.L_x_2673:
        /* <DEDUP_REMOVED lines=14> */
.L_x_2657:
        /* <DEDUP_REMOVED lines=19> */
.L_x_2675:
[----:B------:R-:W-:Y:S05]  /*5d50*/  @!P1 BRA `(.L_x_2676) ;  /* 0x0000000000189947 */ /* 0x000fea0003800000 */
[----:B------:R-:W-:Y:S01]  /*5d60*/  FMUL.FTZ R109, R111, UR23 ;  /* 0x000000176f6d7c20 */ /* 0x000fe20008410000 */
[----:B------:R-:W-:-:S03]  /*5d70*/  LOP3.LUT P3, RZ, R130, 0xff00, RZ, 0xc0, !PT ;  /* 0x0000ff0082ff7812 */ /* 0x000fc6000786c0ff */
[----:B------:R-:W-:-:S05]  /*5d80*/  FMUL.FTZ R109, R109, UR22 ;  /* 0x000000166d6d7c20 */ /* 0x000fca0008410000 */
[----:B------:R-:W-:-:S04]  /*5d90*/  FSEL R109, R109, RZ, P3 ;  /* 0x000000ff6d6d7208 */ /* 0x000fc80001800000 */
[----:B------:R-:W-:-:S04]  /*5da0*/  F2FP.BF16.F32.PACK_AB R109, RZ, R109 ;  /* 0x0000006dff6d723e */ /* 0x000fc800000010ff */
[----:B------:R-:W-:-:S07]  /*5db0*/  PRMT R104, R104, 0x5410, R109 ;  /* 0x0000541068687816 */ /* 0x000fce000000006d */
.L_x_2676:
        /* <DEDUP_REMOVED lines=26> */
.L_x_2677:
[----:B------:R-:W-:Y:S05]  /*5f60*/  @!P1 BRA `(.L_x_2678) ;  /* 0x0000000000189947 */ /* 0x000fea0003800000 */
[----:B------:R-:W-:Y:S01]  /*5f70*/  FMUL.FTZ R109, R115, UR23 ;  /* 0x00000017736d7c20 */ /* 0x000fe20008410000 */
[----:B------:R-:W-:-:S03]  /*5f80*/  LOP3.LUT P3, RZ, R130, 0xff000000, RZ, 0xc0, !PT ;  /* 0xff00000082ff7812 */ /* 0x000fc6000786c0ff */
[----:B------:R-:W-:-:S05]  /*5f90*/  FMUL.FTZ R109, R109, UR22 ;  /* 0x000000166d6d7c20 */ /* 0x000fca0008410000 */
[----:B------:R-:W-:-:S04]  /*5fa0*/  FSEL R109, R109, RZ, P3 ;  /* 0x000000ff6d6d7208 */ /* 0x000fc80001800000 */
[----:B------:R-:W-:-:S04]  /*5fb0*/  F2FP.BF16.F32.PACK_AB R109, RZ, R109 ;  /* 0x0000006dff6d723e */ /* 0x000fc800000010ff */
[----:B------:R-:W-:-:S07]  /*5fc0*/  PRMT R105, R105, 0x5410, R109 ;  /* 0x0000541069697816 */ /* 0x000fce000000006d */
.L_x_2678:
        /* <DEDUP_REMOVED lines=12> */
.L_x_2679:
[----:B------:R-:W-:Y:S05]  /*6090*/  @!P1 BRA `(.L_x_2680) ;  /* 0x0000000000189947 */ /* 0x000fea0003800000 */
[----:B------:R-:W-:Y:S01]  /*60a0*/  FMUL.FTZ R110, R112, UR23 ;  /* 0x00000017706e7c20 */ /* 0x000fe20008410000 */
[----:B------:R-:W-:-:S03]  /*60b0*/  LOP3.LUT P2, RZ, R131, 0xff00, RZ, 0xc0, !PT ;  /* 0x0000ff0083ff7812 */ /* 0x000fc6000784c0ff */
[----:B------:R-:W-:-:S05]  /*60c0*/  FMUL.FTZ R110, R110, UR22 ;  /* 0x000000166e6e7c20 */ /* 0x000fca0008410000 */
[----:B------:R-:W-:-:S04]  /*60d0*/  FSEL R110, R110, RZ, P2 ;  /* 0x000000ff6e6e7208 */ /* 0x000fc80001000000 */
[----:B------:R-:W-:-:S04]  /*60e0*/  F2FP.BF16.F32.PACK_AB R110, RZ, R110 ;  /* 0x0000006eff6e723e */ /* 0x000fc800000010ff */
[----:B------:R-:W-:-:S07]  /*60f0*/  PRMT R106, R106, 0x5410, R110 ;  /* 0x000054106a6a7816 */ /* 0x000fce000000006e */
.L_x_2680:
[----:B------:R-:W-:Y:S05]  /*6100*/  @!P1 BRA `(.L_x_2681) ;  /* 0x0000000000189947 */ /* 0x000fea0003800000 */
[----:B------:R-:W-:Y:S01]  /*6110*/  FMUL.FTZ R110, R113, UR23 ;  /* 0x00000017716e7c20 */ /* 0x000fe20008410000 */
[----:B------:R-:W-:-:S03]  /*6120*/  LOP3.LUT P2, RZ, R131, 0xff0000, RZ, 0xc0, !PT ;  /* 0x00ff000083ff7812 */ /* 0x000fc6000784c0ff */
[----:B------:R-:W-:-:S05]  /*6130*/  FMUL.FTZ R110, R110, UR22 ;  /* 0x000000166e6e7c20 */ /* 0x000fca0008410000 */
[----:B------:R-:W-:-:S04]  /*6140*/  FSEL R110, R110, RZ, P2 ;  /* 0x000000ff6e6e7208 */ /* 0x000fc80001000000 */
[----:B------:R-:W-:-:S04]  /*6150*/  F2FP.BF16.F32.PACK_AB R110, RZ, R110 ;  /* 0x0000006eff6e723e */ /* 0x000fc800000010ff */
[----:B------:R-:W-:-:S07]  /*6160*/  PRMT R107, R110, 0x7610, R107 ;  /* 0x000076106e6b7816 */ /* 0x000fce000000006b */
.L_x_2681:
        /* <DEDUP_REMOVED lines=11> */
.L_x_2674:
        /* <DEDUP_REMOVED lines=12> */
.L_x_2682:
        /* <DEDUP_REMOVED lines=12> */
.L_x_2683:
        /* <DEDUP_REMOVED lines=12> */
.L_x_2684:
        /* <DEDUP_REMOVED lines=12> */
.L_x_2685:
        /* <DEDUP_REMOVED lines=12> */
.L_x_2686:
        /* <DEDUP_REMOVED lines=12> */
.L_x_2687:
        /* <DEDUP_REMOVED lines=12> */
.L_x_2688:
        /* <DEDUP_REMOVED lines=13> */
.L_x_2666:
        /* <DEDUP_REMOVED lines=12> */
.L_x_2588:
        /* <DEDUP_REMOVED lines=21> */
.L_x_2690:
        /* <DEDUP_REMOVED lines=12> */
.L_x_10707:


//--------------------- .text._ZN10layer_norm13ln_bwd_kernelINS_13Kernel_traitsIf13__nv_bfloat16S2_S2_fjLj3072ELj1ELj1ELj4ELj16ENS_18Kernel_traits_baseILj3072EfS2_S2_S2_fjLj128EEEEELb1ELb1ELb0ELb0EEEvNS_9BwdParamsE --------------------------
	.section	.text._ZN10layer_norm13ln_bwd_kernelINS_13Kernel_traitsIf13__nv_bfloat16S2_S2_fjLj3072ELj1ELj1ELj4ELj16ENS_18Kernel_traits_baseILj3072EfS2_S2_S2_fjLj128EEEEELb1ELb1ELb0ELb0EEEvNS_9BwdParamsE,"ax",@progbits
	.align	128
        .global         _ZN10layer_norm13ln_bwd_kernelINS_13Kernel_traitsIf13__nv_bfloat16S2_S2_fjLj3072ELj1ELj1ELj4ELj16ENS_18Kernel_traits_baseILj3072EfS2_S2_S2_fjLj128EEEEELb1ELb1ELb0ELb0EEEvNS_9BwdParamsE
        .type           _ZN10layer_norm13ln_bwd_kernelINS_13Kernel_traitsIf13__nv_bfloat16S2_S2_fjLj3072ELj1ELj1ELj4ELj16ENS_18Kernel_traits_baseILj3072EfS2_S2_S2_fjLj128EEEEELb1ELb1ELb0ELb0EEEvNS_9BwdParamsE,@function
        .size           _ZN10layer_norm13ln_bwd_kernelINS_13Kernel_traitsIf13__nv_bfloat16S2_S2_fjLj3072ELj1ELj1ELj4ELj16ENS_18Kernel_traits_baseILj3072EfS2_S2_S2_fjLj128EEEEELb1ELb1ELb0ELb0EEEvNS_9BwdParamsE,(.L_x_10708 - _ZN10layer_norm13ln_bwd_kernelINS_13Kernel_traitsIf13__nv_bfloat16S2_S2_fjLj3072ELj1ELj1ELj4ELj16ENS_18Kernel_traits_baseILj3072EfS2_S2_S2_fjLj128EEEEELb1ELb1ELb0ELb0EEEvNS_9BwdParamsE)
        .other          _ZN10layer_norm13ln_bwd_kernelINS_13Kernel_traitsIf13__nv_bfloat16S2_S2_fjLj3072ELj1ELj1ELj4ELj16ENS_18Kernel_traits_baseILj3072EfS2_S2_S2_fjLj128EEEEELb1ELb1ELb0ELb0EEEvNS_9BwdParamsE,@"STO_CUDA_ENTRY STV_DEFAULT"
_ZN10layer_norm13ln_bwd_kernelINS_13Kernel_traitsIf13__nv_bfloat16S2_S2_fjLj3072ELj1ELj1ELj4ELj16ENS_18Kernel_traits_baseILj3072EfS2_S2_S2_fjLj128EEEEELb1ELb1ELb0ELb0EEEvNS_9BwdParamsE:
.text._ZN10layer_norm13ln_bwd_kernelINS_13Kernel_traitsIf13__nv_bfloat16S2_S2_fjLj3072ELj1ELj1ELj4ELj16ENS_18Kernel_traits_baseILj3072EfS2_S2_S2_fjLj128EEEEELb1ELb1ELb0ELb0EEEvNS_9BwdParamsE:
        /* <DEDUP_REMOVED lines=126> */
.L_x_2721:
[----:B------:R-:W0:Y:S08]  /*07e0*/  LDC.64 R166, c[0x0][0x3c0] ;  /* 0x0000f000ffa67b82 */ /* 0x000e300000000a00 */
[----:B------:R-:W1:Y:S08]  /*07f0*/  LDC R2, c[0x0][0x388] ;  /* 0x0000e200ff027b82 */ /* 0x000e700000000800 */
[----:B------:R-:W2:Y:S01]  /*0800*/  LDC.64 R164, c[0x0][0x3c8] ;  /* 0x0000f200ffa47b82 */ /* 0x000ea20000000a00 */
[----:B0-----:R-:W-:-:S06]  /*0810*/  IMAD.WIDE R166, R5, 0x4, R166 ;  /* 0x0000000405a67825 */ /* 0x001fcc00078e02a6 */
[----:B------:R-:W3:Y:S01]  /*0820*/  LDG.E R166, desc[UR4][R166.64] ;  /* 0x00000004a6a67981 */ /* 0x000ee2000c1e1900 */
[----:B------:R-:W-:Y:S01]  /*0830*/  ISETP.GE.U32.AND P3, PT, R3, 0x80, PT ;  /* 0x000000800300780c */ /* 0x000fe20003f66070 */
[----:B-1----:R-:W-:Y:S01]  /*0840*/  IMAD R6, R5, R2, RZ ;  /* 0x0000000205067224 */ /* 0x002fe200078e02ff */
[C---:B------:R-:W-:Y:S01]  /*0850*/  ISETP.GE.U32.AND P5, PT, R3.reuse, 0x100, PT ;  /* 0x000001000300780c */ /* 0x040fe20003fa6070 */
[----:B------:R-:W0:Y:S01]  /*0860*/  S2R R202, SR_CgaCtaId ;  /* 0x0000000000ca7919 */ /* 0x000e220000008800 */
[----:B------:R-:W-:Y:S02]  /*0870*/  ISETP.GE.U32.AND P4, PT, R3, 0x180, PT ;  /* 0x000001800300780c */ /* 0x000fe40003f86070 */
[----:B------:R-:W-:Y:S01]  /*0880*/  SHF.R.S32.HI R169, RZ, 0x1f, R6 ;  /* 0x0000001fffa97819 */ /* 0x000fe20000011406 */
[----:B--2---:R-:W-:-:S03]  /*0890*/  IMAD.WIDE R164, R5, 0x4, R164 ;  /* 0x0000000405a47825 */ /* 0x004fc600078e02a4 */
        /* <DEDUP_REMOVED lines=8> */
[----:B---3--:R-:W-:Y:S01]  /*0920*/  FSEL R203, R166, RZ, !P0 ;  /* 0x000000ffa6cb7208 */ /* 0x008fe20004000000 */
[----:B0-----:R-:W-:Y:S06]  /*0930*/  @!P3 BRA `(.L_x_2693) ;  /* 0x00000004007cb947 */ /* 0x001fec0003800000 */
        /* <DEDUP_REMOVED lines=11> */
[----:B------:R-:W0:Y:S02]  /*09f0*/  @P0 LDC.64 R168, c[0x0][0x438] ;  /* 0x00010e00ffa80b82 */ /* 0x000e240000000a00 */
[----:B0-----:R-:W-:-:S05]  /*0a00*/  @P0 IMAD.WIDE.U32 R168, R6, 0x10, R168 ;  /* 0x0000001006a80825 */ /* 0x001fca00078e00a8 */
[----:B------:R0:W5:Y:S01]  /*0a10*/  @P0 LDG.E.128 R148, desc[UR4][R168.64] ;  /* 0x00000004a8940981 */ /* 0x000162000c1e1d00 */
[----:B------:R-:W-:Y:S02]  /*0a20*/  IADD3 R210, PT, PT, R6, 0x80, RZ ;  /* 0x0000008006d27810 */ /* 0x000fe40007ffe0ff */
[C---:B---3--:R-:W-:Y:S02]  /*0a30*/  PRMT R7, R8.reuse, 0x7632, R7 ;  /* 0x0000763208077816 */ /* 0x048fe40000000007 */
[----:B------:R-:W-:Y:S02]  /*0a40*/  SHF.L.U32 R8, R8, 0x10, RZ ;  /* 0x0000001008087819 */ /* 0x000fe400000006ff */
[----:B------:R-:W-:Y:S02]  /*0a50*/  SHF.L.U32 R194, R11, 0x10, RZ ;  /* 0x000000100bc27819 */ /* 0x000fe400000006ff */
[----:B------:R-:W-:Y:S01]  /*0a60*/  PRMT R12, R9, 0x7632, R12 ;  /* 0x00007632090c7816 */ /* 0x000fe2000000000c */
[----:B------:R-:W-:Y:S01]  /*0a70*/  FADD.FTZ R199, -R203, R8 ;  /* 0x00000008cbc77221 */ /* 0x000fe20000010100 */
[----:B------:R-:W-:-:S02]  /*0a80*/  SHF.L.U32 R170, R9, 0x10, RZ ;  /* 0x0000001009aa7819 */ /* 0x000fc400000006ff */
[C---:B------:R-:W-:Y:S02]  /*0a90*/  PRMT R9, R164.reuse, 0x7632, R9 ;  /* 0x00007632a4097816 */ /* 0x040fe40000000009 */
[----:B------:R-:W-:Y:S01]  /*0aa0*/  SHF.L.U32 R8, R7, 0x10, RZ ;  /* 0x0000001007087819 */ /* 0x000fe200000006ff */
[C---:B------:R-:W-:Y:S01]  /*0ab0*/  FADD.FTZ R7, -R203.reuse, R194 ;  /* 0x000000c2cb077221 */ /* 0x040fe20000010100 */
[----:B------:R-:W-:Y:S01]  /*0ac0*/  SHF.L.U32 R197, R164, 0x10, RZ ;  /* 0x00000010a4c57819 */ /* 0x000fe200000006ff */
[----:B------:R-:W-:Y:S01]  /*0ad0*/  FADD.FTZ R195, -R203, R170 ;  /* 0x000000aacbc37221 */ /* 0x000fe20000010100 */
[----:B------:R-:W-:Y:S01]  /*0ae0*/  SHF.L.U32 R194, R9, 0x10, RZ ;  /* 0x0000001009c27819 */ /* 0x000fe200000006ff */
[----:B-----5:R-:W-:Y:S01]  /*0af0*/  FMUL.FTZ R199, R198, R199 ;  /* 0x000000c7c6c77220 */ /* 0x020fe20000410000 */
[C---:B------:R-:W-:Y:S01]  /*0b00*/  PRMT R171, R10.reuse, 0x7632, R171 ;  /* 0x000076320aab7816 */ /* 0x040fe200000000ab */
[----:B------:R-:W-:Y:S01]  /*0b10*/  FADD.FTZ R9, -R203, R8 ;  /* 0x00000008cb097221 */ /* 0x000fe20000010100 */
[----:B------:R-:W-:-:S02]  /*0b20*/  SHF.L.U32 R190, R10, 0x10, RZ ;  /* 0x000000100abe7819 */ /* 0x000fc400000006ff */
[C---:B------:R-:W-:Y:S01]  /*0b30*/  PRMT R10, R165.reuse, 0x7632, R10 ;  /* 0x00007632a50a7816 */ /* 0x040fe2000000000a */
[----:B------:R-:W-:Y:S01]  /*0b40*/  FMUL.FTZ R195, R198, R195 ;  /* 0x000000c3c6c37220 */ /* 0x000fe20000410000 */
[----:B------:R-:W-:Y:S01]  /*0b50*/  SHF.L.U32 R165, R165, 0x10, RZ ;  /* 0x00000010a5a57819 */ /* 0x000fe200000006ff */
[----:B------:R-:W-:Y:S01]  /*0b60*/  FADD.FTZ R100, R100, R197 ;  /* 0x000000c564647221 */ /* 0x000fe20000010000 */
[----:B------:R-:W-:Y:S01]  /*0b70*/  PRMT R192, R11, 0x7632, R192 ;  /* 0x000076320bc07816 */ /* 0x000fe200000000c0 */
[----:B------:R-:W-:Y:S01]  /*0b80*/  FFMA.FTZ R76, R199, R197, R76 ;  /* 0x000000c5c74c7223 */ /* 0x000fe2000001004c */
[----:B------:R-:W-:Y:S01]  /*0b90*/  SHF.L.U32 R12, R12, 0x10, RZ ;  /* 0x000000100c0c7819 */ /* 0x000fe200000006ff */
[----:B------:R-:W-:Y:S01]  /*0ba0*/  FMUL.FTZ R196, R198, R9 ;  /* 0x00000009c6c47220 */ /* 0x000fe20000410000 */
[----:B------:R-:W-:Y:S01]  /*0bb0*/  PRMT R11, R166, 0x7632, R11 ;  /* 0x00007632a60b7816 */ /* 0x000fe2000000000b */
[----:B------:R-:W-:Y:S01]  /*0bc0*/  FMUL.FTZ R197, R60, R197 ;  /* 0x000000c53cc57220 */ /* 0x000fe20000410000 */
[----:B------:R-:W-:Y:S01]  /*0bd0*/  SHF.L.U32 R189, R166, 0x10, RZ ;  /* 0x00000010a6bd7819 */ /* 0x000fe200000006ff */
[----:B------:R-:W-:Y:S01]  /*0be0*/  FADD.FTZ R102, R102, R165 ;  /* 0x000000a566667221 */ /* 0x000fe20000010000 */
[-C--:B------:R-:W-:Y:S01]  /*0bf0*/  FFMA.FTZ R78, R195, R165.reuse, R78 ;  /* 0x000000a5c34e7223 */ /* 0x080fe2000001004e */
        /* <DEDUP_REMOVED lines=8> */
[----:B------:R-:W-:Y:S01]  /*0c80*/  FADD.FTZ R191, -R203, R190 ;  /* 0x000000becbbf7221 */ /* 0x000fe20000010100 */
[----:B------:R-:W-:Y:S01]  /*0c90*/  SHF.L.U32 R170, R192, 0x10, RZ ;  /* 0x00000010c0aa7819 */ /* 0x000fe200000006ff */
[----:B------:R-:W-:Y:S01]  /*0ca0*/  FMUL.FTZ R192, R198, R165 ;  /* 0x000000a5c6c07220 */ /* 0x000fe20000410000 */
[----:B------:R-:W-:Y:S01]  /*0cb0*/  SHF.L.U32 R190, R10, 0x10, RZ ;  /* 0x000000100abe7819 */ /* 0x000fe200000006ff */
[----:B------:R-:W-:Y:S01]  /*0cc0*/  FADD.FTZ R10, R9, R194 ;  /* 0x000000c2090a7221 */ /* 0x000fe20000010000 */
[C---:B0-----:R-:W-:Y:S01]  /*0cd0*/  PRMT R168, R167.reuse, 0x7632, R168 ;  /* 0x00007632a7a87816 */ /* 0x041fe200000000a8 */
[----:B------:R-:W-:Y:S01]  /*0ce0*/  FFMA.FTZ R12, R196, R194, R11 ;  /* 0x000000c2c40c7223 */ /* 0x000fe2000001000b */
[----:B------:R-:W-:Y:S01]  /*0cf0*/  SHF.L.U32 R167, R167, 0x10, RZ ;  /* 0x00000010a7a77819 */ /* 0x000fe200000006ff */
[C---:B------:R-:W-:Y:S01]  /*0d00*/  FMUL.FTZ R7, R198.reuse, R7 ;  /* 0x00000007c6077220 */ /* 0x040fe20000410000 */
[----:B------:R-:W-:Y:S01]  /*0d10*/  SHF.L.U32 R164, R171, 0x10, RZ ;  /* 0x00000010aba47819 */ /* 0x000fe200000006ff */
[----:B------:R-:W-:Y:S01]  /*0d20*/  FMUL.FTZ R191, R198, R191 ;  /* 0x000000bfc6bf7220 */ /* 0x000fe20000410000 */
        /* <DEDUP_REMOVED lines=9> */
[-C--:B------:R-:W-:Y:S01]  /*0dc0*/  FFMA.FTZ R80, R191, R189.reuse, R80 ;  /* 0x000000bdbf507223 */ /* 0x080fe20000010050 */
[----:B------:R-:W-:Y:S01]  /*0dd0*/  FADD.FTZ R167, -R203, R164 ;  /* 0x000000a4cba77221 */ /* 0x000fe20000010100 */
[----:B------:R-:W-:Y:S01]  /*0de0*/  FMUL.FTZ R189, R64, R189 ;  /* 0x000000bd40bd7220 */ /* 0x000fe20000410000 */
[----:B------:R-:W-:Y:S01]  /*0df0*/  FADD.FTZ R12, R9, R190 ;  /* 0x000000be090c7221 */ /* 0x000fe20000010000 */
[----:B------:R-:W-:Y:S01]  /*0e00*/  FFMA.FTZ R164, R192, R190, R11 ;  /* 0x000000bec0a47223 */ /* 0x000fe2000001000b */
[----:B------:R-:W-:Y:S01]  /*0e10*/  FMUL.FTZ R10, R198, R167 ;  /* 0x000000a7c60a7220 */ /* 0x000fe20000410000 */
[-C--:B------:R-:W-:Y:S01]  /*0e20*/  FMUL.FTZ R9, R65, R166.reuse ;  /* 0x000000a641097220 */ /* 0x080fe20000410000 */
[----:B------:R-:W-:Y:S01]  /*0e30*/  FADD.FTZ R12, R12, R189 ;  /* 0x000000bd0c0c7221 */ /* 0x000fe20000010000 */
[----:B------:R-:W-:Y:S01]  /*0e40*/  FFMA.FTZ R165, R191, R189, R164 ;  /* 0x000000bdbfa57223 */ /* 0x000fe200000100a4 */
[----:B------:R-:W-:Y:S01]  /*0e50*/  SHF.L.U32 R168, R168, 0x10, RZ ;  /* 0x00000010a8a87819 */ /* 0x000fe200000006ff */
        /* <DEDUP_REMOVED lines=13> */
.L_x_2693:
[----:B----4-:R-:W-:Y:S05]  /*0f30*/  BSYNC.RECONVERGENT B0 ;  /* 0x0000000000007941 */ /* 0x010fea0003800200 */
.L_x_2692:
        /* <DEDUP_REMOVED lines=20> */
[C---:B------:R-:W-:Y:S01]  /*1080*/  PRMT R27, R18.reuse, 0x7632, R27 ;  /* 0x00007632121b7816 */ /* 0x040fe2000000001b */
[----:B0-----:R-:W-:Y:S01]  /*1090*/  FADD.FTZ R15, -R203, R16 ;  /* 0x00000010cb0f7221 */ /* 0x001fe20000010100 */
[----:B------:R-:W-:-:S02]  /*10a0*/  SHF.L.U32 R164, R18, 0x10, RZ ;  /* 0x0000001012a47819 */ /* 0x000fc400000006ff */
[----:B------:R-:W-:Y:S02]  /*10b0*/  PRMT R24, R17, 0x7632, R24 ;  /* 0x0000763211187816 */ /* 0x000fe40000000018 */
[C---:B------:R-:W-:Y:S02]  /*10c0*/  PRMT R166, R19.reuse, 0x7632, R166 ;  /* 0x0000763213a67816 */ /* 0x040fe400000000a6 */
[----:B------:R-:W-:Y:S02]  /*10d0*/  SHF.L.U32 R168, R19, 0x10, RZ ;  /* 0x0000001013a87819 */ /* 0x000fe400000006ff */
[C---:B----4-:R-:W-:Y:S02]  /*10e0*/  PRMT R18, R21.reuse, 0x7632, R18 ;  /* 0x0000763215127816 */ /* 0x050fe40000000012 */
[----:B------:R-:W-:Y:S01]  /*10f0*/  SHF.L.U32 R25, R21, 0x10, RZ ;  /* 0x0000001015197819 */ /* 0x000fe200000006ff */
[----:B------:R-:W-:Y:S01]  /*1100*/  FADD.FTZ R21, -R203, R26 ;  /* 0x0000001acb157221 */ /* 0x000fe20000010100 */
[----:B------:R-:W-:-:S02]  /*1110*/  PRMT R17, R20, 0x7632, R17 ;  /* 0x0000763214117816 */ /* 0x000fc40000000011 */
[----:B------:R-:W-:Y:S02]  /*1120*/  SHF.L.U32 R19, R20, 0x10, RZ ;  /* 0x0000001014137819 */ /* 0x000fe400000006ff */
[----:B------:R-:W-:Y:S01]  /*1130*/  SHF.L.U32 R20, R13, 0x10, RZ ;  /* 0x000000100d147819 */ /* 0x000fe200000006ff */
[----:B-----5:R-:W-:Y:S01]  /*1140*/  FMUL.FTZ R13, R198, R15 ;  /* 0x0000000fc60d7220 */ /* 0x020fe20000410000 */
[----:B------:R-:W-:Y:S01]  /*1150*/  PRMT R165, R22, 0x7632, R165 ;  /* 0x0000763216a57816 */ /* 0x000fe200000000a5 */
[----:B------:R-:W-:Y:S01]  /*1160*/  FMUL.FTZ R15, R198, R21 ;  /* 0x00000015c60f7220 */ /* 0x000fe20000410000 */
[----:B------:R-:W-:Y:S02]  /*1170*/  SHF.L.U32 R167, R22, 0x10, RZ ;  /* 0x0000001016a77819 */ /* 0x000fe400000006ff */
[----:B------:R-:W-:Y:S01]  /*1180*/  SHF.L.U32 R22, R24, 0x10, RZ ;  /* 0x0000001018167819 */ /* 0x000fe200000006ff */
[----:B------:R-:W-:Y:S01]  /*1190*/  FADD.FTZ R21, -R203, R20 ;  /* 0x00000014cb157221 */ /* 0x000fe20000010100 */
[----:B------:R-:W-:Y:S01]  /*11a0*/  SHF.L.U32 R26, R27, 0x10, RZ ;  /* 0x000000101b1a7819 */ /* 0x000fe200000006ff */
[----:B------:R-:W-:Y:S01]  /*11b0*/  FADD.FTZ R27, -R203, R168 ;  /* 0x000000a8cb1b7221 */ /* 0x000fe20000010100 */
[C---:B------:R-:W-:Y:S01]  /*11c0*/  PRMT R169, R23.reuse, 0x7632, R169 ;  /* 0x0000763217a97816 */ /* 0x040fe200000000a9 */
[----:B------:R-:W-:Y:S01]  /*11d0*/  FMUL.FTZ R14, R28, R19 ;  /* 0x000000131c0e7220 */ /* 0x000fe20000410000 */
[----:B------:R-:W-:Y:S01]  /*11e0*/  SHF.L.U32 R171, R23, 0x10, RZ ;  /* 0x0000001017ab7819 */ /* 0x000fe200000006ff */
[----:B------:R-:W-:Y:S01]  /*11f0*/  FADD.FTZ R23, -R203, R164 ;  /* 0x000000a4cb177221 */ /* 0x000fe20000010100 */
[----:B------:R-:W-:Y:S01]  /*1200*/  SHF.L.U32 R24, R17, 0x10, RZ ;  /* 0x0000001011187819 */ /* 0x000fe200000006ff */
[----:B------:R-:W-:Y:S01]  /*1210*/  FADD.FTZ R110, R110, R25 ;  /* 0x000000196e6e7221 */ /* 0x000fe20000010000 */
[-C--:B------:R-:W-:Y:S01]  /*1220*/  FFMA.FTZ R86, R15, R25.reuse, R86 ;  /* 0x000000190f567223 */ /* 0x080fe20000010056 */
[----:B------:R-:W-:Y:S01]  /*1230*/  FMUL.FTZ R16, R30, R25 ;  /* 0x000000191e107220 */ /* 0x000fe20000410000 */
[----:B------:R-:W-:Y:S01]  /*1240*/  FADD.FTZ R108, R108, R19 ;  /* 0x000000136c6c7221 */ /* 0x000fe20000010000 */
[----:B------:R-:W-:Y:S01]  /*1250*/  FFMA.FTZ R84, R13, R19, R84 ;  /* 0x000000130d547223 */ /* 0x000fe20000010054 */
[C---:B------:R-:W-:Y:S01]  /*1260*/  FADD.FTZ R25, -R203.reuse, R22 ;  /* 0x00000016cb197221 */ /* 0x040fe20000010100 */
[C---:B------:R-:W-:Y:S01]  /*1270*/  FMUL.FTZ R19, R198.reuse, R27 ;  /* 0x0000001bc6137220 */ /* 0x040fe20000410000 */
[C---:B------:R-:W-:Y:S01]  /*1280*/  FMUL.FTZ R22, R198.reuse, R21 ;  /* 0x00000015c6167220 */ /* 0x040fe20000410000 */
        /* <DEDUP_REMOVED lines=21> */
[----:B------:R-:W-:-:S02]  /*13e0*/  FFMA.FTZ R164, R24, R23, R25 ;  /* 0x0000001718a47223 */ /* 0x000fc40000010019 */
[----:B------:R-:W-:Y:S01]  /*13f0*/  FADD.FTZ R113, R113, R166 ;  /* 0x000000a671717221 */ /* 0x000fe20000010000 */
[-C--:B------:R-:W-:Y:S01]  /*1400*/  FFMA.FTZ R89, R26, R166.reuse, R89 ;  /* 0x000000a61a597223 */ /* 0x080fe20000010059 */
[----:B------:R-:W-:Y:S01]  /*1410*/  FMUL.FTZ R25, R33, R166 ;  /* 0x000000a621197220 */ /* 0x000fe20000410000 */
[----:B------:R-:W-:Y:S01]  /*1420*/  FADD.FTZ R166, R27, R18 ;  /* 0x000000121ba67221 */ /* 0x000fe20000010000 */
[C---:B------:R-:W-:Y:S01]  /*1430*/  FFMA.FTZ R165, R17.reuse, R18, R164 ;  /* 0x0000001211a57223 */ /* 0x040fe200000100a4 */
[----:B------:R-:W-:Y:S01]  /*1440*/  FADD.FTZ R112, R112, R167 ;  /* 0x000000a770707221 */ /* 0x000fe20000010000 */
        /* <DEDUP_REMOVED lines=16> */
.L_x_2695:
[----:B------:R-:W-:Y:S05]  /*1550*/  BSYNC.RECONVERGENT B0 ;  /* 0x0000000000007941 */ /* 0x000fea0003800200 */
.L_x_2694:
        /* <DEDUP_REMOVED lines=18> */
[C---:B------:R-:W-:Y:S02]  /*1680*/  PRMT R177, R166.reuse, 0x7632, R177 ;  /* 0x00007632a6b17816 */ /* 0x040fe400000000b1 */
[C---:B------:R-:W-:Y:S02]  /*1690*/  PRMT R176, R165.reuse, 0x7632, R176 ;  /* 0x00007632a5b07816 */ /* 0x040fe400000000b0 */
[----:B------:R-:W-:Y:S01]  /*16a0*/  SHF.L.U32 R178, R165, 0x10, RZ ;  /* 0x00000010a5b27819 */ /* 0x000fe200000006ff */
[----:B------:R-:W-:Y:S01]  /*16b0*/  FADD.FTZ R165, -R203, R164 ;  /* 0x000000a4cba57221 */ /* 0x000fe20000010100 */
[----:B------:R-:W-:-:S02]  /*16c0*/  SHF.L.U32 R166, R166, 0x10, RZ ;  /* 0x00000010a6a67819 */ /* 0x000fc400000006ff */
[----:B------:R-:W-:Y:S02]  /*16d0*/  PRMT R179, R167, 0x7632, R179 ;  /* 0x00007632a7b37816 */ /* 0x000fe400000000b3 */
[----:B------:R-:W-:Y:S01]  /*16e0*/  SHF.L.U32 R164, R173, 0x10, RZ ;  /* 0x00000010ada47819 */ /* 0x000fe200000006ff */
[----:B------:R-:W-:Y:S01]  /*16f0*/  FADD.FTZ R181, -R203, R166 ;  /* 0x000000a6cbb57221 */ /* 0x000fe20000010100 */
[----:B------:R-:W-:Y:S02]  /*1700*/  SHF.L.U32 R180, R167, 0x10, RZ ;  /* 0x00000010a7b47819 */ /* 0x000fe400000006ff */
[----:B------:R-:W-:Y:S02]  /*1710*/  SHF.L.U32 R176, R176, 0x10, RZ ;  /* 0x00000010b0b07819 */ /* 0x000fe400000006ff */
[----:B------:R-:W-:Y:S02]  /*1720*/  SHF.L.U32 R166, R177, 0x10, RZ ;  /* 0x00000010b1a67819 */ /* 0x000fe400000006ff */
[----:B0-----:R-:W-:Y:S01]  /*1730*/  SHF.L.U32 R174, R179, 0x10, RZ ;  /* 0x00000010b3ae7819 */ /* 0x001fe200000006ff */
[--C-:B------:R-:W-:Y:S01]  /*1740*/  FADD.FTZ R179, -R203, R164.reuse ;  /* 0x000000a4cbb37221 */ /* 0x100fe20000010100 */
[----:B----4-:R-:W-:-:S02]  /*1750*/  PRMT R164, R168, 0x7632, R164 ;  /* 0x00007632a8a47816 */ /* 0x010fc400000000a4 */
[----:B------:R-:W-:Y:S01]  /*1760*/  SHF.L.U32 R167, R168, 0x10, RZ ;  /* 0x00000010a8a77819 */ /* 0x000fe200000006ff */
[C---:B------:R-:W-:Y:S01]  /*1770*/  FADD.FTZ R175, -R203.reuse, R178 ;  /* 0x000000b2cbaf7221 */ /* 0x040fe20000010100 */
[C---:B------:R-:W-:Y:S01]  /*1780*/  FADD.FTZ R211, -R203.reuse, R180 ;  /* 0x000000b4cbd37221 */ /* 0x040fe20000010100 */
[C---:B------:R-:W-:Y:S01]  /*1790*/  FADD.FTZ R183, -R203.reuse, R176 ;  /* 0x000000b0cbb77221 */ /* 0x040fe20000010100 */
[C---:B------:R-:W-:Y:S01]  /*17a0*/  FADD.FTZ R187, -R203.reuse, R166 ;  /* 0x000000a6cbbb7221 */ /* 0x040fe20000010100 */
[----:B------:R-:W-:Y:S01]  /*17b0*/  FADD.FTZ R203, -R203, R174 ;  /* 0x000000aecbcb7221 */ /* 0x000fe20000010100 */
[----:B------:R-:W-:Y:S01]  /*17c0*/  SHF.L.U32 R166, R164, 0x10, RZ ;  /* 0x00000010a4a67819 */ /* 0x000fe200000006ff */
[----:B------:R-:W-:Y:S01]  /*17d0*/  FMUL.FTZ R174, R44, R167 ;  /* 0x000000a72cae7220 */ /* 0x000fe20000410000 */
[----:B------:R-:W-:Y:S01]  /*17e0*/  PRMT R180, R171, 0x7632, R180 ;  /* 0x00007632abb47816 */ /* 0x000fe200000000b4 */
[C---:B-----5:R-:W-:Y:S01]  /*17f0*/  FMUL.FTZ R173, R198.reuse, R165 ;  /* 0x000000a5c6ad7220 */ /* 0x060fe20000410000 */
[C---:B------:R-:W-:Y:S01]  /*1800*/  PRMT R168, R169.reuse, 0x7632, R168 ;  /* 0x00007632a9a87816 */ /* 0x040fe200000000a8 */
[----:B------:R-:W-:Y:S01]  /*1810*/  FMUL.FTZ R177, R198, R181 ;  /* 0x000000b5c6b17220 */ /* 0x000fe20000410000 */
[----:B------:R-:W-:Y:S01]  /*1820*/  SHF.L.U32 R169, R169, 0x10, RZ ;  /* 0x00000010a9a97819 */ /* 0x000fe200000006ff */
[----:B------:R-:W-:Y:S01]  /*1830*/  FADD.FTZ R164, R209, R174 ;  /* 0x000000aed1a47221 */ /* 0x000fe20000010000 */
[----:B------:R-:W-:Y:S01]  /*1840*/  SHF.L.U32 R210, R180, 0x10, RZ ;  /* 0x00000010b4d27819 */ /* 0x000fe200000006ff */
[----:B------:R-:W-:Y:S01]  /*1850*/  FMUL.FTZ R181, R45, R166 ;  /* 0x000000a62db57220 */ /* 0x000fe20000410000 */
[----:B------:R-:W-:Y:S01]  /*1860*/  FMUL.FTZ R180, R198, R179 ;  /* 0x000000b3c6b47220 */ /* 0x000fe20000410000 */
[C---:B------:R-:W-:Y:S01]  /*1870*/  FFMA.FTZ R165, R173.reuse, R174, R208 ;  /* 0x000000aeada57223 */ /* 0x040fe200000100d0 */
[----:B------:R-:W-:Y:S01]  /*1880*/  FADD.FTZ R116, R116, R167 ;  /* 0x000000a774747221 */ /* 0x000fe20000010000 */
[----:B------:R-:W-:Y:S01]  /*1890*/  FFMA.FTZ R92, R173, R167, R92 ;  /* 0x000000a7ad5c7223 */ /* 0x000fe2000001005c */
[----:B------:R-:W-:Y:S01]  /*18a0*/  SHF.L.U32 R168, R168, 0x10, RZ ;  /* 0x00000010a8a87819 */ /* 0x000fe200000006ff */
        /* <DEDUP_REMOVED lines=43> */
.L_x_2697:
[----:B------:R-:W-:Y:S05]  /*1b60*/  BSYNC.RECONVERGENT B0 ;  /* 0x0000000000007941 */ /* 0x000fea0003800200 */
.L_x_2696:
        /* <DEDUP_REMOVED lines=15> */
[----:B------:R-:W-:Y:S01]  /*1c60*/  @!P2 IADD3 R213, PT, PT, R211, 0x3000, RZ ;  /* 0x00003000d3d5a810 */ /* 0x000fe20007ffe0ff */
[----:B------:R-:W-:Y:S01]  /*1c70*/  UISETP.NE.U32.AND UP0, UPT, UR8, URZ, UPT ;  /* 0x000000ff0800728c */ /* 0x000fe2000bf05070 */
[----:B------:R-:W-:Y:S01]  /*1c80*/  ISETP.NE.AND P0, PT, RZ, UR7, PT ;  /* 0x00000007ff007c0c */ /* 0x000fe2000bf05270 */
[----:B------:R-:W1:Y:S01]  /*1c90*/  SHFL.DOWN PT, R169, R166, 0x8, 0x1f ;  /* 0x09001f00a6a97f89 */ /* 0x000e6200000e0000 */
[----:B------:R-:W-:Y:S01]  /*1ca0*/  BSSY.RECONVERGENT B0, `(.L_x_2698) ;  /* 0x00005e0000007945 */ /* 0x000fe20003800200 */
[----:B------:R-:W-:Y:S02]  /*1cb0*/  UISETP.NE.AND.EX UP0, UPT, UR9, URZ, UPT, UP0 ;  /* 0x000000ff0900728c */ /* 0x000fe4000bf05300 */
[----:B------:R-:W2:Y:S01]  /*1cc0*/  SHFL.DOWN PT, R168, R167, 0x8, 0x1f ;  /* 0x09001f00a7a87f89 */ /* 0x000ea200000e0000 */
[----:B-1----:R-:W-:Y:S01]  /*1cd0*/  FADD.FTZ R169, R166, R169 ;  /* 0x000000a9a6a97221 */ /* 0x002fe20000010000 */
[----:B--2---:R-:W-:-:S04]  /*1ce0*/  FADD.FTZ R168, R167, R168 ;  /* 0x000000a8a7a87221 */ /* 0x004fc80000010000 */
[----:B------:R-:W1:Y:S01]  /*1cf0*/  SHFL.DOWN PT, R170, R169, 0x4, 0x1f ;  /* 0x08801f00a9aa7f89 */ /* 0x000e6200000e0000 */
[----:B------:R-:W-:-:S03]  /*1d00*/  @!P6 MOV R167, R202 ;  /* 0x000000ca00a7e202 */ /* 0x000fc60000000f00 */
[----:B------:R-:W2:Y:S01]  /*1d10*/  SHFL.DOWN PT, R171, R168, 0x4, 0x1f ;  /* 0x08801f00a8ab7f89 */ /* 0x000ea200000e0000 */
[----:B------:R-:W-:Y:S01]  /*1d20*/  @!P6 LEA R212, R4, R167, 0x3 ;  /* 0x000000a704d4e211 */ /* 0x000fe200078e18ff */
        /* <DEDUP_REMOVED lines=39> */
[----:B------:R-:W-:Y:S01]  /*1fa0*/  LOP3.LUT P6, RZ, R206, 0xff0000, RZ, 0xc0, !PT ;  /* 0x00ff0000ceff7812 */ /* 0x000fe200078cc0ff */
[-C--:B------:R-:W-:Y:S01]  /*1fb0*/  FFMA.FTZ R209, R192, R169.reuse, R170 ;  /* 0x000000a9c0d17223 */ /* 0x080fe200000100aa */
[----:B------:R-:W-:Y:S01]  /*1fc0*/  MOV R203, RZ ;  /* 0x000000ff00cb7202 */ /* 0x000fe20000000f00 */
[----:B------:R-:W-:Y:S01]  /*1fd0*/  FADD.FTZ R171, R193, -R202 ;  /* 0x800000cac1ab7221 */ /* 0x000fe20000010000 */
[----:B------:R-:W-:Y:S01]  /*1fe0*/  FFMA.FTZ R210, R191, R169, R170 ;  /* 0x000000a9bfd27223 */ /* 0x000fe200000100aa */
[----:B------:R-:W-:Y:S01]  /*1ff0*/  FADD.FTZ R209, R190, -R209 ;  /* 0x800000d1bed17221 */ /* 0x000fe20000010000 */
[----:B------:R-:W-:Y:S01]  /*2000*/  CS2R R214, SRZ ;  /* 0x0000000000d67805 */ /* 0x000fe2000001ff00 */
[C---:B-----5:R-:W-:Y:S02]  /*2010*/  FMUL.FTZ R171, R198.reuse, R171 ;  /* 0x000000abc6ab7220 */ /* 0x060fe40000410000 */
[----:B------:R-:W-:-:S02]  /*2020*/  FMUL.FTZ R209, R198, R209 ;  /* 0x000000d1c6d17220 */ /* 0x000fc40000410000 */
[-C--:B------:R-:W-:Y:S02]  /*2030*/  FMUL.FTZ R171, R171, R168.reuse ;  /* 0x000000a8abab7220 */ /* 0x080fe40000410000 */
[----:B------:R-:W-:Y:S02]  /*2040*/  FMUL.FTZ R209, R209, R168 ;  /* 0x000000a8d1d17220 */ /* 0x000fe40000410000 */
[----:B------:R-:W-:Y:S01]  /*2050*/  FMUL.FTZ R208, R171, UR11 ;  /* 0x0000000babd07c20 */ /* 0x000fe20008410000 */
[----:B------:R-:W-:Y:S01]  /*2060*/  @P6 SHF.L.U32 R171, R165, 0x10, RZ ;  /* 0x00000010a5ab6819 */ /* 0x000fe200000006ff */
[----:B------:R-:W-:Y:S02]  /*2070*/  FMUL.FTZ R212, R209, UR11 ;  /* 0x0000000bd1d47c20 */ /* 0x000fe40008410000 */
[----:B------:R-:W-:Y:S02]  /*2080*/  FMUL.FTZ R202, R70, R208 ;  /* 0x000000d046ca7220 */ /* 0x000fe40000410000 */
[----:B------:R-:W-:Y:S01]  /*2090*/  @P6 FMUL.FTZ R203, R208, R171 ;  /* 0x000000abd0cb6220 */ /* 0x000fe20000410000 */
[----:B------:R-:W-:-:S02]  /*20a0*/  CS2R R208, SRZ ;  /* 0x0000000000d07805 */ /* 0x000fc4000001ff00 */
[----:B------:R-:W-:Y:S01]  /*20b0*/  FSEL R171, R202, RZ, P6 ;  /* 0x000000ffcaab7208 */ /* 0x000fe20003000000 */
[----:B------:R-:W-:Y:S01]  /*20c0*/  FMUL.FTZ R202, R71, R212 ;  /* 0x000000d447ca7220 */ /* 0x000fe20000410000 */
[----:B------:R-:W-:-:S04]  /*20d0*/  LOP3.LUT P6, RZ, R206, 0xff000000, RZ, 0xc0, !PT ;  /* 0xff000000ceff7812 */ /* 0x000fc800078cc0ff */
[----:B------:R-:W-:-:S09]  /*20e0*/  FSEL R202, R202, RZ, P6 ;  /* 0x000000ffcaca7208 */ /* 0x000fd20003000000 */
[----:B------:R-:W-:-:S04]  /*20f0*/  @P6 PRMT R165, R165, 0x7632, R165 ;  /* 0x00007632a5a56816 */ /* 0x000fc800000000a5 */
[----:B------:R-:W-:-:S05]  /*2100*/  @P6 SHF.L.U32 R165, R165, 0x10, RZ ;  /* 0x00000010a5a56819 */ /* 0x000fca00000006ff */
[----:B------:R-:W-:Y:S01]  /*2110*/  @P6 FMUL.FTZ R208, R212, R165 ;  /* 0x000000a5d4d06220 */ /* 0x000fe20000410000 */
[----:B------:R-:W-:Y:S01]  /*2120*/  FADD.FTZ R165, R189, -R210 ;  /* 0x800000d2bda57221 */ /* 0x000fe20000010000 */
[----:B------:R-:W-:Y:S01]  /*2130*/  LOP3.LUT P6, RZ, R207, 0xff, RZ, 0xc0, !PT ;  /* 0x000000ffcfff7812 */ /* 0x000fe200078cc0ff */
[----:B------:R-:W-:Y:S02]  /*2140*/  FFMA.FTZ R212, R10, R169, R170 ;  /* 0x000000a90ad47223 */ /* 0x000fe400000100aa */
[----:B------:R-:W-:-:S04]  /*2150*/  FMUL.FTZ R165, R198, R165 ;  /* 0x000000a5c6a57220 */ /* 0x000fc80000410000 */
[----:B------:R-:W-:-:S04]  /*2160*/  FMUL.FTZ R165, R165, R168 ;  /* 0x000000a8a5a57220 */ /* 0x000fc80000410000 */
[----:B------:R-:W-:Y:S02]  /*2170*/  FMUL.FTZ R211, R165, UR11 ;  /* 0x0000000ba5d37c20 */ /* 0x000fe40008410000 */
[----:B------:R-:W-:Y:S02]  /*2180*/  @P6 SHF.L.U32 R165, R166, 0x10, RZ ;  /* 0x00000010a6a56819 */ /* 0x000fe400000006ff */
[----:B------:R-:W-:-:S03]  /*2190*/  FMUL.FTZ R210, R72, R211 ;  /* 0x000000d348d27220 */ /* 0x000fc60000410000 */
[----:B------:R-:W-:Y:S01]  /*21a0*/  @P6 FMUL.FTZ R209, R211, R165 ;  /* 0x000000a5d3d16220 */ /* 0x000fe20000410000 */
[----:B------:R-:W-:Y:S01]  /*21b0*/  FADD.FTZ R211, R9, -R212 ;  /* 0x800000d409d37221 */ /* 0x000fe20000010000 */
[----:B------:R-:W-:Y:S01]  /*21c0*/  FSEL R165, R210, RZ, P6 ;  /* 0x000000ffd2a57208 */ /* 0x000fe20003000000 */
[----:B------:R-:W-:Y:S01]  /*21d0*/  HFMA2 R212, -RZ, RZ, 0, 0 ;  /* 0x00000000ffd47431 */ /* 0x000fe200000001ff */
[----:B------:R-:W-:Y:S01]  /*21e0*/  LOP3.LUT P6, RZ, R207, 0xff00, RZ, 0xc0, !PT ;  /* 0x0000ff00cfff7812 */ /* 0x000fe200078cc0ff */
[----:B------:R-:W-:Y:S01]  /*21f0*/  FMUL.FTZ R211, R198, R211 ;  /* 0x000000d3c6d37220 */ /* 0x000fe20000410000 */
[----:B------:R-:W-:-:S03]  /*2200*/  FADD.FTZ R128, R128, R209 ;  /* 0x000000d180807221 */ /* 0x000fc60000010000 */
[----:B------:R-:W-:-:S04]  /*2210*/  FMUL.FTZ R211, R211, R168 ;  /* 0x000000a8d3d37220 */ /* 0x000fc80000410000 */
[----:B------:R-:W-:Y:S01]  /*2220*/  FMUL.FTZ R213, R211, UR11 ;  /* 0x0000000bd3d57c20 */ /* 0x000fe20008410000 */
[----:B------:R-:W-:-:S03]  /*2230*/  FFMA.FTZ R211, R7, R169, R170 ;  /* 0x000000a907d37223 */ /* 0x000fc600000100aa */
[----:B------:R-:W-:Y:S01]  /*2240*/  @P6 PRMT R166, R166, 0x7632, R166 ;  /* 0x00007632a6a66816 */ /* 0x000fe200000000a6 */
[----:B------:R-:W-:Y:S01]  /*2250*/  FMUL.FTZ R210, R73, R213 ;  /* 0x000000d549d27220 */ /* 0x000fe20000410000 */
[----:B------:R-:W-:Y:S02]  /*2260*/  FADD.FTZ R211, R8, -R211 ;  /* 0x800000d308d37221 */ /* 0x000fe40000010000 */
[----:B------:R-:W-:Y:S02]  /*2270*/  @P6 SHF.L.U32 R166, R166, 0x10, RZ ;  /* 0x00000010a6a66819 */ /* 0x000fe400000006ff */
[----:B------:R-:W-:-:S03]  /*2280*/  FMUL.FTZ R211, R198, R211 ;  /* 0x000000d3c6d37220 */ /* 0x000fc60000410000 */
[----:B------:R-:W-:Y:S01]  /*2290*/  @P6 FMUL.FTZ R212, R213, R166 ;  /* 0x000000a6d5d46220 */ /* 0x000fe20000410000 */
[----:B------:R-:W-:Y:S01]  /*22a0*/  FSEL R166, R210, RZ, P6 ;  /* 0x000000ffd2a67208 */ /* 0x000fe20003000000 */
[----:B------:R-:W-:Y:S01]  /*22b0*/  FMUL.FTZ R211, R211, R168 ;  /* 0x000000a8d3d37220 */ /* 0x000fe20000410000 */
[----:B------:R-:W-:Y:S01]  /*22c0*/  LOP3.LUT P6, RZ, R207, 0xff0000, RZ, 0xc0, !PT ;  /* 0x00ff0000cfff7812 */ /* 0x000fe200078cc0ff */
[----:B------:R-:W-:Y:S01]  /*22d0*/  FADD.FTZ R129, R129, R212 ;  /* 0x000000d481817221 */ /* 0x000fe20000010000 */
[----:B------:R-:W-:Y:S01]  /*22e0*/  F2FP.BF16.F32.PACK_AB R166, R166, R165 ;  /* 0x000000a5a6a6723e */ /* 0x000fe200000010ff */
[----:B------:R-:W-:Y:S01]  /*22f0*/  FMUL.FTZ R213, R211, UR11 ;  /* 0x0000000bd3d57c20 */ /* 0x000fe20008410000 */
[----:B------:R-:W-:-:S03]  /*2300*/  F2FP.BF16.F32.PACK_AB R165, R202, R171 ;  /* 0x000000abcaa5723e */ /* 0x000fc600000010ff */
[----:B------:R-:W-:-:S05]  /*2310*/  FMUL.FTZ R211, R74, R213 ;  /* 0x000000d54ad37220 */ /* 0x000fca0000410000 */
[----:B------:R-:W-:Y:S02]  /*2320*/  FSEL R220, R211, RZ, P6 ;  /* 0x000000ffd3dc7208 */ /* 0x000fe40003000000 */
[----:B------:R-:W-:-:S05]  /*2330*/  @P6 SHF.L.U32 R210, R167, 0x10, RZ ;  /* 0x00000010a7d26819 */ /* 0x000fca00000006ff */
[----:B------:R-:W-:Y:S01]  /*2340*/  @P6 FMUL.FTZ R215, R213, R210 ;  /* 0x000000d2d5d76220 */ /* 0x000fe20000410000 */
[----:B------:R-:W-:Y:S01]  /*2350*/  ISETP.GE.U32.AND P6, PT, R206, RZ, PT ;  /* 0x000000ffce00720c */ /* 0x000fe20003fc6070 */
[-C--:B------:R-:W-:Y:S02]  /*2360*/  FFMA.FTZ R210, R12, R169.reuse, R170 ;  /* 0x000000a90cd27223 */ /* 0x080fe400000100aa */
[----:B------:R-:W-:Y:S01]  /*2370*/  FADD.FTZ R215, R130, R215 ;  /* 0x000000d782d77221 */ /* 0x000fe20000010000 */
[----:B------:R-:W-:Y:S01]  /*2380*/  ISETP.GE.U32.AND.EX P6, PT, R207, 0x1000000, PT, P6 ;  /* 0x01000000cf00780c */ /* 0x000fe20003fc6160 */
[----:B------:R-:W-:Y:S01]  /*2390*/  FADD.FTZ R211, R11, -R210 ;  /* 0x800000d20bd37221 */ /* 0x000fe20000010000 */
[----:B------:R-:W-:-:S03]  /*23a0*/  FFMA.FTZ R210, R199, R169, R170 ;  /* 0x000000a9c7d27223 */ /* 0x000fc600000100aa */
[----:B------:R-:W-:-:S04]  /*23b0*/  FMUL.FTZ R211, R198, R211 ;  /* 0x000000d3c6d37220 */ /* 0x000fc80000410000 */
[----:B------:R-:W-:-:S04]  /*23c0*/  FMUL.FTZ R211, R211, R168 ;  /* 0x000000a8d3d37220 */ /* 0x000fc80000410000 */
[----:B------:R-:W-:Y:S01]  /*23d0*/  @P6 PRMT R167, R167, 0x7632, R167 ;  /* 0x00007632a7a76816 */ /* 0x000fe200000000a7 */
[----:B------:R-:W-:-:S03]  /*23e0*/  FMUL.FTZ R216, R211, UR11 ;  /* 0x0000000bd3d87c20 */ /* 0x000fc60008410000 */
[----:B------:R-:W-:Y:S01]  /*23f0*/  @P6 SHF.L.U32 R167, R167, 0x10, RZ ;  /* 0x00000010a7a76819 */ /* 0x000fe200000006ff */
[----:B------:R-:W-:-:S04]  /*2400*/  FMUL.FTZ R211, R75, R216 ;  /* 0x000000d84bd37220 */ /* 0x000fc80000410000 */
        /* <DEDUP_REMOVED lines=9> */
[----:B------:R-:W-:-:S03]  /*24a0*/  MOV R167, RZ ;  /* 0x000000ff00a77202 */ /* 0x000fc60000000f00 */
[----:B------:R-:W-:Y:S01]  /*24b0*/  @P6 SHF.L.U32 R210, R164, 0x10, RZ ;  /* 0x00000010a4d26819 */ /* 0x000fe200000006ff */
[----:B------:R-:W-:-:S04]  /*24c0*/  FMUL.FTZ R211, R68, R217 ;  /* 0x000000d944d37220 */ /* 0x000fc80000410000 */
[----:B------:R-:W-:Y:S01]  /*24d0*/  @P6 FMUL.FTZ R167, R217, R210 ;  /* 0x000000d2d9a76220 */ /* 0x000fe20000410000 */
[----:B------:R-:W-:Y:S01]  /*24e0*/  FSEL R217, R211, RZ, P6 ;  /* 0x000000ffd3d97208 */ /* 0x000fe20003000000 */
[----:B------:R-:W-:Y:S01]  /*24f0*/  FFMA.FTZ R211, R196, R169, R170 ;  /* 0x000000a9c4d37223 */ /* 0x000fe200000100aa */
[----:B------:R-:W-:Y:S01]  /*2500*/  LOP3.LUT P6, RZ, R206, 0xff00, RZ, 0xc0, !PT ;  /* 0x0000ff00ceff7812 */ /* 0x000fe200078cc0ff */
[----:B------:R-:W-:Y:S01]  /*2510*/  FADD.FTZ R210, R126, R203 ;  /* 0x000000cb7ed27221 */ /* 0x000fe20000010000 */
[----:B------:R-:W-:Y:S01]  /*2520*/  FADD.FTZ R130, R124, R167 ;  /* 0x000000a77c827221 */ /* 0x000fe20000010000 */
[----:B------:R-:W-:Y:S01]  /*2530*/  FADD.FTZ R211, R194, -R211 ;  /* 0x800000d3c2d37221 */ /* 0x000fe20000010000 */
[----:B------:R-:W-:-:S03]  /*2540*/  F2FP.BF16.F32.PACK_AB R167, R213, R220 ;  /* 0x000000dcd5a7723e */ /* 0x000fc600000010ff */
[----:B------:R-:W-:-:S04]  /*2550*/  FMUL.FTZ R211, R198, R211 ;  /* 0x000000d3c6d37220 */ /* 0x000fc80000410000 */
[----:B------:R-:W-:Y:S02]  /*2560*/  FMUL.FTZ R211, R211, R168 ;  /* 0x000000a8d3d37220 */ /* 0x000fe40000410000 */
[----:B------:R-:W-:Y:S02]  /*2570*/  @P6 PRMT R164, R164, 0x7632, R164 ;  /* 0x00007632a4a46816 */ /* 0x000fe400000000a4 */
[----:B------:R-:W-:Y:S01]  /*2580*/  FMUL.FTZ R218, R211, UR11 ;  /* 0x0000000bd3da7c20 */ /* 0x000fe20008410000 */
[----:B------:R-:W-:Y:S01]  /*2590*/  FADD.FTZ R211, R127, R208 ;  /* 0x000000d07fd37221 */ /* 0x000fe20000010000 */
[----:B------:R-:W-:Y:S02]  /*25a0*/  @P6 SHF.L.U32 R164, R164, 0x10, RZ ;  /* 0x00000010a4a46819 */ /* 0x000fe400000006ff */
[----:B------:R-:W-:-:S03]  /*25b0*/  FMUL.FTZ R126, R69, R218 ;  /* 0x000000da457e7220 */ /* 0x000fc60000410000 */
[----:B------:R-:W-:Y:S02]  /*25c0*/  @P6 FMUL.FTZ R216, R218, R164 ;  /* 0x000000a4dad86220 */ /* 0x000fe40000410000 */
[----:B------:R-:W-:Y:S02]  /*25d0*/  FSEL R126, R126, RZ, P6 ;  /* 0x000000ff7e7e7208 */ /* 0x000fe40003000000 */
[----:B------:R-:W-:Y:S02]  /*25e0*/  FADD.FTZ R216, R125, R216 ;  /* 0x000000d87dd87221 */ /* 0x000fe40000010000 */
[----:B------:R-:W-:Y:S01]  /*25f0*/  F2FP.BF16.F32.PACK_AB R164, R126, R217 ;  /* 0x000000d97ea4723e */ /* 0x000fe200000010ff */
[----:B------:R-:W-:Y:S06]  /*2600*/  BRA `(.L_x_2703) ;  /* 0x0000000400b07947 */ /* 0x000fec0003800000 */
.L_x_2702:
[-CC-:B------:R-:W-:Y:S01]  /*2610*/  FFMA.FTZ R160, R195, R169.reuse, R170.reuse ;  /* 0x000000a9c3a07223 */ /* 0x180fe200000100aa */
[----:B------:R-:W-:Y:S01]  /*2620*/  LOP3.LUT P6, RZ, R206, 0xff0000, RZ, 0xc0, !PT ;  /* 0x00ff0000ceff7812 */ /* 0x000fe200078cc0ff */
[-C--:B------:R-:W-:Y:S01]  /*2630*/  FFMA.FTZ R209, R192, R169.reuse, R170 ;  /* 0x000000a9c0d17223 */ /* 0x080fe200000100aa */
[----:B------:R-:W-:Y:S01]  /*2640*/  MOV R163, RZ ;  /* 0x000000ff00a37202 */ /* 0x000fe20000000f00 */
[----:B------:R-:W-:Y:S01]  /*2650*/  FADD.FTZ R161, R193, -R160 ;  /* 0x800000a0c1a17221 */ /* 0x000fe20000010000 */
[-CC-:B------:R-:W-:Y:S01]  /*2660*/  FFMA.FTZ R210, R191, R169.reuse, R170.reuse ;  /* 0x000000a9bfd27223 */ /* 0x180fe200000100aa */
[----:B------:R-:W-:Y:S01]  /*2670*/  FADD.FTZ R209, R190, -R209 ;  /* 0x800000d1bed17221 */ /* 0x000fe20000010000 */
[--C-:B------:R-:W-:Y:S01]  /*2680*/  FFMA.FTZ R213, R7, R169, R170.reuse ;  /* 0x000000a907d57223 */ /* 0x100fe200000100aa */
[----:B-----5:R-:W-:Y:S01]  /*2690*/  FMUL.FTZ R161, R198, R161 ;  /* 0x000000a1c6a17220 */ /* 0x020fe20000410000 */
[----:B------:R-:W-:Y:S01]  /*26a0*/  CS2R R214, SRZ ;  /* 0x0000000000d67805 */ /* 0x000fe2000001ff00 */
[----:B------:R-:W-:Y:S01]  /*26b0*/  FFMA.FTZ R216, R199, R169, R170 ;  /* 0x000000a9c7d87223 */ /* 0x000fe200000100aa */
[----:B------:R-:W-:Y:S01]  /*26c0*/  FADD.FTZ R213, R8, -R213 ;  /* 0x800000d508d57221 */ /* 0x000fe20000010000 */
[----:B------:R-:W-:Y:S01]  /*26d0*/  FMUL.FTZ R160, R161, R168 ;  /* 0x000000a8a1a07220 */ /* 0x000fe20000410000 */
[----:B------:R-:W-:-:S02]  /*26e0*/  HFMA2 R218, -RZ, RZ, 0, 0 ;  /* 0x00000000ffda7431 */ /* 0x000fc400000001ff */
[----:B------:R-:W-:Y:S01]  /*26f0*/  FMUL.FTZ R213, R198, R213 ;  /* 0x000000d5c6d57220 */ /* 0x000fe20000410000 */
[----:B------:R-:W-:Y:S01]  /*2700*/  FMUL.FTZ R203, R160, UR11 ;  /* 0x0000000ba0cb7c20 */ /* 0x000fe20008410000 */
[----:B------:R-:W-:-:S03]  /*2710*/  @P6 SHF.L.U32 R160, R165, 0x10, RZ ;  /* 0x00000010a5a06819 */ /* 0x000fc600000006ff */
[----:B------:R-:W-:Y:S02]  /*2720*/  FMUL.FTZ R171, R70, R203 ;  /* 0x000000cb46ab7220 */ /* 0x000fe40000410000 */
[----:B------:R-:W-:Y:S01]  /*2730*/  @P6 FMUL.FTZ R163, R203, R160 ;  /* 0x000000a0cba36220 */ /* 0x000fe20000410000 */
[----:B------:R-:W-:Y:S01]  /*2740*/  FMUL.FTZ R160, R198, R209 ;  /* 0x000000d1c6a07220 */ /* 0x000fe20000410000 */
[----:B------:R-:W-:Y:S01]  /*2750*/  FADD.FTZ R203, R189, -R210 ;  /* 0x800000d2bdcb7221 */ /* 0x000fe20000010000 */
[----:B------:R-:W-:Y:S02]  /*2760*/  FSEL R171, R171, RZ, P6 ;  /* 0x000000ffabab7208 */ /* 0x000fe40003000000 */
[----:B------:R-:W-:Y:S01]  /*2770*/  LOP3.LUT P6, RZ, R206, 0xff000000, RZ, 0xc0, !PT ;  /* 0xff000000ceff7812 */ /* 0x000fe200078cc0ff */
[----:B------:R-:W-:Y:S01]  /*2780*/  FMUL.FTZ R162, R160, R168 ;  /* 0x000000a8a0a27220 */ /* 0x000fe20000410000 */
[----:B------:R-:W-:Y:S01]  /*2790*/  FMUL.FTZ R203, R198, R203 ;  /* 0x000000cbc6cb7220 */ /* 0x000fe20000410000 */
[----:B------:R-:W-:-:S02]  /*27a0*/  MOV R209, RZ ;  /* 0x000000ff00d17202 */ /* 0x000fc40000000f00 */
[----:B------:R-:W-:Y:S01]  /*27b0*/  FMUL.FTZ R208, R162, UR11 ;  /* 0x0000000ba2d07c20 */ /* 0x000fe20008410000 */
[----:B------:R-:W-:Y:S01]  /*27c0*/  HFMA2 R162, -RZ, RZ, 0, 0 ;  /* 0x00000000ffa27431 */ /* 0x000fe200000001ff */
[----:B------:R-:W-:Y:S02]  /*27d0*/  F2FP.BF16.F32.PACK_AB R161, R160, R161 ;  /* 0x000000a1a0a1723e */ /* 0x000fe400000010ff */
[----:B------:R-:W-:-:S04]  /*27e0*/  FMUL.FTZ R202, R71, R208 ;  /* 0x000000d047ca7220 */ /* 0x000fc80000410000 */
[----:B------:R-:W-:Y:S02]  /*27f0*/  @P6 PRMT R165, R165, 0x7632, R165 ;  /* 0x00007632a5a56816 */ /* 0x000fe400000000a5 */
[----:B------:R-:W-:Y:S02]  /*2800*/  FSEL R202, R202, RZ, P6 ;  /* 0x000000ffcaca7208 */ /* 0x000fe40003000000 */
[----:B------:R-:W-:-:S05]  /*2810*/  @P6 SHF.L.U32 R165, R165, 0x10, RZ ;  /* 0x00000010a5a56819 */ /* 0x000fca00000006ff */
[----:B------:R-:W-:Y:S01]  /*2820*/  @P6 FMUL.FTZ R162, R208, R165 ;  /* 0x000000a5d0a26220 */ /* 0x000fe20000410000 */
[----:B------:R-:W-:Y:S01]  /*2830*/  LOP3.LUT P6, RZ, R207, 0xff, RZ, 0xc0, !PT ;  /* 0x000000ffcfff7812 */ /* 0x000fe200078cc0ff */
[----:B------:R-:W-:-:S04]  /*2840*/  FMUL.FTZ R165, R203, R168 ;  /* 0x000000a8cba57220 */ /* 0x000fc80000410000 */
[----:B------:R-:W-:-:S04]  /*2850*/  FMUL.FTZ R211, R165, UR11 ;  /* 0x0000000ba5d37c20 */ /* 0x000fc80008410000 */
[----:B------:R-:W-:-:S04]  /*2860*/  FMUL.FTZ R165, R72, R211 ;  /* 0x000000d348a57220 */ /* 0x000fc80000410000 */
[----:B------:R-:W-:Y:S02]  /*2870*/  @P6 SHF.L.U32 R208, R166, 0x10, RZ ;  /* 0x00000010a6d06819 */ /* 0x000fe400000006ff */
[----:B------:R-:W-:-:S03]  /*2880*/  FSEL R165, R165, RZ, P6 ;  /* 0x000000ffa5a57208 */ /* 0x000fc60003000000 */
[----:B------:R-:W-:Y:S01]  /*2890*/  @P6 FMUL.FTZ R209, R211, R208 ;  /* 0x000000d0d3d16220 */ /* 0x000fe20000410000 */
[----:B------:R-:W-:Y:S01]  /*28a0*/  FFMA.FTZ R208, R10, R169, R170 ;  /* 0x000000a90ad07223 */ /* 0x000fe200000100aa */
[----:B------:R-:W-:Y:S02]  /*28b0*/  LOP3.LUT P6, RZ, R207, 0xff00, RZ, 0xc0, !PT ;  /* 0x0000ff00cfff7812 */ /* 0x000fe400078cc0ff */
[----:B------:R-:W-:Y:S01]  /*28c0*/  FADD.FTZ R128, R128, R209 ;  /* 0x000000d180807221 */ /* 0x000fe20000010000 */
[----:B------:R-:W-:-:S04]  /*28d0*/  FADD.FTZ R211, R9, -R208 ;  /* 0x800000d009d37221 */ /* 0x000fc80000010000 */
[----:B------:R-:W-:-:S04]  /*28e0*/  FMUL.FTZ R208, R198, R211 ;  /* 0x000000d3c6d07220 */ /* 0x000fc80000410000 */
[----:B------:R-:W-:Y:S02]  /*28f0*/  FMUL.FTZ R210, R208, R168 ;  /* 0x000000a8d0d27220 */ /* 0x000fe40000410000 */
[----:B------:R-:W-:Y:S02]  /*2900*/  @P6 PRMT R166, R166, 0x7632, R166 ;  /* 0x00007632a6a66816 */ /* 0x000fe400000000a6 */
[----:B------:R-:W-:Y:S02]  /*2910*/  FMUL.FTZ R210, R210, UR11 ;  /* 0x0000000bd2d27c20 */ /* 0x000fe40008410000 */
[----:B------:R-:W-:Y:S02]  /*2920*/  @P6 SHF.L.U32 R211, R166, 0x10, RZ ;  /* 0x00000010a6d36819 */ /* 0x000fe400000006ff */
[----:B------:R-:W-:-:S03]  /*2930*/  FMUL.FTZ R166, R73, R210 ;  /* 0x000000d249a67220 */ /* 0x000fc60000410000 */
[----:B------:R-:W-:Y:S01]  /*2940*/  @P6 FMUL.FTZ R214, R210, R211 ;  /* 0x000000d3d2d66220 */ /* 0x000fe20000410000 */
[----:B------:R-:W-:Y:S01]  /*2950*/  FMUL.FTZ R210, R213, R168 ;  /* 0x000000a8d5d27220 */ /* 0x000fe20000410000 */
[----:B------:R-:W-:Y:S02]  /*2960*/  FSEL R166, R166, RZ, P6 ;  /* 0x000000ffa6a67208 */ /* 0x000fe40003000000 */
[----:B------:R-:W-:Y:S01]  /*2970*/  LOP3.LUT P6, RZ, R207, 0xff0000, RZ, 0xc0, !PT ;  /* 0x00ff0000cfff7812 */ /* 0x000fe200078cc0ff */
[----:B------:R-:W-:Y:S01]  /*2980*/  FMUL.FTZ R211, R210, UR11 ;  /* 0x0000000bd2d37c20 */ /* 0x000fe20008410000 */
[----:B------:R-:W-:Y:S01]  /*2990*/  F2FP.BF16.F32.PACK_AB R166, R166, R165 ;  /* 0x000000a5a6a6723e */ /* 0x000fe200000010ff */
[----:B------:R-:W-:Y:S01]  /*29a0*/  FADD.FTZ R129, R129, R214 ;  /* 0x000000d681817221 */ /* 0x000fe20000010000 */
[----:B------:R-:W-:Y:S01]  /*29b0*/  F2FP.BF16.F32.PACK_AB R165, R202, R171 ;  /* 0x000000abcaa5723e */ /* 0x000fe200000010ff */
[----:B------:R-:W-:-:S05]  /*29c0*/  FMUL.FTZ R212, R74, R211 ;  /* 0x000000d34ad47220 */ /* 0x000fca0000410000 */
[----:B------:R-:W-:-:S03]  /*29d0*/  FSEL R212, R212, RZ, P6 ;  /* 0x000000ffd4d47208 */ /* 0x000fc60003000000 */
[----:B------:R-:W-:-:S05]  /*29e0*/  @P6 SHF.L.U32 R210, R167, 0x10, RZ ;  /* 0x00000010a7d26819 */ /* 0x000fca00000006ff */
[----:B------:R-:W-:Y:S01]  /*29f0*/  @P6 FMUL.FTZ R215, R211, R210 ;  /* 0x000000d2d3d76220 */ /* 0x000fe20000410000 */
[----:B------:R-:W-:Y:S01]  /*2a00*/  ISETP.GE.U32.AND P6, PT, R206, RZ, PT ;  /* 0x000000ffce00720c */ /* 0x000fe20003fc6070 */
[----:B------:R-:W-:Y:S02]  /*2a10*/  FFMA.FTZ R210, R12, R169, R170 ;  /* 0x000000a90cd27223 */ /* 0x000fe400000100aa */
[----:B------:R-:W-:Y:S01]  /*2a20*/  FADD.FTZ R215, R130, R215 ;  /* 0x000000d782d77221 */ /* 0x000fe20000010000 */
[----:B------:R-:W-:Y:S01]  /*2a30*/  ISETP.GE.U32.AND.EX P6, PT, R207, 0x1000000, PT, P6 ;  /* 0x01000000cf00780c */ /* 0x000fe20003fc6160 */
[----:B------:R-:W-:-:S04]  /*2a40*/  FADD.FTZ R211, R11, -R210 ;  /* 0x800000d20bd37221 */ /* 0x000fc80000010000 */
        /* <DEDUP_REMOVED lines=8> */
[----:B------:R-:W-:Y:S02]  /*2ad0*/  FSEL R217, R167, RZ, P6 ;  /* 0x000000ffa7d97208 */ /* 0x000fe40003000000 */
        /* <DEDUP_REMOVED lines=13> */
[----:B------:R-:W-:Y:S02]  /*2bb0*/  HFMA2 R216, -RZ, RZ, 0, 0 ;  /* 0x00000000ffd87431 */ /* 0x000fe400000001ff */
[----:B------:R-:W-:Y:S01]  /*2bc0*/  FADD.FTZ R211, R194, -R211 ;  /* 0x800000d3c2d37221 */ /* 0x000fe20000010000 */
[----:B------:R-:W-:-:S03]  /*2bd0*/  F2FP.BF16.F32.PACK_AB R167, R217, R212 ;  /* 0x000000d4d9a7723e */ /* 0x000fc600000010ff */
[----:B------:R-:W-:-:S05]  /*2be0*/  FMUL.FTZ R220, R198, R211 ;  /* 0x000000d3c6dc7220 */ /* 0x000fca0000410000 */
[----:B------:R-:W-:Y:S02]  /*2bf0*/  F2FP.BF16.F32.PACK_AB R160, R220, R221 ;  /* 0x000000dddca0723e */ /* 0x000fe400000010ff */
[----:B------:R-:W-:Y:S01]  /*2c00*/  @P6 PRMT R210, R164, 0x7632, R210 ;  /* 0x00007632a4d26816 */ /* 0x000fe200000000d2 */
[----:B------:R-:W-:-:S03]  /*2c10*/  FMUL.FTZ R164, R220, R168 ;  /* 0x000000a8dca47220 */ /* 0x000fc60000410000 */
[----:B------:R-:W-:Y:S01]  /*2c20*/  @P6 SHF.L.U32 R211, R210, 0x10, RZ ;  /* 0x00000010d2d36819 */ /* 0x000fe200000006ff */
[----:B------:R-:W-:Y:S01]  /*2c30*/  FMUL.FTZ R164, R164, UR11 ;  /* 0x0000000ba4a47c20 */ /* 0x000fe20008410000 */
[----:B------:R-:W-:Y:S01]  /*2c40*/  FADD.FTZ R210, R126, R163 ;  /* 0x000000a37ed27221 */ /* 0x000fe20000010000 */
[----:B------:R-:W-:Y:S02]  /*2c50*/  F2FP.BF16.F32.PACK_AB R163, R222, R213 ;  /* 0x000000d5dea3723e */ /* 0x000fe400000010ff */
[----:B------:R-:W-:Y:S01]  /*2c60*/  FMUL.FTZ R124, R69, R164 ;  /* 0x000000a4457c7220 */ /* 0x000fe20000410000 */
[----:B------:R-:W-:Y:S01]  /*2c70*/  @P6 FMUL.FTZ R216, R164, R211 ;  /* 0x000000d3a4d86220 */ /* 0x000fe20000410000 */
[----:B------:R-:W-:Y:S01]  /*2c80*/  FADD.FTZ R211, R127, R162 ;  /* 0x000000a27fd37221 */ /* 0x000fe20000010000 */
[----:B------:R-:W-:Y:S02]  /*2c90*/  F2FP.BF16.F32.PACK_AB R162, R208, R203 ;  /* 0x000000cbd0a2723e */ /* 0x000fe400000010ff */
[----:B------:R-:W-:Y:S01]  /*2ca0*/  FSEL R124, R124, RZ, P6 ;  /* 0x000000ff7c7c7208 */ /* 0x000fe20003000000 */
[----:B------:R-:W-:-:S03]  /*2cb0*/  FADD.FTZ R216, R125, R216 ;  /* 0x000000d87dd87221 */ /* 0x000fc60000010000 */
[----:B------:R-:W-:-:S07]  /*2cc0*/  F2FP.BF16.F32.PACK_AB R164, R124, R219 ;  /* 0x000000db7ca4723e */ /* 0x000fce00000010ff */
.L_x_2703:
        /* <DEDUP_REMOVED lines=10> */
[----:B------:R-:W-:Y:S02]  /*2d70*/  MOV R130, R215 ;  /* 0x000000d700827202 */ /* 0x000fe40000000f00 */
[----:B------:R-:W-:-:S07]  /*2d80*/  IADD3 R6, PT, PT, R6, 0x80, RZ ;  /* 0x0000008006067810 */ /* 0x000fce0007ffe0ff */
.L_x_2701:
[----:B------:R-:W-:Y:S05]  /*2d90*/  BSYNC.RECONVERGENT B1 ;  /* 0x0000000000017941 */ /* 0x000fea0003800200 */
.L_x_2700:
        /* <DEDUP_REMOVED lines=10> */
[--C-:B------:R-:W-:Y:S01]  /*2e40*/  FFMA.FTZ R162, R24, R169, R170.reuse ;  /* 0x000000a918a27223 */ /* 0x100fe200000100aa */
[----:B------:R-:W-:Y:S01]  /*2e50*/  MOV R163, RZ ;  /* 0x000000ff00a37202 */ /* 0x000fe20000000f00 */
[----:B------:R-:W-:Y:S01]  /*2e60*/  FADD.FTZ R161, R16, -R161 ;  /* 0x800000a110a17221 */ /* 0x000fe20000010000 */
[----:B------:R-:W-:Y:S01]  /*2e70*/  MOV R209, RZ ;  /* 0x000000ff00d17202 */ /* 0x000fe20000000f00 */
[----:B------:R-:W-:Y:S01]  /*2e80*/  HFMA2 R212, -RZ, RZ, 0, 0 ;  /* 0x00000000ffd47431 */ /* 0x000fe200000001ff */
[----:B------:R-:W-:Y:S01]  /*2e90*/  MOV R215, RZ ;  /* 0x000000ff00d77202 */ /* 0x000fe20000000f00 */
[----:B-----5:R-:W-:Y:S01]  /*2ea0*/  FMUL.FTZ R161, R198, R161 ;  /* 0x000000a1c6a17220 */ /* 0x020fe20000410000 */
[----:B------:R-:W-:Y:S01]  /*2eb0*/  FFMA.FTZ R214, R172, R169, R170 ;  /* 0x000000a9acd67223 */ /* 0x000fe200000100aa */
[----:B------:R-:W-:-:S02]  /*2ec0*/  HFMA2 R216, -RZ, RZ, 0, 0 ;  /* 0x00000000ffd87431 */ /* 0x000fc400000001ff */
[----:B------:R-:W-:-:S04]  /*2ed0*/  FMUL.FTZ R160, R161, R168 ;  /* 0x000000a8a1a07220 */ /* 0x000fc80000410000 */
[----:B------:R-:W-:Y:S01]  /*2ee0*/  FMUL.FTZ R203, R160, UR11 ;  /* 0x0000000ba0cb7c20 */ /* 0x000fe20008410000 */
[----:B------:R-:W-:-:S03]  /*2ef0*/  @P6 SHF.L.U32 R160, R165, 0x10, RZ ;  /* 0x00000010a5a06819 */ /* 0x000fc600000006ff */
[----:B------:R-:W-:Y:S02]  /*2f00*/  FMUL.FTZ R171, R38, R203 ;  /* 0x000000cb26ab7220 */ /* 0x000fe40000410000 */
[----:B------:R-:W-:Y:S01]  /*2f10*/  @P6 FMUL.FTZ R163, R203, R160 ;  /* 0x000000a0cba36220 */ /* 0x000fe20000410000 */
[----:B------:R-:W-:Y:S02]  /*2f20*/  FADD.FTZ R203, R23, -R162 ;  /* 0x800000a217cb7221 */ /* 0x000fe40000010000 */
[----:B------:R-:W-:Y:S01]  /*2f30*/  FSEL R171, R171, RZ, P6 ;  /* 0x000000ffabab7208 */ /* 0x000fe20003000000 */
[----:B------:R-:W-:Y:S01]  /*2f40*/  FADD.FTZ R134, R134, R163 ;  /* 0x000000a386867221 */ /* 0x000fe20000010000 */
[----:B------:R-:W-:Y:S01]  /*2f50*/  LOP3.LUT P6, RZ, R204, 0xff000000, RZ, 0xc0, !PT ;  /* 0xff000000ccff7812 */ /* 0x000fe200078cc0ff */
[----:B------:R-:W-:Y:S01]  /*2f60*/  FMUL.FTZ R160, R198, R203 ;  /* 0x000000cbc6a07220 */ /* 0x000fe20000410000 */
[----:B------:R-:W-:-:S03]  /*2f70*/  FFMA.FTZ R203, R17, R169, R170 ;  /* 0x000000a911cb7223 */ /* 0x000fc600000100aa */
[----:B------:R-:W-:Y:S01]  /*2f80*/  FMUL.FTZ R162, R160, R168 ;  /* 0x000000a8a0a27220 */ /* 0x000fe20000410000 */
[----:B------:R-:W-:Y:S01]  /*2f90*/  FADD.FTZ R203, R18, -R203 ;  /* 0x800000cb12cb7221 */ /* 0x000fe20000010000 */
[----:B------:R-:W-:Y:S02]  /*2fa0*/  F2FP.BF16.F32.PACK_AB R161, R160, R161 ;  /* 0x000000a1a0a1723e */ /* 0x000fe400000010ff */
[----:B------:R-:W-:Y:S01]  /*2fb0*/  FMUL.FTZ R208, R162, UR11 ;  /* 0x0000000ba2d07c20 */ /* 0x000fe20008410000 */
[----:B------:R-:W-:Y:S02]  /*2fc0*/  HFMA2 R162, -RZ, RZ, 0, 0 ;  /* 0x00000000ffa27431 */ /* 0x000fe400000001ff */
[----:B------:R-:W-:Y:S01]  /*2fd0*/  FMUL.FTZ R203, R198, R203 ;  /* 0x000000cbc6cb7220 */ /* 0x000fe20000410000 */
[----:B------:R-:W-:Y:S01]  /*2fe0*/  @P6 PRMT R165, R165, 0x7632, R165 ;  /* 0x00007632a5a56816 */ /* 0x000fe200000000a5 */
[----:B------:R-:W-:-:S03]  /*2ff0*/  FMUL.FTZ R202, R39, R208 ;  /* 0x000000d027ca7220 */ /* 0x000fc60000410000 */
[----:B------:R-:W-:Y:S02]  /*3000*/  @P6 SHF.L.U32 R165, R165, 0x10, RZ ;  /* 0x00000010a5a56819 */ /* 0x000fe400000006ff */
[----:B------:R-:W-:-:S03]  /*3010*/  FSEL R202, R202, RZ, P6 ;  /* 0x000000ffcaca7208 */ /* 0x000fc60003000000 */
[----:B------:R-:W-:Y:S01]  /*3020*/  @P6 FMUL.FTZ R162, R208, R165 ;  /* 0x000000a5d0a26220 */ /* 0x000fe20000410000 */
[----:B------:R-:W-:Y:S01]  /*3030*/  LOP3.LUT P6, RZ, R205, 0xff, RZ, 0xc0, !PT ;  /* 0x000000ffcdff7812 */ /* 0x000fe200078cc0ff */
[----:B------:R-:W-:Y:S02]  /*3040*/  FMUL.FTZ R165, R203, R168 ;  /* 0x000000a8cba57220 */ /* 0x000fe40000410000 */
[----:B------:R-:W-:Y:S02]  /*3050*/  FADD.FTZ R135, R135, R162 ;  /* 0x000000a287877221 */ /* 0x000fe40000010000 */
[----:B------:R-:W-:-:S04]  /*3060*/  FMUL.FTZ R210, R165, UR11 ;  /* 0x0000000ba5d27c20 */ /* 0x000fc80008410000 */
[----:B------:R-:W-:-:S04]  /*3070*/  FMUL.FTZ R208, R40, R210 ;  /* 0x000000d228d07220 */ /* 0x000fc80000410000 */
[----:B------:R-:W-:-:S05]  /*3080*/  @P6 SHF.L.U32 R165, R166, 0x10, RZ ;  /* 0x00000010a6a56819 */ /* 0x000fca00000006ff */
[----:B------:R-:W-:Y:S01]  /*3090*/  @P6 FMUL.FTZ R209, R210, R165 ;  /* 0x000000a5d2d16220 */ /* 0x000fe20000410000 */
[----:B------:R-:W-:Y:S01]  /*30a0*/  FFMA.FTZ R210, R26, R169, R170 ;  /* 0x000000a91ad27223 */ /* 0x000fe200000100aa */
[----:B------:R-:W-:Y:S02]  /*30b0*/  FSEL R165, R208, RZ, P6 ;  /* 0x000000ffd0a57208 */ /* 0x000fe40003000000 */
[----:B------:R-:W-:Y:S01]  /*30c0*/  LOP3.LUT P6, RZ, R205, 0xff00, RZ, 0xc0, !PT ;  /* 0x0000ff00cdff7812 */ /* 0x000fe200078cc0ff */
[----:B------:R-:W-:Y:S01]  /*30d0*/  FADD.FTZ R211, R25, -R210 ;  /* 0x800000d219d37221 */ /* 0x000fe20000010000 */
[----:B------:R-:W-:-:S03]  /*30e0*/  FADD.FTZ R136, R136, R209 ;  /* 0x000000d188887221 */ /* 0x000fc60000010000 */
[----:B------:R-:W-:Y:S01]  /*30f0*/  FMUL.FTZ R208, R198, R211 ;  /* 0x000000d3c6d07220 */ /* 0x000fe20000410000 */
[----:B------:R-:W-:-:S03]  /*3100*/  FFMA.FTZ R211, R19, R169, R170 ;  /* 0x000000a913d37223 */ /* 0x000fc600000100aa */
[----:B------:R-:W-:Y:S01]  /*3110*/  FMUL.FTZ R210, R208, R168 ;  /* 0x000000a8d0d27220 */ /* 0x000fe20000410000 */
[----:B------:R-:W-:Y:S01]  /*3120*/  FADD.FTZ R211, R20, -R211 ;  /* 0x800000d314d37221 */ /* 0x000fe20000010000 */
[----:B------:R-:W-:Y:S02]  /*3130*/  F2FP.BF16.F32.PACK_AB R162, R208, R203 ;  /* 0x000000cbd0a2723e */ /* 0x000fe400000010ff */
[----:B------:R-:W-:Y:S01]  /*3140*/  @P6 PRMT R166, R166, 0x7632, R166 ;  /* 0x00007632a6a66816 */ /* 0x000fe200000000a6 */
[----:B------:R-:W-:Y:S01]  /*3150*/  FMUL.FTZ R213, R210, UR11 ;  /* 0x0000000bd2d57c20 */ /* 0x000fe20008410000 */
[----:B------:R-:W-:Y:S02]  /*3160*/  FMUL.FTZ R211, R198, R211 ;  /* 0x000000d3c6d37220 */ /* 0x000fe40000410000 */
[----:B------:R-:W-:Y:S01]  /*3170*/  @P6 SHF.L.U32 R166, R166, 0x10, RZ ;  /* 0x00000010a6a66819 */ /* 0x000fe200000006ff */
[----:B------:R-:W-:-:S04]  /*3180*/  FMUL.FTZ R210, R41, R213 ;  /* 0x000000d529d27220 */ /* 0x000fc80000410000 */
        /* <DEDUP_REMOVED lines=8> */
[----:B------:R-:W-:-:S06]  /*3210*/  FMUL.FTZ R213, R42, R217 ;  /* 0x000000d92ad57220 */ /* 0x000fcc0000410000 */
[----:B------:R-:W-:-:S05]  /*3220*/  @P6 SHF.L.U32 R210, R167, 0x10, RZ ;  /* 0x00000010a7d26819 */ /* 0x000fca00000006ff */
[----:B------:R-:W-:Y:S01]  /*3230*/  @P6 FMUL.FTZ R215, R217, R210 ;  /* 0x000000d2d9d76220 */ /* 0x000fe20000410000 */
[----:B------:R-:W-:Y:S01]  /*3240*/  FSEL R210, R213, RZ, P6 ;  /* 0x000000ffd5d27208 */ /* 0x000fe20003000000 */
[----:B------:R-:W-:Y:S01]  /*3250*/  FADD.FTZ R213, R27, -R214 ;  /* 0x800000d61bd57221 */ /* 0x000fe20000010000 */
[----:B------:R-:W-:Y:S01]  /*3260*/  ISETP.GE.U32.AND P6, PT, R204, RZ, PT ;  /* 0x000000ffcc00720c */ /* 0x000fe20003fc6070 */
[----:B------:R-:W-:Y:S02]  /*3270*/  FADD.FTZ R138, R138, R215 ;  /* 0x000000d78a8a7221 */ /* 0x000fe40000010000 */
[----:B------:R-:W-:Y:S01]  /*3280*/  FMUL.FTZ R221, R198, R213 ;  /* 0x000000d5c6dd7220 */ /* 0x000fe20000410000 */
[----:B------:R-:W-:-:S03]  /*3290*/  ISETP.GE.U32.AND.EX P6, PT, R205, 0x1000000, PT, P6 ;  /* 0x01000000cd00780c */ /* 0x000fc60003fc6160 */
[C---:B------:R-:W-:Y:S01]  /*32a0*/  FMUL.FTZ R213, R221.reuse, R168 ;  /* 0x000000a8ddd57220 */ /* 0x040fe20000410000 */
[----:B------:R-:W-:-:S03]  /*32b0*/  F2FP.BF16.F32.PACK_AB R163, R221, R211 ;  /* 0x000000d3dda3723e */ /* 0x000fc600000010ff */
[----:B------:R-:W-:-:S04]  /*32c0*/  FMUL.FTZ R218, R213, UR11 ;  /* 0x0000000bd5da7c20 */ /* 0x000fc80008410000 */
[----:B------:R-:W-:Y:S02]  /*32d0*/  FMUL.FTZ R214, R43, R218 ;  /* 0x000000da2bd67220 */ /* 0x000fe40000410000 */
[----:B------:R-:W-:-:S03]  /*32e0*/  @P6 PRMT R167, R167, 0x7632, R167 ;  /* 0x00007632a7a76816 */ /* 0x000fc600000000a7 */
[----:B------:R-:W-:Y:S02]  /*32f0*/  FSEL R217, R214, RZ, P6 ;  /* 0x000000ffd6d97208 */ /* 0x000fe40003000000 */
[----:B------:R-:W-:Y:S01]  /*3300*/  @P6 SHF.L.U32 R213, R167, 0x10, RZ ;  /* 0x00000010a7d56819 */ /* 0x000fe200000006ff */
[----:B------:R-:W-:-:S04]  /*3310*/  FFMA.FTZ R167, R13, R169, R170 ;  /* 0x000000a90da77223 */ /* 0x000fc800000100aa */
[----:B------:R-:W-:Y:S01]  /*3320*/  FADD.FTZ R167, R14, -R167 ;  /* 0x800000a70ea77221 */ /* 0x000fe20000010000 */
[----:B------:R-:W-:Y:S01]  /*3330*/  @P6 FMUL.FTZ R216, R218, R213 ;  /* 0x000000d5dad86220 */ /* 0x000fe20000410000 */
[----:B------:R-:W-:Y:S02]  /*3340*/  LOP3.LUT P6, RZ, R204, 0xff, RZ, 0xc0, !PT ;  /* 0x000000ffccff7812 */ /* 0x000fe400078cc0ff */
[----:B------:R-:W-:Y:S01]  /*3350*/  FMUL.FTZ R219, R198, R167 ;  /* 0x000000a7c6db7220 */ /* 0x000fe20000410000 */
[----:B------:R-:W-:-:S03]  /*3360*/  FADD.FTZ R139, R139, R216 ;  /* 0x000000d88b8b7221 */ /* 0x000fc60000010000 */
[----:B------:R-:W-:-:S04]  /*3370*/  FMUL.FTZ R167, R219, R168 ;  /* 0x000000a8dba77220 */ /* 0x000fc80000410000 */
[----:B------:R-:W-:Y:S01]  /*3380*/  FMUL.FTZ R218, R167, UR11 ;  /* 0x0000000ba7da7c20 */ /* 0x000fe20008410000 */
[----:B------:R-:W-:Y:S02]  /*3390*/  MOV R167, RZ ;  /* 0x000000ff00a77202 */ /* 0x000fe40000000f00 */
[----:B------:R-:W-:Y:S01]  /*33a0*/  @P6 SHF.L.U32 R213, R164, 0x10, RZ ;  /* 0x00000010a4d56819 */ /* 0x000fe200000006ff */
[----:B------:R-:W-:-:S04]  /*33b0*/  FMUL.FTZ R214, R36, R218 ;  /* 0x000000da24d67220 */ /* 0x000fc80000410000 */
[----:B------:R-:W-:Y:S01]  /*33c0*/  @P6 FMUL.FTZ R167, R218, R213 ;  /* 0x000000d5daa76220 */ /* 0x000fe20000410000 */
[----:B------:R-:W-:Y:S01]  /*33d0*/  FSEL R218, R214, RZ, P6 ;  /* 0x000000ffd6da7208 */ /* 0x000fe20003000000 */
[----:B------:R-:W-:Y:S01]  /*33e0*/  FFMA.FTZ R214, R22, R169, R170 ;  /* 0x000000a916d67223 */ /* 0x000fe200000100aa */
[----:B------:R-:W-:Y:S01]  /*33f0*/  LOP3.LUT P6, RZ, R204, 0xff00, RZ, 0xc0, !PT ;  /* 0x0000ff00ccff7812 */ /* 0x000fe200078cc0ff */
[----:B------:R-:W-:Y:S01]  /*3400*/  FADD.FTZ R132, R132, R167 ;  /* 0x000000a784847221 */ /* 0x000fe20000010000 */
[----:B------:R-:W-:Y:S01]  /*3410*/  F2FP.BF16.F32.PACK_AB R167, R217, R210 ;  /* 0x000000d2d9a7723e */ /* 0x000fe200000010ff */
[----:B------:R-:W-:Y:S01]  /*3420*/  FADD.FTZ R213, R21, -R214 ;  /* 0x800000d615d57221 */ /* 0x000fe20000010000 */
[----:B------:R-:W-:-:S03]  /*3430*/  HFMA2 R214, -RZ, RZ, 0, 0 ;  /* 0x00000000ffd67431 */ /* 0x000fc600000001ff */
[----:B------:R-:W-:-:S05]  /*3440*/  FMUL.FTZ R220, R198, R213 ;  /* 0x000000d5c6dc7220 */ /* 0x000fca0000410000 */
[----:B------:R-:W-:Y:S02]  /*3450*/  F2FP.BF16.F32.PACK_AB R160, R220, R219 ;  /* 0x000000dbdca0723e */ /* 0x000fe400000010ff */
[----:B------:R-:W-:Y:S01]  /*3460*/  @P6 PRMT R213, R164, 0x7632, R213 ;  /* 0x00007632a4d56816 */ /* 0x000fe200000000d5 */
[----:B------:R-:W-:-:S03]  /*3470*/  FMUL.FTZ R164, R220, R168 ;  /* 0x000000a8dca47220 */ /* 0x000fc60000410000 */
[----:B------:R-:W-:Y:S01]  /*3480*/  @P6 SHF.L.U32 R213, R213, 0x10, RZ ;  /* 0x00000010d5d56819 */ /* 0x000fe200000006ff */
[----:B------:R-:W-:-:S04]  /*3490*/  FMUL.FTZ R164, R164, UR11 ;  /* 0x0000000ba4a47c20 */ /* 0x000fc80008410000 */
[----:B------:R-:W-:-:S04]  /*34a0*/  @P6 FMUL.FTZ R214, R164, R213 ;  /* 0x000000d5a4d66220 */ /* 0x000fc80000410000 */
[----:B------:R-:W-:Y:S01]  /*34b0*/  FADD.FTZ R214, R133, R214 ;  /* 0x000000d685d67221 */ /* 0x000fe20000010000 */
[----:B------:R-:W-:-:S05]  /*34c0*/  FMUL.FTZ R133, R37, R164 ;  /* 0x000000a425857220 */ /* 0x000fca0000410000 */
[----:B------:R-:W-:-:S04]  /*34d0*/  FSEL R133, R133, RZ, P6 ;  /* 0x000000ff85857208 */ /* 0x000fc80003000000 */
[----:B------:R-:W-:Y:S01]  /*34e0*/  F2FP.BF16.F32.PACK_AB R164, R133, R218 ;  /* 0x000000da85a4723e */ /* 0x000fe200000010ff */
[----:B------:R-:W-:Y:S06]  /*34f0*/  BRA `(.L_x_2707) ;  /* 0x0000000400a47947 */ /* 0x000fec0003800000 */
.L_x_2706:
[-CC-:B------:R-:W-:Y:S01]  /*3500*/  FFMA.FTZ R171, R15, R169.reuse, R170.reuse ;  /* 0x000000a90fab7223 */ /* 0x180fe200000100aa */
[----:B------:R-:W-:Y:S01]  /*3510*/  LOP3.LUT P6, RZ, R204, 0xff0000, RZ, 0xc0, !PT ;  /* 0x00ff0000ccff7812 */ /* 0x000fe200078cc0ff */
[-CC-:B------:R-:W-:Y:S01]  /*3520*/  FFMA.FTZ R208, R24, R169.reuse, R170.reuse ;  /* 0x000000a918d07223 */ /* 0x180fe200000100aa */
[----:B------:R-:W-:Y:S01]  /*3530*/  MOV R203, RZ ;  /* 0x000000ff00cb7202 */ /* 0x000fe20000000f00 */
[----:B------:R-:W-:Y:S01]  /*3540*/  FADD.FTZ R171, R16, -R171 ;  /* 0x800000ab10ab7221 */ /* 0x000fe20000010000 */
[----:B------:R-:W-:-:S03]  /*3550*/  FFMA.FTZ R213, R19, R169, R170 ;  /* 0x000000a913d57223 */ /* 0x000fc600000100aa */
[----:B-----5:R-:W-:Y:S01]  /*3560*/  FMUL.FTZ R171, R198, R171 ;  /* 0x000000abc6ab7220 */ /* 0x020fe20000410000 */
[----:B------:R-:W-:-:S03]  /*3570*/  FADD.FTZ R213, R20, -R213 ;  /* 0x800000d514d57221 */ /* 0x000fc60000010000 */
[----:B------:R-:W-:Y:S02]  /*3580*/  FMUL.FTZ R171, R168, R171 ;  /* 0x000000aba8ab7220 */ /* 0x000fe40000410000 */
[----:B------:R-:W-:Y:S02]  /*3590*/  @P6 SHF.L.U32 R202, R165, 0x10, RZ ;  /* 0x00000010a5ca6819 */ /* 0x000fe400000006ff */
[----:B------:R-:W-:-:S04]  /*35a0*/  FMUL.FTZ R209, R171, UR11 ;  /* 0x0000000babd17c20 */ /* 0x000fc80008410000 */
[-C--:B------:R-:W-:Y:S01]  /*35b0*/  FMUL.FTZ R171, R38, R209.reuse ;  /* 0x000000d126ab7220 */ /* 0x080fe20000410000 */
[----:B------:R-:W-:Y:S01]  /*35c0*/  @P6 FMUL.FTZ R203, R202, R209 ;  /* 0x000000d1cacb6220 */ /* 0x000fe20000410000 */
[----:B------:R-:W-:Y:S01]  /*35d0*/  FADD.FTZ R209, R23, -R208 ;  /* 0x800000d017d17221 */ /* 0x000fe20000010000 */
[----:B------:R-:W-:Y:S02]  /*35e0*/  HFMA2 R208, -RZ, RZ, 0, 0 ;  /* 0x00000000ffd07431 */ /* 0x000fe400000001ff */
[----:B------:R-:W-:Y:S01]  /*35f0*/  FSEL R171, R171, RZ, P6 ;  /* 0x000000ffabab7208 */ /* 0x000fe20003000000 */
[----:B------:R-:W-:Y:S01]  /*3600*/  FMUL.FTZ R209, R198, R209 ;  /* 0x000000d1c6d17220 */ /* 0x000fe20000410000 */
[----:B------:R-:W-:Y:S01]  /*3610*/  LOP3.LUT P6, RZ, R204, 0xff000000, RZ, 0xc0, !PT ;  /* 0xff000000ccff7812 */ /* 0x000fe200078cc0ff */
[----:B------:R-:W-:Y:S02]  /*3620*/  FADD.FTZ R134, R134, R203 ;  /* 0x000000cb86867221 */ /* 0x000fe40000010000 */
[----:B------:R-:W-:Y:S01]  /*3630*/  FMUL.FTZ R202, R168, R209 ;  /* 0x000000d1a8ca7220 */ /* 0x000fe20000410000 */
[----:B------:R-:W-:-:S03]  /*3640*/  FFMA.FTZ R209, R17, R169, R170 ;  /* 0x000000a911d17223 */ /* 0x000fc600000100aa */
[----:B------:R-:W-:Y:S01]  /*3650*/  FMUL.FTZ R210, R202, UR11 ;  /* 0x0000000bcad27c20 */ /* 0x000fe20008410000 */
[----:B------:R-:W-:-:S03]  /*3660*/  FADD.FTZ R209, R18, -R209 ;  /* 0x800000d112d17221 */ /* 0x000fc60000010000 */
[----:B------:R-:W-:Y:S02]  /*3670*/  FMUL.FTZ R202, R39, R210 ;  /* 0x000000d227ca7220 */ /* 0x000fe40000410000 */
[----:B------:R-:W-:-:S03]  /*3680*/  @P6 PRMT R165, R165, 0x7632, R165 ;  /* 0x00007632a5a56816 */ /* 0x000fc600000000a5 */
[----:B------:R-:W-:Y:S02]  /*3690*/  FSEL R202, R202, RZ, P6 ;  /* 0x000000ffcaca7208 */ /* 0x000fe40003000000 */
[----:B------:R-:W-:-:S05]  /*36a0*/  @P6 SHF.L.U32 R165, R165, 0x10, RZ ;  /* 0x00000010a5a56819 */ /* 0x000fca00000006ff */
[----:B------:R-:W-:Y:S01]  /*36b0*/  @P6 FMUL.FTZ R208, R165, R210 ;  /* 0x000000d2a5d06220 */ /* 0x000fe20000410000 */
[----:B------:R-:W-:Y:S01]  /*36c0*/  LOP3.LUT P6, RZ, R205, 0xff, RZ, 0xc0, !PT ;  /* 0x000000ffcdff7812 */ /* 0x000fe200078cc0ff */
[----:B------:R-:W-:Y:S01]  /*36d0*/  FMUL.FTZ R165, R198, R209 ;  /* 0x000000d1c6a57220 */ /* 0x000fe20000410000 */
[----:B------:R-:W-:Y:S01]  /*36e0*/  MOV R209, RZ ;  /* 0x000000ff00d17202 */ /* 0x000fe20000000f00 */
[----:B------:R-:W-:Y:S02]  /*36f0*/  FADD.FTZ R135, R135, R208 ;  /* 0x000000d087877221 */ /* 0x000fe40000010000 */
[----:B------:R-:W-:-:S04]  /*3700*/  FMUL.FTZ R165, R168, R165 ;  /* 0x000000a5a8a57220 */ /* 0x000fc80000410000 */
[----:B------:R-:W-:-:S04]  /*3710*/  FMUL.FTZ R211, R165, UR11 ;  /* 0x0000000ba5d37c20 */ /* 0x000fc80008410000 */
[----:B------:R-:W-:Y:S01]  /*3720*/  @P6 SHF.L.U32 R210, R166, 0x10, RZ ;  /* 0x00000010a6d26819 */ /* 0x000fe200000006ff */
[----:B------:R-:W-:-:S04]  /*3730*/  FMUL.FTZ R165, R40, R211 ;  /* 0x000000d328a57220 */ /* 0x000fc80000410000 */
[----:B------:R-:W-:Y:S01]  /*3740*/  @P6 FMUL.FTZ R209, R210, R211 ;  /* 0x000000d3d2d16220 */ /* 0x000fe20000410000 */
[----:B------:R-:W-:Y:S01]  /*3750*/  FFMA.FTZ R210, R26, R169, R170 ;  /* 0x000000a91ad27223 */ /* 0x000fe200000100aa */
[----:B------:R-:W-:Y:S02]  /*3760*/  FSEL R165, R165, RZ, P6 ;  /* 0x000000ffa5a57208 */ /* 0x000fe40003000000 */
[----:B------:R-:W-:Y:S01]  /*3770*/  LOP3.LUT P6, RZ, R205, 0xff00, RZ, 0xc0, !PT ;  /* 0x0000ff00cdff7812 */ /* 0x000fe200078cc0ff */
[----:B------:R-:W-:Y:S01]  /*3780*/  FADD.FTZ R211, R25, -R210 ;  /* 0x800000d219d37221 */ /* 0x000fe20000010000 */
[----:B------:R-:W-:-:S03]  /*3790*/  FADD.FTZ R136, R136, R209 ;  /* 0x000000d188887221 */ /* 0x000fc60000010000 */
[----:B------:R-:W-:-:S04]  /*37a0*/  FMUL.FTZ R211, R198, R211 ;  /* 0x000000d3c6d37220 */ /* 0x000fc80000410000 */
[----:B------:R-:W-:-:S04]  /*37b0*/  FMUL.FTZ R210, R168, R211 ;  /* 0x000000d3a8d27220 */ /* 0x000fc80000410000 */
[----:B------:R-:W-:Y:S01]  /*37c0*/  @P6 PRMT R166, R166, 0x7632, R166 ;  /* 0x00007632a6a66816 */ /* 0x000fe200000000a6 */
[----:B------:R-:W-:Y:S01]  /*37d0*/  FMUL.FTZ R212, R210, UR11 ;  /* 0x0000000bd2d47c20 */ /* 0x000fe20008410000 */
[----:B------:R-:W-:Y:S02]  /*37e0*/  HFMA2 R210, -RZ, RZ, 0, 0 ;  /* 0x00000000ffd27431 */ /* 0x000fe400000001ff */
[----:B------:R-:W-:Y:S01]  /*37f0*/  @P6 SHF.L.U32 R211, R166, 0x10, RZ ;  /* 0x00000010a6d36819 */ /* 0x000fe200000006ff */
[----:B------:R-:W-:-:S04]  /*3800*/  FMUL.FTZ R166, R41, R212 ;  /* 0x000000d429a67220 */ /* 0x000fc80000410000 */
[----:B------:R-:W-:Y:S01]  /*3810*/  @P6 FMUL.FTZ R210, R211, R212 ;  /* 0x000000d4d3d26220 */ /* 0x000fe20000410000 */
[----:B------:R-:W-:Y:S01]  /*3820*/  FSEL R166, R166, RZ, P6 ;  /* 0x000000ffa6a67208 */ /* 0x000fe20003000000 */
[----:B------:R-:W-:Y:S01]  /*3830*/  FMUL.FTZ R211, R198, R213 ;  /* 0x000000d5c6d37220 */ /* 0x000fe20000410000 */
[----:B------:R-:W-:Y:S01]  /*3840*/  LOP3.LUT P6, RZ, R205, 0xff0000, RZ, 0xc0, !PT ;  /* 0x00ff0000cdff7812 */ /* 0x000fe200078cc0ff */
[----:B------:R-:W-:Y:S01]  /*3850*/  FADD.FTZ R137, R137, R210 ;  /* 0x000000d289897221 */ /* 0x000fe20000010000 */
[----:B------:R-:W-:Y:S01]  /*3860*/  MOV R213, RZ ;  /* 0x000000ff00d57202 */ /* 0x000fe20000000f00 */
[----:B------:R-:W-:Y:S01]  /*3870*/  FMUL.FTZ R211, R168, R211 ;  /* 0x000000d3a8d37220 */ /* 0x000fe20000410000 */
[----:B------:R-:W-:Y:S02]  /*3880*/  F2FP.BF16.F32.PACK_AB R166, R166, R165 ;  /* 0x000000a5a6a6723e */ /* 0x000fe400000010ff */
[----:B------:R-:W-:Y:S01]  /*3890*/  F2FP.BF16.F32.PACK_AB R165, R202, R171 ;  /* 0x000000abcaa5723e */ /* 0x000fe200000010ff */
[----:B------:R-:W-:-:S04]  /*38a0*/  FMUL.FTZ R215, R211, UR11 ;  /* 0x0000000bd3d77c20 */ /* 0x000fc80008410000 */
[----:B------:R-:W-:Y:S02]  /*38b0*/  FMUL.FTZ R211, R42, R215 ;  /* 0x000000d72ad37220 */ /* 0x000fe40000410000 */
[----:B------:R-:W-:-:S03]  /*38c0*/  @P6 SHF.L.U32 R212, R167, 0x10, RZ ;  /* 0x00000010a7d46819 */ /* 0x000fc600000006ff */
[----:B------:R-:W-:Y:S02]  /*38d0*/  FSEL R216, R211, RZ, P6 ;  /* 0x000000ffd3d87208 */ /* 0x000fe40003000000 */
[----:B------:R-:W-:Y:S01]  /*38e0*/  @P6 FMUL.FTZ R213, R212, R215 ;  /* 0x000000d7d4d56220 */ /* 0x000fe20000410000 */
[----:B------:R-:W-:Y:S01]  /*38f0*/  ISETP.GE.U32.AND P6, PT, R204, RZ, PT ;  /* 0x000000ffcc00720c */ /* 0x000fe20003fc6070 */
[----:B------:R-:W-:Y:S02]  /*3900*/  FFMA.FTZ R212, R172, R169, R170 ;  /* 0x000000a9acd47223 */ /* 0x000fe400000100aa */
[----:B------:R-:W-:Y:S01]  /*3910*/  FADD.FTZ R138, R138, R213 ;  /* 0x000000d58a8a7221 */ /* 0x000fe20000010000 */
[----:B------:R-:W-:Y:S01]  /*3920*/  ISETP.GE.U32.AND.EX P6, PT, R205, 0x1000000, PT, P6 ;  /* 0x01000000cd00780c */ /* 0x000fe20003fc6160 */
[----:B------:R-:W-:Y:S01]  /*3930*/  FADD.FTZ R211, R27, -R212 ;  /* 0x800000d41bd37221 */ /* 0x000fe20000010000 */
[----:B------:R-:W-:-:S03]  /*3940*/  HFMA2 R212, -RZ, RZ, 0, 0 ;  /* 0x00000000ffd47431 */ /* 0x000fc600000001ff */
[----:B------:R-:W-:-:S04]  /*3950*/  FMUL.FTZ R211, R198, R211 ;  /* 0x000000d3c6d37220 */ /* 0x000fc80000410000 */
[----:B------:R-:W-:-:S04]  /*3960*/  FMUL.FTZ R211, R168, R211 ;  /* 0x000000d3a8d37220 */ /* 0x000fc80000410000 */
[----:B------:R-:W-:Y:S01]  /*3970*/  @P6 PRMT R167, R167, 0x7632, R167 ;  /* 0x00007632a7a76816 */ /* 0x000fe200000000a7 */
[----:B------:R-:W-:Y:S01]  /*3980*/  FMUL.FTZ R214, R211, UR11 ;  /* 0x0000000bd3d67c20 */ /* 0x000fe20008410000 */
[----:B------:R-:W-:Y:S02]  /*3990*/  FFMA.FTZ R211, R13, R169, R170 ;  /* 0x000000a90dd37223 */ /* 0x000fe400000100aa */
[----:B------:R-:W-:Y:S01]  /*39a0*/  @P6 SHF.L.U32 R215, R167, 0x10, RZ ;  /* 0x00000010a7d76819 */ /* 0x000fe200000006ff */
[----:B------:R-:W-:Y:S01]  /*39b0*/  FMUL.FTZ R167, R43, R214 ;  /* 0x000000d62ba77220 */ /* 0x000fe20000410000 */
[----:B------:R-:W-:-:S03]  /*39c0*/  FADD.FTZ R211, R14, -R211 ;  /* 0x800000d30ed37221 */ /* 0x000fc60000010000 */
[----:B------:R-:W-:Y:S01]  /*39d0*/  @P6 FMUL.FTZ R212, R215, R214 ;  /* 0x000000d6d7d46220 */ /* 0x000fe20000410000 */
[----:B------:R-:W-:Y:S01]  /*39e0*/  FSEL R215, R167, RZ, P6 ;  /* 0x000000ffa7d77208 */ /* 0x000fe20003000000 */
[----:B------:R-:W-:Y:S01]  /*39f0*/  FMUL.FTZ R167, R198, R211 ;  /* 0x000000d3c6a77220 */ /* 0x000fe20000410000 */
[----:B------:R-:W-:Y:S01]  /*3a00*/  LOP3.LUT P6, RZ, R204, 0xff, RZ, 0xc0, !PT ;  /* 0x000000ffccff7812 */ /* 0x000fe200078cc0ff */
[----:B------:R-:W-:Y:S02]  /*3a10*/  FADD.FTZ R139, R139, R212 ;  /* 0x000000d48b8b7221 */ /* 0x000fe40000010000 */
[----:B------:R-:W-:-:S04]  /*3a20*/  FMUL.FTZ R167, R168, R167 ;  /* 0x000000a7a8a77220 */ /* 0x000fc80000410000 */
[----:B------:R-:W-:Y:S01]  /*3a30*/  FMUL.FTZ R217, R167, UR11 ;  /* 0x0000000ba7d97c20 */ /* 0x000fe20008410000 */
[----:B------:R-:W-:-:S03]  /*3a40*/  MOV R167, RZ ;  /* 0x000000ff00a77202 */ /* 0x000fc60000000f00 */
[----:B------:R-:W-:Y:S02]  /*3a50*/  FMUL.FTZ R211, R36, R217 ;  /* 0x000000d924d37220 */ /* 0x000fe40000410000 */
[----:B------:R-:W-:-:S03]  /*3a60*/  @P6 SHF.L.U32 R214, R164, 0x10, RZ ;  /* 0x00000010a4d66819 */ /* 0x000fc600000006ff */
[----:B------:R-:W-:Y:S02]  /*3a70*/  FSEL R211, R211, RZ, P6 ;  /* 0x000000ffd3d37208 */ /* 0x000fe40003000000 */
[----:B------:R-:W-:Y:S01]  /*3a80*/  @P6 FMUL.FTZ R167, R214, R217 ;  /* 0x000000d9d6a76220 */ /* 0x000fe20000410000 */
[----:B------:R-:W-:Y:S01]  /*3a90*/  LOP3.LUT P6, RZ, R204, 0xff00, RZ, 0xc0, !PT ;  /* 0x0000ff00ccff7812 */ /* 0x000fe200078cc0ff */
[----:B------:R-:W-:Y:S02]  /*3aa0*/  FFMA.FTZ R214, R22, R169, R170 ;  /* 0x000000a916d67223 */ /* 0x000fe400000100aa */
[----:B------:R-:W-:Y:S01]  /*3ab0*/  FADD.FTZ R132, R132, R167 ;  /* 0x000000a784847221 */ /* 0x000fe20000010000 */
[----:B------:R-:W-:Y:S01]  /*3ac0*/  F2FP.BF16.F32.PACK_AB R167, R215, R216 ;  /* 0x000000d8d7a7723e */ /* 0x000fe200000010ff */
[----:B------:R-:W-:Y:S01]  /*3ad0*/  FADD.FTZ R217, R21, -R214 ;  /* 0x800000d615d97221 */ /* 0x000fe20000010000 */
[----:B------:R-:W-:-:S03]  /*3ae0*/  HFMA2 R214, -RZ, RZ, 0, 0 ;  /* 0x00000000ffd67431 */ /* 0x000fc600000001ff */
[----:B------:R-:W-:-:S04]  /*3af0*/  FMUL.FTZ R217, R198, R217 ;  /* 0x000000d9c6d97220 */ /* 0x000fc80000410000 */
[----:B------:R-:W-:Y:S01]  /*3b00*/  @P6 PRMT R218, R164, 0x7632, R218 ;  /* 0x00007632a4da6816 */ /* 0x000fe200000000da */
[----:B------:R-:W-:-:S03]  /*3b10*/  FMUL.FTZ R164, R168, R217 ;  /* 0x000000d9a8a47220 */ /* 0x000fc60000410000 */
[----:B------:R-:W-:Y:S01]  /*3b20*/  @P6 SHF.L.U32 R217, R218, 0x10, RZ ;  /* 0x00000010dad96819 */ /* 0x000fe200000006ff */
[----:B------:R-:W-:-:S04]  /*3b30*/  FMUL.FTZ R164, R164, UR11 ;  /* 0x0000000ba4a47c20 */ /* 0x000fc80008410000 */
[-C--:B------:R-:W-:Y:S01]  /*3b40*/  @P6 FMUL.FTZ R214, R217, R164.reuse ;  /* 0x000000a4d9d66220 */ /* 0x080fe20000410000 */
[----:B------:R-:W-:-:S03]  /*3b50*/  FMUL.FTZ R164, R37, R164 ;  /* 0x000000a425a47220 */ /* 0x000fc60000410000 */
[----:B------:R-:W-:Y:S02]  /*3b60*/  FADD.FTZ R214, R133, R214 ;  /* 0x000000d685d67221 */ /* 0x000fe40000010000 */
[----:B------:R-:W-:-:S04]  /*3b70*/  FSEL R164, R164, RZ, P6 ;  /* 0x000000ffa4a47208 */ /* 0x000fc80003000000 */
[----:B------:R-:W-:-:S07]  /*3b80*/  F2FP.BF16.F32.PACK_AB R164, R164, R211 ;  /* 0x000000d3a4a4723e */ /* 0x000fce00000010ff */
.L_x_2707:
        /* <DEDUP_REMOVED lines=8> */
.L_x_2705:
[----:B------:R-:W-:Y:S05]  /*3c10*/  BSYNC.RECONVERGENT B1 ;  /* 0x0000000000017941 */ /* 0x000fea0003800200 */
.L_x_2704:
        /* <DEDUP_REMOVED lines=86> */
[-CC-:B------:R-:W-:Y:S01]  /*4180*/  FFMA.FTZ R167, R173, R169.reuse, R170.reuse ;  /* 0x000000a9ada77223 */ /* 0x180fe200000100aa */
[----:B------:R-:W-:-:S03]  /*4190*/  FFMA.FTZ R170, R180, R169, R170 ;  /* 0x000000a9b4aa7223 */ /* 0x000fc600000100aa */
[----:B------:R-:W-:Y:S01]  /*41a0*/  FADD.FTZ R167, R174, -R167 ;  /* 0x800000a7aea77221 */ /* 0x000fe20000010000 */
[----:B------:R-:W-:Y:S01]  /*41b0*/  @P6 FMUL.FTZ R216, R218, R213 ;  /* 0x000000d5dad86220 */ /* 0x000fe20000410000 */
[----:B------:R-:W-:Y:S01]  /*41c0*/  LOP3.LUT P6, RZ, R200, 0xff, RZ, 0xc0, !PT ;  /* 0x000000ffc8ff7812 */ /* 0x000fe200078cc0ff */
[----:B------:R-:W-:Y:S01]  /*41d0*/  FADD.FTZ R169, R181, -R170 ;  /* 0x800000aab5a97221 */ /* 0x000fe20000010000 */
[C---:B------:R-:W-:Y:S01]  /*41e0*/  FMUL.FTZ R219, R198.reuse, R167 ;  /* 0x000000a7c6db7220 */ /* 0x040fe20000410000 */
[----:B------:R-:W-:Y:S02]  /*41f0*/  FADD.FTZ R147, R147, R216 ;  /* 0x000000d893937221 */ /* 0x000fe40000010000 */
[----:B------:R-:W-:Y:S01]  /*4200*/  FMUL.FTZ R198, R198, R169 ;  /* 0x000000a9c6c67220 */ /* 0x000fe20000410000 */
[----:B------:R-:W-:-:S03]  /*4210*/  FMUL.FTZ R167, R219, R168 ;  /* 0x000000a8dba77220 */ /* 0x000fc60000410000 */
[----:B------:R-:W-:Y:S01]  /*4220*/  FMUL.FTZ R168, R198, R168 ;  /* 0x000000a8c6a87220 */ /* 0x000fe20000410000 */
[----:B------:R-:W-:Y:S01]  /*4230*/  FMUL.FTZ R218, R167, UR11 ;  /* 0x0000000ba7da7c20 */ /* 0x000fe20008410000 */
[----:B------:R-:W-:Y:S02]  /*4240*/  MOV R167, RZ ;  /* 0x000000ff00a77202 */ /* 0x000fe40000000f00 */
[----:B------:R-:W-:Y:S01]  /*4250*/  @P6 SHF.L.U32 R213, R164, 0x10, RZ ;  /* 0x00000010a4d56819 */ /* 0x000fe200000006ff */
[----:B------:R-:W-:Y:S01]  /*4260*/  FMUL.FTZ R214, R52, R218 ;  /* 0x000000da34d67220 */ /* 0x000fe20000410000 */
[----:B------:R-:W-:Y:S01]  /*4270*/  FMUL.FTZ R168, R168, UR11 ;  /* 0x0000000ba8a87c20 */ /* 0x000fe20008410000 */
[----:B------:R-:W-:Y:S02]  /*4280*/  F2FP.BF16.F32.PACK_AB R160, R198, R219 ;  /* 0x000000dbc6a0723e */ /* 0x000fe400000010ff */
[----:B------:R-:W-:Y:S01]  /*4290*/  @P6 FMUL.FTZ R167, R218, R213 ;  /* 0x000000d5daa76220 */ /* 0x000fe20000410000 */
[----:B------:R-:W-:-:S02]  /*42a0*/  FSEL R214, R214, RZ, P6 ;  /* 0x000000ffd6d67208 */ /* 0x000fc40003000000 */
[----:B------:R-:W-:Y:S01]  /*42b0*/  LOP3.LUT P6, RZ, R200, 0xff00, RZ, 0xc0, !PT ;  /* 0x0000ff00c8ff7812 */ /* 0x000fe200078cc0ff */
[----:B------:R-:W-:Y:S01]  /*42c0*/  FADD.FTZ R145, R140, R167 ;  /* 0x000000a78c917221 */ /* 0x000fe20000010000 */
[----:B------:R-:W-:Y:S01]  /*42d0*/  FMUL.FTZ R140, R53, R168 ;  /* 0x000000a8358c7220 */ /* 0x000fe20000410000 */
[----:B------:R-:W-:-:S10]  /*42e0*/  F2FP.BF16.F32.PACK_AB R167, R217, R210 ;  /* 0x000000d2d9a7723e */ /* 0x000fd400000010ff */
[----:B------:R-:W-:Y:S01]  /*42f0*/  @P6 PRMT R169, R164, 0x7632, R169 ;  /* 0x00007632a4a96816 */ /* 0x000fe200000000a9 */
[----:B------:R-:W-:-:S03]  /*4300*/  HFMA2 R164, -RZ, RZ, 0, 0 ;  /* 0x00000000ffa47431 */ /* 0x000fc600000001ff */
[----:B------:R-:W-:-:S05]  /*4310*/  @P6 SHF.L.U32 R169, R169, 0x10, RZ ;  /* 0x00000010a9a96819 */ /* 0x000fca00000006ff */
[----:B------:R-:W-:-:S04]  /*4320*/  @P6 FMUL.FTZ R164, R168, R169 ;  /* 0x000000a9a8a46220 */ /* 0x000fc80000410000 */
[----:B------:R-:W-:Y:S01]  /*4330*/  FADD.FTZ R146, R141, R164 ;  /* 0x000000a48d927221 */ /* 0x000fe20000010000 */
[----:B------:R-:W-:-:S04]  /*4340*/  FSEL R141, R140, RZ, P6 ;  /* 0x000000ff8c8d7208 */ /* 0x000fc80003000000 */
[----:B------:R-:W-:Y:S01]  /*4350*/  F2FP.BF16.F32.PACK_AB R164, R141, R214 ;  /* 0x000000d68da4723e */ /* 0x000fe200000010ff */
[----:B------:R-:W-:Y:S06]  /*4360*/  BRA `(.L_x_2710) ;  /* 0x0000000400a07947 */ /* 0x000fec0003800000 */
.L_x_2709:
[-CC-:B------:R-:W-:Y:S01]  /*4370*/  FFMA.FTZ R171, R175, R169.reuse, R170.reuse ;  /* 0x000000a9afab7223 */ /* 0x180fe200000100aa */
[----:B------:R-:W-:Y:S01]  /*4380*/  LOP3.LUT P6, RZ, R200, 0xff0000, RZ, 0xc0, !PT ;  /* 0x00ff0000c8ff7812 */ /* 0x000fe200078cc0ff */
[-CC-:B------:R-:W-:Y:S01]  /*4390*/  FFMA.FTZ R208, R182, R169.reuse, R170.reuse ;  /* 0x000000a9b6d07223 */ /* 0x180fe200000100aa */
[----:B------:R-:W-:Y:S01]  /*43a0*/  MOV R203, RZ ;  /* 0x000000ff00cb7202 */ /* 0x000fe20000000f00 */
[----:B------:R-:W-:Y:S01]  /*43b0*/  FADD.FTZ R171, R176, -R171 ;  /* 0x800000abb0ab7221 */ /* 0x000fe20000010000 */
[----:B------:R-:W-:Y:S01]  /*43c0*/  FFMA.FTZ R213, R179, R169, R170 ;  /* 0x000000a9b3d57223 */ /* 0x000fe200000100aa */
[----:B------:R-:W-:Y:S02]  /*43d0*/  CS2R R214, SRZ ;  /* 0x0000000000d67805 */ /* 0x000fe4000001ff00 */
        /* <DEDUP_REMOVED lines=46> */
[----:B------:R-:W-:Y:S02]  /*46c0*/  LOP3.LUT P6, RZ, R201, 0xff0000, RZ, 0xc0, !PT ;  /* 0x00ff0000c9ff7812 */ /* 0x000fe400078cc0ff */
[----:B------:R-:W-:Y:S01]  /*46d0*/  F2FP.BF16.F32.PACK_AB R166, R166, R165 ;  /* 0x000000a5a6a6723e */ /* 0x000fe200000010ff */
[----:B------:R-:W-:Y:S01]  /*46e0*/  FMUL.FTZ R211, R168, R211 ;  /* 0x000000d3a8d37220 */ /* 0x000fe20000410000 */
[----:B------:R-:W-:-:S03]  /*46f0*/  F2FP.BF16.F32.PACK_AB R165, R202, R171 ;  /* 0x000000abcaa5723e */ /* 0x000fc600000010ff */
        /* <DEDUP_REMOVED lines=13> */
[----:B------:R-:W-:Y:S01]  /*47d0*/  FMUL.FTZ R212, R211, UR11 ;  /* 0x0000000bd3d47c20 */ /* 0x000fe20008410000 */
[-CC-:B------:R-:W-:Y:S01]  /*47e0*/  FFMA.FTZ R211, R173, R169.reuse, R170.reuse ;  /* 0x000000a9add37223 */ /* 0x180fe200000100aa */
[----:B------:R-:W-:Y:S01]  /*47f0*/  FFMA.FTZ R170, R180, R169, R170 ;  /* 0x000000a9b4aa7223 */ /* 0x000fe200000100aa */
[----:B------:R-:W-:Y:S01]  /*4800*/  @P6 SHF.L.U32 R213, R167, 0x10, RZ ;  /* 0x00000010a7d56819 */ /* 0x000fe200000006ff */
[-C--:B------:R-:W-:Y:S01]  /*4810*/  FMUL.FTZ R167, R59, R212.reuse ;  /* 0x000000d43ba77220 */ /* 0x080fe20000410000 */
[----:B------:R-:W-:Y:S01]  /*4820*/  FADD.FTZ R211, R174, -R211 ;  /* 0x800000d3aed37221 */ /* 0x000fe20000010000 */
[----:B------:R-:W-:Y:S02]  /*4830*/  FADD.FTZ R169, R181, -R170 ;  /* 0x800000aab5a97221 */ /* 0x000fe40000010000 */
[----:B------:R-:W-:Y:S01]  /*4840*/  @P6 FMUL.FTZ R214, R213, R212 ;  /* 0x000000d4d5d66220 */ /* 0x000fe20000410000 */
[----:B------:R-:W-:Y:S01]  /*4850*/  FSEL R213, R167, RZ, P6 ;  /* 0x000000ffa7d57208 */ /* 0x000fe20003000000 */
[----:B------:R-:W-:Y:S01]  /*4860*/  FMUL.FTZ R167, R198, R211 ;  /* 0x000000d3c6a77220 */ /* 0x000fe20000410000 */
[----:B------:R-:W-:Y:S01]  /*4870*/  LOP3.LUT P6, RZ, R200, 0xff, RZ, 0xc0, !PT ;  /* 0x000000ffc8ff7812 */ /* 0x000fe200078cc0ff */
[----:B------:R-:W-:Y:S01]  /*4880*/  FMUL.FTZ R169, R198, R169 ;  /* 0x000000a9c6a97220 */ /* 0x000fe20000410000 */
[----:B------:R-:W-:Y:S01]  /*4890*/  FADD.FTZ R147, R147, R214 ;  /* 0x000000d693937221 */ /* 0x000fe20000010000 */
[----:B------:R-:W-:-:S02]  /*48a0*/  FMUL.FTZ R167, R168, R167 ;  /* 0x000000a7a8a77220 */ /* 0x000fc40000410000 */
[----:B------:R-:W-:Y:S02]  /*48b0*/  FMUL.FTZ R168, R168, R169 ;  /* 0x000000a9a8a87220 */ /* 0x000fe40000410000 */
[----:B------:R-:W-:Y:S01]  /*48c0*/  FMUL.FTZ R217, R167, UR11 ;  /* 0x0000000ba7d97c20 */ /* 0x000fe20008410000 */
[----:B------:R-:W-:Y:S01]  /*48d0*/  MOV R167, RZ ;  /* 0x000000ff00a77202 */ /* 0x000fe20000000f00 */
[----:B------:R-:W-:Y:S02]  /*48e0*/  FMUL.FTZ R168, R168, UR11 ;  /* 0x0000000ba8a87c20 */ /* 0x000fe40008410000 */
[----:B------:R-:W-:Y:S02]  /*48f0*/  FMUL.FTZ R211, R52, R217 ;  /* 0x000000d934d37220 */ /* 0x000fe40000410000 */
[----:B------:R-:W-:-:S03]  /*4900*/  @P6 SHF.L.U32 R212, R164, 0x10, RZ ;  /* 0x00000010a4d46819 */ /* 0x000fc600000006ff */
[----:B------:R-:W-:Y:S02]  /*4910*/  FSEL R211, R211, RZ, P6 ;  /* 0x000000ffd3d37208 */ /* 0x000fe40003000000 */
[----:B------:R-:W-:Y:S01]  /*4920*/  @P6 FMUL.FTZ R167, R212, R217 ;  /* 0x000000d9d4a76220 */ /* 0x000fe20000410000 */
[----:B------:R-:W-:Y:S01]  /*4930*/  LOP3.LUT P6, RZ, R200, 0xff00, RZ, 0xc0, !PT ;  /* 0x0000ff00c8ff7812 */ /* 0x000fe200078cc0ff */
[----:B------:R-:W-:Y:S02]  /*4940*/  FADD.FTZ R212, R145, R210 ;  /* 0x000000d291d47221 */ /* 0x000fe40000010000 */
[----:B------:R-:W-:Y:S01]  /*4950*/  FADD.FTZ R145, R140, R167 ;  /* 0x000000a78c917221 */ /* 0x000fe20000010000 */
[----:B------:R-:W-:-:S09]  /*4960*/  F2FP.BF16.F32.PACK_AB R167, R213, R216 ;  /* 0x000000d8d5a7723e */ /* 0x000fd200000010ff */
[----:B------:R-:W-:Y:S01]  /*4970*/  @P6 PRMT R170, R164, 0x7632, R170 ;  /* 0x00007632a4aa6816 */ /* 0x000fe200000000aa */
[----:B------:R-:W-:-:S03]  /*4980*/  HFMA2 R164, -RZ, RZ, 0, 0 ;  /* 0x00000000ffa47431 */ /* 0x000fc600000001ff */
[----:B------:R-:W-:-:S05]  /*4990*/  @P6 SHF.L.U32 R169, R170, 0x10, RZ ;  /* 0x00000010aaa96819 */ /* 0x000fca00000006ff */
[-C--:B------:R-:W-:Y:S01]  /*49a0*/  @P6 FMUL.FTZ R164, R169, R168.reuse ;  /* 0x000000a8a9a46220 */ /* 0x080fe20000410000 */
[----:B------:R-:W-:-:S03]  /*49b0*/  FMUL.FTZ R168, R53, R168 ;  /* 0x000000a835a87220 */ /* 0x000fc60000410000 */
[----:B------:R-:W-:Y:S02]  /*49c0*/  FADD.FTZ R146, R141, R164 ;  /* 0x000000a48d927221 */ /* 0x000fe40000010000 */
[----:B------:R-:W-:-:S04]  /*49d0*/  FSEL R164, R168, RZ, P6 ;  /* 0x000000ffa8a47208 */ /* 0x000fc80003000000 */
[----:B------:R-:W-:-:S07]  /*49e0*/  F2FP.BF16.F32.PACK_AB R164, R164, R211 ;  /* 0x000000d3a4a4723e */ /* 0x000fce00000010ff */
.L_x_2710:
[----:B------:R-:W0:Y:S08]  /*49f0*/  @P0 LDC.64 R168, c[0x0][0x478] ;  /* 0x00011e00ffa80b82 */ /* 0x000e300000000a00 */
[----:B------:R-:W1:Y:S01]  /*4a00*/  LDC.64 R140, c[0x0][0x468] ;  /* 0x00011a00ff8c7b82 */ /* 0x000e620000000a00 */
[----:B0-----:R-:W-:-:S05]  /*4a10*/  @P0 IMAD.WIDE.U32 R168, R6, 0x10, R168 ;  /* 0x0000001006a80825 */ /* 0x001fca00078e00a8 */
[----:B------:R3:W-:Y:S01]  /*4a20*/  @P0 STG.E.128 desc[UR4][R168.64], R160 ;  /* 0x000000a0a8000986 */ /* 0x0007e2000c101d04 */
[----:B-1----:R-:W-:Y:S01]  /*4a30*/  IMAD.WIDE.U32 R170, R6, 0x10, R140 ;  /* 0x0000001006aa7825 */ /* 0x002fe200078e008c */
[----:B------:R-:W-:Y:S02]  /*4a40*/  MOV R140, R145 ;  /* 0x00000091008c7202 */ /* 0x000fe40000000f00 */
[----:B------:R-:W-:Y:S02]  /*4a50*/  MOV R141, R146 ;  /* 0x00000092008d7202 */ /* 0x000fe40000000f00 */
[----:B------:R3:W-:Y:S01]  /*4a60*/  STG.E.128 desc[UR4][R170.64], R164 ;  /* 0x000000a4aa007986 */ /* 0x0007e2000c101d04 */
[----:B------:R-:W-:Y:S02]  /*4a70*/  MOV R145, R212 ;  /* 0x000000d400917202 */ /* 0x000fe40000000f00 */
[----:B------:R-:W-:Y:S01]  /*4a80*/  MOV R146, R215 ;  /* 0x000000d700927202 */ /* 0x000fe20000000f00 */
[----:B------:R-:W-:Y:S06]  /*4a90*/  BRA `(.L_x_2708) ;  /* 0x0000003000007947 */ /* 0x000fec0003800000 */
.L_x_2699:
        /* <DEDUP_REMOVED lines=8> */
[-C--:B------:R-:W-:Y:S01]  /*4b20*/  FFMA.FTZ R208, R195, R169.reuse, R170 ;  /* 0x000000a9c3d07223 */ /* 0x080fe200000100aa */
[----:B------:R-:W-:Y:S01]  /*4b30*/  PRMT R202, R149, 0x7632, R202 ;  /* 0x0000763295ca7816 */ /* 0x000fe200000000ca */
[----:B------:R-:W-:Y:S01]  /*4b40*/  FFMA.FTZ R211, R192, R169, R170 ;  /* 0x000000a9c0d37223 */ /* 0x000fe200000100aa */
[----:B------:R-:W-:Y:S01]  /*4b50*/  LOP3.LUT P0, RZ, R206, 0xff000000, RZ, 0xc0, !PT ;  /* 0xff000000ceff7812 */ /* 0x000fe2000780c0ff */
[----:B------:R-:W-:Y:S01]  /*4b60*/  FADD.FTZ R203, R193, -R208 ;  /* 0x800000d0c1cb7221 */ /* 0x000fe20000010000 */
[----:B------:R-:W-:Y:S01]  /*4b70*/  SHF.L.U32 R171, R149, 0x10, RZ ;  /* 0x0000001095ab7819 */ /* 0x000fe200000006ff */
[----:B------:R-:W-:Y:S01]  /*4b80*/  HFMA2 R208, -RZ, RZ, 0, 0 ;  /* 0x00000000ffd07431 */ /* 0x000fe200000001ff */
[----:B------:R-:W-:Y:S01]  /*4b90*/  SHF.L.U32 R209, R202, 0x10, RZ ;  /* 0x00000010cad17819 */ /* 0x000fe200000006ff */
[----:B------:R-:W-:Y:S01]  /*4ba0*/  FADD.FTZ R202, R190, -R211 ;  /* 0x800000d3beca7221 */ /* 0x000fe20000010000 */
[----:B------:R-:W-:Y:S01]  /*4bb0*/  LOP3.LUT P6, RZ, R206, 0xff0000, RZ, 0xc0, !PT ;  /* 0x00ff0000ceff7812 */ /* 0x000fe200078cc0ff */
[C---:B-----5:R-:W-:Y:S01]  /*4bc0*/  FFMA.FTZ R203, R198.reuse, R203, R171 ;  /* 0x000000cbc6cb7223 */ /* 0x060fe200000100ab */
[----:B------:R-:W-:Y:S01]  /*4bd0*/  MOV R171, RZ ;  /* 0x000000ff00ab7202 */ /* 0x000fe20000000f00 */
[----:B------:R-:W-:Y:S01]  /*4be0*/  FFMA.FTZ R209, R198, R202, R209 ;  /* 0x000000cac6d17223 */ /* 0x000fe200000100d1 */
[----:B------:R-:W-:Y:S01]  /*4bf0*/  FFMA.FTZ R216, R12, R169, R170 ;  /* 0x000000a90cd87223 */ /* 0x000fe200000100aa */
[-C--:B------:R-:W-:Y:S01]  /*4c00*/  FMUL.FTZ R203, R203, R168.reuse ;  /* 0x000000a8cbcb7220 */ /* 0x080fe20000410000 */
[----:B------:R-:W-:Y:S01]  /*4c10*/  MOV R215, RZ ;  /* 0x000000ff00d77202 */ /* 0x000fe20000000f00 */
[----:B------:R-:W-:Y:S01]  /*4c20*/  FMUL.FTZ R209, R209, R168 ;  /* 0x000000a8d1d17220 */ /* 0x000fe20000410000 */
[----:B------:R-:W-:Y:S01]  /*4c30*/  @P0 PRMT R202, R165, 0x7632, R202 ;  /* 0x00007632a5ca0816 */ /* 0x000fe200000000ca */
[----:B------:R-:W-:Y:S01]  /*4c40*/  FMUL.FTZ R210, R203, UR11 ;  /* 0x0000000bcbd27c20 */ /* 0x000fe20008410000 */
[----:B------:R-:W-:Y:S01]  /*4c50*/  FADD.FTZ R216, R11, -R216 ;  /* 0x800000d80bd87221 */ /* 0x000fe20000010000 */
[----:B------:R-:W-:Y:S01]  /*4c60*/  FMUL.FTZ R212, R209, UR11 ;  /* 0x0000000bd1d47c20 */ /* 0x000fe20008410000 */
[----:B------:R-:W-:Y:S01]  /*4c70*/  @P0 SHF.L.U32 R203, R202, 0x10, RZ ;  /* 0x00000010cacb0819 */ /* 0x000fe200000006ff */
[----:B------:R-:W-:Y:S01]  /*4c80*/  FMUL.FTZ R202, R70, R210 ;  /* 0x000000d246ca7220 */ /* 0x000fe20000410000 */
[----:B------:R-:W-:Y:S01]  /*4c90*/  @P6 SHF.L.U32 R165, R165, 0x10, RZ ;  /* 0x00000010a5a56819 */ /* 0x000fe200000006ff */
[----:B------:R-:W-:-:S02]  /*4ca0*/  FMUL.FTZ R209, R71, R212 ;  /* 0x000000d447d17220 */ /* 0x000fc40000410000 */
[----:B------:R-:W-:Y:S01]  /*4cb0*/  @P0 FMUL.FTZ R208, R212, R203 ;  /* 0x000000cbd4d00220 */ /* 0x000fe20000410000 */
[--C-:B------:R-:W-:Y:S01]  /*4cc0*/  FFMA.FTZ R212, R10, R169, R170.reuse ;  /* 0x000000a90ad47223 */ /* 0x100fe200000100aa */
[----:B------:R-:W-:Y:S01]  /*4cd0*/  @P6 FMUL.FTZ R171, R210, R165 ;  /* 0x000000a5d2ab6220 */ /* 0x000fe20000410000 */
[----:B------:R-:W-:Y:S01]  /*4ce0*/  FSEL R165, R202, RZ, P6 ;  /* 0x000000ffcaa57208 */ /* 0x000fe20003000000 */
[----:B------:R-:W-:Y:S01]  /*4cf0*/  FFMA.FTZ R210, R191, R169, R170 ;  /* 0x000000a9bfd27223 */ /* 0x000fe200000100aa */
[----:B------:R-:W-:Y:S01]  /*4d00*/  FSEL R202, R209, RZ, P0 ;  /* 0x000000ffd1ca7208 */ /* 0x000fe20000000000 */
[----:B------:R-:W-:Y:S01]  /*4d10*/  FADD.FTZ R212, R9, -R212 ;  /* 0x800000d409d47221 */ /* 0x000fe20000010000 */
[C---:B------:R-:W-:Y:S01]  /*4d20*/  PRMT R209, R150.reuse, 0x7632, R209 ;  /* 0x0000763296d17816 */ /* 0x040fe200000000d1 */
[----:B------:R-:W-:Y:S01]  /*4d30*/  FADD.FTZ R210, R189, -R210 ;  /* 0x800000d2bdd27221 */ /* 0x000fe20000010000 */
[----:B------:R-:W-:Y:S01]  /*4d40*/  SHF.L.U32 R203, R150, 0x10, RZ ;  /* 0x0000001096cb7819 */ /* 0x000fe200000006ff */
[----:B------:R-:W-:Y:S01]  /*4d50*/  FADD.FTZ R126, R126, R171 ;  /* 0x000000ab7e7e7221 */ /* 0x000fe20000010000 */
[----:B------:R-:W-:Y:S01]  /*4d60*/  LOP3.LUT P0, RZ, R207, 0xff00, RZ, 0xc0, !PT ;  /* 0x0000ff00cfff7812 */ /* 0x000fe2000780c0ff */
[----:B------:R-:W-:Y:S01]  /*4d70*/  FADD.FTZ R127, R127, R208 ;  /* 0x000000d07f7f7221 */ /* 0x000fe20000010000 */
[----:B------:R-:W-:Y:S01]  /*4d80*/  SHF.L.U32 R211, R209, 0x10, RZ ;  /* 0x00000010d1d37819 */ /* 0x000fe200000006ff */
[C---:B------:R-:W-:Y:S01]  /*4d90*/  FFMA.FTZ R209, R198.reuse, R210, R203 ;  /* 0x000000d2c6d17223 */ /* 0x040fe200000100cb */
[----:B------:R-:W-:Y:S01]  /*4da0*/  LOP3.LUT P6, RZ, R207, 0xff, RZ, 0xc0, !PT ;  /* 0x000000ffcfff7812 */ /* 0x000fe200078cc0ff */
[----:B------:R-:W-:Y:S01]  /*4db0*/  HFMA2 R210, -RZ, RZ, 0, 0 ;  /* 0x00000000ffd27431 */ /* 0x000fe200000001ff */
[----:B------:R-:W-:Y:S01]  /*4dc0*/  MOV R203, RZ ;  /* 0x000000ff00cb7202 */ /* 0x000fe20000000f00 */
[----:B------:R-:W-:Y:S01]  /*4dd0*/  FFMA.FTZ R211, R198, R212, R211 ;  /* 0x000000d4c6d37223 */ /* 0x000fe200000100d3 */
[----:B------:R-:W-:Y:S01]  /*4de0*/  FMUL.FTZ R209, R209, R168 ;  /* 0x000000a8d1d17220 */ /* 0x000fe20000410000 */
[----:B------:R-:W-:-:S02]  /*4df0*/  F2FP.BF16.F32.PACK_AB R165, R202, R165 ;  /* 0x000000a5caa5723e */ /* 0x000fc400000010ff */
[----:B------:R-:W-:Y:S01]  /*4e00*/  FMUL.FTZ R211, R211, R168 ;  /* 0x000000a8d3d37220 */ /* 0x000fe20000410000 */
[----:B------:R-:W-:Y:S01]  /*4e10*/  FMUL.FTZ R213, R209, UR11 ;  /* 0x0000000bd1d57c20 */ /* 0x000fe20008410000 */
[----:B------:R-:W-:Y:S02]  /*4e20*/  @P0 PRMT R212, R166, 0x7632, R212 ;  /* 0x00007632a6d40816 */ /* 0x000fe400000000d4 */
[----:B------:R-:W-:Y:S01]  /*4e30*/  FMUL.FTZ R214, R211, UR11 ;  /* 0x0000000bd3d67c20 */ /* 0x000fe20008410000 */
[----:B------:R-:W-:Y:S01]  /*4e40*/  FMUL.FTZ R209, R72, R213 ;  /* 0x000000d548d17220 */ /* 0x000fe20000410000 */
[----:B------:R-:W-:Y:S02]  /*4e50*/  @P6 SHF.L.U32 R166, R166, 0x10, RZ ;  /* 0x00000010a6a66819 */ /* 0x000fe400000006ff */
[----:B------:R-:W-:Y:S01]  /*4e60*/  @P0 SHF.L.U32 R212, R212, 0x10, RZ ;  /* 0x00000010d4d40819 */ /* 0x000fe200000006ff */
[----:B------:R-:W-:Y:S02]  /*4e70*/  FMUL.FTZ R211, R73, R214 ;  /* 0x000000d649d37220 */ /* 0x000fe40000410000 */
[----:B------:R-:W-:Y:S01]  /*4e80*/  @P6 FMUL.FTZ R203, R213, R166 ;  /* 0x000000a6d5cb6220 */ /* 0x000fe20000410000 */
[----:B------:R-:W-:Y:S01]  /*4e90*/  FSEL R166, R209, RZ, P6 ;  /* 0x000000ffd1a67208 */ /* 0x000fe20003000000 */
[----:B------:R-:W-:Y:S01]  /*4ea0*/  @P0 FMUL.FTZ R210, R214, R212 ;  /* 0x000000d4d6d20220 */ /* 0x000fe20000410000 */
[----:B------:R-:W-:Y:S01]  /*4eb0*/  FSEL R209, R211, RZ, P0 ;  /* 0x000000ffd3d17208 */ /* 0x000fe20000000000 */
[----:B------:R-:W-:Y:S01]  /*4ec0*/  FFMA.FTZ R213, R7, R169, R170 ;  /* 0x000000a907d57223 */ /* 0x000fe200000100aa */
[----:B------:R-:W-:Y:S01]  /*4ed0*/  ISETP.GE.U32.AND P0, PT, R206, RZ, PT ;  /* 0x000000ffce00720c */ /* 0x000fe20003f06070 */
[----:B------:R-:W-:Y:S01]  /*4ee0*/  FADD.FTZ R128, R128, R203 ;  /* 0x000000cb80807221 */ /* 0x000fe20000010000 */
[----:B------:R-:W-:Y:S01]  /*4ef0*/  PRMT R212, R151, 0x7632, R212 ;  /* 0x0000763297d47816 */ /* 0x000fe200000000d4 */
[----:B------:R-:W-:Y:S01]  /*4f00*/  FADD.FTZ R214, R8, -R213 ;  /* 0x800000d508d67221 */ /* 0x000fe20000010000 */
[----:B------:R-:W-:Y:S01]  /*4f10*/  ISETP.GE.U32.AND.EX P0, PT, R207, 0x1000000, PT, P0 ;  /* 0x01000000cf00780c */ /* 0x000fe20003f06100 */
[----:B------:R-:W-:Y:S01]  /*4f20*/  FADD.FTZ R129, R129, R210 ;  /* 0x000000d281817221 */ /* 0x000fe20000010000 */
[----:B------:R-:W-:-:S02]  /*4f30*/  SHF.L.U32 R211, R151, 0x10, RZ ;  /* 0x0000001097d37819 */ /* 0x000fc400000006ff */
[----:B------:R-:W-:Y:S02]  /*4f40*/  SHF.L.U32 R213, R212, 0x10, RZ ;  /* 0x00000010d4d57819 */ /* 0x000fe400000006ff */
[----:B------:R-:W-:Y:S01]  /*4f50*/  LOP3.LUT P6, RZ, R207, 0xff0000, RZ, 0xc0, !PT ;  /* 0x00ff0000cfff7812 */ /* 0x000fe200078cc0ff */
[C---:B------:R-:W-:Y:S01]  /*4f60*/  FFMA.FTZ R211, R198.reuse, R214, R211 ;  /* 0x000000d6c6d37223 */ /* 0x040fe200000100d3 */
[----:B------:R-:W-:Y:S01]  /*4f70*/  F2FP.BF16.F32.PACK_AB R166, R209, R166 ;  /* 0x000000a6d1a6723e */ /* 0x000fe200000010ff */
[----:B------:R-:W-:Y:S01]  /*4f80*/  FFMA.FTZ R213, R198, R216, R213 ;  /* 0x000000d8c6d57223 */ /* 0x000fe200000100d5 */
[----:B------:R-:W-:Y:S02]  /*4f90*/  HFMA2 R216, -RZ, RZ, 0, 0 ;  /* 0x00000000ffd87431 */ /* 0x000fe400000001ff */
[-C--:B------:R-:W-:Y:S01]  /*4fa0*/  FMUL.FTZ R211, R211, R168.reuse ;  /* 0x000000a8d3d37220 */ /* 0x080fe20000410000 */
[----:B------:R-:W-:Y:S01]  /*4fb0*/  FMUL.FTZ R213, R213, R168 ;  /* 0x000000a8d5d57220 */ /* 0x000fe20000410000 */
[----:B------:R-:W-:-:S02]  /*4fc0*/  @P0 PRMT R212, R167, 0x7632, R212 ;  /* 0x00007632a7d40816 */ /* 0x000fc400000000d4 */
[----:B------:R-:W-:Y:S01]  /*4fd0*/  FMUL.FTZ R214, R211, UR11 ;  /* 0x0000000bd3d67c20 */ /* 0x000fe20008410000 */
[----:B------:R-:W-:Y:S01]  /*4fe0*/  FMUL.FTZ R217, R213, UR11 ;  /* 0x0000000bd5d97c20 */ /* 0x000fe20008410000 */
[----:B------:R-:W-:Y:S02]  /*4ff0*/  @P0 SHF.L.U32 R212, R212, 0x10, RZ ;  /* 0x00000010d4d40819 */ /* 0x000fe400000006ff */
[----:B------:R-:W-:Y:S01]  /*5000*/  FMUL.FTZ R211, R74, R214 ;  /* 0x000000d64ad37220 */ /* 0x000fe20000410000 */
[----:B------:R-:W-:Y:S01]  /*5010*/  @P6 SHF.L.U32 R167, R167, 0x10, RZ ;  /* 0x00000010a7a76819 */ /* 0x000fe200000006ff */
[----:B------:R-:W-:Y:S01]  /*5020*/  FMUL.FTZ R213, R75, R217 ;  /* 0x000000d94bd57220 */ /* 0x000fe20000410000 */
[----:B------:R-:W-:Y:S02]  /*5030*/  @P0 FMUL.FTZ R216, R217, R212 ;  /* 0x000000d4d9d80220 */ /* 0x000fe40000410000 */
[----:B------:R-:W-:Y:S01]  /*5040*/  FSEL R218, R211, RZ, P6 ;  /* 0x000000ffd3da7208 */ /* 0x000fe20003000000 */
[----:B------:R-:W-:Y:S01]  /*5050*/  @P6 FMUL.FTZ R215, R214, R167 ;  /* 0x000000a7d6d76220 */ /* 0x000fe20000410000 */
[----:B------:R-:W-:Y:S01]  /*5060*/  LOP3.LUT P6, RZ, R206, 0xff, RZ, 0xc0, !PT ;  /* 0x000000ffceff7812 */ /* 0x000fe200078cc0ff */
[-CC-:B------:R-:W-:Y:S01]  /*5070*/  FFMA.FTZ R212, R199, R169.reuse, R170.reuse ;  /* 0x000000a9c7d47223 */ /* 0x180fe200000100aa */
[----:B------:R-:W-:Y:S01]  /*5080*/  FSEL R217, R213, RZ, P0 ;  /* 0x000000ffd5d97208 */ /* 0x000fe20000000000 */
[----:B------:R-:W-:Y:S01]  /*5090*/  FFMA.FTZ R213, R196, R169, R170 ;  /* 0x000000a9c4d57223 */ /* 0x000fe200000100aa */
[----:B------:R-:W-:Y:S01]  /*50a0*/  LOP3.LUT P0, RZ, R206, 0xff00, RZ, 0xc0, !PT ;  /* 0x0000ff00ceff7812 */ /* 0x000fe2000780c0ff */
[----:B------:R-:W-:Y:S01]  /*50b0*/  FADD.FTZ R212, R197, -R212 ;  /* 0x800000d4c5d47221 */ /* 0x000fe20000010000 */
[----:B------:R-:W-:Y:S01]  /*50c0*/  PRMT R211, R148, 0x7632, R211 ;  /* 0x0000763294d37816 */ /* 0x000fe200000000d3 */
[----:B------:R-:W-:Y:S01]  /*50d0*/  FADD.FTZ R214, R194, -R213 ;  /* 0x800000d5c2d67221 */ /* 0x000fe20000010000 */
[----:B------:R-:W-:Y:S01]  /*50e0*/  SHF.L.U32 R167, R148, 0x10, RZ ;  /* 0x0000001094a77819 */ /* 0x000fe200000006ff */
[----:B------:R-:W-:Y:S01]  /*50f0*/  FADD.FTZ R130, R130, R215 ;  /* 0x000000d782827221 */ /* 0x000fe20000010000 */
[----:B------:R-:W-:Y:S01]  /*5100*/  SHF.L.U32 R211, R211, 0x10, RZ ;  /* 0x00000010d3d37819 */ /* 0x000fe200000006ff */
[----:B------:R-:W-:-:S02]  /*5110*/  FADD.FTZ R131, R131, R216 ;  /* 0x000000d883837221 */ /* 0x000fc40000010000 */
[----:B------:R-:W-:Y:S01]  /*5120*/  FFMA.FTZ R167, R198, R212, R167 ;  /* 0x000000d4c6a77223 */ /* 0x000fe200000100a7 */
[----:B------:R-:W-:Y:S01]  /*5130*/  @P6 SHF.L.U32 R212, R164, 0x10, RZ ;  /* 0x00000010a4d46819 */ /* 0x000fe200000006ff */
[----:B------:R-:W-:Y:S01]  /*5140*/  FFMA.FTZ R213, R198, R214, R211 ;  /* 0x000000d6c6d57223 */ /* 0x000fe200000100d3 */
[----:B------:R-:W-:Y:S01]  /*5150*/  HFMA2 R214, -RZ, RZ, 0, 0 ;  /* 0x00000000ffd67431 */ /* 0x000fe200000001ff */
[----:B------:R-:W-:Y:S01]  /*5160*/  @P0 PRMT R164, R164, 0x7632, R164 ;  /* 0x00007632a4a40816 */ /* 0x000fe200000000a4 */
[-C--:B------:R-:W-:Y:S01]  /*5170*/  FMUL.FTZ R167, R167, R168.reuse ;  /* 0x000000a8a7a77220 */ /* 0x080fe20000410000 */
[----:B------:R-:W-:Y:S01]  /*5180*/  FMUL.FTZ R213, R213, R168 ;  /* 0x000000a8d5d57220 */ /* 0x000fe20000410000 */
[----:B------:R-:W-:Y:S02]  /*5190*/  MOV R211, RZ ;  /* 0x000000ff00d37202 */ /* 0x000fe40000000f00 */
[----:B------:R-:W-:Y:S01]  /*51a0*/  @P0 SHF.L.U32 R164, R164, 0x10, RZ ;  /* 0x00000010a4a40819 */ /* 0x000fe200000006ff */
[----:B------:R-:W-:Y:S01]  /*51b0*/  FMUL.FTZ R213, R213, UR11 ;  /* 0x0000000bd5d57c20 */ /* 0x000fe20008410000 */
[----:B------:R-:W-:-:S03]  /*51c0*/  FMUL.FTZ R167, R167, UR11 ;  /* 0x0000000ba7a77c20 */ /* 0x000fc60008410000 */
[----:B------:R-:W-:Y:S01]  /*51d0*/  @P0 FMUL.FTZ R214, R213, R164 ;  /* 0x000000a4d5d60220 */ /* 0x000fe20000410000 */
[----:B------:R-:W-:Y:S01]  /*51e0*/  @P6 FMUL.FTZ R211, R167, R212 ;  /* 0x000000d4a7d36220 */ /* 0x000fe20000410000 */
[----:B------:R-:W-:Y:S01]  /*51f0*/  FMUL.FTZ R164, R68, R167 ;  /* 0x000000a744a47220 */ /* 0x000fe20000410000 */
[----:B------:R-:W-:Y:S01]  /*5200*/  FMUL.FTZ R167, R69, R213 ;  /* 0x000000d545a77220 */ /* 0x000fe20000410000 */
[----:B------:R-:W-:Y:S01]  /*5210*/  FADD.FTZ R125, R125, R214 ;  /* 0x000000d67d7d7221 */ /* 0x000fe20000010000 */
[----:B------:R-:W-:Y:S02]  /*5220*/  FADD.FTZ R124, R124, R211 ;  /* 0x000000d37c7c7221 */ /* 0x000fe40000010000 */
[----:B------:R-:W-:Y:S02]  /*5230*/  FSEL R164, R164, RZ, P6 ;  /* 0x000000ffa4a47208 */ /* 0x000fe40003000000 */
[----:B------:R-:W-:Y:S02]  /*5240*/  FSEL R171, R167, RZ, P0 ;  /* 0x000000ffa7ab7208 */ /* 0x000fe40000000000 */
[----:B------:R-:W-:-:S02]  /*5250*/  F2FP.BF16.F32.PACK_AB R167, R217, R218 ;  /* 0x000000dad9a7723e */ /* 0x000fc400000010ff */
[----:B------:R-:W-:Y:S01]  /*5260*/  F2FP.BF16.F32.PACK_AB R164, R171, R164 ;  /* 0x000000a4aba4723e */ /* 0x000fe200000010ff */
[----:B------:R-:W-:Y:S06]  /*5270*/  BRA `(.L_x_2714) ;  /* 0x0000000400e47947 */ /* 0x000fec0003800000 */
.L_x_2713:
[-C--:B------:R-:W-:Y:S01]  /*5280*/  FFMA.FTZ R160, R195, R169.reuse, R170 ;  /* 0x000000a9c3a07223 */ /* 0x080fe200000100aa */
[----:B------:R-:W-:Y:S01]  /*5290*/  PRMT R162, R149, 0x7632, R162 ;  /* 0x0000763295a27816 */ /* 0x000fe200000000a2 */
[----:B------:R-:W-:Y:S01]  /*52a0*/  FFMA.FTZ R171, R192, R169, R170 ;  /* 0x000000a9c0ab7223 */ /* 0x000fe200000100aa */
[----:B------:R-:W-:Y:S01]  /*52b0*/  LOP3.LUT P0, RZ, R206, 0xff000000, RZ, 0xc0, !PT ;  /* 0xff000000ceff7812 */ /* 0x000fe2000780c0ff */
[----:B------:R-:W-:Y:S01]  /*52c0*/  FADD.FTZ R161, R193, -R160 ;  /* 0x800000a0c1a17221 */ /* 0x000fe20000010000 */
[----:B------:R-:W-:Y:S01]  /*52d0*/  SHF.L.U32 R163, R149, 0x10, RZ ;  /* 0x0000001095a37819 */ /* 0x000fe200000006ff */
[----:B------:R-:W-:Y:S01]  /*52e0*/  FADD.FTZ R171, R190, -R171 ;  /* 0x800000abbeab7221 */ /* 0x000fe20000010000 */
[----:B------:R-:W-:Y:S01]  /*52f0*/  SHF.L.U32 R162, R162, 0x10, RZ ;  /* 0x00000010a2a27819 */ /* 0x000fe200000006ff */
[----:B------:R-:W-:Y:S01]  /*5300*/  HFMA2 R208, -RZ, RZ, 0, 0 ;  /* 0x00000000ffd07431 */ /* 0x000fe200000001ff */
[----:B------:R-:W-:Y:S01]  /*5310*/  LOP3.LUT P6, RZ, R206, 0xff0000, RZ, 0xc0, !PT ;  /* 0x00ff0000ceff7812 */ /* 0x000fe200078cc0ff */
[C---:B-----5:R-:W-:Y:S01]  /*5320*/  FFMA.FTZ R160, R198.reuse, R161, R163 ;  /* 0x000000a1c6a07223 */ /* 0x060fe200000100a3 */
[----:B------:R-:W-:Y:S01]  /*5330*/  MOV R163, RZ ;  /* 0x000000ff00a37202 */ /* 0x000fe20000000f00 */
[----:B------:R-:W-:Y:S01]  /*5340*/  FFMA.FTZ R161, R198, R171, R162 ;  /* 0x000000abc6a17223 */ /* 0x000fe200000100a2 */
[----:B------:R-:W-:Y:S01]  /*5350*/  PRMT R209, R150, 0x7632, R209 ;  /* 0x0000763296d17816 */ /* 0x000fe200000000d1 */
[----:B------:R-:W-:Y:S01]  /*5360*/  FMUL.FTZ R162, R160, R168 ;  /* 0x000000a8a0a27220 */ /* 0x000fe20000410000 */
[----:B------:R-:W-:-:S02]  /*5370*/  HFMA2 R216, -RZ, RZ, 0, 0 ;  /* 0x00000000ffd87431 */ /* 0x000fc400000001ff */
[----:B------:R-:W-:Y:S01]  /*5380*/  FMUL.FTZ R171, R161, R168 ;  /* 0x000000a8a1ab7220 */ /* 0x000fe20000410000 */
[----:B------:R-:W-:Y:S01]  /*5390*/  @P0 PRMT R202, R165, 0x7632, R202 ;  /* 0x00007632a5ca0816 */ /* 0x000fe200000000ca */
[----:B------:R-:W-:Y:S01]  /*53a0*/  FMUL.FTZ R203, R162, UR11 ;  /* 0x0000000ba2cb7c20 */ /* 0x000fe20008410000 */
[----:B------:R-:W-:Y:S01]  /*53b0*/  SHF.L.U32 R212, R209, 0x10, RZ ;  /* 0x00000010d1d47819 */ /* 0x000fe200000006ff */
[----:B------:R-:W-:Y:S01]  /*53c0*/  FMUL.FTZ R162, R171, UR11 ;  /* 0x0000000baba27c20 */ /* 0x000fe20008410000 */
[----:B------:R-:W-:Y:S01]  /*53d0*/  @P0 SHF.L.U32 R171, R202, 0x10, RZ ;  /* 0x00000010caab0819 */ /* 0x000fe200000006ff */
[--C-:B------:R-:W-:Y:S01]  /*53e0*/  FFMA.FTZ R219, R196, R169, R170.reuse ;  /* 0x000000a9c4db7223 */ /* 0x100fe200000100aa */
[----:B------:R-:W-:Y:S01]  /*53f0*/  @P6 SHF.L.U32 R210, R165, 0x10, RZ ;  /* 0x00000010a5d26819 */ /* 0x000fe200000006ff */
[-C--:B------:R-:W-:Y:S01]  /*5400*/  FMUL.FTZ R202, R71, R162.reuse ;  /* 0x000000a247ca7220 */ /* 0x080fe20000410000 */
[----:B------:R-:W-:Y:S01]  /*5410*/  FMUL.FTZ R165, R70, R203 ;  /* 0x000000cb46a57220 */ /* 0x000fe20000410000 */
[----:B------:R-:W-:Y:S01]  /*5420*/  @P0 FMUL.FTZ R208, R171, R162 ;  /* 0x000000a2abd00220 */ /* 0x000fe20000410000 */
[--C-:B------:R-:W-:Y:S01]  /*5430*/  FFMA.FTZ R162, R191, R169, R170.reuse ;  /* 0x000000a9bfa27223 */ /* 0x100fe200000100aa */
[----:B------:R-:W-:Y:S01]  /*5440*/  @P6 FMUL.FTZ R163, R210, R203 ;  /* 0x000000cbd2a36220 */ /* 0x000fe20000410000 */
[----:B------:R-:W-:Y:S01]  /*5450*/  FFMA.FTZ R210, R10, R169, R170 ;  /* 0x000000a90ad27223 */ /* 0x000fe200000100aa */
[----:B------:R-:W-:Y:S01]  /*5460*/  FSEL R202, R202, RZ, P0 ;  /* 0x000000ffcaca7208 */ /* 0x000fe20000000000 */
[----:B------:R-:W-:Y:S01]  /*5470*/  FADD.FTZ R171, R189, -R162 ;  /* 0x800000a2bdab7221 */ /* 0x000fe20000010000 */
[----:B------:R-:W-:Y:S01]  /*5480*/  SHF.L.U32 R203, R150, 0x10, RZ ;  /* 0x0000001096cb7819 */ /* 0x000fe200000006ff */
[----:B------:R-:W-:Y:S01]  /*5490*/  FADD.FTZ R209, R9, -R210 ;  /* 0x800000d209d17221 */ /* 0x000fe20000010000 */
[----:B------:R-:W-:Y:S01]  /*54a0*/  LOP3.LUT P0, RZ, R207, 0xff00, RZ, 0xc0, !PT ;  /* 0x0000ff00cfff7812 */ /* 0x000fe2000780c0ff */
[----:B------:R-:W-:Y:S01]  /*54b0*/  HFMA2 R210, -RZ, RZ, 0, 0 ;  /* 0x00000000ffd27431 */ /* 0x000fe200000001ff */
[----:B------:R-:W-:Y:S01]  /*54c0*/  FSEL R165, R165, RZ, P6 ;  /* 0x000000ffa5a57208 */ /* 0x000fe20003000000 */
[C---:B------:R-:W-:Y:S01]  /*54d0*/  FFMA.FTZ R162, R198.reuse, R171, R203 ;  /* 0x000000abc6a27223 */ /* 0x040fe200000100cb */
[----:B------:R-:W-:Y:S01]  /*54e0*/  LOP3.LUT P6, RZ, R207, 0xff, RZ, 0xc0, !PT ;  /* 0x000000ffcfff7812 */ /* 0x000fe200078cc0ff */
[----:B------:R-:W-:Y:S01]  /*54f0*/  FFMA.FTZ R171, R198, R209, R212 ;  /* 0x000000d1c6ab7223 */ /* 0x000fe200000100d4 */
[----:B------:R-:W-:Y:S01]  /*5500*/  MOV R209, RZ ;  /* 0x000000ff00d17202 */ /* 0x000fe20000000f00 */
[-C--:B------:R-:W-:Y:S01]  /*5510*/  FMUL.FTZ R203, R162, R168.reuse ;  /* 0x000000a8a2cb7220 */ /* 0x080fe20000410000 */
[----:B------:R-:W-:Y:S01]  /*5520*/  FADD.FTZ R221, R194, -R219 ;  /* 0x800000dbc2dd7221 */ /* 0x000fe20000010000 */
[C---:B------:R-:W-:Y:S01]  /*5530*/  FMUL.FTZ R211, R171.reuse, R168 ;  /* 0x000000a8abd37220 */ /* 0x040fe20000410000 */
[----:B------:R-:W-:Y:S01]  /*5540*/  F2FP.BF16.F32.PACK_AB R162, R171, R162 ;  /* 0x000000a2aba2723e */ /* 0x000fe200000010ff */
[----:B------:R-:W-:Y:S01]  /*5550*/  FMUL.FTZ R213, R203, UR11 ;  /* 0x0000000bcbd57c20 */ /* 0x000fe20008410000 */
[----:B------:R-:W-:Y:S01]  /*5560*/  FADD.FTZ R126, R126, R163 ;  /* 0x000000a37e7e7221 */ /* 0x000fe20000010000 */
[C---:B------:R-:W-:Y:S01]  /*5570*/  @P0 PRMT R215, R166.reuse, 0x7632, R215 ;  /* 0x00007632a6d70816 */ /* 0x040fe200000000d7 */
[----:B------:R-:W-:Y:S01]  /*5580*/  FMUL.FTZ R212, R211, UR11 ;  /* 0x0000000bd3d47c20 */ /* 0x000fe20008410000 */
[----:B------:R-:W-:Y:S01]  /*5590*/  FFMA.FTZ R211, R7, R169, R170 ;  /* 0x000000a907d37223 */ /* 0x000fe200000100aa */
[----:B------:R-:W-:Y:S01]  /*55a0*/  F2FP.BF16.F32.PACK_AB R161, R161, R160 ;  /* 0x000000a0a1a1723e */ /* 0x000fe200000010ff */
[----:B------:R-:W-:Y:S01]  /*55b0*/  FADD.FTZ R127, R127, R208 ;  /* 0x000000d07f7f7221 */ /* 0x000fe20000010000 */
[----:B------:R-:W-:Y:S01]  /*55c0*/  @P6 SHF.L.U32 R214, R166, 0x10, RZ ;  /* 0x00000010a6d66819 */ /* 0x000fe200000006ff */
[-C--:B------:R-:W-:Y:S01]  /*55d0*/  FMUL.FTZ R203, R73, R212.reuse ;  /* 0x000000d449cb7220 */ /* 0x080fe20000410000 */
[----:B------:R-:W-:Y:S01]  /*55e0*/  @P0 SHF.L.U32 R215, R215, 0x10, RZ ;  /* 0x00000010d7d70819 */ /* 0x000fe200000006ff */
[-C--:B------:R-:W-:Y:S01]  /*55f0*/  FMUL.FTZ R166, R72, R213.reuse ;  /* 0x000000d548a67220 */ /* 0x080fe20000410000 */
[----:B------:R-:W-:Y:S01]  /*5600*/  FADD.FTZ R211, R8, -R211 ;  /* 0x800000d308d37221 */ /* 0x000fe20000010000 */
[----:B------:R-:W-:Y:S01]  /*5610*/  @P6 FMUL.FTZ R209, R214, R213 ;  /* 0x000000d5d6d16220 */ /* 0x000fe20000410000 */
[----:B------:R-:W-:Y:S01]  /*5620*/  FSEL R203, R203, RZ, P0 ;  /* 0x000000ffcbcb7208 */ /* 0x000fe20000000000 */
[----:B------:R-:W-:Y:S01]  /*5630*/  @P0 FMUL.FTZ R210, R215, R212 ;  /* 0x000000d4d7d20220 */ /* 0x000fe20000410000 */
[----:B------:R-:W-:Y:S01]  /*5640*/  ISETP.GE.U32.AND P0, PT, R206, RZ, PT ;  /* 0x000000ffce00720c */ /* 0x000fe20003f06070 */
[----:B------:R-:W-:Y:S01]  /*5650*/  FFMA.FTZ R212, R12, R169, R170 ;  /* 0x000000a90cd47223 */ /* 0x000fe200000100aa */
[----:B------:R-:W-:Y:S01]  /*5660*/  PRMT R214, R151, 0x7632, R214 ;  /* 0x0000763297d67816 */ /* 0x000fe200000000d6 */
[----:B------:R-:W-:Y:S01]  /*5670*/  FADD.FTZ R128, R128, R209 ;  /* 0x000000d180807221 */ /* 0x000fe20000010000 */
[----:B------:R-:W-:Y:S01]  /*5680*/  ISETP.GE.U32.AND.EX P0, PT, R207, 0x1000000, PT, P0 ;  /* 0x01000000cf00780c */ /* 0x000fe20003f06100 */
[----:B------:R-:W-:Y:S01]  /*5690*/  FADD.FTZ R215, R11, -R212 ;  /* 0x800000d40bd77221 */ /* 0x000fe20000010000 */
[----:B------:R-:W-:Y:S01]  /*56a0*/  SHF.L.U32 R213, R151, 0x10, RZ ;  /* 0x0000001097d57819 */ /* 0x000fe200000006ff */
[----:B------:R-:W-:Y:S01]  /*56b0*/  FADD.FTZ R129, R129, R210 ;  /* 0x000000d281817221 */ /* 0x000fe20000010000 */
[----:B------:R-:W-:-:S02]  /*56c0*/  SHF.L.U32 R214, R214, 0x10, RZ ;  /* 0x00000010d6d67819 */ /* 0x000fc400000006ff */
[----:B------:R-:W-:Y:S01]  /*56d0*/  FSEL R166, R166, RZ, P6 ;  /* 0x000000ffa6a67208 */ /* 0x000fe20003000000 */
[C---:B------:R-:W-:Y:S01]  /*56e0*/  FFMA.FTZ R211, R198.reuse, R211, R213 ;  /* 0x000000d3c6d37223 */ /* 0x040fe200000100d5 */
[----:B------:R-:W-:Y:S01]  /*56f0*/  LOP3.LUT P6, RZ, R207, 0xff0000, RZ, 0xc0, !PT ;  /* 0x00ff0000cfff7812 */ /* 0x000fe200078cc0ff */
[----:B------:R-:W-:Y:S01]  /*5700*/  FFMA.FTZ R222, R198, R215, R214 ;  /* 0x000000d7c6de7223 */ /* 0x000fe200000100d6 */
[----:B------:R-:W-:Y:S01]  /*5710*/  MOV R213, RZ ;  /* 0x000000ff00d57202 */ /* 0x000fe20000000f00 */
[----:B------:R-:W-:Y:S01]  /*5720*/  FMUL.FTZ R212, R211, R168 ;  /* 0x000000a8d3d47220 */ /* 0x000fe20000410000 */
[----:B------:R-:W-:Y:S01]  /*5730*/  F2FP.BF16.F32.PACK_AB R166, R203, R166 ;  /* 0x000000a6cba6723e */ /* 0x000fe200000010ff */
[----:B------:R-:W-:Y:S01]  /*5740*/  FMUL.FTZ R214, R222, R168 ;  /* 0x000000a8ded67220 */ /* 0x000fe20000410000 */
[----:B------:R-:W-:Y:S01]  /*5750*/  @P0 PRMT R217, R167, 0x7632, R217 ;  /* 0x00007632a7d90816 */ /* 0x000fe200000000d9 */
[----:B------:R-:W-:Y:S01]  /*5760*/  FMUL.FTZ R215, R212, UR11 ;  /* 0x0000000bd4d77c20 */ /* 0x000fe20008410000 */
[----:B------:R-:W-:Y:S01]  /*5770*/  F2FP.BF16.F32.PACK_AB R163, R222, R211 ;  /* 0x000000d3dea3723e */ /* 0x000fe200000010ff */
[----:B------:R-:W-:Y:S01]  /*5780*/  FMUL.FTZ R214, R214, UR11 ;  /* 0x0000000bd6d67c20 */ /* 0x000fe20008410000 */
[----:B------:R-:W-:-:S02]  /*5790*/  @P0 SHF.L.U32 R217, R217, 0x10, RZ ;  /* 0x00000010d9d90819 */ /* 0x000fc400000006ff */
[----:B------:R-:W-:Y:S01]  /*57a0*/  F2FP.BF16.F32.PACK_AB R165, R202, R165 ;  /* 0x000000a5caa5723e */ /* 0x000fe200000010ff */
[-C--:B------:R-:W-:Y:S01]  /*57b0*/  FMUL.FTZ R212, R75, R214.reuse ;  /* 0x000000d64bd47220 */ /* 0x080fe20000410000 */
[----:B------:R-:W-:Y:S01]  /*57c0*/  @P6 SHF.L.U32 R218, R167, 0x10, RZ ;  /* 0x00000010a7da6819 */ /* 0x000fe200000006ff */
[-C--:B------:R-:W-:Y:S01]  /*57d0*/  FMUL.FTZ R167, R74, R215.reuse ;  /* 0x000000d74aa77220 */ /* 0x080fe20000410000 */
[----:B------:R-:W-:Y:S01]  /*57e0*/  @P0 FMUL.FTZ R216, R217, R214 ;  /* 0x000000d6d9d80220 */ /* 0x000fe20000410000 */
[----:B------:R-:W-:Y:S02]  /*57f0*/  SHF.L.U32 R217, R148, 0x10, RZ ;  /* 0x0000001094d97819 */ /* 0x000fe400000006ff */
[----:B------:R-:W-:Y:S01]  /*5800*/  @P6 FMUL.FTZ R213, R218, R215 ;  /* 0x000000d7dad56220 */ /* 0x000fe20000410000 */
[----:B------:R-:W-:Y:S01]  /*5810*/  FSEL R218, R167, RZ, P6 ;  /* 0x000000ffa7da7208 */ /* 0x000fe20003000000 */
[----:B------:R-:W-:Y:S01]  /*5820*/  FADD.FTZ R131, R131, R216 ;  /* 0x000000d883837221 */ /* 0x000fe20000010000 */
[----:B------:R-:W-:Y:S01]  /*5830*/  FSEL R215, R212, RZ, P0 ;  /* 0x000000ffd4d77208 */ /* 0x000fe20000000000 */
[----:B------:R-:W-:Y:S01]  /*5840*/  FFMA.FTZ R212, R199, R169, R170 ;  /* 0x000000a9c7d47223 */ /* 0x000fe200000100aa */
[----:B------:R-:W-:Y:S01]  /*5850*/  LOP3.LUT P6, RZ, R206, 0xff, RZ, 0xc0, !PT ;  /* 0x000000ffceff7812 */ /* 0x000fe200078cc0ff */
[----:B------:R-:W-:Y:S01]  /*5860*/  FADD.FTZ R130, R130, R213 ;  /* 0x000000d582827221 */ /* 0x000fe20000010000 */
[----:B------:R-:W-:Y:S01]  /*5870*/  LOP3.LUT P0, RZ, R206, 0xff00, RZ, 0xc0, !PT ;  /* 0x0000ff00ceff7812 */ /* 0x000fe2000780c0ff */
[----:B------:R-:W-:Y:S01]  /*5880*/  FADD.FTZ R167, R197, -R212 ;  /* 0x800000d4c5a77221 */ /* 0x000fe20000010000 */
[----:B------:R-:W-:-:S03]  /*5890*/  PRMT R214, R148, 0x7632, R214 ;  /* 0x0000763294d67816 */ /* 0x000fc600000000d6 */
[----:B------:R-:W-:Y:S01]  /*58a0*/  FFMA.FTZ R219, R198, R167, R217 ;  /* 0x000000a7c6db7223 */ /* 0x000fe200000100d9 */
[----:B------:R-:W-:Y:S02]  /*58b0*/  SHF.L.U32 R214, R214, 0x10, RZ ;  /* 0x00000010d6d67819 */ /* 0x000fe400000006ff */
[----:B------:R-:W-:-:S03]  /*58c0*/  MOV R167, RZ ;  /* 0x000000ff00a77202 */ /* 0x000fc60000000f00 */
[----:B------:R-:W-:Y:S01]  /*58d0*/  @P6 SHF.L.U32 R220, R164, 0x10, RZ ;  /* 0x00000010a4dc6819 */ /* 0x000fe200000006ff */
[----:B------:R-:W-:Y:S01]  /*58e0*/  FFMA.FTZ R221, R198, R221, R214 ;  /* 0x000000ddc6dd7223 */ /* 0x000fe200000100d6 */
[----:B------:R-:W-:Y:S01]  /*58f0*/  @P0 PRMT R217, R164, 0x7632, R217 ;  /* 0x00007632a4d90816 */ /* 0x000fe200000000d9 */
[-C--:B------:R-:W-:Y:S01]  /*5900*/  FMUL.FTZ R164, R219, R168.reuse ;  /* 0x000000a8dba47220 */ /* 0x080fe20000410000 */
[----:B------:R-:W-:Y:S02]  /*5910*/  HFMA2 R214, -RZ, RZ, 0, 0 ;  /* 0x00000000ffd67431 */ /* 0x000fe400000001ff */
[----:B------:R-:W-:Y:S01]  /*5920*/  FMUL.FTZ R212, R221, R168 ;  /* 0x000000a8ddd47220 */ /* 0x000fe20000410000 */
[----:B------:R-:W-:Y:S01]  /*5930*/  @P0 SHF.L.U32 R223, R217, 0x10, RZ ;  /* 0x00000010d9df0819 */ /* 0x000fe200000006ff */
[----:B------:R-:W-:Y:S01]  /*5940*/  FMUL.FTZ R217, R164, UR11 ;  /* 0x0000000ba4d97c20 */ /* 0x000fe20008410000 */
[----:B------:R-:W-:Y:S01]  /*5950*/  F2FP.BF16.F32.PACK_AB R160, R221, R219 ;  /* 0x000000dbdda0723e */ /* 0x000fe200000010ff */
[----:B------:R-:W-:-:S02]  /*5960*/  FMUL.FTZ R212, R212, UR11 ;  /* 0x0000000bd4d47c20 */ /* 0x000fc40008410000 */
[-C--:B------:R-:W-:Y:S01]  /*5970*/  @P6 FMUL.FTZ R167, R220, R217.reuse ;  /* 0x000000d9dca76220 */ /* 0x080fe20000410000 */
[----:B------:R-:W-:Y:S01]  /*5980*/  FMUL.FTZ R164, R68, R217 ;  /* 0x000000d944a47220 */ /* 0x000fe20000410000 */
[-C--:B------:R-:W-:Y:S02]  /*5990*/  @P0 FMUL.FTZ R214, R223, R212.reuse ;  /* 0x000000d4dfd60220 */ /* 0x080fe40000410000 */
[----:B------:R-:W-:Y:S01]  /*59a0*/  FADD.FTZ R124, R124, R167 ;  /* 0x000000a77c7c7221 */ /* 0x000fe20000010000 */
[----:B------:R-:W-:Y:S01]  /*59b0*/  FMUL.FTZ R167, R69, R212 ;  /* 0x000000d445a77220 */ /* 0x000fe20000410000 */
[----:B------:R-:W-:Y:S01]  /*59c0*/  FSEL R164, R164, RZ, P6 ;  /* 0x000000ffa4a47208 */ /* 0x000fe20003000000 */
[----:B------:R-:W-:-:S03]  /*59d0*/  FADD.FTZ R125, R125, R214 ;  /* 0x000000d67d7d7221 */ /* 0x000fc60000010000 */
[----:B------:R-:W-:Y:S02]  /*59e0*/  FSEL R171, R167, RZ, P0 ;  /* 0x000000ffa7ab7208 */ /* 0x000fe40000000000 */
[----:B------:R-:W-:Y:S02]  /*59f0*/  F2FP.BF16.F32.PACK_AB R167, R215, R218 ;  /* 0x000000dad7a7723e */ /* 0x000fe400000010ff */
[----:B------:R-:W-:-:S07]  /*5a00*/  F2FP.BF16.F32.PACK_AB R164, R171, R164 ;  /* 0x000000a4aba4723e */ /* 0x000fce00000010ff */
.L_x_2714:
        /* <DEDUP_REMOVED lines=9> */
.L_x_2712:
[----:B------:R-:W-:Y:S05]  /*5aa0*/  BSYNC.RECONVERGENT B1 ;  /* 0x0000000000017941 */ /* 0x000fea0003800200 */
.L_x_2711:
        /* <DEDUP_REMOVED lines=9> */
[----:B------:R-:W-:Y:S01]  /*5b40*/  SHF.L.U32 R161, R153, 0x10, RZ ;  /* 0x0000001099a17819 */ /* 0x000fe200000006ff */
[-CC-:B------:R-:W-:Y:S01]  /*5b50*/  FFMA.FTZ R162, R24, R169.reuse, R170.reuse ;  /* 0x000000a918a27223 */ /* 0x180fe200000100aa */
[----:B------:R-:W-:Y:S01]  /*5b60*/  LOP3.LUT P6, RZ, R204, 0xff0000, RZ, 0xc0, !PT ;  /* 0x00ff0000ccff7812 */ /* 0x000fe200078cc0ff */
[----:B------:R-:W-:Y:S01]  /*5b70*/  FADD.FTZ R163, R16, -R163 ;  /* 0x800000a310a37221 */ /* 0x000fe20000010000 */
[-CC-:B------:R-:W-:Y:S01]  /*5b80*/  FFMA.FTZ R209, R17, R169.reuse, R170.reuse ;  /* 0x000000a911d17223 */ /* 0x180fe200000100aa */
[--C-:B------:R-:W-:Y:S01]  /*5b90*/  FFMA.FTZ R213, R19, R169, R170.reuse ;  /* 0x000000a913d57223 */ /* 0x100fe200000100aa */
[----:B------:R-:W-:Y:S02]  /*5ba0*/  HFMA2 R212, -RZ, RZ, 0, 0 ;  /* 0x00000000ffd47431 */ /* 0x000fe400000001ff */
[----:B-----5:R-:W-:Y:S01]  /*5bb0*/  FFMA.FTZ R161, R198, R163, R161 ;  /* 0x000000a3c6a17223 */ /* 0x020fe200000100a1 */
[----:B------:R-:W-:Y:S01]  /*5bc0*/  MOV R163, RZ ;  /* 0x000000ff00a37202 */ /* 0x000fe20000000f00 */
[----:B------:R-:W-:Y:S01]  /*5bd0*/  FADD.FTZ R209, R18, -R209 ;  /* 0x800000d112d17221 */ /* 0x000fe20000010000 */
[----:B------:R-:W-:Y:S01]  /*5be0*/  FADD.FTZ R213, R20, -R213 ;  /* 0x800000d514d57221 */ /* 0x000fe20000010000 */
[----:B------:R-:W-:Y:S01]  /*5bf0*/  FMUL.FTZ R160, R161, R168 ;  /* 0x000000a8a1a07220 */ /* 0x000fe20000410000 */
[----:B------:R-:W-:Y:S01]  /*5c00*/  MOV R215, RZ ;  /* 0x000000ff00d77202 */ /* 0x000fe20000000f00 */
[----:B------:R-:W-:Y:S01]  /*5c10*/  FFMA.FTZ R214, R172, R169, R170 ;  /* 0x000000a9acd67223 */ /* 0x000fe200000100aa */
[----:B------:R-:W-:-:S02]  /*5c20*/  HFMA2 R216, -RZ, RZ, 0, 0 ;  /* 0x00000000ffd87431 */ /* 0x000fc400000001ff */
[----:B------:R-:W-:Y:S01]  /*5c30*/  FMUL.FTZ R203, R160, UR11 ;  /* 0x0000000ba0cb7c20 */ /* 0x000fe20008410000 */
[----:B------:R-:W-:Y:S01]  /*5c40*/  @P6 SHF.L.U32 R160, R165, 0x10, RZ ;  /* 0x00000010a5a06819 */ /* 0x000fe200000006ff */
[----:B------:R-:W-:Y:S02]  /*5c50*/  FADD.FTZ R214, R27, -R214 ;  /* 0x800000d61bd67221 */ /* 0x000fe40000010000 */
[----:B------:R-:W-:Y:S02]  /*5c60*/  FMUL.FTZ R171, R38, R203 ;  /* 0x000000cb26ab7220 */ /* 0x000fe40000410000 */
[----:B------:R-:W-:Y:S01]  /*5c70*/  @P6 FMUL.FTZ R163, R203, R160 ;  /* 0x000000a0cba36220 */ /* 0x000fe20000410000 */
[----:B------:R-:W-:Y:S02]  /*5c80*/  PRMT R160, R153, 0x7632, R160 ;  /* 0x0000763299a07816 */ /* 0x000fe400000000a0 */
[----:B------:R-:W-:Y:S01]  /*5c90*/  FSEL R171, R171, RZ, P6 ;  /* 0x000000ffabab7208 */ /* 0x000fe20003000000 */
[----:B------:R-:W-:Y:S01]  /*5ca0*/  FADD.FTZ R134, R134, R163 ;  /* 0x000000a386867221 */ /* 0x000fe20000010000 */
[----:B------:R-:W-:-:S02]  /*5cb0*/  LOP3.LUT P6, RZ, R204, 0xff000000, RZ, 0xc0, !PT ;  /* 0xff000000ccff7812 */ /* 0x000fc400078cc0ff */
[----:B------:R-:W-:Y:S01]  /*5cc0*/  SHF.L.U32 R203, R160, 0x10, RZ ;  /* 0x00000010a0cb7819 */ /* 0x000fe200000006ff */
[----:B------:R-:W-:Y:S01]  /*5cd0*/  FADD.FTZ R160, R23, -R162 ;  /* 0x800000a217a07221 */ /* 0x000fe20000010000 */
[----:B------:R-:W-:-:S03]  /*5ce0*/  HFMA2 R162, -RZ, RZ, 0, 0 ;  /* 0x00000000ffa27431 */ /* 0x000fc600000001ff */
[----:B------:R-:W-:Y:S01]  /*5cf0*/  FFMA.FTZ R160, R198, R160, R203 ;  /* 0x000000a0c6a07223 */ /* 0x000fe200000100cb */
[----:B------:R-:W-:-:S03]  /*5d00*/  SHF.L.U32 R203, R154, 0x10, RZ ;  /* 0x000000109acb7819 */ /* 0x000fc600000006ff */
[C---:B------:R-:W-:Y:S01]  /*5d10*/  FMUL.FTZ R202, R160.reuse, R168 ;  /* 0x000000a8a0ca7220 */ /* 0x040fe20000410000 */
[----:B------:R-:W-:Y:S01]  /*5d20*/  F2FP.BF16.F32.PACK_AB R161, R160, R161 ;  /* 0x000000a1a0a1723e */ /* 0x000fe200000010ff */
[----:B------:R-:W-:Y:S01]  /*5d30*/  FFMA.FTZ R203, R198, R209, R203 ;  /* 0x000000d1c6cb7223 */ /* 0x000fe200000100cb */
[----:B------:R-:W-:Y:S01]  /*5d40*/  @P6 PRMT R165, R165, 0x7632, R165 ;  /* 0x00007632a5a56816 */ /* 0x000fe200000000a5 */
[----:B------:R-:W-:Y:S01]  /*5d50*/  FMUL.FTZ R208, R202, UR11 ;  /* 0x0000000bcad07c20 */ /* 0x000fe20008410000 */
[----:B------:R-:W-:Y:S02]  /*5d60*/  MOV R209, RZ ;  /* 0x000000ff00d17202 */ /* 0x000fe40000000f00 */
[----:B------:R-:W-:Y:S01]  /*5d70*/  @P6 SHF.L.U32 R165, R165, 0x10, RZ ;  /* 0x00000010a5a56819 */ /* 0x000fe200000006ff */
[----:B------:R-:W-:-:S04]  /*5d80*/  FMUL.FTZ R202, R39, R208 ;  /* 0x000000d027ca7220 */ /* 0x000fc80000410000 */
[----:B------:R-:W-:Y:S01]  /*5d90*/  @P6 FMUL.FTZ R162, R208, R165 ;  /* 0x000000a5d0a26220 */ /* 0x000fe20000410000 */
[----:B------:R-:W-:Y:S01]  /*5da0*/  FSEL R202, R202, RZ, P6 ;  /* 0x000000ffcaca7208 */ /* 0x000fe20003000000 */
[----:B------:R-:W-:Y:S01]  /*5db0*/  FMUL.FTZ R165, R203, R168 ;  /* 0x000000a8cba57220 */ /* 0x000fe20000410000 */
[----:B------:R-:W-:Y:S01]  /*5dc0*/  LOP3.LUT P6, RZ, R205, 0xff, RZ, 0xc0, !PT ;  /* 0x000000ffcdff7812 */ /* 0x000fe200078cc0ff */
[----:B------:R-:W-:Y:S02]  /*5dd0*/  FADD.FTZ R135, R135, R162 ;  /* 0x000000a287877221 */ /* 0x000fe40000010000 */
[----:B------:R-:W-:-:S04]  /*5de0*/  FMUL.FTZ R210, R165, UR11 ;  /* 0x0000000ba5d27c20 */ /* 0x000fc80008410000 */
[----:B------:R-:W-:-:S06]  /*5df0*/  FMUL.FTZ R208, R40, R210 ;  /* 0x000000d228d07220 */ /* 0x000fcc0000410000 */
[----:B------:R-:W-:Y:S02]  /*5e00*/  @P6 SHF.L.U32 R165, R166, 0x10, RZ ;  /* 0x00000010a6a56819 */ /* 0x000fe400000006ff */
[----:B------:R-:W-:-:S03]  /*5e10*/  PRMT R166, R154, 0x7632, R166 ;  /* 0x000076329aa67816 */ /* 0x000fc600000000a6 */
[----:B------:R-:W-:Y:S01]  /*5e20*/  @P6 FMUL.FTZ R209, R210, R165 ;  /* 0x000000a5d2d16220 */ /* 0x000fe20000410000 */
[----:B------:R-:W-:Y:S01]  /*5e30*/  FSEL R165, R208, RZ, P6 ;  /* 0x000000ffd0a57208 */ /* 0x000fe20003000000 */
[----:B------:R-:W-:Y:S01]  /*5e40*/  FFMA.FTZ R208, R26, R169, R170 ;  /* 0x000000a91ad07223 */ /* 0x000fe200000100aa */
[----:B------:R-:W-:Y:S01]  /*5e50*/  LOP3.LUT P6, RZ, R205, 0xff00, RZ, 0xc0, !PT ;  /* 0x0000ff00cdff7812 */ /* 0x000fe200078cc0ff */
[----:B------:R-:W-:Y:S01]  /*5e60*/  FADD.FTZ R136, R136, R209 ;  /* 0x000000d188887221 */ /* 0x000fe20000010000 */
[----:B------:R-:W-:Y:S01]  /*5e70*/  SHF.L.U32 R211, R166, 0x10, RZ ;  /* 0x00000010a6d37819 */ /* 0x000fe200000006ff */
[----:B------:R-:W-:-:S04]  /*5e80*/  FADD.FTZ R208, R25, -R208 ;  /* 0x800000d019d07221 */ /* 0x000fc80000010000 */
[----:B------:R-:W-:-:S04]  /*5e90*/  FFMA.FTZ R208, R198, R208, R211 ;  /* 0x000000d0c6d07223 */ /* 0x000fc800000100d3 */
[C---:B------:R-:W-:Y:S01]  /*5ea0*/  FMUL.FTZ R210, R208.reuse, R168 ;  /* 0x000000a8d0d27220 */ /* 0x040fe20000410000 */
[----:B------:R-:W-:Y:S02]  /*5eb0*/  F2FP.BF16.F32.PACK_AB R162, R208, R203 ;  /* 0x000000cbd0a2723e */ /* 0x000fe400000010ff */
[----:B------:R-:W-:Y:S01]  /*5ec0*/  @P6 PRMT R166, R166, 0x7632, R166 ;  /* 0x00007632a6a66816 */ /* 0x000fe200000000a6 */
[----:B------:R-:W-:-:S03]  /*5ed0*/  FMUL.FTZ R211, R210, UR11 ;  /* 0x0000000bd2d37c20 */ /* 0x000fc60008410000 */
[----:B------:R-:W-:Y:S01]  /*5ee0*/  @P6 SHF.L.U32 R166, R166, 0x10, RZ ;  /* 0x00000010a6a66819 */ /* 0x000fe200000006ff */
[----:B------:R-:W-:-:S04]  /*5ef0*/  FMUL.FTZ R210, R41, R211 ;  /* 0x000000d329d27220 */ /* 0x000fc80000410000 */
[----:B------:R-:W-:Y:S01]  /*5f00*/  @P6 FMUL.FTZ R212, R211, R166 ;  /* 0x000000a6d3d46220 */ /* 0x000fe20000410000 */
[----:B------:R-:W-:Y:S02]  /*5f10*/  SHF.L.U32 R211, R155, 0x10, RZ ;  /* 0x000000109bd37819 */ /* 0x000fe400000006ff */
[----:B------:R-:W-:Y:S01]  /*5f20*/  FSEL R166, R210, RZ, P6 ;  /* 0x000000ffd2a67208 */ /* 0x000fe20003000000 */
[----:B------:R-:W-:Y:S01]  /*5f30*/  FADD.FTZ R137, R137, R212 ;  /* 0x000000d489897221 */ /* 0x000fe20000010000 */
[----:B------:R-:W-:Y:S01]  /*5f40*/  LOP3.LUT P6, RZ, R205, 0xff0000, RZ, 0xc0, !PT ;  /* 0x00ff0000cdff7812 */ /* 0x000fe200078cc0ff */
[----:B------:R-:W-:Y:S01]  /*5f50*/  FFMA.FTZ R211, R198, R213, R211 ;  /* 0x000000d5c6d37223 */ /* 0x000fe200000100d3 */
[----:B------:R-:W-:Y:S02]  /*5f60*/  F2FP.BF16.F32.PACK_AB R166, R166, R165 ;  /* 0x000000a5a6a6723e */ /* 0x000fe400000010ff */
[----:B------:R-:W-:Y:S01]  /*5f70*/  F2FP.BF16.F32.PACK_AB R165, R202, R171 ;  /* 0x000000abcaa5723e */ /* 0x000fe200000010ff */
[----:B------:R-:W-:-:S04]  /*5f80*/  FMUL.FTZ R210, R211, R168 ;  /* 0x000000a8d3d27220 */ /* 0x000fc80000410000 */
[----:B------:R-:W-:-:S04]  /*5f90*/  FMUL.FTZ R217, R210, UR11 ;  /* 0x0000000bd2d97c20 */ /* 0x000fc80008410000 */
[----:B------:R-:W-:Y:S01]  /*5fa0*/  @P6 SHF.L.U32 R210, R167, 0x10, RZ ;  /* 0x00000010a7d26819 */ /* 0x000fe200000006ff */
[----:B------:R-:W-:Y:S01]  /*5fb0*/  FMUL.FTZ R213, R42, R217 ;  /* 0x000000d92ad57220 */ /* 0x000fe20000410000 */
[----:B------:R-:W-:-:S03]  /*5fc0*/  PRMT R167, R155, 0x7632, R167 ;  /* 0x000076329ba77816 */ /* 0x000fc600000000a7 */
[----:B------:R-:W-:Y:S01]  /*5fd0*/  @P6 FMUL.FTZ R215, R217, R210 ;  /* 0x000000d2d9d76220 */ /* 0x000fe20000410000 */
[----:B------:R-:W-:Y:S01]  /*5fe0*/  FSEL R210, R213, RZ, P6 ;  /* 0x000000ffd5d27208 */ /* 0x000fe20003000000 */
[----:B------:R-:W-:Y:S01]  /*5ff0*/  FFMA.FTZ R217, R13, R169, R170 ;  /* 0x000000a90dd97223 */ /* 0x000fe200000100aa */
[----:B------:R-:W-:Y:S01]  /*6000*/  ISETP.GE.U32.AND P6, PT, R204, RZ, PT ;  /* 0x000000ffcc00720c */ /* 0x000fe20003fc6070 */
[----:B------:R-:W-:Y:S01]  /*6010*/  FADD.FTZ R138, R138, R215 ;  /* 0x000000d78a8a7221 */ /* 0x000fe20000010000 */
[----:B------:R-:W-:Y:S01]  /*6020*/  SHF.L.U32 R213, R167, 0x10, RZ ;  /* 0x00000010a7d57819 */ /* 0x000fe200000006ff */
[----:B------:R-:W-:Y:S01]  /*6030*/  FADD.FTZ R219, R14, -R217 ;  /* 0x800000d90edb7221 */ /* 0x000fe20000010000 */
[----:B------:R-:W-:-:S03]  /*6040*/  ISETP.GE.U32.AND.EX P6, PT, R205, 0x1000000, PT, P6 ;  /* 0x01000000cd00780c */ /* 0x000fc60003fc6160 */
[----:B------:R-:W-:-:S04]  /*6050*/  FFMA.FTZ R221, R198, R214, R213 ;  /* 0x000000d6c6dd7223 */ /* 0x000fc800000100d5 */
[C---:B------:R-:W-:Y:S01]  /*6060*/  FMUL.FTZ R213, R221.reuse, R168 ;  /* 0x000000a8ddd57220 */ /* 0x040fe20000410000 */
[----:B------:R-:W-:-:S03]  /*6070*/  F2FP.BF16.F32.PACK_AB R163, R221, R211 ;  /* 0x000000d3dda3723e */ /* 0x000fc600000010ff */
[----:B------:R-:W-:Y:S02]  /*6080*/  FMUL.FTZ R214, R213, UR11 ;  /* 0x0000000bd5d67c20 */ /* 0x000fe40008410000 */
[----:B------:R-:W-:Y:S02]  /*6090*/  @P6 PRMT R167, R167, 0x7632, R167 ;  /* 0x00007632a7a76816 */ /* 0x000fe400000000a7 */
[----:B------:R-:W-:Y:S02]  /*60a0*/  FMUL.FTZ R213, R43, R214 ;  /* 0x000000d62bd57220 */ /* 0x000fe40000410000 */
[----:B------:R-:W-:-:S03]  /*60b0*/  @P6 SHF.L.U32 R167, R167, 0x10, RZ ;  /* 0x00000010a7a76819 */ /* 0x000fc600000006ff */
[----:B------:R-:W-:Y:S02]  /*60c0*/  FSEL R217, R213, RZ, P6 ;  /* 0x000000ffd5d97208 */ /* 0x000fe40003000000 */
[----:B------:R-:W-:Y:S01]  /*60d0*/  @P6 FMUL.FTZ R216, R214, R167 ;  /* 0x000000a7d6d86220 */ /* 0x000fe20000410000 */
[----:B------:R-:W-:Y:S02]  /*60e0*/  SHF.L.U32 R167, R152, 0x10, RZ ;  /* 0x0000001098a77819 */ /* 0x000fe400000006ff */
[----:B------:R-:W-:Y:S01]  /*60f0*/  LOP3.LUT P6, RZ, R204, 0xff, RZ, 0xc0, !PT ;  /* 0x000000ffccff7812 */ /* 0x000fe200078cc0ff */
[----:B------:R-:W-:Y:S02]  /*6100*/  FADD.FTZ R139, R139, R216 ;  /* 0x000000d88b8b7221 */ /* 0x000fe40000010000 */
[----:B------:R-:W-:-:S04]  /*6110*/  FFMA.FTZ R219, R198, R219, R167 ;  /* 0x000000dbc6db7223 */ /* 0x000fc800000100a7 */
[----:B------:R-:W-:-:S04]  /*6120*/  FMUL.FTZ R167, R219, R168 ;  /* 0x000000a8dba77220 */ /* 0x000fc80000410000 */
[----:B------:R-:W-:Y:S01]  /*6130*/  FMUL.FTZ R218, R167, UR11 ;  /* 0x0000000ba7da7c20 */ /* 0x000fe20008410000 */
[----:B------:R-:W-:Y:S02]  /*6140*/  MOV R167, RZ ;  /* 0x000000ff00a77202 */ /* 0x000fe40000000f00 */
[----:B------:R-:W-:Y:S01]  /*6150*/  @P6 SHF.L.U32 R213, R164, 0x10, RZ ;  /* 0x00000010a4d56819 */ /* 0x000fe200000006ff */
[----:B------:R-:W-:Y:S01]  /*6160*/  FMUL.FTZ R214, R36, R218 ;  /* 0x000000da24d67220 */ /* 0x000fe20000410000 */
[----:B------:R-:W-:-:S03]  /*6170*/  PRMT R164, R152, 0x7632, R164 ;  /* 0x0000763298a47816 */ /* 0x000fc600000000a4 */
[----:B------:R-:W-:Y:S01]  /*6180*/  @P6 FMUL.FTZ R167, R218, R213 ;  /* 0x000000d5daa76220 */ /* 0x000fe20000410000 */
[----:B------:R-:W-:Y:S01]  /*6190*/  FSEL R218, R214, RZ, P6 ;  /* 0x000000ffd6da7208 */ /* 0x000fe20003000000 */
[----:B------:R-:W-:Y:S01]  /*61a0*/  FFMA.FTZ R214, R22, R169, R170 ;  /* 0x000000a916d67223 */ /* 0x000fe200000100aa */
[----:B------:R-:W-:Y:S01]  /*61b0*/  LOP3.LUT P6, RZ, R204, 0xff00, RZ, 0xc0, !PT ;  /* 0x0000ff00ccff7812 */ /* 0x000fe200078cc0ff */
[----:B------:R-:W-:Y:S01]  /*61c0*/  FADD.FTZ R132, R132, R167 ;  /* 0x000000a784847221 */ /* 0x000fe20000010000 */
[----:B------:R-:W-:Y:S01]  /*61d0*/  SHF.L.U32 R213, R164, 0x10, RZ ;  /* 0x00000010a4d57819 */ /* 0x000fe200000006ff */
[----:B------:R-:W-:Y:S01]  /*61e0*/  FADD.FTZ R214, R21, -R214 ;  /* 0x800000d615d67221 */ /* 0x000fe20000010000 */
[----:B------:R-:W-:-:S03]  /*61f0*/  F2FP.BF16.F32.PACK_AB R167, R217, R210 ;  /* 0x000000d2d9a7723e */ /* 0x000fc600000010ff */
[----:B------:R-:W-:Y:S01]  /*6200*/  FFMA.FTZ R220, R198, R214, R213 ;  /* 0x000000d6c6dc7223 */ /* 0x000fe200000100d5 */
[----:B------:R-:W-:-:S04]  /*6210*/  HFMA2 R214, -RZ, RZ, 0, 0 ;  /* 0x00000000ffd67431 */ /* 0x000fc800000001ff */
        /* <DEDUP_REMOVED lines=11> */
.L_x_2717:
[----:B------:R-:W-:Y:S01]  /*62d0*/  FFMA.FTZ R171, R15, R169, R170 ;  /* 0x000000a90fab7223 */ /* 0x000fe200000100aa */
[----:B------:R-:W-:Y:S01]  /*62e0*/  SHF.L.U32 R203, R153, 0x10, RZ ;  /* 0x0000001099cb7819 */ /* 0x000fe200000006ff */
[----:B------:R-:W-:Y:S01]  /*62f0*/  HFMA2 R208, -RZ, RZ, 0, 0 ;  /* 0x00000000ffd07431 */ /* 0x000fe200000001ff */
[----:B------:R-:W-:Y:S01]  /*6300*/  LOP3.LUT P6, RZ, R204, 0xff0000, RZ, 0xc0, !PT ;  /* 0x00ff0000ccff7812 */ /* 0x000fe200078cc0ff */
[----:B------:R-:W-:Y:S01]  /*6310*/  FADD.FTZ R171, R16, -R171 ;  /* 0x800000ab10ab7221 */ /* 0x000fe20000010000 */
[----:B------:R-:W-:-:S03]  /*6320*/  HFMA2 R216, -RZ, RZ, 0, 0 ;  /* 0x00000000ffd87431 */ /* 0x000fc600000001ff */
[----:B-----5:R-:W-:Y:S01]  /*6330*/  FFMA.FTZ R171, R198, R171, R203 ;  /* 0x000000abc6ab7223 */ /* 0x020fe200000100cb */
[----:B------:R-:W-:-:S03]  /*6340*/  MOV R203, RZ ;  /* 0x000000ff00cb7202 */ /* 0x000fc60000000f00 */
[----:B------:R-:W-:-:S04]  /*6350*/  FMUL.FTZ R171, R168, R171 ;  /* 0x000000aba8ab7220 */ /* 0x000fc80000410000 */
[----:B------:R-:W-:Y:S01]  /*6360*/  FMUL.FTZ R209, R171, UR11 ;  /* 0x0000000babd17c20 */ /* 0x000fe20008410000 */
[----:B------:R-:W-:Y:S02]  /*6370*/  @P6 SHF.L.U32 R202, R165, 0x10, RZ ;  /* 0x00000010a5ca6819 */ /* 0x000fe400000006ff */
[----:B------:R-:W-:Y:S01]  /*6380*/  PRMT R165, R153, 0x7632, R165 ;  /* 0x0000763299a57816 */ /* 0x000fe200000000a5 */
[-C--:B------:R-:W-:Y:S02]  /*6390*/  FMUL.FTZ R171, R38, R209.reuse ;  /* 0x000000d126ab7220 */ /* 0x080fe40000410000 */
[----:B------:R-:W-:Y:S01]  /*63a0*/  @P6 FMUL.FTZ R203, R202, R209 ;  /* 0x000000d1cacb6220 */ /* 0x000fe20000410000 */
[----:B------:R-:W-:Y:S01]  /*63b0*/  FFMA.FTZ R202, R24, R169, R170 ;  /* 0x000000a918ca7223 */ /* 0x000fe200000100aa */
[----:B------:R-:W-:Y:S02]  /*63c0*/  SHF.L.U32 R211, R165, 0x10, RZ ;  /* 0x00000010a5d37819 */ /* 0x000fe400000006ff */
[----:B------:R-:W-:Y:S01]  /*63d0*/  FSEL R171, R171, RZ, P6 ;  /* 0x000000ffabab7208 */ /* 0x000fe20003000000 */
[----:B------:R-:W-:Y:S01]  /*63e0*/  FADD.FTZ R209, R23, -R202 ;  /* 0x800000ca17d17221 */ /* 0x000fe20000010000 */
[----:B------:R-:W-:Y:S01]  /*63f0*/  LOP3.LUT P6, RZ, R204, 0xff000000, RZ, 0xc0, !PT ;  /* 0xff000000ccff7812 */ /* 0x000fe200078cc0ff */
[----:B------:R-:W-:-:S02]  /*6400*/  FADD.FTZ R134, R134, R203 ;  /* 0x000000cb86867221 */ /* 0x000fc40000010000 */
[----:B------:R-:W-:-:S04]  /*6410*/  FFMA.FTZ R209, R198, R209, R211 ;  /* 0x000000d1c6d17223 */ /* 0x000fc800000100d3 */
[----:B------:R-:W-:Y:S01]  /*6420*/  FMUL.FTZ R202, R168, R209 ;  /* 0x000000d1a8ca7220 */ /* 0x000fe20000410000 */
[----:B------:R-:W-:-:S03]  /*6430*/  FFMA.FTZ R209, R17, R169, R170 ;  /* 0x000000a911d17223 */ /* 0x000fc600000100aa */
[----:B------:R-:W-:Y:S01]  /*6440*/  FMUL.FTZ R210, R202, UR11 ;  /* 0x0000000bcad27c20 */ /* 0x000fe20008410000 */
[----:B------:R-:W-:Y:S01]  /*6450*/  FADD.FTZ R209, R18, -R209 ;  /* 0x800000d112d17221 */ /* 0x000fe20000010000 */
        /* <DEDUP_REMOVED lines=8> */
[----:B------:R-:W-:Y:S01]  /*64e0*/  FFMA.FTZ R165, R198, R209, R165 ;  /* 0x000000d1c6a57223 */ /* 0x000fe200000100a5 */
[----:B------:R-:W-:-:S03]  /*64f0*/  MOV R209, RZ ;  /* 0x000000ff00d17202 */ /* 0x000fc60000000f00 */
[----:B------:R-:W-:-:S04]  /*6500*/  FMUL.FTZ R165, R168, R165 ;  /* 0x000000a5a8a57220 */ /* 0x000fc80000410000 */
[----:B------:R-:W-:Y:S02]  /*6510*/  FMUL.FTZ R211, R165, UR11 ;  /* 0x0000000ba5d37c20 */ /* 0x000fe40008410000 */
[----:B------:R-:W-:Y:S02]  /*6520*/  @P6 SHF.L.U32 R210, R166, 0x10, RZ ;  /* 0x00000010a6d26819 */ /* 0x000fe400000006ff */
[-C--:B------:R-:W-:Y:S01]  /*6530*/  FMUL.FTZ R165, R40, R211.reuse ;  /* 0x000000d328a57220 */ /* 0x080fe20000410000 */
[----:B------:R-:W-:Y:S02]  /*6540*/  PRMT R166, R154, 0x7632, R166 ;  /* 0x000076329aa67816 */ /* 0x000fe400000000a6 */
[----:B------:R-:W-:Y:S01]  /*6550*/  @P6 FMUL.FTZ R209, R210, R211 ;  /* 0x000000d3d2d16220 */ /* 0x000fe20000410000 */
[----:B------:R-:W-:Y:S01]  /*6560*/  FFMA.FTZ R210, R26, R169, R170 ;  /* 0x000000a91ad27223 */ /* 0x000fe200000100aa */
[----:B------:R-:W-:Y:S02]  /*6570*/  FSEL R165, R165, RZ, P6 ;  /* 0x000000ffa5a57208 */ /* 0x000fe40003000000 */
[----:B------:R-:W-:Y:S01]  /*6580*/  LOP3.LUT P6, RZ, R205, 0xff00, RZ, 0xc0, !PT ;  /* 0x0000ff00cdff7812 */ /* 0x000fe200078cc0ff */
[----:B------:R-:W-:Y:S01]  /*6590*/  FADD.FTZ R211, R25, -R210 ;  /* 0x800000d219d37221 */ /* 0x000fe20000010000 */
[----:B------:R-:W-:Y:S01]  /*65a0*/  SHF.L.U32 R213, R166, 0x10, RZ ;  /* 0x00000010a6d57819 */ /* 0x000fe200000006ff */
[----:B------:R-:W-:-:S02]  /*65b0*/  HFMA2 R210, -RZ, RZ, 0, 0 ;  /* 0x00000000ffd27431 */ /* 0x000fc400000001ff */
[----:B------:R-:W-:Y:S02]  /*65c0*/  FADD.FTZ R136, R136, R209 ;  /* 0x000000d188887221 */ /* 0x000fe40000010000 */
[----:B------:R-:W-:Y:S01]  /*65d0*/  FFMA.FTZ R211, R198, R211, R213 ;  /* 0x000000d3c6d37223 */ /* 0x000fe200000100d5 */
[----:B------:R-:W-:-:S03]  /*65e0*/  FFMA.FTZ R213, R19, R169, R170 ;  /* 0x000000a913d57223 */ /* 0x000fc600000100aa */
[----:B------:R-:W-:Y:S01]  /*65f0*/  FMUL.FTZ R211, R168, R211 ;  /* 0x000000d3a8d37220 */ /* 0x000fe20000410000 */
[----:B------:R-:W-:Y:S01]  /*6600*/  FADD.FTZ R213, R20, -R213 ;  /* 0x800000d514d57221 */ /* 0x000fe20000010000 */
[----:B------:R-:W-:Y:S02]  /*6610*/  @P6 PRMT R166, R166, 0x7632, R166 ;  /* 0x00007632a6a66816 */ /* 0x000fe400000000a6 */
[----:B------:R-:W-:Y:S02]  /*6620*/  FMUL.FTZ R212, R211, UR11 ;  /* 0x0000000bd3d47c20 */ /* 0x000fe40008410000 */
[----:B------:R-:W-:Y:S02]  /*6630*/  @P6 SHF.L.U32 R211, R166, 0x10, RZ ;  /* 0x00000010a6d36819 */ /* 0x000fe400000006ff */
[----:B------:R-:W-:-:S03]  /*6640*/  FMUL.FTZ R166, R41, R212 ;  /* 0x000000d429a67220 */ /* 0x000fc60000410000 */
[----:B------:R-:W-:Y:S01]  /*6650*/  @P6 FMUL.FTZ R210, R211, R212 ;  /* 0x000000d4d3d26220 */ /* 0x000fe20000410000 */
[----:B------:R-:W-:Y:S02]  /*6660*/  SHF.L.U32 R211, R155, 0x10, RZ ;  /* 0x000000109bd37819 */ /* 0x000fe400000006ff */
[----:B------:R-:W-:Y:S01]  /*6670*/  FSEL R166, R166, RZ, P6 ;  /* 0x000000ffa6a67208 */ /* 0x000fe20003000000 */
[----:B------:R-:W-:Y:S01]  /*6680*/  FADD.FTZ R137, R137, R210 ;  /* 0x000000d289897221 */ /* 0x000fe20000010000 */
[----:B------:R-:W-:Y:S01]  /*6690*/  LOP3.LUT P6, RZ, R205, 0xff0000, RZ, 0xc0, !PT ;  /* 0x00ff0000cdff7812 */ /* 0x000fe200078cc0ff */
[----:B------:R-:W-:Y:S01]  /*66a0*/  FFMA.FTZ R211, R198, R213, R211 ;  /* 0x000000d5c6d37223 */ /* 0x000fe200000100d3 */
[----:B------:R-:W-:Y:S02]  /*66b0*/  MOV R213, RZ ;  /* 0x000000ff00d57202 */ /* 0x000fe40000000f00 */
[----:B------:R-:W-:Y:S01]  /*66c0*/  F2FP.BF16.F32.PACK_AB R166, R166, R165 ;  /* 0x000000a5a6a6723e */ /* 0x000fe200000010ff */
[----:B------:R-:W-:Y:S01]  /*66d0*/  FMUL.FTZ R211, R168, R211 ;  /* 0x000000d3a8d37220 */ /* 0x000fe20000410000 */
[----:B------:R-:W-:-:S03]  /*66e0*/  F2FP.BF16.F32.PACK_AB R165, R202, R171 ;  /* 0x000000abcaa5723e */ /* 0x000fc600000010ff */
        /* <DEDUP_REMOVED lines=13> */
[----:B------:R-:W-:Y:S01]  /*67c0*/  FMUL.FTZ R212, R168, R215 ;  /* 0x000000d7a8d47220 */ /* 0x000fe20000410000 */
[----:B------:R-:W-:-:S03]  /*67d0*/  FFMA.FTZ R215, R13, R169, R170 ;  /* 0x000000a90dd77223 */ /* 0x000fc600000100aa */
[----:B------:R-:W-:Y:S01]  /*67e0*/  FMUL.FTZ R212, R212, UR11 ;  /* 0x0000000bd4d47c20 */ /* 0x000fe20008410000 */
[----:B------:R-:W-:Y:S01]  /*67f0*/  FADD.FTZ R215, R14, -R215 ;  /* 0x800000d70ed77221 */ /* 0x000fe20000010000 */
[----:B------:R-:W-:-:S04]  /*6800*/  @P6 PRMT R167, R167, 0x7632, R167 ;  /* 0x00007632a7a76816 */ /* 0x000fc800000000a7 */
[----:B------:R-:W-:Y:S01]  /*6810*/  @P6 SHF.L.U32 R217, R167, 0x10, RZ ;  /* 0x00000010a7d96819 */ /* 0x000fe200000006ff */
[----:B------:R-:W-:-:S04]  /*6820*/  FMUL.FTZ R167, R43, R212 ;  /* 0x000000d42ba77220 */ /* 0x000fc80000410000 */
[----:B------:R-:W-:Y:S01]  /*6830*/  @P6 FMUL.FTZ R216, R217, R212 ;  /* 0x000000d4d9d86220 */ /* 0x000fe20000410000 */
[----:B------:R-:W-:Y:S02]  /*6840*/  SHF.L.U32 R217, R152, 0x10, RZ ;  /* 0x0000001098d97819 */ /* 0x000fe400000006ff */
[----:B------:R-:W-:Y:S01]  /*6850*/  FSEL R218, R167, RZ, P6 ;  /* 0x000000ffa7da7208 */ /* 0x000fe20003000000 */
[----:B------:R-:W-:Y:S01]  /*6860*/  FADD.FTZ R139, R139, R216 ;  /* 0x000000d88b8b7221 */ /* 0x000fe20000010000 */
[----:B------:R-:W-:Y:S01]  /*6870*/  LOP3.LUT P6, RZ, R204, 0xff, RZ, 0xc0, !PT ;  /* 0x000000ffccff7812 */ /* 0x000fe200078cc0ff */
[----:B------:R-:W-:-:S04]  /*6880*/  FFMA.FTZ R167, R198, R215, R217 ;  /* 0x000000d7c6a77223 */ /* 0x000fc800000100d9 */
[----:B------:R-:W-:-:S04]  /*6890*/  FMUL.FTZ R167, R168, R167 ;  /* 0x000000a7a8a77220 */ /* 0x000fc80000410000 */
[----:B------:R-:W-:Y:S01]  /*68a0*/  FMUL.FTZ R215, R167, UR11 ;  /* 0x0000000ba7d77c20 */ /* 0x000fe20008410000 */
[----:B------:R-:W-:-:S03]  /*68b0*/  MOV R167, RZ ;  /* 0x000000ff00a77202 */ /* 0x000fc60000000f00 */
        /* <DEDUP_REMOVED lines=10> */
[----:B------:R-:W-:Y:S01]  /*6960*/  HFMA2 R214, -RZ, RZ, 0, 0 ;  /* 0x00000000ffd67431 */ /* 0x000fe200000001ff */
[----:B------:R-:W-:Y:S02]  /*6970*/  F2FP.BF16.F32.PACK_AB R167, R218, R211 ;  /* 0x000000d3daa7723e */ /* 0x000fe400000010ff */
[----:B------:R-:W-:-:S06]  /*6980*/  FFMA.FTZ R215, R198, R215, R217 ;  /* 0x000000d7c6d77223 */ /* 0x000fcc00000100d9 */
        /* <DEDUP_REMOVED lines=9> */
.L_x_2718:
        /* <DEDUP_REMOVED lines=8> */
.L_x_2716:
[----:B------:R-:W-:Y:S05]  /*6aa0*/  BSYNC.RECONVERGENT B1 ;  /* 0x0000000000017941 */ /* 0x000fea0003800200 */
.L_x_2715:
        /* <DEDUP_REMOVED lines=83> */
[-CC-:B------:R-:W-:Y:S01]  /*6fe0*/  FFMA.FTZ R217, R173, R169.reuse, R170.reuse ;  /* 0x000000a9add97223 */ /* 0x180fe200000100aa */
[----:B------:R-:W-:Y:S01]  /*6ff0*/  ISETP.GE.U32.AND P6, PT, R200, RZ, PT ;  /* 0x000000ffc800720c */ /* 0x000fe20003fc6070 */
[----:B------:R-:W-:Y:S01]  /*7000*/  FFMA.FTZ R170, R180, R169, R170 ;  /* 0x000000a9b4aa7223 */ /* 0x000fe200000100aa */
[----:B------:R-:W-:Y:S01]  /*7010*/  SHF.L.U32 R213, R167, 0x10, RZ ;  /* 0x00000010a7d57819 */ /* 0x000fe200000006ff */
[----:B------:R-:W-:Y:S01]  /*7020*/  FADD.FTZ R219, R174, -R217 ;  /* 0x800000d9aedb7221 */ /* 0x000fe20000010000 */
[----:B------:R-:W-:Y:S01]  /*7030*/  ISETP.GE.U32.AND.EX P6, PT, R201, 0x1000000, PT, P6 ;  /* 0x01000000c900780c */ /* 0x000fe20003fc6160 */
[----:B------:R-:W-:Y:S01]  /*7040*/  FADD.FTZ R170, R181, -R170 ;  /* 0x800000aab5aa7221 */ /* 0x000fe20000010000 */
[----:B------:R-:W-:Y:S01]  /*7050*/  FADD.FTZ R215, R146, R215 ;  /* 0x000000d792d77221 */ /* 0x000fe20000010000 */
        /* <DEDUP_REMOVED lines=20> */
[----:B------:R-:W-:Y:S02]  /*71a0*/  FSEL R214, R214, RZ, P6 ;  /* 0x000000ffd6d67208 */ /* 0x000fe40003000000 */
[----:B------:R-:W-:Y:S01]  /*71b0*/  LOP3.LUT P6, RZ, R200, 0xff00, RZ, 0xc0, !PT ;  /* 0x0000ff00c8ff7812 */ /* 0x000fe200078cc0ff */
[----:B------:R-:W-:Y:S01]  /*71c0*/  FADD.FTZ R145, R140, R167 ;  /* 0x000000a78c917221 */ /* 0x000fe20000010000 */
[----:B------:R-:W-:Y:S02]  /*71d0*/  SHF.L.U32 R169, R164, 0x10, RZ ;  /* 0x00000010a4a97819 */ /* 0x000fe400000006ff */
[----:B------:R-:W-:-:S03]  /*71e0*/  F2FP.BF16.F32.PACK_AB R167, R217, R210 ;  /* 0x000000d2d9a7723e */ /* 0x000fc600000010ff */
[----:B------:R-:W-:-:S04]  /*71f0*/  FFMA.FTZ R198, R198, R170, R169 ;  /* 0x000000aac6c67223 */ /* 0x000fc800000100a9 */
[C---:B------:R-:W-:Y:S01]  /*7200*/  FMUL.FTZ R168, R198.reuse, R168 ;  /* 0x000000a8c6a87220 */ /* 0x040fe20000410000 */
[----:B------:R-:W-:Y:S02]  /*7210*/  F2FP.BF16.F32.PACK_AB R160, R198, R219 ;  /* 0x000000dbc6a0723e */ /* 0x000fe400000010ff */
[----:B------:R-:W-:Y:S01]  /*7220*/  @P6 PRMT R169, R164, 0x7632, R169 ;  /* 0x00007632a4a96816 */ /* 0x000fe200000000a9 */
[----:B------:R-:W-:Y:S01]  /*7230*/  FMUL.FTZ R168, R168, UR11 ;  /* 0x0000000ba8a87c20 */ /* 0x000fe20008410000 */
[----:B------:R-:W-:Y:S02]  /*7240*/  HFMA2 R164, -RZ, RZ, 0, 0 ;  /* 0x00000000ffa47431 */ /* 0x000fe400000001ff */
[----:B------:R-:W-:Y:S01]  /*7250*/  @P6 SHF.L.U32 R169, R169, 0x10, RZ ;  /* 0x00000010a9a96819 */ /* 0x000fe200000006ff */
[----:B------:R-:W-:-:S04]  /*7260*/  FMUL.FTZ R140, R53, R168 ;  /* 0x000000a8358c7220 */ /* 0x000fc80000410000 */
[----:B------:R-:W-:-:S04]  /*7270*/  @P6 FMUL.FTZ R164, R168, R169 ;  /* 0x000000a9a8a46220 */ /* 0x000fc80000410000 */
[----:B------:R-:W-:Y:S01]  /*7280*/  FADD.FTZ R146, R141, R164 ;  /* 0x000000a48d927221 */ /* 0x000fe20000010000 */
[----:B------:R-:W-:-:S04]  /*7290*/  FSEL R141, R140, RZ, P6 ;  /* 0x000000ff8c8d7208 */ /* 0x000fc80003000000 */
[----:B------:R-:W-:Y:S01]  /*72a0*/  F2FP.BF16.F32.PACK_AB R164, R141, R214 ;  /* 0x000000d68da4723e */ /* 0x000fe200000010ff */
[----:B------:R-:W-:Y:S06]  /*72b0*/  BRA `(.L_x_2720) ;  /* 0x0000000400d07947 */ /* 0x000fec0003800000 */
.L_x_2719:
[----:B------:R-:W-:Y:S01]  /*72c0*/  FFMA.FTZ R171, R175, R169, R170 ;  /* 0x000000a9afab7223 */ /* 0x000fe200000100aa */
[----:B------:R-:W-:Y:S01]  /*72d0*/  SHF.L.U32 R203, R157, 0x10, RZ ;  /* 0x000000109dcb7819 */ /* 0x000fe200000006ff */
[----:B------:R-:W-:Y:S01]  /*72e0*/  HFMA2 R208, -RZ, RZ, 0, 0 ;  /* 0x00000000ffd07431 */ /* 0x000fe200000001ff */
[----:B------:R-:W-:Y:S01]  /*72f0*/  LOP3.LUT P6, RZ, R200, 0xff0000, RZ, 0xc0, !PT ;  /* 0x00ff0000c8ff7812 */ /* 0x000fe200078cc0ff */
[----:B------:R-:W-:Y:S01]  /*7300*/  FADD.FTZ R171, R176, -R171 ;  /* 0x800000abb0ab7221 */ /* 0x000fe20000010000 */
[----:B------:R-:W-:-:S03]  /*7310*/  CS2R R214, SRZ ;  /* 0x0000000000d67805 */ /* 0x000fc6000001ff00 */
        /* <DEDUP_REMOVED lines=52> */
[----:B------:R-:W-:Y:S02]  /*7660*/  FSEL R166, R166, RZ, P6 ;  /* 0x000000ffa6a67208 */ /* 0x000fe40003000000 */
        /* <DEDUP_REMOVED lines=19> */
[-CC-:B------:R-:W-:Y:S01]  /*77a0*/  FFMA.FTZ R213, R173, R169.reuse, R170.reuse ;  /* 0x000000a9add57223 */ /* 0x180fe200000100aa */
[----:B------:R-:W-:Y:S02]  /*77b0*/  FFMA.FTZ R170, R180, R169, R170 ;  /* 0x000000a9b4aa7223 */ /* 0x000fe400000100aa */
[----:B------:R-:W-:Y:S01]  /*77c0*/  FMUL.FTZ R212, R212, UR11 ;  /* 0x0000000bd4d47c20 */ /* 0x000fe20008410000 */
[----:B------:R-:W-:Y:S01]  /*77d0*/  FADD.FTZ R213, R174, -R213 ;  /* 0x800000d5aed57221 */ /* 0x000fe20000010000 */
[----:B------:R-:W-:Y:S01]  /*77e0*/  @P6 PRMT R167, R167, 0x7632, R167 ;  /* 0x00007632a7a76816 */ /* 0x000fe200000000a7 */
[----:B------:R-:W-:-:S03]  /*77f0*/  FADD.FTZ R169, R181, -R170 ;  /* 0x800000aab5a97221 */ /* 0x000fc60000010000 */
        /* <DEDUP_REMOVED lines=16> */
[----:B------:R-:W-:Y:S01]  /*7900*/  FADD.FTZ R212, R145, R210 ;  /* 0x000000d291d47221 */ /* 0x000fe20000010000 */
[----:B------:R-:W-:Y:S01]  /*7910*/  LOP3.LUT P6, RZ, R200, 0xff00, RZ, 0xc0, !PT ;  /* 0x0000ff00c8ff7812 */ /* 0x000fe200078cc0ff */
[----:B------:R-:W-:Y:S01]  /*7920*/  FADD.FTZ R145, R140, R167 ;  /* 0x000000a78c917221 */ /* 0x000fe20000010000 */
[----:B------:R-:W-:Y:S02]  /*7930*/  SHF.L.U32 R217, R164, 0x10, RZ ;  /* 0x00000010a4d97819 */ /* 0x000fe400000006ff */
[----:B------:R-:W-:-:S03]  /*7940*/  F2FP.BF16.F32.PACK_AB R167, R216, R211 ;  /* 0x000000d3d8a7723e */ /* 0x000fc600000010ff */
[----:B------:R-:W-:-:S04]  /*7950*/  FFMA.FTZ R169, R198, R169, R217 ;  /* 0x000000a9c6a97223 */ /* 0x000fc800000100d9 */
[----:B------:R-:W-:Y:S02]  /*7960*/  FMUL.FTZ R168, R168, R169 ;  /* 0x000000a9a8a87220 */ /* 0x000fe40000410000 */
[----:B------:R-:W-:Y:S01]  /*7970*/  @P6 PRMT R170, R164, 0x7632, R170 ;  /* 0x00007632a4aa6816 */ /* 0x000fe200000000aa */
[----:B------:R-:W-:Y:S02]  /*7980*/  HFMA2 R164, -RZ, RZ, 0, 0 ;  /* 0x00000000ffa47431 */ /* 0x000fe400000001ff */
[----:B------:R-:W-:Y:S01]  /*7990*/  FMUL.FTZ R168, R168, UR11 ;  /* 0x0000000ba8a87c20 */ /* 0x000fe20008410000 */
[----:B------:R-:W-:-:S05]  /*79a0*/  @P6 SHF.L.U32 R169, R170, 0x10, RZ ;  /* 0x00000010aaa96819 */ /* 0x000fca00000006ff */
[-C--:B------:R-:W-:Y:S01]  /*79b0*/  @P6 FMUL.FTZ R164, R169, R168.reuse ;  /* 0x000000a8a9a46220 */ /* 0x080fe20000410000 */
[----:B------:R-:W-:-:S03]  /*79c0*/  FMUL.FTZ R168, R53, R168 ;  /* 0x000000a835a87220 */ /* 0x000fc60000410000 */
[----:B------:R-:W-:Y:S02]  /*79d0*/  FADD.FTZ R146, R141, R164 ;  /* 0x000000a48d927221 */ /* 0x000fe40000010000 */
[----:B------:R-:W-:-:S04]  /*79e0*/  FSEL R164, R168, RZ, P6 ;  /* 0x000000ffa8a47208 */ /* 0x000fc80003000000 */
[----:B------:R-:W-:-:S07]  /*79f0*/  F2FP.BF16.F32.PACK_AB R164, R164, R213 ;  /* 0x000000d5a4a4723e */ /* 0x000fce00000010ff */
.L_x_2720:
        /* <DEDUP_REMOVED lines=9> */
[----:B------:R-:W-:-:S07]  /*7a90*/  MOV R146, R215 ;  /* 0x000000d700927202 */ /* 0x000fce0000000f00 */
.L_x_2708:
[----:B------:R-:W-:Y:S05]  /*7aa0*/  BSYNC.RECONVERGENT B0 ;  /* 0x0000000000007941 */ /* 0x000fea0003800200 */
.L_x_2698:
[----:B0-234-:R-:W0:Y:S01]  /*7ab0*/  LDC.64 R164, c[0x0][0x380] ;  /* 0x0000e000ffa47b82 */ /* 0x01de220000000a00 */
[----:B------:R-:W-:Y:S02]  /*7ac0*/  PLOP3.LUT P2, PT, P2, PT, PT, 0x8, 0x80 ;  /* 0x000000000080781c */ /* 0x000fe4000174e170 */
[----:B0-----:R-:W-:-:S04]  /*7ad0*/  IADD3 R5, PT, PT, R5, R164, RZ ;  /* 0x000000a405057210 */ /* 0x001fc80007ffe0ff */
[----:B------:R-:W-:-:S13]  /*7ae0*/  ISETP.GE.AND P0, PT, R5, R165, PT ;  /* 0x000000a50500720c */ /* 0x000fda0003f06270 */
[----:B------:R-:W-:Y:S05]  /*7af0*/  @!P0 BRA `(.L_x_2721) ;  /* 0xffffff8c00388947 */ /* 0x000fea000383ffff */
.L_x_2691:
        /* <DEDUP_REMOVED lines=17> */
.L_x_2723:
[----:B------:R-:W-:Y:S05]  /*7c10*/  BSYNC.RECONVERGENT B0 ;  /* 0x0000000000007941 */ /* 0x000fea0003800200 */
.L_x_2722:
        /* <DEDUP_REMOVED lines=15> */
.L_x_2725:
[----:B------:R-:W-:Y:S05]  /*7d10*/  BSYNC.RECONVERGENT B0 ;  /* 0x0000000000007941 */ /* 0x000fea0003800200 */
.L_x_2724:
        /* <DEDUP_REMOVED lines=14> */
.L_x_2726:
        /* <DEDUP_REMOVED lines=16> */
.L_x_10708:


//--------------------- .text._ZN10layer_norm13ln_bwd_kernelINS_13Kernel_traitsIf13__nv_bfloat16S2_S2_fjLj3072ELj1ELj1ELj4ELj16ENS_18Kernel_traits_baseILj3072EfS2_S2_S2_fjLj128EEEEELb1ELb1ELb0ELb1EEEvNS_9BwdParamsE --------------------------
	.section	.text._ZN10layer_norm13ln_bwd_kernelINS_13Kernel_traitsIf13__nv_bfloat16S2_S2_fjLj3072ELj1ELj1ELj4ELj16ENS_18Kernel_traits_baseILj3072EfS2_S2_S2_fjLj128EEEEELb1ELb1ELb0ELb1EEEvNS_9BwdParamsE,"ax",@progbits
	.align	128
        .global         _ZN10layer_norm13ln_bwd_kernelINS_13Kernel_traitsIf13__nv_bfloat16S2_S2_fjLj3072ELj1ELj1ELj4ELj16ENS_18Kernel_traits_baseILj3072EfS2_S2_S2_fjLj128EEEEELb1ELb1ELb0ELb1EEEvNS_9BwdParamsE
        .type           _ZN10layer_norm13ln_bwd_kernelINS_13Kernel_traitsIf13__nv_bfloat16S2_S2_fjLj3072ELj1ELj1ELj4ELj16ENS_18Kernel_traits_baseILj3072EfS2_S2_S2_fjLj128EEEEELb1ELb1ELb0ELb1EEEvNS_9BwdParamsE,@function
        .size           _ZN10layer_norm13ln_bwd_kernelINS_13Kernel_traitsIf13__nv_bfloat16S2_S2_fjLj3072ELj1ELj1ELj4ELj16ENS_18Kernel_traits_baseILj3072EfS2_S2_S2_fjLj128EEEEELb1ELb1ELb0ELb1EEEvNS_9BwdParamsE,(.L_x_10709 - _ZN10layer_norm13ln_bwd_kernelINS_13Kernel_traitsIf13__nv_bfloat16S2_S2_fjLj3072ELj1ELj1ELj4ELj16ENS_18Kernel_traits_baseILj3072EfS2_S2_S2_fjLj128EEEEELb1ELb1ELb0ELb1EEEvNS_9BwdParamsE)
        .other          _ZN10layer_norm13ln_bwd_kernelINS_13Kernel_traitsIf13__nv_bfloat16S2_S2_fjLj3072ELj1ELj1ELj4ELj16ENS_18Kernel_traits_baseILj3072EfS2_S2_S2_fjLj128EEEEELb1ELb1ELb0ELb1EEEvNS_9BwdParamsE,@"STO_CUDA_ENTRY STV_DEFAULT"
_ZN10layer_norm13ln_bwd_kernelINS_13Kernel_traitsIf13__nv_bfloat16S2_S2_fjLj3072ELj1ELj1ELj4ELj16ENS_18Kernel_traits_baseILj3072EfS2_S2_S2_fjLj128EEEEELb1ELb1ELb0ELb1EEEvNS_9BwdParamsE:
.text._ZN10layer_norm13ln_bwd_kernelINS_13Kernel_traitsIf13__nv_bfloat16S2_S2_fjLj3072ELj1ELj1ELj4ELj16ENS_18Kernel_traits_baseILj3072EfS2_S2_S2_fjLj128EEEEELb1ELb1ELb0ELb1EEEvNS_9BwdParamsE:
        /* <DEDUP_REMOVED lines=58> */
[----:B0-----:R-:W5:Y:S01]  /*03a0*/  LDG.E.128 R88, desc[UR6][R2.64] ;  /* 0x0000000602587981 */ /* 0x001f62000c1e1d00 */
[----:B------:R-:W-:Y:S02]  /*03b0*/  CS2R R144, SRZ ;  /* 0x0000000000907805 */ /* 0x000fe4000001ff00 */
[----:B------:R-:W-:Y:S01]  /*03c0*/  CS2R R142, SRZ ;  /* 0x00000000008e7805 */ /* 0x000fe2000001ff00 */
[----:B--2---:R-:W-:Y:S01]  /*03d0*/  IMAD.WIDE.U32 R4, R146, 0x20, R4 ;  /* 0x0000002092047825 */ /* 0x004fe200078e0004 */
[----:B------:R-:W5:Y:S01]  /*03e0*/  LDG.E.128 R84, desc[UR6][R2.64+0x10] ;  /* 0x0000100602547981 */ /* 0x000f62000c1e1d00 */
[----:B------:R-:W-:Y:S02]  /*03f0*/  CS2R R140, SRZ ;  /* 0x00000000008c7805 */ /* 0x000fe4000001ff00 */
[----:B------:R-:W-:Y:S02]  /*0400*/  CS2R R138, SRZ ;  /* 0x00000000008a7805 */ /* 0x000fe4000001ff00 */
[----:B------:R-:W-:Y:S01]  /*0410*/  CS2R R136, SRZ ;  /* 0x0000000000887805 */ /* 0x000fe2000001ff00 */
[----:B------:R-:W5:Y:S01]  /*0420*/  LDG.E.128 R80, desc[UR6][R2.64+0x1000] ;  /* 0x0010000602507981 */ /* 0x000f62000c1e1d00 */
[----:B------:R-:W-:-:S02]  /*0430*/  CS2R R134, SRZ ;  /* 0x0000000000867805 */ /* 0x000fc4000001ff00 */
[----:B------:R-:W-:Y:S02]  /*0440*/  CS2R R132, SRZ ;  /* 0x0000000000847805 */ /* 0x000fe4000001ff00 */
[----:B---3--:R-:W-:Y:S01]  /*0450*/  ISETP.NE.U32.AND P1, PT, R6, RZ, PT ;  /* 0x000000ff0600720c */ /* 0x008fe20003f25070 */
[----:B------:R-:W5:Y:S01]  /*0460*/  LDG.E.128 R76, desc[UR6][R2.64+0x1010] ;  /* 0x00101006024c7981 */ /* 0x000f62000c1e1d00 */
[----:B------:R-:W-:Y:S02]  /*0470*/  CS2R R42, SRZ ;  /* 0x00000000002a7805 */ /* 0x000fe4000001ff00 */
[----:B------:R-:W-:Y:S02]  /*0480*/  CS2R R40, SRZ ;  /* 0x0000000000287805 */ /* 0x000fe4000001ff00 */
[----:B------:R-:W-:Y:S01]  /*0490*/  ISETP.NE.AND.EX P1, PT, R7, RZ, PT, P1 ;  /* 0x000000ff0700720c */ /* 0x000fe20003f25310 */
[----:B------:R-:W5:Y:S01]  /*04a0*/  LDG.E.128 R72, desc[UR6][R2.64+0x2000] ;  /* 0x0020000602487981 */ /* 0x000f62000c1e1d00 */
[----:B------:R-:W-:-:S02]  /*04b0*/  CS2R R38, SRZ ;  /* 0x0000000000267805 */ /* 0x000fc4000001ff00 */
[----:B------:R-:W-:Y:S02]  /*04c0*/  CS2R R36, SRZ ;  /* 0x0000000000247805 */ /* 0x000fe4000001ff00 */
[----:B------:R-:W-:Y:S01]  /*04d0*/  CS2R R34, SRZ ;  /* 0x0000000000227805 */ /* 0x000fe2000001ff00 */
[----:B------:R0:W5:Y:S01]  /*04e0*/  LDG.E.128 R68, desc[UR6][R2.64+0x2010] ;  /* 0x0020100602447981 */ /* 0x000162000c1e1d00 */
        /* <DEDUP_REMOVED lines=18> */
[----:B0-----:R-:W-:Y:S01]  /*0610*/  CS2R R2, SRZ ;  /* 0x0000000000027805 */ /* 0x001fe2000001ff00 */
[----:B------:R-:W5:Y:S01]  /*0620*/  LDG.E.128 R48, desc[UR6][R4.64+0x10] ;  /* 0x0000100604307981 */ /* 0x000f62000c1e1d00 */
[----:B------:R-:W-:Y:S01]  /*0630*/  MOV R0, RZ ;  /* 0x000000ff00007202 */ /* 0x000fe20000000f00 */
[----:B------:R-:W0:Y:S01]  /*0640*/  LDCU.U8 UR8, c[0x0][0x410] ;  /* 0x00008200ff0877ac */ /* 0x000e220008000000 */
[----:B------:R-:W-:Y:S01]  /*0650*/  MOV R163, UR5 ;  /* 0x0000000500a37c02 */ /* 0x000fe20008000f00 */
[----:B------:R1:W5:Y:S01]  /*0660*/  LDG.E.128 R44, desc[UR6][R4.64] ;  /* 0x00000006042c7981 */ /* 0x000362000c1e1d00 */
[----:B------:R-:W2:Y:S01]  /*0670*/  LDCU UR4, c[0x0][0x408] ;  /* 0x00008100ff0477ac */ /* 0x000ea20008000800 */
[----:B------:R-:W3:Y:S01]  /*0680*/  LDCU UR9, c[0x0][0x388] ;  /* 0x00007100ff0977ac */ /* 0x000ee20008000800 */
[----:B-1----:R-:W-:Y:S01]  /*0690*/  CS2R R4, SRZ ;  /* 0x0000000000047805 */ /* 0x002fe2000001ff00 */
[----:B------:R-:W1:Y:S01]  /*06a0*/  LDCU UR12, c[0x0][0x400] ;  /* 0x00008000ff0c77ac */ /* 0x000e620008000800 */
[----:B------:R-:W4:Y:S01]  /*06b0*/  LDCU.64 UR14, c[0x0][0x478] ;  /* 0x00008f00ff0e77ac */ /* 0x000f220008000a00 */
[----:B------:R-:W0:Y:S04]  /*06c0*/  LDCU.64 UR10, c[0x0][0x438] ;  /* 0x00008700ff0a77ac */ /* 0x000e280008000a00 */
.L_x_2742:
[----:B------:R-:W2:Y:S01]  /*06d0*/  LDC.64 R128, c[0x0][0x428] ;  /* 0x00010a00ff807b82 */ /* 0x000ea20000000a00 */
[----:B---3--:R-:W-:-:S05]  /*06e0*/  IMAD R108, R163, UR9, RZ ;  /* 0x00000009a36c7c24 */ /* 0x008fca000f8e02ff */
[----:B------:R-:W-:Y:S02]  /*06f0*/  SHF.R.S32.HI R109, RZ, 0x1f, R108 ;  /* 0x0000001fff6d7819 */ /* 0x000fe4000001146c */
[----:B------:R-:W3:Y:S02]  /*0700*/  LDC.64 R124, c[0x0][0x3a8] ;  /* 0x0000ea00ff7c7b82 */ /* 0x000ee40000000a00 */
[----:B------:R-:W-:-:S04]  /*0710*/  LEA.HI R109, R109, R108, RZ, 0x3 ;  /* 0x0000006c6d6d7211 */ /* 0x000fc800078f18ff */
[----:B------:R-:W-:Y:S02]  /*0720*/  LEA.HI.SX32 R171, R109, R146, 0x1d ;  /* 0x000000926dab7211 */ /* 0x000fe400078feaff */
[----:B------:R-:W1:Y:S02]  /*0730*/  LDC.64 R130, c[0x0][0x3c0] ;  /* 0x0000f000ff827b82 */ /* 0x000e640000000a00 */
[C---:B------:R-:W-:Y:S01]  /*0740*/  IADD3 R166, PT, PT, R171.reuse, 0x80, RZ ;  /* 0x00000080aba67810 */ /* 0x040fe20007ffe0ff */
[----:B--2---:R-:W-:-:S05]  /*0750*/  IMAD.WIDE.U32 R112, R171, 0x10, R128 ;  /* 0x00000010ab707825 */ /* 0x004fca00078e0080 */
[----:B------:R-:W2:Y:S01]  /*0760*/  LDC.64 R172, c[0x0][0x3c8] ;  /* 0x0000f200ffac7b82 */ /* 0x000ea20000000a00 */
[----:B------:R-:W4:Y:S01]  /*0770*/  LDG.E.128 R112, desc[UR6][R112.64] ;  /* 0x0000000670707981 */ /* 0x000f22000c1e1d00 */
[----:B---3--:R-:W-:-:S04]  /*0780*/  IMAD.WIDE.U32 R108, R171, 0x10, R124 ;  /* 0x00000010ab6c7825 */ /* 0x008fc800078e007c */
[C---:B------:R-:W-:Y:S02]  /*0790*/  IMAD.WIDE.U32 R116, R166.reuse, 0x10, R124 ;  /* 0x00000010a6747825 */ /* 0x040fe400078e007c */
[----:B------:R-:W3:Y:S04]  /*07a0*/  LDG.E.128 R108, desc[UR6][R108.64] ;  /* 0x000000066c6c7981 */ /* 0x000ee8000c1e1d00 */
[----:B------:R-:W3:Y:S01]  /*07b0*/  LDG.E.128 R116, desc[UR6][R116.64] ;  /* 0x0000000674747981 */ /* 0x000ee2000c1e1d00 */
[----:B------:R-:W-:Y:S01]  /*07c0*/  IADD3 R164, PT, PT, R171, 0x100, RZ ;  /* 0x00000100aba47810 */ /* 0x000fe20007ffe0ff */
[----:B------:R-:W-:-:S04]  /*07d0*/  IMAD.WIDE.U32 R120, R166, 0x10, R128 ;  /* 0x00000010a6787825 */ /* 0x000fc800078e0080 */
[----:B------:R-:W-:Y:S02]  /*07e0*/  IMAD.WIDE.U32 R124, R164, 0x10, R124 ;  /* 0x00000010a47c7825 */ /* 0x000fe400078e007c */
[----:B------:R-:W3:Y:S02]  /*07f0*/  LDG.E.128 R120, desc[UR6][R120.64] ;  /* 0x0000000678787981 */ /* 0x000ee4000c1e1d00 */
[C---:B-1----:R-:W-:Y:S02]  /*0800*/  IMAD.WIDE R168, R163.reuse, 0x4, R130 ;  /* 0x00000004a3a87825 */ /* 0x042fe400078e0282 */
[----:B------:R-:W3:Y:S04]  /*0810*/  LDG.E.128 R124, desc[UR6][R124.64] ;  /* 0x000000067c7c7981 */ /* 0x000ee8000c1e1d00 */
[----:B------:R1:W3:Y:S01]  /*0820*/  LDG.E R179, desc[UR6][R168.64] ;  /* 0x00000006a8b37981 */ /* 0x0002e2000c1e1900 */
[----:B--2---:R-:W-:-:S05]  /*0830*/  IMAD.WIDE R172, R163, 0x4, R172 ;  /* 0x00000004a3ac7825 */ /* 0x004fca00078e02ac */
[----:B------:R2:W2:Y:S01]  /*0840*/  LDG.E R165, desc[UR6][R172.64] ;  /* 0x00000006aca57981 */ /* 0x0004a2000c1e1900 */
[----:B------:R-:W-:-:S06]  /*0850*/  IMAD.WIDE.U32 R128, R164, 0x10, R128 ;  /* 0x00000010a4807825 */ /* 0x000fcc00078e0080 */
[----:B------:R-:W2:Y:S01]  /*0860*/  LDG.E.128 R128, desc[UR6][R128.64] ;  /* 0x0000000680807981 */ /* 0x000ea2000c1e1d00 */
[----:B0-----:R-:W-:-:S04]  /*0870*/  ISETP.NE.U32.AND P0, PT, RZ, UR10, PT ;  /* 0x0000000aff007c0c */ /* 0x001fc8000bf05070 */
[----:B------:R-:W-:Y:S02]  /*0880*/  ISETP.NE.AND.EX P0, PT, RZ, UR11, PT, P0 ;  /* 0x0000000bff007c0c */ /* 0x000fe4000bf05300 */
[----:B------:R-:W-:Y:S02]  /*0890*/  ISETP.NE.AND P4, PT, RZ, UR8, PT ;  /* 0x00000008ff007c0c */ /* 0x000fe4000bf85270 */
[----:B------:R-:W-:Y:S02]  /*08a0*/  LOP3.LUT P2, RZ, R146, 0x1f, RZ, 0xc0, !PT ;  /* 0x0000001f92ff7812 */ /* 0x000fe4000784c0ff */
[C---:B----4-:R-:W-:Y:S02]  /*08b0*/  PRMT R225, R114.reuse, 0x7632, R225 ;  /* 0x0000763272e17816 */ /* 0x050fe400000000e1 */
[----:B-1----:R-:W-:Y:S02]  /*08c0*/  SHF.L.U32 R168, R114, 0x10, RZ ;  /* 0x0000001072a87819 */ /* 0x002fe400000006ff */
[----:B------:R-:W-:-:S02]  /*08d0*/  PRMT R226, R115, 0x7632, R226 ;  /* 0x0000763273e27816 */ /* 0x000fc400000000e2 */
[----:B------:R-:W-:Y:S02]  /*08e0*/  SHF.L.U32 R170, R115, 0x10, RZ ;  /* 0x0000001073aa7819 */ /* 0x000fe400000006ff */
[----:B------:R-:W0:Y:S01]  /*08f0*/  @P0 LDC.64 R114, c[0x0][0x438] ;  /* 0x00010e00ff720b82 */ /* 0x000e220000000a00 */
[C---:B---3--:R-:W-:Y:S02]  /*0900*/  PRMT R167, R108.reuse, 0x7632, R167 ;  /* 0x000076326ca77816 */ /* 0x048fe400000000a7 */
[----:B------:R-:W-:Y:S02]  /*0910*/  SHF.L.U32 R202, R108, 0x10, RZ ;  /* 0x000000106cca7819 */ /* 0x000fe400000006ff */
[C---:B------:R-:W-:Y:S02]  /*0920*/  PRMT R174, R109.reuse, 0x7632, R174 ;  /* 0x000076326dae7816 */ /* 0x040fe400000000ae */
[----:B------:R-:W-:Y:S02]  /*0930*/  SHF.L.U32 R204, R109, 0x10, RZ ;  /* 0x000000106dcc7819 */ /* 0x000fe400000006ff */
[C---:B--2---:R-:W-:Y:S01]  /*0940*/  PRMT R172, R116.reuse, 0x7632, R172 ;  /* 0x0000763274ac7816 */ /* 0x044fe200000000ac */
[----:B------:R-:W1:Y:S01]  /*0950*/  LDC.64 R108, c[0x0][0x3b0] ;  /* 0x0000ec00ff6c7b82 */ /* 0x000e620000000a00 */
[----:B------:R-:W-:-:S02]  /*0960*/  SHF.L.U32 R194, R116, 0x10, RZ ;  /* 0x0000001074c27819 */ /* 0x000fc400000006ff */
[C---:B------:R-:W-:Y:S02]  /*0970*/  PRMT R173, R117.reuse, 0x7632, R173 ;  /* 0x0000763275ad7816 */ /* 0x040fe400000000ad */
[----:B------:R-:W-:-:S03]  /*0980*/  SHF.L.U32 R196, R117, 0x10, RZ ;  /* 0x0000001075c47819 */ /* 0x000fc600000006ff */
[----:B------:R-:W2:Y:S01]  /*0990*/  @P1 LDC.64 R116, c[0x0][0x3e0] ;  /* 0x0000f800ff741b82 */ /* 0x000ea20000000a00 */
[C---:B------:R-:W-:Y:S02]  /*09a0*/  PRMT R175, R110.reuse, 0x7632, R175 ;  /* 0x000076326eaf7816 */ /* 0x040fe400000000af */
[----:B------:R-:W-:Y:S02]  /*09b0*/  SHF.L.U32 R206, R110, 0x10, RZ ;  /* 0x000000106ece7819 */ /* 0x000fe400000006ff */
[C---:B------:R-:W-:Y:S02]  /*09c0*/  PRMT R176, R111.reuse, 0x7632, R176 ;  /* 0x000076326fb07816 */ /* 0x040fe400000000b0 */
[----:B------:R-:W-:Y:S02]  /*09d0*/  SHF.L.U32 R238, R111, 0x10, RZ ;  /* 0x000000106fee7819 */ /* 0x000fe400000006ff */
[----:B------:R-:W3:Y:S01]  /*09e0*/  @P0 LDC.64 R110, c[0x0][0x438] ;  /* 0x00010e00ff6e0b82 */ /* 0x000ee20000000a00 */
[----:B------:R-:W-:-:S02]  /*09f0*/  PRMT R177, R118, 0x7632, R177 ;  /* 0x0000763276b17816 */ /* 0x000fc400000000b1 */
[----:B------:R-:W-:Y:S02]  /*0a00*/  SHF.L.U32 R198, R118, 0x10, RZ ;  /* 0x0000001076c67819 */ /* 0x000fe400000006ff */
[C---:B------:R-:W-:Y:S02]  /*0a10*/  PRMT R118, R119.reuse, 0x7632, R118 ;  /* 0x0000763277767816 */ /* 0x040fe40000000076 */
[----:B------:R-:W-:Y:S02]  /*0a20*/  SHF.L.U32 R200, R119, 0x10, RZ ;  /* 0x0000001077c87819 */ /* 0x000fe400000006ff */
[----:B------:R-:W-:Y:S02]  /*0a30*/  PRMT R119, R124, 0x7632, R119 ;  /* 0x000076327c777816 */ /* 0x000fe40000000077 */
[C---:B------:R-:W-:Y:S02]  /*0a40*/  PRMT R227, R120.reuse, 0x7632, R227 ;  /* 0x0000763278e37816 */ /* 0x040fe400000000e3 */
[----:B------:R-:W-:-:S02]  /*0a50*/  SHF.L.U32 R180, R120, 0x10, RZ ;  /* 0x0000001078b47819 */ /* 0x000fc400000006ff */
[----:B------:R-:W-:Y:S02]  /*0a60*/  PRMT R120, R125, 0x7632, R120 ;  /* 0x000076327d787816 */ /* 0x000fe40000000078 */
[----:B------:R-:W-:Y:S02]  /*0a70*/  FSEL R179, R179, RZ, !P4 ;  /* 0x000000ffb3b37208 */ /* 0x000fe40006000000 */
[----:B------:R-:W-:Y:S02]  /*0a80*/  SHF.L.U32 R118, R118, 0x10, RZ ;  /* 0x0000001076767819 */ /* 0x000fe400000006ff */
[----:B------:R-:W-:Y:S01]  /*0a90*/  SHF.L.U32 R119, R119, 0x10, RZ ;  /* 0x0000001077777819 */ /* 0x000fe200000006ff */
[----:B0-----:R-:W-:Y:S01]  /*0aa0*/  @P0 IMAD.WIDE.U32 R114, R171, 0x10, R114 ;  /* 0x00000010ab720825 */ /* 0x001fe200078e0072 */
[----:B------:R-:W-:-:S03]  /*0ab0*/  PRMT R169, R112, 0x7632, R169 ;  /* 0x0000763270a97816 */ /* 0x000fc600000000a9 */
[C---:B------:R-:W-:Y:S01]  /*0ac0*/  FADD.FTZ R202, -R179.reuse, R202 ;  /* 0x000000cab3ca7221 */ /* 0x040fe20000010100 */
[----:B------:R-:W-:Y:S01]  /*0ad0*/  SHF.L.U32 R178, R112, 0x10, RZ ;  /* 0x0000001070b27819 */ /* 0x000fe200000006ff */
[----:B------:R-:W-:Y:S01]  /*0ae0*/  FADD.FTZ R224, -R179, R119 ;  /* 0x00000077b3e07221 */ /* 0x000fe20000010100 */
[C---:B------:R-:W-:Y:S02]  /*0af0*/  PRMT R231, R122.reuse, 0x7632, R231 ;  /* 0x000076327ae77816 */ /* 0x040fe400000000e7 */
[----:B------:R-:W-:Y:S02]  /*0b00*/  SHF.L.U32 R186, R122, 0x10, RZ ;  /* 0x000000107aba7819 */ /* 0x000fe400000006ff */
[----:B------:R-:W-:Y:S01]  /*0b10*/  SHF.L.U32 R167, R167, 0x10, RZ ;  /* 0x00000010a7a77819 */ /* 0x000fe200000006ff */
[----:B--2---:R-:W-:Y:S01]  /*0b20*/  @P1 IMAD.WIDE R116, R163, 0x2, R116 ;  /* 0x00000002a3741825 */ /* 0x004fe200078e0274 */
[----:B------:R-:W-:-:S03]  /*0b30*/  SHF.L.U32 R220, R120, 0x10, RZ ;  /* 0x0000001078dc7819 */ /* 0x000fc600000006ff */
[----:B------:R-:W-:Y:S01]  /*0b40*/  FADD.FTZ R120, -R179, R118 ;  /* 0x00000076b3787221 */ /* 0x000fe20000010100 */
[----:B------:R-:W-:Y:S01]  /*0b50*/  SHF.L.U32 R122, R124, 0x10, RZ ;  /* 0x000000107c7a7819 */ /* 0x000fe200000006ff */
[--C-:B-1----:R-:W-:Y:S01]  /*0b60*/  IMAD.WIDE.U32 R118, R166, 0x8, R108.reuse ;  /* 0x00000008a6767825 */ /* 0x102fe200078e006c */
[----:B------:R-:W-:Y:S01]  /*0b70*/  SHF.L.U32 R222, R125, 0x10, RZ ;  /* 0x000000107dde7819 */ /* 0x000fe200000006ff */
[----:B------:R0:W2:Y:S02]  /*0b80*/  @P0 LDG.E.128 R92, desc[UR6][R114.64] ;  /* 0x00000006725c0981 */ /* 0x0000a4000c1e1d00 */
[----:B------:R-:W-:-:S04]  /*0b90*/  IMAD.WIDE.U32 R124, R171, 0x8, R108 ;  /* 0x00000008ab7c7825 */ /* 0x000fc800078e006c */
[C---:B------:R-:W-:Y:S01]  /*0ba0*/  FADD.FTZ R206, -R179.reuse, R206 ;  /* 0x000000ceb3ce7221 */ /* 0x040fe20000010100 */
[----:B------:R-:W-:Y:S01]  /*0bb0*/  FADD.FTZ R236, -R179, R167 ;  /* 0x000000a7b3ec7221 */ /* 0x000fe20000010100 */
[----:B-----5:R-:W-:Y:S01]  /*0bc0*/  FMUL.FTZ R208, R88, R178 ;  /* 0x000000b258d07220 */ /* 0x020fe20000410000 */
[----:B------:R-:W-:Y:S01]  /*0bd0*/  IMAD.WIDE.U32 R108, R164, 0x8, R108 ;  /* 0x00000008a46c7825 */ /* 0x000fe200078e006c */
[----:B------:R-:W4:Y:S01]  /*0be0*/  @P1 LDG.E.U16 R218, desc[UR6][R116.64] ;  /* 0x0000000674da1981 */ /* 0x000f22000c1e1500 */
[----:B0-----:R-:W-:Y:S02]  /*0bf0*/  SHF.L.U32 R114, R169, 0x10, RZ ;  /* 0x00000010a9727819 */ /* 0x001fe400000006ff */
[----:B------:R-:W-:Y:S01]  /*0c00*/  FMUL.FTZ R169, R165, R202 ;  /* 0x000000caa5a97220 */ /* 0x000fe20000410000 */
[----:B------:R-:W-:Y:S01]  /*0c10*/  PRMT R223, R113, 0x7632, R223 ;  /* 0x0000763271df7816 */ /* 0x000fe200000000df */
[----:B------:R-:W-:Y:S01]  /*0c20*/  FMUL.FTZ R221, R165, R206 ;  /* 0x000000cea5dd7220 */ /* 0x000fe20000410000 */
[----:B------:R-:W-:Y:S01]  /*0c30*/  SHF.L.U32 R182, R113, 0x10, RZ ;  /* 0x0000001071b67819 */ /* 0x000fe200000006ff */
[----:B------:R-:W-:Y:S01]  /*0c40*/  FADD.FTZ R204, -R179, R204 ;  /* 0x000000ccb3cc7221 */ /* 0x000fe20000010100 */
[----:B------:R-:W-:Y:S01]  /*0c50*/  SHF.L.U32 R174, R174, 0x10, RZ ;  /* 0x00000010aeae7819 */ /* 0x000fe200000006ff */
[----:B------:R0:W5:Y:S01]  /*0c60*/  LDG.E.64 R116, desc[UR6][R108.64] ;  /* 0x000000066c747981 */ /* 0x000162000c1e1b00 */
[----:B------:R-:W-:Y:S01]  /*0c70*/  FMUL.FTZ R206, R89, R114 ;  /* 0x0000007259ce7220 */ /* 0x000fe20000410000 */
[----:B------:R-:W-:Y:S01]  /*0c80*/  FMUL.FTZ R189, R165, R236 ;  /* 0x000000eca5bd7220 */ /* 0x000fe20000410000 */
[----:B---3--:R-:W-:Y:S01]  /*0c90*/  @P0 IMAD.WIDE.U32 R110, R164, 0x10, R110 ;  /* 0x00000010a46e0825 */ /* 0x008fe200078e006e */
[----:B------:R-:W-:-:S03]  /*0ca0*/  SHF.L.U32 R223, R223, 0x10, RZ ;  /* 0x00000010dfdf7819 */ /* 0x000fc600000006ff */
[----:B------:R-:W-:Y:S01]  /*0cb0*/  FADD.FTZ R190, -R179, R174 ;  /* 0x000000aeb3be7221 */ /* 0x000fe20000010100 */
[----:B------:R-:W-:Y:S01]  /*0cc0*/  FMUL.FTZ R216, R90, R182 ;  /* 0x000000b65ad87220 */ /* 0x000fe20000410000 */
[----:B------:R-:W-:Y:S01]  /*0cd0*/  FMUL.FTZ R219, R165, R204 ;  /* 0x000000cca5db7220 */ /* 0x000fe20000410000 */
[----:B------:R-:W-:Y:S01]  /*0ce0*/  SHF.L.U32 R175, R175, 0x10, RZ ;  /* 0x00000010afaf7819 */ /* 0x000fe200000006ff */
[----:B------:R1:W5:Y:S01]  /*0cf0*/  @P0 LDG.E.128 R100, desc[UR6][R110.64] ;  /* 0x000000066e640981 */ /* 0x000362000c1e1d00 */
[----:B0-----:R-:W-:Y:S01]  /*0d00*/  FADD.FTZ R109, RZ, R208 ;  /* 0x000000d0ff6d7221 */ /* 0x001fe20000010000 */
[----:B------:R-:W-:Y:S01]  /*0d10*/  FFMA.FTZ R108, R169, R208, RZ ;  /* 0x000000d0a96c7223 */ /* 0x000fe200000100ff */
[----:B------:R-:W-:Y:S01]  /*0d20*/  SHF.L.U32 R225, R225, 0x10, RZ ;  /* 0x00000010e1e17819 */ /* 0x000fe200000006ff */
[----:B------:R-:W-:Y:S01]  /*0d30*/  FMUL.FTZ R214, R84, R168 ;  /* 0x000000a854d67220 */ /* 0x000fe20000410000 */
[----:B------:R-:W-:Y:S01]  /*0d40*/  FADD.FTZ R109, R109, R206 ;  /* 0x000000ce6d6d7221 */ /* 0x000fe20000010000 */
[----:B------:R-:W-:Y:S01]  /*0d50*/  FFMA.FTZ R108, R189, R206, R108 ;  /* 0x000000cebd6c7223 */ /* 0x000fe2000001006c */
[----:B------:R-:W-:Y:S01]  /*0d60*/  FMUL.FTZ R213, R91, R223 ;  /* 0x000000df5bd57220 */ /* 0x000fe20000410000 */
[----:B------:R-:W-:Y:S01]  /*0d70*/  FMUL.FTZ R217, R165, R190 ;  /* 0x000000bea5d97220 */ /* 0x000fe20000410000 */
[----:B------:R-:W-:Y:S01]  /*0d80*/  SHF.L.U32 R176, R176, 0x10, RZ ;  /* 0x00000010b0b07819 */ /* 0x000fe200000006ff */
[----:B-1----:R-:W-:Y:S01]  /*0d90*/  FADD.FTZ R110, R109, R216 ;  /* 0x000000d86d6e7221 */ /* 0x002fe20000010000 */
[----:B------:R-:W-:Y:S01]  /*0da0*/  FFMA.FTZ R108, R219, R216, R108 ;  /* 0x000000d8db6c7223 */ /* 0x000fe2000001006c */
[C---:B------:R-:W-:Y:S01]  /*0db0*/  FADD.FTZ R192, -R179.reuse, R175 ;  /* 0x000000afb3c07221 */ /* 0x040fe20000010100 */
[----:B------:R-:W-:Y:S01]  /*0dc0*/  FADD.FTZ R238, -R179, R238 ;  /* 0x000000eeb3ee7221 */ /* 0x000fe20000010100 */
[----:B------:R-:W-:Y:S01]  /*0dd0*/  FADD.FTZ R109, R110, R213 ;  /* 0x000000d56e6d7221 */ /* 0x000fe20000010000 */
[----:B------:R-:W-:Y:S01]  /*0de0*/  FFMA.FTZ R108, R217, R213, R108 ;  /* 0x000000d5d96c7223 */ /* 0x000fe2000001006c */
[----:B------:R-:W-:Y:S01]  /*0df0*/  FMUL.FTZ R204, R85, R225 ;  /* 0x000000e155cc7220 */ /* 0x000fe20000410000 */
[----:B------:R-:W-:Y:S01]  /*0e00*/  FMUL.FTZ R187, R165, R192 ;  /* 0x000000c0a5bb7220 */ /* 0x000fe20000410000 */
[----:B------:R-:W-:Y:S01]  /*0e10*/  FADD.FTZ R109, R109, R214 ;  /* 0x000000d66d6d7221 */ /* 0x000fe20000010000 */
[----:B------:R-:W-:Y:S01]  /*0e20*/  FFMA.FTZ R108, R221, R214, R108 ;  /* 0x000000d6dd6c7223 */ /* 0x000fe2000001006c */
[----:B------:R-:W-:Y:S01]  /*0e30*/  SHF.L.U32 R226, R226, 0x10, RZ ;  /* 0x00000010e2e27819 */ /* 0x000fe200000006ff */
[----:B------:R-:W-:Y:S01]  /*0e40*/  FADD.FTZ R234, -R179, R176 ;  /* 0x000000b0b3ea7221 */ /* 0x000fe20000010100 */
        /* <DEDUP_REMOVED lines=16> */
[----:B------:R-:W-:Y:S01]  /*0f50*/  PRMT R229, R121, 0x7632, R229 ;  /* 0x0000763279e57816 */ /* 0x000fe200000000e5 */
[----:B------:R-:W-:Y:S01]  /*0f60*/  FADD.FTZ R196, -R179, R196 ;  /* 0x000000c4b3c47221 */ /* 0x000fe20000010100 */
[----:B------:R-:W-:Y:S01]  /*0f70*/  SHF.L.U32 R184, R121, 0x10, RZ ;  /* 0x0000001079b87819 */ /* 0x000fe200000006ff */
[----:B------:R-:W-:Y:S01]  /*0f80*/  FMUL.FTZ R194, R81, R227 ;  /* 0x000000e351c27220 */ /* 0x000fe20000410000 */
[----:B------:R-:W-:Y:S01]  /*0f90*/  SHF.L.U32 R173, R173, 0x10, RZ ;  /* 0x00000010adad7819 */ /* 0x000fe200000006ff */
        /* <DEDUP_REMOVED lines=25> */
[----:B------:R-:W-:Y:S01]  /*1130*/  FMUL.FTZ R205, R165, R228 ;  /* 0x000000e4a5cd7220 */ /* 0x000fe20000410000 */
[----:B------:R-:W-:Y:S01]  /*1140*/  FADD.FTZ R109, R109, R192 ;  /* 0x000000c06d6d7221 */ /* 0x000fe20000010000 */
[----:B------:R-:W-:Y:S01]  /*1150*/  FFMA.FTZ R108, R203, R192, R108 ;  /* 0x000000c0cb6c7223 */ /* 0x000fe2000001006c */
[----:B------:R-:W-:Y:S01]  /*1160*/  PRMT R121, R126, 0x7632, R121 ;  /* 0x000076327e797816 */ /* 0x000fe20000000079 */
[----:B------:R-:W-:Y:S01]  /*1170*/  FADD.FTZ R122, -R179, R122 ;  /* 0x0000007ab37a7221 */ /* 0x000fe20000010100 */
[----:B------:R-:W-:Y:S01]  /*1180*/  PRMT R123, R127, 0x7632, R123 ;  /* 0x000076327f7b7816 */ /* 0x000fe2000000007b */
[----:B------:R-:W-:Y:S01]  /*1190*/  FMUL.FTZ R193, R78, R188 ;  /* 0x000000bc4ec17220 */ /* 0x000fe20000410000 */
[----:B------:R-:W-:Y:S01]  /*11a0*/  SHF.L.U32 R233, R233, 0x10, RZ ;  /* 0x00000010e9e97819 */ /* 0x000fe200000006ff */
[----:B------:R-:W-:Y:S01]  /*11b0*/  FMUL.FTZ R207, R165, R200 ;  /* 0x000000c8a5cf7220 */ /* 0x000fe20000410000 */
[----:B------:R-:W-:Y:S01]  /*11c0*/  SHF.L.U32 R126, R126, 0x10, RZ ;  /* 0x000000107e7e7819 */ /* 0x000fe200000006ff */
[----:B------:R-:W-:Y:S01]  /*11d0*/  FADD.FTZ R110, R109, R198 ;  /* 0x000000c66d6e7221 */ /* 0x000fe20000010000 */
[----:B------:R-:W-:Y:S01]  /*11e0*/  FFMA.FTZ R108, R205, R198, R108 ;  /* 0x000000c6cd6c7223 */ /* 0x000fe2000001006c */
        /* <DEDUP_REMOVED lines=9> */
[C---:B------:R-:W-:Y:S01]  /*1280*/  FADD.FTZ R172, -R179.reuse, R126 ;  /* 0x0000007eb3ac7221 */ /* 0x040fe20000010100 */
[C---:B------:R-:W-:Y:S01]  /*1290*/  FADD.FTZ R174, -R179.reuse, R121 ;  /* 0x00000079b3ae7221 */ /* 0x040fe20000010100 */
[--C-:B------:R-:W-:Y:S01]  /*12a0*/  FADD.FTZ R126, -R179, R123.reuse ;  /* 0x0000007bb37e7221 */ /* 0x100fe20000010100 */
[----:B------:R-:W-:Y:S01]  /*12b0*/  PRMT R123, R130, 0x7632, R123 ;  /* 0x00007632827b7816 */ /* 0x000fe2000000007b */
[----:B------:R-:W-:Y:S01]  /*12c0*/  FMUL.FTZ R120, R72, R181 ;  /* 0x000000b548787220 */ /* 0x000fe20000410000 */
[----:B------:R-:W-:Y:S01]  /*12d0*/  PRMT R121, R131, 0x7632, R121 ;  /* 0x0000763283797816 */ /* 0x000fe20000000079 */
[----:B------:R-:W-:Y:S01]  /*12e0*/  FMUL.FTZ R122, R165, R122 ;  /* 0x0000007aa57a7220 */ /* 0x000fe20000410000 */
[----:B------:R-:W-:Y:S01]  /*12f0*/  SHF.L.U32 R234, R167, 0x10, RZ ;  /* 0x00000010a7ea7819 */ /* 0x000fe200000006ff */
[----:B------:R-:W-:Y:S01]  /*1300*/  FADD.FTZ R109, R109, R200 ;  /* 0x000000c86d6d7221 */ /* 0x000fe20000010000 */
[----:B------:R-:W-:Y:S01]  /*1310*/  FFMA.FTZ R111, R209, R200, R108 ;  /* 0x000000c8d16f7223 */ /* 0x000fe2000001006c */
[--C-:B------:R-:W-:Y:S01]  /*1320*/  FADD.FTZ R176, -R179, R127.reuse ;  /* 0x0000007fb3b07221 */ /* 0x100fe20000010100 */
[----:B------:R-:W-:Y:S01]  /*1330*/  PRMT R127, R129, 0x7632, R127 ;  /* 0x00007632817f7816 */ /* 0x000fe2000000007f */
[----:B------:R-:W-:Y:S01]  /*1340*/  FADD.FTZ R222, -R179, R222 ;  /* 0x000000deb3de7221 */ /* 0x000fe20000010100 */
[----:B------:R-:W-:Y:S01]  /*1350*/  SHF.L.U32 R183, R129, 0x10, RZ ;  /* 0x0000001081b77819 */ /* 0x000fe200000006ff */
[----:B------:R-:W-:Y:S01]  /*1360*/  FADD.FTZ R108, R109, R120 ;  /* 0x000000786d6c7221 */ /* 0x000fe20000010000 */
[----:B------:R-:W-:Y:S01]  /*1370*/  SHF.L.U32 R230, R123, 0x10, RZ ;  /* 0x000000107be67819 */ /* 0x000fe200000006ff */
[----:B------:R-:W-:Y:S01]  /*1380*/  FMUL.FTZ R123, R165, R224 ;  /* 0x000000e0a57b7220 */ /* 0x000fe20000410000 */
[----:B------:R-:W-:Y:S01]  /*1390*/  SHF.L.U32 R228, R121, 0x10, RZ ;  /* 0x0000001079e47819 */ /* 0x000fe200000006ff */
[----:B------:R-:W-:Y:S01]  /*13a0*/  FMUL.FTZ R121, R73, R234 ;  /* 0x000000ea49797220 */ /* 0x000fe20000410000 */
[----:B------:R-:W-:Y:S01]  /*13b0*/  FFMA.FTZ R110, R122, R120, R111 ;  /* 0x000000787a6e7223 */ /* 0x000fe2000001006f */
[----:B------:R-:W-:Y:S01]  /*13c0*/  SHF.L.U32 R212, R130, 0x10, RZ ;  /* 0x0000001082d47819 */ /* 0x000fe200000006ff */
[----:B------:R-:W-:Y:S01]  /*13d0*/  FADD.FTZ R220, -R179, R220 ;  /* 0x000000dcb3dc7221 */ /* 0x000fe20000010100 */
        /* <DEDUP_REMOVED lines=26> */
[----:B------:R-:W0:Y:S01]  /*1580*/  @P0 LDC.64 R112, c[0x0][0x438] ;  /* 0x00010e00ff700b82 */ /* 0x000e220000000a00 */
[----:B------:R-:W5:Y:S01]  /*1590*/  LDG.E.64 R124, desc[UR6][R124.64] ;  /* 0x000000067c7c7981 */ /* 0x000f62000c1e1b00 */
[----:B------:R-:W-:Y:S01]  /*15a0*/  FADD.FTZ R108, R108, R177 ;  /* 0x000000b16c6c7221 */ /* 0x000fe20000010000 */
[----:B------:R-:W-:-:S02]  /*15b0*/  FFMA.FTZ R110, R179, R177, R110 ;  /* 0x000000b1b36e7223 */ /* 0x000fc4000001006e */
[----:B------:R-:W5:Y:S04]  /*15c0*/  LDG.E.64 R118, desc[UR6][R118.64] ;  /* 0x0000000676767981 */ /* 0x000f68000c1e1b00 */
[----:B------:R-:W1:Y:S04]  /*15d0*/  SHFL.DOWN PT, R109, R108, 0x10, 0x1f ;  /* 0x0a001f006c6d7f89 */ /* 0x000e6800000e0000 */
[----:B------:R-:W3:Y:S01]  /*15e0*/  SHFL.DOWN PT, R111, R110, 0x10, 0x1f ;  /* 0x0a001f006e6f7f89 */ /* 0x000ee200000e0000 */
[----:B0-----:R-:W-:-:S05]  /*15f0*/  @P0 IMAD.WIDE.U32 R112, R166, 0x10, R112 ;  /* 0x00000010a6700825 */ /* 0x001fca00078e0070 */
[----:B------:R0:W5:Y:S01]  /*1600*/  @P0 LDG.E.128 R96, desc[UR6][R112.64] ;  /* 0x0000000670600981 */ /* 0x000162000c1e1d00 */
[----:B-1----:R-:W-:Y:S01]  /*1610*/  FADD.FTZ R109, R108, R109 ;  /* 0x0000006d6c6d7221 */ /* 0x002fe20000010000 */
[----:B---3--:R-:W-:-:S04]  /*1620*/  FADD.FTZ R111, R110, R111 ;  /* 0x0000006f6e6f7221 */ /* 0x008fc80000010000 */
[----:B0-----:R-:W0:Y:S04]  /*1630*/  SHFL.DOWN PT, R112, R109, 0x8, 0x1f ;  /* 0x09001f006d707f89 */ /* 0x001e2800000e0000 */
[----:B------:R-:W1:Y:S01]  /*1640*/  SHFL.DOWN PT, R126, R111, 0x8, 0x1f ;  /* 0x09001f006f7e7f89 */ /* 0x000e6200000e0000 */
[----:B0-----:R-:W-:Y:S01]  /*1650*/  FADD.FTZ R112, R109, R112 ;  /* 0x000000706d707221 */ /* 0x001fe20000010000 */
[----:B-1----:R-:W-:-:S04]  /*1660*/  FADD.FTZ R126, R111, R126 ;  /* 0x0000007e6f7e7221 */ /* 0x002fc80000010000 */
[----:B------:R-:W0:Y:S04]  /*1670*/  SHFL.DOWN PT, R113, R112, 0x4, 0x1f ;  /* 0x08801f0070717f89 */ /* 0x000e2800000e0000 */
[----:B------:R-:W1:Y:S01]  /*1680*/  SHFL.DOWN PT, R115, R126, 0x4, 0x1f ;  /* 0x08801f007e737f89 */ /* 0x000e6200000e0000 */
[----:B------:R-:W3:Y:S01]  /*1690*/  S2R R220, SR_CgaCtaId ;  /* 0x0000000000dc7919 */ /* 0x000ee20000008800 */
[----:B0-----:R-:W-:Y:S01]  /*16a0*/  FADD.FTZ R113, R112, R113 ;  /* 0x0000007170717221 */ /* 0x001fe20000010000 */
[----:B-1----:R-:W-:-:S04]  /*16b0*/  FADD.FTZ R115, R126, R115 ;  /* 0x000000737e737221 */ /* 0x002fc80000010000 */
[----:B------:R-:W0:Y:S04]  /*16c0*/  SHFL.DOWN PT, R108, R113, 0x2, 0x1f ;  /* 0x08401f00716c7f89 */ /* 0x000e2800000e0000 */
[----:B------:R-:W1:Y:S01]  /*16d0*/  SHFL.DOWN PT, R110, R115, 0x2, 0x1f ;  /* 0x08401f00736e7f89 */ /* 0x000e6200000e0000 */
[----:B------:R-:W-:Y:S02]  /*16e0*/  PLOP3.LUT P0, PT, PT, PT, PT, 0x80, 0x8 ;  /* 0x000000000008781c */ /* 0x000fe40003f0f070 */
[----:B------:R-:W-:Y:S02]  /*16f0*/  MOV R111, 0x400 ;  /* 0x00000400006f7802 */ /* 0x000fe40000000f00 */
[----:B------:R-:W-:Y:S01]  /*1700*/  @!P2 PLOP3.LUT P0, PT, P3, PT, PT, 0x80, 0x8 ;  /* 0x000000000008a81c */ /* 0x000fe20001f0f070 */
[----:B0-----:R-:W-:Y:S01]  /*1710*/  FADD.FTZ R108, R113, R108 ;  /* 0x0000006c716c7221 */ /* 0x001fe20000010000 */
[----:B-1----:R-:W-:-:S04]  /*1720*/  FADD.FTZ R110, R115, R110 ;  /* 0x0000006e736e7221 */ /* 0x002fc80000010000 */
[----:B------:R-:W0:Y:S04]  /*1730*/  SHFL.DOWN PT, R109, R108, 0x1, 0x1f ;  /* 0x08201f006c6d7f89 */ /* 0x000e2800000e0000 */
[----:B------:R-:W1:Y:S01]  /*1740*/  SHFL.DOWN PT, R127, R110, 0x1, 0x1f ;  /* 0x08201f006e7f7f89 */ /* 0x000e6200000e0000 */
[----:B---3--:R-:W-:-:S04]  /*1750*/  LEA R111, R220, R111, 0x18 ;  /* 0x0000006fdc6f7211 */ /* 0x008fc800078ec0ff */
[----:B------:R-:W-:-:S04]  /*1760*/  IADD3 R222, PT, PT, R111, 0x3020, RZ ;  /* 0x000030206fde7810 */ /* 0x000fc80007ffe0ff */
[----:B------:R-:W-:Y:S02]  /*1770*/  @!P2 MOV R112, R222 ;  /* 0x000000de0070a202 */ /* 0x000fe40000000f00 */
        /* <DEDUP_REMOVED lines=8> */
[----:B------:R-:W-:Y:S01]  /*1800*/  BAR.SYNC.DEFER_BLOCKING 0x0 ;  /* 0x0000000000007b1d */ /* 0x000fe20000010000 */
[----:B------:R-:W-:Y:S01]  /*1810*/  FADD.FTZ R26, R114, R26 ;  /* 0x0000001a721a7221 */ /* 0x000fe20000010000 */
[----:B------:R-:W-:-:S04]  /*1820*/  FFMA.FTZ R2, R189, R114, R2 ;  /* 0x00000072bd027223 */ /* 0x000fc80000010002 */
        /* <DEDUP_REMOVED lines=60> */
[----:B----4-:R-:W-:Y:S01]  /*1bf0*/  @P1 SHF.L.U32 R182, R218, 0x10, RZ ;  /* 0x00000010dab61819 */ /* 0x010fe200000006ff */
        /* <DEDUP_REMOVED lines=14> */
[----:B------:R-:W-:Y:S01]  /*1ce0*/  LOP3.LUT P2, RZ, R124, 0xff000000, RZ, 0xc0, !PT ;  /* 0xff0000007cff7812 */ /* 0x000fe2000784c0ff */
[----:B------:R-:W-:Y:S01]  /*1cf0*/  FADD.FTZ R216, R216, -R219 ;  /* 0x800000dbd8d87221 */ /* 0x000fe20000010000 */
[-C--:B------:R-:W-:Y:S01]  /*1d00*/  FFMA.FTZ R211, R211, R183.reuse, R186 ;  /* 0x000000b7d3d37223 */ /* 0x080fe200000100ba */
[----:B------:R-:W-:Y:S01]  /*1d10*/  FADD.FTZ R114, R213, -R114 ;  /* 0x80000072d5727221 */ /* 0x000fe20000010000 */
[----:B------:R-:W-:Y:S02]  /*1d20*/  HFMA2 R178, -RZ, RZ, 0, 0 ;  /* 0x00000000ffb27431 */ /* 0x000fe400000001ff */
[----:B------:R-:W-:Y:S01]  /*1d30*/  FMUL.FTZ R113, R165, R216 ;  /* 0x000000d8a5717220 */ /* 0x000fe20000410000 */
[----:B------:R-:W-:Y:S01]  /*1d40*/  LOP3.LUT P4, RZ, R125, 0xff0000, RZ, 0xc0, !PT ;  /* 0x00ff00007dff7812 */ /* 0x000fe2000788c0ff */
[----:B------:R-:W-:Y:S01]  /*1d50*/  FADD.FTZ R210, R210, -R211 ;  /* 0x800000d3d2d27221 */ /* 0x000fe20000010000 */
[----:B------:R-:W-:Y:S01]  /*1d60*/  CS2R R180, SRZ ;  /* 0x0000000000b47805 */ /* 0x000fe2000001ff00 */
[----:B------:R-:W-:Y:S01]  /*1d70*/  FMUL.FTZ R113, R113, R182 ;  /* 0x000000b671717220 */ /* 0x000fe20000410000 */
[----:B------:R-:W-:Y:S01]  /*1d80*/  FFMA.FTZ R221, R221, R183, R186 ;  /* 0x000000b7dddd7223 */ /* 0x000fe200000100ba */
[----:B------:R-:W-:Y:S01]  /*1d90*/  @P6 SHF.L.U32 R112, R109, 0x10, RZ ;  /* 0x000000106d706819 */ /* 0x000fe200000006ff */
[----:B------:R-:W-:Y:S01]  /*1da0*/  FMUL.FTZ R115, R165, R210 ;  /* 0x000000d2a5737220 */ /* 0x000fe20000410000 */
[----:B------:R-:W-:Y:S01]  /*1db0*/  FMUL.FTZ R215, R113, UR4 ;  /* 0x0000000471d77c20 */ /* 0x000fe20008410000 */
[----:B------:R-:W-:Y:S01]  /*1dc0*/  LOP3.LUT P5, RZ, R125, 0xff, RZ, 0xc0, !PT ;  /* 0x000000ff7dff7812 */ /* 0x000fe200078ac0ff */
[----:B------:R-:W-:Y:S01]  /*1dd0*/  FADD.FTZ R214, R214, -R221 ;  /* 0x800000ddd6d67221 */ /* 0x000fe20000010000 */
[----:B------:R-:W-:Y:S01]  /*1de0*/  FMUL.FTZ R115, R115, R182 ;  /* 0x000000b673737220 */ /* 0x000fe20000410000 */
[----:B------:R-:W-:Y:S01]  /*1df0*/  @P6 FMUL.FTZ R178, R215, R112 ;  /* 0x00000070d7b26220 */ /* 0x000fe20000410000 */
[----:B------:R-:W-:Y:S01]  /*1e00*/  @P2 PRMT R112, R109, 0x7632, R112 ;  /* 0x000076326d702816 */ /* 0x000fe20000000070 */
[----:B------:R-:W-:Y:S01]  /*1e10*/  FMUL.FTZ R109, R165, R114 ;  /* 0x00000072a56d7220 */ /* 0x000fe20000410000 */
[----:B------:R-:W-:Y:S01]  /*1e20*/  @P4 SHF.L.U32 R168, R111, 0x10, RZ ;  /* 0x000000106fa84819 */ /* 0x000fe200000006ff */
[----:B------:R-:W-:Y:S01]  /*1e30*/  FMUL.FTZ R211, R115, UR4 ;  /* 0x0000000473d37c20 */ /* 0x000fe20008410000 */
[----:B------:R-:W-:Y:S01]  /*1e40*/  @P2 SHF.L.U32 R112, R112, 0x10, RZ ;  /* 0x0000001070702819 */ /* 0x000fe200000006ff */
[----:B------:R-:W-:Y:S01]  /*1e50*/  FMUL.FTZ R109, R109, R182 ;  /* 0x000000b66d6d7220 */ /* 0x000fe20000410000 */
[----:B------:R-:W-:Y:S01]  /*1e60*/  MOV R184, RZ ;  /* 0x000000ff00b87202 */ /* 0x000fe20000000f00 */
[----:B------:R-:W-:Y:S01]  /*1e70*/  @P4 FMUL.FTZ R184, R211, R168 ;  /* 0x000000a8d3b84220 */ /* 0x000fe20000410000 */
[----:B------:R-:W-:Y:S01]  /*1e80*/  FMUL.FTZ R113, R165, R214 ;  /* 0x000000d6a5717220 */ /* 0x000fe20000410000 */
[----:B------:R-:W-:Y:S01]  /*1e90*/  FMUL.FTZ R170, R109, UR4 ;  /* 0x000000046daa7c20 */ /* 0x000fe20008410000 */
[----:B------:R-:W-:Y:S01]  /*1ea0*/  FMUL.FTZ R109, R46, R215 ;  /* 0x000000d72e6d7220 */ /* 0x000fe20000410000 */
[----:B------:R-:W-:Y:S01]  /*1eb0*/  @P5 SHF.L.U32 R114, R110, 0x10, RZ ;  /* 0x000000106e725819 */ /* 0x000fe200000006ff */
[----:B------:R-:W-:Y:S01]  /*1ec0*/  FMUL.FTZ R113, R113, R182 ;  /* 0x000000b671717220 */ /* 0x000fe20000410000 */
[----:B------:R-:W-:Y:S01]  /*1ed0*/  @P2 FMUL.FTZ R181, R170, R112 ;  /* 0x00000070aab52220 */ /* 0x000fe20000410000 */
[----:B------:R-:W-:Y:S01]  /*1ee0*/  FMUL.FTZ R112, R47, R170 ;  /* 0x000000aa2f707220 */ /* 0x000fe20000410000 */
[----:B------:R-:W-:Y:S01]  /*1ef0*/  FSEL R115, R109, RZ, P6 ;  /* 0x000000ff6d737208 */ /* 0x000fe20003000000 */
[----:B------:R-:W-:Y:S01]  /*1f00*/  FMUL.FTZ R113, R113, UR4 ;  /* 0x0000000471717c20 */ /* 0x000fe20008410000 */
[----:B------:R-:W-:Y:S01]  /*1f10*/  LOP3.LUT P6, RZ, R125, 0xff00, RZ, 0xc0, !PT ;  /* 0x0000ff007dff7812 */ /* 0x000fe200078cc0ff */
[--C-:B------:R-:W-:Y:S01]  /*1f20*/  FFMA.FTZ R187, R187, R183, R186.reuse ;  /* 0x000000b7bbbb7223 */ /* 0x100fe200000100ba */
[----:B------:R-:W-:Y:S01]  /*1f30*/  FSEL R168, R112, RZ, P2 ;  /* 0x000000ff70a87208 */ /* 0x000fe20001000000 */
[----:B------:R-:W-:Y:S01]  /*1f40*/  @P5 FMUL.FTZ R180, R113, R114 ;  /* 0x0000007271b45220 */ /* 0x000fe20000410000 */
[----:B------:R-:W-:Y:S01]  /*1f50*/  ISETP.GE.U32.AND P2, PT, R124, RZ, PT ;  /* 0x000000ff7c00720c */ /* 0x000fe20003f46070 */
[----:B------:R-:W-:Y:S01]  /*1f60*/  FMUL.FTZ R113, R48, R113 ;  /* 0x0000007130717220 */ /* 0x000fe20000410000 */
[----:B------:R-:W-:Y:S01]  /*1f70*/  FMUL.FTZ R109, R50, R211 ;  /* 0x000000d3326d7220 */ /* 0x000fe20000410000 */
[-CC-:B------:R-:W-:Y:S01]  /*1f80*/  FFMA.FTZ R185, R185, R183.reuse, R186.reuse ;  /* 0x000000b7b9b97223 */ /* 0x180fe200000100ba */
[----:B------:R-:W-:Y:S01]  /*1f90*/  ISETP.GE.U32.AND.EX P2, PT, R125, 0x1000000, PT, P2 ;  /* 0x010000007d00780c */ /* 0x000fe20003f46120 */
[----:B------:R-:W-:Y:S01]  /*1fa0*/  FADD.FTZ R204, R204, -R187 ;  /* 0x800000bbcccc7221 */ /* 0x000fe20000010000 */
[----:B------:R-:W-:Y:S01]  /*1fb0*/  FSEL R170, R113, RZ, P5 ;  /* 0x000000ff71aa7208 */ /* 0x000fe20002800000 */
[-CC-:B------:R-:W-:Y:S01]  /*1fc0*/  FFMA.FTZ R169, R169, R183.reuse, R186.reuse ;  /* 0x000000b7a9a97223 */ /* 0x180fe200000100ba */
[----:B------:R-:W-:Y:S01]  /*1fd0*/  FADD.FTZ R202, R202, -R185 ;  /* 0x800000b9caca7221 */ /* 0x000fe20000010000 */
[----:B------:R-:W-:Y:S01]  /*1fe0*/  LOP3.LUT P5, RZ, R124, 0xff, RZ, 0xc0, !PT ;  /* 0x000000ff7cff7812 */ /* 0x000fe200078ac0ff */
[----:B------:R-:W-:Y:S01]  /*1ff0*/  FFMA.FTZ R189, R189, R183, R186 ;  /* 0x000000b7bdbd7223 */ /* 0x000fe200000100ba */
[----:B------:R-:W-:Y:S01]  /*2000*/  FSEL R211, R109, RZ, P4 ;  /* 0x000000ff6dd37208 */ /* 0x000fe20002000000 */
[----:B------:R-:W-:Y:S01]  /*2010*/  FADD.FTZ R208, R208, -R169 ;  /* 0x800000a9d0d07221 */ /* 0x000fe20000010000 */
[----:B------:R-:W-:Y:S01]  /*2020*/  LOP3.LUT P4, RZ, R124, 0xff00, RZ, 0xc0, !PT ;  /* 0x0000ff007cff7812 */ /* 0x000fe2000788c0ff */
[----:B------:R-:W-:Y:S01]  /*2030*/  FMUL.FTZ R113, R165, R202 ;  /* 0x000000caa5717220 */ /* 0x000fe20000410000 */
[----:B------:R-:W-:Y:S01]  /*2040*/  @P6 PRMT R109, R110, 0x7632, R109 ;  /* 0x000076326e6d6816 */ /* 0x000fe2000000006d */
[----:B------:R-:W-:Y:S01]  /*2050*/  FADD.FTZ R206, R206, -R189 ;  /* 0x800000bdcece7221 */ /* 0x000fe20000010000 */
[----:B------:R-:W-:Y:S01]  /*2060*/  @P2 PRMT R114, R111, 0x7632, R114 ;  /* 0x000076326f722816 */ /* 0x000fe20000000072 */
[----:B------:R-:W-:Y:S01]  /*2070*/  FMUL.FTZ R111, R165, R204 ;  /* 0x000000cca56f7220 */ /* 0x000fe20000410000 */
[----:B------:R-:W-:Y:S01]  /*2080*/  @P6 SHF.L.U32 R112, R109, 0x10, RZ ;  /* 0x000000106d706819 */ /* 0x000fe200000006ff */
[----:B------:R-:W-:Y:S01]  /*2090*/  FMUL.FTZ R109, R165, R208 ;  /* 0x000000d0a56d7220 */ /* 0x000fe20000410000 */
[-C--:B------:R-:W-:Y:S01]  /*20a0*/  FMUL.FTZ R113, R113, R182.reuse ;  /* 0x000000b671717220 */ /* 0x080fe20000410000 */
[-C--:B------:R-:W-:Y:S01]  /*20b0*/  FMUL.FTZ R111, R111, R182.reuse ;  /* 0x000000b66f6f7220 */ /* 0x080fe20000410000 */
[----:B------:R-:W-:Y:S01]  /*20c0*/  @P2 SHF.L.U32 R114, R114, 0x10, RZ ;  /* 0x0000001072722819 */ /* 0x000fe200000006ff */
[----:B------:R-:W-:Y:S01]  /*20d0*/  FMUL.FTZ R109, R109, R182 ;  /* 0x000000b66d6d7220 */ /* 0x000fe20000410000 */
[----:B------:R-:W-:Y:S01]  /*20e0*/  FMUL.FTZ R125, R113, UR4 ;  /* 0x00000004717d7c20 */ /* 0x000fe20008410000 */
[----:B------:R-:W-:Y:S01]  /*20f0*/  FMUL.FTZ R124, R111, UR4 ;  /* 0x000000046f7c7c20 */ /* 0x000fe20008410000 */
[----:B------:R-:W-:Y:S01]  /*2100*/  FMUL.FTZ R111, R165, R206 ;  /* 0x000000cea56f7220 */ /* 0x000fe20000410000 */
[C---:B------:R-:W-:Y:S01]  /*2110*/  @P5 SHF.L.U32 R110, R108.reuse, 0x10, RZ ;  /* 0x000000106c6e5819 */ /* 0x040fe200000006ff */
[----:B------:R-:W-:Y:S01]  /*2120*/  FMUL.FTZ R113, R109, UR4 ;  /* 0x000000046d717c20 */ /* 0x000fe20008410000 */
[----:B------:R-:W-:Y:S01]  /*2130*/  @P4 PRMT R108, R108, 0x7632, R108 ;  /* 0x000076326c6c4816 */ /* 0x000fe2000000006c */
[----:B------:R-:W-:Y:S01]  /*2140*/  FMUL.FTZ R111, R111, R182 ;  /* 0x000000b66f6f7220 */ /* 0x000fe20000410000 */
[----:B------:R-:W-:Y:S01]  /*2150*/  MOV R187, RZ ;  /* 0x000000ff00bb7202 */ /* 0x000fe20000000f00 */
[----:B------:R-:W-:Y:S01]  /*2160*/  @P2 FMUL.FTZ R187, R125, R114 ;  /* 0x000000727dbb2220 */ /* 0x000fe20000410000 */
[----:B------:R-:W-:Y:S01]  /*2170*/  CS2R R188, SRZ ;  /* 0x0000000000bc7805 */ /* 0x000fe2000001ff00 */
[----:B------:R-:W-:Y:S01]  /*2180*/  FMUL.FTZ R114, R111, UR4 ;  /* 0x000000046f727c20 */ /* 0x000fe20008410000 */
[----:B------:R-:W-:Y:S01]  /*2190*/  HFMA2 R185, -RZ, RZ, 0, 0 ;  /* 0x00000000ffb97431 */ /* 0x000fe200000001ff */
[----:B------:R-:W-:Y:S01]  /*21a0*/  @P4 SHF.L.U32 R109, R108, 0x10, RZ ;  /* 0x000000106c6d4819 */ /* 0x000fe200000006ff */
[----:B------:R-:W-:Y:S01]  /*21b0*/  @P6 FMUL.FTZ R185, R124, R112 ;  /* 0x000000707cb96220 */ /* 0x000fe20000410000 */
[----:B------:R-:W-:Y:S01]  /*21c0*/  @P5 FMUL.FTZ R188, R113, R110 ;  /* 0x0000006e71bc5220 */ /* 0x000fe20000410000 */
[----:B------:R-:W-:Y:S01]  /*21d0*/  FMUL.FTZ R111, R49, R124 ;  /* 0x0000007c316f7220 */ /* 0x000fe20000410000 */
[----:B------:R-:W-:Y:S01]  /*21e0*/  FMUL.FTZ R112, R51, R125 ;  /* 0x0000007d33707220 */ /* 0x000fe20000410000 */
[----:B------:R-:W-:Y:S01]  /*21f0*/  FMUL.FTZ R108, R44, R113 ;  /* 0x000000712c6c7220 */ /* 0x000fe20000410000 */
[----:B------:R-:W-:Y:S01]  /*2200*/  FMUL.FTZ R110, R45, R114 ;  /* 0x000000722d6e7220 */ /* 0x000fe20000410000 */
[----:B------:R-:W-:Y:S01]  /*2210*/  @P4 FMUL.FTZ R189, R114, R109 ;  /* 0x0000006d72bd4220 */ /* 0x000fe20000410000 */
[----:B------:R-:W-:-:S02]  /*2220*/  FSEL R109, R111, RZ, P6 ;  /* 0x000000ff6f6d7208 */ /* 0x000fc40003000000 */
[----:B------:R-:W-:Y:S02]  /*2230*/  FSEL R112, R112, RZ, P2 ;  /* 0x000000ff70707208 */ /* 0x000fe40001000000 */
[----:B------:R-:W-:Y:S02]  /*2240*/  FSEL R108, R108, RZ, P5 ;  /* 0x000000ff6c6c7208 */ /* 0x000fe40002800000 */
[----:B------:R-:W-:Y:S02]  /*2250*/  FSEL R113, R110, RZ, P4 ;  /* 0x000000ff6e717208 */ /* 0x000fe40002000000 */
[----:B------:R-:W-:Y:S02]  /*2260*/  F2FP.BF16.F32.PACK_AB R110, R109, R170 ;  /* 0x000000aa6d6e723e */ /* 0x000fe400000010ff */
[----:B------:R-:W-:Y:S02]  /*2270*/  F2FP.BF16.F32.PACK_AB R111, R112, R211 ;  /* 0x000000d3706f723e */ /* 0x000fe400000010ff */
[----:B------:R-:W-:-:S02]  /*2280*/  F2FP.BF16.F32.PACK_AB R109, R168, R115 ;  /* 0x00000073a86d723e */ /* 0x000fc400000010ff */
[----:B------:R-:W-:Y:S01]  /*2290*/  F2FP.BF16.F32.PACK_AB R108, R113, R108 ;  /* 0x0000006c716c723e */ /* 0x000fe200000010ff */
[----:B------:R-:W-:Y:S06]  /*22a0*/  BRA `(.L_x_2730) ;  /* 0x00000004008c7947 */ /* 0x000fec0003800000 */
.L_x_2729:
[-CC-:B------:R-:W-:Y:S01]  /*22b0*/  FFMA.FTZ R219, R219, R183.reuse, R186.reuse ;  /* 0x000000b7dbdb7223 */ /* 0x180fe200000100ba */
[C---:B-----5:R-:W-:Y:S01]  /*22c0*/  LOP3.LUT P6, RZ, R124.reuse, 0xff0000, RZ, 0xc0, !PT ;  /* 0x00ff00007cff7812 */ /* 0x060fe200078cc0ff */
[-CC-:B------:R-:W-:Y:S01]  /*22d0*/  FFMA.FTZ R112, R217, R183.reuse, R186.reuse ;  /* 0x000000b7d9707223 */ /* 0x180fe200000100ba */
[----:B------:R-:W-:Y:S01]  /*22e0*/  LOP3.LUT P2, RZ, R124, 0xff000000, RZ, 0xc0, !PT ;  /* 0xff0000007cff7812 */ /* 0x000fe2000784c0ff */
[----:B------:R-:W-:Y:S01]  /*22f0*/  FADD.FTZ R216, R216, -R219 ;  /* 0x800000dbd8d87221 */ /* 0x000fe20000010000 */
[-CC-:B------:R-:W-:Y:S01]  /*2300*/  FFMA.FTZ R221, R221, R183.reuse, R186.reuse ;  /* 0x000000b7dddd7223 */ /* 0x180fe200000100ba */
[----:B------:R-:W-:Y:S01]  /*2310*/  LOP3.LUT P5, RZ, R125, 0xff, RZ, 0xc0, !PT ;  /* 0x000000ff7dff7812 */ /* 0x000fe200078ac0ff */
[----:B------:R-:W-:Y:S01]  /*2320*/  FFMA.FTZ R211, R211, R183, R186 ;  /* 0x000000b7d3d37223 */ /* 0x000fe200000100ba */
[----:B------:R-:W-:Y:S01]  /*2330*/  FMUL.FTZ R105, R165, R216 ;  /* 0x000000d8a5697220 */ /* 0x000fe20000410000 */
[----:B------:R-:W-:Y:S01]  /*2340*/  FADD.FTZ R214, R214, -R221 ;  /* 0x800000ddd6d67221 */ /* 0x000fe20000010000 */
[----:B------:R-:W-:Y:S01]  /*2350*/  LOP3.LUT P4, RZ, R125, 0xff0000, RZ, 0xc0, !PT ;  /* 0x00ff00007dff7812 */ /* 0x000fe2000788c0ff */
[----:B------:R-:W-:Y:S01]  /*2360*/  FADD.FTZ R210, R210, -R211 ;  /* 0x800000d3d2d27221 */ /* 0x000fe20000010000 */
[----:B------:R-:W-:Y:S01]  /*2370*/  FMUL.FTZ R104, R105, R182 ;  /* 0x000000b669687220 */ /* 0x000fe20000410000 */
[----:B------:R-:W-:Y:S01]  /*2380*/  HFMA2 R178, -RZ, RZ, 0, 0 ;  /* 0x00000000ffb27431 */ /* 0x000fe200000001ff */
[----:B------:R-:W-:Y:S01]  /*2390*/  @P6 SHF.L.U32 R106, R109, 0x10, RZ ;  /* 0x000000106d6a6819 */ /* 0x000fe200000006ff */
[----:B------:R-:W-:Y:S01]  /*23a0*/  FMUL.FTZ R113, R165, R214 ;  /* 0x000000d6a5717220 */ /* 0x000fe20000410000 */
[----:B------:R-:W-:Y:S01]  /*23b0*/  FMUL.FTZ R115, R104, UR4 ;  /* 0x0000000468737c20 */ /* 0x000fe20008410000 */
[----:B------:R-:W-:Y:S01]  /*23c0*/  FADD.FTZ R104, R213, -R112 ;  /* 0x80000070d5687221 */ /* 0x000fe20000010000 */
[----:B------:R-:W-:Y:S01]  /*23d0*/  @P2 PRMT R109, R109, 0x7632, R109 ;  /* 0x000076326d6d2816 */ /* 0x000fe2000000006d */
[----:B------:R-:W-:Y:S01]  /*23e0*/  FMUL.FTZ R215, R165, R210 ;  /* 0x000000d2a5d77220 */ /* 0x000fe20000410000 */
[----:B------:R-:W-:Y:S01]  /*23f0*/  @P6 FMUL.FTZ R178, R115, R106 ;  /* 0x0000006a73b26220 */ /* 0x000fe20000410000 */
[----:B------:R-:W-:Y:S01]  /*2400*/  FMUL.FTZ R104, R165, R104 ;  /* 0x00000068a5687220 */ /* 0x000fe20000410000 */
[-C--:B------:R-:W-:Y:S01]  /*2410*/  FMUL.FTZ R107, R113, R182.reuse ;  /* 0x000000b6716b7220 */ /* 0x080fe20000410000 */
[----:B------:R-:W-:Y:S01]  /*2420*/  @P2 SHF.L.U32 R213, R109, 0x10, RZ ;  /* 0x000000106dd52819 */ /* 0x000fe200000006ff */
[-C--:B------:R-:W-:Y:S01]  /*2430*/  FMUL.FTZ R109, R215, R182.reuse ;  /* 0x000000b6d76d7220 */ /* 0x080fe20000410000 */
[----:B------:R-:W-:Y:S01]  /*2440*/  FMUL.FTZ R106, R104, R182 ;  /* 0x000000b6686a7220 */ /* 0x000fe20000410000 */
[----:B------:R-:W-:-:S02]  /*2450*/  @P5 SHF.L.U32 R112, R110, 0x10, RZ ;  /* 0x000000106e705819 */ /* 0x000fc400000006ff */
[----:B------:R-:W-:Y:S01]  /*2460*/  CS2R R180, SRZ ;  /* 0x0000000000b47805 */ /* 0x000fe2000001ff00 */
[----:B------:R-:W-:Y:S01]  /*2470*/  FMUL.FTZ R107, R107, UR4 ;  /* 0x000000046b6b7c20 */ /* 0x000fe20008410000 */
[----:B------:R-:W-:Y:S01]  /*2480*/  FMUL.FTZ R106, R106, UR4 ;  /* 0x000000046a6a7c20 */ /* 0x000fe20008410000 */
[----:B------:R-:W-:Y:S01]  /*2490*/  @P4 SHF.L.U32 R114, R111, 0x10, RZ ;  /* 0x000000106f724819 */ /* 0x000fe200000006ff */
[----:B------:R-:W-:Y:S01]  /*24a0*/  FMUL.FTZ R211, R109, UR4 ;  /* 0x000000046dd37c20 */ /* 0x000fe20008410000 */
[----:B------:R-:W-:Y:S01]  /*24b0*/  FMUL.FTZ R109, R46, R115 ;  /* 0x000000732e6d7220 */ /* 0x000fe20000410000 */
[----:B------:R-:W-:Y:S01]  /*24c0*/  @P2 FMUL.FTZ R181, R106, R213 ;  /* 0x000000d56ab52220 */ /* 0x000fe20000410000 */
[----:B------:R-:W-:Y:S01]  /*24d0*/  FMUL.FTZ R106, R47, R106 ;  /* 0x0000006a2f6a7220 */ /* 0x000fe20000410000 */
[----:B------:R-:W-:Y:S01]  /*24e0*/  @P5 FMUL.FTZ R180, R107, R112 ;  /* 0x000000706bb45220 */ /* 0x000fe20000410000 */
[----:B------:R-:W-:Y:S01]  /*24f0*/  FMUL.FTZ R107, R48, R107 ;  /* 0x0000006b306b7220 */ /* 0x000fe20000410000 */
[----:B------:R-:W-:Y:S01]  /*2500*/  MOV R184, RZ ;  /* 0x000000ff00b87202 */ /* 0x000fe20000000f00 */
[----:B------:R-:W-:Y:S01]  /*2510*/  FMUL.FTZ R112, R50, R211 ;  /* 0x000000d332707220 */ /* 0x000fe20000410000 */
[----:B------:R-:W-:Y:S01]  /*2520*/  @P4 FMUL.FTZ R184, R211, R114 ;  /* 0x00000072d3b84220 */ /* 0x000fe20000410000 */
[----:B------:R-:W-:Y:S01]  /*2530*/  FSEL R114, R106, RZ, P2 ;  /* 0x000000ff6a727208 */ /* 0x000fe20001000000 */
[-CC-:B------:R-:W-:Y:S01]  /*2540*/  FFMA.FTZ R185, R185, R183.reuse, R186.reuse ;  /* 0x000000b7b9b97223 */ /* 0x180fe200000100ba */
[----:B------:R-:W-:Y:S01]  /*2550*/  FSEL R109, R109, RZ, P6 ;  /* 0x000000ff6d6d7208 */ /* 0x000fe20003000000 */
[-CC-:B------:R-:W-:Y:S01]  /*2560*/  FFMA.FTZ R189, R189, R183.reuse, R186.reuse ;  /* 0x000000b7bdbd7223 */ /* 0x180fe200000100ba */
[----:B------:R-:W-:Y:S01]  /*2570*/  ISETP.GE.U32.AND P2, PT, R124, RZ, PT ;  /* 0x000000ff7c00720c */ /* 0x000fe20003f46070 */
[-CC-:B------:R-:W-:Y:S01]  /*2580*/  FFMA.FTZ R187, R187, R183.reuse, R186.reuse ;  /* 0x000000b7bbbb7223 */ /* 0x180fe200000100ba */
[----:B------:R-:W-:Y:S01]  /*2590*/  LOP3.LUT P6, RZ, R125, 0xff00, RZ, 0xc0, !PT ;  /* 0x0000ff007dff7812 */ /* 0x000fe200078cc0ff */
[----:B------:R-:W-:Y:S01]  /*25a0*/  FFMA.FTZ R169, R169, R183, R186 ;  /* 0x000000b7a9a97223 */ /* 0x000fe200000100ba */
[----:B------:R-:W-:Y:S01]  /*25b0*/  FSEL R168, R107, RZ, P5 ;  /* 0x000000ff6ba87208 */ /* 0x000fe20002800000 */
[----:B------:R-:W-:Y:S01]  /*25c0*/  FADD.FTZ R202, R202, -R185 ;  /* 0x800000b9caca7221 */ /* 0x000fe20000010000 */
[----:B------:R-:W-:Y:S01]  /*25d0*/  LOP3.LUT P5, RZ, R124, 0xff, RZ, 0xc0, !PT ;  /* 0x000000ff7cff7812 */ /* 0x000fe200078ac0ff */
[----:B------:R-:W-:Y:S01]  /*25e0*/  FADD.FTZ R206, R206, -R189 ;  /* 0x800000bdcece7221 */ /* 0x000fe20000010000 */
[----:B------:R-:W-:Y:S01]  /*25f0*/  FSEL R211, R112, RZ, P4 ;  /* 0x000000ff70d37208 */ /* 0x000fe20002000000 */
[----:B------:R-:W-:Y:S01]  /*2600*/  FADD.FTZ R204, R204, -R187 ;  /* 0x800000bbcccc7221 */ /* 0x000fe20000010000 */
[----:B------:R-:W-:Y:S01]  /*2610*/  LOP3.LUT P4, RZ, R124, 0xff00, RZ, 0xc0, !PT ;  /* 0x0000ff007cff7812 */ /* 0x000fe2000788c0ff */
[----:B------:R-:W-:Y:S01]  /*2620*/  FADD.FTZ R208, R208, -R169 ;  /* 0x800000a9d0d07221 */ /* 0x000fe20000010000 */
[----:B------:R-:W-:Y:S01]  /*2630*/  ISETP.GE.U32.AND.EX P2, PT, R125, 0x1000000, PT, P2 ;  /* 0x010000007d00780c */ /* 0x000fe20003f46120 */
[C---:B------:R-:W-:Y:S01]  /*2640*/  FMUL.FTZ R202, R165.reuse, R202 ;  /* 0x000000caa5ca7220 */ /* 0x040fe20000410000 */
[C---:B------:R-:W-:Y:S01]  /*2650*/  FMUL.FTZ R206, R165.reuse, R206 ;  /* 0x000000cea5ce7220 */ /* 0x040fe20000410000 */
[----:B------:R-:W-:Y:S01]  /*2660*/  @P6 PRMT R110, R110, 0x7632, R110 ;  /* 0x000076326e6e6816 */ /* 0x000fe2000000006e */
[C---:B------:R-:W-:Y:S01]  /*2670*/  FMUL.FTZ R204, R165.reuse, R204 ;  /* 0x000000cca5cc7220 */ /* 0x040fe20000410000 */
[----:B------:R-:W-:Y:S01]  /*2680*/  FMUL.FTZ R125, R165, R208 ;  /* 0x000000d0a57d7220 */ /* 0x000fe20000410000 */
[----:B------:R-:W-:Y:S01]  /*2690*/  FMUL.FTZ R107, R206, R182 ;  /* 0x000000b6ce6b7220 */ /* 0x000fe20000410000 */
[----:B------:R-:W-:-:S02]  /*26a0*/  @P5 SHF.L.U32 R124, R108, 0x10, RZ ;  /* 0x000000106c7c5819 */ /* 0x000fc400000006ff */
[----:B------:R-:W-:Y:S02]  /*26b0*/  CS2R R188, SRZ ;  /* 0x0000000000bc7805 */ /* 0x000fe4000001ff00 */
[----:B------:R-:W-:Y:S01]  /*26c0*/  @P6 SHF.L.U32 R169, R110, 0x10, RZ ;  /* 0x000000106ea96819 */ /* 0x000fe200000006ff */
[-C--:B------:R-:W-:Y:S01]  /*26d0*/  FMUL.FTZ R110, R202, R182.reuse ;  /* 0x000000b6ca6e7220 */ /* 0x080fe20000410000 */
[----:B------:R-:W-:Y:S01]  /*26e0*/  @P4 PRMT R108, R108, 0x7632, R108 ;  /* 0x000076326c6c4816 */ /* 0x000fe2000000006c */
[----:B------:R-:W-:Y:S01]  /*26f0*/  HFMA2 R185, -RZ, RZ, 0, 0 ;  /* 0x00000000ffb97431 */ /* 0x000fe200000001ff */
[----:B------:R-:W-:Y:S01]  /*2700*/  @P2 PRMT R106, R111, 0x7632, R106 ;  /* 0x000076326f6a2816 */ /* 0x000fe2000000006a */
[----:B------:R-:W-:Y:S01]  /*2710*/  FMUL.FTZ R112, R110, UR4 ;  /* 0x000000046e707c20 */ /* 0x000fe20008410000 */
[----:B------:R-:W-:Y:S01]  /*2720*/  @P4 SHF.L.U32 R111, R108, 0x10, RZ ;  /* 0x000000106c6f4819 */ /* 0x000fe200000006ff */
[-C--:B------:R-:W-:Y:S01]  /*2730*/  FMUL.FTZ R108, R204, R182.reuse ;  /* 0x000000b6cc6c7220 */ /* 0x080fe20000410000 */
[----:B------:R-:W-:Y:S01]  /*2740*/  @P2 SHF.L.U32 R213, R106, 0x10, RZ ;  /* 0x000000106ad52819 */ /* 0x000fe200000006ff */
[----:B------:R-:W-:Y:S01]  /*2750*/  FMUL.FTZ R106, R125, R182 ;  /* 0x000000b67d6a7220 */ /* 0x000fe20000410000 */
[----:B------:R-:W-:Y:S01]  /*2760*/  FMUL.FTZ R110, R107, UR4 ;  /* 0x000000046b6e7c20 */ /* 0x000fe20008410000 */
[----:B------:R-:W-:Y:S01]  /*2770*/  FMUL.FTZ R108, R108, UR4 ;  /* 0x000000046c6c7c20 */ /* 0x000fe20008410000 */
[----:B------:R-:W-:Y:S01]  /*2780*/  MOV R187, RZ ;  /* 0x000000ff00bb7202 */ /* 0x000fe20000000f00 */
[----:B------:R-:W-:Y:S01]  /*2790*/  FMUL.FTZ R115, R106, UR4 ;  /* 0x000000046a737c20 */ /* 0x000fe20008410000 */
[----:B------:R-:W-:Y:S01]  /*27a0*/  @P4 FMUL.FTZ R189, R110, R111 ;  /* 0x0000006f6ebd4220 */ /* 0x000fe20000410000 */
[----:B------:R-:W-:Y:S01]  /*27b0*/  @P6 FMUL.FTZ R185, R108, R169 ;  /* 0x000000a96cb96220 */ /* 0x000fe20000410000 */
[----:B------:R-:W-:Y:S01]  /*27c0*/  @P2 FMUL.FTZ R187, R112, R213 ;  /* 0x000000d570bb2220 */ /* 0x000fe20000410000 */
[----:B------:R-:W-:Y:S01]  /*27d0*/  FMUL.FTZ R111, R49, R108 ;  /* 0x0000006c316f7220 */ /* 0x000fe20000410000 */
[----:B------:R-:W-:Y:S01]  /*27e0*/  FMUL.FTZ R112, R51, R112 ;  /* 0x0000007033707220 */ /* 0x000fe20000410000 */
[----:B------:R-:W-:Y:S01]  /*27f0*/  FMUL.FTZ R108, R44, R115 ;  /* 0x000000732c6c7220 */ /* 0x000fe20000410000 */
[----:B------:R-:W-:Y:S01]  /*2800*/  FMUL.FTZ R110, R45, R110 ;  /* 0x0000006e2d6e7220 */ /* 0x000fe20000410000 */
[----:B------:R-:W-:Y:S01]  /*2810*/  @P5 FMUL.FTZ R188, R115, R124 ;  /* 0x0000007c73bc5220 */ /* 0x000fe20000410000 */
[----:B------:R-:W-:-:S02]  /*2820*/  F2FP.BF16.F32.PACK_AB R106, R204, R113 ;  /* 0x00000071cc6a723e */ /* 0x000fc400000010ff */
[----:B------:R-:W-:Y:S02]  /*2830*/  FSEL R112, R112, RZ, P2 ;  /* 0x000000ff70707208 */ /* 0x000fe40001000000 */
[----:B------:R-:W-:Y:S02]  /*2840*/  FSEL R115, R111, RZ, P6 ;  /* 0x000000ff6f737208 */ /* 0x000fe40003000000 */
[----:B------:R-:W-:Y:S02]  /*2850*/  FSEL R108, R108, RZ, P5 ;  /* 0x000000ff6c6c7208 */ /* 0x000fe40002800000 */
[----:B------:R-:W-:Y:S02]  /*2860*/  FSEL R113, R110, RZ, P4 ;  /* 0x000000ff6e717208 */ /* 0x000fe40002000000 */
[----:B------:R-:W-:Y:S02]  /*2870*/  F2FP.BF16.F32.PACK_AB R105, R104, R105 ;  /* 0x000000696869723e */ /* 0x000fe400000010ff */
[----:B------:R-:W-:-:S02]  /*2880*/  F2FP.BF16.F32.PACK_AB R107, R202, R215 ;  /* 0x000000d7ca6b723e */ /* 0x000fc400000010ff */
[----:B------:R-:W-:Y:S02]  /*2890*/  F2FP.BF16.F32.PACK_AB R104, R206, R125 ;  /* 0x0000007dce68723e */ /* 0x000fe400000010ff */
[----:B------:R-:W-:Y:S02]  /*28a0*/  F2FP.BF16.F32.PACK_AB R111, R112, R211 ;  /* 0x000000d3706f723e */ /* 0x000fe400000010ff */
[----:B------:R-:W-:Y:S02]  /*28b0*/  F2FP.BF16.F32.PACK_AB R110, R115, R168 ;  /* 0x000000a8736e723e */ /* 0x000fe400000010ff */
[----:B------:R-:W-:Y:S02]  /*28c0*/  F2FP.BF16.F32.PACK_AB R109, R114, R109 ;  /* 0x0000006d726d723e */ /* 0x000fe400000010ff */
[----:B------:R-:W-:-:S07]  /*28d0*/  F2FP.BF16.F32.PACK_AB R108, R113, R108 ;  /* 0x0000006c716c723e */ /* 0x000fce00000010ff */
.L_x_2730:
        /* <DEDUP_REMOVED lines=14> */
[-CC-:B------:R-:W-:Y:S01]  /*29c0*/  FFMA.FTZ R203, R203, R183.reuse, R186.reuse ;  /* 0x000000b7cbcb7223 */ /* 0x180fe200000100ba */
[----:B------:R-:W-:Y:S01]  /*29d0*/  LOP3.LUT P5, RZ, R119, 0xff, RZ, 0xc0, !PT ;  /* 0x000000ff77ff7812 */ /* 0x000fe200078ac0ff */
[----:B------:R-:W-:Y:S01]  /*29e0*/  FFMA.FTZ R108, R207, R183, R186 ;  /* 0x000000b7cf6c7223 */ /* 0x000fe200000100ba */
[----:B------:R-:W-:Y:S01]  /*29f0*/  FMUL.FTZ R105, R165, R104 ;  /* 0x00000068a5697220 */ /* 0x000fe20000410000 */
[----:B------:R-:W-:Y:S01]  /*2a00*/  FADD.FTZ R196, R196, -R201 ;  /* 0x800000c9c4c47221 */ /* 0x000fe20000010000 */
[----:B------:R-:W-:Y:S01]  /*2a10*/  FADD.FTZ R192, R192, -R203 ;  /* 0x800000cbc0c07221 */ /* 0x000fe20000010000 */
[----:B------:R-:W-:Y:S01]  /*2a20*/  FADD.FTZ R108, R193, -R108 ;  /* 0x8000006cc16c7221 */ /* 0x000fe20000010000 */
[----:B------:R-:W-:Y:S01]  /*2a30*/  FMUL.FTZ R104, R105, R182 ;  /* 0x000000b669687220 */ /* 0x000fe20000410000 */
[----:B------:R-:W-:Y:S01]  /*2a40*/  FMUL.FTZ R110, R165, R196 ;  /* 0x000000c4a56e7220 */ /* 0x000fe20000410000 */
[----:B-----5:R-:W-:Y:S01]  /*2a50*/  @P6 SHF.L.U32 R106, R113, 0x10, RZ ;  /* 0x00000010716a6819 */ /* 0x020fe200000006ff */
[----:B------:R-:W-:Y:S01]  /*2a60*/  FMUL.FTZ R199, R165, R192 ;  /* 0x000000c0a5c77220 */ /* 0x000fe20000410000 */
[----:B------:R-:W-:Y:S01]  /*2a70*/  FMUL.FTZ R111, R104, UR4 ;  /* 0x00000004686f7c20 */ /* 0x000fe20008410000 */
[----:B------:R-:W-:-:S02]  /*2a80*/  CS2R R170, SRZ ;  /* 0x0000000000aa7805 */ /* 0x000fc4000001ff00 */
[----:B------:R-:W-:Y:S01]  /*2a90*/  LOP3.LUT P4, RZ, R119, 0xff0000, RZ, 0xc0, !PT ;  /* 0x00ff000077ff7812 */ /* 0x000fe2000788c0ff */
[----:B------:R-:W-:Y:S01]  /*2aa0*/  FMUL.FTZ R203, R165, R108 ;  /* 0x0000006ca5cb7220 */ /* 0x000fe20000410000 */
[----:B------:R-:W-:Y:S01]  /*2ab0*/  @P6 FMUL.FTZ R171, R111, R106 ;  /* 0x0000006a6fab6220 */ /* 0x000fe20000410000 */
[----:B------:R-:W-:Y:S01]  /*2ac0*/  @P2 PRMT R113, R113, 0x7632, R113 ;  /* 0x0000763271712816 */ /* 0x000fe20000000071 */
[-C--:B------:R-:W-:Y:S01]  /*2ad0*/  FMUL.FTZ R104, R110, R182.reuse ;  /* 0x000000b66e687220 */ /* 0x080fe20000410000 */
[-C--:B------:R-:W-:Y:S01]  /*2ae0*/  FMUL.FTZ R106, R199, R182.reuse ;  /* 0x000000b6c76a7220 */ /* 0x080fe20000410000 */
[----:B------:R-:W-:Y:S01]  /*2af0*/  FMUL.FTZ R108, R203, R182 ;  /* 0x000000b6cb6c7220 */ /* 0x000fe20000410000 */
[----:B------:R-:W-:Y:S01]  /*2b00*/  @P5 SHF.L.U32 R107, R114, 0x10, RZ ;  /* 0x00000010726b5819 */ /* 0x000fe200000006ff */
[----:B------:R-:W-:Y:S01]  /*2b10*/  FMUL.FTZ R168, R104, UR4 ;  /* 0x0000000468a87c20 */ /* 0x000fe20008410000 */
[----:B------:R-:W-:Y:S01]  /*2b20*/  @P2 SHF.L.U32 R113, R113, 0x10, RZ ;  /* 0x0000001071712819 */ /* 0x000fe200000006ff */
[----:B------:R-:W-:Y:S01]  /*2b30*/  FMUL.FTZ R169, R106, UR4 ;  /* 0x000000046aa97c20 */ /* 0x000fe20008410000 */
[----:B------:R-:W-:Y:S01]  /*2b40*/  FMUL.FTZ R104, R54, R111 ;  /* 0x0000006f36687220 */ /* 0x000fe20000410000 */
[----:B------:R-:W-:Y:S01]  /*2b50*/  FMUL.FTZ R108, R108, UR4 ;  /* 0x000000046c6c7c20 */ /* 0x000fe20008410000 */
[----:B------:R-:W-:-:S02]  /*2b60*/  HFMA2 R191, -RZ, RZ, 0, 0 ;  /* 0x00000000ffbf7431 */ /* 0x000fc400000001ff */
[----:B------:R-:W-:Y:S01]  /*2b70*/  @P2 FMUL.FTZ R170, R168, R113 ;  /* 0x00000071a8aa2220 */ /* 0x000fe20000410000 */
[----:B------:R-:W-:Y:S01]  /*2b80*/  @P5 FMUL.FTZ R191, R169, R107 ;  /* 0x0000006ba9bf5220 */ /* 0x000fe20000410000 */
[----:B------:R-:W-:Y:S01]  /*2b90*/  FMUL.FTZ R106, R55, R168 ;  /* 0x000000a8376a7220 */ /* 0x000fe20000410000 */
[----:B------:R-:W-:Y:S01]  /*2ba0*/  FMUL.FTZ R107, R56, R169 ;  /* 0x000000a9386b7220 */ /* 0x000fe20000410000 */
[----:B------:R-:W-:Y:S01]  /*2bb0*/  FSEL R168, R104, RZ, P6 ;  /* 0x000000ff68a87208 */ /* 0x000fe20003000000 */
[----:B------:R-:W-:Y:S01]  /*2bc0*/  FMUL.FTZ R104, R58, R108 ;  /* 0x0000006c3a687220 */ /* 0x000fe20000410000 */
[----:B------:R-:W-:Y:S01]  /*2bd0*/  @P4 SHF.L.U32 R109, R115, 0x10, RZ ;  /* 0x00000010736d4819 */ /* 0x000fe200000006ff */
[-CC-:B------:R-:W-:Y:S01]  /*2be0*/  FFMA.FTZ R205, R205, R183.reuse, R186.reuse ;  /* 0x000000b7cdcd7223 */ /* 0x180fe200000100ba */
[----:B------:R-:W-:Y:S01]  /*2bf0*/  LOP3.LUT P6, RZ, R119, 0xff00, RZ, 0xc0, !PT ;  /* 0x0000ff0077ff7812 */ /* 0x000fe200078cc0ff */
[-CC-:B------:R-:W-:Y:S01]  /*2c00*/  FFMA.FTZ R209, R209, R183.reuse, R186.reuse ;  /* 0x000000b7d1d17223 */ /* 0x180fe200000100ba */
[----:B------:R-:W-:Y:S01]  /*2c10*/  MOV R193, RZ ;  /* 0x000000ff00c17202 */ /* 0x000fe20000000f00 */
[--C-:B------:R-:W-:Y:S01]  /*2c20*/  FFMA.FTZ R195, R195, R183, R186.reuse ;  /* 0x000000b7c3c37223 */ /* 0x100fe200000100ba */
[----:B------:R-:W-:Y:S01]  /*2c30*/  FSEL R201, R107, RZ, P5 ;  /* 0x000000ff6bc97208 */ /* 0x000fe20002800000 */
[----:B------:R-:W-:Y:S01]  /*2c40*/  @P4 FMUL.FTZ R193, R108, R109 ;  /* 0x0000006d6cc14220 */ /* 0x000fe20000410000 */
        /* <DEDUP_REMOVED lines=8> */
[----:B------:R-:W-:Y:S01]  /*2cd0*/  ISETP.GE.U32.AND P2, PT, R118, RZ, PT ;  /* 0x000000ff7600720c */ /* 0x000fe20003f46070 */
[----:B------:R-:W-:Y:S01]  /*2ce0*/  FADD.FTZ R108, R194, -R197 ;  /* 0x800000c5c26c7221 */ /* 0x000fe20000010000 */
[C---:B------:R-:W-:Y:S01]  /*2cf0*/  FMUL.FTZ R198, R165.reuse, R198 ;  /* 0x000000c6a5c67220 */ /* 0x040fe20000410000 */
[----:B------:R-:W-:Y:S01]  /*2d00*/  FMUL.FTZ R200, R165, R200 ;  /* 0x000000c8a5c87220 */ /* 0x000fe20000410000 */
[----:B------:R-:W-:Y:S01]  /*2d10*/  ISETP.GE.U32.AND.EX P2, PT, R119, 0x1000000, PT, P2 ;  /* 0x010000007700780c */ /* 0x000fe20003f46120 */
[C---:B------:R-:W-:Y:S01]  /*2d20*/  FMUL.FTZ R113, R165.reuse, R104 ;  /* 0x00000068a5717220 */ /* 0x040fe20000410000 */
[----:B------:R-:W-:Y:S01]  /*2d30*/  FMUL.FTZ R118, R165, R108 ;  /* 0x0000006ca5767220 */ /* 0x000fe20000410000 */
[----:B------:R-:W-:Y:S01]  /*2d40*/  @P6 PRMT R114, R114, 0x7632, R114 ;  /* 0x0000763272726816 */ /* 0x000fe20000000072 */
[-C--:B------:R-:W-:Y:S01]  /*2d50*/  FMUL.FTZ R108, R198, R182.reuse ;  /* 0x000000b6c66c7220 */ /* 0x080fe20000410000 */
[-C--:B------:R-:W-:Y:S01]  /*2d60*/  FMUL.FTZ R109, R200, R182.reuse ;  /* 0x000000b6c86d7220 */ /* 0x080fe20000410000 */
[-C--:B------:R-:W-:Y:S01]  /*2d70*/  FMUL.FTZ R104, R113, R182.reuse ;  /* 0x000000b671687220 */ /* 0x080fe20000410000 */
[----:B------:R-:W-:Y:S01]  /*2d80*/  FMUL.FTZ R107, R118, R182 ;  /* 0x000000b6766b7220 */ /* 0x000fe20000410000 */
[----:B------:R-:W-:Y:S01]  /*2d90*/  @P5 SHF.L.U32 R106, R112, 0x10, RZ ;  /* 0x00000010706a5819 */ /* 0x000fe200000006ff */
[----:B------:R-:W-:Y:S01]  /*2da0*/  FMUL.FTZ R108, R108, UR4 ;  /* 0x000000046c6c7c20 */ /* 0x000fe20008410000 */
[----:B------:R-:W-:Y:S01]  /*2db0*/  @P6 SHF.L.U32 R114, R114, 0x10, RZ ;  /* 0x0000001072726819 */ /* 0x000fe200000006ff */
[----:B------:R-:W-:Y:S01]  /*2dc0*/  FMUL.FTZ R204, R109, UR4 ;  /* 0x000000046dcc7c20 */ /* 0x000fe20008410000 */
[----:B------:R-:W-:Y:S01]  /*2dd0*/  @P4 PRMT R112, R112, 0x7632, R112 ;  /* 0x0000763270704816 */ /* 0x000fe20000000070 */
[----:B------:R-:W-:Y:S01]  /*2de0*/  FMUL.FTZ R109, R104, UR4 ;  /* 0x00000004686d7c20 */ /* 0x000fe20008410000 */
[----:B------:R-:W-:Y:S01]  /*2df0*/  FMUL.FTZ R104, R107, UR4 ;  /* 0x000000046b687c20 */ /* 0x000fe20008410000 */
[----:B------:R-:W-:Y:S01]  /*2e00*/  HFMA2 R196, -RZ, RZ, 0, 0 ;  /* 0x00000000ffc47431 */ /* 0x000fe200000001ff */
[----:B------:R-:W-:Y:S01]  /*2e10*/  F2FP.BF16.F32.PACK_AB R105, R110, R105 ;  /* 0x000000696e69723e */ /* 0x000fe200000010ff */
[----:B------:R-:W-:Y:S01]  /*2e20*/  HFMA2 R192, -RZ, RZ, 0, 0 ;  /* 0x00000000ffc07431 */ /* 0x000fe200000001ff */
[----:B------:R-:W-:Y:S01]  /*2e30*/  @P4 SHF.L.U32 R112, R112, 0x10, RZ ;  /* 0x0000001070704819 */ /* 0x000fe200000006ff */
[----:B------:R-:W-:Y:S01]  /*2e40*/  @P6 FMUL.FTZ R196, R108, R114 ;  /* 0x000000726cc46220 */ /* 0x000fe20000410000 */
[----:B------:R-:W-:Y:S01]  /*2e50*/  FMUL.FTZ R110, R57, R108 ;  /* 0x0000006c396e7220 */ /* 0x000fe20000410000 */
[----:B------:R-:W-:Y:S01]  /*2e60*/  @P5 FMUL.FTZ R192, R109, R106 ;  /* 0x0000006a6dc05220 */ /* 0x000fe20000410000 */
[----:B------:R-:W-:Y:S01]  /*2e70*/  FMUL.FTZ R108, R52, R109 ;  /* 0x0000006d346c7220 */ /* 0x000fe20000410000 */
[----:B------:R-:W-:Y:S01]  /*2e80*/  @P2 PRMT R115, R115, 0x7632, R115 ;  /* 0x0000763273732816 */ /* 0x000fe20000000073 */
[----:B------:R-:W-:Y:S01]  /*2e90*/  FMUL.FTZ R111, R59, R204 ;  /* 0x000000cc3b6f7220 */ /* 0x000fe20000410000 */
[----:B------:R-:W-:Y:S01]  /*2ea0*/  FMUL.FTZ R109, R53, R104 ;  /* 0x00000068356d7220 */ /* 0x000fe20000410000 */
[----:B------:R-:W-:Y:S01]  /*2eb0*/  MOV R190, RZ ;  /* 0x000000ff00be7202 */ /* 0x000fe20000000f00 */
[----:B------:R-:W-:Y:S01]  /*2ec0*/  @P4 FMUL.FTZ R190, R104, R112 ;  /* 0x0000007068be4220 */ /* 0x000fe20000410000 */
[----:B------:R-:W-:-:S02]  /*2ed0*/  @P2 SHF.L.U32 R115, R115, 0x10, RZ ;  /* 0x0000001073732819 */ /* 0x000fc400000006ff */
[----:B------:R-:W-:Y:S02]  /*2ee0*/  F2FP.BF16.F32.PACK_AB R104, R118, R113 ;  /* 0x000000717668723e */ /* 0x000fe400000010ff */
[----:B------:R-:W-:Y:S02]  /*2ef0*/  FSEL R111, R111, RZ, P2 ;  /* 0x000000ff6f6f7208 */ /* 0x000fe40001000000 */
[----:B------:R-:W-:Y:S02]  /*2f00*/  FSEL R110, R110, RZ, P6 ;  /* 0x000000ff6e6e7208 */ /* 0x000fe40003000000 */
[----:B------:R-:W-:Y:S02]  /*2f10*/  FSEL R108, R108, RZ, P5 ;  /* 0x000000ff6c6c7208 */ /* 0x000fe40002800000 */
[----:B------:R-:W-:Y:S02]  /*2f20*/  FSEL R113, R109, RZ, P4 ;  /* 0x000000ff6d717208 */ /* 0x000fe40002000000 */
[----:B------:R-:W-:Y:S01]  /*2f30*/  MOV R194, RZ ;  /* 0x000000ff00c27202 */ /* 0x000fe20000000f00 */
[----:B------:R-:W-:Y:S01]  /*2f40*/  @P2 FMUL.FTZ R194, R204, R115 ;  /* 0x00000073ccc22220 */ /* 0x000fe20000410000 */
[----:B------:R-:W-:-:S02]  /*2f50*/  F2FP.BF16.F32.PACK_AB R107, R200, R203 ;  /* 0x000000cbc86b723e */ /* 0x000fc400000010ff */
[----:B------:R-:W-:Y:S02]  /*2f60*/  F2FP.BF16.F32.PACK_AB R106, R198, R199 ;  /* 0x000000c7c66a723e */ /* 0x000fe400000010ff */
[----:B------:R-:W-:Y:S02]  /*2f70*/  F2FP.BF16.F32.PACK_AB R111, R111, R202 ;  /* 0x000000ca6f6f723e */ /* 0x000fe400000010ff */
[----:B------:R-:W-:Y:S02]  /*2f80*/  F2FP.BF16.F32.PACK_AB R110, R110, R201 ;  /* 0x000000c96e6e723e */ /* 0x000fe400000010ff */
[----:B------:R-:W-:Y:S02]  /*2f90*/  F2FP.BF16.F32.PACK_AB R109, R169, R168 ;  /* 0x000000a8a96d723e */ /* 0x000fe400000010ff */
[----:B------:R-:W-:Y:S01]  /*2fa0*/  F2FP.BF16.F32.PACK_AB R108, R113, R108 ;  /* 0x0000006c716c723e */ /* 0x000fe200000010ff */
[----:B------:R-:W-:Y:S06]  /*2fb0*/  BRA `(.L_x_2732) ;  /* 0x0000000400807947 */ /* 0x000fec0003800000 */
.L_x_2731:
[-CC-:B0-----:R-:W-:Y:S01]  /*2fc0*/  FFMA.FTZ R108, R199, R183.reuse, R186.reuse ;  /* 0x000000b7c76c7223 */ /* 0x181fe200000100ba */
[C---:B------:R-:W-:Y:S01]  /*2fd0*/  LOP3.LUT P6, RZ, R118.reuse, 0xff0000, RZ, 0xc0, !PT ;  /* 0x00ff000076ff7812 */ /* 0x040fe200078cc0ff */
[-C--:B------:R-:W-:Y:S01]  /*2fe0*/  FFMA.FTZ R201, R201, R183.reuse, R186 ;  /* 0x000000b7c9c97223 */ /* 0x080fe200000100ba */
[----:B------:R-:W-:Y:S01]  /*2ff0*/  LOP3.LUT P2, RZ, R118, 0xff000000, RZ, 0xc0, !PT ;  /* 0xff00000076ff7812 */ /* 0x000fe2000784c0ff */
[----:B------:R-:W-:Y:S01]  /*3000*/  FADD.FTZ R108, R191, -R108 ;  /* 0x8000006cbf6c7221 */ /* 0x000fe20000010000 */
[-CC-:B------:R-:W-:Y:S01]  /*3010*/  FFMA.FTZ R203, R203, R183.reuse, R186.reuse ;  /* 0x000000b7cbcb7223 */ /* 0x180fe200000100ba */
[----:B------:R-:W-:Y:S01]  /*3020*/  FFMA.FTZ R168, R207, R183, R186 ;  /* 0x000000b7cfa87223 */ /* 0x000fe200000100ba */
[----:B------:R-:W-:Y:S01]  /*3030*/  FADD.FTZ R196, R196, -R201 ;  /* 0x800000c9c4c47221 */ /* 0x000fe20000010000 */
[----:B------:R-:W-:Y:S01]  /*3040*/  FMUL.FTZ R109, R165, R108 ;  /* 0x0000006ca56d7220 */ /* 0x000fe20000410000 */
[----:B------:R-:W-:Y:S01]  /*3050*/  LOP3.LUT P4, RZ, R119, 0xff0000, RZ, 0xc0, !PT ;  /* 0x00ff000077ff7812 */ /* 0x000fe2000788c0ff */
[----:B------:R-:W-:Y:S01]  /*3060*/  FADD.FTZ R192, R192, -R203 ;  /* 0x800000cbc0c07221 */ /* 0x000fe20000010000 */
[----:B------:R-:W-:Y:S01]  /*3070*/  FADD.FTZ R168, R193, -R168 ;  /* 0x800000a8c1a87221 */ /* 0x000fe20000010000 */
[----:B------:R-:W-:Y:S01]  /*3080*/  FMUL.FTZ R108, R182, R109 ;  /* 0x0000006db66c7220 */ /* 0x000fe20000410000 */
[----:B------:R-:W-:Y:S01]  /*3090*/  FMUL.FTZ R109, R165, R196 ;  /* 0x000000c4a56d7220 */ /* 0x000fe20000410000 */
[----:B-----5:R-:W-:Y:S01]  /*30a0*/  @P6 SHF.L.U32 R110, R113, 0x10, RZ ;  /* 0x00000010716e6819 */ /* 0x020fe200000006ff */
[C---:B------:R-:W-:Y:S01]  /*30b0*/  FMUL.FTZ R169, R165.reuse, R192 ;  /* 0x000000c0a5a97220 */ /* 0x040fe20000410000 */
[----:B------:R-:W-:Y:S01]  /*30c0*/  FMUL.FTZ R111, R108, UR4 ;  /* 0x000000046c6f7c20 */ /* 0x000fe20008410000 */
[----:B------:R-:W-:Y:S01]  /*30d0*/  FMUL.FTZ R201, R165, R168 ;  /* 0x000000a8a5c97220 */ /* 0x000fe20000410000 */
[----:B------:R-:W-:Y:S01]  /*30e0*/  FMUL.FTZ R108, R182, R109 ;  /* 0x0000006db66c7220 */ /* 0x000fe20000410000 */
[----:B------:R-:W-:-:S02]  /*30f0*/  CS2R R170, SRZ ;  /* 0x0000000000aa7805 */ /* 0x000fc4000001ff00 */
[----:B------:R-:W-:Y:S01]  /*3100*/  @P2 PRMT R113, R113, 0x7632, R113 ;  /* 0x0000763271712816 */ /* 0x000fe20000000071 */
[----:B------:R-:W-:Y:S01]  /*3110*/  @P6 FMUL.FTZ R171, R110, R111 ;  /* 0x0000006f6eab6220 */ /* 0x000fe20000410000 */
[C---:B------:R-:W-:Y:S01]  /*3120*/  FMUL.FTZ R109, R182.reuse, R169 ;  /* 0x000000a9b66d7220 */ /* 0x040fe20000410000 */
[----:B------:R-:W-:Y:S01]  /*3130*/  FMUL.FTZ R110, R182, R201 ;  /* 0x000000c9b66e7220 */ /* 0x000fe20000410000 */
[----:B------:R-:W-:Y:S01]  /*3140*/  FMUL.FTZ R168, R108, UR4 ;  /* 0x000000046ca87c20 */ /* 0x000fe20008410000 */
[----:B------:R-:W-:Y:S01]  /*3150*/  @P2 SHF.L.U32 R199, R113, 0x10, RZ ;  /* 0x0000001071c72819 */ /* 0x000fe200000006ff */
[----:B------:R-:W-:Y:S01]  /*3160*/  FMUL.FTZ R108, R54, R111 ;  /* 0x0000006f366c7220 */ /* 0x000fe20000410000 */
[----:B------:R-:W-:Y:S01]  /*3170*/  @P4 SHF.L.U32 R192, R115, 0x10, RZ ;  /* 0x0000001073c04819 */ /* 0x000fe200000006ff */
[----:B------:R-:W-:Y:S01]  /*3180*/  FMUL.FTZ R113, R109, UR4 ;  /* 0x000000046d717c20 */ /* 0x000fe20008410000 */
[----:B------:R-:W-:Y:S01]  /*3190*/  FMUL.FTZ R169, R110, UR4 ;  /* 0x000000046ea97c20 */ /* 0x000fe20008410000 */
[-C--:B------:R-:W-:Y:S01]  /*31a0*/  FMUL.FTZ R109, R55, R168.reuse ;  /* 0x000000a8376d7220 */ /* 0x080fe20000410000 */
[----:B------:R-:W-:Y:S01]  /*31b0*/  LOP3.LUT P5, RZ, R119, 0xff, RZ, 0xc0, !PT ;  /* 0x000000ff77ff7812 */ /* 0x000fe200078ac0ff */
[----:B------:R-:W-:Y:S01]  /*31c0*/  @P2 FMUL.FTZ R170, R199, R168 ;  /* 0x000000a8c7aa2220 */ /* 0x000fe20000410000 */
[----:B------:R-:W-:Y:S01]  /*31d0*/  MOV R193, RZ ;  /* 0x000000ff00c17202 */ /* 0x000fe20000000f00 */
[-C--:B------:R-:W-:Y:S01]  /*31e0*/  @P4 FMUL.FTZ R193, R192, R169.reuse ;  /* 0x000000a9c0c14220 */ /* 0x080fe20000410000 */
[----:B------:R-:W-:Y:S01]  /*31f0*/  FSEL R168, R108, RZ, P6 ;  /* 0x000000ff6ca87208 */ /* 0x000fe20003000000 */
[----:B------:R-:W-:Y:S01]  /*3200*/  FMUL.FTZ R108, R58, R169 ;  /* 0x000000a93a6c7220 */ /* 0x000fe20000410000 */
[----:B------:R-:W-:Y:S01]  /*3210*/  FSEL R169, R109, RZ, P2 ;  /* 0x000000ff6da97208 */ /* 0x000fe20001000000 */
[----:B------:R-:W-:Y:S01]  /*3220*/  FMUL.FTZ R110, R56, R113 ;  /* 0x00000071386e7220 */ /* 0x000fe20000410000 */
[----:B------:R-:W-:Y:S01]  /*3230*/  ISETP.GE.U32.AND P2, PT, R118, RZ, PT ;  /* 0x000000ff7600720c */ /* 0x000fe20003f46070 */
[-CC-:B------:R-:W-:Y:S01]  /*3240*/  FFMA.FTZ R209, R209, R183.reuse, R186.reuse ;  /* 0x000000b7d1d17223 */ /* 0x180fe200000100ba */
[----:B------:R-:W-:Y:S01]  /*3250*/  LOP3.LUT P6, RZ, R119, 0xff00, RZ, 0xc0, !PT ;  /* 0x0000ff0077ff7812 */ /* 0x000fe200078cc0ff */
[-CC-:B------:R-:W-:Y:S01]  /*3260*/  FFMA.FTZ R205, R205, R183.reuse, R186.reuse ;  /* 0x000000b7cdcd7223 */ /* 0x180fe200000100ba */
[----:B------:R-:W-:Y:S01]  /*3270*/  ISETP.GE.U32.AND.EX P2, PT, R119, 0x1000000, PT, P2 ;  /* 0x010000007700780c */ /* 0x000fe20003f46120 */
[----:B------:R-:W-:Y:S01]  /*3280*/  HFMA2 R191, -RZ, RZ, 0, 0 ;  /* 0x00000000ffbf7431 */ /* 0x000fe200000001ff */
[----:B------:R-:W-:Y:S01]  /*3290*/  @P5 SHF.L.U32 R196, R114, 0x10, RZ ;  /* 0x0000001072c45819 */ /* 0x000fe200000006ff */
[--C-:B------:R-:W-:Y:S01]  /*32a0*/  FFMA.FTZ R195, R195, R183, R186.reuse ;  /* 0x000000b7c3c37223 */ /* 0x100fe200000100ba */
[----:B------:R-:W-:Y:S01]  /*32b0*/  FSEL R199, R110, RZ, P5 ;  /* 0x000000ff6ec77208 */ /* 0x000fe20002800000 */
[----:B------:R-:W-:Y:S01]  /*32c0*/  FADD.FTZ R200, R200, -R209 ;  /* 0x800000d1c8c87221 */ /* 0x000fe20000010000 */
[----:B------:R-:W-:Y:S01]  /*32d0*/  FSEL R202, R108, RZ, P4 ;  /* 0x000000ff6cca7208 */ /* 0x000fe20002000000 */
[----:B------:R-:W-:Y:S01]  /*32e0*/  @P5 FMUL.FTZ R191, R196, R113 ;  /* 0x00000071c4bf5220 */ /* 0x000fe20000410000 */
[----:B------:R-:W-:Y:S01]  /*32f0*/  LOP3.LUT P5, RZ, R118, 0xff, RZ, 0xc0, !PT ;  /* 0x000000ff76ff7812 */ /* 0x000fe200078ac0ff */
[----:B------:R-:W-:Y:S01]  /*3300*/  FADD.FTZ R198, R198, -R205 ;  /* 0x800000cdc6c67221 */ /* 0x000fe20000010000 */
[----:B------:R-:W-:Y:S01]  /*3310*/  LOP3.LUT P4, RZ, R118, 0xff00, RZ, 0xc0, !PT ;  /* 0x0000ff0076ff7812 */ /* 0x000fe2000788c0ff */
[----:B------:R-:W-:Y:S01]  /*3320*/  FADD.FTZ R190, R190, -R195 ;  /* 0x800000c3bebe7221 */ /* 0x000fe20000010000 */
[----:B------:R-:W-:Y:S01]  /*3330*/  FFMA.FTZ R197, R197, R183, R186 ;  /* 0x000000b7c5c57223 */ /* 0x000fe200000100ba */
[----:B------:R-:W-:Y:S01]  /*3340*/  @P2 PRMT R108, R115, 0x7632, R108 ;  /* 0x00007632736c2816 */ /* 0x000fe2000000006c */
[C---:B------:R-:W-:Y:S01]  /*3350*/  FMUL.FTZ R115, R165.reuse, R200 ;  /* 0x000000c8a5737220 */ /* 0x040fe20000410000 */
[C---:B------:R-:W-:Y:S01]  /*3360*/  FMUL.FTZ R109, R165.reuse, R198 ;  /* 0x000000c6a56d7220 */ /* 0x040fe20000410000 */
[C---:B------:R-:W-:Y:S01]  /*3370*/  FMUL.FTZ R111, R165.reuse, R190 ;  /* 0x000000bea56f7220 */ /* 0x040fe20000410000 */
[----:B------:R-:W-:Y:S01]  /*3380*/  FADD.FTZ R204, R194, -R197 ;  /* 0x800000c5c2cc7221 */ /* 0x000fe20000010000 */
[----:B------:R-:W-:Y:S01]  /*3390*/  @P6 PRMT R114, R114, 0x7632, R114 ;  /* 0x0000763272726816 */ /* 0x000fe20000000072 */
[C---:B------:R-:W-:Y:S01]  /*33a0*/  FMUL.FTZ R110, R182.reuse, R115 ;  /* 0x00000073b66e7220 */ /* 0x040fe20000410000 */
[----:B------:R-:W-:Y:S01]  /*33b0*/  FMUL.FTZ R109, R182, R109 ;  /* 0x0000006db66d7220 */ /* 0x000fe20000410000 */
[----:B------:R-:W-:Y:S01]  /*33c0*/  @P2 SHF.L.U32 R115, R108, 0x10, RZ ;  /* 0x000000106c732819 */ /* 0x000fe200000006ff */
[----:B------:R-:W-:Y:S01]  /*33d0*/  FMUL.FTZ R108, R182, R111 ;  /* 0x0000006fb66c7220 */ /* 0x000fe20000410000 */
[----:B------:R-:W-:Y:S01]  /*33e0*/  FMUL.FTZ R111, R165, R204 ;  /* 0x000000cca56f7220 */ /* 0x000fe20000410000 */
[----:B------:R-:W-:Y:S01]  /*33f0*/  @P6 SHF.L.U32 R113, R114, 0x10, RZ ;  /* 0x0000001072716819 */ /* 0x000fe200000006ff */
[----:B------:R-:W-:Y:S01]  /*3400*/  FMUL.FTZ R114, R109, UR4 ;  /* 0x000000046d727c20 */ /* 0x000fe20008410000 */
[----:B------:R-:W-:Y:S01]  /*3410*/  @P5 SHF.L.U32 R118, R112, 0x10, RZ ;  /* 0x0000001070765819 */ /* 0x000fe200000006ff */
[----:B------:R-:W-:Y:S01]  /*3420*/  FMUL.FTZ R109, R108, UR4 ;  /* 0x000000046c6d7c20 */ /* 0x000fe20008410000 */
[----:B------:R-:W-:Y:S01]  /*3430*/  @P4 PRMT R112, R112, 0x7632, R112 ;  /* 0x0000763270704816 */ /* 0x000fe20000000070 */
[----:B------:R-:W-:Y:S01]  /*3440*/  FMUL.FTZ R108, R182, R111 ;  /* 0x0000006fb66c7220 */ /* 0x000fe20000410000 */
[----:B------:R-:W-:-:S02]  /*3450*/  HFMA2 R196, -RZ, RZ, 0, 0 ;  /* 0x00000000ffc47431 */ /* 0x000fc400000001ff */
[----:B------:R-:W-:Y:S01]  /*3460*/  @P6 FMUL.FTZ R196, R113, R114 ;  /* 0x0000007271c46220 */ /* 0x000fe20000410000 */
[----:B------:R-:W-:Y:S01]  /*3470*/  FMUL.FTZ R110, R110, UR4 ;  /* 0x000000046e6e7c20 */ /* 0x000fe20008410000 */
[----:B------:R-:W-:Y:S01]  /*3480*/  @P4 SHF.L.U32 R113, R112, 0x10, RZ ;  /* 0x0000001070714819 */ /* 0x000fe200000006ff */
[----:B------:R-:W-:Y:S01]  /*3490*/  FMUL.FTZ R112, R108, UR4 ;  /* 0x000000046c707c20 */ /* 0x000fe20008410000 */
[----:B------:R-:W-:Y:S01]  /*34a0*/  MOV R194, RZ ;  /* 0x000000ff00c27202 */ /* 0x000fe20000000f00 */
[----:B------:R-:W-:Y:S02]  /*34b0*/  HFMA2 R192, -RZ, RZ, 0, 0 ;  /* 0x00000000ffc07431 */ /* 0x000fe400000001ff */
[-C--:B------:R-:W-:Y:S01]  /*34c0*/  @P2 FMUL.FTZ R194, R115, R110.reuse ;  /* 0x0000006e73c22220 */ /* 0x080fe20000410000 */
[-C--:B------:R-:W-:Y:S01]  /*34d0*/  @P5 FMUL.FTZ R192, R118, R109.reuse ;  /* 0x0000006d76c05220 */ /* 0x080fe20000410000 */
[----:B------:R-:W-:Y:S01]  /*34e0*/  FMUL.FTZ R111, R59, R110 ;  /* 0x0000006e3b6f7220 */ /* 0x000fe20000410000 */
[----:B------:R-:W-:Y:S01]  /*34f0*/  FMUL.FTZ R108, R52, R109 ;  /* 0x0000006d346c7220 */ /* 0x000fe20000410000 */
[----:B------:R-:W-:Y:S01]  /*3500*/  FMUL.FTZ R110, R57, R114 ;  /* 0x00000072396e7220 */ /* 0x000fe20000410000 */
[-C--:B------:R-:W-:Y:S01]  /*3510*/  FMUL.FTZ R109, R53, R112.reuse ;  /* 0x00000070356d7220 */ /* 0x080fe20000410000 */
[----:B------:R-:W-:Y:S01]  /*3520*/  MOV R190, RZ ;  /* 0x000000ff00be7202 */ /* 0x000fe20000000f00 */
        /* <DEDUP_REMOVED lines=8> */
[----:B------:R-:W-:-:S07]  /*35b0*/  F2FP.BF16.F32.PACK_AB R108, R113, R108 ;  /* 0x0000006c716c723e */ /* 0x000fce00000010ff */
.L_x_2732:
        /* <DEDUP_REMOVED lines=10> */
[-CC-:B------:R-:W-:Y:S01]  /*3660*/  FFMA.FTZ R106, R131, R183.reuse, R186.reuse ;  /* 0x000000b7836a7223 */ /* 0x180fe200000100ba */
[----:B------:R-:W-:Y:S01]  /*3670*/  LOP3.LUT P2, RZ, R116, 0xff000000, RZ, 0xc0, !PT ;  /* 0xff00000074ff7812 */ /* 0x000fe2000784c0ff */
[----:B------:R-:W-:Y:S01]  /*3680*/  FADD.FTZ R128, R128, -R105 ;  /* 0x8000006980807221 */ /* 0x000fe20000010000 */
[-C--:B------:R-:W-:Y:S01]  /*3690*/  FFMA.FTZ R172, R172, R183.reuse, R186 ;  /* 0x000000b7acac7223 */ /* 0x080fe200000100ba */
[----:B------:R-:W-:Y:S01]  /*36a0*/  FADD.FTZ R106, R129, -R106 ;  /* 0x8000006a816a7221 */ /* 0x000fe20000010000 */
[----:B------:R-:W-:Y:S01]  /*36b0*/  FFMA.FTZ R108, R175, R183, R186 ;  /* 0x000000b7af6c7223 */ /* 0x000fe200000100ba */
[----:B------:R-:W-:Y:S01]  /*36c0*/  FMUL.FTZ R111, R165, R128 ;  /* 0x00000080a56f7220 */ /* 0x000fe20000410000 */
[----:B------:R-:W-:Y:S01]  /*36d0*/  FADD.FTZ R172, R167, -R172 ;  /* 0x800000aca7ac7221 */ /* 0x000fe20000010000 */
[----:B------:R-:W-:Y:S01]  /*36e0*/  LOP3.LUT P4, RZ, R117, 0xff, RZ, 0xc0, !PT ;  /* 0x000000ff75ff7812 */ /* 0x000fe2000788c0ff */
[----:B------:R-:W-:Y:S01]  /*36f0*/  FMUL.FTZ R110, R165, R106 ;  /* 0x0000006aa56e7220 */ /* 0x000fe20000410000 */
[----:B------:R-:W-:Y:S01]  /*3700*/  FMUL.FTZ R104, R111, R182 ;  /* 0x000000b66f687220 */ /* 0x000fe20000410000 */
[----:B------:R-:W-:Y:S01]  /*3710*/  FADD.FTZ R108, R173, -R108 ;  /* 0x8000006cad6c7221 */ /* 0x000fe20000010000 */
[----:B-----5:R-:W-:Y:S01]  /*3720*/  @P5 SHF.L.U32 R105, R113, 0x10, RZ ;  /* 0x0000001071695819 */ /* 0x020fe200000006ff */
[C---:B------:R-:W-:Y:S01]  /*3730*/  FMUL.FTZ R167, R165.reuse, R172 ;  /* 0x000000aca5a77220 */ /* 0x040fe20000410000 */
[----:B------:R-:W-:Y:S01]  /*3740*/  FMUL.FTZ R109, R104, UR4 ;  /* 0x00000004686d7c20 */ /* 0x000fe20008410000 */
[----:B------:R-:W-:Y:S01]  /*3750*/  CS2R R118, SRZ ;  /* 0x0000000000767805 */ /* 0x000fe2000001ff00 */
[----:B------:R-:W-:Y:S01]  /*3760*/  FMUL.FTZ R104, R110, R182 ;  /* 0x000000b66e687220 */ /* 0x000fe20000410000 */
[----:B------:R-:W-:Y:S01]  /*3770*/  FMUL.FTZ R166, R165, R108 ;  /* 0x0000006ca5a67220 */ /* 0x000fe20000410000 */
[----:B------:R-:W-:Y:S01]  /*3780*/  @P5 FMUL.FTZ R119, R109, R105 ;  /* 0x000000696d775220 */ /* 0x000fe20000410000 */
[-C--:B------:R-:W-:Y:S01]  /*3790*/  FMUL.FTZ R105, R167, R182.reuse ;  /* 0x000000b6a7697220 */ /* 0x080fe20000410000 */
[----:B------:R-:W-:Y:S01]  /*37a0*/  @P2 PRMT R113, R113, 0x7632, R113 ;  /* 0x0000763271712816 */ /* 0x000fe20000000071 */
[----:B------:R-:W-:Y:S01]  /*37b0*/  FMUL.FTZ R108, R104, UR4 ;  /* 0x00000004686c7c20 */ /* 0x000fe20008410000 */
[----:B------:R-:W-:Y:S01]  /*37c0*/  LOP3.LUT P6, RZ, R117, 0xff00, RZ, 0xc0, !PT ;  /* 0x0000ff0075ff7812 */ /* 0x000fe200078cc0ff */
[----:B------:R-:W-:Y:S01]  /*37d0*/  FMUL.FTZ R128, R105, UR4 ;  /* 0x0000000469807c20 */ /* 0x000fe20008410000 */
[----:B------:R-:W-:Y:S01]  /*37e0*/  @P2 SHF.L.U32 R113, R113, 0x10, RZ ;  /* 0x0000001071712819 */ /* 0x000fe200000006ff */
[----:B------:R-:W-:Y:S01]  /*37f0*/  FMUL.FTZ R106, R166, R182 ;  /* 0x000000b6a66a7220 */ /* 0x000fe20000410000 */
[----:B------:R-:W-:Y:S01]  /*3800*/  FMUL.FTZ R105, R63, R108 ;  /* 0x0000006c3f697220 */ /* 0x000fe20000410000 */
[----:B------:R-:W-:Y:S01]  /*3810*/  @P4 SHF.L.U32 R107, R114, 0x10, RZ ;  /* 0x00000010726b4819 */ /* 0x000fe200000006ff */
[----:B------:R-:W-:Y:S01]  /*3820*/  FMUL.FTZ R104, R62, R109 ;  /* 0x0000006d3e687220 */ /* 0x000fe20000410000 */
[----:B------:R-:W-:Y:S01]  /*3830*/  CS2R R126, SRZ ;  /* 0x00000000007e7805 */ /* 0x000fe2000001ff00 */
[----:B------:R-:W-:Y:S01]  /*3840*/  FMUL.FTZ R129, R106, UR4 ;  /* 0x000000046a817c20 */ /* 0x000fe20008410000 */
[----:B------:R-:W-:Y:S01]  /*3850*/  @P2 FMUL.FTZ R118, R108, R113 ;  /* 0x000000716c762220 */ /* 0x000fe20000410000 */
[----:B------:R-:W-:Y:S01]  /*3860*/  FSEL R131, R105, RZ, P2 ;  /* 0x000000ff69837208 */ /* 0x000fe20001000000 */
[----:B------:R-:W-:Y:S01]  /*3870*/  @P4 FMUL.FTZ R127, R128, R107 ;  /* 0x0000006b807f4220 */ /* 0x000fe20000410000 */
[----:B------:R-:W-:Y:S01]  /*3880*/  FMUL.FTZ R106, R64, R128 ;  /* 0x00000080406a7220 */ /* 0x000fe20000410000 */
[----:B------:R-:W-:Y:S01]  /*3890*/  ISETP.GE.U32.AND P2, PT, R116, RZ, PT ;  /* 0x000000ff7400720c */ /* 0x000fe20003f46070 */
[----:B------:R-:W-:Y:S01]  /*38a0*/  FFMA.FTZ R105, R176, R183, R186 ;  /* 0x000000b7b0697223 */ /* 0x000fe200000100ba */
[----:B------:R-:W-:Y:S01]  /*38b0*/  FSEL R128, R104, RZ, P5 ;  /* 0x000000ff68807208 */ /* 0x000fe20002800000 */
[----:B------:R-:W-:Y:S01]  /*38c0*/  FMUL.FTZ R104, R65, R129 ;  /* 0x0000008141687220 */ /* 0x000fe20000410000 */
[----:B------:R-:W-:Y:S01]  /*38d0*/  @P6 PRMT R114, R114, 0x7632, R114 ;  /* 0x0000763272726816 */ /* 0x000fe20000000072 */
[----:B------:R-:W-:Y:S01]  /*38e0*/  FADD.FTZ R174, R174, -R105 ;  /* 0x80000069aeae7221 */ /* 0x000fe20000010000 */
[----:B------:R-:W-:-:S02]  /*38f0*/  ISETP.GE.U32.AND.EX P2, PT, R117, 0x1000000, PT, P2 ;  /* 0x010000007500780c */ /* 0x000fc40003f46120 */
[----:B------:R-:W-:Y:S01]  /*3900*/  FSEL R169, R104, RZ, P6 ;  /* 0x000000ff68a97208 */ /* 0x000fe20003000000 */
[-CC-:B------:R-:W-:Y:S01]  /*3910*/  FFMA.FTZ R104, R123, R183.reuse, R186.reuse ;  /* 0x000000b77b687223 */ /* 0x180fe200000100ba */
[----:B------:R-:W-:Y:S02]  /*3920*/  @P6 SHF.L.U32 R114, R114, 0x10, RZ ;  /* 0x0000001072726819 */ /* 0x000fe400000006ff */
[----:B------:R-:W-:Y:S01]  /*3930*/  FSEL R130, R106, RZ, P4 ;  /* 0x000000ff6a827208 */ /* 0x000fe20002000000 */
[-CC-:B------:R-:W-:Y:S01]  /*3940*/  FFMA.FTZ R106, R179, R183.reuse, R186.reuse ;  /* 0x000000b7b36a7223 */ /* 0x180fe200000100ba */
[----:B------:R-:W-:Y:S01]  /*3950*/  FFMA.FTZ R183, R122, R183, R186 ;  /* 0x000000b77ab77223 */ /* 0x000fe200000100ba */
[----:B------:R-:W-:Y:S01]  /*3960*/  LOP3.LUT P5, RZ, R116, 0xff, RZ, 0xc0, !PT ;  /* 0x000000ff74ff7812 */ /* 0x000fe200078ac0ff */
[----:B------:R-:W-:Y:S01]  /*3970*/  FADD.FTZ R104, R121, -R104 ;  /* 0x8000006879687221 */ /* 0x000fe20000010000 */
[----:B------:R-:W-:Y:S01]  /*3980*/  @P6 FMUL.FTZ R126, R129, R114 ;  /* 0x00000072817e6220 */ /* 0x000fe20000410000 */
[----:B------:R-:W-:Y:S01]  /*3990*/  FADD.FTZ R106, R177, -R106 ;  /* 0x8000006ab16a7221 */ /* 0x000fe20000010000 */
[----:B------:R-:W-:Y:S01]  /*39a0*/  LOP3.LUT P6, RZ, R117, 0xff0000, RZ, 0xc0, !PT ;  /* 0x00ff000075ff7812 */ /* 0x000fe200078cc0ff */
[----:B------:R-:W-:Y:S01]  /*39b0*/  FADD.FTZ R120, R120, -R183 ;  /* 0x800000b778787221 */ /* 0x000fe20000010000 */
[----:B------:R-:W-:Y:S01]  /*39c0*/  LOP3.LUT P4, RZ, R116, 0xff00, RZ, 0xc0, !PT ;  /* 0x0000ff0074ff7812 */ /* 0x000fe2000788c0ff */
[C---:B------:R-:W-:Y:S01]  /*39d0*/  FMUL.FTZ R113, R165.reuse, R104 ;  /* 0x00000068a5717220 */ /* 0x040fe20000410000 */
[C---:B------:R-:W-:Y:S01]  /*39e0*/  FMUL.FTZ R121, R165.reuse, R174 ;  /* 0x000000aea5797220 */ /* 0x040fe20000410000 */
[----:B------:R-:W-:Y:S01]  /*39f0*/  FMUL.FTZ R122, R165, R106 ;  /* 0x0000006aa57a7220 */ /* 0x000fe20000410000 */
[----:B------:R-:W-:Y:S01]  /*3a00*/  @P2 PRMT R104, R115, 0x7632, R104 ;  /* 0x0000763273682816 */ /* 0x000fe20000000068 */
[----:B------:R-:W-:Y:S01]  /*3a10*/  FMUL.FTZ R165, R165, R120 ;  /* 0x00000078a5a57220 */ /* 0x000fe20000410000 */
[-C--:B------:R-:W-:Y:S01]  /*3a20*/  FMUL.FTZ R106, R121, R182.reuse ;  /* 0x000000b6796a7220 */ /* 0x080fe20000410000 */
[-C--:B------:R-:W-:Y:S01]  /*3a30*/  FMUL.FTZ R108, R122, R182.reuse ;  /* 0x000000b67a6c7220 */ /* 0x080fe20000410000 */
[----:B------:R-:W-:Y:S01]  /*3a40*/  @P2 SHF.L.U32 R109, R104, 0x10, RZ ;  /* 0x00000010686d2819 */ /* 0x000fe200000006ff */
[-C--:B------:R-:W-:Y:S01]  /*3a50*/  FMUL.FTZ R104, R165, R182.reuse ;  /* 0x000000b6a5687220 */ /* 0x080fe20000410000 */
[----:B------:R-:W-:Y:S01]  /*3a60*/  @P5 SHF.L.U32 R105, R112, 0x10, RZ ;  /* 0x0000001070695819 */ /* 0x000fe200000006ff */
[----:B------:R-:W-:Y:S01]  /*3a70*/  FMUL.FTZ R182, R113, R182 ;  /* 0x000000b671b67220 */ /* 0x000fe20000410000 */
[----:B------:R-:W-:Y:S01]  /*3a80*/  @P6 SHF.L.U32 R107, R115, 0x10, RZ ;  /* 0x00000010736b6819 */ /* 0x000fe200000006ff */
[----:B------:R-:W-:Y:S01]  /*3a90*/  FMUL.FTZ R104, R104, UR4 ;  /* 0x0000000468687c20 */ /* 0x000fe20008410000 */
[----:B------:R-:W-:-:S02]  /*3aa0*/  @P4 PRMT R112, R112, 0x7632, R112 ;  /* 0x0000763270704816 */ /* 0x000fc40000000070 */
[----:B------:R-:W-:Y:S01]  /*3ab0*/  CS2R R114, SRZ ;  /* 0x0000000000727805 */ /* 0x000fe2000001ff00 */
[----:B------:R-:W-:Y:S01]  /*3ac0*/  FMUL.FTZ R108, R108, UR4 ;  /* 0x000000046c6c7c20 */ /* 0x000fe20008410000 */
[----:B------:R-:W-:Y:S01]  /*3ad0*/  FMUL.FTZ R116, R106, UR4 ;  /* 0x000000046a747c20 */ /* 0x000fe20008410000 */
[----:B------:R-:W-:Y:S01]  /*3ae0*/  FMUL.FTZ R182, R182, UR4 ;  /* 0x00000004b6b67c20 */ /* 0x000fe20008410000 */
[----:B------:R-:W-:Y:S01]  /*3af0*/  @P5 FMUL.FTZ R115, R104, R105 ;  /* 0x0000006968735220 */ /* 0x000fe20000410000 */
[----:B------:R-:W-:Y:S01]  /*3b00*/  MOV R117, RZ ;  /* 0x000000ff00757202 */ /* 0x000fe20000000f00 */
[----:B------:R-:W-:Y:S01]  /*3b10*/  @P2 FMUL.FTZ R117, R108, R109 ;  /* 0x0000006d6c752220 */ /* 0x000fe20000410000 */
[----:B------:R-:W-:Y:S01]  /*3b20*/  F2FP.BF16.F32.PACK_AB R105, R110, R111 ;  /* 0x0000006f6e69723e */ /* 0x000fe200000010ff */
[----:B------:R-:W-:Y:S01]  /*3b30*/  FMUL.FTZ R111, R67, R108 ;  /* 0x0000006c436f7220 */ /* 0x000fe20000410000 */
[----:B------:R-:W-:Y:S01]  /*3b40*/  @P4 SHF.L.U32 R112, R112, 0x10, RZ ;  /* 0x0000001070704819 */ /* 0x000fe200000006ff */
[----:B------:R-:W-:Y:S01]  /*3b50*/  FMUL.FTZ R110, R66, R116 ;  /* 0x00000074426e7220 */ /* 0x000fe20000410000 */
[----:B------:R-:W-:Y:S01]  /*3b60*/  FMUL.FTZ R108, R60, R104 ;  /* 0x000000683c6c7220 */ /* 0x000fe20000410000 */
[----:B------:R-:W-:Y:S01]  /*3b70*/  FMUL.FTZ R109, R61, R182 ;  /* 0x000000b63d6d7220 */ /* 0x000fe20000410000 */
[----:B------:R-:W-:Y:S01]  /*3b80*/  F2FP.BF16.F32.PACK_AB R104, R113, R165 ;  /* 0x000000a57168723e */ /* 0x000fe200000010ff */
[----:B------:R-:W-:Y:S01]  /*3b90*/  @P4 FMUL.FTZ R114, R182, R112 ;  /* 0x00000070b6724220 */ /* 0x000fe20000410000 */
[----:B------:R-:W-:Y:S01]  /*3ba0*/  FSEL R112, R110, RZ, P6 ;  /* 0x000000ff6e707208 */ /* 0x000fe20003000000 */
[----:B------:R-:W-:Y:S01]  /*3bb0*/  HFMA2 R129, -RZ, RZ, 0, 0 ;  /* 0x00000000ff817431 */ /* 0x000fe200000001ff */
[----:B------:R-:W-:Y:S01]  /*3bc0*/  FSEL R111, R111, RZ, P2 ;  /* 0x000000ff6f6f7208 */ /* 0x000fe20001000000 */
[----:B------:R-:W-:Y:S01]  /*3bd0*/  @P6 FMUL.FTZ R129, R116, R107 ;  /* 0x0000006b74816220 */ /* 0x000fe20000410000 */
        /* <DEDUP_REMOVED lines=9> */
.L_x_2733:
[-CC-:B0-----:R-:W-:Y:S01]  /*3c70*/  FFMA.FTZ R109, R130, R183.reuse, R186.reuse ;  /* 0x000000b7826d7223 */ /* 0x181fe200000100ba */
[C---:B------:R-:W-:Y:S01]  /*3c80*/  LOP3.LUT P6, RZ, R116.reuse, 0xff0000, RZ, 0xc0, !PT ;  /* 0x00ff000074ff7812 */ /* 0x040fe200078cc0ff */
[-CC-:B------:R-:W-:Y:S01]  /*3c90*/  FFMA.FTZ R118, R131, R183.reuse, R186.reuse ;  /* 0x000000b783767223 */ /* 0x180fe200000100ba */
[----:B------:R-:W-:Y:S01]  /*3ca0*/  LOP3.LUT P2, RZ, R116, 0xff000000, RZ, 0xc0, !PT ;  /* 0xff00000074ff7812 */ /* 0x000fe2000784c0ff */
[----:B------:R-:W-:Y:S01]  /*3cb0*/  FADD.FTZ R128, R128, -R109 ;  /* 0x8000006d80807221 */ /* 0x000fe20000010000 */
[----:B------:R-:W-:Y:S01]  /*3cc0*/  FFMA.FTZ R172, R172, R183, R186 ;  /* 0x000000b7acac7223 */ /* 0x000fe200000100ba */
[----:B------:R-:W-:Y:S01]  /*3cd0*/  LOP3.LUT P5, RZ, R117, 0xff, RZ, 0xc0, !PT ;  /* 0x000000ff75ff7812 */ /* 0x000fe200078ac0ff */
[----:B------:R-:W-:Y:S02]  /*3ce0*/  HFMA2 R119, -RZ, RZ, 0, 0 ;  /* 0x00000000ff777431 */ /* 0x000fe400000001ff */
[----:B------:R-:W-:Y:S01]  /*3cf0*/  FMUL.FTZ R109, R165, R128 ;  /* 0x00000080a56d7220 */ /* 0x000fe20000410000 */
[----:B------:R-:W-:Y:S01]  /*3d00*/  FADD.FTZ R172, R167, -R172 ;  /* 0x800000aca7ac7221 */ /* 0x000fe20000010000 */
[----:B------:R-:W-:Y:S01]  /*3d10*/  LOP3.LUT P4, RZ, R117, 0xff0000, RZ, 0xc0, !PT ;  /* 0x00ff000075ff7812 */ /* 0x000fe2000788c0ff */
[----:B------:R-:W-:-:S02]  /*3d20*/  HFMA2 R127, -RZ, RZ, 0, 0 ;  /* 0x00000000ff7f7431 */ /* 0x000fc400000001ff */
[----:B------:R-:W-:Y:S01]  /*3d30*/  FMUL.FTZ R108, R182, R109 ;  /* 0x0000006db66c7220 */ /* 0x000fe20000410000 */
[----:B------:R-:W-:Y:S01]  /*3d40*/  FFMA.FTZ R109, R176, R183, R186 ;  /* 0x000000b7b06d7223 */ /* 0x000fe200000100ba */
[----:B-----5:R-:W-:Y:S01]  /*3d50*/  @P6 SHF.L.U32 R110, R113, 0x10, RZ ;  /* 0x00000010716e6819 */ /* 0x020fe200000006ff */
[----:B------:R-:W-:Y:S01]  /*3d60*/  FMUL.FTZ R131, R165, R172 ;  /* 0x000000aca5837220 */ /* 0x000fe20000410000 */
[----:B------:R-:W-:Y:S01]  /*3d70*/  FMUL.FTZ R111, R108, UR4 ;  /* 0x000000046c6f7c20 */ /* 0x000fe20008410000 */
[----:B------:R-:W-:Y:S01]  /*3d80*/  FADD.FTZ R108, R129, -R118 ;  /* 0x80000076816c7221 */ /* 0x000fe20000010000 */
[----:B------:R-:W-:Y:S01]  /*3d90*/  FADD.FTZ R174, R174, -R109 ;  /* 0x8000006daeae7221 */ /* 0x000fe20000010000 */
[----:B------:R-:W-:Y:S01]  /*3da0*/  @P2 PRMT R113, R113, 0x7632, R113 ;  /* 0x0000763271712816 */ /* 0x000fe20000000071 */
[----:B------:R-:W-:Y:S01]  /*3db0*/  @P6 FMUL.FTZ R119, R110, R111 ;  /* 0x0000006f6e776220 */ /* 0x000fe20000410000 */
[C---:B------:R-:W-:Y:S01]  /*3dc0*/  FMUL.FTZ R109, R165.reuse, R108 ;  /* 0x0000006ca56d7220 */ /* 0x040fe20000410000 */
[----:B------:R-:W-:Y:S01]  /*3dd0*/  FMUL.FTZ R169, R165, R174 ;  /* 0x000000aea5a97220 */ /* 0x000fe20000410000 */
[----:B------:R-:W-:-:S02]  /*3de0*/  @P5 SHF.L.U32 R128, R114, 0x10, RZ ;  /* 0x0000001072805819 */ /* 0x000fc400000006ff */
[C---:B------:R-:W-:Y:S01]  /*3df0*/  FMUL.FTZ R108, R182.reuse, R109 ;  /* 0x0000006db66c7220 */ /* 0x040fe20000410000 */
[C---:B------:R-:W-:Y:S01]  /*3e00*/  FMUL.FTZ R109, R182.reuse, R131 ;  /* 0x00000083b66d7220 */ /* 0x040fe20000410000 */
[----:B------:R-:W-:Y:S01]  /*3e10*/  FMUL.FTZ R110, R182, R169 ;  /* 0x000000a9b66e7220 */ /* 0x000fe20000410000 */
[----:B------:R-:W-:Y:S01]  /*3e20*/  @P2 SHF.L.U32 R167, R113, 0x10, RZ ;  /* 0x0000001071a72819 */ /* 0x000fe200000006ff */
[----:B------:R-:W-:Y:S01]  /*3e30*/  FMUL.FTZ R126, R108, UR4 ;  /* 0x000000046c7e7c20 */ /* 0x000fe20008410000 */
[----:B------:R-:W-:Y:S01]  /*3e40*/  FMUL.FTZ R113, R109, UR4 ;  /* 0x000000046d717c20 */ /* 0x000fe20008410000 */
[----:B------:R-:W-:Y:S01]  /*3e50*/  FMUL.FTZ R108, R62, R111 ;  /* 0x0000006f3e6c7220 */ /* 0x000fe20000410000 */
[----:B------:R-:W-:Y:S01]  /*3e60*/  @P4 SHF.L.U32 R130, R115, 0x10, RZ ;  /* 0x0000001073824819 */ /* 0x000fe200000006ff */
[----:B------:R-:W-:Y:S01]  /*3e70*/  FMUL.FTZ R131, R110, UR4 ;  /* 0x000000046e837c20 */ /* 0x000fe20008410000 */
[-C--:B------:R-:W-:Y:S01]  /*3e80*/  FMUL.FTZ R109, R63, R126.reuse ;  /* 0x0000007e3f6d7220 */ /* 0x080fe20000410000 */
[-C--:B------:R-:W-:Y:S01]  /*3e90*/  @P5 FMUL.FTZ R127, R128, R113.reuse ;  /* 0x00000071807f5220 */ /* 0x080fe20000410000 */
[----:B------:R-:W-:Y:S01]  /*3ea0*/  FSEL R128, R108, RZ, P6 ;  /* 0x000000ff6c807208 */ /* 0x000fe20003000000 */
[----:B------:R-:W-:Y:S01]  /*3eb0*/  FMUL.FTZ R110, R64, R113 ;  /* 0x00000071406e7220 */ /* 0x000fe20000410000 */
[----:B------:R-:W-:Y:S01]  /*3ec0*/  MOV R129, RZ ;  /* 0x000000ff00817202 */ /* 0x000fe20000000f00 */
[-C--:B------:R-:W-:Y:S01]  /*3ed0*/  FMUL.FTZ R108, R66, R131.reuse ;  /* 0x00000083426c7220 */ /* 0x080fe20000410000 */
[----:B------:R-:W-:Y:S01]  /*3ee0*/  MOV R118, RZ ;  /* 0x000000ff00767202 */ /* 0x000fe20000000f00 */
[----:B------:R-:W-:Y:S01]  /*3ef0*/  @P4 FMUL.FTZ R129, R130, R131 ;  /* 0x0000008382814220 */ /* 0x000fe20000410000 */
[----:B------:R-:W-:Y:S01]  /*3f00*/  @P2 FMUL.FTZ R118, R167, R126 ;  /* 0x0000007ea7762220 */ /* 0x000fe20000410000 */
[----:B------:R-:W-:Y:S01]  /*3f10*/  FSEL R131, R109, RZ, P2 ;  /* 0x000000ff6d837208 */ /* 0x000fe20001000000 */
[----:B------:R-:W-:Y:S01]  /*3f20*/  HFMA2 R126, -RZ, RZ, 0, 0 ;  /* 0x00000000ff7e7431 */ /* 0x000fe200000001ff */
[----:B------:R-:W-:-:S02]  /*3f30*/  ISETP.GE.U32.AND P2, PT, R116, RZ, PT ;  /* 0x000000ff7400720c */ /* 0x000fc40003f46070 */
[----:B------:R-:W-:Y:S02]  /*3f40*/  LOP3.LUT P6, RZ, R117, 0xff00, RZ, 0xc0, !PT ;  /* 0x0000ff0075ff7812 */ /* 0x000fe400078cc0ff */
[----:B------:R-:W-:Y:S01]  /*3f50*/  FSEL R130, R110, RZ, P5 ;  /* 0x000000ff6e827208 */ /* 0x000fe20002800000 */
[-CC-:B------:R-:W-:Y:S01]  /*3f60*/  FFMA.FTZ R110, R175, R183.reuse, R186.reuse ;  /* 0x000000b7af6e7223 */ /* 0x180fe200000100ba */
[----:B------:R-:W-:Y:S01]  /*3f70*/  FSEL R166, R108, RZ, P4 ;  /* 0x000000ff6ca67208 */ /* 0x000fe20002000000 */
[-C--:B------:R-:W-:Y:S01]  /*3f80*/  FFMA.FTZ R108, R123, R183.reuse, R186 ;  /* 0x000000b77b6c7223 */ /* 0x080fe200000100ba */
[C---:B------:R-:W-:Y:S01]  /*3f90*/  LOP3.LUT P5, RZ, R116.reuse, 0xff, RZ, 0xc0, !PT ;  /* 0x000000ff74ff7812 */ /* 0x040fe200078ac0ff */
[----:B------:R-:W-:Y:S01]  /*3fa0*/  FADD.FTZ R110, R173, -R110 ;  /* 0x8000006ead6e7221 */ /* 0x000fe20000010000 */
[----:B------:R-:W-:Y:S01]  /*3fb0*/  LOP3.LUT P4, RZ, R116, 0xff00, RZ, 0xc0, !PT ;  /* 0x0000ff0074ff7812 */ /* 0x000fe2000788c0ff */
[-CC-:B------:R-:W-:Y:S01]  /*3fc0*/  FFMA.FTZ R116, R179, R183.reuse, R186.reuse ;  /* 0x000000b7b3747223 */ /* 0x180fe200000100ba */
[----:B------:R-:W-:Y:S01]  /*3fd0*/  ISETP.GE.U32.AND.EX P2, PT, R117, 0x1000000, PT, P2 ;  /* 0x010000007500780c */ /* 0x000fe20003f46120 */
[----:B------:R-:W-:Y:S01]  /*3fe0*/  FFMA.FTZ R183, R122, R183, R186 ;  /* 0x000000b77ab77223 */ /* 0x000fe200000100ba */
[----:B------:R-:W-:Y:S01]  /*3ff0*/  FADD.FTZ R108, R121, -R108 ;  /* 0x8000006c796c7221 */ /* 0x000fe20000010000 */
[----:B------:R-:W-:Y:S01]  /*4000*/  FADD.FTZ R116, R177, -R116 ;  /* 0x80000074b1747221 */ /* 0x000fe20000010000 */
[C---:B------:R-:W-:Y:S01]  /*4010*/  FMUL.FTZ R109, R165.reuse, R110 ;  /* 0x0000006ea56d7220 */ /* 0x040fe20000410000 */
[----:B------:R-:W-:Y:S01]  /*4020*/  FADD.FTZ R120, R120, -R183 ;  /* 0x800000b778787221 */ /* 0x000fe20000010000 */
[C---:B------:R-:W-:Y:S01]  /*4030*/  FMUL.FTZ R111, R165.reuse, R108 ;  /* 0x0000006ca56f7220 */ /* 0x040fe20000410000 */
[C---:B------:R-:W-:Y:S01]  /*4040*/  FMUL.FTZ R123, R165.reuse, R116 ;  /* 0x00000074a57b7220 */ /* 0x040fe20000410000 */
[----:B------:R-:W-:Y:S01]  /*4050*/  @P6 PRMT R108, R114, 0x7632, R108 ;  /* 0x00007632726c6816 */ /* 0x000fe2000000006c */
[----:B------:R-:W-:Y:S01]  /*4060*/  FMUL.FTZ R165, R165, R120 ;  /* 0x00000078a5a57220 */ /* 0x000fe20000410000 */
[----:B------:R-:W-:Y:S01]  /*4070*/  @P5 SHF.L.U32 R114, R112, 0x10, RZ ;  /* 0x0000001070725819 */ /* 0x000fe200000006ff */
[----:B------:R-:W-:Y:S01]  /*4080*/  FMUL.FTZ R109, R182, R109 ;  /* 0x0000006db66d7220 */ /* 0x000fe20000410000 */
[----:B------:R-:W-:Y:S01]  /*4090*/  @P4 PRMT R113, R112, 0x7632, R113 ;  /* 0x0000763270714816 */ /* 0x000fe20000000071 */
[----:B------:R-:W-:Y:S01]  /*40a0*/  FMUL.FTZ R110, R182, R123 ;  /* 0x0000007bb66e7220 */ /* 0x000fe20000410000 */
[----:B------:R-:W-:Y:S01]  /*40b0*/  @P2 PRMT R112, R115, 0x7632, R112 ;  /* 0x0000763273702816 */ /* 0x000fe20000000070 */
[----:B------:R-:W-:Y:S01]  /*40c0*/  HFMA2 R115, -RZ, RZ, 0, 0 ;  /* 0x00000000ff737431 */ /* 0x000fe200000001ff */
[----:B------:R-:W-:Y:S01]  /*40d0*/  @P6 SHF.L.U32 R121, R108, 0x10, RZ ;  /* 0x000000106c796819 */ /* 0x000fe200000006ff */
[C---:B------:R-:W-:Y:S01]  /*40e0*/  FMUL.FTZ R108, R182.reuse, R165 ;  /* 0x000000a5b66c7220 */ /* 0x040fe20000410000 */
[----:B------:R-:W-:Y:S01]  /*40f0*/  FMUL.FTZ R182, R182, R111 ;  /* 0x0000006fb6b67220 */ /* 0x000fe20000410000 */
[----:B------:R-:W-:Y:S01]  /*4100*/  @P2 SHF.L.U32 R123, R112, 0x10, RZ ;  /* 0x00000010707b2819 */ /* 0x000fe200000006ff */
[----:B------:R-:W-:Y:S01]  /*4110*/  FMUL.FTZ R112, R109, UR4 ;  /* 0x000000046d707c20 */ /* 0x000fe20008410000 */
[----:B------:R-:W-:Y:S01]  /*4120*/  FMUL.FTZ R110, R110, UR4 ;  /* 0x000000046e6e7c20 */ /* 0x000fe20008410000 */
[----:B------:R-:W-:Y:S01]  /*4130*/  FMUL.FTZ R109, R108, UR4 ;  /* 0x000000046c6d7c20 */ /* 0x000fe20008410000 */
[----:B------:R-:W-:Y:S01]  /*4140*/  FMUL.FTZ R182, R182, UR4 ;  /* 0x00000004b6b67c20 */ /* 0x000fe20008410000 */
[----:B------:R-:W-:Y:S01]  /*4150*/  MOV R117, RZ ;  /* 0x000000ff00757202 */ /* 0x000fe20000000f00 */
[-C--:B------:R-:W-:Y:S01]  /*4160*/  @P2 FMUL.FTZ R117, R123, R110.reuse ;  /* 0x0000006e7b752220 */ /* 0x080fe20000410000 */
[-C--:B------:R-:W-:Y:S01]  /*4170*/  @P5 FMUL.FTZ R115, R114, R109.reuse ;  /* 0x0000006d72735220 */ /* 0x080fe20000410000 */
[----:B------:R-:W-:Y:S01]  /*4180*/  @P4 SHF.L.U32 R113, R113, 0x10, RZ ;  /* 0x0000001071714819 */ /* 0x000fe200000006ff */
[----:B------:R-:W-:Y:S01]  /*4190*/  FMUL.FTZ R111, R67, R110 ;  /* 0x0000006e436f7220 */ /* 0x000fe20000410000 */
[----:B------:R-:W-:Y:S01]  /*41a0*/  FMUL.FTZ R108, R60, R109 ;  /* 0x0000006d3c6c7220 */ /* 0x000fe20000410000 */
[----:B------:R-:W-:Y:S01]  /*41b0*/  FMUL.FTZ R110, R65, R112 ;  /* 0x00000070416e7220 */ /* 0x000fe20000410000 */
[----:B------:R-:W-:Y:S01]  /*41c0*/  FMUL.FTZ R109, R61, R182 ;  /* 0x000000b63d6d7220 */ /* 0x000fe20000410000 */
[----:B------:R-:W-:Y:S01]  /*41d0*/  MOV R114, RZ ;  /* 0x000000ff00727202 */ /* 0x000fe20000000f00 */
[----:B------:R-:W-:Y:S01]  /*41e0*/  @P6 FMUL.FTZ R126, R121, R112 ;  /* 0x00000070797e6220 */ /* 0x000fe20000410000 */
        /* <DEDUP_REMOVED lines=9> */
.L_x_2734:
[----:B------:R-:W0:Y:S01]  /*4280*/  @P0 LDC.64 R112, c[0x0][0x478] ;  /* 0x00011e00ff700b82 */ /* 0x000e220000000a00 */
[----:B------:R-:W-:-:S04]  /*4290*/  IMAD.WIDE.U32 R124, R164, 0x10, R124 ;  /* 0x00000010a47c7825 */ /* 0x000fc800078e007c */
[----:B0-----:R-:W-:-:S05]  /*42a0*/  @P0 IMAD.WIDE.U32 R112, R164, 0x10, R112 ;  /* 0x00000010a4700825 */ /* 0x001fca00078e0070 */
[----:B------:R0:W-:Y:S04]  /*42b0*/  @P0 STG.E.128 desc[UR6][R112.64], R104 ;  /* 0x0000006870000986 */ /* 0x0001e8000c101d06 */
[----:B------:R0:W-:Y:S01]  /*42c0*/  STG.E.128 desc[UR6][R124.64], R108 ;  /* 0x0000006c7c007986 */ /* 0x0001e2000c101d06 */
[----:B------:R-:W-:Y:S05]  /*42d0*/  BRA `(.L_x_2735) ;  /* 0x0000002800c07947 */ /* 0x000fea0003800000 */
.L_x_2728:
[----:B------:R-:W0:Y:S02]  /*42e0*/  LDC.64 R126, c[0x0][0x390] ;  /* 0x0000e400ff7e7b82 */ /* 0x000e240000000a00 */
[----:B0-----:R-:W-:-:S06]  /*42f0*/  IMAD.WIDE.U32 R108, R171, 0x10, R126 ;  /* 0x00000010ab6c7825 */ /* 0x001fcc00078e007e */
[----:B------:R-:W5:Y:S01]  /*4300*/  LDG.E.128 R108, desc[UR6][R108.64] ;  /* 0x000000066c6c7981 */ /* 0x000f62000c1e1d00 */
[----:B------:R-:W-:-:S04]  /*4310*/  UISETP.NE.U32.AND UP0, UPT, UR14, URZ, UPT ;  /* 0x000000ff0e00728c */ /* 0x000fc8000bf05070 */
[----:B------:R-:W-:-:S09]  /*4320*/  UISETP.NE.AND.EX UP0, UPT, UR15, URZ, UPT, UP0 ;  /* 0x000000ff0f00728c */ /* 0x000fd2000bf05300 */
[----:B------:R-:W-:Y:S05]  /*4330*/  BRA.U UP0, `(.L_x_2736) ;  /* 0x0000000500a87547 */ /* 0x000fea000b800000 */
[C---:B-----5:R-:W-:Y:S01]  /*4340*/  LOP3.LUT P0, RZ, R124.reuse, 0xff0000, RZ, 0xc0, !PT ;  /* 0x00ff00007cff7812 */ /* 0x060fe2000780c0ff */
[-CC-:B------:R-:W-:Y:S01]  /*4350*/  FFMA.FTZ R112, R217, R183.reuse, R186.reuse ;  /* 0x000000b7d9707223 */ /* 0x180fe200000100ba */
[----:B------:R-:W-:Y:S01]  /*4360*/  LOP3.LUT P2, RZ, R124, 0xff000000, RZ, 0xc0, !PT ;  /* 0xff0000007cff7812 */ /* 0x000fe2000784c0ff */
[-C--:B------:R-:W-:Y:S01]  /*4370*/  FFMA.FTZ R219, R219, R183.reuse, R186 ;  /* 0x000000b7dbdb7223 */ /* 0x080fe200000100ba */
[----:B------:R-:W-:Y:S01]  /*4380*/  PRMT R113, R93, 0x7632, R113 ;  /* 0x000076325d717816 */ /* 0x000fe20000000071 */
[----:B------:R-:W-:Y:S01]  /*4390*/  FADD.FTZ R115, R213, -R112 ;  /* 0x80000070d5737221 */ /* 0x000fe20000010000 */
[----:B------:R-:W-:Y:S01]  /*43a0*/  FFMA.FTZ R221, R221, R183, R186 ;  /* 0x000000b7dddd7223 */ /* 0x000fe200000100ba */
[----:B------:R-:W-:Y:S01]  /*43b0*/  SHF.L.U32 R112, R93, 0x10, RZ ;  /* 0x000000105d707819 */ /* 0x000fe200000006ff */
[----:B------:R-:W-:Y:S01]  /*43c0*/  FADD.FTZ R219, R216, -R219 ;  /* 0x800000dbd8db7221 */ /* 0x000fe20000010000 */
[----:B------:R-:W-:Y:S01]  /*43d0*/  SHF.L.U32 R168, R113, 0x10, RZ ;  /* 0x0000001071a87819 */ /* 0x000fe200000006ff */
[----:B------:R-:W-:Y:S01]  /*43e0*/  FADD.FTZ R213, R214, -R221 ;  /* 0x800000ddd6d57221 */ /* 0x000fe20000010000 */
[----:B------:R-:W-:Y:S01]  /*43f0*/  SHF.L.U32 R170, R94, 0x10, RZ ;  /* 0x000000105eaa7819 */ /* 0x000fe200000006ff */
[----:B------:R-:W-:Y:S01]  /*4400*/  FFMA.FTZ R113, R165, R219, R112 ;  /* 0x000000dba5717223 */ /* 0x000fe20000010070 */
[----:B------:R-:W-:Y:S01]  /*4410*/  @P0 SHF.L.U32 R112, R109, 0x10, RZ ;  /* 0x000000106d700819 */ /* 0x000fe200000006ff */
[----:B------:R-:W-:Y:S01]  /*4420*/  FFMA.FTZ R115, R165, R115, R168 ;  /* 0x00000073a5737223 */ /* 0x000fe200000100a8 */
[----:B------:R-:W-:Y:S01]  /*4430*/  LOP3.LUT P6, RZ, R125, 0xff, RZ, 0xc0, !PT ;  /* 0x000000ff7dff7812 */ /* 0x000fe200078cc0ff */
[----:B------:R-:W-:Y:S01]  /*4440*/  FFMA.FTZ R213, R165, R213, R170 ;  /* 0x000000d5a5d57223 */ /* 0x000fe200000100aa */
[----:B------:R-:W-:Y:S01]  /*4450*/  @P2 PRMT R109, R109, 0x7632, R109 ;  /* 0x000076326d6d2816 */ /* 0x000fe2000000006d */
[-C--:B------:R-:W-:Y:S01]  /*4460*/  FMUL.FTZ R115, R115, R182.reuse ;  /* 0x000000b673737220 */ /* 0x080fe20000410000 */
[-C--:B------:R-:W-:Y:S01]  /*4470*/  FMUL.FTZ R113, R113, R182.reuse ;  /* 0x000000b671717220 */ /* 0x080fe20000410000 */
[----:B------:R-:W-:Y:S01]  /*4480*/  FMUL.FTZ R213, R213, R182 ;  /* 0x000000b6d5d57220 */ /* 0x000fe20000410000 */
[----:B------:R-:W-:Y:S01]  /*4490*/  @P2 SHF.L.U32 R109, R109, 0x10, RZ ;  /* 0x000000106d6d2819 */ /* 0x000fe200000006ff */
[----:B------:R-:W-:Y:S01]  /*44a0*/  FMUL.FTZ R170, R115, UR4 ;  /* 0x0000000473aa7c20 */ /* 0x000fe20008410000 */
[----:B------:R-:W-:Y:S01]  /*44b0*/  FMUL.FTZ R113, R113, UR4 ;  /* 0x0000000471717c20 */ /* 0x000fe20008410000 */
[----:B------:R-:W-:Y:S01]  /*44c0*/  CS2R R180, SRZ ;  /* 0x0000000000b47805 */ /* 0x000fe2000001ff00 */
[----:B------:R-:W-:Y:S01]  /*44d0*/  FMUL.FTZ R213, R213, UR4 ;  /* 0x00000004d5d57c20 */ /* 0x000fe20008410000 */
[----:B------:R-:W-:Y:S01]  /*44e0*/  @P2 FMUL.FTZ R181, R170, R109 ;  /* 0x0000006daab52220 */ /* 0x000fe20000410000 */
[----:B------:R-:W-:Y:S01]  /*44f0*/  FMUL.FTZ R109, R46, R113 ;  /* 0x000000712e6d7220 */ /* 0x000fe20000410000 */
[----:B------:R-:W-:-:S02]  /*4500*/  HFMA2 R178, -RZ, RZ, 0, 0 ;  /* 0x00000000ffb27431 */ /* 0x000fc400000001ff */
[----:B------:R-:W-:Y:S01]  /*4510*/  @P0 FMUL.FTZ R178, R113, R112 ;  /* 0x0000007071b20220 */ /* 0x000fe20000410000 */
[----:B------:R-:W-:Y:S01]  /*4520*/  @P6 SHF.L.U32 R168, R110, 0x10, RZ ;  /* 0x000000106ea86819 */ /* 0x000fe200000006ff */
[----:B------:R-:W-:Y:S01]  /*4530*/  FMUL.FTZ R113, R48, R213 ;  /* 0x000000d530717220 */ /* 0x000fe20000410000 */
[----:B------:R-:W-:Y:S01]  /*4540*/  FMUL.FTZ R112, R47, R170 ;  /* 0x000000aa2f707220 */ /* 0x000fe20000410000 */
[----:B------:R-:W-:Y:S01]  /*4550*/  FSEL R109, R109, RZ, P0 ;  /* 0x000000ff6d6d7208 */ /* 0x000fe20000000000 */
[-CC-:B------:R-:W-:Y:S01]  /*4560*/  FFMA.FTZ R187, R187, R183.reuse, R186.reuse ;  /* 0x000000b7bbbb7223 */ /* 0x180fe200000100ba */
[C---:B------:R-:W-:Y:S01]  /*4570*/  ISETP.GE.U32.AND P0, PT, R124.reuse, RZ, PT ;  /* 0x000000ff7c00720c */ /* 0x040fe20003f06070 */
[----:B------:R-:W-:Y:S01]  /*4580*/  @P6 FMUL.FTZ R180, R213, R168 ;  /* 0x000000a8d5b46220 */ /* 0x000fe20000410000 */
[----:B------:R-:W-:Y:S01]  /*4590*/  LOP3.LUT P5, RZ, R125, 0xff00, RZ, 0xc0, !PT ;  /* 0x0000ff007dff7812 */ /* 0x000fe200078ac0ff */
[-CC-:B------:R-:W-:Y:S01]  /*45a0*/  FFMA.FTZ R185, R185, R183.reuse, R186.reuse ;  /* 0x000000b7b9b97223 */ /* 0x180fe200000100ba */
[----:B------:R-:W-:Y:S01]  /*45b0*/  FSEL R113, R113, RZ, P6 ;  /* 0x000000ff71717208 */ /* 0x000fe20003000000 */
[-CC-:B------:R-:W-:Y:S01]  /*45c0*/  FFMA.FTZ R189, R189, R183.reuse, R186.reuse ;  /* 0x000000b7bdbd7223 */ /* 0x180fe200000100ba */
[----:B------:R-:W-:Y:S01]  /*45d0*/  LOP3.LUT P4, RZ, R124, 0xff, RZ, 0xc0, !PT ;  /* 0x000000ff7cff7812 */ /* 0x000fe2000788c0ff */
[-CC-:B------:R-:W-:Y:S01]  /*45e0*/  FFMA.FTZ R211, R211, R183.reuse, R186.reuse ;  /* 0x000000b7d3d37223 */ /* 0x180fe200000100ba */
[----:B------:R-:W-:Y:S01]  /*45f0*/  FSEL R112, R112, RZ, P2 ;  /* 0x000000ff70707208 */ /* 0x000fe20001000000 */
[----:B------:R-:W-:Y:S01]  /*4600*/  FFMA.FTZ R169, R169, R183, R186 ;  /* 0x000000b7a9a97223 */ /* 0x000fe200000100ba */
[C---:B------:R-:W-:Y:S01]  /*4610*/  LOP3.LUT P6, RZ, R125.reuse, 0xff0000, RZ, 0xc0, !PT ;  /* 0x00ff00007dff7812 */ /* 0x040fe200078cc0ff */
[----:B------:R-:W-:Y:S01]  /*4620*/  FADD.FTZ R187, R204, -R187 ;  /* 0x800000bbccbb7221 */ /* 0x000fe20000010000 */
[----:B------:R-:W-:Y:S01]  /*4630*/  LOP3.LUT P2, RZ, R124, 0xff00, RZ, 0xc0, !PT ;  /* 0x0000ff007cff7812 */ /* 0x000fe2000784c0ff */
[----:B------:R-:W-:Y:S01]  /*4640*/  FADD.FTZ R213, R202, -R185 ;  /* 0x800000b9cad57221 */ /* 0x000fe20000010000 */
[----:B------:R-:W-:Y:S01]  /*4650*/  ISETP.GE.U32.AND.EX P0, PT, R125, 0x1000000, PT, P0 ;  /* 0x010000007d00780c */ /* 0x000fe20003f06100 */
[----:B------:R-:W-:Y:S01]  /*4660*/  FADD.FTZ R125, R206, -R189 ;  /* 0x800000bdce7d7221 */ /* 0x000fe20000010000 */
[----:B------:R-:W-:Y:S01]  /*4670*/  PRMT R110, R94, 0x7632, R110 ;  /* 0x000076325e6e7816 */ /* 0x000fe2000000006e */
[----:B------:R-:W-:Y:S01]  /*4680*/  FADD.FTZ R211, R210, -R211 ;  /* 0x800000d3d2d37221 */ /* 0x000fe20000010000 */
[----:B------:R-:W-:Y:S01]  /*4690*/  PRMT R115, R95, 0x7632, R115 ;  /* 0x000076325f737816 */ /* 0x000fe20000000073 */
[----:B------:R-:W-:Y:S01]  /*46a0*/  FADD.FTZ R185, R208, -R169 ;  /* 0x800000a9d0b97221 */ /* 0x000fe20000010000 */
[----:B------:R-:W-:-:S02]  /*46b0*/  SHF.L.U32 R124, R114, 0x10, RZ ;  /* 0x00000010727c7819 */ /* 0x000fc400000006ff */
[----:B------:R-:W-:Y:S02]  /*46c0*/  CS2R R188, SRZ ;  /* 0x0000000000bc7805 */ /* 0x000fe4000001ff00 */
[----:B------:R-:W-:Y:S02]  /*46d0*/  SHF.L.U32 R168, R110, 0x10, RZ ;  /* 0x000000106ea87819 */ /* 0x000fe400000006ff */
[----:B------:R-:W-:Y:S01]  /*46e0*/  SHF.L.U32 R170, R95, 0x10, RZ ;  /* 0x000000105faa7819 */ /* 0x000fe200000006ff */
[----:B------:R-:W-:Y:S01]  /*46f0*/  FFMA.FTZ R125, R165, R125, R124 ;  /* 0x0000007da57d7223 */ /* 0x000fe2000001007c */
[----:B------:R-:W-:Y:S01]  /*4700*/  SHF.L.U32 R184, R115, 0x10, RZ ;  /* 0x0000001073b87819 */ /* 0x000fe200000006ff */
[C---:B------:R-:W-:Y:S01]  /*4710*/  FFMA.FTZ R169, R165.reuse, R187, R168 ;  /* 0x000000bba5a97223 */ /* 0x040fe200000100a8 */
[----:B------:R-:W-:Y:S01]  /*4720*/  SHF.L.U32 R114, R92, 0x10, RZ ;  /* 0x000000105c727819 */ /* 0x000fe200000006ff */
[----:B------:R-:W-:Y:S01]  /*4730*/  FFMA.FTZ R211, R165, R211, R170 ;  /* 0x000000d3a5d37223 */ /* 0x000fe200000100aa */
[----:B------:R-:W-:Y:S01]  /*4740*/  @P6 SHF.L.U32 R124, R111, 0x10, RZ ;  /* 0x000000106f7c6819 */ /* 0x000fe200000006ff */
[----:B------:R-:W-:Y:S01]  /*4750*/  FFMA.FTZ R213, R165, R213, R184 ;  /* 0x000000d5a5d57223 */ /* 0x000fe200000100b8 */
[-C--:B------:R-:W-:Y:S01]  /*4760*/  FMUL.FTZ R169, R169, R182.reuse ;  /* 0x000000b6a9a97220 */ /* 0x080fe20000410000 */
[--C-:B------:R-:W-:Y:S01]  /*4770*/  FFMA.FTZ R115, R165, R185, R114.reuse ;  /* 0x000000b9a5737223 */ /* 0x100fe20000010072 */
[----:B------:R-:W-:Y:S01]  /*4780*/  @P5 PRMT R114, R110, 0x7632, R114 ;  /* 0x000076326e725816 */ /* 0x000fe20000000072 */
[-C--:B------:R-:W-:Y:S01]  /*4790*/  FMUL.FTZ R125, R125, R182.reuse ;  /* 0x000000b67d7d7220 */ /* 0x080fe20000410000 */
[C---:B------:R-:W-:Y:S01]  /*47a0*/  @P4 SHF.L.U32 R110, R108.reuse, 0x10, RZ ;  /* 0x000000106c6e4819 */ /* 0x040fe200000006ff */
[-C--:B------:R-:W-:Y:S01]  /*47b0*/  FMUL.FTZ R211, R211, R182.reuse ;  /* 0x000000b6d3d37220 */ /* 0x080fe20000410000 */
[----:B------:R-:W-:Y:S01]  /*47c0*/  @P2 PRMT R108, R108, 0x7632, R108 ;  /* 0x000076326c6c2816 */ /* 0x000fe2000000006c */
        /* <DEDUP_REMOVED lines=9> */
[----:B------:R-:W-:Y:S01]  /*4860*/  FMUL.FTZ R169, R115, UR4 ;  /* 0x0000000473a97c20 */ /* 0x000fe20008410000 */
[----:B------:R-:W-:Y:S01]  /*4870*/  FMUL.FTZ R125, R125, UR4 ;  /* 0x000000047d7d7c20 */ /* 0x000fe20008410000 */
[----:B------:R-:W-:-:S02]  /*4880*/  CS2R R184, SRZ ;  /* 0x0000000000b87805 */ /* 0x000fc4000001ff00 */
[----:B------:R-:W-:Y:S01]  /*4890*/  MOV R187, RZ ;  /* 0x000000ff00bb7202 */ /* 0x000fe20000000f00 */
[----:B------:R-:W-:Y:S01]  /*48a0*/  @P5 FMUL.FTZ R185, R168, R114 ;  /* 0x00000072a8b95220 */ /* 0x000fe20000410000 */
[----:B------:R-:W-:Y:S01]  /*48b0*/  @P0 FMUL.FTZ R187, R170, R111 ;  /* 0x0000006faabb0220 */ /* 0x000fe20000410000 */
[----:B------:R-:W-:Y:S01]  /*48c0*/  @P4 FMUL.FTZ R188, R169, R110 ;  /* 0x0000006ea9bc4220 */ /* 0x000fe20000410000 */
[----:B------:R-:W-:Y:S01]  /*48d0*/  @P2 FMUL.FTZ R189, R125, R108 ;  /* 0x0000006c7dbd2220 */ /* 0x000fe20000410000 */
[----:B------:R-:W-:Y:S01]  /*48e0*/  FMUL.FTZ R114, R50, R211 ;  /* 0x000000d332727220 */ /* 0x000fe20000410000 */
        /* <DEDUP_REMOVED lines=9> */
[----:B------:R-:W-:Y:S02]  /*4980*/  FSEL R125, R110, RZ, P2 ;  /* 0x000000ff6e7d7208 */ /* 0x000fe40001000000 */
[----:B------:R-:W-:Y:S02]  /*4990*/  F2FP.BF16.F32.PACK_AB R111, R115, R124 ;  /* 0x0000007c736f723e */ /* 0x000fe400000010ff */
[----:B------:R-:W-:-:S02]  /*49a0*/  F2FP.BF16.F32.PACK_AB R110, R114, R113 ;  /* 0x00000071726e723e */ /* 0x000fc400000010ff */
[----:B------:R-:W-:Y:S02]  /*49b0*/  F2FP.BF16.F32.PACK_AB R109, R112, R109 ;  /* 0x0000006d706d723e */ /* 0x000fe400000010ff */
[----:B------:R-:W-:Y:S01]  /*49c0*/  F2FP.BF16.F32.PACK_AB R108, R125, R108 ;  /* 0x0000006c7d6c723e */ /* 0x000fe200000010ff */
[----:B------:R-:W-:Y:S06]  /*49d0*/  BRA `(.L_x_2737) ;  /* 0x0000000400b47947 */ /* 0x000fec0003800000 */
.L_x_2736:
[-CC-:B------:R-:W-:Y:S01]  /*49e0*/  FFMA.FTZ R104, R217, R183.reuse, R186.reuse ;  /* 0x000000b7d9687223 */ /* 0x180fe200000100ba */
[-CC-:B------:R-:W-:Y:S01]  /*49f0*/  FFMA.FTZ R219, R219, R183.reuse, R186.reuse ;  /* 0x000000b7dbdb7223 */ /* 0x180fe200000100ba */
[C---:B-----5:R-:W-:Y:S01]  /*4a00*/  LOP3.LUT P2, RZ, R124.reuse, 0xff000000, RZ, 0xc0, !PT ;  /* 0xff0000007cff7812 */ /* 0x060fe2000784c0ff */
[----:B------:R-:W-:Y:S01]  /*4a10*/  FFMA.FTZ R221, R221, R183, R186 ;  /* 0x000000b7dddd7223 */ /* 0x000fe200000100ba */
[----:B------:R-:W-:Y:S01]  /*4a20*/  LOP3.LUT P0, RZ, R124, 0xff0000, RZ, 0xc0, !PT ;  /* 0x00ff00007cff7812 */ /* 0x000fe2000780c0ff */
[----:B------:R-:W-:Y:S01]  /*4a30*/  FADD.FTZ R106, R213, -R104 ;  /* 0x80000068d56a7221 */ /* 0x000fe20000010000 */
[C---:B------:R-:W-:Y:S01]  /*4a40*/  PRMT R105, R93.reuse, 0x7632, R105 ;  /* 0x000076325d697816 */ /* 0x040fe20000000069 */
[----:B------:R-:W-:Y:S01]  /*4a50*/  FADD.FTZ R216, R216, -R219 ;  /* 0x800000dbd8d87221 */ /* 0x000fe20000010000 */
[----:B------:R-:W-:Y:S01]  /*4a60*/  SHF.L.U32 R104, R93, 0x10, RZ ;  /* 0x000000105d687819 */ /* 0x000fe200000006ff */
[----:B------:R-:W-:Y:S01]  /*4a70*/  FADD.FTZ R214, R214, -R221 ;  /* 0x800000ddd6d67221 */ /* 0x000fe20000010000 */
[----:B------:R-:W-:-:S02]  /*4a80*/  SHF.L.U32 R107, R105, 0x10, RZ ;  /* 0x00000010696b7819 */ /* 0x000fc400000006ff */
[----:B------:R-:W-:Y:S02]  /*4a90*/  CS2R R180, SRZ ;  /* 0x0000000000b47805 */ /* 0x000fe4000001ff00 */
[----:B------:R-:W-:Y:S01]  /*4aa0*/  SHF.L.U32 R113, R94, 0x10, RZ ;  /* 0x000000105e717819 */ /* 0x000fe200000006ff */
[----:B------:R-:W-:Y:S01]  /*4ab0*/  FFMA.FTZ R105, R165, R216, R104 ;  /* 0x000000d8a5697223 */ /* 0x000fe20000010068 */
[----:B------:R-:W-:Y:S01]  /*4ac0*/  LOP3.LUT P6, RZ, R125, 0xff, RZ, 0xc0, !PT ;  /* 0x000000ff7dff7812 */ /* 0x000fe200078cc0ff */
[----:B------:R-:W-:Y:S01]  /*4ad0*/  FFMA.FTZ R104, R165, R106, R107 ;  /* 0x0000006aa5687223 */ /* 0x000fe2000001006b */
[----:B------:R-:W-:Y:S01]  /*4ae0*/  @P2 PRMT R112, R109, 0x7632, R112 ;  /* 0x000076326d702816 */ /* 0x000fe20000000070 */
[----:B------:R-:W-:Y:S01]  /*4af0*/  FFMA.FTZ R113, R165, R214, R113 ;  /* 0x000000d6a5717223 */ /* 0x000fe20000010071 */
[-C--:B------:R-:W-:Y:S01]  /*4b00*/  FMUL.FTZ R106, R105, R182.reuse ;  /* 0x000000b6696a7220 */ /* 0x080fe20000410000 */
[----:B------:R-:W-:Y:S01]  /*4b10*/  @P0 SHF.L.U32 R114, R109, 0x10, RZ ;  /* 0x000000106d720819 */ /* 0x000fe200000006ff */
[-C--:B------:R-:W-:Y:S01]  /*4b20*/  FMUL.FTZ R107, R104, R182.reuse ;  /* 0x000000b6686b7220 */ /* 0x080fe20000410000 */
[----:B------:R-:W-:Y:S01]  /*4b30*/  FMUL.FTZ R109, R113, R182 ;  /* 0x000000b6716d7220 */ /* 0x000fe20000410000 */
[----:B------:R-:W-:Y:S01]  /*4b40*/  FMUL.FTZ R213, R106, UR4 ;  /* 0x000000046ad57c20 */ /* 0x000fe20008410000 */
[----:B------:R-:W-:Y:S01]  /*4b50*/  @P2 SHF.L.U32 R215, R112, 0x10, RZ ;  /* 0x0000001070d72819 */ /* 0x000fe200000006ff */
[----:B------:R-:W-:Y:S01]  /*4b60*/  FMUL.FTZ R112, R107, UR4 ;  /* 0x000000046b707c20 */ /* 0x000fe20008410000 */
[----:B------:R-:W-:Y:S01]  /*4b70*/  FMUL.FTZ R107, R109, UR4 ;  /* 0x000000046d6b7c20 */ /* 0x000fe20008410000 */
[----:B------:R-:W-:Y:S01]  /*4b80*/  FMUL.FTZ R109, R46, R213 ;  /* 0x000000d52e6d7220 */ /* 0x000fe20000410000 */
[----:B------:R-:W-:Y:S01]  /*4b90*/  @P6 SHF.L.U32 R168, R110, 0x10, RZ ;  /* 0x000000106ea86819 */ /* 0x000fe200000006ff */
[----:B------:R-:W-:-:S02]  /*4ba0*/  HFMA2 R178, -RZ, RZ, 0, 0 ;  /* 0x00000000ffb27431 */ /* 0x000fc400000001ff */
[-C--:B------:R-:W-:Y:S01]  /*4bb0*/  @P2 FMUL.FTZ R181, R215, R112.reuse ;  /* 0x00000070d7b52220 */ /* 0x080fe20000410000 */
[----:B------:R-:W-:Y:S01]  /*4bc0*/  @P0 FMUL.FTZ R178, R114, R213 ;  /* 0x000000d572b20220 */ /* 0x000fe20000410000 */
[----:B------:R-:W-:Y:S01]  /*4bd0*/  FMUL.FTZ R112, R47, R112 ;  /* 0x000000702f707220 */ /* 0x000fe20000410000 */
[-C--:B------:R-:W-:Y:S01]  /*4be0*/  FMUL.FTZ R114, R48, R107.reuse ;  /* 0x0000006b30727220 */ /* 0x080fe20000410000 */
[----:B------:R-:W-:Y:S01]  /*4bf0*/  FSEL R109, R109, RZ, P0 ;  /* 0x000000ff6d6d7208 */ /* 0x000fe20000000000 */
[----:B------:R-:W-:Y:S01]  /*4c00*/  @P6 FMUL.FTZ R180, R168, R107 ;  /* 0x0000006ba8b46220 */ /* 0x000fe20000410000 */
[----:B------:R-:W-:Y:S01]  /*4c10*/  LOP3.LUT P5, RZ, R125, 0xff00, RZ, 0xc0, !PT ;  /* 0x0000ff007dff7812 */ /* 0x000fe200078ac0ff */
[-CC-:B------:R-:W-:Y:S01]  /*4c20*/  FFMA.FTZ R187, R187, R183.reuse, R186.reuse ;  /* 0x000000b7bbbb7223 */ /* 0x180fe200000100ba */
[----:B------:R-:W-:Y:S01]  /*4c30*/  ISETP.GE.U32.AND P0, PT, R124, RZ, PT ;  /* 0x000000ff7c00720c */ /* 0x000fe20003f06070 */
[-CC-:B------:R-:W-:Y:S01]  /*4c40*/  FFMA.FTZ R189, R189, R183.reuse, R186.reuse ;  /* 0x000000b7bdbd7223 */ /* 0x180fe200000100ba */
[----:B------:R-:W-:Y:S01]  /*4c50*/  PRMT R107, R94, 0x7632, R107 ;  /* 0x000076325e6b7816 */ /* 0x000fe2000000006b */
[----:B------:R-:W-:Y:S01]  /*4c60*/  FADD.FTZ R204, R204, -R187 ;  /* 0x800000bbcccc7221 */ /* 0x000fe20000010000 */
[----:B------:R-:W-:Y:S01]  /*4c70*/  LOP3.LUT P4, RZ, R124, 0xff, RZ, 0xc0, !PT ;  /* 0x000000ff7cff7812 */ /* 0x000fe2000788c0ff */
[-CC-:B------:R-:W-:Y:S01]  /*4c80*/  FFMA.FTZ R185, R185, R183.reuse, R186.reuse ;  /* 0x000000b7b9b97223 */ /* 0x180fe200000100ba */
[----:B------:R-:W-:Y:S01]  /*4c90*/  FSEL R112, R112, RZ, P2 ;  /* 0x000000ff70707208 */ /* 0x000fe20001000000 */
[-CC-:B------:R-:W-:Y:S01]  /*4ca0*/  FFMA.FTZ R169, R169, R183.reuse, R186.reuse ;  /* 0x000000b7a9a97223 */ /* 0x180fe200000100ba */
[----:B------:R-:W-:Y:S01]  /*4cb0*/  LOP3.LUT P2, RZ, R124, 0xff00, RZ, 0xc0, !PT ;  /* 0x0000ff007cff7812 */ /* 0x000fe2000784c0ff */
[----:B------:R-:W-:Y:S01]  /*4cc0*/  FADD.FTZ R189, R206, -R189 ;  /* 0x800000bdcebd7221 */ /* 0x000fe20000010000 */
[----:B------:R-:W-:Y:S01]  /*4cd0*/  FSEL R114, R114, RZ, P6 ;  /* 0x000000ff72727208 */ /* 0x000fe20003000000 */
[----:B------:R-:W-:Y:S01]  /*4ce0*/  FFMA.FTZ R211, R211, R183, R186 ;  /* 0x000000b7d3d37223 */ /* 0x000fe200000100ba */
[C---:B------:R-:W-:Y:S01]  /*4cf0*/  LOP3.LUT P6, RZ, R125.reuse, 0xff0000, RZ, 0xc0, !PT ;  /* 0x00ff00007dff7812 */ /* 0x040fe200078cc0ff */
[----:B------:R-:W-:Y:S01]  /*4d00*/  FADD.FTZ R202, R202, -R185 ;  /* 0x800000b9caca7221 */ /* 0x000fe20000010000 */
[----:B------:R-:W-:Y:S01]  /*4d10*/  ISETP.GE.U32.AND.EX P0, PT, R125, 0x1000000, PT, P0 ;  /* 0x010000007d00780c */ /* 0x000fe20003f06100 */
[----:B------:R-:W-:Y:S01]  /*4d20*/  FADD.FTZ R208, R208, -R169 ;  /* 0x800000a9d0d07221 */ /* 0x000fe20000010000 */
[----:B------:R-:W-:Y:S01]  /*4d30*/  SHF.L.U32 R125, R107, 0x10, RZ ;  /* 0x000000106b7d7819 */ /* 0x000fe200000006ff */
[----:B------:R-:W-:Y:S01]  /*4d40*/  FADD.FTZ R210, R210, -R211 ;  /* 0x800000d3d2d27221 */ /* 0x000fe20000010000 */
[----:B------:R-:W-:-:S02]  /*4d50*/  PRMT R110, R95, 0x7632, R110 ;  /* 0x000076325f6e7816 */ /* 0x000fc4000000006e */
[----:B------:R-:W-:Y:S01]  /*4d60*/  SHF.L.U32 R106, R115, 0x10, RZ ;  /* 0x00000010736a7819 */ /* 0x000fe200000006ff */
[----:B------:R-:W-:Y:S01]  /*4d70*/  FFMA.FTZ R204, R165, R204, R125 ;  /* 0x000000cca5cc7223 */ /* 0x000fe2000001007d */
[----:B------:R-:W-:Y:S02]  /*4d80*/  SHF.L.U32 R107, R92, 0x10, RZ ;  /* 0x000000105c6b7819 */ /* 0x000fe400000006ff */
[----:B------:R-:W-:Y:S01]  /*4d90*/  SHF.L.U32 R169, R95, 0x10, RZ ;  /* 0x000000105fa97819 */ /* 0x000fe200000006ff */
[C---:B------:R-:W-:Y:S01]  /*4da0*/  FFMA.FTZ R115, R165.reuse, R189, R106 ;  /* 0x000000bda5737223 */ /* 0x040fe2000001006a */
[----:B------:R-:W-:Y:S01]  /*4db0*/  SHF.L.U32 R185, R110, 0x10, RZ ;  /* 0x000000106eb97819 */ /* 0x000fe200000006ff */
[----:B------:R-:W-:Y:S01]  /*4dc0*/  FMUL.FTZ R106, R204, R182 ;  /* 0x000000b6cc6a7220 */ /* 0x000fe20000410000 */
[----:B------:R-:W-:Y:S01]  /*4dd0*/  @P5 PRMT R110, R110, 0x7632, R110 ;  /* 0x000076326e6e5816 */ /* 0x000fe2000000006e */
[C---:B------:R-:W-:Y:S01]  /*4de0*/  FFMA.FTZ R208, R165.reuse, R208, R107 ;  /* 0x000000d0a5d07223 */ /* 0x040fe2000001006b */
[C---:B------:R-:W-:Y:S01]  /*4df0*/  @P4 SHF.L.U32 R168, R108.reuse, 0x10, RZ ;  /* 0x000000106ca84819 */ /* 0x040fe200000006ff */
[C---:B------:R-:W-:Y:S01]  /*4e00*/  FFMA.FTZ R211, R165.reuse, R210, R169 ;  /* 0x000000d2a5d37223 */ /* 0x040fe200000100a9 */
[----:B------:R-:W-:Y:S01]  /*4e10*/  @P2 PRMT R108, R108, 0x7632, R108 ;  /* 0x000076326c6c2816 */ /* 0x000fe2000000006c */
[----:B------:R-:W-:Y:S01]  /*4e20*/  FFMA.FTZ R202, R165, R202, R185 ;  /* 0x000000caa5ca7223 */ /* 0x000fe200000100b9 */
[----:B------:R-:W-:Y:S01]  /*4e30*/  @P5 SHF.L.U32 R107, R110, 0x10, RZ ;  /* 0x000000106e6b5819 */ /* 0x000fe200000006ff */
[----:B------:R-:W-:Y:S01]  /*4e40*/  FMUL.FTZ R124, R106, UR4 ;  /* 0x000000046a7c7c20 */ /* 0x000fe20008410000 */
[----:B------:R-:W-:-:S02]  /*4e50*/  @P6 SHF.L.U32 R170, R111, 0x10, RZ ;  /* 0x000000106faa6819 */ /* 0x000fc400000006ff */
[----:B------:R-:W-:Y:S02]  /*4e60*/  CS2R R184, SRZ ;  /* 0x0000000000b87805 */ /* 0x000fe4000001ff00 */
[----:B------:R-:W-:Y:S01]  /*4e70*/  @P0 PRMT R111, R111, 0x7632, R111 ;  /* 0x000076326f6f0816 */ /* 0x000fe2000000006f */
[----:B------:R-:W-:Y:S01]  /*4e80*/  @P5 FMUL.FTZ R185, R107, R124 ;  /* 0x0000007c6bb95220 */ /* 0x000fe20000410000 */
[----:B------:R-:W-:Y:S01]  /*4e90*/  @P2 SHF.L.U32 R169, R108, 0x10, RZ ;  /* 0x000000106ca92819 */ /* 0x000fe200000006ff */
[-C--:B------:R-:W-:Y:S01]  /*4ea0*/  FMUL.FTZ R108, R211, R182.reuse ;  /* 0x000000b6d36c7220 */ /* 0x080fe20000410000 */
[-C--:B------:R-:W-:Y:S01]  /*4eb0*/  FMUL.FTZ R110, R202, R182.reuse ;  /* 0x000000b6ca6e7220 */ /* 0x080fe20000410000 */
[-C--:B------:R-:W-:Y:S01]  /*4ec0*/  FMUL.FTZ R107, R115, R182.reuse ;  /* 0x000000b6736b7220 */ /* 0x080fe20000410000 */
[----:B------:R-:W-:Y:S01]  /*4ed0*/  @P0 SHF.L.U32 R213, R111, 0x10, RZ ;  /* 0x000000106fd50819 */ /* 0x000fe200000006ff */
[----:B------:R-:W-:Y:S01]  /*4ee0*/  FMUL.FTZ R106, R208, R182 ;  /* 0x000000b6d06a7220 */ /* 0x000fe20000410000 */
[----:B------:R-:W-:Y:S01]  /*4ef0*/  FMUL.FTZ R111, R108, UR4 ;  /* 0x000000046c6f7c20 */ /* 0x000fe20008410000 */
[----:B------:R-:W-:Y:S01]  /*4f00*/  FMUL.FTZ R108, R110, UR4 ;  /* 0x000000046e6c7c20 */ /* 0x000fe20008410000 */
[----:B------:R-:W-:Y:S01]  /*4f10*/  FMUL.FTZ R110, R107, UR4 ;  /* 0x000000046b6e7c20 */ /* 0x000fe20008410000 */
[----:B------:R-:W-:Y:S01]  /*4f20*/  FMUL.FTZ R125, R106, UR4 ;  /* 0x000000046a7d7c20 */ /* 0x000fe20008410000 */
[----:B------:R-:W-:-:S02]  /*4f30*/  CS2R R188, SRZ ;  /* 0x0000000000bc7805 */ /* 0x000fc4000001ff00 */
[----:B------:R-:W-:Y:S01]  /*4f40*/  F2FP.BF16.F32.PACK_AB R105, R104, R105 ;  /* 0x000000696869723e */ /* 0x000fe200000010ff */
[----:B------:R-:W-:Y:S01]  /*4f50*/  @P6 FMUL.FTZ R184, R170, R111 ;  /* 0x0000006faab86220 */ /* 0x000fe20000410000 */
[----:B------:R-:W-:Y:S01]  /*4f60*/  MOV R187, RZ ;  /* 0x000000ff00bb7202 */ /* 0x000fe20000000f00 */
[----:B------:R-:W-:Y:S01]  /*4f70*/  @P0 FMUL.FTZ R187, R213, R108 ;  /* 0x0000006cd5bb0220 */ /* 0x000fe20000410000 */
[----:B------:R-:W-:Y:S01]  /*4f80*/  F2FP.BF16.F32.PACK_AB R106, R204, R113 ;  /* 0x00000071cc6a723e */ /* 0x000fe200000010ff */
[----:B------:R-:W-:Y:S01]  /*4f90*/  @P2 FMUL.FTZ R189, R169, R110 ;  /* 0x0000006ea9bd2220 */ /* 0x000fe20000410000 */
[----:B------:R-:W-:Y:S01]  /*4fa0*/  F2FP.BF16.F32.PACK_AB R104, R115, R208 ;  /* 0x000000d07368723e */ /* 0x000fe200000010ff */
[----:B------:R-:W-:Y:S01]  /*4fb0*/  FMUL.FTZ R113, R50, R111 ;  /* 0x0000006f32717220 */ /* 0x000fe20000410000 */
[----:B------:R-:W-:Y:S01]  /*4fc0*/  FMUL.FTZ R115, R51, R108 ;  /* 0x0000006c33737220 */ /* 0x000fe20000410000 */
[----:B------:R-:W-:Y:S01]  /*4fd0*/  FMUL.FTZ R111, R49, R124 ;  /* 0x0000007c316f7220 */ /* 0x000fe20000410000 */
[-C--:B------:R-:W-:Y:S01]  /*4fe0*/  FMUL.FTZ R108, R44, R125.reuse ;  /* 0x0000007d2c6c7220 */ /* 0x080fe20000410000 */
        /* <DEDUP_REMOVED lines=11> */
[----:B------:R-:W-:-:S07]  /*50a0*/  F2FP.BF16.F32.PACK_AB R108, R113, R108 ;  /* 0x0000006c716c723e */ /* 0x000fce00000010ff */
.L_x_2737:
[----:B------:R-:W-:Y:S01]  /*50b0*/  ISETP.NE.U32.AND P0, PT, RZ, UR14, PT ;  /* 0x0000000eff007c0c */ /* 0x000fe2000bf05070 */
[----:B------:R-:W0:Y:S01]  /*50c0*/  LDC.64 R124, c[0x0][0x468] ;  /* 0x00011a00ff7c7b82 */ /* 0x000e220000000a00 */
[----:B------:R-:W-:Y:S02]  /*50d0*/  IMAD.WIDE.U32 R112, R166, 0x10, R126 ;  /* 0x00000010a6707825 */ /* 0x000fe400078e007e */
[----:B------:R-:W-:-:S13]  /*50e0*/  ISETP.NE.AND.EX P0, PT, RZ, UR15, PT, P0 ;  /* 0x0000000fff007c0c */ /* 0x000fda000bf05300 */
[----:B------:R-:W1:Y:S02]  /*50f0*/  @P0 LDC.64 R168, c[0x0][0x478] ;  /* 0x00011e00ffa80b82 */ /* 0x000e640000000a00 */
[----:B-1----:R-:W-:-:S04]  /*5100*/  @P0 IMAD.WIDE.U32 R168, R171, 0x10, R168 ;  /* 0x00000010aba80825 */ /* 0x002fc800078e00a8 */
[----:B0-----:R-:W-:Y:S01]  /*5110*/  IMAD.WIDE.U32 R170, R171, 0x10, R124 ;  /* 0x00000010abaa7825 */ /* 0x001fe200078e007c */
[----:B------:R0:W-:Y:S04]  /*5120*/  @P0 STG.E.128 desc[UR6][R168.64], R104 ;  /* 0x00000068a8000986 */ /* 0x0001e8000c101d06 */
[----:B------:R0:W-:Y:S04]  /*5130*/  STG.E.128 desc[UR6][R170.64], R108 ;  /* 0x0000006caa007986 */ /* 0x0001e8000c101d06 */
[----:B------:R-:W5:Y:S01]  /*5140*/  LDG.E.128 R112, desc[UR6][R112.64] ;  /* 0x0000000670707981 */ /* 0x000f62000c1e1d00 */
[----:B------:R-:W-:Y:S05]  /*5150*/  @!P0 BRA `(.L_x_2738) ;  /* 0x0000000400c48947 */ /* 0x000fea0003800000 */
[-CC-:B0-----:R-:W-:Y:S01]  /*5160*/  FFMA.FTZ R104, R199, R183.reuse, R186.reuse ;  /* 0x000000b7c7687223 */ /* 0x181fe200000100ba */
[----:B------:R-:W-:Y:S01]  /*5170*/  LOP3.LUT P6, RZ, R118, 0xff0000, RZ, 0xc0, !PT ;  /* 0x00ff000076ff7812 */ /* 0x000fe200078cc0ff */
[-C--:B------:R-:W-:Y:S01]  /*5180*/  FFMA.FTZ R201, R201, R183.reuse, R186 ;  /* 0x000000b7c9c97223 */ /* 0x080fe200000100ba */
[----:B------:R-:W-:Y:S01]  /*5190*/  PRMT R105, R97, 0x7632, R105 ;  /* 0x0000763261697816 */ /* 0x000fe20000000069 */
[----:B------:R-:W-:Y:S01]  /*51a0*/  FADD.FTZ R191, R191, -R104 ;  /* 0x80000068bfbf7221 */ /* 0x000fe20000010000 */
[----:B------:R-:W-:Y:S01]  /*51b0*/  SHF.L.U32 R104, R97, 0x10, RZ ;  /* 0x0000001061687819 */ /* 0x000fe200000006ff */
[-CC-:B------:R-:W-:Y:S01]  /*51c0*/  FFMA.FTZ R108, R207, R183.reuse, R186.reuse ;  /* 0x000000b7cf6c7223 */ /* 0x180fe200000100ba */
[----:B------:R-:W-:Y:S01]  /*51d0*/  SHF.L.U32 R106, R105, 0x10, RZ ;  /* 0x00000010696a7819 */ /* 0x000fe200000006ff */
[----:B------:R-:W-:Y:S01]  /*51e0*/  FADD.FTZ R201, R196, -R201 ;  /* 0x800000c9c4c97221 */ /* 0x000fe20000010000 */
[----:B------:R-:W-:Y:S01]  /*51f0*/  FFMA.FTZ R203, R203, R183, R186 ;  /* 0x000000b7cbcb7223 */ /* 0x000fe200000100ba */
[----:B------:R-:W-:Y:S01]  /*5200*/  FFMA.FTZ R105, R165, R191, R104 ;  /* 0x000000bfa5697223 */ /* 0x000fe20000010068 */
[----:B------:R-:W-:Y:S01]  /*5210*/  FADD.FTZ R193, R193, -R108 ;  /* 0x8000006cc1c17221 */ /* 0x000fe20000010000 */
[----:B------:R-:W-:Y:S01]  /*5220*/  FFMA.FTZ R104, R165, R201, R106 ;  /* 0x000000c9a5687223 */ /* 0x000fe2000001006a */
[----:B------:R-:W-:Y:S01]  /*5230*/  LOP3.LUT P2, RZ, R119, 0xff, RZ, 0xc0, !PT ;  /* 0x000000ff77ff7812 */ /* 0x000fe2000784c0ff */
[----:B------:R-:W-:Y:S01]  /*5240*/  FMUL.FTZ R106, R105, R182 ;  /* 0x000000b6696a7220 */ /* 0x000fe20000410000 */
[----:B------:R-:W-:Y:S01]  /*5250*/  SHF.L.U32 R108, R98, 0x10, RZ ;  /* 0x00000010626c7819 */ /* 0x000fe200000006ff */
[----:B------:R-:W-:Y:S01]  /*5260*/  FADD.FTZ R109, R192, -R203 ;  /* 0x800000cbc06d7221 */ /* 0x000fe20000010000 */
[----:B------:R-:W-:Y:S01]  /*5270*/  SHF.L.U32 R110, R99, 0x10, RZ ;  /* 0x00000010636e7819 */ /* 0x000fe200000006ff */
[----:B------:R-:W-:Y:S01]  /*5280*/  FMUL.FTZ R168, R106, UR4 ;  /* 0x000000046aa87c20 */ /* 0x000fe20008410000 */
[----:B-----5:R-:W-:Y:S01]  /*5290*/  @P6 SHF.L.U32 R107, R113, 0x10, RZ ;  /* 0x00000010716b6819 */ /* 0x020fe200000006ff */
[----:B------:R-:W-:Y:S01]  /*52a0*/  FFMA.FTZ R109, R165, R109, R108 ;  /* 0x0000006da56d7223 */ /* 0x000fe2000001006c */
[----:B------:R-:W-:-:S02]  /*52b0*/  LOP3.LUT P5, RZ, R118, 0xff000000, RZ, 0xc0, !PT ;  /* 0xff00000076ff7812 */ /* 0x000fc400078ac0ff */
[----:B------:R-:W-:Y:S01]  /*52c0*/  CS2R R170, SRZ ;  /* 0x0000000000aa7805 */ /* 0x000fe2000001ff00 */
[----:B------:R-:W-:Y:S01]  /*52d0*/  FFMA.FTZ R201, R165, R193, R110 ;  /* 0x000000c1a5c97223 */ /* 0x000fe2000001006e */
[-C--:B------:R-:W-:Y:S01]  /*52e0*/  FMUL.FTZ R106, R104, R182.reuse ;  /* 0x000000b6686a7220 */ /* 0x080fe20000410000 */
[----:B------:R-:W-:Y:S01]  /*52f0*/  LOP3.LUT P4, RZ, R119, 0xff0000, RZ, 0xc0, !PT ;  /* 0x00ff000077ff7812 */ /* 0x000fe2000788c0ff */
[----:B------:R-:W-:Y:S01]  /*5300*/  @P6 FMUL.FTZ R171, R168, R107 ;  /* 0x0000006ba8ab6220 */ /* 0x000fe20000410000 */
[-C--:B------:R-:W-:Y:S01]  /*5310*/  FMUL.FTZ R107, R109, R182.reuse ;  /* 0x000000b66d6b7220 */ /* 0x080fe20000410000 */
[----:B------:R-:W-:Y:S01]  /*5320*/  FMUL.FTZ R110, R201, R182 ;  /* 0x000000b6c96e7220 */ /* 0x000fe20000410000 */
[----:B------:R-:W-:Y:S01]  /*5330*/  FMUL.FTZ R192, R106, UR4 ;  /* 0x000000046ac07c20 */ /* 0x000fe20008410000 */
[----:B------:R-:W-:Y:S01]  /*5340*/  @P2 SHF.L.U32 R108, R114, 0x10, RZ ;  /* 0x00000010726c2819 */ /* 0x000fe200000006ff */
[----:B------:R-:W-:Y:S01]  /*5350*/  FMUL.FTZ R106, R54, R168 ;  /* 0x000000a8366a7220 */ /* 0x000fe20000410000 */
[----:B------:R-:W-:Y:S01]  /*5360*/  FMUL.FTZ R199, R107, UR4 ;  /* 0x000000046bc77c20 */ /* 0x000fe20008410000 */
[----:B------:R-:W-:Y:S01]  /*5370*/  FMUL.FTZ R110, R110, UR4 ;  /* 0x000000046e6e7c20 */ /* 0x000fe20008410000 */
[----:B------:R-:W-:Y:S01]  /*5380*/  HFMA2 R191, -RZ, RZ, 0, 0 ;  /* 0x00000000ffbf7431 */ /* 0x000fe200000001ff */
[----:B------:R-:W-:Y:S01]  /*5390*/  @P5 PRMT R113, R113, 0x7632, R113 ;  /* 0x0000763271715816 */ /* 0x000fe20000000071 */
[----:B------:R-:W-:Y:S01]  /*53a0*/  @P2 FMUL.FTZ R191, R199, R108 ;  /* 0x0000006cc7bf2220 */ /* 0x000fe20000410000 */
[----:B------:R-:W-:Y:S01]  /*53b0*/  FSEL R169, R106, RZ, P6 ;  /* 0x000000ff6aa97208 */ /* 0x000fe20003000000 */
[----:B------:R-:W-:Y:S01]  /*53c0*/  FMUL.FTZ R106, R56, R199 ;  /* 0x000000c7386a7220 */ /* 0x000fe20000410000 */
[----:B------:R-:W-:Y:S01]  /*53d0*/  FMUL.FTZ R108, R58, R110 ;  /* 0x0000006e3a6c7220 */ /* 0x000fe20000410000 */
[----:B------:R-:W-:Y:S01]  /*53e0*/  FMUL.FTZ R107, R55, R192 ;  /* 0x000000c0376b7220 */ /* 0x000fe20000410000 */
[----:B------:R-:W-:Y:S01]  /*53f0*/  @P5 SHF.L.U32 R113, R113, 0x10, RZ ;  /* 0x0000001071715819 */ /* 0x000fe200000006ff */
[-CC-:B------:R-:W-:Y:S01]  /*5400*/  FFMA.FTZ R205, R205, R183.reuse, R186.reuse ;  /* 0x000000b7cdcd7223 */ /* 0x180fe200000100ba */
[----:B------:R-:W-:Y:S01]  /*5410*/  @P4 SHF.L.U32 R111, R115, 0x10, RZ ;  /* 0x00000010736f4819 */ /* 0x000fe200000006ff */
[--C-:B------:R-:W-:Y:S01]  /*5420*/  FFMA.FTZ R209, R209, R183, R186.reuse ;  /* 0x000000b7d1d17223 */ /* 0x100fe200000100ba */
[----:B------:R-:W-:Y:S01]  /*5430*/  LOP3.LUT P6, RZ, R119, 0xff00, RZ, 0xc0, !PT ;  /* 0x0000ff0077ff7812 */ /* 0x000fe200078cc0ff */
[----:B------:R-:W-:Y:S01]  /*5440*/  @P5 FMUL.FTZ R170, R192, R113 ;  /* 0x00000071c0aa5220 */ /* 0x000fe20000410000 */
[----:B------:R-:W-:Y:S01]  /*5450*/  FSEL R199, R106, RZ, P2 ;  /* 0x000000ff6ac77208 */ /* 0x000fe20001000000 */
[-CC-:B------:R-:W-:Y:S01]  /*5460*/  FFMA.FTZ R195, R195, R183.reuse, R186.reuse ;  /* 0x000000b7c3c37223 */ /* 0x180fe200000100ba */
[----:B------:R-:W-:Y:S01]  /*5470*/  FSEL R204, R108, RZ, P4 ;  /* 0x000000ff6ccc7208 */ /* 0x000fe20002000000 */
[----:B------:R-:W-:Y:S01]  /*5480*/  FFMA.FTZ R197, R197, R183, R186 ;  /* 0x000000b7c5c57223 */ /* 0x000fe200000100ba */
[----:B------:R-:W-:Y:S01]  /*5490*/  FSEL R202, R107, RZ, P5 ;  /* 0x000000ff6bca7208 */ /* 0x000fe20002800000 */
[----:B------:R-:W-:Y:S01]  /*54a0*/  FADD.FTZ R205, R198, -R205 ;  /* 0x800000cdc6cd7221 */ /* 0x000fe20000010000 */
[----:B------:R-:W-:Y:S01]  /*54b0*/  PRMT R106, R98, 0x7632, R106 ;  /* 0x00007632626a7816 */ /* 0x000fe2000000006a */
[----:B------:R-:W-:Y:S01]  /*54c0*/  FADD.FTZ R209, R200, -R209 ;  /* 0x800000d1c8d17221 */ /* 0x000fe20000010000 */
[----:B------:R-:W-:Y:S01]  /*54d0*/  PRMT R108, R99, 0x7632, R108 ;  /* 0x00007632636c7816 */ /* 0x000fe2000000006c */
[----:B------:R-:W-:Y:S01]  /*54e0*/  FADD.FTZ R113, R190, -R195 ;  /* 0x800000c3be717221 */ /* 0x000fe20000010000 */
[----:B------:R-:W-:Y:S01]  /*54f0*/  MOV R193, RZ ;  /* 0x000000ff00c17202 */ /* 0x000fe20000000f00 */
[----:B------:R-:W-:Y:S01]  /*5500*/  @P4 FMUL.FTZ R193, R110, R111 ;  /* 0x0000006f6ec14220 */ /* 0x000fe20000410000 */
[----:B------:R-:W-:Y:S01]  /*5510*/  ISETP.GE.U32.AND P2, PT, R118, RZ, PT ;  /* 0x000000ff7600720c */ /* 0x000fe20003f46070 */
[----:B------:R-:W-:Y:S01]  /*5520*/  HFMA2 R196, -RZ, RZ, 0, 0 ;  /* 0x00000000ffc47431 */ /* 0x000fe200000001ff */
[----:B------:R-:W-:Y:S01]  /*5530*/  PRMT R107, R96, 0x7632, R107 ;  /* 0x00007632606b7816 */ /* 0x000fe2000000006b */
[----:B------:R-:W-:Y:S01]  /*5540*/  HFMA2 R192, -RZ, RZ, 0, 0 ;  /* 0x00000000ffc07431 */ /* 0x000fe200000001ff */
[----:B------:R-:W-:-:S02]  /*5550*/  LOP3.LUT P5, RZ, R118, 0xff, RZ, 0xc0, !PT ;  /* 0x000000ff76ff7812 */ /* 0x000fc400078ac0ff */
[----:B------:R-:W-:Y:S02]  /*5560*/  LOP3.LUT P4, RZ, R118, 0xff00, RZ, 0xc0, !PT ;  /* 0x0000ff0076ff7812 */ /* 0x000fe4000788c0ff */
[----:B------:R-:W-:Y:S02]  /*5570*/  SHF.L.U32 R110, R106, 0x10, RZ ;  /* 0x000000106a6e7819 */ /* 0x000fe400000006ff */
[----:B------:R-:W-:Y:S02]  /*5580*/  SHF.L.U32 R118, R108, 0x10, RZ ;  /* 0x000000106c767819 */ /* 0x000fe400000006ff */
[----:B------:R-:W-:Y:S01]  /*5590*/  ISETP.GE.U32.AND.EX P2, PT, R119, 0x1000000, PT, P2 ;  /* 0x010000007700780c */ /* 0x000fe20003f46120 */
[----:B------:R-:W-:Y:S01]  /*55a0*/  FADD.FTZ R119, R194, -R197 ;  /* 0x800000c5c2777221 */ /* 0x000fe20000010000 */
[----:B------:R-:W-:Y:S01]  /*55b0*/  SHF.L.U32 R106, R96, 0x10, RZ ;  /* 0x00000010606a7819 */ /* 0x000fe200000006ff */
[----:B------:R-:W-:Y:S01]  /*55c0*/  FFMA.FTZ R195, R165, R205, R110 ;  /* 0x000000cda5c37223 */ /* 0x000fe2000001006e */
[----:B------:R-:W-:Y:S01]  /*55d0*/  SHF.L.U32 R108, R107, 0x10, RZ ;  /* 0x000000106b6c7819 */ /* 0x000fe200000006ff */
[C---:B------:R-:W-:Y:S01]  /*55e0*/  FFMA.FTZ R197, R165.reuse, R209, R118 ;  /* 0x000000d1a5c57223 */ /* 0x040fe20000010076 */
[----:B------:R-:W-:Y:S01]  /*55f0*/  @P6 PRMT R114, R114, 0x7632, R114 ;  /* 0x0000763272726816 */ /* 0x000fe20000000072 */
[----:B------:R-:W-:Y:S01]  /*5600*/  FFMA.FTZ R113, R165, R113, R106 ;  /* 0x00000071a5717223 */ /* 0x000fe2000001006a */
[-C--:B------:R-:W-:Y:S01]  /*5610*/  FMUL.FTZ R110, R195, R182.reuse ;  /* 0x000000b6c36e7220 */ /* 0x080fe20000410000 */
[----:B------:R-:W-:Y:S01]  /*5620*/  FFMA.FTZ R119, R165, R119, R108 ;  /* 0x00000077a5777223 */ /* 0x000fe2000001006c */
        /* <DEDUP_REMOVED lines=8> */
[----:B------:R-:W-:Y:S01]  /*56b0*/  @P5 SHF.L.U32 R107, R112, 0x10, RZ ;  /* 0x00000010706b5819 */ /* 0x000fe200000006ff */
[----:B------:R-:W-:Y:S01]  /*56c0*/  @P6 FMUL.FTZ R196, R110, R114 ;  /* 0x000000726ec46220 */ /* 0x000fe20000410000 */
[----:B------:R-:W-:Y:S01]  /*56d0*/  F2FP.BF16.F32.PACK_AB R106, R195, R109 ;  /* 0x0000006dc36a723e */ /* 0x000fe200000010ff */
[----:B------:R-:W-:Y:S01]  /*56e0*/  FMUL.FTZ R111, R59, R198 ;  /* 0x000000c63b6f7220 */ /* 0x000fe20000410000 */
[----:B------:R-:W-:Y:S01]  /*56f0*/  @P4 PRMT R112, R112, 0x7632, R112 ;  /* 0x0000763270704816 */ /* 0x000fe20000000070 */
[----:B------:R-:W-:Y:S01]  /*5700*/  FMUL.FTZ R110, R57, R110 ;  /* 0x0000006e396e7220 */ /* 0x000fe20000410000 */
[----:B------:R-:W-:Y:S01]  /*5710*/  @P2 PRMT R115, R115, 0x7632, R115 ;  /* 0x0000763273732816 */ /* 0x000fe20000000073 */
[----:B------:R-:W-:Y:S01]  /*5720*/  FMUL.FTZ R108, R52, R118 ;  /* 0x00000076346c7220 */ /* 0x000fe20000410000 */
[----:B------:R-:W-:Y:S01]  /*5730*/  FMUL.FTZ R109, R53, R168 ;  /* 0x000000a8356d7220 */ /* 0x000fe20000410000 */
[----:B------:R-:W-:Y:S01]  /*5740*/  F2FP.BF16.F32.PACK_AB R105, R104, R105 ;  /* 0x000000696869723e */ /* 0x000fe200000010ff */
[----:B------:R-:W-:Y:S01]  /*5750*/  @P5 FMUL.FTZ R192, R118, R107 ;  /* 0x0000006b76c05220 */ /* 0x000fe20000410000 */
[----:B------:R-:W-:-:S02]  /*5760*/  @P4 SHF.L.U32 R112, R112, 0x10, RZ ;  /* 0x0000001070704819 */ /* 0x000fc400000006ff */
[----:B------:R-:W-:Y:S02]  /*5770*/  @P2 SHF.L.U32 R115, R115, 0x10, RZ ;  /* 0x0000001073732819 */ /* 0x000fe400000006ff */
[----:B------:R-:W-:Y:S02]  /*5780*/  F2FP.BF16.F32.PACK_AB R104, R119, R113 ;  /* 0x000000717768723e */ /* 0x000fe400000010ff */
[----:B------:R-:W-:Y:S02]  /*5790*/  FSEL R111, R111, RZ, P2 ;  /* 0x000000ff6f6f7208 */ /* 0x000fe40001000000 */
[----:B------:R-:W-:Y:S02]  /*57a0*/  FSEL R110, R110, RZ, P6 ;  /* 0x000000ff6e6e7208 */ /* 0x000fe40003000000 */
[----:B------:R-:W-:Y:S02]  /*57b0*/  FSEL R108, R108, RZ, P5 ;  /* 0x000000ff6c6c7208 */ /* 0x000fe40002800000 */
[----:B------:R-:W-:-:S02]  /*57c0*/  FSEL R113, R109, RZ, P4 ;  /* 0x000000ff6d717208 */ /* 0x000fc40002000000 */
[----:B------:R-:W-:Y:S01]  /*57d0*/  MOV R194, RZ ;  /* 0x000000ff00c27202 */ /* 0x000fe20000000f00 */
[----:B------:R-:W-:Y:S01]  /*57e0*/  @P2 FMUL.FTZ R194, R198, R115 ;  /* 0x00000073c6c22220 */ /* 0x000fe20000410000 */
[----:B------:R-:W-:Y:S01]  /*57f0*/  MOV R190, RZ ;  /* 0x000000ff00be7202 */ /* 0x000fe20000000f00 */
[----:B------:R-:W-:Y:S01]  /*5800*/  @P4 FMUL.FTZ R190, R168, R112 ;  /* 0x00000070a8be4220 */ /* 0x000fe20000410000 */
[----:B------:R-:W-:Y:S02]  /*5810*/  F2FP.BF16.F32.PACK_AB R107, R197, R201 ;  /* 0x000000c9c56b723e */ /* 0x000fe400000010ff */
[----:B------:R-:W-:Y:S02]  /*5820*/  F2FP.BF16.F32.PACK_AB R111, R111, R204 ;  /* 0x000000cc6f6f723e */ /* 0x000fe400000010ff */
[----:B------:R-:W-:Y:S02]  /*5830*/  F2FP.BF16.F32.PACK_AB R110, R110, R199 ;  /* 0x000000c76e6e723e */ /* 0x000fe400000010ff */
[----:B------:R-:W-:-:S02]  /*5840*/  F2FP.BF16.F32.PACK_AB R109, R202, R169 ;  /* 0x000000a9ca6d723e */ /* 0x000fc400000010ff */
[----:B------:R-:W-:Y:S01]  /*5850*/  F2FP.BF16.F32.PACK_AB R108, R113, R108 ;  /* 0x0000006c716c723e */ /* 0x000fe200000010ff */
[----:B------:R-:W-:Y:S06]  /*5860*/  BRA `(.L_x_2739) ;  /* 0x0000000400b47947 */ /* 0x000fec0003800000 */
.L_x_2738:
[-CC-:B0-----:R-:W-:Y:S01]  /*5870*/  FFMA.FTZ R108, R199, R183.reuse, R186.reuse ;  /* 0x000000b7c76c7223 */ /* 0x181fe200000100ba */
[C---:B------:R-:W-:Y:S01]  /*5880*/  LOP3.LUT P6, RZ, R118.reuse, 0xff0000, RZ, 0xc0, !PT ;  /* 0x00ff000076ff7812 */ /* 0x040fe200078cc0ff */
[-C--:B------:R-:W-:Y:S01]  /*5890*/  FFMA.FTZ R201, R201, R183.reuse, R186 ;  /* 0x000000b7c9c97223 */ /* 0x080fe200000100ba */
[----:B------:R-:W-:Y:S01]  /*58a0*/  PRMT R109, R97, 0x7632, R109 ;  /* 0x00007632616d7816 */ /* 0x000fe2000000006d */
[----:B------:R-:W-:Y:S01]  /*58b0*/  FADD.FTZ R108, R191, -R108 ;  /* 0x8000006cbf6c7221 */ /* 0x000fe20000010000 */
[----:B------:R-:W-:Y:S01]  /*58c0*/  SHF.L.U32 R110, R97, 0x10, RZ ;  /* 0x00000010616e7819 */ /* 0x000fe200000006ff */
[-CC-:B------:R-:W-:Y:S01]  /*58d0*/  FFMA.FTZ R168, R207, R183.reuse, R186.reuse ;  /* 0x000000b7cfa87223 */ /* 0x180fe200000100ba */
[----:B------:R-:W-:Y:S01]  /*58e0*/  LOP3.LUT P5, RZ, R118, 0xff000000, RZ, 0xc0, !PT ;  /* 0xff00000076ff7812 */ /* 0x000fe200078ac0ff */
[----:B------:R-:W-:Y:S01]  /*58f0*/  FFMA.FTZ R203, R203, R183, R186 ;  /* 0x000000b7cbcb7223 */ /* 0x000fe200000100ba */
[----:B------:R-:W-:Y:S01]  /*5900*/  SHF.L.U32 R111, R109, 0x10, RZ ;  /* 0x000000106d6f7819 */ /* 0x000fe200000006ff */
[----:B------:R-:W-:Y:S01]  /*5910*/  FFMA.FTZ R109, R165, R108, R110 ;  /* 0x0000006ca56d7223 */ /* 0x000fe2000001006e */
[----:B------:R-:W-:Y:S01]  /*5920*/  FADD.FTZ R196, R196, -R201 ;  /* 0x800000c9c4c47221 */ /* 0x000fe20000010000 */
[----:B------:R-:W-:Y:S01]  /*5930*/  FADD.FTZ R170, R193, -R168 ;  /* 0x800000a8c1aa7221 */ /* 0x000fe20000010000 */
[----:B------:R-:W-:Y:S01]  /*5940*/  SHF.L.U32 R168, R98, 0x10, RZ ;  /* 0x0000001062a87819 */ /* 0x000fe200000006ff */
[----:B------:R-:W-:Y:S01]  /*5950*/  FADD.FTZ R192, R192, -R203 ;  /* 0x800000cbc0c07221 */ /* 0x000fe20000010000 */
[----:B------:R-:W-:Y:S01]  /*5960*/  FMUL.FTZ R108, R182, R109 ;  /* 0x0000006db66c7220 */ /* 0x000fe20000410000 */
[----:B------:R-:W-:Y:S01]  /*5970*/  FFMA.FTZ R169, R165, R196, R111 ;  /* 0x000000c4a5a97223 */ /* 0x000fe2000001006f */
[----:B------:R-:W-:Y:S01]  /*5980*/  LOP3.LUT P2, RZ, R119, 0xff, RZ, 0xc0, !PT ;  /* 0x000000ff77ff7812 */ /* 0x000fe2000784c0ff */
[----:B------:R-:W-:Y:S01]  /*5990*/  FFMA.FTZ R109, R165, R192, R168 ;  /* 0x000000c0a56d7223 */ /* 0x000fe200000100a8 */
[C---:B-----5:R-:W-:Y:S01]  /*59a0*/  @P6 SHF.L.U32 R110, R113.reuse, 0x10, RZ ;  /* 0x00000010716e6819 */ /* 0x060fe200000006ff */
[----:B------:R-:W-:Y:S01]  /*59b0*/  FMUL.FTZ R111, R108, UR4 ;  /* 0x000000046c6f7c20 */ /* 0x000fe20008410000 */
[----:B------:R-:W-:Y:S01]  /*59c0*/  @P5 PRMT R113, R113, 0x7632, R113 ;  /* 0x0000763271715816 */ /* 0x000fe20000000071 */
[C---:B------:R-:W-:Y:S01]  /*59d0*/  FMUL.FTZ R108, R182.reuse, R169 ;  /* 0x000000a9b66c7220 */ /* 0x040fe20000410000 */
[----:B------:R-:W-:Y:S01]  /*59e0*/  SHF.L.U32 R191, R99, 0x10, RZ ;  /* 0x0000001063bf7819 */ /* 0x000fe200000006ff */
[----:B------:R-:W-:Y:S01]  /*59f0*/  FMUL.FTZ R109, R182, R109 ;  /* 0x0000006db66d7220 */ /* 0x000fe20000410000 */
[----:B------:R-:W-:Y:S01]  /*5a00*/  LOP3.LUT P4, RZ, R119, 0xff0000, RZ, 0xc0, !PT ;  /* 0x00ff000077ff7812 */ /* 0x000fe2000788c0ff */
[----:B------:R-:W-:Y:S01]  /*5a10*/  FMUL.FTZ R168, R108, UR4 ;  /* 0x000000046ca87c20 */ /* 0x000fe20008410000 */
[----:B------:R-:W-:Y:S01]  /*5a20*/  @P5 SHF.L.U32 R199, R113, 0x10, RZ ;  /* 0x0000001071c75819 */ /* 0x000fe200000006ff */
[----:B------:R-:W-:Y:S01]  /*5a30*/  FMUL.FTZ R108, R54, R111 ;  /* 0x0000006f366c7220 */ /* 0x000fe20000410000 */
[----:B------:R-:W-:Y:S01]  /*5a40*/  FFMA.FTZ R201, R165, R170, R191 ;  /* 0x000000aaa5c97223 */ /* 0x000fe200000100bf */
[----:B------:R-:W-:Y:S01]  /*5a50*/  FMUL.FTZ R113, R109, UR4 ;  /* 0x000000046d717c20 */ /* 0x000fe20008410000 */
[----:B------:R-:W-:Y:S01]  /*5a60*/  MOV R170, RZ ;  /* 0x000000ff00aa7202 */ /* 0x000fe20000000f00 */
[-C--:B------:R-:W-:Y:S01]  /*5a70*/  @P5 FMUL.FTZ R170, R199, R168.reuse ;  /* 0x000000a8c7aa5220 */ /* 0x080fe20000410000 */
[----:B------:R-:W-:Y:S01]  /*5a80*/  FMUL.FTZ R109, R55, R168 ;  /* 0x000000a8376d7220 */ /* 0x000fe20000410000 */
[----:B------:R-:W-:Y:S01]  /*5a90*/  FSEL R168, R108, RZ, P6 ;  /* 0x000000ff6ca87208 */ /* 0x000fe20003000000 */
[----:B------:R-:W-:Y:S01]  /*5aa0*/  FMUL.FTZ R108, R56, R113 ;  /* 0x00000071386c7220 */ /* 0x000fe20000410000 */
[----:B------:R-:W-:Y:S01]  /*5ab0*/  @P2 SHF.L.U32 R192, R114, 0x10, RZ ;  /* 0x0000001072c02819 */ /* 0x000fe200000006ff */
[----:B------:R-:W-:-:S02]  /*5ac0*/  HFMA2 R171, -RZ, RZ, 0, 0 ;  /* 0x00000000ffab7431 */ /* 0x000fc400000001ff */
[----:B------:R-:W-:Y:S01]  /*5ad0*/  @P6 FMUL.FTZ R171, R110, R111 ;  /* 0x0000006f6eab6220 */ /* 0x000fe20000410000 */
[----:B------:R-:W-:Y:S01]  /*5ae0*/  FMUL.FTZ R110, R182, R201 ;  /* 0x000000c9b66e7220 */ /* 0x000fe20000410000 */
[----:B------:R-:W-:Y:S02]  /*5af0*/  HFMA2 R191, -RZ, RZ, 0, 0 ;  /* 0x00000000ffbf7431 */ /* 0x000fe400000001ff */
[----:B------:R-:W-:Y:S01]  /*5b00*/  @P2 FMUL.FTZ R191, R192, R113 ;  /* 0x00000071c0bf2220 */ /* 0x000fe20000410000 */
[----:B------:R-:W-:Y:S01]  /*5b10*/  FSEL R199, R108, RZ, P2 ;  /* 0x000000ff6cc77208 */ /* 0x000fe20001000000 */
[----:B------:R-:W-:Y:S01]  /*5b20*/  FMUL.FTZ R169, R110, UR4 ;  /* 0x000000046ea97c20 */ /* 0x000fe20008410000 */
[----:B------:R-:W-:Y:S01]  /*5b30*/  @P4 SHF.L.U32 R196, R115, 0x10, RZ ;  /* 0x0000001073c44819 */ /* 0x000fe200000006ff */
[--C-:B------:R-:W-:Y:S01]  /*5b40*/  FFMA.FTZ R205, R205, R183, R186.reuse ;  /* 0x000000b7cdcd7223 */ /* 0x100fe200000100ba */
[----:B------:R-:W-:Y:S01]  /*5b50*/  ISETP.GE.U32.AND P2, PT, R118, RZ, PT ;  /* 0x000000ff7600720c */ /* 0x000fe20003f46070 */
[-C--:B------:R-:W-:Y:S01]  /*5b60*/  FMUL.FTZ R110, R58, R169.reuse ;  /* 0x000000a93a6e7220 */ /* 0x080fe20000410000 */
[----:B------:R-:W-:Y:S01]  /*5b70*/  MOV R193, RZ ;  /* 0x000000ff00c17202 */ /* 0x000fe20000000f00 */
[----:B------:R-:W-:Y:S01]  /*5b80*/  @P4 FMUL.FTZ R193, R196, R169 ;  /* 0x000000a9c4c14220 */ /* 0x000fe20000410000 */
[----:B------:R-:W-:Y:S01]  /*5b90*/  ISETP.GE.U32.AND.EX P2, PT, R119, 0x1000000, PT, P2 ;  /* 0x010000007700780c */ /* 0x000fe20003f46120 */
[-CC-:B------:R-:W-:Y:S01]  /*5ba0*/  FFMA.FTZ R209, R209, R183.reuse, R186.reuse ;  /* 0x000000b7d1d17223 */ /* 0x180fe200000100ba */
[----:B------:R-:W-:Y:S01]  /*5bb0*/  FSEL R169, R109, RZ, P5 ;  /* 0x000000ff6da97208 */ /* 0x000fe20002800000 */
[-CC-:B------:R-:W-:Y:S01]  /*5bc0*/  FFMA.FTZ R195, R195, R183.reuse, R186.reuse ;  /* 0x000000b7c3c37223 */ /* 0x180fe200000100ba */
[----:B------:R-:W-:Y:S01]  /*5bd0*/  LOP3.LUT P6, RZ, R119, 0xff00, RZ, 0xc0, !PT ;  /* 0x0000ff0077ff7812 */ /* 0x000fe200078cc0ff */
[----:B------:R-:W-:Y:S01]  /*5be0*/  FADD.FTZ R198, R198, -R205 ;  /* 0x800000cdc6c67221 */ /* 0x000fe20000010000 */
[----:B------:R-:W-:Y:S01]  /*5bf0*/  PRMT R109, R98, 0x7632, R109 ;  /* 0x00007632626d7816 */ /* 0x000fe2000000006d */
[----:B------:R-:W-:Y:S01]  /*5c00*/  FADD.FTZ R200, R200, -R209 ;  /* 0x800000d1c8c87221 */ /* 0x000fe20000010000 */
[----:B------:R-:W-:Y:S01]  /*5c10*/  PRMT R111, R99, 0x7632, R111 ;  /* 0x00007632636f7816 */ /* 0x000fe2000000006f */
[----:B------:R-:W-:Y:S01]  /*5c20*/  FADD.FTZ R190, R190, -R195 ;  /* 0x800000c3bebe7221 */ /* 0x000fe20000010000 */
[----:B------:R-:W-:Y:S01]  /*5c30*/  FSEL R202, R110, RZ, P4 ;  /* 0x000000ff6eca7208 */ /* 0x000fe20002000000 */
[----:B------:R-:W-:Y:S01]  /*5c40*/  FFMA.FTZ R197, R197, R183, R186 ;  /* 0x000000b7c5c57223 */ /* 0x000fe200000100ba */
[----:B------:R-:W-:Y:S01]  /*5c50*/  SHF.L.U32 R110, R109, 0x10, RZ ;  /* 0x000000106d6e7819 */ /* 0x000fe200000006ff */
[----:B------:R-:W-:Y:S01]  /*5c60*/  HFMA2 R192, -RZ, RZ, 0, 0 ;  /* 0x00000000ffc07431 */ /* 0x000fe200000001ff */
[----:B------:R-:W-:Y:S01]  /*5c70*/  LOP3.LUT P5, RZ, R118, 0xff, RZ, 0xc0, !PT ;  /* 0x000000ff76ff7812 */ /* 0x000fe200078ac0ff */
[----:B------:R-:W-:Y:S01]  /*5c80*/  FADD.FTZ R194, R194, -R197 ;  /* 0x800000c5c2c27221 */ /* 0x000fe20000010000 */
[----:B------:R-:W-:Y:S01]  /*5c90*/  PRMT R108, R96, 0x7632, R108 ;  /* 0x00007632606c7816 */ /* 0x000fe2000000006c */
[----:B------:R-:W-:Y:S01]  /*5ca0*/  FFMA.FTZ R119, R165, R198, R110 ;  /* 0x000000c6a5777223 */ /* 0x000fe2000001006e */
[----:B------:R-:W-:Y:S01]  /*5cb0*/  SHF.L.U32 R111, R111, 0x10, RZ ;  /* 0x000000106f6f7819 */ /* 0x000fe200000006ff */
[----:B------:R-:W-:Y:S01]  /*5cc0*/  HFMA2 R196, -RZ, RZ, 0, 0 ;  /* 0x00000000ffc47431 */ /* 0x000fe200000001ff */
[----:B------:R-:W-:-:S02]  /*5cd0*/  LOP3.LUT P4, RZ, R118, 0xff00, RZ, 0xc0, !PT ;  /* 0x0000ff0076ff7812 */ /* 0x000fc4000788c0ff */
[----:B------:R-:W-:Y:S01]  /*5ce0*/  SHF.L.U32 R109, R96, 0x10, RZ ;  /* 0x00000010606d7819 */ /* 0x000fe200000006ff */
[----:B------:R-:W-:Y:S01]  /*5cf0*/  FFMA.FTZ R195, R165, R200, R111 ;  /* 0x000000c8a5c37223 */ /* 0x000fe2000001006f */
[----:B------:R-:W-:Y:S02]  /*5d00*/  SHF.L.U32 R113, R108, 0x10, RZ ;  /* 0x000000106c717819 */ /* 0x000fe400000006ff */
[----:B------:R-:W-:Y:S01]  /*5d10*/  @P2 PRMT R108, R115, 0x7632, R108 ;  /* 0x00007632736c2816 */ /* 0x000fe2000000006c */
[C---:B------:R-:W-:Y:S01]  /*5d20*/  FFMA.FTZ R111, R165.reuse, R190, R109 ;  /* 0x000000bea56f7223 */ /* 0x040fe2000001006d */
[----:B------:R-:W-:Y:S01]  /*5d30*/  @P6 PRMT R114, R114, 0x7632, R114 ;  /* 0x0000763272726816 */ /* 0x000fe20000000072 */
[----:B------:R-:W-:Y:S01]  /*5d40*/  FMUL.FTZ R109, R182, R119 ;  /* 0x00000077b66d7220 */ /* 0x000fe20000410000 */
[----:B------:R-:W-:Y:S01]  /*5d50*/  @P2 SHF.L.U32 R119, R108, 0x10, RZ ;  /* 0x000000106c772819 */ /* 0x000fe200000006ff */
[----:B------:R-:W-:Y:S01]  /*5d60*/  FMUL.FTZ R108, R182, R111 ;  /* 0x0000006fb66c7220 */ /* 0x000fe20000410000 */
[----:B------:R-:W-:Y:S01]  /*5d70*/  FFMA.FTZ R113, R165, R194, R113 ;  /* 0x000000c2a5717223 */ /* 0x000fe20000010071 */
[----:B------:R-:W-:Y:S01]  /*5d80*/  @P6 SHF.L.U32 R115, R114, 0x10, RZ ;  /* 0x0000001072736819 */ /* 0x000fe200000006ff */
[----:B------:R-:W-:Y:S01]  /*5d90*/  FMUL.FTZ R114, R109, UR4 ;  /* 0x000000046d727c20 */ /* 0x000fe20008410000 */
[----:B------:R-:W-:Y:S01]  /*5da0*/  @P5 SHF.L.U32 R118, R112, 0x10, RZ ;  /* 0x0000001070765819 */ /* 0x000fe200000006ff */
[----:B------:R-:W-:Y:S01]  /*5db0*/  FMUL.FTZ R110, R182, R195 ;  /* 0x000000c3b66e7220 */ /* 0x000fe20000410000 */
[----:B------:R-:W-:Y:S01]  /*5dc0*/  @P4 PRMT R112, R112, 0x7632, R112 ;  /* 0x0000763270704816 */ /* 0x000fe20000000070 */
[----:B------:R-:W-:Y:S01]  /*5dd0*/  FMUL.FTZ R109, R108, UR4 ;  /* 0x000000046c6d7c20 */ /* 0x000fe20008410000 */
[----:B------:R-:W-:Y:S01]  /*5de0*/  FMUL.FTZ R108, R182, R113 ;  /* 0x00000071b66c7220 */ /* 0x000fe20000410000 */
[----:B------:R-:W-:Y:S01]  /*5df0*/  FMUL.FTZ R110, R110, UR4 ;  /* 0x000000046e6e7c20 */ /* 0x000fe20008410000 */
[----:B------:R-:W-:Y:S01]  /*5e00*/  @P4 SHF.L.U32 R113, R112, 0x10, RZ ;  /* 0x0000001070714819 */ /* 0x000fe200000006ff */
[-C--:B------:R-:W-:Y:S01]  /*5e10*/  @P5 FMUL.FTZ R192, R118, R109.reuse ;  /* 0x0000006d76c05220 */ /* 0x080fe20000410000 */
[----:B------:R-:W-:Y:S01]  /*5e20*/  FMUL.FTZ R112, R108, UR4 ;  /* 0x000000046c707c20 */ /* 0x000fe20008410000 */
[----:B------:R-:W-:Y:S01]  /*5e30*/  MOV R194, RZ ;  /* 0x000000ff00c27202 */ /* 0x000fe20000000f00 */
[-C--:B------:R-:W-:Y:S01]  /*5e40*/  @P2 FMUL.FTZ R194, R119, R110.reuse ;  /* 0x0000006e77c22220 */ /* 0x080fe20000410000 */
[----:B------:R-:W-:Y:S01]  /*5e50*/  FMUL.FTZ R111, R59, R110 ;  /* 0x0000006e3b6f7220 */ /* 0x000fe20000410000 */
[----:B------:R-:W-:Y:S01]  /*5e60*/  FMUL.FTZ R108, R52, R109 ;  /* 0x0000006d346c7220 */ /* 0x000fe20000410000 */
[----:B------:R-:W-:Y:S01]  /*5e70*/  FMUL.FTZ R110, R57, R114 ;  /* 0x00000072396e7220 */ /* 0x000fe20000410000 */
[-C--:B------:R-:W-:Y:S01]  /*5e80*/  FMUL.FTZ R109, R53, R112.reuse ;  /* 0x00000070356d7220 */ /* 0x080fe20000410000 */
[----:B------:R-:W-:Y:S01]  /*5e90*/  MOV R190, RZ ;  /* 0x000000ff00be7202 */ /* 0x000fe20000000f00 */
[----:B------:R-:W-:Y:S01]  /*5ea0*/  @P4 FMUL.FTZ R190, R113, R112 ;  /* 0x0000007071be4220 */ /* 0x000fe20000410000 */
[----:B------:R-:W-:Y:S01]  /*5eb0*/  FSEL R111, R111, RZ, P2 ;  /* 0x000000ff6f6f7208 */ /* 0x000fe20001000000 */
[----:B------:R-:W-:Y:S01]  /*5ec0*/  @P6 FMUL.FTZ R196, R115, R114 ;  /* 0x0000007273c46220 */ /* 0x000fe20000410000 */
[----:B------:R-:W-:-:S02]  /*5ed0*/  FSEL R110, R110, RZ, P6 ;  /* 0x000000ff6e6e7208 */ /* 0x000fc40003000000 */
[----:B------:R-:W-:Y:S02]  /*5ee0*/  FSEL R108, R108, RZ, P5 ;  /* 0x000000ff6c6c7208 */ /* 0x000fe40002800000 */
[----:B------:R-:W-:Y:S02]  /*5ef0*/  FSEL R113, R109, RZ, P4 ;  /* 0x000000ff6d717208 */ /* 0x000fe40002000000 */
[----:B------:R-:W-:Y:S02]  /*5f00*/  F2FP.BF16.F32.PACK_AB R111, R111, R202 ;  /* 0x000000ca6f6f723e */ /* 0x000fe400000010ff */
[----:B------:R-:W-:Y:S02]  /*5f10*/  F2FP.BF16.F32.PACK_AB R110, R110, R199 ;  /* 0x000000c76e6e723e */ /* 0x000fe400000010ff */
[----:B------:R-:W-:Y:S02]  /*5f20*/  F2FP.BF16.F32.PACK_AB R109, R169, R168 ;  /* 0x000000a8a96d723e */ /* 0x000fe400000010ff */
[----:B------:R-:W-:-:S07]  /*5f30*/  F2FP.BF16.F32.PACK_AB R108, R113, R108 ;  /* 0x0000006c716c723e */ /* 0x000fce00000010ff */
.L_x_2739:
        /* <DEDUP_REMOVED lines=9> */
[----:B------:R-:W-:Y:S01]  /*5fd0*/  PRMT R105, R101, 0x7632, R105 ;  /* 0x0000763265697816 */ /* 0x000fe20000000069 */
[-CC-:B------:R-:W-:Y:S01]  /*5fe0*/  FFMA.FTZ R108, R131, R183.reuse, R186.reuse ;  /* 0x000000b7836c7223 */ /* 0x180fe200000100ba */
[----:B------:R-:W-:Y:S01]  /*5ff0*/  LOP3.LUT P6, RZ, R116, 0xff0000, RZ, 0xc0, !PT ;  /* 0x00ff000074ff7812 */ /* 0x000fe200078cc0ff */
[----:B------:R-:W-:Y:S01]  /*6000*/  FADD.FTZ R107, R128, -R107 ;  /* 0x8000006b806b7221 */ /* 0x000fe20000010000 */
[----:B------:R-:W-:Y:S01]  /*6010*/  SHF.L.U32 R104, R101, 0x10, RZ ;  /* 0x0000001065687819 */ /* 0x000fe200000006ff */
[-C--:B------:R-:W-:Y:S01]  /*6020*/  FFMA.FTZ R126, R123, R183.reuse, R186 ;  /* 0x000000b77b7e7223 */ /* 0x080fe200000100ba */
[----:B------:R-:W-:Y:S01]  /*6030*/  SHF.L.U32 R106, R105, 0x10, RZ ;  /* 0x00000010696a7819 */ /* 0x000fe200000006ff */
[----:B------:R-:W-:Y:S01]  /*6040*/  FADD.FTZ R123, R129, -R108 ;  /* 0x8000006c817b7221 */ /* 0x000fe20000010000 */
[----:B------:R-:W-:Y:S01]  /*6050*/  FFMA.FTZ R172, R172, R183, R186 ;  /* 0x000000b7acac7223 */ /* 0x000fe200000100ba */
[C---:B------:R-:W-:Y:S01]  /*6060*/  FFMA.FTZ R111, R165.reuse, R107, R104 ;  /* 0x0000006ba56f7223 */ /* 0x040fe20000010068 */
[----:B------:R-:W-:Y:S01]  /*6070*/  LOP3.LUT P2, RZ, R116, 0xff000000, RZ, 0xc0, !PT ;  /* 0xff00000074ff7812 */ /* 0x000fe2000784c0ff */
[----:B------:R-:W-:Y:S01]  /*6080*/  FFMA.FTZ R109, R176, R183, R186 ;  /* 0x000000b7b06d7223 */ /* 0x000fe200000100ba */
[----:B------:R-:W-:Y:S01]  /*6090*/  FFMA.FTZ R123, R165, R123, R106 ;  /* 0x0000007ba57b7223 */ /* 0x000fe2000001006a */
[----:B------:R-:W-:Y:S01]  /*60a0*/  LOP3.LUT P5, RZ, R117, 0xff, RZ, 0xc0, !PT ;  /* 0x000000ff75ff7812 */ /* 0x000fe200078ac0ff */
[-C--:B------:R-:W-:Y:S01]  /*60b0*/  FMUL.FTZ R104, R111, R182.reuse ;  /* 0x000000b66f687220 */ /* 0x080fe20000410000 */
[----:B------:R-:W-:Y:S01]  /*60c0*/  SHF.L.U32 R106, R102, 0x10, RZ ;  /* 0x00000010666a7819 */ /* 0x000fe200000006ff */
[----:B------:R-:W-:Y:S01]  /*60d0*/  FADD.FTZ R167, R167, -R172 ;  /* 0x800000aca7a77221 */ /* 0x000fe20000010000 */
[----:B------:R-:W-:Y:S01]  /*60e0*/  SHF.L.U32 R108, R103, 0x10, RZ ;  /* 0x00000010676c7819 */ /* 0x000fe200000006ff */
[----:B------:R-:W-:Y:S01]  /*60f0*/  FADD.FTZ R169, R174, -R109 ;  /* 0x8000006daea97221 */ /* 0x000fe20000010000 */
[----:B-----5:R-:W-:Y:S01]  /*6100*/  @P6 SHF.L.U32 R105, R113, 0x10, RZ ;  /* 0x0000001071696819 */ /* 0x020fe200000006ff */
[----:B------:R-:W-:Y:S01]  /*6110*/  FMUL.FTZ R109, R104, UR4 ;  /* 0x00000004686d7c20 */ /* 0x000fe20008410000 */
[C---:B------:R-:W-:Y:S01]  /*6120*/  FFMA.FTZ R167, R165.reuse, R167, R106 ;  /* 0x000000a7a5a77223 */ /* 0x040fe2000001006a */
[----:B------:R-:W-:Y:S01]  /*6130*/  CS2R R118, SRZ ;  /* 0x0000000000767805 */ /* 0x000fe2000001ff00 */
[----:B------:R-:W-:Y:S01]  /*6140*/  FFMA.FTZ R169, R165, R169, R108 ;  /* 0x000000a9a5a97223 */ /* 0x000fe2000001006c */
[-C--:B------:R-:W-:Y:S01]  /*6150*/  FMUL.FTZ R104, R123, R182.reuse ;  /* 0x000000b67b687220 */ /* 0x080fe20000410000 */
[----:B------:R-:W-:Y:S01]  /*6160*/  @P6 FMUL.FTZ R119, R109, R105 ;  /* 0x000000696d776220 */ /* 0x000fe20000410000 */
[----:B------:R-:W-:Y:S01]  /*6170*/  LOP3.LUT P4, RZ, R117, 0xff0000, RZ, 0xc0, !PT ;  /* 0x00ff000075ff7812 */ /* 0x000fe2000788c0ff */
[-C--:B------:R-:W-:Y:S01]  /*6180*/  FMUL.FTZ R105, R167, R182.reuse ;  /* 0x000000b6a7697220 */ /* 0x080fe20000410000 */
[----:B------:R-:W-:Y:S01]  /*6190*/  @P2 PRMT R113, R113, 0x7632, R113 ;  /* 0x0000763271712816 */ /* 0x000fe20000000071 */
[----:B------:R-:W-:Y:S01]  /*61a0*/  FMUL.FTZ R107, R169, R182 ;  /* 0x000000b6a96b7220 */ /* 0x000fe20000410000 */
[----:B------:R-:W-:Y:S01]  /*61b0*/  FMUL.FTZ R110, R104, UR4 ;  /* 0x00000004686e7c20 */ /* 0x000fe20008410000 */
[----:B------:R-:W-:Y:S01]  /*61c0*/  @P5 SHF.L.U32 R106, R114, 0x10, RZ ;  /* 0x00000010726a5819 */ /* 0x000fe200000006ff */
[----:B------:R-:W-:Y:S01]  /*61d0*/  FMUL.FTZ R104, R62, R109 ;  /* 0x0000006d3e687220 */ /* 0x000fe20000410000 */
[----:B------:R-:W-:Y:S01]  /*61e0*/  FMUL.FTZ R131, R105, UR4 ;  /* 0x0000000469837c20 */ /* 0x000fe20008410000 */
[----:B------:R-:W-:Y:S01]  /*61f0*/  @P2 SHF.L.U32 R113, R113, 0x10, RZ ;  /* 0x0000001071712819 */ /* 0x000fe200000006ff */
[----:B------:R-:W-:Y:S01]  /*6200*/  FMUL.FTZ R107, R107, UR4 ;  /* 0x000000046b6b7c20 */ /* 0x000fe20008410000 */
[----:B------:R-:W-:Y:S01]  /*6210*/  FMUL.FTZ R105, R63, R110 ;  /* 0x0000006e3f697220 */ /* 0x000fe20000410000 */
[-CC-:B------:R-:W-:Y:S01]  /*6220*/  FFMA.FTZ R166, R175, R183.reuse, R186.reuse ;  /* 0x000000b7afa67223 */ /* 0x180fe200000100ba */
[-CC-:B------:R-:W-:Y:S01]  /*6230*/  FFMA.FTZ R168, R179, R183.reuse, R186.reuse ;  /* 0x000000b7b3a87223 */ /* 0x180fe200000100ba */
[----:B------:R-:W-:Y:S01]  /*6240*/  FFMA.FTZ R183, R122, R183, R186 ;  /* 0x000000b77ab77223 */ /* 0x000fe200000100ba */
[----:B------:R-:W-:-:S02]  /*6250*/  HFMA2 R127, -RZ, RZ, 0, 0 ;  /* 0x00000000ff7f7431 */ /* 0x000fc400000001ff */
[----:B------:R-:W-:Y:S01]  /*6260*/  @P5 FMUL.FTZ R127, R131, R106 ;  /* 0x0000006a837f5220 */ /* 0x000fe20000410000 */
[----:B------:R-:W-:Y:S01]  /*6270*/  FSEL R122, R104, RZ, P6 ;  /* 0x000000ff687a7208 */ /* 0x000fe20003000000 */
[----:B------:R-:W-:Y:S01]  /*6280*/  FMUL.FTZ R106, R64, R131 ;  /* 0x00000083406a7220 */ /* 0x000fe20000410000 */
[----:B------:R-:W-:Y:S01]  /*6290*/  FMUL.FTZ R104, R66, R107 ;  /* 0x0000006b42687220 */ /* 0x000fe20000410000 */
[----:B------:R-:W-:Y:S01]  /*62a0*/  @P2 FMUL.FTZ R118, R110, R113 ;  /* 0x000000716e762220 */ /* 0x000fe20000410000 */
[----:B------:R-:W-:Y:S01]  /*62b0*/  FSEL R131, R105, RZ, P2 ;  /* 0x000000ff69837208 */ /* 0x000fe20001000000 */
[----:B------:R-:W-:Y:S01]  /*62c0*/  FADD.FTZ R113, R120, -R183 ;  /* 0x800000b778717221 */ /* 0x000fe20000010000 */
[----:B------:R-:W-:Y:S01]  /*62d0*/  ISETP.GE.U32.AND P2, PT, R116, RZ, PT ;  /* 0x000000ff7400720c */ /* 0x000fe20003f46070 */
[----:B------:R-:W-:Y:S01]  /*62e0*/  FADD.FTZ R177, R177, -R168 ;  /* 0x800000a8b1b17221 */ /* 0x000fe20000010000 */
[----:B------:R-:W-:Y:S01]  /*62f0*/  @P4 SHF.L.U32 R108, R115, 0x10, RZ ;  /* 0x00000010736c4819 */ /* 0x000fe200000006ff */
[----:B------:R-:W-:Y:S01]  /*6300*/  FADD.FTZ R121, R121, -R126 ;  /* 0x8000007e79797221 */ /* 0x000fe20000010000 */
[----:B------:R-:W-:Y:S01]  /*6310*/  LOP3.LUT P6, RZ, R117, 0xff00, RZ, 0xc0, !PT ;  /* 0x0000ff0075ff7812 */ /* 0x000fe200078cc0ff */
[----:B------:R-:W-:Y:S01]  /*6320*/  HFMA2 R126, -RZ, RZ, 0, 0 ;  /* 0x00000000ff7e7431 */ /* 0x000fe200000001ff */
[----:B------:R-:W-:-:S02]  /*6330*/  FSEL R130, R104, RZ, P4 ;  /* 0x000000ff68827208 */ /* 0x000fc40002000000 */
[----:B------:R-:W-:Y:S02]  /*6340*/  ISETP.GE.U32.AND.EX P2, PT, R117, 0x1000000, PT, P2 ;  /* 0x010000007500780c */ /* 0x000fe40003f46120 */
[----:B------:R-:W-:Y:S02]  /*6350*/  PRMT R104, R102, 0x7632, R104 ;  /* 0x0000763266687816 */ /* 0x000fe40000000068 */
[----:B------:R-:W-:Y:S02]  /*6360*/  FSEL R128, R106, RZ, P5 ;  /* 0x000000ff6a807208 */ /* 0x000fe40002800000 */
[----:B------:R-:W-:Y:S01]  /*6370*/  MOV R129, RZ ;  /* 0x000000ff00817202 */ /* 0x000fe20000000f00 */
[----:B------:R-:W-:Y:S01]  /*6380*/  @P4 FMUL.FTZ R129, R107, R108 ;  /* 0x0000006c6b814220 */ /* 0x000fe20000410000 */
[----:B------:R-:W-:Y:S02]  /*6390*/  PRMT R106, R103, 0x7632, R106 ;  /* 0x00007632676a7816 */ /* 0x000fe4000000006a */
[----:B------:R-:W-:-:S02]  /*63a0*/  PRMT R105, R100, 0x7632, R105 ;  /* 0x0000763264697816 */ /* 0x000fc40000000069 */
[----:B------:R-:W-:Y:S02]  /*63b0*/  SHF.L.U32 R108, R104, 0x10, RZ ;  /* 0x00000010686c7819 */ /* 0x000fe400000006ff */
[----:B------:R-:W-:Y:S02]  /*63c0*/  SHF.L.U32 R104, R100, 0x10, RZ ;  /* 0x0000001064687819 */ /* 0x000fe400000006ff */
[C---:B------:R-:W-:Y:S02]  /*63d0*/  LOP3.LUT P5, RZ, R116.reuse, 0xff, RZ, 0xc0, !PT ;  /* 0x000000ff74ff7812 */ /* 0x040fe400078ac0ff */
[----:B------:R-:W-:Y:S01]  /*63e0*/  LOP3.LUT P4, RZ, R116, 0xff00, RZ, 0xc0, !PT ;  /* 0x0000ff0074ff7812 */ /* 0x000fe2000788c0ff */
[----:B------:R-:W-:Y:S01]  /*63f0*/  FADD.FTZ R116, R173, -R166 ;  /* 0x800000a6ad747221 */ /* 0x000fe20000010000 */
[----:B------:R-:W-:Y:S01]  /*6400*/  SHF.L.U32 R110, R106, 0x10, RZ ;  /* 0x000000106a6e7819 */ /* 0x000fe200000006ff */
[----:B------:R-:W-:Y:S01]  /*6410*/  FFMA.FTZ R113, R165, R113, R104 ;  /* 0x00000071a5717223 */ /* 0x000fe20000010068 */
[----:B------:R-:W-:Y:S01]  /*6420*/  SHF.L.U32 R106, R105, 0x10, RZ ;  /* 0x00000010696a7819 */ /* 0x000fe200000006ff */
[C---:B------:R-:W-:Y:S01]  /*6430*/  FFMA.FTZ R116, R165.reuse, R116, R108 ;  /* 0x00000074a5747223 */ /* 0x040fe2000001006c */
[----:B------:R-:W-:Y:S01]  /*6440*/  @P6 PRMT R104, R114, 0x7632, R104 ;  /* 0x0000763272686816 */ /* 0x000fe20000000068 */
[C---:B------:R-:W-:Y:S01]  /*6450*/  FFMA.FTZ R120, R165.reuse, R177, R110 ;  /* 0x000000b1a5787223 */ /* 0x040fe2000001006e */
[----:B------:R-:W-:Y:S01]  /*6460*/  MOV R117, RZ ;  /* 0x000000ff00757202 */ /* 0x000fe20000000f00 */
[--C-:B------:R-:W-:Y:S01]  /*6470*/  FFMA.FTZ R165, R165, R121, R106.reuse ;  /* 0x00000079a5a57223 */ /* 0x100fe2000001006a */
[----:B------:R-:W-:Y:S01]  /*6480*/  @P2 PRMT R106, R115, 0x7632, R106 ;  /* 0x00007632736a2816 */ /* 0x000fe2000000006a */
[-C--:B------:R-:W-:Y:S01]  /*6490*/  FMUL.FTZ R108, R120, R182.reuse ;  /* 0x000000b6786c7220 */ /* 0x080fe20000410000 */
[----:B------:R-:W-:Y:S01]  /*64a0*/  @P6 SHF.L.U32 R107, R104, 0x10, RZ ;  /* 0x00000010686b6819 */ /* 0x000fe200000006ff */
[-C--:B------:R-:W-:Y:S01]  /*64b0*/  FMUL.FTZ R104, R113, R182.reuse ;  /* 0x000000b671687220 */ /* 0x080fe20000410000 */
[----:B------:R-:W-:Y:S01]  /*64c0*/  @P2 SHF.L.U32 R109, R106, 0x10, RZ ;  /* 0x000000106a6d2819 */ /* 0x000fe200000006ff */
[-C--:B------:R-:W-:Y:S01]  /*64d0*/  FMUL.FTZ R106, R116, R182.reuse ;  /* 0x000000b6746a7220 */ /* 0x080fe20000410000 */
[----:B------:R-:W-:Y:S01]  /*64e0*/  @P5 SHF.L.U32 R105, R112, 0x10, RZ ;  /* 0x0000001070695819 */ /* 0x000fe200000006ff */
[----:B------:R-:W-:Y:S01]  /*64f0*/  FMUL.FTZ R182, R165, R182 ;  /* 0x000000b6a5b67220 */ /* 0x000fe20000410000 */
[----:B------:R-:W-:Y:S01]  /*6500*/  FMUL.FTZ R104, R104, UR4 ;  /* 0x0000000468687c20 */ /* 0x000fe20008410000 */
[----:B------:R-:W-:Y:S01]  /*6510*/  CS2R R114, SRZ ;  /* 0x0000000000727805 */ /* 0x000fe2000001ff00 */
[----:B------:R-:W-:Y:S01]  /*6520*/  FMUL.FTZ R110, R106, UR4 ;  /* 0x000000046a6e7c20 */ /* 0x000fe20008410000 */
[----:B------:R-:W-:Y:S01]  /*6530*/  FMUL.FTZ R108, R108, UR4 ;  /* 0x000000046c6c7c20 */ /* 0x000fe20008410000 */
[----:B------:R-:W-:Y:S01]  /*6540*/  FMUL.FTZ R182, R182, UR4 ;  /* 0x00000004b6b67c20 */ /* 0x000fe20008410000 */
[----:B------:R-:W-:Y:S01]  /*6550*/  @P5 FMUL.FTZ R115, R104, R105 ;  /* 0x0000006968735220 */ /* 0x000fe20000410000 */
[----:B------:R-:W-:Y:S01]  /*6560*/  F2FP.BF16.F32.PACK_AB R105, R123, R111 ;  /* 0x0000006f7b69723e */ /* 0x000fe200000010ff */
[----:B------:R-:W-:Y:S01]  /*6570*/  @P6 FMUL.FTZ R126, R110, R107 ;  /* 0x0000006b6e7e6220 */ /* 0x000fe20000410000 */
[----:B------:R-:W-:Y:S01]  /*6580*/  @P2 FMUL.FTZ R117, R108, R109 ;  /* 0x0000006d6c752220 */ /* 0x000fe20000410000 */
[----:B------:R-:W-:Y:S01]  /*6590*/  FMUL.FTZ R111, R67, R108 ;  /* 0x0000006c436f7220 */ /* 0x000fe20000410000 */
[----:B------:R-:W-:Y:S01]  /*65a0*/  @P4 PRMT R112, R112, 0x7632, R112 ;  /* 0x0000763270704816 */ /* 0x000fe20000000070 */
[----:B------:R-:W-:Y:S01]  /*65b0*/  FMUL.FTZ R110, R65, R110 ;  /* 0x0000006e416e7220 */ /* 0x000fe20000410000 */
[----:B------:R-:W-:Y:S01]  /*65c0*/  FMUL.FTZ R108, R60, R104 ;  /* 0x000000683c6c7220 */ /* 0x000fe20000410000 */
[----:B------:R-:W-:Y:S01]  /*65d0*/  FMUL.FTZ R109, R61, R182 ;  /* 0x000000b63d6d7220 */ /* 0x000fe20000410000 */
[----:B------:R-:W-:-:S02]  /*65e0*/  @P4 SHF.L.U32 R112, R112, 0x10, RZ ;  /* 0x0000001070704819 */ /* 0x000fc400000006ff */
[----:B------:R-:W-:Y:S02]  /*65f0*/  F2FP.BF16.F32.PACK_AB R104, R165, R113 ;  /* 0x00000071a568723e */ /* 0x000fe400000010ff */
[----:B------:R-:W-:Y:S01]  /*6600*/  FSEL R111, R111, RZ, P2 ;  /* 0x000000ff6f6f7208 */ /* 0x000fe20001000000 */
[----:B------:R-:W-:Y:S01]  /*6610*/  @P4 FMUL.FTZ R114, R182, R112 ;  /* 0x00000070b6724220 */ /* 0x000fe20000410000 */
[----:B------:R-:W-:Y:S02]  /*6620*/  FSEL R121, R110, RZ, P6 ;  /* 0x000000ff6e797208 */ /* 0x000fe40003000000 */
[----:B------:R-:W-:Y:S02]  /*6630*/  FSEL R108, R108, RZ, P5 ;  /* 0x000000ff6c6c7208 */ /* 0x000fe40002800000 */
[----:B------:R-:W-:Y:S02]  /*6640*/  FSEL R113, R109, RZ, P4 ;  /* 0x000000ff6d717208 */ /* 0x000fe40002000000 */
[----:B------:R-:W-:-:S02]  /*6650*/  F2FP.BF16.F32.PACK_AB R107, R120, R169 ;  /* 0x000000a9786b723e */ /* 0x000fc400000010ff */
[----:B------:R-:W-:Y:S02]  /*6660*/  F2FP.BF16.F32.PACK_AB R106, R116, R167 ;  /* 0x000000a7746a723e */ /* 0x000fe400000010ff */
[----:B------:R-:W-:Y:S02]  /*6670*/  F2FP.BF16.F32.PACK_AB R111, R111, R130 ;  /* 0x000000826f6f723e */ /* 0x000fe400000010ff */
[----:B------:R-:W-:Y:S02]  /*6680*/  F2FP.BF16.F32.PACK_AB R110, R121, R128 ;  /* 0x00000080796e723e */ /* 0x000fe400000010ff */
[----:B------:R-:W-:Y:S02]  /*6690*/  F2FP.BF16.F32.PACK_AB R109, R131, R122 ;  /* 0x0000007a836d723e */ /* 0x000fe400000010ff */
[----:B------:R-:W-:Y:S01]  /*66a0*/  F2FP.BF16.F32.PACK_AB R108, R113, R108 ;  /* 0x0000006c716c723e */ /* 0x000fe200000010ff */
[----:B------:R-:W-:Y:S06]  /*66b0*/  BRA `(.L_x_2741) ;  /* 0x0000000400b47947 */ /* 0x000fec0003800000 */
.L_x_2740:
[-CC-:B0-----:R-:W-:Y:S01]  /*66c0*/  FFMA.FTZ R109, R130, R183.reuse, R186.reuse ;  /* 0x000000b7826d7223 */ /* 0x181fe200000100ba */
[----:B------:R-:W-:Y:S01]  /*66d0*/  LOP3.LUT P6, RZ, R116, 0xff0000, RZ, 0xc0, !PT ;  /* 0x00ff000074ff7812 */ /* 0x000fe200078cc0ff */
[-CC-:B------:R-:W-:Y:S01]  /*66e0*/  FFMA.FTZ R110, R131, R183.reuse, R186.reuse ;  /* 0x000000b7836e7223 */ /* 0x180fe200000100ba */
[C---:B------:R-:W-:Y:S01]  /*66f0*/  SHF.L.U32 R108, R101.reuse, 0x10, RZ ;  /* 0x00000010656c7819 */ /* 0x040fe200000006ff */
[----:B------:R-:W-:Y:S01]  /*6700*/  FADD.FTZ R128, R128, -R109 ;  /* 0x8000006d80807221 */ /* 0x000fe20000010000 */
[----:B------:R-:W-:Y:S01]  /*6710*/  PRMT R111, R101, 0x7632, R111 ;  /* 0x00007632656f7816 */ /* 0x000fe2000000006f */
[-C--:B------:R-:W-:Y:S01]  /*6720*/  FFMA.FTZ R172, R172, R183.reuse, R186 ;  /* 0x000000b7acac7223 */ /* 0x080fe200000100ba */
[----:B------:R-:W-:Y:S01]  /*6730*/  LOP3.LUT P2, RZ, R116, 0xff000000, RZ, 0xc0, !PT ;  /* 0xff00000074ff7812 */ /* 0x000fe2000784c0ff */
[----:B------:R-:W-:Y:S01]  /*6740*/  FFMA.FTZ R109, R165, R128, R108 ;  /* 0x00000080a56d7223 */ /* 0x000fe2000001006c */
[----:B------:R-:W-:Y:S01]  /*6750*/  FFMA.FTZ R119, R176, R183, R186 ;  /* 0x000000b7b0777223 */ /* 0x000fe200000100ba */
[----:B------:R-:W-:Y:S01]  /*6760*/  SHF.L.U32 R111, R111, 0x10, RZ ;  /* 0x000000106f6f7819 */ /* 0x000fe200000006ff */
[----:B------:R-:W-:Y:S01]  /*6770*/  FADD.FTZ R110, R129, -R110 ;  /* 0x8000006e816e7221 */ /* 0x000fe20000010000 */
[----:B------:R-:W-:Y:S01]  /*6780*/  SHF.L.U32 R118, R102, 0x10, RZ ;  /* 0x0000001066767819 */ /* 0x000fe200000006ff */
[----:B------:R-:W-:Y:S01]  /*6790*/  FMUL.FTZ R108, R182, R109 ;  /* 0x0000006db66c7220 */ /* 0x000fe20000410000 */
[----:B------:R-:W-:Y:S01]  /*67a0*/  SHF.L.U32 R127, R103, 0x10, RZ ;  /* 0x00000010677f7819 */ /* 0x000fe200000006ff */
[----:B------:R-:W-:Y:S01]  /*67b0*/  FFMA.FTZ R126, R123, R183, R186 ;  /* 0x000000b77b7e7223 */ /* 0x000fe200000100ba */
[----:B------:R-:W-:Y:S01]  /*67c0*/  LOP3.LUT P4, RZ, R117, 0xff0000, RZ, 0xc0, !PT ;  /* 0x00ff000075ff7812 */ /* 0x000fe2000788c0ff */
[----:B------:R-:W-:Y:S01]  /*67d0*/  FADD.FTZ R172, R167, -R172 ;  /* 0x800000aca7ac7221 */ /* 0x000fe20000010000 */
[----:B------:R-:W-:Y:S01]  /*67e0*/  FADD.FTZ R174, R174, -R119 ;  /* 0x80000077aeae7221 */ /* 0x000fe20000010000 */
[----:B------:R-:W-:Y:S01]  /*67f0*/  FFMA.FTZ R123, R165, R110, R111 ;  /* 0x0000006ea57b7223 */ /* 0x000fe2000001006f */
[----:B------:R-:W-:Y:S01]  /*6800*/  LOP3.LUT P5, RZ, R117, 0xff, RZ, 0xc0, !PT ;  /* 0x000000ff75ff7812 */ /* 0x000fe200078ac0ff */
[----:B------:R-:W-:Y:S01]  /*6810*/  FMUL.FTZ R111, R108, UR4 ;  /* 0x000000046c6f7c20 */ /* 0x000fe20008410000 */
[----:B-----5:R-:W-:Y:S01]  /*6820*/  @P6 SHF.L.U32 R110, R113, 0x10, RZ ;  /* 0x00000010716e6819 */ /* 0x020fe200000006ff */
[C---:B------:R-:W-:Y:S01]  /*6830*/  FFMA.FTZ R109, R165.reuse, R172, R118 ;  /* 0x000000aca56d7223 */ /* 0x040fe20000010076 */
[----:B------:R-:W-:Y:S01]  /*6840*/  FFMA.FTZ R167, R165, R174, R127 ;  /* 0x000000aea5a77223 */ /* 0x000fe2000001007f */
[----:B------:R-:W-:Y:S01]  /*6850*/  @P2 PRMT R113, R113, 0x7632, R113 ;  /* 0x0000763271712816 */ /* 0x000fe20000000071 */
[----:B------:R-:W-:Y:S01]  /*6860*/  FMUL.FTZ R108, R182, R123 ;  /* 0x0000007bb66c7220 */ /* 0x000fe20000410000 */
[----:B------:R-:W-:-:S02]  /*6870*/  HFMA2 R119, -RZ, RZ, 0, 0 ;  /* 0x00000000ff777431 */ /* 0x000fc400000001ff */
[-CC-:B------:R-:W-:Y:S01]  /*6880*/  FFMA.FTZ R166, R175, R183.reuse, R186.reuse ;  /* 0x000000b7afa67223 */ /* 0x180fe200000100ba */
[--C-:B------:R-:W-:Y:S01]  /*6890*/  FFMA.FTZ R168, R179, R183, R186.reuse ;  /* 0x000000b7b3a87223 */ /* 0x100fe200000100ba */
[----:B------:R-:W-:Y:S01]  /*68a0*/  @P6 FMUL.FTZ R119, R110, R111 ;  /* 0x0000006f6e776220 */ /* 0x000fe20000410000 */
[----:B------:R-:W-:Y:S01]  /*68b0*/  FFMA.FTZ R183, R122, R183, R186 ;  /* 0x000000b77ab77223 */ /* 0x000fe200000100ba */
[C---:B------:R-:W-:Y:S01]  /*68c0*/  FMUL.FTZ R109, R182.reuse, R109 ;  /* 0x0000006db66d7220 */ /* 0x040fe20000410000 */
[----:B------:R-:W-:Y:S01]  /*68d0*/  FMUL.FTZ R110, R182, R167 ;  /* 0x000000a7b66e7220 */ /* 0x000fe20000410000 */
[----:B------:R-:W-:Y:S01]  /*68e0*/  @P2 SHF.L.U32 R131, R113, 0x10, RZ ;  /* 0x0000001071832819 */ /* 0x000fe200000006ff */
[----:B------:R-:W-:Y:S01]  /*68f0*/  FMUL.FTZ R122, R108, UR4 ;  /* 0x000000046c7a7c20 */ /* 0x000fe20008410000 */
[----:B------:R-:W-:Y:S01]  /*6900*/  FMUL.FTZ R108, R62, R111 ;  /* 0x0000006f3e6c7220 */ /* 0x000fe20000410000 */
[----:B------:R-:W-:Y:S01]  /*6910*/  @P4 SHF.L.U32 R130, R115, 0x10, RZ ;  /* 0x0000001073824819 */ /* 0x000fe200000006ff */
[----:B------:R-:W-:Y:S01]  /*6920*/  FMUL.FTZ R113, R109, UR4 ;  /* 0x000000046d717c20 */ /* 0x000fe20008410000 */
[----:B------:R-:W-:Y:S01]  /*6930*/  FMUL.FTZ R123, R110, UR4 ;  /* 0x000000046e7b7c20 */ /* 0x000fe20008410000 */
[----:B------:R-:W-:Y:S01]  /*6940*/  MOV R118, RZ ;  /* 0x000000ff00767202 */ /* 0x000fe20000000f00 */
[-C--:B------:R-:W-:Y:S01]  /*6950*/  FMUL.FTZ R109, R63, R122.reuse ;  /* 0x0000007a3f6d7220 */ /* 0x080fe20000410000 */
[----:B------:R-:W-:Y:S01]  /*6960*/  @P2 FMUL.FTZ R118, R131, R122 ;  /* 0x0000007a83762220 */ /* 0x000fe20000410000 */
[----:B------:R-:W-:Y:S01]  /*6970*/  @P5 SHF.L.U32 R128, R114, 0x10, RZ ;  /* 0x0000001072805819 */ /* 0x000fe200000006ff */
[----:B------:R-:W-:Y:S01]  /*6980*/  FMUL.FTZ R110, R64, R113 ;  /* 0x00000071406e7220 */ /* 0x000fe20000410000 */
[----:B------:R-:W-:Y:S01]  /*6990*/  FSEL R122, R108, RZ, P6 ;  /* 0x000000ff6c7a7208 */ /* 0x000fe20003000000 */
[-C--:B------:R-:W-:Y:S01]  /*69a0*/  FMUL.FTZ R108, R66, R123.reuse ;  /* 0x0000007b426c7220 */ /* 0x080fe20000410000 */
[----:B------:R-:W-:Y:S01]  /*69b0*/  MOV R129, RZ ;  /* 0x000000ff00817202 */ /* 0x000fe20000000f00 */
[----:B------:R-:W-:Y:S01]  /*69c0*/  @P4 FMUL.FTZ R129, R130, R123 ;  /* 0x0000007b82814220 */ /* 0x000fe20000410000 */
[----:B------:R-:W-:Y:S01]  /*69d0*/  FSEL R123, R109, RZ, P2 ;  /* 0x000000ff6d7b7208 */ /* 0x000fe20001000000 */
[----:B------:R-:W-:Y:S01]  /*69e0*/  HFMA2 R127, -RZ, RZ, 0, 0 ;  /* 0x00000000ff7f7431 */ /* 0x000fe200000001ff */
[----:B------:R-:W-:Y:S01]  /*69f0*/  ISETP.GE.U32.AND P2, PT, R116, RZ, PT ;  /* 0x000000ff7400720c */ /* 0x000fe20003f46070 */
[----:B------:R-:W-:Y:S01]  /*6a00*/  @P5 FMUL.FTZ R127, R128, R113 ;  /* 0x00000071807f5220 */ /* 0x000fe20000410000 */
[----:B------:R-:W-:Y:S01]  /*6a10*/  LOP3.LUT P6, RZ, R117, 0xff00, RZ, 0xc0, !PT ;  /* 0x0000ff0075ff7812 */ /* 0x000fe200078cc0ff */
[----:B------:R-:W-:Y:S01]  /*6a20*/  FADD.FTZ R166, R173, -R166 ;  /* 0x800000a6ada67221 */ /* 0x000fe20000010000 */
[----:B------:R-:W-:Y:S01]  /*6a30*/  FSEL R128, R110, RZ, P5 ;  /* 0x000000ff6e807208 */ /* 0x000fe20002800000 */
[----:B------:R-:W-:Y:S01]  /*6a40*/  FADD.FTZ R168, R177, -R168 ;  /* 0x800000a8b1a87221 */ /* 0x000fe20000010000 */
[----:B------:R-:W-:Y:S01]  /*6a50*/  FSEL R130, R108, RZ, P4 ;  /* 0x000000ff6c827208 */ /* 0x000fe20002000000 */
[----:B------:R-:W-:Y:S01]  /*6a60*/  FADD.FTZ R120, R120, -R183 ;  /* 0x800000b778787221 */ /* 0x000fe20000010000 */
[C---:B------:R-:W-:Y:S01]  /*6a70*/  LOP3.LUT P5, RZ, R116.reuse, 0xff, RZ, 0xc0, !PT ;  /* 0x000000ff74ff7812 */ /* 0x040fe200078ac0ff */
[----:B------:R-:W-:Y:S01]  /*6a80*/  FADD.FTZ R126, R121, -R126 ;  /* 0x8000007e797e7221 */ /* 0x000fe20000010000 */
[----:B------:R-:W-:-:S02]  /*6a90*/  LOP3.LUT P4, RZ, R116, 0xff00, RZ, 0xc0, !PT ;  /* 0x0000ff0074ff7812 */ /* 0x000fc4000788c0ff */
[----:B------:R-:W-:Y:S02]  /*6aa0*/  ISETP.GE.U32.AND.EX P2, PT, R117, 0x1000000, PT, P2 ;  /* 0x010000007500780c */ /* 0x000fe40003f46120 */
[----:B------:R-:W-:Y:S02]  /*6ab0*/  PRMT R109, R102, 0x7632, R109 ;  /* 0x00007632666d7816 */ /* 0x000fe4000000006d */
[----:B------:R-:W-:Y:S02]  /*6ac0*/  PRMT R111, R103, 0x7632, R111 ;  /* 0x00007632676f7816 */ /* 0x000fe4000000006f */
[----:B------:R-:W-:Y:S02]  /*6ad0*/  PRMT R108, R100, 0x7632, R108 ;  /* 0x00007632646c7816 */ /* 0x000fe4000000006c */
[----:B------:R-:W-:Y:S02]  /*6ae0*/  SHF.L.U32 R110, R109, 0x10, RZ ;  /* 0x000000106d6e7819 */ /* 0x000fe400000006ff */
[----:B------:R-:W-:-:S02]  /*6af0*/  SHF.L.U32 R111, R111, 0x10, RZ ;  /* 0x000000106f6f7819 */ /* 0x000fc400000006ff */
[----:B------:R-:W-:Y:S01]  /*6b00*/  SHF.L.U32 R109, R100, 0x10, RZ ;  /* 0x00000010646d7819 */ /* 0x000fe200000006ff */
[C---:B------:R-:W-:Y:S01]  /*6b10*/  FFMA.FTZ R121, R165.reuse, R166, R110 ;  /* 0x000000a6a5797223 */ /* 0x040fe2000001006e */
[----:B------:R-:W-:Y:S01]  /*6b20*/  SHF.L.U32 R113, R108, 0x10, RZ ;  /* 0x000000106c717819 */ /* 0x000fe200000006ff */
[C---:B------:R-:W-:Y:S01]  /*6b30*/  FFMA.FTZ R167, R165.reuse, R168, R111 ;  /* 0x000000a8a5a77223 */ /* 0x040fe2000001006f */
[----:B------:R-:W-:Y:S01]  /*6b40*/  @P6 PRMT R108, R114, 0x7632, R108 ;  /* 0x00007632726c6816 */ /* 0x000fe2000000006c */
[C---:B------:R-:W-:Y:S01]  /*6b50*/  FFMA.FTZ R111, R165.reuse, R120, R109 ;  /* 0x00000078a56f7223 */ /* 0x040fe2000001006d */
[C---:B------:R-:W-:Y:S01]  /*6b60*/  @P5 SHF.L.U32 R114, R112.reuse, 0x10, RZ ;  /* 0x0000001070725819 */ /* 0x040fe200000006ff */
[----:B------:R-:W-:Y:S01]  /*6b70*/  FFMA.FTZ R113, R165, R126, R113 ;  /* 0x0000007ea5717223 */ /* 0x000fe20000010071 */
[----:B------:R-:W-:Y:S01]  /*6b80*/  @P4 PRMT R116, R112, 0x7632, R116 ;  /* 0x0000763270744816 */ /* 0x000fe20000000074 */
[C---:B------:R-:W-:Y:S01]  /*6b90*/  FMUL.FTZ R109, R182.reuse, R121 ;  /* 0x00000079b66d7220 */ /* 0x040fe20000410000 */
[----:B------:R-:W-:Y:S01]  /*6ba0*/  @P2 PRMT R112, R115, 0x7632, R112 ;  /* 0x0000763273702816 */ /* 0x000fe20000000070 */
[----:B------:R-:W-:Y:S01]  /*6bb0*/  FMUL.FTZ R110, R182, R167 ;  /* 0x000000a7b66e7220 */ /* 0x000fe20000410000 */
        /* <DEDUP_REMOVED lines=9> */
[----:B------:R-:W-:-:S02]  /*6c50*/  HFMA2 R115, -RZ, RZ, 0, 0 ;  /* 0x00000000ff737431 */ /* 0x000fc400000001ff */
[-C--:B------:R-:W-:Y:S01]  /*6c60*/  @P2 FMUL.FTZ R117, R111, R110.reuse ;  /* 0x0000006e6f752220 */ /* 0x080fe20000410000 */
[-C--:B------:R-:W-:Y:S01]  /*6c70*/  @P5 FMUL.FTZ R115, R114, R109.reuse ;  /* 0x0000006d72735220 */ /* 0x080fe20000410000 */
[----:B------:R-:W-:Y:S01]  /*6c80*/  @P4 SHF.L.U32 R113, R116, 0x10, RZ ;  /* 0x0000001074714819 */ /* 0x000fe200000006ff */
[----:B------:R-:W-:Y:S01]  /*6c90*/  FMUL.FTZ R111, R67, R110 ;  /* 0x0000006e436f7220 */ /* 0x000fe20000410000 */
[----:B------:R-:W-:Y:S01]  /*6ca0*/  FMUL.FTZ R108, R60, R109 ;  /* 0x0000006d3c6c7220 */ /* 0x000fe20000410000 */
[----:B------:R-:W-:Y:S01]  /*6cb0*/  FMUL.FTZ R110, R65, R112 ;  /* 0x00000070416e7220 */ /* 0x000fe20000410000 */
[-C--:B------:R-:W-:Y:S01]  /*6cc0*/  FMUL.FTZ R109, R61, R182.reuse ;  /* 0x000000b63d6d7220 */ /* 0x080fe20000410000 */
[----:B------:R-:W-:Y:S01]  /*6cd0*/  MOV R114, RZ ;  /* 0x000000ff00727202 */ /* 0x000fe20000000f00 */
        /* <DEDUP_REMOVED lines=10> */
[----:B------:R-:W-:-:S07]  /*6d80*/  F2FP.BF16.F32.PACK_AB R108, R113, R108 ;  /* 0x0000006c716c723e */ /* 0x000fce00000010ff */
.L_x_2741:
[----:B------:R-:W0:Y:S01]  /*6d90*/  @P0 LDC.64 R112, c[0x0][0x478] ;  /* 0x00011e00ff700b82 */ /* 0x000e220000000a00 */
[----:B------:R-:W-:-:S04]  /*6da0*/  IMAD.WIDE.U32 R124, R164, 0x10, R124 ;  /* 0x00000010a47c7825 */ /* 0x000fc800078e007c */
[----:B0-----:R-:W-:-:S05]  /*6db0*/  @P0 IMAD.WIDE.U32 R112, R164, 0x10, R112 ;  /* 0x00000010a4700825 */ /* 0x001fca00078e0070 */
[----:B------:R1:W-:Y:S04]  /*6dc0*/  @P0 STG.E.128 desc[UR6][R112.64], R104 ;  /* 0x0000006870000986 */ /* 0x0003e8000c101d06 */
[----:B------:R1:W-:Y:S02]  /*6dd0*/  STG.E.128 desc[UR6][R124.64], R108 ;  /* 0x0000006c7c007986 */ /* 0x0003e4000c101d06 */
.L_x_2735:
        /* <DEDUP_REMOVED lines=101> */
.L_x_2727:
        /* <DEDUP_REMOVED lines=28> */
.L_x_2743:
        /* <DEDUP_REMOVED lines=9> */
.L_x_10709:


//--------------------- .text._ZN10layer_norm22ln_bwd_finalize_kernelINS_22Kernel_traits_finalizeILj3072Ef13__nv_bfloat16S2_S2_fjLb1ELj1024ELj4ENS_18Kernel_traits_baseILj3072EfS2_S2_S2_fjLj1024EEEEELb1ELb0EEEvNS_9BwdParamsE --------------------------
	.section	.text._ZN10layer_norm22ln_bwd_finalize_kernelINS_22Kernel_traits_finalizeILj3072Ef13__nv_bfloat16S2_S2_fjLb1ELj1024ELj4ENS_18Kernel_traits_baseILj3072EfS2_S2_S2_fjLj1024EEEEELb1ELb0EEEvNS_9BwdParamsE,"ax",@progbits
	.align	128
        .global         _ZN10layer_norm22ln_bwd_finalize_kernelINS_22Kernel_traits_finalizeILj3072Ef13__nv_bfloat16S2_S2_fjLb1ELj1024ELj4ENS_18Kernel_traits_baseILj3072EfS2_S2_S2_fjLj1024EEEEELb1ELb0EEEvNS_9BwdParamsE
        .type           _ZN10layer_norm22ln_bwd_finalize_kernelINS_22Kernel_traits_finalizeILj3072Ef13__nv_bfloat16S2_S2_fjLb1ELj1024ELj4ENS_18Kernel_traits_baseILj3072EfS2_S2_S2_fjLj1024EEEEELb1ELb0EEEvNS_9BwdParamsE,@function
        .size           _ZN10layer_norm22ln_bwd_finalize_kernelINS_22Kernel_traits_finalizeILj3072Ef13__nv_bfloat16S2_S2_fjLb1ELj1024ELj4ENS_18Kernel_traits_baseILj3072EfS2_S2_S2_fjLj1024EEEEELb1ELb0EEEvNS_9BwdParamsE,(.L_x_10710 - _ZN10layer_norm22ln_bwd_finalize_kernelINS_22Kernel_traits_finalizeILj3072Ef13__nv_bfloat16S2_S2_fjLb1ELj1024ELj4ENS_18Kernel_traits_baseILj3072EfS2_S2_S2_fjLj1024EEEEELb1ELb0EEEvNS_9BwdParamsE)
        .other          _ZN10layer_norm22ln_bwd_finalize_kernelINS_22Kernel_traits_finalizeILj3072Ef13__nv_bfloat16S2_S2_fjLb1ELj1024ELj4ENS_18Kernel_traits_baseILj3072EfS2_S2_S2_fjLj1024EEEEELb1ELb0EEEvNS_9BwdParamsE,@"STO_CUDA_ENTRY STV_DEFAULT"
_ZN10layer_norm22ln_bwd_finalize_kernelINS_22Kernel_traits_finalizeILj3072Ef13__nv_bfloat16S2_S2_fjLb1ELj1024ELj4ENS_18Kernel_traits_baseILj3072EfS2_S2_S2_fjLj1024EEEEELb1ELb0EEEvNS_9BwdParamsE:
.text._ZN10layer_norm22ln_bwd_finalize_kernelINS_22Kernel_traits_finalizeILj3072Ef13__nv_bfloat16S2_S2_fjLb1ELj1024ELj4ENS_18Kernel_traits_baseILj3072EfS2_S2_S2_fjLj1024EEEEELb1ELb0EEEvNS_9BwdParamsE:
        /* <DEDUP_REMOVED lines=16> */
[----:B------:R-:W-:-:S02]  /*0100*/  CS2R R6, SRZ ;  /* 0x0000000000067805 */ /* 0x000fc4000001ff00 */
        /* <DEDUP_REMOVED lines=8> */
[----:B------:R-:W-:Y:S02]  /*0190*/  MOV R8, R4 ;  /* 0x0000000400087202 */ /* 0x000fe40000000f00 */
[----:B------:R-:W-:Y:S02]  /*01a0*/  IADD3 R10, PT, PT, R10, R7, RZ ;  /* 0x000000070a0a7210 */ /* 0x000fe40007ffe0ff */
[----:B------:R-:W-:-:S02]  /*01b0*/  CS2R R6, SRZ ;  /* 0x0000000000067805 */ /* 0x000fc4000001ff00 */
[----:B------:R-:W-:Y:S02]  /*01c0*/  MOV R22, RZ ;  /* 0x000000ff00167202 */ /* 0x000fe40000000f00 */
[C---:B------:R-:W-:Y:S02]  /*01d0*/  ISETP.GE.U32.AND P1, PT, R10.reuse, 0xe0, PT ;  /* 0x000000e00a00780c */ /* 0x040fe40003f26070 */
[----:B------:R-:W-:-:S04]  /*01e0*/  LEA.HI R11, R10, 0x1, RZ, 0x1b ;  /* 0x000000010a0b7811 */ /* 0x000fc800078fd8ff */
[----:B------:R-:W-:-:S04]  /*01f0*/  LOP3.LUT R12, R11, 0x7, RZ, 0xc0, !PT ;  /* 0x000000070b0c7812 */ /* 0x000fc800078ec0ff */
        /* <DEDUP_REMOVED lines=28> */
.L_x_2748:
        /* <DEDUP_REMOVED lines=87> */
.L_x_2747:
[----:B------:R-:W-:Y:S05]  /*0930*/  BSYNC.RECONVERGENT B1 ;  /* 0x0000000000017941 */ /* 0x000fea0003800200 */
.L_x_2746:
        /* <DEDUP_REMOVED lines=49> */
.L_x_2750:
[----:B------:R-:W-:Y:S05]  /*0c50*/  BSYNC.RECONVERGENT B1 ;  /* 0x0000000000017941 */ /* 0x000fea0003800200 */
.L_x_2749:
        /* <DEDUP_REMOVED lines=29> */
.L_x_2752:
[----:B------:R-:W-:Y:S05]  /*0e30*/  BSYNC.RECONVERGENT B1 ;  /* 0x0000000000017941 */ /* 0x000fea0003800200 */
.L_x_2751:
        /* <DEDUP_REMOVED lines=14> */
.L_x_2745:
[----:B------:R-:W-:Y:S05]  /*0f20*/  BSYNC.RECONVERGENT B0 ;  /* 0x0000000000007941 */ /* 0x000fea0003800200 */
.L_x_2744:
        /* <DEDUP_REMOVED lines=68> */
[----:B-1----:R-:W-:Y:S04]  /*1370*/  STG.E.64 desc[UR6][R10.64], R6 ;  /* 0x000000060a007986 */ /* 0x002fe8000c101b06 */
[----:B--2---:R-:W-:Y:S04]  /*1380*/  STG.E.64 desc[UR6][R12.64], R4 ;  /* 0x000000040c007986 */ /* 0x004fe8000c101b06 */
[----:B----4-:R-:W-:Y:S01]  /*1390*/  STG.E.64 desc[UR6][R8.64], R2 ;  /* 0x0000000208007986 */ /* 0x010fe2000c101b06 */
[----:B------:R-:W-:Y:S05]  /*13a0*/  EXIT ;  /* 0x000000000000794d */ /* 0x000fea0003800000 */
.L_x_2753:
        /* <DEDUP_REMOVED lines=13> */
.L_x_10710:


//--------------------- .text._ZN10layer_norm13ln_bwd_kernelINS_13Kernel_traitsIf13__nv_bfloat16S2_S2_fjLj3072ELj1ELj1ELj4ELj16ENS_18Kernel_traits_baseILj3072EfS2_S2_S2_fjLj128EEEEELb1ELb1ELb1ELb0EEEvNS_9BwdParamsE --------------------------
	.section	.text._ZN10layer_norm13ln_bwd_kernelINS_13Kernel_traitsIf13__nv_bfloat16S2_S2_fjLj3072ELj1ELj1ELj4ELj16ENS_18Kernel_traits_baseILj3072EfS2_S2_S2_fjLj128EEEEELb1ELb1ELb1ELb0EEEvNS_9BwdParamsE,"ax",@progbits
	.align	128
        .global         _ZN10layer_norm13ln_bwd_kernelINS_13Kernel_traitsIf13__nv_bfloat16S2_S2_fjLj3072ELj1ELj1ELj4ELj16ENS_18Kernel_traits_baseILj3072EfS2_S2_S2_fjLj128EEEEELb1ELb1ELb1ELb0EEEvNS_9BwdParamsE
        .type           _ZN10layer_norm13ln_bwd_kernelINS_13Kernel_traitsIf13__nv_bfloat16S2_S2_fjLj3072ELj1ELj1ELj4ELj16ENS_18Kernel_traits_baseILj3072EfS2_S2_S2_fjLj128EEEEELb1ELb1ELb1ELb0EEEvNS_9BwdParamsE,@function
        .size           _ZN10layer_norm13ln_bwd_kernelINS_13Kernel_traitsIf13__nv_bfloat16S2_S2_fjLj3072ELj1ELj1ELj4ELj16ENS_18Kernel_traits_baseILj3072EfS2_S2_S2_fjLj128EEEEELb1ELb1ELb1ELb0EEEvNS_9BwdParamsE,(.L_x_10711 - _ZN10layer_norm13ln_bwd_kernelINS_13Kernel_traitsIf13__nv_bfloat16S2_S2_fjLj3072ELj1ELj1ELj4ELj16ENS_18Kernel_traits_baseILj3072EfS2_S2_S2_fjLj128EEEEELb1ELb1ELb1ELb0EEEvNS_9BwdParamsE)
        .other          _ZN10layer_norm13ln_bwd_kernelINS_13Kernel_traitsIf13__nv_bfloat16S2_S2_fjLj3072ELj1ELj1ELj4ELj16ENS_18Kernel_traits_baseILj3072EfS2_S2_S2_fjLj128EEEEELb1ELb1ELb1ELb0EEEvNS_9BwdParamsE,@"STO_CUDA_ENTRY STV_DEFAULT"
_ZN10layer_norm13ln_bwd_kernelINS_13Kernel_traitsIf13__nv_bfloat16S2_S2_fjLj3072ELj1ELj1ELj4ELj16ENS_18Kernel_traits_baseILj3072EfS2_S2_S2_fjLj128EEEEELb1ELb1ELb1ELb0EEEvNS_9BwdParamsE:
.text._ZN10layer_norm13ln_bwd_kernelINS_13Kernel_traitsIf13__nv_bfloat16S2_S2_fjLj3072ELj1ELj1ELj4ELj16ENS_18Kernel_traits_baseILj3072EfS2_S2_S2_fjLj128EEEEELb1ELb1ELb1ELb0EEEvNS_9BwdParamsE:
        /* <DEDUP_REMOVED lines=33> */
[----:B0-----:R-:W-:-:S03]  /*0210*/  @P3 IMAD.WIDE.U32 R8, R3, 0x20, R16 ;  /* 0x0000002003083825 */ /* 0x001fc600078e0010 */
[----:B------:R2:W5:Y:S04]  /*0220*/  @P2 LDG.E.128 R56, desc[UR10][R14.64+0x10] ;  /* 0x0000100a0e382981 */ /* 0x000568000c1e1d00 */
[----:B------:R2:W5:Y:S01]  /*0230*/  @P3 LDG.E.128 R60, desc[UR10][R8.64] ;  /* 0x0000000a083c3981 */ /* 0x000562000c1e1d00 */
[----:B-1----:R-:W-:-:S03]  /*0240*/  @P3 IMAD.WIDE.U32 R10, R3, 0x20, R18 ;  /* 0x00000020030a3825 */ /* 0x002fc600078e0012 */
[----:B------:R2:W5:Y:S04]  /*0250*/  @P3 LDG.E.128 R64, desc[UR10][R8.64+0x10] ;  /* 0x0000100a08403981 */ /* 0x000568000c1e1d00 */
[----:B------:R2:W5:Y:S04]  /*0260*/  @P3 LDG.E.128 R68, desc[UR10][R10.64] ;  /* 0x0000000a0a443981 */ /* 0x000568000c1e1d00 */
[----:B------:R2:W5:Y:S01]  /*0270*/  @P3 LDG.E.128 R72, desc[UR10][R10.64+0x10] ;  /* 0x0000100a0a483981 */ /* 0x000562000c1e1d00 */
[----:B------:R-:W0:Y:S01]  /*0280*/  S2UR UR4, SR_CTAID.X ;  /* 0x00000000000479c3 */ /* 0x000e220000002500 */
[----:B------:R-:W-:-:S02]  /*0290*/  CS2R R76, SRZ ;  /* 0x00000000004c7805 */ /* 0x000fc4000001ff00 */
[----:B------:R-:W-:Y:S02]  /*02a0*/  CS2R R78, SRZ ;  /* 0x00000000004e7805 */ /* 0x000fe4000001ff00 */
[----:B------:R-:W-:Y:S02]  /*02b0*/  CS2R R80, SRZ ;  /* 0x0000000000507805 */ /* 0x000fe4000001ff00 */
[----:B------:R-:W-:Y:S02]  /*02c0*/  CS2R R82, SRZ ;  /* 0x0000000000527805 */ /* 0x000fe4000001ff00 */
[----:B------:R-:W-:Y:S02]  /*02d0*/  CS2R R84, SRZ ;  /* 0x0000000000547805 */ /* 0x000fe4000001ff00 */
[----:B0-----:R-:W-:-:S04]  /*02e0*/  MOV R5, UR4 ;  /* 0x0000000400057c02 */ /* 0x001fc80008000f00 */
        /* <DEDUP_REMOVED lines=32> */
[----:B--2---:R-:W-:Y:S06]  /*04f0*/  @P0 BRA `(.L_x_2754) ;  /* 0x0000009000140947 */ /* 0x004fec0003800000 */
        /* <DEDUP_REMOVED lines=42> */
.L_x_2870:
[----:B0-2---:R-:W0:Y:S08]  /*07a0*/  LDC.64 R172, c[0x0][0x3f8] ;  /* 0x0000fe00ffac7b82 */ /* 0x005e300000000a00 */
[----:B------:R-:W1:Y:S08]  /*07b0*/  LDC.64 R6, c[0x0][0x3c8] ;  /* 0x0000f200ff067b82 */ /* 0x000e700000000a00 */
        /* <DEDUP_REMOVED lines=17> */
[----:B------:R-:W-:Y:S01]  /*08d0*/  IMAD.MOV.U32 R205, RZ, RZ, RZ ;  /* 0x000000ffffcd7224 */ /* 0x000fe200078e00ff */
        /* <DEDUP_REMOVED lines=39> */
[C---:B---3--:R-:W-:Y:S02]  /*0b50*/  PRMT R3, R12.reuse, 0x7632, R3 ;  /* 0x000076320c037816 */ /* 0x048fe40000000003 */
[----:B------:R-:W-:Y:S02]  /*0b60*/  SHF.L.U32 R9, R12, 0x10, RZ ;  /* 0x000000100c097819 */ /* 0x000fe400000006ff */
[----:B------:R-:W-:Y:S01]  /*0b70*/  PRMT R20, R13, 0x7632, R20 ;  /* 0x000076320d147816 */ /* 0x000fe20000000014 */
[----:B------:R-:W-:Y:S01]  /*0b80*/  IMAD.U32 R177, R15, 0x10000, RZ ;  /* 0x000100000fb17824 */ /* 0x000fe200078e00ff */
[----:B------:R-:W-:-:S02]  /*0b90*/  SHF.L.U32 R13, R13, 0x10, RZ ;  /* 0x000000100d0d7819 */ /* 0x000fc400000006ff */
[----:B------:R-:W-:Y:S02]  /*0ba0*/  PRMT R22, R15, 0x7632, R22 ;  /* 0x000076320f167816 */ /* 0x000fe40000000016 */
[----:B------:R-:W-:Y:S01]  /*0bb0*/  SHF.L.U32 R15, R3, 0x10, RZ ;  /* 0x00000010030f7819 */ /* 0x000fe200000006ff */
[----:B------:R-:W-:Y:S01]  /*0bc0*/  FADD.FTZ R9, -R204, R9 ;  /* 0x00000009cc097221 */ /* 0x000fe20000010100 */
[----:B----4-:R-:W-:Y:S01]  /*0bd0*/  PRMT R12, R16, 0x7632, R12 ;  /* 0x00007632100c7816 */ /* 0x010fe2000000000c */
[----:B------:R-:W-:Y:S01]  /*0be0*/  FADD.FTZ R13, -R204, R13 ;  /* 0x0000000dcc0d7221 */ /* 0x000fe20000010100 */
[----:B0-----:R-:W-:Y:S02]  /*0bf0*/  SHF.L.U32 R11, R16, 0x10, RZ ;  /* 0x00000010100b7819 */ /* 0x001fe400000006ff */
[C---:B------:R-:W-:Y:S02]  /*0c00*/  PRMT R16, R18.reuse, 0x7632, R16 ;  /* 0x0000763212107816 */ /* 0x040fe40000000010 */
[----:B------:R-:W-:Y:S01]  /*0c10*/  SHF.L.U32 R175, R18, 0x10, RZ ;  /* 0x0000001012af7819 */ /* 0x000fe200000006ff */
[----:B------:R-:W-:Y:S01]  /*0c20*/  FADD.FTZ R15, -R204, R15 ;  /* 0x0000000fcc0f7221 */ /* 0x000fe20000010100 */
[----:B------:R-:W-:-:S02]  /*0c30*/  PRMT R21, R14, 0x7632, R21 ;  /* 0x000076320e157816 */ /* 0x000fc40000000015 */
[----:B------:R-:W-:Y:S02]  /*0c40*/  SHF.L.U32 R173, R14, 0x10, RZ ;  /* 0x000000100ead7819 */ /* 0x000fe400000006ff */
[C---:B------:R-:W-:Y:S02]  /*0c50*/  PRMT R18, R19.reuse, 0x7632, R18 ;  /* 0x0000763213127816 */ /* 0x040fe40000000012 */
[----:B------:R-:W-:Y:S01]  /*0c60*/  SHF.L.U32 R179, R19, 0x10, RZ ;  /* 0x0000001013b37819 */ /* 0x000fe200000006ff */
[----:B------:R-:W-:Y:S01]  /*0c70*/  IMAD.U32 R19, R20, 0x10000, RZ ;  /* 0x0001000014137824 */ /* 0x000fe200078e00ff */
        /* <DEDUP_REMOVED lines=18> */
[----:B------:R-:W-:Y:S01]  /*0da0*/  SHF.L.U32 R24, R14, 0x10, RZ ;  /* 0x000000100e187819 */ /* 0x000fe200000006ff */
[----:B------:R-:W-:Y:S01]  /*0db0*/  FFMA.FTZ R77, R18, R20, R77 ;  /* 0x00000014124d7223 */ /* 0x000fe2000001004d */
[----:B------:R-:W-:Y:S01]  /*0dc0*/  FMUL.FTZ R20, R6, R19 ;  /* 0x0000001306147220 */ /* 0x000fe20000410000 */
[----:B------:R-:W-:Y:S01]  /*0dd0*/  FADD.FTZ R19, R22, R15 ;  /* 0x0000000f16137221 */ /* 0x000fe20000010000 */
[----:B------:R-:W-:Y:S01]  /*0de0*/  FFMA.FTZ R22, R18, R15, R17 ;  /* 0x0000000f12167223 */ /* 0x000fe20000010011 */
[----:B------:R-:W-:Y:S01]  /*0df0*/  FADD.FTZ R21, -R204, R21 ;  /* 0x00000015cc157221 */ /* 0x000fe20000010100 */
[----:B------:R-:W-:Y:S01]  /*0e00*/  FADD.FTZ R103, R103, R24 ;  /* 0x0000001867677221 */ /* 0x000fe20000010000 */
[-C--:B------:R-:W-:Y:S01]  /*0e10*/  FFMA.FTZ R79, R20, R24.reuse, R79 ;  /* 0x00000018144f7223 */ /* 0x080fe2000001004f */
[----:B------:R-:W-:Y:S01]  /*0e20*/  FMUL.FTZ R17, R31, R24 ;  /* 0x000000181f117220 */ /* 0x000fe20000410000 */
[----:B------:R-:W-:Y:S01]  /*0e30*/  FADD.FTZ R24, R19, R12 ;  /* 0x0000000c13187221 */ /* 0x000fe20000010000 */
[----:B------:R-:W-:Y:S01]  /*0e40*/  FADD.FTZ R173, -R204, R173 ;  /* 0x000000adccad7221 */ /* 0x000fe20000010100 */
[----:B------:R-:W-:Y:S01]  /*0e50*/  FFMA.FTZ R19, R9, R12, R22 ;  /* 0x0000000c09137223 */ /* 0x000fe20000010016 */
[----:B------:R-:W-:Y:S01]  /*0e60*/  SHF.L.U32 R172, R16, 0x10, RZ ;  /* 0x0000001010ac7819 */ /* 0x000fe200000006ff */
[----:B------:R-:W-:Y:S01]  /*0e70*/  FMUL.FTZ R22, R6, R21 ;  /* 0x0000001506167220 */ /* 0x000fe20000410000 */
[----:B------:R-:W-:Y:S01]  /*0e80*/  FADD.FTZ R100, R100, R11 ;  /* 0x0000000b64647221 */ /* 0x000fe20000010000 */
[----:B------:R-:W-:Y:S01]  /*0e90*/  FFMA.FTZ R76, R3, R11, R76 ;  /* 0x0000000b034c7223 */ /* 0x000fe2000001004c */
[----:B------:R-:W-:Y:S01]  /*0ea0*/  FMUL.FTZ R14, R32, R175 ;  /* 0x000000af200e7220 */ /* 0x000fe20000410000 */
[----:B------:R-:W-:Y:S01]  /*0eb0*/  FADD.FTZ R21, R24, R17 ;  /* 0x0000001118157221 */ /* 0x000fe20000010000 */
[----:B------:R-:W-:Y:S01]  /*0ec0*/  FMUL.FTZ R11, R6, R173 ;  /* 0x000000ad060b7220 */ /* 0x000fe20000410000 */
        /* <DEDUP_REMOVED lines=24> */
.L_x_2758:
[----:B----4-:R-:W-:Y:S05]  /*1050*/  BSYNC.RECONVERGENT B1 ;  /* 0x0000000000017941 */ /* 0x010fea0003800200 */
.L_x_2757:
        /* <DEDUP_REMOVED lines=16> */
[----:B------:R-:W-:Y:S02]  /*1160*/  IADD3 R207, PT, PT, R207, 0x80, RZ ;  /* 0x00000080cfcf7810 */ /* 0x000fe40007ffe0ff */
[----:B------:R-:W-:Y:S02]  /*1170*/  IADD3 R205, PT, PT, R205, 0x80, RZ ;  /* 0x00000080cdcd7810 */ /* 0x000fe40007ffe0ff */
[----:B------:R-:W-:Y:S02]  /*1180*/  IADD3 R206, PT, PT, R206, 0x80, RZ ;  /* 0x00000080cece7810 */ /* 0x000fe40007ffe0ff */
[C---:B--2---:R-:W-:Y:S02]  /*1190*/  SHF.L.U32 R185, R172.reuse, 0x10, RZ ;  /* 0x00000010acb97819 */ /* 0x044fe400000006ff */
[----:B------:R-:W-:Y:S02]  /*11a0*/  PRMT R23, R172, 0x7632, R23 ;  /* 0x00007632ac177816 */ /* 0x000fe40000000017 */
[----:B------:R-:W-:Y:S01]  /*11b0*/  PRMT R184, R174, 0x7632, R184 ;  /* 0x00007632aeb87816 */ /* 0x000fe200000000b8 */
[----:B------:R-:W-:Y:S01]  /*11c0*/  FADD.FTZ R185, -R204, R185 ;  /* 0x000000b9ccb97221 */ /* 0x000fe20000010100 */
[----:B------:R-:W-:-:S02]  /*11d0*/  SHF.L.U32 R221, R174, 0x10, RZ ;  /* 0x00000010aedd7819 */ /* 0x000fc400000006ff */
[----:B------:R-:W-:Y:S02]  /*11e0*/  PRMT R174, R175, 0x7632, R174 ;  /* 0x00007632afae7816 */ /* 0x000fe400000000ae */
[C---:B------:R-:W-:Y:S02]  /*11f0*/  PRMT R182, R173.reuse, 0x7632, R182 ;  /* 0x00007632adb67816 */ /* 0x040fe400000000b6 */
[----:B------:R-:W-:Y:S02]  /*1200*/  SHF.L.U32 R191, R173, 0x10, RZ ;  /* 0x00000010adbf7819 */ /* 0x000fe400000006ff */
[C---:B---3--:R-:W-:Y:S02]  /*1210*/  PRMT R25, R176.reuse, 0x7632, R25 ;  /* 0x00007632b0197816 */ /* 0x048fe40000000019 */
[----:B------:R-:W-:Y:S02]  /*1220*/  SHF.L.U32 R173, R176, 0x10, RZ ;  /* 0x00000010b0ad7819 */ /* 0x000fe400000006ff */
[----:B------:R-:W-:Y:S01]  /*1230*/  SHF.L.U32 R189, R23, 0x10, RZ ;  /* 0x0000001017bd7819 */ /* 0x000fe200000006ff */
[----:B------:R-:W-:Y:S01]  /*1240*/  FMUL.FTZ R23, R6, R185 ;  /* 0x000000b906177220 */ /* 0x000fe20000410000 */
[----:B0-----:R-:W-:Y:S01]  /*1250*/  PRMT R27, R177, 0x7632, R27 ;  /* 0x00007632b11b7816 */ /* 0x001fe2000000001b */
[----:B------:R-:W-:Y:S01]  /*1260*/  IMAD.U32 R185, R174, 0x10000, RZ ;  /* 0x00010000aeb97824 */ /* 0x000fe200078e00ff */
[----:B------:R-:W-:Y:S01]  /*1270*/  PRMT R172, R178, 0x7632, R172 ;  /* 0x00007632b2ac7816 */ /* 0x000fe200000000ac */
[----:B------:R-:W-:Y:S01]  /*1280*/  FADD.FTZ R221, -R204, R221 ;  /* 0x000000ddccdd7221 */ /* 0x000fe20000010100 */
[----:B------:R-:W-:Y:S01]  /*1290*/  PRMT R183, R179, 0x7632, R183 ;  /* 0x00007632b3b77816 */ /* 0x000fe200000000b7 */
[----:B------:R-:W-:Y:S01]  /*12a0*/  FMUL.FTZ R26, R44, R173 ;  /* 0x000000ad2c1a7220 */ /* 0x000fe20000410000 */
[----:B------:R-:W-:Y:S01]  /*12b0*/  SHF.L.U32 R174, R25, 0x10, RZ ;  /* 0x0000001019ae7819 */ /* 0x000fe200000006ff */
[C---:B------:R-:W-:Y:S01]  /*12c0*/  FADD.FTZ R189, -R204.reuse, R189 ;  /* 0x000000bdccbd7221 */ /* 0x040fe20000010100 */
[----:B------:R-:W-:Y:S01]  /*12d0*/  SHF.L.U32 R225, R175, 0x10, RZ ;  /* 0x00000010afe17819 */ /* 0x000fe200000006ff */
[----:B------:R-:W-:Y:S01]  /*12e0*/  FADD.FTZ R191, -R204, R191 ;  /* 0x000000bfccbf7221 */ /* 0x000fe20000010100 */
[----:B------:R-:W-:-:S02]  /*12f0*/  SHF.L.U32 R175, R178, 0x10, RZ ;  /* 0x00000010b2af7819 */ /* 0x000fc400000006ff */
        /* <DEDUP_REMOVED lines=8> */
[----:B------:R-:W-:Y:S01]  /*1380*/  FMUL.FTZ R183, R45, R174 ;  /* 0x000000ae2db77220 */ /* 0x000fe20000410000 */
[----:B------:R-:W-:Y:S02]  /*1390*/  IMAD.U32 R177, R177, 0x10000, RZ ;  /* 0x00010000b1b17824 */ /* 0x000fe400078e00ff */
[C---:B------:R-:W-:Y:S01]  /*13a0*/  FMUL.FTZ R186, R6.reuse, R189 ;  /* 0x000000bd06ba7220 */ /* 0x040fe20000410000 */
[----:B------:R-:W-:Y:S01]  /*13b0*/  FFMA.FTZ R173, R23, R26, R220 ;  /* 0x0000001a17ad7223 */ /* 0x000fe200000100dc */
[----:B------:R-:W-:Y:S01]  /*13c0*/  FMUL.FTZ R25, R6, R191 ;  /* 0x000000bf06197220 */ /* 0x000fe20000410000 */
[----:B------:R-:W-:Y:S01]  /*13d0*/  FADD.FTZ R112, R112, R175 ;  /* 0x000000af70707221 */ /* 0x000fe20000010000 */
[-C--:B------:R-:W-:Y:S01]  /*13e0*/  FFMA.FTZ R88, R27, R175.reuse, R88 ;  /* 0x000000af1b587223 */ /* 0x080fe20000010058 */
[----:B------:R-:W-:Y:S01]  /*13f0*/  FMUL.FTZ R182, R48, R175 ;  /* 0x000000af30b67220 */ /* 0x000fe20000410000 */
[----:B------:R-:W-:Y:S01]  /*1400*/  FADD.FTZ R175, R172, R183 ;  /* 0x000000b7acaf7221 */ /* 0x000fe20000010000 */
[----:B-1----:R-:W-:Y:S01]  /*1410*/  FMUL.FTZ R180, R46, R177 ;  /* 0x000000b12eb47220 */ /* 0x002fe20000410000 */
[----:B------:R-:W-:Y:S01]  /*1420*/  FADD.FTZ R219, -R204, R219 ;  /* 0x000000dbccdb7221 */ /* 0x000fe20000010100 */
[----:B------:R-:W-:Y:S01]  /*1430*/  FFMA.FTZ R172, R186, R183, R173 ;  /* 0x000000b7baac7223 */ /* 0x000fe200000100ad */
[----:B------:R-:W-:Y:S01]  /*1440*/  FADD.FTZ R110, R110, R177 ;  /* 0x000000b16e6e7221 */ /* 0x000fe20000010000 */
[----:B------:R-:W-:Y:S01]  /*1450*/  FFMA.FTZ R86, R25, R177, R86 ;  /* 0x000000b119567223 */ /* 0x000fe20000010056 */
[----:B------:R-:W-:Y:S01]  /*1460*/  SHF.L.U32 R223, R184, 0x10, RZ ;  /* 0x00000010b8df7819 */ /* 0x000fe200000006ff */
        /* <DEDUP_REMOVED lines=10> */
[----:B------:R-:W-:Y:S01]  /*1510*/  SHF.L.U32 R179, R179, 0x10, RZ ;  /* 0x00000010b3b37819 */ /* 0x000fe200000006ff */
[----:B------:R-:W-:Y:S01]  /*1520*/  FADD.FTZ R181, -R204, R225 ;  /* 0x000000e1ccb57221 */ /* 0x000fe20000010100 */
        /* <DEDUP_REMOVED lines=22> */
.L_x_2760:
[----:B------:R-:W-:Y:S05]  /*1690*/  BSYNC.RECONVERGENT B1 ;  /* 0x0000000000017941 */ /* 0x000fea0003800200 */
.L_x_2759:
        /* <DEDUP_REMOVED lines=15> */
[C---:B---3--:R-:W-:Y:S01]  /*1790*/  PRMT R187, R172.reuse, 0x7632, R187 ;  /* 0x00007632acbb7816 */ /* 0x048fe200000000bb */
[----:B------:R-:W-:Y:S01]  /*17a0*/  IMAD.U32 R199, R172, 0x10000, RZ ;  /* 0x00010000acc77824 */ /* 0x000fe200078e00ff */
[C---:B------:R-:W-:Y:S02]  /*17b0*/  PRMT R172, R173.reuse, 0x7632, R172 ;  /* 0x00007632adac7816 */ /* 0x040fe400000000ac */
[----:B------:R-:W-:Y:S02]  /*17c0*/  SHF.L.U32 R173, R173, 0x10, RZ ;  /* 0x00000010adad7819 */ /* 0x000fe400000006ff */
[----:B------:R-:W-:-:S03]  /*17d0*/  PRMT R202, R174, 0x7632, R202 ;  /* 0x00007632aeca7816 */ /* 0x000fc600000000ca */
[----:B0-----:R-:W-:Y:S01]  /*17e0*/  FADD.FTZ R201, -R204, R173 ;  /* 0x000000adccc97221 */ /* 0x001fe20000010100 */
[----:B------:R-:W-:Y:S02]  /*17f0*/  SHF.L.U32 R173, R172, 0x10, RZ ;  /* 0x00000010acad7819 */ /* 0x000fe400000006ff */
[----:B------:R-:W-:Y:S02]  /*1800*/  SHF.L.U32 R203, R174, 0x10, RZ ;  /* 0x00000010aecb7819 */ /* 0x000fe400000006ff */
[C---:B------:R-:W-:Y:S01]  /*1810*/  PRMT R174, R175.reuse, 0x7632, R174 ;  /* 0x00007632afae7816 */ /* 0x040fe200000000ae */
[C---:B------:R-:W-:Y:S01]  /*1820*/  FADD.FTZ R205, -R204.reuse, R173 ;  /* 0x000000adcccd7221 */ /* 0x040fe20000010100 */
[----:B------:R-:W-:Y:S02]  /*1830*/  SHF.L.U32 R175, R175, 0x10, RZ ;  /* 0x00000010afaf7819 */ /* 0x000fe400000006ff */
[----:B------:R-:W-:Y:S01]  /*1840*/  SHF.L.U32 R187, R187, 0x10, RZ ;  /* 0x00000010bbbb7819 */ /* 0x000fe200000006ff */
[----:B------:R-:W-:Y:S01]  /*1850*/  FADD.FTZ R199, -R204, R199 ;  /* 0x000000c7ccc77221 */ /* 0x000fe20000010100 */
[----:B----4-:R-:W-:-:S02]  /*1860*/  PRMT R172, R176, 0x7632, R172 ;  /* 0x00007632b0ac7816 */ /* 0x010fc400000000ac */
[----:B------:R-:W-:Y:S01]  /*1870*/  SHF.L.U32 R173, R176, 0x10, RZ ;  /* 0x00000010b0ad7819 */ /* 0x000fe200000006ff */
[----:B------:R-:W-:Y:S01]  /*1880*/  FADD.FTZ R203, -R204, R203 ;  /* 0x000000cbcccb7221 */ /* 0x000fe20000010100 */
[----:B------:R-:W-:Y:S02]  /*1890*/  IMAD.U32 R211, R174, 0x10000, RZ ;  /* 0x00010000aed37824 */ /* 0x000fe400078e00ff */
[C---:B------:R-:W-:Y:S01]  /*18a0*/  FADD.FTZ R209, -R204.reuse, R175 ;  /* 0x000000afccd17221 */ /* 0x040fe20000010100 */
[----:B------:R-:W-:Y:S01]  /*18b0*/  FADD.FTZ R175, -R204, R187 ;  /* 0x000000bbccaf7221 */ /* 0x000fe20000010100 */
[----:B------:R-:W-:Y:S01]  /*18c0*/  SHF.L.U32 R174, R172, 0x10, RZ ;  /* 0x00000010acae7819 */ /* 0x000fe200000006ff */
[----:B------:R-:W-:Y:S01]  /*18d0*/  FMUL.FTZ R187, R6, R199 ;  /* 0x000000c706bb7220 */ /* 0x000fe20000410000 */
[----:B------:R-:W-:Y:S01]  /*18e0*/  FMUL.FTZ R200, R60, R173 ;  /* 0x000000ad3cc87220 */ /* 0x000fe20000410000 */
[C---:B------:R-:W-:Y:S01]  /*18f0*/  FMUL.FTZ R199, R6.reuse, R201 ;  /* 0x000000c906c77220 */ /* 0x040fe20000410000 */
[C---:B------:R-:W-:Y:S01]  /*1900*/  FMUL.FTZ R201, R6.reuse, R203 ;  /* 0x000000cb06c97220 */ /* 0x040fe20000410000 */
[C---:B------:R-:W-:Y:S01]  /*1910*/  PRMT R176, R177.reuse, 0x7632, R176 ;  /* 0x00007632b1b07816 */ /* 0x040fe200000000b0 */
[----:B------:R-:W-:Y:S01]  /*1920*/  FMUL.FTZ R203, R6, R209 ;  /* 0x000000d106cb7220 */ /* 0x000fe20000410000 */
[----:B------:R-:W-:Y:S01]  /*1930*/  SHF.L.U32 R177, R177, 0x10, RZ ;  /* 0x00000010b1b17819 */ /* 0x000fe200000006ff */
[----:B------:R-:W-:Y:S01]  /*1940*/  FADD.FTZ R116, R116, R173 ;  /* 0x000000ad74747221 */ /* 0x000fe20000010000 */
[----:B------:R-:W-:Y:S01]  /*1950*/  FFMA.FTZ R92, R187, R173, R92 ;  /* 0x000000adbb5c7223 */ /* 0x000fe2000001005c */
[----:B------:R-:W-:Y:S01]  /*1960*/  FADD.FTZ R172, R217, R200 ;  /* 0x000000c8d9ac7221 */ /* 0x000fe20000010000 */
[----:B------:R-:W-:Y:S01]  /*1970*/  FMUL.FTZ R209, R61, R174 ;  /* 0x000000ae3dd17220 */ /* 0x000fe20000410000 */
[----:B------:R-:W-:Y:S01]  /*1980*/  FMUL.FTZ R210, R6, R175 ;  /* 0x000000af06d27220 */ /* 0x000fe20000410000 */
[----:B------:R-:W-:Y:S01]  /*1990*/  FFMA.FTZ R173, R187, R200, R220 ;  /* 0x000000c8bbad7223 */ /* 0x000fe200000100dc */
[----:B------:R-:W-:Y:S01]  /*19a0*/  SHF.L.U32 R207, R202, 0x10, RZ ;  /* 0x00000010cacf7819 */ /* 0x000fe200000006ff */
[----:B------:R-:W-:Y:S01]  /*19b0*/  FADD.FTZ R175, R172, R209 ;  /* 0x000000d1acaf7221 */ /* 0x000fe20000010000 */
[----:B------:R-:W-:Y:S01]  /*19c0*/  SHF.L.U32 R176, R176, 0x10, RZ ;  /* 0x00000010b0b07819 */ /* 0x000fe200000006ff */
[----:B------:R-:W-:Y:S01]  /*19d0*/  FMUL.FTZ R202, R62, R177 ;  /* 0x000000b13eca7220 */ /* 0x000fe20000410000 */
[----:B------:R-:W-:Y:S01]  /*19e0*/  FFMA.FTZ R172, R210, R209, R173 ;  /* 0x000000d1d2ac7223 */ /* 0x000fe200000100ad */
[C---:B------:R-:W-:Y:S01]  /*19f0*/  FADD.FTZ R213, -R204.reuse, R207 ;  /* 0x000000cfccd57221 */ /* 0x040fe20000010100 */
[----:B------:R-:W-:Y:S01]  /*1a00*/  FADD.FTZ R219, -R204, R211 ;  /* 0x000000d3ccdb7221 */ /* 0x000fe20000010100 */
        /* <DEDUP_REMOVED lines=16> */
[----:B------:R-:W-:Y:S01]  /*1b10*/  FADD.FTZ R174, R175, R208 ;  /* 0x000000d0afae7221 */ /* 0x000fe20000010000 */
[----:B------:R-:W-:Y:S01]  /*1b20*/  FFMA.FTZ R173, R201, R208, R172 ;  /* 0x000000d0c9ad7223 */ /* 0x000fe200000100ac */
[----:B------:R-:W-:-:S02]  /*1b30*/  IMAD.U32 R178, R178, 0x10000, RZ ;  /* 0x00010000b2b27824 */ /* 0x000fc400078e00ff */
        /* <DEDUP_REMOVED lines=22> */
.L_x_2756:
        /* <DEDUP_REMOVED lines=34> */
.L_x_2762:
        /* <DEDUP_REMOVED lines=27> */
.L_x_2761:
[----:B----4-:R-:W-:Y:S05]  /*2070*/  BSYNC.RECONVERGENT B0 ;  /* 0x0000000000007941 */ /* 0x010fea0003800200 */
.L_x_2755:
        /* <DEDUP_REMOVED lines=32> */
.L_x_2764:
[----:B------:R-:W-:Y:S05]  /*2280*/  BSYNC.RECONVERGENT B0 ;  /* 0x0000000000007941 */ /* 0x000fea0003800200 */
.L_x_2763:
        /* <DEDUP_REMOVED lines=25> */
[----:B------:R-:W-:Y:S01]  /*2420*/  FADD.FTZ R8, R179, R8 ;  /* 0x00000008b3087221 */ /* 0x000fe20000010000 */
[----:B------:R-:W-:Y:S02]  /*2430*/  IMAD.MOV.U32 R179, RZ, RZ, R7 ;  /* 0x000000ffffb37224 */ /* 0x000fe400078e0007 */
        /* <DEDUP_REMOVED lines=10> */
.L_x_2767:
        /* <DEDUP_REMOVED lines=9> */
[----:B-----5:R-:W-:Y:S01]  /*2570*/  LOP3.LUT P5, RZ, R192, 0xff, RZ, 0xc0, !PT ;  /* 0x000000ffc0ff7812 */ /* 0x020fe200078ac0ff */
[----:B------:R-:W-:-:S04]  /*2580*/  FADD.FTZ R173, R10, -R173 ;  /* 0x800000ad0aad7221 */ /* 0x000fc80000010000 */
[----:B------:R-:W-:-:S05]  /*2590*/  FMUL.FTZ R173, R6, R173 ;  /* 0x000000ad06ad7220 */ /* 0x000fca0000410000 */
[----:B------:R-:W-:-:S03]  /*25a0*/  FSEL R173, R173, RZ, P0 ;  /* 0x000000ffadad7208 */ /* 0x000fc60000000000 */
[----:B------:R-:W-:Y:S02]  /*25b0*/  @P5 SHF.L.U32 R172, R164, 0x10, RZ ;  /* 0x00000010a4ac5819 */ /* 0x000fe400000006ff */
[----:B------:R-:W-:-:S04]  /*25c0*/  FMUL.FTZ R173, R173, UR17 ;  /* 0x00000011adad7c20 */ /* 0x000fc80008410000 */
[----:B------:R-:W-:Y:S01]  /*25d0*/  FMUL.FTZ R175, R173, UR16 ;  /* 0x00000010adaf7c20 */ /* 0x000fe20008410000 */
[----:B------:R-:W-:-:S03]  /*25e0*/  HFMA2 R173, -RZ, RZ, 0, 0 ;  /* 0x00000000ffad7431 */ /* 0x000fc600000001ff */
[----:B------:R-:W-:Y:S01]  /*25f0*/  FMUL.FTZ R174, R36, R175 ;  /* 0x000000af24ae7220 */ /* 0x000fe20000410000 */
[----:B------:R-:W-:-:S04]  /*2600*/  @P5 FMUL.FTZ R173, R175, R172 ;  /* 0x000000acafad5220 */ /* 0x000fc80000410000 */
[----:B------:R-:W-:Y:S01]  /*2610*/  FSEL R174, R174, RZ, P5 ;  /* 0x000000ffaeae7208 */ /* 0x000fe20002800000 */
[----:B------:R-:W-:-:S03]  /*2620*/  FADD.FTZ R124, R124, R173 ;  /* 0x000000ad7c7c7221 */ /* 0x000fc60000010000 */
[----:B------:R-:W-:-:S04]  /*2630*/  F2FP.BF16.F32.PACK_AB R174, RZ, R174 ;  /* 0x000000aeffae723e */ /* 0x000fc800000010ff */
[----:B------:R-:W-:-:S07]  /*2640*/  PRMT R168, R174, 0x7610, R168 ;  /* 0x00007610aea87816 */ /* 0x000fce00000000a8 */
.L_x_2770:
[----:B------:R-:W-:Y:S05]  /*2650*/  @!P4 BRA `(.L_x_2771) ;  /* 0x000000000044c947 */ /* 0x000fea0003800000 */
[----:B------:R-:W-:Y:S01]  /*2660*/  FFMA.FTZ R172, R18, R8, R7 ;  /* 0x0000000812ac7223 */ /* 0x000fe20000010007 */
[----:B------:R-:W-:Y:S02]  /*2670*/  ISETP.GT.AND P5, PT, R4, RZ, PT ;  /* 0x000000ff0400720c */ /* 0x000fe40003fa4270 */
[----:B-----5:R-:W-:Y:S01]  /*2680*/  LOP3.LUT P0, RZ, R192, 0xff00, RZ, 0xc0, !PT ;  /* 0x0000ff00c0ff7812 */ /* 0x020fe2000780c0ff */
[----:B------:R-:W-:Y:S01]  /*2690*/  FADD.FTZ R173, R15, -R172 ;  /* 0x800000ac0fad7221 */ /* 0x000fe20000010000 */
[----:B------:R-:W-:-:S03]  /*26a0*/  MOV R172, RZ ;  /* 0x000000ff00ac7202 */ /* 0x000fc60000000f00 */
[----:B------:R-:W-:-:S05]  /*26b0*/  FMUL.FTZ R173, R6, R173 ;  /* 0x000000ad06ad7220 */ /* 0x000fca0000410000 */
[----:B------:R-:W-:-:S03]  /*26c0*/  FSEL R173, R173, RZ, P5 ;  /* 0x000000ffadad7208 */ /* 0x000fc60002800000 */
[----:B------:R-:W-:Y:S02]  /*26d0*/  @P0 PRMT R174, R164, 0x7632, R174 ;  /* 0x00007632a4ae0816 */ /* 0x000fe400000000ae */
[----:B------:R-:W-:Y:S02]  /*26e0*/  FMUL.FTZ R173, R173, UR17 ;  /* 0x00000011adad7c20 */ /* 0x000fe40008410000 */
[----:B------:R-:W-:Y:S02]  /*26f0*/  @P0 SHF.L.U32 R174, R174, 0x10, RZ ;  /* 0x00000010aeae0819 */ /* 0x000fe400000006ff */
[----:B------:R-:W-:-:S04]  /*2700*/  FMUL.FTZ R175, R173, UR16 ;  /* 0x00000010adaf7c20 */ /* 0x000fc80008410000 */
[----:B------:R-:W-:Y:S01]  /*2710*/  FMUL.FTZ R173, R37, R175 ;  /* 0x000000af25ad7220 */ /* 0x000fe20000410000 */
[----:B------:R-:W-:-:S04]  /*2720*/  @P0 FMUL.FTZ R172, R175, R174 ;  /* 0x000000aeafac0220 */ /* 0x000fc80000410000 */
[----:B------:R-:W-:Y:S01]  /*2730*/  FSEL R173, R173, RZ, P0 ;  /* 0x000000ffadad7208 */ /* 0x000fe20000000000 */
[----:B------:R-:W-:-:S03]  /*2740*/  FADD.FTZ R125, R125, R172 ;  /* 0x000000ac7d7d7221 */ /* 0x000fc60000010000 */
[----:B------:R-:W-:-:S04]  /*2750*/  F2FP.BF16.F32.PACK_AB R173, RZ, R173 ;  /* 0x000000adffad723e */ /* 0x000fc800000010ff */
[----:B------:R-:W-:-:S07]  /*2760*/  PRMT R168, R168, 0x5410, R173 ;  /* 0x00005410a8a87816 */ /* 0x000fce00000000ad */
.L_x_2771:
        /* <DEDUP_REMOVED lines=17> */
.L_x_2772:
        /* <DEDUP_REMOVED lines=9> */
[----:B------:R-:W-:-:S03]  /*2910*/  FMUL.FTZ R173, R173, UR17 ;  /* 0x00000011adad7c20 */ /* 0x000fc60008410000 */
[----:B------:R-:W-:Y:S02]  /*2920*/  @P0 IMAD.U32 R174, R174, 0x10000, RZ ;  /* 0x00010000aeae0824 */ /* 0x000fe400078e00ff */
[----:B------:R-:W-:-:S04]  /*2930*/  FMUL.FTZ R175, R173, UR16 ;  /* 0x00000010adaf7c20 */ /* 0x000fc80008410000 */
[----:B------:R-:W-:Y:S01]  /*2940*/  FMUL.FTZ R173, R39, R175 ;  /* 0x000000af27ad7220 */ /* 0x000fe20000410000 */
[----:B------:R-:W-:-:S04]  /*2950*/  @P0 FMUL.FTZ R172, R175, R174 ;  /* 0x000000aeafac0220 */ /* 0x000fc80000410000 */
[----:B------:R-:W-:Y:S01]  /*2960*/  FSEL R173, R173, RZ, P0 ;  /* 0x000000ffadad7208 */ /* 0x000fe20000000000 */
[----:B------:R-:W-:-:S03]  /*2970*/  FADD.FTZ R127, R127, R172 ;  /* 0x000000ac7f7f7221 */ /* 0x000fc60000010000 */
[----:B------:R-:W-:-:S04]  /*2980*/  F2FP.BF16.F32.PACK_AB R173, RZ, R173 ;  /* 0x000000adffad723e */ /* 0x000fc800000010ff */
[----:B------:R-:W-:-:S07]  /*2990*/  PRMT R169, R169, 0x5410, R173 ;  /* 0x00005410a9a97816 */ /* 0x000fce00000000ad */
.L_x_2773:
        /* <DEDUP_REMOVED lines=17> */
.L_x_2774:
        /* <DEDUP_REMOVED lines=18> */
.L_x_2775:
        /* <DEDUP_REMOVED lines=17> */
.L_x_2776:
[----:B------:R-:W-:Y:S05]  /*2ce0*/  @!P4 BRA `(.L_x_2777) ;  /* 0x0000001c0020c947 */ /* 0x000fea0003800000 */
[----:B------:R-:W-:Y:S01]  /*2cf0*/  FFMA.FTZ R172, R24, R8, R7 ;  /* 0x0000000818ac7223 */ /* 0x000fe20000010007 */
[----:B-----5:R-:W-:Y:S02]  /*2d00*/  ISETP.GE.U32.AND P0, PT, R192, RZ, PT ;  /* 0x000000ffc000720c */ /* 0x020fe40003f06070 */
[----:B------:R-:W-:Y:S01]  /*2d10*/  ISETP.GT.AND P5, PT, R4, RZ, PT ;  /* 0x000000ff0400720c */ /* 0x000fe20003fa4270 */
[----:B------:R-:W-:Y:S01]  /*2d20*/  FADD.FTZ R173, R21, -R172 ;  /* 0x800000ac15ad7221 */ /* 0x000fe20000010000 */
[----:B------:R-:W-:Y:S02]  /*2d30*/  ISETP.GE.U32.AND.EX P0, PT, R193, 0x1000000, PT, P0 ;  /* 0x01000000c100780c */ /* 0x000fe40003f06100 */
[----:B------:R-:W-:Y:S01]  /*2d40*/  MOV R172, RZ ;  /* 0x000000ff00ac7202 */ /* 0x000fe20000000f00 */
[----:B------:R-:W-:-:S05]  /*2d50*/  FMUL.FTZ R173, R6, R173 ;  /* 0x000000ad06ad7220 */ /* 0x000fca0000410000 */
[----:B------:R-:W-:-:S05]  /*2d60*/  FSEL R173, R173, RZ, P5 ;  /* 0x000000ffadad7208 */ /* 0x000fca0002800000 */
[----:B------:R-:W-:-:S04]  /*2d70*/  FMUL.FTZ R173, R173, UR17 ;  /* 0x00000011adad7c20 */ /* 0x000fc80008410000 */
[----:B------:R-:W-:Y:S01]  /*2d80*/  FMUL.FTZ R176, R173, UR16 ;  /* 0x00000010adb07c20 */ /* 0x000fe20008410000 */
[----:B------:R-:W-:-:S03]  /*2d90*/  @P0 PRMT R173, R167, 0x7632, R173 ;  /* 0x00007632a7ad0816 */ /* 0x000fc600000000ad */
[----:B------:R-:W-:Y:S02]  /*2da0*/  FMUL.FTZ R174, R43, R176 ;  /* 0x000000b02bae7220 */ /* 0x000fe40000410000 */
[----:B------:R-:W-:-:S03]  /*2db0*/  @P0 IMAD.U32 R173, R173, 0x10000, RZ ;  /* 0x00010000adad0824 */ /* 0x000fc600078e00ff */
[----:B------:R-:W-:Y:S01]  /*2dc0*/  FSEL R174, R174, RZ, P0 ;  /* 0x000000ffaeae7208 */ /* 0x000fe20000000000 */
[----:B------:R-:W-:-:S03]  /*2dd0*/  @P0 FMUL.FTZ R172, R176, R173 ;  /* 0x000000adb0ac0220 */ /* 0x000fc60000410000 */
[----:B------:R-:W-:Y:S01]  /*2de0*/  F2FP.BF16.F32.PACK_AB R174, RZ, R174 ;  /* 0x000000aeffae723e */ /* 0x000fe200000010ff */
[----:B------:R-:W-:-:S03]  /*2df0*/  FADD.FTZ R131, R131, R172 ;  /* 0x000000ac83837221 */ /* 0x000fc60000010000 */
[----:B------:R-:W-:Y:S01]  /*2e00*/  PRMT R171, R171, 0x5410, R174 ;  /* 0x00005410abab7816 */ /* 0x000fe200000000ae */
[----:B------:R-:W-:Y:S06]  /*2e10*/  BRA `(.L_x_2777) ;  /* 0x0000001800d47947 */ /* 0x000fec0003800000 */
.L_x_2769:
        /* <DEDUP_REMOVED lines=13> */
[----:B------:R-:W-:-:S03]  /*2ef0*/  HFMA2 R161, -RZ, RZ, 0, 0 ;  /* 0x00000000ffa17431 */ /* 0x000fc600000001ff */
[----:B------:R-:W-:-:S04]  /*2f00*/  FMUL.FTZ R163, R160, UR16 ;  /* 0x00000010a0a37c20 */ /* 0x000fc80008410000 */
[----:B------:R-:W-:-:S04]  /*2f10*/  FMUL.FTZ R160, R36, R163 ;  /* 0x000000a324a07220 */ /* 0x000fc80000410000 */
[----:B------:R-:W-:Y:S02]  /*2f20*/  @P5 SHF.L.U32 R172, R164, 0x10, RZ ;  /* 0x00000010a4ac5819 */ /* 0x000fe400000006ff */
[----:B------:R-:W-:-:S03]  /*2f30*/  FSEL R160, R160, RZ, P5 ;  /* 0x000000ffa0a07208 */ /* 0x000fc60002800000 */
[----:B------:R-:W-:Y:S01]  /*2f40*/  @P5 FMUL.FTZ R161, R172, R163 ;  /* 0x000000a3aca15220 */ /* 0x000fe20000410000 */
[----:B------:R-:W-:-:S03]  /*2f50*/  F2FP.BF16.F32.PACK_AB R160, RZ, R160 ;  /* 0x000000a0ffa0723e */ /* 0x000fc600000010ff */
[----:B------:R-:W-:Y:S01]  /*2f60*/  FADD.FTZ R124, R124, R161 ;  /* 0x000000a17c7c7221 */ /* 0x000fe20000010000 */
[----:B------:R-:W-:-:S07]  /*2f70*/  PRMT R168, R160, 0x7610, R168 ;  /* 0x00007610a0a87816 */ /* 0x000fce00000000a8 */
.L_x_2778:
[----:B------:R-:W-:Y:S01]  /*2f80*/  F2FP.BF16.F32.PACK_AB R160, RZ, R162 ;  /* 0x000000a2ffa0723e */ /* 0x000fe200000010ff */
[----:B------:R-:W-:Y:S01]  /*2f90*/  FFMA.FTZ R176, R20, R8, R7 ;  /* 0x0000000814b07223 */ /* 0x000fe20000010007 */
[----:B------:R-:W-:Y:S01]  /*2fa0*/  FMUL.FTZ R175, R6, R175 ;  /* 0x000000af06af7220 */ /* 0x000fe20000410000 */
[----:B------:R-:W-:Y:S01]  /*2fb0*/  FSEL R172, R173, RZ, P0 ;  /* 0x000000ffadac7208 */ /* 0x000fe20000000000 */
[----:B------:R-:W-:Y:S06]  /*2fc0*/  @!P4 BRA `(.L_x_2779) ;  /* 0x000000000030c947 */ /* 0x000fec0003800000 */
[----:B-----5:R-:W-:Y:S01]  /*2fd0*/  LOP3.LUT P5, RZ, R192, 0xff00, RZ, 0xc0, !PT ;  /* 0x0000ff00c0ff7812 */ /* 0x020fe200078ac0ff */
[----:B------:R-:W-:Y:S01]  /*2fe0*/  FMUL.FTZ R161, R172, UR17 ;  /* 0x00000011aca17c20 */ /* 0x000fe20008410000 */
[----:B------:R-:W-:-:S03]  /*2ff0*/  MOV R162, RZ ;  /* 0x000000ff00a27202 */ /* 0x000fc60000000f00 */
[----:B------:R-:W-:-:S04]  /*3000*/  FMUL.FTZ R174, R161, UR16 ;  /* 0x00000010a1ae7c20 */ /* 0x000fc80008410000 */
[----:B------:R-:W-:-:S04]  /*3010*/  FMUL.FTZ R163, R37, R174 ;  /* 0x000000ae25a37220 */ /* 0x000fc80000410000 */
[----:B------:R-:W-:Y:S02]  /*3020*/  @P5 PRMT R161, R164, 0x7632, R161 ;  /* 0x00007632a4a15816 */ /* 0x000fe400000000a1 */
[----:B------:R-:W-:Y:S02]  /*3030*/  FSEL R163, R163, RZ, P5 ;  /* 0x000000ffa3a37208 */ /* 0x000fe40002800000 */
[----:B------:R-:W-:Y:S02]  /*3040*/  @P5 SHF.L.U32 R161, R161, 0x10, RZ ;  /* 0x00000010a1a15819 */ /* 0x000fe400000006ff */
[----:B------:R-:W-:-:S03]  /*3050*/  F2FP.BF16.F32.PACK_AB R163, RZ, R163 ;  /* 0x000000a3ffa3723e */ /* 0x000fc600000010ff */
[----:B------:R-:W-:Y:S01]  /*3060*/  @P5 FMUL.FTZ R162, R174, R161 ;  /* 0x000000a1aea25220 */ /* 0x000fe20000410000 */
[----:B------:R-:W-:-:S03]  /*3070*/  PRMT R168, R168, 0x5410, R163 ;  /* 0x00005410a8a87816 */ /* 0x000fc600000000a3 */
[----:B------:R-:W-:-:S07]  /*3080*/  FADD.FTZ R125, R125, R162 ;  /* 0x000000a27d7d7221 */ /* 0x000fce0000010000 */
.L_x_2779:
[----:B------:R-:W-:Y:S01]  /*3090*/  F2FP.BF16.F32.PACK_AB R172, RZ, R172 ;  /* 0x000000acffac723e */ /* 0x000fe200000010ff */
[----:B------:R-:W-:Y:S01]  /*30a0*/  FFMA.FTZ R207, R11, R8, R7 ;  /* 0x000000080bcf7223 */ /* 0x000fe20000010007 */
[----:B------:R-:W-:Y:S01]  /*30b0*/  FADD.FTZ R205, R17, -R176 ;  /* 0x800000b011cd7221 */ /* 0x000fe20000010000 */
[----:B------:R-:W-:Y:S01]  /*30c0*/  FSEL R163, R175, RZ, P0 ;  /* 0x000000ffafa37208 */ /* 0x000fe20000000000 */
[----:B------:R-:W-:Y:S06]  /*30d0*/  @!P4 BRA `(.L_x_2780) ;  /* 0x00000000002cc947 */ /* 0x000fec0003800000 */
[----:B-----5:R-:W-:Y:S01]  /*30e0*/  LOP3.LUT P5, RZ, R192, 0xff0000, RZ, 0xc0, !PT ;  /* 0x00ff0000c0ff7812 */ /* 0x020fe200078ac0ff */
[----:B------:R-:W-:-:S04]  /*30f0*/  FMUL.FTZ R161, R163, UR17 ;  /* 0x00000011a3a17c20 */ /* 0x000fc80008410000 */
[----:B------:R-:W-:Y:S01]  /*3100*/  FMUL.FTZ R173, R161, UR16 ;  /* 0x00000010a1ad7c20 */ /* 0x000fe20008410000 */
[----:B------:R-:W-:-:S03]  /*3110*/  HFMA2 R161, -RZ, RZ, 0, 0 ;  /* 0x00000000ffa17431 */ /* 0x000fc600000001ff */
[----:B------:R-:W-:-:S04]  /*3120*/  FMUL.FTZ R162, R38, R173 ;  /* 0x000000ad26a27220 */ /* 0x000fc80000410000 */
[----:B------:R-:W-:Y:S02]  /*3130*/  @P5 SHF.L.U32 R174, R165, 0x10, RZ ;  /* 0x00000010a5ae5819 */ /* 0x000fe400000006ff */
[----:B------:R-:W-:-:S03]  /*3140*/  FSEL R162, R162, RZ, P5 ;  /* 0x000000ffa2a27208 */ /* 0x000fc60002800000 */
[----:B------:R-:W-:Y:S01]  /*3150*/  @P5 FMUL.FTZ R161, R174, R173 ;  /* 0x000000adaea15220 */ /* 0x000fe20000410000 */
[----:B------:R-:W-:-:S03]  /*3160*/  F2FP.BF16.F32.PACK_AB R162, RZ, R162 ;  /* 0x000000a2ffa2723e */ /* 0x000fc600000010ff */
[----:B------:R-:W-:Y:S01]  /*3170*/  FADD.FTZ R126, R126, R161 ;  /* 0x000000a17e7e7221 */ /* 0x000fe20000010000 */
[----:B------:R-:W-:-:S07]  /*3180*/  PRMT R169, R162, 0x7610, R169 ;  /* 0x00007610a2a97816 */ /* 0x000fce00000000a9 */
.L_x_2780:
        /* <DEDUP_REMOVED lines=11> */
[----:B------:R-:W-:-:S04]  /*3240*/  FMUL.FTZ R162, R174, UR17 ;  /* 0x00000011aea27c20 */ /* 0x000fc80008410000 */
[----:B------:R-:W-:Y:S01]  /*3250*/  FMUL.FTZ R176, R162, UR16 ;  /* 0x00000010a2b07c20 */ /* 0x000fe20008410000 */
[----:B------:R-:W-:-:S03]  /*3260*/  MOV R162, RZ ;  /* 0x000000ff00a27202 */ /* 0x000fc60000000f00 */
[----:B------:R-:W-:-:S04]  /*3270*/  FMUL.FTZ R173, R39, R176 ;  /* 0x000000b027ad7220 */ /* 0x000fc80000410000 */
[----:B------:R-:W-:Y:S02]  /*3280*/  @P5 PRMT R163, R165, 0x7632, R163 ;  /* 0x00007632a5a35816 */ /* 0x000fe400000000a3 */
[----:B------:R-:W-:-:S03]  /*3290*/  FSEL R173, R173, RZ, P5 ;  /* 0x000000ffadad7208 */ /* 0x000fc60002800000 */
[----:B------:R-:W-:Y:S01]  /*32a0*/  @P5 IMAD.U32 R163, R163, 0x10000, RZ ;  /* 0x00010000a3a35824 */ /* 0x000fe200078e00ff */
[----:B------:R-:W-:-:S03]  /*32b0*/  F2FP.BF16.F32.PACK_AB R173, RZ, R173 ;  /* 0x000000adffad723e */ /* 0x000fc600000010ff */
[----:B------:R-:W-:Y:S01]  /*32c0*/  @P5 FMUL.FTZ R162, R176, R163 ;  /* 0x000000a3b0a25220 */ /* 0x000fe20000410000 */
[----:B------:R-:W-:-:S03]  /*32d0*/  PRMT R169, R169, 0x5410, R173 ;  /* 0x00005410a9a97816 */ /* 0x000fc600000000ad */
[----:B------:R-:W-:-:S07]  /*32e0*/  FADD.FTZ R127, R127, R162 ;  /* 0x000000a27f7f7221 */ /* 0x000fce0000010000 */
.L_x_2781:
[----:B------:R-:W-:Y:S01]  /*32f0*/  FADD.FTZ R217, R21, -R178 ;  /* 0x800000b215d97221 */ /* 0x000fe20000010000 */
[----:B------:R-:W-:Y:S01]  /*3300*/  F2FP.BF16.F32.PACK_AB R174, RZ, R174 ;  /* 0x000000aeffae723e */ /* 0x000fe200000010ff */
[----:B------:R-:W-:Y:S01]  /*3310*/  FADD.FTZ R205, R16, -R205 ;  /* 0x800000cd10cd7221 */ /* 0x000fe20000010000 */
[----:B------:R-:W-:Y:S01]  /*3320*/  FMUL.FTZ R178, R6, R175 ;  /* 0x000000af06b27220 */ /* 0x000fe20000410000 */
        /* <DEDUP_REMOVED lines=13> */
.L_x_2782:
[----:B------:R-:W-:Y:S01]  /*3400*/  F2FP.BF16.F32.PACK_AB R175, RZ, R173 ;  /* 0x000000adffaf723e */ /* 0x000fe200000010ff */
[C---:B------:R-:W-:Y:S01]  /*3410*/  FMUL.FTZ R205, R6.reuse, R205 ;  /* 0x000000cd06cd7220 */ /* 0x040fe20000410000 */
        /* <DEDUP_REMOVED lines=15> */
.L_x_2783:
[----:B------:R-:W-:Y:S02]  /*3510*/  F2FP.BF16.F32.PACK_AB R176, RZ, R176 ;  /* 0x000000b0ffb0723e */ /* 0x000fe400000010ff */
[----:B------:R-:W-:Y:S02]  /*3520*/  FSEL R178, R217, RZ, P0 ;  /* 0x000000ffd9b27208 */ /* 0x000fe40000000000 */
        /* <DEDUP_REMOVED lines=13> */
.L_x_2784:
[----:B------:R-:W-:Y:S02]  /*3600*/  F2FP.BF16.F32.PACK_AB R163, R178, R173 ;  /* 0x000000adb2a3723e */ /* 0x000fe400000010ff */
[----:B------:R-:W-:Y:S02]  /*3610*/  PRMT R162, R175, 0x5410, R176 ;  /* 0x00005410afa27816 */ /* 0x000fe400000000b0 */
[----:B------:R-:W-:Y:S02]  /*3620*/  PRMT R161, R161, 0x5410, R174 ;  /* 0x00005410a1a17816 */ /* 0x000fe400000000ae */
[----:B------:R-:W-:Y:S01]  /*3630*/  PRMT R160, R160, 0x5410, R172 ;  /* 0x00005410a0a07816 */ /* 0x000fe200000000ac */
[----:B------:R-:W-:Y:S06]  /*3640*/  @!P4 BRA `(.L_x_2777) ;  /* 0x0000001000c8c947 */ /* 0x000fec0003800000 */
[----:B-----5:R-:W-:Y:S01]  /*3650*/  ISETP.GE.U32.AND P0, PT, R192, RZ, PT ;  /* 0x000000ffc000720c */ /* 0x020fe20003f06070 */
[----:B------:R-:W-:-:S03]  /*3660*/  FMUL.FTZ R172, R178, UR17 ;  /* 0x00000011b2ac7c20 */ /* 0x000fc60008410000 */
[----:B------:R-:W-:Y:S01]  /*3670*/  ISETP.GE.U32.AND.EX P0, PT, R193, 0x1000000, PT, P0 ;  /* 0x01000000c100780c */ /* 0x000fe20003f06100 */
[----:B------:R-:W-:Y:S01]  /*3680*/  FMUL.FTZ R176, R172, UR16 ;  /* 0x00000010acb07c20 */ /* 0x000fe20008410000 */
[----:B------:R-:W-:-:S03]  /*3690*/  MOV R172, RZ ;  /* 0x000000ff00ac7202 */ /* 0x000fc60000000f00 */
[----:B------:R-:W-:-:S05]  /*36a0*/  FMUL.FTZ R174, R43, R176 ;  /* 0x000000b02bae7220 */ /* 0x000fca0000410000 */
[----:B------:R-:W-:-:S03]  /*36b0*/  FSEL R174, R174, RZ, P0 ;  /* 0x000000ffaeae7208 */ /* 0x000fc60000000000 */
[----:B------:R-:W-:Y:S02]  /*36c0*/  @P0 PRMT R173, R167, 0x7632, R173 ;  /* 0x00007632a7ad0816 */ /* 0x000fe400000000ad */
[----:B------:R-:W-:-:S03]  /*36d0*/  F2FP.BF16.F32.PACK_AB R174, RZ, R174 ;  /* 0x000000aeffae723e */ /* 0x000fc600000010ff */
[----:B------:R-:W-:Y:S01]  /*36e0*/  @P0 IMAD.U32 R173, R173, 0x10000, RZ ;  /* 0x00010000adad0824 */ /* 0x000fe200078e00ff */
[----:B------:R-:W-:-:S03]  /*36f0*/  PRMT R171, R171, 0x5410, R174 ;  /* 0x00005410abab7816 */ /* 0x000fc600000000ae */
[----:B------:R-:W-:-:S04]  /*3700*/  @P0 FMUL.FTZ R172, R176, R173 ;  /* 0x000000adb0ac0220 */ /* 0x000fc80000410000 */
[----:B------:R-:W-:Y:S01]  /*3710*/  FADD.FTZ R131, R131, R172 ;  /* 0x000000ac83837221 */ /* 0x000fe20000010000 */
[----:B------:R-:W-:Y:S06]  /*3720*/  BRA `(.L_x_2777) ;  /* 0x0000001000907947 */ /* 0x000fec0003800000 */
.L_x_2768:
        /* <DEDUP_REMOVED lines=8> */
[----:B-----5:R-:W-:Y:S02]  /*37b0*/  SHF.L.U32 R173, R148, 0x10, RZ ;  /* 0x0000001094ad7819 */ /* 0x020fe400000006ff */
[----:B------:R-:W-:Y:S01]  /*37c0*/  LOP3.LUT P0, RZ, R192, 0xff, RZ, 0xc0, !PT ;  /* 0x000000ffc0ff7812 */ /* 0x000fe2000780c0ff */
[----:B------:R-:W-:-:S04]  /*37d0*/  @P5 FADD.FTZ R175, R10, -R175 ;  /* 0x800000af0aaf5221 */ /* 0x000fc80000010000 */
[----:B------:R-:W-:-:S04]  /*37e0*/  @P5 FFMA.FTZ R173, R6, R175, R173 ;  /* 0x000000af06ad5223 */ /* 0x000fc800000100ad */
[----:B------:R-:W-:-:S04]  /*37f0*/  FMUL.FTZ R173, R173, UR17 ;  /* 0x00000011adad7c20 */ /* 0x000fc80008410000 */
[----:B------:R-:W-:Y:S01]  /*3800*/  FMUL.FTZ R175, R173, UR16 ;  /* 0x00000010adaf7c20 */ /* 0x000fe20008410000 */
[----:B------:R-:W-:Y:S01]  /*3810*/  @P0 SHF.L.U32 R174, R164, 0x10, RZ ;  /* 0x00000010a4ae0819 */ /* 0x000fe200000006ff */
[----:B------:R-:W-:Y:S02]  /*3820*/  HFMA2 R173, -RZ, RZ, 0, 0 ;  /* 0x00000000ffad7431 */ /* 0x000fe400000001ff */
[-C--:B------:R-:W-:Y:S02]  /*3830*/  FMUL.FTZ R172, R36, R175.reuse ;  /* 0x000000af24ac7220 */ /* 0x080fe40000410000 */
[----:B------:R-:W-:-:S03]  /*3840*/  @P0 FMUL.FTZ R173, R174, R175 ;  /* 0x000000afaead0220 */ /* 0x000fc60000410000 */
[----:B------:R-:W-:Y:S01]  /*3850*/  FSEL R172, R172, RZ, P0 ;  /* 0x000000ffacac7208 */ /* 0x000fe20000000000 */
[----:B------:R-:W-:-:S03]  /*3860*/  FADD.FTZ R124, R124, R173 ;  /* 0x000000ad7c7c7221 */ /* 0x000fc60000010000 */
[----:B------:R-:W-:-:S04]  /*3870*/  F2FP.BF16.F32.PACK_AB R172, RZ, R172 ;  /* 0x000000acffac723e */ /* 0x000fc800000010ff */
[----:B------:R-:W-:-:S07]  /*3880*/  PRMT R168, R172, 0x7610, R168 ;  /* 0x00007610aca87816 */ /* 0x000fce00000000a8 */
.L_x_2786:
[----:B------:R-:W-:Y:S05]  /*3890*/  @!P4 BRA `(.L_x_2787) ;  /* 0x000000000044c947 */ /* 0x000fea0003800000 */
[----:B-----5:R-:W-:Y:S01]  /*38a0*/  PRMT R172, R148, 0x7632, R172 ;  /* 0x0000763294ac7816 */ /* 0x020fe200000000ac */
[----:B------:R-:W-:Y:S01]  /*38b0*/  @P5 FFMA.FTZ R174, R18, R8, R7 ;  /* 0x0000000812ae5223 */ /* 0x000fe20000010007 */
[----:B------:R-:W-:Y:S02]  /*38c0*/  LOP3.LUT P0, RZ, R192, 0xff00, RZ, 0xc0, !PT ;  /* 0x0000ff00c0ff7812 */ /* 0x000fe4000780c0ff */
[----:B------:R-:W-:Y:S01]  /*38d0*/  SHF.L.U32 R173, R172, 0x10, RZ ;  /* 0x00000010acad7819 */ /* 0x000fe200000006ff */
[----:B------:R-:W-:Y:S01]  /*38e0*/  @P5 FADD.FTZ R174, R15, -R174 ;  /* 0x800000ae0fae5221 */ /* 0x000fe20000010000 */
[----:B------:R-:W-:-:S03]  /*38f0*/  MOV R172, RZ ;  /* 0x000000ff00ac7202 */ /* 0x000fc60000000f00 */
[----:B------:R-:W-:-:S04]  /*3900*/  @P5 FFMA.FTZ R173, R6, R174, R173 ;  /* 0x000000ae06ad5223 */ /* 0x000fc800000100ad */
[----:B------:R-:W-:Y:S02]  /*3910*/  FMUL.FTZ R173, R173, UR17 ;  /* 0x00000011adad7c20 */ /* 0x000fe40008410000 */
[----:B------:R-:W-:Y:S02]  /*3920*/  @P0 PRMT R174, R164, 0x7632, R174 ;  /* 0x00007632a4ae0816 */ /* 0x000fe400000000ae */
[----:B------:R-:W-:Y:S02]  /*3930*/  FMUL.FTZ R175, R173, UR16 ;  /* 0x00000010adaf7c20 */ /* 0x000fe40008410000 */
[----:B------:R-:W-:Y:S02]  /*3940*/  @P0 SHF.L.U32 R174, R174, 0x10, RZ ;  /* 0x00000010aeae0819 */ /* 0x000fe400000006ff */
[----:B------:R-:W-:-:S03]  /*3950*/  FMUL.FTZ R173, R37, R175 ;  /* 0x000000af25ad7220 */ /* 0x000fc60000410000 */
[----:B------:R-:W-:Y:S02]  /*3960*/  @P0 FMUL.FTZ R172, R175, R174 ;  /* 0x000000aeafac0220 */ /* 0x000fe40000410000 */
[----:B------:R-:W-:Y:S02]  /*3970*/  FSEL R173, R173, RZ, P0 ;  /* 0x000000ffadad7208 */ /* 0x000fe40000000000 */
[----:B------:R-:W-:Y:S02]  /*3980*/  FADD.FTZ R125, R125, R172 ;  /* 0x000000ac7d7d7221 */ /* 0x000fe40000010000 */
[----:B------:R-:W-:-:S04]  /*3990*/  F2FP.BF16.F32.PACK_AB R173, RZ, R173 ;  /* 0x000000adffad723e */ /* 0x000fc800000010ff */
[----:B------:R-:W-:-:S07]  /*39a0*/  PRMT R168, R168, 0x5410, R173 ;  /* 0x00005410a8a87816 */ /* 0x000fce00000000ad */
.L_x_2787:
[----:B------:R-:W-:Y:S05]  /*39b0*/  @!P4 BRA `(.L_x_2788) ;  /* 0x00000000003cc947 */ /* 0x000fea0003800000 */
        /* <DEDUP_REMOVED lines=8> */
[----:B------:R-:W-:Y:S02]  /*3a40*/  IMAD.MOV.U32 R173, RZ, RZ, RZ ;  /* 0x000000ffffad7224 */ /* 0x000fe400078e00ff */
[-C--:B------:R-:W-:Y:S02]  /*3a50*/  FMUL.FTZ R172, R38, R175.reuse ;  /* 0x000000af26ac7220 */ /* 0x080fe40000410000 */
[----:B------:R-:W-:-:S03]  /*3a60*/  @P0 FMUL.FTZ R173, R174, R175 ;  /* 0x000000afaead0220 */ /* 0x000fc60000410000 */
[----:B------:R-:W-:Y:S01]  /*3a70*/  FSEL R172, R172, RZ, P0 ;  /* 0x000000ffacac7208 */ /* 0x000fe20000000000 */
[----:B------:R-:W-:-:S03]  /*3a80*/  FADD.FTZ R126, R126, R173 ;  /* 0x000000ad7e7e7221 */ /* 0x000fc60000010000 */
[----:B------:R-:W-:-:S04]  /*3a90*/  F2FP.BF16.F32.PACK_AB R172, RZ, R172 ;  /* 0x000000acffac723e */ /* 0x000fc800000010ff */
[----:B------:R-:W-:-:S07]  /*3aa0*/  PRMT R169, R172, 0x7610, R169 ;  /* 0x00007610aca97816 */ /* 0x000fce00000000a9 */
.L_x_2788:
[----:B------:R-:W-:Y:S05]  /*3ab0*/  @!P4 BRA `(.L_x_2789) ;  /* 0x000000000044c947 */ /* 0x000fea0003800000 */
[----:B-----5:R-:W-:Y:S01]  /*3ac0*/  PRMT R172, R149, 0x7632, R172 ;  /* 0x0000763295ac7816 */ /* 0x020fe200000000ac */
[----:B------:R-:W-:Y:S01]  /*3ad0*/  @P5 FFMA.FTZ R174, R20, R8, R7 ;  /* 0x0000000814ae5223 */ /* 0x000fe20000010007 */
[----:B------:R-:W-:Y:S02]  /*3ae0*/  LOP3.LUT P0, RZ, R192, 0xff000000, RZ, 0xc0, !PT ;  /* 0xff000000c0ff7812 */ /* 0x000fe4000780c0ff */
[----:B------:R-:W-:Y:S01]  /*3af0*/  SHF.L.U32 R173, R172, 0x10, RZ ;  /* 0x00000010acad7819 */ /* 0x000fe200000006ff */
[----:B------:R-:W-:Y:S01]  /*3b00*/  @P5 FADD.FTZ R174, R17, -R174 ;  /* 0x800000ae11ae5221 */ /* 0x000fe20000010000 */
[----:B------:R-:W-:-:S03]  /*3b10*/  HFMA2 R172, -RZ, RZ, 0, 0 ;  /* 0x00000000ffac7431 */ /* 0x000fc600000001ff */
        /* <DEDUP_REMOVED lines=11> */
.L_x_2789:
        /* <DEDUP_REMOVED lines=8> */
[----:B------:R-:W-:Y:S02]  /*3c50*/  @P0 SHF.L.U32 R174, R166, 0x10, RZ ;  /* 0x00000010a6ae0819 */ /* 0x000fe400000006ff */
[----:B------:R-:W-:Y:S01]  /*3c60*/  MOV R173, RZ ;  /* 0x000000ff00ad7202 */ /* 0x000fe20000000f00 */
[-C--:B------:R-:W-:Y:S02]  /*3c70*/  FMUL.FTZ R172, R40, R175.reuse ;  /* 0x000000af28ac7220 */ /* 0x080fe40000410000 */
[----:B------:R-:W-:-:S03]  /*3c80*/  @P0 FMUL.FTZ R173, R174, R175 ;  /* 0x000000afaead0220 */ /* 0x000fc60000410000 */
[----:B------:R-:W-:Y:S01]  /*3c90*/  FSEL R172, R172, RZ, P0 ;  /* 0x000000ffacac7208 */ /* 0x000fe20000000000 */
[----:B------:R-:W-:-:S03]  /*3ca0*/  FADD.FTZ R128, R128, R173 ;  /* 0x000000ad80807221 */ /* 0x000fc60000010000 */
[----:B------:R-:W-:-:S04]  /*3cb0*/  F2FP.BF16.F32.PACK_AB R172, RZ, R172 ;  /* 0x000000acffac723e */ /* 0x000fc800000010ff */
[----:B------:R-:W-:-:S07]  /*3cc0*/  PRMT R170, R172, 0x7610, R170 ;  /* 0x00007610acaa7816 */ /* 0x000fce00000000aa */
.L_x_2790:
[----:B------:R-:W-:Y:S05]  /*3cd0*/  @!P4 BRA `(.L_x_2791) ;  /* 0x000000000044c947 */ /* 0x000fea0003800000 */
[----:B-----5:R-:W-:Y:S01]  /*3ce0*/  PRMT R172, R150, 0x7632, R172 ;  /* 0x0000763296ac7816 */ /* 0x020fe200000000ac */
[----:B------:R-:W-:Y:S01]  /*3cf0*/  @P5 FFMA.FTZ R174, R22, R8, R7 ;  /* 0x0000000816ae5223 */ /* 0x000fe20000010007 */
[----:B------:R-:W-:-:S03]  /*3d00*/  LOP3.LUT P0, RZ, R193, 0xff00, RZ, 0xc0, !PT ;  /* 0x0000ff00c1ff7812 */ /* 0x000fc6000780c0ff */
[----:B------:R-:W-:Y:S02]  /*3d10*/  IMAD.U32 R173, R172, 0x10000, RZ ;  /* 0x00010000acad7824 */ /* 0x000fe400078e00ff */
[----:B------:R-:W-:Y:S01]  /*3d20*/  @P5 FADD.FTZ R174, R19, -R174 ;  /* 0x800000ae13ae5221 */ /* 0x000fe20000010000 */
[----:B------:R-:W-:-:S03]  /*3d30*/  HFMA2 R172, -RZ, RZ, 0, 0 ;  /* 0x00000000ffac7431 */ /* 0x000fc600000001ff */
[----:B------:R-:W-:-:S04]  /*3d40*/  @P5 FFMA.FTZ R173, R6, R174, R173 ;  /* 0x000000ae06ad5223 */ /* 0x000fc800000100ad */
[----:B------:R-:W-:Y:S01]  /*3d50*/  FMUL.FTZ R173, R173, UR17 ;  /* 0x00000011adad7c20 */ /* 0x000fe20008410000 */
[----:B------:R-:W-:-:S03]  /*3d60*/  @P0 PRMT R174, R166, 0x7632, R174 ;  /* 0x00007632a6ae0816 */ /* 0x000fc600000000ae */
[----:B------:R-:W-:Y:S01]  /*3d70*/  FMUL.FTZ R175, R173, UR16 ;  /* 0x00000010adaf7c20 */ /* 0x000fe20008410000 */
[----:B------:R-:W-:-:S03]  /*3d80*/  @P0 SHF.L.U32 R174, R174, 0x10, RZ ;  /* 0x00000010aeae0819 */ /* 0x000fc600000006ff */
[----:B------:R-:W-:Y:S02]  /*3d90*/  FMUL.FTZ R173, R41, R175 ;  /* 0x000000af29ad7220 */ /* 0x000fe40000410000 */
[----:B------:R-:W-:-:S03]  /*3da0*/  @P0 FMUL.FTZ R172, R175, R174 ;  /* 0x000000aeafac0220 */ /* 0x000fc60000410000 */
[----:B------:R-:W-:Y:S01]  /*3db0*/  FSEL R173, R173, RZ, P0 ;  /* 0x000000ffadad7208 */ /* 0x000fe20000000000 */
[----:B------:R-:W-:-:S03]  /*3dc0*/  FADD.FTZ R129, R129, R172 ;  /* 0x000000ac81817221 */ /* 0x000fc60000010000 */
[----:B------:R-:W-:-:S04]  /*3dd0*/  F2FP.BF16.F32.PACK_AB R173, RZ, R173 ;  /* 0x000000adffad723e */ /* 0x000fc800000010ff */
[----:B------:R-:W-:-:S07]  /*3de0*/  PRMT R170, R170, 0x5410, R173 ;  /* 0x00005410aaaa7816 */ /* 0x000fce00000000ad */
.L_x_2791:
        /* <DEDUP_REMOVED lines=16> */
.L_x_2792:
[----:B------:R-:W-:Y:S05]  /*3ef0*/  @!P4 BRA `(.L_x_2777) ;  /* 0x00000008009cc947 */ /* 0x000fea0003800000 */
[----:B-----5:R-:W-:Y:S01]  /*3f00*/  PRMT R172, R151, 0x7632, R172 ;  /* 0x0000763297ac7816 */ /* 0x020fe200000000ac */
[----:B------:R-:W-:Y:S01]  /*3f10*/  @P5 FFMA.FTZ R174, R24, R8, R7 ;  /* 0x0000000818ae5223 */ /* 0x000fe20000010007 */
[----:B------:R-:W-:Y:S02]  /*3f20*/  ISETP.GE.U32.AND P0, PT, R192, RZ, PT ;  /* 0x000000ffc000720c */ /* 0x000fe40003f06070 */
[----:B------:R-:W-:Y:S01]  /*3f30*/  SHF.L.U32 R173, R172, 0x10, RZ ;  /* 0x00000010acad7819 */ /* 0x000fe200000006ff */
[----:B------:R-:W-:Y:S01]  /*3f40*/  @P5 FADD.FTZ R174, R21, -R174 ;  /* 0x800000ae15ae5221 */ /* 0x000fe20000010000 */
[----:B------:R-:W-:Y:S01]  /*3f50*/  ISETP.GE.U32.AND.EX P0, PT, R193, 0x1000000, PT, P0 ;  /* 0x01000000c100780c */ /* 0x000fe20003f06100 */
[----:B------:R-:W-:Y:S02]  /*3f60*/  HFMA2 R172, -RZ, RZ, 0, 0 ;  /* 0x00000000ffac7431 */ /* 0x000fe400000001ff */
[----:B------:R-:W-:-:S04]  /*3f70*/  @P5 FFMA.FTZ R173, R6, R174, R173 ;  /* 0x000000ae06ad5223 */ /* 0x000fc800000100ad */
[----:B------:R-:W-:-:S04]  /*3f80*/  FMUL.FTZ R173, R173, UR17 ;  /* 0x00000011adad7c20 */ /* 0x000fc80008410000 */
[----:B------:R-:W-:Y:S02]  /*3f90*/  FMUL.FTZ R176, R173, UR16 ;  /* 0x00000010adb07c20 */ /* 0x000fe40008410000 */
[----:B------:R-:W-:Y:S02]  /*3fa0*/  @P0 PRMT R173, R167, 0x7632, R173 ;  /* 0x00007632a7ad0816 */ /* 0x000fe400000000ad */
[----:B------:R-:W-:-:S03]  /*3fb0*/  FMUL.FTZ R174, R43, R176 ;  /* 0x000000b02bae7220 */ /* 0x000fc60000410000 */
[----:B------:R-:W-:Y:S02]  /*3fc0*/  @P0 IMAD.U32 R173, R173, 0x10000, RZ ;  /* 0x00010000adad0824 */ /* 0x000fe400078e00ff */
[----:B------:R-:W-:Y:S02]  /*3fd0*/  FSEL R174, R174, RZ, P0 ;  /* 0x000000ffaeae7208 */ /* 0x000fe40000000000 */
[----:B------:R-:W-:Y:S02]  /*3fe0*/  @P0 FMUL.FTZ R172, R176, R173 ;  /* 0x000000adb0ac0220 */ /* 0x000fe40000410000 */
[----:B------:R-:W-:Y:S02]  /*3ff0*/  F2FP.BF16.F32.PACK_AB R174, RZ, R174 ;  /* 0x000000aeffae723e */ /* 0x000fe400000010ff */
[----:B------:R-:W-:Y:S02]  /*4000*/  FADD.FTZ R131, R131, R172 ;  /* 0x000000ac83837221 */ /* 0x000fe40000010000 */
[----:B------:R-:W-:Y:S01]  /*4010*/  PRMT R171, R171, 0x5410, R174 ;  /* 0x00005410abab7816 */ /* 0x000fe200000000ae */
[----:B------:R-:W-:Y:S06]  /*4020*/  BRA `(.L_x_2777) ;  /* 0x0000000800507947 */ /* 0x000fec0003800000 */
.L_x_2785:
[----:B------:R-:W-:Y:S01]  /*4030*/  ISETP.GT.AND P0, PT, R4, RZ, PT ;  /* 0x000000ff0400720c */ /* 0x000fe20003f04270 */
[----:B------:R-:W-:Y:S01]  /*4040*/  @P5 FFMA.FTZ R161, R3, R8, R7 ;  /* 0x0000000803a15223 */ /* 0x000fe20000010007 */
[C---:B-----5:R-:W-:Y:S02]  /*4050*/  PRMT R160, R148.reuse, 0x7632, R160 ;  /* 0x0000763294a07816 */ /* 0x060fe400000000a0 */
[----:B------:R-:W-:Y:S01]  /*4060*/  SHF.L.U32 R221, R148, 0x10, RZ ;  /* 0x0000001094dd7819 */ /* 0x000fe200000006ff */
[----:B------:R-:W-:Y:S01]  /*4070*/  @P5 FADD.FTZ R161, R10, -R161 ;  /* 0x800000a10aa15221 */ /* 0x000fe20000010000 */
[----:B------:R-:W-:Y:S02]  /*4080*/  SHF.L.U32 R223, R160, 0x10, RZ ;  /* 0x00000010a0df7819 */ /* 0x000fe400000006ff */
[----:B------:R-:W-:Y:S01]  /*4090*/  PRMT R217, R149, 0x7632, R217 ;  /* 0x0000763295d97816 */ /* 0x000fe200000000d9 */
[----:B------:R-:W-:Y:S01]  /*40a0*/  @P5 FFMA.FTZ R221, R6, R161, R221 ;  /* 0x000000a106dd5223 */ /* 0x000fe200000100dd */
[----:B------:R-:W-:-:S02]  /*40b0*/  PRMT R205, R150, 0x7632, R205 ;  /* 0x0000763296cd7816 */ /* 0x000fc400000000cd */
        /* <DEDUP_REMOVED lines=10> */
[----:B------:R-:W-:Y:S01]  /*4160*/  @P0 FFMA.FTZ R160, R22, R8, R7 ;  /* 0x0000000816a00223 */ /* 0x000fe20000010007 */
[----:B------:R-:W-:Y:S01]  /*4170*/  @P0 FFMA.FTZ R217, R6, R172, R217 ;  /* 0x000000ac06d90223 */ /* 0x000fe200000100d9 */
[----:B------:R-:W-:Y:S01]  /*4180*/  PRMT R173, R151, 0x7632, R173 ;  /* 0x0000763297ad7816 */ /* 0x000fe200000000ad */
[-CC-:B------:R-:W-:Y:S01]  /*4190*/  @P0 FFMA.FTZ R175, R13, R8.reuse, R7.reuse ;  /* 0x000000080daf0223 */ /* 0x180fe20000010007 */
[----:B------:R-:W-:Y:S01]  /*41a0*/  SHF.L.U32 R207, R150, 0x10, RZ ;  /* 0x0000001096cf7819 */ /* 0x000fe200000006ff */
[----:B------:R-:W-:Y:S01]  /*41b0*/  @P0 FFMA.FTZ R172, R24, R8, R7 ;  /* 0x0000000818ac0223 */ /* 0x000fe20000010007 */
[----:B------:R-:W-:Y:S01]  /*41c0*/  SHF.L.U32 R205, R205, 0x10, RZ ;  /* 0x00000010cdcd7819 */ /* 0x000fe200000006ff */
        /* <DEDUP_REMOVED lines=19> */
[----:B------:R-:W-:-:S04]  /*4300*/  FMUL.FTZ R221, R221, UR17 ;  /* 0x00000011dddd7c20 */ /* 0x000fc80008410000 */
[----:B------:R-:W-:Y:S01]  /*4310*/  FMUL.FTZ R225, R221, UR16 ;  /* 0x00000010dde17c20 */ /* 0x000fe20008410000 */
[----:B------:R-:W-:-:S03]  /*4320*/  MOV R221, RZ ;  /* 0x000000ff00dd7202 */ /* 0x000fc60000000f00 */
[----:B------:R-:W-:-:S04]  /*4330*/  FMUL.FTZ R176, R36, R225 ;  /* 0x000000e124b07220 */ /* 0x000fc80000410000 */
[----:B------:R-:W-:Y:S02]  /*4340*/  @P0 SHF.L.U32 R178, R164, 0x10, RZ ;  /* 0x00000010a4b20819 */ /* 0x000fe400000006ff */
[----:B------:R-:W-:-:S03]  /*4350*/  FSEL R176, R176, RZ, P0 ;  /* 0x000000ffb0b07208 */ /* 0x000fc60000000000 */
[----:B------:R-:W-:Y:S01]  /*4360*/  @P0 FMUL.FTZ R221, R178, R225 ;  /* 0x000000e1b2dd0220 */ /* 0x000fe20000410000 */
[----:B------:R-:W-:-:S03]  /*4370*/  F2FP.BF16.F32.PACK_AB R176, RZ, R176 ;  /* 0x000000b0ffb0723e */ /* 0x000fc600000010ff */
[----:B------:R-:W-:Y:S01]  /*4380*/  FADD.FTZ R124, R124, R221 ;  /* 0x000000dd7c7c7221 */ /* 0x000fe20000010000 */
[----:B------:R-:W-:-:S07]  /*4390*/  PRMT R168, R176, 0x7610, R168 ;  /* 0x00007610b0a87816 */ /* 0x000fce00000000a8 */
.L_x_2793:
[----:B------:R-:W-:Y:S05]  /*43a0*/  @!P4 BRA `(.L_x_2794) ;  /* 0x000000000030c947 */ /* 0x000fea0003800000 */
[----:B------:R-:W-:Y:S01]  /*43b0*/  LOP3.LUT P0, RZ, R192, 0xff00, RZ, 0xc0, !PT ;  /* 0x0000ff00c0ff7812 */ /* 0x000fe2000780c0ff */
[----:B------:R-:W-:Y:S01]  /*43c0*/  FMUL.FTZ R223, R223, UR17 ;  /* 0x00000011dfdf7c20 */ /* 0x000fe20008410000 */
[----:B------:R-:W-:-:S03]  /*43d0*/  HFMA2 R176, -RZ, RZ, 0, 0 ;  /* 0x00000000ffb07431 */ /* 0x000fc600000001ff */
        /* <DEDUP_REMOVED lines=9> */
.L_x_2794:
[----:B------:R-:W-:Y:S05]  /*4470*/  @!P4 BRA `(.L_x_2795) ;  /* 0x00000000002cc947 */ /* 0x000fea0003800000 */
        /* <DEDUP_REMOVED lines=11> */
.L_x_2795:
[----:B------:R-:W-:Y:S05]  /*4530*/  @!P4 BRA `(.L_x_2796) ;  /* 0x000000000030c947 */ /* 0x000fea0003800000 */
[----:B------:R-:W-:Y:S01]  /*4540*/  LOP3.LUT P0, RZ, R192, 0xff000000, RZ, 0xc0, !PT ;  /* 0xff000000c0ff7812 */ /* 0x000fe2000780c0ff */
[----:B------:R-:W-:Y:S01]  /*4550*/  FMUL.FTZ R217, R217, UR17 ;  /* 0x00000011d9d97c20 */ /* 0x000fe20008410000 */
[----:B------:R-:W-:-:S03]  /*4560*/  HFMA2 R176, -RZ, RZ, 0, 0 ;  /* 0x00000000ffb07431 */ /* 0x000fc600000001ff */
[----:B------:R-:W-:-:S04]  /*4570*/  FMUL.FTZ R217, R217, UR16 ;  /* 0x00000010d9d97c20 */ /* 0x000fc80008410000 */
        /* <DEDUP_REMOVED lines=8> */
.L_x_2796:
        /* <DEDUP_REMOVED lines=12> */
.L_x_2797:
        /* <DEDUP_REMOVED lines=13> */
.L_x_2798:
[----:B------:R-:W-:Y:S05]  /*4790*/  @!P4 BRA `(.L_x_2799) ;  /* 0x00000000002cc947 */ /* 0x000fea0003800000 */
[----:B------:R-:W-:Y:S01]  /*47a0*/  LOP3.LUT P0, RZ, R193, 0xff0000, RZ, 0xc0, !PT ;  /* 0x00ff0000c1ff7812 */ /* 0x000fe2000780c0ff */
[----:B------:R-:W-:Y:S01]  /*47b0*/  FMUL.FTZ R176, R163, UR17 ;  /* 0x00000011a3b07c20 */ /* 0x000fe20008410000 */
[----:B------:R-:W-:-:S03]  /*47c0*/  MOV R205, RZ ;  /* 0x000000ff00cd7202 */ /* 0x000fc60000000f00 */
        /* <DEDUP_REMOVED lines=8> */
.L_x_2799:
        /* <DEDUP_REMOVED lines=9> */
[----:B------:R-:W-:-:S04]  /*48e0*/  FMUL.FTZ R176, R173, UR16 ;  /* 0x00000010adb07c20 */ /* 0x000fc80008410000 */
[----:B------:R-:W-:-:S05]  /*48f0*/  FMUL.FTZ R174, R43, R176 ;  /* 0x000000b02bae7220 */ /* 0x000fca0000410000 */
[----:B------:R-:W-:-:S03]  /*4900*/  FSEL R174, R174, RZ, P0 ;  /* 0x000000ffaeae7208 */ /* 0x000fc60000000000 */
[----:B------:R-:W-:Y:S02]  /*4910*/  @P0 PRMT R173, R167, 0x7632, R173 ;  /* 0x00007632a7ad0816 */ /* 0x000fe400000000ad */
[----:B------:R-:W-:-:S03]  /*4920*/  F2FP.BF16.F32.PACK_AB R174, RZ, R174 ;  /* 0x000000aeffae723e */ /* 0x000fc600000010ff */
[----:B------:R-:W-:Y:S01]  /*4930*/  @P0 IMAD.U32 R173, R173, 0x10000, RZ ;  /* 0x00010000adad0824 */ /* 0x000fe200078e00ff */
[----:B------:R-:W-:-:S03]  /*4940*/  PRMT R171, R171, 0x5410, R174 ;  /* 0x00005410abab7816 */ /* 0x000fc600000000ae */
[----:B------:R-:W-:-:S04]  /*4950*/  @P0 FMUL.FTZ R172, R176, R173 ;  /* 0x000000adb0ac0220 */ /* 0x000fc80000410000 */
[----:B------:R-:W-:-:S07]  /*4960*/  FADD.FTZ R131, R131, R172 ;  /* 0x000000ac83837221 */ /* 0x000fce0000010000 */
.L_x_2777:
        /* <DEDUP_REMOVED lines=10> */
.L_x_2766:
[----:B------:R-:W-:Y:S05]  /*4a10*/  BSYNC.RECONVERGENT B0 ;  /* 0x0000000000007941 */ /* 0x000fea0003800200 */
.L_x_2765:
        /* <DEDUP_REMOVED lines=8> */
.L_x_2802:
[----:B------:R-:W-:Y:S05]  /*4aa0*/  BRA.U !UP0, `(.L_x_2803) ;  /* 0x0000001108907547 */ /* 0x000fea000b800000 */
[----:B------:R-:W-:-:S04]  /*4ab0*/  UISETP.NE.U32.AND UP0, UPT, UR6, URZ, UPT ;  /* 0x000000ff0600728c */ /* 0x000fc8000bf05070 */
[----:B------:R-:W-:-:S06]  /*4ac0*/  UISETP.NE.AND.EX UP0, UPT, UR7, URZ, UPT, UP0 ;  /* 0x000000ff0700728c */ /* 0x000fcc000bf05300 */
[----:B------:R-:W-:-:S13]  /*4ad0*/  PLOP3.LUT P0, PT, PT, PT, UP0, 0x80, 0x8 ;  /* 0x000000000008781c */ /* 0x000fda0003f0f008 */
[----:B------:R-:W-:Y:S05]  /*4ae0*/  @!P0 BRA `(.L_x_2804) ;  /* 0x0000000800548947 */ /* 0x000fea0003800000 */
[----:B------:R-:W-:Y:S02]  /*4af0*/  ISETP.GT.AND P5, PT, R4, RZ, PT ;  /* 0x000000ff0400720c */ /* 0x000fe40003fa4270 */
[----:B0----5:R-:W-:Y:S02]  /*4b00*/  PRMT R160, R152, 0x7632, R160 ;  /* 0x0000763298a07816 */ /* 0x021fe400000000a0 */
        /* <DEDUP_REMOVED lines=13> */
[C---:B------:R-:W-:Y:S01]  /*4be0*/  @P5 FFMA.FTZ R221, R6.reuse, R161, R221 ;  /* 0x000000a106dd5223 */ /* 0x040fe200000100dd */
[----:B------:R-:W-:Y:S01]  /*4bf0*/  @P5 FFMA.FTZ R223, R6, R160, R223 ;  /* 0x000000a006df5223 */ /* 0x000fe200000100df */
[-CC-:B------:R-:W-:Y:S01]  /*4c00*/  @P5 FFMA.FTZ R161, R27, R8.reuse, R7.reuse ;  /* 0x000000081ba15223 */ /* 0x180fe20000010007 */
[----:B------:R-:W-:Y:S01]  /*4c10*/  @P5 FFMA.FTZ R160, R190, R8, R7 ;  /* 0x00000008bea05223 */ /* 0x000fe20000010007 */
[----:B------:R-:W-:Y:S01]  /*4c20*/  @P5 FADD.FTZ R162, R180, -R163 ;  /* 0x800000a3b4a25221 */ /* 0x000fe20000010000 */
        /* <DEDUP_REMOVED lines=35> */
.L_x_2805:
        /* <DEDUP_REMOVED lines=13> */
.L_x_2806:
[----:B------:R-:W-:Y:S05]  /*4f30*/  @!P4 BRA `(.L_x_2807) ;  /* 0x00000000002cc947 */ /* 0x000fea0003800000 */
[----:B------:R-:W-:Y:S01]  /*4f40*/  LOP3.LUT P5, RZ, R194, 0xff0000, RZ, 0xc0, !PT ;  /* 0x00ff0000c2ff7812 */ /* 0x000fe200078ac0ff */
[----:B------:R-:W-:-:S04]  /*4f50*/  FMUL.FTZ R219, R219, UR17 ;  /* 0x00000011dbdb7c20 */ /* 0x000fc80008410000 */
[----:B------:R-:W-:Y:S01]  /*4f60*/  FMUL.FTZ R221, R219, UR16 ;  /* 0x00000010dbdd7c20 */ /* 0x000fe20008410000 */
[----:B------:R-:W-:-:S03]  /*4f70*/  MOV R219, RZ ;  /* 0x000000ff00db7202 */ /* 0x000fc60000000f00 */
[----:B------:R-:W-:-:S04]  /*4f80*/  FMUL.FTZ R176, R54, R221 ;  /* 0x000000dd36b07220 */ /* 0x000fc80000410000 */
[----:B------:R-:W-:Y:S01]  /*4f90*/  @P5 IMAD.U32 R178, R165, 0x10000, RZ ;  /* 0x00010000a5b25824 */ /* 0x000fe200078e00ff */
[----:B------:R-:W-:-:S03]  /*4fa0*/  FSEL R176, R176, RZ, P5 ;  /* 0x000000ffb0b07208 */ /* 0x000fc60002800000 */
[----:B------:R-:W-:Y:S01]  /*4fb0*/  @P5 FMUL.FTZ R219, R178, R221 ;  /* 0x000000ddb2db5220 */ /* 0x000fe20000410000 */
[----:B------:R-:W-:-:S03]  /*4fc0*/  F2FP.BF16.F32.PACK_AB R176, RZ, R176 ;  /* 0x000000b0ffb0723e */ /* 0x000fc600000010ff */
[----:B------:R-:W-:Y:S01]  /*4fd0*/  FADD.FTZ R134, R134, R219 ;  /* 0x000000db86867221 */ /* 0x000fe20000010000 */
[----:B------:R-:W-:-:S07]  /*4fe0*/  PRMT R169, R176, 0x7610, R169 ;  /* 0x00007610b0a97816 */ /* 0x000fce00000000a9 */
.L_x_2807:
        /* <DEDUP_REMOVED lines=13> */
.L_x_2808:
        /* <DEDUP_REMOVED lines=12> */
.L_x_2809:
        /* <DEDUP_REMOVED lines=13> */
.L_x_2810:
[----:B------:R-:W-:Y:S05]  /*5250*/  @!P4 BRA `(.L_x_2811) ;  /* 0x00000000002cc947 */ /* 0x000fea0003800000 */
[----:B------:R-:W-:Y:S01]  /*5260*/  LOP3.LUT P5, RZ, R195, 0xff0000, RZ, 0xc0, !PT ;  /* 0x00ff0000c3ff7812 */ /* 0x000fe200078ac0ff */
[----:B------:R-:W-:Y:S01]  /*5270*/  FMUL.FTZ R176, R163, UR17 ;  /* 0x00000011a3b07c20 */ /* 0x000fe20008410000 */
[----:B------:R-:W-:-:S03]  /*5280*/  MOV R205, RZ ;  /* 0x000000ff00cd7202 */ /* 0x000fc60000000f00 */
[----:B------:R-:W-:-:S04]  /*5290*/  FMUL.FTZ R207, R176, UR16 ;  /* 0x00000010b0cf7c20 */ /* 0x000fc80008410000 */
[----:B------:R-:W-:-:S04]  /*52a0*/  FMUL.FTZ R176, R58, R207 ;  /* 0x000000cf3ab07220 */ /* 0x000fc80000410000 */
[----:B------:R-:W-:Y:S01]  /*52b0*/  @P5 IMAD.U32 R178, R167, 0x10000, RZ ;  /* 0x00010000a7b25824 */ /* 0x000fe200078e00ff */
[----:B------:R-:W-:-:S03]  /*52c0*/  FSEL R176, R176, RZ, P5 ;  /* 0x000000ffb0b07208 */ /* 0x000fc60002800000 */
[----:B------:R-:W-:Y:S01]  /*52d0*/  @P5 FMUL.FTZ R205, R178, R207 ;  /* 0x000000cfb2cd5220 */ /* 0x000fe20000410000 */
[----:B------:R-:W-:-:S03]  /*52e0*/  F2FP.BF16.F32.PACK_AB R176, RZ, R176 ;  /* 0x000000b0ffb0723e */ /* 0x000fc600000010ff */
[----:B------:R-:W-:Y:S01]  /*52f0*/  FADD.FTZ R138, R138, R205 ;  /* 0x000000cd8a8a7221 */ /* 0x000fe20000010000 */
[----:B------:R-:W-:-:S07]  /*5300*/  PRMT R171, R176, 0x7610, R171 ;  /* 0x00007610b0ab7816 */ /* 0x000fce00000000ab */
.L_x_2811:
        /* <DEDUP_REMOVED lines=13> */
[----:B------:R-:W-:Y:S02]  /*53e0*/  F2FP.BF16.F32.PACK_AB R174, RZ, R174 ;  /* 0x000000aeffae723e */ /* 0x000fe400000010ff */
[----:B------:R-:W-:Y:S02]  /*53f0*/  @P5 SHF.L.U32 R173, R173, 0x10, RZ ;  /* 0x00000010adad5819 */ /* 0x000fe400000006ff */
[----:B------:R-:W-:-:S03]  /*5400*/  PRMT R171, R171, 0x5410, R174 ;  /* 0x00005410abab7816 */ /* 0x000fc600000000ae */
[----:B------:R-:W-:-:S04]  /*5410*/  @P5 FMUL.FTZ R172, R176, R173 ;  /* 0x000000adb0ac5220 */ /* 0x000fc80000410000 */
[----:B------:R-:W-:Y:S01]  /*5420*/  FADD.FTZ R139, R139, R172 ;  /* 0x000000ac8b8b7221 */ /* 0x000fe20000010000 */
[----:B------:R-:W-:Y:S06]  /*5430*/  BRA `(.L_x_2812) ;  /* 0x0000001800b47947 */ /* 0x000fec0003800000 */
.L_x_2804:
[----:B------:R-:W-:Y:S01]  /*5440*/  ISETP.GT.AND P6, PT, R4, RZ, PT ;  /* 0x000000ff0400720c */ /* 0x000fe20003fc4270 */
[----:B------:R-:W-:-:S12]  /*5450*/  @!P4 BRA `(.L_x_2813) ;  /* 0x00000000003cc947 */ /* 0x000fd80003800000 */
[----:B0-----:R-:W-:Y:S01]  /*5460*/  @P6 FFMA.FTZ R175, R23, R8, R7 ;  /* 0x0000000817af6223 */ /* 0x001fe20000010007 */
        /* <DEDUP_REMOVED lines=14> */
.L_x_2813:
[----:B------:R-:W-:Y:S05]  /*5550*/  @!P4 BRA `(.L_x_2814) ;  /* 0x000000000044c947 */ /* 0x000fea0003800000 */
[----:B0----5:R-:W-:Y:S01]  /*5560*/  PRMT R172, R152, 0x7632, R172 ;  /* 0x0000763298ac7816 */ /* 0x021fe200000000ac */
        /* <DEDUP_REMOVED lines=8> */
[----:B------:R-:W-:-:S03]  /*55f0*/  FMUL.FTZ R175, R173, UR16 ;  /* 0x00000010adaf7c20 */ /* 0x000fc60008410000 */
[----:B------:R-:W-:Y:S02]  /*5600*/  @P5 IMAD.U32 R174, R174, 0x10000, RZ ;  /* 0x00010000aeae5824 */ /* 0x000fe400078e00ff */
[----:B------:R-:W-:Y:S02]  /*5610*/  FMUL.FTZ R173, R53, R175 ;  /* 0x000000af35ad7220 */ /* 0x000fe40000410000 */
[----:B------:R-:W-:-:S03]  /*5620*/  @P5 FMUL.FTZ R172, R175, R174 ;  /* 0x000000aeafac5220 */ /* 0x000fc60000410000 */
[----:B------:R-:W-:Y:S01]  /*5630*/  FSEL R173, R173, RZ, P5 ;  /* 0x000000ffadad7208 */ /* 0x000fe20002800000 */
[----:B------:R-:W-:-:S03]  /*5640*/  FADD.FTZ R133, R133, R172 ;  /* 0x000000ac85857221 */ /* 0x000fc60000010000 */
[----:B------:R-:W-:-:S04]  /*5650*/  F2FP.BF16.F32.PACK_AB R173, RZ, R173 ;  /* 0x000000adffad723e */ /* 0x000fc800000010ff */
[----:B------:R-:W-:-:S07]  /*5660*/  PRMT R168, R168, 0x5410, R173 ;  /* 0x00005410a8a87816 */ /* 0x000fce00000000ad */
.L_x_2814:
[----:B------:R-:W-:Y:S05]  /*5670*/  @!P4 BRA `(.L_x_2815) ;  /* 0x00000000003cc947 */ /* 0x000fea0003800000 */
        /* <DEDUP_REMOVED lines=15> */
.L_x_2815:
        /* <DEDUP_REMOVED lines=18> */
.L_x_2816:
        /* <DEDUP_REMOVED lines=16> */
.L_x_2817:
[----:B------:R-:W-:Y:S05]  /*5990*/  @!P4 BRA `(.L_x_2818) ;  /* 0x000000000044c947 */ /* 0x000fea0003800000 */
[----:B0----5:R-:W-:Y:S01]  /*59a0*/  PRMT R172, R154, 0x7632, R172 ;  /* 0x000076329aac7816 */ /* 0x021fe200000000ac */
        /* <DEDUP_REMOVED lines=16> */
.L_x_2818:
        /* <DEDUP_REMOVED lines=16> */
.L_x_2819:
[----:B------:R-:W-:Y:S05]  /*5bb0*/  @!P4 BRA `(.L_x_2812) ;  /* 0x0000001000d4c947 */ /* 0x000fea0003800000 */
[----:B0----5:R-:W-:Y:S01]  /*5bc0*/  PRMT R172, R155, 0x7632, R172 ;  /* 0x000076329bac7816 */ /* 0x021fe200000000ac */
[----:B------:R-:W-:Y:S01]  /*5bd0*/  @P6 FFMA.FTZ R174, R198, R8, R7 ;  /* 0x00000008c6ae6223 */ /* 0x000fe20000010007 */
[----:B------:R-:W-:-:S03]  /*5be0*/  ISETP.GE.U32.AND P5, PT, R194, RZ, PT ;  /* 0x000000ffc200720c */ /* 0x000fc60003fa6070 */
[----:B------:R-:W-:Y:S02]  /*5bf0*/  IMAD.U32 R173, R172, 0x10000, RZ ;  /* 0x00010000acad7824 */ /* 0x000fe400078e00ff */
[----:B------:R-:W-:Y:S01]  /*5c00*/  @P6 FADD.FTZ R174, R191, -R174 ;  /* 0x800000aebfae6221 */ /* 0x000fe20000010000 */
[----:B------:R-:W-:Y:S02]  /*5c10*/  ISETP.GE.U32.AND.EX P5, PT, R195, 0x1000000, PT, P5 ;  /* 0x01000000c300780c */ /* 0x000fe40003fa6150 */
[----:B------:R-:W-:Y:S01]  /*5c20*/  MOV R172, RZ ;  /* 0x000000ff00ac7202 */ /* 0x000fe20000000f00 */
[----:B------:R-:W-:-:S04]  /*5c30*/  @P6 FFMA.FTZ R173, R6, R174, R173 ;  /* 0x000000ae06ad6223 */ /* 0x000fc800000100ad */
[----:B------:R-:W-:-:S04]  /*5c40*/  FMUL.FTZ R173, R173, UR17 ;  /* 0x00000011adad7c20 */ /* 0x000fc80008410000 */
[----:B------:R-:W-:Y:S02]  /*5c50*/  FMUL.FTZ R176, R173, UR16 ;  /* 0x00000010adb07c20 */ /* 0x000fe40008410000 */
[----:B------:R-:W-:Y:S02]  /*5c60*/  @P5 PRMT R173, R167, 0x7632, R173 ;  /* 0x00007632a7ad5816 */ /* 0x000fe400000000ad */
[----:B------:R-:W-:Y:S02]  /*5c70*/  FMUL.FTZ R174, R59, R176 ;  /* 0x000000b03bae7220 */ /* 0x000fe40000410000 */
[----:B------:R-:W-:-:S03]  /*5c80*/  @P5 SHF.L.U32 R173, R173, 0x10, RZ ;  /* 0x00000010adad5819 */ /* 0x000fc600000006ff */
[----:B------:R-:W-:Y:S02]  /*5c90*/  FSEL R174, R174, RZ, P5 ;  /* 0x000000ffaeae7208 */ /* 0x000fe40002800000 */
[----:B------:R-:W-:Y:S02]  /*5ca0*/  @P5 FMUL.FTZ R172, R176, R173 ;  /* 0x000000adb0ac5220 */ /* 0x000fe40000410000 */
[----:B------:R-:W-:Y:S02]  /*5cb0*/  F2FP.BF16.F32.PACK_AB R174, RZ, R174 ;  /* 0x000000aeffae723e */ /* 0x000fe400000010ff */
[----:B------:R-:W-:Y:S02]  /*5cc0*/  FADD.FTZ R139, R139, R172 ;  /* 0x000000ac8b8b7221 */ /* 0x000fe40000010000 */
[----:B------:R-:W-:Y:S01]  /*5cd0*/  PRMT R171, R171, 0x5410, R174 ;  /* 0x00005410abab7816 */ /* 0x000fe200000000ae */
[----:B------:R-:W-:Y:S06]  /*5ce0*/  BRA `(.L_x_2812) ;  /* 0x0000001000887947 */ /* 0x000fec0003800000 */
.L_x_2803:
        /* <DEDUP_REMOVED lines=26> */
.L_x_2821:
        /* <DEDUP_REMOVED lines=17> */
.L_x_2822:
        /* <DEDUP_REMOVED lines=10> */
[----:B------:R-:W-:Y:S01]  /*6040*/  @P6 IMAD.U32 R174, R165, 0x10000, RZ ;  /* 0x00010000a5ae6824 */ /* 0x000fe200078e00ff */
[----:B------:R-:W-:-:S03]  /*6050*/  FSEL R162, R162, RZ, P6 ;  /* 0x000000ffa2a27208 */ /* 0x000fc60003000000 */
[----:B------:R-:W-:Y:S01]  /*6060*/  @P6 FMUL.FTZ R161, R174, R163 ;  /* 0x000000a3aea16220 */ /* 0x000fe20000410000 */
[----:B------:R-:W-:-:S03]  /*6070*/  F2FP.BF16.F32.PACK_AB R162, RZ, R162 ;  /* 0x000000a2ffa2723e */ /* 0x000fc600000010ff */
[----:B------:R-:W-:Y:S01]  /*6080*/  FADD.FTZ R134, R134, R161 ;  /* 0x000000a186867221 */ /* 0x000fe20000010000 */
[----:B------:R-:W-:-:S07]  /*6090*/  PRMT R169, R162, 0x7610, R169 ;  /* 0x00007610a2a97816 */ /* 0x000fce00000000a9 */
.L_x_2823:
[-C--:B------:R-:W-:Y:S01]  /*60a0*/  FFMA.FTZ R174, R190, R8.reuse, R7 ;  /* 0x00000008beae7223 */ /* 0x080fe20000010007 */
[----:B------:R-:W-:Y:S01]  /*60b0*/  FMUL.FTZ R162, R6, R175 ;  /* 0x000000af06a27220 */ /* 0x000fe20000410000 */
[----:B------:R-:W-:Y:S01]  /*60c0*/  FADD.FTZ R205, R182, -R205 ;  /* 0x800000cdb6cd7221 */ /* 0x000fe20000010000 */
[----:B------:R-:W-:Y:S01]  /*60d0*/  F2FP.BF16.F32.PACK_AB R161, RZ, R173 ;  /* 0x000000adffa1723e */ /* 0x000fe200000010ff */
[----:B------:R-:W-:Y:S01]  /*60e0*/  FADD.FTZ R207, R189, -R174 ;  /* 0x800000aebdcf7221 */ /* 0x000fe20000010000 */
[-CC-:B------:R-:W-:Y:S01]  /*60f0*/  FFMA.FTZ R217, R181, R8.reuse, R7.reuse ;  /* 0x00000008b5d97223 */ /* 0x180fe20000010007 */
[----:B------:R-:W-:Y:S01]  /*6100*/  FFMA.FTZ R178, R198, R8, R7 ;  /* 0x00000008c6b27223 */ /* 0x000fe20000010007 */
        /* <DEDUP_REMOVED lines=15> */
.L_x_2824:
        /* <DEDUP_REMOVED lines=17> */
.L_x_2825:
        /* <DEDUP_REMOVED lines=17> */
.L_x_2826:
        /* <DEDUP_REMOVED lines=15> */
.L_x_2827:
        /* <DEDUP_REMOVED lines=19> */
.L_x_2820:
[----:B------:R-:W-:Y:S05]  /*6640*/  @!P4 BRA `(.L_x_2828) ;  /* 0x000000000040c947 */ /* 0x000fea0003800000 */
[----:B------:R-:W-:Y:S01]  /*6650*/  FFMA.FTZ R173, R23, R8, R7 ;  /* 0x0000000817ad7223 */ /* 0x000fe20000010007 */
[----:B------:R-:W-:Y:S02]  /*6660*/  ISETP.GT.AND P5, PT, R4, RZ, PT ;  /* 0x000000ff0400720c */ /* 0x000fe40003fa4270 */
[----:B-----5:R-:W-:Y:S01]  /*6670*/  LOP3.LUT P6, RZ, R194, 0xff, RZ, 0xc0, !PT ;  /* 0x000000ffc2ff7812 */ /* 0x020fe200078cc0ff */
[----:B------:R-:W-:-:S04]  /*6680*/  FADD.FTZ R173, R26, -R173 ;  /* 0x800000ad1aad7221 */ /* 0x000fc80000010000 */
[----:B------:R-:W-:Y:S01]  /*6690*/  FMUL.FTZ R172, R6, R173 ;  /* 0x000000ad06ac7220 */ /* 0x000fe20000410000 */
[----:B------:R-:W-:-:S04]  /*66a0*/  HFMA2 R173, -RZ, RZ, 0, 0 ;  /* 0x00000000ffad7431 */ /* 0x000fc800000001ff */
[----:B------:R-:W-:-:S03]  /*66b0*/  FSEL R172, R172, RZ, P5 ;  /* 0x000000ffacac7208 */ /* 0x000fc60002800000 */
[----:B------:R-:W-:Y:S02]  /*66c0*/  @P6 SHF.L.U32 R174, R164, 0x10, RZ ;  /* 0x00000010a4ae6819 */ /* 0x000fe400000006ff */
[----:B------:R-:W-:-:S04]  /*66d0*/  FMUL.FTZ R172, R172, UR17 ;  /* 0x00000011acac7c20 */ /* 0x000fc80008410000 */
[----:B------:R-:W-:-:S04]  /*66e0*/  FMUL.FTZ R175, R172, UR16 ;  /* 0x00000010acaf7c20 */ /* 0x000fc80008410000 */
[-C--:B------:R-:W-:Y:S01]  /*66f0*/  FMUL.FTZ R172, R52, R175.reuse ;  /* 0x000000af34ac7220 */ /* 0x080fe20000410000 */
[----:B------:R-:W-:-:S04]  /*6700*/  @P6 FMUL.FTZ R173, R174, R175 ;  /* 0x000000afaead6220 */ /* 0x000fc80000410000 */
[----:B------:R-:W-:Y:S01]  /*6710*/  FSEL R172, R172, RZ, P6 ;  /* 0x000000ffacac7208 */ /* 0x000fe20003000000 */
[----:B------:R-:W-:-:S03]  /*6720*/  FADD.FTZ R132, R132, R173 ;  /* 0x000000ad84847221 */ /* 0x000fc60000010000 */
[----:B------:R-:W-:-:S04]  /*6730*/  F2FP.BF16.F32.PACK_AB R172, RZ, R172 ;  /* 0x000000acffac723e */ /* 0x000fc800000010ff */
[----:B------:R-:W-:-:S07]  /*6740*/  PRMT R168, R172, 0x7610, R168 ;  /* 0x00007610aca87816 */ /* 0x000fce00000000a8 */
.L_x_2828:
[----:B------:R-:W-:Y:S05]  /*6750*/  @!P4 BRA `(.L_x_2829) ;  /* 0x000000000044c947 */ /* 0x000fea0003800000 */
[----:B------:R-:W-:Y:S01]  /*6760*/  FFMA.FTZ R172, R186, R8, R7 ;  /* 0x00000008baac7223 */ /* 0x000fe20000010007 */
[----:B------:R-:W-:Y:S02]  /*6770*/  ISETP.GT.AND P5, PT, R4, RZ, PT ;  /* 0x000000ff0400720c */ /* 0x000fe40003fa4270 */
[----:B-----5:R-:W-:Y:S01]  /*6780*/  LOP3.LUT P6, RZ, R194, 0xff00, RZ, 0xc0, !PT ;  /* 0x0000ff00c2ff7812 */ /* 0x020fe200078cc0ff */
[----:B------:R-:W-:-:S04]  /*6790*/  FADD.FTZ R173, R183, -R172 ;  /* 0x800000acb7ad7221 */ /* 0x000fc80000010000 */
[----:B------:R-:W-:-:S05]  /*67a0*/  FMUL.FTZ R172, R6, R173 ;  /* 0x000000ad06ac7220 */ /* 0x000fca0000410000 */
[----:B------:R-:W-:-:S03]  /*67b0*/  FSEL R172, R172, RZ, P5 ;  /* 0x000000ffacac7208 */ /* 0x000fc60002800000 */
[----:B------:R-:W-:Y:S02]  /*67c0*/  @P6 PRMT R173, R164, 0x7632, R173 ;  /* 0x00007632a4ad6816 */ /* 0x000fe400000000ad */
[----:B------:R-:W-:Y:S02]  /*67d0*/  FMUL.FTZ R172, R172, UR17 ;  /* 0x00000011acac7c20 */ /* 0x000fe40008410000 */
[----:B------:R-:W-:Y:S02]  /*67e0*/  @P6 SHF.L.U32 R173, R173, 0x10, RZ ;  /* 0x00000010adad6819 */ /* 0x000fe400000006ff */
[----:B------:R-:W-:Y:S01]  /*67f0*/  FMUL.FTZ R176, R172, UR16 ;  /* 0x00000010acb07c20 */ /* 0x000fe20008410000 */
[----:B------:R-:W-:-:S03]  /*6800*/  MOV R172, RZ ;  /* 0x000000ff00ac7202 */ /* 0x000fc60000000f00 */
[----:B------:R-:W-:Y:S01]  /*6810*/  FMUL.FTZ R174, R53, R176 ;  /* 0x000000b035ae7220 */ /* 0x000fe20000410000 */
[----:B------:R-:W-:-:S04]  /*6820*/  @P6 FMUL.FTZ R172, R176, R173 ;  /* 0x000000adb0ac6220 */ /* 0x000fc80000410000 */
[----:B------:R-:W-:Y:S01]  /*6830*/  FSEL R174, R174, RZ, P6 ;  /* 0x000000ffaeae7208 */ /* 0x000fe20003000000 */
[----:B------:R-:W-:-:S03]  /*6840*/  FADD.FTZ R133, R133, R172 ;  /* 0x000000ac85857221 */ /* 0x000fc60000010000 */
[----:B------:R-:W-:-:S04]  /*6850*/  F2FP.BF16.F32.PACK_AB R174, RZ, R174 ;  /* 0x000000aeffae723e */ /* 0x000fc800000010ff */
[----:B------:R-:W-:-:S07]  /*6860*/  PRMT R168, R168, 0x5410, R174 ;  /* 0x00005410a8a87816 */ /* 0x000fce00000000ae */
.L_x_2829:
        /* <DEDUP_REMOVED lines=8> */
[----:B------:R-:W-:Y:S02]  /*68f0*/  @P6 IMAD.U32 R174, R165, 0x10000, RZ ;  /* 0x00010000a5ae6824 */ /* 0x000fe400078e00ff */
        /* <DEDUP_REMOVED lines=8> */
.L_x_2830:
        /* <DEDUP_REMOVED lines=18> */
.L_x_2831:
        /* <DEDUP_REMOVED lines=17> */
.L_x_2832:
        /* <DEDUP_REMOVED lines=18> */
.L_x_2833:
        /* <DEDUP_REMOVED lines=17> */
.L_x_2834:
[----:B------:R-:W-:Y:S05]  /*6de0*/  @!P4 BRA `(.L_x_2812) ;  /* 0x000000000048c947 */ /* 0x000fea0003800000 */
[----:B------:R-:W-:Y:S01]  /*6df0*/  FFMA.FTZ R172, R198, R8, R7 ;  /* 0x00000008c6ac7223 */ /* 0x000fe20000010007 */
[----:B-----5:R-:W-:Y:S02]  /*6e00*/  ISETP.GE.U32.AND P5, PT, R194, RZ, PT ;  /* 0x000000ffc200720c */ /* 0x020fe40003fa6070 */
[----:B------:R-:W-:Y:S01]  /*6e10*/  ISETP.GT.AND P6, PT, R4, RZ, PT ;  /* 0x000000ff0400720c */ /* 0x000fe20003fc4270 */
[----:B------:R-:W-:Y:S01]  /*6e20*/  FADD.FTZ R173, R191, -R172 ;  /* 0x800000acbfad7221 */ /* 0x000fe20000010000 */
[----:B------:R-:W-:-:S03]  /*6e30*/  ISETP.GE.U32.AND.EX P5, PT, R195, 0x1000000, PT, P5 ;  /* 0x01000000c300780c */ /* 0x000fc60003fa6150 */
[----:B------:R-:W-:-:S05]  /*6e40*/  FMUL.FTZ R172, R6, R173 ;  /* 0x000000ad06ac7220 */ /* 0x000fca0000410000 */
[----:B------:R-:W-:-:S05]  /*6e50*/  FSEL R172, R172, RZ, P6 ;  /* 0x000000ffacac7208 */ /* 0x000fca0003000000 */
[----:B------:R-:W-:Y:S01]  /*6e60*/  FMUL.FTZ R172, R172, UR17 ;  /* 0x00000011acac7c20 */ /* 0x000fe20008410000 */
[----:B------:R-:W-:-:S03]  /*6e70*/  @P5 PRMT R173, R167, 0x7632, R173 ;  /* 0x00007632a7ad5816 */ /* 0x000fc600000000ad */
[----:B------:R-:W-:Y:S01]  /*6e80*/  FMUL.FTZ R176, R172, UR16 ;  /* 0x00000010acb07c20 */ /* 0x000fe20008410000 */
[----:B------:R-:W-:Y:S02]  /*6e90*/  @P5 SHF.L.U32 R173, R173, 0x10, RZ ;  /* 0x00000010adad5819 */ /* 0x000fe400000006ff */
[----:B------:R-:W-:Y:S01]  /*6ea0*/  MOV R172, RZ ;  /* 0x000000ff00ac7202 */ /* 0x000fe20000000f00 */
[----:B------:R-:W-:Y:S02]  /*6eb0*/  FMUL.FTZ R174, R59, R176 ;  /* 0x000000b03bae7220 */ /* 0x000fe40000410000 */
[----:B------:R-:W-:-:S03]  /*6ec0*/  @P5 FMUL.FTZ R172, R176, R173 ;  /* 0x000000adb0ac5220 */ /* 0x000fc60000410000 */
[----:B------:R-:W-:Y:S01]  /*6ed0*/  FSEL R174, R174, RZ, P5 ;  /* 0x000000ffaeae7208 */ /* 0x000fe20002800000 */
[----:B------:R-:W-:-:S03]  /*6ee0*/  FADD.FTZ R139, R139, R172 ;  /* 0x000000ac8b8b7221 */ /* 0x000fc60000010000 */
[----:B------:R-:W-:-:S04]  /*6ef0*/  F2FP.BF16.F32.PACK_AB R174, RZ, R174 ;  /* 0x000000aeffae723e */ /* 0x000fc800000010ff */
[----:B------:R-:W-:-:S07]  /*6f00*/  PRMT R171, R171, 0x5410, R174 ;  /* 0x00005410abab7816 */ /* 0x000fce00000000ae */
.L_x_2812:
        /* <DEDUP_REMOVED lines=8> */
.L_x_2801:
[----:B------:R-:W-:Y:S05]  /*6f90*/  BSYNC.RECONVERGENT B0 ;  /* 0x0000000000007941 */ /* 0x000fea0003800200 */
.L_x_2800:
        /* <DEDUP_REMOVED lines=8> */
.L_x_2837:
[----:B------:R-:W-:Y:S05]  /*7020*/  BRA.U !UP0, `(.L_x_2838) ;  /* 0x0000001108907547 */ /* 0x000fea000b800000 */
[----:B------:R-:W-:-:S04]  /*7030*/  UISETP.NE.U32.AND UP0, UPT, UR6, URZ, UPT ;  /* 0x000000ff0600728c */ /* 0x000fc8000bf05070 */
[----:B------:R-:W-:-:S06]  /*7040*/  UISETP.NE.AND.EX UP0, UPT, UR7, URZ, UPT, UP0 ;  /* 0x000000ff0700728c */ /* 0x000fcc000bf05300 */
[----:B------:R-:W-:-:S13]  /*7050*/  PLOP3.LUT P0, PT, PT, PT, UP0, 0x80, 0x8 ;  /* 0x000000000008781c */ /* 0x000fda0003f0f008 */
[----:B------:R-:W-:Y:S05]  /*7060*/  @!P0 BRA `(.L_x_2839) ;  /* 0x0000000800548947 */ /* 0x000fea0003800000 */
[----:B------:R-:W-:Y:S02]  /*7070*/  ISETP.GT.AND P5, PT, R4, RZ, PT ;  /* 0x000000ff0400720c */ /* 0x000fe40003fa4270 */
[----:B-----5:R-:W-:Y:S02]  /*7080*/  PRMT R4, R156, 0x7632, R4 ;  /* 0x000076329c047816 */ /* 0x020fe40000000004 */
[C---:B0-2---:R-:W-:Y:S02]  /*7090*/  PRMT R175, R157.reuse, 0x7632, R175 ;  /* 0x000076329daf7816 */ /* 0x045fe400000000af */
[----:B------:R-:W-:Y:S02]  /*70a0*/  PRMT R173, R158, 0x7632, R173 ;  /* 0x000076329ead7816 */ /* 0x000fe400000000ad */
[----:B------:R-:W-:Y:S01]  /*70b0*/  SHF.L.U32 R219, R157, 0x10, RZ ;  /* 0x000000109ddb7819 */ /* 0x000fe200000006ff */
[----:B------:R-:W-:Y:S01]  /*70c0*/  IMAD.U32 R175, R175, 0x10000, RZ ;  /* 0x00010000afaf7824 */ /* 0x000fe200078e00ff */
        /* <DEDUP_REMOVED lines=11> */
[----:B------:R-:W-:Y:S01]  /*7180*/  PRMT R7, R159, 0x7632, R7 ;  /* 0x000076329f077816 */ /* 0x000fe20000000007 */
[----:B------:R-:W-:Y:S01]  /*7190*/  @P5 FADD.FTZ R161, R200, -R161 ;  /* 0x800000a1c8a15221 */ /* 0x000fe20000010000 */
[----:B------:R-:W-:Y:S01]  /*71a0*/  SHF.L.U32 R205, R158, 0x10, RZ ;  /* 0x000000109ecd7819 */ /* 0x000fe200000006ff */
[----:B------:R-:W-:Y:S01]  /*71b0*/  @P5 FADD.FTZ R160, R209, -R160 ;  /* 0x800000a0d1a05221 */ /* 0x000fe20000010000 */
[----:B------:R-:W-:Y:S01]  /*71c0*/  SHF.L.U32 R173, R173, 0x10, RZ ;  /* 0x00000010adad7819 */ /* 0x000fe200000006ff */
[----:B------:R-:W-:Y:S01]  /*71d0*/  @P5 FADD.FTZ R162, R211, -R162 ;  /* 0x800000a2d3a25221 */ /* 0x000fe20000010000 */
[----:B------:R-:W-:Y:S01]  /*71e0*/  @P5 FADD.FTZ R221, R208, -R221 ;  /* 0x800000ddd0dd5221 */ /* 0x000fe20000010000 */
[----:B------:R-:W-:Y:S01]  /*71f0*/  @P5 FADD.FTZ R172, R213, -R172 ;  /* 0x800000acd5ac5221 */ /* 0x000fe20000010000 */
[C---:B------:R-:W-:Y:S01]  /*7200*/  @P5 FFMA.FTZ R219, R6.reuse, R4, R219 ;  /* 0x0000000406db5223 */ /* 0x040fe200000100db */
[----:B------:R-:W-:Y:S01]  /*7210*/  SHF.L.U32 R163, R159, 0x10, RZ ;  /* 0x000000109fa37819 */ /* 0x000fe200000006ff */
[C---:B------:R-:W-:Y:S01]  /*7220*/  @P5 FFMA.FTZ R207, R6.reuse, R161, R207 ;  /* 0x000000a106cf5223 */ /* 0x040fe200000100cf */
[----:B------:R-:W-:Y:S01]  /*7230*/  SHF.L.U32 R7, R7, 0x10, RZ ;  /* 0x0000001007077819 */ /* 0x000fe200000006ff */
        /* <DEDUP_REMOVED lines=10> */
[----:B------:R-:W-:Y:S02]  /*72e0*/  F2FP.BF16.F32.PACK_AB R161, RZ, R219 ;  /* 0x000000dbffa1723e */ /* 0x000fe400000010ff */
[----:B------:R-:W-:Y:S02]  /*72f0*/  F2FP.BF16.F32.PACK_AB R6, RZ, R175 ;  /* 0x000000afff06723e */ /* 0x000fe400000010ff */
[----:B------:R-:W-:Y:S02]  /*7300*/  F2FP.BF16.F32.PACK_AB R8, RZ, R205 ;  /* 0x000000cdff08723e */ /* 0x000fe400000010ff */
[----:B------:R-:W-:Y:S01]  /*7310*/  F2FP.BF16.F32.PACK_AB R162, RZ, R173 ;  /* 0x000000adffa2723e */ /* 0x000fe200000010ff */
[----:B------:R-:W-:Y:S06]  /*7320*/  @!P4 BRA `(.L_x_2840) ;  /* 0x00000000002cc947 */ /* 0x000fec0003800000 */
[----:B------:R-:W-:Y:S01]  /*7330*/  LOP3.LUT P5, RZ, R196, 0xff, RZ, 0xc0, !PT ;  /* 0x000000ffc4ff7812 */ /* 0x000fe200078ac0ff */
        /* <DEDUP_REMOVED lines=10> */
.L_x_2840:
[----:B------:R-:W-:Y:S05]  /*73e0*/  @!P4 BRA `(.L_x_2841) ;  /* 0x000000000030c947 */ /* 0x000fea0003800000 */
[----:B------:R-:W-:Y:S01]  /*73f0*/  LOP3.LUT P5, RZ, R196, 0xff00, RZ, 0xc0, !PT ;  /* 0x0000ff00c4ff7812 */ /* 0x000fe200078ac0ff */
[----:B------:R-:W-:Y:S01]  /*7400*/  FMUL.FTZ R217, R217, UR17 ;  /* 0x00000011d9d97c20 */ /* 0x000fe20008410000 */
[----:B------:R-:W-:-:S03]  /*7410*/  MOV R172, RZ ;  /* 0x000000ff00ac7202 */ /* 0x000fc60000000f00 */
        /* <DEDUP_REMOVED lines=9> */
.L_x_2841:
[----:B------:R-:W-:Y:S05]  /*74b0*/  @!P4 BRA `(.L_x_2842) ;  /* 0x00000000002cc947 */ /* 0x000fea0003800000 */
[----:B------:R-:W-:Y:S01]  /*74c0*/  LOP3.LUT P5, RZ, R196, 0xff0000, RZ, 0xc0, !PT ;  /* 0x00ff0000c4ff7812 */ /* 0x000fe200078ac0ff */
        /* <DEDUP_REMOVED lines=10> */
.L_x_2842:
[----:B------:R-:W-:Y:S05]  /*7570*/  @!P4 BRA `(.L_x_2843) ;  /* 0x000000000030c947 */ /* 0x000fea0003800000 */
[----:B------:R-:W-:Y:S01]  /*7580*/  LOP3.LUT P5, RZ, R196, 0xff000000, RZ, 0xc0, !PT ;  /* 0xff000000c4ff7812 */ /* 0x000fe200078ac0ff */
        /* <DEDUP_REMOVED lines=11> */
.L_x_2843:
        /* <DEDUP_REMOVED lines=12> */
.L_x_2844:
        /* <DEDUP_REMOVED lines=13> */
.L_x_2845:
        /* <DEDUP_REMOVED lines=12> */
.L_x_2846:
[----:B------:R-:W-:Y:S02]  /*7890*/  F2FP.BF16.F32.PACK_AB R163, R7, R163 ;  /* 0x000000a307a3723e */ /* 0x000fe400000010ff */
[----:B------:R-:W-:Y:S02]  /*78a0*/  PRMT R162, R8, 0x5410, R162 ;  /* 0x0000541008a27816 */ /* 0x000fe400000000a2 */
[----:B------:R-:W-:Y:S02]  /*78b0*/  PRMT R161, R161, 0x5410, R6 ;  /* 0x00005410a1a17816 */ /* 0x000fe40000000006 */
[----:B------:R-:W-:Y:S01]  /*78c0*/  PRMT R160, R160, 0x5410, R4 ;  /* 0x00005410a0a07816 */ /* 0x000fe20000000004 */
[----:B------:R-:W-:Y:S06]  /*78d0*/  @!P4 BRA `(.L_x_2847) ;  /* 0x0000001800ecc947 */ /* 0x000fec0003800000 */
[----:B------:R-:W-:Y:S01]  /*78e0*/  ISETP.GE.U32.AND P5, PT, R196, RZ, PT ;  /* 0x000000ffc400720c */ /* 0x000fe20003fa6070 */
[----:B------:R-:W-:Y:S01]  /*78f0*/  FMUL.FTZ R7, R7, UR17 ;  /* 0x0000001107077c20 */ /* 0x000fe20008410000 */
[----:B------:R-:W-:Y:S02]  /*7900*/  MOV R4, RZ ;  /* 0x000000ff00047202 */ /* 0x000fe40000000f00 */
        /* <DEDUP_REMOVED lines=11> */
.L_x_2839:
[----:B------:R-:W-:Y:S01]  /*79c0*/  ISETP.GT.AND P6, PT, R4, RZ, PT ;  /* 0x000000ff0400720c */ /* 0x000fe20003fc4270 */
[----:B------:R-:W-:-:S12]  /*79d0*/  @!P4 BRA `(.L_x_2848) ;  /* 0x00000000003cc947 */ /* 0x000fd80003800000 */
[----:B0-2---:R-:W-:Y:S01]  /*79e0*/  @P6 FFMA.FTZ R175, R187, R8, R7 ;  /* 0x00000008bbaf6223 */ /* 0x005fe20000010007 */
        /* <DEDUP_REMOVED lines=14> */
.L_x_2848:
[----:B------:R-:W-:Y:S05]  /*7ad0*/  @!P4 BRA `(.L_x_2849) ;  /* 0x000000000044c947 */ /* 0x000fea0003800000 */
[----:B-----5:R-:W-:Y:S01]  /*7ae0*/  PRMT R4, R156, 0x7632, R4 ;  /* 0x000076329c047816 */ /* 0x020fe20000000004 */
[----:B0-2---:R-:W-:Y:S01]  /*7af0*/  @P6 FFMA.FTZ R172, R210, R8, R7 ;  /* 0x00000008d2ac6223 */ /* 0x005fe20000010007 */
[----:B------:R-:W-:-:S03]  /*7b00*/  LOP3.LUT P5, RZ, R196, 0xff00, RZ, 0xc0, !PT ;  /* 0x0000ff00c4ff7812 */ /* 0x000fc600078ac0ff */
[----:B------:R-:W-:Y:S02]  /*7b10*/  IMAD.U32 R173, R4, 0x10000, RZ ;  /* 0x0001000004ad7824 */ /* 0x000fe400078e00ff */
[----:B------:R-:W-:Y:S01]  /*7b20*/  @P6 FADD.FTZ R172, R209, -R172 ;  /* 0x800000acd1ac6221 */ /* 0x000fe20000010000 */
[----:B------:R-:W-:-:S03]  /*7b30*/  MOV R4, RZ ;  /* 0x000000ff00047202 */ /* 0x000fc60000000f00 */
        /* <DEDUP_REMOVED lines=11> */
.L_x_2849:
[----:B------:R-:W-:Y:S05]  /*7bf0*/  @!P4 BRA `(.L_x_2850) ;  /* 0x00000000003cc947 */ /* 0x000fea0003800000 */
        /* <DEDUP_REMOVED lines=15> */
.L_x_2850:
[----:B------:R-:W-:Y:S05]  /*7cf0*/  @!P4 BRA `(.L_x_2851) ;  /* 0x000000000044c947 */ /* 0x000fea0003800000 */
[----:B-----5:R-:W-:Y:S01]  /*7d00*/  PRMT R4, R157, 0x7632, R4 ;  /* 0x000076329d047816 */ /* 0x020fe20000000004 */
[----:B0-2---:R-:W-:Y:S01]  /*7d10*/  @P6 FFMA.FTZ R172, R212, R8, R7 ;  /* 0x00000008d4ac6223 */ /* 0x005fe20000010007 */
[----:B------:R-:W-:Y:S02]  /*7d20*/  LOP3.LUT P5, RZ, R196, 0xff000000, RZ, 0xc0, !PT ;  /* 0xff000000c4ff7812 */ /* 0x000fe400078ac0ff */
[----:B------:R-:W-:Y:S01]  /*7d30*/  SHF.L.U32 R173, R4, 0x10, RZ ;  /* 0x0000001004ad7819 */ /* 0x000fe200000006ff */
[----:B------:R-:W-:Y:S01]  /*7d40*/  @P6 FADD.FTZ R172, R211, -R172 ;  /* 0x800000acd3ac6221 */ /* 0x000fe20000010000 */
[----:B------:R-:W-:-:S03]  /*7d50*/  MOV R4, RZ ;  /* 0x000000ff00047202 */ /* 0x000fc60000000f00 */
        /* <DEDUP_REMOVED lines=11> */
.L_x_2851:
        /* <DEDUP_REMOVED lines=16> */
.L_x_2852:
        /* <DEDUP_REMOVED lines=18> */
.L_x_2853:
        /* <DEDUP_REMOVED lines=16> */
.L_x_2854:
        /* <DEDUP_REMOVED lines=18> */
[----:B0-2---:R-:W-:Y:S01]  /*8250*/  PRMT R171, R171, 0x5410, R7 ;  /* 0x00005410abab7816 */ /* 0x005fe20000000007 */
[----:B------:R-:W-:Y:S06]  /*8260*/  BRA `(.L_x_2847) ;  /* 0x0000001000887947 */ /* 0x000fec0003800000 */
.L_x_2838:
[----:B0-2---:R-:W0:Y:S02]  /*8270*/  LDC.64 R172, c[0x0][0x478] ;  /* 0x00011e00ffac7b82 */ /* 0x005e240000000a00 */
[----:B0-----:R-:W-:-:S04]  /*8280*/  ISETP.NE.U32.AND P0, PT, R172, RZ, PT ;  /* 0x000000ffac00720c */ /* 0x001fc80003f05070 */
[----:B------:R-:W-:-:S13]  /*8290*/  ISETP.NE.AND.EX P0, PT, R173, RZ, PT, P0 ;  /* 0x000000ffad00720c */ /* 0x000fda0003f05300 */
[----:B------:R-:W-:Y:S05]  /*82a0*/  @!P0 BRA `(.L_x_2855) ;  /* 0x0000000800448947 */ /* 0x000fea0003800000 */
[-CC-:B------:R-:W-:Y:S01]  /*82b0*/  FFMA.FTZ R161, R187, R8.reuse, R7.reuse ;  /* 0x00000008bba17223 */ /* 0x180fe20000010007 */
[----:B------:R-:W-:Y:S01]  /*82c0*/  ISETP.GT.AND P5, PT, R4, RZ, PT ;  /* 0x000000ff0400720c */ /* 0x000fe20003fa4270 */
        /* <DEDUP_REMOVED lines=36> */
.L_x_2856:
[----:B------:R-:W-:Y:S02]  /*8510*/  F2FP.BF16.F32.PACK_AB R160, RZ, R160 ;  /* 0x000000a0ffa0723e */ /* 0x000fe400000010ff */
[----:B------:R-:W-:Y:S01]  /*8520*/  FSEL R174, R162, RZ, P5 ;  /* 0x000000ffa2ae7208 */ /* 0x000fe20002800000 */
[----:B------:R-:W-:Y:S06]  /*8530*/  @!P4 BRA `(.L_x_2857) ;  /* 0x000000000030c947 */ /* 0x000fec0003800000 */
[----:B-----5:R-:W-:Y:S01]  /*8540*/  LOP3.LUT P6, RZ, R196, 0xff00, RZ, 0xc0, !PT ;  /* 0x0000ff00c4ff7812 */ /* 0x020fe200078cc0ff */
[----:B------:R-:W-:-:S04]  /*8550*/  FMUL.FTZ R8, R174, UR17 ;  /* 0x00000011ae087c20 */ /* 0x000fc80008410000 */
[----:B------:R-:W-:Y:S01]  /*8560*/  FMUL.FTZ R176, R8, UR16 ;  /* 0x0000001008b07c20 */ /* 0x000fe20008410000 */
[----:B------:R-:W-:-:S03]  /*8570*/  HFMA2 R8, -RZ, RZ, 0, 0 ;  /* 0x00000000ff087431 */ /* 0x000fc600000001ff */
        /* <DEDUP_REMOVED lines=8> */
.L_x_2857:
[----:B------:R-:W-:Y:S02]  /*8600*/  F2FP.BF16.F32.PACK_AB R8, RZ, R174 ;  /* 0x000000aeff08723e */ /* 0x000fe400000010ff */
[----:B------:R-:W-:Y:S01]  /*8610*/  FSEL R163, R163, RZ, P5 ;  /* 0x000000ffa3a37208 */ /* 0x000fe20002800000 */
[----:B------:R-:W-:Y:S06]  /*8620*/  @!P4 BRA `(.L_x_2858) ;  /* 0x00000000002cc947 */ /* 0x000fec0003800000 */
[----:B-----5:R-:W-:Y:S01]  /*8630*/  LOP3.LUT P6, RZ, R196, 0xff0000, RZ, 0xc0, !PT ;  /* 0x00ff0000c4ff7812 */ /* 0x020fe200078cc0ff */
        /* <DEDUP_REMOVED lines=10> */
.L_x_2858:
[----:B------:R-:W-:Y:S02]  /*86e0*/  F2FP.BF16.F32.PACK_AB R174, RZ, R163 ;  /* 0x000000a3ffae723e */ /* 0x000fe400000010ff */
[----:B------:R-:W-:Y:S01]  /*86f0*/  FSEL R172, R172, RZ, P5 ;  /* 0x000000ffacac7208 */ /* 0x000fe20002800000 */
[----:B------:R-:W-:Y:S06]  /*8700*/  @!P4 BRA `(.L_x_2859) ;  /* 0x000000000030c947 */ /* 0x000fec0003800000 */
[----:B-----5:R-:W-:Y:S01]  /*8710*/  LOP3.LUT P6, RZ, R196, 0xff000000, RZ, 0xc0, !PT ;  /* 0xff000000c4ff7812 */ /* 0x020fe200078cc0ff */
        /* <DEDUP_REMOVED lines=11> */
.L_x_2859:
        /* <DEDUP_REMOVED lines=14> */
.L_x_2860:
        /* <DEDUP_REMOVED lines=15> */
.L_x_2861:
[----:B------:R-:W-:Y:S02]  /*89a0*/  F2FP.BF16.F32.PACK_AB R162, RZ, R163 ;  /* 0x000000a3ffa2723e */ /* 0x000fe400000010ff */
[----:B------:R-:W-:Y:S02]  /*89b0*/  FSEL R6, R6, RZ, P5 ;  /* 0x000000ff06067208 */ /* 0x000fe40002800000 */
        /* <DEDUP_REMOVED lines=13> */
.L_x_2862:
        /* <DEDUP_REMOVED lines=9> */
[----:B------:R-:W-:-:S03]  /*8b20*/  HFMA2 R4, -RZ, RZ, 0, 0 ;  /* 0x00000000ff047431 */ /* 0x000fc600000001ff */
        /* <DEDUP_REMOVED lines=9> */
.L_x_2855:
[----:B------:R-:W-:Y:S05]  /*8bc0*/  @!P4 BRA `(.L_x_2863) ;  /* 0x000000000040c947 */ /* 0x000fea0003800000 */
[----:B------:R-:W-:Y:S01]  /*8bd0*/  FFMA.FTZ R173, R187, R8, R7 ;  /* 0x00000008bbad7223 */ /* 0x000fe20000010007 */
[----:B------:R-:W-:Y:S02]  /*8be0*/  ISETP.GT.AND P5, PT, R4, RZ, PT ;  /* 0x000000ff0400720c */ /* 0x000fe40003fa4270 */
[----:B-----5:R-:W-:Y:S01]  /*8bf0*/  LOP3.LUT P6, RZ, R196, 0xff, RZ, 0xc0, !PT ;  /* 0x000000ffc4ff7812 */ /* 0x020fe200078cc0ff */
[----:B------:R-:W-:-:S04]  /*8c00*/  FADD.FTZ R173, R200, -R173 ;  /* 0x800000adc8ad7221 */ /* 0x000fc80000010000 */
[----:B------:R-:W-:Y:S01]  /*8c10*/  FMUL.FTZ R172, R6, R173 ;  /* 0x000000ad06ac7220 */ /* 0x000fe20000410000 */
[----:B------:R-:W-:-:S04]  /*8c20*/  MOV R173, RZ ;  /* 0x000000ff00ad7202 */ /* 0x000fc80000000f00 */
        /* <DEDUP_REMOVED lines=10> */
.L_x_2863:
[----:B------:R-:W-:Y:S05]  /*8cd0*/  @!P4 BRA `(.L_x_2864) ;  /* 0x000000000044c947 */ /* 0x000fea0003800000 */
[----:B------:R-:W-:Y:S01]  /*8ce0*/  FFMA.FTZ R172, R210, R8, R7 ;  /* 0x00000008d2ac7223 */ /* 0x000fe20000010007 */
[----:B------:R-:W-:Y:S02]  /*8cf0*/  ISETP.GT.AND P5, PT, R4, RZ, PT ;  /* 0x000000ff0400720c */ /* 0x000fe40003fa4270 */
[----:B-----5:R-:W-:Y:S01]  /*8d00*/  LOP3.LUT P6, RZ, R196, 0xff00, RZ, 0xc0, !PT ;  /* 0x0000ff00c4ff7812 */ /* 0x020fe200078cc0ff */
[----:B------:R-:W-:Y:S01]  /*8d10*/  FADD.FTZ R173, R209, -R172 ;  /* 0x800000acd1ad7221 */ /* 0x000fe20000010000 */
[----:B------:R-:W-:-:S03]  /*8d20*/  HFMA2 R172, -RZ, RZ, 0, 0 ;  /* 0x00000000ffac7431 */ /* 0x000fc600000001ff */
        /* <DEDUP_REMOVED lines=12> */
.L_x_2864:
        /* <DEDUP_REMOVED lines=10> */
[----:B------:R-:W-:-:S03]  /*8e90*/  MOV R173, RZ ;  /* 0x000000ff00ad7202 */ /* 0x000fc60000000f00 */
[-C--:B------:R-:W-:Y:S01]  /*8ea0*/  FMUL.FTZ R172, R70, R175.reuse ;  /* 0x000000af46ac7220 */ /* 0x080fe20000410000 */
[----:B------:R-:W-:-:S04]  /*8eb0*/  @P6 FMUL.FTZ R173, R174, R175 ;  /* 0x000000afaead6220 */ /* 0x000fc80000410000 */
[----:B------:R-:W-:Y:S01]  /*8ec0*/  FSEL R172, R172, RZ, P6 ;  /* 0x000000ffacac7208 */ /* 0x000fe20003000000 */
[----:B------:R-:W-:-:S03]  /*8ed0*/  FADD.FTZ R142, R142, R173 ;  /* 0x000000ad8e8e7221 */ /* 0x000fc60000010000 */
[----:B------:R-:W-:-:S04]  /*8ee0*/  F2FP.BF16.F32.PACK_AB R172, RZ, R172 ;  /* 0x000000acffac723e */ /* 0x000fc800000010ff */
[----:B------:R-:W-:-:S07]  /*8ef0*/  PRMT R169, R172, 0x7610, R169 ;  /* 0x00007610aca97816 */ /* 0x000fce00000000a9 */
.L_x_2865:
        /* <DEDUP_REMOVED lines=18> */
.L_x_2866:
        /* <DEDUP_REMOVED lines=17> */
.L_x_2867:
        /* <DEDUP_REMOVED lines=18> */
.L_x_2868:
        /* <DEDUP_REMOVED lines=17> */
.L_x_2869:
        /* <DEDUP_REMOVED lines=11> */
[----:B------:R-:W-:Y:S01]  /*9410*/  @P5 SHF.L.U32 R6, R6, 0x10, RZ ;  /* 0x0000001006065819 */ /* 0x000fe200000006ff */
[----:B------:R-:W-:Y:S02]  /*9420*/  HFMA2 R4, -RZ, RZ, 0, 0 ;  /* 0x00000000ff047431 */ /* 0x000fe400000001ff */
[----:B------:R-:W-:Y:S02]  /*9430*/  FMUL.FTZ R7, R75, R8 ;  /* 0x000000084b077220 */ /* 0x000fe40000410000 */
[----:B------:R-:W-:-:S03]  /*9440*/  @P5 FMUL.FTZ R4, R8, R6 ;  /* 0x0000000608045220 */ /* 0x000fc60000410000 */
[----:B------:R-:W-:Y:S01]  /*9450*/  FSEL R7, R7, RZ, P5 ;  /* 0x000000ff07077208 */ /* 0x000fe20002800000 */
[----:B------:R-:W-:-:S03]  /*9460*/  FADD.FTZ R147, R147, R4 ;  /* 0x0000000493937221 */ /* 0x000fc60000010000 */
[----:B------:R-:W-:-:S04]  /*9470*/  F2FP.BF16.F32.PACK_AB R7, RZ, R7 ;  /* 0x00000007ff07723e */ /* 0x000fc800000010ff */
[----:B------:R-:W-:-:S07]  /*9480*/  PRMT R171, R171, 0x5410, R7 ;  /* 0x00005410abab7816 */ /* 0x000fce0000000007 */
.L_x_2847:
[----:B0-2---:R-:W0:Y:S08]  /*9490*/  @P0 LDC.64 R172, c[0x0][0x478] ;  /* 0x00011e00ffac0b82 */ /* 0x005e300000000a00 */
[----:B------:R-:W1:Y:S01]  /*94a0*/  @P4 LDC.64 R6, c[0x0][0x468] ;  /* 0x00011a00ff064b82 */ /* 0x000e620000000a00 */
[----:B0-----:R-:W-:-:S05]  /*94b0*/  @P0 IMAD.WIDE.U32 R172, R179, 0x10, R172 ;  /* 0x00000010b3ac0825 */ /* 0x001fca00078e00ac */
[----:B------:R3:W-:Y:S01]  /*94c0*/  @P0 STG.E.128 desc[UR10][R172.64], R160 ;  /* 0x000000a0ac000986 */ /* 0x0007e2000c101d0a */
[----:B-1----:R-:W-:-:S05]  /*94d0*/  @P4 IMAD.WIDE.U32 R6, R177, 0x10, R6 ;  /* 0x00000010b1064825 */ /* 0x002fca00078e0006 */
[----:B------:R3:W-:Y:S02]  /*94e0*/  @P4 STG.E.128 desc[UR10][R6.64], R168 ;  /* 0x000000a806004986 */ /* 0x0007e4000c101d0a */
.L_x_2836:
[----:B------:R-:W-:Y:S05]  /*94f0*/  BSYNC.RECONVERGENT B0 ;  /* 0x0000000000007941 */ /* 0x000fea0003800200 */
.L_x_2835:
[----:B---3--:R-:W1:Y:S01]  /*9500*/  LDC.64 R6, c[0x0][0x380] ;  /* 0x0000e000ff067b82 */ /* 0x008e620000000a00 */
[----:B------:R-:W-:Y:S01]  /*9510*/  UPLOP3.LUT UP1, UPT, UPT, UPT, UP1, 0x40, 0x4 ;  /* 0x000000000004789c */ /* 0x000fe20003f2e810 */
[----:B-1----:R-:W-:-:S04]  /*9520*/  IADD3 R5, PT, PT, R5, R6, RZ ;  /* 0x0000000605057210 */ /* 0x002fc80007ffe0ff */
[----:B------:R-:W-:-:S13]  /*9530*/  ISETP.GE.AND P0, PT, R5, R7, PT ;  /* 0x000000070500720c */ /* 0x000fda0003f06270 */
[----:B------:R-:W-:Y:S05]  /*9540*/  @!P0 BRA `(.L_x_2870) ;  /* 0xffffff7000948947 */ /* 0x000fea000383ffff */
.L_x_2754:
        /* <DEDUP_REMOVED lines=18> */
.L_x_2872:
[----:B------:R-:W-:Y:S05]  /*9670*/  BSYNC.RECONVERGENT B0 ;  /* 0x0000000000007941 */ /* 0x000fea0003800200 */
.L_x_2871:
        /* <DEDUP_REMOVED lines=15> */
.L_x_2874:
[----:B------:R-:W-:Y:S05]  /*9770*/  BSYNC.RECONVERGENT B0 ;  /* 0x0000000000007941 */ /* 0x000fea0003800200 */
.L_x_2873:
        /* <DEDUP_REMOVED lines=14> */
.L_x_2875:
        /* <DEDUP_REMOVED lines=10> */
.L_x_10711:


//--------------------- .text._ZN10layer_norm22ln_bwd_finalize_kernelINS_22Kernel_traits_finalizeILj3072Ef13__nv_bfloat16S2_S2_fjLb1ELj1024ELj4ENS_18Kernel_traits_baseILj3072EfS2_S2_S2_fjLj1024EEEEELb1ELb1EEEvNS_9BwdParamsE --------------------------
	.section	.text._ZN10layer_norm22ln_bwd_finalize_kernelINS_22Kernel_traits_finalizeILj3072Ef13__nv_bfloat16S2_S2_fjLb1ELj1024ELj4ENS_18Kernel_traits_baseILj3072EfS2_S2_S2_fjLj1024EEEEELb1ELb1EEEvNS_9BwdParamsE,"ax",@progbits
	.align	128
        .global         _ZN10layer_norm22ln_bwd_finalize_kernelINS_22Kernel_traits_finalizeILj3072Ef13__nv_bfloat16S2_S2_fjLb1ELj1024ELj4ENS_18Kernel_traits_baseILj3072EfS2_S2_S2_fjLj1024EEEEELb1ELb1EEEvNS_9BwdParamsE
        .type           _ZN10layer_norm22ln_bwd_finalize_kernelINS_22Kernel_traits_finalizeILj3072Ef13__nv_bfloat16S2_S2_fjLb1ELj1024ELj4ENS_18Kernel_traits_baseILj3072EfS2_S2_S2_fjLj1024EEEEELb1ELb1EEEvNS_9BwdParamsE,@function
        .size           _ZN10layer_norm22ln_bwd_finalize_kernelINS_22Kernel_traits_finalizeILj3072Ef13__nv_bfloat16S2_S2_fjLb1ELj1024ELj4ENS_18Kernel_traits_baseILj3072EfS2_S2_S2_fjLj1024EEEEELb1ELb1EEEvNS_9BwdParamsE,(.L_x_10712 - _ZN10layer_norm22ln_bwd_finalize_kernelINS_22Kernel_traits_finalizeILj3072Ef13__nv_bfloat16S2_S2_fjLb1ELj1024ELj4ENS_18Kernel_traits_baseILj3072EfS2_S2_S2_fjLj1024EEEEELb1ELb1EEEvNS_9BwdParamsE)
        .other          _ZN10layer_norm22ln_bwd_finalize_kernelINS_22Kernel_traits_finalizeILj3072Ef13__nv_bfloat16S2_S2_fjLb1ELj1024ELj4ENS_18Kernel_traits_baseILj3072EfS2_S2_S2_fjLj1024EEEEELb1ELb1EEEvNS_9BwdParamsE,@"STO_CUDA_ENTRY STV_DEFAULT"
_ZN10layer_norm22ln_bwd_finalize_kernelINS_22Kernel_traits_finalizeILj3072Ef13__nv_bfloat16S2_S2_fjLb1ELj1024ELj4ENS_18Kernel_traits_baseILj3072EfS2_S2_S2_fjLj1024EEEEELb1ELb1EEEvNS_9BwdParamsE:
.text._ZN10layer_norm22ln_bwd_finalize_kernelINS_22Kernel_traits_finalizeILj3072Ef13__nv_bfloat16S2_S2_fjLb1ELj1024ELj4ENS_18Kernel_traits_baseILj3072EfS2_S2_S2_fjLj1024EEEEELb1ELb1EEEvNS_9BwdParamsE:
        /* <DEDUP_REMOVED lines=13> */
[----:B------:R-:W-:Y:S01]  /*00d0*/  LOP3.LUT R4, R0, 0x1f, RZ, 0xc0, !PT ;  /* 0x0000001f00047812 */ /* 0x000fe200078ec0ff */
[----:B------:R-:W-:Y:S01]  /*00e0*/  HFMA2 R6, -RZ, RZ, 0, 0 ;  /* 0x00000000ff067431 */ /* 0x000fe200000001ff */
[----:B------:R-:W-:Y:S02]  /*00f0*/  MOV R22, RZ ;  /* 0x000000ff00167202 */ /* 0x000fe40000000f00 */
[----:B------:R-:W-:-:S02]  /*0100*/  LOP3.LUT R9, R9, 0x7ffffff0, RZ, 0xc0, !PT ;  /* 0x7ffffff009097812 */ /* 0x000fc400078ec0ff */
        /* <DEDUP_REMOVED lines=43> */
.L_x_2880:
        /* <DEDUP_REMOVED lines=87> */
.L_x_2879:
[----:B------:R-:W-:Y:S05]  /*0930*/  BSYNC.RECONVERGENT B1 ;  /* 0x0000000000017941 */ /* 0x000fea0003800200 */
.L_x_2878:
        /* <DEDUP_REMOVED lines=50> */
.L_x_2882:
[----:B------:R-:W-:Y:S05]  /*0c60*/  BSYNC.RECONVERGENT B1 ;  /* 0x0000000000017941 */ /* 0x000fea0003800200 */
.L_x_2881:
        /* <DEDUP_REMOVED lines=30> */
.L_x_2884:
[----:B------:R-:W-:Y:S05]  /*0e50*/  BSYNC.RECONVERGENT B1 ;  /* 0x0000000000017941 */ /* 0x000fea0003800200 */
.L_x_2883:
        /* <DEDUP_REMOVED lines=15> */
.L_x_2877:
[----:B------:R-:W-:Y:S05]  /*0f50*/  BSYNC.RECONVERGENT B0 ;  /* 0x0000000000007941 */ /* 0x000fea0003800200 */
.L_x_2876:
        /* <DEDUP_REMOVED lines=70> */
.L_x_2885:
        /* <DEDUP_REMOVED lines=12> */
.L_x_10712:


//--------------------- .text._ZN10layer_norm13ln_bwd_kernelINS_13Kernel_traitsIf13__nv_bfloat16S2_S2_fjLj3072ELj1ELj1ELj4ELj16ENS_18Kernel_traits_baseILj3072EfS2_S2_S2_fjLj128EEEEELb1ELb1ELb1ELb1EEEvNS_9BwdParamsE --------------------------
	.section	.text._ZN10layer_norm13ln_bwd_kernelINS_13Kernel_traitsIf13__nv_bfloat16S2_S2_fjLj3072ELj1ELj1ELj4ELj16ENS_18Kernel_traits_baseILj3072EfS2_S2_S2_fjLj128EEEEELb1ELb1ELb1ELb1EEEvNS_9BwdParamsE,"ax",@progbits
	.align	128
        .global         _ZN10layer_norm13ln_bwd_kernelINS_13Kernel_traitsIf13__nv_bfloat16S2_S2_fjLj3072ELj1ELj1ELj4ELj16ENS_18Kernel_traits_baseILj3072EfS2_S2_S2_fjLj128EEEEELb1ELb1ELb1ELb1EEEvNS_9BwdParamsE
        .type           _ZN10layer_norm13ln_bwd_kernelINS_13Kernel_traitsIf13__nv_bfloat16S2_S2_fjLj3072ELj1ELj1ELj4ELj16ENS_18Kernel_traits_baseILj3072EfS2_S2_S2_fjLj128EEEEELb1ELb1ELb1ELb1EEEvNS_9BwdParamsE,@function
        .size           _ZN10layer_norm13ln_bwd_kernelINS_13Kernel_traitsIf13__nv_bfloat16S2_S2_fjLj3072ELj1ELj1ELj4ELj16ENS_18Kernel_traits_baseILj3072EfS2_S2_S2_fjLj128EEEEELb1ELb1ELb1ELb1EEEvNS_9BwdParamsE,(.L_x_10713 - _ZN10layer_norm13ln_bwd_kernelINS_13Kernel_traitsIf13__nv_bfloat16S2_S2_fjLj3072ELj1ELj1ELj4ELj16ENS_18Kernel_traits_baseILj3072EfS2_S2_S2_fjLj128EEEEELb1ELb1ELb1ELb1EEEvNS_9BwdParamsE)
        .other          _ZN10layer_norm13ln_bwd_kernelINS_13Kernel_traitsIf13__nv_bfloat16S2_S2_fjLj3072ELj1ELj1ELj4ELj16ENS_18Kernel_traits_baseILj3072EfS2_S2_S2_fjLj128EEEEELb1ELb1ELb1ELb1EEEvNS_9BwdParamsE,@"STO_CUDA_ENTRY STV_DEFAULT"
_ZN10layer_norm13ln_bwd_kernelINS_13Kernel_traitsIf13__nv_bfloat16S2_S2_fjLj3072ELj1ELj1ELj4ELj16ENS_18Kernel_traits_baseILj3072EfS2_S2_S2_fjLj128EEEEELb1ELb1ELb1ELb1EEEvNS_9BwdParamsE:
.text._ZN10layer_norm13ln_bwd_kernelINS_13Kernel_traitsIf13__nv_bfloat16S2_S2_fjLj3072ELj1ELj1ELj4ELj16ENS_18Kernel_traits_baseILj3072EfS2_S2_S2_fjLj128EEEEELb1ELb1ELb1ELb1EEEvNS_9BwdParamsE:
        /* <DEDUP_REMOVED lines=68> */
.L_x_2989:
        /* <DEDUP_REMOVED lines=27> */
[----:B-1----:R-:W-:Y:S01]  /*05f0*/  IMAD.WIDE.U32 R180, R159, 0x10, R168 ;  /* 0x000000109fb47825 */ /* 0x002fe200078e00a8 */
[----:B------:R-:W-:-:S02]  /*0600*/  LEA.HI.SX32 R149, R149, R212, 0x1d ;  /* 0x000000d495957211 */ /* 0x000fc400078feaff */
[----:B------:R-:W-:Y:S02]  /*0610*/  IADD3 R191, PT, PT, R159, 0x100, RZ ;  /* 0x000001009fbf7810 */ /* 0x000fe40007ffe0ff */
[----:B------:R-:W-:Y:S01]  /*0620*/  IADD3 R165, PT, PT, R149, 0x80, RZ ;  /* 0x0000008095a57810 */ /* 0x000fe20007ffe0ff */
[----:B------:R-:W-:Y:S01]  /*0630*/  IMAD.WIDE.U32 R172, R189, 0x10, R168 ;  /* 0x00000010bdac7825 */ /* 0x000fe200078e00a8 */
[----:B------:R-:W3:Y:S03]  /*0640*/  LDG.E.128 R180, desc[UR12][R180.64] ;  /* 0x0000000cb4b47981 */ /* 0x000ee6000c1e1d00 */
[----:B--2---:R-:W-:Y:S02]  /*0650*/  IMAD.WIDE.U32 R164, R165, 0x10, R154 ;  /* 0x00000010a5a47825 */ /* 0x004fe400078e009a */
[----:B------:R-:W2:Y:S02]  /*0660*/  LDG.E.128 R172, desc[UR12][R172.64] ;  /* 0x0000000cacac7981 */ /* 0x000ea4000c1e1d00 */
[----:B------:R-:W-:-:S02]  /*0670*/  IMAD.WIDE R150, R0, 0x4, R152 ;  /* 0x0000000400967825 */ /* 0x000fc400078e0298 */
[----:B------:R-:W4:Y:S02]  /*0680*/  LDG.E.128 R164, desc[UR12][R164.64] ;  /* 0x0000000ca4a47981 */ /* 0x000f24000c1e1d00 */
[----:B------:R-:W-:Y:S02]  /*0690*/  IMAD.WIDE.U32 R168, R191, 0x10, R168 ;  /* 0x00000010bfa87825 */ /* 0x000fe400078e00a8 */
[----:B------:R1:W2:Y:S02]  /*06a0*/  LDG.E R199, desc[UR12][R150.64] ;  /* 0x0000000c96c77981 */ /* 0x0002a4000c1e1900 */
[C---:B------:R-:W-:Y:S02]  /*06b0*/  IMAD.WIDE.U32 R176, R149.reuse, 0x10, R154 ;  /* 0x0000001095b07825 */ /* 0x040fe400078e009a */
[----:B------:R-:W2:Y:S04]  /*06c0*/  LDG.E.128 R168, desc[UR12][R168.64] ;  /* 0x0000000ca8a87981 */ /* 0x000ea8000c1e1d00 */
[----:B------:R-:W2:Y:S01]  /*06d0*/  LDG.E.128 R176, desc[UR12][R176.64] ;  /* 0x0000000cb0b07981 */ /* 0x000ea2000c1e1d00 */
[----:B------:R-:W-:-:S05]  /*06e0*/  IADD3 R153, PT, PT, R149, 0x100, RZ ;  /* 0x0000010095997810 */ /* 0x000fca0007ffe0ff */
[----:B------:R-:W-:-:S06]  /*06f0*/  IMAD.WIDE.U32 R152, R153, 0x10, R154 ;  /* 0x0000001099987825 */ /* 0x000fcc00078e009a */
        /* <DEDUP_REMOVED lines=24> */
[----:B------:R-:W5:Y:S04]  /*0880*/  @P0 LDG.E.128 R140, desc[UR12][R162.64] ;  /* 0x0000000ca28c0981 */ /* 0x000f68000c1e1d00 */
[----:B------:R1:W5:Y:S01]  /*0890*/  @P0 LDG.E.128 R144, desc[UR12][R184.64] ;  /* 0x0000000cb8900981 */ /* 0x000362000c1e1d00 */
[----:B------:R-:W-:Y:S02]  /*08a0*/  ISETP.NE.AND P0, PT, RZ, UR11, PT ;  /* 0x0000000bff007c0c */ /* 0x000fe4000bf05270 */
[----:B---3--:R-:W-:Y:S02]  /*08b0*/  PRMT R190, R181, 0x7632, R190 ;  /* 0x00007632b5be7816 */ /* 0x008fe400000000be */
[----:B------:R-:W-:-:S02]  /*08c0*/  PRMT R192, R182, 0x7632, R192 ;  /* 0x00007632b6c07816 */ /* 0x000fc400000000c0 */
[C---:B------:R-:W-:Y:S02]  /*08d0*/  PRMT R193, R183.reuse, 0x7632, R193 ;  /* 0x00007632b7c17816 */ /* 0x040fe400000000c1 */
[----:B------:R-:W-:Y:S02]  /*08e0*/  SHF.L.U32 R194, R183, 0x10, RZ ;  /* 0x00000010b7c27819 */ /* 0x000fe400000006ff */
[C---:B----4-:R-:W-:Y:S02]  /*08f0*/  PRMT R149, R167.reuse, 0x7632, R149 ;  /* 0x00007632a7957816 */ /* 0x050fe40000000095 */
[----:B0-----:R-:W-:Y:S02]  /*0900*/  SHF.L.U32 R151, R167, 0x10, RZ ;  /* 0x00000010a7977819 */ /* 0x001fe400000006ff */
[----:B--2---:R-:W-:Y:S02]  /*0910*/  FSEL R203, R199, RZ, !P0 ;  /* 0x000000ffc7cb7208 */ /* 0x004fe40004000000 */
[----:B------:R-:W-:-:S02]  /*0920*/  SHF.L.U32 R150, R182, 0x10, RZ ;  /* 0x00000010b6967819 */ /* 0x000fc400000006ff */
[C---:B------:R-:W-:Y:S02]  /*0930*/  PRMT R167, R169.reuse, 0x7632, R167 ;  /* 0x00007632a9a77816 */ /* 0x040fe400000000a7 */
[----:B------:R-:W-:Y:S02]  /*0940*/  SHF.L.U32 R190, R190, 0x10, RZ ;  /* 0x00000010bebe7819 */ /* 0x000fe400000006ff */
[----:B------:R-:W-:Y:S02]  /*0950*/  SHF.L.U32 R192, R192, 0x10, RZ ;  /* 0x00000010c0c07819 */ /* 0x000fe400000006ff */
[----:B------:R-:W-:Y:S02]  /*0960*/  SHF.L.U32 R169, R169, 0x10, RZ ;  /* 0x00000010a9a97819 */ /* 0x000fe400000006ff */
[----:B------:R-:W-:Y:S02]  /*0970*/  SHF.L.U32 R193, R193, 0x10, RZ ;  /* 0x00000010c1c17819 */ /* 0x000fe400000006ff */
[----:B------:R-:W-:-:S02]  /*0980*/  PRMT R195, R172, 0x7632, R195 ;  /* 0x00007632acc37816 */ /* 0x000fc400000000c3 */
[----:B------:R-:W-:Y:S01]  /*0990*/  SHF.L.U32 R196, R172, 0x10, RZ ;  /* 0x00000010acc47819 */ /* 0x000fe200000006ff */
[----:B------:R-:W-:Y:S01]  /*09a0*/  FADD.FTZ R172, -R203, R194 ;  /* 0x000000c2cbac7221 */ /* 0x000fe20000010100 */
[C---:B------:R-:W-:Y:S02]  /*09b0*/  PRMT R186, R176.reuse, 0x7632, R186 ;  /* 0x00007632b0ba7816 */ /* 0x040fe400000000ba */
[----:B------:R-:W-:Y:S02]  /*09c0*/  SHF.L.U32 R189, R176, 0x10, RZ ;  /* 0x00000010b0bd7819 */ /* 0x000fe400000006ff */
[C---:B-1----:R-:W-:Y:S02]  /*09d0*/  PRMT R184, R177.reuse, 0x7632, R184 ;  /* 0x00007632b1b87816 */ /* 0x042fe400000000b8 */
[----:B------:R-:W-:Y:S02]  /*09e0*/  SHF.L.U32 R187, R177, 0x10, RZ ;  /* 0x00000010b1bb7819 */ /* 0x000fe400000006ff */
[----:B------:R-:W-:-:S02]  /*09f0*/  PRMT R197, R173, 0x7632, R197 ;  /* 0x00007632adc57816 */ /* 0x000fc400000000c5 */
[----:B------:R-:W-:Y:S02]  /*0a00*/  SHF.L.U32 R212, R173, 0x10, RZ ;  /* 0x00000010add47819 */ /* 0x000fe400000006ff */
[C---:B------:R-:W-:Y:S02]  /*0a10*/  PRMT R182, R165.reuse, 0x7632, R182 ;  /* 0x00007632a5b67816 */ /* 0x040fe400000000b6 */
[----:B------:R-:W-:Y:S02]  /*0a20*/  SHF.L.U32 R185, R165, 0x10, RZ ;  /* 0x00000010a5b97819 */ /* 0x000fe400000006ff */
[----:B------:R-:W-:Y:S02]  /*0a30*/  SHF.L.U32 R167, R167, 0x10, RZ ;  /* 0x00000010a7a77819 */ /* 0x000fe400000006ff */
[C---:B------:R-:W-:Y:S02]  /*0a40*/  PRMT R183, R178.reuse, 0x7632, R183 ;  /* 0x00007632b2b77816 */ /* 0x040fe400000000b7 */
[----:B------:R-:W-:Y:S01]  /*0a50*/  SHF.L.U32 R177, R178, 0x10, RZ ;  /* 0x00000010b2b17819 */ /* 0x000fe200000006ff */
[----:B------:R-:W-:Y:S01]  /*0a60*/  FADD.FTZ R178, -R203, R192 ;  /* 0x000000c0cbb27221 */ /* 0x000fe20000010100 */
[----:B------:R-:W-:-:S02]  /*0a70*/  PRMT R176, R179, 0x7632, R176 ;  /* 0x00007632b3b07816 */ /* 0x000fc400000000b0 */
[C---:B------:R-:W-:Y:S02]  /*0a80*/  PRMT R173, R174.reuse, 0x7632, R173 ;  /* 0x00007632aead7816 */ /* 0x040fe400000000ad */
[----:B------:R-:W-:Y:S01]  /*0a90*/  SHF.L.U32 R214, R174, 0x10, RZ ;  /* 0x00000010aed67819 */ /* 0x000fe200000006ff */
[C---:B------:R-:W-:Y:S01]  /*0aa0*/  FADD.FTZ R174, -R203.reuse, R190 ;  /* 0x000000becbae7221 */ /* 0x040fe20000010100 */
[C---:B------:R-:W-:Y:S02]  /*0ab0*/  PRMT R165, R168.reuse, 0x7632, R165 ;  /* 0x00007632a8a57816 */ /* 0x040fe400000000a5 */
[----:B------:R-:W-:Y:S01]  /*0ac0*/  SHF.L.U32 R208, R168, 0x10, RZ ;  /* 0x00000010a8d07819 */ /* 0x000fe200000006ff */
[----:B------:R-:W-:Y:S01]  /*0ad0*/  FADD.FTZ R168, -R203, R150 ;  /* 0x00000096cba87221 */ /* 0x000fe20000010100 */
[----:B------:R-:W-:Y:S01]  /*0ae0*/  SHF.L.U32 R179, R179, 0x10, RZ ;  /* 0x00000010b3b37819 */ /* 0x000fe200000006ff */
[C---:B------:R-:W-:Y:S01]  /*0af0*/  FADD.FTZ R216, -R203.reuse, R193 ;  /* 0x000000c1cbd87221 */ /* 0x040fe20000010100 */
[----:B------:R-:W-:Y:S01]  /*0b00*/  FADD.FTZ R190, -R203, R169 ;  /* 0x000000a9cbbe7221 */ /* 0x000fe20000010100 */
[----:B------:R-:W-:Y:S01]  /*0b10*/  FMUL.FTZ R169, R211, R172 ;  /* 0x000000acd3a97220 */ /* 0x000fe20000410000 */
[----:B------:R-:W-:Y:S01]  /*0b20*/  PRMT R3, R180, 0x7632, R3 ;  /* 0x00007632b4037816 */ /* 0x000fe20000000003 */
[C---:B------:R-:W-:Y:S01]  /*0b30*/  FADD.FTZ R220, -R203.reuse, R196 ;  /* 0x000000c4cbdc7221 */ /* 0x040fe20000010100 */
[----:B------:R-:W-:Y:S01]  /*0b40*/  FADD.FTZ R204, -R203, R167 ;  /* 0x000000a7cbcc7221 */ /* 0x000fe20000010100 */
[----:B------:R-:W-:Y:S01]  /*0b50*/  SHF.L.U32 R218, R176, 0x10, RZ ;  /* 0x00000010b0da7819 */ /* 0x000fe200000006ff */
[C---:B------:R-:W-:Y:S01]  /*0b60*/  FMUL.FTZ R167, R211.reuse, R168 ;  /* 0x000000a8d3a77220 */ /* 0x040fe20000410000 */
        /* <DEDUP_REMOVED lines=9> */
[----:B------:R-:W-:Y:S01]  /*0c00*/  PRMT R198, R175, 0x7632, R198 ;  /* 0x00007632afc67816 */ /* 0x000fe200000000c6 */
[----:B------:R-:W-:Y:S01]  /*0c10*/  FMUL.FTZ R179, R211, R220 ;  /* 0x000000dcd3b37220 */ /* 0x000fe20000410000 */
[----:B------:R-:W-:Y:S01]  /*0c20*/  SHF.L.U32 R3, R3, 0x10, RZ ;  /* 0x0000001003037819 */ /* 0x000fe200000006ff */
[----:B------:R-:W-:Y:S01]  /*0c30*/  FADD.FTZ R212, -R203, R212 ;  /* 0x000000d4cbd47221 */ /* 0x000fe20000010100 */
[----:B------:R-:W-:Y:S01]  /*0c40*/  SHF.L.U32 R175, R175, 0x10, RZ ;  /* 0x00000010afaf7819 */ /* 0x000fe200000006ff */
[----:B------:R-:W-:Y:S01]  /*0c50*/  FADD.FTZ R84, R84, R177 ;  /* 0x000000b154547221 */ /* 0x000fe20000010000 */
[-C--:B------:R-:W-:Y:S01]  /*0c60*/  FFMA.FTZ R60, R167, R177.reuse, R60 ;  /* 0x000000b1a73c7223 */ /* 0x080fe2000001003c */
[----:B------:R-:W-:Y:S01]  /*0c70*/  FMUL.FTZ R168, R48, R177 ;  /* 0x000000b130a87220 */ /* 0x000fe20000410000 */
[----:B------:R-:W-:Y:S01]  /*0c80*/  FADD.FTZ R164, -R203, R188 ;  /* 0x000000bccba47221 */ /* 0x000fe20000010100 */
[----:B------:R-:W-:Y:S01]  /*0c90*/  FADD.FTZ R87, R87, R218 ;  /* 0x000000da57577221 */ /* 0x000fe20000010000 */
[-C--:B------:R-:W-:Y:S01]  /*0ca0*/  FFMA.FTZ R63, R178, R218.reuse, R63 ;  /* 0x000000dab23f7223 */ /* 0x080fe2000001003f */
[----:B------:R-:W-:Y:S01]  /*0cb0*/  FMUL.FTZ R177, R51, R218 ;  /* 0x000000da33b17220 */ /* 0x000fe20000410000 */
[----:B------:R-:W-:Y:S01]  /*0cc0*/  SHF.L.U32 R218, R180, 0x10, RZ ;  /* 0x00000010b4da7819 */ /* 0x000fe200000006ff */
[C---:B------:R-:W-:Y:S01]  /*0cd0*/  IMAD.U32 R201, R170.reuse, 0x10000, RZ ;  /* 0x00010000aac97824 */ /* 0x040fe200078e00ff */
[----:B------:R-:W-:Y:S01]  /*0ce0*/  PRMT R199, R170, 0x7632, R199 ;  /* 0x00007632aac77816 */ /* 0x000fe200000000c7 */
[----:B------:R-:W-:Y:S01]  /*0cf0*/  FADD.FTZ R88, R88, R181 ;  /* 0x000000b558587221 */ /* 0x000fe20000010000 */
[----:B------:R-:W-:Y:S01]  /*0d00*/  PRMT R202, R171, 0x7632, R202 ;  /* 0x00007632abca7816 */ /* 0x000fe200000000ca */
[-C--:B------:R-:W-:Y:S01]  /*0d10*/  FFMA.FTZ R64, R179, R181.reuse, R64 ;  /* 0x000000b5b3407223 */ /* 0x080fe20000010040 */
[----:B------:R-:W-:Y:S01]  /*0d20*/  FMUL.FTZ R180, R44, R181 ;  /* 0x000000b52cb47220 */ /* 0x000fe20000410000 */
[----:B------:R-:W-:Y:S01]  /*0d30*/  SHF.L.U32 R171, R171, 0x10, RZ ;  /* 0x00000010abab7819 */ /* 0x000fe200000006ff */
[----:B------:R-:W-:Y:S01]  /*0d40*/  FADD.FTZ R170, -R203, R3 ;  /* 0x00000003cbaa7221 */ /* 0x000fe20000010100 */
[----:B------:R-:W-:Y:S01]  /*0d50*/  FMUL.FTZ R181, R211, R212 ;  /* 0x000000d4d3b57220 */ /* 0x000fe20000410000 */
[----:B------:R-:W-:Y:S01]  /*0d60*/  FADD.FTZ R188, -R203, R175 ;  /* 0x000000afcbbc7221 */ /* 0x000fe20000010100 */
[----:B------:R-:W-:Y:S01]  /*0d70*/  FMUL.FTZ R3, R211, R164 ;  /* 0x000000a4d3037220 */ /* 0x000fe20000410000 */
[----:B------:R-:W-:Y:S01]  /*0d80*/  SHF.L.U32 R186, R186, 0x10, RZ ;  /* 0x00000010baba7819 */ /* 0x000fe200000006ff */
[----:B------:R-:W-:Y:S01]  /*0d90*/  FMUL.FTZ R164, R52, R189 ;  /* 0x000000bd34a47220 */ /* 0x000fe20000410000 */
[----:B------:R-:W-:Y:S01]  /*0da0*/  SHF.L.U32 R165, R165, 0x10, RZ ;  /* 0x00000010a5a57819 */ /* 0x000fe200000006ff */
[----:B------:R-:W-:Y:S01]  /*0db0*/  FMUL.FTZ R170, R211, R170 ;  /* 0x000000aad3aa7220 */ /* 0x000fe20000410000 */
[----:B------:R-:W-:Y:S01]  /*0dc0*/  SHF.L.U32 R220, R182, 0x10, RZ ;  /* 0x00000010b6dc7819 */ /* 0x000fe200000006ff */
[----:B------:R-:W-:Y:S01]  /*0dd0*/  FADD.FTZ R90, R90, R185 ;  /* 0x000000b95a5a7221 */ /* 0x000fe20000010000 */
[C---:B------:R-:W-:Y:S01]  /*0de0*/  PRMT R162, R166.reuse, 0x7632, R162 ;  /* 0x00007632a6a27816 */ /* 0x040fe200000000a2 */
[-C--:B------:R-:W-:Y:S01]  /*0df0*/  FFMA.FTZ R66, R181, R185.reuse, R66 ;  /* 0x000000b9b5427223 */ /* 0x080fe20000010042 */
[----:B------:R-:W-:Y:S01]  /*0e00*/  SHF.L.U32 R163, R166, 0x10, RZ ;  /* 0x00000010a6a37819 */ /* 0x000fe200000006ff */
[----:B------:R-:W-:Y:S01]  /*0e10*/  FMUL.FTZ R182, R46, R185 ;  /* 0x000000b92eb67220 */ /* 0x000fe20000410000 */
[C---:B------:R-:W-:Y:S01]  /*0e20*/  FADD.FTZ R166, -R203.reuse, R191 ;  /* 0x000000bfcba67221 */ /* 0x040fe20000010100 */
[----:B------:R-:W-:Y:S01]  /*0e30*/  FADD.FTZ R150, -R203, R171 ;  /* 0x000000abcb967221 */ /* 0x000fe20000010100 */
[----:B------:R-:W-:Y:S01]  /*0e40*/  FMUL.FTZ R185, R211, R188 ;  /* 0x000000bcd3b97220 */ /* 0x000fe20000410000 */
[----:B------:R-:W-:Y:S01]  /*0e50*/  FMUL.FTZ R171, R53, R186 ;  /* 0x000000ba35ab7220 */ /* 0x000fe20000410000 */
[----:B------:R-:W-:Y:S01]  /*0e60*/  FADD.FTZ R216, RZ, R164 ;  /* 0x000000a4ffd87221 */ /* 0x000fe20000010000 */
[----:B------:R-:W-:Y:S01]  /*0e70*/  SHF.L.U32 R224, R149, 0x10, RZ ;  /* 0x0000001095e07819 */ /* 0x000fe200000006ff */
[----:B------:R-:W-:Y:S01]  /*0e80*/  FFMA.FTZ R149, R3, R164, RZ ;  /* 0x000000a403957223 */ /* 0x000fe200000100ff */
[----:B------:R-:W-:Y:S01]  /*0e90*/  SHF.L.U32 R210, R202, 0x10, RZ ;  /* 0x00000010cad27819 */ /* 0x000fe200000006ff */
[----:B------:R-:W-:Y:S01]  /*0ea0*/  FADD.FTZ R202, -R203, R165 ;  /* 0x000000a5cbca7221 */ /* 0x000fe20000010100 */
[----:B------:R-:W-:Y:S01]  /*0eb0*/  SHF.L.U32 R173, R173, 0x10, RZ ;  /* 0x00000010adad7819 */ /* 0x000fe200000006ff */
[----:B------:R-:W-:Y:S01]  /*0ec0*/  FADD.FTZ R81, R81, R186 ;  /* 0x000000ba51517221 */ /* 0x000fe20000010000 */
[----:B------:R-:W-:Y:S01]  /*0ed0*/  FFMA.FTZ R57, R170, R186, R57 ;  /* 0x000000baaa397223 */ /* 0x000fe20000010039 */
[----:B------:R-:W-:Y:S01]  /*0ee0*/  FMUL.FTZ R165, R211, R166 ;  /* 0x000000a6d3a57220 */ /* 0x000fe20000410000 */
[----:B------:R-:W-:Y:S01]  /*0ef0*/  SHF.L.U32 R184, R184, 0x10, RZ ;  /* 0x00000010b8b87819 */ /* 0x000fe200000006ff */
[----:B------:R-:W-:Y:S01]  /*0f00*/  FADD.FTZ R94, R94, R151 ;  /* 0x000000975e5e7221 */ /* 0x000fe20000010000 */
[-C--:B------:R-:W-:Y:S01]  /*0f10*/  FFMA.FTZ R70, R185, R151.reuse, R70 ;  /* 0x00000097b9467223 */ /* 0x080fe20000010046 */
[----:B------:R-:W-:Y:S01]  /*0f20*/  FMUL.FTZ R186, R42, R151 ;  /* 0x000000972aba7220 */ /* 0x000fe20000410000 */
[----:B------:R-:W-:Y:S01]  /*0f30*/  SHF.L.U32 R199, R199, 0x10, RZ ;  /* 0x00000010c7c77819 */ /* 0x000fe200000006ff */
[----:B------:R-:W-:Y:S01]  /*0f40*/  FMUL.FTZ R166, R54, R187 ;  /* 0x000000bb36a67220 */ /* 0x000fe20000410000 */
[----:B------:R-:W-:Y:S01]  /*0f50*/  SHF.L.U32 R222, R162, 0x10, RZ ;  /* 0x00000010a2de7819 */ /* 0x000fe200000006ff */
[----:B------:R-:W-:Y:S01]  /*0f60*/  FADD.FTZ R151, R216, R171 ;  /* 0x000000abd8977221 */ /* 0x000fe20000010000 */
[----:B------:R-:W-:Y:S01]  /*0f70*/  FFMA.FTZ R162, R170, R171, R149 ;  /* 0x000000abaaa27223 */ /* 0x000fe20000010095 */
[----:B------:R-:W-:Y:S01]  /*0f80*/  SHF.L.U32 R200, R198, 0x10, RZ ;  /* 0x00000010c6c87819 */ /* 0x000fe200000006ff */
[C---:B------:R-:W-:Y:S01]  /*0f90*/  FADD.FTZ R208, -R203.reuse, R208 ;  /* 0x000000d0cbd07221 */ /* 0x040fe20000010100 */
[C---:B------:R-:W-:Y:S01]  /*0fa0*/  FADD.FTZ R198, -R203.reuse, R173 ;  /* 0x000000adcbc67221 */ /* 0x040fe20000010100 */
[----:B------:R-:W-:Y:S01]  /*0fb0*/  PRMT R191, R152, 0x7632, R191 ;  /* 0x0000763298bf7816 */ /* 0x000fe200000000bf */
[----:B------:R-:W-:Y:S01]  /*0fc0*/  FADD.FTZ R192, -R203, R201 ;  /* 0x000000c9cbc07221 */ /* 0x000fe20000010100 */
[----:B------:R-:W-:Y:S01]  /*0fd0*/  SHF.L.U32 R194, R195, 0x10, RZ ;  /* 0x00000010c3c27819 */ /* 0x000fe200000006ff */
[----:B------:R-:W-:Y:S01]  /*0fe0*/  FMUL.FTZ R173, R55, R184 ;  /* 0x000000b837ad7220 */ /* 0x000fe20000410000 */
[----:B------:R-:W-:Y:S01]  /*0ff0*/  SHF.L.U32 R196, R197, 0x10, RZ ;  /* 0x00000010c5c47819 */ /* 0x000fe200000006ff */
[----:B------:R-:W-:Y:S01]  /*1000*/  FADD.FTZ R212, R151, R166 ;  /* 0x000000a697d47221 */ /* 0x000fe20000010000 */
[----:B------:R-:W-:Y:S01]  /*1010*/  FADD.FTZ R206, -R203, R199 ;  /* 0x000000c7cbce7221 */ /* 0x000fe20000010100 */
[C---:B------:R-:W-:Y:S01]  /*1020*/  PRMT R195, R153.reuse, 0x7632, R195 ;  /* 0x0000763299c37816 */ /* 0x040fe200000000c3 */
[----:B------:R-:W-:Y:S01]  /*1030*/  FADD.FTZ R82, R82, R187 ;  /* 0x000000bb52527221 */ /* 0x000fe20000010000 */
[----:B------:R-:W-:Y:S01]  /*1040*/  SHF.L.U32 R197, R153, 0x10, RZ ;  /* 0x0000001099c57819 */ /* 0x000fe200000006ff */
[----:B------:R-:W-:Y:S01]  /*1050*/  FFMA.FTZ R58, R165, R187, R58 ;  /* 0x000000bba53a7223 */ /* 0x000fe2000001003a */
[----:B------:R-:W-:Y:S01]  /*1060*/  FMUL.FTZ R174, R211, R174 ;  /* 0x000000aed3ae7220 */ /* 0x000fe20000410000 */
[----:B------:R-:W-:Y:S01]  /*1070*/  FFMA.FTZ R149, R165, R166, R162 ;  /* 0x000000a6a5957223 */ /* 0x000fe200000100a2 */
[C---:B------:R-:W-:Y:S01]  /*1080*/  PRMT R199, R154.reuse, 0x7632, R199 ;  /* 0x000076329ac77816 */ /* 0x040fe200000000c7 */
[----:B------:R-:W-:Y:S01]  /*1090*/  FMUL.FTZ R187, R211, R208 ;  /* 0x000000d0d3bb7220 */ /* 0x000fe20000410000 */
[----:B------:R-:W-:Y:S01]  /*10a0*/  SHF.L.U32 R153, R154, 0x10, RZ ;  /* 0x000000109a997819 */ /* 0x000fe200000006ff */
[----:B------:R-:W-:Y:S01]  /*10b0*/  FADD.FTZ R151, R212, R173 ;  /* 0x000000add4977221 */ /* 0x000fe20000010000 */
[----:B------:R-:W-:-:S02]  /*10c0*/  SHF.L.U32 R154, R183, 0x10, RZ ;  /* 0x00000010b79a7819 */ /* 0x000fc400000006ff */
[----:B------:R-:W-:Y:S01]  /*10d0*/  SHF.L.U32 R208, R191, 0x10, RZ ;  /* 0x00000010bfd07819 */ /* 0x000fe200000006ff */
[----:B------:R-:W-:Y:S01]  /*10e0*/  FMUL.FTZ R191, R211, R192 ;  /* 0x000000c0d3bf7220 */ /* 0x000fe20000410000 */
[----:B------:R-:W-:Y:S01]  /*10f0*/  FFMA.FTZ R192, R174, R173, R149 ;  /* 0x000000adaec07223 */ /* 0x000fe20000010095 */
[----:B------:R-:W-:Y:S01]  /*1100*/  FMUL.FTZ R175, R49, R154 ;  /* 0x0000009a31af7220 */ /* 0x000fe20000410000 */
[----:B------:R-:W-:Y:S02]  /*1110*/  FADD.FTZ R212, R151, R168 ;  /* 0x000000a897d47221 */ /* 0x000fe40000010000 */
[----:B------:R-:W-:Y:S01]  /*1120*/  FFMA.FTZ R149, R167, R168, R192 ;  /* 0x000000a8a7957223 */ /* 0x000fe200000100c0 */
[----:B------:R-:W-:Y:S01]  /*1130*/  FADD.FTZ R214, -R203, R214 ;  /* 0x000000d6cbd67221 */ /* 0x000fe20000010100 */
[----:B------:R-:W-:Y:S02]  /*1140*/  FADD.FTZ R151, R212, R175 ;  /* 0x000000afd4977221 */ /* 0x000fe40000010000 */
[----:B------:R-:W-:Y:S01]  /*1150*/  FFMA.FTZ R212, R176, R175, R149 ;  /* 0x000000afb0d47223 */ /* 0x000fe20000010095 */
[----:B------:R-:W-:Y:S01]  /*1160*/  FMUL.FTZ R183, R211, R214 ;  /* 0x000000d6d3b77220 */ /* 0x000fe20000410000 */
[----:B------:R-:W-:Y:S01]  /*1170*/  FADD.FTZ R214, R151, R172 ;  /* 0x000000ac97d67221 */ /* 0x000fe20000010000 */
[----:B------:R-:W-:Y:S01]  /*1180*/  SHF.L.U32 R193, R152, 0x10, RZ ;  /* 0x0000001098c17819 */ /* 0x000fe200000006ff */
[----:B------:R-:W-:Y:S01]  /*1190*/  FFMA.FTZ R149, R169, R172, R212 ;  /* 0x000000aca9957223 */ /* 0x000fe200000100d4 */
[----:B------:R-:W-:Y:S01]  /*11a0*/  FADD.FTZ R194, -R203, R194 ;  /* 0x000000c2cbc27221 */ /* 0x000fe20000010100 */
[----:B------:R-:W-:-:S02]  /*11b0*/  FADD.FTZ R151, R214, R177 ;  /* 0x000000b1d6977221 */ /* 0x000fc40000010000 */
[----:B------:R-:W-:Y:S01]  /*11c0*/  FFMA.FTZ R214, R178, R177, R149 ;  /* 0x000000b1b2d67223 */ /* 0x000fe20000010095 */
[----:B------:R-:W-:Y:S01]  /*11d0*/  FADD.FTZ R96, R96, R193 ;  /* 0x000000c160607221 */ /* 0x000fe20000010000 */
[-C--:B------:R-:W-:Y:S01]  /*11e0*/  FFMA.FTZ R72, R187, R193.reuse, R72 ;  /* 0x000000c1bb487223 */ /* 0x080fe20000010048 */
[----:B------:R-:W-:Y:S01]  /*11f0*/  FMUL.FTZ R188, R36, R193 ;  /* 0x000000c124bc7220 */ /* 0x000fe20000410000 */
[----:B------:R-:W-:Y:S01]  /*1200*/  FMUL.FTZ R193, R45, R218 ;  /* 0x000000da2dc17220 */ /* 0x000fe20000410000 */
[----:B------:R-:W-:Y:S01]  /*1210*/  FADD.FTZ R212, R151, R180 ;  /* 0x000000b497d47221 */ /* 0x000fe20000010000 */
[----:B------:R-:W-:Y:S01]  /*1220*/  FMUL.FTZ R194, R211, R194 ;  /* 0x000000c2d3c27220 */ /* 0x000fe20000410000 */
[----:B------:R-:W-:Y:S01]  /*1230*/  FFMA.FTZ R149, R179, R180, R214 ;  /* 0x000000b4b3957223 */ /* 0x000fe200000100d6 */
[----:B------:R-:W-:Y:S01]  /*1240*/  FADD.FTZ R196, -R203, R196 ;  /* 0x000000c4cbc47221 */ /* 0x000fe20000010100 */
[----:B------:R-:W-:Y:S01]  /*1250*/  FADD.FTZ R151, R212, R193 ;  /* 0x000000c1d4977221 */ /* 0x000fe20000010000 */
[----:B------:R-:W-:Y:S01]  /*1260*/  FADD.FTZ R85, R85, R154 ;  /* 0x0000009a55557221 */ /* 0x000fe20000010000 */
[----:B------:R-:W-:Y:S01]  /*1270*/  FFMA.FTZ R212, R194, R193, R149 ;  /* 0x000000c1c2d47223 */ /* 0x000fe20000010095 */
        /* <DEDUP_REMOVED lines=22> */
[----:B------:R-:W-:-:S02]  /*13e0*/  FADD.FTZ R151, R214, R197 ;  /* 0x000000c5d6977221 */ /* 0x000fc40000010000 */
[----:B------:R-:W-:Y:S01]  /*13f0*/  FFMA.FTZ R212, R198, R197, R149 ;  /* 0x000000c5c6d47223 */ /* 0x000fe20000010095 */
[----:B------:R-:W-:Y:S02]  /*1400*/  IMAD.U32 R162, R199, 0x10000, RZ ;  /* 0x00010000c7a27824 */ /* 0x000fe400078e00ff */
[----:B------:R-:W-:Y:S01]  /*1410*/  FMUL.FTZ R201, R211, R150 ;  /* 0x00000096d3c97220 */ /* 0x000fe20000410000 */
[----:B------:R-:W-:Y:S01]  /*1420*/  FMUL.FTZ R199, R43, R224 ;  /* 0x000000e02bc77220 */ /* 0x000fe20000410000 */
[----:B------:R-:W-:Y:S01]  /*1430*/  FADD.FTZ R150, R151, R186 ;  /* 0x000000ba97967221 */ /* 0x000fe20000010000 */
[----:B------:R-:W-:Y:S01]  /*1440*/  FMUL.FTZ R200, R211, R200 ;  /* 0x000000c8d3c87220 */ /* 0x000fe20000410000 */
[----:B------:R-:W-:Y:S02]  /*1450*/  FFMA.FTZ R149, R185, R186, R212 ;  /* 0x000000bab9957223 */ /* 0x000fe400000100d4 */
[----:B------:R-:W-:Y:S02]  /*1460*/  FADD.FTZ R151, R150, R199 ;  /* 0x000000c796977221 */ /* 0x000fe40000010000 */
[----:B------:R-:W-:Y:S01]  /*1470*/  FFMA.FTZ R212, R200, R199, R149 ;  /* 0x000000c7c8d47223 */ /* 0x000fe20000010095 */
[----:B------:R-:W-:Y:S01]  /*1480*/  FADD.FTZ R210, -R203, R210 ;  /* 0x000000d2cbd27221 */ /* 0x000fe20000010100 */
[----:B------:R-:W-:Y:S01]  /*1490*/  FMUL.FTZ R203, R37, R208 ;  /* 0x000000d025cb7220 */ /* 0x000fe20000410000 */
[----:B------:R-:W-:Y:S01]  /*14a0*/  FADD.FTZ R150, R151, R188 ;  /* 0x000000bc97967221 */ /* 0x000fe20000010000 */
[----:B------:R-:W-:Y:S01]  /*14b0*/  FMUL.FTZ R202, R211, R202 ;  /* 0x000000cad3ca7220 */ /* 0x000fe20000410000 */
[----:B------:R-:W-:Y:S01]  /*14c0*/  FFMA.FTZ R149, R187, R188, R212 ;  /* 0x000000bcbb957223 */ /* 0x000fe200000100d4 */
[----:B------:R-:W-:Y:S01]  /*14d0*/  FMUL.FTZ R204, R211, R204 ;  /* 0x000000ccd3cc7220 */ /* 0x000fe20000410000 */
[----:B------:R-:W-:-:S02]  /*14e0*/  FADD.FTZ R151, R150, R203 ;  /* 0x000000cb96977221 */ /* 0x000fc40000010000 */
[----:B------:R-:W-:Y:S01]  /*14f0*/  FFMA.FTZ R150, R202, R203, R149 ;  /* 0x000000cbca967223 */ /* 0x000fe20000010095 */
[----:B------:R-:W-:Y:S01]  /*1500*/  FADD.FTZ R99, R99, R154 ;  /* 0x0000009a63637221 */ /* 0x000fe20000010000 */
[-C--:B------:R-:W-:Y:S01]  /*1510*/  FFMA.FTZ R75, R204, R154.reuse, R75 ;  /* 0x0000009acc4b7223 */ /* 0x080fe2000001004b */
[----:B------:R-:W-:Y:S01]  /*1520*/  FMUL.FTZ R205, R39, R154 ;  /* 0x0000009a27cd7220 */ /* 0x000fe20000410000 */
[----:B------:R-:W-:Y:S01]  /*1530*/  FADD.FTZ R154, R151, R190 ;  /* 0x000000be979a7221 */ /* 0x000fe20000010000 */
[----:B------:R-:W-:Y:S01]  /*1540*/  FFMA.FTZ R149, R189, R190, R150 ;  /* 0x000000bebd957223 */ /* 0x000fe20000010096 */
[----:B------:R-:W-:Y:S02]  /*1550*/  FMUL.FTZ R192, R32, R153 ;  /* 0x0000009920c07220 */ /* 0x000fe40000410000 */
        /* <DEDUP_REMOVED lines=9> */
[----:B------:R-:W-:Y:S01]  /*15f0*/  FADD.FTZ R97, R97, R208 ;  /* 0x000000d061617221 */ /* 0x000fe20000010000 */
[----:B------:R-:W-:Y:S01]  /*1600*/  FFMA.FTZ R73, R202, R208, R73 ;  /* 0x000000d0ca497223 */ /* 0x000fe20000010049 */
        /* <DEDUP_REMOVED lines=28> */
.L_x_2887:
[----:B-----5:R-:W-:Y:S02]  /*17d0*/  ISETP.GE.AND P2, PT, R148, 0x1, PT ;  /* 0x000000019400780c */ /* 0x020fe40003f46270 */
[----:B------:R-:W-:Y:S02]  /*17e0*/  MOV R213, UR7 ;  /* 0x0000000700d57c02 */ /* 0x000fe40008000f00 */
[----:B------:R-:W-:-:S04]  /*17f0*/  ISETP.NE.U32.AND P0, PT, RZ, UR6, PT ;  /* 0x00000006ff007c0c */ /* 0x000fc8000bf05070 */
[----:B------:R-:W-:-:S05]  /*1800*/  ISETP.NE.AND.EX P0, PT, R213, RZ, PT, P0 ;  /* 0x000000ffd500720c */ /* 0x000fca0003f05300 */
[----:B------:R-:W0:Y:S01]  /*1810*/  @P2 LDC R150, c[0x0][0x388] ;  /* 0x0000e200ff962b82 */ /* 0x000e220000000800 */
[----:B------:R-:W-:-:S07]  /*1820*/  @P2 IADD3 R149, PT, PT, R148, -0x1, RZ ;  /* 0xffffffff94952810 */ /* 0x000fce0007ffe0ff */
[----:B------:R-:W1:Y:S01]  /*1830*/  @!P0 LDC.64 R156, c[0x0][0x3b0] ;  /* 0x0000ec00ff9c8b82 */ /* 0x000e620000000a00 */
[----:B0-----:R-:W-:Y:S02]  /*1840*/  @P2 IMAD R150, R149, R150, RZ ;  /* 0x0000009695962224 */ /* 0x001fe400078e02ff */
[----:B------:R-:W-:-:S03]  /*1850*/  HFMA2 R149, -RZ, RZ, 0, 0 ;  /* 0x00000000ff957431 */ /* 0x000fc600000001ff */
        /* <DEDUP_REMOVED lines=14> */
[----:B-----5:R-:W0:Y:S01]  /*1940*/  LDC.64 R156, c[0x0][0x3b0] ;  /* 0x0000ec00ff9c7b82 */ /* 0x020e220000000a00 */
[----:B------:R-:W-:Y:S01]  /*1950*/  IMAD R4, R0, UR15, RZ ;  /* 0x0000000f00047c24 */ /* 0x000fe2000f8e02ff */
[C---:B------:R-:W-:Y:S02]  /*1960*/  IADD3 R159, PT, PT, R149.reuse, 0x80, RZ ;  /* 0x00000080959f7810 */ /* 0x040fe40007ffe0ff */
[----:B------:R-:W-:Y:S02]  /*1970*/  IADD3 R143, PT, PT, R149, 0x100, RZ ;  /* 0x00000100958f7810 */ /* 0x000fe40007ffe0ff */
[----:B------:R-:W-:Y:S02]  /*1980*/  SHF.R.S32.HI R5, RZ, 0x1f, R4 ;  /* 0x0000001fff057819 */ /* 0x000fe40000011404 */
[----:B------:R-:W1:Y:S02]  /*1990*/  LDC.64 R144, c[0x0][0x438] ;  /* 0x00010e00ff907b82 */ /* 0x000e640000000a00 */
[----:B------:R-:W-:-:S04]  /*19a0*/  LEA.HI R5, R5, R4, RZ, 0x3 ;  /* 0x0000000405057211 */ /* 0x000fc800078f18ff */
[----:B------:R-:W-:-:S04]  /*19b0*/  LEA.HI.SX32 R5, R5, R212, 0x1d ;  /* 0x000000d405057211 */ /* 0x000fc800078feaff */
[C---:B------:R-:W-:Y:S02]  /*19c0*/  IADD3 R141, PT, PT, R5.reuse, 0x80, RZ ;  /* 0x00000080058d7810 */ /* 0x040fe40007ffe0ff */
[----:B------:R-:W-:Y:S01]  /*19d0*/  IADD3 R7, PT, PT, R5, 0x100, RZ ;  /* 0x0000010005077810 */ /* 0x000fe20007ffe0ff */
[----:B0-----:R-:W-:-:S04]  /*19e0*/  IMAD.WIDE.U32 R160, R149, 0x8, R156 ;  /* 0x0000000895a07825 */ /* 0x001fc800078e009c */
[----:B------:R-:W-:Y:S02]  /*19f0*/  IMAD.WIDE.U32 R158, R159, 0x8, R156 ;  /* 0x000000089f9e7825 */ /* 0x000fe400078e009c */
[----:B------:R-:W5:Y:S02]  /*1a00*/  LDG.E.64 R160, desc[UR12][R160.64] ;  /* 0x0000000ca0a07981 */ /* 0x000f64000c1e1b00 */
[--C-:B-1----:R-:W-:Y:S02]  /*1a10*/  IMAD.WIDE.U32 R4, R5, 0x10, R144.reuse ;  /* 0x0000001005047825 */ /* 0x102fe400078e0090 */
[----:B------:R-:W5:Y:S02]  /*1a20*/  LDG.E.64 R158, desc[UR12][R158.64] ;  /* 0x0000000c9e9e7981 */ /* 0x000f64000c1e1b00 */
[----:B------:R-:W-:-:S04]  /*1a30*/  IMAD.WIDE.U32 R140, R141, 0x10, R144 ;  /* 0x000000108d8c7825 */ /* 0x000fc800078e0090 */
[----:B------:R-:W-:Y:S02]  /*1a40*/  IMAD.WIDE.U32 R156, R143, 0x8, R156 ;  /* 0x000000088f9c7825 */ /* 0x000fe400078e009c */
[----:B------:R-:W5:Y:S02]  /*1a50*/  LDG.E.128 R140, desc[UR12][R140.64] ;  /* 0x0000000c8c8c7981 */ /* 0x000f64000c1e1d00 */
[----:B------:R-:W-:Y:S02]  /*1a60*/  IMAD.WIDE.U32 R144, R7, 0x10, R144 ;  /* 0x0000001007907825 */ /* 0x000fe400078e0090 */
[----:B------:R-:W5:Y:S04]  /*1a70*/  LDG.E.64 R156, desc[UR12][R156.64] ;  /* 0x0000000c9c9c7981 */ /* 0x000f68000c1e1b00 */
[----:B------:R-:W5:Y:S04]  /*1a80*/  LDG.E.128 R4, desc[UR12][R4.64] ;  /* 0x0000000c04047981 */ /* 0x000f68000c1e1d00 */
[----:B------:R-:W5:Y:S02]  /*1a90*/  LDG.E.128 R144, desc[UR12][R144.64] ;  /* 0x0000000c90907981 */ /* 0x000f64000c1e1d00 */
.L_x_2888:
        /* <DEDUP_REMOVED lines=20> */
[----:B------:R-:W1:Y:S03]  /*1be0*/  @P2 LDC.64 R162, c[0x0][0x390] ;  /* 0x0000e400ffa22b82 */ /* 0x000e660000000a00 */
[----:B------:R-:W2:Y:S01]  /*1bf0*/  SHFL.DOWN PT, R154, R155, 0x2, 0x1f ;  /* 0x08401f009b9a7f89 */ /* 0x000ea200000e0000 */
[----:B0-----:R-:W-:Y:S01]  /*1c00*/  FADD.FTZ R150, R153, R150 ;  /* 0x0000009699967221 */ /* 0x001fe20000010000 */
[----:B------:R-:W-:Y:S01]  /*1c10*/  @P2 SHF.R.S32.HI R153, RZ, 0x1f, R148 ;  /* 0x0000001fff992819 */ /* 0x000fe20000011494 */
[----:B--2---:R-:W-:-:S03]  /*1c20*/  FADD.FTZ R154, R155, R154 ;  /* 0x0000009a9b9a7221 */ /* 0x004fc60000010000 */
[----:B------:R-:W0:Y:S01]  /*1c30*/  SHFL.DOWN PT, R149, R150, 0x1, 0x1f ;  /* 0x08201f0096957f89 */ /* 0x000e2200000e0000 */
[----:B------:R-:W-:-:S03]  /*1c40*/  @P2 LEA.HI R153, R153, R148, RZ, 0x3 ;  /* 0x0000009499992211 */ /* 0x000fc600078f18ff */
[----:B------:R-:W2:Y:S01]  /*1c50*/  SHFL.DOWN PT, R151, R154, 0x1, 0x1f ;  /* 0x08201f009a977f89 */ /* 0x000ea200000e0000 */
[----:B------:R-:W-:-:S05]  /*1c60*/  @P2 LEA.HI.SX32 R215, R153, R212, 0x1d ;  /* 0x000000d499d72211 */ /* 0x000fca00078feaff */
        /* <DEDUP_REMOVED lines=12> */
.L_x_2890:
[----:B------:R-:W-:Y:S05]  /*1d30*/  BSYNC.RECONVERGENT B0 ;  /* 0x0000000000007941 */ /* 0x000fea0003800200 */
.L_x_2889:
        /* <DEDUP_REMOVED lines=39> */
[----:B------:R-:W-:Y:S01]  /*1fb0*/  FADD.FTZ R148, R164, -R149 ;  /* 0x80000095a4947221 */ /* 0x000fe20000010000 */
[----:B------:R-:W-:-:S03]  /*1fc0*/  HFMA2 R149, -RZ, RZ, 0, 0 ;  /* 0x00000000ff957431 */ /* 0x000fc600000001ff */
[----:B------:R-:W-:-:S05]  /*1fd0*/  FMUL.FTZ R148, R211, R148 ;  /* 0x00000094d3947220 */ /* 0x000fca0000410000 */
[----:B------:R-:W-:-:S05]  /*1fe0*/  FSEL R148, R148, RZ, P0 ;  /* 0x000000ff94947208 */ /* 0x000fca0000000000 */
[----:B------:R-:W-:-:S04]  /*1ff0*/  FMUL.FTZ R148, R148, UR17 ;  /* 0x0000001194947c20 */ /* 0x000fc80008410000 */
        /* <DEDUP_REMOVED lines=8> */
.L_x_2893:
        /* <DEDUP_REMOVED lines=18> */
.L_x_2894:
        /* <DEDUP_REMOVED lines=17> */
.L_x_2895:
        /* <DEDUP_REMOVED lines=18> */
.L_x_2896:
        /* <DEDUP_REMOVED lines=17> */
.L_x_2897:
        /* <DEDUP_REMOVED lines=18> */
.L_x_2898:
        /* <DEDUP_REMOVED lines=10> */
[----:B------:R-:W-:-:S03]  /*26a0*/  @P0 IMAD.U32 R148, R131, 0x10000, RZ ;  /* 0x0001000083940824 */ /* 0x000fc600078e00ff */
[----:B------:R-:W-:Y:S01]  /*26b0*/  FMUL.FTZ R150, R14, R151 ;  /* 0x000000970e967220 */ /* 0x000fe20000410000 */
[----:B------:R-:W-:-:S04]  /*26c0*/  @P0 FMUL.FTZ R149, R151, R148 ;  /* 0x0000009497950220 */ /* 0x000fc80000410000 */
[----:B------:R-:W-:Y:S01]  /*26d0*/  FSEL R150, R150, RZ, P0 ;  /* 0x000000ff96967208 */ /* 0x000fe20000000000 */
[----:B------:R-:W-:-:S03]  /*26e0*/  FADD.FTZ R122, R122, R149 ;  /* 0x000000957a7a7221 */ /* 0x000fc60000010000 */
[----:B------:R-:W-:-:S04]  /*26f0*/  F2FP.BF16.F32.PACK_AB R150, RZ, R150 ;  /* 0x00000096ff96723e */ /* 0x000fc800000010ff */
[----:B------:R-:W-:-:S07]  /*2700*/  PRMT R135, R150, 0x7610, R135 ;  /* 0x0000761096877816 */ /* 0x000fce0000000087 */
.L_x_2899:
        /* <DEDUP_REMOVED lines=18> */
[----:B------:R-:W-:Y:S01]  /*2830*/  PRMT R135, R135, 0x5410, R150 ;  /* 0x0000541087877816 */ /* 0x000fe20000000096 */
[----:B------:R-:W-:Y:S06]  /*2840*/  BRA `(.L_x_2900) ;  /* 0x0000001800d47947 */ /* 0x000fec0003800000 */
.L_x_2892:
        /* <DEDUP_REMOVED lines=22> */
.L_x_2901:
[----:B------:R-:W-:Y:S01]  /*29b0*/  FMUL.FTZ R149, R211, R148 ;  /* 0x00000094d3957220 */ /* 0x000fe20000410000 */
[----:B------:R-:W-:Y:S01]  /*29c0*/  F2FP.BF16.F32.PACK_AB R136, RZ, R139 ;  /* 0x0000008bff88723e */ /* 0x000fe200000010ff */
[----:B------:R-:W-:Y:S01]  /*29d0*/  FFMA.FTZ R154, R174, R153, R152 ;  /* 0x00000099ae9a7223 */ /* 0x000fe20000010098 */
        /* <DEDUP_REMOVED lines=14> */
.L_x_2902:
        /* <DEDUP_REMOVED lines=16> */
.L_x_2903:
        /* <DEDUP_REMOVED lines=22> */
.L_x_2904:
        /* <DEDUP_REMOVED lines=17> */
.L_x_2905:
        /* <DEDUP_REMOVED lines=17> */
.L_x_2906:
        /* <DEDUP_REMOVED lines=15> */
.L_x_2907:
        /* <DEDUP_REMOVED lines=19> */
.L_x_2891:
        /* <DEDUP_REMOVED lines=11> */
[----:B------:R-:W-:Y:S01]  /*3210*/  @P1 FFMA.FTZ R148, R211, R149, R148 ;  /* 0x00000095d3941223 */ /* 0x000fe20000010094 */
[----:B------:R-:W-:-:S03]  /*3220*/  HFMA2 R149, -RZ, RZ, 0, 0 ;  /* 0x00000000ff957431 */ /* 0x000fc600000001ff */
[----:B------:R-:W-:-:S04]  /*3230*/  FMUL.FTZ R148, R148, UR17 ;  /* 0x0000001194947c20 */ /* 0x000fc80008410000 */
[----:B------:R-:W-:Y:S01]  /*3240*/  FMUL.FTZ R151, R148, UR16 ;  /* 0x0000001094977c20 */ /* 0x000fe20008410000 */
[----:B------:R-:W-:-:S03]  /*3250*/  @P0 SHF.L.U32 R150, R128, 0x10, RZ ;  /* 0x0000001080960819 */ /* 0x000fc600000006ff */
[-C--:B------:R-:W-:Y:S02]  /*3260*/  FMUL.FTZ R148, R8, R151.reuse ;  /* 0x0000009708947220 */ /* 0x080fe40000410000 */
[----:B------:R-:W-:-:S03]  /*3270*/  @P0 FMUL.FTZ R149, R150, R151 ;  /* 0x0000009796950220 */ /* 0x000fc60000410000 */
[----:B------:R-:W-:Y:S01]  /*3280*/  FSEL R148, R148, RZ, P0 ;  /* 0x000000ff94947208 */ /* 0x000fe20000000000 */
[----:B------:R-:W-:-:S03]  /*3290*/  FADD.FTZ R124, R124, R149 ;  /* 0x000000957c7c7221 */ /* 0x000fc60000010000 */
[----:B------:R-:W-:-:S04]  /*32a0*/  F2FP.BF16.F32.PACK_AB R148, RZ, R148 ;  /* 0x00000094ff94723e */ /* 0x000fc800000010ff */
[----:B------:R-:W-:-:S07]  /*32b0*/  PRMT R132, R148, 0x7610, R132 ;  /* 0x0000761094847816 */ /* 0x000fce0000000084 */
.L_x_2909:
[----:B------:R-:W-:Y:S05]  /*32c0*/  @!P2 BRA `(.L_x_2910) ;  /* 0x000000000044a947 */ /* 0x000fea0003800000 */
[----:B-----5:R-:W-:Y:S01]  /*32d0*/  PRMT R148, R4, 0x7632, R148 ;  /* 0x0000763204947816 */ /* 0x020fe20000000094 */
[----:B------:R-:W-:Y:S01]  /*32e0*/  @P1 FFMA.FTZ R150, R170, R153, R152 ;  /* 0x00000099aa961223 */ /* 0x000fe20000010098 */
[----:B------:R-:W-:Y:S02]  /*32f0*/  LOP3.LUT P0, RZ, R160, 0xff00, RZ, 0xc0, !PT ;  /* 0x0000ff00a0ff7812 */ /* 0x000fe4000780c0ff */
[----:B------:R-:W-:Y:S01]  /*3300*/  SHF.L.U32 R148, R148, 0x10, RZ ;  /* 0x0000001094947819 */ /* 0x000fe200000006ff */
[----:B------:R-:W-:-:S04]  /*3310*/  @P1 FADD.FTZ R150, R171, -R150 ;  /* 0x80000096ab961221 */ /* 0x000fc80000010000 */
[----:B------:R-:W-:-:S04]  /*3320*/  @P1 FFMA.FTZ R148, R211, R150, R148 ;  /* 0x00000096d3941223 */ /* 0x000fc80000010094 */
[----:B------:R-:W-:Y:S02]  /*3330*/  FMUL.FTZ R148, R148, UR17 ;  /* 0x0000001194947c20 */ /* 0x000fe40008410000 */
[----:B------:R-:W-:Y:S02]  /*3340*/  @P0 PRMT R149, R128, 0x7632, R149 ;  /* 0x0000763280950816 */ /* 0x000fe40000000095 */
[----:B------:R-:W-:Y:S01]  /*3350*/  FMUL.FTZ R154, R148, UR16 ;  /* 0x00000010949a7c20 */ /* 0x000fe20008410000 */
[----:B------:R-:W-:Y:S02]  /*3360*/  MOV R148, RZ ;  /* 0x000000ff00947202 */ /* 0x000fe40000000f00 */
[----:B------:R-:W-:Y:S01]  /*3370*/  @P0 SHF.L.U32 R149, R149, 0x10, RZ ;  /* 0x0000001095950819 */ /* 0x000fe200000006ff */
[----:B------:R-:W-:-:S04]  /*3380*/  FMUL.FTZ R150, R9, R154 ;  /* 0x0000009a09967220 */ /* 0x000fc80000410000 */
[----:B------:R-:W-:Y:S01]  /*3390*/  @P0 FMUL.FTZ R148, R154, R149 ;  /* 0x000000959a940220 */ /* 0x000fe20000410000 */
[----:B------:R-:W-:-:S03]  /*33a0*/  FSEL R150, R150, RZ, P0 ;  /* 0x000000ff96967208 */ /* 0x000fc60000000000 */
[----:B------:R-:W-:Y:S01]  /*33b0*/  FADD.FTZ R125, R125, R148 ;  /* 0x000000947d7d7221 */ /* 0x000fe20000010000 */
[----:B------:R-:W-:-:S04]  /*33c0*/  F2FP.BF16.F32.PACK_AB R150, RZ, R150 ;  /* 0x00000096ff96723e */ /* 0x000fc800000010ff */
[----:B------:R-:W-:-:S07]  /*33d0*/  PRMT R132, R132, 0x5410, R150 ;  /* 0x0000541084847816 */ /* 0x000fce0000000096 */
.L_x_2910:
[----:B------:R-:W-:Y:S05]  /*33e0*/  @!P2 BRA `(.L_x_2911) ;  /* 0x00000000003ca947 */ /* 0x000fea0003800000 */
        /* <DEDUP_REMOVED lines=15> */
.L_x_2911:
        /* <DEDUP_REMOVED lines=10> */
[----:B------:R-:W-:Y:S01]  /*3580*/  IMAD.MOV.U32 R148, RZ, RZ, RZ ;  /* 0x000000ffff947224 */ /* 0x000fe200078e00ff */
[----:B------:R-:W-:Y:S02]  /*3590*/  @P0 SHF.L.U32 R149, R149, 0x10, RZ ;  /* 0x0000001095950819 */ /* 0x000fe400000006ff */
[----:B------:R-:W-:-:S03]  /*35a0*/  FMUL.FTZ R150, R11, R154 ;  /* 0x0000009a0b967220 */ /* 0x000fc60000410000 */
[----:B------:R-:W-:Y:S02]  /*35b0*/  @P0 FMUL.FTZ R148, R154, R149 ;  /* 0x000000959a940220 */ /* 0x000fe40000410000 */
[----:B------:R-:W-:Y:S02]  /*35c0*/  FSEL R150, R150, RZ, P0 ;  /* 0x000000ff96967208 */ /* 0x000fe40000000000 */
[----:B------:R-:W-:Y:S02]  /*35d0*/  FADD.FTZ R127, R127, R148 ;  /* 0x000000947f7f7221 */ /* 0x000fe40000010000 */
[----:B------:R-:W-:-:S04]  /*35e0*/  F2FP.BF16.F32.PACK_AB R150, RZ, R150 ;  /* 0x00000096ff96723e */ /* 0x000fc800000010ff */
[----:B------:R-:W-:-:S07]  /*35f0*/  PRMT R133, R133, 0x5410, R150 ;  /* 0x0000541085857816 */ /* 0x000fce0000000096 */
.L_x_2912:
[----:B------:R-:W-:Y:S05]  /*3600*/  @!P2 BRA `(.L_x_2913) ;  /* 0x00000000003ca947 */ /* 0x000fea0003800000 */
[----:B------:R-:W-:Y:S01]  /*3610*/  @P1 FFMA.FTZ R149, R167, R153, R152 ;  /* 0x00000099a7951223 */ /* 0x000fe20000010098 */
[----:B-----5:R-:W-:Y:S02]  /*3620*/  SHF.L.U32 R148, R6, 0x10, RZ ;  /* 0x0000001006947819 */ /* 0x020fe400000006ff */
[----:B------:R-:W-:Y:S01]  /*3630*/  LOP3.LUT P0, RZ, R161, 0xff, RZ, 0xc0, !PT ;  /* 0x000000ffa1ff7812 */ /* 0x000fe2000780c0ff */
[----:B------:R-:W-:-:S04]  /*3640*/  @P1 FADD.FTZ R149, R168, -R149 ;  /* 0x80000095a8951221 */ /* 0x000fc80000010000 */
[----:B------:R-:W-:Y:S01]  /*3650*/  @P1 FFMA.FTZ R148, R211, R149, R148 ;  /* 0x00000095d3941223 */ /* 0x000fe20000010094 */
[----:B------:R-:W-:-:S03]  /*3660*/  MOV R149, RZ ;  /* 0x000000ff00957202 */ /* 0x000fc60000000f00 */
        /* <DEDUP_REMOVED lines=9> */
.L_x_2913:
        /* <DEDUP_REMOVED lines=10> */
[----:B------:R-:W-:Y:S01]  /*37a0*/  HFMA2 R148, -RZ, RZ, 0, 0 ;  /* 0x00000000ff947431 */ /* 0x000fe200000001ff */
[----:B------:R-:W-:Y:S02]  /*37b0*/  @P0 SHF.L.U32 R149, R149, 0x10, RZ ;  /* 0x0000001095950819 */ /* 0x000fe400000006ff */
[----:B------:R-:W-:-:S03]  /*37c0*/  FMUL.FTZ R150, R13, R154 ;  /* 0x0000009a0d967220 */ /* 0x000fc60000410000 */
[----:B------:R-:W-:Y:S02]  /*37d0*/  @P0 FMUL.FTZ R148, R154, R149 ;  /* 0x000000959a940220 */ /* 0x000fe40000410000 */
[----:B------:R-:W-:Y:S02]  /*37e0*/  FSEL R150, R150, RZ, P0 ;  /* 0x000000ff96967208 */ /* 0x000fe40000000000 */
[----:B------:R-:W-:Y:S02]  /*37f0*/  FADD.FTZ R121, R121, R148 ;  /* 0x0000009479797221 */ /* 0x000fe40000010000 */
[----:B------:R-:W-:-:S04]  /*3800*/  F2FP.BF16.F32.PACK_AB R150, RZ, R150 ;  /* 0x00000096ff96723e */ /* 0x000fc800000010ff */
[----:B------:R-:W-:-:S07]  /*3810*/  PRMT R134, R134, 0x5410, R150 ;  /* 0x0000541086867816 */ /* 0x000fce0000000096 */
.L_x_2914:
        /* <DEDUP_REMOVED lines=16> */
.L_x_2915:
[----:B------:R-:W-:Y:S05]  /*3920*/  @!P2 BRA `(.L_x_2900) ;  /* 0x00000008009ca947 */ /* 0x000fea0003800000 */
[----:B-----5:R-:W-:Y:S01]  /*3930*/  PRMT R148, R7, 0x7632, R148 ;  /* 0x0000763207947816 */ /* 0x020fe20000000094 */
[----:B------:R-:W-:Y:S01]  /*3940*/  @P1 FFMA.FTZ R150, R178, R153, R152 ;  /* 0x00000099b2961223 */ /* 0x000fe20000010098 */
[----:B------:R-:W-:Y:S02]  /*3950*/  ISETP.GE.U32.AND P0, PT, R160, RZ, PT ;  /* 0x000000ffa000720c */ /* 0x000fe40003f06070 */
[----:B------:R-:W-:Y:S01]  /*3960*/  SHF.L.U32 R148, R148, 0x10, RZ ;  /* 0x0000001094947819 */ /* 0x000fe200000006ff */
[----:B------:R-:W-:Y:S01]  /*3970*/  @P1 FADD.FTZ R150, R177, -R150 ;  /* 0x80000096b1961221 */ /* 0x000fe20000010000 */
[----:B------:R-:W-:-:S03]  /*3980*/  ISETP.GE.U32.AND.EX P0, PT, R161, 0x1000000, PT, P0 ;  /* 0x01000000a100780c */ /* 0x000fc60003f06100 */
[----:B------:R-:W-:-:S04]  /*3990*/  @P1 FFMA.FTZ R148, R211, R150, R148 ;  /* 0x00000096d3941223 */ /* 0x000fc80000010094 */
[----:B------:R-:W-:-:S04]  /*39a0*/  FMUL.FTZ R148, R148, UR17 ;  /* 0x0000001194947c20 */ /* 0x000fc80008410000 */
[----:B------:R-:W-:Y:S01]  /*39b0*/  FMUL.FTZ R154, R148, UR16 ;  /* 0x00000010949a7c20 */ /* 0x000fe20008410000 */
[----:B------:R-:W-:Y:S01]  /*39c0*/  HFMA2 R148, -RZ, RZ, 0, 0 ;  /* 0x00000000ff947431 */ /* 0x000fe200000001ff */
        /* <DEDUP_REMOVED lines=9> */
.L_x_2908:
[----:B------:R-:W-:Y:S01]  /*3a60*/  ISETP.GT.AND P0, PT, R2, RZ, PT ;  /* 0x000000ff0200720c */ /* 0x000fe20003f04270 */
[----:B------:R-:W-:Y:S01]  /*3a70*/  @P1 FFMA.FTZ R137, R3, R153, R152 ;  /* 0x0000009903891223 */ /* 0x000fe20000010098 */
[----:B-----5:R-:W-:Y:S02]  /*3a80*/  PRMT R136, R4, 0x7632, R136 ;  /* 0x0000763204887816 */ /* 0x020fe40000000088 */
[----:B------:R-:W-:Y:S01]  /*3a90*/  PRMT R214, R5, 0x7632, R214 ;  /* 0x0000763205d67816 */ /* 0x000fe200000000d6 */
[----:B------:R-:W-:Y:S01]  /*3aa0*/  @P1 FADD.FTZ R137, R164, -R137 ;  /* 0x80000089a4891221 */ /* 0x000fe20000010000 */
[----:B------:R-:W-:Y:S02]  /*3ab0*/  SHF.L.U32 R216, R4, 0x10, RZ ;  /* 0x0000001004d87819 */ /* 0x000fe400000006ff */
[----:B------:R-:W-:Y:S02]  /*3ac0*/  SHF.L.U32 R218, R136, 0x10, RZ ;  /* 0x0000001088da7819 */ /* 0x000fe400000006ff */
[----:B------:R-:W-:Y:S01]  /*3ad0*/  SHF.L.U32 R214, R214, 0x10, RZ ;  /* 0x00000010d6d67819 */ /* 0x000fe200000006ff */
[----:B------:R-:W-:Y:S01]  /*3ae0*/  @P1 FFMA.FTZ R216, R211, R137, R216 ;  /* 0x00000089d3d81223 */ /* 0x000fe200000100d8 */
[----:B------:R-:W-:Y:S01]  /*3af0*/  SHF.L.U32 R220, R5, 0x10, RZ ;  /* 0x0000001005dc7819 */ /* 0x000fe200000006ff */
[-CC-:B------:R-:W-:Y:S01]  /*3b00*/  @P0 FFMA.FTZ R138, R174, R153.reuse, R152.reuse ;  /* 0x00000099ae8a0223 */ /* 0x180fe20000010098 */
[-CC-:B------:R-:W-:Y:S01]  /*3b10*/  @P0 FFMA.FTZ R136, R170, R153.reuse, R152.reuse ;  /* 0x00000099aa880223 */ /* 0x180fe20000010098 */
[-C--:B------:R-:W-:Y:S01]  /*3b20*/  @P0 FFMA.FTZ R149, R165, R153.reuse, R152 ;  /* 0x00000099a5950223 */ /* 0x080fe20000010098 */
[----:B------:R-:W-:Y:S01]  /*3b30*/  PRMT R154, R6, 0x7632, R154 ;  /* 0x00007632069a7816 */ /* 0x000fe2000000009a */
[----:B------:R-:W-:Y:S01]  /*3b40*/  @P0 FADD.FTZ R151, R173, -R138 ;  /* 0x8000008aad970221 */ /* 0x000fe20000010000 */
[----:B------:R-:W-:Y:S01]  /*3b50*/  @P0 FADD.FTZ R139, R171, -R136 ;  /* 0x80000088ab8b0221 */ /* 0x000fe20000010000 */
[----:B------:R-:W-:Y:S01]  /*3b60*/  @P0 FADD.FTZ R149, R166, -R149 ;  /* 0x80000095a6950221 */ /* 0x000fe20000010000 */
[-CC-:B------:R-:W-:Y:S01]  /*3b70*/  @P0 FFMA.FTZ R137, R167, R153.reuse, R152.reuse ;  /* 0x00000099a7890223 */ /* 0x180fe20000010098 */
[----:B------:R-:W-:Y:S01]  /*3b80*/  @P0 FFMA.FTZ R136, R176, R153, R152 ;  /* 0x00000099b0880223 */ /* 0x000fe20000010098 */
[C---:B------:R-:W-:Y:S01]  /*3b90*/  @P0 FFMA.FTZ R214, R211.reuse, R151, R214 ;  /* 0x00000097d3d60223 */ /* 0x040fe200000100d6 */
        /* <DEDUP_REMOVED lines=35> */
.L_x_2916:
        /* <DEDUP_REMOVED lines=13> */
.L_x_2917:
        /* <DEDUP_REMOVED lines=12> */
.L_x_2918:
[----:B------:R-:W-:Y:S05]  /*3f60*/  @!P2 BRA `(.L_x_2919) ;  /* 0x000000000030a947 */ /* 0x000fea0003800000 */
[----:B------:R-:W-:Y:S01]  /*3f70*/  LOP3.LUT P0, RZ, R160, 0xff000000, RZ, 0xc0, !PT ;  /* 0xff000000a0ff7812 */ /* 0x000fe2000780c0ff */
        /* <DEDUP_REMOVED lines=11> */
.L_x_2919:
        /* <DEDUP_REMOVED lines=12> */
.L_x_2920:
[----:B------:R-:W-:Y:S05]  /*40f0*/  @!P2 BRA `(.L_x_2921) ;  /* 0x000000000030a947 */ /* 0x000fea0003800000 */
[----:B------:R-:W-:Y:S01]  /*4100*/  LOP3.LUT P0, RZ, R161, 0xff00, RZ, 0xc0, !PT ;  /* 0x0000ff00a1ff7812 */ /* 0x000fe2000780c0ff */
[----:B------:R-:W-:-:S04]  /*4110*/  FMUL.FTZ R154, R154, UR17 ;  /* 0x000000119a9a7c20 */ /* 0x000fc80008410000 */
[----:B------:R-:W-:Y:S01]  /*4120*/  FMUL.FTZ R214, R154, UR16 ;  /* 0x000000109ad67c20 */ /* 0x000fe20008410000 */
[----:B------:R-:W-:-:S03]  /*4130*/  HFMA2 R154, -RZ, RZ, 0, 0 ;  /* 0x00000000ff9a7431 */ /* 0x000fc600000001ff */
        /* <DEDUP_REMOVED lines=8> */
.L_x_2921:
        /* <DEDUP_REMOVED lines=12> */
.L_x_2922:
[----:B------:R-:W-:Y:S02]  /*4280*/  F2FP.BF16.F32.PACK_AB R139, R148, R139 ;  /* 0x0000008b948b723e */ /* 0x000fe400000010ff */
        /* <DEDUP_REMOVED lines=16> */
[----:B------:R-:W-:-:S07]  /*4390*/  FADD.FTZ R123, R123, R148 ;  /* 0x000000947b7b7221 */ /* 0x000fce0000010000 */
.L_x_2900:
[----:B------:R-:W-:Y:S01]  /*43a0*/  ISETP.NE.U32.AND P0, PT, RZ, UR4, PT ;  /* 0x00000004ff007c0c */ /* 0x000fe2000bf05070 */
[----:B------:R-:W0:Y:S01]  /*43b0*/  @P2 LDC.64 R148, c[0x0][0x468] ;  /* 0x00011a00ff942b82 */ /* 0x000e220000000a00 */
[----:B------:R-:W-:Y:S02]  /*43c0*/  ISETP.NE.U32.AND P1, PT, RZ, UR6, PT ;  /* 0x00000006ff007c0c */ /* 0x000fe4000bf25070 */
[----:B------:R-:W-:Y:S02]  /*43d0*/  ISETP.NE.AND.EX P0, PT, RZ, UR5, PT, P0 ;  /* 0x00000005ff007c0c */ /* 0x000fe4000bf05300 */
[----:B------:R-:W-:Y:S02]  /*43e0*/  ISETP.NE.AND.EX P1, PT, R213, RZ, PT, P1 ;  /* 0x000000ffd500720c */ /* 0x000fe40003f25310 */
[----:B-----5:R-:W-:-:S09]  /*43f0*/  IADD3 R161, PT, PT, R215, 0x80, RZ ;  /* 0x00000080d7a17810 */ /* 0x020fd20007ffe0ff */
[----:B------:R-:W1:Y:S01]  /*4400*/  @P0 LDC.64 R150, c[0x0][0x478] ;  /* 0x00011e00ff960b82 */ /* 0x000e620000000a00 */
[----:B0-----:R-:W-:-:S04]  /*4410*/  @P2 IMAD.WIDE.U32 R148, R215, 0x10, R148 ;  /* 0x00000010d7942825 */ /* 0x001fc800078e0094 */
[----:B-1----:R-:W-:-:S05]  /*4420*/  @P0 IMAD.WIDE.U32 R150, R155, 0x10, R150 ;  /* 0x000000109b960825 */ /* 0x002fca00078e0096 */
[----:B------:R0:W-:Y:S04]  /*4430*/  @P0 STG.E.128 desc[UR12][R150.64], R136 ;  /* 0x0000008896000986 */ /* 0x0001e8000c101d0c */
[----:B------:R0:W-:Y:S01]  /*4440*/  @P2 STG.E.128 desc[UR12][R148.64], R132 ;  /* 0x0000008494002986 */ /* 0x0001e2000c101d0c */
[----:B------:R-:W-:Y:S05]  /*4450*/  @!P2 BRA `(.L_x_2923) ;  /* 0x00000000000ca947 */ /* 0x000fea0003800000 */
[----:B------:R-:W1:Y:S02]  /*4460*/  LDC.64 R128, c[0x0][0x390] ;  /* 0x0000e400ff807b82 */ /* 0x000e640000000a00 */
[----:B-1----:R-:W-:-:S06]  /*4470*/  IMAD.WIDE.U32 R128, R161, 0x10, R128 ;  /* 0x00000010a1807825 */ /* 0x002fcc00078e0080 */
[----:B------:R-:W5:Y:S02]  /*4480*/  LDG.E.128 R128, desc[UR12][R128.64] ;  /* 0x0000000c80807981 */ /* 0x000f64000c1e1d00 */
.L_x_2923:
[----:B------:R-:W-:Y:S05]  /*4490*/  @!P1 BRA `(.L_x_2924) ;  /* 0x0000001000849947 */ /* 0x000fea0003800000 */
[----:B------:R-:W-:Y:S05]  /*44a0*/  @!P0 BRA `(.L_x_2925) ;  /* 0x0000000800548947 */ /* 0x000fea0003800000 */
[----:B------:R-:W-:Y:S02]  /*44b0*/  ISETP.GT.AND P3, PT, R2, RZ, PT ;  /* 0x000000ff0200720c */ /* 0x000fe40003f64270 */
[C---:B0-----:R-:W-:Y:S02]  /*44c0*/  PRMT R136, R140.reuse, 0x7632, R136 ;  /* 0x000076328c887816 */ /* 0x041fe40000000088 */
        /* <DEDUP_REMOVED lines=47> */
[----:B-----5:R-:W-:Y:S02]  /*47c0*/  @P3 SHF.L.U32 R214, R128, 0x10, RZ ;  /* 0x0000001080d63819 */ /* 0x020fe400000006ff */
[----:B------:R-:W-:-:S03]  /*47d0*/  FSEL R213, R213, RZ, P3 ;  /* 0x000000ffd5d57208 */ /* 0x000fc60001800000 */
[----:B------:R-:W-:Y:S01]  /*47e0*/  @P3 FMUL.FTZ R163, R214, R217 ;  /* 0x000000d9d6a33220 */ /* 0x000fe20000410000 */
[----:B------:R-:W-:-:S03]  /*47f0*/  F2FP.BF16.F32.PACK_AB R213, RZ, R213 ;  /* 0x000000d5ffd5723e */ /* 0x000fc600000010ff */
[----:B------:R-:W-:Y:S01]  /*4800*/  FADD.FTZ R116, R116, R163 ;  /* 0x000000a374747221 */ /* 0x000fe20000010000 */
[----:B------:R-:W-:-:S07]  /*4810*/  PRMT R132, R213, 0x7610, R132 ;  /* 0x00007610d5847816 */ /* 0x000fce0000000084 */
.L_x_2926:
[----:B------:R-:W-:Y:S05]  /*4820*/  @!P2 BRA `(.L_x_2927) ;  /* 0x000000000030a947 */ /* 0x000fea0003800000 */
[----:B------:R-:W-:Y:S01]  /*4830*/  LOP3.LUT P3, RZ, R158, 0xff00, RZ, 0xc0, !PT ;  /* 0x0000ff009eff7812 */ /* 0x000fe2000786c0ff */
[----:B------:R-:W-:Y:S01]  /*4840*/  FMUL.FTZ R216, R216, UR17 ;  /* 0x00000011d8d87c20 */ /* 0x000fe20008410000 */
[----:B------:R-:W-:-:S03]  /*4850*/  HFMA2 R214, -RZ, RZ, 0, 0 ;  /* 0x00000000ffd67431 */ /* 0x000fc600000001ff */
[----:B------:R-:W-:-:S04]  /*4860*/  FMUL.FTZ R216, R216, UR16 ;  /* 0x00000010d8d87c20 */ /* 0x000fc80008410000 */
[----:B------:R-:W-:-:S04]  /*4870*/  FMUL.FTZ R213, R17, R216 ;  /* 0x000000d811d57220 */ /* 0x000fc80000410000 */
[----:B-----5:R-:W-:Y:S02]  /*4880*/  @P3 PRMT R163, R128, 0x7632, R163 ;  /* 0x0000763280a33816 */ /* 0x020fe400000000a3 */
[----:B------:R-:W-:Y:S02]  /*4890*/  FSEL R213, R213, RZ, P3 ;  /* 0x000000ffd5d57208 */ /* 0x000fe40001800000 */
[----:B------:R-:W-:Y:S02]  /*48a0*/  @P3 SHF.L.U32 R163, R163, 0x10, RZ ;  /* 0x00000010a3a33819 */ /* 0x000fe400000006ff */
[----:B------:R-:W-:-:S03]  /*48b0*/  F2FP.BF16.F32.PACK_AB R213, RZ, R213 ;  /* 0x000000d5ffd5723e */ /* 0x000fc600000010ff */
[----:B------:R-:W-:Y:S01]  /*48c0*/  @P3 FMUL.FTZ R214, R216, R163 ;  /* 0x000000a3d8d63220 */ /* 0x000fe20000410000 */
[----:B------:R-:W-:-:S03]  /*48d0*/  PRMT R132, R132, 0x5410, R213 ;  /* 0x0000541084847816 */ /* 0x000fc600000000d5 */
[----:B------:R-:W-:-:S07]  /*48e0*/  FADD.FTZ R117, R117, R214 ;  /* 0x000000d675757221 */ /* 0x000fce0000010000 */
.L_x_2927:
[----:B------:R-:W-:Y:S05]  /*48f0*/  @!P2 BRA `(.L_x_2928) ;  /* 0x00000000002ca947 */ /* 0x000fea0003800000 */
        /* <DEDUP_REMOVED lines=11> */
.L_x_2928:
[----:B------:R-:W-:Y:S05]  /*49b0*/  @!P2 BRA `(.L_x_2929) ;  /* 0x000000000030a947 */ /* 0x000fea0003800000 */
[----:B------:R-:W-:Y:S01]  /*49c0*/  LOP3.LUT P3, RZ, R158, 0xff000000, RZ, 0xc0, !PT ;  /* 0xff0000009eff7812 */ /* 0x000fe2000786c0ff */
[----:B------:R-:W-:-:S04]  /*49d0*/  FMUL.FTZ R160, R160, UR17 ;  /* 0x00000011a0a07c20 */ /* 0x000fc80008410000 */
[----:B------:R-:W-:Y:S01]  /*49e0*/  FMUL.FTZ R214, R160, UR16 ;  /* 0x00000010a0d67c20 */ /* 0x000fe20008410000 */
[----:B------:R-:W-:-:S03]  /*49f0*/  HFMA2 R160, -RZ, RZ, 0, 0 ;  /* 0x00000000ffa07431 */ /* 0x000fc600000001ff */
        /* <DEDUP_REMOVED lines=8> */
.L_x_2929:
        /* <DEDUP_REMOVED lines=12> */
.L_x_2930:
[----:B------:R-:W-:Y:S05]  /*4b40*/  @!P2 BRA `(.L_x_2931) ;  /* 0x000000000030a947 */ /* 0x000fea0003800000 */
[----:B------:R-:W-:Y:S01]  /*4b50*/  LOP3.LUT P3, RZ, R159, 0xff00, RZ, 0xc0, !PT ;  /* 0x0000ff009fff7812 */ /* 0x000fe2000786c0ff */
[----:B------:R-:W-:-:S04]  /*4b60*/  FMUL.FTZ R154, R154, UR17 ;  /* 0x000000119a9a7c20 */ /* 0x000fc80008410000 */
[----:B------:R-:W-:Y:S01]  /*4b70*/  FMUL.FTZ R163, R154, UR16 ;  /* 0x000000109aa37c20 */ /* 0x000fe20008410000 */
[----:B------:R-:W-:-:S03]  /*4b80*/  HFMA2 R154, -RZ, RZ, 0, 0 ;  /* 0x00000000ff9a7431 */ /* 0x000fc600000001ff */
[----:B------:R-:W-:-:S04]  /*4b90*/  FMUL.FTZ R162, R21, R163 ;  /* 0x000000a315a27220 */ /* 0x000fc80000410000 */
[----:B-----5:R-:W-:Y:S02]  /*4ba0*/  @P3 PRMT R160, R130, 0x7632, R160 ;  /* 0x0000763282a03816 */ /* 0x020fe400000000a0 */
[----:B------:R-:W-:-:S03]  /*4bb0*/  FSEL R162, R162, RZ, P3 ;  /* 0x000000ffa2a27208 */ /* 0x000fc60001800000 */
[----:B------:R-:W-:Y:S01]  /*4bc0*/  @P3 IMAD.U32 R160, R160, 0x10000, RZ ;  /* 0x00010000a0a03824 */ /* 0x000fe200078e00ff */
[----:B------:R-:W-:-:S03]  /*4bd0*/  F2FP.BF16.F32.PACK_AB R162, RZ, R162 ;  /* 0x000000a2ffa2723e */ /* 0x000fc600000010ff */
[----:B------:R-:W-:Y:S01]  /*4be0*/  @P3 FMUL.FTZ R154, R163, R160 ;  /* 0x000000a0a39a3220 */ /* 0x000fe20000410000 */
[----:B------:R-:W-:-:S03]  /*4bf0*/  PRMT R134, R134, 0x5410, R162 ;  /* 0x0000541086867816 */ /* 0x000fc600000000a2 */
[----:B------:R-:W-:-:S07]  /*4c00*/  FADD.FTZ R113, R113, R154 ;  /* 0x0000009a71717221 */ /* 0x000fce0000010000 */
.L_x_2931:
        /* <DEDUP_REMOVED lines=12> */
.L_x_2932:
        /* <DEDUP_REMOVED lines=12> */
[----:B-----5:R-:W-:Y:S02]  /*4d90*/  @P3 PRMT R149, R131, 0x7632, R149 ;  /* 0x0000763283953816 */ /* 0x020fe40000000095 */
[----:B------:R-:W-:Y:S02]  /*4da0*/  F2FP.BF16.F32.PACK_AB R150, RZ, R150 ;  /* 0x00000096ff96723e */ /* 0x000fe400000010ff */
[----:B------:R-:W-:Y:S02]  /*4db0*/  @P3 SHF.L.U32 R149, R149, 0x10, RZ ;  /* 0x0000001095953819 */ /* 0x000fe400000006ff */
[----:B------:R-:W-:-:S03]  /*4dc0*/  PRMT R135, R135, 0x5410, R150 ;  /* 0x0000541087877816 */ /* 0x000fc60000000096 */
[----:B------:R-:W-:-:S04]  /*4dd0*/  @P3 FMUL.FTZ R148, R154, R149 ;  /* 0x000000959a943220 */ /* 0x000fc80000410000 */
[----:B------:R-:W-:Y:S01]  /*4de0*/  FADD.FTZ R115, R115, R148 ;  /* 0x0000009473737221 */ /* 0x000fe20000010000 */
[----:B------:R-:W-:Y:S06]  /*4df0*/  BRA `(.L_x_2933) ;  /* 0x0000001800a87947 */ /* 0x000fec0003800000 */
.L_x_2925:
[----:B------:R-:W-:Y:S01]  /*4e00*/  ISETP.GT.AND P4, PT, R2, RZ, PT ;  /* 0x000000ff0200720c */ /* 0x000fe20003f84270 */
[----:B------:R-:W-:-:S12]  /*4e10*/  @!P2 BRA `(.L_x_2934) ;  /* 0x00000000003ca947 */ /* 0x000fd80003800000 */
[----:B0-----:R-:W-:Y:S01]  /*4e20*/  @P4 FFMA.FTZ R149, R179, R153, R152 ;  /* 0x00000099b3954223 */ /* 0x001fe20000010098 */
[----:B------:R-:W-:Y:S02]  /*4e30*/  SHF.L.U32 R148, R140, 0x10, RZ ;  /* 0x000000108c947819 */ /* 0x000fe400000006ff */
[----:B------:R-:W-:Y:S01]  /*4e40*/  LOP3.LUT P3, RZ, R158, 0xff, RZ, 0xc0, !PT ;  /* 0x000000ff9eff7812 */ /* 0x000fe2000786c0ff */
[----:B------:R-:W-:-:S04]  /*4e50*/  @P4 FADD.FTZ R149, R180, -R149 ;  /* 0x80000095b4954221 */ /* 0x000fc80000010000 */
[----:B------:R-:W-:Y:S01]  /*4e60*/  @P4 FFMA.FTZ R148, R211, R149, R148 ;  /* 0x00000095d3944223 */ /* 0x000fe20000010094 */
[----:B------:R-:W-:-:S03]  /*4e70*/  MOV R149, RZ ;  /* 0x000000ff00957202 */ /* 0x000fc60000000f00 */
[----:B------:R-:W-:-:S04]  /*4e80*/  FMUL.FTZ R148, R148, UR17 ;  /* 0x0000001194947c20 */ /* 0x000fc80008410000 */
[----:B------:R-:W-:Y:S01]  /*4e90*/  FMUL.FTZ R151, R148, UR16 ;  /* 0x0000001094977c20 */ /* 0x000fe20008410000 */
[----:B-----5:R-:W-:-:S03]  /*4ea0*/  @P3 SHF.L.U32 R150, R128, 0x10, RZ ;  /* 0x0000001080963819 */ /* 0x020fc600000006ff */
[-C--:B------:R-:W-:Y:S02]  /*4eb0*/  FMUL.FTZ R148, R16, R151.reuse ;  /* 0x0000009710947220 */ /* 0x080fe40000410000 */
[----:B------:R-:W-:-:S03]  /*4ec0*/  @P3 FMUL.FTZ R149, R150, R151 ;  /* 0x0000009796953220 */ /* 0x000fc60000410000 */
[----:B------:R-:W-:Y:S01]  /*4ed0*/  FSEL R148, R148, RZ, P3 ;  /* 0x000000ff94947208 */ /* 0x000fe20001800000 */
[----:B------:R-:W-:-:S03]  /*4ee0*/  FADD.FTZ R116, R116, R149 ;  /* 0x0000009574747221 */ /* 0x000fc60000010000 */
[----:B------:R-:W-:-:S04]  /*4ef0*/  F2FP.BF16.F32.PACK_AB R148, RZ, R148 ;  /* 0x00000094ff94723e */ /* 0x000fc800000010ff */
[----:B------:R-:W-:-:S07]  /*4f00*/  PRMT R132, R148, 0x7610, R132 ;  /* 0x0000761094847816 */ /* 0x000fce0000000084 */
.L_x_2934:
[----:B------:R-:W-:Y:S05]  /*4f10*/  @!P2 BRA `(.L_x_2935) ;  /* 0x000000000044a947 */ /* 0x000fea0003800000 */
[----:B0-----:R-:W-:Y:S01]  /*4f20*/  PRMT R148, R140, 0x7632, R148 ;  /* 0x000076328c947816 */ /* 0x001fe20000000094 */
[----:B------:R-:W-:Y:S01]  /*4f30*/  @P4 FFMA.FTZ R150, R194, R153, R152 ;  /* 0x00000099c2964223 */ /* 0x000fe20000010098 */
[----:B------:R-:W-:Y:S02]  /*4f40*/  LOP3.LUT P3, RZ, R158, 0xff00, RZ, 0xc0, !PT ;  /* 0x0000ff009eff7812 */ /* 0x000fe4000786c0ff */
[----:B------:R-:W-:Y:S01]  /*4f50*/  SHF.L.U32 R148, R148, 0x10, RZ ;  /* 0x0000001094947819 */ /* 0x000fe200000006ff */
[----:B------:R-:W-:-:S04]  /*4f60*/  @P4 FADD.FTZ R150, R193, -R150 ;  /* 0x80000096c1964221 */ /* 0x000fc80000010000 */
[----:B------:R-:W-:-:S04]  /*4f70*/  @P4 FFMA.FTZ R148, R211, R150, R148 ;  /* 0x00000096d3944223 */ /* 0x000fc80000010094 */
[----:B------:R-:W-:Y:S02]  /*4f80*/  FMUL.FTZ R148, R148, UR17 ;  /* 0x0000001194947c20 */ /* 0x000fe40008410000 */
[----:B-----5:R-:W-:Y:S02]  /*4f90*/  @P3 PRMT R149, R128, 0x7632, R149 ;  /* 0x0000763280953816 */ /* 0x020fe40000000095 */
        /* <DEDUP_REMOVED lines=9> */
.L_x_2935:
[----:B------:R-:W-:Y:S05]  /*5030*/  @!P2 BRA `(.L_x_2936) ;  /* 0x00000000003ca947 */ /* 0x000fea0003800000 */
        /* <DEDUP_REMOVED lines=15> */
.L_x_2936:
        /* <DEDUP_REMOVED lines=18> */
.L_x_2937:
        /* <DEDUP_REMOVED lines=16> */
.L_x_2938:
        /* <DEDUP_REMOVED lines=18> */
.L_x_2939:
        /* <DEDUP_REMOVED lines=16> */
.L_x_2940:
[----:B------:R-:W-:Y:S05]  /*5570*/  @!P2 BRA `(.L_x_2933) ;  /* 0x0000001000c8a947 */ /* 0x000fea0003800000 */
[----:B0-----:R-:W-:Y:S01]  /*5580*/  PRMT R148, R143, 0x7632, R148 ;  /* 0x000076328f947816 */ /* 0x001fe20000000094 */
        /* <DEDUP_REMOVED lines=9> */
[----:B-----5:R-:W-:Y:S02]  /*5620*/  @P3 PRMT R149, R131, 0x7632, R149 ;  /* 0x0000763283953816 */ /* 0x020fe40000000095 */
        /* <DEDUP_REMOVED lines=8> */
.L_x_2924:
[----:B------:R-:W-:Y:S05]  /*56b0*/  @!P0 BRA `(.L_x_2941) ;  /* 0x0000000800448947 */ /* 0x000fea0003800000 */
[-CC-:B0-----:R-:W-:Y:S01]  /*56c0*/  FFMA.FTZ R137, R179, R153.reuse, R152.reuse ;  /* 0x00000099b3897223 */ /* 0x181fe20000010098 */
        /* <DEDUP_REMOVED lines=10> */
[----:B------:R-:W-:Y:S01]  /*5770*/  LOP3.LUT P4, RZ, R158, 0xff, RZ, 0xc0, !PT ;  /* 0x000000ff9eff7812 */ /* 0x000fe2000788c0ff */
[----:B------:R-:W-:Y:S01]  /*5780*/  FMUL.FTZ R136, R139, UR17 ;  /* 0x000000118b887c20 */ /* 0x000fe20008410000 */
[----:B------:R-:W-:-:S03]  /*5790*/  IMAD.MOV.U32 R137, RZ, RZ, RZ ;  /* 0x000000ffff897224 */ /* 0x000fc600078e00ff */
        /* <DEDUP_REMOVED lines=8> */
.L_x_2942:
[----:B------:R-:W-:Y:S01]  /*5820*/  F2FP.BF16.F32.PACK_AB R136, RZ, R139 ;  /* 0x0000008bff88723e */ /* 0x000fe200000010ff */
[----:B------:R-:W-:Y:S01]  /*5830*/  FFMA.FTZ R154, R196, R153, R152 ;  /* 0x00000099c49a7223 */ /* 0x000fe20000010098 */
[----:B------:R-:W-:Y:S01]  /*5840*/  FMUL.FTZ R149, R211, R150 ;  /* 0x00000096d3957220 */ /* 0x000fe20000410000 */
[----:B------:R-:W-:Y:S01]  /*5850*/  FSEL R148, R138, RZ, P3 ;  /* 0x000000ff8a947208 */ /* 0x000fe20001800000 */
[----:B------:R-:W-:Y:S06]  /*5860*/  @!P2 BRA `(.L_x_2943) ;  /* 0x000000000030a947 */ /* 0x000fec0003800000 */
[----:B------:R-:W-:Y:S01]  /*5870*/  LOP3.LUT P4, RZ, R158, 0xff00, RZ, 0xc0, !PT ;  /* 0x0000ff009eff7812 */ /* 0x000fe2000788c0ff */
[----:B------:R-:W-:Y:S01]  /*5880*/  FMUL.FTZ R137, R148, UR17 ;  /* 0x0000001194897c20 */ /* 0x000fe20008410000 */
[----:B------:R-:W-:-:S03]  /*5890*/  MOV R138, RZ ;  /* 0x000000ff008a7202 */ /* 0x000fc60000000f00 */
        /* <DEDUP_REMOVED lines=9> */
.L_x_2943:
[----:B------:R-:W-:Y:S01]  /*5930*/  F2FP.BF16.F32.PACK_AB R148, RZ, R148 ;  /* 0x00000094ff94723e */ /* 0x000fe200000010ff */
[----:B------:R-:W-:Y:S01]  /*5940*/  FFMA.FTZ R151, R183, R153, R152 ;  /* 0x00000099b7977223 */ /* 0x000fe20000010098 */
[----:B------:R-:W-:Y:S01]  /*5950*/  FADD.FTZ R154, R195, -R154 ;  /* 0x8000009ac39a7221 */ /* 0x000fe20000010000 */
[----:B------:R-:W-:Y:S01]  /*5960*/  FSEL R149, R149, RZ, P3 ;  /* 0x000000ff95957208 */ /* 0x000fe20001800000 */
[----:B------:R-:W-:Y:S06]  /*5970*/  @!P2 BRA `(.L_x_2944) ;  /* 0x00000000002ca947 */ /* 0x000fec0003800000 */
[----:B------:R-:W-:Y:S01]  /*5980*/  LOP3.LUT P4, RZ, R158, 0xff0000, RZ, 0xc0, !PT ;  /* 0x00ff00009eff7812 */ /* 0x000fe2000788c0ff */
[----:B------:R-:W-:-:S04]  /*5990*/  FMUL.FTZ R137, R149, UR17 ;  /* 0x0000001195897c20 */ /* 0x000fc80008410000 */
[----:B------:R-:W-:Y:S01]  /*59a0*/  FMUL.FTZ R139, R137, UR16 ;  /* 0x00000010898b7c20 */ /* 0x000fe20008410000 */
[----:B------:R-:W-:-:S03]  /*59b0*/  HFMA2 R137, -RZ, RZ, 0, 0 ;  /* 0x00000000ff897431 */ /* 0x000fc600000001ff */
[----:B------:R-:W-:-:S04]  /*59c0*/  FMUL.FTZ R138, R18, R139 ;  /* 0x0000008b128a7220 */ /* 0x000fc80000410000 */
[----:B-----5:R-:W-:Y:S02]  /*59d0*/  @P4 SHF.L.U32 R150, R129, 0x10, RZ ;  /* 0x0000001081964819 */ /* 0x020fe400000006ff */
[----:B------:R-:W-:-:S03]  /*59e0*/  FSEL R138, R138, RZ, P4 ;  /* 0x000000ff8a8a7208 */ /* 0x000fc60002000000 */
[----:B------:R-:W-:Y:S01]  /*59f0*/  @P4 FMUL.FTZ R137, R150, R139 ;  /* 0x0000008b96894220 */ /* 0x000fe20000410000 */
[----:B------:R-:W-:-:S03]  /*5a00*/  F2FP.BF16.F32.PACK_AB R138, RZ, R138 ;  /* 0x0000008aff8a723e */ /* 0x000fc600000010ff */
[----:B------:R-:W-:Y:S01]  /*5a10*/  FADD.FTZ R118, R118, R137 ;  /* 0x0000008976767221 */ /* 0x000fe20000010000 */
[----:B------:R-:W-:-:S07]  /*5a20*/  PRMT R133, R138, 0x7610, R133 ;  /* 0x000076108a857816 */ /* 0x000fce0000000085 */
.L_x_2944:
        /* <DEDUP_REMOVED lines=10> */
[----:B------:R-:W-:Y:S01]  /*5ad0*/  LOP3.LUT P4, RZ, R158, 0xff000000, RZ, 0xc0, !PT ;  /* 0xff0000009eff7812 */ /* 0x000fe2000788c0ff */
[----:B------:R-:W-:-:S04]  /*5ae0*/  FMUL.FTZ R138, R151, UR17 ;  /* 0x00000011978a7c20 */ /* 0x000fc80008410000 */
[----:B------:R-:W-:Y:S01]  /*5af0*/  FMUL.FTZ R154, R138, UR16 ;  /* 0x000000108a9a7c20 */ /* 0x000fe20008410000 */
[----:B------:R-:W-:-:S03]  /*5b00*/  MOV R138, RZ ;  /* 0x000000ff008a7202 */ /* 0x000fc60000000f00 */
        /* <DEDUP_REMOVED lines=8> */
.L_x_2945:
        /* <DEDUP_REMOVED lines=8> */
[----:B------:R-:W-:-:S03]  /*5c10*/  HFMA2 R139, -RZ, RZ, 0, 0 ;  /* 0x00000000ff8b7431 */ /* 0x000fc600000001ff */
        /* <DEDUP_REMOVED lines=8> */
.L_x_2946:
[----:B------:R-:W-:Y:S01]  /*5ca0*/  F2FP.BF16.F32.PACK_AB R160, RZ, R150 ;  /* 0x00000096ffa0723e */ /* 0x000fe200000010ff */
[C---:B------:R-:W-:Y:S01]  /*5cb0*/  FMUL.FTZ R150, R211.reuse, R162 ;  /* 0x000000a2d3967220 */ /* 0x040fe20000410000 */
        /* <DEDUP_REMOVED lines=15> */
.L_x_2947:
[----:B------:R-:W-:Y:S02]  /*5db0*/  F2FP.BF16.F32.PACK_AB R162, RZ, R162 ;  /* 0x000000a2ffa2723e */ /* 0x000fe400000010ff */
[----:B------:R-:W-:Y:S02]  /*5dc0*/  FSEL R151, R151, RZ, P3 ;  /* 0x000000ff97977208 */ /* 0x000fe40001800000 */
        /* <DEDUP_REMOVED lines=13> */
.L_x_2948:
        /* <DEDUP_REMOVED lines=9> */
[----:B------:R-:W-:-:S03]  /*5f30*/  MOV R148, RZ ;  /* 0x000000ff00947202 */ /* 0x000fc60000000f00 */
        /* <DEDUP_REMOVED lines=9> */
.L_x_2941:
[----:B------:R-:W-:Y:S05]  /*5fd0*/  @!P2 BRA `(.L_x_2949) ;  /* 0x000000000040a947 */ /* 0x000fea0003800000 */
[----:B0-----:R-:W-:Y:S01]  /*5fe0*/  FFMA.FTZ R149, R179, R153, R152 ;  /* 0x00000099b3957223 */ /* 0x001fe20000010098 */
[----:B------:R-:W-:Y:S02]  /*5ff0*/  ISETP.GT.AND P3, PT, R2, RZ, PT ;  /* 0x000000ff0200720c */ /* 0x000fe40003f64270 */
[----:B------:R-:W-:Y:S01]  /*6000*/  LOP3.LUT P4, RZ, R158, 0xff, RZ, 0xc0, !PT ;  /* 0x000000ff9eff7812 */ /* 0x000fe2000788c0ff */
[----:B------:R-:W-:Y:S01]  /*6010*/  FADD.FTZ R148, R180, -R149 ;  /* 0x80000095b4947221 */ /* 0x000fe20000010000 */
[----:B------:R-:W-:-:S03]  /*6020*/  HFMA2 R149, -RZ, RZ, 0, 0 ;  /* 0x00000000ff957431 */ /* 0x000fc600000001ff */
[----:B------:R-:W-:-:S05]  /*6030*/  FMUL.FTZ R148, R211, R148 ;  /* 0x00000094d3947220 */ /* 0x000fca0000410000 */
[----:B------:R-:W-:-:S03]  /*6040*/  FSEL R148, R148, RZ, P3 ;  /* 0x000000ff94947208 */ /* 0x000fc60001800000 */
[----:B-----5:R-:W-:Y:S02]  /*6050*/  @P4 SHF.L.U32 R150, R128, 0x10, RZ ;  /* 0x0000001080964819 */ /* 0x020fe400000006ff */
        /* <DEDUP_REMOVED lines=8> */
.L_x_2949:
[----:B------:R-:W-:Y:S05]  /*60e0*/  @!P2 BRA `(.L_x_2950) ;  /* 0x000000000044a947 */ /* 0x000fea0003800000 */
[----:B0-----:R-:W-:Y:S01]  /*60f0*/  FFMA.FTZ R148, R194, R153, R152 ;  /* 0x00000099c2947223 */ /* 0x001fe20000010098 */
[----:B------:R-:W-:Y:S02]  /*6100*/  ISETP.GT.AND P3, PT, R2, RZ, PT ;  /* 0x000000ff0200720c */ /* 0x000fe40003f64270 */
[----:B------:R-:W-:Y:S01]  /*6110*/  LOP3.LUT P4, RZ, R158, 0xff00, RZ, 0xc0, !PT ;  /* 0x0000ff009eff7812 */ /* 0x000fe2000788c0ff */
[----:B------:R-:W-:-:S04]  /*6120*/  FADD.FTZ R148, R193, -R148 ;  /* 0x80000094c1947221 */ /* 0x000fc80000010000 */
[----:B------:R-:W-:-:S05]  /*6130*/  FMUL.FTZ R148, R211, R148 ;  /* 0x00000094d3947220 */ /* 0x000fca0000410000 */
[----:B------:R-:W-:-:S03]  /*6140*/  FSEL R148, R148, RZ, P3 ;  /* 0x000000ff94947208 */ /* 0x000fc60001800000 */
[----:B-----5:R-:W-:Y:S02]  /*6150*/  @P4 PRMT R149, R128, 0x7632, R149 ;  /* 0x0000763280954816 */ /* 0x020fe40000000095 */
        /* <DEDUP_REMOVED lines=10> */
.L_x_2950:
        /* <DEDUP_REMOVED lines=17> */
.L_x_2951:
        /* <DEDUP_REMOVED lines=18> */
.L_x_2952:
        /* <DEDUP_REMOVED lines=17> */
.L_x_2953:
        /* <DEDUP_REMOVED lines=18> */
.L_x_2954:
        /* <DEDUP_REMOVED lines=8> */
[----:B-----5:R-:W-:Y:S02]  /*66e0*/  @P4 IMAD.U32 R150, R131, 0x10000, RZ ;  /* 0x0001000083964824 */ /* 0x020fe400078e00ff */
        /* <DEDUP_REMOVED lines=8> */
.L_x_2955:
[----:B------:R-:W-:Y:S05]  /*6770*/  @!P2 BRA `(.L_x_2933) ;  /* 0x000000000048a947 */ /* 0x000fea0003800000 */
[----:B0-----:R-:W-:Y:S01]  /*6780*/  FFMA.FTZ R148, R200, R153, R152 ;  /* 0x00000099c8947223 */ /* 0x001fe20000010098 */
[----:B------:R-:W-:Y:S02]  /*6790*/  ISETP.GE.U32.AND P3, PT, R158, RZ, PT ;  /* 0x000000ff9e00720c */ /* 0x000fe40003f66070 */
[----:B------:R-:W-:Y:S01]  /*67a0*/  ISETP.GT.AND P4, PT, R2, RZ, PT ;  /* 0x000000ff0200720c */ /* 0x000fe20003f84270 */
[----:B------:R-:W-:Y:S01]  /*67b0*/  FADD.FTZ R148, R199, -R148 ;  /* 0x80000094c7947221 */ /* 0x000fe20000010000 */
[----:B------:R-:W-:-:S03]  /*67c0*/  ISETP.GE.U32.AND.EX P3, PT, R159, 0x1000000, PT, P3 ;  /* 0x010000009f00780c */ /* 0x000fc60003f66130 */
[----:B------:R-:W-:-:S05]  /*67d0*/  FMUL.FTZ R148, R211, R148 ;  /* 0x00000094d3947220 */ /* 0x000fca0000410000 */
[----:B------:R-:W-:-:S05]  /*67e0*/  FSEL R148, R148, RZ, P4 ;  /* 0x000000ff94947208 */ /* 0x000fca0002000000 */
[----:B------:R-:W-:Y:S01]  /*67f0*/  FMUL.FTZ R148, R148, UR17 ;  /* 0x0000001194947c20 */ /* 0x000fe20008410000 */
[----:B-----5:R-:W-:-:S03]  /*6800*/  @P3 PRMT R149, R131, 0x7632, R149 ;  /* 0x0000763283953816 */ /* 0x020fc60000000095 */
        /* <DEDUP_REMOVED lines=9> */
.L_x_2933:
        /* <DEDUP_REMOVED lines=12> */
.L_x_2956:
[----:B------:R-:W-:Y:S05]  /*6960*/  @!P1 BRA `(.L_x_2957) ;  /* 0x0000001000849947 */ /* 0x000fea0003800000 */
[----:B------:R-:W-:Y:S05]  /*6970*/  @!P0 BRA `(.L_x_2958) ;  /* 0x0000000800548947 */ /* 0x000fea0003800000 */
[----:B------:R-:W-:Y:S02]  /*6980*/  ISETP.GT.AND P1, PT, R2, RZ, PT ;  /* 0x000000ff0200720c */ /* 0x000fe40003f24270 */
[----:B------:R-:W-:Y:S02]  /*6990*/  PRMT R2, R144, 0x7632, R2 ;  /* 0x0000763290027816 */ /* 0x000fe40000000002 */
[C---:B0-----:R-:W-:Y:S02]  /*69a0*/  PRMT R148, R145.reuse, 0x7632, R148 ;  /* 0x0000763291947816 */ /* 0x041fe40000000094 */
[----:B------:R-:W-:Y:S02]  /*69b0*/  SHF.L.U32 R154, R2, 0x10, RZ ;  /* 0x00000010029a7819 */ /* 0x000fe400000006ff */
[----:B------:R-:W-:Y:S02]  /*69c0*/  SHF.L.U32 R160, R145, 0x10, RZ ;  /* 0x0000001091a07819 */ /* 0x000fe400000006ff */
[----:B------:R-:W-:-:S02]  /*69d0*/  SHF.L.U32 R162, R148, 0x10, RZ ;  /* 0x0000001094a27819 */ /* 0x000fc400000006ff */
[----:B------:R-:W-:Y:S01]  /*69e0*/  PRMT R2, R147, 0x7632, R2 ;  /* 0x0000763293027816 */ /* 0x000fe20000000002 */
[-CC-:B------:R-:W-:Y:S01]  /*69f0*/  @P1 FFMA.FTZ R138, R202, R153.reuse, R152.reuse ;  /* 0x00000099ca8a1223 */ /* 0x180fe20000010098 */
[-CC-:B------:R-:W-:Y:S01]  /*6a00*/  @P1 FFMA.FTZ R139, R189, R153.reuse, R152.reuse ;  /* 0x00000099bd8b1223 */ /* 0x180fe20000010098 */
[-CC-:B------:R-:W-:Y:S01]  /*6a10*/  @P1 FFMA.FTZ R150, R204, R153.reuse, R152.reuse ;  /* 0x00000099cc961223 */ /* 0x180fe20000010098 */
[-C--:B------:R-:W-:Y:S01]  /*6a20*/  @P1 FFMA.FTZ R137, R187, R153.reuse, R152 ;  /* 0x00000099bb891223 */ /* 0x080fe20000010098 */
[----:B------:R-:W-:Y:S01]  /*6a30*/  @P1 FADD.FTZ R138, R203, -R138 ;  /* 0x8000008acb8a1221 */ /* 0x000fe20000010000 */
[----:B------:R-:W-:Y:S01]  /*6a40*/  @P1 FADD.FTZ R139, R190, -R139 ;  /* 0x8000008bbe8b1221 */ /* 0x000fe20000010000 */
[-CC-:B------:R-:W-:Y:S01]  /*6a50*/  @P1 FFMA.FTZ R151, R191, R153.reuse, R152.reuse ;  /* 0x00000099bf971223 */ /* 0x180fe20000010098 */
[-C--:B------:R-:W-:Y:S01]  /*6a60*/  @P1 FFMA.FTZ R158, R206, R153.reuse, R152 ;  /* 0x00000099ce9e1223 */ /* 0x080fe20000010098 */
[----:B------:R-:W-:Y:S01]  /*6a70*/  @P1 FFMA.FTZ R154, R211, R138, R154 ;  /* 0x0000008ad39a1223 */ /* 0x000fe2000001009a */
[-C--:B------:R-:W-:Y:S01]  /*6a80*/  @P1 FFMA.FTZ R159, R201, R153.reuse, R152 ;  /* 0x00000099c99f1223 */ /* 0x080fe20000010098 */
[----:B------:R-:W-:Y:S01]  /*6a90*/  @P1 FADD.FTZ R149, R205, -R150 ;  /* 0x80000096cd951221 */ /* 0x000fe20000010000 */
[----:B------:R-:W-:Y:S01]  /*6aa0*/  PRMT R138, R146, 0x7632, R138 ;  /* 0x00007632928a7816 */ /* 0x000fe2000000008a */
[----:B------:R-:W-:Y:S01]  /*6ab0*/  @P1 FFMA.FTZ R152, R210, R153, R152 ;  /* 0x00000099d2981223 */ /* 0x000fe20000010098 */
[C---:B------:R-:W-:Y:S01]  /*6ac0*/  @P1 FFMA.FTZ R160, R211.reuse, R139, R160 ;  /* 0x0000008bd3a01223 */ /* 0x040fe200000100a0 */
[----:B------:R-:W-:Y:S01]  /*6ad0*/  SHF.L.U32 R136, R146, 0x10, RZ ;  /* 0x0000001092887819 */ /* 0x000fe200000006ff */
        /* <DEDUP_REMOVED lines=13> */
[C---:B------:R-:W-:Y:S01]  /*6bb0*/  @P1 FFMA.FTZ R2, R211.reuse, R149, R2 ;  /* 0x00000095d3021223 */ /* 0x040fe20000010002 */
[----:B------:R-:W-:Y:S01]  /*6bc0*/  @P1 FFMA.FTZ R148, R211, R137, R148 ;  /* 0x00000089d3941223 */ /* 0x000fe20000010094 */
        /* <DEDUP_REMOVED lines=12> */
.L_x_2959:
        /* <DEDUP_REMOVED lines=19> */
.L_x_2960:
        /* <DEDUP_REMOVED lines=12> */
.L_x_2961:
        /* <DEDUP_REMOVED lines=13> */
.L_x_2962:
        /* <DEDUP_REMOVED lines=12> */
.L_x_2963:
        /* <DEDUP_REMOVED lines=13> */
.L_x_2964:
        /* <DEDUP_REMOVED lines=12> */
.L_x_2965:
        /* <DEDUP_REMOVED lines=19> */
.L_x_2958:
[----:B------:R-:W-:Y:S01]  /*72d0*/  ISETP.GT.AND P3, PT, R2, RZ, PT ;  /* 0x000000ff0200720c */ /* 0x000fe20003f64270 */
[----:B------:R-:W-:-:S12]  /*72e0*/  @!P2 BRA `(.L_x_2967) ;  /* 0x00000000003ca947 */ /* 0x000fd80003800000 */
[----:B0-----:R-:W-:Y:S01]  /*72f0*/  @P3 FFMA.FTZ R149, R187, R153, R152 ;  /* 0x00000099bb953223 */ /* 0x001fe20000010098 */
[----:B------:R-:W-:Y:S01]  /*7300*/  IMAD.U32 R2, R144, 0x10000, RZ ;  /* 0x0001000090027824 */ /* 0x000fe200078e00ff */
[----:B------:R-:W-:Y:S02]  /*7310*/  LOP3.LUT P1, RZ, R156, 0xff, RZ, 0xc0, !PT ;  /* 0x000000ff9cff7812 */ /* 0x000fe4000782c0ff */
[----:B------:R-:W-:-:S04]  /*7320*/  @P3 FADD.FTZ R149, R188, -R149 ;  /* 0x80000095bc953221 */ /* 0x000fc80000010000 */
[----:B------:R-:W-:Y:S01]  /*7330*/  @P3 FFMA.FTZ R2, R211, R149, R2 ;  /* 0x00000095d3023223 */ /* 0x000fe20000010002 */
[----:B------:R-:W-:-:S03]  /*7340*/  HFMA2 R149, -RZ, RZ, 0, 0 ;  /* 0x00000000ff957431 */ /* 0x000fc600000001ff */
[----:B------:R-:W-:-:S03]  /*7350*/  FMUL.FTZ R2, R2, UR17 ;  /* 0x0000001102027c20 */ /* 0x000fc60008410000 */
[----:B-----5:R-:W-:Y:S01]  /*7360*/  @P1 SHF.L.U32 R148, R128, 0x10, RZ ;  /* 0x0000001080941819 */ /* 0x020fe200000006ff */
[----:B------:R-:W-:-:S04]  /*7370*/  FMUL.FTZ R151, R2, UR16 ;  /* 0x0000001002977c20 */ /* 0x000fc80008410000 */
[-C--:B------:R-:W-:Y:S01]  /*7380*/  FMUL.FTZ R2, R24, R151.reuse ;  /* 0x0000009718027220 */ /* 0x080fe20000410000 */
[----:B------:R-:W-:-:S04]  /*7390*/  @P1 FMUL.FTZ R149, R148, R151 ;  /* 0x0000009794951220 */ /* 0x000fc80000410000 */
[----:B------:R-:W-:Y:S01]  /*73a0*/  FSEL R2, R2, RZ, P1 ;  /* 0x000000ff02027208 */ /* 0x000fe20000800000 */
[----:B------:R-:W-:-:S03]  /*73b0*/  FADD.FTZ R108, R108, R149 ;  /* 0x000000956c6c7221 */ /* 0x000fc60000010000 */
[----:B------:R-:W-:-:S04]  /*73c0*/  F2FP.BF16.F32.PACK_AB R2, RZ, R2 ;  /* 0x00000002ff02723e */ /* 0x000fc800000010ff */
[----:B------:R-:W-:-:S07]  /*73d0*/  PRMT R132, R2, 0x7610, R132 ;  /* 0x0000761002847816 */ /* 0x000fce0000000084 */
.L_x_2967:
[----:B------:R-:W-:Y:S05]  /*73e0*/  @!P2 BRA `(.L_x_2968) ;  /* 0x000000000044a947 */ /* 0x000fea0003800000 */
[----:B------:R-:W-:Y:S01]  /*73f0*/  PRMT R2, R144, 0x7632, R2 ;  /* 0x0000763290027816 */ /* 0x000fe20000000002 */
[----:B0-----:R-:W-:Y:S01]  /*7400*/  @P3 FFMA.FTZ R148, R202, R153, R152 ;  /* 0x00000099ca943223 */ /* 0x001fe20000010098 */
[----:B------:R-:W-:Y:S02]  /*7410*/  LOP3.LUT P1, RZ, R156, 0xff00, RZ, 0xc0, !PT ;  /* 0x0000ff009cff7812 */ /* 0x000fe4000782c0ff */
[----:B------:R-:W-:Y:S01]  /*7420*/  SHF.L.U32 R2, R2, 0x10, RZ ;  /* 0x0000001002027819 */ /* 0x000fe200000006ff */
[----:B------:R-:W-:-:S04]  /*7430*/  @P3 FADD.FTZ R148, R203, -R148 ;  /* 0x80000094cb943221 */ /* 0x000fc80000010000 */
[----:B------:R-:W-:-:S04]  /*7440*/  @P3 FFMA.FTZ R2, R211, R148, R2 ;  /* 0x00000094d3023223 */ /* 0x000fc80000010002 */
[----:B------:R-:W-:Y:S02]  /*7450*/  FMUL.FTZ R2, R2, UR17 ;  /* 0x0000001102027c20 */ /* 0x000fe40008410000 */
[----:B-----5:R-:W-:Y:S02]  /*7460*/  @P1 PRMT R148, R128, 0x7632, R148 ;  /* 0x0000763280941816 */ /* 0x020fe40000000094 */
        /* <DEDUP_REMOVED lines=9> */
.L_x_2968:
[----:B------:R-:W-:Y:S05]  /*7500*/  @!P2 BRA `(.L_x_2969) ;  /* 0x00000000003ca947 */ /* 0x000fea0003800000 */
[----:B0-----:R-:W-:Y:S01]  /*7510*/  @P3 FFMA.FTZ R149, R189, R153, R152 ;  /* 0x00000099bd953223 */ /* 0x001fe20000010098 */
[----:B------:R-:W-:Y:S02]  /*7520*/  SHF.L.U32 R2, R145, 0x10, RZ ;  /* 0x0000001091027819 */ /* 0x000fe400000006ff */
[----:B------:R-:W-:Y:S01]  /*7530*/  LOP3.LUT P1, RZ, R156, 0xff0000, RZ, 0xc0, !PT ;  /* 0x00ff00009cff7812 */ /* 0x000fe2000782c0ff */
[----:B------:R-:W-:-:S04]  /*7540*/  @P3 FADD.FTZ R149, R190, -R149 ;  /* 0x80000095be953221 */ /* 0x000fc80000010000 */
[----:B------:R-:W-:Y:S01]  /*7550*/  @P3 FFMA.FTZ R2, R211, R149, R2 ;  /* 0x00000095d3023223 */ /* 0x000fe20000010002 */
[----:B------:R-:W-:-:S03]  /*7560*/  HFMA2 R149, -RZ, RZ, 0, 0 ;  /* 0x00000000ff957431 */ /* 0x000fc600000001ff */
        /* <DEDUP_REMOVED lines=9> */
.L_x_2969:
        /* <DEDUP_REMOVED lines=18> */
.L_x_2970:
        /* <DEDUP_REMOVED lines=16> */
.L_x_2971:
        /* <DEDUP_REMOVED lines=18> */
.L_x_2972:
        /* <DEDUP_REMOVED lines=16> */
.L_x_2973:
[----:B------:R-:W-:Y:S05]  /*7a40*/  @!P2 BRA `(.L_x_2966) ;  /* 0x0000001000b0a947 */ /* 0x000fea0003800000 */
[----:B------:R-:W-:Y:S01]  /*7a50*/  PRMT R2, R147, 0x7632, R2 ;  /* 0x0000763293027816 */ /* 0x000fe20000000002 */
[----:B------:R-:W-:Y:S01]  /*7a60*/  @P3 FFMA.FTZ R152, R210, R153, R152 ;  /* 0x00000099d2983223 */ /* 0x000fe20000010098 */
[----:B------:R-:W-:Y:S02]  /*7a70*/  ISETP.GE.U32.AND P1, PT, R156, RZ, PT ;  /* 0x000000ff9c00720c */ /* 0x000fe40003f26070 */
[----:B------:R-:W-:Y:S01]  /*7a80*/  SHF.L.U32 R2, R2, 0x10, RZ ;  /* 0x0000001002027819 */ /* 0x000fe200000006ff */
[----:B------:R-:W-:Y:S01]  /*7a90*/  @P3 FADD.FTZ R152, R209, -R152 ;  /* 0x80000098d1983221 */ /* 0x000fe20000010000 */
[----:B------:R-:W-:-:S03]  /*7aa0*/  ISETP.GE.U32.AND.EX P1, PT, R157, 0x1000000, PT, P1 ;  /* 0x010000009d00780c */ /* 0x000fc60003f26110 */
[----:B------:R-:W-:-:S04]  /*7ab0*/  @P3 FFMA.FTZ R2, R211, R152, R2 ;  /* 0x00000098d3023223 */ /* 0x000fc80000010002 */
[----:B------:R-:W-:-:S04]  /*7ac0*/  FMUL.FTZ R2, R2, UR17 ;  /* 0x0000001102027c20 */ /* 0x000fc80008410000 */
[----:B0-----:R-:W-:Y:S01]  /*7ad0*/  FMUL.FTZ R150, R2, UR16 ;  /* 0x0000001002967c20 */ /* 0x001fe20008410000 */
[----:B------:R-:W-:Y:S02]  /*7ae0*/  MOV R2, RZ ;  /* 0x000000ff00027202 */ /* 0x000fe40000000f00 */
[----:B-----5:R-:W-:Y:S01]  /*7af0*/  @P1 PRMT R148, R131, 0x7632, R148 ;  /* 0x0000763283941816 */ /* 0x020fe20000000094 */
[----:B------:R-:W-:-:S03]  /*7b00*/  FMUL.FTZ R149, R31, R150 ;  /* 0x000000961f957220 */ /* 0x000fc60000410000 */
[----:B------:R-:W-:Y:S02]  /*7b10*/  @P1 SHF.L.U32 R148, R148, 0x10, RZ ;  /* 0x0000001094941819 */ /* 0x000fe400000006ff */
[----:B------:R-:W-:-:S03]  /*7b20*/  FSEL R149, R149, RZ, P1 ;  /* 0x000000ff95957208 */ /* 0x000fc60000800000 */
[----:B------:R-:W-:Y:S01]  /*7b30*/  @P1 FMUL.FTZ R2, R150, R148 ;  /* 0x0000009496021220 */ /* 0x000fe20000410000 */
[----:B------:R-:W-:-:S03]  /*7b40*/  F2FP.BF16.F32.PACK_AB R149, RZ, R149 ;  /* 0x00000095ff95723e */ /* 0x000fc600000010ff */
[----:B------:R-:W-:Y:S01]  /*7b50*/  FADD.FTZ R107, R107, R2 ;  /* 0x000000026b6b7221 */ /* 0x000fe20000010000 */
[----:B------:R-:W-:Y:S01]  /*7b60*/  PRMT R135, R135, 0x5410, R149 ;  /* 0x0000541087877816 */ /* 0x000fe20000000095 */
[----:B------:R-:W-:Y:S06]  /*7b70*/  BRA `(.L_x_2966) ;  /* 0x0000001000647947 */ /* 0x000fec0003800000 */
.L_x_2957:
[----:B------:R-:W-:Y:S05]  /*7b80*/  @!P0 BRA `(.L_x_2974) ;  /* 0x00000008002c8947 */ /* 0x000fea0003800000 */
[-CC-:B0-----:R-:W-:Y:S01]  /*7b90*/  FFMA.FTZ R137, R187, R153.reuse, R152.reuse ;  /* 0x00000099bb897223 */ /* 0x181fe20000010098 */
[-CC-:B------:R-:W-:Y:S01]  /*7ba0*/  FFMA.FTZ R136, R202, R153.reuse, R152.reuse ;  /* 0x00000099ca887223 */ /* 0x180fe20000010098 */
[-CC-:B------:R-:W-:Y:S01]  /*7bb0*/  FFMA.FTZ R148, R204, R153.reuse, R152.reuse ;  /* 0x00000099cc947223 */ /* 0x180fe20000010098 */
[----:B------:R-:W-:Y:S01]  /*7bc0*/  ISETP.GT.AND P1, PT, R2, RZ, PT ;  /* 0x000000ff0200720c */ /* 0x000fe20003f24270 */
        /* <DEDUP_REMOVED lines=35> */
.L_x_2975:
[----:B------:R-:W-:Y:S05]  /*7e00*/  @!P2 BRA `(.L_x_2976) ;  /* 0x000000000030a947 */ /* 0x000fea0003800000 */
        /* <DEDUP_REMOVED lines=12> */
.L_x_2976:
[----:B------:R-:W-:Y:S02]  /*7ed0*/  F2FP.BF16.F32.PACK_AB R136, R152, R151 ;  /* 0x000000979888723e */ /* 0x000fe400000010ff */
        /* <DEDUP_REMOVED lines=8> */
[----:B-----5:R-:W-:Y:S01]  /*7f60*/  @P3 IMAD.U32 R138, R129, 0x10000, RZ ;  /* 0x00010000818a3824 */ /* 0x020fe200078e00ff */
[----:B------:R-:W-:-:S03]  /*7f70*/  FSEL R2, R2, RZ, P3 ;  /* 0x000000ff02027208 */ /* 0x000fc60001800000 */
[----:B------:R-:W-:Y:S01]  /*7f80*/  @P3 FMUL.FTZ R137, R138, R151 ;  /* 0x000000978a893220 */ /* 0x000fe20000410000 */
[----:B------:R-:W-:-:S03]  /*7f90*/  F2FP.BF16.F32.PACK_AB R2, RZ, R2 ;  /* 0x00000002ff02723e */ /* 0x000fc600000010ff */
[----:B------:R-:W-:Y:S01]  /*7fa0*/  FADD.FTZ R110, R110, R137 ;  /* 0x000000896e6e7221 */ /* 0x000fe20000010000 */
[----:B------:R-:W-:-:S07]  /*7fb0*/  PRMT R133, R2, 0x7610, R133 ;  /* 0x0000761002857816 */ /* 0x000fce0000000085 */
.L_x_2977:
        /* <DEDUP_REMOVED lines=13> */
.L_x_2978:
[----:B------:R-:W-:Y:S02]  /*8090*/  F2FP.BF16.F32.PACK_AB R137, R152, R139 ;  /* 0x0000008b9889723e */ /* 0x000fe400000010ff */
[----:B------:R-:W-:Y:S02]  /*80a0*/  FSEL R151, R149, RZ, P1 ;  /* 0x000000ff95977208 */ /* 0x000fe40000800000 */
[----:B------:R-:W-:Y:S02]  /*80b0*/  FSEL R150, R150, RZ, P1 ;  /* 0x000000ff96967208 */ /* 0x000fe40000800000 */
        /* <DEDUP_REMOVED lines=14> */
.L_x_2979:
        /* <DEDUP_REMOVED lines=13> */
.L_x_2980:
[----:B------:R-:W-:Y:S05]  /*8270*/  @!P2 BRA `(.L_x_2981) ;  /* 0x00000000002ca947 */ /* 0x000fea0003800000 */
        /* <DEDUP_REMOVED lines=11> */
.L_x_2981:
[----:B------:R-:W-:Y:S02]  /*8330*/  F2FP.BF16.F32.PACK_AB R138, R151, R148 ;  /* 0x00000094978a723e */ /* 0x000fe400000010ff */
[----:B------:R-:W-:Y:S01]  /*8340*/  F2FP.BF16.F32.PACK_AB R139, R211, R150 ;  /* 0x00000096d38b723e */ /* 0x000fe200000010ff */
        /* <DEDUP_REMOVED lines=15> */
.L_x_2974:
        /* <DEDUP_REMOVED lines=17> */
.L_x_2982:
        /* <DEDUP_REMOVED lines=18> */
.L_x_2983:
        /* <DEDUP_REMOVED lines=17> */
.L_x_2984:
        /* <DEDUP_REMOVED lines=18> */
.L_x_2985:
        /* <DEDUP_REMOVED lines=17> */
.L_x_2986:
        /* <DEDUP_REMOVED lines=18> */
.L_x_2987:
        /* <DEDUP_REMOVED lines=17> */
.L_x_2988:
[----:B------:R-:W-:Y:S05]  /*8be0*/  @!P2 BRA `(.L_x_2966) ;  /* 0x000000000048a947 */ /* 0x000fea0003800000 */
[----:B------:R-:W-:Y:S01]  /*8bf0*/  FFMA.FTZ R152, R210, R153, R152 ;  /* 0x00000099d2987223 */ /* 0x000fe20000010098 */
[----:B------:R-:W-:Y:S02]  /*8c00*/  ISETP.GE.U32.AND P1, PT, R156, RZ, PT ;  /* 0x000000ff9c00720c */ /* 0x000fe40003f26070 */
[----:B------:R-:W-:Y:S01]  /*8c10*/  ISETP.GT.AND P3, PT, R2, RZ, PT ;  /* 0x000000ff0200720c */ /* 0x000fe20003f64270 */
[----:B------:R-:W-:Y:S01]  /*8c20*/  FADD.FTZ R152, R209, -R152 ;  /* 0x80000098d1987221 */ /* 0x000fe20000010000 */
[----:B------:R-:W-:-:S03]  /*8c30*/  ISETP.GE.U32.AND.EX P1, PT, R157, 0x1000000, PT, P1 ;  /* 0x010000009d00780c */ /* 0x000fc60003f26110 */
[----:B------:R-:W-:-:S05]  /*8c40*/  FMUL.FTZ R152, R211, R152 ;  /* 0x00000098d3987220 */ /* 0x000fca0000410000 */
[----:B------:R-:W-:-:S05]  /*8c50*/  FSEL R2, R152, RZ, P3 ;  /* 0x000000ff98027208 */ /* 0x000fca0001800000 */
[----:B------:R-:W-:Y:S01]  /*8c60*/  FMUL.FTZ R2, R2, UR17 ;  /* 0x0000001102027c20 */ /* 0x000fe20008410000 */
[----:B0----5:R-:W-:-:S03]  /*8c70*/  @P1 PRMT R148, R131, 0x7632, R148 ;  /* 0x0000763283941816 */ /* 0x021fc60000000094 */
        /* <DEDUP_REMOVED lines=9> */
.L_x_2966:
[----:B0-----:R-:W0:Y:S01]  /*8d10*/  @P0 LDC.64 R148, c[0x0][0x478] ;  /* 0x00011e00ff940b82 */ /* 0x001e220000000a00 */
        /* <DEDUP_REMOVED lines=11> */
.L_x_2886:
        /* <DEDUP_REMOVED lines=29> */
.L_x_2990:
        /* <DEDUP_REMOVED lines=14> */
.L_x_10713:


//--------------------- .text._ZN10layer_norm13ln_bwd_kernelINS_13Kernel_traitsI13__nv_bfloat16S2_fS2_fjLj3072ELj1ELj1ELj4ELj16ENS_18Kernel_traits_baseILj3072ES2_S2_fS2_fjLj128EEEEELb0ELb0ELb0ELb0EEEvNS_9BwdParamsE --------------------------
	.section	.text._ZN10layer_norm13ln_bwd_kernelINS_13Kernel_traitsI13__nv_bfloat16S2_fS2_fjLj3072ELj1ELj1ELj4ELj16ENS_18Kernel_traits_baseILj3072ES2_S2_fS2_fjLj128EEEEELb0ELb0ELb0ELb0EEEvNS_9BwdParamsE,"ax",@progbits
	.align	128
        .global         _ZN10layer_norm13ln_bwd_kernelINS_13Kernel_traitsI13__nv_bfloat16S2_fS2_fjLj3072ELj1ELj1ELj4ELj16ENS_18Kernel_traits_baseILj3072ES2_S2_fS2_fjLj128EEEEELb0ELb0ELb0ELb0EEEvNS_9BwdParamsE
        .type           _ZN10layer_norm13ln_bwd_kernelINS_13Kernel_traitsI13__nv_bfloat16S2_fS2_fjLj3072ELj1ELj1ELj4ELj16ENS_18Kernel_traits_baseILj3072ES2_S2_fS2_fjLj128EEEEELb0ELb0ELb0ELb0EEEvNS_9BwdParamsE,@function
        .size           _ZN10layer_norm13ln_bwd_kernelINS_13Kernel_traitsI13__nv_bfloat16S2_fS2_fjLj3072ELj1ELj1ELj4ELj16ENS_18Kernel_traits_baseILj3072ES2_S2_fS2_fjLj128EEEEELb0ELb0ELb0ELb0EEEvNS_9BwdParamsE,(.L_x_10714 - _ZN10layer_norm13ln_bwd_kernelINS_13Kernel_traitsI13__nv_bfloat16S2_fS2_fjLj3072ELj1ELj1ELj4ELj16ENS_18Kernel_traits_baseILj3072ES2_S2_fS2_fjLj128EEEEELb0ELb0ELb0ELb0EEEvNS_9BwdParamsE)
        .other          _ZN10layer_norm13ln_bwd_kernelINS_13Kernel_traitsI13__nv_bfloat16S2_fS2_fjLj3072ELj1ELj1ELj4ELj16ENS_18Kernel_traits_baseILj3072ES2_S2_fS2_fjLj128EEEEELb0ELb0ELb0ELb0EEEvNS_9BwdParamsE,@"STO_CUDA_ENTRY STV_DEFAULT"
_ZN10layer_norm13ln_bwd_kernelINS_13Kernel_traitsI13__nv_bfloat16S2_fS2_fjLj3072ELj1ELj1ELj4ELj16ENS_18Kernel_traits_baseILj3072ES2_S2_fS2_fjLj128EEEEELb0ELb0ELb0ELb0EEEvNS_9BwdParamsE:
.text._ZN10layer_norm13ln_bwd_kernelINS_13Kernel_traitsI13__nv_bfloat16S2_fS2_fjLj3072ELj1ELj1ELj4ELj16ENS_18Kernel_traits_baseILj3072ES2_S2_fS2_fjLj128EEEEELb0ELb0ELb0ELb0EEEvNS_9BwdParamsE:
        /* <DEDUP_REMOVED lines=99> */
.L_x_3023:
[----:B-----5:R-:W5:Y:S01]  /*0630*/  @UP0 LDCU.64 UR4, c[0x0][0x3e0] ;  /* 0x00007c00ff0407ac */ /* 0x020f620008000a00 */
[----:B------:R-:W-:Y:S01]  /*0640*/  PLOP3.LUT P0, PT, PT, PT, UP0, 0x80, 0x8 ;  /* 0x000000000008781c */ /* 0x000fe20003f0f008 */
[----:B0-----:R-:W-:-:S06]  /*0650*/  UIMAD.WIDE UR12, UR7, 0x4, UR8 ;  /* 0x00000004070c78a5 */ /* 0x001fcc000f8e0208 */
[----:B-1-3--:R-:W-:Y:S02]  /*0660*/  MOV R112, UR12 ;  /* 0x0000000c00707c02 */ /* 0x00afe40008000f00 */
[----:B------:R-:W-:Y:S01]  /*0670*/  MOV R113, UR13 ;  /* 0x0000000d00717c02 */ /* 0x000fe20008000f00 */
[----:B-----5:R-:W-:-:S04]  /*0680*/  @UP0 UIMAD.WIDE UR4, UR7, 0x2, UR4 ;  /* 0x00000002070408a5 */ /* 0x020fc8000f8e0204 */
[----:B------:R-:W5:Y:S01]  /*0690*/  LDG.E R112, desc[UR14][R112.64] ;  /* 0x0000000e70707981 */ /* 0x000f62000c1e1900 */
[----:B------:R-:W-:Y:S01]  /*06a0*/  UIMAD.WIDE UR12, UR7, 0x4, UR10 ;  /* 0x00000004070c78a5 */ /* 0x000fe2000f8e020a */
[----:B--2---:R-:W-:Y:S02]  /*06b0*/  MOV R108, UR4 ;  /* 0x00000004006c7c02 */ /* 0x004fe40008000f00 */
[----:B------:R-:W-:-:S05]  /*06c0*/  MOV R109, UR5 ;  /* 0x00000005006d7c02 */ /* 0x000fca0008000f00 */
[----:B------:R-:W2:Y:S01]  /*06d0*/  @P0 LDG.E.U16 R108, desc[UR14][R108.64] ;  /* 0x0000000e6c6c0981 */ /* 0x000ea2000c1e1500 */
[----:B------:R-:W-:Y:S02]  /*06e0*/  MOV R110, UR12 ;  /* 0x0000000c006e7c02 */ /* 0x000fe40008000f00 */
[----:B------:R-:W-:-:S05]  /*06f0*/  MOV R111, UR13 ;  /* 0x0000000d006f7c02 */ /* 0x000fca0008000f00 */
[----:B------:R-:W3:Y:S01]  /*0700*/  LDG.E R110, desc[UR14][R110.64] ;  /* 0x0000000e6e6e7981 */ /* 0x000ee2000c1e1900 */
[----:B------:R-:W-:Y:S01]  /*0710*/  UIMAD UR4, UR7, UR6, URZ ;  /* 0x00000006070472a4 */ /* 0x000fe2000f8e02ff */
[----:B-1----:R-:W-:Y:S01]  /*0720*/  ISETP.NE.AND P4, PT, RZ, UR16, PT ;  /* 0x00000010ff007c0c */ /* 0x002fe2000bf85270 */
[----:B------:R-:W-:Y:S01]  /*0730*/  UMOV UR12, 0x3f800000 ;  /* 0x3f800000000c7882 */ /* 0x000fe20000000000 */
[----:B------:R-:W0:Y:S01]  /*0740*/  S2R R15, SR_TID.X ;  /* 0x00000000000f7919 */ /* 0x000e220000002100 */
[----:B------:R-:W-:Y:S01]  /*0750*/  USHF.R.S32.HI UR5, URZ, 0x1f, UR4 ;  /* 0x0000001fff057899 */ /* 0x000fe20008011404 */
[C---:B------:R-:W-:Y:S01]  /*0760*/  ISETP.GE.U32.AND P3, PT, R14.reuse, 0x80, PT ;  /* 0x000000800e00780c */ /* 0x040fe20003f66070 */
[----:B------:R-:W-:Y:S01]  /*0770*/  BSSY.RECONVERGENT B0, `(.L_x_2992) ;  /* 0x0000069000007945 */ /* 0x000fe20003800200 */
[----:B------:R-:W-:Y:S01]  /*0780*/  HFMA2 R169, -RZ, RZ, 0, 0 ;  /* 0x00000000ffa97431 */ /* 0x000fe200000001ff */
[----:B------:R-:W-:Y:S01]  /*0790*/  ULEA.HI UR5, UR5, UR4, URZ, 0x3 ;  /* 0x0000000405057291 */ /* 0x000fe2000f8f18ff */
[----:B------:R-:W-:-:S02]  /*07a0*/  ISETP.GE.U32.AND P2, PT, R14, 0x100, PT ;  /* 0x000001000e00780c */ /* 0x000fc40003f46070 */
[----:B------:R-:W-:Y:S02]  /*07b0*/  ISETP.GE.U32.AND P1, PT, R14, 0x180, PT ;  /* 0x000001800e00780c */ /* 0x000fe40003f26070 */
[----:B------:R-:W-:Y:S02]  /*07c0*/  MOV R170, RZ ;  /* 0x000000ff00aa7202 */ /* 0x000fe40000000f00 */
[----:B-----5:R-:W-:-:S04]  /*07d0*/  FSEL R0, R112, RZ, !P4 ;  /* 0x000000ff70007208 */ /* 0x020fc80006000000 */
[----:B------:R-:W-:Y:S02]  /*07e0*/  R2UR UR25, R0 ;  /* 0x00000000001972ca */ /* 0x000fe400000e0000 */
[----:B------:R-:W-:-:S04]  /*07f0*/  MOV R0, UR5 ;  /* 0x0000000500007c02 */ /* 0x000fc80008000f00 */
[----:B0-----:R-:W-:Y:S02]  /*0800*/  LEA.HI.SX32 R0, R0, R15, 0x1d ;  /* 0x0000000f00007211 */ /* 0x001fe400078feaff */
[----:B--2---:R-:W-:Y:S02]  /*0810*/  @P0 R2UR UR13, R108 ;  /* 0x000000006c0d02ca */ /* 0x004fe400000e0000 */
[----:B------:R-:W-:Y:S02]  /*0820*/  MOV R167, R0 ;  /* 0x0000000000a77202 */ /* 0x000fe40000000f00 */
[----:B---3--:R-:W-:-:S09]  /*0830*/  R2UR UR24, R110 ;  /* 0x000000006e1872ca */ /* 0x008fd200000e0000 */
[----:B------:R-:W-:Y:S01]  /*0840*/  @UP0 USHF.L.U32 UR12, UR13, 0x10, URZ ;  /* 0x000000100d0c0899 */ /* 0x000fe200080006ff */
[----:B------:R-:W-:Y:S11]  /*0850*/  @!P3 BRA `(.L_x_2993) ;  /* 0x000000040068b947 */ /* 0x000ff60003800000 */
[----:B------:R-:W0:Y:S08]  /*0860*/  LDC.64 R130, c[0x0][0x3a8] ;  /* 0x0000ea00ff827b82 */ /* 0x000e300000000a00 */
[----:B------:R-:W1:Y:S01]  /*0870*/  LDC.64 R112, c[0x0][0x428] ;  /* 0x00010a00ff707b82 */ /* 0x000e620000000a00 */
[----:B0-----:R-:W-:-:S05]  /*0880*/  IMAD.WIDE.U32 R130, R0, 0x20, R130 ;  /* 0x0000002000827825 */ /* 0x001fca00078e0082 */
[----:B------:R-:W2:Y:S01]  /*0890*/  LDG.E.128 R108, desc[UR14][R130.64] ;  /* 0x0000000e826c7981 */ /* 0x000ea2000c1e1d00 */
[----:B-1----:R-:W-:-:S03]  /*08a0*/  IMAD.WIDE.U32 R112, R0, 0x10, R112 ;  /* 0x0000001000707825 */ /* 0x002fc600078e0070 */
[----:B------:R0:W3:Y:S04]  /*08b0*/  LDG.E.128 R116, desc[UR14][R130.64+0x10] ;  /* 0x0000100e82747981 */ /* 0x0000e8000c1e1d00 */
[----:B------:R-:W3:Y:S01]  /*08c0*/  LDG.E.128 R112, desc[UR14][R112.64] ;  /* 0x0000000e70707981 */ /* 0x000ee2000c1e1d00 */
[----:B----4-:R-:W-:-:S04]  /*08d0*/  ISETP.NE.U32.AND P0, PT, RZ, UR18, PT ;  /* 0x00000012ff007c0c */ /* 0x010fc8000bf05070 */
[----:B------:R-:W-:-:S13]  /*08e0*/  ISETP.NE.AND.EX P0, PT, RZ, UR19, PT, P0 ;  /* 0x00000013ff007c0c */ /* 0x000fda000bf05300 */
[----:B------:R-:W1:Y:S01]  /*08f0*/  @P0 LDC.64 R124, c[0x0][0x438] ;  /* 0x00010e00ff7c0b82 */ /* 0x000e620000000a00 */
[----:B0-----:R-:W-:Y:S02]  /*0900*/  SHF.L.U32 R130, R25, 0x10, RZ ;  /* 0x0000001019827819 */ /* 0x001fe400000006ff */
[----:B------:R-:W-:Y:S01]  /*0910*/  SHF.L.U32 R148, R27, 0x10, RZ ;  /* 0x000000101b947819 */ /* 0x000fe200000006ff */
[----:B-1----:R-:W-:Y:S01]  /*0920*/  @P0 IMAD.WIDE.U32 R136, R0, 0x20, R124 ;  /* 0x0000002000880825 */ /* 0x002fe200078e007c */
[----:B------:R-:W-:-:S04]  /*0930*/  SHF.L.U32 R124, R24, 0x10, RZ ;  /* 0x00000010187c7819 */ /* 0x000fc800000006ff */
[----:B------:R-:W5:Y:S04]  /*0940*/  @P0 LDG.E.128 R80, desc[UR14][R136.64] ;  /* 0x0000000e88500981 */ /* 0x000f68000c1e1d00 */
[----:B------:R0:W5:Y:S02]  /*0950*/  @P0 LDG.E.128 R84, desc[UR14][R136.64+0x10] ;  /* 0x0000100e88540981 */ /* 0x000164000c1e1d00 */
[----:B0-----:R-:W-:Y:S02]  /*0960*/  SHF.L.U32 R136, R26, 0x10, RZ ;  /* 0x000000101a887819 */ /* 0x001fe400000006ff */
[----:B------:R-:W-:Y:S02]  /*0970*/  SHF.L.U32 R159, R11, 0x10, RZ ;  /* 0x000000100b9f7819 */ /* 0x000fe400000006ff */
[----:B------:R-:W-:-:S02]  /*0980*/  SHF.L.U32 R157, R12, 0x10, RZ ;  /* 0x000000100c9d7819 */ /* 0x000fc400000006ff */
[----:B------:R-:W-:Y:S02]  /*0990*/  SHF.L.U32 R166, R13, 0x10, RZ ;  /* 0x000000100da67819 */ /* 0x000fe400000006ff */
[----:B------:R-:W-:Y:S01]  /*09a0*/  IADD3 R167, PT, PT, R0, 0x80, RZ ;  /* 0x0000008000a77810 */ /* 0x000fe20007ffe0ff */
[----:B--2---:R-:W-:Y:S01]  /*09b0*/  FADD.FTZ R108, R108, -UR25 ;  /* 0x800000196c6c7e21 */ /* 0x004fe20008010000 */
[----:B------:R-:W-:-:S03]  /*09c0*/  FADD.FTZ R110, R110, -UR25 ;  /* 0x800000196e6e7e21 */ /* 0x000fc60008010000 */
[----:B------:R-:W-:Y:S01]  /*09d0*/  FMUL.FTZ R125, R108, UR24 ;  /* 0x000000186c7d7c20 */ /* 0x000fe20008410000 */
[----:B---3--:R-:W-:Y:S01]  /*09e0*/  SHF.L.U32 R143, R112, 0x10, RZ ;  /* 0x00000010708f7819 */ /* 0x008fe200000006ff */
[----:B------:R-:W-:-:S04]  /*09f0*/  FMUL.FTZ R131, R110, UR24 ;  /* 0x000000186e837c20 */ /* 0x000fc80008410000 */
[----:B------:R-:W-:Y:S01]  /*0a00*/  FADD.FTZ R52, R52, R143 ;  /* 0x0000008f34347221 */ /* 0x000fe20000010000 */
[-C--:B------:R-:W-:Y:S01]  /*0a10*/  FFMA.FTZ R36, R125, R143.reuse, R36 ;  /* 0x0000008f7d247223 */ /* 0x080fe20000010024 */
[----:B------:R-:W-:Y:S01]  /*0a20*/  FMUL.FTZ R124, R124, R143 ;  /* 0x0000008f7c7c7220 */ /* 0x000fe20000410000 */
[----:B------:R-:W-:Y:S01]  /*0a30*/  SHF.L.U32 R143, R113, 0x10, RZ ;  /* 0x00000010718f7819 */ /* 0x000fe200000006ff */
[----:B------:R-:W-:Y:S01]  /*0a40*/  FADD.FTZ R116, R116, -UR25 ;  /* 0x8000001974747e21 */ /* 0x000fe20008010000 */
[----:B------:R-:W-:-:S03]  /*0a50*/  FADD.FTZ R118, R118, -UR25 ;  /* 0x8000001976767e21 */ /* 0x000fc60008010000 */
[----:B------:R-:W-:Y:S01]  /*0a60*/  FADD.FTZ R54, R54, R143 ;  /* 0x0000008f36367221 */ /* 0x000fe20000010000 */
[-C--:B------:R-:W-:Y:S01]  /*0a70*/  FFMA.FTZ R38, R131, R143.reuse, R38 ;  /* 0x0000008f83267223 */ /* 0x080fe20000010026 */
[----:B------:R-:W-:Y:S01]  /*0a80*/  FMUL.FTZ R130, R130, R143 ;  /* 0x0000008f82827220 */ /* 0x000fe20000410000 */
[----:B------:R-:W-:Y:S01]  /*0a90*/  SHF.L.U32 R143, R114, 0x10, RZ ;  /* 0x00000010728f7819 */ /* 0x000fe200000006ff */
[----:B------:R-:W-:Y:S01]  /*0aa0*/  FMUL.FTZ R137, R116, UR24 ;  /* 0x0000001874897c20 */ /* 0x000fe20008410000 */
[----:B------:R-:W-:Y:S01]  /*0ab0*/  SHF.L.U32 R147, R115, 0x10, RZ ;  /* 0x0000001073937819 */ /* 0x000fe200000006ff */
[----:B------:R-:W-:Y:S01]  /*0ac0*/  FADD.FTZ R111, R111, -UR25 ;  /* 0x800000196f6f7e21 */ /* 0x000fe20008010000 */
[----:B------:R-:W-:Y:S01]  /*0ad0*/  PRMT R113, R113, 0x7632, R113 ;  /* 0x0000763271717816 */ /* 0x000fe20000000071 */
[----:B------:R-:W-:Y:S01]  /*0ae0*/  FADD.FTZ R56, R56, R143 ;  /* 0x0000008f38387221 */ /* 0x000fe20000010000 */
[-C--:B------:R-:W-:Y:S01]  /*0af0*/  FFMA.FTZ R40, R137, R143.reuse, R40 ;  /* 0x0000008f89287223 */ /* 0x080fe20000010028 */
[----:B------:R-:W-:Y:S01]  /*0b00*/  FMUL.FTZ R136, R136, R143 ;  /* 0x0000008f88887220 */ /* 0x000fe20000410000 */
[----:B------:R-:W-:Y:S01]  /*0b10*/  FMUL.FTZ R143, R118, UR24 ;  /* 0x00000018768f7c20 */ /* 0x000fe20008410000 */
[----:B------:R-:W-:Y:S01]  /*0b20*/  PRMT R112, R112, 0x7632, R112 ;  /* 0x0000763270707816 */ /* 0x000fe20000000070 */
[----:B------:R-:W-:Y:S01]  /*0b30*/  FADD.FTZ R58, R58, R147 ;  /* 0x000000933a3a7221 */ /* 0x000fe20000010000 */
[-C--:B------:R-:W-:Y:S01]  /*0b40*/  FMUL.FTZ R148, R148, R147.reuse ;  /* 0x0000009394947220 */ /* 0x080fe20000410000 */
[----:B------:R-:W-:Y:S01]  /*0b50*/  FFMA.FTZ R42, R143, R147, R42 ;  /* 0x000000938f2a7223 */ /* 0x000fe2000001002a */
[----:B------:R-:W-:Y:S01]  /*0b60*/  SHF.L.U32 R108, R113, 0x10, RZ ;  /* 0x00000010716c7819 */ /* 0x000fe200000006ff */
[----:B------:R-:W-:Y:S01]  /*0b70*/  FMUL.FTZ R156, R111, UR24 ;  /* 0x000000186f9c7c20 */ /* 0x000fe20008410000 */
[----:B------:R-:W-:Y:S01]  /*0b80*/  SHF.L.U32 R112, R112, 0x10, RZ ;  /* 0x0000001070707819 */ /* 0x000fe200000006ff */
[----:B------:R-:W-:Y:S01]  /*0b90*/  FADD.FTZ R109, R109, -UR25 ;  /* 0x800000196d6d7e21 */ /* 0x000fe20008010000 */
[----:B------:R-:W-:Y:S01]  /*0ba0*/  SHF.L.U32 R147, R10, 0x10, RZ ;  /* 0x000000100a937819 */ /* 0x000fe200000006ff */
[-C--:B------:R-:W-:Y:S01]  /*0bb0*/  FFMA.FTZ R39, R156, R108.reuse, R39 ;  /* 0x0000006c9c277223 */ /* 0x080fe20000010027 */
[----:B------:R-:W-:Y:S01]  /*0bc0*/  FADD.FTZ R55, R55, R108 ;  /* 0x0000006c37377221 */ /* 0x000fe20000010000 */
[----:B------:R-:W-:Y:S01]  /*0bd0*/  FMUL.FTZ R159, R159, R108 ;  /* 0x0000006c9f9f7220 */ /* 0x000fe20000410000 */
[----:B------:R-:W-:Y:S01]  /*0be0*/  FMUL.FTZ R150, R109, UR24 ;  /* 0x000000186d967c20 */ /* 0x000fe20008410000 */
[----:B------:R-:W-:Y:S01]  /*0bf0*/  FMUL.FTZ R147, R147, R112 ;  /* 0x0000007093937220 */ /* 0x000fe20000410000 */
[----:B------:R-:W-:Y:S01]  /*0c00*/  FADD.FTZ R108, RZ, R124 ;  /* 0x0000007cff6c7221 */ /* 0x000fe20000010000 */
[----:B------:R-:W-:-:S03]  /*0c10*/  FFMA.FTZ R109, R125, R124, RZ ;  /* 0x0000007c7d6d7223 */ /* 0x000fc600000100ff */
[----:B------:R-:W-:Y:S01]  /*0c20*/  FADD.FTZ R111, R108, R147 ;  /* 0x000000936c6f7221 */ /* 0x000fe20000010000 */
[----:B------:R-:W-:Y:S01]  /*0c30*/  FFMA.FTZ R108, R150, R147, R109 ;  /* 0x00000093966c7223 */ /* 0x000fe2000001006d */
[----:B------:R-:W-:Y:S02]  /*0c40*/  PRMT R114, R114, 0x7632, R114 ;  /* 0x0000763272727816 */ /* 0x000fe40000000072 */
[----:B------:R-:W-:Y:S01]  /*0c50*/  FADD.FTZ R110, R111, R130 ;  /* 0x000000826f6e7221 */ /* 0x000fe20000010000 */
[----:B------:R-:W-:Y:S01]  /*0c60*/  FFMA.FTZ R109, R131, R130, R108 ;  /* 0x00000082836d7223 */ /* 0x000fe2000001006c */
[----:B------:R-:W-:Y:S01]  /*0c70*/  SHF.L.U32 R114, R114, 0x10, RZ ;  /* 0x0000001072727819 */ /* 0x000fe200000006ff */
[----:B------:R-:W-:Y:S01]  /*0c80*/  FADD.FTZ R117, R117, -UR25 ;  /* 0x8000001975757e21 */ /* 0x000fe20008010000 */
        /* <DEDUP_REMOVED lines=8> */
[----:B------:R-:W-:Y:S01]  /*0d10*/  FADD.FTZ R119, R119, -UR25 ;  /* 0x8000001977777e21 */ /* 0x000fe20008010000 */
[----:B------:R-:W-:Y:S01]  /*0d20*/  FADD.FTZ R111, R110, R157 ;  /* 0x0000009d6e6f7221 */ /* 0x000fe20000010000 */
[----:B------:R-:W-:-:S02]  /*0d30*/  FFMA.FTZ R108, R162, R157, R109 ;  /* 0x0000009da26c7223 */ /* 0x000fc4000001006d */
[----:B------:R-:W-:Y:S01]  /*0d40*/  FMUL.FTZ R168, R119, UR24 ;  /* 0x0000001877a87c20 */ /* 0x000fe20008410000 */
[-C--:B------:R-:W-:Y:S01]  /*0d50*/  FMUL.FTZ R166, R166, R115.reuse ;  /* 0x00000073a6a67220 */ /* 0x080fe20000410000 */
[----:B------:R-:W-:Y:S01]  /*0d60*/  FADD.FTZ R111, R111, R148 ;  /* 0x000000946f6f7221 */ /* 0x000fe20000010000 */
[----:B------:R-:W-:Y:S01]  /*0d70*/  FFMA.FTZ R109, R143, R148, R108 ;  /* 0x000000948f6d7223 */ /* 0x000fe2000001006c */
[----:B------:R-:W-:Y:S01]  /*0d80*/  FFMA.FTZ R37, R150, R112, R37 ;  /* 0x0000007096257223 */ /* 0x000fe20000010025 */
[----:B------:R-:W-:Y:S01]  /*0d90*/  FADD.FTZ R53, R53, R112 ;  /* 0x0000007035357221 */ /* 0x000fe20000010000 */
[----:B------:R-:W-:Y:S01]  /*0da0*/  FADD.FTZ R57, R57, R114 ;  /* 0x0000007239397221 */ /* 0x000fe20000010000 */
[----:B------:R-:W-:Y:S01]  /*0db0*/  FFMA.FTZ R41, R162, R114, R41 ;  /* 0x00000072a2297223 */ /* 0x000fe20000010029 */
[----:B------:R-:W-:Y:S01]  /*0dc0*/  FADD.FTZ R59, R59, R115 ;  /* 0x000000733b3b7221 */ /* 0x000fe20000010000 */
[C---:B------:R-:W-:Y:S01]  /*0dd0*/  FFMA.FTZ R43, R168.reuse, R115, R43 ;  /* 0x00000073a82b7223 */ /* 0x040fe2000001002b */
[----:B------:R-:W-:Y:S01]  /*0de0*/  FADD.FTZ R169, R111, R166 ;  /* 0x000000a66fa97221 */ /* 0x000fe20000010000 */
[----:B------:R-:W-:-:S07]  /*0df0*/  FFMA.FTZ R170, R168, R166, R109 ;  /* 0x000000a6a8aa7223 */ /* 0x000fce000001006d */
.L_x_2993:
[----:B----4-:R-:W-:Y:S05]  /*0e00*/  BSYNC.RECONVERGENT B0 ;  /* 0x0000000000007941 */ /* 0x010fea0003800200 */
.L_x_2992:
[----:B------:R-:W-:Y:S04]  /*0e10*/  BSSY.RECONVERGENT B0, `(.L_x_2994) ;  /* 0x000005c000007945 */ /* 0x000fe80003800200 */
[----:B------:R-:W-:Y:S05]  /*0e20*/  @!P2 BRA `(.L_x_2995) ;  /* 0x000000040068a947 */ /* 0x000fea0003800000 */
[----:B------:R-:W0:Y:S08]  /*0e30*/  LDC.64 R128, c[0x0][0x3a8] ;  /* 0x0000ea00ff807b82 */ /* 0x000e300000000a00 */
[----:B------:R-:W1:Y:S01]  /*0e40*/  LDC.64 R112, c[0x0][0x428] ;  /* 0x00010a00ff707b82 */ /* 0x000e620000000a00 */
[----:B0-----:R-:W-:-:S05]  /*0e50*/  IMAD.WIDE.U32 R128, R167, 0x20, R128 ;  /* 0x00000020a7807825 */ /* 0x001fca00078e0080 */
[----:B------:R-:W2:Y:S01]  /*0e60*/  LDG.E.128 R108, desc[UR14][R128.64] ;  /* 0x0000000e806c7981 */ /* 0x000ea2000c1e1d00 */
[----:B-1----:R-:W-:-:S03]  /*0e70*/  IMAD.WIDE.U32 R112, R167, 0x10, R112 ;  /* 0x00000010a7707825 */ /* 0x002fc600078e0070 */
[----:B------:R0:W3:Y:S04]  /*0e80*/  LDG.E.128 R116, desc[UR14][R128.64+0x10] ;  /* 0x0000100e80747981 */ /* 0x0000e8000c1e1d00 */
[----:B------:R-:W4:Y:S01]  /*0e90*/  LDG.E.128 R112, desc[UR14][R112.64] ;  /* 0x0000000e70707981 */ /* 0x000f22000c1e1d00 */
[----:B------:R-:W-:-:S04]  /*0ea0*/  ISETP.NE.U32.AND P0, PT, RZ, UR18, PT ;  /* 0x00000012ff007c0c */ /* 0x000fc8000bf05070 */
        /* <DEDUP_REMOVED lines=16> */
[----:B----4-:R-:W-:Y:S01]  /*0fb0*/  SHF.L.U32 R141, R112, 0x10, RZ ;  /* 0x00000010708d7819 */ /* 0x010fe200000006ff */
[----:B------:R-:W-:-:S04]  /*0fc0*/  FMUL.FTZ R129, R110, UR24 ;  /* 0x000000186e817c20 */ /* 0x000fc80008410000 */
[----:B------:R-:W-:Y:S01]  /*0fd0*/  FADD.FTZ R88, R88, R141 ;  /* 0x0000008d58587221 */ /* 0x000fe20000010000 */
[-C--:B------:R-:W-:Y:S01]  /*0fe0*/  FFMA.FTZ R60, R123, R141.reuse, R60 ;  /* 0x0000008d7b3c7223 */ /* 0x080fe2000001003c */
[----:B------:R-:W-:Y:S01]  /*0ff0*/  FMUL.FTZ R122, R122, R141 ;  /* 0x0000008d7a7a7220 */ /* 0x000fe20000410000 */
[----:B------:R-:W-:Y:S01]  /*1000*/  SHF.L.U32 R141, R113, 0x10, RZ ;  /* 0x00000010718d7819 */ /* 0x000fe200000006ff */
[----:B---3--:R-:W-:Y:S01]  /*1010*/  FADD.FTZ R116, R116, -UR25 ;  /* 0x8000001974747e21 */ /* 0x008fe20008010000 */
        /* <DEDUP_REMOVED lines=39> */
[----:B------:R-:W-:Y:S01]  /*1290*/  FFMA.FTZ R61, R146, R112, R61 ;  /* 0x00000070923d7223 */ /* 0x000fe2000001003d */
[----:B------:R-:W-:Y:S01]  /*12a0*/  FADD.FTZ R89, R89, R112 ;  /* 0x0000007059597221 */ /* 0x000fe20000010000 */
[----:B------:R-:W-:Y:S01]  /*12b0*/  FADD.FTZ R119, R119, -UR25 ;  /* 0x8000001977777e21 */ /* 0x000fe20008010000 */
        /* <DEDUP_REMOVED lines=16> */
[----:B------:R-:W-:-:S07]  /*13c0*/  FFMA.FTZ R170, R165, R163, R110 ;  /* 0x000000a3a5aa7223 */ /* 0x000fce000001006e */
.L_x_2995:
[----:B------:R-:W-:Y:S05]  /*13d0*/  BSYNC.RECONVERGENT B0 ;  /* 0x0000000000007941 */ /* 0x000fea0003800200 */
.L_x_2994:
        /* <DEDUP_REMOVED lines=13> */
[----:B------:R-:W-:Y:S02]  /*14b0*/  SHF.L.U32 R140, R2, 0x10, RZ ;  /* 0x00000010028c7819 */ /* 0x000fe400000006ff */
[----:B------:R-:W-:Y:S01]  /*14c0*/  SHF.L.U32 R151, R3, 0x10, RZ ;  /* 0x0000001003977819 */ /* 0x000fe200000006ff */
[----:B-1----:R-:W-:Y:S01]  /*14d0*/  @P0 IMAD.WIDE.U32 R132, R167, 0x20, R120 ;  /* 0x00000020a7840825 */ /* 0x002fe200078e0078 */
[----:B------:R-:W-:-:S04]  /*14e0*/  SHF.L.U32 R120, R32, 0x10, RZ ;  /* 0x0000001020787819 */ /* 0x000fc800000006ff */
[----:B------:R-:W5:Y:S04]  /*14f0*/  @P0 LDG.E.128 R100, desc[UR14][R132.64] ;  /* 0x0000000e84640981 */ /* 0x000f68000c1e1d00 */
[----:B------:R0:W5:Y:S01]  /*1500*/  @P0 LDG.E.128 R104, desc[UR14][R132.64+0x10] ;  /* 0x0000100e84680981 */ /* 0x000162000c1e1d00 */
[----:B------:R-:W-:Y:S02]  /*1510*/  SHF.L.U32 R138, R35, 0x10, RZ ;  /* 0x00000010238a7819 */ /* 0x000fe400000006ff */
[----:B0-----:R-:W-:Y:S02]  /*1520*/  SHF.L.U32 R132, R34, 0x10, RZ ;  /* 0x0000001022847819 */ /* 0x001fe400000006ff */
[----:B------:R-:W-:Y:S01]  /*1530*/  SHF.L.U32 R161, R5, 0x10, RZ ;  /* 0x0000001005a17819 */ /* 0x000fe200000006ff */
[----:B--2---:R-:W-:Y:S01]  /*1540*/  FADD.FTZ R108, R108, -UR25 ;  /* 0x800000196c6c7e21 */ /* 0x004fe20008010000 */
[----:B------:R-:W-:-:S03]  /*1550*/  FADD.FTZ R110, R110, -UR25 ;  /* 0x800000196e6e7e21 */ /* 0x000fc60008010000 */
[----:B------:R-:W-:Y:S01]  /*1560*/  FMUL.FTZ R121, R108, UR24 ;  /* 0x000000186c797c20 */ /* 0x000fe20008410000 */
[C---:B----4-:R-:W-:Y:S02]  /*1570*/  SHF.L.U32 R139, R112.reuse, 0x10, RZ ;  /* 0x00000010708b7819 */ /* 0x050fe400000006ff */
[----:B------:R-:W-:-:S03]  /*1580*/  PRMT R112, R112, 0x7632, R112 ;  /* 0x0000763270707816 */ /* 0x000fc60000000070 */
[----:B------:R-:W-:Y:S01]  /*1590*/  FADD.FTZ R72, R72, R139 ;  /* 0x0000008b48487221 */ /* 0x000fe20000010000 */
[-C--:B------:R-:W-:Y:S01]  /*15a0*/  FFMA.FTZ R44, R121, R139.reuse, R44 ;  /* 0x0000008b792c7223 */ /* 0x080fe2000001002c */
[----:B------:R-:W-:Y:S01]  /*15b0*/  FMUL.FTZ R120, R120, R139 ;  /* 0x0000008b78787220 */ /* 0x000fe20000410000 */
[C---:B------:R-:W-:Y:S01]  /*15c0*/  SHF.L.U32 R139, R113.reuse, 0x10, RZ ;  /* 0x00000010718b7819 */ /* 0x040fe200000006ff */
[----:B------:R-:W-:Y:S01]  /*15d0*/  FMUL.FTZ R127, R110, UR24 ;  /* 0x000000186e7f7c20 */ /* 0x000fe20008410000 */
[----:B------:R-:W-:Y:S01]  /*15e0*/  PRMT R113, R113, 0x7632, R113 ;  /* 0x0000763271717816 */ /* 0x000fe20000000071 */
[----:B------:R-:W-:Y:S01]  /*15f0*/  FADD.FTZ R109, R109, -UR25 ;  /* 0x800000196d6d7e21 */ /* 0x000fe20008010000 */
[----:B------:R-:W-:Y:S01]  /*1600*/  SHF.L.U32 R112, R112, 0x10, RZ ;  /* 0x0000001070707819 */ /* 0x000fe200000006ff */
[----:B------:R-:W-:Y:S01]  /*1610*/  FADD.FTZ R111, R111, -UR25 ;  /* 0x800000196f6f7e21 */ /* 0x000fe20008010000 */
[----:B---3--:R-:W-:Y:S01]  /*1620*/  FADD.FTZ R116, R116, -UR25 ;  /* 0x8000001974747e21 */ /* 0x008fe20008010000 */
[----:B------:R-:W-:Y:S01]  /*1630*/  SHF.L.U32 R108, R113, 0x10, RZ ;  /* 0x00000010716c7819 */ /* 0x000fe200000006ff */
[----:B------:R-:W-:Y:S01]  /*1640*/  FADD.FTZ R74, R74, R139 ;  /* 0x0000008b4a4a7221 */ /* 0x000fe20000010000 */
[-C--:B------:R-:W-:Y:S01]  /*1650*/  FFMA.FTZ R46, R127, R139.reuse, R46 ;  /* 0x0000008b7f2e7223 */ /* 0x080fe2000001002e */
[----:B------:R-:W-:Y:S01]  /*1660*/  FMUL.FTZ R126, R126, R139 ;  /* 0x0000008b7e7e7220 */ /* 0x000fe20000410000 */
[----:B------:R-:W-:Y:S01]  /*1670*/  FMUL.FTZ R142, R109, UR24 ;  /* 0x000000186d8e7c20 */ /* 0x000fe20008410000 */
[----:B------:R-:W-:Y:S01]  /*1680*/  FMUL.FTZ R152, R111, UR24 ;  /* 0x000000186f987c20 */ /* 0x000fe20008410000 */
[----:B------:R-:W-:Y:S01]  /*1690*/  SHF.L.U32 R139, R114, 0x10, RZ ;  /* 0x00000010728b7819 */ /* 0x000fe200000006ff */
[----:B------:R-:W-:Y:S01]  /*16a0*/  FMUL.FTZ R140, R140, R112 ;  /* 0x000000708c8c7220 */ /* 0x000fe20000410000 */
[----:B------:R-:W-:Y:S01]  /*16b0*/  FADD.FTZ R169, R169, R120 ;  /* 0x00000078a9a97221 */ /* 0x000fe20000010000 */
[----:B------:R-:W-:Y:S01]  /*16c0*/  FFMA.FTZ R109, R121, R120, R170 ;  /* 0x00000078796d7223 */ /* 0x000fe200000100aa */
[----:B------:R-:W-:Y:S01]  /*16d0*/  FMUL.FTZ R133, R116, UR24 ;  /* 0x0000001874857c20 */ /* 0x000fe20008410000 */
[----:B------:R-:W-:Y:S01]  /*16e0*/  FADD.FTZ R118, R118, -UR25 ;  /* 0x8000001976767e21 */ /* 0x000fe20008010000 */
[-C--:B------:R-:W-:Y:S01]  /*16f0*/  FFMA.FTZ R47, R152, R108.reuse, R47 ;  /* 0x0000006c982f7223 */ /* 0x080fe2000001002f */
[----:B------:R-:W-:Y:S01]  /*1700*/  FADD.FTZ R75, R75, R108 ;  /* 0x0000006c4b4b7221 */ /* 0x000fe20000010000 */
[----:B------:R-:W-:Y:S01]  /*1710*/  FMUL.FTZ R151, R151, R108 ;  /* 0x0000006c97977220 */ /* 0x000fe20000410000 */
[----:B------:R-:W-:Y:S01]  /*1720*/  FADD.FTZ R169, R169, R140 ;  /* 0x0000008ca9a97221 */ /* 0x000fe20000010000 */
[----:B------:R-:W-:Y:S01]  /*1730*/  FFMA.FTZ R108, R142, R140, R109 ;  /* 0x0000008c8e6c7223 */ /* 0x000fe2000001006d */
[----:B------:R-:W-:Y:S01]  /*1740*/  FADD.FTZ R76, R76, R139 ;  /* 0x0000008b4c4c7221 */ /* 0x000fe20000010000 */
[-C--:B------:R-:W-:Y:S01]  /*1750*/  FFMA.FTZ R48, R133, R139.reuse, R48 ;  /* 0x0000008b85307223 */ /* 0x080fe20000010030 */
[----:B------:R-:W-:Y:S01]  /*1760*/  FMUL.FTZ R132, R132, R139 ;  /* 0x0000008b84847220 */ /* 0x000fe20000410000 */
[----:B------:R-:W-:Y:S01]  /*1770*/  SHF.L.U32 R149, R115, 0x10, RZ ;  /* 0x0000001073957819 */ /* 0x000fe200000006ff */
[----:B------:R-:W-:Y:S01]  /*1780*/  FMUL.FTZ R139, R118, UR24 ;  /* 0x00000018768b7c20 */ /* 0x000fe20008410000 */
[----:B------:R-:W-:Y:S01]  /*1790*/  PRMT R114, R114, 0x7632, R114 ;  /* 0x0000763272727816 */ /* 0x000fe20000000072 */
[----:B------:R-:W-:Y:S01]  /*17a0*/  FADD.FTZ R110, R169, R126 ;  /* 0x0000007ea96e7221 */ /* 0x000fe20000010000 */
[----:B------:R-:W-:Y:S01]  /*17b0*/  FFMA.FTZ R109, R127, R126, R108 ;  /* 0x0000007e7f6d7223 */ /* 0x000fe2000001006c */
[----:B------:R-:W-:Y:S01]  /*17c0*/  FADD.FTZ R78, R78, R149 ;  /* 0x000000954e4e7221 */ /* 0x000fe20000010000 */
[-C--:B------:R-:W-:Y:S01]  /*17d0*/  FFMA.FTZ R50, R139, R149.reuse, R50 ;  /* 0x000000958b327223 */ /* 0x080fe20000010032 */
[----:B------:R-:W-:Y:S01]  /*17e0*/  FMUL.FTZ R138, R138, R149 ;  /* 0x000000958a8a7220 */ /* 0x000fe20000410000 */
[----:B------:R-:W-:Y:S01]  /*17f0*/  SHF.L.U32 R114, R114, 0x10, RZ ;  /* 0x0000001072727819 */ /* 0x000fe200000006ff */
[----:B------:R-:W-:Y:S01]  /*1800*/  FADD.FTZ R117, R117, -UR25 ;  /* 0x8000001975757e21 */ /* 0x000fe20008010000 */
[----:B------:R-:W-:Y:S01]  /*1810*/  SHF.L.U32 R149, R4, 0x10, RZ ;  /* 0x0000001004957819 */ /* 0x000fe200000006ff */
[----:B------:R-:W-:Y:S01]  /*1820*/  FADD.FTZ R111, R110, R151 ;  /* 0x000000976e6f7221 */ /* 0x000fe20000010000 */
[----:B------:R-:W-:Y:S01]  /*1830*/  FFMA.FTZ R108, R152, R151, R109 ;  /* 0x00000097986c7223 */ /* 0x000fe2000001006d */
[----:B------:R-:W-:Y:S01]  /*1840*/  PRMT R115, R115, 0x7632, R115 ;  /* 0x0000763273737816 */ /* 0x000fe20000000073 */
[----:B------:R-:W-:Y:S01]  /*1850*/  FMUL.FTZ R158, R117, UR24 ;  /* 0x00000018759e7c20 */ /* 0x000fe20008410000 */
[----:B------:R-:W-:Y:S01]  /*1860*/  FMUL.FTZ R149, R149, R114 ;  /* 0x0000007295957220 */ /* 0x000fe20000410000 */
[----:B------:R-:W-:Y:S01]  /*1870*/  FADD.FTZ R110, R111, R132 ;  /* 0x000000846f6e7221 */ /* 0x000fe20000010000 */
[----:B------:R-:W-:Y:S01]  /*1880*/  FFMA.FTZ R109, R133, R132, R108 ;  /* 0x00000084856d7223 */ /* 0x000fe2000001006c */
[----:B------:R-:W-:Y:S01]  /*1890*/  FFMA.FTZ R45, R142, R112, R45 ;  /* 0x000000708e2d7223 */ /* 0x000fe2000001002d */
[----:B------:R-:W-:Y:S01]  /*18a0*/  FADD.FTZ R73, R73, R112 ;  /* 0x0000007049497221 */ /* 0x000fe20000010000 */
[----:B------:R-:W-:Y:S01]  /*18b0*/  SHF.L.U32 R112, R115, 0x10, RZ ;  /* 0x0000001073707819 */ /* 0x000fe200000006ff */
[----:B------:R-:W-:Y:S01]  /*18c0*/  FADD.FTZ R119, R119, -UR25 ;  /* 0x8000001977777e21 */ /* 0x000fe20008010000 */
[----:B------:R-:W-:Y:S01]  /*18d0*/  FADD.FTZ R111, R110, R149 ;  /* 0x000000956e6f7221 */ /* 0x000fe20000010000 */
[----:B------:R-:W-:-:S02]  /*18e0*/  FFMA.FTZ R108, R158, R149, R109 ;  /* 0x000000959e6c7223 */ /* 0x000fc4000001006d */
        /* <DEDUP_REMOVED lines=10> */
.L_x_2997:
[----:B------:R-:W-:Y:S05]  /*1990*/  BSYNC.RECONVERGENT B0 ;  /* 0x0000000000007941 */ /* 0x000fea0003800200 */
.L_x_2996:
        /* <DEDUP_REMOVED lines=31> */
.L_x_2999:
[----:B------:R-:W-:Y:S05]  /*1b90*/  BSYNC.RECONVERGENT B0 ;  /* 0x0000000000007941 */ /* 0x000fea0003800200 */
.L_x_2998:
        /* <DEDUP_REMOVED lines=8> */
[----:B------:R-:W-:-:S09]  /*1c20*/  @!UP2 UIADD3 UR5, UPT, UPT, UR4, 0x3000, URZ ;  /* 0x000030000405a890 */ /* 0x000fd2000fffe0ff */
[----:B0-----:R-:W0:Y:S01]  /*1c30*/  LDS.128 R108, [UR5] ;  /* 0x00000005ff6c7984 */ /* 0x001e220008000c00 */
[----:B------:R-:W-:Y:S02]  /*1c40*/  UIADD3 UR5, UPT, UPT, UR4, 0x3030, URZ ;  /* 0x0000303004057890 */ /* 0x000fe4000fffe0ff */
[----:B------:R-:W-:Y:S01]  /*1c50*/  @!UP2 UIADD3 UR5, UPT, UPT, UR4, 0x3010, URZ ;  /* 0x000030100405a890 */ /* 0x000fe2000fffe0ff */
[----:B0-----:R-:W-:Y:S01]  /*1c60*/  FADD.FTZ R113, RZ, R108 ;  /* 0x0000006cff717221 */ /* 0x001fe20000010000 */
[----:B------:R-:W-:-:S03]  /*1c70*/  FADD.FTZ R108, RZ, R109 ;  /* 0x0000006dff6c7221 */ /* 0x000fc60000010000 */
[----:B------:R-:W-:Y:S01]  /*1c80*/  FADD.FTZ R113, R110, R113 ;  /* 0x000000716e717221 */ /* 0x000fe20000010000 */
[----:B------:R-:W-:-:S03]  /*1c90*/  FADD.FTZ R112, R111, R108 ;  /* 0x0000006c6f707221 */ /* 0x000fc60000010000 */
[----:B------:R-:W0:Y:S02]  /*1ca0*/  LDS.128 R108, [UR5] ;  /* 0x00000005ff6c7984 */ /* 0x000e240008000c00 */
[----:B0-----:R-:W-:Y:S01]  /*1cb0*/  FADD.FTZ R112, R112, R109 ;  /* 0x0000006d70707221 */ /* 0x001fe20000010000 */
        /* <DEDUP_REMOVED lines=28> */
[----:B------:R-:W-:-:S03]  /*1e80*/  FMUL.FTZ R110, R113, UR12 ;  /* 0x0000000c716e7c20 */ /* 0x000fc60008410000 */
[----:B------:R-:W-:Y:S02]  /*1e90*/  F2FP.BF16.F32.PACK_AB R108, R109, R108 ;  /* 0x0000006c6d6c723e */ /* 0x000fe400000010ff */
[----:B------:R-:W-:Y:S01]  /*1ea0*/  F2FP.BF16.F32.PACK_AB R109, R110, R111 ;  /* 0x0000006f6e6d723e */ /* 0x000fe200000010ff */
[--C-:B------:R-:W-:Y:S01]  /*1eb0*/  FFMA.FTZ R111, R137, UR4, R112.reuse ;  /* 0x00000004896f7c23 */ /* 0x100fe20008010070 */
[----:B------:R-:W-:-:S03]  /*1ec0*/  FFMA.FTZ R110, R162, UR4, R112 ;  /* 0x00000004a26e7c23 */ /* 0x000fc60008010070 */
[----:B------:R-:W-:Y:S01]  /*1ed0*/  FADD.FTZ R111, R136, -R111 ;  /* 0x8000006f886f7221 */ /* 0x000fe20000010000 */
[----:B------:R-:W-:-:S03]  /*1ee0*/  FADD.FTZ R110, R157, -R110 ;  /* 0x8000006e9d6e7221 */ /* 0x000fc60000010000 */
[----:B------:R-:W-:Y:S01]  /*1ef0*/  FMUL.FTZ R111, R111, UR24 ;  /* 0x000000186f6f7c20 */ /* 0x000fe20008410000 */
[----:B------:R-:W-:-:S03]  /*1f00*/  FMUL.FTZ R113, R110, UR24 ;  /* 0x000000186e717c20 */ /* 0x000fc60008410000 */
[----:B------:R-:W-:Y:S01]  /*1f10*/  FMUL.FTZ R110, R111, UR12 ;  /* 0x0000000c6f6e7c20 */ /* 0x000fe20008410000 */
[----:B------:R-:W-:Y:S01]  /*1f20*/  FMUL.FTZ R113, R113, UR12 ;  /* 0x0000000c71717c20 */ /* 0x000fe20008410000 */
[----:B------:R-:W-:-:S04]  /*1f30*/  FFMA.FTZ R111, R143, UR4, R112 ;  /* 0x000000048f6f7c23 */ /* 0x000fc80008010070 */
[----:B------:R-:W-:Y:S01]  /*1f40*/  F2FP.BF16.F32.PACK_AB R110, R113, R110 ;  /* 0x0000006e716e723e */ /* 0x000fe200000010ff */
[----:B------:R-:W-:Y:S01]  /*1f50*/  FFMA.FTZ R113, R168, UR4, R112 ;  /* 0x00000004a8717c23 */ /* 0x000fe20008010070 */
[----:B------:R-:W-:-:S03]  /*1f60*/  FADD.FTZ R111, R148, -R111 ;  /* 0x8000006f946f7221 */ /* 0x000fc60000010000 */
[----:B------:R-:W-:Y:S01]  /*1f70*/  FADD.FTZ R113, R166, -R113 ;  /* 0x80000071a6717221 */ /* 0x000fe20000010000 */
[----:B------:R-:W-:-:S03]  /*1f80*/  FMUL.FTZ R111, R111, UR24 ;  /* 0x000000186f6f7c20 */ /* 0x000fc60008410000 */
[----:B------:R-:W-:Y:S01]  /*1f90*/  FMUL.FTZ R113, R113, UR24 ;  /* 0x0000001871717c20 */ /* 0x000fe20008410000 */
[----:B------:R-:W-:-:S03]  /*1fa0*/  FMUL.FTZ R111, R111, UR12 ;  /* 0x0000000c6f6f7c20 */ /* 0x000fc60008410000 */
[----:B------:R-:W-:-:S05]  /*1fb0*/  FMUL.FTZ R114, R113, UR12 ;  /* 0x0000000c71727c20 */ /* 0x000fca0008410000 */
[----:B------:R-:W-:Y:S01]  /*1fc0*/  F2FP.BF16.F32.PACK_AB R111, R114, R111 ;  /* 0x0000006f726f723e */ /* 0x000fe200000010ff */
[----:B------:R-:W-:Y:S06]  /*1fd0*/  BRA `(.L_x_3005) ;  /* 0x0000000000907947 */ /* 0x000fec0003800000 */
.L_x_3004:
[--C-:B------:R-:W-:Y:S01]  /*1fe0*/  FFMA.FTZ R93, R143, UR4, R112.reuse ;  /* 0x000000048f5d7c23 */ /* 0x100fe20008010070 */
[--C-:B------:R-:W-:Y:S01]  /*1ff0*/  FFMA.FTZ R92, R162, UR4, R112.reuse ;  /* 0x00000004a25c7c23 */ /* 0x100fe20008010070 */
[--C-:B------:R-:W-:Y:S02]  /*2000*/  FFMA.FTZ R95, R168, UR4, R112.reuse ;  /* 0x00000004a85f7c23 */ /* 0x100fe40008010070 */
[----:B------:R-:W-:Y:S01]  /*2010*/  FADD.FTZ R98, R148, -R93 ;  /* 0x8000005d94627221 */ /* 0x000fe20000010000 */
[----:B------:R-:W-:Y:S01]  /*2020*/  FFMA.FTZ R93, R137, UR4, R112 ;  /* 0x00000004895d7c23 */ /* 0x000fe20008010070 */
[----:B------:R-:W-:Y:S01]  /*2030*/  FADD.FTZ R92, R157, -R92 ;  /* 0x8000005c9d5c7221 */ /* 0x000fe20000010000 */
[----:B------:R-:W-:Y:S01]  /*2040*/  FADD.FTZ R95, R166, -R95 ;  /* 0x8000005fa65f7221 */ /* 0x000fe20000010000 */
[----:B------:R-:W-:Y:S01]  /*2050*/  FMUL.FTZ R98, R98, UR24 ;  /* 0x0000001862627c20 */ /* 0x000fe20008410000 */
[----:B------:R-:W-:Y:S01]  /*2060*/  FADD.FTZ R93, R136, -R93 ;  /* 0x8000005d885d7221 */ /* 0x000fe20000010000 */
[----:B------:R-:W-:Y:S01]  /*2070*/  FMUL.FTZ R97, R92, UR24 ;  /* 0x000000185c617c20 */ /* 0x000fe20008410000 */
[----:B------:R-:W-:Y:S01]  /*2080*/  FMUL.FTZ R99, R95, UR24 ;  /* 0x000000185f637c20 */ /* 0x000fe20008410000 */
[----:B------:R-:W-:Y:S01]  /*2090*/  FMUL.FTZ R111, R98, UR12 ;  /* 0x0000000c626f7c20 */ /* 0x000fe20008410000 */
[----:B------:R-:W-:Y:S01]  /*20a0*/  FMUL.FTZ R96, R93, UR24 ;  /* 0x000000185d607c20 */ /* 0x000fe20008410000 */
[----:B------:R-:W-:Y:S01]  /*20b0*/  FMUL.FTZ R93, R97, UR12 ;  /* 0x0000000c615d7c20 */ /* 0x000fe20008410000 */
[----:B------:R-:W-:-:S02]  /*20c0*/  FMUL.FTZ R92, R99, UR12 ;  /* 0x0000000c635c7c20 */ /* 0x000fc40008410000 */
[----:B------:R-:W-:-:S03]  /*20d0*/  FMUL.FTZ R110, R96, UR12 ;  /* 0x0000000c606e7c20 */ /* 0x000fc60008410000 */
[----:B------:R-:W-:Y:S01]  /*20e0*/  F2FP.BF16.F32.PACK_AB R111, R92, R111 ;  /* 0x0000006f5c6f723e */ /* 0x000fe200000010ff */
[--C-:B------:R-:W-:Y:S01]  /*20f0*/  FFMA.FTZ R92, R156, UR4, R112.reuse ;  /* 0x000000049c5c7c23 */ /* 0x100fe20008010070 */
[----:B------:R-:W-:Y:S01]  /*2100*/  F2FP.BF16.F32.PACK_AB R110, R93, R110 ;  /* 0x0000006e5d6e723e */ /* 0x000fe200000010ff */
[----:B------:R-:W-:Y:S02]  /*2110*/  FFMA.FTZ R93, R131, UR4, R112 ;  /* 0x00000004835d7c23 */ /* 0x000fe40008010070 */
[----:B------:R-:W-:Y:S01]  /*2120*/  FADD.FTZ R95, R159, -R92 ;  /* 0x8000005c9f5f7221 */ /* 0x000fe20000010000 */
[----:B------:R-:W-:Y:S01]  /*2130*/  FFMA.FTZ R92, R150, UR4, R112 ;  /* 0x00000004965c7c23 */ /* 0x000fe20008010070 */
[----:B------:R-:W-:Y:S02]  /*2140*/  FADD.FTZ R93, R130, -R93 ;  /* 0x8000005d825d7221 */ /* 0x000fe40000010000 */
[----:B------:R-:W-:Y:S01]  /*2150*/  FMUL.FTZ R95, R95, UR24 ;  /* 0x000000185f5f7c20 */ /* 0x000fe20008410000 */
[----:B------:R-:W-:Y:S01]  /*2160*/  FADD.FTZ R108, R147, -R92 ;  /* 0x8000005c936c7221 */ /* 0x000fe20000010000 */
[----:B------:R-:W-:Y:S01]  /*2170*/  FMUL.FTZ R94, R93, UR24 ;  /* 0x000000185d5e7c20 */ /* 0x000fe20008410000 */
[----:B------:R-:W-:Y:S01]  /*2180*/  FFMA.FTZ R93, R125, UR4, R112 ;  /* 0x000000047d5d7c23 */ /* 0x000fe20008010070 */
[----:B------:R-:W-:-:S02]  /*2190*/  FMUL.FTZ R114, R95, UR12 ;  /* 0x0000000c5f727c20 */ /* 0x000fc40008410000 */
[----:B------:R-:W-:Y:S01]  /*21a0*/  FMUL.FTZ R109, R94, UR12 ;  /* 0x0000000c5e6d7c20 */ /* 0x000fe20008410000 */
[----:B------:R-:W-:-:S04]  /*21b0*/  FADD.FTZ R93, R124, -R93 ;  /* 0x8000005d7c5d7221 */ /* 0x000fc80000010000 */
[----:B------:R-:W-:Y:S01]  /*21c0*/  FMUL.FTZ R92, R93, UR24 ;  /* 0x000000185d5c7c20 */ /* 0x000fe20008410000 */
[----:B------:R-:W-:Y:S01]  /*21d0*/  FMUL.FTZ R93, R108, UR24 ;  /* 0x000000186c5d7c20 */ /* 0x000fe20008410000 */
[----:B------:R-:W-:Y:S02]  /*21e0*/  F2FP.BF16.F32.PACK_AB R109, R114, R109 ;  /* 0x0000006d726d723e */ /* 0x000fe400000010ff */
[----:B------:R-:W-:Y:S01]  /*21f0*/  FMUL.FTZ R108, R92, UR12 ;  /* 0x0000000c5c6c7c20 */ /* 0x000fe20008410000 */
[----:B------:R-:W-:-:S05]  /*2200*/  FMUL.FTZ R113, R93, UR12 ;  /* 0x0000000c5d717c20 */ /* 0x000fca0008410000 */
[----:B------:R-:W-:-:S07]  /*2210*/  F2FP.BF16.F32.PACK_AB R108, R113, R108 ;  /* 0x0000006c716c723e */ /* 0x000fce00000010ff */
.L_x_3005:
[----:B------:R-:W0:Y:S02]  /*2220*/  @P0 LDC.64 R114, c[0x0][0x478] ;  /* 0x00011e00ff720b82 */ /* 0x000e240000000a00 */
[----:B0-----:R-:W-:-:S06]  /*2230*/  @P0 IMAD.WIDE.U32 R116, R0, 0x20, R114 ;  /* 0x0000002000740825 */ /* 0x001fcc00078e0072 */
[----:B------:R-:W0:Y:S01]  /*2240*/  LDC.64 R114, c[0x0][0x468] ;  /* 0x00011a00ff727b82 */ /* 0x000e220000000a00 */
[----:B------:R1:W-:Y:S04]  /*2250*/  @P0 STG.E.128 desc[UR14][R116.64], R92 ;  /* 0x0000005c74000986 */ /* 0x0003e8000c101d0e */
[----:B------:R1:W-:Y:S01]  /*2260*/  @P0 STG.E.128 desc[UR14][R116.64+0x10], R96 ;  /* 0x0000106074000986 */ /* 0x0003e2000c101d0e */
[C---:B0-----:R-:W-:Y:S01]  /*2270*/  IMAD.WIDE.U32 R114, R0.reuse, 0x10, R114 ;  /* 0x0000001000727825 */ /* 0x041fe200078e0072 */
[----:B------:R-:W-:-:S04]  /*2280*/  IADD3 R0, PT, PT, R0, 0x80, RZ ;  /* 0x0000008000007810 */ /* 0x000fc80007ffe0ff */
[----:B------:R1:W-:Y:S03]  /*2290*/  STG.E.128 desc[UR14][R114.64], R108 ;  /* 0x0000006c72007986 */ /* 0x0003e6000c101d0e */
.L_x_3003:
[----:B------:R-:W-:Y:S05]  /*22a0*/  BSYNC.RECONVERGENT B1 ;  /* 0x0000000000017941 */ /* 0x000fea0003800200 */
.L_x_3002:
[----:B------:R-:W-:Y:S04]  /*22b0*/  BSSY.RECONVERGENT B1, `(.L_x_3006) ;  /* 0x0000056000017945 */ /* 0x000fe80003800200 */
[----:B------:R-:W-:Y:S05]  /*22c0*/  @!P2 BRA `(.L_x_3007) ;  /* 0x000000040050a947 */ /* 0x000fea0003800000 */
[----:B------:R-:W-:-:S04]  /*22d0*/  ISETP.NE.U32.AND P0, PT, RZ, UR20, PT ;  /* 0x00000014ff007c0c */ /* 0x000fc8000bf05070 */
[----:B------:R-:W-:-:S13]  /*22e0*/  ISETP.NE.AND.EX P0, PT, RZ, UR21, PT, P0 ;  /* 0x00000015ff007c0c */ /* 0x000fda000bf05300 */
[----:B------:R-:W-:Y:S05]  /*22f0*/  @!P0 BRA `(.L_x_3008) ;  /* 0x0000000000948947 */ /* 0x000fea0003800000 */
[--C-:B-1----:R-:W-:Y:S01]  /*2300*/  FFMA.FTZ R93, R141, UR4, R112.reuse ;  /* 0x000000048d5d7c23 */ /* 0x102fe20008010070 */
        /* <DEDUP_REMOVED lines=34> */
[----:B------:R-:W-:Y:S01]  /*2530*/  F2FP.BF16.F32.PACK_AB R108, R113, R108 ;  /* 0x0000006c716c723e */ /* 0x000fe200000010ff */
[----:B------:R-:W-:Y:S06]  /*2540*/  BRA `(.L_x_3009) ;  /* 0x0000000000907947 */ /* 0x000fec0003800000 */
.L_x_3008:
[--C-:B-1----:R-:W-:Y:S01]  /*2550*/  FFMA.FTZ R109, R123, UR4, R112.reuse ;  /* 0x000000047b6d7c23 */ /* 0x102fe20008010070 */
        /* <DEDUP_REMOVED lines=15> */
[----:B------:R-:W-:-:S02]  /*2650*/  FFMA.FTZ R114, R165, UR4, R112 ;  /* 0x00000004a5727c23 */ /* 0x000fc40008010070 */
[----:B------:R-:W-:Y:S02]  /*2660*/  F2FP.BF16.F32.PACK_AB R108, R109, R108 ;  /* 0x0000006c6d6c723e */ /* 0x000fe400000010ff */
[----:B------:R-:W-:Y:S01]  /*2670*/  F2FP.BF16.F32.PACK_AB R109, R110, R111 ;  /* 0x0000006f6e6d723e */ /* 0x000fe200000010ff */
[--C-:B------:R-:W-:Y:S01]  /*2680*/  FFMA.FTZ R111, R135, UR4, R112.reuse ;  /* 0x00000004876f7c23 */ /* 0x100fe20008010070 */
[----:B------:R-:W-:Y:S01]  /*2690*/  FFMA.FTZ R110, R160, UR4, R112 ;  /* 0x00000004a06e7c23 */ /* 0x000fe20008010070 */
[----:B------:R-:W-:Y:S02]  /*26a0*/  FADD.FTZ R114, R163, -R114 ;  /* 0x80000072a3727221 */ /* 0x000fe40000010000 */
[----:B------:R-:W-:Y:S01]  /*26b0*/  FADD.FTZ R111, R134, -R111 ;  /* 0x8000006f866f7221 */ /* 0x000fe20000010000 */
[----:B------:R-:W-:Y:S01]  /*26c0*/  FADD.FTZ R110, R153, -R110 ;  /* 0x8000006e996e7221 */ /* 0x000fe20000010000 */
[----:B------:R-:W-:Y:S02]  /*26d0*/  FMUL.FTZ R114, R114, UR24 ;  /* 0x0000001872727c20 */ /* 0x000fe40008410000 */
[----:B------:R-:W-:Y:S01]  /*26e0*/  FMUL.FTZ R111, R111, UR24 ;  /* 0x000000186f6f7c20 */ /* 0x000fe20008410000 */
[----:B------:R-:W-:Y:S01]  /*26f0*/  FMUL.FTZ R113, R110, UR24 ;  /* 0x000000186e717c20 */ /* 0x000fe20008410000 */
[----:B------:R-:W-:-:S02]  /*2700*/  FMUL.FTZ R114, R114, UR12 ;  /* 0x0000000c72727c20 */ /* 0x000fc40008410000 */
[----:B------:R-:W-:Y:S01]  /*2710*/  FMUL.FTZ R110, R111, UR12 ;  /* 0x0000000c6f6e7c20 */ /* 0x000fe20008410000 */
[----:B------:R-:W-:Y:S01]  /*2720*/  FFMA.FTZ R111, R141, UR4, R112 ;  /* 0x000000048d6f7c23 */ /* 0x000fe20008010070 */
[----:B------:R-:W-:-:S03]  /*2730*/  FMUL.FTZ R113, R113, UR12 ;  /* 0x0000000c71717c20 */ /* 0x000fc60008410000 */
[----:B------:R-:W-:Y:S02]  /*2740*/  FADD.FTZ R111, R144, -R111 ;  /* 0x8000006f906f7221 */ /* 0x000fe40000010000 */
[----:B------:R-:W-:Y:S02]  /*2750*/  F2FP.BF16.F32.PACK_AB R110, R113, R110 ;  /* 0x0000006e716e723e */ /* 0x000fe400000010ff */
[----:B------:R-:W-:-:S04]  /*2760*/  FMUL.FTZ R111, R111, UR24 ;  /* 0x000000186f6f7c20 */ /* 0x000fc80008410000 */
[----:B------:R-:W-:-:S05]  /*2770*/  FMUL.FTZ R111, R111, UR12 ;  /* 0x0000000c6f6f7c20 */ /* 0x000fca0008410000 */
[----:B------:R-:W-:-:S07]  /*2780*/  F2FP.BF16.F32.PACK_AB R111, R114, R111 ;  /* 0x0000006f726f723e */ /* 0x000fce00000010ff */
.L_x_3009:
[----:B------:R-:W0:Y:S08]  /*2790*/  @P0 LDC.64 R116, c[0x0][0x478] ;  /* 0x00011e00ff740b82 */ /* 0x000e300000000a00 */
[----:B------:R-:W1:Y:S01]  /*27a0*/  LDC.64 R114, c[0x0][0x468] ;  /* 0x00011a00ff727b82 */ /* 0x000e620000000a00 */
[----:B0-----:R-:W-:-:S05]  /*27b0*/  @P0 IMAD.WIDE.U32 R116, R0, 0x20, R116 ;  /* 0x0000002000740825 */ /* 0x001fca00078e0074 */
[----:B------:R0:W-:Y:S01]  /*27c0*/  @P0 STG.E.128 desc[UR14][R116.64], R92 ;  /* 0x0000005c74000986 */ /* 0x0001e2000c101d0e */
[----:B-1----:R-:W-:-:S03]  /*27d0*/  IMAD.WIDE.U32 R114, R0, 0x10, R114 ;  /* 0x0000001000727825 */ /* 0x002fc600078e0072 */
[----:B------:R0:W-:Y:S01]  /*27e0*/  @P0 STG.E.128 desc[UR14][R116.64+0x10], R96 ;  /* 0x0000106074000986 */ /* 0x0001e2000c101d0e */
[----:B------:R-:W-:-:S03]  /*27f0*/  IADD3 R0, PT, PT, R0, 0x80, RZ ;  /* 0x0000008000007810 */ /* 0x000fc60007ffe0ff */
[----:B------:R0:W-:Y:S04]  /*2800*/  STG.E.128 desc[UR14][R114.64], R108 ;  /* 0x0000006c72007986 */ /* 0x0001e8000c101d0e */
.L_x_3007:
[----:B------:R-:W-:Y:S05]  /*2810*/  BSYNC.RECONVERGENT B1 ;  /* 0x0000000000017941 */ /* 0x000fea0003800200 */
.L_x_3006:
[----:B------:R-:W-:Y:S05]  /*2820*/  @!P1 BRA `(.L_x_3010) ;  /* 0x0000001400609947 */ /* 0x000fea0003800000 */
[----:B------:R-:W-:-:S04]  /*2830*/  ISETP.NE.U32.AND P0, PT, RZ, UR20, PT ;  /* 0x00000014ff007c0c */ /* 0x000fc8000bf05070 */
[----:B------:R-:W-:-:S13]  /*2840*/  ISETP.NE.AND.EX P0, PT, RZ, UR21, PT, P0 ;  /* 0x00000015ff007c0c */ /* 0x000fda000bf05300 */
[----:B------:R-:W-:Y:S05]  /*2850*/  @!P0 BRA `(.L_x_3011) ;  /* 0x0000000000948947 */ /* 0x000fea0003800000 */
[--C-:B01----:R-:W-:Y:S01]  /*2860*/  FFMA.FTZ R93, R139, UR4, R112.reuse ;  /* 0x000000048b5d7c23 */ /* 0x103fe20008010070 */
[--C-:B------:R-:W-:Y:S01]  /*2870*/  FFMA.FTZ R94, R164, UR4, R112.reuse ;  /* 0x00000004a45e7c23 */ /* 0x100fe20008010070 */
[--C-:B------:R-:W-:Y:S01]  /*2880*/  FFMA.FTZ R92, R158, UR4, R112.reuse ;  /* 0x000000049e5c7c23 */ /* 0x100fe20008010070 */
[--C-:B------:R-:W-:Y:S01]  /*2890*/  FFMA.FTZ R109, R142, UR4, R112.reuse ;  /* 0x000000048e6d7c23 */ /* 0x100fe20008010070 */
        /* <DEDUP_REMOVED lines=11> */
[----:B------:R-:W-:Y:S01]  /*2950*/  FMUL.FTZ R93, R97, UR12 ;  /* 0x0000000c615d7c20 */ /* 0x000fe20008410000 */
[----:B------:R-:W-:Y:S01]  /*2960*/  FADD.FTZ R109, R140, -R109 ;  /* 0x8000006d8c6d7221 */ /* 0x000fe20000010000 */
[----:B------:R-:W-:-:S02]  /*2970*/  FMUL.FTZ R110, R96, UR12 ;  /* 0x0000000c606e7c20 */ /* 0x000fc40008410000 */
[----:B------:R-:W-:Y:S01]  /*2980*/  F2FP.BF16.F32.PACK_AB R111, R92, R111 ;  /* 0x0000006f5c6f723e */ /* 0x000fe200000010ff */
[--C-:B------:R-:W-:Y:S02]  /*2990*/  FFMA.FTZ R92, R152, UR4, R112.reuse ;  /* 0x00000004985c7c23 */ /* 0x100fe40008010070 */
[----:B------:R-:W-:Y:S01]  /*29a0*/  F2FP.BF16.F32.PACK_AB R110, R93, R110 ;  /* 0x0000006e5d6e723e */ /* 0x000fe200000010ff */
[----:B------:R-:W-:Y:S01]  /*29b0*/  FFMA.FTZ R93, R127, UR4, R112 ;  /* 0x000000047f5d7c23 */ /* 0x000fe20008010070 */
[----:B------:R-:W-:-:S03]  /*29c0*/  FADD.FTZ R92, R151, -R92 ;  /* 0x8000005c975c7221 */ /* 0x000fc60000010000 */
[----:B------:R-:W-:Y:S01]  /*29d0*/  FADD.FTZ R94, R126, -R93 ;  /* 0x8000005d7e5e7221 */ /* 0x000fe20000010000 */
[----:B------:R-:W-:Y:S01]  /*29e0*/  FFMA.FTZ R93, R121, UR4, R112 ;  /* 0x00000004795d7c23 */ /* 0x000fe20008010070 */
[----:B------:R-:W-:Y:S02]  /*29f0*/  FMUL.FTZ R95, R92, UR24 ;  /* 0x000000185c5f7c20 */ /* 0x000fe40008410000 */
[----:B------:R-:W-:Y:S01]  /*2a00*/  FMUL.FTZ R94, R94, UR24 ;  /* 0x000000185e5e7c20 */ /* 0x000fe20008410000 */
[----:B------:R-:W-:Y:S01]  /*2a10*/  FADD.FTZ R93, R120, -R93 ;  /* 0x8000005d785d7221 */ /* 0x000fe20000010000 */
[----:B------:R-:W-:Y:S02]  /*2a20*/  FMUL.FTZ R113, R95, UR12 ;  /* 0x0000000c5f717c20 */ /* 0x000fe40008410000 */
[----:B------:R-:W-:Y:S01]  /*2a30*/  FMUL.FTZ R108, R94, UR12 ;  /* 0x0000000c5e6c7c20 */ /* 0x000fe20008410000 */
[----:B------:R-:W-:Y:S01]  /*2a40*/  FMUL.FTZ R92, R93, UR24 ;  /* 0x000000185d5c7c20 */ /* 0x000fe20008410000 */
[----:B------:R-:W-:-:S03]  /*2a50*/  FMUL.FTZ R93, R109, UR24 ;  /* 0x000000186d5d7c20 */ /* 0x000fc60008410000 */
[----:B------:R-:W-:Y:S01]  /*2a60*/  F2FP.BF16.F32.PACK_AB R109, R113, R108 ;  /* 0x0000006c716d723e */ /* 0x000fe200000010ff */
[----:B------:R-:W-:Y:S01]  /*2a70*/  FMUL.FTZ R108, R92, UR12 ;  /* 0x0000000c5c6c7c20 */ /* 0x000fe20008410000 */
[----:B------:R-:W-:-:S05]  /*2a80*/  FMUL.FTZ R113, R93, UR12 ;  /* 0x0000000c5d717c20 */ /* 0x000fca0008410000 */
[----:B------:R-:W-:Y:S01]  /*2a90*/  F2FP.BF16.F32.PACK_AB R108, R113, R108 ;  /* 0x0000006c716c723e */ /* 0x000fe200000010ff */
[----:B------:R-:W-:Y:S06]  /*2aa0*/  BRA `(.L_x_3012) ;  /* 0x0000000000907947 */ /* 0x000fec0003800000 */
.L_x_3011:
[--C-:B01----:R-:W-:Y:S01]  /*2ab0*/  FFMA.FTZ R109, R121, UR4, R112.reuse ;  /* 0x00000004796d7c23 */ /* 0x103fe20008010070 */
        /* <DEDUP_REMOVED lines=16> */
[----:B------:R-:W-:Y:S01]  /*2bc0*/  F2FP.BF16.F32.PACK_AB R108, R111, R108 ;  /* 0x0000006c6f6c723e */ /* 0x000fe200000010ff */
[--C-:B------:R-:W-:Y:S01]  /*2bd0*/  FFMA.FTZ R111, R133, UR4, R112.reuse ;  /* 0x00000004856f7c23 */ /* 0x100fe20008010070 */
[----:B------:R-:W-:Y:S01]  /*2be0*/  F2FP.BF16.F32.PACK_AB R109, R110, R109 ;  /* 0x0000006d6e6d723e */ /* 0x000fe200000010ff */
[----:B------:R-:W-:Y:S01]  /*2bf0*/  FFMA.FTZ R110, R158, UR4, R112 ;  /* 0x000000049e6e7c23 */ /* 0x000fe20008010070 */
[----:B------:R-:W-:Y:S01]  /*2c00*/  FADD.FTZ R114, R161, -R114 ;  /* 0x80000072a1727221 */ /* 0x000fe20000010000 */
[----:B------:R-:W-:Y:S02]  /*2c10*/  FADD.FTZ R111, R132, -R111 ;  /* 0x8000006f846f7221 */ /* 0x000fe40000010000 */
[----:B------:R-:W-:Y:S01]  /*2c20*/  FADD.FTZ R110, R149, -R110 ;  /* 0x8000006e956e7221 */ /* 0x000fe20000010000 */
[----:B------:R-:W-:Y:S01]  /*2c30*/  FMUL.FTZ R114, R114, UR24 ;  /* 0x0000001872727c20 */ /* 0x000fe20008410000 */
[----:B------:R-:W-:Y:S02]  /*2c40*/  FMUL.FTZ R111, R111, UR24 ;  /* 0x000000186f6f7c20 */ /* 0x000fe40008410000 */
[----:B------:R-:W-:Y:S01]  /*2c50*/  FMUL.FTZ R113, R110, UR24 ;  /* 0x000000186e717c20 */ /* 0x000fe20008410000 */
[----:B------:R-:W-:Y:S01]  /*2c60*/  FMUL.FTZ R114, R114, UR12 ;  /* 0x0000000c72727c20 */ /* 0x000fe20008410000 */
        /* <DEDUP_REMOVED lines=8> */
.L_x_3012:
[----:B------:R-:W0:Y:S02]  /*2cf0*/  @P0 LDC.64 R112, c[0x0][0x478] ;  /* 0x00011e00ff700b82 */ /* 0x000e240000000a00 */
[----:B0-----:R-:W-:-:S06]  /*2d00*/  @P0 IMAD.WIDE.U32 R114, R0, 0x20, R112 ;  /* 0x0000002000720825 */ /* 0x001fcc00078e0070 */
[----:B------:R-:W0:Y:S01]  /*2d10*/  LDC.64 R112, c[0x0][0x468] ;  /* 0x00011a00ff707b82 */ /* 0x000e220000000a00 */
[----:B------:R3:W-:Y:S04]  /*2d20*/  @P0 STG.E.128 desc[UR14][R114.64], R92 ;  /* 0x0000005c72000986 */ /* 0x0007e8000c101d0e */
[----:B------:R3:W-:Y:S01]  /*2d30*/  @P0 STG.E.128 desc[UR14][R114.64+0x10], R96 ;  /* 0x0000106072000986 */ /* 0x0007e2000c101d0e */
[----:B0-----:R-:W-:-:S05]  /*2d40*/  IMAD.WIDE.U32 R112, R0, 0x10, R112 ;  /* 0x0000001000707825 */ /* 0x001fca00078e0070 */
[----:B------:R3:W-:Y:S01]  /*2d50*/  STG.E.128 desc[UR14][R112.64], R108 ;  /* 0x0000006c70007986 */ /* 0x0007e2000c101d0e */
[----:B------:R-:W-:Y:S05]  /*2d60*/  BRA `(.L_x_3010) ;  /* 0x0000001000107947 */ /* 0x000fea0003800000 */
.L_x_3001:
[----:B------:R-:W-:Y:S04]  /*2d70*/  BSSY.RECONVERGENT B1, `(.L_x_3013) ;  /* 0x0000058000017945 */ /* 0x000fe80003800200 */
[----:B------:R-:W-:Y:S05]  /*2d80*/  @!P3 BRA `(.L_x_3014) ;  /* 0x000000040058b947 */ /* 0x000fea0003800000 */
[----:B------:R-:W-:-:S04]  /*2d90*/  UISETP.NE.U32.AND UP1, UPT, UR20, URZ, UPT ;  /* 0x000000ff1400728c */ /* 0x000fc8000bf25070 */
[----:B------:R-:W-:-:S09]  /*2da0*/  UISETP.NE.AND.EX UP1, UPT, UR21, URZ, UPT, UP1 ;  /* 0x000000ff1500728c */ /* 0x000fd2000bf25310 */
[----:B------:R-:W-:Y:S05]  /*2db0*/  BRA.U UP1, `(.L_x_3015) ;  /* 0x0000000101947547 */ /* 0x000fea000b800000 */
        /* <DEDUP_REMOVED lines=8> */
[----:B-----5:R-:W-:Y:S01]  /*2e40*/  FFMA.FTZ R108, R109, UR24, R80 ;  /* 0x000000186d6c7c23 */ /* 0x020fe20008010050 */
[----:B------:R-:W-:Y:S01]  /*2e50*/  FFMA.FTZ R109, R110, UR24, R81 ;  /* 0x000000186e6d7c23 */ /* 0x000fe20008010051 */
[----:B------:R-:W-:Y:S01]  /*2e60*/  FFMA.FTZ R110, R111, UR24, R82 ;  /* 0x000000186f6e7c23 */ /* 0x000fe20008010052 */
[----:B------:R-:W-:Y:S01]  /*2e70*/  FFMA.FTZ R111, R114, UR24, R83 ;  /* 0x00000018726f7c23 */ /* 0x000fe20008010053 */
        /* <DEDUP_REMOVED lines=8> */
[----:B------:R-:W-:-:S03]  /*2f00*/  FFMA.FTZ R110, R162, UR4, R112 ;  /* 0x00000004a26e7c23 */ /* 0x000fc60008010070 */
[----:B------:R-:W-:Y:S01]  /*2f10*/  FADD.FTZ R111, R136, -R111 ;  /* 0x8000006f886f7221 */ /* 0x000fe20000010000 */
[----:B------:R-:W-:-:S03]  /*2f20*/  FADD.FTZ R114, R157, -R110 ;  /* 0x8000006e9d727221 */ /* 0x000fc60000010000 */
[----:B------:R-:W-:Y:S01]  /*2f30*/  FFMA.FTZ R110, R111, UR24, R84 ;  /* 0x000000186f6e7c23 */ /* 0x000fe20008010054 */
[----:B------:R-:W-:Y:S01]  /*2f40*/  FFMA.FTZ R111, R114, UR24, R85 ;  /* 0x00000018726f7c23 */ /* 0x000fe20008010055 */
[----:B------:R-:W-:Y:S02]  /*2f50*/  FADD.FTZ R114, R166, -R113 ;  /* 0x80000071a6727221 */ /* 0x000fe40000010000 */
[----:B------:R-:W-:Y:S01]  /*2f60*/  FMUL.FTZ R110, R110, UR12 ;  /* 0x0000000c6e6e7c20 */ /* 0x000fe20008410000 */
[----:B------:R-:W-:Y:S01]  /*2f70*/  FMUL.FTZ R111, R111, UR12 ;  /* 0x0000000c6f6f7c20 */ /* 0x000fe20008410000 */
[----:B------:R-:W-:-:S04]  /*2f80*/  FFMA.FTZ R113, R114, UR24, R87 ;  /* 0x0000001872717c23 */ /* 0x000fc80008010057 */
[----:B------:R-:W-:Y:S01]  /*2f90*/  F2FP.BF16.F32.PACK_AB R110, R111, R110 ;  /* 0x0000006e6f6e723e */ /* 0x000fe200000010ff */
[----:B------:R-:W-:Y:S01]  /*2fa0*/  FFMA.FTZ R111, R143, UR4, R112 ;  /* 0x000000048f6f7c23 */ /* 0x000fe20008010070 */
[----:B------:R-:W-:-:S03]  /*2fb0*/  FMUL.FTZ R114, R113, UR12 ;  /* 0x0000000c71727c20 */ /* 0x000fc60008410000 */
[----:B------:R-:W-:-:S04]  /*2fc0*/  FADD.FTZ R111, R148, -R111 ;  /* 0x8000006f946f7221 */ /* 0x000fc80000010000 */
[----:B------:R-:W-:-:S04]  /*2fd0*/  FFMA.FTZ R111, R111, UR24, R86 ;  /* 0x000000186f6f7c23 */ /* 0x000fc80008010056 */
[----:B------:R-:W-:-:S05]  /*2fe0*/  FMUL.FTZ R111, R111, UR12 ;  /* 0x0000000c6f6f7c20 */ /* 0x000fca0008410000 */
[----:B------:R-:W-:Y:S01]  /*2ff0*/  F2FP.BF16.F32.PACK_AB R111, R114, R111 ;  /* 0x0000006f726f723e */ /* 0x000fe200000010ff */
[----:B------:R-:W-:Y:S06]  /*3000*/  BRA `(.L_x_3016) ;  /* 0x0000000000907947 */ /* 0x000fec0003800000 */
.L_x_3015:
[--C-:B------:R-:W-:Y:S01]  /*3010*/  FFMA.FTZ R93, R143, UR4, R112.reuse ;  /* 0x000000048f5d7c23 */ /* 0x100fe20008010070 */
[--C-:B------:R-:W-:Y:S01]  /*3020*/  FFMA.FTZ R92, R162, UR4, R112.reuse ;  /* 0x00000004a25c7c23 */ /* 0x100fe20008010070 */
[--C-:B------:R-:W-:Y:S02]  /*3030*/  FFMA.FTZ R97, R168, UR4, R112.reuse ;  /* 0x00000004a8617c23 */ /* 0x100fe40008010070 */
[----:B------:R-:W-:Y:S01]  /*3040*/  FADD.FTZ R95, R148, -R93 ;  /* 0x8000005d945f7221 */ /* 0x000fe20000010000 */
[----:B------:R-:W-:Y:S01]  /*3050*/  FFMA.FTZ R93, R137, UR4, R112 ;  /* 0x00000004895d7c23 */ /* 0x000fe20008010070 */
[----:B------:R-:W-:Y:S01]  /*3060*/  FADD.FTZ R92, R157, -R92 ;  /* 0x8000005c9d5c7221 */ /* 0x000fe20000010000 */
[----:B------:R-:W-:Y:S01]  /*3070*/  FADD.FTZ R94, R166, -R97 ;  /* 0x80000061a65e7221 */ /* 0x000fe20000010000 */
[----:B-----5:R-:W-:Y:S01]  /*3080*/  FFMA.FTZ R98, R95, UR24, R86 ;  /* 0x000000185f627c23 */ /* 0x020fe20008010056 */
[----:B------:R-:W-:Y:S01]  /*3090*/  FADD.FTZ R93, R136, -R93 ;  /* 0x8000005d885d7221 */ /* 0x000fe20000010000 */
[----:B------:R-:W-:Y:S01]  /*30a0*/  FFMA.FTZ R97, R92, UR24, R85 ;  /* 0x000000185c617c23 */ /* 0x000fe20008010055 */
[----:B------:R-:W-:Y:S01]  /*30b0*/  FFMA.FTZ R99, R94, UR24, R87 ;  /* 0x000000185e637c23 */ /* 0x000fe20008010057 */
[----:B------:R-:W-:Y:S01]  /*30c0*/  FMUL.FTZ R111, R98, UR12 ;  /* 0x0000000c626f7c20 */ /* 0x000fe20008410000 */
[----:B------:R-:W-:Y:S01]  /*30d0*/  FFMA.FTZ R96, R93, UR24, R84 ;  /* 0x000000185d607c23 */ /* 0x000fe20008010054 */
        /* <DEDUP_REMOVED lines=10> */
[----:B------:R-:W-:Y:S01]  /*3180*/  FFMA.FTZ R95, R108, UR24, R83 ;  /* 0x000000186c5f7c23 */ /* 0x000fe20008010053 */
[----:B------:R-:W-:Y:S01]  /*3190*/  FADD.FTZ R108, R147, -R92 ;  /* 0x8000005c936c7221 */ /* 0x000fe20000010000 */
[----:B------:R-:W-:Y:S01]  /*31a0*/  FFMA.FTZ R94, R93, UR24, R82 ;  /* 0x000000185d5e7c23 */ /* 0x000fe20008010052 */
[----:B------:R-:W-:Y:S01]  /*31b0*/  FFMA.FTZ R93, R125, UR4, R112 ;  /* 0x000000047d5d7c23 */ /* 0x000fe20008010070 */
[----:B------:R-:W-:-:S02]  /*31c0*/  FMUL.FTZ R114, R95, UR12 ;  /* 0x0000000c5f727c20 */ /* 0x000fc40008410000 */
[----:B------:R-:W-:Y:S01]  /*31d0*/  FMUL.FTZ R109, R94, UR12 ;  /* 0x0000000c5e6d7c20 */ /* 0x000fe20008410000 */
[----:B------:R-:W-:-:S04]  /*31e0*/  FADD.FTZ R93, R124, -R93 ;  /* 0x8000005d7c5d7221 */ /* 0x000fc80000010000 */
[----:B------:R-:W-:Y:S01]  /*31f0*/  FFMA.FTZ R92, R93, UR24, R80 ;  /* 0x000000185d5c7c23 */ /* 0x000fe20008010050 */
[----:B------:R-:W-:Y:S01]  /*3200*/  FFMA.FTZ R93, R108, UR24, R81 ;  /* 0x000000186c5d7c23 */ /* 0x000fe20008010051 */
[----:B------:R-:W-:Y:S02]  /*3210*/  F2FP.BF16.F32.PACK_AB R109, R114, R109 ;  /* 0x0000006d726d723e */ /* 0x000fe400000010ff */
[----:B------:R-:W-:Y:S01]  /*3220*/  FMUL.FTZ R108, R92, UR12 ;  /* 0x0000000c5c6c7c20 */ /* 0x000fe20008410000 */
[----:B------:R-:W-:-:S05]  /*3230*/  FMUL.FTZ R113, R93, UR12 ;  /* 0x0000000c5d717c20 */ /* 0x000fca0008410000 */
[----:B------:R-:W-:-:S07]  /*3240*/  F2FP.BF16.F32.PACK_AB R108, R113, R108 ;  /* 0x0000006c716c723e */ /* 0x000fce00000010ff */
.L_x_3016:
        /* <DEDUP_REMOVED lines=8> */
[----:B------:R0:W-:Y:S04]  /*32d0*/  @P0 STG.E.128 desc[UR14][R116.64+0x10], R96 ;  /* 0x0000106074000986 */ /* 0x0001e8000c101d0e */
[----:B------:R0:W-:Y:S02]  /*32e0*/  STG.E.128 desc[UR14][R114.64], R108 ;  /* 0x0000006c72007986 */ /* 0x0001e4000c101d0e */
.L_x_3014:
[----:B------:R-:W-:Y:S05]  /*32f0*/  BSYNC.RECONVERGENT B1 ;  /* 0x0000000000017941 */ /* 0x000fea0003800200 */
.L_x_3013:
[----:B------:R-:W-:Y:S04]  /*3300*/  BSSY.RECONVERGENT B1, `(.L_x_3017) ;  /* 0x0000056000017945 */ /* 0x000fe80003800200 */
[----:B------:R-:W-:Y:S05]  /*3310*/  @!P2 BRA `(.L_x_3018) ;  /* 0x000000040050a947 */ /* 0x000fea0003800000 */
[----:B------:R-:W-:-:S04]  /*3320*/  ISETP.NE.U32.AND P0, PT, RZ, UR20, PT ;  /* 0x00000014ff007c0c */ /* 0x000fc8000bf05070 */
[----:B------:R-:W-:-:S13]  /*3330*/  ISETP.NE.AND.EX P0, PT, RZ, UR21, PT, P0 ;  /* 0x00000015ff007c0c */ /* 0x000fda000bf05300 */
[----:B------:R-:W-:Y:S05]  /*3340*/  @!P0 BRA `(.L_x_3019) ;  /* 0x0000000000948947 */ /* 0x000fea0003800000 */
[--C-:B0-----:R-:W-:Y:S01]  /*3350*/  FFMA.FTZ R93, R141, UR4, R112.reuse ;  /* 0x000000048d5d7c23 */ /* 0x101fe20008010070 */
        /* <DEDUP_REMOVED lines=34> */
[----:B------:R-:W-:Y:S01]  /*3580*/  F2FP.BF16.F32.PACK_AB R108, R113, R108 ;  /* 0x0000006c716c723e */ /* 0x000fe200000010ff */
[----:B------:R-:W-:Y:S06]  /*3590*/  BRA `(.L_x_3020) ;  /* 0x0000000000907947 */ /* 0x000fec0003800000 */
.L_x_3019:
        /* <DEDUP_REMOVED lines=19> */
[----:B------:R-:W-:Y:S01]  /*36d0*/  FFMA.FTZ R111, R135, UR4, R112 ;  /* 0x00000004876f7c23 */ /* 0x000fe20008010070 */
[----:B------:R-:W-:Y:S01]  /*36e0*/  FADD.FTZ R110, R153, -R110 ;  /* 0x8000006e996e7221 */ /* 0x000fe20000010000 */
[----:B------:R-:W-:Y:S02]  /*36f0*/  FFMA.FTZ R114, R165, UR4, R112 ;  /* 0x00000004a5727c23 */ /* 0x000fe40008010070 */
[----:B------:R-:W-:Y:S01]  /*3700*/  FADD.FTZ R111, R134, -R111 ;  /* 0x8000006f866f7221 */ /* 0x000fe20000010000 */
[----:B------:R-:W-:Y:S01]  /*3710*/  FFMA.FTZ R113, R110, UR24, R17 ;  /* 0x000000186e717c23 */ /* 0x000fe20008010011 */
[----:B------:R-:W-:Y:S02]  /*3720*/  FADD.FTZ R114, R163, -R114 ;  /* 0x80000072a3727221 */ /* 0x000fe40000010000 */
[----:B------:R-:W-:Y:S01]  /*3730*/  FFMA.FTZ R111, R111, UR24, R16 ;  /* 0x000000186f6f7c23 */ /* 0x000fe20008010010 */
[----:B------:R-:W-:Y:S01]  /*3740*/  FMUL.FTZ R113, R113, UR12 ;  /* 0x0000000c71717c20 */ /* 0x000fe20008410000 */
[----:B------:R-:W-:-:S02]  /*3750*/  FFMA.FTZ R114, R114, UR24, R19 ;  /* 0x0000001872727c23 */ /* 0x000fc40008010013 */
[----:B------:R-:W-:Y:S01]  /*3760*/  FMUL.FTZ R110, R111, UR12 ;  /* 0x0000000c6f6e7c20 */ /* 0x000fe20008410000 */
[----:B------:R-:W-:Y:S01]  /*3770*/  FFMA.FTZ R111, R141, UR4, R112 ;  /* 0x000000048d6f7c23 */ /* 0x000fe20008010070 */
[----:B------:R-:W-:-:S03]  /*3780*/  FMUL.FTZ R114, R114, UR12 ;  /* 0x0000000c72727c20 */ /* 0x000fc60008410000 */
[----:B------:R-:W-:Y:S01]  /*3790*/  FADD.FTZ R111, R144, -R111 ;  /* 0x8000006f906f7221 */ /* 0x000fe20000010000 */
[----:B------:R-:W-:-:S03]  /*37a0*/  F2FP.BF16.F32.PACK_AB R110, R113, R110 ;  /* 0x0000006e716e723e */ /* 0x000fc600000010ff */
[----:B------:R-:W-:-:S04]  /*37b0*/  FFMA.FTZ R111, R111, UR24, R18 ;  /* 0x000000186f6f7c23 */ /* 0x000fc80008010012 */
[----:B------:R-:W-:-:S05]  /*37c0*/  FMUL.FTZ R111, R111, UR12 ;  /* 0x0000000c6f6f7c20 */ /* 0x000fca0008410000 */
[----:B------:R-:W-:-:S07]  /*37d0*/  F2FP.BF16.F32.PACK_AB R111, R114, R111 ;  /* 0x0000006f726f723e */ /* 0x000fce00000010ff */
.L_x_3020:
        /* <DEDUP_REMOVED lines=8> */
.L_x_3018:
[----:B------:R-:W-:Y:S05]  /*3860*/  BSYNC.RECONVERGENT B1 ;  /* 0x0000000000017941 */ /* 0x000fea0003800200 */
.L_x_3017:
        /* <DEDUP_REMOVED lines=25> */
[----:B------:R-:W-:Y:S02]  /*3a00*/  FADD.FTZ R92, R151, -R92 ;  /* 0x8000005c975c7221 */ /* 0x000fe40000010000 */
[----:B------:R-:W-:Y:S01]  /*3a10*/  FADD.FTZ R95, R126, -R93 ;  /* 0x8000005d7e5f7221 */ /* 0x000fe20000010000 */
[----:B------:R-:W-:Y:S01]  /*3a20*/  FFMA.FTZ R93, R121, UR4, R112 ;  /* 0x00000004795d7c23 */ /* 0x000fe20008010070 */
[----:B------:R-:W-:Y:S02]  /*3a30*/  FADD.FTZ R112, R140, -R109 ;  /* 0x8000006d8c707221 */ /* 0x000fe40000010000 */
[----:B------:R-:W-:Y:S01]  /*3a40*/  FFMA.FTZ R94, R95, UR24, R102 ;  /* 0x000000185f5e7c23 */ /* 0x000fe20008010066 */
[----:B------:R-:W-:Y:S01]  /*3a50*/  FFMA.FTZ R95, R92, UR24, R103 ;  /* 0x000000185c5f7c23 */ /* 0x000fe20008010067 */
[----:B------:R-:W-:-:S02]  /*3a60*/  FADD.FTZ R93, R120, -R93 ;  /* 0x8000005d785d7221 */ /* 0x000fc40000010000 */
[----:B------:R-:W-:Y:S01]  /*3a70*/  FMUL.FTZ R109, R94, UR12 ;  /* 0x0000000c5e6d7c20 */ /* 0x000fe20008410000 */
[----:B------:R-:W-:Y:S01]  /*3a80*/  FMUL.FTZ R108, R95, UR12 ;  /* 0x0000000c5f6c7c20 */ /* 0x000fe20008410000 */
[----:B------:R-:W-:Y:S01]  /*3a90*/  FFMA.FTZ R92, R93, UR24, R100 ;  /* 0x000000185d5c7c23 */ /* 0x000fe20008010064 */
[----:B------:R-:W-:-:S03]  /*3aa0*/  FFMA.FTZ R93, R112, UR24, R101 ;  /* 0x00000018705d7c23 */ /* 0x000fc60008010065 */
[----:B------:R-:W-:Y:S01]  /*3ab0*/  F2FP.BF16.F32.PACK_AB R109, R108, R109 ;  /* 0x0000006d6c6d723e */ /* 0x000fe200000010ff */
[----:B------:R-:W-:Y:S01]  /*3ac0*/  FMUL.FTZ R108, R92, UR12 ;  /* 0x0000000c5c6c7c20 */ /* 0x000fe20008410000 */
[----:B------:R-:W-:-:S05]  /*3ad0*/  FMUL.FTZ R113, R93, UR12 ;  /* 0x0000000c5d717c20 */ /* 0x000fca0008410000 */
[----:B------:R-:W-:Y:S01]  /*3ae0*/  F2FP.BF16.F32.PACK_AB R108, R113, R108 ;  /* 0x0000006c716c723e */ /* 0x000fe200000010ff */
[----:B------:R-:W-:Y:S06]  /*3af0*/  BRA `(.L_x_3022) ;  /* 0x0000000000907947 */ /* 0x000fec0003800000 */
.L_x_3021:
        /* <DEDUP_REMOVED lines=12> */
[----:B------:R-:W-:Y:S01]  /*3bc0*/  FFMA.FTZ R114, R114, UR24, R103 ;  /* 0x0000001872727c23 */ /* 0x000fe20008010067 */
[----:B------:R-:W-:Y:S01]  /*3bd0*/  FMUL.FTZ R108, R109, UR12 ;  /* 0x0000000c6d6c7c20 */ /* 0x000fe20008410000 */
[----:B------:R-:W-:Y:S01]  /*3be0*/  FMUL.FTZ R109, R110, UR12 ;  /* 0x0000000c6e6d7c20 */ /* 0x000fe20008410000 */
[----:B------:R-:W-:Y:S01]  /*3bf0*/  FFMA.FTZ R110, R158, UR4, R112 ;  /* 0x000000049e6e7c23 */ /* 0x000fe20008010070 */
[----:B------:R-:W-:Y:S01]  /*3c00*/  FADD.FTZ R111, R132, -R111 ;  /* 0x8000006f846f7221 */ /* 0x000fe20000010000 */
[----:B------:R-:W-:Y:S01]  /*3c10*/  FMUL.FTZ R113, R113, UR12 ;  /* 0x0000000c71717c20 */ /* 0x000fe20008410000 */
[----:B------:R-:W-:Y:S01]  /*3c20*/  FMUL.FTZ R114, R114, UR12 ;  /* 0x0000000c72727c20 */ /* 0x000fe20008410000 */
[----:B------:R-:W-:Y:S01]  /*3c30*/  FADD.FTZ R110, R149, -R110 ;  /* 0x8000006e956e7221 */ /* 0x000fe20000010000 */
[----:B------:R-:W-:Y:S01]  /*3c40*/  FFMA.FTZ R111, R111, UR24, R104 ;  /* 0x000000186f6f7c23 */ /* 0x000fe20008010068 */
[----:B------:R-:W-:-:S02]  /*3c50*/  F2FP.BF16.F32.PACK_AB R108, R109, R108 ;  /* 0x0000006c6d6c723e */ /* 0x000fc400000010ff */
[----:B------:R-:W-:Y:S01]  /*3c60*/  F2FP.BF16.F32.PACK_AB R109, R114, R113 ;  /* 0x00000071726d723e */ /* 0x000fe200000010ff */
[----:B------:R-:W-:Y:S01]  /*3c70*/  FFMA.FTZ R113, R110, UR24, R105 ;  /* 0x000000186e717c23 */ /* 0x000fe20008010069 */
[----:B------:R-:W-:Y:S01]  /*3c80*/  FMUL.FTZ R110, R111, UR12 ;  /* 0x0000000c6f6e7c20 */ /* 0x000fe20008410000 */
[--C-:B------:R-:W-:Y:S01]  /*3c90*/  FFMA.FTZ R114, R164, UR4, R112.reuse ;  /* 0x00000004a4727c23 */ /* 0x100fe20008010070 */
[----:B------:R-:W-:Y:S01]  /*3ca0*/  FFMA.FTZ R111, R139, UR4, R112 ;  /* 0x000000048b6f7c23 */ /* 0x000fe20008010070 */
[----:B------:R-:W-:Y:S02]  /*3cb0*/  FMUL.FTZ R113, R113, UR12 ;  /* 0x0000000c71717c20 */ /* 0x000fe40008410000 */
[----:B------:R-:W-:Y:S01]  /*3cc0*/  FADD.FTZ R114, R161, -R114 ;  /* 0x80000072a1727221 */ /* 0x000fe20000010000 */
[----:B------:R-:W-:Y:S02]  /*3cd0*/  FADD.FTZ R111, R138, -R111 ;  /* 0x8000006f8a6f7221 */ /* 0x000fe40000010000 */
[----:B------:R-:W-:Y:S01]  /*3ce0*/  F2FP.BF16.F32.PACK_AB R110, R113, R110 ;  /* 0x0000006e716e723e */ /* 0x000fe200000010ff */
[----:B------:R-:W-:Y:S01]  /*3cf0*/  FFMA.FTZ R114, R114, UR24, R107 ;  /* 0x0000001872727c23 */ /* 0x000fe2000801006b */
[----:B------:R-:W-:-:S03]  /*3d00*/  FFMA.FTZ R111, R111, UR24, R106 ;  /* 0x000000186f6f7c23 */ /* 0x000fc6000801006a */
[----:B------:R-:W-:Y:S01]  /*3d10*/  FMUL.FTZ R114, R114, UR12 ;  /* 0x0000000c72727c20 */ /* 0x000fe20008410000 */
[----:B------:R-:W-:-:S05]  /*3d20*/  FMUL.FTZ R111, R111, UR12 ;  /* 0x0000000c6f6f7c20 */ /* 0x000fca0008410000 */
[----:B------:R-:W-:-:S07]  /*3d30*/  F2FP.BF16.F32.PACK_AB R111, R114, R111 ;  /* 0x0000006f726f723e */ /* 0x000fce00000010ff */
.L_x_3022:
[----:B------:R-:W0:Y:S02]  /*3d40*/  @P0 LDC.64 R112, c[0x0][0x478] ;  /* 0x00011e00ff700b82 */ /* 0x000e240000000a00 */
[----:B0-----:R-:W-:-:S06]  /*3d50*/  @P0 IMAD.WIDE.U32 R114, R0, 0x20, R112 ;  /* 0x0000002000720825 */ /* 0x001fcc00078e0070 */
[----:B------:R-:W0:Y:S01]  /*3d60*/  LDC.64 R112, c[0x0][0x468] ;  /* 0x00011a00ff707b82 */ /* 0x000e220000000a00 */
[----:B------:R1:W-:Y:S04]  /*3d70*/  @P0 STG.E.128 desc[UR14][R114.64], R92 ;  /* 0x0000005c72000986 */ /* 0x0003e8000c101d0e */
[----:B------:R1:W-:Y:S01]  /*3d80*/  @P0 STG.E.128 desc[UR14][R114.64+0x10], R96 ;  /* 0x0000106072000986 */ /* 0x0003e2000c101d0e */
[----:B0-----:R-:W-:-:S05]  /*3d90*/  IMAD.WIDE.U32 R112, R0, 0x10, R112 ;  /* 0x0000001000707825 */ /* 0x001fca00078e0070 */
[----:B------:R1:W-:Y:S02]  /*3da0*/  STG.E.128 desc[UR14][R112.64], R108 ;  /* 0x0000006c70007986 */ /* 0x0003e4000c101d0e */
.L_x_3010:
[----:B------:R-:W-:Y:S05]  /*3db0*/  BSYNC.RECONVERGENT B0 ;  /* 0x0000000000007941 */ /* 0x000fea0003800200 */
.L_x_3000:
[----:B------:R-:W-:Y:S02]  /*3dc0*/  UIADD3 UR7, UPT, UPT, UR7, UR22, URZ ;  /* 0x0000001607077290 */ /* 0x000fe4000fffe0ff */
[----:B------:R-:W-:Y:S02]  /*3dd0*/  UPLOP3.LUT UP2, UPT, UPT, UPT, UP2, 0x40, 0x4 ;  /* 0x000000000004789c */ /* 0x000fe40003f4e820 */
[----:B------:R-:W-:-:S09]  /*3de0*/  UISETP.GE.AND UP1, UPT, UR7, UR23, UPT ;  /* 0x000000170700728c */ /* 0x000fd2000bf26270 */
[----:B------:R-:W-:Y:S05]  /*3df0*/  BRA.U !UP1, `(.L_x_3023) ;  /* 0xffffffc9090c7547 */ /* 0x000fea000b83ffff */
.L_x_2991:
[----:B------:R-:W4:Y:S08]  /*3e00*/  S2UR UR4, SR_CTAID.X ;  /* 0x00000000000479c3 */ /* 0x000f300000002500 */
[----:B------:R-:W0:Y:S08]  /*3e10*/  LDC.64 R2, c[0x0][0x440] ;  /* 0x00011000ff027b82 */ /* 0x000e300000000a00 */
[----:B------:R-:W1:Y:S08]  /*3e20*/  LDC.64 R4, c[0x0][0x448] ;  /* 0x00011200ff047b82 */ /* 0x000e700000000a00 */
[----:B------:R-:W2:Y:S01]  /*3e30*/  LDC.64 R6, c[0x0][0x440] ;  /* 0x00011000ff067b82 */ /* 0x000ea20000000a00 */
[----:B----4-:R-:W-:-:S06]  /*3e40*/  UIMAD UR4, UR4, UR6, URZ ;  /* 0x00000006040472a4 */ /* 0x010fcc000f8e02ff */
[----:B------:R-:W-:Y:S01]  /*3e50*/  MOV R0, UR4 ;  /* 0x0000000400007c02 */ /* 0x000fe20008000f00 */
[----:B------:R-:W4:Y:S03]  /*3e60*/  LDC.64 R8, c[0x0][0x448] ;  /* 0x00011200ff087b82 */ /* 0x000f260000000a00 */
[----:B------:R-:W-:-:S05]  /*3e70*/  LEA.HI R15, R0, R15, RZ, 0x1d ;  /* 0x0000000f000f7211 */ /* 0x000fca00078fe8ff */
[----:B0-----:R-:W-:-:S04]  /*3e80*/  @P3 IMAD.WIDE.U32 R2, R15, 0x20, R2 ;  /* 0x000000200f023825 */ /* 0x001fc800078e0002 */
[C---:B-1----:R-:W-:Y:S01]  /*3e90*/  @P3 IMAD.WIDE.U32 R4, R15.reuse, 0x20, R4 ;  /* 0x000000200f043825 */ /* 0x042fe200078e0004 */
[----:B------:R-:W-:Y:S01]  /*3ea0*/  @P3 IADD3 R15, PT, PT, R15, 0x80, RZ ;  /* 0x000000800f0f3810 */ /* 0x000fe20007ffe0ff */
[----:B------:R0:W-:Y:S04]  /*3eb0*/  @P3 STG.E.128 desc[UR14][R2.64], R52 ;  /* 0x0000003402003986 */ /* 0x0001e8000c101d0e */
[C---:B--2---:R-:W-:Y:S01]  /*3ec0*/  @P2 IMAD.WIDE.U32 R6, R15.reuse, 0x20, R6 ;  /* 0x000000200f062825 */ /* 0x044fe200078e0006 */
[----:B------:R0:W-:Y:S04]  /*3ed0*/  @P3 STG.E.128 desc[UR14][R2.64+0x10], R56 ;  /* 0x0000103802003986 */ /* 0x0001e8000c101d0e */
[----:B------:R0:W-:Y:S01]  /*3ee0*/  @P3 STG.E.128 desc[UR14][R4.64], R36 ;  /* 0x0000002404003986 */ /* 0x0001e2000c101d0e */
[----:B----4-:R-:W-:-:S03]  /*3ef0*/  @P2 IMAD.WIDE.U32 R8, R15, 0x20, R8 ;  /* 0x000000200f082825 */ /* 0x010fc600078e0008 */
        /* <DEDUP_REMOVED lines=16> */
.L_x_3024:
        /* <DEDUP_REMOVED lines=16> */
.L_x_10714:


//--------------------- .text._ZN10layer_norm13ln_bwd_kernelINS_13Kernel_traitsI13__nv_bfloat16S2_fS2_fjLj3072ELj1ELj1ELj4ELj16ENS_18Kernel_traits_baseILj3072ES2_S2_fS2_fjLj128EEEEELb0ELb0ELb0ELb1EEEvNS_9BwdParamsE --------------------------
	.section	.text._ZN10layer_norm13ln_bwd_kernelINS_13Kernel_traitsI13__nv_bfloat16S2_fS2_fjLj3072ELj1ELj1ELj4ELj16ENS_18Kernel_traits_baseILj3072ES2_S2_fS2_fjLj128EEEEELb0ELb0ELb0ELb1EEEvNS_9BwdParamsE,"ax",@progbits
	.align	128
        .global         _ZN10layer_norm13ln_bwd_kernelINS_13Kernel_traitsI13__nv_bfloat16S2_fS2_fjLj3072ELj1ELj1ELj4ELj16ENS_18Kernel_traits_baseILj3072ES2_S2_fS2_fjLj128EEEEELb0ELb0ELb0ELb1EEEvNS_9BwdParamsE
        .type           _ZN10layer_norm13ln_bwd_kernelINS_13Kernel_traitsI13__nv_bfloat16S2_fS2_fjLj3072ELj1ELj1ELj4ELj16ENS_18Kernel_traits_baseILj3072ES2_S2_fS2_fjLj128EEEEELb0ELb0ELb0ELb1EEEvNS_9BwdParamsE,@function
        .size           _ZN10layer_norm13ln_bwd_kernelINS_13Kernel_traitsI13__nv_bfloat16S2_fS2_fjLj3072ELj1ELj1ELj4ELj16ENS_18Kernel_traits_baseILj3072ES2_S2_fS2_fjLj128EEEEELb0ELb0ELb0ELb1EEEvNS_9BwdParamsE,(.L_x_10715 - _ZN10layer_norm13ln_bwd_kernelINS_13Kernel_traitsI13__nv_bfloat16S2_fS2_fjLj3072ELj1ELj1ELj4ELj16ENS_18Kernel_traits_baseILj3072ES2_S2_fS2_fjLj128EEEEELb0ELb0ELb0ELb1EEEvNS_9BwdParamsE)
        .other          _ZN10layer_norm13ln_bwd_kernelINS_13Kernel_traitsI13__nv_bfloat16S2_fS2_fjLj3072ELj1ELj1ELj4ELj16ENS_18Kernel_traits_baseILj3072ES2_S2_fS2_fjLj128EEEEELb0ELb0ELb0ELb1EEEvNS_9BwdParamsE,@"STO_CUDA_ENTRY STV_DEFAULT"
_ZN10layer_norm13ln_bwd_kernelINS_13Kernel_traitsI13__nv_bfloat16S2_fS2_fjLj3072ELj1ELj1ELj4ELj16ENS_18Kernel_traits_baseILj3072ES2_S2_fS2_fjLj128EEEEELb0ELb0ELb0ELb1EEEvNS_9BwdParamsE:
.text._ZN10layer_norm13ln_bwd_kernelINS_13Kernel_traitsI13__nv_bfloat16S2_fS2_fjLj3072ELj1ELj1ELj4ELj16ENS_18Kernel_traits_baseILj3072ES2_S2_fS2_fjLj128EEEEELb0ELb0ELb0ELb1EEEvNS_9BwdParamsE:
        /* <DEDUP_REMOVED lines=32> */
[----:B------:R-:W2:Y:S01]  /*0200*/  LDCU.64 UR4, c[0x0][0x3e0] ;  /* 0x00007c00ff0477ac */ /* 0x000ea20008000a00 */
[----:B------:R-:W-:Y:S02]  /*0210*/  HFMA2 R100, -RZ, RZ, 0, 0 ;  /* 0x00000000ff647431 */ /* 0x000fe400000001ff */
[----:B------:R-:W-:Y:S01]  /*0220*/  HFMA2 R0, -RZ, RZ, 0, 0 ;  /* 0x00000000ff007431 */ /* 0x000fe200000001ff */
        /* <DEDUP_REMOVED lines=15> */
[----:B------:R-:W-:-:S02]  /*0320*/  MOV R116, RZ ;  /* 0x000000ff00747202 */ /* 0x000fc40000000f00 */
[----:B------:R-:W-:Y:S02]  /*0330*/  CS2R R14, SRZ ;  /* 0x00000000000e7805 */ /* 0x000fe4000001ff00 */
[----:B------:R-:W-:Y:S02]  /*0340*/  CS2R R12, SRZ ;  /* 0x00000000000c7805 */ /* 0x000fe4000001ff00 */
[----:B------:R-:W-:Y:S01]  /*0350*/  CS2R R10, SRZ ;  /* 0x00000000000a7805 */ /* 0x000fe2000001ff00 */
[----:B-1----:R-:W-:Y:S01]  /*0360*/  IMAD.WIDE.U32 R2, R101, 0x10, R2 ;  /* 0x0000001065027825 */ /* 0x002fe200078e0002 */
[----:B------:R-:W-:Y:S02]  /*0370*/  CS2R R8, SRZ ;  /* 0x0000000000087805 */ /* 0x000fe4000001ff00 */
[----:B------:R-:W-:Y:S02]  /*0380*/  CS2R R6, SRZ ;  /* 0x0000000000067805 */ /* 0x000fe4000001ff00 */
[----:B------:R-:W-:Y:S01]  /*0390*/  CS2R R4, SRZ ;  /* 0x0000000000047805 */ /* 0x000fe2000001ff00 */
[----:B------:R-:W-:Y:S01]  /*03a0*/  UPLOP3.LUT UP2, UPT, UPT, UPT, UPT, 0x40, 0x4 ;  /* 0x000000000004789c */ /* 0x000fe20003f4e870 */
[----:B0-----:R-:W3:Y:S01]  /*03b0*/  LDG.E.128 R136, desc[UR16][R2.64] ;  /* 0x0000001002887981 */ /* 0x001ee2000c1e1d00 */
[----:B------:R-:W0:Y:S03]  /*03c0*/  LDCU UR19, c[0x0][0x388] ;  /* 0x00007100ff1377ac */ /* 0x000e260008000800 */
[----:B------:R-:W4:Y:S01]  /*03d0*/  LDG.E.128 R128, desc[UR16][R2.64+0x800] ;  /* 0x0008001002807981 */ /* 0x000f22000c1e1d00 */
[----:B------:R-:W1:Y:S03]  /*03e0*/  LDCU.U8 UR18, c[0x0][0x410] ;  /* 0x00008200ff1277ac */ /* 0x000e660008000000 */
[----:B------:R5:W4:Y:S01]  /*03f0*/  LDG.E.128 R124, desc[UR16][R2.64+0x1000] ;  /* 0x00100010027c7981 */ /* 0x000b22000c1e1d00 */
[----:B--2---:R-:W-:Y:S01]  /*0400*/  UISETP.NE.U32.AND UP0, UPT, UR4, URZ, UPT ;  /* 0x000000ff0400728c */ /* 0x004fe2000bf05070 */
[----:B------:R-:W2:Y:S03]  /*0410*/  LDCU UR22, c[0x0][0x400] ;  /* 0x00008000ff1677ac */ /* 0x000ea60008000800 */
[----:B------:R-:W-:Y:S01]  /*0420*/  UISETP.NE.AND.EX UP0, UPT, UR5, URZ, UPT, UP0 ;  /* 0x000000ff0500728c */ /* 0x000fe2000bf05300 */
[----:B------:R-:W0:Y:S01]  /*0430*/  LDCU.64 UR24, c[0x0][0x478] ;  /* 0x00008f00ff1877ac */ /* 0x000e220008000a00 */
[----:B-----5:R-:W-:Y:S01]  /*0440*/  CS2R R2, SRZ ;  /* 0x0000000000027805 */ /* 0x020fe2000001ff00 */
[----:B------:R-:W0:Y:S01]  /*0450*/  LDCU.128 UR12, c[0x0][0x3c0] ;  /* 0x00007800ff0c77ac */ /* 0x000e220008000c00 */
[----:B------:R-:W0:Y:S01]  /*0460*/  LDCU.64 UR20, c[0x0][0x438] ;  /* 0x00008700ff1477ac */ /* 0x000e220008000a00 */
[----:B------:R-:W0:Y:S01]  /*0470*/  LDCU.64 UR26, c[0x0][0x380] ;  /* 0x00007000ff1a77ac */ /* 0x000e220008000a00 */
[----:B------:R-:W-:Y:S01]  /*0480*/  UMOV UR6, UR9 ;  /* 0x0000000900067c82 */ /* 0x000fe20008000000 */
[----:B---3--:R-:W-:-:S02]  /*0490*/  PRMT R24, R137, 0x7632, R24 ;  /* 0x0000763289187816 */ /* 0x008fc40000000018 */
[----:B------:R-:W-:Y:S02]  /*04a0*/  SHF.L.U32 R140, R137, 0x10, RZ ;  /* 0x00000010898c7819 */ /* 0x000fe400000006ff */
[----:B------:R-:W-:Y:S02]  /*04b0*/  PRMT R141, R136, 0x7632, R141 ;  /* 0x00007632888d7816 */ /* 0x000fe4000000008d */
[----:B------:R-:W-:Y:S02]  /*04c0*/  PRMT R137, R138, 0x7632, R137 ;  /* 0x000076328a897816 */ /* 0x000fe40000000089 */
[----:B------:R-:W-:Y:S02]  /*04d0*/  PRMT R135, R139, 0x7632, R135 ;  /* 0x000076328b877816 */ /* 0x000fe40000000087 */
[----:B----4-:R-:W-:Y:S02]  /*04e0*/  PRMT R25, R128, 0x7632, R25 ;  /* 0x0000763280197816 */ /* 0x010fe40000000019 */
[----:B------:R-:W-:-:S02]  /*04f0*/  PRMT R26, R129, 0x7632, R26 ;  /* 0x00007632811a7816 */ /* 0x000fc4000000001a */
[----:B------:R-:W-:Y:S02]  /*0500*/  PRMT R123, R130, 0x7632, R123 ;  /* 0x00007632827b7816 */ /* 0x000fe4000000007b */
[----:B------:R-:W-:Y:S02]  /*0510*/  PRMT R122, R131, 0x7632, R122 ;  /* 0x00007632837a7816 */ /* 0x000fe4000000007a */
[----:B------:R-:W-:Y:S02]  /*0520*/  PRMT R121, R124, 0x7632, R121 ;  /* 0x000076327c797816 */ /* 0x000fe40000000079 */
[----:B------:R-:W-:Y:S02]  /*0530*/  PRMT R120, R125, 0x7632, R120 ;  /* 0x000076327d787816 */ /* 0x000fe40000000078 */
[----:B------:R-:W-:Y:S02]  /*0540*/  PRMT R119, R126, 0x7632, R119 ;  /* 0x000076327e777816 */ /* 0x000fe40000000077 */
[----:B------:R-:W-:-:S02]  /*0550*/  PRMT R118, R127, 0x7632, R118 ;  /* 0x000076327f767816 */ /* 0x000fc40000000076 */
        /* <DEDUP_REMOVED lines=11> */
[----:B------:R-:W-:-:S02]  /*0610*/  MOV R126, RZ ;  /* 0x000000ff007e7202 */ /* 0x000fc40000000f00 */
        /* <DEDUP_REMOVED lines=11> */
[----:B012---:R-:W-:-:S07]  /*06d0*/  SHF.L.U32 R118, R118, 0x10, RZ ;  /* 0x0000001076767819 */ /* 0x007fce00000006ff */
.L_x_3042:
[----:B0-----:R-:W0:Y:S01]  /*06e0*/  S2R R101, SR_TID.X ;  /* 0x0000000000657919 */ /* 0x001e220000002100 */
[----:B-1----:R-:W1:Y:S01]  /*06f0*/  @UP0 LDCU.64 UR4, c[0x0][0x3e0] ;  /* 0x00007c00ff0407ac */ /* 0x002e620008000a00 */
[----:B------:R-:W2:Y:S01]  /*0700*/  LDC.64 R84, c[0x0][0x428] ;  /* 0x00010a00ff547b82 */ /* 0x000ea20000000a00 */
[----:B------:R-:W-:Y:S02]  /*0710*/  UIMAD UR7, UR6, UR19, URZ ;  /* 0x00000013060772a4 */ /* 0x000fe4000f8e02ff */
[----:B------:R-:W-:Y:S02]  /*0720*/  UIMAD.WIDE UR10, UR6, 0x4, UR12 ;  /* 0x00000004060a78a5 */ /* 0x000fe4000f8e020c */
[----:B------:R-:W-:-:S03]  /*0730*/  USHF.R.S32.HI UR8, URZ, 0x1f, UR7 ;  /* 0x0000001fff087899 */ /* 0x000fc60008011407 */
[----:B------:R-:W3:Y:S01]  /*0740*/  LDC.64 R148, c[0x0][0x3a8] ;  /* 0x0000ea00ff947b82 */ /* 0x000ee20000000a00 */
[----:B------:R-:W-:Y:S01]  /*0750*/  ULEA.HI UR8, UR8, UR7, URZ, 0x3 ;  /* 0x0000000708087291 */ /* 0x000fe2000f8f18ff */
[----:B------:R-:W-:Y:S02]  /*0760*/  MOV R56, UR10 ;  /* 0x0000000a00387c02 */ /* 0x000fe40008000f00 */
[----:B------:R-:W-:Y:S01]  /*0770*/  MOV R57, UR11 ;  /* 0x0000000b00397c02 */ /* 0x000fe20008000f00 */
[----:B------:R-:W-:Y:S02]  /*0780*/  UIMAD.WIDE UR10, UR6, 0x4, UR14 ;  /* 0x00000004060a78a5 */ /* 0x000fe4000f8e020e */
[----:B------:R-:W-:Y:S02]  /*0790*/  MOV R144, UR8 ;  /* 0x0000000800907c02 */ /* 0x000fe40008000f00 */
[----:B------:R-:W4:Y:S01]  /*07a0*/  LDG.E R157, desc[UR16][R56.64] ;  /* 0x00000010389d7981 */ /* 0x000f22000c1e1900 */
[----:B------:R-:W-:Y:S01]  /*07b0*/  PLOP3.LUT P1, PT, PT, PT, UP0, 0x80, 0x8 ;  /* 0x000000000008781c */ /* 0x000fe20003f2f008 */
[----:B-1----:R-:W-:Y:S01]  /*07c0*/  @UP0 UIMAD.WIDE UR4, UR6, 0x2, UR4 ;  /* 0x00000002060408a5 */ /* 0x002fe2000f8e0204 */
[----:B------:R-:W-:-:S02]  /*07d0*/  MOV R78, UR10 ;  /* 0x0000000a004e7c02 */ /* 0x000fc40008000f00 */
[----:B------:R-:W-:-:S03]  /*07e0*/  MOV R79, UR11 ;  /* 0x0000000b004f7c02 */ /* 0x000fc60008000f00 */
[----:B------:R-:W-:Y:S02]  /*07f0*/  MOV R76, UR4 ;  /* 0x00000004004c7c02 */ /* 0x000fe40008000f00 */
[----:B------:R-:W4:Y:S01]  /*0800*/  LDG.E R156, desc[UR16][R78.64] ;  /* 0x000000104e9c7981 */ /* 0x000f22000c1e1900 */
[----:B0-----:R-:W-:Y:S02]  /*0810*/  LEA.HI.SX32 R144, R144, R101, 0x1d ;  /* 0x0000006590907211 */ /* 0x001fe400078feaff */
[----:B------:R-:W-:Y:S02]  /*0820*/  MOV R77, UR5 ;  /* 0x00000005004d7c02 */ /* 0x000fe40008000f00 */
[C---:B------:R-:W-:Y:S01]  /*0830*/  IADD3 R143, PT, PT, R144.reuse, 0x80, RZ ;  /* 0x00000080908f7810 */ /* 0x040fe20007ffe0ff */
[C---:B--2---:R-:W-:Y:S01]  /*0840*/  IMAD.WIDE.U32 R60, R144.reuse, 0x10, R84 ;  /* 0x00000010903c7825 */ /* 0x044fe200078e0054 */
[C---:B------:R-:W-:Y:S01]  /*0850*/  IADD3 R117, PT, PT, R144.reuse, 0x100, RZ ;  /* 0x0000010090757810 */ /* 0x040fe20007ffe0ff */
[----:B------:R-:W2:Y:S02]  /*0860*/  @P1 LDG.E.U16 R145, desc[UR16][R76.64] ;  /* 0x000000104c911981 */ /* 0x000ea4000c1e1500 */
[----:B---3--:R-:W-:-:S02]  /*0870*/  IMAD.WIDE.U32 R146, R144, 0x20, R148 ;  /* 0x0000002090927825 */ /* 0x008fc400078e0094 */
[----:B------:R-:W3:Y:S02]  /*0880*/  LDG.E.128 R60, desc[UR16][R60.64] ;  /* 0x000000103c3c7981 */ /* 0x000ee4000c1e1d00 */
[C---:B------:R-:W-:Y:S02]  /*0890*/  IMAD.WIDE.U32 R72, R143.reuse, 0x10, R84 ;  /* 0x000000108f487825 */ /* 0x040fe400078e0054 */
[----:B------:R-:W3:Y:S02]  /*08a0*/  LDG.E.128 R56, desc[UR16][R146.64] ;  /* 0x0000001092387981 */ /* 0x000ee4000c1e1d00 */
[----:B------:R-:W-:Y:S02]  /*08b0*/  IMAD.WIDE.U32 R150, R143, 0x20, R148 ;  /* 0x000000208f967825 */ /* 0x000fe400078e0094 */
[----:B------:R-:W3:Y:S02]  /*08c0*/  LDG.E.128 R72, desc[UR16][R72.64] ;  /* 0x0000001048487981 */ /* 0x000ee4000c1e1d00 */
[----:B------:R-:W-:-:S02]  /*08d0*/  IMAD.WIDE.U32 R84, R117, 0x10, R84 ;  /* 0x0000001075547825 */ /* 0x000fc400078e0054 */
[----:B------:R0:W3:Y:S02]  /*08e0*/  LDG.E.128 R64, desc[UR16][R146.64+0x10] ;  /* 0x0000101092407981 */ /* 0x0000e4000c1e1d00 */
[----:B------:R-:W-:Y:S02]  /*08f0*/  IMAD.WIDE.U32 R148, R117, 0x20, R148 ;  /* 0x0000002075947825 */ /* 0x000fe400078e0094 */
[----:B------:R-:W3:Y:S04]  /*0900*/  LDG.E.128 R84, desc[UR16][R84.64] ;  /* 0x0000001054547981 */ /* 0x000ee8000c1e1d00 */
[----:B------:R-:W3:Y:S04]  /*0910*/  LDG.E.128 R80, desc[UR16][R148.64] ;  /* 0x0000001094507981 */ /* 0x000ee8000c1e1d00 */
[----:B------:R-:W3:Y:S04]  /*0920*/  LDG.E.128 R88, desc[UR16][R148.64+0x10] ;  /* 0x0000101094587981 */ /* 0x000ee8000c1e1d00 */
[----:B------:R-:W3:Y:S04]  /*0930*/  LDG.E.128 R68, desc[UR16][R150.64] ;  /* 0x0000001096447981 */ /* 0x000ee8000c1e1d00 */
[----:B------:R-:W3:Y:S01]  /*0940*/  LDG.E.128 R76, desc[UR16][R150.64+0x10] ;  /* 0x00001010964c7981 */ /* 0x000ee2000c1e1d00 */
[----:B------:R-:W-:-:S04]  /*0950*/  ISETP.NE.U32.AND P0, PT, RZ, UR20, PT ;  /* 0x00000014ff007c0c */ /* 0x000fc8000bf05070 */
[----:B------:R-:W-:Y:S02]  /*0960*/  ISETP.NE.AND.EX P0, PT, RZ, UR21, PT, P0 ;  /* 0x00000015ff007c0c */ /* 0x000fe4000bf05300 */
[----:B------:R-:W-:-:S11]  /*0970*/  ISETP.NE.AND P2, PT, RZ, UR18, PT ;  /* 0x00000012ff007c0c */ /* 0x000fd6000bf45270 */
[----:B0-----:R-:W0:Y:S08]  /*0980*/  @P0 LDC.64 R146, c[0x0][0x438] ;  /* 0x00010e00ff920b82 */ /* 0x001e300000000a00 */
[----:B------:R-:W1:Y:S08]  /*0990*/  @P0 LDC.64 R154, c[0x0][0x438] ;  /* 0x00010e00ff9a0b82 */ /* 0x000e700000000a00 */
[----:B------:R-:W1:Y:S01]  /*09a0*/  @P0 LDC.64 R152, c[0x0][0x438] ;  /* 0x00010e00ff980b82 */ /* 0x000e620000000a00 */
[----:B0-----:R-:W-:-:S05]  /*09b0*/  @P0 IMAD.WIDE.U32 R146, R144, 0x20, R146 ;  /* 0x0000002090920825 */ /* 0x001fca00078e0092 */
[----:B-----5:R-:W5:Y:S01]  /*09c0*/  @P0 LDG.E.128 R24, desc[UR16][R146.64] ;  /* 0x0000001092180981 */ /* 0x020f62000c1e1d00 */
[----:B-1----:R-:W-:-:S03]  /*09d0*/  @P0 IMAD.WIDE.U32 R154, R143, 0x20, R154 ;  /* 0x000000208f9a0825 */ /* 0x002fc600078e009a */
[----:B------:R0:W5:Y:S04]  /*09e0*/  @P0 LDG.E.128 R28, desc[UR16][R146.64+0x10] ;  /* 0x00001010921c0981 */ /* 0x000168000c1e1d00 */
[----:B------:R-:W5:Y:S01]  /*09f0*/  @P0 LDG.E.128 R32, desc[UR16][R154.64] ;  /* 0x000000109a200981 */ /* 0x000f62000c1e1d00 */
[----:B------:R-:W-:-:S03]  /*0a00*/  @P0 IMAD.WIDE.U32 R152, R117, 0x20, R152 ;  /* 0x0000002075980825 */ /* 0x000fc600078e0098 */
[----:B------:R-:W5:Y:S04]  /*0a10*/  @P0 LDG.E.128 R36, desc[UR16][R154.64+0x10] ;  /* 0x000010109a240981 */ /* 0x000f68000c1e1d00 */
[----:B------:R-:W5:Y:S04]  /*0a20*/  @P0 LDG.E.128 R40, desc[UR16][R152.64] ;  /* 0x0000001098280981 */ /* 0x000f68000c1e1d00 */
[----:B------:R1:W5:Y:S01]  /*0a30*/  @P0 LDG.E.128 R44, desc[UR16][R152.64+0x10] ;  /* 0x00001010982c0981 */ /* 0x000362000c1e1d00 */
[----:B----4-:R-:W-:-:S04]  /*0a40*/  FSEL R157, R157, RZ, !P2 ;  /* 0x000000ff9d9d7208 */ /* 0x010fc80005000000 */
[----:B------:R-:W-:Y:S02]  /*0a50*/  R2UR UR5, R157 ;  /* 0x000000009d0572ca */ /* 0x000fe400000e0000 */
[----:B------:R-:W-:Y:S02]  /*0a60*/  R2UR UR8, R156 ;  /* 0x000000009c0872ca */ /* 0x000fe400000e0000 */
[----:B--2---:R-:W-:Y:S02]  /*0a70*/  @P1 R2UR UR4, R145 ;  /* 0x00000000910412ca */ /* 0x004fe400000e0000 */
[C---:B---3--:R-:W-:Y:S02]  /*0a80*/  PRMT R145, R60.reuse, 0x7632, R145 ;  /* 0x000076323c917816 */ /* 0x048fe40000000091 */
[----:B0-----:R-:W-:-:S05]  /*0a90*/  SHF.L.U32 R147, R60, 0x10, RZ ;  /* 0x000000103c937819 */ /* 0x001fca00000006ff */
[----:B------:R-:W-:Y:S01]  /*0aa0*/  FADD.FTZ R57, R57, -UR5 ;  /* 0x8000000539397e21 */ /* 0x000fe20008010000 */
[----:B------:R-:W-:Y:S01]  /*0ab0*/  SHF.L.U32 R161, R145, 0x10, RZ ;  /* 0x0000001091a17819 */ /* 0x000fe200000006ff */
[----:B------:R-:W-:Y:S01]  /*0ac0*/  FADD.FTZ R58, R58, -UR5 ;  /* 0x800000053a3a7e21 */ /* 0x000fe20008010000 */
[C---:B-1----:R-:W-:Y:S02]  /*0ad0*/  PRMT R152, R75.reuse, 0x7632, R152 ;  /* 0x000076324b987816 */ /* 0x042fe40000000098 */
[----:B------:R-:W-:Y:S01]  /*0ae0*/  SHF.L.U32 R154, R75, 0x10, RZ ;  /* 0x000000104b9a7819 */ /* 0x000fe200000006ff */
[----:B------:R-:W-:Y:S01]  /*0af0*/  FADD.FTZ R56, R56, -UR5 ;  /* 0x8000000538387e21 */ /* 0x000fe20008010000 */
[----:B------:R-:W-:Y:S02]  /*0b00*/  SHF.L.U32 R149, R61, 0x10, RZ ;  /* 0x000000103d957819 */ /* 0x000fe400000006ff */
[C---:B------:R-:W-:Y:S02]  /*0b10*/  PRMT R159, R87.reuse, 0x7632, R159 ;  /* 0x00007632579f7816 */ /* 0x040fe4000000009f */
[----:B------:R-:W-:Y:S01]  /*0b20*/  SHF.L.U32 R162, R87, 0x10, RZ ;  /* 0x0000001057a27819 */ /* 0x000fe200000006ff */
[----:B------:R-:W-:Y:S01]  /*0b30*/  FADD.FTZ R75, R82, -UR5 ;  /* 0x80000005524b7e21 */ /* 0x000fe20008010000 */
[----:B------:R-:W-:Y:S01]  /*0b40*/  FMUL.FTZ R82, R57, UR8 ;  /* 0x0000000839527c20 */ /* 0x000fe20008410000 */
[----:B------:R-:W-:Y:S01]  /*0b50*/  FADD.FTZ R155, R83, -UR5 ;  /* 0x80000005539b7e21 */ /* 0x000fe20008010000 */
[----:B------:R-:W-:Y:S01]  /*0b60*/  FADD.FTZ R87, R88, -UR5 ;  /* 0x8000000558577e21 */ /* 0x000fe20008010000 */
[----:B------:R-:W-:Y:S01]  /*0b70*/  FMUL.FTZ R88, R142, R147 ;  /* 0x000000938e587220 */ /* 0x000fe20000410000 */
[----:B------:R-:W-:Y:S01]  /*0b80*/  PRMT R83, R84, 0x7632, R83 ;  /* 0x0000763254537816 */ /* 0x000fe20000000053 */
[-C--:B------:R-:W-:Y:S01]  /*0b90*/  FFMA.FTZ R115, R82, R161.reuse, R115 ;  /* 0x000000a152737223 */ /* 0x080fe20000010073 */
[----:B------:R-:W-:Y:S01]  /*0ba0*/  SHF.L.U32 R156, R84, 0x10, RZ ;  /* 0x00000010549c7819 */ /* 0x000fe200000006ff */
[----:B------:R-:W-:Y:S01]  /*0bb0*/  FMUL.FTZ R84, R58, UR8 ;  /* 0x000000083a547c20 */ /* 0x000fe20008410000 */
[----:B------:R-:W-:Y:S01]  /*0bc0*/  PRMT R60, R61, 0x7632, R60 ;  /* 0x000076323d3c7816 */ /* 0x000fe2000000003c */
[----:B------:R-:W-:Y:S01]  /*0bd0*/  FADD.FTZ R114, R161, R114 ;  /* 0x00000072a1727221 */ /* 0x000fe20000010000 */
[----:B------:R-:W-:Y:S01]  /*0be0*/  FMUL.FTZ R161, R141, R161 ;  /* 0x000000a18da17220 */ /* 0x000fe20000410000 */
[----:B------:R-:W-:Y:S01]  /*0bf0*/  FADD.FTZ R58, RZ, R88 ;  /* 0x00000058ff3a7221 */ /* 0x000fe20000010000 */
[----:B------:R-:W-:Y:S01]  /*0c00*/  FADD.FTZ R64, R64, -UR5 ;  /* 0x8000000540407e21 */ /* 0x000fe20008010000 */
[----:B------:R-:W-:Y:S01]  /*0c10*/  FMUL.FTZ R61, R56, UR8 ;  /* 0x00000008383d7c20 */ /* 0x000fe20008410000 */
[----:B------:R-:W-:Y:S01]  /*0c20*/  SHF.L.U32 R60, R60, 0x10, RZ ;  /* 0x000000103c3c7819 */ /* 0x000fe200000006ff */
[----:B------:R-:W-:Y:S01]  /*0c30*/  FADD.FTZ R112, R149, R112 ;  /* 0x0000007095707221 */ /* 0x000fe20000010000 */
[-C--:B------:R-:W-:Y:S01]  /*0c40*/  FFMA.FTZ R113, R84, R149.reuse, R113 ;  /* 0x0000009554717223 */ /* 0x080fe20000010071 */
[----:B------:R-:W-:Y:S01]  /*0c50*/  FMUL.FTZ R149, R140, R149 ;  /* 0x000000958c957220 */ /* 0x000fe20000410000 */
[----:B------:R-:W-:Y:S01]  /*0c60*/  FADD.FTZ R58, R161, R58 ;  /* 0x0000003aa13a7221 */ /* 0x000fe20000010000 */
[C---:B------:R-:W-:Y:S01]  /*0c70*/  SHF.L.U32 R151, R62.reuse, 0x10, RZ ;  /* 0x000000103e977819 */ /* 0x040fe200000006ff */
[----:B------:R-:W-:Y:S01]  /*0c80*/  FADD.FTZ R116, R147, R116 ;  /* 0x0000007493747221 */ /* 0x000fe20000010000 */
[----:B------:R-:W-:Y:S01]  /*0c90*/  PRMT R146, R62, 0x7632, R146 ;  /* 0x000076323e927816 */ /* 0x000fe20000000092 */
[----:B------:R-:W-:Y:S01]  /*0ca0*/  FFMA.FTZ R126, R61, R147, R126 ;  /* 0x000000933d7e7223 */ /* 0x000fe2000001007e */
[----:B------:R-:W-:Y:S01]  /*0cb0*/  FMUL.FTZ R64, R64, UR8 ;  /* 0x0000000840407c20 */ /* 0x000fe20008410000 */
[----:B------:R-:W-:Y:S01]  /*0cc0*/  FMUL.FTZ R147, R139, R60 ;  /* 0x0000003c8b937220 */ /* 0x000fe20000410000 */
[----:B------:R-:W-:Y:S01]  /*0cd0*/  FADD.FTZ R58, R149, R58 ;  /* 0x0000003a953a7221 */ /* 0x000fe20000010000 */
[----:B------:R-:W-:Y:S01]  /*0ce0*/  PRMT R62, R63, 0x7632, R62 ;  /* 0x000076323f3e7816 */ /* 0x000fe2000000003e */
[----:B------:R-:W-:Y:S01]  /*0cf0*/  FADD.FTZ R67, R67, -UR5 ;  /* 0x8000000543437e21 */ /* 0x000fe20008010000 */
[----:B------:R-:W-:Y:S01]  /*0d00*/  SHF.L.U32 R56, R146, 0x10, RZ ;  /* 0x0000001092387819 */ /* 0x000fe200000006ff */
[----:B------:R-:W-:Y:S01]  /*0d10*/  FADD.FTZ R108, R151, R108 ;  /* 0x0000006c976c7221 */ /* 0x000fe20000010000 */
[-C--:B------:R-:W-:Y:S01]  /*0d20*/  FFMA.FTZ R109, R64, R151.reuse, R109 ;  /* 0x00000097406d7223 */ /* 0x080fe2000001006d */
[----:B------:R-:W-:Y:S01]  /*0d30*/  FMUL.FTZ R151, R138, R151 ;  /* 0x000000978a977220 */ /* 0x000fe20000410000 */
[----:B------:R-:W-:Y:S01]  /*0d40*/  FADD.FTZ R58, R147, R58 ;  /* 0x0000003a933a7221 */ /* 0x000fe20000010000 */
[----:B------:R-:W-:Y:S01]  /*0d50*/  FADD.FTZ R65, R65, -UR5 ;  /* 0x8000000541417e21 */ /* 0x000fe20008010000 */
[----:B------:R-:W-:Y:S01]  /*0d60*/  SHF.L.U32 R57, R62, 0x10, RZ ;  /* 0x000000103e397819 */ /* 0x000fe200000006ff */
[----:B------:R-:W-:Y:S01]  /*0d70*/  FMUL.FTZ R146, R67, UR8 ;  /* 0x0000000843927c20 */ /* 0x000fe20008410000 */
[----:B------:R-:W-:-:S02]  /*0d80*/  PRMT R148, R72, 0x7632, R148 ;  /* 0x0000763248947816 */ /* 0x000fc40000000094 */
[----:B------:R-:W-:Y:S01]  /*0d90*/  SHF.L.U32 R153, R72, 0x10, RZ ;  /* 0x0000001048997819 */ /* 0x000fe200000006ff */
[----:B------:R-:W-:Y:S01]  /*0da0*/  FMUL.FTZ R67, R137, R56 ;  /* 0x0000003889437220 */ /* 0x000fe20000410000 */
[----:B------:R-:W-:Y:S01]  /*0db0*/  SHF.L.U32 R63, R63, 0x10, RZ ;  /* 0x000000103f3f7819 */ /* 0x000fe200000006ff */
[----:B------:R-:W-:Y:S01]  /*0dc0*/  FADD.FTZ R58, R151, R58 ;  /* 0x0000003a973a7221 */ /* 0x000fe20000010000 */
[----:B------:R-:W-:Y:S01]  /*0dd0*/  PRMT R72, R73, 0x7632, R72 ;  /* 0x0000763249487816 */ /* 0x000fe20000000048 */
[----:B------:R-:W-:Y:S01]  /*0de0*/  FMUL.FTZ R62, R65, UR8 ;  /* 0x00000008413e7c20 */ /* 0x000fe20008410000 */
[----:B------:R-:W-:Y:S01]  /*0df0*/  FADD.FTZ R102, R57, R102 ;  /* 0x0000006639667221 */ /* 0x000fe20000010000 */
[-C--:B------:R-:W-:Y:S01]  /*0e00*/  FFMA.FTZ R103, R146, R57.reuse, R103 ;  /* 0x0000003992677223 */ /* 0x080fe20000010067 */
[----:B------:R-:W-:Y:S01]  /*0e10*/  FMUL.FTZ R65, R135, R57 ;  /* 0x0000003987417220 */ /* 0x000fe20000410000 */
[----:B------:R-:W-:Y:S01]  /*0e20*/  FADD.FTZ R59, R59, -UR5 ;  /* 0x800000053b3b7e21 */ /* 0x000fe20008010000 */
[----:B------:R-:W-:Y:S01]  /*0e30*/  SHF.L.U32 R57, R72, 0x10, RZ ;  /* 0x0000001048397819 */ /* 0x000fe200000006ff */
[----:B------:R-:W-:Y:S01]  /*0e40*/  FMUL.FTZ R145, R136, R63 ;  /* 0x0000003f88917220 */ /* 0x000fe20000410000 */
[----:B------:R-:W-:Y:S01]  /*0e50*/  FADD.FTZ R72, R67, R58 ;  /* 0x0000003a43487221 */ /* 0x000fe20000010000 */
[C---:B------:R-:W-:Y:S01]  /*0e60*/  PRMT R157, R85.reuse, 0x7632, R157 ;  /* 0x00007632559d7816 */ /* 0x040fe2000000009d */
[----:B------:R-:W-:Y:S01]  /*0e70*/  FADD.FTZ R66, R66, -UR5 ;  /* 0x8000000542427e21 */ /* 0x000fe20008010000 */
[----:B------:R-:W-:Y:S01]  /*0e80*/  SHF.L.U32 R158, R85, 0x10, RZ ;  /* 0x00000010559e7819 */ /* 0x000fe200000006ff */
[----:B------:R-:W-:Y:S01]  /*0e90*/  FFMA.FTZ R58, R61, R88, RZ ;  /* 0x000000583d3a7223 */ /* 0x000fe200000100ff */
[----:B------:R-:W-:-:S02]  /*0ea0*/  PRMT R85, R86, 0x7632, R85 ;  /* 0x0000763256557816 */ /* 0x000fc40000000055 */
[----:B------:R-:W-:Y:S01]  /*0eb0*/  SHF.L.U32 R160, R86, 0x10, RZ ;  /* 0x0000001056a07819 */ /* 0x000fe200000006ff */
[----:B------:R-:W-:Y:S01]  /*0ec0*/  FMUL.FTZ R86, R59, UR8 ;  /* 0x000000083b567c20 */ /* 0x000fe20008410000 */
[----:B------:R-:W-:Y:S01]  /*0ed0*/  FADD.FTZ R72, R145, R72 ;  /* 0x0000004891487221 */ /* 0x000fe20000010000 */
[----:B------:R-:W-:Y:S01]  /*0ee0*/  FMUL.FTZ R66, R66, UR8 ;  /* 0x0000000842427c20 */ /* 0x000fe20008410000 */
[----:B------:R-:W-:Y:S01]  /*0ef0*/  FADD.FTZ R68, R68, -UR5 ;  /* 0x8000000544447e21 */ /* 0x000fe20008010000 */
[----:B------:R-:W-:Y:S01]  /*0f00*/  FFMA.FTZ R111, R86, R60, R111 ;  /* 0x0000003c566f7223 */ /* 0x000fe2000001006f */
[----:B------:R-:W-:Y:S01]  /*0f10*/  FADD.FTZ R110, R60, R110 ;  /* 0x0000006e3c6e7221 */ /* 0x000fe20000010000 */
[----:B------:R-:W-:Y:S01]  /*0f20*/  SHF.L.U32 R148, R148, 0x10, RZ ;  /* 0x0000001094947819 */ /* 0x000fe200000006ff */
[----:B------:R-:W-:Y:S01]  /*0f30*/  FFMA.FTZ R58, R82, R161, R58 ;  /* 0x000000a1523a7223 */ /* 0x000fe2000001003a */
[----:B------:R-:W-:Y:S01]  /*0f40*/  FMUL.FTZ R60, R134, R153 ;  /* 0x00000099863c7220 */ /* 0x000fe20000410000 */
[----:B------:R-:W-:Y:S01]  /*0f50*/  FADD.FTZ R72, R65, R72 ;  /* 0x0000004841487221 */ /* 0x000fe20000010000 */
[----:B------:R-:W-:Y:S01]  /*0f60*/  FADD.FTZ R80, R80, -UR5 ;  /* 0x8000000550507e21 */ /* 0x000fe20008010000 */
[----:B------:R-:W-:Y:S01]  /*0f70*/  FADD.FTZ R71, R71, -UR5 ;  /* 0x8000000547477e21 */ /* 0x000fe20008010000 */
[----:B------:R-:W-:Y:S01]  /*0f80*/  FADD.FTZ R104, R63, R104 ;  /* 0x000000683f687221 */ /* 0x000fe20000010000 */
[----:B------:R-:W-:Y:S01]  /*0f90*/  FFMA.FTZ R105, R66, R63, R105 ;  /* 0x0000003f42697223 */ /* 0x000fe20000010069 */
[----:B------:R-:W-:Y:S01]  /*0fa0*/  SHF.L.U32 R150, R73, 0x10, RZ ;  /* 0x0000001049967819 */ /* 0x000fe200000006ff */
[----:B------:R-:W-:Y:S01]  /*0fb0*/  FMUL.FTZ R63, R68, UR8 ;  /* 0x00000008443f7c20 */ /* 0x000fe20008410000 */
[----:B------:R-:W-:Y:S01]  /*0fc0*/  SHF.L.U32 R59, R152, 0x10, RZ ;  /* 0x00000010983b7819 */ /* 0x000fe200000006ff */
[----:B------:R-:W-:Y:S01]  /*0fd0*/  FFMA.FTZ R58, R84, R149, R58 ;  /* 0x00000095543a7223 */ /* 0x000fe2000001003a */
[----:B------:R-:W-:Y:S01]  /*0fe0*/  FMUL.FTZ R152, R125, R148 ;  /* 0x000000947d987220 */ /* 0x000fe20000410000 */
[----:B------:R-:W-:Y:S01]  /*0ff0*/  FADD.FTZ R72, R60, R72 ;  /* 0x000000483c487221 */ /* 0x000fe20000010000 */
[----:B------:R-:W-:Y:S01]  /*1000*/  FMUL.FTZ R80, R80, UR8 ;  /* 0x0000000850507c20 */ /* 0x000fe20008410000 */
[----:B------:R-:W-:Y:S01]  /*1010*/  FMUL.FTZ R71, R71, UR8 ;  /* 0x0000000847477c20 */ /* 0x000fe20008410000 */
[----:B------:R-:W-:Y:S01]  /*1020*/  FADD.FTZ R17, R153, R17 ;  /* 0x0000001199117221 */ /* 0x000fe20000010000 */
[----:B------:R-:W-:Y:S01]  /*1030*/  FFMA.FTZ R0, R63, R153, R0 ;  /* 0x000000993f007223 */ /* 0x000fe20000010000 */
[----:B------:R-:W-:Y:S01]  /*1040*/  FFMA.FTZ R58, R86, R147, R58 ;  /* 0x00000093563a7223 */ /* 0x000fe2000001003a */
[----:B------:R-:W-:Y:S01]  /*1050*/  FMUL.FTZ R153, R133, R150 ;  /* 0x0000009685997220 */ /* 0x000fe20000410000 */
[----:B------:R-:W-:Y:S01]  /*1060*/  FMUL.FTZ R68, R75, UR8 ;  /* 0x000000084b447c20 */ /* 0x000fe20008410000 */
[----:B------:R-:W-:Y:S01]  /*1070*/  FADD.FTZ R72, R152, R72 ;  /* 0x0000004898487221 */ /* 0x000fe20000010000 */
[----:B------:R-:W-:Y:S01]  /*1080*/  FADD.FTZ R93, R156, R93 ;  /* 0x0000005d9c5d7221 */ /* 0x000fe20000010000 */
[-C--:B------:R-:W-:Y:S01]  /*1090*/  FFMA.FTZ R9, R80, R156.reuse, R9 ;  /* 0x0000009c50097223 */ /* 0x080fe20000010009 */
[----:B------:R-:W-:Y:S01]  /*10a0*/  FMUL.FTZ R75, R130, R156 ;  /* 0x0000009c824b7220 */ /* 0x000fe20000410000 */
[----:B------:R-:W-:Y:S01]  /*10b0*/  PRMT R73, R74, 0x7632, R73 ;  /* 0x000076324a497816 */ /* 0x000fe20000000049 */
[-C--:B------:R-:W-:Y:S01]  /*10c0*/  FFMA.FTZ R4, R71, R57.reuse, R4 ;  /* 0x0000003947047223 */ /* 0x080fe20000010004 */
[----:B------:R-:W-:Y:S01]  /*10d0*/  FADD.FTZ R20, R57, R20 ;  /* 0x0000001439147221 */ /* 0x000fe20000010000 */
[----:B------:R-:W-:Y:S01]  /*10e0*/  FMUL.FTZ R156, R124, R57 ;  /* 0x000000397c9c7220 */ /* 0x000fe20000410000 */
[----:B------:R-:W-:Y:S01]  /*10f0*/  SHF.L.U32 R74, R74, 0x10, RZ ;  /* 0x000000104a4a7819 */ /* 0x000fe200000006ff */
[----:B------:R-:W-:Y:S01]  /*1100*/  FADD.FTZ R78, R78, -UR5 ;  /* 0x800000054e4e7e21 */ /* 0x000fe20008010000 */
[----:B------:R-:W-:Y:S01]  /*1110*/  FFMA.FTZ R57, R64, R151, R58 ;  /* 0x0000009740397223 */ /* 0x000fe2000001003a */
[----:B------:R-:W-:Y:S01]  /*1120*/  FADD.FTZ R72, R153, R72 ;  /* 0x0000004899487221 */ /* 0x000fe20000010000 */
[----:B------:R-:W-:Y:S01]  /*1130*/  FADD.FTZ R77, R77, -UR5 ;  /* 0x800000054d4d7e21 */ /* 0x000fe20008010000 */
[----:B------:R-:W-:Y:S01]  /*1140*/  FADD.FTZ R106, R56, R106 ;  /* 0x0000006a386a7221 */ /* 0x000fe20000010000 */
[----:B------:R-:W-:Y:S01]  /*1150*/  FFMA.FTZ R107, R62, R56, R107 ;  /* 0x000000383e6b7223 */ /* 0x000fe2000001006b */
[----:B------:R-:W-:Y:S01]  /*1160*/  SHF.L.U32 R56, R73, 0x10, RZ ;  /* 0x0000001049387819 */ /* 0x000fe200000006ff */
[----:B------:R-:W-:Y:S01]  /*1170*/  FMUL.FTZ R78, R78, UR8 ;  /* 0x000000084e4e7c20 */ /* 0x000fe20008410000 */
[----:B------:R-:W-:Y:S01]  /*1180*/  FFMA.FTZ R57, R62, R67, R57 ;  /* 0x000000433e397223 */ /* 0x000fe20000010039 */
[----:B------:R-:W-:Y:S01]  /*1190*/  FMUL.FTZ R73, R132, R74 ;  /* 0x0000004a84497220 */ /* 0x000fe20000410000 */
[----:B------:R-:W-:Y:S01]  /*11a0*/  FADD.FTZ R72, R156, R72 ;  /* 0x000000489c487221 */ /* 0x000fe20000010000 */
[----:B------:R-:W-:Y:S01]  /*11b0*/  FMUL.FTZ R77, R77, UR8 ;  /* 0x000000084d4d7c20 */ /* 0x000fe20008410000 */
[----:B------:R-:W-:Y:S01]  /*11c0*/  FADD.FTZ R79, R79, -UR5 ;  /* 0x800000054f4f7e21 */ /* 0x000fe20008010000 */
[----:B------:R-:W-:Y:S01]  /*11d0*/  FADD.FTZ R23, R154, R23 ;  /* 0x000000179a177221 */ /* 0x000fe20000010000 */
[-C--:B------:R-:W-:Y:S01]  /*11e0*/  FFMA.FTZ R7, R78, R154.reuse, R7 ;  /* 0x0000009a4e077223 */ /* 0x080fe20000010007 */
[----:B------:R-:W-:Y:S01]  /*11f0*/  FMUL.FTZ R163, R131, R154 ;  /* 0x0000009a83a37220 */ /* 0x000fe20000410000 */
[----:B------:R-:W-:Y:S01]  /*1200*/  FFMA.FTZ R57, R66, R145, R57 ;  /* 0x0000009142397223 */ /* 0x000fe20000010039 */
[-C--:B------:R-:W-:Y:S01]  /*1210*/  FMUL.FTZ R154, R123, R56.reuse ;  /* 0x000000387b9a7220 */ /* 0x080fe20000410000 */
[----:B------:R-:W-:Y:S01]  /*1220*/  FADD.FTZ R58, R73, R72 ;  /* 0x00000048493a7221 */ /* 0x000fe20000010000 */
[----:B------:R-:W-:Y:S01]  /*1230*/  FADD.FTZ R22, R56, R22 ;  /* 0x0000001638167221 */ /* 0x000fe20000010000 */
[----:B------:R-:W-:Y:S01]  /*1240*/  FFMA.FTZ R6, R77, R56, R6 ;  /* 0x000000384d067223 */ /* 0x000fe20000010006 */
[----:B------:R-:W-:Y:S01]  /*1250*/  FADD.FTZ R69, R69, -UR5 ;  /* 0x8000000545457e21 */ /* 0x000fe20008010000 */
[----:B------:R-:W-:Y:S01]  /*1260*/  FMUL.FTZ R165, R79, UR8 ;  /* 0x000000084fa57c20 */ /* 0x000fe20008410000 */
[----:B------:R-:W-:Y:S01]  /*1270*/  FFMA.FTZ R56, R146, R65, R57 ;  /* 0x0000004192387223 */ /* 0x000fe20000010039 */
[----:B------:R-:W-:Y:S01]  /*1280*/  FADD.FTZ R58, R154, R58 ;  /* 0x0000003a9a3a7221 */ /* 0x000fe20000010000 */
[----:B------:R-:W-:Y:S01]  /*1290*/  FADD.FTZ R95, R158, R95 ;  /* 0x0000005f9e5f7221 */ /* 0x000fe20000010000 */
[-C--:B------:R-:W-:Y:S01]  /*12a0*/  FFMA.FTZ R11, R68, R158.reuse, R11 ;  /* 0x0000009e440b7223 */ /* 0x080fe2000001000b */
[----:B------:R-:W-:Y:S01]  /*12b0*/  FMUL.FTZ R79, R129, R158 ;  /* 0x0000009e814f7220 */ /* 0x000fe20000410000 */
[----:B------:R-:W-:Y:S01]  /*12c0*/  FADD.FTZ R70, R70, -UR5 ;  /* 0x8000000546467e21 */ /* 0x000fe20008010000 */
[----:B------:R-:W-:Y:S01]  /*12d0*/  FADD.FTZ R76, R76, -UR5 ;  /* 0x800000054c4c7e21 */ /* 0x000fe20008010000 */
[----:B------:R-:W-:Y:S01]  /*12e0*/  FMUL.FTZ R69, R69, UR8 ;  /* 0x0000000845457c20 */ /* 0x000fe20008410000 */
[----:B------:R-:W-:Y:S01]  /*12f0*/  FADD.FTZ R92, R59, R92 ;  /* 0x0000005c3b5c7221 */ /* 0x000fe20000010000 */
[-C--:B------:R-:W-:Y:S01]  /*1300*/  FFMA.FTZ R8, R165, R59.reuse, R8 ;  /* 0x0000003ba5087223 */ /* 0x080fe20000010008 */
[----:B------:R-:W-:Y:S01]  /*1310*/  FMUL.FTZ R158, R122, R59 ;  /* 0x0000003b7a9e7220 */ /* 0x000fe20000410000 */
[----:B------:R-:W-:Y:S01]  /*1320*/  FFMA.FTZ R56, R63, R60, R56 ;  /* 0x0000003c3f387223 */ /* 0x000fe20000010038 */
[----:B------:R-:W-:Y:S01]  /*1330*/  FADD.FTZ R59, R163, R58 ;  /* 0x0000003aa33b7221 */ /* 0x000fe20000010000 */
[----:B------:R-:W-:Y:S01]  /*1340*/  FMUL.FTZ R70, R70, UR8 ;  /* 0x0000000846467c20 */ /* 0x000fe20008410000 */
[----:B------:R-:W-:Y:S01]  /*1350*/  FMUL.FTZ R76, R76, UR8 ;  /* 0x000000084c4c7c20 */ /* 0x000fe20008410000 */
[----:B------:R-:W-:Y:S01]  /*1360*/  SHF.L.U32 R83, R83, 0x10, RZ ;  /* 0x0000001053537819 */ /* 0x000fe200000006ff */
[----:B------:R-:W-:Y:S01]  /*1370*/  FFMA.FTZ R57, R69, R152, R56 ;  /* 0x0000009845397223 */ /* 0x000fe20000010038 */
[----:B------:R-:W-:Y:S01]  /*1380*/  FADD.FTZ R58, R158, R59 ;  /* 0x0000003b9e3a7221 */ /* 0x000fe20000010000 */
[----:B------:R-:W-:Y:S01]  /*1390*/  FADD.FTZ R21, R74, R21 ;  /* 0x000000154a157221 */ /* 0x000fe20000010000 */
[----:B------:R-:W-:Y:S01]  /*13a0*/  FFMA.FTZ R5, R76, R74, R5 ;  /* 0x0000004a4c057223 */ /* 0x000fe20000010005 */
[----:B------:R-:W-:Y:S01]  /*13b0*/  FFMA.FTZ R56, R70, R153, R57 ;  /* 0x0000009946387223 */ /* 0x000fe20000010039 */
[----:B------:R-:W-:Y:S01]  /*13c0*/  FMUL.FTZ R74, R121, R83 ;  /* 0x00000053794a7220 */ /* 0x000fe20000410000 */
[----:B------:R-:W-:Y:S01]  /*13d0*/  FADD.FTZ R59, R75, R58 ;  /* 0x0000003a4b3b7221 */ /* 0x000fe20000010000 */
[----:B------:R-:W-:Y:S01]  /*13e0*/  FADD.FTZ R81, R81, -UR5 ;  /* 0x8000000551517e21 */ /* 0x000fe20008010000 */
[----:B------:R-:W-:Y:S01]  /*13f0*/  SHF.L.U32 R157, R157, 0x10, RZ ;  /* 0x000000109d9d7819 */ /* 0x000fe200000006ff */
[----:B------:R-:W-:Y:S01]  /*1400*/  FFMA.FTZ R57, R71, R156, R56 ;  /* 0x0000009c47397223 */ /* 0x000fe20000010038 */
[----:B------:R-:W-:Y:S01]  /*1410*/  FADD.FTZ R58, R59, R74 ;  /* 0x0000004a3b3a7221 */ /* 0x000fe20000010000 */
[----:B------:R-:W-:Y:S01]  /*1420*/  FADD.FTZ R89, R89, -UR5 ;  /* 0x8000000559597e21 */ /* 0x000fe20008010000 */
[----:B------:R-:W-:Y:S01]  /*1430*/  FMUL.FTZ R81, R81, UR8 ;  /* 0x0000000851517c20 */ /* 0x000fe20008410000 */
[----:B------:R-:W-:Y:S01]  /*1440*/  FFMA.FTZ R2, R69, R148, R2 ;  /* 0x0000009445027223 */ /* 0x000fe20000010002 */
[----:B------:R-:W-:Y:S01]  /*1450*/  FADD.FTZ R18, R148, R18 ;  /* 0x0000001294127221 */ /* 0x000fe20000010000 */
[----:B------:R-:W-:Y:S01]  /*1460*/  FFMA.FTZ R56, R76, R73, R57 ;  /* 0x000000494c387223 */ /* 0x000fe20000010039 */
[----:B------:R-:W-:Y:S01]  /*1470*/  FMUL.FTZ R148, R120, R157 ;  /* 0x0000009d78947220 */ /* 0x000fe20000410000 */
[----:B------:R-:W-:Y:S01]  /*1480*/  FADD.FTZ R59, R58, R79 ;  /* 0x0000004f3a3b7221 */ /* 0x000fe20000010000 */
[----:B------:R-:W-:Y:S01]  /*1490*/  SHF.L.U32 R85, R85, 0x10, RZ ;  /* 0x0000001055557819 */ /* 0x000fe200000006ff */
[----:B------:R-:W-:Y:S01]  /*14a0*/  FFMA.FTZ R10, R81, R83, R10 ;  /* 0x00000053510a7223 */ /* 0x000fe2000001000a */
[----:B------:R-:W-:Y:S01]  /*14b0*/  FADD.FTZ R94, R83, R94 ;  /* 0x0000005e535e7221 */ /* 0x000fe20000010000 */
[----:B------:R-:W-:Y:S01]  /*14c0*/  FMUL.FTZ R89, R89, UR8 ;  /* 0x0000000859597c20 */ /* 0x000fe20008410000 */
        /* <DEDUP_REMOVED lines=8> */
[----:B------:R-:W-:Y:S01]  /*1550*/  FMUL.FTZ R72, R87, UR8 ;  /* 0x0000000857487c20 */ /* 0x000fe20008410000 */
[----:B------:R-:W-:Y:S01]  /*1560*/  SHF.L.U32 R159, R159, 0x10, RZ ;  /* 0x000000109f9f7819 */ /* 0x000fe200000006ff */
[----:B------:R-:W-:Y:S01]  /*1570*/  FFMA.FTZ R57, R165, R158, R56 ;  /* 0x0000009ea5397223 */ /* 0x000fe20000010038 */
[----:B------:R-:W-:Y:S01]  /*1580*/  FADD.FTZ R58, R58, R85 ;  /* 0x000000553a3a7221 */ /* 0x000fe20000010000 */
[----:B------:R-:W-:Y:S01]  /*1590*/  FMUL.FTZ R87, R127, R162 ;  /* 0x000000a27f577220 */ /* 0x000fe20000410000 */
[----:B------:R-:W-:Y:S01]  /*15a0*/  FADD.FTZ R19, R150, R19 ;  /* 0x0000001396137221 */ /* 0x000fe20000010000 */
[----:B------:R-:W-:Y:S01]  /*15b0*/  FFMA.FTZ R3, R70, R150, R3 ;  /* 0x0000009646037223 */ /* 0x000fe20000010003 */
[----:B------:R-:W-:Y:S01]  /*15c0*/  FADD.FTZ R150, R90, -UR5 ;  /* 0x800000055a967e21 */ /* 0x000fe20008010000 */
[----:B------:R-:W-:Y:S01]  /*15d0*/  FFMA.FTZ R56, R80, R75, R57 ;  /* 0x0000004b50387223 */ /* 0x000fe20000010039 */
[----:B------:R-:W-:Y:S01]  /*15e0*/  FADD.FTZ R59, R58, R87 ;  /* 0x000000573a3b7221 */ /* 0x000fe20000010000 */
[----:B------:R-:W-:-:S02]  /*15f0*/  FMUL.FTZ R90, R118, R159 ;  /* 0x0000009f765a7220 */ /* 0x000fc40000410000 */
[----:B------:R-:W-:Y:S02]  /*1600*/  FFMA.FTZ R57, R81, R74, R56 ;  /* 0x0000004a51397223 */ /* 0x000fe40000010038 */
[----:B------:R-:W-:Y:S01]  /*1610*/  FADD.FTZ R56, R59, R90 ;  /* 0x0000005a3b387221 */ /* 0x000fe20000010000 */
[----:B------:R-:W-:Y:S01]  /*1620*/  FMUL.FTZ R155, R155, UR8 ;  /* 0x000000089b9b7c20 */ /* 0x000fe20008410000 */
[----:B------:R-:W-:-:S03]  /*1630*/  FFMA.FTZ R58, R68, R79, R57 ;  /* 0x0000004f443a7223 */ /* 0x000fc60000010039 */
[----:B------:R-:W0:Y:S01]  /*1640*/  SHFL.DOWN PT, R57, R56, 0x10, 0x1f ;  /* 0x0a001f0038397f89 */ /* 0x000e2200000e0000 */
[----:B------:R-:W-:-:S04]  /*1650*/  FFMA.FTZ R59, R155, R148, R58 ;  /* 0x000000949b3b7223 */ /* 0x000fc8000001003a */
[----:B------:R-:W-:Y:S01]  /*1660*/  FFMA.FTZ R58, R72, R83, R59 ;  /* 0x00000053483a7223 */ /* 0x000fe2000001003b */
[----:B------:R-:W-:Y:S01]  /*1670*/  FMUL.FTZ R150, R150, UR8 ;  /* 0x0000000896967c20 */ /* 0x000fe20008410000 */
[----:B------:R-:W-:Y:S02]  /*1680*/  FADD.FTZ R91, R91, -UR5 ;  /* 0x800000055b5b7e21 */ /* 0x000fe40008010000 */
[----:B------:R-:W-:Y:S02]  /*1690*/  FFMA.FTZ R59, R89, R85, R58 ;  /* 0x00000055593b7223 */ /* 0x000fe4000001003a */
[----:B------:R-:W-:Y:S02]  /*16a0*/  FMUL.FTZ R91, R91, UR8 ;  /* 0x000000085b5b7c20 */ /* 0x000fe40008410000 */
[----:B------:R-:W-:-:S04]  /*16b0*/  FFMA.FTZ R58, R150, R87, R59 ;  /* 0x00000057963a7223 */ /* 0x000fc8000001003b */
[----:B------:R-:W-:Y:S01]  /*16c0*/  FFMA.FTZ R58, R91, R90, R58 ;  /* 0x0000005a5b3a7223 */ /* 0x000fe2000001003a */
[----:B0-----:R-:W-:-:S04]  /*16d0*/  FADD.FTZ R59, R56, R57 ;  /* 0x00000039383b7221 */ /* 0x001fc80000010000 */
[----:B------:R-:W0:Y:S04]  /*16e0*/  SHFL.DOWN PT, R57, R58, 0x10, 0x1f ;  /* 0x0a001f003a397f89 */ /* 0x000e2800000e0000 */
[----:B------:R-:W1:Y:S01]  /*16f0*/  SHFL.DOWN PT, R56, R59, 0x8, 0x1f ;  /* 0x09001f003b387f89 */ /* 0x000e6200000e0000 */
[----:B------:R-:W-:Y:S01]  /*1700*/  FFMA.FTZ R12, R155, R157, R12 ;  /* 0x0000009d9b0c7223 */ /* 0x000fe2000001000c */
[----:B------:R-:W-:Y:S01]  /*1710*/  FADD.FTZ R96, R157, R96 ;  /* 0x000000609d607221 */ /* 0x000fe20000010000 */
[----:B0-----:R-:W-:Y:S01]  /*1720*/  FADD.FTZ R57, R58, R57 ;  /* 0x000000393a397221 */ /* 0x001fe20000010000 */
[----:B-1----:R-:W-:-:S04]  /*1730*/  FADD.FTZ R157, R59, R56 ;  /* 0x000000383b9d7221 */ /* 0x002fc80000010000 */
[----:B------:R-:W0:Y:S01]  /*1740*/  SHFL.DOWN PT, R56, R57, 0x8, 0x1f ;  /* 0x09001f0039387f89 */ /* 0x000e2200000e0000 */
[----:B------:R-:W-:Y:S01]  /*1750*/  FADD.FTZ R97, R160, R97 ;  /* 0x00000061a0617221 */ /* 0x000fe20000010000 */
[----:B------:R-:W-:Y:S01]  /*1760*/  FFMA.FTZ R13, R72, R160, R13 ;  /* 0x000000a0480d7223 */ /* 0x000fe2000001000d */
[----:B0-----:R-:W-:Y:S02]  /*1770*/  FADD.FTZ R160, R57, R56 ;  /* 0x0000003839a07221 */ /* 0x001fe40000010000 */
[----:B------:R-:W0:Y:S01]  /*1780*/  SHFL.DOWN PT, R56, R157, 0x4, 0x1f ;  /* 0x08801f009d387f89 */ /* 0x000e2200000e0000 */
[----:B------:R-:W-:Y:S01]  /*1790*/  FADD.FTZ R99, R162, R99 ;  /* 0x00000063a2637221 */ /* 0x000fe20000010000 */
[----:B------:R-:W-:Y:S01]  /*17a0*/  FFMA.FTZ R15, R150, R162, R15 ;  /* 0x000000a2960f7223 */ /* 0x000fe2000001000f */
[----:B0-----:R-:W-:Y:S02]  /*17b0*/  FADD.FTZ R162, R157, R56 ;  /* 0x000000389da27221 */ /* 0x001fe40000010000 */
[----:B------:R-:W0:Y:S02]  /*17c0*/  SHFL.DOWN PT, R56, R160, 0x4, 0x1f ;  /* 0x08801f00a0387f89 */ /* 0x000e2400000e0000 */
[----:B0-----:R-:W-:-:S02]  /*17d0*/  FADD.FTZ R164, R160, R56 ;  /* 0x00000038a0a47221 */ /* 0x001fc40000010000 */
[----:B------:R-:W0:Y:S02]  /*17e0*/  SHFL.DOWN PT, R56, R162, 0x2, 0x1f ;  /* 0x08401f00a2387f89 */ /* 0x000e2400000e0000 */
[----:B0-----:R-:W-:Y:S02]  /*17f0*/  FADD.FTZ R58, R162, R56 ;  /* 0x00000038a23a7221 */ /* 0x001fe40000010000 */
[----:B------:R-:W0:Y:S01]  /*1800*/  SHFL.DOWN PT, R56, R164, 0x2, 0x1f ;  /* 0x08401f00a4387f89 */ /* 0x000e2200000e0000 */
[----:B------:R-:W-:Y:S01]  /*1810*/  LOP3.LUT P1, RZ, R101, 0x1f, RZ, 0xc0, !PT ;  /* 0x0000001f65ff7812 */ /* 0x000fe2000782c0ff */
[----:B0-----:R-:W-:Y:S02]  /*1820*/  FADD.FTZ R59, R164, R56 ;  /* 0x00000038a43b7221 */ /* 0x001fe40000010000 */
[----:B------:R-:W0:Y:S04]  /*1830*/  SHFL.DOWN PT, R56, R58, 0x1, 0x1f ;  /* 0x08201f003a387f89 */ /* 0x000e2800000e0000 */
[----:B------:R-:W1:Y:S01]  /*1840*/  SHFL.DOWN PT, R57, R59, 0x1, 0x1f ;  /* 0x08201f003b397f89 */ /* 0x000e6200000e0000 */
[----:B------:R-:W-:Y:S01]  /*1850*/  UMOV UR7, 0x3f800000 ;  /* 0x3f80000000077882 */ /* 0x000fe20000000000 */
[----:B------:R-:W-:Y:S01]  /*1860*/  @UP0 USHF.L.U32 UR7, UR4, 0x10, URZ ;  /* 0x0000001004070899 */ /* 0x000fe200080006ff */
[----:B------:R-:W-:Y:S01]  /*1870*/  BSSY.RECONVERGENT B0, `(.L_x_3026) ;  /* 0x000000c000007945 */ /* 0x000fe20003800200 */
[----:B0-----:R-:W-:Y:S01]  /*1880*/  FADD.FTZ R56, R58, R56 ;  /* 0x000000383a387221 */ /* 0x001fe20000010000 */
[----:B-1----:R-:W-:-:S02]  /*1890*/  FADD.FTZ R57, R59, R57 ;  /* 0x000000393b397221 */ /* 0x002fc40000010000 */
[----:B------:R-:W-:Y:S07]  /*18a0*/  @P1 BRA `(.L_x_3027) ;  /* 0x0000000000201947 */ /* 0x000fee0003800000 */
        /* <DEDUP_REMOVED lines=8> */
.L_x_3027:
[----:B------:R-:W-:Y:S05]  /*1930*/  BSYNC.RECONVERGENT B0 ;  /* 0x0000000000007941 */ /* 0x000fea0003800200 */
.L_x_3026:
[----:B------:R-:W1:Y:S08]  /*1940*/  S2UR UR5, SR_CgaCtaId ;  /* 0x00000000000579c3 */ /* 0x000e700000008800 */
[----:B------:R-:W-:Y:S01]  /*1950*/  BAR.SYNC.DEFER_BLOCKING 0x0 ;  /* 0x0000000000007b1d */ /* 0x000fe20000010000 */
[----:B------:R-:W-:Y:S01]  /*1960*/  FADD.FTZ R100, R159, R100 ;  /* 0x000000649f647221 */ /* 0x000fe20000010000 */
[----:B------:R-:W-:-:S04]  /*1970*/  FFMA.FTZ R16, R91, R159, R16 ;  /* 0x0000009f5b107223 */ /* 0x000fc80000010010 */
        /* <DEDUP_REMOVED lines=20> */
[----:B------:R-:W-:-:S12]  /*1ac0*/  @!P0 BRA `(.L_x_3028) ;  /* 0x0000000c00d88947 */ /* 0x000fd80003800000 */
[----:B------:R-:W-:-:S04]  /*1ad0*/  UISETP.NE.U32.AND UP1, UPT, UR24, URZ, UPT ;  /* 0x000000ff1800728c */ /* 0x000fc8000bf25070 */
[----:B------:R-:W-:-:S09]  /*1ae0*/  UISETP.NE.AND.EX UP1, UPT, UR25, URZ, UPT, UP1 ;  /* 0x000000ff1900728c */ /* 0x000fd2000bf25310 */
[----:B------:R-:W-:Y:S05]  /*1af0*/  BRA.U UP1, `(.L_x_3029) ;  /* 0x0000000101947547 */ /* 0x000fea000b800000 */
        /* <DEDUP_REMOVED lines=21> */
[----:B------:R-:W-:Y:S01]  /*1c50*/  FFMA.FTZ R62, R62, UR8, R29 ;  /* 0x000000083e3e7c23 */ /* 0x000fe2000801001d */
[----:B------:R-:W-:Y:S01]  /*1c60*/  FFMA.FTZ R145, R145, UR8, R30 ;  /* 0x0000000891917c23 */ /* 0x000fe2000801001e */
[----:B------:R-:W-:Y:S01]  /*1c70*/  FFMA.FTZ R146, R146, UR8, R31 ;  /* 0x0000000892927c23 */ /* 0x000fe2000801001f */
[----:B------:R-:W-:Y:S01]  /*1c80*/  FMUL.FTZ R56, R57, UR7 ;  /* 0x0000000739387c20 */ /* 0x000fe20008410000 */
[----:B------:R-:W-:Y:S01]  /*1c90*/  FMUL.FTZ R57, R149, UR7 ;  /* 0x0000000795397c20 */ /* 0x000fe20008410000 */
[----:B------:R-:W-:Y:S01]  /*1ca0*/  FMUL.FTZ R151, R151, UR7 ;  /* 0x0000000797977c20 */ /* 0x000fe20008410000 */
[----:B------:R-:W-:Y:S01]  /*1cb0*/  FMUL.FTZ R59, R145, UR7 ;  /* 0x00000007913b7c20 */ /* 0x000fe20008410000 */
[----:B------:R-:W-:Y:S01]  /*1cc0*/  FMUL.FTZ R146, R146, UR7 ;  /* 0x0000000792927c20 */ /* 0x000fe20008410000 */
[----:B------:R-:W-:Y:S01]  /*1cd0*/  FMUL.FTZ R62, R62, UR7 ;  /* 0x000000073e3e7c20 */ /* 0x000fe20008410000 */
[----:B------:R-:W-:Y:S01]  /*1ce0*/  FMUL.FTZ R86, R86, UR7 ;  /* 0x0000000756567c20 */ /* 0x000fe20008410000 */
[----:B------:R-:W-:-:S02]  /*1cf0*/  FMUL.FTZ R61, R58, UR7 ;  /* 0x000000073a3d7c20 */ /* 0x000fc40008410000 */
[----:B------:R-:W-:Y:S02]  /*1d00*/  F2FP.BF16.F32.PACK_AB R59, R146, R59 ;  /* 0x0000003b923b723e */ /* 0x000fe400000010ff */
[----:B------:R-:W-:Y:S02]  /*1d10*/  F2FP.BF16.F32.PACK_AB R58, R62, R151 ;  /* 0x000000973e3a723e */ /* 0x000fe400000010ff */
[----:B------:R-:W-:Y:S02]  /*1d20*/  F2FP.BF16.F32.PACK_AB R57, R86, R57 ;  /* 0x000000395639723e */ /* 0x000fe400000010ff */
[----:B------:R-:W-:Y:S01]  /*1d30*/  F2FP.BF16.F32.PACK_AB R56, R61, R56 ;  /* 0x000000383d38723e */ /* 0x000fe200000010ff */
[----:B------:R-:W-:Y:S06]  /*1d40*/  BRA `(.L_x_3030) ;  /* 0x0000000000907947 */ /* 0x000fec0003800000 */
.L_x_3029:
        /* <DEDUP_REMOVED lines=36> */
.L_x_3030:
[----:B------:R-:W-:Y:S01]  /*1f90*/  ISETP.NE.U32.AND P0, PT, RZ, UR24, PT ;  /* 0x00000018ff007c0c */ /* 0x000fe2000bf05070 */
[----:B------:R-:W0:Y:S03]  /*1fa0*/  LDC.64 R64, c[0x0][0x468] ;  /* 0x00011a00ff407b82 */ /* 0x000e260000000a00 */
[----:B------:R-:W-:-:S13]  /*1fb0*/  ISETP.NE.AND.EX P0, PT, RZ, UR25, PT, P0 ;  /* 0x00000019ff007c0c */ /* 0x000fda000bf05300 */
[----:B------:R-:W1:Y:S02]  /*1fc0*/  @P0 LDC.64 R66, c[0x0][0x478] ;  /* 0x00011e00ff420b82 */ /* 0x000e640000000a00 */
[----:B-1----:R-:W-:-:S04]  /*1fd0*/  @P0 IMAD.WIDE.U32 R66, R144, 0x20, R66 ;  /* 0x0000002090420825 */ /* 0x002fc800078e0042 */
[----:B0-----:R-:W-:Y:S01]  /*1fe0*/  IMAD.WIDE.U32 R144, R144, 0x10, R64 ;  /* 0x0000001090907825 */ /* 0x001fe200078e0040 */
[----:B------:R0:W-:Y:S04]  /*1ff0*/  @P0 STG.E.128 desc[UR16][R66.64], R48 ;  /* 0x0000003042000986 */ /* 0x0001e8000c101d10 */
[----:B------:R0:W-:Y:S04]  /*2000*/  @P0 STG.E.128 desc[UR16][R66.64+0x10], R52 ;  /* 0x0000103442000986 */ /* 0x0001e8000c101d10 */
[----:B------:R0:W-:Y:S01]  /*2010*/  STG.E.128 desc[UR16][R144.64], R56 ;  /* 0x0000003890007986 */ /* 0x0001e2000c101d10 */
[----:B------:R-:W-:Y:S05]  /*2020*/  @!P0 BRA `(.L_x_3031) ;  /* 0x0000000000948947 */ /* 0x000fea0003800000 */
        /* <DEDUP_REMOVED lines=16> */
[----:B0-----:R-:W-:Y:S01]  /*2130*/  FFMA.FTZ R48, R63, UR8, R32 ;  /* 0x000000083f307c23 */ /* 0x001fe20008010020 */
        /* <DEDUP_REMOVED lines=20> */
.L_x_3031:
        /* <DEDUP_REMOVED lines=16> */
[----:B------:R-:W-:Y:S01]  /*2380*/  FFMA.FTZ R63, R63, UR8, R32 ;  /* 0x000000083f3f7c23 */ /* 0x000fe20008010020 */
[----:B------:R-:W-:Y:S01]  /*2390*/  FFMA.FTZ R152, R152, UR8, R33 ;  /* 0x0000000898987c23 */ /* 0x000fe20008010021 */
[----:B------:R-:W-:Y:S01]  /*23a0*/  FFMA.FTZ R153, R153, UR8, R34 ;  /* 0x0000000899997c23 */ /* 0x000fe20008010022 */
[----:B------:R-:W-:Y:S01]  /*23b0*/  FFMA.FTZ R156, R156, UR8, R35 ;  /* 0x000000089c9c7c23 */ /* 0x000fe20008010023 */
[----:B------:R-:W-:Y:S01]  /*23c0*/  FFMA.FTZ R73, R73, UR8, R36 ;  /* 0x0000000849497c23 */ /* 0x000fe20008010024 */
[----:B------:R-:W-:Y:S01]  /*23d0*/  FFMA.FTZ R154, R154, UR8, R37 ;  /* 0x000000089a9a7c23 */ /* 0x000fe20008010025 */
[----:B------:R-:W-:Y:S01]  /*23e0*/  FFMA.FTZ R163, R163, UR8, R38 ;  /* 0x00000008a3a37c23 */ /* 0x000fe20008010026 */
[----:B------:R-:W-:Y:S01]  /*23f0*/  FFMA.FTZ R158, R158, UR8, R39 ;  /* 0x000000089e9e7c23 */ /* 0x000fe20008010027 */
[----:B0-----:R-:W-:Y:S01]  /*2400*/  FMUL.FTZ R56, R63, UR7 ;  /* 0x000000073f387c20 */ /* 0x001fe20008410000 */
        /* <DEDUP_REMOVED lines=10> */
[----:B------:R-:W-:-:S07]  /*24b0*/  F2FP.BF16.F32.PACK_AB R56, R61, R56 ;  /* 0x000000383d38723e */ /* 0x000fce00000010ff */
.L_x_3032:
[----:B------:R-:W0:Y:S01]  /*24c0*/  @P0 LDC.64 R60, c[0x0][0x478] ;  /* 0x00011e00ff3c0b82 */ /* 0x000e220000000a00 */
[----:B------:R-:W-:-:S04]  /*24d0*/  IMAD.WIDE.U32 R62, R143, 0x10, R64 ;  /* 0x000000108f3e7825 */ /* 0x000fc800078e0040 */
[----:B0-----:R-:W-:-:S05]  /*24e0*/  @P0 IMAD.WIDE.U32 R60, R143, 0x20, R60 ;  /* 0x000000208f3c0825 */ /* 0x001fca00078e003c */
        /* <DEDUP_REMOVED lines=9> */
[--C-:B0-----:R-:W-:Y:S01]  /*2580*/  FFMA.FTZ R48, R89, UR4, R157.reuse ;  /* 0x0000000459307c23 */ /* 0x101fe2000801009d */
        /* <DEDUP_REMOVED lines=31> */
.L_x_3033:
        /* <DEDUP_REMOVED lines=36> */
.L_x_3034:
[----:B------:R-:W0:Y:S01]  /*29c0*/  @P0 LDC.64 R60, c[0x0][0x478] ;  /* 0x00011e00ff3c0b82 */ /* 0x000e220000000a00 */
[----:B------:R-:W-:-:S04]  /*29d0*/  IMAD.WIDE.U32 R64, R117, 0x10, R64 ;  /* 0x0000001075407825 */ /* 0x000fc800078e0040 */
[----:B0-----:R-:W-:-:S05]  /*29e0*/  @P0 IMAD.WIDE.U32 R60, R117, 0x20, R60 ;  /* 0x00000020753c0825 */ /* 0x001fca00078e003c */
[----:B------:R1:W-:Y:S04]  /*29f0*/  @P0 STG.E.128 desc[UR16][R60.64], R48 ;  /* 0x000000303c000986 */ /* 0x0003e8000c101d10 */
[----:B------:R1:W-:Y:S04]  /*2a00*/  @P0 STG.E.128 desc[UR16][R60.64+0x10], R52 ;  /* 0x000010343c000986 */ /* 0x0003e8000c101d10 */
[----:B------:R1:W-:Y:S01]  /*2a10*/  STG.E.128 desc[UR16][R64.64], R56 ;  /* 0x0000003840007986 */ /* 0x0003e2000c101d10 */
[----:B------:R-:W-:Y:S05]  /*2a20*/  BRA `(.L_x_3035) ;  /* 0x0000000c00cc7947 */ /* 0x000fea0003800000 */
.L_x_3028:
        /* <DEDUP_REMOVED lines=40> */
.L_x_3036:
        /* <DEDUP_REMOVED lines=36> */
.L_x_3037:
[----:B------:R-:W0:Y:S08]  /*2ef0*/  @P0 LDC.64 R66, c[0x0][0x478] ;  /* 0x00011e00ff420b82 */ /* 0x000e300000000a00 */
[----:B------:R-:W1:Y:S01]  /*2f00*/  LDC.64 R64, c[0x0][0x468] ;  /* 0x00011a00ff407b82 */ /* 0x000e620000000a00 */
[----:B0-----:R-:W-:-:S05]  /*2f10*/  @P0 IMAD.WIDE.U32 R66, R144, 0x20, R66 ;  /* 0x0000002090420825 */ /* 0x001fca00078e0042 */
[----:B------:R0:W-:Y:S01]  /*2f20*/  @P0 STG.E.128 desc[UR16][R66.64], R48 ;  /* 0x0000003042000986 */ /* 0x0001e2000c101d10 */
[----:B-1----:R-:W-:-:S03]  /*2f30*/  IMAD.WIDE.U32 R144, R144, 0x10, R64 ;  /* 0x0000001090907825 */ /* 0x002fc600078e0040 */
        /* <DEDUP_REMOVED lines=19> */
[----:B0-----:R-:W-:Y:S01]  /*3070*/  FMUL.FTZ R48, R63, UR8 ;  /* 0x000000083f307c20 */ /* 0x001fe20008410000 */
        /* <DEDUP_REMOVED lines=20> */
.L_x_3038:
        /* <DEDUP_REMOVED lines=36> */
.L_x_3039:
        /* <DEDUP_REMOVED lines=44> */
.L_x_3040:
        /* <DEDUP_REMOVED lines=36> */
.L_x_3041:
[----:B------:R-:W0:Y:S01]  /*3900*/  @P0 LDC.64 R60, c[0x0][0x478] ;  /* 0x00011e00ff3c0b82 */ /* 0x000e220000000a00 */
[----:B------:R-:W-:-:S04]  /*3910*/  IMAD.WIDE.U32 R64, R117, 0x10, R64 ;  /* 0x0000001075407825 */ /* 0x000fc800078e0040 */
[----:B0-----:R-:W-:-:S05]  /*3920*/  @P0 IMAD.WIDE.U32 R60, R117, 0x20, R60 ;  /* 0x00000020753c0825 */ /* 0x001fca00078e003c */
[----:B------:R0:W-:Y:S04]  /*3930*/  @P0 STG.E.128 desc[UR16][R60.64], R48 ;  /* 0x000000303c000986 */ /* 0x0001e8000c101d10 */
[----:B------:R0:W-:Y:S04]  /*3940*/  @P0 STG.E.128 desc[UR16][R60.64+0x10], R52 ;  /* 0x000010343c000986 */ /* 0x0001e8000c101d10 */
[----:B------:R0:W-:Y:S02]  /*3950*/  STG.E.128 desc[UR16][R64.64], R56 ;  /* 0x0000003840007986 */ /* 0x0001e4000c101d10 */
.L_x_3035:
[----:B------:R-:W-:Y:S02]  /*3960*/  UIADD3 UR6, UPT, UPT, UR6, UR26, URZ ;  /* 0x0000001a06067290 */ /* 0x000fe4000fffe0ff */
[----:B------:R-:W-:Y:S02]  /*3970*/  UPLOP3.LUT UP2, UPT, UPT, UPT, UP2, 0x40, 0x4 ;  /* 0x000000000004789c */ /* 0x000fe40003f4e820 */
[----:B------:R-:W-:-:S09]  /*3980*/  UISETP.GE.AND UP1, UPT, UR6, UR27, UPT ;  /* 0x0000001b0600728c */ /* 0x000fd2000bf26270 */
[----:B------:R-:W-:Y:S05]  /*3990*/  BRA.U !UP1, `(.L_x_3042) ;  /* 0xffffffcd09507547 */ /* 0x000fea000b83ffff */
[----:B-----5:R-:W-:Y:S02]  /*39a0*/  MOV R43, R4 ;  /* 0x00000004002b7202 */ /* 0x020fe40000000f00 */
[----:B------:R-:W-:Y:S02]  /*39b0*/  MOV R47, R20 ;  /* 0x00000014002f7202 */ /* 0x000fe40000000f00 */
[----:B------:R-:W-:Y:S02]  /*39c0*/  MOV R4, R5 ;  /* 0x0000000500047202 */ /* 0x000fe40000000f00 */
[----:B------:R-:W-:Y:S02]  /*39d0*/  MOV R20, R21 ;  /* 0x0000001500147202 */ /* 0x000fe40000000f00 */
[----:B------:R-:W-:Y:S02]  /*39e0*/  MOV R5, R6 ;  /* 0x0000000600057202 */ /* 0x000fe40000000f00 */
[----:B------:R-:W-:-:S02]  /*39f0*/  MOV R21, R22 ;  /* 0x0000001600157202 */ /* 0x000fc40000000f00 */
[----:B------:R-:W-:Y:S02]  /*3a00*/  MOV R6, R7 ;  /* 0x0000000700067202 */ /* 0x000fe40000000f00 */
[----:B------:R-:W-:Y:S02]  /*3a10*/  MOV R22, R23 ;  /* 0x0000001700167202 */ /* 0x000fe40000000f00 */
[----:B01----:R-:W-:Y:S02]  /*3a20*/  MOV R59, R12 ;  /* 0x0000000c003b7202 */ /* 0x003fe40000000f00 */
        /* <DEDUP_REMOVED lines=39> */
.L_x_3025:
        /* <DEDUP_REMOVED lines=20> */
.L_x_3043:
        /* <DEDUP_REMOVED lines=10> */
.L_x_10715:


//--------------------- .text._ZN10layer_norm13ln_bwd_kernelINS_13Kernel_traitsI13__nv_bfloat16S2_fS2_fjLj3072ELj1ELj1ELj4ELj16ENS_18Kernel_traits_baseILj3072ES2_S2_fS2_fjLj128EEEEELb0ELb0ELb1ELb0EEEvNS_9BwdParamsE --------------------------
	.section	.text._ZN10layer_norm13ln_bwd_kernelINS_13Kernel_traitsI13__nv_bfloat16S2_fS2_fjLj3072ELj1ELj1ELj4ELj16ENS_18Kernel_traits_baseILj3072ES2_S2_fS2_fjLj128EEEEELb0ELb0ELb1ELb0EEEvNS_9BwdParamsE,"ax",@progbits
	.align	128
        .global         _ZN10layer_norm13ln_bwd_kernelINS_13Kernel_traitsI13__nv_bfloat16S2_fS2_fjLj3072ELj1ELj1ELj4ELj16ENS_18Kernel_traits_baseILj3072ES2_S2_fS2_fjLj128EEEEELb0ELb0ELb1ELb0EEEvNS_9BwdParamsE
        .type           _ZN10layer_norm13ln_bwd_kernelINS_13Kernel_traitsI13__nv_bfloat16S2_fS2_fjLj3072ELj1ELj1ELj4ELj16ENS_18Kernel_traits_baseILj3072ES2_S2_fS2_fjLj128EEEEELb0ELb0ELb1ELb0EEEvNS_9BwdParamsE,@function
        .size           _ZN10layer_norm13ln_bwd_kernelINS_13Kernel_traitsI13__nv_bfloat16S2_fS2_fjLj3072ELj1ELj1ELj4ELj16ENS_18Kernel_traits_baseILj3072ES2_S2_fS2_fjLj128EEEEELb0ELb0ELb1ELb0EEEvNS_9BwdParamsE,(.L_x_10716 - _ZN10layer_norm13ln_bwd_kernelINS_13Kernel_traitsI13__nv_bfloat16S2_fS2_fjLj3072ELj1ELj1ELj4ELj16ENS_18Kernel_traits_baseILj3072ES2_S2_fS2_fjLj128EEEEELb0ELb0ELb1ELb0EEEvNS_9BwdParamsE)
        .other          _ZN10layer_norm13ln_bwd_kernelINS_13Kernel_traitsI13__nv_bfloat16S2_fS2_fjLj3072ELj1ELj1ELj4ELj16ENS_18Kernel_traits_baseILj3072ES2_S2_fS2_fjLj128EEEEELb0ELb0ELb1ELb0EEEvNS_9BwdParamsE,@"STO_CUDA_ENTRY STV_DEFAULT"
_ZN10layer_norm13ln_bwd_kernelINS_13Kernel_traitsI13__nv_bfloat16S2_fS2_fjLj3072ELj1ELj1ELj4ELj16ENS_18Kernel_traits_baseILj3072ES2_S2_fS2_fjLj128EEEEELb0ELb0ELb1ELb0EEEvNS_9BwdParamsE:
.text._ZN10layer_norm13ln_bwd_kernelINS_13Kernel_traitsI13__nv_bfloat16S2_fS2_fjLj3072ELj1ELj1ELj4ELj16ENS_18Kernel_traits_baseILj3072ES2_S2_fS2_fjLj128EEEEELb0ELb0ELb1ELb0EEEvNS_9BwdParamsE:
        /* <DEDUP_REMOVED lines=16> */
[----:B------:R-:W4:Y:S01]  /*0100*/  @P5 LDC.64 R8, c[0x0][0x3d0] ;  /* 0x0000f400ff085b82 */ /* 0x000f220000000a00 */
[C---:B0-----:R-:W-:Y:S01]  /*0110*/  @P2 IMAD.WIDE.U32 R2, R11.reuse, 0x10, R2 ;  /* 0x000000100b022825 */ /* 0x041fe200078e0002 */
[----:B------:R-:W-:-:S06]  /*0120*/  @P2 LOP3.LUT R11, R11, 0x80, RZ, 0xfc, !PT ;  /* 0x000000800b0b2812 */ /* 0x000fcc00078efcff */
[----:B------:R-:W0:Y:S01]  /*0130*/  S2UR UR4, SR_CTAID.X ;  /* 0x00000000000479c3 */ /* 0x000e220000002500 */
[----:B--2---:R0:W5:Y:S01]  /*0140*/  @P2 LDG.E.128 R132, desc[UR10][R2.64] ;  /* 0x0000000a02842981 */ /* 0x004162000c1e1d00 */
[C---:B-1----:R-:W-:Y:S01]  /*0150*/  @P4 IMAD.WIDE.U32 R6, R11.reuse, 0x10, R4 ;  /* 0x000000100b064825 */ /* 0x042fe200078e0004 */
[----:B------:R-:W-:-:S04]  /*0160*/  @P4 IADD3 R11, PT, PT, R11, 0x80, RZ ;  /* 0x000000800b0b4810 */ /* 0x000fc80007ffe0ff */
[----:B------:R1:W5:Y:S01]  /*0170*/  @P4 LDG.E.128 R80, desc[UR10][R6.64] ;  /* 0x0000000a06504981 */ /* 0x000362000c1e1d00 */
[----:B----4-:R-:W-:-:S05]  /*0180*/  @P5 IMAD.WIDE.U32 R4, R11, 0x10, R8 ;  /* 0x000000100b045825 */ /* 0x010fca00078e0008 */
[----:B------:R1:W5:Y:S01]  /*0190*/  @P5 LDG.E.128 R76, desc[UR10][R4.64] ;  /* 0x0000000a044c5981 */ /* 0x000362000c1e1d00 */
        /* <DEDUP_REMOVED lines=26> */
[----:B-1----:R-:W-:Y:S06]  /*0340*/  @P0 BRA `(.L_x_3044) ;  /* 0x0000005800740947 */ /* 0x002fec0003800000 */
        /* <DEDUP_REMOVED lines=42> */
.L_x_3114:
[----:B0-----:R-:W0:Y:S08]  /*05f0*/  LDC.64 R108, c[0x0][0x3f8] ;  /* 0x0000fe00ff6c7b82 */ /* 0x001e300000000a00 */
[----:B------:R-:W1:Y:S08]  /*0600*/  LDC.64 R96, c[0x0][0x3c8] ;  /* 0x0000f200ff607b82 */ /* 0x000e700000000a00 */
[----:B--2---:R-:W2:Y:S01]  /*0610*/  LDC.64 R98, c[0x0][0x3f0] ;  /* 0x0000fc00ff627b82 */ /* 0x004ea20000000a00 */
[----:B0-----:R-:W-:-:S06]  /*0620*/  IMAD.WIDE R108, R2, 0x4, R108 ;  /* 0x00000004026c7825 */ /* 0x001fcc00078e026c */
[----:B------:R-:W3:Y:S01]  /*0630*/  LDG.E R108, desc[UR10][R108.64] ;  /* 0x0000000a6c6c7981 */ /* 0x000ee2000c1e1900 */
[----:B-1----:R-:W-:-:S05]  /*0640*/  IMAD.WIDE R96, R2, 0x4, R96 ;  /* 0x0000000402607825 */ /* 0x002fca00078e0260 */
[----:B------:R0:W5:Y:S01]  /*0650*/  LDG.E R129, desc[UR10][R96.64] ;  /* 0x0000000a60817981 */ /* 0x000162000c1e1900 */
[----:B--2---:R-:W-:-:S05]  /*0660*/  IMAD.WIDE R98, R2, 0x4, R98 ;  /* 0x0000000402627825 */ /* 0x004fca00078e0262 */
[----:B------:R0:W5:Y:S01]  /*0670*/  LDG.E R162, desc[UR10][R98.64] ;  /* 0x0000000a62a27981 */ /* 0x000162000c1e1900 */
[----:B------:R-:W-:Y:S01]  /*0680*/  BSSY.RECONVERGENT B0, `(.L_x_3045) ;  /* 0x000014b000007945 */ /* 0x000fe20003800200 */
[----:B------:R-:W-:Y:S02]  /*0690*/  CS2R R168, SRZ ;  /* 0x0000000000a87805 */ /* 0x000fe4000001ff00 */
[----:B---3--:R-:W-:-:S13]  /*06a0*/  ISETP.GE.AND P1, PT, R108, 0x1, PT ;  /* 0x000000016c00780c */ /* 0x008fda0003f26270 */
[----:B0-----:R-:W-:Y:S05]  /*06b0*/  @!P1 BRA `(.L_x_3046) ;  /* 0x0000001000b09947 */ /* 0x001fea0003800000 */
[----:B------:R-:W0:Y:S08]  /*06c0*/  LDC.64 R96, c[0x0][0x3c0] ;  /* 0x0000f000ff607b82 */ /* 0x000e300000000a00 */
[----:B------:R-:W1:Y:S01]  /*06d0*/  LDC R111, c[0x0][0x388] ;  /* 0x0000e200ff6f7b82 */ /* 0x000e620000000800 */
[----:B0-----:R-:W-:-:S06]  /*06e0*/  IMAD.WIDE R96, R2, 0x4, R96 ;  /* 0x0000000402607825 */ /* 0x001fcc00078e0260 */
[----:B------:R-:W2:Y:S01]  /*06f0*/  LDG.E R96, desc[UR10][R96.64] ;  /* 0x0000000a60607981 */ /* 0x000ea2000c1e1900 */
[----:B------:R-:W-:Y:S01]  /*0700*/  IADD3 R100, PT, PT, R108, -0x1, RZ ;  /* 0xffffffff6c647810 */ /* 0x000fe20007ffe0ff */
[-C--:B-1----:R-:W-:Y:S01]  /*0710*/  IMAD R98, R2, R111.reuse, RZ ;  /* 0x0000006f02627224 */ /* 0x082fe200078e02ff */
[----:B------:R-:W-:Y:S01]  /*0720*/  ISETP.GE.U32.AND P3, PT, R0, 0x80, PT ;  /* 0x000000800000780c */ /* 0x000fe20003f66070 */
[----:B------:R-:W0:Y:S01]  /*0730*/  S2R R109, SR_TID.X ;  /* 0x00000000006d7919 */ /* 0x000e220000002100 */
[----:B------:R-:W-:Y:S01]  /*0740*/  ISETP.NE.AND P0, PT, RZ, UR9, PT ;  /* 0x00000009ff007c0c */ /* 0x000fe2000bf05270 */
[----:B------:R-:W-:Y:S01]  /*0750*/  IMAD R100, R100, R111, RZ ;  /* 0x0000006f64647224 */ /* 0x000fe200078e02ff */
[----:B------:R-:W-:Y:S01]  /*0760*/  SHF.R.S32.HI R99, RZ, 0x1f, R98 ;  /* 0x0000001fff637819 */ /* 0x000fe20000011462 */
[----:B------:R-:W-:Y:S01]  /*0770*/  BSSY.RECONVERGENT B1, `(.L_x_3047) ;  /* 0x0000067000017945 */ /* 0x000fe20003800200 */
[----:B------:R-:W-:Y:S02]  /*0780*/  ISETP.GE.U32.AND P4, PT, R0, 0x100, PT ;  /* 0x000001000000780c */ /* 0x000fe40003f86070 */
[----:B------:R-:W-:-:S02]  /*0790*/  CS2R R168, SRZ ;  /* 0x0000000000a87805 */ /* 0x000fc4000001ff00 */
[----:B------:R-:W-:Y:S02]  /*07a0*/  SHF.R.S32.HI R101, RZ, 0x1f, R100 ;  /* 0x0000001fff657819 */ /* 0x000fe40000011464 */
[----:B------:R-:W-:Y:S02]  /*07b0*/  LEA.HI R98, R99, R98, RZ, 0x3 ;  /* 0x0000006263627211 */ /* 0x000fe400078f18ff */
[----:B------:R-:W-:Y:S02]  /*07c0*/  LEA.HI R100, R101, R100, RZ, 0x3 ;  /* 0x0000006465647211 */ /* 0x000fe400078f18ff */
[----:B------:R-:W-:Y:S02]  /*07d0*/  ISETP.GE.U32.AND P2, PT, R0, 0x180, PT ;  /* 0x000001800000780c */ /* 0x000fe40003f46070 */
[-C--:B0-----:R-:W-:Y:S02]  /*07e0*/  LEA.HI.SX32 R164, R98, R109.reuse, 0x1d ;  /* 0x0000006d62a47211 */ /* 0x081fe400078feaff */
[----:B------:R-:W-:-:S02]  /*07f0*/  LEA.HI.SX32 R167, R100, R109, 0x1d ;  /* 0x0000006d64a77211 */ /* 0x000fc400078feaff */
[----:B------:R-:W-:Y:S02]  /*0800*/  MOV R166, R164 ;  /* 0x000000a400a67202 */ /* 0x000fe40000000f00 */
[----:B--2---:R-:W-:Y:S01]  /*0810*/  FSEL R165, R96, RZ, !P0 ;  /* 0x000000ff60a57208 */ /* 0x004fe20004000000 */
[----:B------:R-:W-:Y:S06]  /*0820*/  @!P3 BRA `(.L_x_3048) ;  /* 0x00000004006cb947 */ /* 0x000fec0003800000 */
        /* <DEDUP_REMOVED lines=12> */
[----:B-1----:R-:W-:-:S05]  /*08f0*/  @P0 IMAD.WIDE.U32 R148, R166, 0x20, R148 ;  /* 0x00000020a6940825 */ /* 0x002fca00078e0094 */
[----:B------:R-:W5:Y:S04]  /*0900*/  @P0 LDG.E.128 R24, desc[UR10][R148.64] ;  /* 0x0000000a94180981 */ /* 0x000f68000c1e1d00 */
[----:B------:R0:W5:Y:S02]  /*0910*/  @P0 LDG.E.128 R20, desc[UR10][R148.64+0x10] ;  /* 0x0000100a94140981 */ /* 0x000164000c1e1d00 */
[----:B0-----:R-:W-:Y:S02]  /*0920*/  SHF.L.U32 R149, R173, 0x10, RZ ;  /* 0x00000010ad957819 */ /* 0x001fe400000006ff */
[----:B------:R-:W-:Y:S02]  /*0930*/  SHF.L.U32 R153, R172, 0x10, RZ ;  /* 0x00000010ac997819 */ /* 0x000fe400000006ff */
[----:B------:R-:W-:-:S02]  /*0940*/  SHF.L.U32 R163, R170, 0x10, RZ ;  /* 0x00000010aaa37819 */ /* 0x000fc400000006ff */
[----:B------:R-:W-:Y:S02]  /*0950*/  IADD3 R167, PT, PT, R167, 0x80, RZ ;  /* 0x00000080a7a77810 */ /* 0x000fe40007ffe0ff */
[----:B------:R-:W-:Y:S01]  /*0960*/  IADD3 R166, PT, PT, R166, 0x80, RZ ;  /* 0x00000080a6a67810 */ /* 0x000fe20007ffe0ff */
[C---:B--2---:R-:W-:Y:S01]  /*0970*/  FADD.FTZ R96, -R165.reuse, R96 ;  /* 0x00000060a5607221 */ /* 0x044fe20000010100 */
[C-C-:B------:R-:W-:Y:S01]  /*0980*/  FADD.FTZ R152, -R165.reuse, R97.reuse ;  /* 0x00000061a5987221 */ /* 0x140fe20000010100 */
[----:B------:R-:W-:Y:S02]  /*0990*/  FADD.FTZ R98, -R165, R98 ;  /* 0x00000062a5627221 */ /* 0x000fe40000010100 */
[C---:B-----5:R-:W-:Y:S01]  /*09a0*/  FMUL.FTZ R3, R129.reuse, R96 ;  /* 0x0000006081037220 */ /* 0x060fe20000410000 */
[----:B----4-:R-:W-:Y:S01]  /*09b0*/  PRMT R97, R100, 0x7632, R97 ;  /* 0x0000763264617816 */ /* 0x010fe20000000061 */
[----:B------:R-:W-:Y:S01]  /*09c0*/  FMUL.FTZ R148, R129, R152 ;  /* 0x0000009881947220 */ /* 0x000fe20000410000 */
[----:B------:R-:W-:-:S02]  /*09d0*/  FADD.FTZ R156, -R165, R99 ;  /* 0x00000063a59c7221 */ /* 0x000fc40000010100 */
[----:B------:R-:W-:Y:S02]  /*09e0*/  SHF.L.U32 R96, R97, 0x10, RZ ;  /* 0x0000001061607819 */ /* 0x000fe400000006ff */
[----:B------:R-:W-:Y:S02]  /*09f0*/  PRMT R157, R102, 0x7632, R157 ;  /* 0x00007632669d7816 */ /* 0x000fe4000000009d */
[----:B------:R-:W-:Y:S01]  /*0a00*/  SHF.L.U32 R99, R100, 0x10, RZ ;  /* 0x0000001064637819 */ /* 0x000fe200000006ff */
[-C--:B------:R-:W-:Y:S01]  /*0a10*/  FMUL.FTZ R149, R149, R96.reuse ;  /* 0x0000006095957220 */ /* 0x080fe20000410000 */
[----:B------:R-:W-:Y:S01]  /*0a20*/  FFMA.FTZ R73, R148, R96, R73 ;  /* 0x0000006094497223 */ /* 0x000fe20000010049 */
[----:B------:R-:W-:Y:S01]  /*0a30*/  FADD.FTZ R49, R49, R96 ;  /* 0x0000006031317221 */ /* 0x000fe20000010000 */
[----:B------:R-:W-:Y:S01]  /*0a40*/  FMUL.FTZ R151, R129, R98 ;  /* 0x0000006281977220 */ /* 0x000fe20000410000 */
[----:B------:R-:W-:Y:S02]  /*0a50*/  SHF.L.U32 R96, R171, 0x10, RZ ;  /* 0x00000010ab607819 */ /* 0x000fe400000006ff */
[----:B------:R-:W-:Y:S01]  /*0a60*/  SHF.L.U32 R98, R157, 0x10, RZ ;  /* 0x000000109d627819 */ /* 0x000fe200000006ff */
[-C--:B------:R-:W-:Y:S01]  /*0a70*/  FMUL.FTZ R150, R150, R99.reuse ;  /* 0x0000006396967220 */ /* 0x080fe20000410000 */
[----:B------:R-:W-:Y:S01]  /*0a80*/  PRMT R100, R101, 0x7632, R100 ;  /* 0x0000763265647816 */ /* 0x000fe20000000064 */
[----:B---3--:R-:W-:Y:S01]  /*0a90*/  FADD.FTZ R158, -R165, R105 ;  /* 0x00000069a59e7221 */ /* 0x008fe20000010100 */
[----:B------:R-:W-:Y:S01]  /*0aa0*/  SHF.L.U32 R101, R101, 0x10, RZ ;  /* 0x0000001065657819 */ /* 0x000fe200000006ff */
[----:B------:R-:W-:Y:S01]  /*0ab0*/  FMUL.FTZ R157, R96, R98 ;  /* 0x00000062609d7220 */ /* 0x000fe20000410000 */
[----:B------:R-:W-:Y:S01]  /*0ac0*/  FADD.FTZ R96, RZ, R150 ;  /* 0x00000096ff607221 */ /* 0x000fe20000010000 */
[C---:B------:R-:W-:Y:S01]  /*0ad0*/  FFMA.FTZ R97, R3.reuse, R150, RZ ;  /* 0x0000009603617223 */ /* 0x040fe200000100ff */
[----:B------:R-:W-:Y:S01]  /*0ae0*/  FADD.FTZ R48, R48, R99 ;  /* 0x0000006330307221 */ /* 0x000fe20000010000 */
[----:B------:R-:W-:Y:S01]  /*0af0*/  FFMA.FTZ R72, R3, R99, R72 ;  /* 0x0000006303487223 */ /* 0x000fe20000010048 */
[----:B------:R-:W-:Y:S01]  /*0b00*/  SHF.L.U32 R100, R100, 0x10, RZ ;  /* 0x0000001064647819 */ /* 0x000fe200000006ff */
[----:B------:R-:W-:Y:S01]  /*0b10*/  FMUL.FTZ R158, R129, R158 ;  /* 0x0000009e819e7220 */ /* 0x000fe20000410000 */
[----:B------:R-:W-:Y:S01]  /*0b20*/  FADD.FTZ R99, R96, R149 ;  /* 0x0000009560637221 */ /* 0x000fe20000010000 */
[----:B------:R-:W-:Y:S01]  /*0b30*/  FMUL.FTZ R154, R154, R101 ;  /* 0x000000659a9a7220 */ /* 0x000fe20000410000 */
[----:B------:R-:W-:Y:S01]  /*0b40*/  FFMA.FTZ R96, R148, R149, R97 ;  /* 0x0000009594607223 */ /* 0x000fe20000010061 */
[----:B------:R-:W-:Y:S01]  /*0b50*/  FADD.FTZ R104, -R165, R104 ;  /* 0x00000068a5687221 */ /* 0x000fe20000010100 */
[----:B------:R-:W-:Y:S01]  /*0b60*/  FMUL.FTZ R152, R129, R156 ;  /* 0x0000009c81987220 */ /* 0x000fe20000410000 */
[----:B------:R-:W-:Y:S01]  /*0b70*/  SHF.L.U32 R159, R102, 0x10, RZ ;  /* 0x00000010669f7819 */ /* 0x000fe200000006ff */
[----:B------:R-:W-:Y:S01]  /*0b80*/  FADD.FTZ R45, R45, R98 ;  /* 0x000000622d2d7221 */ /* 0x000fe20000010000 */
[----:B------:R-:W-:Y:S01]  /*0b90*/  SHF.L.U32 R156, R134, 0x10, RZ ;  /* 0x00000010869c7819 */ /* 0x000fe200000006ff */
        /* <DEDUP_REMOVED lines=8> */
[----:B------:R-:W-:Y:S01]  /*0c20*/  PRMT R102, R103, 0x7632, R102 ;  /* 0x0000763267667816 */ /* 0x000fe20000000066 */
[----:B------:R-:W-:Y:S01]  /*0c30*/  FADD.FTZ R44, R44, R159 ;  /* 0x0000009f2c2c7221 */ /* 0x000fe20000010000 */
[----:B------:R-:W-:Y:S01]  /*0c40*/  FFMA.FTZ R68, R155, R159, R68 ;  /* 0x0000009f9b447223 */ /* 0x000fe20000010044 */
[----:B------:R-:W-:Y:S01]  /*0c50*/  SHF.L.U32 R103, R103, 0x10, RZ ;  /* 0x0000001067677819 */ /* 0x000fe200000006ff */
[----:B------:R-:W-:Y:S01]  /*0c60*/  FADD.FTZ R106, -R165, R106 ;  /* 0x0000006aa56a7221 */ /* 0x000fe20000010100 */
[----:B------:R-:W-:Y:S01]  /*0c70*/  SHF.L.U32 R159, R135, 0x10, RZ ;  /* 0x00000010879f7819 */ /* 0x000fe200000006ff */
[----:B------:R-:W-:Y:S01]  /*0c80*/  FADD.FTZ R98, R99, R156 ;  /* 0x0000009c63627221 */ /* 0x000fe20000010000 */
[----:B------:R-:W-:Y:S01]  /*0c90*/  FFMA.FTZ R97, R155, R156, R96 ;  /* 0x0000009c9b617223 */ /* 0x000fe20000010060 */
[----:B------:R-:W-:Y:S01]  /*0ca0*/  SHF.L.U32 R102, R102, 0x10, RZ ;  /* 0x0000001066667819 */ /* 0x000fe200000006ff */
[----:B------:R-:W-:Y:S01]  /*0cb0*/  FADD.FTZ R160, -R165, R107 ;  /* 0x0000006ba5a07221 */ /* 0x000fe20000010100 */
        /* <DEDUP_REMOVED lines=16> */
[----:B------:R-:W-:Y:S01]  /*0dc0*/  FADD.FTZ R169, R98, R163 ;  /* 0x000000a362a97221 */ /* 0x000fe20000010000 */
[----:B------:R-:W-:-:S07]  /*0dd0*/  FFMA.FTZ R168, R160, R163, R97 ;  /* 0x000000a3a0a87223 */ /* 0x000fce0000010061 */
.L_x_3048:
[----:B----4-:R-:W-:Y:S05]  /*0de0*/  BSYNC.RECONVERGENT B1 ;  /* 0x0000000000017941 */ /* 0x010fea0003800200 */
.L_x_3047:
        /* <DEDUP_REMOVED lines=12> */
[----:B------:R-:W-:Y:S02]  /*0eb0*/  SHF.L.U32 R119, R176, 0x10, RZ ;  /* 0x00000010b0777819 */ /* 0x000fe400000006ff */
[----:B0-----:R-:W-:Y:S01]  /*0ec0*/  SHF.L.U32 R115, R177, 0x10, RZ ;  /* 0x00000010b1737819 */ /* 0x001fe200000006ff */
        /* <DEDUP_REMOVED lines=8> */
[C---:B---3--:R-:W-:Y:S01]  /*0f50*/  FADD.FTZ R118, -R165.reuse, R98 ;  /* 0x00000062a5767221 */ /* 0x048fe20000010100 */
[C---:B------:R-:W-:Y:S01]  /*0f60*/  FADD.FTZ R110, -R165.reuse, R96 ;  /* 0x00000060a56e7221 */ /* 0x040fe20000010100 */
[----:B------:R-:W-:Y:S01]  /*0f70*/  FADD.FTZ R120, -R165, R99 ;  /* 0x00000063a5787221 */ /* 0x000fe20000010100 */
[----:B----4-:R-:W-:Y:S01]  /*0f80*/  PRMT R98, R101, 0x7632, R98 ;  /* 0x0000763265627816 */ /* 0x010fe20000000062 */
[----:B------:R-:W-:Y:S01]  /*0f90*/  FADD.FTZ R116, -R165, R97 ;  /* 0x00000061a5747221 */ /* 0x000fe20000010100 */
[C---:B------:R-:W-:Y:S02]  /*0fa0*/  PRMT R96, R100.reuse, 0x7632, R96 ;  /* 0x0000763264607816 */ /* 0x040fe40000000060 */
[----:B------:R-:W-:Y:S01]  /*0fb0*/  SHF.L.U32 R97, R100, 0x10, RZ ;  /* 0x0000001064617819 */ /* 0x000fe200000006ff */
[----:B-----5:R-:W-:Y:S01]  /*0fc0*/  FMUL.FTZ R114, R129, R120 ;  /* 0x0000007881727220 */ /* 0x020fe20000410000 */
[----:B------:R-:W-:Y:S01]  /*0fd0*/  SHF.L.U32 R98, R98, 0x10, RZ ;  /* 0x0000001062627819 */ /* 0x000fe200000006ff */
[----:B--2---:R-:W-:Y:S01]  /*0fe0*/  FADD.FTZ R104, -R165, R104 ;  /* 0x00000068a5687221 */ /* 0x004fe20000010100 */
[C---:B------:R-:W-:Y:S01]  /*0ff0*/  PRMT R99, R102.reuse, 0x7632, R99 ;  /* 0x0000763266637816 */ /* 0x040fe20000000063 */
[----:B------:R-:W-:Y:S01]  /*1000*/  FMUL.FTZ R113, R129, R110 ;  /* 0x0000006e81717220 */ /* 0x000fe20000410000 */
[----:B------:R-:W-:Y:S01]  /*1010*/  SHF.L.U32 R123, R102, 0x10, RZ ;  /* 0x00000010667b7819 */ /* 0x000fe200000006ff */
[----:B------:R-:W-:Y:S01]  /*1020*/  FADD.FTZ R102, -R165, R105 ;  /* 0x00000069a5667221 */ /* 0x000fe20000010100 */
[----:B------:R-:W-:Y:S01]  /*1030*/  SHF.L.U32 R96, R96, 0x10, RZ ;  /* 0x0000001060607819 */ /* 0x000fe200000006ff */
[C---:B------:R-:W-:Y:S01]  /*1040*/  FMUL.FTZ R110, R129.reuse, R116 ;  /* 0x00000074816e7220 */ /* 0x040fe20000410000 */
[-C--:B------:R-:W-:Y:S01]  /*1050*/  FMUL.FTZ R112, R112, R97.reuse ;  /* 0x0000006170707220 */ /* 0x080fe20000410000 */
[----:B------:R-:W-:Y:S01]  /*1060*/  FMUL.FTZ R117, R129, R118 ;  /* 0x0000007681757220 */ /* 0x000fe20000410000 */
[----:B------:R-:W-:Y:S01]  /*1070*/  SHF.L.U32 R118, R82, 0x10, RZ ;  /* 0x0000001052767819 */ /* 0x000fe200000006ff */
[-C--:B------:R-:W-:Y:S01]  /*1080*/  FMUL.FTZ R119, R119, R98.reuse ;  /* 0x0000006277777220 */ /* 0x080fe20000410000 */
[----:B------:R-:W-:Y:S01]  /*1090*/  FFMA.FTZ R67, R114, R98, R67 ;  /* 0x0000006272437223 */ /* 0x000fe20000010043 */
[----:B------:R-:W-:Y:S01]  /*10a0*/  FADD.FTZ R43, R43, R98 ;  /* 0x000000622b2b7221 */ /* 0x000fe20000010000 */
[----:B------:R-:W-:Y:S01]  /*10b0*/  SHF.L.U32 R98, R175, 0x10, RZ ;  /* 0x00000010af627819 */ /* 0x000fe200000006ff */
[----:B------:R-:W-:Y:S01]  /*10c0*/  FMUL.FTZ R121, R129, R104 ;  /* 0x0000006881797220 */ /* 0x000fe20000410000 */
[----:B------:R-:W-:Y:S01]  /*10d0*/  SHF.L.U32 R99, R99, 0x10, RZ ;  /* 0x0000001063637819 */ /* 0x000fe200000006ff */
[-C--:B------:R-:W-:Y:S01]  /*10e0*/  FMUL.FTZ R115, R115, R96.reuse ;  /* 0x0000006073737220 */ /* 0x080fe20000410000 */
[----:B------:R-:W-:Y:S01]  /*10f0*/  FFMA.FTZ R65, R110, R96, R65 ;  /* 0x000000606e417223 */ /* 0x000fe20000010041 */
[----:B------:R-:W-:Y:S01]  /*1100*/  FADD.FTZ R41, R41, R96 ;  /* 0x0000006029297221 */ /* 0x000fe20000010000 */
[----:B------:R-:W-:Y:S01]  /*1110*/  FMUL.FTZ R120, R129, R102 ;  /* 0x0000006681787220 */ /* 0x000fe20000410000 */
[----:B------:R-:W-:Y:S01]  /*1120*/  SHF.L.U32 R101, R101, 0x10, RZ ;  /* 0x0000001065657819 */ /* 0x000fe200000006ff */
[----:B------:R-:W-:Y:S01]  /*1130*/  FADD.FTZ R40, R40, R97 ;  /* 0x0000006128287221 */ /* 0x000fe20000010000 */
[----:B------:R-:W-:Y:S01]  /*1140*/  FFMA.FTZ R64, R113, R97, R64 ;  /* 0x0000006171407223 */ /* 0x000fe20000010040 */
[----:B------:R-:W-:Y:S01]  /*1150*/  SHF.L.U32 R116, R81, 0x10, RZ ;  /* 0x0000001051747819 */ /* 0x000fe200000006ff */
        /* <DEDUP_REMOVED lines=9> */
[----:B------:R-:W-:Y:S01]  /*11f0*/  FMUL.FTZ R116, R116, R101 ;  /* 0x0000006574747220 */ /* 0x000fe20000410000 */
[----:B------:R-:W-:-:S03]  /*1200*/  FFMA.FTZ R96, R110, R115, R97 ;  /* 0x000000736e607223 */ /* 0x000fc60000010061 */
[----:B------:R-:W-:Y:S01]  /*1210*/  FADD.FTZ R98, R99, R116 ;  /* 0x0000007463627221 */ /* 0x000fe20000010000 */
[----:B------:R-:W-:Y:S01]  /*1220*/  FFMA.FTZ R97, R117, R116, R96 ;  /* 0x0000007475617223 */ /* 0x000fe20000010060 */
[C---:B------:R-:W-:Y:S02]  /*1230*/  PRMT R100, R103.reuse, 0x7632, R100 ;  /* 0x0000763267647816 */ /* 0x040fe40000000064 */
[----:B------:R-:W-:Y:S01]  /*1240*/  FADD.FTZ R99, R98, R119 ;  /* 0x0000007762637221 */ /* 0x000fe20000010000 */
[----:B------:R-:W-:Y:S01]  /*1250*/  FFMA.FTZ R96, R114, R119, R97 ;  /* 0x0000007772607223 */ /* 0x000fe20000010061 */
[----:B------:R-:W-:Y:S01]  /*1260*/  SHF.L.U32 R103, R103, 0x10, RZ ;  /* 0x0000001067677819 */ /* 0x000fe200000006ff */
[----:B------:R-:W-:Y:S01]  /*1270*/  FADD.FTZ R106, -R165, R106 ;  /* 0x0000006aa56a7221 */ /* 0x000fe20000010100 */
        /* <DEDUP_REMOVED lines=20> */
.L_x_3050:
[----:B------:R-:W-:Y:S05]  /*13c0*/  BSYNC.RECONVERGENT B1 ;  /* 0x0000000000017941 */ /* 0x000fea0003800200 */
.L_x_3049:
        /* <DEDUP_REMOVED lines=13> */
[----:B------:R-:W-:Y:S02]  /*14a0*/  SHF.L.U32 R140, R77, 0x10, RZ ;  /* 0x000000104d8c7819 */ /* 0x000fe400000006ff */
[----:B------:R-:W-:Y:S01]  /*14b0*/  SHF.L.U32 R145, R179, 0x10, RZ ;  /* 0x00000010b3917819 */ /* 0x000fe200000006ff */
[----:B-1----:R-:W-:-:S05]  /*14c0*/  @P0 IMAD.WIDE.U32 R130, R166, 0x20, R130 ;  /* 0x00000020a6820825 */ /* 0x002fca00078e0082 */
[----:B------:R-:W5:Y:S04]  /*14d0*/  @P0 LDG.E.128 R8, desc[UR10][R130.64] ;  /* 0x0000000a82080981 */ /* 0x000f68000c1e1d00 */
[----:B------:R0:W5:Y:S01]  /*14e0*/  @P0 LDG.E.128 R4, desc[UR10][R130.64+0x10] ;  /* 0x0000100a82040981 */ /* 0x000162000c1e1d00 */
[----:B------:R-:W-:Y:S02]  /*14f0*/  SHF.L.U32 R141, R180, 0x10, RZ ;  /* 0x00000010b48d7819 */ /* 0x000fe400000006ff */
[----:B------:R-:W-:Y:S02]  /*1500*/  SHF.L.U32 R142, R78, 0x10, RZ ;  /* 0x000000104e8e7819 */ /* 0x000fe400000006ff */
[----:B------:R-:W-:Y:S01]  /*1510*/  SHF.L.U32 R146, R79, 0x10, RZ ;  /* 0x000000104f927819 */ /* 0x000fe200000006ff */
[C---:B--2---:R-:W-:Y:S01]  /*1520*/  FADD.FTZ R96, -R165.reuse, R96 ;  /* 0x00000060a5607221 */ /* 0x044fe20000010100 */
[C---:B------:R-:W-:Y:S01]  /*1530*/  FADD.FTZ R126, -R165.reuse, R97 ;  /* 0x00000061a57e7221 */ /* 0x040fe20000010100 */
[C---:B------:R-:W-:Y:S01]  /*1540*/  FADD.FTZ R138, -R165.reuse, R99 ;  /* 0x00000063a58a7221 */ /* 0x040fe20000010100 */
[----:B------:R-:W-:Y:S01]  /*1550*/  FADD.FTZ R98, -R165, R98 ;  /* 0x00000062a5627221 */ /* 0x000fe20000010100 */
[C---:B0----5:R-:W-:Y:S01]  /*1560*/  FMUL.FTZ R131, R129.reuse, R96 ;  /* 0x0000006081837220 */ /* 0x061fe20000410000 */
[----:B------:R-:W-:Y:S01]  /*1570*/  FMUL.FTZ R130, R129, R126 ;  /* 0x0000007e81827220 */ /* 0x000fe20000410000 */
[C-C-:B---3--:R-:W-:Y:S01]  /*1580*/  FADD.FTZ R128, -R165.reuse, R100.reuse ;  /* 0x00000064a5807221 */ /* 0x148fe20000010100 */
[----:B------:R-:W-:Y:S01]  /*1590*/  FADD.FTZ R144, -R165, R101 ;  /* 0x00000065a5907221 */ /* 0x000fe20000010100 */
[----:B------:R-:W-:Y:S01]  /*15a0*/  FMUL.FTZ R139, R129, R98 ;  /* 0x00000062818b7220 */ /* 0x000fe20000410000 */
[C---:B----4-:R-:W-:Y:S01]  /*15b0*/  PRMT R97, R104.reuse, 0x7632, R97 ;  /* 0x0000763268617816 */ /* 0x050fe20000000061 */
[----:B------:R-:W-:Y:S01]  /*15c0*/  FADD.FTZ R166, -R165, R103 ;  /* 0x00000067a5a67221 */ /* 0x000fe20000010100 */
[----:B------:R-:W-:Y:S01]  /*15d0*/  SHF.L.U32 R99, R104, 0x10, RZ ;  /* 0x0000001068637819 */ /* 0x000fe200000006ff */
[----:B------:R-:W-:Y:S01]  /*15e0*/  FMUL.FTZ R144, R129, R144 ;  /* 0x0000009081907220 */ /* 0x000fe20000410000 */
[----:B------:R-:W-:Y:S01]  /*15f0*/  SHF.L.U32 R96, R97, 0x10, RZ ;  /* 0x0000001061607819 */ /* 0x000fe200000006ff */
[----:B------:R-:W-:Y:S01]  /*1600*/  FMUL.FTZ R138, R129, R138 ;  /* 0x0000008a818a7220 */ /* 0x000fe20000410000 */
[----:B------:R-:W-:Y:S01]  /*1610*/  PRMT R100, R105, 0x7632, R100 ;  /* 0x0000763269647816 */ /* 0x000fe20000000064 */
[-C--:B------:R-:W-:Y:S01]  /*1620*/  FMUL.FTZ R136, R136, R99.reuse ;  /* 0x0000006388887220 */ /* 0x080fe20000410000 */
[----:B------:R-:W-:Y:S01]  /*1630*/  PRMT R101, R106, 0x7632, R101 ;  /* 0x000076326a657816 */ /* 0x000fe20000000065 */
[-C--:B------:R-:W-:Y:S01]  /*1640*/  FMUL.FTZ R137, R137, R96.reuse ;  /* 0x0000006089897220 */ /* 0x080fe20000410000 */
[----:B------:R-:W-:Y:S01]  /*1650*/  FFMA.FTZ R57, R130, R96, R57 ;  /* 0x0000006082397223 */ /* 0x000fe20000010039 */
[----:B------:R-:W-:Y:S01]  /*1660*/  FADD.FTZ R33, R33, R96 ;  /* 0x0000006021217221 */ /* 0x000fe20000010000 */
[----:B------:R-:W-:Y:S01]  /*1670*/  SHF.L.U32 R105, R105, 0x10, RZ ;  /* 0x0000001069697819 */ /* 0x000fe200000006ff */
[----:B------:R-:W-:Y:S01]  /*1680*/  FADD.FTZ R96, R169, R136 ;  /* 0x00000088a9607221 */ /* 0x000fe20000010000 */
[C---:B------:R-:W-:Y:S01]  /*1690*/  FFMA.FTZ R97, R131.reuse, R136, R168 ;  /* 0x0000008883617223 */ /* 0x040fe200000100a8 */
[----:B------:R-:W-:Y:S01]  /*16a0*/  FADD.FTZ R32, R32, R99 ;  /* 0x0000006320207221 */ /* 0x000fe20000010000 */
[----:B------:R-:W-:Y:S01]  /*16b0*/  FFMA.FTZ R56, R131, R99, R56 ;  /* 0x0000006383387223 */ /* 0x000fe20000010038 */
[----:B------:R-:W-:Y:S01]  /*16c0*/  SHF.L.U32 R98, R101, 0x10, RZ ;  /* 0x0000001065627819 */ /* 0x000fe200000006ff */
[----:B------:R-:W-:Y:S01]  /*16d0*/  FADD.FTZ R99, R96, R137 ;  /* 0x0000008960637221 */ /* 0x000fe20000010000 */
[----:B------:R-:W-:Y:S01]  /*16e0*/  SHF.L.U32 R100, R100, 0x10, RZ ;  /* 0x0000001064647819 */ /* 0x000fe200000006ff */
[----:B------:R-:W-:Y:S01]  /*16f0*/  FMUL.FTZ R140, R140, R105 ;  /* 0x000000698c8c7220 */ /* 0x000fe20000410000 */
[----:B------:R-:W-:Y:S01]  /*1700*/  FFMA.FTZ R96, R130, R137, R97 ;  /* 0x0000008982607223 */ /* 0x000fe20000010061 */
[----:B------:R-:W-:Y:S01]  /*1710*/  SHF.L.U32 R103, R106, 0x10, RZ ;  /* 0x000000106a677819 */ /* 0x000fe200000006ff */
[-C--:B------:R-:W-:Y:S01]  /*1720*/  FMUL.FTZ R145, R145, R98.reuse ;  /* 0x0000006291917220 */ /* 0x080fe20000410000 */
[----:B------:R-:W-:Y:S01]  /*1730*/  FFMA.FTZ R53, R144, R98, R53 ;  /* 0x0000006290357223 */ /* 0x000fe20000010035 */
[----:B------:R-:W-:Y:S01]  /*1740*/  FADD.FTZ R29, R29, R98 ;  /* 0x000000621d1d7221 */ /* 0x000fe20000010000 */
        /* <DEDUP_REMOVED lines=8> */
[----:B------:R-:W-:Y:S01]  /*17d0*/  FADD.FTZ R102, -R165, R102 ;  /* 0x00000066a5667221 */ /* 0x000fe20000010100 */
[----:B------:R-:W-:Y:S01]  /*17e0*/  SHF.L.U32 R107, R107, 0x10, RZ ;  /* 0x000000106b6b7819 */ /* 0x000fe200000006ff */
[----:B------:R-:W-:Y:S01]  /*17f0*/  FADD.FTZ R98, R99, R142 ;  /* 0x0000008e63627221 */ /* 0x000fe20000010000 */
[----:B------:R-:W-:Y:S01]  /*1800*/  FFMA.FTZ R97, R143, R142, R96 ;  /* 0x0000008e8f617223 */ /* 0x000fe20000010060 */
[----:B------:R-:W-:Y:S01]  /*1810*/  SHF.L.U32 R126, R178, 0x10, RZ ;  /* 0x00000010b27e7819 */ /* 0x000fe200000006ff */
[C---:B------:R-:W-:Y:S01]  /*1820*/  FMUL.FTZ R147, R129.reuse, R102 ;  /* 0x0000006681937220 */ /* 0x040fe20000410000 */
        /* <DEDUP_REMOVED lines=16> */
[C---:B------:R-:W-:Y:S01]  /*1930*/  FFMA.FTZ R55, R128.reuse, R104, R55 ;  /* 0x0000006880377223 */ /* 0x040fe20000010037 */
[----:B------:R-:W-:Y:S01]  /*1940*/  FADD.FTZ R31, R31, R104 ;  /* 0x000000681f1f7221 */ /* 0x000fe20000010000 */
[----:B------:R-:W-:Y:S01]  /*1950*/  FADD.FTZ R169, R99, R126 ;  /* 0x0000007e63a97221 */ /* 0x000fe20000010000 */
[----:B------:R-:W-:Y:S01]  /*1960*/  FFMA.FTZ R168, R128, R126, R97 ;  /* 0x0000007e80a87223 */ /* 0x000fe20000010061 */
[----:B------:R-:W-:Y:S06]  /*1970*/  BRA `(.L_x_3051) ;  /* 0x00000000006c7947 */ /* 0x000fec0003800000 */
.L_x_3046:
[----:B------:R-:W0:Y:S01]  /*1980*/  LDC R111, c[0x0][0x388] ;  /* 0x0000e200ff6f7b82 */ /* 0x000e220000000800 */
[----:B------:R-:W1:Y:S01]  /*1990*/  S2R R109, SR_TID.X ;  /* 0x00000000006d7919 */ /* 0x000e620000002100 */
[----:B------:R-:W-:-:S04]  /*19a0*/  UISETP.NE.U32.AND UP0, UPT, UR12, URZ, UPT ;  /* 0x000000ff0c00728c */ /* 0x000fc8000bf05070 */
[----:B------:R-:W-:Y:S01]  /*19b0*/  UISETP.NE.AND.EX UP0, UPT, UR13, URZ, UPT, UP0 ;  /* 0x000000ff0d00728c */ /* 0x000fe2000bf05300 */
[----:B0-----:R-:W-:-:S05]  /*19c0*/  IMAD R96, R2, R111, RZ ;  /* 0x0000006f02607224 */ /* 0x001fca00078e02ff */
[----:B------:R-:W-:-:S04]  /*19d0*/  SHF.R.S32.HI R97, RZ, 0x1f, R96 ;  /* 0x0000001fff617819 */ /* 0x000fc80000011460 */
[----:B------:R-:W-:-:S04]  /*19e0*/  LEA.HI R96, R97, R96, RZ, 0x3 ;  /* 0x0000006061607211 */ /* 0x000fc800078f18ff */
[----:B-1----:R-:W-:Y:S01]  /*19f0*/  LEA.HI.SX32 R164, R96, R109, 0x1d ;  /* 0x0000006d60a47211 */ /* 0x002fe200078feaff */
        /* <DEDUP_REMOVED lines=12> */
[----:B------:R-:W-:Y:S02]  /*1ac0*/  @P2 IADD3 R105, PT, PT, R105, 0x80, RZ ;  /* 0x0000008069692810 */ /* 0x000fe40007ffe0ff */
[----:B------:R0:W5:Y:S04]  /*1ad0*/  @P0 LDG.E.128 R20, desc[UR10][R96.64+0x10] ;  /* 0x0000100a60140981 */ /* 0x000168000c1e1d00 */
[----:B------:R0:W5:Y:S01]  /*1ae0*/  @P2 LDG.E.128 R16, desc[UR10][R100.64] ;  /* 0x0000000a64102981 */ /* 0x000162000c1e1d00 */
[----:B--2---:R-:W-:-:S03]  /*1af0*/  @P3 IMAD.WIDE.U32 R98, R105, 0x20, R102 ;  /* 0x0000002069623825 */ /* 0x004fc600078e0066 */
[----:B------:R0:W5:Y:S04]  /*1b00*/  @P2 LDG.E.128 R12, desc[UR10][R100.64+0x10] ;  /* 0x0000100a640c2981 */ /* 0x000168000c1e1d00 */
[----:B------:R0:W5:Y:S04]  /*1b10*/  @P3 LDG.E.128 R8, desc[UR10][R98.64] ;  /* 0x0000000a62083981 */ /* 0x000168000c1e1d00 */
[----:B------:R0:W5:Y:S02]  /*1b20*/  @P3 LDG.E.128 R4, desc[UR10][R98.64+0x10] ;  /* 0x0000100a62043981 */ /* 0x000164000c1e1d00 */
.L_x_3051:
[----:B----4-:R-:W-:Y:S05]  /*1b30*/  BSYNC.RECONVERGENT B0 ;  /* 0x0000000000007941 */ /* 0x010fea0003800200 */
.L_x_3045:
[----:B0-----:R-:W0:Y:S01]  /*1b40*/  SHFL.DOWN PT, R96, R169, 0x10, 0x1f ;  /* 0x0a001f00a9607f89 */ /* 0x001e2200000e0000 */
        /* <DEDUP_REMOVED lines=30> */
.L_x_3053:
[----:B------:R-:W-:Y:S05]  /*1d30*/  BSYNC.RECONVERGENT B0 ;  /* 0x0000000000007941 */ /* 0x000fea0003800200 */
.L_x_3052:
        /* <DEDUP_REMOVED lines=23> */
[----:B------:R-:W-:-:S03]  /*1eb0*/  FADD.FTZ R96, R96, R101 ;  /* 0x0000006560607221 */ /* 0x000fc60000010000 */
[----:B------:R-:W-:Y:S01]  /*1ec0*/  FADD.FTZ R97, R102, R105 ;  /* 0x0000006966617221 */ /* 0x000fe20000010000 */
[----:B------:R-:W-:Y:S01]  /*1ed0*/  FADD.FTZ R98, R103, R96 ;  /* 0x0000006067627221 */ /* 0x000fe20000010000 */
[----:B------:R-:W-:Y:S01]  /*1ee0*/  HFMA2 R96, -RZ, RZ, 0, 0 ;  /* 0x00000000ff607431 */ /* 0x000fe200000001ff */
[----:B------:R-:W-:Y:S01]  /*1ef0*/  @P3 LEA.HI.SX32 R96, R162, R109, 0x1d ;  /* 0x0000006da2603211 */ /* 0x000fe200078feaff */
        /* <DEDUP_REMOVED lines=21> */
.L_x_3058:
        /* <DEDUP_REMOVED lines=9> */
.L_x_3059:
        /* <DEDUP_REMOVED lines=9> */
.L_x_3060:
        /* <DEDUP_REMOVED lines=9> */
.L_x_3061:
        /* <DEDUP_REMOVED lines=9> */
.L_x_3062:
        /* <DEDUP_REMOVED lines=9> */
.L_x_3063:
        /* <DEDUP_REMOVED lines=9> */
.L_x_3064:
        /* <DEDUP_REMOVED lines=10> */
.L_x_3057:
        /* <DEDUP_REMOVED lines=18> */
[----:B------:R-:W-:Y:S01]  /*2570*/  ISETP.GT.AND P0, PT, R108, RZ, PT ;  /* 0x000000ff6c00720c */ /* 0x000fe20003f04270 */
[C---:B------:R-:W-:Y:S01]  /*2580*/  FMUL.FTZ R92, R129.reuse, R92 ;  /* 0x0000005c815c7220 */ /* 0x040fe20000410000 */
[C---:B------:R-:W-:Y:S01]  /*2590*/  FMUL.FTZ R91, R129.reuse, R94 ;  /* 0x0000005e815b7220 */ /* 0x040fe20000410000 */
[C---:B------:R-:W-:Y:S01]  /*25a0*/  FMUL.FTZ R100, R129.reuse, R100 ;  /* 0x0000006481647220 */ /* 0x040fe20000410000 */
[C---:B------:R-:W-:Y:S01]  /*25b0*/  FMUL.FTZ R89, R129.reuse, R102 ;  /* 0x0000006681597220 */ /* 0x040fe20000410000 */
[C---:B------:R-:W-:Y:S01]  /*25c0*/  FMUL.FTZ R104, R129.reuse, R104 ;  /* 0x0000006881687220 */ /* 0x040fe20000410000 */
[----:B------:R-:W-:Y:S01]  /*25d0*/  FMUL.FTZ R95, R129, R106 ;  /* 0x0000006a815f7220 */ /* 0x000fe20000410000 */
[----:B------:R-:W-:-:S02]  /*25e0*/  FSEL R94, R88, RZ, P0 ;  /* 0x000000ff585e7208 */ /* 0x000fc40000000000 */
[----:B------:R-:W-:Y:S02]  /*25f0*/  FSEL R93, R90, RZ, P0 ;  /* 0x000000ff5a5d7208 */ /* 0x000fe40000000000 */
[----:B------:R-:W-:Y:S02]  /*2600*/  FSEL R92, R92, RZ, P0 ;  /* 0x000000ff5c5c7208 */ /* 0x000fe40000000000 */
[----:B------:R-:W-:Y:S02]  /*2610*/  FSEL R91, R91, RZ, P0 ;  /* 0x000000ff5b5b7208 */ /* 0x000fe40000000000 */
[----:B------:R-:W-:Y:S02]  /*2620*/  FSEL R90, R100, RZ, P0 ;  /* 0x000000ff645a7208 */ /* 0x000fe40000000000 */
[----:B------:R-:W-:Y:S02]  /*2630*/  FSEL R89, R89, RZ, P0 ;  /* 0x000000ff59597208 */ /* 0x000fe40000000000 */
[----:B------:R-:W-:-:S02]  /*2640*/  FSEL R88, R104, RZ, P0 ;  /* 0x000000ff68587208 */ /* 0x000fc40000000000 */
[----:B------:R-:W-:Y:S01]  /*2650*/  FSEL R95, R95, RZ, P0 ;  /* 0x000000ff5f5f7208 */ /* 0x000fe20000000000 */
        /* <DEDUP_REMOVED lines=9> */
.L_x_3066:
        /* <DEDUP_REMOVED lines=9> */
.L_x_3067:
        /* <DEDUP_REMOVED lines=9> */
.L_x_3068:
        /* <DEDUP_REMOVED lines=9> */
.L_x_3069:
        /* <DEDUP_REMOVED lines=9> */
.L_x_3070:
        /* <DEDUP_REMOVED lines=9> */
.L_x_3071:
        /* <DEDUP_REMOVED lines=9> */
.L_x_3072:
[----:B------:R-:W-:Y:S05]  /*2a50*/  @!P3 BRA `(.L_x_3065) ;  /* 0x00000008002cb947 */ /* 0x000fea0003800000 */
[----:B------:R-:W-:-:S05]  /*2a60*/  FMUL.FTZ R99, R95, UR15 ;  /* 0x0000000f5f637c20 */ /* 0x000fca0008410000 */
[----:B------:R-:W-:-:S04]  /*2a70*/  F2FP.BF16.F32.PACK_AB R99, RZ, R99 ;  /* 0x00000063ff63723e */ /* 0x000fc800000010ff */
[----:B------:R-:W-:Y:S01]  /*2a80*/  PRMT R87, R87, 0x5410, R99 ;  /* 0x0000541057577816 */ /* 0x000fe20000000063 */
[----:B------:R-:W-:Y:S06]  /*2a90*/  BRA `(.L_x_3065) ;  /* 0x00000008001c7947 */ /* 0x000fec0003800000 */
.L_x_3056:
[----:B------:R-:W-:Y:S01]  /*2aa0*/  UMOV UR4, UR6 ;  /* 0x0000000600047c82 */ /* 0x000fe20008000000 */
[----:B------:R-:W-:Y:S01]  /*2ab0*/  UMOV UR5, UR7 ;  /* 0x0000000700057c82 */ /* 0x000fe20008000000 */
[----:B------:R-:W-:-:S04]  /*2ac0*/  UISETP.NE.U32.AND UP0, UPT, UR4, URZ, UPT ;  /* 0x000000ff0400728c */ /* 0x000fc8000bf05070 */
[----:B------:R-:W-:-:S09]  /*2ad0*/  UISETP.NE.AND.EX UP0, UPT, UR5, URZ, UPT, UP0 ;  /* 0x000000ff0500728c */ /* 0x000fd2000bf05300 */
[----:B------:R-:W-:Y:S05]  /*2ae0*/  BRA.U UP0, `(.L_x_3073) ;  /* 0x0000000500047547 */ /* 0x000fea000b800000 */
[----:B------:R-:W0:Y:S01]  /*2af0*/  @P3 LDC R102, c[0x0][0x40c] ;  /* 0x00010300ff663b82 */ /* 0x000e220000000800 */
[-CC-:B------:R-:W-:Y:S01]  /*2b00*/  @P1 FFMA.FTZ R101, R3, R98.reuse, R97.reuse ;  /* 0x0000006203651223 */ /* 0x180fe20000010061 */
[--C-:B------:R-:W-:Y:S01]  /*2b10*/  @P1 FFMA.FTZ R104, R148, R98, R97.reuse ;  /* 0x0000006294681223 */ /* 0x100fe20000010061 */
[----:B------:R-:W-:Y:S01]  /*2b20*/  MOV R99, R24 ;  /* 0x0000001800637202 */ /* 0x000fe20000000f00 */
[-C--:B------:R-:W-:Y:S01]  /*2b30*/  @P1 FFMA.FTZ R105, R151, R98.reuse, R97 ;  /* 0x0000006297691223 */ /* 0x080fe20000010061 */
[----:B------:R-:W-:Y:S01]  /*2b40*/  @P1 FADD.FTZ R101, R150, -R101 ;  /* 0x8000006596651221 */ /* 0x000fe20000010000 */
[----:B------:R-:W-:Y:S01]  /*2b50*/  @P1 FADD.FTZ R104, R149, -R104 ;  /* 0x8000006895681221 */ /* 0x000fe20000010000 */
[----:B------:R-:W-:Y:S01]  /*2b60*/  MOV R100, R25 ;  /* 0x0000001900647202 */ /* 0x000fe20000000f00 */
[----:B------:R-:W1:Y:S01]  /*2b70*/  @P3 LDC R103, c[0x0][0x40c] ;  /* 0x00010300ff673b82 */ /* 0x000e620000000800 */
[----:B------:R-:W-:Y:S01]  /*2b80*/  @P1 FFMA.FTZ R99, R129, R101, R24 ;  /* 0x0000006581631223 */ /* 0x000fe20000010018 */
[----:B------:R-:W-:Y:S01]  /*2b90*/  @P1 FFMA.FTZ R165, R155, R98, R97 ;  /* 0x000000629ba51223 */ /* 0x000fe20000010061 */
[----:B------:R-:W-:Y:S01]  /*2ba0*/  @P1 FFMA.FTZ R100, R129, R104, R25 ;  /* 0x0000006881641223 */ /* 0x000fe20000010019 */
[-C--:B------:R-:W-:Y:S01]  /*2bb0*/  @P1 FFMA.FTZ R104, R152, R98.reuse, R97 ;  /* 0x0000006298681223 */ /* 0x080fe20000010061 */
[----:B------:R-:W-:Y:S01]  /*2bc0*/  @P1 FADD.FTZ R105, R154, -R105 ;  /* 0x800000699a691221 */ /* 0x000fe20000010000 */
[-CC-:B------:R-:W-:Y:S01]  /*2bd0*/  @P1 FFMA.FTZ R166, R158, R98.reuse, R97.reuse ;  /* 0x000000629ea61223 */ /* 0x180fe20000010061 */
[----:B------:R-:W-:Y:S01]  /*2be0*/  @P1 FFMA.FTZ R168, R161, R98, R97 ;  /* 0x00000062a1a81223 */ /* 0x000fe20000010061 */
[----:B------:R-:W2:Y:S01]  /*2bf0*/  @P3 LDC R106, c[0x0][0x40c] ;  /* 0x00010300ff6a3b82 */ /* 0x000ea20000000800 */
[----:B------:R-:W-:Y:S01]  /*2c00*/  @P1 FADD.FTZ R165, R156, -R165 ;  /* 0x800000a59ca51221 */ /* 0x000fe20000010000 */
[----:B------:R-:W-:Y:S01]  /*2c10*/  MOV R101, R26 ;  /* 0x0000001a00657202 */ /* 0x000fe20000000f00 */
[----:B------:R-:W-:Y:S01]  /*2c20*/  @P1 FADD.FTZ R104, R153, -R104 ;  /* 0x8000006899681221 */ /* 0x000fe20000010000 */
[----:B------:R-:W-:Y:S01]  /*2c30*/  @P1 FFMA.FTZ R101, R129, R105, R26 ;  /* 0x0000006981651223 */ /* 0x000fe2000001001a */
[----:B------:R-:W-:Y:S01]  /*2c40*/  @P1 FADD.FTZ R166, R157, -R166 ;  /* 0x800000a69da61221 */ /* 0x000fe20000010000 */
[----:B------:R-:W-:Y:S01]  /*2c50*/  @P1 FADD.FTZ R169, R159, -R168 ;  /* 0x800000a89fa91221 */ /* 0x000fe20000010000 */
[----:B------:R-:W-:Y:S01]  /*2c60*/  MOV R105, R22 ;  /* 0x0000001600697202 */ /* 0x000fe20000000f00 */
[----:B------:R-:W3:Y:S01]  /*2c70*/  @P3 LDC R162, c[0x0][0x40c] ;  /* 0x00010300ffa23b82 */ /* 0x000ee20000000800 */
[----:B0-----:R-:W-:Y:S01]  /*2c80*/  @P3 FMUL.FTZ R99, R99, R102 ;  /* 0x0000006663633220 */ /* 0x001fe20000410000 */
[----:B------:R-:W-:Y:S01]  /*2c90*/  MOV R102, R27 ;  /* 0x0000001b00667202 */ /* 0x000fe20000000f00 */
[C---:B------:R-:W-:Y:S01]  /*2ca0*/  @P1 FFMA.FTZ R102, R129.reuse, R104, R27 ;  /* 0x0000006881661223 */ /* 0x040fe2000001001b */
[----:B------:R-:W-:Y:S01]  /*2cb0*/  MOV R104, R21 ;  /* 0x0000001500687202 */ /* 0x000fe20000000f00 */
[C---:B------:R-:W-:Y:S01]  /*2cc0*/  @P1 FFMA.FTZ R104, R129.reuse, R166, R21 ;  /* 0x000000a681681223 */ /* 0x040fe20000010015 */
[----:B------:R-:W-:Y:S01]  /*2cd0*/  @P3 F2FP.BF16.F32.PACK_AB R99, RZ, R99 ;  /* 0x00000063ff63323e */ /* 0x000fe200000010ff */
[C---:B------:R-:W-:Y:S01]  /*2ce0*/  @P1 FFMA.FTZ R105, R129.reuse, R169, R22 ;  /* 0x000000a981691223 */ /* 0x040fe20000010016 */
[----:B------:R-:W0:Y:S01]  /*2cf0*/  @P3 LDC R107, c[0x0][0x40c] ;  /* 0x00010300ff6b3b82 */ /* 0x000e220000000800 */
[----:B-1----:R-:W-:Y:S01]  /*2d00*/  @P3 FMUL.FTZ R100, R100, R103 ;  /* 0x0000006764643220 */ /* 0x002fe20000410000 */
[----:B------:R-:W-:Y:S01]  /*2d10*/  MOV R103, R20 ;  /* 0x0000001400677202 */ /* 0x000fe20000000f00 */
[----:B------:R-:W-:Y:S01]  /*2d20*/  @P1 FFMA.FTZ R103, R129, R165, R20 ;  /* 0x000000a581671223 */ /* 0x000fe20000010014 */
[----:B------:R-:W-:-:S02]  /*2d30*/  @P3 PRMT R84, R99, 0x7610, R84 ;  /* 0x0000761063543816 */ /* 0x000fc40000000054 */
[----:B------:R-:W-:Y:S02]  /*2d40*/  @P3 F2FP.BF16.F32.PACK_AB R100, RZ, R100 ;  /* 0x00000064ff64323e */ /* 0x000fe400000010ff */
[----:B------:R-:W1:Y:S01]  /*2d50*/  @P3 LDC R167, c[0x0][0x40c] ;  /* 0x00010300ffa73b82 */ /* 0x000e620000000800 */
[----:B--2---:R-:W-:Y:S01]  /*2d60*/  @P3 FMUL.FTZ R99, R101, R106 ;  /* 0x0000006a65633220 */ /* 0x004fe20000410000 */
[----:B------:R-:W-:-:S04]  /*2d70*/  @P3 PRMT R84, R84, 0x5410, R100 ;  /* 0x0000541054543816 */ /* 0x000fc80000000064 */
[----:B------:R-:W-:Y:S02]  /*2d80*/  @P3 F2FP.BF16.F32.PACK_AB R99, RZ, R99 ;  /* 0x00000063ff63323e */ /* 0x000fe400000010ff */
[----:B------:R-:W2:Y:S01]  /*2d90*/  @P3 LDC R182, c[0x0][0x40c] ;  /* 0x00010300ffb63b82 */ /* 0x000ea20000000800 */
[----:B---3--:R-:W-:Y:S01]  /*2da0*/  @P3 FMUL.FTZ R101, R103, R162 ;  /* 0x000000a267653220 */ /* 0x008fe20000410000 */
[----:B------:R-:W-:-:S04]  /*2db0*/  @P3 PRMT R85, R99, 0x7610, R85 ;  /* 0x0000761063553816 */ /* 0x000fc80000000055 */
[----:B------:R-:W-:Y:S01]  /*2dc0*/  @P3 F2FP.BF16.F32.PACK_AB R101, RZ, R101 ;  /* 0x00000065ff65323e */ /* 0x000fe200000010ff */
[----:B0-----:R-:W-:-:S03]  /*2dd0*/  @P3 FMUL.FTZ R100, R102, R107 ;  /* 0x0000006b66643220 */ /* 0x001fc60000410000 */
[----:B------:R-:W-:Y:S02]  /*2de0*/  @P3 PRMT R86, R101, 0x7610, R86 ;  /* 0x0000761065563816 */ /* 0x000fe40000000056 */
[----:B------:R-:W-:Y:S01]  /*2df0*/  @P3 F2FP.BF16.F32.PACK_AB R100, RZ, R100 ;  /* 0x00000064ff64323e */ /* 0x000fe200000010ff */
[----:B-1----:R-:W-:-:S03]  /*2e00*/  @P3 FMUL.FTZ R102, R104, R167 ;  /* 0x000000a768663220 */ /* 0x002fc60000410000 */
[----:B------:R-:W-:Y:S02]  /*2e10*/  @P3 PRMT R85, R85, 0x5410, R100 ;  /* 0x0000541055553816 */ /* 0x000fe40000000064 */
[----:B------:R-:W-:Y:S01]  /*2e20*/  @P3 F2FP.BF16.F32.PACK_AB R102, RZ, R102 ;  /* 0x00000066ff66323e */ /* 0x000fe200000010ff */
[----:B--2---:R-:W-:-:S03]  /*2e30*/  @P3 FMUL.FTZ R103, R105, R182 ;  /* 0x000000b669673220 */ /* 0x004fc60000410000 */
[----:B------:R-:W-:Y:S02]  /*2e40*/  @P3 PRMT R86, R86, 0x5410, R102 ;  /* 0x0000541056563816 */ /* 0x000fe40000000066 */
[----:B------:R-:W-:-:S04]  /*2e50*/  @P3 F2FP.BF16.F32.PACK_AB R103, RZ, R103 ;  /* 0x00000067ff67323e */ /* 0x000fc800000010ff */
[----:B------:R-:W-:Y:S01]  /*2e60*/  @P3 PRMT R87, R103, 0x7610, R87 ;  /* 0x0000761067573816 */ /* 0x000fe20000000057 */
[----:B------:R-:W-:Y:S06]  /*2e70*/  @!P3 BRA `(.L_x_3065) ;  /* 0x000000040024b947 */ /* 0x000fec0003800000 */
[----:B------:R-:W-:Y:S01]  /*2e80*/  @P1 FFMA.FTZ R100, R160, R98, R97 ;  /* 0x00000062a0641223 */ /* 0x000fe20000010061 */
[----:B------:R-:W-:-:S03]  /*2e90*/  MOV R99, R23 ;  /* 0x0000001700637202 */ /* 0x000fc60000000f00 */
[----:B------:R-:W-:-:S04]  /*2ea0*/  @P1 FADD.FTZ R100, R163, -R100 ;  /* 0x80000064a3641221 */ /* 0x000fc80000010000 */
[----:B------:R-:W-:-:S04]  /*2eb0*/  @P1 FFMA.FTZ R99, R129, R100, R23 ;  /* 0x0000006481631223 */ /* 0x000fc80000010017 */
[----:B------:R-:W-:-:S05]  /*2ec0*/  FMUL.FTZ R99, R99, UR15 ;  /* 0x0000000f63637c20 */ /* 0x000fca0008410000 */
[----:B------:R-:W-:-:S04]  /*2ed0*/  F2FP.BF16.F32.PACK_AB R99, RZ, R99 ;  /* 0x00000063ff63723e */ /* 0x000fc800000010ff */
[----:B------:R-:W-:Y:S01]  /*2ee0*/  PRMT R87, R87, 0x5410, R99 ;  /* 0x0000541057577816 */ /* 0x000fe20000000063 */
[----:B------:R-:W-:Y:S06]  /*2ef0*/  BRA `(.L_x_3065) ;  /* 0x0000000400047947 */ /* 0x000fec0003800000 */
.L_x_3073:
[----:B------:R-:W0:Y:S01]  /*2f00*/  @P3 LDC R92, c[0x0][0x40c] ;  /* 0x00010300ff5c3b82 */ /* 0x000e220000000800 */
[-CC-:B------:R-:W-:Y:S01]  /*2f10*/  @P1 FFMA.FTZ R90, R160, R98.reuse, R97.reuse ;  /* 0x00000062a05a1223 */ /* 0x180fe20000010061 */
[-CC-:B------:R-:W-:Y:S01]  /*2f20*/  @P1 FFMA.FTZ R88, R161, R98.reuse, R97.reuse ;  /* 0x00000062a1581223 */ /* 0x180fe20000010061 */
[----:B------:R-:W-:Y:S01]  /*2f30*/  @P1 FFMA.FTZ R91, R3, R98, R97 ;  /* 0x00000062035b1223 */ /* 0x000fe20000010061 */
[----:B------:R-:W-:Y:S01]  /*2f40*/  MOV R105, R23 ;  /* 0x0000001700697202 */ /* 0x000fe20000000f00 */
[----:B------:R-:W-:Y:S01]  /*2f50*/  @P1 FADD.FTZ R90, R163, -R90 ;  /* 0x8000005aa35a1221 */ /* 0x000fe20000010000 */
[----:B------:R-:W-:Y:S01]  /*2f60*/  @P1 FADD.FTZ R88, R159, -R88 ;  /* 0x800000589f581221 */ /* 0x000fe20000010000 */
[----:B------:R-:W-:Y:S01]  /*2f70*/  @P1 FADD.FTZ R91, R150, -R91 ;  /* 0x8000005b965b1221 */ /* 0x000fe20000010000 */
[----:B------:R-:W1:Y:S01]  /*2f80*/  @P3 LDC R89, c[0x0][0x40c] ;  /* 0x00010300ff593b82 */ /* 0x000e620000000800 */
[C---:B------:R-:W-:Y:S01]  /*2f90*/  @P1 FFMA.FTZ R105, R129.reuse, R90, R23 ;  /* 0x0000005a81691223 */ /* 0x040fe20000010017 */
[----:B------:R-:W-:Y:S01]  /*2fa0*/  MOV R94, R22 ;  /* 0x00000016005e7202 */ /* 0x000fe20000000f00 */
[C---:B------:R-:W-:Y:S01]  /*2fb0*/  @P1 FFMA.FTZ R94, R129.reuse, R88, R22 ;  /* 0x00000058815e1223 */ /* 0x040fe20000010016 */
[----:B------:R-:W-:Y:S01]  /*2fc0*/  MOV R88, R24 ;  /* 0x0000001800587202 */ /* 0x000fe20000000f00 */
[----:B------:R-:W-:Y:S01]  /*2fd0*/  @P1 FFMA.FTZ R88, R129, R91, R24 ;  /* 0x0000005b81581223 */ /* 0x000fe20000010018 */
[-CC-:B------:R-:W-:Y:S01]  /*2fe0*/  @P1 FFMA.FTZ R101, R151, R98.reuse, R97.reuse ;  /* 0x0000006297651223 */ /* 0x180fe20000010061 */
[-CC-:B------:R-:W-:Y:S01]  /*2ff0*/  @P1 FFMA.FTZ R107, R155, R98.reuse, R97.reuse ;  /* 0x000000629b6b1223 */ /* 0x180fe20000010061 */
[----:B------:R-:W2:Y:S01]  /*3000*/  @P3 LDC R93, c[0x0][0x40c] ;  /* 0x00010300ff5d3b82 */ /* 0x000ea20000000800 */
[-C--:B------:R-:W-:Y:S01]  /*3010*/  @P1 FFMA.FTZ R102, R152, R98.reuse, R97 ;  /* 0x0000006298661223 */ /* 0x080fe20000010061 */
[----:B------:R-:W-:Y:S01]  /*3020*/  @P1 FADD.FTZ R101, R154, -R101 ;  /* 0x800000659a651221 */ /* 0x000fe20000010000 */
[----:B------:R-:W-:Y:S01]  /*3030*/  @P1 FFMA.FTZ R162, R158, R98, R97 ;  /* 0x000000629ea21223 */ /* 0x000fe20000010061 */
[----:B------:R-:W-:Y:S01]  /*3040*/  @P1 FADD.FTZ R107, R156, -R107 ;  /* 0x8000006b9c6b1221 */ /* 0x000fe20000010000 */
[----:B------:R-:W-:Y:S01]  /*3050*/  @P1 FADD.FTZ R102, R153, -R102 ;  /* 0x8000006699661221 */ /* 0x000fe20000010000 */
[----:B------:R-:W-:Y:S01]  /*3060*/  MOV R91, R27 ;  /* 0x0000001b005b7202 */ /* 0x000fe20000000f00 */
[----:B------:R-:W-:Y:S01]  /*3070*/  @P1 FADD.FTZ R162, R157, -R162 ;  /* 0x800000a29da21221 */ /* 0x000fe20000010000 */
[----:B------:R-:W3:Y:S01]  /*3080*/  @P3 LDC R103, c[0x0][0x40c] ;  /* 0x00010300ff673b82 */ /* 0x000ee20000000800 */
[----:B0-----:R-:W-:Y:S01]  /*3090*/  @P3 FMUL.FTZ R90, R105, R92 ;  /* 0x0000005c695a3220 */ /* 0x001fe20000410000 */
[----:B------:R-:W-:Y:S01]  /*30a0*/  @P1 FFMA.FTZ R92, R148, R98, R97 ;  /* 0x00000062945c1223 */ /* 0x000fe20000010061 */
[----:B------:R-:W-:-:S03]  /*30b0*/  @P1 FFMA.FTZ R91, R129, R102, R27 ;  /* 0x00000066815b1223 */ /* 0x000fc6000001001b */
[----:B------:R-:W-:Y:S01]  /*30c0*/  @P3 F2FP.BF16.F32.PACK_AB R106, RZ, R90 ;  /* 0x0000005aff6a323e */ /* 0x000fe200000010ff */
[----:B------:R-:W-:Y:S01]  /*30d0*/  @P1 FADD.FTZ R92, R149, -R92 ;  /* 0x8000005c955c1221 */ /* 0x000fe20000010000 */
[----:B------:R-:W0:Y:S01]  /*30e0*/  @P3 LDC R165, c[0x0][0x40c] ;  /* 0x00010300ffa53b82 */ /* 0x000e220000000800 */
[----:B-1----:R-:W-:-:S05]  /*30f0*/  @P3 FMUL.FTZ R89, R94, R89 ;  /* 0x000000595e593220 */ /* 0x002fca0000410000 */
[----:B------:R-:W-:Y:S02]  /*3100*/  @P3 F2FP.BF16.F32.PACK_AB R95, RZ, R89 ;  /* 0x00000059ff5f323e */ /* 0x000fe400000010ff */
[----:B------:R-:W1:Y:S01]  /*3110*/  @P3 LDC R104, c[0x0][0x40c] ;  /* 0x00010300ff683b82 */ /* 0x000e620000000800 */
[----:B--2---:R-:W-:Y:S01]  /*3120*/  @P3 FMUL.FTZ R90, R88, R93 ;  /* 0x0000005d585a3220 */ /* 0x004fe20000410000 */
[----:B------:R-:W-:Y:S01]  /*3130*/  MOV R89, R25 ;  /* 0x0000001900597202 */ /* 0x000fe20000000f00 */
[C---:B------:R-:W-:Y:S01]  /*3140*/  @P1 FFMA.FTZ R89, R129.reuse, R92, R25 ;  /* 0x0000005c81591223 */ /* 0x040fe20000010019 */
[----:B------:R-:W-:Y:S01]  /*3150*/  MOV R92, R20 ;  /* 0x00000014005c7202 */ /* 0x000fe20000000f00 */
[C---:B------:R-:W-:Y:S01]  /*3160*/  @P1 FFMA.FTZ R92, R129.reuse, R107, R20 ;  /* 0x0000006b815c1223 */ /* 0x040fe20000010014 */
[----:B------:R-:W-:Y:S02]  /*3170*/  @P3 F2FP.BF16.F32.PACK_AB R99, RZ, R90 ;  /* 0x0000005aff63323e */ /* 0x000fe400000010ff */
[----:B------:R-:W2:Y:S01]  /*3180*/  @P3 LDC R100, c[0x0][0x40c] ;  /* 0x00010300ff643b82 */ /* 0x000ea20000000800 */
[----:B------:R-:W-:Y:S01]  /*3190*/  MOV R90, R26 ;  /* 0x0000001a005a7202 */ /* 0x000fe20000000f00 */
[C---:B------:R-:W-:Y:S01]  /*31a0*/  @P1 FFMA.FTZ R90, R129.reuse, R101, R26 ;  /* 0x00000065815a1223 */ /* 0x040fe2000001001a */
[----:B------:R-:W-:Y:S01]  /*31b0*/  MOV R93, R21 ;  /* 0x00000015005d7202 */ /* 0x000fe20000000f00 */
[----:B------:R-:W-:Y:S01]  /*31c0*/  @P1 FFMA.FTZ R93, R129, R162, R21 ;  /* 0x000000a2815d1223 */ /* 0x000fe20000010015 */
[----:B------:R-:W-:Y:S01]  /*31d0*/  @P3 PRMT R87, R95, 0x7610, R87 ;  /* 0x000076105f573816 */ /* 0x000fe20000000057 */
[----:B---3--:R-:W-:Y:S01]  /*31e0*/  @P3 FMUL.FTZ R101, R90, R103 ;  /* 0x000000675a653220 */ /* 0x008fe20000410000 */
[----:B------:R-:W-:Y:S01]  /*31f0*/  @P3 PRMT R84, R99, 0x7610, R84 ;  /* 0x0000761063543816 */ /* 0x000fe20000000054 */
[----:B------:R-:W3:Y:S01]  /*3200*/  @P3 LDC R166, c[0x0][0x40c] ;  /* 0x00010300ffa63b82 */ /* 0x000ee20000000800 */
[----:B0-----:R-:W-:Y:S01]  /*3210*/  @P3 FMUL.FTZ R103, R92, R165 ;  /* 0x000000a55c673220 */ /* 0x001fe20000410000 */
[----:B------:R-:W-:-:S02]  /*3220*/  @P3 PRMT R87, R87, 0x5410, R106 ;  /* 0x0000541057573816 */ /* 0x000fc4000000006a */
[----:B------:R-:W-:Y:S02]  /*3230*/  @P3 F2FP.BF16.F32.PACK_AB R101, RZ, R101 ;  /* 0x00000065ff65323e */ /* 0x000fe400000010ff */
[----:B------:R-:W-:Y:S01]  /*3240*/  @P3 F2FP.BF16.F32.PACK_AB R103, RZ, R103 ;  /* 0x00000067ff67323e */ /* 0x000fe200000010ff */
[----:B-1----:R-:W-:Y:S01]  /*3250*/  @P3 FMUL.FTZ R102, R91, R104 ;  /* 0x000000685b663220 */ /* 0x002fe20000410000 */
[----:B------:R-:W-:Y:S02]  /*3260*/  @P3 PRMT R85, R101, 0x7610, R85 ;  /* 0x0000761065553816 */ /* 0x000fe40000000055 */
[----:B------:R-:W-:Y:S02]  /*3270*/  @P3 PRMT R86, R103, 0x7610, R86 ;  /* 0x0000761067563816 */ /* 0x000fe40000000056 */
[----:B------:R-:W-:Y:S01]  /*3280*/  @P3 F2FP.BF16.F32.PACK_AB R102, RZ, R102 ;  /* 0x00000066ff66323e */ /* 0x000fe200000010ff */
[----:B--2---:R-:W-:-:S03]  /*3290*/  @P3 FMUL.FTZ R95, R89, R100 ;  /* 0x00000064595f3220 */ /* 0x004fc60000410000 */
[----:B------:R-:W-:Y:S02]  /*32a0*/  @P3 PRMT R85, R85, 0x5410, R102 ;  /* 0x0000541055553816 */ /* 0x000fe40000000066 */
[----:B------:R-:W-:Y:S02]  /*32b0*/  @P3 F2FP.BF16.F32.PACK_AB R100, RZ, R95 ;  /* 0x0000005fff64323e */ /* 0x000fe400000010ff */
[----:B------:R-:W-:Y:S01]  /*32c0*/  MOV R95, R105 ;  /* 0x00000069005f7202 */ /* 0x000fe20000000f00 */
[----:B---3--:R-:W-:Y:S01]  /*32d0*/  @P3 FMUL.FTZ R104, R93, R166 ;  /* 0x000000a65d683220 */ /* 0x008fe20000410000 */
[----:B------:R-:W-:-:S04]  /*32e0*/  @P3 PRMT R84, R84, 0x5410, R100 ;  /* 0x0000541054543816 */ /* 0x000fc80000000064 */
[----:B------:R-:W-:-:S04]  /*32f0*/  @P3 F2FP.BF16.F32.PACK_AB R104, RZ, R104 ;  /* 0x00000068ff68323e */ /* 0x000fc800000010ff */
[----:B------:R-:W-:-:S07]  /*3300*/  @P3 PRMT R86, R86, 0x5410, R104 ;  /* 0x0000541056563816 */ /* 0x000fce0000000068 */
.L_x_3065:
        /* <DEDUP_REMOVED lines=9> */
[----:B------:R0:W-:Y:S04]  /*33a0*/  @P0 STG.E.128 desc[UR10][R100.64+0x10], R92 ;  /* 0x0000105c64000986 */ /* 0x0001e8000c101d0a */
[----:B------:R0:W-:Y:S02]  /*33b0*/  @P3 STG.E.128 desc[UR10][R102.64], R84 ;  /* 0x0000005466003986 */ /* 0x0001e4000c101d0a */
.L_x_3055:
[----:B------:R-:W-:Y:S05]  /*33c0*/  BSYNC.RECONVERGENT B0 ;  /* 0x0000000000007941 */ /* 0x000fea0003800200 */
.L_x_3054:
        /* <DEDUP_REMOVED lines=10> */
[----:B0-----:R-:W0:Y:S01]  /*3470*/  @P3 LDC R91, c[0x0][0x40c] ;  /* 0x00010300ff5b3b82 */ /* 0x001e220000000800 */
[-CC-:B------:R-:W-:Y:S01]  /*3480*/  @P1 FFMA.FTZ R89, R113, R98.reuse, R97.reuse ;  /* 0x0000006271591223 */ /* 0x180fe20000010061 */
[--C-:B------:R-:W-:Y:S01]  /*3490*/  @P1 FFMA.FTZ R92, R110, R98, R97.reuse ;  /* 0x000000626e5c1223 */ /* 0x100fe20000010061 */
[----:B------:R-:W-:Y:S01]  /*34a0*/  MOV R88, R16 ;  /* 0x0000001000587202 */ /* 0x000fe20000000f00 */
[----:B------:R-:W-:Y:S01]  /*34b0*/  @P1 FFMA.FTZ R93, R117, R98, R97 ;  /* 0x00000062755d1223 */ /* 0x000fe20000010061 */
[----:B------:R-:W-:Y:S01]  /*34c0*/  @P1 FADD.FTZ R90, R112, -R89 ;  /* 0x80000059705a1221 */ /* 0x000fe20000010000 */
[----:B------:R-:W-:Y:S01]  /*34d0*/  @P1 FADD.FTZ R92, R115, -R92 ;  /* 0x8000005c735c1221 */ /* 0x000fe20000010000 */
[----:B------:R-:W-:Y:S01]  /*34e0*/  MOV R89, R17 ;  /* 0x0000001100597202 */ /* 0x000fe20000000f00 */
[----:B------:R-:W1:Y:S01]  /*34f0*/  @P3 LDC R100, c[0x0][0x40c] ;  /* 0x00010300ff643b82 */ /* 0x000e620000000800 */
[C---:B------:R-:W-:Y:S01]  /*3500*/  @P1 FFMA.FTZ R88, R129.reuse, R90, R16 ;  /* 0x0000005a81581223 */ /* 0x040fe20000010010 */
[----:B------:R-:W-:Y:S01]  /*3510*/  @P1 FFMA.FTZ R89, R129, R92, R17 ;  /* 0x0000005c81591223 */ /* 0x000fe20000010011 */
[-CC-:B------:R-:W-:Y:S01]  /*3520*/  @P1 FFMA.FTZ R101, R121, R98.reuse, R97.reuse ;  /* 0x0000006279651223 */ /* 0x180fe20000010061 */
[-C--:B------:R-:W-:Y:S01]  /*3530*/  @P1 FFMA.FTZ R94, R124, R98.reuse, R97 ;  /* 0x000000627c5e1223 */ /* 0x080fe20000010061 */
[----:B------:R-:W-:Y:S01]  /*3540*/  @P1 FADD.FTZ R93, R116, -R93 ;  /* 0x8000005d745d1221 */ /* 0x000fe20000010000 */
[-CC-:B------:R-:W-:Y:S01]  /*3550*/  @P1 FFMA.FTZ R102, R120, R98.reuse, R97.reuse ;  /* 0x0000006278661223 */ /* 0x180fe20000010061 */
[----:B------:R-:W-:Y:S01]  /*3560*/  @P1 FFMA.FTZ R103, R125, R98, R97 ;  /* 0x000000627d671223 */ /* 0x000fe20000010061 */
[----:B------:R-:W2:Y:S01]  /*3570*/  @P3 LDC R105, c[0x0][0x40c] ;  /* 0x00010300ff693b82 */ /* 0x000ea20000000800 */
[----:B------:R-:W-:Y:S01]  /*3580*/  @P1 FADD.FTZ R101, R118, -R101 ;  /* 0x8000006576651221 */ /* 0x000fe20000010000 */
[----:B------:R-:W-:Y:S01]  /*3590*/  @P1 FADD.FTZ R94, R127, -R94 ;  /* 0x8000005e7f5e1221 */ /* 0x000fe20000010000 */
[----:B------:R-:W-:Y:S01]  /*35a0*/  MOV R92, R12 ;  /* 0x0000000c005c7202 */ /* 0x000fe20000000f00 */
[----:B------:R-:W-:Y:S01]  /*35b0*/  @P1 FADD.FTZ R102, R123, -R102 ;  /* 0x800000667b661221 */ /* 0x000fe20000010000 */
[----:B------:R-:W-:Y:S01]  /*35c0*/  @P1 FADD.FTZ R103, R122, -R103 ;  /* 0x800000677a671221 */ /* 0x000fe20000010000 */
[C---:B------:R-:W-:Y:S01]  /*35d0*/  @P1 FFMA.FTZ R92, R129.reuse, R101, R12 ;  /* 0x00000065815c1223 */ /* 0x040fe2000001000c */
[----:B------:R-:W-:Y:S01]  /*35e0*/  MOV R104, R15 ;  /* 0x0000000f00687202 */ /* 0x000fe20000000f00 */
[----:B------:R-:W3:Y:S01]  /*35f0*/  @P3 LDC R107, c[0x0][0x40c] ;  /* 0x00010300ff6b3b82 */ /* 0x000ee20000000800 */
[----:B0-----:R-:W-:Y:S01]  /*3600*/  @P3 FMUL.FTZ R90, R88, R91 ;  /* 0x0000005b585a3220 */ /* 0x001fe20000410000 */
[C---:B------:R-:W-:Y:S01]  /*3610*/  @P1 FFMA.FTZ R104, R129.reuse, R94, R15 ;  /* 0x0000005e81681223 */ /* 0x040fe2000001000f */
[----:B------:R-:W-:Y:S01]  /*3620*/  MOV R94, R14 ;  /* 0x0000000e005e7202 */ /* 0x000fe20000000f00 */
[----:B------:R-:W-:-:S02]  /*3630*/  @P1 FFMA.FTZ R94, R129, R103, R14 ;  /* 0x00000067815e1223 */ /* 0x000fc4000001000e */
[----:B------:R-:W-:Y:S02]  /*3640*/  @P3 F2FP.BF16.F32.PACK_AB R95, RZ, R90 ;  /* 0x0000005aff5f323e */ /* 0x000fe400000010ff */
[----:B------:R-:W0:Y:S01]  /*3650*/  @P3 LDC R106, c[0x0][0x40c] ;  /* 0x00010300ff6a3b82 */ /* 0x000e220000000800 */
[----:B-1----:R-:W-:Y:S01]  /*3660*/  @P3 FMUL.FTZ R91, R89, R100 ;  /* 0x00000064595b3220 */ /* 0x002fe20000410000 */
[----:B------:R-:W-:Y:S01]  /*3670*/  @P1 FFMA.FTZ R100, R114, R98, R97 ;  /* 0x0000006272641223 */ /* 0x000fe20000010061 */
[----:B------:R-:W-:Y:S01]  /*3680*/  MOV R90, R18 ;  /* 0x00000012005a7202 */ /* 0x000fe20000000f00 */
[----:B------:R-:W-:Y:S01]  /*3690*/  @P1 FFMA.FTZ R90, R129, R93, R18 ;  /* 0x0000005d815a1223 */ /* 0x000fe20000010012 */
[----:B------:R-:W-:Y:S01]  /*36a0*/  @P3 PRMT R84, R95, 0x7610, R84 ;  /* 0x000076105f543816 */ /* 0x000fe20000000054 */
[----:B------:R-:W-:Y:S01]  /*36b0*/  @P1 FADD.FTZ R100, R119, -R100 ;  /* 0x8000006477641221 */ /* 0x000fe20000010000 */
[----:B------:R-:W-:Y:S01]  /*36c0*/  @P3 F2FP.BF16.F32.PACK_AB R99, RZ, R91 ;  /* 0x0000005bff63323e */ /* 0x000fe200000010ff */
[----:B------:R-:W1:Y:S01]  /*36d0*/  @P3 LDC R162, c[0x0][0x40c] ;  /* 0x00010300ffa23b82 */ /* 0x000e620000000800 */
[----:B------:R-:W-:Y:S01]  /*36e0*/  MOV R91, R19 ;  /* 0x00000013005b7202 */ /* 0x000fe20000000f00 */
[C---:B------:R-:W-:Y:S01]  /*36f0*/  @P1 FFMA.FTZ R91, R129.reuse, R100, R19 ;  /* 0x00000064815b1223 */ /* 0x040fe20000010013 */
[----:B------:R-:W-:Y:S01]  /*3700*/  MOV R93, R13 ;  /* 0x0000000d005d7202 */ /* 0x000fe20000000f00 */
[----:B--2---:R-:W-:Y:S01]  /*3710*/  @P3 FMUL.FTZ R100, R90, R105 ;  /* 0x000000695a643220 */ /* 0x004fe20000410000 */
[----:B------:R-:W-:Y:S01]  /*3720*/  @P3 PRMT R84, R84, 0x5410, R99 ;  /* 0x0000541054543816 */ /* 0x000fe20000000063 */
[----:B------:R-:W-:-:S02]  /*3730*/  @P1 FFMA.FTZ R93, R129, R102, R13 ;  /* 0x00000066815d1223 */ /* 0x000fc4000001000d */
[----:B------:R-:W2:Y:S01]  /*3740*/  @P3 LDC R165, c[0x0][0x40c] ;  /* 0x00010300ffa53b82 */ /* 0x000ea20000000800 */
[----:B---3--:R-:W-:Y:S01]  /*3750*/  @P3 FMUL.FTZ R99, R92, R107 ;  /* 0x0000006b5c633220 */ /* 0x008fe20000410000 */
[----:B------:R-:W-:-:S04]  /*3760*/  @P3 F2FP.BF16.F32.PACK_AB R100, RZ, R100 ;  /* 0x00000064ff64323e */ /* 0x000fc800000010ff */
[----:B------:R-:W-:Y:S01]  /*3770*/  @P3 F2FP.BF16.F32.PACK_AB R99, RZ, R99 ;  /* 0x00000063ff63323e */ /* 0x000fe200000010ff */
[----:B0-----:R-:W-:Y:S01]  /*3780*/  @P3 FMUL.FTZ R95, R91, R106 ;  /* 0x0000006a5b5f3220 */ /* 0x001fe20000410000 */
[----:B------:R-:W-:Y:S02]  /*3790*/  @P3 PRMT R85, R100, 0x7610, R85 ;  /* 0x0000761064553816 */ /* 0x000fe40000000055 */
[----:B------:R-:W-:Y:S02]  /*37a0*/  @P3 PRMT R86, R99, 0x7610, R86 ;  /* 0x0000761063563816 */ /* 0x000fe40000000056 */
[----:B------:R-:W-:Y:S01]  /*37b0*/  @P3 F2FP.BF16.F32.PACK_AB R95, RZ, R95 ;  /* 0x0000005fff5f323e */ /* 0x000fe200000010ff */
[----:B-1----:R-:W-:-:S03]  /*37c0*/  @P3 FMUL.FTZ R101, R93, R162 ;  /* 0x000000a25d653220 */ /* 0x002fc60000410000 */
[----:B------:R-:W-:Y:S02]  /*37d0*/  @P3 PRMT R85, R85, 0x5410, R95 ;  /* 0x0000541055553816 */ /* 0x000fe4000000005f */
[----:B------:R-:W-:Y:S02]  /*37e0*/  MOV R95, R104 ;  /* 0x00000068005f7202 */ /* 0x000fe40000000f00 */
[----:B------:R-:W-:Y:S01]  /*37f0*/  @P3 F2FP.BF16.F32.PACK_AB R101, RZ, R101 ;  /* 0x00000065ff65323e */ /* 0x000fe200000010ff */
[----:B--2---:R-:W-:-:S03]  /*3800*/  @P3 FMUL.FTZ R102, R94, R165 ;  /* 0x000000a55e663220 */ /* 0x004fc60000410000 */
        /* <DEDUP_REMOVED lines=8> */
.L_x_3077:
[----:B0-----:R-:W0:Y:S01]  /*3890*/  @P3 LDC R102, c[0x0][0x40c] ;  /* 0x00010300ff663b82 */ /* 0x001e220000000800 */
        /* <DEDUP_REMOVED lines=64> */
.L_x_3076:
[----:B0-----:R-:W0:Y:S02]  /*3ca0*/  LDC.64 R100, c[0x0][0x478] ;  /* 0x00011e00ff647b82 */ /* 0x001e240000000a00 */
        /* <DEDUP_REMOVED lines=45> */
.L_x_3080:
        /* <DEDUP_REMOVED lines=9> */
.L_x_3081:
        /* <DEDUP_REMOVED lines=9> */
.L_x_3082:
        /* <DEDUP_REMOVED lines=9> */
.L_x_3083:
        /* <DEDUP_REMOVED lines=9> */
.L_x_3084:
        /* <DEDUP_REMOVED lines=9> */
.L_x_3085:
        /* <DEDUP_REMOVED lines=9> */
.L_x_3086:
[----:B------:R-:W-:Y:S01]  /*42e0*/  MOV R88, R99 ;  /* 0x0000006300587202 */ /* 0x000fe20000000f00 */
[----:B------:R-:W-:Y:S06]  /*42f0*/  @!P3 BRA `(.L_x_3078) ;  /* 0x000000040034b947 */ /* 0x000fec0003800000 */
[----:B------:R-:W-:Y:S01]  /*4300*/  FMUL.FTZ R100, R95, UR15 ;  /* 0x0000000f5f647c20 */ /* 0x000fe20008410000 */
[----:B------:R-:W-:-:S04]  /*4310*/  MOV R88, R99 ;  /* 0x0000006300587202 */ /* 0x000fc80000000f00 */
[----:B------:R-:W-:-:S04]  /*4320*/  F2FP.BF16.F32.PACK_AB R100, RZ, R100 ;  /* 0x00000064ff64723e */ /* 0x000fc800000010ff */
[----:B------:R-:W-:Y:S01]  /*4330*/  PRMT R87, R87, 0x5410, R100 ;  /* 0x0000541057577816 */ /* 0x000fe20000000064 */
[----:B------:R-:W-:Y:S06]  /*4340*/  BRA `(.L_x_3078) ;  /* 0x0000000400207947 */ /* 0x000fec0003800000 */
.L_x_3079:
        /* <DEDUP_REMOVED lines=9> */
.L_x_3087:
        /* <DEDUP_REMOVED lines=9> */
.L_x_3088:
        /* <DEDUP_REMOVED lines=9> */
.L_x_3089:
        /* <DEDUP_REMOVED lines=9> */
.L_x_3090:
        /* <DEDUP_REMOVED lines=9> */
.L_x_3091:
        /* <DEDUP_REMOVED lines=9> */
.L_x_3092:
        /* <DEDUP_REMOVED lines=9> */
.L_x_3093:
        /* <DEDUP_REMOVED lines=9> */
.L_x_3078:
[----:B------:R-:W0:Y:S08]  /*47d0*/  @P0 LDC.64 R100, c[0x0][0x478] ;  /* 0x00011e00ff640b82 */ /* 0x000e300000000a00 */
[----:B------:R-:W1:Y:S01]  /*47e0*/  @P3 LDC.64 R102, c[0x0][0x468] ;  /* 0x00011a00ff663b82 */ /* 0x000e620000000a00 */
[C---:B0-----:R-:W-:Y:S01]  /*47f0*/  @P0 IMAD.WIDE.U32 R100, R164.reuse, 0x20, R100 ;  /* 0x00000020a4640825 */ /* 0x041fe200078e0064 */
[----:B------:R-:W-:-:S04]  /*4800*/  IADD3 R164, PT, PT, R164, 0x80, RZ ;  /* 0x00000080a4a47810 */ /* 0x000fc80007ffe0ff */
[----:B------:R2:W-:Y:S01]  /*4810*/  @P0 STG.E.128 desc[UR10][R100.64], R88 ;  /* 0x0000005864000986 */ /* 0x0005e2000c101d0a */
[----:B-1----:R-:W-:-:S03]  /*4820*/  @P3 IMAD.WIDE.U32 R102, R96, 0x10, R102 ;  /* 0x0000001060663825 */ /* 0x002fc600078e0066 */
[----:B------:R2:W-:Y:S01]  /*4830*/  @P0 STG.E.128 desc[UR10][R100.64+0x10], R92 ;  /* 0x0000105c64000986 */ /* 0x0005e2000c101d0a */
[----:B------:R-:W-:-:S03]  /*4840*/  IADD3 R96, PT, PT, R96, 0x80, RZ ;  /* 0x0000008060607810 */ /* 0x000fc60007ffe0ff */
[----:B------:R2:W-:Y:S04]  /*4850*/  @P3 STG.E.128 desc[UR10][R102.64], R84 ;  /* 0x0000005466003986 */ /* 0x0005e8000c101d0a */
.L_x_3075:
[----:B------:R-:W-:Y:S05]  /*4860*/  BSYNC.RECONVERGENT B0 ;  /* 0x0000000000007941 */ /* 0x000fea0003800200 */
.L_x_3074:
        /* <DEDUP_REMOVED lines=10> */
[----:B------:R-:W1:Y:S01]  /*4910*/  @P3 LDC R105, c[0x0][0x40c] ;  /* 0x00010300ff693b82 */ /* 0x000e620000000800 */
[-CC-:B0-2---:R-:W-:Y:S01]  /*4920*/  @P1 FFMA.FTZ R91, R131, R98.reuse, R97.reuse ;  /* 0x00000062835b1223 */ /* 0x185fe20000010061 */
[--C-:B------:R-:W-:Y:S01]  /*4930*/  @P1 FFMA.FTZ R90, R130, R98, R97.reuse ;  /* 0x00000062825a1223 */ /* 0x100fe20000010061 */
[----:B------:R-:W-:Y:S01]  /*4940*/  MOV R88, R8 ;  /* 0x0000000800587202 */ /* 0x000fe20000000f00 */
[----:B------:R-:W-:Y:S01]  /*4950*/  @P1 FFMA.FTZ R95, R128, R98, R97 ;  /* 0x00000062805f1223 */ /* 0x000fe20000010061 */
[----:B------:R-:W-:Y:S01]  /*4960*/  @P1 FADD.FTZ R91, R136, -R91 ;  /* 0x8000005b885b1221 */ /* 0x000fe20000010000 */
[----:B------:R-:W-:Y:S01]  /*4970*/  @P1 FADD.FTZ R90, R137, -R90 ;  /* 0x8000005a895a1221 */ /* 0x000fe20000010000 */
[----:B------:R-:W-:Y:S01]  /*4980*/  MOV R89, R9 ;  /* 0x0000000900597202 */ /* 0x000fe20000000f00 */
[----:B------:R-:W0:Y:S01]  /*4990*/  @P3 LDC R92, c[0x0][0x40c] ;  /* 0x00010300ff5c3b82 */ /* 0x000e220000000800 */
[C---:B------:R-:W-:Y:S01]  /*49a0*/  @P1 FFMA.FTZ R88, R129.reuse, R91, R8 ;  /* 0x0000005b81581223 */ /* 0x040fe20000010008 */
[----:B------:R-:W-:Y:S01]  /*49b0*/  @P1 FFMA.FTZ R89, R129, R90, R9 ;  /* 0x0000005a81591223 */ /* 0x000fe20000010009 */
[-CC-:B------:R-:W-:Y:S01]  /*49c0*/  @P1 FFMA.FTZ R93, R139, R98.reuse, R97.reuse ;  /* 0x000000628b5d1223 */ /* 0x180fe20000010061 */
[-C--:B------:R-:W-:Y:S01]  /*49d0*/  @P1 FFMA.FTZ R99, R143, R98.reuse, R97 ;  /* 0x000000628f631223 */ /* 0x080fe20000010061 */
[----:B------:R-:W-:Y:S01]  /*49e0*/  @P1 FADD.FTZ R94, R126, -R95 ;  /* 0x8000005f7e5e1221 */ /* 0x000fe20000010000 */
[-C--:B------:R-:W-:Y:S01]  /*49f0*/  @P1 FFMA.FTZ R100, R138, R98.reuse, R97 ;  /* 0x000000628a641223 */ /* 0x080fe20000010061 */
[----:B------:R-:W-:Y:S01]  /*4a00*/  @P1 FADD.FTZ R93, R140, -R93 ;  /* 0x8000005d8c5d1221 */ /* 0x000fe20000010000 */
[----:B------:R-:W2:Y:S01]  /*4a10*/  @P3 LDC R107, c[0x0][0x40c] ;  /* 0x00010300ff6b3b82 */ /* 0x000ea20000000800 */
[-CC-:B------:R-:W-:Y:S01]  /*4a20*/  @P1 FFMA.FTZ R102, R144, R98.reuse, R97.reuse ;  /* 0x0000006290661223 */ /* 0x180fe20000010061 */
[----:B------:R-:W-:Y:S01]  /*4a30*/  @P1 FFMA.FTZ R101, R147, R98, R97 ;  /* 0x0000006293651223 */ /* 0x000fe20000010061 */
[----:B------:R-:W-:Y:S01]  /*4a40*/  @P1 FADD.FTZ R99, R142, -R99 ;  /* 0x800000638e631221 */ /* 0x000fe20000010000 */
[----:B------:R-:W-:Y:S01]  /*4a50*/  MOV R90, R10 ;  /* 0x0000000a005a7202 */ /* 0x000fe20000000f00 */
[----:B------:R-:W-:Y:S01]  /*4a60*/  @P1 FFMA.FTZ R90, R129, R93, R10 ;  /* 0x0000005d815a1223 */ /* 0x000fe2000001000a */
[----:B------:R-:W-:Y:S01]  /*4a70*/  @P1 FADD.FTZ R100, R141, -R100 ;  /* 0x800000648d641221 */ /* 0x000fe20000010000 */
[----:B------:R-:W-:Y:S01]  /*4a80*/  @P1 FADD.FTZ R102, R145, -R102 ;  /* 0x8000006691661221 */ /* 0x000fe20000010000 */
[----:B------:R-:W3:Y:S01]  /*4a90*/  @P3 LDC R165, c[0x0][0x40c] ;  /* 0x00010300ffa53b82 */ /* 0x000ee20000000800 */
[----:B-1----:R-:W-:Y:S01]  /*4aa0*/  @P3 FMUL.FTZ R91, R88, R105 ;  /* 0x00000069585b3220 */ /* 0x002fe20000410000 */
[----:B------:R-:W-:Y:S01]  /*4ab0*/  @P1 FADD.FTZ R101, R146, -R101 ;  /* 0x8000006592651221 */ /* 0x000fe20000010000 */
[----:B------:R-:W-:Y:S01]  /*4ac0*/  MOV R103, R7 ;  /* 0x0000000700677202 */ /* 0x000fe20000000f00 */
[C---:B------:R-:W-:Y:S01]  /*4ad0*/  @P1 FFMA.FTZ R103, R129.reuse, R94, R7 ;  /* 0x0000005e81671223 */ /* 0x040fe20000010007 */
[----:B------:R-:W-:Y:S01]  /*4ae0*/  MOV R93, R5 ;  /* 0x00000005005d7202 */ /* 0x000fe20000000f00 */
[----:B------:R-:W-:Y:S01]  /*4af0*/  @P1 FFMA.FTZ R93, R129, R102, R5 ;  /* 0x00000066815d1223 */ /* 0x000fe20000010005 */
[----:B------:R-:W-:Y:S01]  /*4b00*/  @P3 F2FP.BF16.F32.PACK_AB R95, RZ, R91 ;  /* 0x0000005bff5f323e */ /* 0x000fe200000010ff */
[----:B------:R-:W1:Y:S01]  /*4b10*/  @P3 LDC R104, c[0x0][0x40c] ;  /* 0x00010300ff683b82 */ /* 0x000e620000000800 */
[----:B0-----:R-:W-:Y:S01]  /*4b20*/  @P3 FMUL.FTZ R92, R89, R92 ;  /* 0x0000005c595c3220 */ /* 0x001fe20000410000 */
[----:B------:R-:W-:Y:S01]  /*4b30*/  MOV R91, R11 ;  /* 0x0000000b005b7202 */ /* 0x000fe20000000f00 */
[----:B------:R-:W-:Y:S01]  /*4b40*/  @P1 FFMA.FTZ R91, R129, R100, R11 ;  /* 0x00000064815b1223 */ /* 0x000fe2000001000b */
[----:B------:R-:W-:-:S02]  /*4b50*/  @P3 PRMT R84, R95, 0x7610, R84 ;  /* 0x000076105f543816 */ /* 0x000fc40000000054 */
[----:B------:R-:W-:Y:S02]  /*4b60*/  @P3 F2FP.BF16.F32.PACK_AB R97, RZ, R92 ;  /* 0x0000005cff61323e */ /* 0x000fe400000010ff */
[----:B------:R-:W0:Y:S01]  /*4b70*/  @P3 LDC R106, c[0x0][0x40c] ;  /* 0x00010300ff6a3b82 */ /* 0x000e220000000800 */
[----:B------:R-:W-:Y:S01]  /*4b80*/  MOV R92, R4 ;  /* 0x00000004005c7202 */ /* 0x000fe20000000f00 */
[C---:B------:R-:W-:Y:S01]  /*4b90*/  @P1 FFMA.FTZ R92, R129.reuse, R99, R4 ;  /* 0x00000063815c1223 */ /* 0x040fe20000010004 */
[----:B------:R-:W-:Y:S01]  /*4ba0*/  MOV R94, R6 ;  /* 0x00000006005e7202 */ /* 0x000fe20000000f00 */
[----:B--2---:R-:W-:Y:S01]  /*4bb0*/  @P3 FMUL.FTZ R98, R90, R107 ;  /* 0x0000006b5a623220 */ /* 0x004fe20000410000 */
[----:B------:R-:W-:Y:S01]  /*4bc0*/  @P3 PRMT R84, R84, 0x5410, R97 ;  /* 0x0000541054543816 */ /* 0x000fe20000000061 */
[----:B------:R-:W-:Y:S02]  /*4bd0*/  @P1 FFMA.FTZ R94, R129, R101, R6 ;  /* 0x00000065815e1223 */ /* 0x000fe40000010006 */
[----:B------:R-:W2:Y:S01]  /*4be0*/  @P3 LDC R167, c[0x0][0x40c] ;  /* 0x00010300ffa73b82 */ /* 0x000ea20000000800 */
[----:B---3--:R-:W-:Y:S01]  /*4bf0*/  @P3 FMUL.FTZ R97, R92, R165 ;  /* 0x000000a55c613220 */ /* 0x008fe20000410000 */
[----:B------:R-:W-:-:S04]  /*4c00*/  @P3 F2FP.BF16.F32.PACK_AB R98, RZ, R98 ;  /* 0x00000062ff62323e */ /* 0x000fc800000010ff */
[----:B------:R-:W-:Y:S01]  /*4c10*/  @P3 F2FP.BF16.F32.PACK_AB R97, RZ, R97 ;  /* 0x00000061ff61323e */ /* 0x000fe200000010ff */
[----:B-1----:R-:W-:Y:S01]  /*4c20*/  @P3 FMUL.FTZ R95, R91, R104 ;  /* 0x000000685b5f3220 */ /* 0x002fe20000410000 */
[----:B------:R-:W-:Y:S02]  /*4c30*/  @P3 PRMT R85, R98, 0x7610, R85 ;  /* 0x0000761062553816 */ /* 0x000fe40000000055 */
[----:B------:R-:W-:Y:S02]  /*4c40*/  @P3 PRMT R86, R97, 0x7610, R86 ;  /* 0x0000761061563816 */ /* 0x000fe40000000056 */
[----:B------:R-:W-:Y:S01]  /*4c50*/  @P3 F2FP.BF16.F32.PACK_AB R95, RZ, R95 ;  /* 0x0000005fff5f323e */ /* 0x000fe200000010ff */
[----:B0-----:R-:W-:-:S03]  /*4c60*/  @P3 FMUL.FTZ R99, R93, R106 ;  /* 0x0000006a5d633220 */ /* 0x001fc60000410000 */
        /* <DEDUP_REMOVED lines=12> */
.L_x_3097:
[----:B0-2---:R-:W0:Y:S01]  /*4d30*/  @P3 LDC R102, c[0x0][0x40c] ;  /* 0x00010300ff663b82 */ /* 0x005e220000000800 */
        /* <DEDUP_REMOVED lines=64> */
.L_x_3096:
        /* <DEDUP_REMOVED lines=20> */
[----:B------:R-:W-:Y:S01]  /*5280*/  ISETP.GT.AND P1, PT, R108, RZ, PT ;  /* 0x000000ff6c00720c */ /* 0x000fe20003f24270 */
        /* <DEDUP_REMOVED lines=17> */
.L_x_3100:
        /* <DEDUP_REMOVED lines=9> */
.L_x_3101:
        /* <DEDUP_REMOVED lines=9> */
.L_x_3102:
        /* <DEDUP_REMOVED lines=9> */
.L_x_3103:
        /* <DEDUP_REMOVED lines=9> */
.L_x_3104:
        /* <DEDUP_REMOVED lines=9> */
.L_x_3105:
        /* <DEDUP_REMOVED lines=9> */
.L_x_3106:
[----:B------:R-:W-:Y:S02]  /*5700*/  FSEL R95, R89, RZ, P1 ;  /* 0x000000ff595f7208 */ /* 0x000fe40000800000 */
[----:B------:R-:W-:Y:S02]  /*5710*/  FSEL R93, R90, RZ, P1 ;  /* 0x000000ff5a5d7208 */ /* 0x000fe40000800000 */
[----:B------:R-:W-:Y:S02]  /*5720*/  FSEL R94, R94, RZ, P1 ;  /* 0x000000ff5e5e7208 */ /* 0x000fe40000800000 */
[----:B------:R-:W-:Y:S02]  /*5730*/  FSEL R92, R92, RZ, P1 ;  /* 0x000000ff5c5c7208 */ /* 0x000fe40000800000 */
[----:B------:R-:W-:Y:S02]  /*5740*/  FSEL R91, R100, RZ, P1 ;  /* 0x000000ff645b7208 */ /* 0x000fe40000800000 */
[----:B------:R-:W-:-:S02]  /*5750*/  FSEL R90, R102, RZ, P1 ;  /* 0x000000ff665a7208 */ /* 0x000fc40000800000 */
[----:B------:R-:W-:Y:S02]  /*5760*/  FSEL R89, R104, RZ, P1 ;  /* 0x000000ff68597208 */ /* 0x000fe40000800000 */
[----:B------:R-:W-:Y:S01]  /*5770*/  FSEL R88, R106, RZ, P1 ;  /* 0x000000ff6a587208 */ /* 0x000fe20000800000 */
[----:B------:R-:W-:Y:S06]  /*5780*/  @!P3 BRA `(.L_x_3098) ;  /* 0x000000040030b947 */ /* 0x000fec0003800000 */
[----:B------:R-:W-:-:S05]  /*5790*/  FMUL.FTZ R97, R95, UR15 ;  /* 0x0000000f5f617c20 */ /* 0x000fca0008410000 */
[----:B------:R-:W-:-:S04]  /*57a0*/  F2FP.BF16.F32.PACK_AB R97, RZ, R97 ;  /* 0x00000061ff61723e */ /* 0x000fc800000010ff */
[----:B------:R-:W-:Y:S01]  /*57b0*/  PRMT R87, R87, 0x5410, R97 ;  /* 0x0000541057577816 */ /* 0x000fe20000000061 */
[----:B------:R-:W-:Y:S06]  /*57c0*/  BRA `(.L_x_3098) ;  /* 0x0000000400207947 */ /* 0x000fec0003800000 */
.L_x_3099:
        /* <DEDUP_REMOVED lines=16> */
.L_x_3107:
        /* <DEDUP_REMOVED lines=9> */
.L_x_3108:
        /* <DEDUP_REMOVED lines=9> */
.L_x_3109:
        /* <DEDUP_REMOVED lines=9> */
.L_x_3110:
        /* <DEDUP_REMOVED lines=9> */
.L_x_3111:
        /* <DEDUP_REMOVED lines=9> */
.L_x_3112:
        /* <DEDUP_REMOVED lines=9> */
.L_x_3113:
[----:B------:R-:W-:-:S04]  /*5c30*/  @P3 F2FP.BF16.F32.PACK_AB R99, RZ, R99 ;  /* 0x00000063ff63323e */ /* 0x000fc800000010ff */
[----:B------:R-:W-:-:S07]  /*5c40*/  @P3 PRMT R87, R87, 0x5410, R99 ;  /* 0x0000541057573816 */ /* 0x000fce0000000063 */
.L_x_3098:
[----:B------:R-:W0:Y:S08]  /*5c50*/  @P0 LDC.64 R98, c[0x0][0x478] ;  /* 0x00011e00ff620b82 */ /* 0x000e300000000a00 */
[----:B------:R-:W1:Y:S01]  /*5c60*/  @P3 LDC.64 R100, c[0x0][0x468] ;  /* 0x00011a00ff643b82 */ /* 0x000e620000000a00 */
[----:B0-----:R-:W-:-:S05]  /*5c70*/  @P0 IMAD.WIDE.U32 R164, R164, 0x20, R98 ;  /* 0x00000020a4a40825 */ /* 0x001fca00078e0062 */
[----:B------:R3:W-:Y:S01]  /*5c80*/  @P0 STG.E.128 desc[UR10][R164.64], R88 ;  /* 0x00000058a4000986 */ /* 0x0007e2000c101d0a */
[----:B-1----:R-:W-:-:S03]  /*5c90*/  @P3 IMAD.WIDE.U32 R96, R96, 0x10, R100 ;  /* 0x0000001060603825 */ /* 0x002fc600078e0064 */
[----:B------:R3:W-:Y:S04]  /*5ca0*/  @P0 STG.E.128 desc[UR10][R164.64+0x10], R92 ;  /* 0x0000105ca4000986 */ /* 0x0007e8000c101d0a */
[----:B------:R3:W-:Y:S02]  /*5cb0*/  @P3 STG.E.128 desc[UR10][R96.64], R84 ;  /* 0x0000005460003986 */ /* 0x0007e4000c101d0a */
.L_x_3095:
[----:B------:R-:W-:Y:S05]  /*5cc0*/  BSYNC.RECONVERGENT B0 ;  /* 0x0000000000007941 */ /* 0x000fea0003800200 */
.L_x_3094:
[----:B---3--:R-:W1:Y:S01]  /*5cd0*/  LDC.64 R96, c[0x0][0x380] ;  /* 0x0000e000ff607b82 */ /* 0x008e620000000a00 */
[----:B------:R-:W-:Y:S01]  /*5ce0*/  UPLOP3.LUT UP1, UPT, UPT, UPT, UP1, 0x40, 0x4 ;  /* 0x000000000004789c */ /* 0x000fe20003f2e810 */
[----:B-1----:R-:W-:-:S04]  /*5cf0*/  IADD3 R2, PT, PT, R2, R96, RZ ;  /* 0x0000006002027210 */ /* 0x002fc80007ffe0ff */
[----:B------:R-:W-:-:S13]  /*5d00*/  ISETP.GE.AND P0, PT, R2, R97, PT ;  /* 0x000000610200720c */ /* 0x000fda0003f06270 */
[----:B------:R-:W-:Y:S05]  /*5d10*/  @!P0 BRA `(.L_x_3114) ;  /* 0xffffffa800348947 */ /* 0x000fea000383ffff */
.L_x_3044:
[----:B------:R-:W1:Y:S08]  /*5d20*/  S2UR UR4, SR_CTAID.X ;  /* 0x00000000000479c3 */ /* 0x000e700000002500 */
[----:B------:R-:W3:Y:S08]  /*5d30*/  LDC.64 R2, c[0x0][0x440] ;  /* 0x00011000ff027b82 */ /* 0x000ef00000000a00 */
[----:B------:R-:W4:Y:S08]  /*5d40*/  LDC.64 R4, c[0x0][0x448] ;  /* 0x00011200ff047b82 */ /* 0x000f300000000a00 */
[----:B------:R-:W0:Y:S01]  /*5d50*/  LDC.64 R6, c[0x0][0x440] ;  /* 0x00011000ff067b82 */ /* 0x000e220000000a00 */
[----:B-1----:R-:W-:-:S05]  /*5d60*/  IMAD R0, R111, UR4, RZ ;  /* 0x000000046f007c24 */ /* 0x002fca000f8e02ff */
[----:B------:R-:W-:Y:S02]  /*5d70*/  LEA.HI R109, R0, R109, RZ, 0x1d ;  /* 0x0000006d006d7211 */ /* 0x000fe400078fe8ff */
[----:B------:R-:W1:Y:S03]  /*5d80*/  LDC.64 R8, c[0x0][0x448] ;  /* 0x00011200ff087b82 */ /* 0x000e660000000a00 */
[----:B---3--:R-:W-:-:S04]  /*5d90*/  @P2 IMAD.WIDE.U32 R2, R109, 0x20, R2 ;  /* 0x000000206d022825 */ /* 0x008fc800078e0002 */
[C---:B----4-:R-:W-:Y:S01]  /*5da0*/  @P2 IMAD.WIDE.U32 R4, R109.reuse, 0x20, R4 ;  /* 0x000000206d042825 */ /* 0x050fe200078e0004 */
[----:B------:R-:W-:Y:S01]  /*5db0*/  @P2 IADD3 R109, PT, PT, R109, 0x80, RZ ;  /* 0x000000806d6d2810 */ /* 0x000fe20007ffe0ff */
[----:B------:R3:W-:Y:S04]  /*5dc0*/  @P2 STG.E.128 desc[UR10][R2.64], R48 ;  /* 0x0000003002002986 */ /* 0x0007e8000c101d0a */
[----:B------:R3:W-:Y:S01]  /*5dd0*/  @P2 STG.E.128 desc[UR10][R2.64+0x10], R44 ;  /* 0x0000102c02002986 */ /* 0x0007e2000c101d0a */
[----:B0-----:R-:W-:-:S03]  /*5de0*/  @P4 IMAD.WIDE.U32 R6, R109, 0x20, R6 ;  /* 0x000000206d064825 */ /* 0x001fc600078e0006 */
[----:B------:R3:W-:Y:S04]  /*5df0*/  @P2 STG.E.128 desc[UR10][R4.64], R72 ;  /* 0x0000004804002986 */ /* 0x0007e8000c101d0a */
[----:B------:R3:W-:Y:S01]  /*5e00*/  @P2 STG.E.128 desc[UR10][R4.64+0x10], R68 ;  /* 0x0000104404002986 */ /* 0x0007e2000c101d0a */
[----:B-1----:R-:W-:-:S03]  /*5e10*/  @P4 IMAD.WIDE.U32 R8, R109, 0x20, R8 ;  /* 0x000000206d084825 */ /* 0x002fc600078e0008 */
[----:B------:R3:W-:Y:S04]  /*5e20*/  @P4 STG.E.128 desc[UR10][R6.64], R40 ;  /* 0x0000002806004986 */ /* 0x0007e8000c101d0a */
[----:B------:R3:W-:Y:S04]  /*5e30*/  @P4 STG.E.128 desc[UR10][R6.64+0x10], R36 ;  /* 0x0000102406004986 */ /* 0x0007e8000c101d0a */
[----:B------:R3:W-:Y:S04]  /*5e40*/  @P4 STG.E.128 desc[UR10][R8.64], R64 ;  /* 0x0000004008004986 */ /* 0x0007e8000c101d0a */
[----:B------:R3:W-:Y:S01]  /*5e50*/  @P4 STG.E.128 desc[UR10][R8.64+0x10], R60 ;  /* 0x0000103c08004986 */ /* 0x0007e2000c101d0a */
[----:B------:R-:W-:Y:S05]  /*5e60*/  @!P5 EXIT ;  /* 0x000000000000d94d */ /* 0x000fea0003800000 */
[----:B---3--:R-:W0:Y:S01]  /*5e70*/  LDC.64 R2, c[0x0][0x440] ;  /* 0x00011000ff027b82 */ /* 0x008e220000000a00 */
        /* <DEDUP_REMOVED lines=9> */
.L_x_3115:
        /* <DEDUP_REMOVED lines=15> */
.L_x_10716:


//--------------------- .text._ZN10layer_norm13ln_bwd_kernelINS_13Kernel_traitsI13__nv_bfloat16S2_fS2_fjLj3072ELj1ELj1ELj4ELj16ENS_18Kernel_traits_baseILj3072ES2_S2_fS2_fjLj128EEEEELb0ELb0ELb1ELb1EEEvNS_9BwdParamsE --------------------------
	.section	.text._ZN10layer_norm13ln_bwd_kernelINS_13Kernel_traitsI13__nv_bfloat16S2_fS2_fjLj3072ELj1ELj1ELj4ELj16ENS_18Kernel_traits_baseILj3072ES2_S2_fS2_fjLj128EEEEELb0ELb0ELb1ELb1EEEvNS_9BwdParamsE,"ax",@progbits
	.align	128
        .global         _ZN10layer_norm13ln_bwd_kernelINS_13Kernel_traitsI13__nv_bfloat16S2_fS2_fjLj3072ELj1ELj1ELj4ELj16ENS_18Kernel_traits_baseILj3072ES2_S2_fS2_fjLj128EEEEELb0ELb0ELb1ELb1EEEvNS_9BwdParamsE
        .type           _ZN10layer_norm13ln_bwd_kernelINS_13Kernel_traitsI13__nv_bfloat16S2_fS2_fjLj3072ELj1ELj1ELj4ELj16ENS_18Kernel_traits_baseILj3072ES2_S2_fS2_fjLj128EEEEELb0ELb0ELb1ELb1EEEvNS_9BwdParamsE,@function
        .size           _ZN10layer_norm13ln_bwd_kernelINS_13Kernel_traitsI13__nv_bfloat16S2_fS2_fjLj3072ELj1ELj1ELj4ELj16ENS_18Kernel_traits_baseILj3072ES2_S2_fS2_fjLj128EEEEELb0ELb0ELb1ELb1EEEvNS_9BwdParamsE,(.L_x_10717 - _ZN10layer_norm13ln_bwd_kernelINS_13Kernel_traitsI13__nv_bfloat16S2_fS2_fjLj3072ELj1ELj1ELj4ELj16ENS_18Kernel_traits_baseILj3072ES2_S2_fS2_fjLj128EEEEELb0ELb0ELb1ELb1EEEvNS_9BwdParamsE)
        .other          _ZN10layer_norm13ln_bwd_kernelINS_13Kernel_traitsI13__nv_bfloat16S2_fS2_fjLj3072ELj1ELj1ELj4ELj16ENS_18Kernel_traits_baseILj3072ES2_S2_fS2_fjLj128EEEEELb0ELb0ELb1ELb1EEEvNS_9BwdParamsE,@"STO_CUDA_ENTRY STV_DEFAULT"
_ZN10layer_norm13ln_bwd_kernelINS_13Kernel_traitsI13__nv_bfloat16S2_fS2_fjLj3072ELj1ELj1ELj4ELj16ENS_18Kernel_traits_baseILj3072ES2_S2_fS2_fjLj128EEEEELb0ELb0ELb1ELb1EEEvNS_9BwdParamsE:
.text._ZN10layer_norm13ln_bwd_kernelINS_13Kernel_traitsI13__nv_bfloat16S2_fS2_fjLj3072ELj1ELj1ELj4ELj16ENS_18Kernel_traits_baseILj3072ES2_S2_fS2_fjLj128EEEEELb0ELb0ELb1ELb1EEEvNS_9BwdParamsE:
        /* <DEDUP_REMOVED lines=45> */
[----:B------:R-:W-:Y:S01]  /*02d0*/  HFMA2 R48, -RZ, RZ, 0, 0 ;  /* 0x00000000ff307431 */ /* 0x000fe200000001ff */
[----:B------:R-:W0:Y:S01]  /*02e0*/  LDCU.64 UR24, c[0x0][0x380] ;  /* 0x00007000ff1877ac */ /* 0x000e220008000a00 */
[----:B--234-:R-:W-:-:S11]  /*02f0*/  UPLOP3.LUT UP1, UPT, UPT, UPT, UPT, 0x40, 0x4 ;  /* 0x000000000004789c */ /* 0x01cfd60003f2e870 */
.L_x_3175:
        /* <DEDUP_REMOVED lines=17> */
[----:B------:R-:W0:Y:S01]  /*0410*/  S2R R109, SR_TID.X ;  /* 0x00000000006d7919 */ /* 0x000e220000002100 */
[----:B------:R-:W-:Y:S01]  /*0420*/  UIMAD UR9, UR8, UR27, URZ ;  /* 0x0000001b080972a4 */ /* 0x000fe2000f8e02ff */
[----:B------:R-:W2:Y:S01]  /*0430*/  LDC.64 R144, c[0x0][0x3a8] ;  /* 0x0000ea00ff907b82 */ /* 0x000ea20000000a00 */
[----:B------:R-:W-:Y:S02]  /*0440*/  UIADD3 UR11, UPT, UPT, UR31, -0x1, URZ ;  /* 0xffffffff1f0b7890 */ /* 0x000fe4000fffe0ff */
[----:B------:R-:W-:Y:S02]  /*0450*/  USHF.R.S32.HI UR10, URZ, 0x1f, UR9 ;  /* 0x0000001fff0a7899 */ /* 0x000fe40008011409 */
[----:B------:R-:W-:Y:S02]  /*0460*/  UIMAD UR11, UR11, UR27, URZ ;  /* 0x0000001b0b0b72a4 */ /* 0x000fe4000f8e02ff */
[----:B------:R-:W-:Y:S01]  /*0470*/  ULEA.HI UR10, UR10, UR9, URZ, 0x3 ;  /* 0x000000090a0a7291 */ /* 0x000fe2000f8f18ff */
[----:B------:R-:W3:Y:S01]  /*0480*/  LDC.64 R2, c[0x0][0x428] ;  /* 0x00010a00ff027b82 */ /* 0x000ee20000000a00 */
[----:B------:R-:W-:-:S02]  /*0490*/  USHF.R.S32.HI UR9, URZ, 0x1f, UR11 ;  /* 0x0000001fff097899 */ /* 0x000fc4000801140b */
[----:B------:R-:W-:Y:S02]  /*04a0*/  USHF.R.S32.HI UR12, URZ, 0x1f, UR8 ;  /* 0x0000001fff0c7899 */ /* 0x000fe40008011408 */
[----:B------:R-:W-:Y:S01]  /*04b0*/  ULEA UR13, UP0, UR8, UR22, 0x2 ;  /* 0x00000016080d7291 */ /* 0x000fe2000f8010ff */
[----:B------:R-:W-:Y:S01]  /*04c0*/  MOV R0, UR10 ;  /* 0x0000000a00007c02 */ /* 0x000fe20008000f00 */
[----:B------:R-:W-:Y:S02]  /*04d0*/  ULEA.HI UR9, UR9, UR11, URZ, 0x3 ;  /* 0x0000000b09097291 */ /* 0x000fe4000f8f18ff */
[----:B------:R-:W-:Y:S02]  /*04e0*/  ULEA.HI.X UR12, UR8, UR23, UR12, 0x2, UP0 ;  /* 0x00000017080c7291 */ /* 0x000fe400080f140c */
[----:B------:R-:W-:Y:S02]  /*04f0*/  MOV R136, UR13 ;  /* 0x0000000d00887c02 */ /* 0x000fe40008000f00 */
[----:B------:R-:W-:-:S02]  /*0500*/  MOV R4, UR9 ;  /* 0x0000000900047c02 */ /* 0x000fc40008000f00 */
[----:B------:R-:W-:-:S05]  /*0510*/  MOV R137, UR12 ;  /* 0x0000000c00897c02 */ /* 0x000fca0008000f00 */
[----:B------:R4:W4:Y:S01]  /*0520*/  LDG.E R136, desc[UR14][R136.64] ;  /* 0x0000000e88887981 */ /* 0x000922000c1e1900 */
[-C--:B0-----:R-:W-:Y:S02]  /*0530*/  LEA.HI.SX32 R0, R0, R109.reuse, 0x1d ;  /* 0x0000006d00007211 */ /* 0x081fe400078feaff */
[----:B------:R-:W-:-:S03]  /*0540*/  LEA.HI.SX32 R109, R4, R109, 0x1d ;  /* 0x0000006d046d7211 */ /* 0x000fc600078feaff */
[----:B--2---:R-:W-:-:S04]  /*0550*/  IMAD.WIDE.U32 R6, R0, 0x20, R144 ;  /* 0x0000002000067825 */ /* 0x004fc800078e0090 */
[----:B---3--:R-:W-:Y:S01]  /*0560*/  IMAD.WIDE.U32 R8, R109, 0x10, R2 ;  /* 0x000000106d087825 */ /* 0x008fe200078e0002 */
[----:B------:R-:W2:Y:S01]  /*0570*/  LDG.E.128 R140, desc[UR14][R6.64] ;  /* 0x0000000e068c7981 */ /* 0x000ea2000c1e1d00 */
[----:B------:R-:W-:-:S03]  /*0580*/  IADD3 R149, PT, PT, R0, 0x80, RZ ;  /* 0x0000008000957810 */ /* 0x000fc60007ffe0ff */
[----:B------:R-:W3:Y:S04]  /*0590*/  LDG.E.128 R124, desc[UR14][R6.64+0x10] ;  /* 0x0000100e067c7981 */ /* 0x000ee8000c1e1d00 */
[----:B------:R-:W3:Y:S01]  /*05a0*/  LDG.E.128 R8, desc[UR14][R8.64] ;  /* 0x0000000e08087981 */ /* 0x000ee2000c1e1d00 */
[----:B------:R-:W-:Y:S01]  /*05b0*/  IADD3 R133, PT, PT, R109, 0x80, RZ ;  /* 0x000000806d857810 */ /* 0x000fe20007ffe0ff */
[----:B------:R-:W-:-:S04]  /*05c0*/  IMAD.WIDE.U32 R138, R149, 0x20, R144 ;  /* 0x00000020958a7825 */ /* 0x000fc800078e0090 */
[----:B------:R-:W-:Y:S01]  /*05d0*/  IMAD.WIDE.U32 R132, R133, 0x10, R2 ;  /* 0x0000001085847825 */ /* 0x000fe200078e0002 */
[----:B------:R-:W3:Y:S04]  /*05e0*/  LDG.E.128 R120, desc[UR14][R138.64] ;  /* 0x0000000e8a787981 */ /* 0x000ee8000c1e1d00 */
[----:B------:R0:W3:Y:S04]  /*05f0*/  LDG.E.128 R128, desc[UR14][R138.64+0x10] ;  /* 0x0000100e8a807981 */ /* 0x0000e8000c1e1d00 */
[----:B------:R-:W3:Y:S01]  /*0600*/  LDG.E.128 R132, desc[UR14][R132.64] ;  /* 0x0000000e84847981 */ /* 0x000ee2000c1e1d00 */
[----:B----4-:R-:W-:-:S02]  /*0610*/  IADD3 R137, PT, PT, R0, 0x100, RZ ;  /* 0x0000010000897810 */ /* 0x010fc40007ffe0ff */
[----:B------:R-:W-:-:S03]  /*0620*/  IADD3 R109, PT, PT, R109, 0x100, RZ ;  /* 0x000001006d6d7810 */ /* 0x000fc60007ffe0ff */
[----:B------:R-:W-:-:S04]  /*0630*/  IMAD.WIDE.U32 R144, R137, 0x20, R144 ;  /* 0x0000002089907825 */ /* 0x000fc800078e0090 */
[----:B------:R-:W-:Y:S01]  /*0640*/  IMAD.WIDE.U32 R108, R109, 0x10, R2 ;  /* 0x000000106d6c7825 */ /* 0x000fe200078e0002 */
[----:B------:R-:W4:Y:S04]  /*0650*/  LDG.E.128 R112, desc[UR14][R144.64] ;  /* 0x0000000e90707981 */ /* 0x000f28000c1e1d00 */
[----:B------:R1:W4:Y:S04]  /*0660*/  LDG.E.128 R116, desc[UR14][R144.64+0x10] ;  /* 0x0000100e90747981 */ /* 0x000328000c1e1d00 */
[----:B------:R-:W4:Y:S01]  /*0670*/  LDG.E.128 R108, desc[UR14][R108.64] ;  /* 0x0000000e6c6c7981 */ /* 0x000f22000c1e1d00 */
[----:B------:R-:W-:-:S04]  /*0680*/  UISETP.NE.U32.AND UP0, UPT, UR4, URZ, UPT ;  /* 0x000000ff0400728c */ /* 0x000fc8000bf05070 */
[----:B------:R-:W-:-:S06]  /*0690*/  UISETP.NE.AND.EX UP0, UPT, UR5, URZ, UPT, UP0 ;  /* 0x000000ff0500728c */ /* 0x000fcc000bf05300 */
[----:B------:R-:W-:-:S13]  /*06a0*/  PLOP3.LUT P0, PT, PT, PT, UP0, 0x80, 0x8 ;  /* 0x000000000008781c */ /* 0x000fda0003f0f008 */
[----:B------:R-:W1:Y:S08]  /*06b0*/  @P0 LDC.64 R2, c[0x0][0x438] ;  /* 0x00010e00ff020b82 */ /* 0x000e700000000a00 */
[----:B------:R-:W1:Y:S08]  /*06c0*/  @P0 LDC.64 R146, c[0x0][0x438] ;  /* 0x00010e00ff920b82 */ /* 0x000e700000000a00 */
[----:B0-----:R-:W0:Y:S01]  /*06d0*/  @P0 LDC.64 R138, c[0x0][0x438] ;  /* 0x00010e00ff8a0b82 */ /* 0x001e220000000a00 */
[----:B------:R-:W-:Y:S01]  /*06e0*/  ISETP.NE.AND P1, PT, RZ, UR26, PT ;  /* 0x0000001aff007c0c */ /* 0x000fe2000bf25270 */
[----:B-1----:R-:W-:Y:S01]  /*06f0*/  @P0 IMAD.WIDE.U32 R144, R149, 0x20, R2 ;  /* 0x0000002095900825 */ /* 0x002fe200078e0002 */
[----:B------:R-:W-:-:S04]  /*0700*/  PRMT R149, R68, 0x7632, R149 ;  /* 0x0000763244957816 */ /* 0x000fc80000000095 */
[----:B------:R-:W5:Y:S01]  /*0710*/  @P0 LDG.E.128 R24, desc[UR14][R144.64] ;  /* 0x0000000e90180981 */ /* 0x000f62000c1e1d00 */
[----:B------:R-:W-:-:S03]  /*0720*/  @P0 IMAD.WIDE.U32 R146, R137, 0x20, R146 ;  /* 0x0000002089920825 */ /* 0x000fc600078e0092 */
[----:B------:R1:W5:Y:S01]  /*0730*/  @P0 LDG.E.128 R20, desc[UR14][R144.64+0x10] ;  /* 0x0000100e90140981 */ /* 0x000362000c1e1d00 */
[----:B------:R-:W-:-:S03]  /*0740*/  SHF.L.U32 R149, R149, 0x10, RZ ;  /* 0x0000001095957819 */ /* 0x000fc600000006ff */
[----:B------:R-:W5:Y:S01]  /*0750*/  @P0 LDG.E.128 R16, desc[UR14][R146.64] ;  /* 0x0000000e92100981 */ /* 0x000f62000c1e1d00 */
[----:B0-----:R-:W-:-:S03]  /*0760*/  @P0 IMAD.WIDE.U32 R138, R0, 0x20, R138 ;  /* 0x00000020008a0825 */ /* 0x001fc600078e008a */
[----:B------:R0:W5:Y:S01]  /*0770*/  @P0 LDG.E.128 R12, desc[UR14][R146.64+0x10] ;  /* 0x0000100e920c0981 */ /* 0x000162000c1e1d00 */
[----:B-1----:R-:W-:Y:S02]  /*0780*/  SHF.L.U32 R144, R68, 0x10, RZ ;  /* 0x0000001044907819 */ /* 0x002fe400000006ff */
[C---:B------:R-:W-:Y:S01]  /*0790*/  PRMT R148, R69.reuse, 0x7632, R148 ;  /* 0x0000763245947816 */ /* 0x040fe20000000094 */
[----:B------:R-:W5:Y:S04]  /*07a0*/  @P0 LDG.E.128 R32, desc[UR14][R138.64] ;  /* 0x0000000e8a200981 */ /* 0x000f68000c1e1d00 */
[----:B------:R1:W5:Y:S01]  /*07b0*/  @P0 LDG.E.128 R28, desc[UR14][R138.64+0x10] ;  /* 0x0000100e8a1c0981 */ /* 0x000362000c1e1d00 */
[----:B0-----:R-:W-:Y:S02]  /*07c0*/  SHF.L.U32 R146, R69, 0x10, RZ ;  /* 0x0000001045927819 */ /* 0x001fe400000006ff */
[----:B------:R-:W-:-:S04]  /*07d0*/  PRMT R157, R61, 0x7632, R157 ;  /* 0x000076323d9d7816 */ /* 0x000fc8000000009d */
[----:B------:R-:W-:Y:S02]  /*07e0*/  SHF.L.U32 R157, R157, 0x10, RZ ;  /* 0x000000109d9d7819 */ /* 0x000fe400000006ff */
[----:B------:R-:W-:-:S04]  /*07f0*/  PRMT R159, R63, 0x7632, R159 ;  /* 0x000076323f9f7816 */ /* 0x000fc8000000009f */
[----:B------:R-:W-:Y:S02]  /*0800*/  SHF.L.U32 R159, R159, 0x10, RZ ;  /* 0x000000109f9f7819 */ /* 0x000fe400000006ff */
[----:B------:R-:W-:-:S05]  /*0810*/  FSEL R136, R136, RZ, !P1 ;  /* 0x000000ff88887208 */ /* 0x000fca0004800000 */
[C---:B--2---:R-:W-:Y:S01]  /*0820*/  FADD.FTZ R3, -R136.reuse, R140 ;  /* 0x0000008c88037221 */ /* 0x044fe20000010100 */
[C---:B------:R-:W-:Y:S01]  /*0830*/  FADD.FTZ R0, -R136.reuse, R142 ;  /* 0x0000008e88007221 */ /* 0x040fe20000010100 */
[----:B------:R-:W-:Y:S02]  /*0840*/  FADD.FTZ R2, -R136, R141 ;  /* 0x0000008d88027221 */ /* 0x000fe40000010100 */
[----:B------:R-:W-:Y:S01]  /*0850*/  FMUL.FTZ R3, R3, UR30 ;  /* 0x0000001e03037c20 */ /* 0x000fe20008410000 */
[C---:B---3--:R-:W-:Y:S02]  /*0860*/  SHF.L.U32 R7, R8.reuse, 0x10, RZ ;  /* 0x0000001008077819 */ /* 0x048fe400000006ff */
[----:B------:R-:W-:Y:S02]  /*0870*/  PRMT R4, R8, 0x7632, R4 ;  /* 0x0000763208047816 */ /* 0x000fe40000000004 */
[C---:B------:R-:W-:Y:S01]  /*0880*/  PRMT R8, R9.reuse, 0x7632, R8 ;  /* 0x0000763209087816 */ /* 0x040fe20000000008 */
[-C--:B------:R-:W-:Y:S01]  /*0890*/  FMUL.FTZ R144, R144, R7.reuse ;  /* 0x0000000790907220 */ /* 0x080fe20000410000 */
[----:B------:R-:W-:Y:S01]  /*08a0*/  SHF.L.U32 R9, R9, 0x10, RZ ;  /* 0x0000001009097819 */ /* 0x000fe200000006ff */
[----:B------:R-:W-:Y:S01]  /*08b0*/  FFMA.FTZ R76, R3, R7, R76 ;  /* 0x00000007034c7223 */ /* 0x000fe2000001004c */
[----:B------:R-:W-:Y:S01]  /*08c0*/  FADD.FTZ R36, R36, R7 ;  /* 0x0000000724247221 */ /* 0x000fe20000010000 */
[----:B------:R-:W-:Y:S01]  /*08d0*/  FMUL.FTZ R7, R0, UR30 ;  /* 0x0000001e00077c20 */ /* 0x000fe20008410000 */
[----:B------:R-:W-:Y:S01]  /*08e0*/  SHF.L.U32 R4, R4, 0x10, RZ ;  /* 0x0000001004047819 */ /* 0x000fe200000006ff */
[----:B------:R-:W-:Y:S01]  /*08f0*/  FMUL.FTZ R2, R2, UR30 ;  /* 0x0000001e02027c20 */ /* 0x000fe20008410000 */
[C---:B------:R-:W-:Y:S01]  /*0900*/  FADD.FTZ R6, -R136.reuse, R143 ;  /* 0x0000008f88067221 */ /* 0x040fe20000010100 */
[----:B------:R-:W-:Y:S01]  /*0910*/  FADD.FTZ R124, -R136, R124 ;  /* 0x0000007c887c7221 */ /* 0x000fe20000010100 */
[-C--:B------:R-:W-:Y:S01]  /*0920*/  FMUL.FTZ R0, R146, R9.reuse ;  /* 0x0000000992007220 */ /* 0x080fe20000410000 */
[----:B------:R-:W-:Y:S01]  /*0930*/  FFMA.FTZ R78, R7, R9, R78 ;  /* 0x00000009074e7223 */ /* 0x000fe2000001004e */
[----:B------:R-:W-:Y:S01]  /*0940*/  FADD.FTZ R38, R38, R9 ;  /* 0x0000000926267221 */ /* 0x000fe20000010000 */
[----:B------:R-:W-:Y:S01]  /*0950*/  SHF.L.U32 R9, R148, 0x10, RZ ;  /* 0x0000001094097819 */ /* 0x000fe200000006ff */
[-C--:B------:R-:W-:Y:S01]  /*0960*/  FMUL.FTZ R149, R149, R4.reuse ;  /* 0x0000000495957220 */ /* 0x080fe20000410000 */
[----:B------:R-:W-:Y:S01]  /*0970*/  SHF.L.U32 R8, R8, 0x10, RZ ;  /* 0x0000001008087819 */ /* 0x000fe200000006ff */
[----:B------:R-:W-:Y:S01]  /*0980*/  FFMA.FTZ R77, R2, R4, R77 ;  /* 0x00000004024d7223 */ /* 0x000fe2000001004d */
[----:B------:R-:W-:Y:S01]  /*0990*/  FADD.FTZ R37, R37, R4 ;  /* 0x0000000425257221 */ /* 0x000fe20000010000 */
[----:B-1----:R-:W-:Y:S01]  /*09a0*/  SHF.L.U32 R139, R10, 0x10, RZ ;  /* 0x000000100a8b7819 */ /* 0x002fe200000006ff */
[----:B------:R-:W-:Y:S01]  /*09b0*/  FMUL.FTZ R6, R6, UR30 ;  /* 0x0000001e06067c20 */ /* 0x000fe20008410000 */
[----:B------:R-:W-:Y:S01]  /*09c0*/  SHF.L.U32 R4, R70, 0x10, RZ ;  /* 0x0000001046047819 */ /* 0x000fe200000006ff */
[----:B------:R-:W-:Y:S01]  /*09d0*/  FMUL.FTZ R151, R124, UR30 ;  /* 0x0000001e7c977c20 */ /* 0x000fe20008410000 */
[----:B------:R-:W-:Y:S01]  /*09e0*/  PRMT R137, R10, 0x7632, R137 ;  /* 0x000076320a897816 */ /* 0x000fe20000000089 */
[----:B------:R-:W-:Y:S01]  /*09f0*/  FADD.FTZ R126, -R136, R126 ;  /* 0x0000007e887e7221 */ /* 0x000fe20000010100 */
[----:B------:R-:W-:Y:S01]  /*0a00*/  PRMT R146, R70, 0x7632, R146 ;  /* 0x0000763246927816 */ /* 0x000fe20000000092 */
[-C--:B------:R-:W-:Y:S01]  /*0a10*/  FMUL.FTZ R9, R9, R8.reuse ;  /* 0x0000000809097220 */ /* 0x080fe20000410000 */
[----:B------:R-:W-:Y:S01]  /*0a20*/  PRMT R10, R11, 0x7632, R10 ;  /* 0x000076320b0a7816 */ /* 0x000fe2000000000a */
[----:B------:R-:W-:Y:S01]  /*0a30*/  FFMA.FTZ R79, R6, R8, R79 ;  /* 0x00000008064f7223 */ /* 0x000fe2000001004f */
[----:B------:R-:W-:Y:S01]  /*0a40*/  FADD.FTZ R39, R39, R8 ;  /* 0x0000000827277221 */ /* 0x000fe20000010000 */
[----:B------:R-:W-:Y:S01]  /*0a50*/  SHF.L.U32 R11, R11, 0x10, RZ ;  /* 0x000000100b0b7819 */ /* 0x000fe200000006ff */
[-C--:B------:R-:W-:Y:S01]  /*0a60*/  FMUL.FTZ R4, R4, R139.reuse ;  /* 0x0000008b04047220 */ /* 0x080fe20000410000 */
[----:B------:R-:W-:Y:S01]  /*0a70*/  FADD.FTZ R80, R80, R139 ;  /* 0x0000008b50507221 */ /* 0x000fe20000010000 */
[----:B------:R-:W-:Y:S01]  /*0a80*/  FFMA.FTZ R40, R151, R139, R40 ;  /* 0x0000008b97287223 */ /* 0x000fe20000010028 */
[C---:B------:R-:W-:Y:S01]  /*0a90*/  SHF.L.U32 R8, R71.reuse, 0x10, RZ ;  /* 0x0000001047087819 */ /* 0x040fe200000006ff */
[----:B------:R-:W-:Y:S01]  /*0aa0*/  FMUL.FTZ R139, R126, UR30 ;  /* 0x0000001e7e8b7c20 */ /* 0x000fe20008410000 */
[----:B------:R-:W-:-:S02]  /*0ab0*/  PRMT R124, R71, 0x7632, R124 ;  /* 0x00007632477c7816 */ /* 0x000fc4000000007c */
[----:B------:R-:W-:Y:S02]  /*0ac0*/  SHF.L.U32 R146, R146, 0x10, RZ ;  /* 0x0000001092927819 */ /* 0x000fe400000006ff */
[----:B------:R-:W-:Y:S01]  /*0ad0*/  SHF.L.U32 R137, R137, 0x10, RZ ;  /* 0x0000001089897819 */ /* 0x000fe200000006ff */
[C---:B------:R-:W-:Y:S01]  /*0ae0*/  FADD.FTZ R125, -R136.reuse, R125 ;  /* 0x0000007d887d7221 */ /* 0x040fe20000010100 */
[C---:B------:R-:W-:Y:S01]  /*0af0*/  FADD.FTZ R127, -R136.reuse, R127 ;  /* 0x0000007f887f7221 */ /* 0x040fe20000010100 */
[----:B------:R-:W-:Y:S01]  /*0b00*/  FADD.FTZ R120, -R136, R120 ;  /* 0x0000007888787221 */ /* 0x000fe20000010100 */
[-C--:B------:R-:W-:Y:S01]  /*0b10*/  FMUL.FTZ R8, R8, R11.reuse ;  /* 0x0000000b08087220 */ /* 0x080fe20000410000 */
[----:B------:R-:W-:Y:S01]  /*0b20*/  FADD.FTZ R82, R82, R11 ;  /* 0x0000000b52527221 */ /* 0x000fe20000010000 */
[----:B------:R-:W-:Y:S01]  /*0b30*/  FFMA.FTZ R42, R139, R11, R42 ;  /* 0x0000000b8b2a7223 */ /* 0x000fe2000001002a */
[----:B------:R-:W-:Y:S01]  /*0b40*/  SHF.L.U32 R126, R124, 0x10, RZ ;  /* 0x000000107c7e7819 */ /* 0x000fe200000006ff */
[-C--:B------:R-:W-:Y:S01]  /*0b50*/  FMUL.FTZ R11, R146, R137.reuse ;  /* 0x00000089920b7220 */ /* 0x080fe20000410000 */
[----:B------:R-:W-:Y:S01]  /*0b60*/  SHF.L.U32 R148, R10, 0x10, RZ ;  /* 0x000000100a947819 */ /* 0x000fe200000006ff */
[----:B------:R-:W-:Y:S01]  /*0b70*/  FMUL.FTZ R124, R125, UR30 ;  /* 0x0000001e7d7c7c20 */ /* 0x000fe20008410000 */
[----:B------:R-:W-:Y:S01]  /*0b80*/  SHF.L.U32 R141, R132, 0x10, RZ ;  /* 0x00000010848d7819 */ /* 0x000fe200000006ff */
[----:B------:R-:W-:Y:S01]  /*0b90*/  FMUL.FTZ R10, R127, UR30 ;  /* 0x0000001e7f0a7c20 */ /* 0x000fe20008410000 */
[----:B------:R-:W-:Y:S01]  /*0ba0*/  SHF.L.U32 R146, R64, 0x10, RZ ;  /* 0x0000001040927819 */ /* 0x000fe200000006ff */
[C---:B------:R-:W-:Y:S01]  /*0bb0*/  FADD.FTZ R122, -R136.reuse, R122 ;  /* 0x0000007a887a7221 */ /* 0x040fe20000010100 */
[--C-:B------:R-:W-:Y:S01]  /*0bc0*/  FADD.FTZ R138, -R136, R123.reuse ;  /* 0x0000007b888a7221 */ /* 0x100fe20000010100 */
[----:B------:R-:W-:Y:S01]  /*0bd0*/  FMUL.FTZ R127, R120, UR30 ;  /* 0x0000001e787f7c20 */ /* 0x000fe20008410000 */
[----:B------:R-:W-:Y:S01]  /*0be0*/  PRMT R123, R132, 0x7632, R123 ;  /* 0x00007632847b7816 */ /* 0x000fe2000000007b */
[-C--:B------:R-:W-:Y:S01]  /*0bf0*/  FMUL.FTZ R125, R126, R148.reuse ;  /* 0x000000947e7d7220 */ /* 0x080fe20000410000 */
[----:B------:R-:W-:Y:S01]  /*0c00*/  PRMT R132, R133, 0x7632, R132 ;  /* 0x0000763285847816 */ /* 0x000fe20000000084 */
[----:B------:R-:W-:Y:S01]  /*0c10*/  FADD.FTZ R81, R81, R137 ;  /* 0x0000008951517221 */ /* 0x000fe20000010000 */
[----:B------:R-:W-:Y:S01]  /*0c20*/  SHF.L.U32 R133, R133, 0x10, RZ ;  /* 0x0000001085857819 */ /* 0x000fe200000006ff */
[----:B------:R-:W-:Y:S01]  /*0c30*/  FFMA.FTZ R41, R124, R137, R41 ;  /* 0x000000897c297223 */ /* 0x000fe20000010029 */
[----:B------:R-:W-:Y:S01]  /*0c40*/  SHF.L.U32 R126, R65, 0x10, RZ ;  /* 0x00000010417e7819 */ /* 0x000fe200000006ff */
[-C--:B------:R-:W-:Y:S01]  /*0c50*/  FMUL.FTZ R120, R146, R141.reuse ;  /* 0x0000008d92787220 */ /* 0x080fe20000410000 */
[----:B------:R-:W-:Y:S01]  /*0c60*/  FFMA.FTZ R84, R127, R141, R84 ;  /* 0x0000008d7f547223 */ /* 0x000fe20000010054 */
[--C-:B------:R-:W-:Y:S01]  /*0c70*/  FADD.FTZ R52, R52, R141.reuse ;  /* 0x0000008d34347221 */ /* 0x100fe20000010000 */
[----:B------:R-:W-:Y:S01]  /*0c80*/  FMUL.FTZ R137, R122, UR30 ;  /* 0x0000001e7a897c20 */ /* 0x000fe20008410000 */
[----:B------:R-:W-:Y:S01]  /*0c90*/  PRMT R141, R64, 0x7632, R141 ;  /* 0x00007632408d7816 */ /* 0x000fe2000000008d */
[----:B------:R-:W-:Y:S01]  /*0ca0*/  FADD.FTZ R121, -R136, R121 ;  /* 0x0000007988797221 */ /* 0x000fe20000010100 */
[----:B------:R-:W-:Y:S01]  /*0cb0*/  FADD.FTZ R83, R83, R148 ;  /* 0x0000009453537221 */ /* 0x000fe20000010000 */
[----:B------:R-:W-:Y:S01]  /*0cc0*/  FFMA.FTZ R43, R10, R148, R43 ;  /* 0x000000940a2b7223 */ /* 0x000fe2000001002b */
[-C--:B------:R-:W-:Y:S01]  /*0cd0*/  FMUL.FTZ R122, R126, R133.reuse ;  /* 0x000000857e7a7220 */ /* 0x080fe20000410000 */
[----:B------:R-:W-:Y:S01]  /*0ce0*/  FFMA.FTZ R86, R137, R133, R86 ;  /* 0x0000008589567223 */ /* 0x000fe20000010056 */
[----:B------:R-:W-:Y:S01]  /*0cf0*/  FADD.FTZ R54, R54, R133 ;  /* 0x0000008536367221 */ /* 0x000fe20000010000 */
[----:B------:R-:W-:Y:S01]  /*0d00*/  PRMT R148, R65, 0x7632, R148 ;  /* 0x0000763241947816 */ /* 0x000fe20000000094 */
[----:B------:R-:W-:Y:S01]  /*0d10*/  FMUL.FTZ R126, R121, UR30 ;  /* 0x0000001e797e7c20 */ /* 0x000fe20008410000 */
[----:B------:R-:W-:-:S02]  /*0d20*/  SHF.L.U32 R133, R141, 0x10, RZ ;  /* 0x000000108d857819 */ /* 0x000fc400000006ff */
[----:B------:R-:W-:Y:S01]  /*0d30*/  SHF.L.U32 R146, R123, 0x10, RZ ;  /* 0x000000107b927819 */ /* 0x000fe200000006ff */
[----:B------:R-:W-:Y:S01]  /*0d40*/  FADD.FTZ R128, -R136, R128 ;  /* 0x0000008088807221 */ /* 0x000fe20000010100 */
[----:B------:R-:W-:Y:S01]  /*0d50*/  SHF.L.U32 R123, R148, 0x10, RZ ;  /* 0x00000010947b7819 */ /* 0x000fe200000006ff */
[----:B------:R-:W-:Y:S01]  /*0d60*/  FMUL.FTZ R138, R138, UR30 ;  /* 0x0000001e8a8a7c20 */ /* 0x000fe20008410000 */
[----:B------:R-:W-:Y:S01]  /*0d70*/  SHF.L.U32 R132, R132, 0x10, RZ ;  /* 0x0000001084847819 */ /* 0x000fe200000006ff */
[-C--:B------:R-:W-:Y:S01]  /*0d80*/  FMUL.FTZ R121, R133, R146.reuse ;  /* 0x0000009285797220 */ /* 0x080fe20000410000 */
[----:B------:R-:W-:Y:S01]  /*0d90*/  FFMA.FTZ R85, R126, R146, R85 ;  /* 0x000000927e557223 */ /* 0x000fe20000010055 */
[----:B------:R-:W-:Y:S01]  /*0da0*/  FADD.FTZ R53, R53, R146 ;  /* 0x0000009235357221 */ /* 0x000fe20000010000 */
[----:B------:R-:W-:Y:S01]  /*0db0*/  SHF.L.U32 R143, R134, 0x10, RZ ;  /* 0x00000010868f7819 */ /* 0x000fe200000006ff */
[----:B------:R-:W-:Y:S01]  /*0dc0*/  FADD.FTZ R130, -R136, R130 ;  /* 0x0000008288827221 */ /* 0x000fe20000010100 */
[----:B------:R-:W-:Y:S01]  /*0dd0*/  SHF.L.U32 R146, R66, 0x10, RZ ;  /* 0x0000001042927819 */ /* 0x000fe200000006ff */
[----:B------:R-:W-:Y:S01]  /*0de0*/  FMUL.FTZ R133, R128, UR30 ;  /* 0x0000001e80857c20 */ /* 0x000fe20008410000 */
[----:B------:R-:W-:Y:S01]  /*0df0*/  PRMT R140, R134, 0x7632, R140 ;  /* 0x00007632868c7816 */ /* 0x000fe2000000008c */
[-C--:B------:R-:W-:Y:S01]  /*0e00*/  FMUL.FTZ R123, R123, R132.reuse ;  /* 0x000000847b7b7220 */ /* 0x080fe20000410000 */
[----:B------:R-:W-:Y:S01]  /*0e10*/  PRMT R134, R135, 0x7632, R134 ;  /* 0x0000763287867816 */ /* 0x000fe20000000086 */
[----:B------:R-:W-:Y:S01]  /*0e20*/  FFMA.FTZ R87, R138, R132, R87 ;  /* 0x000000848a577223 */ /* 0x000fe20000010057 */
[----:B------:R-:W-:Y:S01]  /*0e30*/  FADD.FTZ R55, R55, R132 ;  /* 0x0000008437377221 */ /* 0x000fe20000010000 */
[----:B------:R-:W-:Y:S01]  /*0e40*/  SHF.L.U32 R135, R135, 0x10, RZ ;  /* 0x0000001087877819 */ /* 0x000fe200000006ff */
[-C--:B------:R-:W-:Y:S01]  /*0e50*/  FMUL.FTZ R128, R146, R143.reuse ;  /* 0x0000008f92807220 */ /* 0x080fe20000410000 */
[----:B------:R-:W-:Y:S01]  /*0e60*/  SHF.L.U32 R132, R67, 0x10, RZ ;  /* 0x0000001043847819 */ /* 0x000fe200000006ff */
[--C-:B------:R-:W-:Y:S01]  /*0e70*/  FADD.FTZ R88, R88, R143.reuse ;  /* 0x0000008f58587221 */ /* 0x100fe20000010000 */
[----:B------:R-:W-:Y:S01]  /*0e80*/  FFMA.FTZ R48, R133, R143, R48 ;  /* 0x0000008f85307223 */ /* 0x000fe20000010030 */
[----:B------:R-:W-:Y:S01]  /*0e90*/  FMUL.FTZ R141, R130, UR30 ;  /* 0x0000001e828d7c20 */ /* 0x000fe20008410000 */
[----:B------:R-:W-:-:S02]  /*0ea0*/  PRMT R143, R66, 0x7632, R143 ;  /* 0x00007632428f7816 */ /* 0x000fc4000000008f */
[----:B------:R-:W-:Y:S01]  /*0eb0*/  PRMT R146, R67, 0x7632, R146 ;  /* 0x0000763243927816 */ /* 0x000fe20000000092 */
[----:B------:R-:W-:Y:S01]  /*0ec0*/  FADD.FTZ R131, -R136, R131 ;  /* 0x0000008388837221 */ /* 0x000fe20000010100 */
[-C--:B------:R-:W-:Y:S01]  /*0ed0*/  FMUL.FTZ R130, R132, R135.reuse ;  /* 0x0000008784827220 */ /* 0x080fe20000410000 */
[----:B------:R-:W-:Y:S01]  /*0ee0*/  FADD.FTZ R90, R90, R135 ;  /* 0x000000875a5a7221 */ /* 0x000fe20000010000 */
[----:B------:R-:W-:Y:S01]  /*0ef0*/  FFMA.FTZ R50, R141, R135, R50 ;  /* 0x000000878d327223 */ /* 0x000fe20000010032 */
[----:B------:R-:W-:Y:S01]  /*0f00*/  SHF.L.U32 R135, R143, 0x10, RZ ;  /* 0x000000108f877819 */ /* 0x000fe200000006ff */
[----:B------:R-:W-:Y:S01]  /*0f10*/  FADD.FTZ R129, -R136, R129 ;  /* 0x0000008188817221 */ /* 0x000fe20000010100 */
[----:B------:R-:W-:Y:S02]  /*0f20*/  SHF.L.U32 R143, R146, 0x10, RZ ;  /* 0x00000010928f7819 */ /* 0x000fe400000006ff */
[----:B------:R-:W-:Y:S01]  /*0f30*/  SHF.L.U32 R146, R134, 0x10, RZ ;  /* 0x0000001086927819 */ /* 0x000fe200000006ff */
[----:B------:R-:W-:Y:S01]  /*0f40*/  FMUL.FTZ R134, R131, UR30 ;  /* 0x0000001e83867c20 */ /* 0x000fe20008410000 */
[----:B----4-:R-:W-:Y:S01]  /*0f50*/  FADD.FTZ R112, -R136, R112 ;  /* 0x0000007088707221 */ /* 0x010fe20000010100 */
[----:B------:R-:W-:Y:S01]  /*0f60*/  SHF.L.U32 R140, R140, 0x10, RZ ;  /* 0x000000108c8c7819 */ /* 0x000fe200000006ff */
[----:B------:R-:W-:Y:S01]  /*0f70*/  FMUL.FTZ R132, R129, UR30 ;  /* 0x0000001e81847c20 */ /* 0x000fe20008410000 */
[-C--:B------:R-:W-:Y:S01]  /*0f80*/  FMUL.FTZ R129, R143, R146.reuse ;  /* 0x000000928f817220 */ /* 0x080fe20000410000 */
[----:B------:R-:W-:Y:S01]  /*0f90*/  FADD.FTZ R91, R91, R146 ;  /* 0x000000925b5b7221 */ /* 0x000fe20000010000 */
[----:B------:R-:W-:Y:S01]  /*0fa0*/  FFMA.FTZ R51, R134, R146, R51 ;  /* 0x0000009286337223 */ /* 0x000fe20000010033 */
[----:B------:R-:W-:Y:S01]  /*0fb0*/  FFMA.FTZ R153, R3, R144, RZ ;  /* 0x0000009003997223 */ /* 0x000fe200000100ff */
[----:B------:R-:W-:Y:S01]  /*0fc0*/  FADD.FTZ R146, RZ, R144 ;  /* 0x00000090ff927221 */ /* 0x000fe20000010000 */
[----:B------:R-:W-:Y:S01]  /*0fd0*/  FMUL.FTZ R143, R112, UR30 ;  /* 0x0000001e708f7c20 */ /* 0x000fe20008410000 */
[-C--:B------:R-:W-:Y:S01]  /*0fe0*/  FMUL.FTZ R131, R135, R140.reuse ;  /* 0x0000008c87837220 */ /* 0x080fe20000410000 */
[----:B------:R-:W-:Y:S01]  /*0ff0*/  FADD.FTZ R89, R89, R140 ;  /* 0x0000008c59597221 */ /* 0x000fe20000010000 */
[----:B------:R-:W-:Y:S01]  /*1000*/  FFMA.FTZ R49, R132, R140, R49 ;  /* 0x0000008c84317223 */ /* 0x000fe20000010031 */
[----:B------:R-:W-:Y:S01]  /*1010*/  FFMA.FTZ R112, R2, R149, R153 ;  /* 0x0000009502707223 */ /* 0x000fe20000010099 */
[----:B------:R-:W-:Y:S01]  /*1020*/  SHF.L.U32 R145, R108, 0x10, RZ ;  /* 0x000000106c917819 */ /* 0x000fe200000006ff */
[----:B------:R-:W-:Y:S01]  /*1030*/  FADD.FTZ R155, R149, R146 ;  /* 0x00000092959b7221 */ /* 0x000fe20000010000 */
[----:B------:R-:W-:Y:S01]  /*1040*/  SHF.L.U32 R140, R60, 0x10, RZ ;  /* 0x000000103c8c7819 */ /* 0x000fe200000006ff */
        /* <DEDUP_REMOVED lines=8> */
[----:B------:R-:W-:Y:S01]  /*10d0*/  FFMA.FTZ R153, R7, R0, R112 ;  /* 0x0000000007997223 */ /* 0x000fe20000010070 */
[C---:B------:R-:W-:Y:S01]  /*10e0*/  PRMT R108, R109.reuse, 0x7632, R108 ;  /* 0x000076326d6c7816 */ /* 0x040fe2000000006c */
[----:B------:R-:W-:Y:S01]  /*10f0*/  FADD.FTZ R146, R0, R155 ;  /* 0x0000009b00927221 */ /* 0x000fe20000010000 */
[----:B------:R-:W-:Y:S01]  /*1100*/  SHF.L.U32 R109, R109, 0x10, RZ ;  /* 0x000000106d6d7819 */ /* 0x000fe200000006ff */
[-C--:B------:R-:W-:Y:S01]  /*1110*/  FMUL.FTZ R135, R140, R145.reuse ;  /* 0x000000918c877220 */ /* 0x080fe20000410000 */
[----:B------:R-:W-:Y:S01]  /*1120*/  SHF.L.U32 R148, R61, 0x10, RZ ;  /* 0x000000103d947819 */ /* 0x000fe200000006ff */
[----:B------:R-:W-:Y:S01]  /*1130*/  FFMA.FTZ R100, R143, R145, R100 ;  /* 0x000000918f647223 */ /* 0x000fe20000010064 */
[----:B------:R-:W-:Y:S01]  /*1140*/  FADD.FTZ R96, R96, R145 ;  /* 0x0000009160607221 */ /* 0x000fe20000010000 */
[----:B------:R-:W-:Y:S01]  /*1150*/  FMUL.FTZ R145, R114, UR30 ;  /* 0x0000001e72917c20 */ /* 0x000fe20008410000 */
[----:B------:R-:W-:Y:S01]  /*1160*/  FFMA.FTZ R112, R6, R9, R153 ;  /* 0x0000000906707223 */ /* 0x000fe20000010099 */
[----:B------:R-:W-:Y:S01]  /*1170*/  FADD.FTZ R153, R9, R146 ;  /* 0x0000009209997221 */ /* 0x000fe20000010000 */
[-C--:B------:R-:W-:Y:S01]  /*1180*/  FMUL.FTZ R140, R148, R109.reuse ;  /* 0x0000006d948c7220 */ /* 0x080fe20000410000 */
[----:B------:R-:W-:Y:S01]  /*1190*/  FFMA.FTZ R102, R145, R109, R102 ;  /* 0x0000006d91667223 */ /* 0x000fe20000010066 */
[----:B------:R-:W-:Y:S01]  /*11a0*/  FADD.FTZ R98, R98, R109 ;  /* 0x0000006d62627221 */ /* 0x000fe20000010000 */
[----:B------:R-:W-:Y:S01]  /*11b0*/  FFMA.FTZ R109, R151, R4, R112 ;  /* 0x00000004976d7223 */ /* 0x000fe20000010070 */
[----:B------:R-:W-:-:S03]  /*11c0*/  FADD.FTZ R114, R4, R153 ;  /* 0x0000009904727221 */ /* 0x000fc60000010000 */
[----:B------:R-:W-:Y:S01]  /*11d0*/  FFMA.FTZ R112, R124, R11, R109 ;  /* 0x0000000b7c707223 */ /* 0x000fe2000001006d */
[----:B------:R-:W-:Y:S01]  /*11e0*/  FADD.FTZ R155, R11, R114 ;  /* 0x000000720b9b7221 */ /* 0x000fe20000010000 */
[----:B------:R-:W-:Y:S02]  /*11f0*/  SHF.L.U32 R147, R110, 0x10, RZ ;  /* 0x000000106e937819 */ /* 0x000fe400000006ff */
[----:B------:R-:W-:Y:S01]  /*1200*/  FFMA.FTZ R109, R139, R8, R112 ;  /* 0x000000088b6d7223 */ /* 0x000fe20000010070 */
[----:B------:R-:W-:Y:S01]  /*1210*/  FADD.FTZ R114, R8, R155 ;  /* 0x0000009b08727221 */ /* 0x000fe20000010000 */
[----:B------:R-:W-:Y:S01]  /*1220*/  SHF.L.U32 R146, R62, 0x10, RZ ;  /* 0x000000103e927819 */ /* 0x000fe200000006ff */
[----:B------:R-:W-:Y:S01]  /*1230*/  FMUL.FTZ R153, R116, UR30 ;  /* 0x0000001e74997c20 */ /* 0x000fe20008410000 */
[----:B------:R-:W-:Y:S01]  /*1240*/  FFMA.FTZ R112, R10, R125, R109 ;  /* 0x0000007d0a707223 */ /* 0x000fe2000001006d */
[----:B------:R-:W-:Y:S01]  /*1250*/  PRMT R142, R110, 0x7632, R142 ;  /* 0x000076326e8e7816 */ /* 0x000fe2000000008e */
[----:B------:R-:W-:Y:S01]  /*1260*/  FADD.FTZ R155, R125, R114 ;  /* 0x000000727d9b7221 */ /* 0x000fe20000010000 */
[C---:B------:R-:W-:Y:S01]  /*1270*/  PRMT R110, R111.reuse, 0x7632, R110 ;  /* 0x000076326f6e7816 */ /* 0x040fe2000000006e */
[-C--:B------:R-:W-:Y:S01]  /*1280*/  FMUL.FTZ R116, R146, R147.reuse ;  /* 0x0000009392747220 */ /* 0x080fe20000410000 */
[----:B------:R-:W-:Y:S01]  /*1290*/  SHF.L.U32 R111, R111, 0x10, RZ ;  /* 0x000000106f6f7819 */ /* 0x000fe200000006ff */
[----:B------:R-:W-:Y:S01]  /*12a0*/  FFMA.FTZ R44, R153, R147, R44 ;  /* 0x00000093992c7223 */ /* 0x000fe2000001002c */
[----:B------:R-:W-:Y:S01]  /*12b0*/  SHF.L.U32 R148, R63, 0x10, RZ ;  /* 0x000000103f947819 */ /* 0x000fe200000006ff */
        /* <DEDUP_REMOVED lines=10> */
[----:B------:R-:W-:-:S03]  /*1360*/  FADD.FTZ R114, R122, R111 ;  /* 0x0000006f7a727221 */ /* 0x000fc60000010000 */
[----:B------:R-:W-:Y:S01]  /*1370*/  FFMA.FTZ R112, R138, R123, R109 ;  /* 0x0000007b8a707223 */ /* 0x000fe2000001006d */
[----:B------:R-:W-:-:S03]  /*1380*/  FADD.FTZ R111, R123, R114 ;  /* 0x000000727b6f7221 */ /* 0x000fc60000010000 */
[----:B------:R-:W-:Y:S01]  /*1390*/  FFMA.FTZ R109, R133, R128, R112 ;  /* 0x00000080856d7223 */ /* 0x000fe20000010070 */
[----:B------:R-:W-:Y:S01]  /*13a0*/  FADD.FTZ R112, R128, R111 ;  /* 0x0000006f80707221 */ /* 0x000fe20000010000 */
[----:B------:R-:W-:Y:S02]  /*13b0*/  SHF.L.U32 R148, R108, 0x10, RZ ;  /* 0x000000106c947819 */ /* 0x000fe400000006ff */
[----:B------:R-:W-:Y:S01]  /*13c0*/  FFMA.FTZ R108, R132, R131, R109 ;  /* 0x00000083846c7223 */ /* 0x000fe2000001006d */
[----:B------:R-:W-:Y:S01]  /*13d0*/  FADD.FTZ R111, R131, R112 ;  /* 0x00000070836f7221 */ /* 0x000fe20000010000 */
[----:B------:R-:W-:Y:S02]  /*13e0*/  PRMT R155, R60, 0x7632, R155 ;  /* 0x000076323c9b7816 */ /* 0x000fe4000000009b */
[----:B------:R-:W-:Y:S01]  /*13f0*/  FFMA.FTZ R109, R141, R130, R108 ;  /* 0x000000828d6d7223 */ /* 0x000fe2000001006c */
[----:B------:R-:W-:Y:S01]  /*1400*/  FADD.FTZ R108, R130, R111 ;  /* 0x0000006f826c7221 */ /* 0x000fe20000010000 */
[----:B------:R-:W-:-:S02]  /*1410*/  SHF.L.U32 R155, R155, 0x10, RZ ;  /* 0x000000109b9b7819 */ /* 0x000fc400000006ff */
[----:B------:R-:W-:Y:S01]  /*1420*/  SHF.L.U32 R114, R136, 0x10, RZ ;  /* 0x0000001088727819 */ /* 0x000fe200000006ff */
[----:B------:R-:W-:Y:S01]  /*1430*/  FFMA.FTZ R112, R134, R129, R109 ;  /* 0x0000008186707223 */ /* 0x000fe2000001006d */
[----:B------:R-:W-:Y:S01]  /*1440*/  FADD.FTZ R108, R129, R108 ;  /* 0x0000006c816c7221 */ /* 0x000fe20000010000 */
[----:B------:R-:W-:Y:S02]  /*1450*/  FMUL.FTZ R136, R113, UR30 ;  /* 0x0000001e71887c20 */ /* 0x000fe40008410000 */
[----:B------:R-:W-:Y:S01]  /*1460*/  FMUL.FTZ R155, R155, R114 ;  /* 0x000000729b9b7220 */ /* 0x000fe20000410000 */
[----:B------:R-:W-:Y:S01]  /*1470*/  FFMA.FTZ R109, R143, R135, R112 ;  /* 0x000000878f6d7223 */ /* 0x000fe20000010070 */
[----:B------:R-:W-:-:S03]  /*1480*/  FADD.FTZ R108, R135, R108 ;  /* 0x0000006c876c7221 */ /* 0x000fc60000010000 */
[----:B------:R-:W-:Y:S01]  /*1490*/  FFMA.FTZ R112, R136, R155, R109 ;  /* 0x0000009b88707223 */ /* 0x000fe2000001006d */
[----:B------:R-:W-:Y:S01]  /*14a0*/  FADD.FTZ R109, R108, R155 ;  /* 0x0000009b6c6d7221 */ /* 0x000fe20000010000 */
[----:B------:R-:W-:Y:S01]  /*14b0*/  PRMT R113, R62, 0x7632, R113 ;  /* 0x000076323e717816 */ /* 0x000fe20000000071 */
[----:B------:R-:W-:Y:S01]  /*14c0*/  FMUL.FTZ R146, R115, UR30 ;  /* 0x0000001e73927c20 */ /* 0x000fe20008410000 */
[----:B------:R-:W-:Y:S01]  /*14d0*/  FMUL.FTZ R157, R157, R148 ;  /* 0x000000949d9d7220 */ /* 0x000fe20000410000 */
[----:B------:R-:W-:Y:S01]  /*14e0*/  FFMA.FTZ R111, R145, R140, R112 ;  /* 0x0000008c916f7223 */ /* 0x000fe20000010070 */
[----:B------:R-:W-:Y:S01]  /*14f0*/  FADD.FTZ R108, R109, R140 ;  /* 0x0000008c6d6c7221 */ /* 0x000fe20000010000 */
[----:B------:R-:W-:Y:S01]  /*1500*/  FFMA.FTZ R101, R136, R114, R101 ;  /* 0x0000007288657223 */ /* 0x000fe20000010065 */
[----:B------:R-:W-:Y:S01]  /*1510*/  FADD.FTZ R97, R97, R114 ;  /* 0x0000007261617221 */ /* 0x000fe20000010000 */
[----:B------:R-:W-:Y:S01]  /*1520*/  SHF.L.U32 R113, R113, 0x10, RZ ;  /* 0x0000001071717819 */ /* 0x000fe200000006ff */
[----:B------:R-:W-:Y:S01]  /*1530*/  FFMA.FTZ R112, R146, R157, R111 ;  /* 0x0000009d92707223 */ /* 0x000fe2000001006f */
[----:B------:R-:W-:Y:S01]  /*1540*/  SHF.L.U32 R114, R142, 0x10, RZ ;  /* 0x000000108e727819 */ /* 0x000fe200000006ff */
[----:B------:R-:W-:Y:S01]  /*1550*/  FADD.FTZ R109, R108, R157 ;  /* 0x0000009d6c6d7221 */ /* 0x000fe20000010000 */
[----:B------:R-:W-:Y:S01]  /*1560*/  FMUL.FTZ R142, R117, UR30 ;  /* 0x0000001e758e7c20 */ /* 0x000fe20008410000 */
[----:B------:R-:W-:-:S02]  /*1570*/  FFMA.FTZ R112, R153, R116, R112 ;  /* 0x0000007499707223 */ /* 0x000fc40000010070 */
[----:B------:R-:W-:Y:S01]  /*1580*/  FMUL.FTZ R117, R113, R114 ;  /* 0x0000007271757220 */ /* 0x000fe20000410000 */
[----:B------:R-:W-:Y:S01]  /*1590*/  FADD.FTZ R108, R109, R116 ;  /* 0x000000746d6c7221 */ /* 0x000fe20000010000 */
[----:B------:R-:W-:Y:S02]  /*15a0*/  SHF.L.U32 R110, R110, 0x10, RZ ;  /* 0x000000106e6e7819 */ /* 0x000fe400000006ff */
[----:B------:R-:W-:Y:S01]  /*15b0*/  FFMA.FTZ R112, R142, R117, R112 ;  /* 0x000000758e707223 */ /* 0x000fe20000010070 */
[----:B------:R-:W-:Y:S01]  /*15c0*/  FADD.FTZ R109, R108, R117 ;  /* 0x000000756c6d7221 */ /* 0x000fe20000010000 */
[----:B------:R-:W-:Y:S01]  /*15d0*/  FFMA.FTZ R103, R146, R148, R103 ;  /* 0x0000009492677223 */ /* 0x000fe20000010067 */
[----:B------:R-:W-:Y:S01]  /*15e0*/  FADD.FTZ R99, R99, R148 ;  /* 0x0000009463637221 */ /* 0x000fe20000010000 */
[----:B------:R-:W-:Y:S01]  /*15f0*/  FFMA.FTZ R45, R142, R114, R45 ;  /* 0x000000728e2d7223 */ /* 0x000fe2000001002d */
[----:B------:R-:W-:Y:S01]  /*1600*/  FADD.FTZ R105, R105, R114 ;  /* 0x0000007269697221 */ /* 0x000fe20000010000 */
[----:B------:R-:W-:Y:S01]  /*1610*/  FMUL.FTZ R148, R119, UR30 ;  /* 0x0000001e77947c20 */ /* 0x000fe20008410000 */
[----:B------:R-:W-:Y:S01]  /*1620*/  FMUL.FTZ R159, R159, R110 ;  /* 0x0000006e9f9f7220 */ /* 0x000fe20000410000 */
[----:B------:R-:W-:Y:S01]  /*1630*/  FFMA.FTZ R112, R147, R118, R112 ;  /* 0x0000007693707223 */ /* 0x000fe20000010070 */
[----:B------:R-:W-:Y:S01]  /*1640*/  FADD.FTZ R114, R109, R118 ;  /* 0x000000766d727221 */ /* 0x000fe20000010000 */
[C---:B------:R-:W-:Y:S01]  /*1650*/  FFMA.FTZ R47, R148.reuse, R110, R47 ;  /* 0x0000006e942f7223 */ /* 0x040fe2000001002f */
[----:B------:R-:W-:Y:S01]  /*1660*/  FADD.FTZ R107, R107, R110 ;  /* 0x0000006e6b6b7221 */ /* 0x000fe20000010000 */
[----:B------:R-:W-:Y:S01]  /*1670*/  FFMA.FTZ R115, R148, R159, R112 ;  /* 0x0000009f94737223 */ /* 0x000fe20000010070 */
[----:B------:R-:W-:Y:S01]  /*1680*/  FADD.FTZ R114, R114, R159 ;  /* 0x0000009f72727221 */ /* 0x000fe20000010000 */
[----:B------:R-:W-:Y:S06]  /*1690*/  BRA `(.L_x_3118) ;  /* 0x0000000000547947 */ /* 0x000fec0003800000 */
.L_x_3117:
[----:B------:R-:W-:-:S04]  /*16a0*/  ISETP.NE.U32.AND P0, PT, RZ, UR4, PT ;  /* 0x00000004ff007c0c */ /* 0x000fc8000bf05070 */
[----:B------:R-:W-:-:S13]  /*16b0*/  ISETP.NE.AND.EX P0, PT, RZ, UR5, PT, P0 ;  /* 0x00000005ff007c0c */ /* 0x000fda000bf05300 */
[----:B------:R-:W-:Y:S05]  /*16c0*/  @!P0 BRA `(.L_x_3118) ;  /* 0x0000000000488947 */ /* 0x000fea0003800000 */
[----:B------:R-:W0:Y:S01]  /*16d0*/  S2R R12, SR_TID.X ;  /* 0x00000000000c7919 */ /* 0x000e220000002100 */
[----:B------:R-:W-:Y:S01]  /*16e0*/  UIMAD UR9, UR8, UR27, URZ ;  /* 0x0000001b080972a4 */ /* 0x000fe2000f8e02ff */
[----:B------:R-:W2:Y:S03]  /*16f0*/  LDC.64 R108, c[0x0][0x438] ;  /* 0x00010e00ff6c7b82 */ /* 0x000ea60000000a00 */
[----:B------:R-:W-:-:S04]  /*1700*/  USHF.R.S32.HI UR10, URZ, 0x1f, UR9 ;  /* 0x0000001fff0a7899 */ /* 0x000fc80008011409 */
[----:B------:R-:W-:-:S06]  /*1710*/  ULEA.HI UR10, UR10, UR9, URZ, 0x3 ;  /* 0x000000090a0a7291 */ /* 0x000fcc000f8f18ff */
[----:B------:R-:W-:-:S04]  /*1720*/  MOV R113, UR10 ;  /* 0x0000000a00717c02 */ /* 0x000fc80008000f00 */
[----:B0-----:R-:W-:-:S04]  /*1730*/  LEA.HI.SX32 R113, R113, R12, 0x1d ;  /* 0x0000000c71717211 */ /* 0x001fc800078feaff */
[C---:B------:R-:W-:Y:S02]  /*1740*/  IADD3 R111, PT, PT, R113.reuse, 0x80, RZ ;  /* 0x00000080716f7810 */ /* 0x040fe40007ffe0ff */
[C---:B------:R-:W-:Y:S01]  /*1750*/  IADD3 R13, PT, PT, R113.reuse, 0x100, RZ ;  /* 0x00000100710d7810 */ /* 0x040fe20007ffe0ff */
[----:B--2---:R-:W-:-:S04]  /*1760*/  IMAD.WIDE.U32 R112, R113, 0x20, R108 ;  /* 0x0000002071707825 */ /* 0x004fc800078e006c */
[--C-:B------:R-:W-:Y:S01]  /*1770*/  IMAD.WIDE.U32 R110, R111, 0x20, R108.reuse ;  /* 0x000000206f6e7825 */ /* 0x100fe200078e006c */
[----:B------:R0:W5:Y:S03]  /*1780*/  LDG.E.128 R32, desc[UR14][R112.64] ;  /* 0x0000000e70207981 */ /* 0x000166000c1e1d00 */
[----:B------:R-:W-:Y:S01]  /*1790*/  IMAD.WIDE.U32 R108, R13, 0x20, R108 ;  /* 0x000000200d6c7825 */ /* 0x000fe200078e006c */
[----:B------:R0:W5:Y:S04]  /*17a0*/  LDG.E.128 R28, desc[UR14][R112.64+0x10] ;  /* 0x0000100e701c7981 */ /* 0x000168000c1e1d00 */
[----:B------:R0:W5:Y:S04]  /*17b0*/  LDG.E.128 R24, desc[UR14][R110.64] ;  /* 0x0000000e6e187981 */ /* 0x000168000c1e1d00 */
[----:B------:R0:W5:Y:S04]  /*17c0*/  LDG.E.128 R20, desc[UR14][R110.64+0x10] ;  /* 0x0000100e6e147981 */ /* 0x000168000c1e1d00 */
[----:B------:R0:W5:Y:S04]  /*17d0*/  LDG.E.128 R16, desc[UR14][R108.64] ;  /* 0x0000000e6c107981 */ /* 0x000168000c1e1d00 */
[----:B------:R0:W5:Y:S02]  /*17e0*/  LDG.E.128 R12, desc[UR14][R108.64+0x10] ;  /* 0x0000100e6c0c7981 */ /* 0x000164000c1e1d00 */
.L_x_3118:
[----:B0-----:R-:W0:Y:S01]  /*17f0*/  SHFL.DOWN PT, R109, R114, 0x10, 0x1f ;  /* 0x0a001f00726d7f89 */ /* 0x001e2200000e0000 */
[----:B------:R-:W-:Y:S03]  /*1800*/  BSSY.RECONVERGENT B0, `(.L_x_3119) ;  /* 0x000001f000007945 */ /* 0x000fe60003800200 */
[----:B------:R-:W2:Y:S01]  /*1810*/  SHFL.DOWN PT, R108, R115, 0x10, 0x1f ;  /* 0x0a001f00736c7f89 */ /* 0x000ea200000e0000 */
[----:B------:R-:W3:Y:S01]  /*1820*/  S2R R119, SR_TID.X ;  /* 0x0000000000777919 */ /* 0x000ee20000002100 */
[----:B0-----:R-:W-:Y:S01]  /*1830*/  FADD.FTZ R109, R109, R114 ;  /* 0x000000726d6d7221 */ /* 0x001fe20000010000 */
[----:B--2---:R-:W-:-:S04]  /*1840*/  FADD.FTZ R108, R108, R115 ;  /* 0x000000736c6c7221 */ /* 0x004fc80000010000 */
[----:B------:R-:W0:Y:S04]  /*1850*/  SHFL.DOWN PT, R110, R109, 0x8, 0x1f ;  /* 0x09001f006d6e7f89 */ /* 0x000e2800000e0000 */
[----:B------:R-:W2:Y:S01]  /*1860*/  SHFL.DOWN PT, R111, R108, 0x8, 0x1f ;  /* 0x09001f006c6f7f89 */ /* 0x000ea200000e0000 */
[----:B---3--:R-:W-:Y:S01]  /*1870*/  LOP3.LUT P1, RZ, R119, 0x1f, RZ, 0xc0, !PT ;  /* 0x0000001f77ff7812 */ /* 0x008fe2000782c0ff */
        /* <DEDUP_REMOVED lines=23> */
.L_x_3120:
[----:B-1----:R-:W-:Y:S05]  /*19f0*/  BSYNC.RECONVERGENT B0 ;  /* 0x0000000000007941 */ /* 0x002fea0003800200 */
.L_x_3119:
        /* <DEDUP_REMOVED lines=20> */
[----:B------:R-:W-:Y:S02]  /*1b40*/  @P2 SHF.R.S32.HI R108, RZ, 0x1f, R5 ;  /* 0x0000001fff6c2819 */ /* 0x000fe40000011405 */
[----:B------:R-:W-:Y:S01]  /*1b50*/  FADD.FTZ R150, R111, R150 ;  /* 0x000000966f967221 */ /* 0x000fe20000010000 */
[----:B------:R-:W-:Y:S01]  /*1b60*/  FADD.FTZ R109, R110, R109 ;  /* 0x0000006d6e6d7221 */ /* 0x000fe20000010000 */
[----:B------:R-:W-:-:S02]  /*1b70*/  SHF.R.S32.HI R111, RZ, 0x1f, R152 ;  /* 0x0000001fff6f7819 */ /* 0x000fc40000011498 */
[----:B-1----:R-:W-:Y:S01]  /*1b80*/  FADD.FTZ R150, R150, R113 ;  /* 0x0000007196967221 */ /* 0x002fe20000010000 */
[----:B------:R-:W-:Y:S01]  /*1b90*/  FADD.FTZ R109, R109, R112 ;  /* 0x000000706d6d7221 */ /* 0x000fe20000010000 */
[----:B------:R-:W-:Y:S02]  /*1ba0*/  LEA.HI R152, R111, R152, RZ, 0x3 ;  /* 0x000000986f987211 */ /* 0x000fe400078f18ff */
[----:B------:R-:W-:Y:S01]  /*1bb0*/  FADD.FTZ R115, R115, R150 ;  /* 0x0000009673737221 */ /* 0x000fe20000010000 */
[----:B------:R-:W-:Y:S01]  /*1bc0*/  FADD.FTZ R109, R114, R109 ;  /* 0x0000006d726d7221 */ /* 0x000fe20000010000 */
[----:B------:R-:W-:Y:S02]  /*1bd0*/  @P2 LEA.HI R108, R108, R5, RZ, 0x3 ;  /* 0x000000056c6c2211 */ /* 0x000fe400078f18ff */
[----:B------:R-:W-:Y:S01]  /*1be0*/  FMUL.FTZ R115, R115, UR28 ;  /* 0x0000001c73737c20 */ /* 0x000fe20008410000 */
[----:B------:R-:W-:Y:S01]  /*1bf0*/  FMUL.FTZ R112, R109, UR28 ;  /* 0x0000001c6d707c20 */ /* 0x000fe20008410000 */
[----:B------:R-:W-:-:S02]  /*1c00*/  MOV R5, RZ ;  /* 0x000000ff00057202 */ /* 0x000fc40000000f00 */
[-C--:B------:R-:W-:Y:S02]  /*1c10*/  @P2 LEA.HI.SX32 R5, R108, R119.reuse, 0x1d ;  /* 0x000000776c052211 */ /* 0x080fe400078feaff */
[----:B------:R-:W-:Y:S02]  /*1c20*/  R2UR UR9, R115 ;  /* 0x00000000730972ca */ /* 0x000fe400000e0000 */
[----:B------:R-:W-:Y:S02]  /*1c30*/  LEA.HI.SX32 R113, R152, R119, 0x1d ;  /* 0x0000007798717211 */ /* 0x000fe400078feaff */
[----:B------:R-:W-:Y:S01]  /*1c40*/  FSEL R112, R112, RZ, !P1 ;  /* 0x000000ff70707208 */ /* 0x000fe20004800000 */
[----:B------:R-:W-:Y:S10]  /*1c50*/  BRA.U UP0, `(.L_x_3121) ;  /* 0x0000000900c47547 */ /* 0x000ff4000b800000 */
        /* <DEDUP_REMOVED lines=12> */
.L_x_3123:
        /* <DEDUP_REMOVED lines=9> */
.L_x_3124:
        /* <DEDUP_REMOVED lines=9> */
.L_x_3125:
        /* <DEDUP_REMOVED lines=9> */
.L_x_3126:
        /* <DEDUP_REMOVED lines=9> */
.L_x_3127:
        /* <DEDUP_REMOVED lines=9> */
.L_x_3128:
        /* <DEDUP_REMOVED lines=9> */
.L_x_3129:
        /* <DEDUP_REMOVED lines=10> */
.L_x_3122:
        /* <DEDUP_REMOVED lines=21> */
[----:B------:R-:W-:Y:S01]  /*2270*/  FMUL.FTZ R92, R92, UR30 ;  /* 0x0000001e5c5c7c20 */ /* 0x000fe20008410000 */
[----:B------:R-:W-:Y:S01]  /*2280*/  FMUL.FTZ R95, R74, UR30 ;  /* 0x0000001e4a5f7c20 */ /* 0x000fe20008410000 */
[----:B------:R-:W-:Y:S01]  /*2290*/  FMUL.FTZ R108, R94, UR30 ;  /* 0x0000001e5e6c7c20 */ /* 0x000fe20008410000 */
[----:B------:R-:W-:Y:S01]  /*22a0*/  FMUL.FTZ R109, R109, UR30 ;  /* 0x0000001e6d6d7c20 */ /* 0x000fe20008410000 */
        /* <DEDUP_REMOVED lines=17> */
.L_x_3131:
        /* <DEDUP_REMOVED lines=9> */
.L_x_3132:
        /* <DEDUP_REMOVED lines=9> */
.L_x_3133:
        /* <DEDUP_REMOVED lines=9> */
.L_x_3134:
        /* <DEDUP_REMOVED lines=9> */
.L_x_3135:
        /* <DEDUP_REMOVED lines=9> */
.L_x_3136:
        /* <DEDUP_REMOVED lines=9> */
.L_x_3137:
[----:B------:R-:W-:Y:S05]  /*2720*/  @!P2 BRA `(.L_x_3130) ;  /* 0x000000080028a947 */ /* 0x000fea0003800000 */
[----:B------:R-:W-:-:S05]  /*2730*/  FMUL.FTZ R108, R75, UR29 ;  /* 0x0000001d4b6c7c20 */ /* 0x000fca0008410000 */
[----:B------:R-:W-:-:S04]  /*2740*/  F2FP.BF16.F32.PACK_AB R108, RZ, R108 ;  /* 0x0000006cff6c723e */ /* 0x000fc800000010ff */
[----:B------:R-:W-:Y:S01]  /*2750*/  PRMT R59, R59, 0x5410, R108 ;  /* 0x000054103b3b7816 */ /* 0x000fe2000000006c */
[----:B------:R-:W-:Y:S06]  /*2760*/  BRA `(.L_x_3130) ;  /* 0x0000000800187947 */ /* 0x000fec0003800000 */
.L_x_3121:
[----:B------:R-:W-:-:S04]  /*2770*/  UISETP.NE.U32.AND UP0, UPT, UR6, URZ, UPT ;  /* 0x000000ff0600728c */ /* 0x000fc8000bf05070 */
[----:B------:R-:W-:-:S09]  /*2780*/  UISETP.NE.AND.EX UP0, UPT, UR7, URZ, UPT, UP0 ;  /* 0x000000ff0700728c */ /* 0x000fd2000bf05300 */
[----:B------:R-:W-:Y:S05]  /*2790*/  BRA.U UP0, `(.L_x_3138) ;  /* 0x0000000500087547 */ /* 0x000fea000b800000 */
[----:B------:R-:W-:Y:S01]  /*27a0*/  PLOP3.LUT P1, PT, PT, PT, UP2, 0x80, 0x8 ;  /* 0x000000000008781c */ /* 0x000fe20003f2f028 */
[----:B------:R-:W0:Y:S01]  /*27b0*/  @P2 LDC R161, c[0x0][0x40c] ;  /* 0x00010300ffa12b82 */ /* 0x000e220000000800 */
[----:B------:R-:W-:Y:S02]  /*27c0*/  MOV R114, R32 ;  /* 0x0000002000727202 */ /* 0x000fe40000000f00 */
[----:B------:R-:W-:Y:S02]  /*27d0*/  MOV R115, R33 ;  /* 0x0000002100737202 */ /* 0x000fe40000000f00 */
[----:B------:R-:W-:Y:S02]  /*27e0*/  MOV R110, R34 ;  /* 0x00000022006e7202 */ /* 0x000fe40000000f00 */
[----:B------:R-:W-:Y:S01]  /*27f0*/  MOV R111, R35 ;  /* 0x00000023006f7202 */ /* 0x000fe20000000f00 */
[----:B------:R-:W1:Y:S04]  /*2800*/  @P2 LDC R154, c[0x0][0x40c] ;  /* 0x00010300ff9a2b82 */ /* 0x000e680000000800 */
[--C-:B------:R-:W-:Y:S01]  /*2810*/  @P1 FFMA.FTZ R109, R3, UR9, R112.reuse ;  /* 0x00000009036d1c23 */ /* 0x100fe20008010070 */
[----:B------:R-:W-:-:S03]  /*2820*/  @P1 FFMA.FTZ R108, R2, UR9, R112 ;  /* 0x00000009026c1c23 */ /* 0x000fc60008010070 */
[----:B------:R-:W-:Y:S01]  /*2830*/  @P1 FADD.FTZ R109, R144, -R109 ;  /* 0x8000006d906d1221 */ /* 0x000fe20000010000 */
[----:B------:R-:W-:Y:S01]  /*2840*/  @P1 FADD.FTZ R108, R149, -R108 ;  /* 0x8000006c956c1221 */ /* 0x000fe20000010000 */
[----:B------:R-:W2:Y:S02]  /*2850*/  @P2 LDC R156, c[0x0][0x40c] ;  /* 0x00010300ff9c2b82 */ /* 0x000ea40000000800 */
[----:B------:R-:W-:Y:S01]  /*2860*/  @P1 FFMA.FTZ R114, R109, UR30, R32 ;  /* 0x0000001e6d721c23 */ /* 0x000fe20008010020 */
[----:B------:R-:W-:Y:S01]  /*2870*/  @P1 FFMA.FTZ R115, R108, UR30, R33 ;  /* 0x0000001e6c731c23 */ /* 0x000fe20008010021 */
[--C-:B------:R-:W-:Y:S01]  /*2880*/  @P1 FFMA.FTZ R109, R7, UR9, R112.reuse ;  /* 0x00000009076d1c23 */ /* 0x100fe20008010070 */
[--C-:B------:R-:W-:Y:S01]  /*2890*/  @P1 FFMA.FTZ R108, R6, UR9, R112.reuse ;  /* 0x00000009066c1c23 */ /* 0x100fe20008010070 */
[----:B0-----:R-:W-:Y:S01]  /*28a0*/  @P2 FMUL.FTZ R152, R114, R161 ;  /* 0x000000a172982220 */ /* 0x001fe20000410000 */
[----:B------:R-:W-:Y:S01]  /*28b0*/  @P1 FFMA.FTZ R161, R139, UR9, R112 ;  /* 0x000000098ba11c23 */ /* 0x000fe20008010070 */
[----:B------:R-:W-:Y:S01]  /*28c0*/  @P1 FADD.FTZ R109, R0, -R109 ;  /* 0x8000006d006d1221 */ /* 0x000fe20000010000 */
[----:B------:R-:W-:Y:S01]  /*28d0*/  @P1 FADD.FTZ R108, R9, -R108 ;  /* 0x8000006c096c1221 */ /* 0x000fe20000010000 */
[----:B------:R-:W0:Y:S01]  /*28e0*/  @P2 LDC R114, c[0x0][0x40c] ;  /* 0x00010300ff722b82 */ /* 0x000e220000000800 */
[----:B------:R-:W-:Y:S01]  /*28f0*/  @P1 FADD.FTZ R165, R8, -R161 ;  /* 0x800000a108a51221 */ /* 0x000fe20000010000 */
[----:B------:R-:W-:Y:S01]  /*2900*/  @P1 FFMA.FTZ R110, R109, UR30, R34 ;  /* 0x0000001e6d6e1c23 */ /* 0x000fe20008010022 */
[----:B------:R-:W-:Y:S01]  /*2910*/  @P1 FFMA.FTZ R111, R108, UR30, R35 ;  /* 0x0000001e6c6f1c23 */ /* 0x000fe20008010023 */
[--C-:B------:R-:W-:Y:S01]  /*2920*/  @P1 FFMA.FTZ R109, R151, UR9, R112.reuse ;  /* 0x00000009976d1c23 */ /* 0x100fe20008010070 */
[----:B------:R-:W-:Y:S01]  /*2930*/  @P1 FFMA.FTZ R108, R124, UR9, R112 ;  /* 0x000000097c6c1c23 */ /* 0x000fe20008010070 */
[----:B-1----:R-:W-:Y:S01]  /*2940*/  @P2 FMUL.FTZ R154, R115, R154 ;  /* 0x0000009a739a2220 */ /* 0x002fe20000410000 */
[----:B------:R-:W-:Y:S01]  /*2950*/  MOV R161, R30 ;  /* 0x0000001e00a17202 */ /* 0x000fe20000000f00 */
[----:B------:R-:W-:Y:S01]  /*2960*/  @P1 FADD.FTZ R163, R4, -R109 ;  /* 0x8000006d04a31221 */ /* 0x000fe20000010000 */
[----:B------:R-:W-:Y:S01]  /*2970*/  @P1 FADD.FTZ R150, R11, -R108 ;  /* 0x8000006c0b961221 */ /* 0x000fe20000010000 */
[----:B------:R-:W-:Y:S01]  /*2980*/  MOV R109, R28 ;  /* 0x0000001c006d7202 */ /* 0x000fe20000000f00 */
[----:B------:R-:W1:Y:S01]  /*2990*/  @P2 LDC R115, c[0x0][0x40c] ;  /* 0x00010300ff732b82 */ /* 0x000e620000000800 */
[----:B------:R-:W-:Y:S01]  /*29a0*/  MOV R108, R29 ;  /* 0x0000001d006c7202 */ /* 0x000fe20000000f00 */
[----:B------:R-:W-:Y:S01]  /*29b0*/  @P1 FFMA.FTZ R109, R163, UR30, R28 ;  /* 0x0000001ea36d1c23 */ /* 0x000fe2000801001c */
[----:B------:R-:W-:Y:S01]  /*29c0*/  @P1 FFMA.FTZ R108, R150, UR30, R29 ;  /* 0x0000001e966c1c23 */ /* 0x000fe2000801001d */
[----:B------:R-:W-:Y:S01]  /*29d0*/  @P1 FFMA.FTZ R161, R165, UR30, R30 ;  /* 0x0000001ea5a11c23 */ /* 0x000fe2000801001e */
[----:B--2---:R-:W-:Y:S01]  /*29e0*/  @P2 FMUL.FTZ R111, R111, R156 ;  /* 0x0000009c6f6f2220 */ /* 0x004fe20000410000 */
[----:B------:R-:W-:-:S02]  /*29f0*/  @P2 F2FP.BF16.F32.PACK_AB R152, RZ, R152 ;  /* 0x00000098ff98223e */ /* 0x000fc400000010ff */
[----:B------:R-:W2:Y:S01]  /*2a00*/  @P2 LDC R163, c[0x0][0x40c] ;  /* 0x00010300ffa32b82 */ /* 0x000ea20000000800 */
[----:B------:R-:W-:Y:S02]  /*2a10*/  @P2 F2FP.BF16.F32.PACK_AB R154, RZ, R154 ;  /* 0x0000009aff9a223e */ /* 0x000fe400000010ff */
[----:B------:R-:W-:Y:S01]  /*2a20*/  @P2 PRMT R56, R152, 0x7610, R56 ;  /* 0x0000761098382816 */ /* 0x000fe20000000038 */
[----:B0-----:R-:W-:Y:S01]  /*2a30*/  @P2 FMUL.FTZ R114, R161, R114 ;  /* 0x00000072a1722220 */ /* 0x001fe20000410000 */
[----:B------:R-:W-:-:S03]  /*2a40*/  @P2 F2FP.BF16.F32.PACK_AB R111, RZ, R111 ;  /* 0x0000006fff6f223e */ /* 0x000fc600000010ff */
[----:B------:R-:W0:Y:S01]  /*2a50*/  @P2 LDC R150, c[0x0][0x40c] ;  /* 0x00010300ff962b82 */ /* 0x000e220000000800 */
[----:B------:R-:W-:Y:S02]  /*2a60*/  @P2 PRMT R56, R56, 0x5410, R154 ;  /* 0x0000541038382816 */ /* 0x000fe4000000009a */
[----:B------:R-:W-:-:S04]  /*2a70*/  @P2 F2FP.BF16.F32.PACK_AB R114, RZ, R114 ;  /* 0x00000072ff72223e */ /* 0x000fc800000010ff */
[----:B------:R-:W-:Y:S01]  /*2a80*/  @P2 PRMT R59, R114, 0x7610, R59 ;  /* 0x00007610723b2816 */ /* 0x000fe2000000003b */
[----:B-1----:R-:W-:-:S05]  /*2a90*/  @P2 FMUL.FTZ R115, R108, R115 ;  /* 0x000000736c732220 */ /* 0x002fca0000410000 */
[----:B------:R-:W-:Y:S01]  /*2aa0*/  @P2 F2FP.BF16.F32.PACK_AB R115, RZ, R115 ;  /* 0x00000073ff73223e */ /* 0x000fe200000010ff */
[----:B--2---:R-:W-:-:S05]  /*2ab0*/  @P2 FMUL.FTZ R110, R110, R163 ;  /* 0x000000a36e6e2220 */ /* 0x004fca0000410000 */
[----:B------:R-:W-:Y:S01]  /*2ac0*/  @P2 F2FP.BF16.F32.PACK_AB R110, RZ, R110 ;  /* 0x0000006eff6e223e */ /* 0x000fe200000010ff */
[----:B0-----:R-:W-:-:S03]  /*2ad0*/  @P2 FMUL.FTZ R150, R109, R150 ;  /* 0x000000966d962220 */ /* 0x001fc60000410000 */
[----:B------:R-:W-:Y:S02]  /*2ae0*/  @P2 PRMT R57, R110, 0x7610, R57 ;  /* 0x000076106e392816 */ /* 0x000fe40000000039 */
[----:B------:R-:W-:Y:S02]  /*2af0*/  @P2 F2FP.BF16.F32.PACK_AB R150, RZ, R150 ;  /* 0x00000096ff96223e */ /* 0x000fe400000010ff */
[----:B------:R-:W-:Y:S02]  /*2b00*/  @P2 PRMT R57, R57, 0x5410, R111 ;  /* 0x0000541039392816 */ /* 0x000fe4000000006f */
[----:B------:R-:W-:-:S04]  /*2b10*/  @P2 PRMT R58, R150, 0x7610, R58 ;  /* 0x00007610963a2816 */ /* 0x000fc8000000003a */
[----:B------:R-:W-:Y:S01]  /*2b20*/  @P2 PRMT R58, R58, 0x5410, R115 ;  /* 0x000054103a3a2816 */ /* 0x000fe20000000073 */
[----:B------:R-:W-:Y:S06]  /*2b30*/  @!P2 BRA `(.L_x_3130) ;  /* 0x000000040024a947 */ /* 0x000fec0003800000 */
[----:B------:R-:W-:Y:S01]  /*2b40*/  @P1 FFMA.FTZ R110, R10, UR9, R112 ;  /* 0x000000090a6e1c23 */ /* 0x000fe20008010070 */
[----:B------:R-:W-:-:S03]  /*2b50*/  MOV R108, R31 ;  /* 0x0000001f006c7202 */ /* 0x000fc60000000f00 */
[----:B------:R-:W-:-:S04]  /*2b60*/  @P1 FADD.FTZ R110, R125, -R110 ;  /* 0x8000006e7d6e1221 */ /* 0x000fc80000010000 */
[----:B------:R-:W-:-:S04]  /*2b70*/  @P1 FFMA.FTZ R108, R110, UR30, R31 ;  /* 0x0000001e6e6c1c23 */ /* 0x000fc8000801001f */
[----:B------:R-:W-:-:S05]  /*2b80*/  FMUL.FTZ R108, R108, UR29 ;  /* 0x0000001d6c6c7c20 */ /* 0x000fca0008410000 */
[----:B------:R-:W-:-:S04]  /*2b90*/  F2FP.BF16.F32.PACK_AB R108, RZ, R108 ;  /* 0x0000006cff6c723e */ /* 0x000fc800000010ff */
[----:B------:R-:W-:Y:S01]  /*2ba0*/  PRMT R59, R59, 0x5410, R108 ;  /* 0x000054103b3b7816 */ /* 0x000fe2000000006c */
[----:B------:R-:W-:Y:S06]  /*2bb0*/  BRA `(.L_x_3130) ;  /* 0x0000000400047947 */ /* 0x000fec0003800000 */
.L_x_3138:
[----:B------:R-:W-:Y:S01]  /*2bc0*/  PLOP3.LUT P1, PT, PT, PT, UP2, 0x80, 0x8 ;  /* 0x000000000008781c */ /* 0x000fe20003f2f028 */
[----:B------:R-:W0:Y:S01]  /*2bd0*/  @P2 LDC R93, c[0x0][0x40c] ;  /* 0x00010300ff5d2b82 */ /* 0x000e220000000800 */
[----:B------:R-:W-:Y:S02]  /*2be0*/  MOV R74, R30 ;  /* 0x0000001e004a7202 */ /* 0x000fe40000000f00 */
[----:B------:R-:W-:-:S05]  /*2bf0*/  MOV R75, R31 ;  /* 0x0000001f004b7202 */ /* 0x000fca0000000f00 */
[----:B------:R-:W1:Y:S04]  /*2c00*/  @P2 LDC R92, c[0x0][0x40c] ;  /* 0x00010300ff5c2b82 */ /* 0x000e680000000800 */
[--C-:B------:R-:W-:Y:S01]  /*2c10*/  @P1 FFMA.FTZ R73, R139, UR9, R112.reuse ;  /* 0x000000098b491c23 */ /* 0x100fe20008010070 */
[--C-:B------:R-:W-:Y:S01]  /*2c20*/  @P1 FFMA.FTZ R72, R10, UR9, R112.reuse ;  /* 0x000000090a481c23 */ /* 0x100fe20008010070 */
[--C-:B------:R-:W-:Y:S01]  /*2c30*/  @P1 FFMA.FTZ R95, R3, UR9, R112.reuse ;  /* 0x00000009035f1c23 */ /* 0x100fe20008010070 */
[----:B------:R-:W-:Y:S01]  /*2c40*/  @P1 FFMA.FTZ R94, R2, UR9, R112 ;  /* 0x00000009025e1c23 */ /* 0x000fe20008010070 */
[----:B------:R-:W-:Y:S01]  /*2c50*/  @P1 FADD.FTZ R73, R8, -R73 ;  /* 0x8000004908491221 */ /* 0x000fe20000010000 */
[----:B------:R-:W-:Y:S01]  /*2c60*/  @P1 FADD.FTZ R72, R125, -R72 ;  /* 0x800000487d481221 */ /* 0x000fe20000010000 */
[----:B------:R-:W2:Y:S01]  /*2c70*/  @P2 LDC R109, c[0x0][0x40c] ;  /* 0x00010300ff6d2b82 */ /* 0x000ea20000000800 */
[----:B------:R-:W-:Y:S01]  /*2c80*/  @P1 FADD.FTZ R95, R144, -R95 ;  /* 0x8000005f905f1221 */ /* 0x000fe20000010000 */
[----:B------:R-:W-:Y:S01]  /*2c90*/  @P1 FFMA.FTZ R74, R73, UR30, R30 ;  /* 0x0000001e494a1c23 */ /* 0x000fe2000801001e */
[----:B------:R-:W-:Y:S01]  /*2ca0*/  @P1 FFMA.FTZ R75, R72, UR30, R31 ;  /* 0x0000001e484b1c23 */ /* 0x000fe2000801001f */
[----:B------:R-:W-:-:S02]  /*2cb0*/  @P1 FADD.FTZ R94, R149, -R94 ;  /* 0x8000005e955e1221 */ /* 0x000fc40000010000 */
[----:B0-----:R-:W-:Y:S01]  /*2cc0*/  @P2 FMUL.FTZ R72, R74, R93 ;  /* 0x0000005d4a482220 */ /* 0x001fe20000410000 */
[----:B------:R-:W-:Y:S01]  /*2cd0*/  MOV R93, R33 ;  /* 0x00000021005d7202 */ /* 0x000fe20000000f00 */
[----:B------:R-:W0:Y:S01]  /*2ce0*/  @P2 LDC R110, c[0x0][0x40c] ;  /* 0x00010300ff6e2b82 */ /* 0x000e220000000800 */
[----:B------:R-:W-:Y:S01]  /*2cf0*/  @P1 FFMA.FTZ R93, R94, UR30, R33 ;  /* 0x0000001e5e5d1c23 */ /* 0x000fe20008010021 */
[----:B------:R-:W-:Y:S02]  /*2d00*/  MOV R94, R34 ;  /* 0x00000022005e7202 */ /* 0x000fe40000000f00 */
[----:B------:R-:W-:Y:S01]  /*2d10*/  @P2 F2FP.BF16.F32.PACK_AB R72, RZ, R72 ;  /* 0x00000048ff48223e */ /* 0x000fe200000010ff */
[----:B-1----:R-:W-:Y:S01]  /*2d20*/  @P2 FMUL.FTZ R73, R75, R92 ;  /* 0x0000005c4b492220 */ /* 0x002fe20000410000 */
[----:B------:R-:W-:Y:S02]  /*2d30*/  MOV R92, R32 ;  /* 0x00000020005c7202 */ /* 0x000fe40000000f00 */
[----:B------:R-:W1:Y:S01]  /*2d40*/  @P2 LDC R111, c[0x0][0x40c] ;  /* 0x00010300ff6f2b82 */ /* 0x000e620000000800 */
[----:B------:R-:W-:Y:S01]  /*2d50*/  @P2 PRMT R59, R72, 0x7610, R59 ;  /* 0x00007610483b2816 */ /* 0x000fe2000000003b */
[----:B------:R-:W-:Y:S01]  /*2d60*/  @P1 FFMA.FTZ R92, R95, UR30, R32 ;  /* 0x0000001e5f5c1c23 */ /* 0x000fe20008010020 */
[----:B------:R-:W-:Y:S01]  /*2d70*/  @P2 F2FP.BF16.F32.PACK_AB R73, RZ, R73 ;  /* 0x00000049ff49223e */ /* 0x000fe200000010ff */
[----:B------:R-:W-:Y:S01]  /*2d80*/  @P1 FFMA.FTZ R72, R6, UR9, R112 ;  /* 0x0000000906481c23 */ /* 0x000fe20008010070 */
[----:B------:R-:W-:-:S02]  /*2d90*/  MOV R95, R35 ;  /* 0x00000023005f7202 */ /* 0x000fc40000000f00 */
[----:B------:R-:W-:Y:S01]  /*2da0*/  @P2 PRMT R59, R59, 0x5410, R73 ;  /* 0x000054103b3b2816 */ /* 0x000fe20000000049 */
[----:B------:R-:W3:Y:S01]  /*2db0*/  @P2 LDC R114, c[0x0][0x40c] ;  /* 0x00010300ff722b82 */ /* 0x000ee20000000800 */
[----:B------:R-:W-:Y:S01]  /*2dc0*/  @P1 FFMA.FTZ R73, R7, UR9, R112 ;  /* 0x0000000907491c23 */ /* 0x000fe20008010070 */
[----:B--2---:R-:W-:Y:S01]  /*2dd0*/  @P2 FMUL.FTZ R108, R92, R109 ;  /* 0x0000006d5c6c2220 */ /* 0x004fe20000410000 */
[----:B------:R-:W-:Y:S02]  /*2de0*/  @P1 FADD.FTZ R72, R9, -R72 ;  /* 0x8000004809481221 */ /* 0x000fe40000010000 */
[----:B------:R-:W-:Y:S02]  /*2df0*/  @P1 FADD.FTZ R73, R0, -R73 ;  /* 0x8000004900491221 */ /* 0x000fe40000010000 */
[----:B------:R-:W-:Y:S01]  /*2e00*/  @P1 FFMA.FTZ R95, R72, UR30, R35 ;  /* 0x0000001e485f1c23 */ /* 0x000fe20008010023 */
[----:B------:R-:W2:Y:S01]  /*2e10*/  @P2 LDC R115, c[0x0][0x40c] ;  /* 0x00010300ff732b82 */ /* 0x000ea20000000800 */
[----:B------:R-:W-:Y:S01]  /*2e20*/  @P1 FFMA.FTZ R94, R73, UR30, R34 ;  /* 0x0000001e495e1c23 */ /* 0x000fe20008010022 */
[--C-:B------:R-:W-:Y:S01]  /*2e30*/  @P1 FFMA.FTZ R73, R151, UR9, R112.reuse ;  /* 0x0000000997491c23 */ /* 0x100fe20008010070 */
[----:B0-----:R-:W-:Y:S01]  /*2e40*/  @P2 FMUL.FTZ R109, R93, R110 ;  /* 0x0000006e5d6d2220 */ /* 0x001fe20000410000 */
[----:B------:R-:W-:Y:S01]  /*2e50*/  @P1 FFMA.FTZ R110, R124, UR9, R112 ;  /* 0x000000097c6e1c23 */ /* 0x000fe20008010070 */
[----:B------:R-:W-:Y:S01]  /*2e60*/  MOV R72, R28 ;  /* 0x0000001c00487202 */ /* 0x000fe20000000f00 */
[----:B------:R-:W-:Y:S01]  /*2e70*/  @P1 FADD.FTZ R73, R4, -R73 ;  /* 0x8000004904491221 */ /* 0x000fe20000010000 */
[----:B------:R-:W-:Y:S01]  /*2e80*/  @P2 F2FP.BF16.F32.PACK_AB R108, RZ, R108 ;  /* 0x0000006cff6c223e */ /* 0x000fe200000010ff */
[----:B------:R-:W0:Y:S01]  /*2e90*/  @P2 LDC R150, c[0x0][0x40c] ;  /* 0x00010300ff962b82 */ /* 0x000e220000000800 */
[----:B------:R-:W-:Y:S01]  /*2ea0*/  @P1 FADD.FTZ R110, R11, -R110 ;  /* 0x8000006e0b6e1221 */ /* 0x000fe20000010000 */
[----:B------:R-:W-:Y:S01]  /*2eb0*/  @P1 FFMA.FTZ R72, R73, UR30, R28 ;  /* 0x0000001e49481c23 */ /* 0x000fe2000801001c */
[----:B------:R-:W-:-:S02]  /*2ec0*/  MOV R73, R29 ;  /* 0x0000001d00497202 */ /* 0x000fc40000000f00 */
[----:B------:R-:W-:Y:S01]  /*2ed0*/  @P1 FFMA.FTZ R73, R110, UR30, R29 ;  /* 0x0000001e6e491c23 */ /* 0x000fe2000801001d */
[----:B-1----:R-:W-:Y:S01]  /*2ee0*/  @P2 FMUL.FTZ R110, R94, R111 ;  /* 0x0000006f5e6e2220 */ /* 0x002fe20000410000 */
[----:B------:R-:W-:Y:S01]  /*2ef0*/  @P2 F2FP.BF16.F32.PACK_AB R109, RZ, R109 ;  /* 0x0000006dff6d223e */ /* 0x000fe200000010ff */
[----:B---3--:R-:W-:Y:S01]  /*2f00*/  @P2 FMUL.FTZ R111, R95, R114 ;  /* 0x000000725f6f2220 */ /* 0x008fe20000410000 */
[----:B------:R-:W-:Y:S02]  /*2f10*/  @P2 PRMT R56, R108, 0x7610, R56 ;  /* 0x000076106c382816 */ /* 0x000fe40000000038 */
[----:B------:R-:W-:Y:S02]  /*2f20*/  @P2 F2FP.BF16.F32.PACK_AB R110, RZ, R110 ;  /* 0x0000006eff6e223e */ /* 0x000fe400000010ff */
[----:B------:R-:W-:Y:S02]  /*2f30*/  @P2 F2FP.BF16.F32.PACK_AB R111, RZ, R111 ;  /* 0x0000006fff6f223e */ /* 0x000fe400000010ff */
[----:B------:R-:W-:Y:S01]  /*2f40*/  @P2 PRMT R57, R110, 0x7610, R57 ;  /* 0x000076106e392816 */ /* 0x000fe20000000039 */
[----:B--2---:R-:W-:Y:S01]  /*2f50*/  @P2 FMUL.FTZ R114, R72, R115 ;  /* 0x0000007348722220 */ /* 0x004fe20000410000 */
[----:B------:R-:W-:-:S02]  /*2f60*/  @P2 PRMT R56, R56, 0x5410, R109 ;  /* 0x0000541038382816 */ /* 0x000fc4000000006d */
[----:B------:R-:W-:Y:S02]  /*2f70*/  @P2 PRMT R57, R57, 0x5410, R111 ;  /* 0x0000541039392816 */ /* 0x000fe4000000006f */
[----:B------:R-:W-:Y:S01]  /*2f80*/  @P2 F2FP.BF16.F32.PACK_AB R114, RZ, R114 ;  /* 0x00000072ff72223e */ /* 0x000fe200000010ff */
[----:B0-----:R-:W-:-:S03]  /*2f90*/  @P2 FMUL.FTZ R115, R73, R150 ;  /* 0x0000009649732220 */ /* 0x001fc60000410000 */
[----:B------:R-:W-:Y:S02]  /*2fa0*/  @P2 PRMT R58, R114, 0x7610, R58 ;  /* 0x00007610723a2816 */ /* 0x000fe4000000003a */
[----:B------:R-:W-:-:S04]  /*2fb0*/  @P2 F2FP.BF16.F32.PACK_AB R115, RZ, R115 ;  /* 0x00000073ff73223e */ /* 0x000fc800000010ff */
[----:B------:R-:W-:-:S07]  /*2fc0*/  @P2 PRMT R58, R58, 0x5410, R115 ;  /* 0x000054103a3a2816 */ /* 0x000fce0000000073 */
.L_x_3130:
[----:B------:R-:W-:Y:S01]  /*2fd0*/  ISETP.NE.U32.AND P1, PT, RZ, UR6, PT ;  /* 0x00000006ff007c0c */ /* 0x000fe2000bf25070 */
[----:B------:R-:W0:Y:S03]  /*2fe0*/  @P2 LDC.64 R108, c[0x0][0x468] ;  /* 0x00011a00ff6c2b82 */ /* 0x000e260000000a00 */
[----:B------:R-:W-:-:S13]  /*2ff0*/  ISETP.NE.AND.EX P1, PT, RZ, UR7, PT, P1 ;  /* 0x00000007ff007c0c */ /* 0x000fda000bf25310 */
[----:B------:R-:W1:Y:S01]  /*3000*/  @P1 LDC.64 R110, c[0x0][0x478] ;  /* 0x00011e00ff6e1b82 */ /* 0x000e620000000a00 */
[----:B0-----:R-:W-:-:S04]  /*3010*/  @P2 IMAD.WIDE.U32 R108, R5, 0x10, R108 ;  /* 0x00000010056c2825 */ /* 0x001fc800078e006c */
[----:B-1----:R-:W-:-:S05]  /*3020*/  @P1 IMAD.WIDE.U32 R110, R113, 0x20, R110 ;  /* 0x00000020716e1825 */ /* 0x002fca00078e006e */
[----:B------:R0:W-:Y:S04]  /*3030*/  @P1 STG.E.128 desc[UR14][R110.64], R92 ;  /* 0x0000005c6e001986 */ /* 0x0001e8000c101d0e */
[----:B------:R0:W-:Y:S04]  /*3040*/  @P1 STG.E.128 desc[UR14][R110.64+0x10], R72 ;  /* 0x000010486e001986 */ /* 0x0001e8000c101d0e */
[----:B------:R0:W-:Y:S01]  /*3050*/  @P2 STG.E.128 desc[UR14][R108.64], R56 ;  /* 0x000000386c002986 */ /* 0x0001e2000c101d0e */
[----:B------:R-:W-:Y:S05]  /*3060*/  @!P0 BRA `(.L_x_3139) ;  /* 0x0000000800148947 */ /* 0x000fea0003800000 */
[----:B------:R-:W-:Y:S05]  /*3070*/  @!P1 BRA `(.L_x_3140) ;  /* 0x0000000400089947 */ /* 0x000fea0003800000 */
[----:B------:R-:W-:Y:S01]  /*3080*/  PLOP3.LUT P3, PT, PT, PT, UP2, 0x80, 0x8 ;  /* 0x000000000008781c */ /* 0x000fe20003f6f028 */
[----:B0-----:R-:W0:Y:S01]  /*3090*/  @P2 LDC R94, c[0x0][0x40c] ;  /* 0x00010300ff5e2b82 */ /* 0x001e220000000800 */
[----:B------:R-:W-:Y:S02]  /*30a0*/  MOV R93, R25 ;  /* 0x00000019005d7202 */ /* 0x000fe40000000f00 */
[----:B------:R-:W-:Y:S02]  /*30b0*/  MOV R92, R24 ;  /* 0x00000018005c7202 */ /* 0x000fe40000000f00 */
[----:B------:R-:W-:-:S03]  /*30c0*/  MOV R75, R23 ;  /* 0x00000017004b7202 */ /* 0x000fc60000000f00 */
[----:B------:R-:W1:Y:S04]  /*30d0*/  @P2 LDC R95, c[0x0][0x40c] ;  /* 0x00010300ff5f2b82 */ /* 0x000e680000000800 */
[--C-:B------:R-:W-:Y:S01]  /*30e0*/  @P3 FFMA.FTZ R72, R126, UR9, R112.reuse ;  /* 0x000000097e483c23 */ /* 0x100fe20008010070 */
[--C-:B------:R-:W-:Y:S01]  /*30f0*/  @P3 FFMA.FTZ R73, R127, UR9, R112.reuse ;  /* 0x000000097f493c23 */ /* 0x100fe20008010070 */
[--C-:B------:R-:W-:Y:S01]  /*3100*/  @P3 FFMA.FTZ R74, R134, UR9, R112.reuse ;  /* 0x00000009864a3c23 */ /* 0x100fe20008010070 */
[----:B------:R-:W-:Y:S01]  /*3110*/  @P3 FFMA.FTZ R111, R133, UR9, R112 ;  /* 0x00000009856f3c23 */ /* 0x000fe20008010070 */
[----:B------:R-:W-:Y:S01]  /*3120*/  @P3 FADD.FTZ R72, R121, -R72 ;  /* 0x8000004879483221 */ /* 0x000fe20000010000 */
[----:B------:R-:W2:Y:S01]  /*3130*/  @P2 LDC R110, c[0x0][0x40c] ;  /* 0x00010300ff6e2b82 */ /* 0x000ea20000000800 */
[----:B------:R-:W-:Y:S01]  /*3140*/  @P3 FADD.FTZ R73, R120, -R73 ;  /* 0x8000004978493221 */ /* 0x000fe20000010000 */
[----:B------:R-:W-:Y:S01]  /*3150*/  @P3 FADD.FTZ R74, R129, -R74 ;  /* 0x8000004a814a3221 */ /* 0x000fe20000010000 */
[----:B------:R-:W-:Y:S01]  /*3160*/  @P3 FFMA.FTZ R93, R72, UR30, R25 ;  /* 0x0000001e485d3c23 */ /* 0x000fe20008010019 */
[----:B------:R-:W-:Y:S01]  /*3170*/  @P3 FADD.FTZ R111, R128, -R111 ;  /* 0x8000006f806f3221 */ /* 0x000fe20000010000 */
[----:B------:R-:W-:Y:S01]  /*3180*/  @P3 FFMA.FTZ R92, R73, UR30, R24 ;  /* 0x0000001e495c3c23 */ /* 0x000fe20008010018 */
[----:B------:R-:W-:Y:S01]  /*3190*/  @P3 FFMA.FTZ R75, R74, UR30, R23 ;  /* 0x0000001e4a4b3c23 */ /* 0x000fe20008010017 */
[----:B0-----:R-:W-:Y:S01]  /*31a0*/  @P2 FMUL.FTZ R72, R93, R94 ;  /* 0x0000005e5d482220 */ /* 0x001fe20000410000 */
[----:B------:R-:W0:Y:S01]  /*31b0*/  @P2 LDC R115, c[0x0][0x40c] ;  /* 0x00010300ff732b82 */ /* 0x000e220000000800 */
[----:B------:R-:W-:Y:S01]  /*31c0*/  @P3 FFMA.FTZ R73, R137, UR9, R112 ;  /* 0x0000000989493c23 */ /* 0x000fe20008010070 */
[----:B------:R-:W-:-:S02]  /*31d0*/  MOV R94, R26 ;  /* 0x0000001a005e7202 */ /* 0x000fc40000000f00 */
[----:B------:R-:W-:Y:S01]  /*31e0*/  @P2 F2FP.BF16.F32.PACK_AB R109, RZ, R72 ;  /* 0x00000048ff6d223e */ /* 0x000fe200000010ff */
[----:B------:R-:W-:Y:S01]  /*31f0*/  @P3 FFMA.FTZ R72, R138, UR9, R112 ;  /* 0x000000098a483c23 */ /* 0x000fe20008010070 */
[----:B------:R-:W-:Y:S01]  /*3200*/  @P3 FADD.FTZ R73, R122, -R73 ;  /* 0x800000497a493221 */ /* 0x000fe20000010000 */
[----:B-1----:R-:W-:Y:S01]  /*3210*/  @P2 FMUL.FTZ R108, R92, R95 ;  /* 0x0000005f5c6c2220 */ /* 0x002fe20000410000 */
[----:B------:R-:W1:Y:S01]  /*3220*/  @P2 LDC R161, c[0x0][0x40c] ;  /* 0x00010300ffa12b82 */ /* 0x000e620000000800 */
[----:B------:R-:W-:Y:S01]  /*3230*/  @P3 FADD.FTZ R74, R123, -R72 ;  /* 0x800000487b4a3221 */ /* 0x000fe20000010000 */
[----:B------:R-:W-:Y:S01]  /*3240*/  MOV R95, R27 ;  /* 0x0000001b005f7202 */ /* 0x000fe20000000f00 */
[----:B------:R-:W-:Y:S01]  /*3250*/  @P3 FFMA.FTZ R94, R73, UR30, R26 ;  /* 0x0000001e495e3c23 */ /* 0x000fe2000801001a */
[----:B------:R-:W-:Y:S01]  /*3260*/  @P2 F2FP.BF16.F32.PACK_AB R108, RZ, R108 ;  /* 0x0000006cff6c223e */ /* 0x000fe200000010ff */
[----:B------:R-:W-:Y:S01]  /*3270*/  @P3 FFMA.FTZ R95, R74, UR30, R27 ;  /* 0x0000001e4a5f3c23 */ /* 0x000fe2000801001b */
[----:B------:R-:W-:Y:S01]  /*3280*/  MOV R72, R20 ;  /* 0x0000001400487202 */ /* 0x000fe20000000f00 */
[----:B------:R-:W-:Y:S01]  /*3290*/  @P3 FFMA.FTZ R74, R132, UR9, R112 ;  /* 0x00000009844a3c23 */ /* 0x000fe20008010070 */
[----:B------:R-:W3:Y:S01]  /*32a0*/  @P2 LDC R114, c[0x0][0x40c] ;  /* 0x00010300ff722b82 */ /* 0x000ee20000000800 */
[----:B------:R-:W-:Y:S01]  /*32b0*/  @P3 FFMA.FTZ R72, R111, UR30, R20 ;  /* 0x0000001e6f483c23 */ /* 0x000fe20008010014 */
[----:B------:R-:W-:Y:S01]  /*32c0*/  @P3 FFMA.FTZ R111, R141, UR9, R112 ;  /* 0x000000098d6f3c23 */ /* 0x000fe20008010070 */
[----:B------:R-:W-:Y:S01]  /*32d0*/  @P3 FADD.FTZ R74, R131, -R74 ;  /* 0x8000004a834a3221 */ /* 0x000fe20000010000 */
[----:B------:R-:W-:-:S02]  /*32e0*/  @P2 PRMT R56, R108, 0x7610, R56 ;  /* 0x000076106c382816 */ /* 0x000fc40000000038 */
[----:B------:R-:W-:Y:S01]  /*32f0*/  @P3 FADD.FTZ R111, R130, -R111 ;  /* 0x8000006f826f3221 */ /* 0x000fe20000010000 */
[----:B------:R-:W-:Y:S01]  /*3300*/  MOV R73, R21 ;  /* 0x0000001500497202 */ /* 0x000fe20000000f00 */
[----:B------:R-:W4:Y:S01]  /*3310*/  @P2 LDC R163, c[0x0][0x40c] ;  /* 0x00010300ffa32b82 */ /* 0x000f220000000800 */
[----:B------:R-:W-:Y:S01]  /*3320*/  @P3 FFMA.FTZ R73, R74, UR30, R21 ;  /* 0x0000001e4a493c23 */ /* 0x000fe20008010015 */
[----:B------:R-:W-:Y:S01]  /*3330*/  @P2 PRMT R56, R56, 0x5410, R109 ;  /* 0x0000541038382816 */ /* 0x000fe2000000006d */
[----:B--2---:R-:W-:Y:S01]  /*3340*/  @P2 FMUL.FTZ R109, R95, R110 ;  /* 0x0000006e5f6d2220 */ /* 0x004fe20000410000 */
[----:B------:R-:W-:Y:S01]  /*3350*/  MOV R74, R22 ;  /* 0x00000016004a7202 */ /* 0x000fe20000000f00 */
[----:B------:R-:W-:Y:S01]  /*3360*/  @P3 FFMA.FTZ R74, R111, UR30, R22 ;  /* 0x0000001e6f4a3c23 */ /* 0x000fe20008010016 */
[----:B0-----:R-:W-:Y:S01]  /*3370*/  @P2 FMUL.FTZ R108, R94, R115 ;  /* 0x000000735e6c2220 */ /* 0x001fe20000410000 */
[----:B-1----:R-:W-:Y:S01]  /*3380*/  @P2 FMUL.FTZ R110, R72, R161 ;  /* 0x000000a1486e2220 */ /* 0x002fe20000410000 */
[----:B------:R-:W-:-:S03]  /*3390*/  @P2 F2FP.BF16.F32.PACK_AB R109, RZ, R109 ;  /* 0x0000006dff6d223e */ /* 0x000fc600000010ff */
[----:B------:R-:W-:Y:S02]  /*33a0*/  @P2 F2FP.BF16.F32.PACK_AB R108, RZ, R108 ;  /* 0x0000006cff6c223e */ /* 0x000fe400000010ff */
[----:B------:R-:W-:Y:S02]  /*33b0*/  @P2 F2FP.BF16.F32.PACK_AB R110, RZ, R110 ;  /* 0x0000006eff6e223e */ /* 0x000fe400000010ff */
[----:B------:R-:W-:Y:S01]  /*33c0*/  @P2 PRMT R57, R108, 0x7610, R57 ;  /* 0x000076106c392816 */ /* 0x000fe20000000039 */
[----:B---3--:R-:W-:Y:S01]  /*33d0*/  @P2 FMUL.FTZ R111, R73, R114 ;  /* 0x00000072496f2220 */ /* 0x008fe20000410000 */
[----:B------:R-:W-:Y:S02]  /*33e0*/  @P2 PRMT R58, R110, 0x7610, R58 ;  /* 0x000076106e3a2816 */ /* 0x000fe4000000003a */
[----:B------:R-:W-:Y:S02]  /*33f0*/  @P2 PRMT R57, R57, 0x5410, R109 ;  /* 0x0000541039392816 */ /* 0x000fe4000000006d */
[----:B------:R-:W-:Y:S01]  /*3400*/  @P2 F2FP.BF16.F32.PACK_AB R111, RZ, R111 ;  /* 0x0000006fff6f223e */ /* 0x000fe200000010ff */
[----:B----4-:R-:W-:-:S03]  /*3410*/  @P2 FMUL.FTZ R114, R74, R163 ;  /* 0x000000a34a722220 */ /* 0x010fc60000410000 */
        /* <DEDUP_REMOVED lines=8> */
.L_x_3140:
[----:B------:R-:W-:Y:S01]  /*34a0*/  PLOP3.LUT P3, PT, PT, PT, UP2, 0x80, 0x8 ;  /* 0x000000000008781c */ /* 0x000fe20003f6f028 */
[----:B------:R-:W1:Y:S01]  /*34b0*/  @P2 LDC R161, c[0x0][0x40c] ;  /* 0x00010300ffa12b82 */ /* 0x000e620000000800 */
[----:B------:R-:W-:Y:S02]  /*34c0*/  MOV R114, R24 ;  /* 0x0000001800727202 */ /* 0x000fe40000000f00 */
[----:B------:R-:W-:Y:S02]  /*34d0*/  MOV R115, R25 ;  /* 0x0000001900737202 */ /* 0x000fe40000000f00 */
[----:B0-----:R-:W-:Y:S02]  /*34e0*/  MOV R110, R26 ;  /* 0x0000001a006e7202 */ /* 0x001fe40000000f00 */
[----:B------:R-:W-:Y:S01]  /*34f0*/  MOV R111, R27 ;  /* 0x0000001b006f7202 */ /* 0x000fe20000000f00 */
[----:B------:R-:W0:Y:S04]  /*3500*/  @P2 LDC R154, c[0x0][0x40c] ;  /* 0x00010300ff9a2b82 */ /* 0x000e280000000800 */
        /* <DEDUP_REMOVED lines=9> */
[----:B-1----:R-:W-:Y:S01]  /*35a0*/  @P2 FMUL.FTZ R152, R114, R161 ;  /* 0x000000a172982220 */ /* 0x002fe20000410000 */
[----:B------:R-:W-:Y:S01]  /*35b0*/  @P3 FFMA.FTZ R161, R141, UR9, R112 ;  /* 0x000000098da13c23 */ /* 0x000fe20008010070 */
[----:B------:R-:W-:Y:S01]  /*35c0*/  @P3 FADD.FTZ R109, R122, -R109 ;  /* 0x8000006d7a6d3221 */ /* 0x000fe20000010000 */
[----:B------:R-:W-:Y:S01]  /*35d0*/  @P3 FADD.FTZ R108, R123, -R108 ;  /* 0x8000006c7b6c3221 */ /* 0x000fe20000010000 */
[----:B------:R-:W1:Y:S01]  /*35e0*/  @P2 LDC R114, c[0x0][0x40c] ;  /* 0x00010300ff722b82 */ /* 0x000e620000000800 */
[----:B------:R-:W-:Y:S01]  /*35f0*/  @P3 FADD.FTZ R165, R130, -R161 ;  /* 0x800000a182a53221 */ /* 0x000fe20000010000 */
[----:B------:R-:W-:Y:S01]  /*3600*/  @P3 FFMA.FTZ R110, R109, UR30, R26 ;  /* 0x0000001e6d6e3c23 */ /* 0x000fe2000801001a */
[----:B------:R-:W-:Y:S01]  /*3610*/  @P3 FFMA.FTZ R111, R108, UR30, R27 ;  /* 0x0000001e6c6f3c23 */ /* 0x000fe2000801001b */
[--C-:B------:R-:W-:Y:S01]  /*3620*/  @P3 FFMA.FTZ R109, R133, UR9, R112.reuse ;  /* 0x00000009856d3c23 */ /* 0x100fe20008010070 */
[----:B------:R-:W-:Y:S01]  /*3630*/  @P3 FFMA.FTZ R108, R132, UR9, R112 ;  /* 0x00000009846c3c23 */ /* 0x000fe20008010070 */
[----:B0-----:R-:W-:Y:S01]  /*3640*/  @P2 FMUL.FTZ R154, R115, R154 ;  /* 0x0000009a739a2220 */ /* 0x001fe20000410000 */
[----:B------:R-:W-:Y:S01]  /*3650*/  MOV R161, R22 ;  /* 0x0000001600a17202 */ /* 0x000fe20000000f00 */
[----:B------:R-:W-:Y:S01]  /*3660*/  @P3 FADD.FTZ R163, R128, -R109 ;  /* 0x8000006d80a33221 */ /* 0x000fe20000010000 */
[----:B------:R-:W-:Y:S01]  /*3670*/  @P3 FADD.FTZ R150, R131, -R108 ;  /* 0x8000006c83963221 */ /* 0x000fe20000010000 */
[----:B------:R-:W-:Y:S01]  /*3680*/  MOV R109, R20 ;  /* 0x00000014006d7202 */ /* 0x000fe20000000f00 */
[----:B------:R-:W0:Y:S01]  /*3690*/  @P2 LDC R115, c[0x0][0x40c] ;  /* 0x00010300ff732b82 */ /* 0x000e220000000800 */
        /* <DEDUP_REMOVED lines=9> */
[----:B-1----:R-:W-:Y:S01]  /*3730*/  @P2 FMUL.FTZ R114, R161, R114 ;  /* 0x00000072a1722220 */ /* 0x002fe20000410000 */
[----:B------:R-:W-:-:S03]  /*3740*/  @P2 F2FP.BF16.F32.PACK_AB R111, RZ, R111 ;  /* 0x0000006fff6f223e */ /* 0x000fc600000010ff */
[----:B------:R-:W1:Y:S01]  /*3750*/  @P2 LDC R150, c[0x0][0x40c] ;  /* 0x00010300ff962b82 */ /* 0x000e620000000800 */
[----:B------:R-:W-:Y:S02]  /*3760*/  @P2 PRMT R56, R56, 0x5410, R154 ;  /* 0x0000541038382816 */ /* 0x000fe4000000009a */
[----:B------:R-:W-:-:S04]  /*3770*/  @P2 F2FP.BF16.F32.PACK_AB R114, RZ, R114 ;  /* 0x00000072ff72223e */ /* 0x000fc800000010ff */
[----:B------:R-:W-:Y:S01]  /*3780*/  @P2 PRMT R59, R114, 0x7610, R59 ;  /* 0x00007610723b2816 */ /* 0x000fe2000000003b */
[----:B0-----:R-:W-:-:S05]  /*3790*/  @P2 FMUL.FTZ R115, R108, R115 ;  /* 0x000000736c732220 */ /* 0x001fca0000410000 */
[----:B------:R-:W-:Y:S01]  /*37a0*/  @P2 F2FP.BF16.F32.PACK_AB R115, RZ, R115 ;  /* 0x00000073ff73223e */ /* 0x000fe200000010ff */
[----:B--2---:R-:W-:-:S05]  /*37b0*/  @P2 FMUL.FTZ R110, R110, R163 ;  /* 0x000000a36e6e2220 */ /* 0x004fca0000410000 */
[----:B------:R-:W-:Y:S01]  /*37c0*/  @P2 F2FP.BF16.F32.PACK_AB R110, RZ, R110 ;  /* 0x0000006eff6e223e */ /* 0x000fe200000010ff */
[----:B-1----:R-:W-:-:S03]  /*37d0*/  @P2 FMUL.FTZ R150, R109, R150 ;  /* 0x000000966d962220 */ /* 0x002fc60000410000 */
        /* <DEDUP_REMOVED lines=14> */
.L_x_3139:
        /* <DEDUP_REMOVED lines=43> */
.L_x_3143:
        /* <DEDUP_REMOVED lines=9> */
.L_x_3144:
        /* <DEDUP_REMOVED lines=9> */
.L_x_3145:
        /* <DEDUP_REMOVED lines=9> */
.L_x_3146:
        /* <DEDUP_REMOVED lines=9> */
.L_x_3147:
        /* <DEDUP_REMOVED lines=9> */
.L_x_3148:
        /* <DEDUP_REMOVED lines=9> */
.L_x_3149:
[----:B------:R-:W-:Y:S05]  /*3ed0*/  @!P2 BRA `(.L_x_3141) ;  /* 0x000000040030a947 */ /* 0x000fea0003800000 */
[----:B------:R-:W-:-:S05]  /*3ee0*/  FMUL.FTZ R108, R75, UR29 ;  /* 0x0000001d4b6c7c20 */ /* 0x000fca0008410000 */
[----:B------:R-:W-:-:S04]  /*3ef0*/  F2FP.BF16.F32.PACK_AB R108, RZ, R108 ;  /* 0x0000006cff6c723e */ /* 0x000fc800000010ff */
[----:B------:R-:W-:Y:S01]  /*3f00*/  PRMT R59, R59, 0x5410, R108 ;  /* 0x000054103b3b7816 */ /* 0x000fe2000000006c */
[----:B------:R-:W-:Y:S06]  /*3f10*/  BRA `(.L_x_3141) ;  /* 0x0000000400207947 */ /* 0x000fec0003800000 */
.L_x_3142:
        /* <DEDUP_REMOVED lines=9> */
.L_x_3150:
        /* <DEDUP_REMOVED lines=9> */
.L_x_3151:
        /* <DEDUP_REMOVED lines=9> */
.L_x_3152:
        /* <DEDUP_REMOVED lines=9> */
.L_x_3153:
        /* <DEDUP_REMOVED lines=9> */
.L_x_3154:
        /* <DEDUP_REMOVED lines=9> */
.L_x_3155:
        /* <DEDUP_REMOVED lines=9> */
.L_x_3156:
        /* <DEDUP_REMOVED lines=9> */
.L_x_3141:
[----:B0-----:R-:W0:Y:S01]  /*43a0*/  @P1 LDC.64 R108, c[0x0][0x478] ;  /* 0x00011e00ff6c1b82 */ /* 0x001e220000000a00 */
[----:B------:R-:W-:-:S07]  /*43b0*/  @P1 IADD3 R115, PT, PT, R113, 0x80, RZ ;  /* 0x0000008071731810 */ /* 0x000fce0007ffe0ff */
[----:B------:R-:W1:Y:S01]  /*43c0*/  @P2 LDC.64 R110, c[0x0][0x468] ;  /* 0x00011a00ff6e2b82 */ /* 0x000e620000000a00 */
[----:B0-----:R-:W-:Y:S01]  /*43d0*/  @P1 IMAD.WIDE.U32 R108, R115, 0x20, R108 ;  /* 0x00000020736c1825 */ /* 0x001fe200078e006c */
[----:B------:R-:W-:-:S04]  /*43e0*/  @P2 IADD3 R115, PT, PT, R5, 0x80, RZ ;  /* 0x0000008005732810 */ /* 0x000fc80007ffe0ff */
[----:B------:R0:W-:Y:S01]  /*43f0*/  @P1 STG.E.128 desc[UR14][R108.64], R92 ;  /* 0x0000005c6c001986 */ /* 0x0001e2000c101d0e */
[----:B-1----:R-:W-:-:S03]  /*4400*/  @P2 IMAD.WIDE.U32 R110, R115, 0x10, R110 ;  /* 0x00000010736e2825 */ /* 0x002fc600078e006e */
        /* <DEDUP_REMOVED lines=8> */
[----:B------:R-:W-:Y:S02]  /*4490*/  MOV R92, R16 ;  /* 0x00000010005c7202 */ /* 0x000fe40000000f00 */
[----:B------:R-:W-:Y:S01]  /*44a0*/  MOV R95, R19 ;  /* 0x00000013005f7202 */ /* 0x000fe20000000f00 */
[----:B------:R-:W1:Y:S01]  /*44b0*/  @P2 LDC R108, c[0x0][0x40c] ;  /* 0x00010300ff6c2b82 */ /* 0x000e620000000800 */
[----:B------:R-:W-:-:S03]  /*44c0*/  MOV R94, R18 ;  /* 0x00000012005e7202 */ /* 0x000fc60000000f00 */
[--C-:B------:R-:W-:Y:S01]  /*44d0*/  @P0 FFMA.FTZ R72, R143, UR9, R112.reuse ;  /* 0x000000098f480c23 */ /* 0x100fe20008010070 */
[--C-:B------:R-:W-:Y:S01]  /*44e0*/  @P0 FFMA.FTZ R74, R136, UR9, R112.reuse ;  /* 0x00000009884a0c23 */ /* 0x100fe20008010070 */
[----:B------:R-:W-:Y:S02]  /*44f0*/  @P0 FFMA.FTZ R111, R153, UR9, R112 ;  /* 0x00000009996f0c23 */ /* 0x000fe40008010070 */
[----:B------:R-:W-:Y:S01]  /*4500*/  @P0 FADD.FTZ R73, R135, -R72 ;  /* 0x8000004887490221 */ /* 0x000fe20000010000 */
[----:B------:R-:W-:Y:S01]  /*4510*/  @P0 FFMA.FTZ R72, R148, UR9, R112 ;  /* 0x0000000994480c23 */ /* 0x000fe20008010070 */
[----:B------:R-:W-:Y:S01]  /*4520*/  @P0 FADD.FTZ R74, R155, -R74 ;  /* 0x8000004a9b4a0221 */ /* 0x000fe20000010000 */
[----:B------:R-:W-:Y:S01]  /*4530*/  @P0 FADD.FTZ R111, R116, -R111 ;  /* 0x8000006f746f0221 */ /* 0x000fe20000010000 */
[----:B------:R-:W2:Y:S01]  /*4540*/  @P2 LDC R115, c[0x0][0x40c] ;  /* 0x00010300ff732b82 */ /* 0x000ea20000000800 */
[----:B------:R-:W-:Y:S01]  /*4550*/  @P0 FADD.FTZ R72, R159, -R72 ;  /* 0x800000489f480221 */ /* 0x000fe20000010000 */
[----:B------:R-:W-:Y:S01]  /*4560*/  @P0 FFMA.FTZ R93, R74, UR30, R17 ;  /* 0x0000001e4a5d0c23 */ /* 0x000fe20008010011 */
[----:B------:R-:W-:Y:S01]  /*4570*/  @P0 FFMA.FTZ R92, R73, UR30, R16 ;  /* 0x0000001e495c0c23 */ /* 0x000fe20008010010 */
[--C-:B------:R-:W-:Y:S01]  /*4580*/  @P0 FFMA.FTZ R73, R145, UR9, R112.reuse ;  /* 0x0000000991490c23 */ /* 0x100fe20008010070 */
[----:B------:R-:W-:Y:S01]  /*4590*/  @P0 FFMA.FTZ R75, R72, UR30, R15 ;  /* 0x0000001e484b0c23 */ /* 0x000fe2000801000f */
[----:B------:R-:W-:Y:S01]  /*45a0*/  @P0 FFMA.FTZ R72, R146, UR9, R112 ;  /* 0x0000000992480c23 */ /* 0x000fe20008010070 */
[----:B0-----:R-:W-:Y:S01]  /*45b0*/  @P2 FMUL.FTZ R109, R92, R109 ;  /* 0x0000006d5c6d2220 */ /* 0x001fe20000410000 */
[----:B------:R-:W0:Y:S01]  /*45c0*/  @P2 LDC R161, c[0x0][0x40c] ;  /* 0x00010300ffa12b82 */ /* 0x000e220000000800 */
[----:B------:R-:W-:Y:S01]  /*45d0*/  @P0 FADD.FTZ R73, R140, -R73 ;  /* 0x800000498c490221 */ /* 0x000fe20000010000 */
[----:B------:R-:W-:Y:S01]  /*45e0*/  @P0 FADD.FTZ R74, R157, -R72 ;  /* 0x800000489d4a0221 */ /* 0x000fe20000010000 */
[----:B------:R-:W-:Y:S01]  /*45f0*/  MOV R72, R12 ;  /* 0x0000000c00487202 */ /* 0x000fe20000000f00 */
[----:B------:R-:W-:Y:S01]  /*4600*/  @P0 FFMA.FTZ R72, R111, UR30, R12 ;  /* 0x0000001e6f480c23 */ /* 0x000fe2000801000c */
[--C-:B------:R-:W-:Y:S01]  /*4610*/  @P0 FFMA.FTZ R111, R147, UR9, R112.reuse ;  /* 0x00000009936f0c23 */ /* 0x100fe20008010070 */
[----:B------:R-:W-:Y:S01]  /*4620*/  @P0 FFMA.FTZ R95, R74, UR30, R19 ;  /* 0x0000001e4a5f0c23 */ /* 0x000fe20008010013 */
[----:B------:R-:W-:Y:S01]  /*4630*/  @P0 FFMA.FTZ R74, R142, UR9, R112 ;  /* 0x000000098e4a0c23 */ /* 0x000fe20008010070 */
[----:B------:R-:W3:Y:S01]  /*4640*/  @P2 LDC R114, c[0x0][0x40c] ;  /* 0x00010300ff722b82 */ /* 0x000ee20000000800 */
[----:B-1----:R-:W-:Y:S01]  /*4650*/  @P2 FMUL.FTZ R108, R93, R108 ;  /* 0x0000006c5d6c2220 */ /* 0x002fe20000410000 */
[----:B------:R-:W-:Y:S01]  /*4660*/  @P2 F2FP.BF16.F32.PACK_AB R109, RZ, R109 ;  /* 0x0000006dff6d223e */ /* 0x000fe200000010ff */
[----:B------:R-:W-:Y:S01]  /*4670*/  @P0 FADD.FTZ R74, R117, -R74 ;  /* 0x8000004a754a0221 */ /* 0x000fe20000010000 */
[----:B------:R-:W-:Y:S01]  /*4680*/  @P0 FFMA.FTZ R94, R73, UR30, R18 ;  /* 0x0000001e495e0c23 */ /* 0x000fe20008010012 */
[----:B------:R-:W-:Y:S01]  /*4690*/  @P0 FADD.FTZ R111, R118, -R111 ;  /* 0x8000006f766f0221 */ /* 0x000fe20000010000 */
[----:B------:R-:W-:-:S02]  /*46a0*/  @P2 F2FP.BF16.F32.PACK_AB R108, RZ, R108 ;  /* 0x0000006cff6c223e */ /* 0x000fc400000010ff */
[----:B------:R-:W1:Y:S01]  /*46b0*/  @P2 LDC R112, c[0x0][0x40c] ;  /* 0x00010300ff702b82 */ /* 0x000e620000000800 */
[----:B------:R-:W-:Y:S01]  /*46c0*/  @P2 PRMT R56, R109, 0x7610, R56 ;  /* 0x000076106d382816 */ /* 0x000fe20000000038 */
[----:B--2---:R-:W-:Y:S01]  /*46d0*/  @P2 FMUL.FTZ R110, R94, R115 ;  /* 0x000000735e6e2220 */ /* 0x004fe20000410000 */
[----:B------:R-:W-:Y:S01]  /*46e0*/  MOV R73, R13 ;  /* 0x0000000d00497202 */ /* 0x000fe20000000f00 */
[----:B------:R-:W-:Y:S01]  /*46f0*/  @P0 FFMA.FTZ R73, R74, UR30, R13 ;  /* 0x0000001e4a490c23 */ /* 0x000fe2000801000d */
[----:B------:R-:W-:Y:S01]  /*4700*/  MOV R74, R14 ;  /* 0x0000000e004a7202 */ /* 0x000fe20000000f00 */
[----:B------:R-:W-:Y:S01]  /*4710*/  @P0 FFMA.FTZ R74, R111, UR30, R14 ;  /* 0x0000001e6f4a0c23 */ /* 0x000fe2000801000e */
[----:B------:R-:W-:Y:S01]  /*4720*/  @P2 PRMT R56, R56, 0x5410, R108 ;  /* 0x0000541038382816 */ /* 0x000fe2000000006c */
[----:B------:R-:W2:Y:S01]  /*4730*/  @P2 LDC R163, c[0x0][0x40c] ;  /* 0x00010300ffa32b82 */ /* 0x000ea20000000800 */
[----:B0-----:R-:W-:Y:S01]  /*4740*/  @P2 FMUL.FTZ R108, R72, R161 ;  /* 0x000000a1486c2220 */ /* 0x001fe20000410000 */
[----:B------:R-:W-:-:S04]  /*4750*/  @P2 F2FP.BF16.F32.PACK_AB R110, RZ, R110 ;  /* 0x0000006eff6e223e */ /* 0x000fc800000010ff */
[----:B------:R-:W-:Y:S01]  /*4760*/  @P2 F2FP.BF16.F32.PACK_AB R108, RZ, R108 ;  /* 0x0000006cff6c223e */ /* 0x000fe200000010ff */
[----:B---3--:R-:W-:Y:S01]  /*4770*/  @P2 FMUL.FTZ R111, R95, R114 ;  /* 0x000000725f6f2220 */ /* 0x008fe20000410000 */
[----:B------:R-:W-:Y:S02]  /*4780*/  @P2 PRMT R57, R110, 0x7610, R57 ;  /* 0x000076106e392816 */ /* 0x000fe40000000039 */
        /* <DEDUP_REMOVED lines=14> */
.L_x_3158:
[----:B------:R-:W-:Y:S01]  /*4870*/  PLOP3.LUT P0, PT, PT, PT, UP2, 0x80, 0x8 ;  /* 0x000000000008781c */ /* 0x000fe20003f0f028 */
[----:B------:R-:W1:Y:S01]  /*4880*/  @P2 LDC R161, c[0x0][0x40c] ;  /* 0x00010300ffa12b82 */ /* 0x000e620000000800 */
[----:B------:R-:W-:Y:S02]  /*4890*/  MOV R114, R16 ;  /* 0x0000001000727202 */ /* 0x000fe40000000f00 */
[----:B------:R-:W-:Y:S02]  /*48a0*/  MOV R115, R17 ;  /* 0x0000001100737202 */ /* 0x000fe40000000f00 */
[----:B0-----:R-:W-:Y:S02]  /*48b0*/  MOV R110, R18 ;  /* 0x00000012006e7202 */ /* 0x001fe40000000f00 */
[----:B------:R-:W-:Y:S01]  /*48c0*/  MOV R111, R19 ;  /* 0x00000013006f7202 */ /* 0x000fe20000000f00 */
[----:B------:R-:W0:Y:S04]  /*48d0*/  @P2 LDC R154, c[0x0][0x40c] ;  /* 0x00010300ff9a2b82 */ /* 0x000e280000000800 */
[----:B------:R-:W-:-:S04]  /*48e0*/  @P0 FFMA.FTZ R108, R143, UR9, R112 ;  /* 0x000000098f6c0c23 */ /* 0x000fc80008010070 */
[----:B------:R-:W-:Y:S01]  /*48f0*/  @P0 FADD.FTZ R109, R135, -R108 ;  /* 0x8000006c876d0221 */ /* 0x000fe20000010000 */
[----:B------:R-:W-:Y:S01]  /*4900*/  @P0 FFMA.FTZ R108, R136, UR9, R112 ;  /* 0x00000009886c0c23 */ /* 0x000fe20008010070 */
[----:B------:R-:W2:Y:S02]  /*4910*/  @P2 LDC R156, c[0x0][0x40c] ;  /* 0x00010300ff9c2b82 */ /* 0x000ea40000000800 */
[----:B------:R-:W-:Y:S01]  /*4920*/  @P0 FFMA.FTZ R114, R109, UR30, R16 ;  /* 0x0000001e6d720c23 */ /* 0x000fe20008010010 */
[----:B------:R-:W-:Y:S01]  /*4930*/  @P0 FADD.FTZ R108, R155, -R108 ;  /* 0x8000006c9b6c0221 */ /* 0x000fe20000010000 */
[--C-:B------:R-:W-:Y:S02]  /*4940*/  @P0 FFMA.FTZ R109, R145, UR9, R112.reuse ;  /* 0x00000009916d0c23 */ /* 0x100fe40008010070 */
[----:B-1----:R-:W-:Y:S01]  /*4950*/  @P2 FMUL.FTZ R152, R114, R161 ;  /* 0x000000a172982220 */ /* 0x002fe20000410000 */
[----:B------:R-:W-:Y:S01]  /*4960*/  @P0 FFMA.FTZ R115, R108, UR30, R17 ;  /* 0x0000001e6c730c23 */ /* 0x000fe20008010011 */
[--C-:B------:R-:W-:Y:S01]  /*4970*/  @P0 FFMA.FTZ R108, R146, UR9, R112.reuse ;  /* 0x00000009926c0c23 */ /* 0x100fe20008010070 */
[----:B------:R-:W-:Y:S01]  /*4980*/  @P0 FADD.FTZ R109, R140, -R109 ;  /* 0x8000006d8c6d0221 */ /* 0x000fe20000010000 */
[----:B------:R-:W1:Y:S01]  /*4990*/  @P2 LDC R114, c[0x0][0x40c] ;  /* 0x00010300ff722b82 */ /* 0x000e620000000800 */
[----:B------:R-:W-:Y:S01]  /*49a0*/  @P0 FFMA.FTZ R161, R147, UR9, R112 ;  /* 0x0000000993a10c23 */ /* 0x000fe20008010070 */
[----:B------:R-:W-:Y:S01]  /*49b0*/  @P0 FADD.FTZ R108, R157, -R108 ;  /* 0x8000006c9d6c0221 */ /* 0x000fe20000010000 */
[----:B------:R-:W-:Y:S01]  /*49c0*/  @P0 FFMA.FTZ R110, R109, UR30, R18 ;  /* 0x0000001e6d6e0c23 */ /* 0x000fe20008010012 */
[--C-:B------:R-:W-:Y:S01]  /*49d0*/  @P0 FFMA.FTZ R109, R153, UR9, R112.reuse ;  /* 0x00000009996d0c23 */ /* 0x100fe20008010070 */
[----:B0-----:R-:W-:Y:S01]  /*49e0*/  @P2 FMUL.FTZ R154, R115, R154 ;  /* 0x0000009a739a2220 */ /* 0x001fe20000410000 */
[----:B------:R-:W-:Y:S01]  /*49f0*/  @P0 FFMA.FTZ R111, R108, UR30, R19 ;  /* 0x0000001e6c6f0c23 */ /* 0x000fe20008010013 */
[----:B------:R-:W-:Y:S01]  /*4a00*/  @P0 FFMA.FTZ R108, R142, UR9, R112 ;  /* 0x000000098e6c0c23 */ /* 0x000fe20008010070 */
[----:B------:R-:W-:Y:S01]  /*4a10*/  @P0 FADD.FTZ R163, R116, -R109 ;  /* 0x8000006d74a30221 */ /* 0x000fe20000010000 */
[----:B------:R-:W-:Y:S01]  /*4a20*/  MOV R109, R12 ;  /* 0x0000000c006d7202 */ /* 0x000fe20000000f00 */
[----:B------:R-:W0:Y:S01]  /*4a30*/  @P2 LDC R115, c[0x0][0x40c] ;  /* 0x00010300ff732b82 */ /* 0x000e220000000800 */
[----:B------:R-:W-:Y:S01]  /*4a40*/  @P0 FADD.FTZ R150, R117, -R108 ;  /* 0x8000006c75960221 */ /* 0x000fe20000010000 */
[----:B------:R-:W-:Y:S01]  /*4a50*/  MOV R108, R13 ;  /* 0x0000000d006c7202 */ /* 0x000fe20000000f00 */
[----:B------:R-:W-:Y:S01]  /*4a60*/  @P0 FFMA.FTZ R109, R163, UR30, R12 ;  /* 0x0000001ea36d0c23 */ /* 0x000fe2000801000c */
[----:B------:R-:W-:Y:S01]  /*4a70*/  @P0 FADD.FTZ R165, R118, -R161 ;  /* 0x800000a176a50221 */ /* 0x000fe20000010000 */
[----:B------:R-:W-:Y:S01]  /*4a80*/  @P0 FFMA.FTZ R108, R150, UR30, R13 ;  /* 0x0000001e966c0c23 */ /* 0x000fe2000801000d */
[----:B------:R-:W-:Y:S01]  /*4a90*/  MOV R161, R14 ;  /* 0x0000000e00a17202 */ /* 0x000fe20000000f00 */
[----:B--2---:R-:W-:Y:S01]  /*4aa0*/  @P2 FMUL.FTZ R111, R111, R156 ;  /* 0x0000009c6f6f2220 */ /* 0x004fe20000410000 */
[----:B------:R-:W2:Y:S01]  /*4ab0*/  @P2 LDC R163, c[0x0][0x40c] ;  /* 0x00010300ffa32b82 */ /* 0x000ea20000000800 */
[----:B------:R-:W-:Y:S01]  /*4ac0*/  @P0 FFMA.FTZ R161, R165, UR30, R14 ;  /* 0x0000001ea5a10c23 */ /* 0x000fe2000801000e */
[----:B------:R-:W-:-:S02]  /*4ad0*/  @P2 F2FP.BF16.F32.PACK_AB R152, RZ, R152 ;  /* 0x00000098ff98223e */ /* 0x000fc400000010ff */
[----:B------:R-:W-:Y:S01]  /*4ae0*/  @P2 F2FP.BF16.F32.PACK_AB R154, RZ, R154 ;  /* 0x0000009aff9a223e */ /* 0x000fe200000010ff */
[----:B-1----:R-:W-:Y:S01]  /*4af0*/  @P2 FMUL.FTZ R114, R161, R114 ;  /* 0x00000072a1722220 */ /* 0x002fe20000410000 */
[----:B------:R-:W-:Y:S02]  /*4b00*/  @P2 PRMT R56, R152, 0x7610, R56 ;  /* 0x0000761098382816 */ /* 0x000fe40000000038 */
[----:B------:R-:W1:Y:S01]  /*4b10*/  @P2 LDC R150, c[0x0][0x40c] ;  /* 0x00010300ff962b82 */ /* 0x000e620000000800 */
[----:B------:R-:W-:Y:S02]  /*4b20*/  @P2 F2FP.BF16.F32.PACK_AB R111, RZ, R111 ;  /* 0x0000006fff6f223e */ /* 0x000fe400000010ff */
[----:B------:R-:W-:Y:S02]  /*4b30*/  @P2 F2FP.BF16.F32.PACK_AB R114, RZ, R114 ;  /* 0x00000072ff72223e */ /* 0x000fe400000010ff */
[----:B------:R-:W-:Y:S02]  /*4b40*/  @P2 PRMT R56, R56, 0x5410, R154 ;  /* 0x0000541038382816 */ /* 0x000fe4000000009a */
        /* <DEDUP_REMOVED lines=20> */
.L_x_3157:
[----:B------:R-:W-:Y:S05]  /*4c90*/  @!P1 BRA `(.L_x_3160) ;  /* 0x0000000400949947 */ /* 0x000fea0003800000 */
[--C-:B0-----:R-:W-:Y:S01]  /*4ca0*/  FFMA.FTZ R74, R148, UR9, R112.reuse ;  /* 0x00000009944a7c23 */ /* 0x101fe20008010070 */
[--C-:B------:R-:W-:Y:S01]  /*4cb0*/  FFMA.FTZ R73, R147, UR9, R112.reuse ;  /* 0x0000000993497c23 */ /* 0x100fe20008010070 */
[--C-:B------:R-:W-:Y:S01]  /*4cc0*/  FFMA.FTZ R92, R142, UR9, R112.reuse ;  /* 0x000000098e5c7c23 */ /* 0x100fe20008010070 */
[--C-:B------:R-:W-:Y:S01]  /*4cd0*/  FFMA.FTZ R75, R153, UR9, R112.reuse ;  /* 0x00000009994b7c23 */ /* 0x100fe20008010070 */
[--C-:B------:R-:W-:Y:S01]  /*4ce0*/  FFMA.FTZ R94, R146, UR9, R112.reuse ;  /* 0x00000009925e7c23 */ /* 0x100fe20008010070 */
[--C-:B------:R-:W-:Y:S01]  /*4cf0*/  FFMA.FTZ R93, R145, UR9, R112.reuse ;  /* 0x00000009915d7c23 */ /* 0x100fe20008010070 */
[----:B------:R-:W-:Y:S01]  /*4d00*/  FFMA.FTZ R72, R136, UR9, R112 ;  /* 0x0000000988487c23 */ /* 0x000fe20008010070 */
[----:B------:R-:W-:Y:S01]  /*4d10*/  ISETP.LT.AND P0, PT, RZ, UR31, PT ;  /* 0x0000001fff007c0c */ /* 0x000fe2000bf01270 */
[----:B------:R-:W-:-:S12]  /*4d20*/  @!P2 BRA `(.L_x_3161) ;  /* 0x000000000020a947 */ /* 0x000fd80003800000 */
        /* <DEDUP_REMOVED lines=8> */
.L_x_3161:
        /* <DEDUP_REMOVED lines=9> */
.L_x_3162:
        /* <DEDUP_REMOVED lines=9> */
.L_x_3163:
        /* <DEDUP_REMOVED lines=9> */
.L_x_3164:
        /* <DEDUP_REMOVED lines=9> */
.L_x_3165:
        /* <DEDUP_REMOVED lines=9> */
.L_x_3166:
        /* <DEDUP_REMOVED lines=9> */
.L_x_3167:
        /* <DEDUP_REMOVED lines=26> */
[----:B------:R-:W-:-:S05]  /*52b0*/  FMUL.FTZ R108, R75, UR29 ;  /* 0x0000001d4b6c7c20 */ /* 0x000fca0008410000 */
[----:B------:R-:W-:-:S04]  /*52c0*/  F2FP.BF16.F32.PACK_AB R108, RZ, R108 ;  /* 0x0000006cff6c723e */ /* 0x000fc800000010ff */
[----:B------:R-:W-:Y:S01]  /*52d0*/  PRMT R59, R59, 0x5410, R108 ;  /* 0x000054103b3b7816 */ /* 0x000fe2000000006c */
[----:B------:R-:W-:Y:S06]  /*52e0*/  BRA `(.L_x_3159) ;  /* 0x0000000400207947 */ /* 0x000fec0003800000 */
.L_x_3160:
        /* <DEDUP_REMOVED lines=16> */
.L_x_3168:
        /* <DEDUP_REMOVED lines=9> */
.L_x_3169:
        /* <DEDUP_REMOVED lines=9> */
.L_x_3170:
        /* <DEDUP_REMOVED lines=9> */
.L_x_3171:
        /* <DEDUP_REMOVED lines=9> */
.L_x_3172:
        /* <DEDUP_REMOVED lines=9> */
.L_x_3173:
        /* <DEDUP_REMOVED lines=9> */
.L_x_3174:
[----:B------:R-:W-:-:S04]  /*5750*/  @P2 F2FP.BF16.F32.PACK_AB R108, RZ, R108 ;  /* 0x0000006cff6c223e */ /* 0x000fc800000010ff */
[----:B------:R-:W-:-:S07]  /*5760*/  @P2 PRMT R59, R59, 0x5410, R108 ;  /* 0x000054103b3b2816 */ /* 0x000fce000000006c */
.L_x_3159:
        /* <DEDUP_REMOVED lines=9> */
[----:B-1----:R-:W-:-:S03]  /*5800*/  @P2 IMAD.WIDE.U32 R110, R5, 0x10, R110 ;  /* 0x00000010056e2825 */ /* 0x002fc600078e006e */
[----:B------:R2:W-:Y:S04]  /*5810*/  @P1 STG.E.128 desc[UR14][R108.64+0x10], R72 ;  /* 0x000010486c001986 */ /* 0x0005e8000c101d0e */
[----:B------:R2:W-:Y:S01]  /*5820*/  @P2 STG.E.128 desc[UR14][R110.64], R56 ;  /* 0x000000386e002986 */ /* 0x0005e2000c101d0e */
[----:B------:R-:W-:Y:S05]  /*5830*/  BRA.U !UP0, `(.L_x_3175) ;  /* 0xffffffa908b07547 */ /* 0x000fea000b83ffff */
.L_x_3116:
        /* <DEDUP_REMOVED lines=21> */
.L_x_3176:
        /* <DEDUP_REMOVED lines=15> */
.L_x_10717:


//--------------------- .text._ZN10layer_norm13ln_bwd_kernelINS_13Kernel_traitsI13__nv_bfloat16S2_fS2_fjLj3072ELj1ELj1ELj4ELj16ENS_18Kernel_traits_baseILj3072ES2_S2_fS2_fjLj128EEEEELb0ELb1ELb0ELb0EEEvNS_9BwdParamsE --------------------------
	.section	.text._ZN10layer_norm13ln_bwd_kernelINS_13Kernel_traitsI13__nv_bfloat16S2_fS2_fjLj3072ELj1ELj1ELj4ELj16ENS_18Kernel_traits_baseILj3072ES2_S2_fS2_fjLj128EEEEELb0ELb1ELb0ELb0EEEvNS_9BwdParamsE,"ax",@progbits
	.align	128
        .global         _ZN10layer_norm13ln_bwd_kernelINS_13Kernel_traitsI13__nv_bfloat16S2_fS2_fjLj3072ELj1ELj1ELj4ELj16ENS_18Kernel_traits_baseILj3072ES2_S2_fS2_fjLj128EEEEELb0ELb1ELb0ELb0EEEvNS_9BwdParamsE
        .type           _ZN10layer_norm13ln_bwd_kernelINS_13Kernel_traitsI13__nv_bfloat16S2_fS2_fjLj3072ELj1ELj1ELj4ELj16ENS_18Kernel_traits_baseILj3072ES2_S2_fS2_fjLj128EEEEELb0ELb1ELb0ELb0EEEvNS_9BwdParamsE,@function
        .size           _ZN10layer_norm13ln_bwd_kernelINS_13Kernel_traitsI13__nv_bfloat16S2_fS2_fjLj3072ELj1ELj1ELj4ELj16ENS_18Kernel_traits_baseILj3072ES2_S2_fS2_fjLj128EEEEELb0ELb1ELb0ELb0EEEvNS_9BwdParamsE,(.L_x_10718 - _ZN10layer_norm13ln_bwd_kernelINS_13Kernel_traitsI13__nv_bfloat16S2_fS2_fjLj3072ELj1ELj1ELj4ELj16ENS_18Kernel_traits_baseILj3072ES2_S2_fS2_fjLj128EEEEELb0ELb1ELb0ELb0EEEvNS_9BwdParamsE)
        .other          _ZN10layer_norm13ln_bwd_kernelINS_13Kernel_traitsI13__nv_bfloat16S2_fS2_fjLj3072ELj1ELj1ELj4ELj16ENS_18Kernel_traits_baseILj3072ES2_S2_fS2_fjLj128EEEEELb0ELb1ELb0ELb0EEEvNS_9BwdParamsE,@"STO_CUDA_ENTRY STV_DEFAULT"
_ZN10layer_norm13ln_bwd_kernelINS_13Kernel_traitsI13__nv_bfloat16S2_fS2_fjLj3072ELj1ELj1ELj4ELj16ENS_18Kernel_traits_baseILj3072ES2_S2_fS2_fjLj128EEEEELb0ELb1ELb0ELb0EEEvNS_9BwdParamsE:
.text._ZN10layer_norm13ln_bwd_kernelINS_13Kernel_traitsI13__nv_bfloat16S2_fS2_fjLj3072ELj1ELj1ELj4ELj16ENS_18Kernel_traits_baseILj3072ES2_S2_fS2_fjLj128EEEEELb0ELb1ELb0ELb0EEEvNS_9BwdParamsE:
        /* <DEDUP_REMOVED lines=137> */
[----:B------:R-:W-:Y:S01]  /*0890*/  UPLOP3.LUT UP1, UPT, UPT, UPT, UPT, 0x40, 0x4 ;  /* 0x000000000004789c */ /* 0x000fe20003f2e870 */
[----:B------:R-:W0:Y:S01]  /*08a0*/  LDCU.U8 UR9, c[0x0][0x410] ;  /* 0x00008200ff0977ac */ /* 0x000e220008000000 */
[----:B------:R-:W1:Y:S01]  /*08b0*/  LDCU UR14, c[0x0][0x400] ;  /* 0x00008000ff0e77ac */ /* 0x000e620008000800 */
[----:B------:R-:W2:Y:S01]  /*08c0*/  LDCU.64 UR12, c[0x0][0x438] ;  /* 0x00008700ff0c77ac */ /* 0x000ea20008000a00 */
[----:B------:R-:W3:Y:S07]  /*08d0*/  LDCU.64 UR6, c[0x0][0x478] ;  /* 0x00008f00ff0677ac */ /* 0x000eee0008000a00 */
.L_x_3204:
[----:B------:R-:W4:Y:S08]  /*08e0*/  @P0 LDC.64 R156, c[0x0][0x3e0] ;  /* 0x0000f800ff9c0b82 */ /* 0x000f300000000a00 */
[----:B------:R-:W0:Y:S08]  /*08f0*/  LDC.64 R158, c[0x0][0x3c0] ;  /* 0x0000f000ff9e7b82 */ /* 0x000e300000000a00 */
[----:B------:R-:W1:Y:S01]  /*0900*/  LDC R169, c[0x0][0x388] ;  /* 0x0000e200ffa97b82 */ /* 0x000e620000000800 */
[----:B----4-:R-:W-:-:S07]  /*0910*/  @P0 IMAD.WIDE R160, R26, 0x2, R156 ;  /* 0x000000021aa00825 */ /* 0x010fce00078e029c */
[----:B------:R-:W4:Y:S01]  /*0920*/  LDC.64 R156, c[0x0][0x3c8] ;  /* 0x0000f200ff9c7b82 */ /* 0x000f220000000a00 */
[----:B------:R1:W5:Y:S01]  /*0930*/  @P0 LDG.E.U16 R218, desc[UR10][R160.64] ;  /* 0x0000000aa0da0981 */ /* 0x000362000c1e1500 */
        /* <DEDUP_REMOVED lines=21> */
[----:B0-----:R-:W-:-:S05]  /*0a90*/  IMAD.WIDE.U32 R206, R0, 0x20, R206 ;  /* 0x0000002000ce7825 */ /* 0x001fca00078e00ce */
[----:B------:R-:W2:Y:S01]  /*0aa0*/  LDG.E.128 R156, desc[UR10][R206.64] ;  /* 0x0000000ace9c7981 */ /* 0x000ea2000c1e1d00 */
[----:B-1----:R-:W-:-:S03]  /*0ab0*/  IMAD.WIDE.U32 R160, R0, 0x10, R160 ;  /* 0x0000001000a07825 */ /* 0x002fc600078e00a0 */
[----:B------:R0:W4:Y:S04]  /*0ac0*/  LDG.E.128 R164, desc[UR10][R206.64+0x10] ;  /* 0x0000100acea47981 */ /* 0x000128000c1e1d00 */
[----:B------:R-:W3:Y:S01]  /*0ad0*/  LDG.E.128 R160, desc[UR10][R160.64] ;  /* 0x0000000aa0a07981 */ /* 0x000ee2000c1e1d00 */
[----:B------:R-:W-:-:S04]  /*0ae0*/  ISETP.NE.U32.AND P1, PT, RZ, UR12, PT ;  /* 0x0000000cff007c0c */ /* 0x000fc8000bf25070 */
[----:B------:R-:W-:Y:S02]  /*0af0*/  ISETP.NE.AND.EX P1, PT, RZ, UR13, PT, P1 ;  /* 0x0000000dff007c0c */ /* 0x000fe4000bf25310 */
[----:B------:R-:W-:-:S11]  /*0b00*/  SHF.L.U32 R217, R36, 0x10, RZ ;  /* 0x0000001024d97819 */ /* 0x000fd600000006ff */
[----:B------:R-:W1:Y:S01]  /*0b10*/  @P1 LDC.64 R204, c[0x0][0x438] ;  /* 0x00010e00ffcc1b82 */ /* 0x000e620000000a00 */
[----:B------:R-:W-:Y:S02]  /*0b20*/  SHF.L.U32 R214, R18, 0x10, RZ ;  /* 0x0000001012d67819 */ /* 0x000fe400000006ff */
[----:B------:R-:W-:Y:S02]  /*0b30*/  SHF.L.U32 R210, R19, 0x10, RZ ;  /* 0x0000001013d27819 */ /* 0x000fe400000006ff */
[----:B------:R-:W-:Y:S02]  /*0b40*/  SHF.L.U32 R213, R37, 0x10, RZ ;  /* 0x0000001025d57819 */ /* 0x000fe400000006ff */
[----:B------:R-:W-:Y:S02]  /*0b50*/  SHF.L.U32 R209, R38, 0x10, RZ ;  /* 0x0000001026d17819 */ /* 0x000fe400000006ff */
[----:B0-----:R-:W-:Y:S01]  /*0b60*/  SHF.L.U32 R206, R20, 0x10, RZ ;  /* 0x0000001014ce7819 */ /* 0x001fe200000006ff */
[----:B-1----:R-:W-:-:S05]  /*0b70*/  @P1 IMAD.WIDE.U32 R204, R0, 0x20, R204 ;  /* 0x0000002000cc1825 */ /* 0x002fca00078e00cc */
[----:B------:R-:W5:Y:S04]  /*0b80*/  @P1 LDG.E.128 R132, desc[UR10][R204.64] ;  /* 0x0000000acc841981 */ /* 0x000f68000c1e1d00 */
[----:B------:R0:W5:Y:S02]  /*0b90*/  @P1 LDG.E.128 R136, desc[UR10][R204.64+0x10] ;  /* 0x0000100acc881981 */ /* 0x000164000c1e1d00 */
[----:B0-----:R-:W-:Y:S02]  /*0ba0*/  SHF.L.U32 R205, R39, 0x10, RZ ;  /* 0x0000001027cd7819 */ /* 0x001fe400000006ff */
[----:B------:R-:W-:Y:S01]  /*0bb0*/  IADD3 R223, PT, PT, R0, 0x80, RZ ;  /* 0x0000008000df7810 */ /* 0x000fe20007ffe0ff */
[C---:B--2---:R-:W-:Y:S01]  /*0bc0*/  FADD.FTZ R216, -R220.reuse, R157 ;  /* 0x0000009ddcd87221 */ /* 0x044fe20000010100 */
[C---:B------:R-:W-:Y:S01]  /*0bd0*/  FADD.FTZ R212, -R220.reuse, R159 ;  /* 0x0000009fdcd47221 */ /* 0x040fe20000010100 */
[----:B------:R-:W-:-:S02]  /*0be0*/  FADD.FTZ R156, -R220, R156 ;  /* 0x0000009cdc9c7221 */ /* 0x000fc40000010100 */
[----:B-----5:R-:W-:Y:S01]  /*0bf0*/  FMUL.FTZ R216, R171, R216 ;  /* 0x000000d8abd87220 */ /* 0x020fe20000410000 */
[C---:B---3--:R-:W-:Y:S02]  /*0c00*/  PRMT R157, R160.reuse, 0x7632, R157 ;  /* 0x00007632a09d7816 */ /* 0x048fe4000000009d */
[----:B------:R-:W-:Y:S02]  /*0c10*/  PRMT R159, R161, 0x7632, R159 ;  /* 0x00007632a19f7816 */ /* 0x000fe4000000009f */
[----:B------:R-:W-:Y:S01]  /*0c20*/  SHF.L.U32 R160, R160, 0x10, RZ ;  /* 0x00000010a0a07819 */ /* 0x000fe200000006ff */
[----:B------:R-:W-:Y:S01]  /*0c30*/  FMUL.FTZ R212, R171, R212 ;  /* 0x000000d4abd47220 */ /* 0x000fe20000410000 */
[----:B------:R-:W-:Y:S02]  /*0c40*/  SHF.L.U32 R157, R157, 0x10, RZ ;  /* 0x000000109d9d7819 */ /* 0x000fe400000006ff */
[----:B------:R-:W-:Y:S01]  /*0c50*/  SHF.L.U32 R159, R159, 0x10, RZ ;  /* 0x000000109f9f7819 */ /* 0x000fe200000006ff */
[----:B------:R-:W-:Y:S01]  /*0c60*/  FMUL.FTZ R219, R171, R156 ;  /* 0x0000009cabdb7220 */ /* 0x000fe20000410000 */
[----:B------:R-:W-:Y:S01]  /*0c70*/  FMUL.FTZ R217, R217, R160 ;  /* 0x000000a0d9d97220 */ /* 0x000fe20000410000 */
[----:B------:R-:W-:Y:S01]  /*0c80*/  FADD.FTZ R158, -R220, R158 ;  /* 0x0000009edc9e7221 */ /* 0x000fe20000010100 */
[----:B------:R-:W-:Y:S01]  /*0c90*/  SHF.L.U32 R161, R161, 0x10, RZ ;  /* 0x00000010a1a17819 */ /* 0x000fe200000006ff */
[-C--:B------:R-:W-:Y:S01]  /*0ca0*/  FMUL.FTZ R214, R214, R157.reuse ;  /* 0x0000009dd6d67220 */ /* 0x080fe20000410000 */
[----:B------:R-:W-:Y:S01]  /*0cb0*/  FFMA.FTZ R61, R216, R157, R61 ;  /* 0x0000009dd83d7223 */ /* 0x000fe2000001003d */
[----:B------:R-:W-:Y:S01]  /*0cc0*/  FADD.FTZ R77, R77, R157 ;  /* 0x0000009d4d4d7221 */ /* 0x000fe20000010000 */
[-C--:B------:R-:W-:Y:S01]  /*0cd0*/  FMUL.FTZ R210, R210, R159.reuse ;  /* 0x0000009fd2d27220 */ /* 0x080fe20000410000 */
[----:B------:R-:W-:Y:S01]  /*0ce0*/  FFMA.FTZ R63, R212, R159, R63 ;  /* 0x0000009fd43f7223 */ /* 0x000fe2000001003f */
[----:B------:R-:W-:Y:S01]  /*0cf0*/  FADD.FTZ R79, R79, R159 ;  /* 0x0000009f4f4f7221 */ /* 0x000fe20000010000 */
[----:B------:R-:W-:Y:S01]  /*0d00*/  FADD.FTZ R157, RZ, R217 ;  /* 0x000000d9ff9d7221 */ /* 0x000fe20000010000 */
[----:B------:R-:W-:Y:S01]  /*0d10*/  FFMA.FTZ R159, R219, R217, RZ ;  /* 0x000000d9db9f7223 */ /* 0x000fe200000100ff */
[----:B------:R-:W-:Y:S01]  /*0d20*/  FMUL.FTZ R215, R171, R158 ;  /* 0x0000009eabd77220 */ /* 0x000fe20000410000 */
[----:B------:R-:W-:Y:S01]  /*0d30*/  FMUL.FTZ R213, R213, R161 ;  /* 0x000000a1d5d57220 */ /* 0x000fe20000410000 */
[----:B------:R-:W-:Y:S01]  /*0d40*/  FADD.FTZ R156, R157, R214 ;  /* 0x000000d69d9c7221 */ /* 0x000fe20000010000 */
[----:B------:R-:W-:Y:S01]  /*0d50*/  FFMA.FTZ R158, R216, R214, R159 ;  /* 0x000000d6d89e7223 */ /* 0x000fe2000001009f */
[----:B------:R-:W-:Y:S01]  /*0d60*/  PRMT R202, R162, 0x7632, R202 ;  /* 0x00007632a2ca7816 */ /* 0x000fe200000000ca */
[----:B----4-:R-:W-:Y:S01]  /*0d70*/  FADD.FTZ R164, -R220, R164 ;  /* 0x000000a4dca47221 */ /* 0x010fe20000010100 */
[----:B------:R-:W-:Y:S01]  /*0d80*/  SHF.L.U32 R162, R162, 0x10, RZ ;  /* 0x00000010a2a27819 */ /* 0x000fe200000006ff */
[----:B------:R-:W-:Y:S01]  /*0d90*/  FADD.FTZ R157, R156, R213 ;  /* 0x000000d59c9d7221 */ /* 0x000fe20000010000 */
[----:B------:R-:W-:Y:S01]  /*0da0*/  FFMA.FTZ R159, R215, R213, R158 ;  /* 0x000000d5d79f7223 */ /* 0x000fe2000001009e */
[----:B------:R-:W-:Y:S01]  /*0db0*/  FADD.FTZ R208, -R220, R165 ;  /* 0x000000a5dcd07221 */ /* 0x000fe20000010100 */
[----:B------:R-:W-:Y:S01]  /*0dc0*/  SHF.L.U32 R202, R202, 0x10, RZ ;  /* 0x00000010caca7819 */ /* 0x000fe200000006ff */
[----:B------:R-:W-:Y:S01]  /*0dd0*/  FMUL.FTZ R211, R171, R164 ;  /* 0x000000a4abd37220 */ /* 0x000fe20000410000 */
[----:B------:R-:W-:Y:S01]  /*0de0*/  FMUL.FTZ R209, R209, R162 ;  /* 0x000000a2d1d17220 */ /* 0x000fe20000410000 */
[----:B------:R-:W-:Y:S01]  /*0df0*/  FADD.FTZ R156, R157, R210 ;  /* 0x000000d29d9c7221 */ /* 0x000fe20000010000 */
[----:B------:R-:W-:Y:S01]  /*0e00*/  FFMA.FTZ R158, R212, R210, R159 ;  /* 0x000000d2d49e7223 */ /* 0x000fe2000001009f */
[----:B------:R-:W-:Y:S01]  /*0e10*/  PRMT R204, R163, 0x7632, R204 ;  /* 0x00007632a3cc7816 */ /* 0x000fe200000000cc */
[----:B------:R-:W-:Y:S01]  /*0e20*/  FMUL.FTZ R208, R171, R208 ;  /* 0x000000d0abd07220 */ /* 0x000fe20000410000 */
[----:B------:R-:W-:Y:S01]  /*0e30*/  SHF.L.U32 R163, R163, 0x10, RZ ;  /* 0x00000010a3a37819 */ /* 0x000fe200000006ff */
        /* <DEDUP_REMOVED lines=29> */
.L_x_3179:
[----:B---3--:R-:W-:Y:S05]  /*1010*/  BSYNC.RECONVERGENT B0 ;  /* 0x0000000000007941 */ /* 0x008fea0003800200 */
.L_x_3178:
        /* <DEDUP_REMOVED lines=15> */
[----:B-1----:R-:W-:-:S05]  /*1110*/  @P1 IMAD.WIDE.U32 R172, R223, 0x20, R172 ;  /* 0x00000020dfac1825 */ /* 0x002fca00078e00ac */
[----:B------:R-:W5:Y:S04]  /*1120*/  @P1 LDG.E.128 R32, desc[UR10][R172.64] ;  /* 0x0000000aac201981 */ /* 0x000f68000c1e1d00 */
[----:B------:R0:W5:Y:S02]  /*1130*/  @P1 LDG.E.128 R28, desc[UR10][R172.64+0x10] ;  /* 0x0000100aac1c1981 */ /* 0x000164000c1e1d00 */
[----:B0-----:R-:W-:Y:S02]  /*1140*/  SHF.L.U32 R172, R44, 0x10, RZ ;  /* 0x000000102cac7819 */ /* 0x001fe400000006ff */
[----:B------:R-:W-:Y:S02]  /*1150*/  SHF.L.U32 R182, R47, 0x10, RZ ;  /* 0x000000102fb67819 */ /* 0x000fe400000006ff */
[----:B------:R-:W-:-:S02]  /*1160*/  SHF.L.U32 R187, R13, 0x10, RZ ;  /* 0x000000100dbb7819 */ /* 0x000fc400000006ff */
[----:B------:R-:W-:Y:S01]  /*1170*/  IADD3 R223, PT, PT, R223, 0x80, RZ ;  /* 0x00000080dfdf7810 */ /* 0x000fe20007ffe0ff */
[C---:B--2---:R-:W-:Y:S01]  /*1180*/  FADD.FTZ R156, -R220.reuse, R156 ;  /* 0x0000009cdc9c7221 */ /* 0x044fe20000010100 */
[C---:B------:R-:W-:Y:S01]  /*1190*/  FADD.FTZ R170, -R220.reuse, R157 ;  /* 0x0000009ddcaa7221 */ /* 0x040fe20000010100 */
[C---:B------:R-:W-:Y:S01]  /*11a0*/  FADD.FTZ R178, -R220.reuse, R159 ;  /* 0x0000009fdcb27221 */ /* 0x040fe20000010100 */
[C---:B------:R-:W-:Y:S01]  /*11b0*/  FADD.FTZ R158, -R220.reuse, R158 ;  /* 0x0000009edc9e7221 */ /* 0x040fe20000010100 */
[C---:B-----5:R-:W-:Y:S01]  /*11c0*/  FMUL.FTZ R173, R171.reuse, R156 ;  /* 0x0000009cabad7220 */ /* 0x060fe20000410000 */
[----:B---3--:R-:W-:Y:S01]  /*11d0*/  FADD.FTZ R164, -R220, R164 ;  /* 0x000000a4dca47221 */ /* 0x008fe20000010100 */
[C---:B----4-:R-:W-:Y:S02]  /*11e0*/  PRMT R157, R160.reuse, 0x7632, R157 ;  /* 0x00007632a09d7816 */ /* 0x050fe4000000009d */
[----:B------:R-:W-:Y:S01]  /*11f0*/  SHF.L.U32 R159, R160, 0x10, RZ ;  /* 0x00000010a09f7819 */ /* 0x000fe200000006ff */
[----:B------:R-:W-:Y:S01]  /*1200*/  FMUL.FTZ R170, R171, R170 ;  /* 0x000000aaabaa7220 */ /* 0x000fe20000410000 */
[----:B------:R-:W-:-:S02]  /*1210*/  PRMT R180, R162, 0x7632, R180 ;  /* 0x00007632a2b47816 */ /* 0x000fc400000000b4 */
[----:B------:R-:W-:Y:S01]  /*1220*/  SHF.L.U32 R183, R162, 0x10, RZ ;  /* 0x00000010a2b77819 */ /* 0x000fe200000006ff */
[----:B------:R-:W-:Y:S01]  /*1230*/  FADD.FTZ R162, -R220, R165 ;  /* 0x000000a5dca27221 */ /* 0x000fe20000010100 */
[----:B------:R-:W-:Y:S01]  /*1240*/  SHF.L.U32 R156, R157, 0x10, RZ ;  /* 0x000000109d9c7819 */ /* 0x000fe200000006ff */
[-C--:B------:R-:W-:Y:S01]  /*1250*/  FMUL.FTZ R172, R172, R159.reuse ;  /* 0x0000009facac7220 */ /* 0x080fe20000410000 */
[----:B------:R-:W-:Y:S01]  /*1260*/  FMUL.FTZ R174, R171, R178 ;  /* 0x000000b2abae7220 */ /* 0x000fe20000410000 */
[----:B------:R-:W-:Y:S01]  /*1270*/  FADD.FTZ R140, R140, R159 ;  /* 0x0000009f8c8c7221 */ /* 0x000fe20000010000 */
[----:B------:R-:W-:Y:S01]  /*1280*/  FFMA.FTZ R84, R173, R159, R84 ;  /* 0x0000009fad547223 */ /* 0x000fe20000010054 */
[C---:B------:R-:W-:Y:S01]  /*1290*/  FMUL.FTZ R177, R171.reuse, R158 ;  /* 0x0000009eabb17220 */ /* 0x040fe20000410000 */
[----:B------:R-:W-:Y:S01]  /*12a0*/  SHF.L.U32 R178, R46, 0x10, RZ ;  /* 0x000000102eb27819 */ /* 0x000fe200000006ff */
[----:B------:R-:W-:Y:S01]  /*12b0*/  FMUL.FTZ R181, R171, R164 ;  /* 0x000000a4abb57220 */ /* 0x000fe20000410000 */
[----:B------:R-:W-:Y:S01]  /*12c0*/  SHF.L.U32 R158, R12, 0x10, RZ ;  /* 0x000000100c9e7819 */ /* 0x000fe200000006ff */
[-C--:B------:R-:W-:Y:S01]  /*12d0*/  FMUL.FTZ R175, R175, R156.reuse ;  /* 0x0000009cafaf7220 */ /* 0x080fe20000410000 */
[----:B------:R-:W-:Y:S01]  /*12e0*/  SHF.L.U32 R159, R180, 0x10, RZ ;  /* 0x00000010b49f7819 */ /* 0x000fe200000006ff */
[----:B------:R-:W-:Y:S01]  /*12f0*/  FFMA.FTZ R85, R170, R156, R85 ;  /* 0x0000009caa557223 */ /* 0x000fe20000010055 */
[----:B------:R-:W-:Y:S01]  /*1300*/  PRMT R160, R161, 0x7632, R160 ;  /* 0x00007632a1a07816 */ /* 0x000fe200000000a0 */
[----:B------:R-:W-:Y:S01]  /*1310*/  FADD.FTZ R141, R141, R156 ;  /* 0x0000009c8d8d7221 */ /* 0x000fe20000010000 */
[----:B------:R-:W-:Y:S01]  /*1320*/  FMUL.FTZ R180, R171, R162 ;  /* 0x000000a2abb47220 */ /* 0x000fe20000410000 */
        /* <DEDUP_REMOVED lines=9> */
[----:B------:R-:W-:Y:S01]  /*13c0*/  SHF.L.U32 R160, R160, 0x10, RZ ;  /* 0x00000010a0a07819 */ /* 0x000fe200000006ff */
[----:B------:R-:W-:Y:S01]  /*13d0*/  FADD.FTZ R159, R156, R175 ;  /* 0x000000af9c9f7221 */ /* 0x000fe20000010000 */
[----:B------:R-:W-:Y:S01]  /*13e0*/  FMUL.FTZ R176, R176, R161 ;  /* 0x000000a1b0b07220 */ /* 0x000fe20000410000 */
[----:B------:R-:W-:-:S02]  /*13f0*/  FFMA.FTZ R156, R170, R175, R157 ;  /* 0x000000afaa9c7223 */ /* 0x000fc4000001009d */
[----:B------:R-:W-:Y:S01]  /*1400*/  FMUL.FTZ R179, R179, R160 ;  /* 0x000000a0b3b37220 */ /* 0x000fe20000410000 */
        /* <DEDUP_REMOVED lines=9> */
[----:B------:R-:W-:Y:S01]  /*14a0*/  FFMA.FTZ R87, R174, R160, R87 ;  /* 0x000000a0ae577223 */ /* 0x000fe20000010057 */
[----:B------:R-:W-:Y:S01]  /*14b0*/  FADD.FTZ R143, R143, R160 ;  /* 0x000000a08f8f7221 */ /* 0x000fe20000010000 */
        /* <DEDUP_REMOVED lines=18> */
.L_x_3181:
[----:B------:R-:W-:Y:S05]  /*15e0*/  BSYNC.RECONVERGENT B0 ;  /* 0x0000000000007941 */ /* 0x000fea0003800200 */
.L_x_3180:
        /* <DEDUP_REMOVED lines=16> */
[----:B------:R0:W5:Y:S01]  /*16f0*/  @P1 LDG.E.128 R152, desc[UR10][R188.64+0x10] ;  /* 0x0000100abc981981 */ /* 0x000162000c1e1d00 */
[----:B------:R-:W-:Y:S02]  /*1700*/  SHF.L.U32 R199, R4, 0x10, RZ ;  /* 0x0000001004c77819 */ /* 0x000fe400000006ff */
[----:B------:R-:W-:Y:S02]  /*1710*/  SHF.L.U32 R195, R3, 0x10, RZ ;  /* 0x0000001003c37819 */ /* 0x000fe400000006ff */
[----:B------:R-:W-:Y:S02]  /*1720*/  SHF.L.U32 R198, R55, 0x10, RZ ;  /* 0x0000001037c67819 */ /* 0x000fe400000006ff */
[----:B------:R-:W-:-:S02]  /*1730*/  SHF.L.U32 R203, R5, 0x10, RZ ;  /* 0x0000001005cb7819 */ /* 0x000fc400000006ff */
[----:B0-----:R-:W-:Y:S01]  /*1740*/  SHF.L.U32 R188, R52, 0x10, RZ ;  /* 0x0000001034bc7819 */ /* 0x001fe200000006ff */
[C---:B--2---:R-:W-:Y:S01]  /*1750*/  FADD.FTZ R156, -R220.reuse, R156 ;  /* 0x0000009cdc9c7221 */ /* 0x044fe20000010100 */
[C---:B------:R-:W-:Y:S01]  /*1760*/  FADD.FTZ R186, -R220.reuse, R157 ;  /* 0x0000009ddcba7221 */ /* 0x040fe20000010100 */
[C---:B------:R-:W-:Y:S01]  /*1770*/  FADD.FTZ R190, -R220.reuse, R159 ;  /* 0x0000009fdcbe7221 */ /* 0x040fe20000010100 */
[C---:B------:R-:W-:Y:S01]  /*1780*/  FADD.FTZ R158, -R220.reuse, R158 ;  /* 0x0000009edc9e7221 */ /* 0x040fe20000010100 */
[C---:B-----5:R-:W-:Y:S01]  /*1790*/  FMUL.FTZ R189, R171.reuse, R156 ;  /* 0x0000009cabbd7220 */ /* 0x060fe20000410000 */
[C---:B------:R-:W-:Y:S01]  /*17a0*/  FMUL.FTZ R186, R171.reuse, R186 ;  /* 0x000000baabba7220 */ /* 0x040fe20000410000 */
[C---:B---3--:R-:W-:Y:S01]  /*17b0*/  FADD.FTZ R200, -R220.reuse, R163 ;  /* 0x000000a3dcc87221 */ /* 0x048fe20000010100 */
[C-C-:B------:R-:W-:Y:S01]  /*17c0*/  FADD.FTZ R194, -R220.reuse, R160.reuse ;  /* 0x000000a0dcc27221 */ /* 0x140fe20000010100 */
[----:B------:R-:W-:Y:S01]  /*17d0*/  FADD.FTZ R196, -R220, R161 ;  /* 0x000000a1dcc47221 */ /* 0x000fe20000010100 */
[C---:B----4-:R-:W-:Y:S01]  /*17e0*/  PRMT R157, R164.reuse, 0x7632, R157 ;  /* 0x00007632a49d7816 */ /* 0x050fe2000000009d */
[C---:B------:R-:W-:Y:S01]  /*17f0*/  FMUL.FTZ R193, R171.reuse, R158 ;  /* 0x0000009eabc17220 */ /* 0x040fe20000410000 */
[----:B------:R-:W-:Y:S01]  /*1800*/  SHF.L.U32 R159, R164, 0x10, RZ ;  /* 0x00000010a49f7819 */ /* 0x000fe200000006ff */
[----:B------:R-:W-:Y:S01]  /*1810*/  FMUL.FTZ R197, R171, R194 ;  /* 0x000000c2abc57220 */ /* 0x000fe20000410000 */
[----:B------:R-:W-:Y:S01]  /*1820*/  SHF.L.U32 R156, R157, 0x10, RZ ;  /* 0x000000109d9c7819 */ /* 0x000fe200000006ff */
[----:B------:R-:W-:Y:S01]  /*1830*/  FMUL.FTZ R196, R171, R196 ;  /* 0x000000c4abc47220 */ /* 0x000fe20000410000 */
[----:B------:R-:W-:Y:S01]  /*1840*/  SHF.L.U32 R163, R166, 0x10, RZ ;  /* 0x00000010a6a37819 */ /* 0x000fe200000006ff */
[----:B------:R-:W-:Y:S01]  /*1850*/  FMUL.FTZ R188, R188, R159 ;  /* 0x0000009fbcbc7220 */ /* 0x000fe20000410000 */
[----:B------:R-:W-:Y:S01]  /*1860*/  PRMT R160, R165, 0x7632, R160 ;  /* 0x00007632a5a07816 */ /* 0x000fe200000000a0 */
[-C--:B------:R-:W-:Y:S01]  /*1870*/  FMUL.FTZ R191, R191, R156.reuse ;  /* 0x0000009cbfbf7220 */ /* 0x080fe20000410000 */
[----:B------:R-:W-:Y:S01]  /*1880*/  FFMA.FTZ R69, R186, R156, R69 ;  /* 0x0000009cba457223 */ /* 0x000fe20000010045 */
[----:B------:R-:W-:Y:S01]  /*1890*/  FADD.FTZ R97, R97, R156 ;  /* 0x0000009c61617221 */ /* 0x000fe20000010000 */
[----:B------:R-:W-:Y:S01]  /*18a0*/  SHF.L.U32 R156, R54, 0x10, RZ ;  /* 0x00000010369c7819 */ /* 0x000fe200000006ff */
[----:B------:R-:W-:Y:S01]  /*18b0*/  FFMA.FTZ R157, R189, R188, R222 ;  /* 0x000000bcbd9d7223 */ /* 0x000fe200000100de */
[----:B------:R-:W-:Y:S01]  /*18c0*/  PRMT R161, R166, 0x7632, R161 ;  /* 0x00007632a6a17816 */ /* 0x000fe200000000a1 */
[----:B------:R-:W-:Y:S01]  /*18d0*/  FADD.FTZ R96, R96, R159 ;  /* 0x0000009f60607221 */ /* 0x000fe20000010000 */
[----:B------:R-:W-:Y:S01]  /*18e0*/  SHF.L.U32 R165, R165, 0x10, RZ ;  /* 0x00000010a5a57819 */ /* 0x000fe200000006ff */
[----:B------:R-:W-:Y:S01]  /*18f0*/  FMUL.FTZ R194, R156, R163 ;  /* 0x000000a39cc27220 */ /* 0x000fe20000410000 */
        /* <DEDUP_REMOVED lines=8> */
[----:B------:R-:W-:Y:S01]  /*1980*/  FFMA.FTZ R73, R196, R158, R73 ;  /* 0x0000009ec4497223 */ /* 0x000fe20000010049 */
[----:B------:R-:W-:Y:S01]  /*1990*/  FADD.FTZ R101, R101, R158 ;  /* 0x0000009e65657221 */ /* 0x000fe20000010000 */
[----:B------:R-:W-:Y:S01]  /*19a0*/  FMUL.FTZ R190, R171, R190 ;  /* 0x000000beabbe7220 */ /* 0x000fe20000410000 */
[----:B------:R-:W-:Y:S01]  /*19b0*/  FMUL.FTZ R195, R195, R160 ;  /* 0x000000a0c3c37220 */ /* 0x000fe20000410000 */
[----:B------:R-:W-:Y:S01]  /*19c0*/  FADD.FTZ R158, R159, R192 ;  /* 0x000000c09f9e7221 */ /* 0x000fe20000010000 */
[----:B------:R-:W-:Y:S01]  /*19d0*/  FFMA.FTZ R157, R193, R192, R156 ;  /* 0x000000c0c19d7223 */ /* 0x000fe2000001009c */
[C---:B------:R-:W-:Y:S01]  /*19e0*/  PRMT R164, R167.reuse, 0x7632, R164 ;  /* 0x00007632a7a47816 */ /* 0x040fe200000000a4 */
[----:B------:R-:W-:Y:S01]  /*19f0*/  FADD.FTZ R162, -R220, R162 ;  /* 0x000000a2dca27221 */ /* 0x000fe20000010100 */
[----:B------:R-:W-:Y:S01]  /*1a00*/  FADD.FTZ R159, R158, R195 ;  /* 0x000000c39e9f7221 */ /* 0x000fe20000010000 */
[----:B------:R-:W-:Y:S01]  /*1a10*/  FFMA.FTZ R156, R190, R195, R157 ;  /* 0x000000c3be9c7223 */ /* 0x000fe2000001009d */
[----:B------:R-:W-:Y:S01]  /*1a20*/  SHF.L.U32 R167, R167, 0x10, RZ ;  /* 0x00000010a7a77819 */ /* 0x000fe200000006ff */
        /* <DEDUP_REMOVED lines=21> */
[----:B------:R-:W-:Y:S01]  /*1b80*/  FADD.FTZ R221, R158, R203 ;  /* 0x000000cb9edd7221 */ /* 0x000fe20000010000 */
[----:B------:R-:W-:-:S07]  /*1b90*/  FFMA.FTZ R222, R200, R203, R156 ;  /* 0x000000cbc8de7223 */ /* 0x000fce000001009c */
.L_x_3183:
[----:B------:R-:W-:Y:S05]  /*1ba0*/  BSYNC.RECONVERGENT B0 ;  /* 0x0000000000007941 */ /* 0x000fea0003800200 */
.L_x_3182:
        /* <DEDUP_REMOVED lines=31> */
.L_x_3185:
[----:B------:R-:W-:Y:S05]  /*1da0*/  BSYNC.RECONVERGENT B0 ;  /* 0x0000000000007941 */ /* 0x000fea0003800200 */
.L_x_3184:
[----:B------:R-:W1:Y:S08]  /*1db0*/  S2UR UR5, SR_CgaCtaId ;  /* 0x00000000000579c3 */ /* 0x000e700000008800 */
[----:B------:R-:W-:Y:S01]  /*1dc0*/  BAR.SYNC.DEFER_BLOCKING 0x0 ;  /* 0x0000000000007b1d */ /* 0x000fe20000010000 */
[----:B------:R-:W-:Y:S01]  /*1dd0*/  HFMA2 R164, -RZ, RZ, 1.875, 0 ;  /* 0x3f800000ffa47431 */ /* 0x000fe200000001ff */
[----:B-----5:R-:W-:-:S04]  /*1de0*/  @P0 SHF.L.U32 R164, R218, 0x10, RZ ;  /* 0x00000010daa40819 */ /* 0x020fc800000006ff */
        /* <DEDUP_REMOVED lines=20> */
[----:B------:R-:W-:Y:S06]  /*1f30*/  @!P4 BRA `(.L_x_3187) ;  /* 0x000000140004c947 */ /* 0x000fec0003800000 */
[----:B------:R-:W0:Y:S02]  /*1f40*/  LDC.64 R156, c[0x0][0x390] ;  /* 0x0000e400ff9c7b82 */ /* 0x000e240000000a00 */
[----:B0-----:R-:W-:-:S06]  /*1f50*/  IMAD.WIDE.U32 R156, R0, 0x10, R156 ;  /* 0x00000010009c7825 */ /* 0x001fcc00078e009c */
[----:B------:R-:W5:Y:S01]  /*1f60*/  LDG.E.128 R156, desc[UR10][R156.64] ;  /* 0x0000000a9c9c7981 */ /* 0x000f62000c1e1d00 */
        /* <DEDUP_REMOVED lines=20> */
[-C--:B------:R-:W-:Y:S01]  /*20b0*/  FMUL.FTZ R221, R163, R164.reuse ;  /* 0x000000a4a3dd7220 */ /* 0x080fe20000410000 */
[-C--:B------:R-:W-:Y:S01]  /*20c0*/  FMUL.FTZ R163, R159, R164.reuse ;  /* 0x000000a49fa37220 */ /* 0x080fe20000410000 */
[----:B------:R-:W-:Y:S01]  /*20d0*/  SHF.L.U32 R167, R167, 0x10, RZ ;  /* 0x00000010a7a77819 */ /* 0x000fe200000006ff */
[----:B------:R-:W-:Y:S01]  /*20e0*/  FMUL.FTZ R222, R223, R164 ;  /* 0x000000a4dfde7220 */ /* 0x000fe20000410000 */
[----:B------:R-:W-:Y:S01]  /*20f0*/  FFMA.FTZ R159, R212, R165, R166 ;  /* 0x000000a5d49f7223 */ /* 0x000fe200000100a6 */
[----:B------:R-:W-:Y:S01]  /*2100*/  FFMA.FTZ R108, R163, R161, R108 ;  /* 0x000000a1a36c7223 */ /* 0x000fe2000001006c */
[----:B------:R-:W-:Y:S01]  /*2110*/  PRMT R161, R158, 0x7632, R161 ;  /* 0x000076329ea17816 */ /* 0x000fe200000000a1 */
[----:B------:R-:W-:Y:S01]  /*2120*/  FFMA.FTZ R111, R222, R167, R111 ;  /* 0x000000a7de6f7223 */ /* 0x000fe2000001006f */
[-CC-:B------:R-:W-:Y:S01]  /*2130*/  FFMA.FTZ R158, R215, R165.reuse, R166.reuse ;  /* 0x000000a5d79e7223 */ /* 0x180fe200000100a6 */
[----:B------:R-:W-:Y:S01]  /*2140*/  FFMA.FTZ R167, R208, R165, R166 ;  /* 0x000000a5d0a77223 */ /* 0x000fe200000100a6 */
[----:B------:R-:W-:Y:S01]  /*2150*/  FFMA.FTZ R110, R221, R218, R110 ;  /* 0x000000dadd6e7223 */ /* 0x000fe2000001006e */
[----:B------:R-:W-:Y:S01]  /*2160*/  FADD.FTZ R162, R210, -R159 ;  /* 0x8000009fd2a27221 */ /* 0x000fe20000010000 */
[----:B------:R-:W-:Y:S01]  /*2170*/  FADD.FTZ R158, R213, -R158 ;  /* 0x8000009ed59e7221 */ /* 0x000fe20000010000 */
[----:B------:R-:W-:Y:S01]  /*2180*/  FADD.FTZ R218, R206, -R167 ;  /* 0x800000a7ceda7221 */ /* 0x000fe20000010000 */
[----:B------:R-:W-:-:S02]  /*2190*/  PRMT R160, R157, 0x7632, R160 ;  /* 0x000076329da07816 */ /* 0x000fc400000000a0 */
[----:B------:R-:W-:Y:S01]  /*21a0*/  SHF.L.U32 R167, R157, 0x10, RZ ;  /* 0x000000109da77819 */ /* 0x000fe200000006ff */
[C---:B------:R-:W-:Y:S01]  /*21b0*/  FMUL.FTZ R157, R171.reuse, R158 ;  /* 0x0000009eab9d7220 */ /* 0x040fe20000410000 */
[----:B------:R-:W-:Y:S01]  /*21c0*/  FMUL.FTZ R159, R171, R218 ;  /* 0x000000daab9f7220 */ /* 0x000fe20000410000 */
[----:B------:R-:W-:Y:S01]  /*21d0*/  SHF.L.U32 R158, R161, 0x10, RZ ;  /* 0x00000010a19e7819 */ /* 0x000fe200000006ff */
[----:B------:R-:W-:Y:S01]  /*21e0*/  FMUL.FTZ R161, R171, R162 ;  /* 0x000000a2aba17220 */ /* 0x000fe20000410000 */
[----:B------:R-:W-:Y:S01]  /*21f0*/  SHF.L.U32 R160, R160, 0x10, RZ ;  /* 0x00000010a0a07819 */ /* 0x000fe200000006ff */
[-C--:B------:R-:W-:Y:S01]  /*2200*/  FMUL.FTZ R220, R159, R164.reuse ;  /* 0x000000a49fdc7220 */ /* 0x080fe20000410000 */
[-C--:B------:R-:W-:Y:S01]  /*2210*/  FMUL.FTZ R159, R157, R164.reuse ;  /* 0x000000a49d9f7220 */ /* 0x080fe20000410000 */
[----:B------:R-:W-:Y:S01]  /*2220*/  FMUL.FTZ R162, R161, R164 ;  /* 0x000000a4a1a27220 */ /* 0x000fe20000410000 */
[----:B------:R-:W-:Y:S01]  /*2230*/  SHF.L.U32 R161, R24, 0x10, RZ ;  /* 0x0000001018a17819 */ /* 0x000fe200000006ff */
[----:B------:R-:W-:Y:S01]  /*2240*/  FFMA.FTZ R109, R220, R158, R109 ;  /* 0x0000009edc6d7223 */ /* 0x000fe2000001006d */
[----:B------:R-:W-:Y:S01]  /*2250*/  FFMA.FTZ R167, R159, R167, R106 ;  /* 0x000000a79fa77223 */ /* 0x000fe2000001006a */
        /* <DEDUP_REMOVED lines=8> */
[-CC-:B------:R-:W-:Y:S01]  /*22e0*/  FFMA.FTZ R106, R219, R165.reuse, R166.reuse ;  /* 0x000000a5db6a7223 */ /* 0x180fe200000100a6 */
[----:B------:R-:W-:Y:S01]  /*22f0*/  FFMA.FTZ R107, R216, R165, R166 ;  /* 0x000000a5d86b7223 */ /* 0x000fe200000100a6 */
[----:B------:R-:W-:Y:S01]  /*2300*/  FMUL.FTZ R222, R163, R160 ;  /* 0x000000a0a3de7220 */ /* 0x000fe20000410000 */
[----:B------:R-:W-:Y:S01]  /*2310*/  FMUL.FTZ R160, R159, R158 ;  /* 0x0000009e9fa07220 */ /* 0x000fe20000410000 */
[----:B------:R-:W-:Y:S01]  /*2320*/  FADD.FTZ R106, R217, -R106 ;  /* 0x8000006ad96a7221 */ /* 0x000fe20000010000 */
[----:B------:R-:W-:Y:S01]  /*2330*/  FADD.FTZ R158, R214, -R107 ;  /* 0x8000006bd69e7221 */ /* 0x000fe20000010000 */
[----:B------:R-:W-:-:S02]  /*2340*/  PRMT R157, R156, 0x7632, R157 ;  /* 0x000076329c9d7816 */ /* 0x000fc4000000009d */
[C---:B------:R-:W-:Y:S01]  /*2350*/  FMUL.FTZ R107, R171.reuse, R106 ;  /* 0x0000006aab6b7220 */ /* 0x040fe20000410000 */
[----:B------:R-:W-:Y:S01]  /*2360*/  FMUL.FTZ R159, R171, R158 ;  /* 0x0000009eab9f7220 */ /* 0x000fe20000410000 */
[----:B------:R-:W-:Y:S02]  /*2370*/  SHF.L.U32 R163, R23, 0x10, RZ ;  /* 0x0000001017a37819 */ /* 0x000fe400000006ff */
[----:B------:R-:W-:Y:S01]  /*2380*/  SHF.L.U32 R106, R40, 0x10, RZ ;  /* 0x00000010286a7819 */ /* 0x000fe200000006ff */
[-C--:B------:R-:W-:Y:S01]  /*2390*/  FMUL.FTZ R107, R107, R164.reuse ;  /* 0x000000a46b6b7220 */ /* 0x080fe20000410000 */
[----:B------:R-:W-:Y:S01]  /*23a0*/  SHF.L.U32 R161, R22, 0x10, RZ ;  /* 0x0000001016a17819 */ /* 0x000fe200000006ff */
[----:B------:R-:W-:Y:S01]  /*23b0*/  FMUL.FTZ R158, R159, R164 ;  /* 0x000000a49f9e7220 */ /* 0x000fe20000410000 */
[----:B------:R-:W-:Y:S01]  /*23c0*/  SHF.L.U32 R156, R156, 0x10, RZ ;  /* 0x000000109c9c7819 */ /* 0x000fe200000006ff */
[----:B------:R-:W-:Y:S01]  /*23d0*/  FMUL.FTZ R163, R162, R163 ;  /* 0x000000a3a2a37220 */ /* 0x000fe20000410000 */
[----:B------:R-:W-:Y:S01]  /*23e0*/  SHF.L.U32 R157, R157, 0x10, RZ ;  /* 0x000000109d9d7819 */ /* 0x000fe200000006ff */
[C---:B------:R-:W-:Y:S01]  /*23f0*/  FMUL.FTZ R106, R107.reuse, R106 ;  /* 0x0000006a6b6a7220 */ /* 0x040fe20000410000 */
[C---:B------:R-:W-:Y:S01]  /*2400*/  FMUL.FTZ R161, R158.reuse, R161 ;  /* 0x000000a19ea17220 */ /* 0x040fe20000410000 */
[----:B------:R-:W-:Y:S01]  /*2410*/  FFMA.FTZ R220, R107, R156, R104 ;  /* 0x0000009c6bdc7223 */ /* 0x000fe20000010068 */
[----:B------:R-:W-:Y:S01]  /*2420*/  F2FP.BF16.F32.PACK_AB R159, R225, R224 ;  /* 0x000000e0e19f723e */ /* 0x000fe200000010ff */
[----:B------:R-:W-:Y:S01]  /*2430*/  FFMA.FTZ R221, R158, R157, R105 ;  /* 0x0000009d9edd7223 */ /* 0x000fe20000010069 */
[----:B------:R-:W-:-:S02]  /*2440*/  F2FP.BF16.F32.PACK_AB R158, R223, R222 ;  /* 0x000000dedf9e723e */ /* 0x000fc400000010ff */
[----:B------:R-:W-:Y:S02]  /*2450*/  F2FP.BF16.F32.PACK_AB R157, R163, R160 ;  /* 0x000000a0a39d723e */ /* 0x000fe400000010ff */
[----:B------:R-:W-:Y:S01]  /*2460*/  F2FP.BF16.F32.PACK_AB R156, R161, R106 ;  /* 0x0000006aa19c723e */ /* 0x000fe200000010ff */
[----:B------:R-:W-:Y:S06]  /*2470*/  BRA `(.L_x_3190) ;  /* 0x0000000c007c7947 */ /* 0x000fec0003800000 */
.L_x_3189:
[-CC-:B------:R-:W-:Y:S01]  /*2480*/  FFMA.FTZ R89, R204, R165.reuse, R166.reuse ;  /* 0x000000a5cc597223 */ /* 0x180fe200000100a6 */
[-CC-:B------:R-:W-:Y:S01]  /*2490*/  FFMA.FTZ R90, R207, R165.reuse, R166.reuse ;  /* 0x000000a5cf5a7223 */ /* 0x180fe200000100a6 */
[----:B-----5:R-:W-:Y:S01]  /*24a0*/  PRMT R91, R159, 0x7632, R91 ;  /* 0x000076329f5b7816 */ /* 0x020fe2000000005b */
[----:B------:R-:W-:Y:S01]  /*24b0*/  FFMA.FTZ R88, R211, R165, R166 ;  /* 0x000000a5d3587223 */ /* 0x000fe200000100a6 */
        /* <DEDUP_REMOVED lines=12> */
[----:B------:R-:W-:Y:S01]  /*2580*/  FFMA.FTZ R111, R222, R91, R111 ;  /* 0x0000005bde6f7223 */ /* 0x000fe2000001006f */
[----:B------:R-:W-:Y:S01]  /*2590*/  FFMA.FTZ R91, R212, R165, R166 ;  /* 0x000000a5d45b7223 */ /* 0x000fe200000100a6 */
[----:B------:R-:W-:Y:S01]  /*25a0*/  FFMA.FTZ R110, R161, R129, R110 ;  /* 0x00000081a16e7223 */ /* 0x000fe2000001006e */
[----:B------:R-:W-:Y:S01]  /*25b0*/  PRMT R160, R158, 0x7632, R160 ;  /* 0x000076329ea07816 */ /* 0x000fe200000000a0 */
[----:B------:R-:W-:Y:S01]  /*25c0*/  FFMA.FTZ R129, R208, R165, R166 ;  /* 0x000000a5d0817223 */ /* 0x000fe200000100a6 */
[----:B------:R-:W-:Y:S01]  /*25d0*/  FADD.FTZ R158, R210, -R91 ;  /* 0x8000005bd29e7221 */ /* 0x000fe20000010000 */
[----:B------:R-:W-:Y:S01]  /*25e0*/  FFMA.FTZ R108, R159, R89, R108 ;  /* 0x000000599f6c7223 */ /* 0x000fe2000001006c */
[----:B------:R-:W-:Y:S01]  /*25f0*/  FFMA.FTZ R88, R215, R165, R166 ;  /* 0x000000a5d7587223 */ /* 0x000fe200000100a6 */
[----:B------:R-:W-:Y:S01]  /*2600*/  PRMT R89, R157, 0x7632, R89 ;  /* 0x000076329d597816 */ /* 0x000fe20000000059 */
[----:B------:R-:W-:Y:S01]  /*2610*/  FADD.FTZ R90, R206, -R129 ;  /* 0x80000081ce5a7221 */ /* 0x000fe20000010000 */
[----:B------:R-:W-:Y:S01]  /*2620*/  FMUL.FTZ R91, R171, R158 ;  /* 0x0000009eab5b7220 */ /* 0x000fe20000410000 */
[----:B------:R-:W-:Y:S01]  /*2630*/  FADD.FTZ R88, R213, -R88 ;  /* 0x80000058d5587221 */ /* 0x000fe20000010000 */
[----:B------:R-:W-:Y:S01]  /*2640*/  SHF.L.U32 R89, R89, 0x10, RZ ;  /* 0x0000001059597819 */ /* 0x000fe200000006ff */
[----:B------:R-:W-:Y:S01]  /*2650*/  FMUL.FTZ R129, R171, R90 ;  /* 0x0000005aab817220 */ /* 0x000fe20000410000 */
[----:B------:R-:W-:Y:S01]  /*2660*/  FMUL.FTZ R162, R91, R164 ;  /* 0x000000a45ba27220 */ /* 0x000fe20000410000 */
[----:B------:R-:W-:Y:S01]  /*2670*/  FMUL.FTZ R90, R171, R88 ;  /* 0x00000058ab5a7220 */ /* 0x000fe20000410000 */
[----:B------:R-:W-:Y:S01]  /*2680*/  SHF.L.U32 R160, R160, 0x10, RZ ;  /* 0x00000010a0a07819 */ /* 0x000fe200000006ff */
[----:B------:R-:W-:Y:S01]  /*2690*/  FMUL.FTZ R220, R129, R164 ;  /* 0x000000a481dc7220 */ /* 0x000fe20000410000 */
[----:B------:R-:W-:Y:S01]  /*26a0*/  SHF.L.U32 R88, R43, 0x10, RZ ;  /* 0x000000102b587819 */ /* 0x000fe200000006ff */
[----:B------:R-:W-:Y:S01]  /*26b0*/  FFMA.FTZ R218, R162, R89, R107 ;  /* 0x00000059a2da7223 */ /* 0x000fe2000001006b */
        /* <DEDUP_REMOVED lines=11> */
[----:B------:R-:W-:Y:S01]  /*2770*/  SHF.L.U32 R107, R24, 0x10, RZ ;  /* 0x00000010186b7819 */ /* 0x000fe200000006ff */
[----:B------:R-:W-:Y:S01]  /*2780*/  FADD.FTZ R160, R214, -R89 ;  /* 0x80000059d6a07221 */ /* 0x000fe20000010000 */
[----:B------:R-:W-:Y:S01]  /*2790*/  SHF.L.U32 R158, R41, 0x10, RZ ;  /* 0x00000010299e7819 */ /* 0x000fe200000006ff */
[--C-:B------:R-:W-:Y:S01]  /*27a0*/  FFMA.FTZ R167, R157, R167, R106.reuse ;  /* 0x000000a79da77223 */ /* 0x100fe2000001006a */
[C---:B------:R-:W-:Y:S01]  /*27b0*/  FMUL.FTZ R88, R171.reuse, R88 ;  /* 0x00000058ab587220 */ /* 0x040fe20000410000 */
[C---:B------:R-:W-:Y:S01]  /*27c0*/  PRMT R106, R156.reuse, 0x7632, R106 ;  /* 0x000076329c6a7816 */ /* 0x040fe2000000006a */
[----:B------:R-:W-:Y:S01]  /*27d0*/  FMUL.FTZ R89, R171, R160 ;  /* 0x000000a0ab597220 */ /* 0x000fe20000410000 */
[----:B------:R-:W-:Y:S01]  /*27e0*/  SHF.L.U32 R156, R156, 0x10, RZ ;  /* 0x000000109c9c7819 */ /* 0x000fe200000006ff */
[----:B------:R-:W-:Y:S01]  /*27f0*/  FMUL.FTZ R222, R220, R107 ;  /* 0x0000006bdcde7220 */ /* 0x000fe20000410000 */
        /* <DEDUP_REMOVED lines=15> */
[----:B------:R-:W-:Y:S01]  /*28f0*/  F2FP.BF16.F32.PACK_AB R156, R107, R156 ;  /* 0x0000009c6b9c723e */ /* 0x000fe200000010ff */
[----:B------:R-:W-:Y:S06]  /*2900*/  BRA `(.L_x_3190) ;  /* 0x0000000800587947 */ /* 0x000fec0003800000 */
.L_x_3188:
[----:B------:R-:W-:Y:S01]  /*2910*/  UMOV UR4, UR6 ;  /* 0x0000000600047c82 */ /* 0x000fe20008000000 */
[----:B------:R-:W-:Y:S01]  /*2920*/  UMOV UR5, UR7 ;  /* 0x0000000700057c82 */ /* 0x000fe20008000000 */
[----:B------:R-:W-:-:S04]  /*2930*/  UISETP.NE.U32.AND UP0, UPT, UR4, URZ, UPT ;  /* 0x000000ff0400728c */ /* 0x000fc8000bf05070 */
[----:B------:R-:W-:-:S09]  /*2940*/  UISETP.NE.AND.EX UP0, UPT, UR5, URZ, UPT, UP0 ;  /* 0x000000ff0500728c */ /* 0x000fd2000bf05300 */
[----:B------:R-:W-:Y:S05]  /*2950*/  BRA.U UP0, `(.L_x_3191) ;  /* 0x0000000500247547 */ /* 0x000fea000b800000 */
[-CC-:B------:R-:W-:Y:S01]  /*2960*/  FFMA.FTZ R162, R207, R165.reuse, R166.reuse ;  /* 0x000000a5cfa27223 */ /* 0x180fe200000100a6 */
[-CC-:B------:R-:W-:Y:S01]  /*2970*/  FFMA.FTZ R163, R204, R165.reuse, R166.reuse ;  /* 0x000000a5cca37223 */ /* 0x180fe200000100a6 */
[----:B------:R-:W-:Y:S01]  /*2980*/  FFMA.FTZ R160, R211, R165, R166 ;  /* 0x000000a5d3a07223 */ /* 0x000fe200000100a6 */
[----:B-----5:R-:W-:Y:S01]  /*2990*/  PRMT R218, R159, 0x7632, R218 ;  /* 0x000076329fda7816 */ /* 0x020fe200000000da */
[----:B------:R-:W-:Y:S01]  /*29a0*/  FADD.FTZ R161, R205, -R162 ;  /* 0x800000a2cda17221 */ /* 0x000fe20000010000 */
[----:B------:R-:W-:Y:S01]  /*29b0*/  SHF.L.U32 R223, R159, 0x10, RZ ;  /* 0x000000109fdf7819 */ /* 0x000fe200000006ff */
[----:B------:R-:W-:Y:S01]  /*29c0*/  FADD.FTZ R162, R202, -R163 ;  /* 0x800000a3caa27221 */ /* 0x000fe20000010000 */
[----:B------:R-:W-:Y:S01]  /*29d0*/  FADD.FTZ R159, R209, -R160 ;  /* 0x800000a0d19f7221 */ /* 0x000fe20000010000 */
[C---:B------:R-:W-:Y:S01]  /*29e0*/  FFMA.FTZ R161, R171.reuse, R161, R138 ;  /* 0x000000a1aba17223 */ /* 0x040fe2000001008a */
[----:B------:R-:W-:Y:S01]  /*29f0*/  SHF.L.U32 R218, R218, 0x10, RZ ;  /* 0x00000010dada7819 */ /* 0x000fe200000006ff */
[C---:B------:R-:W-:Y:S01]  /*2a00*/  FFMA.FTZ R163, R171.reuse, R162, R139 ;  /* 0x000000a2aba37223 */ /* 0x040fe2000001008b */
[----:B------:R-:W-:Y:S01]  /*2a10*/  FFMA.FTZ R159, R171, R159, R136 ;  /* 0x0000009fab9f7223 */ /* 0x000fe20000010088 */
[-C--:B------:R-:W-:Y:S01]  /*2a20*/  FMUL.FTZ R221, R161, R164.reuse ;  /* 0x000000a4a1dd7220 */ /* 0x080fe20000410000 */
[C---:B------:R-:W-:Y:S01]  /*2a30*/  SHF.L.U32 R167, R158.reuse, 0x10, RZ ;  /* 0x000000109ea77819 */ /* 0x040fe200000006ff */
[-C--:B------:R-:W-:Y:S01]  /*2a40*/  FMUL.FTZ R162, R163, R164.reuse ;  /* 0x000000a4a3a27220 */ /* 0x080fe20000410000 */
[----:B------:R-:W-:Y:S01]  /*2a50*/  FMUL.FTZ R161, R159, R164 ;  /* 0x000000a49fa17220 */ /* 0x000fe20000410000 */
[----:B------:R-:W-:Y:S01]  /*2a60*/  PRMT R160, R158, 0x7632, R160 ;  /* 0x000076329ea07816 */ /* 0x000fe200000000a0 */
[-CC-:B------:R-:W-:Y:S01]  /*2a70*/  FFMA.FTZ R159, R208, R165.reuse, R166.reuse ;  /* 0x000000a5d09f7223 */ /* 0x180fe200000100a6 */
[-CC-:B------:R-:W-:Y:S01]  /*2a80*/  FFMA.FTZ R158, R215, R165.reuse, R166.reuse ;  /* 0x000000a5d79e7223 */ /* 0x180fe200000100a6 */
[----:B------:R-:W-:Y:S01]  /*2a90*/  FFMA.FTZ R163, R212, R165, R166 ;  /* 0x000000a5d4a37223 */ /* 0x000fe200000100a6 */
[----:B------:R-:W-:Y:S01]  /*2aa0*/  FFMA.FTZ R111, R218, R162, R111 ;  /* 0x000000a2da6f7223 */ /* 0x000fe2000001006f */
[----:B------:R-:W-:Y:S01]  /*2ab0*/  FADD.FTZ R218, R206, -R159 ;  /* 0x8000009fceda7221 */ /* 0x000fe20000010000 */
[----:B------:R-:W-:Y:S01]  /*2ac0*/  FADD.FTZ R159, R213, -R158 ;  /* 0x8000009ed59f7221 */ /* 0x000fe20000010000 */
[----:B------:R-:W-:Y:S01]  /*2ad0*/  FADD.FTZ R158, R210, -R163 ;  /* 0x800000a3d29e7221 */ /* 0x000fe20000010000 */
[----:B------:R-:W-:Y:S01]  /*2ae0*/  FFMA.FTZ R110, R223, R221, R110 ;  /* 0x000000dddf6e7223 */ /* 0x000fe2000001006e */
[----:B------:R-:W-:Y:S01]  /*2af0*/  FFMA.FTZ R108, R167, R161, R108 ;  /* 0x000000a1a76c7223 */ /* 0x000fe2000001006c */
[----:B------:R-:W-:Y:S01]  /*2b00*/  PRMT R167, R157, 0x7632, R167 ;  /* 0x000076329da77816 */ /* 0x000fe200000000a7 */
[----:B------:R-:W-:Y:S01]  /*2b10*/  FFMA.FTZ R163, R171, R218, R137 ;  /* 0x000000daaba37223 */ /* 0x000fe20000010089 */
[----:B------:R-:W-:Y:S01]  /*2b20*/  SHF.L.U32 R223, R157, 0x10, RZ ;  /* 0x000000109ddf7819 */ /* 0x000fe200000006ff */
[C---:B------:R-:W-:Y:S01]  /*2b30*/  FFMA.FTZ R157, R171.reuse, R159, R134 ;  /* 0x0000009fab9d7223 */ /* 0x040fe20000010086 */
[----:B------:R-:W-:Y:S01]  /*2b40*/  FFMA.FTZ R159, R171, R158, R135 ;  /* 0x0000009eab9f7223 */ /* 0x000fe20000010087 */
[----:B------:R-:W-:-:S02]  /*2b50*/  SHF.L.U32 R218, R167, 0x10, RZ ;  /* 0x00000010a7da7819 */ /* 0x000fc400000006ff */
[-C--:B------:R-:W-:Y:S01]  /*2b60*/  FMUL.FTZ R157, R157, R164.reuse ;  /* 0x000000a49d9d7220 */ /* 0x080fe20000410000 */
[-C--:B------:R-:W-:Y:S01]  /*2b70*/  FMUL.FTZ R158, R159, R164.reuse ;  /* 0x000000a49f9e7220 */ /* 0x080fe20000410000 */
[----:B------:R-:W-:Y:S01]  /*2b80*/  SHF.L.U32 R220, R160, 0x10, RZ ;  /* 0x00000010a0dc7819 */ /* 0x000fe200000006ff */
[----:B------:R-:W-:Y:S01]  /*2b90*/  FMUL.FTZ R160, R163, R164 ;  /* 0x000000a4a3a07220 */ /* 0x000fe20000410000 */
[----:B------:R-:W-:Y:S01]  /*2ba0*/  FFMA.FTZ R167, R223, R157, R106 ;  /* 0x0000009ddfa77223 */ /* 0x000fe2000001006a */
[----:B------:R-:W-:Y:S01]  /*2bb0*/  SHF.L.U32 R106, R43, 0x10, RZ ;  /* 0x000000102b6a7819 */ /* 0x000fe200000006ff */
[----:B------:R-:W-:Y:S01]  /*2bc0*/  FFMA.FTZ R218, R218, R158, R107 ;  /* 0x0000009edada7223 */ /* 0x000fe2000001006b */
[----:B------:R-:W-:Y:S01]  /*2bd0*/  SHF.L.U32 R107, R25, 0x10, RZ ;  /* 0x00000010196b7819 */ /* 0x000fe200000006ff */
[----:B------:R-:W-:Y:S01]  /*2be0*/  FFMA.FTZ R109, R220, R160, R109 ;  /* 0x000000a0dc6d7223 */ /* 0x000fe2000001006d */
[----:B------:R-:W-:Y:S01]  /*2bf0*/  SHF.L.U32 R220, R42, 0x10, RZ ;  /* 0x000000102adc7819 */ /* 0x000fe200000006ff */
[----:B------:R-:W-:Y:S01]  /*2c00*/  FMUL.FTZ R159, R106, R221 ;  /* 0x000000dd6a9f7220 */ /* 0x000fe20000410000 */
[-CC-:B------:R-:W-:Y:S01]  /*2c10*/  FFMA.FTZ R106, R219, R165.reuse, R166.reuse ;  /* 0x000000a5db6a7223 */ /* 0x180fe200000100a6 */
[----:B------:R-:W-:Y:S01]  /*2c20*/  FMUL.FTZ R222, R107, R162 ;  /* 0x000000a26bde7220 */ /* 0x000fe20000410000 */
[----:B------:R-:W-:Y:S01]  /*2c30*/  FFMA.FTZ R107, R216, R165, R166 ;  /* 0x000000a5d86b7223 */ /* 0x000fe200000100a6 */
[----:B------:R-:W-:Y:S01]  /*2c40*/  PRMT R163, R156, 0x7632, R163 ;  /* 0x000076329ca37816 */ /* 0x000fe200000000a3 */
[----:B------:R-:W-:Y:S01]  /*2c50*/  FMUL.FTZ R161, R220, R161 ;  /* 0x000000a1dca17220 */ /* 0x000fe20000410000 */
        /* <DEDUP_REMOVED lines=16> */
[-C--:B------:R-:W-:Y:S01]  /*2d60*/  FFMA.FTZ R220, R223, R107.reuse, R104 ;  /* 0x0000006bdfdc7223 */ /* 0x080fe20000010068 */
[----:B------:R-:W-:Y:S01]  /*2d70*/  FMUL.FTZ R156, R156, R107 ;  /* 0x0000006b9c9c7220 */ /* 0x000fe20000410000 */
[-C--:B------:R-:W-:Y:S01]  /*2d80*/  FMUL.FTZ R107, R221, R106.reuse ;  /* 0x0000006add6b7220 */ /* 0x080fe20000410000 */
[----:B------:R-:W-:Y:S01]  /*2d90*/  FFMA.FTZ R221, R224, R106, R105 ;  /* 0x0000006ae0dd7223 */ /* 0x000fe20000010069 */
[----:B------:R-:W-:-:S02]  /*2da0*/  F2FP.BF16.F32.PACK_AB R159, R222, R159 ;  /* 0x0000009fde9f723e */ /* 0x000fc400000010ff */
[----:B------:R-:W-:Y:S02]  /*2db0*/  F2FP.BF16.F32.PACK_AB R158, R162, R161 ;  /* 0x000000a1a29e723e */ /* 0x000fe400000010ff */
[----:B------:R-:W-:Y:S02]  /*2dc0*/  F2FP.BF16.F32.PACK_AB R157, R157, R160 ;  /* 0x000000a09d9d723e */ /* 0x000fe400000010ff */
[----:B------:R-:W-:Y:S01]  /*2dd0*/  F2FP.BF16.F32.PACK_AB R156, R107, R156 ;  /* 0x0000009c6b9c723e */ /* 0x000fe200000010ff */
[----:B------:R-:W-:Y:S06]  /*2de0*/  BRA `(.L_x_3190) ;  /* 0x0000000400207947 */ /* 0x000fec0003800000 */
.L_x_3191:
[-CC-:B------:R-:W-:Y:S01]  /*2df0*/  FFMA.FTZ R89, R204, R165.reuse, R166.reuse ;  /* 0x000000a5cc597223 */ /* 0x180fe200000100a6 */
[-CC-:B------:R-:W-:Y:S01]  /*2e00*/  FFMA.FTZ R88, R211, R165.reuse, R166.reuse ;  /* 0x000000a5d3587223 */ /* 0x180fe200000100a6 */
[----:B------:R-:W-:Y:S01]  /*2e10*/  FFMA.FTZ R90, R207, R165, R166 ;  /* 0x000000a5cf5a7223 */ /* 0x000fe200000100a6 */
[----:B-----5:R-:W-:Y:S01]  /*2e20*/  PRMT R129, R159, 0x7632, R129 ;  /* 0x000076329f817816 */ /* 0x020fe20000000081 */
[----:B------:R-:W-:Y:S01]  /*2e30*/  FADD.FTZ R128, R202, -R89 ;  /* 0x80000059ca807221 */ /* 0x000fe20000010000 */
[----:B------:R-:W-:Y:S01]  /*2e40*/  FADD.FTZ R89, R209, -R88 ;  /* 0x80000058d1597221 */ /* 0x000fe20000010000 */
[----:B------:R-:W-:Y:S01]  /*2e50*/  FADD.FTZ R90, R205, -R90 ;  /* 0x8000005acd5a7221 */ /* 0x000fe20000010000 */
[----:B------:R-:W-:Y:S01]  /*2e60*/  SHF.L.U32 R88, R129, 0x10, RZ ;  /* 0x0000001081587819 */ /* 0x000fe200000006ff */
[C---:B------:R-:W-:Y:S01]  /*2e70*/  FFMA.FTZ R131, R171.reuse, R128, R139 ;  /* 0x00000080ab837223 */ /* 0x040fe2000001008b */
[C---:B------:R-:W-:Y:S01]  /*2e80*/  FFMA.FTZ R128, R171.reuse, R89, R136 ;  /* 0x00000059ab807223 */ /* 0x040fe20000010088 */
[----:B------:R-:W-:Y:S01]  /*2e90*/  SHF.L.U32 R91, R158, 0x10, RZ ;  /* 0x000000109e5b7819 */ /* 0x000fe200000006ff */
[----:B------:R-:W-:Y:S01]  /*2ea0*/  FFMA.FTZ R130, R171, R90, R138 ;  /* 0x0000005aab827223 */ /* 0x000fe2000001008a */
[-C--:B------:R-:W-:Y:S01]  /*2eb0*/  FMUL.FTZ R220, R131, R164.reuse ;  /* 0x000000a483dc7220 */ /* 0x080fe20000410000 */
[----:B------:R-:W-:Y:S01]  /*2ec0*/  FMUL.FTZ R161, R128, R164 ;  /* 0x000000a480a17220 */ /* 0x000fe20000410000 */
[----:B------:R-:W-:Y:S01]  /*2ed0*/  FFMA.FTZ R89, R208, R165, R166 ;  /* 0x000000a5d0597223 */ /* 0x000fe200000100a6 */
[----:B------:R-:W-:Y:S01]  /*2ee0*/  SHF.L.U32 R159, R159, 0x10, RZ ;  /* 0x000000109f9f7819 */ /* 0x000fe200000006ff */
[----:B------:R-:W-:Y:S01]  /*2ef0*/  FFMA.FTZ R111, R88, R220, R111 ;  /* 0x000000dc586f7223 */ /* 0x000fe2000001006f */
[----:B------:R-:W-:Y:S01]  /*2f00*/  FFMA.FTZ R108, R91, R161, R108 ;  /* 0x000000a15b6c7223 */ /* 0x000fe2000001006c */
[-CC-:B------:R-:W-:Y:S01]  /*2f10*/  FFMA.FTZ R88, R215, R165.reuse, R166.reuse ;  /* 0x000000a5d7587223 */ /* 0x180fe200000100a6 */
[----:B------:R-:W-:Y:S01]  /*2f20*/  FFMA.FTZ R91, R212, R165, R166 ;  /* 0x000000a5d45b7223 */ /* 0x000fe200000100a6 */
[----:B------:R-:W-:Y:S01]  /*2f30*/  FMUL.FTZ R163, R130, R164 ;  /* 0x000000a482a37220 */ /* 0x000fe20000410000 */
[----:B------:R-:W-:Y:S01]  /*2f40*/  FADD.FTZ R90, R206, -R89 ;  /* 0x80000059ce5a7221 */ /* 0x000fe20000010000 */
[----:B------:R-:W-:Y:S01]  /*2f50*/  FADD.FTZ R89, R213, -R88 ;  /* 0x80000058d5597221 */ /* 0x000fe20000010000 */
[----:B------:R-:W-:Y:S01]  /*2f60*/  FADD.FTZ R88, R210, -R91 ;  /* 0x8000005bd2587221 */ /* 0x000fe20000010000 */
[----:B------:R-:W-:Y:S01]  /*2f70*/  FFMA.FTZ R110, R159, R163, R110 ;  /* 0x000000a39f6e7223 */ /* 0x000fe2000001006e */
[----:B------:R-:W-:Y:S01]  /*2f80*/  PRMT R159, R158, 0x7632, R159 ;  /* 0x000076329e9f7816 */ /* 0x000fe2000000009f */
[----:B------:R-:W-:Y:S01]  /*2f90*/  FFMA.FTZ R129, R171, R90, R137 ;  /* 0x0000005aab817223 */ /* 0x000fe20000010089 */
[----:B------:R-:W-:Y:S01]  /*2fa0*/  PRMT R158, R157, 0x7632, R158 ;  /* 0x000076329d9e7816 */ /* 0x000fe2000000009e */
[----:B------:R-:W-:Y:S01]  /*2fb0*/  FFMA.FTZ R91, R171, R88, R135 ;  /* 0x00000058ab5b7223 */ /* 0x000fe20000010087 */
[----:B------:R-:W-:Y:S01]  /*2fc0*/  SHF.L.U32 R218, R159, 0x10, RZ ;  /* 0x000000109fda7819 */ /* 0x000fe200000006ff */
[-C--:B------:R-:W-:Y:S01]  /*2fd0*/  FMUL.FTZ R160, R129, R164.reuse ;  /* 0x000000a481a07220 */ /* 0x080fe20000410000 */
[----:B------:R-:W-:Y:S01]  /*2fe0*/  SHF.L.U32 R158, R158, 0x10, RZ ;  /* 0x000000109e9e7819 */ /* 0x000fe200000006ff */
[----:B------:R-:W-:Y:S01]  /*2ff0*/  FFMA.FTZ R90, R171, R89, R134 ;  /* 0x00000059ab5a7223 */ /* 0x000fe20000010086 */
[----:B------:R-:W-:Y:S01]  /*3000*/  FMUL.FTZ R162, R91, R164 ;  /* 0x000000a45ba27220 */ /* 0x000fe20000410000 */
[----:B------:R-:W-:Y:S01]  /*3010*/  SHF.L.U32 R88, R43, 0x10, RZ ;  /* 0x000000102b587819 */ /* 0x000fe200000006ff */
[----:B------:R-:W-:Y:S01]  /*3020*/  FFMA.FTZ R109, R218, R160, R109 ;  /* 0x000000a0da6d7223 */ /* 0x000fe2000001006d */
[----:B------:R-:W-:Y:S01]  /*3030*/  SHF.L.U32 R89, R25, 0x10, RZ ;  /* 0x0000001019597819 */ /* 0x000fe200000006ff */
[----:B------:R-:W-:Y:S01]  /*3040*/  FFMA.FTZ R218, R158, R162, R107 ;  /* 0x000000a29eda7223 */ /* 0x000fe2000001006b */
[----:B------:R-:W-:Y:S01]  /*3050*/  SHF.L.U32 R157, R157, 0x10, RZ ;  /* 0x000000109d9d7819 */ /* 0x000fe200000006ff */
[----:B------:R-:W-:Y:S01]  /*3060*/  FMUL.FTZ R159, R90, R164 ;  /* 0x000000a45a9f7220 */ /* 0x000fe20000410000 */
[----:B------:R-:W-:Y:S01]  /*3070*/  FMUL.FTZ R223, R88, R163 ;  /* 0x000000a358df7220 */ /* 0x000fe20000410000 */
[----:B------:R-:W-:Y:S01]  /*3080*/  SHF.L.U32 R158, R42, 0x10, RZ ;  /* 0x000000102a9e7819 */ /* 0x000fe200000006ff */
[----:B------:R-:W-:Y:S01]  /*3090*/  FMUL.FTZ R224, R89, R220 ;  /* 0x000000dc59e07220 */ /* 0x000fe20000410000 */
[-CC-:B------:R-:W-:Y:S01]  /*30a0*/  FFMA.FTZ R88, R219, R165.reuse, R166.reuse ;  /* 0x000000a5db587223 */ /* 0x180fe200000100a6 */
[----:B------:R-:W-:Y:S01]  /*30b0*/  FFMA.FTZ R89, R216, R165, R166 ;  /* 0x000000a5d8597223 */ /* 0x000fe200000100a6 */
[--C-:B------:R-:W-:Y:S01]  /*30c0*/  FFMA.FTZ R167, R157, R159, R106.reuse ;  /* 0x0000009f9da77223 */ /* 0x100fe2000001006a */
        /* <DEDUP_REMOVED lines=14> */
[----:B------:R-:W-:Y:S01]  /*31b0*/  SHF.L.U32 R159, R22, 0x10, RZ ;  /* 0x00000010169f7819 */ /* 0x000fe200000006ff */
[----:B------:R-:W-:Y:S01]  /*31c0*/  FMUL.FTZ R161, R161, R162 ;  /* 0x000000a2a1a17220 */ /* 0x000fe20000410000 */
[----:B------:R-:W-:Y:S01]  /*31d0*/  SHF.L.U32 R158, R106, 0x10, RZ ;  /* 0x000000106a9e7819 */ /* 0x000fe200000006ff */
[----:B------:R-:W-:Y:S01]  /*31e0*/  FMUL.FTZ R106, R89, R164 ;  /* 0x000000a4596a7220 */ /* 0x000fe20000410000 */
[-C--:B------:R-:W-:Y:S01]  /*31f0*/  FFMA.FTZ R220, R157, R107.reuse, R104 ;  /* 0x0000006b9ddc7223 */ /* 0x080fe20000010068 */
[----:B------:R-:W-:Y:S01]  /*3200*/  FMUL.FTZ R156, R156, R107 ;  /* 0x0000006b9c9c7220 */ /* 0x000fe20000410000 */
[----:B------:R-:W-:Y:S01]  /*3210*/  F2FP.BF16.F32.PACK_AB R157, R161, R160 ;  /* 0x000000a0a19d723e */ /* 0x000fe200000010ff */
[-C--:B------:R-:W-:Y:S01]  /*3220*/  FMUL.FTZ R107, R159, R106.reuse ;  /* 0x0000006a9f6b7220 */ /* 0x080fe20000410000 */
[----:B------:R-:W-:Y:S01]  /*3230*/  FFMA.FTZ R221, R158, R106, R105 ;  /* 0x0000006a9edd7223 */ /* 0x000fe20000010069 */
[----:B------:R-:W-:-:S02]  /*3240*/  F2FP.BF16.F32.PACK_AB R159, R224, R223 ;  /* 0x000000dfe09f723e */ /* 0x000fc400000010ff */
[----:B------:R-:W-:Y:S02]  /*3250*/  F2FP.BF16.F32.PACK_AB R158, R222, R163 ;  /* 0x000000a3de9e723e */ /* 0x000fe400000010ff */
[----:B------:R-:W-:-:S07]  /*3260*/  F2FP.BF16.F32.PACK_AB R156, R107, R156 ;  /* 0x0000009c6b9c723e */ /* 0x000fce00000010ff */
.L_x_3190:
        /* <DEDUP_REMOVED lines=12> */
[----:B------:R0:W-:Y:S04]  /*3330*/  @P1 STG.E.128 desc[UR10][R160.64+0x10], R128 ;  /* 0x00001080a0001986 */ /* 0x0001e8000c101d0a */
[----:B------:R0:W-:Y:S02]  /*3340*/  STG.E.128 desc[UR10][R162.64], R156 ;  /* 0x0000009ca2007986 */ /* 0x0001e4000c101d0a */
.L_x_3187:
[----:B------:R-:W-:Y:S05]  /*3350*/  BSYNC.RECONVERGENT B0 ;  /* 0x0000000000007941 */ /* 0x000fea0003800200 */
.L_x_3186:
[----:B------:R-:W-:Y:S04]  /*3360*/  BSSY.RECONVERGENT B0, `(.L_x_3192) ;  /* 0x000013b000007945 */ /* 0x000fe80003800200 */
[----:B------:R-:W-:Y:S05]  /*3370*/  @!P3 BRA `(.L_x_3193) ;  /* 0x0000001000e4b947 */ /* 0x000fea0003800000 */
[----:B0-----:R-:W0:Y:S02]  /*3380*/  LDC.64 R156, c[0x0][0x390] ;  /* 0x0000e400ff9c7b82 */ /* 0x001e240000000a00 */
[----:B0-----:R-:W-:-:S06]  /*3390*/  IMAD.WIDE.U32 R156, R0, 0x10, R156 ;  /* 0x00000010009c7825 */ /* 0x001fcc00078e009c */
[----:B------:R-:W5:Y:S01]  /*33a0*/  LDG.E.128 R156, desc[UR10][R156.64] ;  /* 0x0000000a9c9c7981 */ /* 0x000f62000c1e1d00 */
[----:B------:R-:W-:-:S04]  /*33b0*/  UISETP.NE.U32.AND UP0, UPT, UR12, URZ, UPT ;  /* 0x000000ff0c00728c */ /* 0x000fc8000bf05070 */
[----:B------:R-:W-:-:S09]  /*33c0*/  UISETP.NE.AND.EX UP0, UPT, UR13, URZ, UPT, UP0 ;  /* 0x000000ff0d00728c */ /* 0x000fd2000bf05300 */
[----:B------:R-:W-:Y:S05]  /*33d0*/  BRA.U !UP0, `(.L_x_3194) ;  /* 0x0000000908587547 */ /* 0x000fea000b800000 */
[----:B------:R-:W-:-:S04]  /*33e0*/  UISETP.NE.U32.AND UP0, UPT, UR6, URZ, UPT ;  /* 0x000000ff0600728c */ /* 0x000fc8000bf05070 */
[----:B------:R-:W-:-:S06]  /*33f0*/  UISETP.NE.AND.EX UP0, UPT, UR7, URZ, UPT, UP0 ;  /* 0x000000ff0700728c */ /* 0x000fcc000bf05300 */
[----:B------:R-:W-:-:S13]  /*3400*/  PLOP3.LUT P1, PT, PT, PT, UP0, 0x80, 0x8 ;  /* 0x000000000008781c */ /* 0x000fda0003f2f008 */
[----:B------:R-:W-:Y:S05]  /*3410*/  @!P1 BRA `(.L_x_3195) ;  /* 0x0000000400249947 */ /* 0x000fea0003800000 */
        /* <DEDUP_REMOVED lines=10> */
[----:B------:R-:W-:Y:S01]  /*34c0*/  FFMA.FTZ R128, R171, R89, R28 ;  /* 0x00000059ab807223 */ /* 0x000fe2000001001c */
[C---:B------:R-:W-:Y:S01]  /*34d0*/  SHF.L.U32 R88, R158.reuse, 0x10, RZ ;  /* 0x000000109e587819 */ /* 0x040fe200000006ff */
[----:B------:R-:W-:Y:S01]  /*34e0*/  FMUL.FTZ R220, R131, R164 ;  /* 0x000000a483dc7220 */ /* 0x000fe20000410000 */
[----:B------:R-:W-:Y:S01]  /*34f0*/  PRMT R91, R158, 0x7632, R91 ;  /* 0x000076329e5b7816 */ /* 0x000fe2000000005b */
[-CC-:B------:R-:W-:Y:S01]  /*3500*/  FFMA.FTZ R89, R177, R165.reuse, R166.reuse ;  /* 0x000000a5b1597223 */ /* 0x180fe200000100a6 */
[-CC-:B------:R-:W-:Y:S01]  /*3510*/  FFMA.FTZ R158, R180, R165.reuse, R166.reuse ;  /* 0x000000a5b49e7223 */ /* 0x180fe200000100a6 */
[----:B------:R-:W-:Y:S01]  /*3520*/  FFMA.FTZ R119, R220, R90, R119 ;  /* 0x0000005adc777223 */ /* 0x000fe20000010077 */
[----:B------:R-:W-:Y:S01]  /*3530*/  FFMA.FTZ R90, R174, R165, R166 ;  /* 0x000000a5ae5a7223 */ /* 0x000fe200000100a6 */
[----:B------:R-:W-:Y:S01]  /*3540*/  SHF.L.U32 R129, R159, 0x10, RZ ;  /* 0x000000109f817819 */ /* 0x000fe200000006ff */
[-C--:B------:R-:W-:Y:S01]  /*3550*/  FMUL.FTZ R161, R130, R164.reuse ;  /* 0x000000a482a17220 */ /* 0x080fe20000410000 */
[----:B------:R-:W-:Y:S01]  /*3560*/  FMUL.FTZ R159, R128, R164 ;  /* 0x000000a4809f7220 */ /* 0x000fe20000410000 */
[----:B------:R-:W-:Y:S01]  /*3570*/  FADD.FTZ R89, R176, -R89 ;  /* 0x80000059b0597221 */ /* 0x000fe20000010000 */
[----:B------:R-:W-:Y:S01]  /*3580*/  FADD.FTZ R162, R183, -R158 ;  /* 0x8000009eb7a27221 */ /* 0x000fe20000010000 */
[----:B------:R-:W-:Y:S01]  /*3590*/  FADD.FTZ R160, R179, -R90 ;  /* 0x8000005ab3a07221 */ /* 0x000fe20000010000 */
[----:B------:R-:W-:Y:S01]  /*35a0*/  FFMA.FTZ R118, R161, R129, R118 ;  /* 0x00000081a1767223 */ /* 0x000fe20000010076 */
        /* <DEDUP_REMOVED lines=18> */
[-CC-:B------:R-:W-:Y:S01]  /*36d0*/  FFMA.FTZ R89, R173, R165.reuse, R166.reuse ;  /* 0x000000a5ad597223 */ /* 0x180fe200000100a6 */
[----:B------:R-:W-:Y:S01]  /*36e0*/  FMUL.FTZ R220, R159, R88 ;  /* 0x000000589fdc7220 */ /* 0x000fe20000410000 */
[----:B------:R-:W-:Y:S01]  /*36f0*/  FFMA.FTZ R88, R170, R165, R166 ;  /* 0x000000a5aa587223 */ /* 0x000fe200000100a6 */
[----:B------:R-:W-:Y:S01]  /*3700*/  FMUL.FTZ R157, R90, R164 ;  /* 0x000000a45a9d7220 */ /* 0x000fe20000410000 */
[----:B------:R-:W-:Y:S01]  /*3710*/  FMUL.FTZ R221, R162, R161 ;  /* 0x000000a1a2dd7220 */ /* 0x000fe20000410000 */
[----:B------:R-:W-:Y:S01]  /*3720*/  FADD.FTZ R89, R172, -R89 ;  /* 0x80000059ac597221 */ /* 0x000fe20000010000 */
[----:B------:R-:W-:Y:S01]  /*3730*/  FADD.FTZ R162, R175, -R88 ;  /* 0x80000058afa27221 */ /* 0x000fe20000010000 */
[----:B------:R-:W-:Y:S01]  /*3740*/  SHF.L.U32 R160, R49, 0x10, RZ ;  /* 0x0000001031a07819 */ /* 0x000fe200000006ff */
[----:B------:R-:W-:Y:S01]  /*3750*/  FFMA.FTZ R114, R157, R158, R114 ;  /* 0x0000009e9d727223 */ /* 0x000fe20000010072 */
[C---:B------:R-:W-:Y:S01]  /*3760*/  PRMT R158, R156.reuse, 0x7632, R158 ;  /* 0x000076329c9e7816 */ /* 0x040fe2000000009e */
[C---:B------:R-:W-:Y:S01]  /*3770*/  FFMA.FTZ R88, R171.reuse, R89, R32 ;  /* 0x00000059ab587223 */ /* 0x040fe20000010020 */
[----:B------:R-:W-:Y:S01]  /*3780*/  FFMA.FTZ R89, R171, R162, R33 ;  /* 0x000000a2ab597223 */ /* 0x000fe20000010021 */
        /* <DEDUP_REMOVED lines=10> */
[----:B------:R-:W-:Y:S02]  /*3830*/  FMUL.FTZ R156, R157, R160 ;  /* 0x000000a09d9c7220 */ /* 0x000fe40000410000 */
[C---:B------:R-:W-:Y:S01]  /*3840*/  FMUL.FTZ R161, R158.reuse, R161 ;  /* 0x000000a19ea17220 */ /* 0x040fe20000410000 */
[----:B------:R-:W-:Y:S01]  /*3850*/  FFMA.FTZ R113, R158, R159, R113 ;  /* 0x0000009f9e717223 */ /* 0x000fe20000010071 */
[----:B------:R-:W-:Y:S02]  /*3860*/  F2FP.BF16.F32.PACK_AB R159, R223, R222 ;  /* 0x000000dedf9f723e */ /* 0x000fe400000010ff */
[----:B------:R-:W-:-:S02]  /*3870*/  F2FP.BF16.F32.PACK_AB R158, R221, R220 ;  /* 0x000000dcdd9e723e */ /* 0x000fc400000010ff */
[----:B------:R-:W-:Y:S02]  /*3880*/  F2FP.BF16.F32.PACK_AB R157, R218, R163 ;  /* 0x000000a3da9d723e */ /* 0x000fe400000010ff */
[----:B------:R-:W-:Y:S01]  /*3890*/  F2FP.BF16.F32.PACK_AB R156, R161, R156 ;  /* 0x0000009ca19c723e */ /* 0x000fe200000010ff */
[----:B------:R-:W-:Y:S06]  /*38a0*/  BRA `(.L_x_3196) ;  /* 0x0000000c00787947 */ /* 0x000fec0003800000 */
.L_x_3195:
        /* <DEDUP_REMOVED lines=13> */
[-C--:B------:R-:W-:Y:S01]  /*3980*/  FMUL.FTZ R163, R161, R164.reuse ;  /* 0x000000a4a1a37220 */ /* 0x080fe20000410000 */
[----:B------:R-:W-:Y:S01]  /*3990*/  SHF.L.U32 R160, R160, 0x10, RZ ;  /* 0x00000010a0a07819 */ /* 0x000fe200000006ff */
[----:B------:R-:W-:Y:S01]  /*39a0*/  FMUL.FTZ R220, R167, R164 ;  /* 0x000000a4a7dc7220 */ /* 0x000fe20000410000 */
[----:B------:R-:W-:Y:S01]  /*39b0*/  FFMA.FTZ R118, R221, R162, R118 ;  /* 0x000000a2dd767223 */ /* 0x000fe20000010076 */
[----:B------:R-:W-:Y:S01]  /*39c0*/  FFMA.FTZ R116, R163, R159, R116 ;  /* 0x0000009fa3747223 */ /* 0x000fe20000010074 */
[-CC-:B------:R-:W-:Y:S01]  /*39d0*/  FFMA.FTZ R159, R177, R165.reuse, R166.reuse ;  /* 0x000000a5b19f7223 */ /* 0x180fe200000100a6 */
[-CC-:B------:R-:W-:Y:S01]  /*39e0*/  FFMA.FTZ R162, R180, R165.reuse, R166.reuse ;  /* 0x000000a5b4a27223 */ /* 0x180fe200000100a6 */
[----:B------:R-:W-:Y:S01]  /*39f0*/  FFMA.FTZ R119, R220, R160, R119 ;  /* 0x000000a0dc777223 */ /* 0x000fe20000010077 */
[----:B------:R-:W-:Y:S01]  /*3a00*/  FFMA.FTZ R160, R174, R165, R166 ;  /* 0x000000a5aea07223 */ /* 0x000fe200000100a6 */
[----:B------:R-:W-:Y:S01]  /*3a10*/  FADD.FTZ R159, R176, -R159 ;  /* 0x8000009fb09f7221 */ /* 0x000fe20000010000 */
[----:B------:R-:W-:Y:S01]  /*3a20*/  FADD.FTZ R162, R183, -R162 ;  /* 0x800000a2b7a27221 */ /* 0x000fe20000010000 */
[----:B------:R-:W-:Y:S01]  /*3a30*/  PRMT R161, R158, 0x7632, R161 ;  /* 0x000076329ea17816 */ /* 0x000fe200000000a1 */
[----:B------:R-:W-:Y:S01]  /*3a40*/  FADD.FTZ R160, R179, -R160 ;  /* 0x800000a0b3a07221 */ /* 0x000fe20000010000 */
[C---:B------:R-:W-:Y:S01]  /*3a50*/  FFMA.FTZ R159, R171.reuse, R159, R34 ;  /* 0x0000009fab9f7223 */ /* 0x040fe20000010022 */
[----:B------:R-:W-:Y:S01]  /*3a60*/  FFMA.FTZ R167, R171, R162, R29 ;  /* 0x000000a2aba77223 */ /* 0x000fe2000001001d */
[----:B------:R-:W-:-:S02]  /*3a70*/  PRMT R158, R157, 0x7632, R158 ;  /* 0x000076329d9e7816 */ /* 0x000fc4000000009e */
        /* <DEDUP_REMOVED lines=14> */
[-CC-:B------:R-:W-:Y:S01]  /*3b60*/  FFMA.FTZ R157, R173, R165.reuse, R166.reuse ;  /* 0x000000a5ad9d7223 */ /* 0x180fe200000100a6 */
[----:B------:R-:W-:Y:S01]  /*3b70*/  FMUL.FTZ R220, R163, R160 ;  /* 0x000000a0a3dc7220 */ /* 0x000fe20000410000 */
[----:B------:R-:W-:Y:S01]  /*3b80*/  FFMA.FTZ R160, R170, R165, R166 ;  /* 0x000000a5aaa07223 */ /* 0x000fe200000100a6 */
[----:B------:R-:W-:Y:S01]  /*3b90*/  FMUL.FTZ R218, R161, R164 ;  /* 0x000000a4a1da7220 */ /* 0x000fe20000410000 */
[----:B------:R-:W-:Y:S01]  /*3ba0*/  FADD.FTZ R157, R172, -R157 ;  /* 0x8000009dac9d7221 */ /* 0x000fe20000010000 */
[----:B------:R-:W-:Y:S01]  /*3bb0*/  FMUL.FTZ R167, R159, R162 ;  /* 0x000000a29fa77220 */ /* 0x000fe20000410000 */
        /* <DEDUP_REMOVED lines=24> */
.L_x_3194:
[----:B------:R-:W0:Y:S02]  /*3d40*/  LDC.64 R160, c[0x0][0x478] ;  /* 0x00011e00ffa07b82 */ /* 0x000e240000000a00 */
[----:B0-----:R-:W-:-:S04]  /*3d50*/  ISETP.NE.U32.AND P1, PT, R160, RZ, PT ;  /* 0x000000ffa000720c */ /* 0x001fc80003f25070 */
[----:B------:R-:W-:-:S13]  /*3d60*/  ISETP.NE.AND.EX P1, PT, R161, RZ, PT, P1 ;  /* 0x000000ffa100720c */ /* 0x000fda0003f25310 */
[----:B------:R-:W-:Y:S05]  /*3d70*/  @!P1 BRA `(.L_x_3197) ;  /* 0x0000000400249947 */ /* 0x000fea0003800000 */
[-C--:B------:R-:W-:Y:S01]  /*3d80*/  FFMA.FTZ R90, R184, R165.reuse, R166 ;  /* 0x000000a5b85a7223 */ /* 0x080fe200000100a6 */
[----:B-----5:R-:W-:Y:S01]  /*3d90*/  PRMT R88, R159, 0x7632, R88 ;  /* 0x000076329f587816 */ /* 0x020fe20000000058 */
[-CC-:B------:R-:W-:Y:S01]  /*3da0*/  FFMA.FTZ R89, R181, R165.reuse, R166.reuse ;  /* 0x000000a5b5597223 */ /* 0x180fe200000100a6 */
[-C--:B------:R-:W-:Y:S01]  /*3db0*/  FFMA.FTZ R91, R185, R165.reuse, R166 ;  /* 0x000000a5b95b7223 */ /* 0x080fe200000100a6 */
[----:B------:R-:W-:Y:S01]  /*3dc0*/  FADD.FTZ R90, R187, -R90 ;  /* 0x8000005abb5a7221 */ /* 0x000fe20000010000 */
[----:B------:R-:W-:Y:S01]  /*3dd0*/  SHF.L.U32 R88, R88, 0x10, RZ ;  /* 0x0000001058587819 */ /* 0x000fe200000006ff */
[----:B------:R-:W-:Y:S01]  /*3de0*/  FADD.FTZ R128, R178, -R89 ;  /* 0x80000059b2807221 */ /* 0x000fe20000010000 */
[--C-:B------:R-:W-:Y:S01]  /*3df0*/  FADD.FTZ R130, R182, -R91.reuse ;  /* 0x8000005bb6827221 */ /* 0x100fe20000010000 */
        /* <DEDUP_REMOVED lines=8> */
[----:B------:R-:W-:Y:S01]  /*3e80*/  FFMA.FTZ R119, R88, R160, R119 ;  /* 0x000000a058777223 */ /* 0x000fe20000010077 */
[-CC-:B------:R-:W-:Y:S01]  /*3e90*/  FFMA.FTZ R88, R174, R165.reuse, R166.reuse ;  /* 0x000000a5ae587223 */ /* 0x180fe200000100a6 */
[----:B------:R-:W-:Y:S01]  /*3ea0*/  FFMA.FTZ R90, R180, R165, R166 ;  /* 0x000000a5b45a7223 */ /* 0x000fe200000100a6 */
[----:B------:R-:W-:Y:S01]  /*3eb0*/  FMUL.FTZ R161, R130, R164 ;  /* 0x000000a482a17220 */ /* 0x000fe20000410000 */
[----:B------:R-:W-:Y:S01]  /*3ec0*/  FFMA.FTZ R116, R89, R159, R116 ;  /* 0x0000009f59747223 */ /* 0x000fe20000010074 */
[----:B------:R-:W-:Y:S01]  /*3ed0*/  FADD.FTZ R88, R179, -R88 ;  /* 0x80000058b3587221 */ /* 0x000fe20000010000 */
[----:B------:R-:W-:Y:S01]  /*3ee0*/  FFMA.FTZ R89, R177, R165, R166 ;  /* 0x000000a5b1597223 */ /* 0x000fe200000100a6 */
[----:B------:R-:W-:Y:S01]  /*3ef0*/  PRMT R158, R157, 0x7632, R158 ;  /* 0x000076329d9e7816 */ /* 0x000fe2000000009e */
[----:B------:R-:W-:Y:S01]  /*3f00*/  FADD.FTZ R162, R183, -R90 ;  /* 0x8000005ab7a27221 */ /* 0x000fe20000010000 */
[----:B------:R-:W-:Y:S01]  /*3f10*/  SHF.L.U32 R218, R91, 0x10, RZ ;  /* 0x000000105bda7819 */ /* 0x000fe200000006ff */
[----:B------:R-:W-:Y:S01]  /*3f20*/  FMUL.FTZ R91, R171, R88 ;  /* 0x00000058ab5b7220 */ /* 0x000fe20000410000 */
[-C--:B------:R-:W-:Y:S01]  /*3f30*/  FFMA.FTZ R118, R129, R161.reuse, R118 ;  /* 0x000000a181767223 */ /* 0x080fe20000010076 */
[----:B------:R-:W-:Y:S01]  /*3f40*/  FADD.FTZ R90, R176, -R89 ;  /* 0x80000059b05a7221 */ /* 0x000fe20000010000 */
[----:B------:R-:W-:Y:S01]  /*3f50*/  FMUL.FTZ R129, R171, R162 ;  /* 0x000000a2ab817220 */ /* 0x000fe20000410000 */
[----:B------:R-:W-:Y:S01]  /*3f60*/  SHF.L.U32 R158, R158, 0x10, RZ ;  /* 0x000000109e9e7819 */ /* 0x000fe200000006ff */
[----:B------:R-:W-:Y:S01]  /*3f70*/  FMUL.FTZ R162, R91, R164 ;  /* 0x000000a45ba27220 */ /* 0x000fe20000410000 */
[----:B------:R-:W-:Y:S01]  /*3f80*/  FMUL.FTZ R90, R171, R90 ;  /* 0x0000005aab5a7220 */ /* 0x000fe20000410000 */
[----:B------:R-:W-:Y:S01]  /*3f90*/  SHF.L.U32 R220, R51, 0x10, RZ ;  /* 0x0000001033dc7819 */ /* 0x000fe200000006ff */
[----:B------:R-:W-:Y:S01]  /*3fa0*/  FMUL.FTZ R88, R129, R164 ;  /* 0x000000a481587220 */ /* 0x000fe20000410000 */
[----:B------:R-:W-:Y:S01]  /*3fb0*/  FFMA.FTZ R115, R158, R162, R115 ;  /* 0x000000a29e737223 */ /* 0x000fe20000010073 */
[----:B------:R-:W-:Y:S01]  /*3fc0*/  PRMT R158, R156, 0x7632, R158 ;  /* 0x000076329c9e7816 */ /* 0x000fe2000000009e */
[----:B------:R-:W-:Y:S01]  /*3fd0*/  FMUL.FTZ R89, R90, R164 ;  /* 0x000000a45a597220 */ /* 0x000fe20000410000 */
[----:B------:R-:W-:Y:S01]  /*3fe0*/  SHF.L.U32 R223, R156, 0x10, RZ ;  /* 0x000000109cdf7819 */ /* 0x000fe200000006ff */
[----:B------:R-:W-:Y:S01]  /*3ff0*/  FMUL.FTZ R220, R220, R161 ;  /* 0x000000a1dcdc7220 */ /* 0x000fe20000410000 */
[----:B------:R-:W-:Y:S01]  /*4000*/  SHF.L.U32 R157, R157, 0x10, RZ ;  /* 0x000000109d9d7819 */ /* 0x000fe200000006ff */
[----:B------:R-:W-:Y:S01]  /*4010*/  FFMA.FTZ R117, R218, R88, R117 ;  /* 0x00000058da757223 */ /* 0x000fe20000010075 */
[----:B------:R-:W-:-:S02]  /*4020*/  SHF.L.U32 R156, R50, 0x10, RZ ;  /* 0x00000010329c7819 */ /* 0x000fc400000006ff */
[----:B------:R-:W-:Y:S01]  /*4030*/  SHF.L.U32 R221, R17, 0x10, RZ ;  /* 0x0000001011dd7819 */ /* 0x000fe200000006ff */
[----:B------:R-:W-:Y:S01]  /*4040*/  FFMA.FTZ R114, R157, R89, R114 ;  /* 0x000000599d727223 */ /* 0x000fe20000010072 */
[----:B------:R-:W-:Y:S01]  /*4050*/  SHF.L.U32 R161, R16, 0x10, RZ ;  /* 0x0000001010a17819 */ /* 0x000fe200000006ff */
[----:B------:R-:W-:Y:S01]  /*4060*/  FMUL.FTZ R167, R156, R159 ;  /* 0x0000009f9ca77220 */ /* 0x000fe20000410000 */
[-CC-:B------:R-:W-:Y:S01]  /*4070*/  FFMA.FTZ R157, R173, R165.reuse, R166.reuse ;  /* 0x000000a5ad9d7223 */ /* 0x180fe200000100a6 */
[----:B------:R-:W-:Y:S01]  /*4080*/  FFMA.FTZ R156, R170, R165, R166 ;  /* 0x000000a5aa9c7223 */ /* 0x000fe200000100a6 */
[----:B------:R-:W-:Y:S01]  /*4090*/  FMUL.FTZ R221, R221, R160 ;  /* 0x000000a0dddd7220 */ /* 0x000fe20000410000 */
[----:B------:R-:W-:Y:S01]  /*40a0*/  SHF.L.U32 R160, R49, 0x10, RZ ;  /* 0x0000001031a07819 */ /* 0x000fe200000006ff */
[----:B------:R-:W-:Y:S01]  /*40b0*/  FMUL.FTZ R218, R161, R88 ;  /* 0x00000058a1da7220 */ /* 0x000fe20000410000 */
[----:B------:R-:W-:Y:S01]  /*40c0*/  FADD.FTZ R88, R172, -R157 ;  /* 0x8000009dac587221 */ /* 0x000fe20000010000 */
[----:B------:R-:W-:Y:S01]  /*40d0*/  FADD.FTZ R222, R175, -R156 ;  /* 0x8000009cafde7221 */ /* 0x000fe20000010000 */
[----:B------:R-:W-:Y:S01]  /*40e0*/  SHF.L.U32 R163, R15, 0x10, RZ ;  /* 0x000000100fa37819 */ /* 0x000fe200000006ff */
[----:B------:R-:W-:Y:S01]  /*40f0*/  FMUL.FTZ R160, R160, R89 ;  /* 0x00000059a0a07220 */ /* 0x000fe20000410000 */
[C---:B------:R-:W-:Y:S01]  /*4100*/  FMUL.FTZ R88, R171.reuse, R88 ;  /* 0x00000058ab587220 */ /* 0x040fe20000410000 */
[----:B------:R-:W-:Y:S01]  /*4110*/  FMUL.FTZ R89, R171, R222 ;  /* 0x000000deab597220 */ /* 0x000fe20000410000 */
[----:B------:R-:W-:Y:S01]  /*4120*/  SHF.L.U32 R156, R48, 0x10, RZ ;  /* 0x00000010309c7819 */ /* 0x000fe200000006ff */
[----:B------:R-:W-:Y:S01]  /*4130*/  FMUL.FTZ R163, R163, R162 ;  /* 0x000000a2a3a37220 */ /* 0x000fe20000410000 */
[----:B------:R-:W-:Y:S01]  /*4140*/  SHF.L.U32 R161, R14, 0x10, RZ ;  /* 0x000000100ea17819 */ /* 0x000fe200000006ff */
[-C--:B------:R-:W-:Y:S01]  /*4150*/  FMUL.FTZ R157, R88, R164.reuse ;  /* 0x000000a4589d7220 */ /* 0x080fe20000410000 */
[----:B------:R-:W-:Y:S01]  /*4160*/  SHF.L.U32 R222, R158, 0x10, RZ ;  /* 0x000000109ede7819 */ /* 0x000fe200000006ff */
[----:B------:R-:W-:Y:S01]  /*4170*/  FMUL.FTZ R158, R89, R164 ;  /* 0x000000a4599e7220 */ /* 0x000fe20000410000 */
[----:B------:R-:W-:Y:S01]  /*4180*/  F2FP.BF16.F32.PACK_AB R159, R221, R220 ;  /* 0x000000dcdd9f723e */ /* 0x000fe200000010ff */
[-C--:B------:R-:W-:Y:S01]  /*4190*/  FMUL.FTZ R156, R156, R157.reuse ;  /* 0x0000009d9c9c7220 */ /* 0x080fe20000410000 */
[----:B------:R-:W-:Y:S01]  /*41a0*/  FFMA.FTZ R112, R223, R157, R112 ;  /* 0x0000009ddf707223 */ /* 0x000fe20000010070 */
[-C--:B------:R-:W-:Y:S01]  /*41b0*/  FMUL.FTZ R161, R161, R158.reuse ;  /* 0x0000009ea1a17220 */ /* 0x080fe20000410000 */
[----:B------:R-:W-:Y:S01]  /*41c0*/  FFMA.FTZ R113, R222, R158, R113 ;  /* 0x0000009ede717223 */ /* 0x000fe20000010071 */
[----:B------:R-:W-:-:S02]  /*41d0*/  F2FP.BF16.F32.PACK_AB R158, R218, R167 ;  /* 0x000000a7da9e723e */ /* 0x000fc400000010ff */
[----:B------:R-:W-:Y:S02]  /*41e0*/  F2FP.BF16.F32.PACK_AB R157, R163, R160 ;  /* 0x000000a0a39d723e */ /* 0x000fe400000010ff */
[----:B------:R-:W-:Y:S01]  /*41f0*/  F2FP.BF16.F32.PACK_AB R156, R161, R156 ;  /* 0x0000009ca19c723e */ /* 0x000fe200000010ff */
[----:B------:R-:W-:Y:S06]  /*4200*/  BRA `(.L_x_3196) ;  /* 0x0000000400207947 */ /* 0x000fec0003800000 */
.L_x_3197:
        /* <DEDUP_REMOVED lines=8> */
[C---:B------:R-:W-:Y:S01]  /*4290*/  SHF.L.U32 R161, R158.reuse, 0x10, RZ ;  /* 0x000000109ea17819 */ /* 0x040fe200000006ff */
[----:B------:R-:W-:Y:S01]  /*42a0*/  FMUL.FTZ R159, R171, R160 ;  /* 0x000000a0ab9f7220 */ /* 0x000fe20000410000 */
[----:B------:R-:W-:Y:S01]  /*42b0*/  SHF.L.U32 R160, R167, 0x10, RZ ;  /* 0x00000010a7a07819 */ /* 0x000fe200000006ff */
[C---:B------:R-:W-:Y:S01]  /*42c0*/  FMUL.FTZ R225, R171.reuse, R218 ;  /* 0x000000daabe17220 */ /* 0x040fe20000410000 */
[----:B------:R-:W-:Y:S01]  /*42d0*/  FMUL.FTZ R163, R171, R162 ;  /* 0x000000a2aba37220 */ /* 0x000fe20000410000 */
[-C--:B------:R-:W-:Y:S01]  /*42e0*/  FMUL.FTZ R167, R159, R164.reuse ;  /* 0x000000a49fa77220 */ /* 0x080fe20000410000 */
[----:B------:R-:W-:Y:S01]  /*42f0*/  FFMA.FTZ R159, R177, R165, R166 ;  /* 0x000000a5b19f7223 */ /* 0x000fe200000100a6 */
[-C--:B------:R-:W-:Y:S01]  /*4300*/  FMUL.FTZ R220, R225, R164.reuse ;  /* 0x000000a4e1dc7220 */ /* 0x080fe20000410000 */
[----:B------:R-:W-:Y:S01]  /*4310*/  FMUL.FTZ R223, R163, R164 ;  /* 0x000000a4a3df7220 */ /* 0x000fe20000410000 */
[----:B------:R-:W-:Y:S01]  /*4320*/  FFMA.FTZ R116, R161, R167, R116 ;  /* 0x000000a7a1747223 */ /* 0x000fe20000010074 */
[----:B------:R-:W-:Y:S01]  /*4330*/  PRMT R161, R158, 0x7632, R161 ;  /* 0x000076329ea17816 */ /* 0x000fe200000000a1 */
[-CC-:B------:R-:W-:Y:S01]  /*4340*/  FFMA.FTZ R158, R180, R165.reuse, R166.reuse ;  /* 0x000000a5b49e7223 */ /* 0x180fe200000100a6 */
[----:B------:R-:W-:Y:S01]  /*4350*/  FFMA.FTZ R162, R174, R165, R166 ;  /* 0x000000a5aea27223 */ /* 0x000fe200000100a6 */
[----:B------:R-:W-:Y:S01]  /*4360*/  FFMA.FTZ R119, R160, R220, R119 ;  /* 0x000000dca0777223 */ /* 0x000fe20000010077 */
[----:B------:R-:W-:Y:S01]  /*4370*/  FFMA.FTZ R118, R221, R223, R118 ;  /* 0x000000dfdd767223 */ /* 0x000fe20000010076 */
[----:B------:R-:W-:Y:S01]  /*4380*/  FADD.FTZ R218, R183, -R158 ;  /* 0x8000009eb7da7221 */ /* 0x000fe20000010000 */
[----:B------:R-:W-:Y:S01]  /*4390*/  FADD.FTZ R158, R176, -R159 ;  /* 0x8000009fb09e7221 */ /* 0x000fe20000010000 */
[----:B------:R-:W-:Y:S01]  /*43a0*/  PRMT R160, R157, 0x7632, R160 ;  /* 0x000076329da07816 */ /* 0x000fe200000000a0 */
[----:B------:R-:W-:Y:S01]  /*43b0*/  FADD.FTZ R162, R179, -R162 ;  /* 0x800000a2b3a27221 */ /* 0x000fe20000010000 */
[----:B------:R-:W-:Y:S01]  /*43c0*/  SHF.L.U32 R159, R157, 0x10, RZ ;  /* 0x000000109d9f7819 */ /* 0x000fe200000006ff */
        /* <DEDUP_REMOVED lines=8> */
[----:B------:R-:W-:Y:S01]  /*4450*/  SHF.L.U32 R157, R17, 0x10, RZ ;  /* 0x00000010119d7819 */ /* 0x000fe200000006ff */
[----:B------:R-:W-:Y:S01]  /*4460*/  FFMA.FTZ R117, R158, R222, R117 ;  /* 0x000000de9e757223 */ /* 0x000fe20000010075 */
[----:B------:R-:W-:Y:S01]  /*4470*/  FFMA.FTZ R114, R159, R161, R114 ;  /* 0x000000a19f727223 */ /* 0x000fe20000010072 */
[----:B------:R-:W-:Y:S01]  /*4480*/  SHF.L.U32 R162, R51, 0x10, RZ ;  /* 0x0000001033a27819 */ /* 0x000fe200000006ff */
[----:B------:R-:W-:Y:S01]  /*4490*/  FFMA.FTZ R115, R160, R218, R115 ;  /* 0x000000daa0737223 */ /* 0x000fe20000010073 */
[C---:B------:R-:W-:Y:S01]  /*44a0*/  PRMT R158, R156.reuse, 0x7632, R158 ;  /* 0x000076329c9e7816 */ /* 0x040fe2000000009e */
[----:B------:R-:W-:Y:S01]  /*44b0*/  FMUL.FTZ R224, R157, R220 ;  /* 0x000000dc9de07220 */ /* 0x000fe20000410000 */
[----:B------:R-:W-:Y:S01]  /*44c0*/  SHF.L.U32 R159, R156, 0x10, RZ ;  /* 0x000000109c9f7819 */ /* 0x000fe200000006ff */
[-CC-:B------:R-:W-:Y:S01]  /*44d0*/  FFMA.FTZ R157, R173, R165.reuse, R166.reuse ;  /* 0x000000a5ad9d7223 */ /* 0x180fe200000100a6 */
[----:B------:R-:W-:Y:S01]  /*44e0*/  SHF.L.U32 R156, R50, 0x10, RZ ;  /* 0x00000010329c7819 */ /* 0x000fe200000006ff */
[----:B------:R-:W-:Y:S01]  /*44f0*/  FFMA.FTZ R160, R170, R165, R166 ;  /* 0x000000a5aaa07223 */ /* 0x000fe200000100a6 */
[----:B------:R-:W-:Y:S01]  /*4500*/  FMUL.FTZ R223, R162, R223 ;  /* 0x000000dfa2df7220 */ /* 0x000fe20000410000 */
[----:B------:R-:W-:-:S02]  /*4510*/  SHF.L.U32 R162, R49, 0x10, RZ ;  /* 0x0000001031a27819 */ /* 0x000fc400000006ff */
        /* <DEDUP_REMOVED lines=15> */
[-C--:B------:R-:W-:Y:S01]  /*4610*/  FMUL.FTZ R156, R156, R157.reuse ;  /* 0x0000009d9c9c7220 */ /* 0x080fe20000410000 */
[----:B------:R-:W-:Y:S01]  /*4620*/  FFMA.FTZ R112, R159, R157, R112 ;  /* 0x0000009d9f707223 */ /* 0x000fe20000010070 */
[----:B------:R-:W-:Y:S01]  /*4630*/  F2FP.BF16.F32.PACK_AB R159, R224, R223 ;  /* 0x000000dfe09f723e */ /* 0x000fe200000010ff */
[-C--:B------:R-:W-:Y:S01]  /*4640*/  FMUL.FTZ R163, R163, R158.reuse ;  /* 0x0000009ea3a37220 */ /* 0x080fe20000410000 */
[----:B------:R-:W-:Y:S01]  /*4650*/  FFMA.FTZ R113, R160, R158, R113 ;  /* 0x0000009ea0717223 */ /* 0x000fe20000010071 */
[----:B------:R-:W-:-:S02]  /*4660*/  F2FP.BF16.F32.PACK_AB R158, R221, R220 ;  /* 0x000000dcdd9e723e */ /* 0x000fc400000010ff */
[----:B------:R-:W-:Y:S02]  /*4670*/  F2FP.BF16.F32.PACK_AB R157, R167, R162 ;  /* 0x000000a2a79d723e */ /* 0x000fe400000010ff */
[----:B------:R-:W-:-:S07]  /*4680*/  F2FP.BF16.F32.PACK_AB R156, R163, R156 ;  /* 0x0000009ca39c723e */ /* 0x000fce00000010ff */
.L_x_3196:
        /* <DEDUP_REMOVED lines=8> */
.L_x_3193:
[----:B------:R-:W-:Y:S05]  /*4710*/  BSYNC.RECONVERGENT B0 ;  /* 0x0000000000007941 */ /* 0x000fea0003800200 */
.L_x_3192:
[----:B------:R-:W-:Y:S04]  /*4720*/  BSSY.RECONVERGENT B0, `(.L_x_3198) ;  /* 0x000013e000007945 */ /* 0x000fe80003800200 */
[----:B------:R-:W-:Y:S05]  /*4730*/  @!P2 BRA `(.L_x_3199) ;  /* 0x0000001000f0a947 */ /* 0x000fea0003800000 */
[----:B0-2---:R-:W0:Y:S02]  /*4740*/  LDC.64 R156, c[0x0][0x390] ;  /* 0x0000e400ff9c7b82 */ /* 0x005e240000000a00 */
        /* <DEDUP_REMOVED lines=10> */
[-C--:B------:R-:W-:Y:S01]  /*47f0*/  FFMA.FTZ R89, R201, R165.reuse, R166 ;  /* 0x000000a5c9597223 */ /* 0x080fe200000100a6 */
[----:B-----5:R-:W-:Y:S01]  /*4800*/  PRMT R88, R159, 0x7632, R88 ;  /* 0x000076329f587816 */ /* 0x020fe20000000058 */
[-C--:B------:R-:W-:Y:S01]  /*4810*/  FFMA.FTZ R129, R197, R165.reuse, R166 ;  /* 0x000000a5c5817223 */ /* 0x080fe200000100a6 */
[----:B------:R-:W-:Y:S01]  /*4820*/  FADD.FTZ R90, R203, -R90 ;  /* 0x8000005acb5a7221 */ /* 0x000fe20000010000 */
[----:B------:R-:W-:Y:S01]  /*4830*/  FADD.FTZ R89, R198, -R89 ;  /* 0x80000059c6597221 */ /* 0x000fe20000010000 */
[----:B------:R-:W-:Y:S01]  /*4840*/  SHF.L.U32 R159, R159, 0x10, RZ ;  /* 0x000000109f9f7819 */ /* 0x000fe200000006ff */
[----:B------:R-:W-:Y:S01]  /*4850*/  FFMA.FTZ R91, R193, R165, R166 ;  /* 0x000000a5c15b7223 */ /* 0x000fe200000100a6 */
[C---:B------:R-:W-:Y:S01]  /*4860*/  FFMA.FTZ R131, R171.reuse, R90, R155 ;  /* 0x0000005aab837223 */ /* 0x040fe2000001009b */
[----:B------:R-:W-:Y:S01]  /*4870*/  FFMA.FTZ R130, R171, R89, R154 ;  /* 0x00000059ab827223 */ /* 0x000fe2000001009a */
[----:B------:R-:W-:Y:S01]  /*4880*/  SHF.L.U32 R90, R88, 0x10, RZ ;  /* 0x00000010585a7819 */ /* 0x000fe200000006ff */
[-CC-:B------:R-:W-:Y:S01]  /*4890*/  FFMA.FTZ R128, R190, R165.reuse, R166.reuse ;  /* 0x000000a5be807223 */ /* 0x180fe200000100a6 */
[-C--:B------:R-:W-:Y:S01]  /*48a0*/  FMUL.FTZ R220, R131, R164.reuse ;  /* 0x000000a483dc7220 */ /* 0x080fe20000410000 */
[----:B------:R-:W-:Y:S01]  /*48b0*/  FMUL.FTZ R163, R130, R164 ;  /* 0x000000a482a37220 */ /* 0x000fe20000410000 */
[----:B------:R-:W-:Y:S01]  /*48c0*/  FFMA.FTZ R162, R196, R165, R166 ;  /* 0x000000a5c4a27223 */ /* 0x000fe200000100a6 */
[----:B------:R-:W-:Y:S01]  /*48d0*/  SHF.L.U32 R160, R158, 0x10, RZ ;  /* 0x000000109ea07819 */ /* 0x000fe200000006ff */
[----:B------:R-:W-:Y:S01]  /*48e0*/  FFMA.FTZ R127, R220, R90, R127 ;  /* 0x0000005adc7f7223 */ /* 0x000fe2000001007f */
[----:B------:R-:W-:Y:S01]  /*48f0*/  FFMA.FTZ R126, R163, R159, R126 ;  /* 0x0000009fa37e7223 */ /* 0x000fe2000001007e */
[----:B------:R-:W-:Y:S01]  /*4900*/  PRMT R90, R157, 0x7632, R90 ;  /* 0x000076329d5a7816 */ /* 0x000fe2000000005a */
[----:B------:R-:W-:Y:S01]  /*4910*/  FADD.FTZ R129, R194, -R129 ;  /* 0x80000081c2817221 */ /* 0x000fe20000010000 */
[----:B------:R-:W-:Y:S01]  /*4920*/  PRMT R159, R158, 0x7632, R159 ;  /* 0x000076329e9f7816 */ /* 0x000fe2000000009f */
[----:B------:R-:W-:Y:S01]  /*4930*/  FADD.FTZ R91, R192, -R91 ;  /* 0x8000005bc05b7221 */ /* 0x000fe20000010000 */
[----:B------:R-:W-:Y:S01]  /*4940*/  FADD.FTZ R158, R195, -R128 ;  /* 0x80000080c39e7221 */ /* 0x000fe20000010000 */
[-CC-:B------:R-:W-:Y:S01]  /*4950*/  FFMA.FTZ R89, R189, R165.reuse, R166.reuse ;  /* 0x000000a5bd597223 */ /* 0x180fe200000100a6 */
[----:B------:R-:W-:Y:S01]  /*4960*/  FFMA.FTZ R88, R186, R165, R166 ;  /* 0x000000a5ba587223 */ /* 0x000fe200000100a6 */
[----:B------:R-:W-:Y:S01]  /*4970*/  SHF.L.U32 R166, R90, 0x10, RZ ;  /* 0x000000105aa67819 */ /* 0x000fe200000006ff */
[----:B------:R-:W-:Y:S01]  /*4980*/  FADD.FTZ R162, R199, -R162 ;  /* 0x800000a2c7a27221 */ /* 0x000fe20000010000 */
[C---:B------:R-:W-:Y:S01]  /*4990*/  FFMA.FTZ R128, R171.reuse, R129, R152 ;  /* 0x00000081ab807223 */ /* 0x040fe20000010098 */
[C---:B------:R-:W-:Y:S01]  /*49a0*/  FFMA.FTZ R90, R171.reuse, R91, R150 ;  /* 0x0000005bab5a7223 */ /* 0x040fe20000010096 */
[----:B------:R-:W-:Y:S01]  /*49b0*/  FFMA.FTZ R91, R171, R158, R151 ;  /* 0x0000009eab5b7223 */ /* 0x000fe20000010097 */
[----:B------:R-:W-:Y:S01]  /*49c0*/  SHF.L.U32 R161, R159, 0x10, RZ ;  /* 0x000000109fa17819 */ /* 0x000fe200000006ff */
[----:B------:R-:W-:Y:S01]  /*49d0*/  FFMA.FTZ R129, R171, R162, R153 ;  /* 0x000000a2ab817223 */ /* 0x000fe20000010099 */
[-C--:B------:R-:W-:Y:S01]  /*49e0*/  FMUL.FTZ R159, R128, R164.reuse ;  /* 0x000000a4809f7220 */ /* 0x080fe20000410000 */
[----:B------:R-:W-:Y:S01]  /*49f0*/  FMUL.FTZ R162, R91, R164 ;  /* 0x000000a45ba27220 */ /* 0x000fe20000410000 */
[----:B------:R-:W-:Y:S01]  /*4a00*/  SHF.L.U32 R158, R58, 0x10, RZ ;  /* 0x000000103a9e7819 */ /* 0x000fe200000006ff */
[----:B------:R-:W-:Y:S01]  /*4a10*/  FADD.FTZ R89, R188, -R89 ;  /* 0x80000059bc597221 */ /* 0x000fe20000010000 */
[----:B------:R-:W-:Y:S01]  /*4a20*/  FFMA.FTZ R124, R159, R160, R124 ;  /* 0x000000a09f7c7223 */ /* 0x000fe2000001007c */
[----:B------:R-:W-:Y:S01]  /*4a30*/  FFMA.FTZ R166, R162, R166, R123 ;  /* 0x000000a6a2a67223 */ /* 0x000fe2000001007b */
[----:B------:R-:W-:Y:S01]  /*4a40*/  SHF.L.U32 R160, R59, 0x10, RZ ;  /* 0x000000103ba07819 */ /* 0x000fe200000006ff */
[----:B------:R-:W-:Y:S01]  /*4a50*/  FMUL.FTZ R218, R129, R164 ;  /* 0x000000a481da7220 */ /* 0x000fe20000410000 */
[----:B------:R-:W-:-:S02]  /*4a60*/  SHF.L.U32 R123, R9, 0x10, RZ ;  /* 0x00000010097b7819 */ /* 0x000fc400000006ff */
[----:B------:R-:W-:Y:S01]  /*4a70*/  SHF.L.U32 R165, R157, 0x10, RZ ;  /* 0x000000109da57819 */ /* 0x000fe200000006ff */
[----:B------:R-:W-:Y:S01]  /*4a80*/  FMUL.FTZ R157, R90, R164 ;  /* 0x000000a45a9d7220 */ /* 0x000fe20000410000 */
[----:B------:R-:W-:Y:S01]  /*4a90*/  FMUL.FTZ R167, R163, R160 ;  /* 0x000000a0a3a77220 */ /* 0x000fe20000410000 */
[----:B------:R-:W-:Y:S01]  /*4aa0*/  FMUL.FTZ R220, R220, R123 ;  /* 0x0000007bdcdc7220 */ /* 0x000fe20000410000 */
[----:B------:R-:W-:Y:S01]  /*4ab0*/  FMUL.FTZ R163, R159, R158 ;  /* 0x0000009e9fa37220 */ /* 0x000fe20000410000 */
[----:B------:R-:W-:Y:S01]  /*4ac0*/  SHF.L.U32 R123, R8, 0x10, RZ ;  /* 0x00000010087b7819 */ /* 0x000fe200000006ff */
[----:B------:R-:W-:Y:S01]  /*4ad0*/  FADD.FTZ R158, R191, -R88 ;  /* 0x80000058bf9e7221 */ /* 0x000fe20000010000 */
[----:B------:R-:W-:Y:S01]  /*4ae0*/  SHF.L.U32 R160, R57, 0x10, RZ ;  /* 0x0000001039a07819 */ /* 0x000fe200000006ff */
[----:B------:R-:W-:Y:S01]  /*4af0*/  FFMA.FTZ R165, R157, R165, R122 ;  /* 0x000000a59da57223 */ /* 0x000fe2000001007a */
[C---:B------:R-:W-:Y:S01]  /*4b00*/  FFMA.FTZ R88, R171.reuse, R89, R148 ;  /* 0x00000059ab587223 */ /* 0x040fe20000010094 */
[----:B------:R-:W-:Y:S01]  /*4b10*/  PRMT R122, R156, 0x7632, R122 ;  /* 0x000076329c7a7816 */ /* 0x000fe2000000007a */
[----:B------:R-:W-:Y:S01]  /*4b20*/  FFMA.FTZ R125, R218, R161, R125 ;  /* 0x000000a1da7d7223 */ /* 0x000fe2000001007d */
[----:B------:R-:W-:Y:S01]  /*4b30*/  FFMA.FTZ R89, R171, R158, R149 ;  /* 0x0000009eab597223 */ /* 0x000fe20000010095 */
[----:B------:R-:W-:Y:S01]  /*4b40*/  SHF.L.U32 R156, R156, 0x10, RZ ;  /* 0x000000109c9c7819 */ /* 0x000fe200000006ff */
[----:B------:R-:W-:Y:S01]  /*4b50*/  FMUL.FTZ R218, R218, R123 ;  /* 0x0000007bdada7220 */ /* 0x000fe20000410000 */
[----:B------:R-:W-:Y:S01]  /*4b60*/  FMUL.FTZ R160, R157, R160 ;  /* 0x000000a09da07220 */ /* 0x000fe20000410000 */
[----:B------:R-:W-:Y:S01]  /*4b70*/  SHF.L.U32 R158, R56, 0x10, RZ ;  /* 0x00000010389e7819 */ /* 0x000fe200000006ff */
[----:B------:R-:W-:Y:S01]  /*4b80*/  FMUL.FTZ R123, R88, R164 ;  /* 0x000000a4587b7220 */ /* 0x000fe20000410000 */
[----:B------:R-:W-:-:S02]  /*4b90*/  SHF.L.U32 R161, R7, 0x10, RZ ;  /* 0x0000001007a17819 */ /* 0x000fc400000006ff */
[----:B------:R-:W-:Y:S02]  /*4ba0*/  SHF.L.U32 R159, R6, 0x10, RZ ;  /* 0x00000010069f7819 */ /* 0x000fe400000006ff */
[----:B------:R-:W-:Y:S01]  /*4bb0*/  SHF.L.U32 R157, R122, 0x10, RZ ;  /* 0x000000107a9d7819 */ /* 0x000fe200000006ff */
[----:B------:R-:W-:Y:S01]  /*4bc0*/  FMUL.FTZ R122, R89, R164 ;  /* 0x000000a4597a7220 */ /* 0x000fe20000410000 */
[C---:B------:R-:W-:Y:S01]  /*4bd0*/  FFMA.FTZ R164, R123.reuse, R156, R120 ;  /* 0x0000009c7ba47223 */ /* 0x040fe20000010078 */
[----:B------:R-:W-:Y:S01]  /*4be0*/  FMUL.FTZ R156, R123, R158 ;  /* 0x0000009e7b9c7220 */ /* 0x000fe20000410000 */
[----:B------:R-:W-:Y:S01]  /*4bf0*/  FMUL.FTZ R161, R162, R161 ;  /* 0x000000a1a2a17220 */ /* 0x000fe20000410000 */
[C---:B------:R-:W-:Y:S01]  /*4c00*/  FMUL.FTZ R123, R122.reuse, R159 ;  /* 0x0000009f7a7b7220 */ /* 0x040fe20000410000 */
[----:B------:R-:W-:Y:S01]  /*4c10*/  FFMA.FTZ R171, R122, R157, R121 ;  /* 0x0000009d7aab7223 */ /* 0x000fe20000010079 */
[----:B------:R-:W-:Y:S02]  /*4c20*/  F2FP.BF16.F32.PACK_AB R159, R220, R167 ;  /* 0x000000a7dc9f723e */ /* 0x000fe400000010ff */
[----:B------:R-:W-:-:S02]  /*4c30*/  F2FP.BF16.F32.PACK_AB R158, R218, R163 ;  /* 0x000000a3da9e723e */ /* 0x000fc400000010ff */
[----:B------:R-:W-:Y:S02]  /*4c40*/  F2FP.BF16.F32.PACK_AB R157, R161, R160 ;  /* 0x000000a0a19d723e */ /* 0x000fe400000010ff */
[----:B------:R-:W-:Y:S01]  /*4c50*/  F2FP.BF16.F32.PACK_AB R156, R123, R156 ;  /* 0x0000009c7b9c723e */ /* 0x000fe200000010ff */
[----:B------:R-:W-:Y:S06]  /*4c60*/  BRA `(.L_x_3202) ;  /* 0x0000000c00787947 */ /* 0x000fec0003800000 */
.L_x_3201:
[-CC-:B------:R-:W-:Y:S01]  /*4c70*/  FFMA.FTZ R225, R201, R165.reuse, R166.reuse ;  /* 0x000000a5c9e17223 */ /* 0x180fe200000100a6 */
[-CC-:B------:R-:W-:Y:S01]  /*4c80*/  FFMA.FTZ R223, R197, R165.reuse, R166.reuse ;  /* 0x000000a5c5df7223 */ /* 0x180fe200000100a6 */
[-CC-:B------:R-:W-:Y:S01]  /*4c90*/  FFMA.FTZ R218, R196, R165.reuse, R166.reuse ;  /* 0x000000a5c4da7223 */ /* 0x180fe200000100a6 */
[-CC-:B------:R-:W-:Y:S01]  /*4ca0*/  FFMA.FTZ R221, R193, R165.reuse, R166.reuse ;  /* 0x000000a5c1dd7223 */ /* 0x180fe200000100a6 */
[----:B------:R-:W-:Y:S01]  /*4cb0*/  FADD.FTZ R225, R198, -R225 ;  /* 0x800000e1c6e17221 */ /* 0x000fe20000010000 */
[----:B------:R-:W-:Y:S01]  /*4cc0*/  FADD.FTZ R223, R194, -R223 ;  /* 0x800000dfc2df7221 */ /* 0x000fe20000010000 */
[-CC-:B------:R-:W-:Y:S01]  /*4cd0*/  FFMA.FTZ R162, R190, R165.reuse, R166.reuse ;  /* 0x000000a5bea27223 */ /* 0x180fe200000100a6 */
[----:B------:R-:W-:Y:S01]  /*4ce0*/  FFMA.FTZ R222, R200, R165, R166 ;  /* 0x000000a5c8de7223 */ /* 0x000fe200000100a6 */
[----:B------:R-:W-:Y:S01]  /*4cf0*/  FFMA.FTZ R229, R171, R225, R154 ;  /* 0x000000e1abe57223 */ /* 0x000fe2000001009a */
[----:B------:R-:W-:Y:S01]  /*4d00*/  FFMA.FTZ R167, R189, R165, R166 ;  /* 0x000000a5bda77223 */ /* 0x000fe200000100a6 */
[----:B------:R-:W-:Y:S01]  /*4d10*/  FFMA.FTZ R225, R171, R223, R152 ;  /* 0x000000dfabe17223 */ /* 0x000fe20000010098 */
[----:B------:R-:W-:Y:S01]  /*4d20*/  FFMA.FTZ R166, R186, R165, R166 ;  /* 0x000000a5baa67223 */ /* 0x000fe200000100a6 */
[----:B------:R-:W-:Y:S01]  /*4d30*/  FADD.FTZ R218, R199, -R218 ;  /* 0x800000dac7da7221 */ /* 0x000fe20000010000 */
[----:B-----5:R-:W-:Y:S01]  /*4d40*/  SHF.L.U32 R163, R159, 0x10, RZ ;  /* 0x000000109fa37819 */ /* 0x020fe200000006ff */
[----:B------:R-:W-:Y:S01]  /*4d50*/  FADD.FTZ R221, R192, -R221 ;  /* 0x800000ddc0dd7221 */ /* 0x000fe20000010000 */
[----:B------:R-:W-:Y:S01]  /*4d60*/  SHF.L.U32 R161, R158, 0x10, RZ ;  /* 0x000000109ea17819 */ /* 0x000fe200000006ff */
[----:B------:R-:W-:Y:S01]  /*4d70*/  FADD.FTZ R162, R195, -R162 ;  /* 0x800000a2c3a27221 */ /* 0x000fe20000010000 */
[----:B------:R-:W-:Y:S01]  /*4d80*/  FADD.FTZ R222, R203, -R222 ;  /* 0x800000decbde7221 */ /* 0x000fe20000010000 */
[----:B------:R-:W-:Y:S01]  /*4d90*/  FADD.FTZ R167, R188, -R167 ;  /* 0x800000a7bca77221 */ /* 0x000fe20000010000 */
[-C--:B------:R-:W-:Y:S01]  /*4da0*/  FMUL.FTZ R229, R229, R164.reuse ;  /* 0x000000a4e5e57220 */ /* 0x080fe20000410000 */
[----:B------:R-:W-:Y:S01]  /*4db0*/  FMUL.FTZ R225, R225, R164 ;  /* 0x000000a4e1e17220 */ /* 0x000fe20000410000 */
[----:B------:R-:W-:Y:S01]  /*4dc0*/  PRMT R220, R159, 0x7632, R220 ;  /* 0x000076329fdc7816 */ /* 0x000fe200000000dc */
[----:B------:R-:W-:Y:S01]  /*4dd0*/  FADD.FTZ R166, R191, -R166 ;  /* 0x800000a6bfa67221 */ /* 0x000fe20000010000 */
[----:B------:R-:W-:Y:S01]  /*4de0*/  PRMT R160, R158, 0x7632, R160 ;  /* 0x000076329ea07816 */ /* 0x000fe200000000a0 */
[----:B------:R-:W-:Y:S01]  /*4df0*/  FFMA.FTZ R227, R171, R218, R153 ;  /* 0x000000daabe37223 */ /* 0x000fe20000010099 */
[----:B------:R-:W-:Y:S01]  /*4e00*/  PRMT R159, R157, 0x7632, R159 ;  /* 0x000076329d9f7816 */ /* 0x000fe2000000009f */
[C---:B------:R-:W-:Y:S01]  /*4e10*/  FFMA.FTZ R221, R171.reuse, R221, R150 ;  /* 0x000000ddabdd7223 */ /* 0x040fe20000010096 */
[C---:B------:R-:W-:Y:S01]  /*4e20*/  FFMA.FTZ R223, R171.reuse, R162, R151 ;  /* 0x000000a2abdf7223 */ /* 0x040fe20000010097 */
[C---:B------:R-:W-:Y:S01]  /*4e30*/  FFMA.FTZ R231, R171.reuse, R222, R155 ;  /* 0x000000deabe77223 */ /* 0x040fe2000001009b */
[----:B------:R-:W-:Y:S01]  /*4e40*/  FFMA.FTZ R167, R171, R167, R148 ;  /* 0x000000a7aba77223 */ /* 0x000fe20000010094 */
[----:B------:R-:W-:Y:S01]  /*4e50*/  SHF.L.U32 R218, R59, 0x10, RZ ;  /* 0x000000103bda7819 */ /* 0x000fe200000006ff */
[----:B------:R-:W-:Y:S01]  /*4e60*/  FFMA.FTZ R126, R229, R163, R126 ;  /* 0x000000a3e57e7223 */ /* 0x000fe2000001007e */
[----:B------:R-:W-:Y:S01]  /*4e70*/  FFMA.FTZ R124, R225, R161, R124 ;  /* 0x000000a1e17c7223 */ /* 0x000fe2000001007c */
[----:B------:R-:W-:Y:S01]  /*4e80*/  FFMA.FTZ R171, R171, R166, R149 ;  /* 0x000000a6abab7223 */ /* 0x000fe20000010095 */
        /* <DEDUP_REMOVED lines=9> */
[----:B------:R-:W-:Y:S01]  /*4f20*/  FFMA.FTZ R125, R166, R163, R125 ;  /* 0x000000a3a67d7223 */ /* 0x000fe2000001007d */
[----:B------:R-:W-:Y:S01]  /*4f30*/  SHF.L.U32 R157, R156, 0x10, RZ ;  /* 0x000000109c9d7819 */ /* 0x000fe200000006ff */
[----:B------:R-:W-:Y:S01]  /*4f40*/  FMUL.FTZ R218, R166, R161 ;  /* 0x000000a1a6da7220 */ /* 0x000fe20000410000 */
[----:B------:R-:W-:Y:S01]  /*4f50*/  SHF.L.U32 R222, R220, 0x10, RZ ;  /* 0x00000010dcde7819 */ /* 0x000fe200000006ff */
[-C--:B------:R-:W-:Y:S01]  /*4f60*/  FMUL.FTZ R220, R231, R164.reuse ;  /* 0x000000a4e7dc7220 */ /* 0x080fe20000410000 */
[-C--:B------:R-:W-:Y:S01]  /*4f70*/  FMUL.FTZ R167, R167, R164.reuse ;  /* 0x000000a4a7a77220 */ /* 0x080fe20000410000 */
[----:B------:R-:W-:Y:S01]  /*4f80*/  FMUL.FTZ R156, R171, R164 ;  /* 0x000000a4ab9c7220 */ /* 0x000fe20000410000 */
[----:B------:R-:W-:Y:S01]  /*4f90*/  FFMA.FTZ R165, R221, R165, R122 ;  /* 0x000000a5dda57223 */ /* 0x000fe2000001007a */
[----:B------:R-:W-:Y:S01]  /*4fa0*/  FFMA.FTZ R166, R162, R159, R123 ;  /* 0x0000009fa2a67223 */ /* 0x000fe2000001007b */
[----:B------:R-:W-:Y:S01]  /*4fb0*/  SHF.L.U32 R171, R9, 0x10, RZ ;  /* 0x0000001009ab7819 */ /* 0x000fe200000006ff */
[----:B------:R-:W-:Y:S01]  /*4fc0*/  FFMA.FTZ R127, R220, R222, R127 ;  /* 0x000000dedc7f7223 */ /* 0x000fe2000001007f */
        /* <DEDUP_REMOVED lines=11> */
[----:B------:R-:W-:Y:S01]  /*5080*/  FFMA.FTZ R164, R167, R157, R120 ;  /* 0x0000009da7a47223 */ /* 0x000fe20000010078 */
[----:B------:R-:W-:Y:S01]  /*5090*/  FMUL.FTZ R123, R156, R123 ;  /* 0x0000007b9c7b7220 */ /* 0x000fe20000410000 */
[----:B------:R-:W-:Y:S01]  /*50a0*/  F2FP.BF16.F32.PACK_AB R159, R220, R229 ;  /* 0x000000e5dc9f723e */ /* 0x000fe200000010ff */
[----:B------:R-:W-:Y:S01]  /*50b0*/  FFMA.FTZ R171, R156, R158, R121 ;  /* 0x0000009e9cab7223 */ /* 0x000fe20000010079 */
[----:B------:R-:W-:-:S02]  /*50c0*/  F2FP.BF16.F32.PACK_AB R158, R218, R225 ;  /* 0x000000e1da9e723e */ /* 0x000fc400000010ff */
[----:B------:R-:W-:Y:S02]  /*50d0*/  F2FP.BF16.F32.PACK_AB R157, R161, R160 ;  /* 0x000000a0a19d723e */ /* 0x000fe400000010ff */
[----:B------:R-:W-:Y:S01]  /*50e0*/  F2FP.BF16.F32.PACK_AB R156, R123, R122 ;  /* 0x0000007a7b9c723e */ /* 0x000fe200000010ff */
[----:B------:R-:W-:Y:S06]  /*50f0*/  BRA `(.L_x_3202) ;  /* 0x0000000800547947 */ /* 0x000fec0003800000 */
.L_x_3200:
        /* <DEDUP_REMOVED lines=11> */
[-C--:B------:R-:W-:Y:S01]  /*51b0*/  FFMA.FTZ R91, R197, R165.reuse, R166 ;  /* 0x000000a5c55b7223 */ /* 0x080fe200000100a6 */
[----:B------:R-:W-:Y:S01]  /*51c0*/  FMUL.FTZ R131, R171, R90 ;  /* 0x0000005aab837220 */ /* 0x000fe20000410000 */
[----:B------:R-:W-:Y:S01]  /*51d0*/  PRMT R90, R158, 0x7632, R90 ;  /* 0x000076329e5a7816 */ /* 0x000fe2000000005a */
[-CC-:B------:R-:W-:Y:S01]  /*51e0*/  FFMA.FTZ R218, R196, R165.reuse, R166.reuse ;  /* 0x000000a5c4da7223 */ /* 0x180fe200000100a6 */
[-CC-:B------:R-:W-:Y:S01]  /*51f0*/  FFMA.FTZ R89, R193, R165.reuse, R166.reuse ;  /* 0x000000a5c1597223 */ /* 0x180fe200000100a6 */
[----:B------:R-:W-:Y:S01]  /*5200*/  FMUL.FTZ R160, R131, R164 ;  /* 0x000000a483a07220 */ /* 0x000fe20000410000 */
[-CC-:B------:R-:W-:Y:S01]  /*5210*/  FFMA.FTZ R163, R189, R165.reuse, R166.reuse ;  /* 0x000000a5bda37223 */ /* 0x180fe200000100a6 */
[----:B------:R-:W-:Y:S01]  /*5220*/  FFMA.FTZ R162, R186, R165, R166 ;  /* 0x000000a5baa27223 */ /* 0x000fe200000100a6 */
[----:B------:R-:W-:Y:S01]  /*5230*/  SHF.L.U32 R220, R90, 0x10, RZ ;  /* 0x000000105adc7819 */ /* 0x000fe200000006ff */
[----:B------:R-:W-:Y:S01]  /*5240*/  FFMA.FTZ R127, R88, R160, R127 ;  /* 0x000000a0587f7223 */ /* 0x000fe2000001007f */
[----:B------:R-:W-:Y:S01]  /*5250*/  PRMT R88, R157, 0x7632, R88 ;  /* 0x000076329d587816 */ /* 0x000fe20000000058 */
[----:B------:R-:W-:Y:S01]  /*5260*/  FMUL.FTZ R130, R171, R130 ;  /* 0x00000082ab827220 */ /* 0x000fe20000410000 */
[----:B------:R-:W-:Y:S01]  /*5270*/  SHF.L.U32 R161, R158, 0x10, RZ ;  /* 0x000000109ea17819 */ /* 0x000fe200000006ff */
[----:B------:R-:W-:Y:S01]  /*5280*/  FADD.FTZ R90, R192, -R89 ;  /* 0x80000059c05a7221 */ /* 0x000fe20000010000 */
[----:B------:R-:W-:Y:S01]  /*5290*/  SHF.L.U32 R166, R88, 0x10, RZ ;  /* 0x0000001058a67819 */ /* 0x000fe200000006ff */
[----:B------:R-:W-:Y:S01]  /*52a0*/  FADD.FTZ R88, R195, -R128 ;  /* 0x80000080c3587221 */ /* 0x000fe20000010000 */
[----:B------:R-:W-:Y:S01]  /*52b0*/  FADD.FTZ R158, R194, -R91 ;  /* 0x8000005bc29e7221 */ /* 0x000fe20000010000 */
[----:B------:R-:W-:Y:S01]  /*52c0*/  SHF.L.U32 R129, R159, 0x10, RZ ;  /* 0x000000109f817819 */ /* 0x000fe200000006ff */
[----:B------:R-:W-:Y:S01]  /*52d0*/  FMUL.FTZ R159, R130, R164 ;  /* 0x000000a4829f7220 */ /* 0x000fe20000410000 */
[C---:B------:R-:W-:Y:S01]  /*52e0*/  FMUL.FTZ R91, R171.reuse, R88 ;  /* 0x00000058ab5b7220 */ /* 0x040fe20000410000 */
[----:B------:R-:W-:Y:S01]  /*52f0*/  FMUL.FTZ R90, R171, R90 ;  /* 0x0000005aab5a7220 */ /* 0x000fe20000410000 */
[----:B------:R-:W-:Y:S01]  /*5300*/  FADD.FTZ R218, R199, -R218 ;  /* 0x800000dac7da7221 */ /* 0x000fe20000010000 */
[----:B------:R-:W-:Y:S01]  /*5310*/  FMUL.FTZ R128, R171, R158 ;  /* 0x0000009eab807220 */ /* 0x000fe20000410000 */
[-C--:B------:R-:W-:Y:S01]  /*5320*/  FMUL.FTZ R158, R91, R164.reuse ;  /* 0x000000a45b9e7220 */ /* 0x080fe20000410000 */
[----:B------:R-:W-:Y:S01]  /*5330*/  SHF.L.U32 R165, R157, 0x10, RZ ;  /* 0x000000109da57819 */ /* 0x000fe200000006ff */
[----:B------:R-:W-:Y:S01]  /*5340*/  FFMA.FTZ R126, R129, R159, R126 ;  /* 0x0000009f817e7223 */ /* 0x000fe2000001007e */
[----:B------:R-:W-:Y:S01]  /*5350*/  FMUL.FTZ R89, R90, R164 ;  /* 0x000000a45a597220 */ /* 0x000fe20000410000 */
[----:B------:R-:W-:Y:S01]  /*5360*/  FMUL.FTZ R129, R171, R218 ;  /* 0x000000daab817220 */ /* 0x000fe20000410000 */
[----:B------:R-:W-:Y:S01]  /*5370*/  FFMA.FTZ R166, R166, R158, R123 ;  /* 0x0000009ea6a67223 */ /* 0x000fe2000001007b */
[----:B------:R-:W-:Y:S01]  /*5380*/  SHF.L.U32 R218, R59, 0x10, RZ ;  /* 0x000000103bda7819 */ /* 0x000fe200000006ff */
[----:B------:R-:W-:Y:S01]  /*5390*/  FFMA.FTZ R165, R165, R89, R122 ;  /* 0x00000059a5a57223 */ /* 0x000fe2000001007a */
[----:B------:R-:W-:Y:S01]  /*53a0*/  SHF.L.U32 R123, R9, 0x10, RZ ;  /* 0x00000010097b7819 */ /* 0x000fe200000006ff */
[-C--:B------:R-:W-:Y:S01]  /*53b0*/  FMUL.FTZ R157, R128, R164.reuse ;  /* 0x000000a4809d7220 */ /* 0x080fe20000410000 */
[----:B------:R-:W-:Y:S01]  /*53c0*/  SHF.L.U32 R122, R58, 0x10, RZ ;  /* 0x000000103a7a7819 */ /* 0x000fe200000006ff */
[----:B------:R-:W-:Y:S01]  /*53d0*/  FMUL.FTZ R159, R218, R159 ;  /* 0x0000009fda9f7220 */ /* 0x000fe20000410000 */
[----:B------:R-:W-:Y:S01]  /*53e0*/  FMUL.FTZ R88, R129, R164 ;  /* 0x000000a481587220 */ /* 0x000fe20000410000 */
[----:B------:R-:W-:Y:S01]  /*53f0*/  FMUL.FTZ R218, R123, R160 ;  /* 0x000000a07bda7220 */ /* 0x000fe20000410000 */
[-C--:B------:R-:W-:Y:S01]  /*5400*/  FFMA.FTZ R124, R161, R157.reuse, R124 ;  /* 0x0000009da17c7223 */ /* 0x080fe2000001007c */
[----:B------:R-:W-:Y:S01]  /*5410*/  SHF.L.U32 R123, R8, 0x10, RZ ;  /* 0x00000010087b7819 */ /* 0x000fe200000006ff */
[----:B------:R-:W-:Y:S01]  /*5420*/  FMUL.FTZ R161, R122, R157 ;  /* 0x0000009d7aa17220 */ /* 0x000fe20000410000 */
[----:B------:R-:W-:Y:S01]  /*5430*/  SHF.L.U32 R160, R57, 0x10, RZ ;  /* 0x0000001039a07819 */ /* 0x000fe200000006ff */
[----:B------:R-:W-:Y:S01]  /*5440*/  FADD.FTZ R122, R188, -R163 ;  /* 0x800000a3bc7a7221 */ /* 0x000fe20000010000 */
[----:B------:R-:W-:Y:S01]  /*5450*/  PRMT R167, R156, 0x7632, R167 ;  /* 0x000076329ca77816 */ /* 0x000fe200000000a7 */
[-C--:B------:R-:W-:Y:S01]  /*5460*/  FFMA.FTZ R125, R220, R88.reuse, R125 ;  /* 0x00000058dc7d7223 */ /* 0x080fe2000001007d */
[----:B------:R-:W-:Y:S01]  /*5470*/  SHF.L.U32 R221, R156, 0x10, RZ ;  /* 0x000000109cdd7819 */ /* 0x000fe200000006ff */
[----:B------:R-:W-:Y:S01]  /*5480*/  FADD.FTZ R156, R191, -R162 ;  /* 0x800000a2bf9c7221 */ /* 0x000fe20000010000 */
[----:B------:R-:W-:Y:S01]  /*5490*/  FMUL.FTZ R162, R123, R88 ;  /* 0x000000587ba27220 */ /* 0x000fe20000410000 */
        /* <DEDUP_REMOVED lines=9> */
[-C--:B------:R-:W-:Y:S01]  /*5530*/  FFMA.FTZ R164, R221, R123.reuse, R120 ;  /* 0x0000007bdda47223 */ /* 0x080fe20000010078 */
[----:B------:R-:W-:Y:S01]  /*5540*/  FMUL.FTZ R156, R156, R123 ;  /* 0x0000007b9c9c7220 */ /* 0x000fe20000410000 */
        /* <DEDUP_REMOVED lines=8> */
.L_x_3203:
        /* <DEDUP_REMOVED lines=34> */
[-C--:B------:R-:W-:Y:S01]  /*57f0*/  FMUL.FTZ R218, R227, R164.reuse ;  /* 0x000000a4e3da7220 */ /* 0x080fe20000410000 */
[-C--:B------:R-:W-:Y:S01]  /*5800*/  FMUL.FTZ R225, R225, R164.reuse ;  /* 0x000000a4e1e17220 */ /* 0x080fe20000410000 */
[-C--:B------:R-:W-:Y:S01]  /*5810*/  FMUL.FTZ R221, R221, R164.reuse ;  /* 0x000000a4dddd7220 */ /* 0x080fe20000410000 */
[-C--:B------:R-:W-:Y:S01]  /*5820*/  FFMA.FTZ R126, R163, R229.reuse, R126 ;  /* 0x000000e5a37e7223 */ /* 0x080fe2000001007e */
[----:B------:R-:W-:Y:S01]  /*5830*/  FMUL.FTZ R229, R166, R229 ;  /* 0x000000e5a6e57220 */ /* 0x000fe20000410000 */
[----:B------:R-:W-:Y:S01]  /*5840*/  SHF.L.U32 R166, R160, 0x10, RZ ;  /* 0x00000010a0a67819 */ /* 0x000fe200000006ff */
[-C--:B------:R-:W-:Y:S01]  /*5850*/  FMUL.FTZ R162, R223, R164.reuse ;  /* 0x000000a4dfa27220 */ /* 0x080fe20000410000 */
[----:B------:R-:W-:Y:S01]  /*5860*/  FFMA.FTZ R124, R161, R225, R124 ;  /* 0x000000e1a17c7223 */ /* 0x000fe2000001007c */
[----:B------:R-:W-:Y:S01]  /*5870*/  SHF.L.U32 R226, R226, 0x10, RZ ;  /* 0x00000010e2e27819 */ /* 0x000fe200000006ff */
[----:B------:R-:W-:Y:S01]  /*5880*/  FMUL.FTZ R220, R231, R164 ;  /* 0x000000a4e7dc7220 */ /* 0x000fe20000410000 */
[----:B------:R-:W-:Y:S01]  /*5890*/  FFMA.FTZ R125, R166, R218, R125 ;  /* 0x000000daa67d7223 */ /* 0x000fe2000001007d */
[----:B------:R-:W-:Y:S01]  /*58a0*/  SHF.L.U32 R166, R159, 0x10, RZ ;  /* 0x000000109fa67819 */ /* 0x000fe200000006ff */
[-C--:B------:R-:W-:Y:S01]  /*58b0*/  FMUL.FTZ R167, R167, R164.reuse ;  /* 0x000000a4a7a77220 */ /* 0x080fe20000410000 */
[----:B------:R-:W-:Y:S01]  /*58c0*/  FMUL.FTZ R156, R171, R164 ;  /* 0x000000a4ab9c7220 */ /* 0x000fe20000410000 */
[----:B------:R-:W-:Y:S01]  /*58d0*/  SHF.L.U32 R161, R8, 0x10, RZ ;  /* 0x0000001008a17819 */ /* 0x000fe200000006ff */
[----:B------:R-:W-:Y:S01]  /*58e0*/  FFMA.FTZ R165, R165, R221, R122 ;  /* 0x000000dda5a57223 */ /* 0x000fe2000001007a */
        /* <DEDUP_REMOVED lines=14> */
[-C--:B------:R-:W-:Y:S01]  /*59d0*/  FMUL.FTZ R122, R122, R167.reuse ;  /* 0x000000a77a7a7220 */ /* 0x080fe20000410000 */
[----:B------:R-:W-:Y:S01]  /*59e0*/  FFMA.FTZ R164, R157, R167, R120 ;  /* 0x000000a79da47223 */ /* 0x000fe20000010078 */
[-C--:B------:R-:W-:Y:S01]  /*59f0*/  FMUL.FTZ R123, R123, R156.reuse ;  /* 0x0000009c7b7b7220 */ /* 0x080fe20000410000 */
[----:B------:R-:W-:Y:S01]  /*5a00*/  F2FP.BF16.F32.PACK_AB R159, R220, R229 ;  /* 0x000000e5dc9f723e */ /* 0x000fe200000010ff */
[----:B------:R-:W-:Y:S01]  /*5a10*/  FFMA.FTZ R171, R158, R156, R121 ;  /* 0x0000009c9eab7223 */ /* 0x000fe20000010079 */
[----:B------:R-:W-:-:S02]  /*5a20*/  F2FP.BF16.F32.PACK_AB R158, R218, R225 ;  /* 0x000000e1da9e723e */ /* 0x000fc400000010ff */
[----:B------:R-:W-:Y:S02]  /*5a30*/  F2FP.BF16.F32.PACK_AB R157, R161, R160 ;  /* 0x000000a0a19d723e */ /* 0x000fe400000010ff */
[----:B------:R-:W-:-:S07]  /*5a40*/  F2FP.BF16.F32.PACK_AB R156, R123, R122 ;  /* 0x0000007a7b9c723e */ /* 0x000fce00000010ff */
.L_x_3202:
[----:B------:R-:W0:Y:S08]  /*5a50*/  @P1 LDC.64 R122, c[0x0][0x478] ;  /* 0x00011e00ff7a1b82 */ /* 0x000e300000000a00 */
[----:B------:R-:W1:Y:S01]  /*5a60*/  LDC.64 R120, c[0x0][0x468] ;  /* 0x00011a00ff787b82 */ /* 0x000e620000000a00 */
[----:B0-----:R-:W-:Y:S01]  /*5a70*/  @P1 IMAD.WIDE.U32 R160, R0, 0x20, R122 ;  /* 0x0000002000a01825 */ /* 0x001fe200078e007a */
[----:B------:R-:W-:-:S02]  /*5a80*/  MOV R122, R165 ;  /* 0x000000a5007a7202 */ /* 0x000fc40000000f00 */
[----:B------:R-:W-:Y:S02]  /*5a90*/  MOV R123, R166 ;  /* 0x000000a6007b7202 */ /* 0x000fe40000000f00 */
[----:B------:R3:W-:Y:S01]  /*5aa0*/  @P1 STG.E.128 desc[UR10][R160.64], R88 ;  /* 0x00000058a0001986 */ /* 0x0007e2000c101d0a */
[----:B-1----:R-:W-:-:S03]  /*5ab0*/  IMAD.WIDE.U32 R162, R0, 0x10, R120 ;  /* 0x0000001000a27825 */ /* 0x002fc600078e0078 */
[----:B------:R3:W-:Y:S01]  /*5ac0*/  @P1 STG.E.128 desc[UR10][R160.64+0x10], R128 ;  /* 0x00001080a0001986 */ /* 0x0007e2000c101d0a */
[----:B------:R-:W-:Y:S02]  /*5ad0*/  MOV R120, R164 ;  /* 0x000000a400787202 */ /* 0x000fe40000000f00 */
[----:B------:R-:W-:Y:S01]  /*5ae0*/  MOV R121, R171 ;  /* 0x000000ab00797202 */ /* 0x000fe20000000f00 */
[----:B------:R3:W-:Y:S06]  /*5af0*/  STG.E.128 desc[UR10][R162.64], R156 ;  /* 0x0000009ca2007986 */ /* 0x0007ec000c101d0a */
.L_x_3199:
[----:B------:R-:W-:Y:S05]  /*5b00*/  BSYNC.RECONVERGENT B0 ;  /* 0x0000000000007941 */ /* 0x000fea0003800200 */
.L_x_3198:
[----:B0-23--:R-:W0:Y:S01]  /*5b10*/  LDC.64 R156, c[0x0][0x380] ;  /* 0x0000e000ff9c7b82 */ /* 0x00de220000000a00 */
[----:B------:R-:W-:Y:S01]  /*5b20*/  UPLOP3.LUT UP1, UPT, UPT, UPT, UP1, 0x40, 0x4 ;  /* 0x000000000004789c */ /* 0x000fe20003f2e810 */
[----:B0-----:R-:W-:-:S04]  /*5b30*/  IADD3 R26, PT, PT, R26, R156, RZ ;  /* 0x0000009c1a1a7210 */ /* 0x001fc80007ffe0ff */
[----:B------:R-:W-:-:S13]  /*5b40*/  ISETP.GE.AND P1, PT, R26, R157, PT ;  /* 0x0000009d1a00720c */ /* 0x000fda0003f26270 */
[----:B------:R-:W-:Y:S05]  /*5b50*/  @!P1 BRA `(.L_x_3204) ;  /* 0xffffffac00609947 */ /* 0x000fea000383ffff */
.L_x_3177:
        /* <DEDUP_REMOVED lines=18> */
.L_x_3206:
[----:B------:R-:W-:Y:S05]  /*5c80*/  BSYNC.RECONVERGENT B0 ;  /* 0x0000000000007941 */ /* 0x000fea0003800200 */
.L_x_3205:
        /* <DEDUP_REMOVED lines=15> */
.L_x_3208:
[----:B------:R-:W-:Y:S05]  /*5d80*/  BSYNC.RECONVERGENT B0 ;  /* 0x0000000000007941 */ /* 0x000fea0003800200 */
.L_x_3207:
        /* <DEDUP_REMOVED lines=14> */
.L_x_3209:
        /* <DEDUP_REMOVED lines=9> */
.L_x_10718:


//--------------------- .text._ZN10layer_norm13ln_bwd_kernelINS_13Kernel_traitsI13__nv_bfloat16S2_fS2_fjLj3072ELj1ELj1ELj4ELj16ENS_18Kernel_traits_baseILj3072ES2_S2_fS2_fjLj128EEEEELb0ELb1ELb0ELb1EEEvNS_9BwdParamsE --------------------------
	.section	.text._ZN10layer_norm13ln_bwd_kernelINS_13Kernel_traitsI13__nv_bfloat16S2_fS2_fjLj3072ELj1ELj1ELj4ELj16ENS_18Kernel_traits_baseILj3072ES2_S2_fS2_fjLj128EEEEELb0ELb1ELb0ELb1EEEvNS_9BwdParamsE,"ax",@progbits
	.align	128
        .global         _ZN10layer_norm13ln_bwd_kernelINS_13Kernel_traitsI13__nv_bfloat16S2_fS2_fjLj3072ELj1ELj1ELj4ELj16ENS_18Kernel_traits_baseILj3072ES2_S2_fS2_fjLj128EEEEELb0ELb1ELb0ELb1EEEvNS_9BwdParamsE
        .type           _ZN10layer_norm13ln_bwd_kernelINS_13Kernel_traitsI13__nv_bfloat16S2_fS2_fjLj3072ELj1ELj1ELj4ELj16ENS_18Kernel_traits_baseILj3072ES2_S2_fS2_fjLj128EEEEELb0ELb1ELb0ELb1EEEvNS_9BwdParamsE,@function
        .size           _ZN10layer_norm13ln_bwd_kernelINS_13Kernel_traitsI13__nv_bfloat16S2_fS2_fjLj3072ELj1ELj1ELj4ELj16ENS_18Kernel_traits_baseILj3072ES2_S2_fS2_fjLj128EEEEELb0ELb1ELb0ELb1EEEvNS_9BwdParamsE,(.L_x_10719 - _ZN10layer_norm13ln_bwd_kernelINS_13Kernel_traitsI13__nv_bfloat16S2_fS2_fjLj3072ELj1ELj1ELj4ELj16ENS_18Kernel_traits_baseILj3072ES2_S2_fS2_fjLj128EEEEELb0ELb1ELb0ELb1EEEvNS_9BwdParamsE)
        .other          _ZN10layer_norm13ln_bwd_kernelINS_13Kernel_traitsI13__nv_bfloat16S2_fS2_fjLj3072ELj1ELj1ELj4ELj16ENS_18Kernel_traits_baseILj3072ES2_S2_fS2_fjLj128EEEEELb0ELb1ELb0ELb1EEEvNS_9BwdParamsE,@"STO_CUDA_ENTRY STV_DEFAULT"
_ZN10layer_norm13ln_bwd_kernelINS_13Kernel_traitsI13__nv_bfloat16S2_fS2_fjLj3072ELj1ELj1ELj4ELj16ENS_18Kernel_traits_baseILj3072ES2_S2_fS2_fjLj128EEEEELb0ELb1ELb0ELb1EEEvNS_9BwdParamsE:
.text._ZN10layer_norm13ln_bwd_kernelINS_13Kernel_traitsI13__nv_bfloat16S2_fS2_fjLj3072ELj1ELj1ELj4ELj16ENS_18Kernel_traits_baseILj3072ES2_S2_fS2_fjLj128EEEEELb0ELb1ELb0ELb1EEEvNS_9BwdParamsE:
        /* <DEDUP_REMOVED lines=46> */
[----:B------:R-:W-:-:S02]  /*02e0*/  MOV R152, RZ ;  /* 0x000000ff00987202 */ /* 0x000fc40000000f00 */
[----:B------:R-:W-:Y:S02]  /*02f0*/  CS2R R150, SRZ ;  /* 0x0000000000967805 */ /* 0x000fe4000001ff00 */
[----:B------:R-:W-:Y:S02]  /*0300*/  CS2R R148, SRZ ;  /* 0x0000000000947805 */ /* 0x000fe4000001ff00 */
[----:B------:R-:W-:Y:S02]  /*0310*/  CS2R R146, SRZ ;  /* 0x0000000000927805 */ /* 0x000fe4000001ff00 */
        /* <DEDUP_REMOVED lines=28> */
[----:B------:R1:W5:Y:S01]  /*04e0*/  LDG.E.128 R44, desc[UR8][R4.64] ;  /* 0x00000008042c7981 */ /* 0x000362000c1e1d00 */
[----:B---3--:R-:W-:-:S02]  /*04f0*/  ISETP.NE.U32.AND P0, PT, R6, RZ, PT ;  /* 0x000000ff0600720c */ /* 0x008fc40003f05070 */
[----:B0-----:R-:W-:Y:S02]  /*0500*/  CS2R R2, SRZ ;  /* 0x0000000000027805 */ /* 0x001fe4000001ff00 */
[----:B------:R-:W-:Y:S02]  /*0510*/  CS2R R42, SRZ ;  /* 0x00000000002a7805 */ /* 0x000fe4000001ff00 */
[----:B------:R-:W-:Y:S02]  /*0520*/  CS2R R124, SRZ ;  /* 0x00000000007c7805 */ /* 0x000fe4000001ff00 */
[----:B------:R-:W-:Y:S02]  /*0530*/  ISETP.NE.AND.EX P0, PT, R7, RZ, PT, P0 ;  /* 0x000000ff0700720c */ /* 0x000fe40003f05300 */
[----:B------:R-:W-:Y:S02]  /*0540*/  CS2R R6, SRZ ;  /* 0x0000000000067805 */ /* 0x000fe4000001ff00 */
[----:B------:R-:W-:-:S02]  /*0550*/  CS2R R126, SRZ ;  /* 0x00000000007e7805 */ /* 0x000fc4000001ff00 */
[----:B------:R-:W-:Y:S02]  /*0560*/  CS2R R128, SRZ ;  /* 0x0000000000807805 */ /* 0x000fe4000001ff00 */
[----:B------:R-:W-:Y:S02]  /*0570*/  CS2R R130, SRZ ;  /* 0x0000000000827805 */ /* 0x000fe4000001ff00 */
[----:B-1----:R-:W-:Y:S02]  /*0580*/  CS2R R4, SRZ ;  /* 0x0000000000047805 */ /* 0x002fe4000001ff00 */
[----:B------:R-:W-:Y:S02]  /*0590*/  CS2R R132, SRZ ;  /* 0x0000000000847805 */ /* 0x000fe4000001ff00 */
[----:B------:R-:W-:Y:S02]  /*05a0*/  CS2R R134, SRZ ;  /* 0x0000000000867805 */ /* 0x000fe4000001ff00 */
[----:B------:R-:W-:Y:S01]  /*05b0*/  CS2R R136, SRZ ;  /* 0x0000000000887805 */ /* 0x000fe2000001ff00 */
[----:B------:R-:W-:Y:S01]  /*05c0*/  UPLOP3.LUT UP1, UPT, UPT, UPT, UPT, 0x40, 0x4 ;  /* 0x000000000004789c */ /* 0x000fe20003f2e870 */
[----:B------:R-:W0:Y:S01]  /*05d0*/  LDCU UR12, c[0x0][0x388] ;  /* 0x00007100ff0c77ac */ /* 0x000e220008000800 */
[----:B------:R-:W1:Y:S01]  /*05e0*/  LDCU.U8 UR7, c[0x0][0x410] ;  /* 0x00008200ff0777ac */ /* 0x000e620008000000 */
[----:B------:R-:W3:Y:S01]  /*05f0*/  LDCU UR13, c[0x0][0x400] ;  /* 0x00008000ff0d77ac */ /* 0x000ee20008000800 */
[----:B------:R-:W0:Y:S01]  /*0600*/  LDCU.64 UR14, c[0x0][0x478] ;  /* 0x00008f00ff0e77ac */ /* 0x000e220008000a00 */
[----:B------:R-:W0:Y:S01]  /*0610*/  LDCU.64 UR10, c[0x0][0x438] ;  /* 0x00008700ff0a77ac */ /* 0x000e220008000a00 */
[----:B----4-:R-:W-:-:S02]  /*0620*/  PRMT R163, R185, 0x7632, R163 ;  /* 0x00007632b9a37816 */ /* 0x010fc400000000a3 */
[----:B------:R-:W-:Y:S02]  /*0630*/  SHF.L.U32 R189, R185, 0x10, RZ ;  /* 0x00000010b9bd7819 */ /* 0x000fe400000006ff */
[----:B------:R-:W-:Y:S02]  /*0640*/  PRMT R164, R184, 0x7632, R164 ;  /* 0x00007632b8a47816 */ /* 0x000fe400000000a4 */
[----:B------:R-:W-:Y:S02]  /*0650*/  PRMT R162, R186, 0x7632, R162 ;  /* 0x00007632baa27816 */ /* 0x000fe400000000a2 */
[----:B------:R-:W-:Y:S02]  /*0660*/  PRMT R161, R187, 0x7632, R161 ;  /* 0x00007632bba17816 */ /* 0x000fe400000000a1 */
[----:B--2---:R-:W-:Y:S02]  /*0670*/  PRMT R160, R180, 0x7632, R160 ;  /* 0x00007632b4a07816 */ /* 0x004fe400000000a0 */
[----:B------:R-:W-:-:S02]  /*0680*/  PRMT R159, R181, 0x7632, R159 ;  /* 0x00007632b59f7816 */ /* 0x000fc4000000009f */
[----:B------:R-:W-:Y:S02]  /*0690*/  SHF.L.U32 R185, R181, 0x10, RZ ;  /* 0x00000010b5b97819 */ /* 0x000fe400000006ff */
[----:B------:R-:W-:Y:S02]  /*06a0*/  PRMT R158, R182, 0x7632, R158 ;  /* 0x00007632b69e7816 */ /* 0x000fe4000000009e */
[----:B------:R-:W-:Y:S02]  /*06b0*/  PRMT R157, R183, 0x7632, R157 ;  /* 0x00007632b79d7816 */ /* 0x000fe4000000009d */
[----:B-----5:R-:W-:Y:S02]  /*06c0*/  PRMT R156, R176, 0x7632, R156 ;  /* 0x00007632b09c7816 */ /* 0x020fe4000000009c */
[----:B------:R-:W-:Y:S02]  /*06d0*/  PRMT R155, R177, 0x7632, R155 ;  /* 0x00007632b19b7816 */ /* 0x000fe4000000009b */
[----:B------:R-:W-:-:S02]  /*06e0*/  PRMT R154, R178, 0x7632, R154 ;  /* 0x00007632b29a7816 */ /* 0x000fc4000000009a */
[----:B------:R-:W-:Y:S02]  /*06f0*/  PRMT R153, R179, 0x7632, R153 ;  /* 0x00007632b3997816 */ /* 0x000fe40000000099 */
[----:B------:R-:W-:Y:S02]  /*0700*/  SHF.L.U32 R190, R184, 0x10, RZ ;  /* 0x00000010b8be7819 */ /* 0x000fe400000006ff */
[----:B------:R-:W-:Y:S02]  /*0710*/  SHF.L.U32 R188, R186, 0x10, RZ ;  /* 0x00000010babc7819 */ /* 0x000fe400000006ff */
[----:B------:R-:W-:Y:S01]  /*0720*/  SHF.L.U32 R181, R177, 0x10, RZ ;  /* 0x00000010b1b57819 */ /* 0x000fe200000006ff */
[----:B------:R-:W-:Y:S01]  /*0730*/  HFMA2 R177, -RZ, RZ, 0, 0 ;  /* 0x00000000ffb17431 */ /* 0x000fe200000001ff */
[----:B------:R-:W-:Y:S02]  /*0740*/  SHF.L.U32 R186, R180, 0x10, RZ ;  /* 0x00000010b4ba7819 */ /* 0x000fe400000006ff */
[----:B------:R-:W-:-:S02]  /*0750*/  SHF.L.U32 R184, R182, 0x10, RZ ;  /* 0x00000010b6b87819 */ /* 0x000fc400000006ff */
[----:B------:R-:W-:Y:S02]  /*0760*/  SHF.L.U32 R182, R176, 0x10, RZ ;  /* 0x00000010b0b67819 */ /* 0x000fe400000006ff */
[----:B------:R-:W-:Y:S02]  /*0770*/  SHF.L.U32 R180, R178, 0x10, RZ ;  /* 0x00000010b2b47819 */ /* 0x000fe400000006ff */
[----:B------:R-:W-:Y:S02]  /*0780*/  SHF.L.U32 R187, R187, 0x10, RZ ;  /* 0x00000010bbbb7819 */ /* 0x000fe400000006ff */
[----:B------:R-:W-:Y:S02]  /*0790*/  SHF.L.U32 R183, R183, 0x10, RZ ;  /* 0x00000010b7b77819 */ /* 0x000fe400000006ff */
[----:B------:R-:W-:Y:S02]  /*07a0*/  SHF.L.U32 R179, R179, 0x10, RZ ;  /* 0x00000010b3b37819 */ /* 0x000fe400000006ff */
[----:B------:R-:W-:-:S02]  /*07b0*/  MOV R178, UR4 ;  /* 0x0000000400b27c02 */ /* 0x000fc40008000f00 */
        /* <DEDUP_REMOVED lines=23> */
[----:B01-3--:R-:W-:-:S07]  /*0930*/  SHF.L.U32 R153, R153, 0x10, RZ ;  /* 0x0000001099997819 */ /* 0x00bfce00000006ff */
.L_x_3227:
        /* <DEDUP_REMOVED lines=8> */
[----:B-1----:R-:W-:-:S05]  /*09c0*/  IMAD.WIDE R106, R178, 0x4, R106 ;  /* 0x00000004b26a7825 */ /* 0x002fca00078e026a */
[----:B------:R-:W4:Y:S01]  /*09d0*/  LDG.E R194, desc[UR8][R106.64] ;  /* 0x000000086ac27981 */ /* 0x000f22000c1e1900 */
[----:B0-----:R-:W-:Y:S01]  /*09e0*/  LEA.HI.SX32 R197, R89, R0, 0x1d ;  /* 0x0000000059c57211 */ /* 0x001fe200078feaff */
[----:B------:R-:W0:Y:S03]  /*09f0*/  @P0 LDC.64 R204, c[0x0][0x3e0] ;  /* 0x0000f800ffcc0b82 */ /* 0x000e260000000a00 */
[C---:B------:R-:W-:Y:S01]  /*0a00*/  IADD3 R195, PT, PT, R197.reuse, 0x80, RZ ;  /* 0x00000080c5c37810 */ /* 0x040fe20007ffe0ff */
[----:B--2---:R-:W-:-:S04]  /*0a10*/  IMAD.WIDE.U32 R122, R197, 0x20, R206 ;  /* 0x00000020c57a7825 */ /* 0x004fc800078e00ce */
[C---:B---3--:R-:W-:Y:S01]  /*0a20*/  IMAD.WIDE.U32 R92, R197.reuse, 0x10, R120 ;  /* 0x00000010c55c7825 */ /* 0x048fe200078e0078 */
[----:B------:R-:W-:Y:S01]  /*0a30*/  IADD3 R191, PT, PT, R197, 0x100, RZ ;  /* 0x00000100c5bf7810 */ /* 0x000fe20007ffe0ff */
[----:B------:R-:W2:Y:S02]  /*0a40*/  LDG.E.128 R88, desc[UR8][R122.64] ;  /* 0x000000087a587981 */ /* 0x000ea4000c1e1d00 */
[C---:B------:R-:W-:Y:S02]  /*0a50*/  IMAD.WIDE.U32 R198, R195.reuse, 0x20, R206 ;  /* 0x00000020c3c67825 */ /* 0x040fe400078e00ce */
[----:B------:R-:W3:Y:S02]  /*0a60*/  LDG.E.128 R92, desc[UR8][R92.64] ;  /* 0x000000085c5c7981 */ /* 0x000ee4000c1e1d00 */
[----:B----4-:R-:W-:Y:S02]  /*0a70*/  IMAD.WIDE R192, R178, 0x4, R192 ;  /* 0x00000004b2c07825 */ /* 0x010fe400078e02c0 */
[----:B------:R-:W4:Y:S02]  /*0a80*/  LDG.E.128 R100, desc[UR8][R198.64] ;  /* 0x00000008c6647981 */ /* 0x000f24000c1e1d00 */
[----:B------:R-:W-:-:S02]  /*0a90*/  IMAD.WIDE.U32 R104, R195, 0x10, R120 ;  /* 0x00000010c3687825 */ /* 0x000fc400078e0078 */
[----:B------:R-:W4:Y:S02]  /*0aa0*/  LDG.E.128 R96, desc[UR8][R122.64+0x10] ;  /* 0x000010087a607981 */ /* 0x000f24000c1e1d00 */
[C---:B------:R-:W-:Y:S02]  /*0ab0*/  IMAD.WIDE.U32 R206, R191.reuse, 0x20, R206 ;  /* 0x00000020bfce7825 */ /* 0x040fe400078e00ce */
[----:B------:R-:W4:Y:S02]  /*0ac0*/  LDG.E R193, desc[UR8][R192.64] ;  /* 0x00000008c0c17981 */ /* 0x000f24000c1e1900 */
[----:B------:R-:W-:Y:S02]  /*0ad0*/  IMAD.WIDE.U32 R120, R191, 0x10, R120 ;  /* 0x00000010bf787825 */ /* 0x000fe400078e0078 */
[----:B------:R1:W4:Y:S04]  /*0ae0*/  LDG.E.128 R108, desc[UR8][R198.64+0x10] ;  /* 0x00001008c66c7981 */ /* 0x000328000c1e1d00 */
[----:B------:R-:W4:Y:S04]  /*0af0*/  LDG.E.128 R116, desc[UR8][R206.64+0x10] ;  /* 0x00001008ce747981 */ /* 0x000f28000c1e1d00 */
[----:B------:R-:W4:Y:S04]  /*0b00*/  LDG.E.128 R104, desc[UR8][R104.64] ;  /* 0x0000000868687981 */ /* 0x000f28000c1e1d00 */
[----:B------:R-:W4:Y:S04]  /*0b10*/  LDG.E.128 R120, desc[UR8][R120.64] ;  /* 0x0000000878787981 */ /* 0x000f28000c1e1d00 */
[----:B------:R0:W4:Y:S01]  /*0b20*/  LDG.E.128 R112, desc[UR8][R206.64] ;  /* 0x00000008ce707981 */ /* 0x000122000c1e1d00 */
[----:B------:R-:W-:-:S04]  /*0b30*/  ISETP.NE.U32.AND P1, PT, RZ, UR10, PT ;  /* 0x0000000aff007c0c */ /* 0x000fc8000bf25070 */
[----:B------:R-:W-:-:S13]  /*0b40*/  ISETP.NE.AND.EX P1, PT, RZ, UR11, PT, P1 ;  /* 0x0000000bff007c0c */ /* 0x000fda000bf25310 */
[----:B------:R-:W0:Y:S08]  /*0b50*/  @P1 LDC.64 R202, c[0x0][0x438] ;  /* 0x00010e00ffca1b82 */ /* 0x000e300000000a00 */
[----:B-1----:R-:W1:Y:S01]  /*0b60*/  @P1 LDC.64 R198, c[0x0][0x438] ;  /* 0x00010e00ffc61b82 */ /* 0x002e620000000a00 */
[----:B------:R-:W-:-:S07]  /*0b70*/  ISETP.NE.AND P2, PT, RZ, UR7, PT ;  /* 0x00000007ff007c0c */ /* 0x000fce000bf45270 */
[----:B------:R-:W1:Y:S01]  /*0b80*/  @P1 LDC.64 R200, c[0x0][0x438] ;  /* 0x00010e00ffc81b82 */ /* 0x000e620000000a00 */
[----:B0-----:R-:W-:-:S04]  /*0b90*/  @P0 IMAD.WIDE R204, R178, 0x2, R204 ;  /* 0x00000002b2cc0825 */ /* 0x001fc800078e02cc */
[----:B------:R-:W-:-:S05]  /*0ba0*/  @P1 IMAD.WIDE.U32 R202, R197, 0x20, R202 ;  /* 0x00000020c5ca1825 */ /* 0x000fca00078e00ca */
[----:B------:R-:W5:Y:S01]  /*0bb0*/  @P1 LDG.E.128 R56, desc[UR8][R202.64] ;  /* 0x00000008ca381981 */ /* 0x000f62000c1e1d00 */
[----:B-1----:R-:W-:-:S03]  /*0bc0*/  @P1 IMAD.WIDE.U32 R198, R191, 0x20, R198 ;  /* 0x00000020bfc61825 */ /* 0x002fc600078e00c6 */
[----:B------:R4:W5:Y:S04]  /*0bd0*/  @P1 LDG.E.128 R60, desc[UR8][R202.64+0x10] ;  /* 0x00001008ca3c1981 */ /* 0x000968000c1e1d00 */
[----:B------:R-:W5:Y:S04]  /*0be0*/  @P1 LDG.E.128 R72, desc[UR8][R198.64] ;  /* 0x00000008c6481981 */ /* 0x000f68000c1e1d00 */
[----:B------:R-:W5:Y:S01]  /*0bf0*/  @P1 LDG.E.128 R76, desc[UR8][R198.64+0x10] ;  /* 0x00001008c64c1981 */ /* 0x000f62000c1e1d00 */
[----:B------:R-:W-:-:S05]  /*0c00*/  @P1 IMAD.WIDE.U32 R200, R195, 0x20, R200 ;  /* 0x00000020c3c81825 */ /* 0x000fca00078e00c8 */
[----:B------:R-:W5:Y:S04]  /*0c10*/  @P1 LDG.E.128 R64, desc[UR8][R200.64] ;  /* 0x00000008c8401981 */ /* 0x000f68000c1e1d00 */
[----:B------:R-:W5:Y:S01]  /*0c20*/  @P1 LDG.E.128 R68, desc[UR8][R200.64+0x10] ;  /* 0x00001008c8441981 */ /* 0x000f62000c1e1d00 */
[----:B------:R-:W-:-:S03]  /*0c30*/  FSEL R207, R194, RZ, !P2 ;  /* 0x000000ffc2cf7208 */ /* 0x000fc60005000000 */
[----:B------:R0:W5:Y:S02]  /*0c40*/  @P0 LDG.E.U16 R194, desc[UR8][R204.64] ;  /* 0x00000008ccc20981 */ /* 0x000164000c1e1500 */
[C---:B--2---:R-:W-:Y:S01]  /*0c50*/  FADD.FTZ R210, -R207.reuse, R90 ;  /* 0x0000005acfd27221 */ /* 0x044fe20000010100 */
[C-C-:B------:R-:W-:Y:S01]  /*0c60*/  FADD.FTZ R220, -R207.reuse, R91.reuse ;  /* 0x0000005bcfdc7221 */ /* 0x140fe20000010100 */
[C---:B------:R-:W-:Y:S01]  /*0c70*/  FADD.FTZ R196, -R207.reuse, R88 ;  /* 0x00000058cfc47221 */ /* 0x040fe20000010100 */
[C---:B---3--:R-:W-:Y:S02]  /*0c80*/  PRMT R91, R92.reuse, 0x7632, R91 ;  /* 0x000076325c5b7816 */ /* 0x048fe4000000005b */
[----:B------:R-:W-:Y:S01]  /*0c90*/  SHF.L.U32 R90, R92, 0x10, RZ ;  /* 0x000000105c5a7819 */ /* 0x000fe200000006ff */
[----:B----4-:R-:W-:Y:S01]  /*0ca0*/  FADD.FTZ R202, -R207, R101 ;  /* 0x00000065cfca7221 */ /* 0x010fe20000010100 */
[----:B------:R-:W-:Y:S01]  /*0cb0*/  SHF.L.U32 R91, R91, 0x10, RZ ;  /* 0x000000105b5b7819 */ /* 0x000fe200000006ff */
[----:B------:R-:W-:-:S02]  /*0cc0*/  FADD.FTZ R208, -R207, R89 ;  /* 0x00000059cfd07221 */ /* 0x000fc40000010100 */
[----:B------:R-:W-:Y:S01]  /*0cd0*/  FMUL.FTZ R101, R190, R90 ;  /* 0x0000005abe657220 */ /* 0x000fe20000410000 */
[----:B------:R-:W-:Y:S01]  /*0ce0*/  FADD.FTZ R222, -R207, R96 ;  /* 0x00000060cfde7221 */ /* 0x000fe20000010100 */
[----:B0-----:R-:W-:Y:S01]  /*0cf0*/  PRMT R205, R93, 0x7632, R205 ;  /* 0x000076325dcd7816 */ /* 0x001fe200000000cd */
[----:B------:R-:W-:Y:S01]  /*0d00*/  FADD.FTZ R232, -R207, R98 ;  /* 0x00000062cfe87221 */ /* 0x000fe20000010100 */
[----:B------:R-:W-:Y:S01]  /*0d10*/  FMUL.FTZ R96, R193, R196 ;  /* 0x000000c4c1607220 */ /* 0x000fe20000410000 */
[----:B------:R-:W-:Y:S01]  /*0d20*/  SHF.L.U32 R92, R93, 0x10, RZ ;  /* 0x000000105d5c7819 */ /* 0x000fe200000006ff */
[----:B------:R-:W-:Y:S01]  /*0d30*/  FMUL.FTZ R199, R164, R91 ;  /* 0x0000005ba4c77220 */ /* 0x000fe20000410000 */
[----:B------:R-:W-:Y:S01]  /*0d40*/  PRMT R231, R95, 0x7632, R231 ;  /* 0x000076325fe77816 */ /* 0x000fe200000000e7 */
[----:B------:R-:W-:Y:S01]  /*0d50*/  FADD.FTZ R212, -R207, R108 ;  /* 0x0000006ccfd47221 */ /* 0x000fe20000010100 */
[----:B------:R-:W-:Y:S01]  /*0d60*/  SHF.L.U32 R192, R95, 0x10, RZ ;  /* 0x000000105fc07819 */ /* 0x000fe200000006ff */
[----:B------:R-:W-:Y:S01]  /*0d70*/  FADD.FTZ R108, -R207, R116 ;  /* 0x00000074cf6c7221 */ /* 0x000fe20000010100 */
[----:B------:R-:W-:Y:S01]  /*0d80*/  FADD.FTZ R116, RZ, R101 ;  /* 0x00000065ff747221 */ /* 0x000fe20000010000 */
[----:B------:R-:W-:-:S02]  /*0d90*/  PRMT R227, R105, 0x7632, R227 ;  /* 0x0000763269e37816 */ /* 0x000fc400000000e3 */
[----:B------:R-:W-:Y:S01]  /*0da0*/  SHF.L.U32 R98, R105, 0x10, RZ ;  /* 0x0000001069627819 */ /* 0x000fe200000006ff */
[----:B------:R-:W-:Y:S01]  /*0db0*/  FFMA.FTZ R105, R96, R101, RZ ;  /* 0x0000006560697223 */ /* 0x000fe200000100ff */
[C---:B------:R-:W-:Y:S02]  /*0dc0*/  PRMT R95, R122.reuse, 0x7632, R95 ;  /* 0x000076327a5f7816 */ /* 0x040fe4000000005f */
[----:B------:R-:W-:Y:S01]  /*0dd0*/  SHF.L.U32 R221, R122, 0x10, RZ ;  /* 0x000000107add7819 */ /* 0x000fe200000006ff */
[----:B------:R-:W-:Y:S01]  /*0de0*/  FMUL.FTZ R122, R193, R208 ;  /* 0x000000d0c17a7220 */ /* 0x000fe20000410000 */
[----:B------:R-:W-:Y:S01]  /*0df0*/  FADD.FTZ R206, -R207, R103 ;  /* 0x00000067cfce7221 */ /* 0x000fe20000010100 */
[----:B------:R-:W-:Y:S01]  /*0e00*/  SHF.L.U32 R93, R205, 0x10, RZ ;  /* 0x00000010cd5d7819 */ /* 0x000fe200000006ff */
[----:B------:R-:W-:Y:S01]  /*0e10*/  FADD.FTZ R204, -R207, R102 ;  /* 0x00000066cfcc7221 */ /* 0x000fe20000010100 */
[----:B------:R-:W-:Y:S01]  /*0e20*/  FMUL.FTZ R103, R189, R92 ;  /* 0x0000005cbd677220 */ /* 0x000fe20000410000 */
[----:B------:R-:W-:Y:S01]  /*0e30*/  FADD.FTZ R116, R199, R116 ;  /* 0x00000074c7747221 */ /* 0x000fe20000010000 */
[----:B------:R-:W-:Y:S01]  /*0e40*/  FMUL.FTZ R102, R193, R210 ;  /* 0x000000d2c1667220 */ /* 0x000fe20000410000 */
[----:B------:R-:W-:Y:S01]  /*0e50*/  FFMA.FTZ R105, R122, R199, R105 ;  /* 0x000000c77a697223 */ /* 0x000fe20000010069 */
[C---:B------:R-:W-:Y:S01]  /*0e60*/  PRMT R233, R94.reuse, 0x7632, R233 ;  /* 0x000076325ee97816 */ /* 0x040fe200000000e9 */
[----:B------:R-:W-:Y:S01]  /*0e70*/  FADD.FTZ R200, -R207, R100 ;  /* 0x00000064cfc87221 */ /* 0x000fe20000010100 */
[----:B------:R-:W-:Y:S01]  /*0e80*/  SHF.L.U32 R94, R94, 0x10, RZ ;  /* 0x000000105e5e7819 */ /* 0x000fe200000006ff */
[----:B------:R-:W-:Y:S01]  /*0e90*/  FMUL.FTZ R201, R163, R93 ;  /* 0x0000005da3c97220 */ /* 0x000fe20000410000 */
[----:B------:R-:W-:Y:S01]  /*0ea0*/  FADD.FTZ R116, R103, R116 ;  /* 0x0000007467747221 */ /* 0x000fe20000010000 */
[----:B------:R-:W-:Y:S01]  /*0eb0*/  FMUL.FTZ R100, R193, R220 ;  /* 0x000000dcc1647220 */ /* 0x000fe20000410000 */
[----:B------:R-:W-:Y:S01]  /*0ec0*/  FFMA.FTZ R105, R102, R103, R105 ;  /* 0x0000006766697223 */ /* 0x000fe20000010069 */
[--C-:B------:R-:W-:Y:S01]  /*0ed0*/  FADD.FTZ R218, -R207, R111.reuse ;  /* 0x0000006fcfda7221 */ /* 0x100fe20000010100 */
[----:B------:R-:W-:Y:S01]  /*0ee0*/  PRMT R111, R121, 0x7632, R111 ;  /* 0x00007632796f7816 */ /* 0x000fe2000000006f */
[----:B------:R-:W-:Y:S01]  /*0ef0*/  FADD.FTZ R116, R201, R116 ;  /* 0x00000074c9747221 */ /* 0x000fe20000010000 */
[----:B------:R-:W-:Y:S01]  /*0f00*/  SHF.L.U32 R226, R121, 0x10, RZ ;  /* 0x0000001079e27819 */ /* 0x000fe200000006ff */
[----:B------:R-:W-:Y:S01]  /*0f10*/  FMUL.FTZ R121, R188, R94 ;  /* 0x0000005ebc797220 */ /* 0x000fe20000410000 */
[----:B------:R-:W-:Y:S01]  /*0f20*/  SHF.L.U32 R233, R233, 0x10, RZ ;  /* 0x00000010e9e97819 */ /* 0x000fe200000006ff */
[----:B------:R-:W-:Y:S01]  /*0f30*/  FADD.FTZ R224, -R207, R97 ;  /* 0x00000061cfe07221 */ /* 0x000fe20000010100 */
[----:B------:R-:W-:Y:S01]  /*0f40*/  FMUL.FTZ R196, R193, R222 ;  /* 0x000000dec1c47220 */ /* 0x000fe20000410000 */
[----:B------:R-:W-:Y:S01]  /*0f50*/  FFMA.FTZ R105, R100, R201, R105 ;  /* 0x000000c964697223 */ /* 0x000fe20000010069 */
[----:B------:R-:W-:Y:S01]  /*0f60*/  FADD.FTZ R116, R121, R116 ;  /* 0x0000007479747221 */ /* 0x000fe20000010000 */
[----:B------:R-:W-:Y:S01]  /*0f70*/  FMUL.FTZ R217, R162, R233 ;  /* 0x000000e9a2d97220 */ /* 0x000fe20000410000 */
[----:B------:R-:W-:Y:S01]  /*0f80*/  FMUL.FTZ R220, R193, R224 ;  /* 0x000000e0c1dc7220 */ /* 0x000fe20000410000 */
[----:B------:R-:W-:Y:S01]  /*0f90*/  FFMA.FTZ R105, R196, R121, R105 ;  /* 0x00000079c4697223 */ /* 0x000fe20000010069 */
        /* <DEDUP_REMOVED lines=21> */
[----:B------:R-:W-:Y:S01]  /*10f0*/  FADD.FTZ R216, -R207, R110 ;  /* 0x0000006ecfd87221 */ /* 0x000fe20000010100 */
[----:B------:R-:W-:Y:S01]  /*1100*/  FMUL.FTZ R202, R193, R202 ;  /* 0x000000cac1ca7220 */ /* 0x000fe20000410000 */
[----:B------:R-:W-:Y:S01]  /*1110*/  FFMA.FTZ R105, R200, R205, R105 ;  /* 0x000000cdc8697223 */ /* 0x000fe20000010069 */
[C---:B------:R-:W-:Y:S01]  /*1120*/  PRMT R225, R106.reuse, 0x7632, R225 ;  /* 0x000076326ae17816 */ /* 0x040fe200000000e1 */
[C---:B------:R-:W-:Y:S01]  /*1130*/  FADD.FTZ R104, -R207.reuse, R112 ;  /* 0x00000070cf687221 */ /* 0x040fe20000010100 */
        /* <DEDUP_REMOVED lines=21> */
[----:B------:R-:W-:Y:S01]  /*1290*/  SHF.L.U32 R225, R225, 0x10, RZ ;  /* 0x00000010e1e17819 */ /* 0x000fe200000006ff */
[C---:B------:R-:W-:Y:S01]  /*12a0*/  FMUL.FTZ R212, R193.reuse, R212 ;  /* 0x000000d4c1d47220 */ /* 0x040fe20000410000 */
[----:B------:R-:W-:Y:S01]  /*12b0*/  FFMA.FTZ R105, R206, R211, R105 ;  /* 0x000000d3ce697223 */ /* 0x000fe20000010069 */
[----:B------:R-:W-:Y:S01]  /*12c0*/  FADD.FTZ R116, R208, R107 ;  /* 0x0000006bd0747221 */ /* 0x000fe20000010000 */
[----:B------:R-:W-:Y:S01]  /*12d0*/  FMUL.FTZ R214, R193, R214 ;  /* 0x000000d6c1d67220 */ /* 0x000fe20000410000 */
[----:B------:R-:W-:Y:S01]  /*12e0*/  FMUL.FTZ R213, R158, R225 ;  /* 0x000000e19ed57220 */ /* 0x000fe20000410000 */
[----:B------:R-:W-:Y:S01]  /*12f0*/  FFMA.FTZ R107, R212, R208, R105 ;  /* 0x000000d0d46b7223 */ /* 0x000fe20000010069 */
[----:B------:R-:W-:Y:S01]  /*1300*/  SHF.L.U32 R223, R223, 0x10, RZ ;  /* 0x00000010dfdf7819 */ /* 0x000fe200000006ff */
[----:B------:R-:W-:Y:S01]  /*1310*/  FMUL.FTZ R210, R183, R198 ;  /* 0x000000c6b7d27220 */ /* 0x000fe20000410000 */
[----:B------:R-:W-:Y:S01]  /*1320*/  FADD.FTZ R115, R213, R116 ;  /* 0x00000074d5737221 */ /* 0x000fe20000010000 */
[C---:B------:R-:W-:Y:S01]  /*1330*/  FMUL.FTZ R216, R193.reuse, R216 ;  /* 0x000000d8c1d87220 */ /* 0x040fe20000410000 */
[----:B------:R-:W-:Y:S01]  /*1340*/  FFMA.FTZ R113, R214, R213, R107 ;  /* 0x000000d5d6717223 */ /* 0x000fe2000001006b */
[C---:B------:R-:W-:Y:S01]  /*1350*/  FMUL.FTZ R105, R193.reuse, R106 ;  /* 0x0000006ac1697220 */ /* 0x040fe20000410000 */
[C---:B------:R-:W-:Y:S01]  /*1360*/  PRMT R109, R120.reuse, 0x7632, R109 ;  /* 0x00007632786d7816 */ /* 0x040fe2000000006d */
[----:B------:R-:W-:Y:S01]  /*1370*/  FMUL.FTZ R106, R193, R110 ;  /* 0x0000006ec16a7220 */ /* 0x000fe20000410000 */
[----:B------:R-:W-:Y:S01]  /*1380*/  SHF.L.U32 R203, R120, 0x10, RZ ;  /* 0x0000001078cb7819 */ /* 0x000fe200000006ff */
        /* <DEDUP_REMOVED lines=27> */
[----:B------:R-:W-:-:S02]  /*1540*/  FADD.FTZ R119, R118, R115 ;  /* 0x0000007376777221 */ /* 0x000fc40000010000 */
        /* <DEDUP_REMOVED lines=26> */
[----:B------:R-:W-:Y:S01]  /*16f0*/  LOP3.LUT P1, RZ, R0, 0x1f, RZ, 0xc0, !PT ;  /* 0x0000001f00ff7812 */ /* 0x000fe2000782c0ff */
[----:B0-----:R-:W-:Y:S01]  /*1700*/  FADD.FTZ R95, R236, R95 ;  /* 0x0000005fec5f7221 */ /* 0x001fe20000010000 */
[----:B-1----:R-:W-:-:S04]  /*1710*/  FADD.FTZ R120, R241, R88 ;  /* 0x00000058f1787221 */ /* 0x002fc80000010000 */
[----:B------:R-:W0:Y:S04]  /*1720*/  SHFL.DOWN PT, R88, R95, 0x1, 0x1f ;  /* 0x08201f005f587f89 */ /* 0x000e2800000e0000 */
[----:B------:R-:W1:Y:S01]  /*1730*/  SHFL.DOWN PT, R89, R120, 0x1, 0x1f ;  /* 0x08201f0078597f89 */ /* 0x000e6200000e0000 */
[----:B------:R-:W-:Y:S01]  /*1740*/  BSSY.RECONVERGENT B0, `(.L_x_3211) ;  /* 0x000000c000007945 */ /* 0x000fe20003800200 */
[----:B0-----:R-:W-:Y:S01]  /*1750*/  FADD.FTZ R88, R95, R88 ;  /* 0x000000585f587221 */ /* 0x001fe20000010000 */
[----:B-1----:R-:W-:Y:S02]  /*1760*/  FADD.FTZ R89, R120, R89 ;  /* 0x0000005978597221 */ /* 0x002fe40000010000 */
        /* <DEDUP_REMOVED lines=9> */
.L_x_3212:
[----:B------:R-:W-:Y:S05]  /*1800*/  BSYNC.RECONVERGENT B0 ;  /* 0x0000000000007941 */ /* 0x000fea0003800200 */
.L_x_3211:
[----:B------:R-:W1:Y:S08]  /*1810*/  S2UR UR5, SR_CgaCtaId ;  /* 0x00000000000579c3 */ /* 0x000e700000008800 */
[----:B------:R-:W-:Y:S01]  /*1820*/  BAR.SYNC.DEFER_BLOCKING 0x0 ;  /* 0x0000000000007b1d */ /* 0x000fe20000010000 */
[----:B------:R-:W-:Y:S01]  /*1830*/  FADD.FTZ R33, R90, R33 ;  /* 0x000000215a217221 */ /* 0x000fe20000010000 */
[----:B------:R-:W-:Y:S01]  /*1840*/  FFMA.FTZ R137, R96, R90, R137 ;  /* 0x0000005a60897223 */ /* 0x000fe20000010089 */
[----:B------:R-:W-:Y:S01]  /*1850*/  FFMA.FTZ R136, R122, R91, R136 ;  /* 0x0000005b7a887223 */ /* 0x000fe20000010088 */
[----:B------:R-:W-:Y:S01]  /*1860*/  FADD.FTZ R32, R91, R32 ;  /* 0x000000205b207221 */ /* 0x000fe20000010000 */
[----:B------:R-:W-:Y:S01]  /*1870*/  FADD.FTZ R31, R92, R31 ;  /* 0x0000001f5c1f7221 */ /* 0x000fe20000010000 */
[----:B------:R-:W-:Y:S01]  /*1880*/  UMOV UR4, 0x400 ;  /* 0x0000040000047882 */ /* 0x000fe20000000000 */
[----:B------:R-:W-:Y:S01]  /*1890*/  FFMA.FTZ R135, R102, R92, R135 ;  /* 0x0000005c66877223 */ /* 0x000fe20000010087 */
[----:B------:R-:W-:Y:S01]  /*18a0*/  FFMA.FTZ R134, R100, R93, R134 ;  /* 0x0000005d64867223 */ /* 0x000fe20000010086 */
[----:B------:R-:W-:Y:S01]  /*18b0*/  FADD.FTZ R30, R93, R30 ;  /* 0x0000001e5d1e7221 */ /* 0x000fe20000010000 */
[----:B------:R-:W-:Y:S01]  /*18c0*/  FADD.FTZ R29, R94, R29 ;  /* 0x0000001d5e1d7221 */ /* 0x000fe20000010000 */
[----:B------:R-:W-:Y:S01]  /*18d0*/  FFMA.FTZ R133, R196, R94, R133 ;  /* 0x0000005ec4857223 */ /* 0x000fe20000010085 */
[----:B------:R-:W-:Y:S01]  /*18e0*/  FADD.FTZ R25, R97, R25 ;  /* 0x0000001961197221 */ /* 0x000fe20000010000 */
[----:B------:R-:W-:Y:S01]  /*18f0*/  FFMA.FTZ R129, R200, R97, R129 ;  /* 0x00000061c8817223 */ /* 0x000fe20000010081 */
[----:B------:R-:W-:Y:S01]  /*1900*/  UISETP.NE.U32.AND UP0, UPT, UR10, URZ, UPT ;  /* 0x000000ff0a00728c */ /* 0x000fe2000bf05070 */
[----:B------:R-:W-:-:S02]  /*1910*/  HFMA2 R120, -RZ, RZ, 1.875, 0 ;  /* 0x3f800000ff787431 */ /* 0x000fc400000001ff */
[----:B------:R-:W-:Y:S01]  /*1920*/  FADD.FTZ R19, R198, R19 ;  /* 0x00000013c6137221 */ /* 0x000fe20000010000 */
[----:B------:R-:W-:Y:S01]  /*1930*/  FFMA.FTZ R43, R216, R198, R43 ;  /* 0x000000c6d82b7223 */ /* 0x000fe2000001002b */
[----:B------:R-:W-:Y:S01]  /*1940*/  UISETP.NE.AND.EX UP0, UPT, UR11, URZ, UPT, UP0 ;  /* 0x000000ff0b00728c */ /* 0x000fe2000bf05300 */
[----:B------:R-:W-:Y:S01]  /*1950*/  FADD.FTZ R17, R203, R17 ;  /* 0x00000011cb117221 */ /* 0x000fe20000010000 */
[----:B------:R-:W-:Y:S01]  /*1960*/  FFMA.FTZ R41, R104, R203, R41 ;  /* 0x000000cb68297223 */ /* 0x000fe20000010029 */
[----:B-----5:R-:W-:Y:S01]  /*1970*/  @P0 SHF.L.U32 R120, R194, 0x10, RZ ;  /* 0x00000010c2780819 */ /* 0x020fe200000006ff */
        /* <DEDUP_REMOVED lines=10> */
[----:B------:R-:W-:Y:S01]  /*1a20*/  FFMA.FTZ R128, R202, R229, R128 ;  /* 0x000000e5ca807223 */ /* 0x000fe20000010080 */
[----:B------:R-:W-:Y:S01]  /*1a30*/  @!UP1 UIADD3 UR6, UPT, UPT, UR4, 0x3010, URZ ;  /* 0x0000301004069890 */ /* 0x000fe2000fffe0ff */
[----:B------:R-:W-:Y:S01]  /*1a40*/  FADD.FTZ R24, R229, R24 ;  /* 0x00000018e5187221 */ /* 0x000fe20000010000 */
[----:B------:R-:W-:Y:S01]  /*1a50*/  FADD.FTZ R23, R98, R23 ;  /* 0x0000001762177221 */ /* 0x000fe20000010000 */
[----:B------:R-:W-:Y:S01]  /*1a60*/  FFMA.FTZ R127, R204, R98, R127 ;  /* 0x00000062cc7f7223 */ /* 0x000fe2000001007f */
[----:B------:R-:W-:Y:S01]  /*1a70*/  FFMA.FTZ R126, R206, R227, R126 ;  /* 0x000000e3ce7e7223 */ /* 0x000fe2000001007e */
[----:B0-----:R-:W0:Y:S01]  /*1a80*/  LDS.128 R88, [UR5] ;  /* 0x00000005ff587984 */ /* 0x001e220008000c00 */
[----:B------:R-:W-:Y:S01]  /*1a90*/  FADD.FTZ R22, R227, R22 ;  /* 0x00000016e3167221 */ /* 0x000fe20000010000 */
[----:B------:R-:W-:Y:S01]  /*1aa0*/  FADD.FTZ R21, R99, R21 ;  /* 0x0000001563157221 */ /* 0x000fe20000010000 */
[----:B------:R-:W-:Y:S01]  /*1ab0*/  FFMA.FTZ R125, R212, R99, R125 ;  /* 0x00000063d47d7223 */ /* 0x000fe2000001007d */
[----:B------:R-:W1:Y:S01]  /*1ac0*/  LDS.128 R92, [UR6] ;  /* 0x00000006ff5c7984 */ /* 0x000e620008000c00 */
        /* <DEDUP_REMOVED lines=30> */
[----:B------:R-:W0:Y:S02]  /*1cb0*/  LDC.64 R98, c[0x0][0x390] ;  /* 0x0000e400ff627b82 */ /* 0x000e240000000a00 */
[----:B0-----:R-:W-:-:S06]  /*1cc0*/  IMAD.WIDE.U32 R88, R197, 0x10, R98 ;  /* 0x00000010c5587825 */ /* 0x001fcc00078e0062 */
[----:B------:R-:W5:Y:S01]  /*1cd0*/  LDG.E.128 R88, desc[UR8][R88.64] ;  /* 0x0000000858587981 */ /* 0x000f62000c1e1d00 */
[----:B------:R-:W-:-:S04]  /*1ce0*/  ISETP.NE.U32.AND P1, PT, RZ, UR14, PT ;  /* 0x0000000eff007c0c */ /* 0x000fc8000bf25070 */
[----:B------:R-:W-:-:S13]  /*1cf0*/  ISETP.NE.AND.EX P1, PT, RZ, UR15, PT, P1 ;  /* 0x0000000fff007c0c */ /* 0x000fda000bf25310 */
[----:B------:R-:W-:Y:S05]  /*1d00*/  @P1 BRA `(.L_x_3214) ;  /* 0x0000000400241947 */ /* 0x000fea0003800000 */
[-CC-:B------:R-:W-:Y:S01]  /*1d10*/  FFMA.FTZ R224, R224, R198.reuse, R203.reuse ;  /* 0x000000c6e0e07223 */ /* 0x180fe200000100cb */
[-C--:B------:R-:W-:Y:S01]  /*1d20*/  FFMA.FTZ R222, R222, R198.reuse, R203 ;  /* 0x000000c6dede7223 */ /* 0x080fe200000100cb */
[----:B-----5:R-:W-:Y:S01]  /*1d30*/  PRMT R95, R91, 0x7632, R95 ;  /* 0x000076325b5f7816 */ /* 0x020fe2000000005f */
[-CC-:B------:R-:W-:Y:S01]  /*1d40*/  FFMA.FTZ R100, R100, R198.reuse, R203.reuse ;  /* 0x000000c664647223 */ /* 0x180fe200000100cb */
[----:B------:R-:W-:Y:S01]  /*1d50*/  FADD.FTZ R224, R219, -R224 ;  /* 0x800000e0dbe07221 */ /* 0x000fe20000010000 */
[----:B------:R-:W-:Y:S01]  /*1d60*/  FADD.FTZ R222, R123, -R222 ;  /* 0x800000de7bde7221 */ /* 0x000fe20000010000 */
[-CC-:B------:R-:W-:Y:S01]  /*1d70*/  FFMA.FTZ R92, R96, R198.reuse, R203.reuse ;  /* 0x000000c6605c7223 */ /* 0x180fe200000100cb */
[--C-:B------:R-:W-:Y:S01]  /*1d80*/  FFMA.FTZ R96, R196, R198, R203.reuse ;  /* 0x000000c6c4607223 */ /* 0x100fe200000100cb */
[C---:B------:R-:W-:Y:S01]  /*1d90*/  FMUL.FTZ R97, R193.reuse, R224 ;  /* 0x000000e0c1617220 */ /* 0x040fe20000410000 */
[--C-:B------:R-:W-:Y:S01]  /*1da0*/  FFMA.FTZ R220, R220, R198, R203.reuse ;  /* 0x000000c6dcdc7223 */ /* 0x100fe200000100cb */
[----:B------:R-:W-:Y:S01]  /*1db0*/  FMUL.FTZ R93, R193, R222 ;  /* 0x000000dec15d7220 */ /* 0x000fe20000410000 */
[----:B------:R-:W-:Y:S01]  /*1dc0*/  FFMA.FTZ R102, R102, R198, R203 ;  /* 0x000000c666667223 */ /* 0x000fe200000100cb */
[----:B------:R-:W-:Y:S01]  /*1dd0*/  FADD.FTZ R196, R201, -R100 ;  /* 0x80000064c9c47221 */ /* 0x000fe20000010000 */
[----:B------:R-:W-:Y:S01]  /*1de0*/  SHF.L.U32 R224, R165, 0x10, RZ ;  /* 0x00000010a5e07819 */ /* 0x000fe200000006ff */
[-C--:B------:R-:W-:Y:S01]  /*1df0*/  FMUL.FTZ R97, R97, R120.reuse ;  /* 0x0000007861617220 */ /* 0x080fe20000410000 */
[----:B------:R-:W-:Y:S01]  /*1e00*/  SHF.L.U32 R222, R95, 0x10, RZ ;  /* 0x000000105fde7819 */ /* 0x000fe200000006ff */
[----:B------:R-:W-:Y:S01]  /*1e10*/  FADD.FTZ R96, R121, -R96 ;  /* 0x8000006079607221 */ /* 0x000fe20000010000 */
[----:B------:R-:W-:Y:S01]  /*1e20*/  SHF.L.U32 R226, R91, 0x10, RZ ;  /* 0x000000105be27819 */ /* 0x000fe200000006ff */
[----:B------:R-:W-:Y:S01]  /*1e30*/  FMUL.FTZ R93, R93, R120 ;  /* 0x000000785d5d7220 */ /* 0x000fe20000410000 */
[----:B------:R-:W-:Y:S01]  /*1e40*/  SHF.L.U32 R100, R47, 0x10, RZ ;  /* 0x000000102f647819 */ /* 0x000fe200000006ff */
[----:B------:R-:W-:Y:S01]  /*1e50*/  FADD.FTZ R220, R217, -R220 ;  /* 0x800000dcd9dc7221 */ /* 0x000fe20000010000 */
[----:B------:R-:W-:Y:S01]  /*1e60*/  FADD.FTZ R102, R103, -R102 ;  /* 0x8000006667667221 */ /* 0x000fe20000010000 */
[----:B------:R-:W-:Y:S01]  /*1e70*/  PRMT R91, R90, 0x7632, R91 ;  /* 0x000076325a5b7816 */ /* 0x000fe2000000005b */
[----:B------:R-:W-:Y:S01]  /*1e80*/  FFMA.FTZ R94, R122, R198, R203 ;  /* 0x000000c67a5e7223 */ /* 0x000fe200000100cb */
[C---:B------:R-:W-:Y:S01]  /*1e90*/  FMUL.FTZ R121, R97.reuse, R222 ;  /* 0x000000de61797220 */ /* 0x040fe20000410000 */
[----:B------:R-:W-:Y:S01]  /*1ea0*/  FMUL.FTZ R224, R97, R224 ;  /* 0x000000e061e07220 */ /* 0x000fe20000410000 */
[C---:B------:R-:W-:Y:S01]  /*1eb0*/  FMUL.FTZ R122, R93.reuse, R226 ;  /* 0x000000e25d7a7220 */ /* 0x040fe20000410000 */
[----:B------:R-:W-:Y:S01]  /*1ec0*/  FMUL.FTZ R103, R93, R100 ;  /* 0x000000645d677220 */ /* 0x000fe20000410000 */
        /* <DEDUP_REMOVED lines=13> */
[----:B------:R-:W-:Y:S01]  /*1fa0*/  SHF.L.U32 R96, R45, 0x10, RZ ;  /* 0x000000102d607819 */ /* 0x000fe200000006ff */
[----:B------:R-:W-:Y:S01]  /*1fb0*/  FMUL.FTZ R192, R95, R192 ;  /* 0x000000c05fc07220 */ /* 0x000fe20000410000 */
[----:B------:R-:W-:Y:S01]  /*1fc0*/  PRMT R90, R89, 0x7632, R90 ;  /* 0x00007632595a7816 */ /* 0x000fe2000000005a */
[----:B------:R-:W-:Y:S01]  /*1fd0*/  FMUL.FTZ R101, R95, R100 ;  /* 0x000000645f657220 */ /* 0x000fe20000410000 */
[C---:B------:R-:W-:Y:S01]  /*1fe0*/  FMUL.FTZ R123, R97.reuse, R102 ;  /* 0x00000066617b7220 */ /* 0x040fe20000410000 */
[----:B------:R-:W-:Y:S01]  /*1ff0*/  FMUL.FTZ R222, R97, R222 ;  /* 0x000000de61de7220 */ /* 0x000fe20000410000 */
[C---:B------:R-:W-:Y:S01]  /*2000*/  FMUL.FTZ R194, R93.reuse, R194 ;  /* 0x000000c25dc27220 */ /* 0x040fe20000410000 */
[----:B------:R-:W-:Y:S01]  /*2010*/  FMUL.FTZ R97, R93, R96 ;  /* 0x000000605d617220 */ /* 0x000fe20000410000 */
[C---:B------:R-:W-:Y:S01]  /*2020*/  FMUL.FTZ R95, R193.reuse, R196 ;  /* 0x000000c4c15f7220 */ /* 0x040fe20000410000 */
[C---:B------:R-:W-:Y:S01]  /*2030*/  FMUL.FTZ R91, R193.reuse, R92 ;  /* 0x0000005cc15b7220 */ /* 0x040fe20000410000 */
[----:B------:R-:W-:Y:S01]  /*2040*/  FMUL.FTZ R93, R193, R94 ;  /* 0x0000005ec15d7220 */ /* 0x000fe20000410000 */
[C---:B------:R-:W-:Y:S01]  /*2050*/  PRMT R89, R88.reuse, 0x7632, R89 ;  /* 0x0000763258597816 */ /* 0x040fe20000000059 */
        /* <DEDUP_REMOVED lines=9> */
[----:B------:R-:W-:Y:S01]  /*20f0*/  SHF.L.U32 R100, R168, 0x10, RZ ;  /* 0x00000010a8647819 */ /* 0x000fe200000006ff */
[----:B------:R-:W-:Y:S01]  /*2100*/  FMUL.FTZ R199, R95, R102 ;  /* 0x000000665fc77220 */ /* 0x000fe20000410000 */
[----:B------:R-:W-:Y:S01]  /*2110*/  SHF.L.U32 R90, R89, 0x10, RZ ;  /* 0x00000010595a7819 */ /* 0x000fe200000006ff */
[----:B------:R-:W-:Y:S01]  /*2120*/  FMUL.FTZ R88, R91, R96 ;  /* 0x000000605b587220 */ /* 0x000fe20000410000 */
[----:B------:R-:W-:Y:S01]  /*2130*/  F2FP.BF16.F32.PACK_AB R91, R224, R103 ;  /* 0x00000067e05b723e */ /* 0x000fe200000010ff */
[C---:B------:R-:W-:Y:S01]  /*2140*/  FMUL.FTZ R95, R93.reuse, R100 ;  /* 0x000000645d5f7220 */ /* 0x040fe20000410000 */
[----:B------:R-:W-:Y:S01]  /*2150*/  F2FP.BF16.F32.PACK_AB R89, R220, R97 ;  /* 0x00000061dc59723e */ /* 0x000fe200000010ff */
[----:B------:R-:W-:Y:S01]  /*2160*/  FMUL.FTZ R201, R93, R90 ;  /* 0x0000005a5dc97220 */ /* 0x000fe20000410000 */
[----:B------:R-:W-:-:S02]  /*2170*/  F2FP.BF16.F32.PACK_AB R90, R222, R101 ;  /* 0x00000065de5a723e */ /* 0x000fc400000010ff */
[----:B------:R-:W-:Y:S01]  /*2180*/  F2FP.BF16.F32.PACK_AB R88, R95, R88 ;  /* 0x000000585f58723e */ /* 0x000fe200000010ff */
[----:B------:R-:W-:Y:S06]  /*2190*/  BRA `(.L_x_3215) ;  /* 0x0000000400207947 */ /* 0x000fec0003800000 */
.L_x_3214:
[-CC-:B------:R-:W-:Y:S01]  /*21a0*/  FFMA.FTZ R222, R222, R198.reuse, R203.reuse ;  /* 0x000000c6dede7223 */ /* 0x180fe200000100cb */
[-CC-:B------:R-:W-:Y:S01]  /*21b0*/  FFMA.FTZ R224, R224, R198.reuse, R203.reuse ;  /* 0x000000c6e0e07223 */ /* 0x180fe200000100cb */
[-C--:B------:R-:W-:Y:S01]  /*21c0*/  FFMA.FTZ R196, R196, R198.reuse, R203 ;  /* 0x000000c6c4c47223 */ /* 0x080fe200000100cb */
[----:B-----5:R-:W-:Y:S01]  /*21d0*/  PRMT R81, R91, 0x7632, R81 ;  /* 0x000076325b517816 */ /* 0x020fe20000000051 */
[----:B------:R-:W-:Y:S01]  /*21e0*/  FADD.FTZ R222, R123, -R222 ;  /* 0x800000de7bde7221 */ /* 0x000fe20000010000 */
[----:B------:R-:W-:Y:S01]  /*21f0*/  FADD.FTZ R224, R219, -R224 ;  /* 0x800000e0dbe07221 */ /* 0x000fe20000010000 */
[----:B------:R-:W-:Y:S01]  /*2200*/  PRMT R85, R90, 0x7632, R85 ;  /* 0x000076325a557816 */ /* 0x000fe20000000055 */
[--C-:B------:R-:W-:Y:S01]  /*2210*/  FFMA.FTZ R102, R102, R198, R203.reuse ;  /* 0x000000c666667223 */ /* 0x100fe200000100cb */
[----:B------:R-:W-:Y:S01]  /*2220*/  FMUL.FTZ R82, R193, R222 ;  /* 0x000000dec1527220 */ /* 0x000fe20000410000 */
[----:B------:R-:W-:Y:S01]  /*2230*/  SHF.L.U32 R192, R90, 0x10, RZ ;  /* 0x000000105ac07819 */ /* 0x000fe200000006ff */
[--C-:B------:R-:W-:Y:S01]  /*2240*/  FFMA.FTZ R90, R96, R198, R203.reuse ;  /* 0x000000c6605a7223 */ /* 0x100fe200000100cb */
[----:B------:R-:W-:Y:S01]  /*2250*/  SHF.L.U32 R91, R91, 0x10, RZ ;  /* 0x000000105b5b7819 */ /* 0x000fe200000006ff */
[----:B------:R-:W-:Y:S01]  /*2260*/  FMUL.FTZ R83, R193, R224 ;  /* 0x000000e0c1537220 */ /* 0x000fe20000410000 */
[----:B------:R-:W-:Y:S01]  /*2270*/  SHF.L.U32 R87, R47, 0x10, RZ ;  /* 0x000000102f577819 */ /* 0x000fe200000006ff */
[----:B------:R-:W-:Y:S01]  /*2280*/  FMUL.FTZ R80, R82, R120 ;  /* 0x0000007852507220 */ /* 0x000fe20000410000 */
[----:B------:R-:W-:Y:S01]  /*2290*/  FADD.FTZ R196, R121, -R196 ;  /* 0x800000c479c47221 */ /* 0x000fe20000010000 */
[----:B------:R-:W-:Y:S01]  /*22a0*/  SHF.L.U32 R86, R81, 0x10, RZ ;  /* 0x0000001051567819 */ /* 0x000fe200000006ff */
[-CC-:B------:R-:W-:Y:S01]  /*22b0*/  FFMA.FTZ R92, R122, R198.reuse, R203.reuse ;  /* 0x000000c67a5c7223 */ /* 0x180fe200000100cb */
[----:B------:R-:W-:Y:S01]  /*22c0*/  FADD.FTZ R90, R101, -R90 ;  /* 0x8000005a655a7221 */ /* 0x000fe20000010000 */
[--C-:B------:R-:W-:Y:S01]  /*22d0*/  FFMA.FTZ R220, R220, R198, R203.reuse ;  /* 0x000000c6dcdc7223 */ /* 0x100fe200000100cb */
[----:B------:R-:W-:Y:S01]  /*22e0*/  FMUL.FTZ R81, R83, R120 ;  /* 0x0000007853517220 */ /* 0x000fe20000410000 */
[----:B------:R-:W-:Y:S01]  /*22f0*/  FADD.FTZ R102, R103, -R102 ;  /* 0x8000006667667221 */ /* 0x000fe20000010000 */
[C---:B------:R-:W-:Y:S01]  /*2300*/  FMUL.FTZ R122, R80.reuse, R91 ;  /* 0x0000005b507a7220 */ /* 0x040fe20000410000 */
[----:B------:R-:W-:Y:S01]  /*2310*/  FMUL.FTZ R101, R80, R87 ;  /* 0x0000005750657220 */ /* 0x000fe20000410000 */
[----:B------:R-:W-:Y:S01]  /*2320*/  SHF.L.U32 R94, R165, 0x10, RZ ;  /* 0x00000010a55e7819 */ /* 0x000fe200000006ff */
[----:B------:R-:W-:Y:S01]  /*2330*/  FMUL.FTZ R80, R193, R196 ;  /* 0x000000c4c1507220 */ /* 0x000fe20000410000 */
[----:B------:R-:W-:Y:S01]  /*2340*/  FFMA.FTZ R100, R100, R198, R203 ;  /* 0x000000c664647223 */ /* 0x000fe200000100cb */
[----:B------:R-:W-:Y:S01]  /*2350*/  FADD.FTZ R220, R217, -R220 ;  /* 0x800000dcd9dc7221 */ /* 0x000fe20000010000 */
[----:B------:R-:W-:Y:S01]  /*2360*/  FMUL.FTZ R121, R81, R86 ;  /* 0x0000005651797220 */ /* 0x000fe20000410000 */
[----:B------:R-:W-:Y:S01]  /*2370*/  SHF.L.U32 R96, R46, 0x10, RZ ;  /* 0x000000102e607819 */ /* 0x000fe200000006ff */
[----:B------:R-:W-:Y:S01]  /*2380*/  FMUL.FTZ R86, R193, R102 ;  /* 0x00000066c1567220 */ /* 0x000fe20000410000 */
[----:B------:R-:W-:Y:S01]  /*2390*/  FMUL.FTZ R87, R80, R120 ;  /* 0x0000007850577220 */ /* 0x000fe20000410000 */
[----:B------:R-:W-:Y:S01]  /*23a0*/  FADD.FTZ R100, R201, -R100 ;  /* 0x80000064c9647221 */ /* 0x000fe20000010000 */
[----:B------:R-:W-:Y:S01]  /*23b0*/  FMUL.FTZ R224, R81, R94 ;  /* 0x0000005e51e07220 */ /* 0x000fe20000410000 */
[----:B------:R-:W-:Y:S01]  /*23c0*/  PRMT R84, R89, 0x7632, R84 ;  /* 0x0000763259547816 */ /* 0x000fe20000000054 */
[----:B------:R-:W-:Y:S01]  /*23d0*/  FMUL.FTZ R81, R193, R220 ;  /* 0x000000dcc1517220 */ /* 0x000fe20000410000 */
[----:B------:R-:W-:Y:S01]  /*23e0*/  SHF.L.U32 R194, R89, 0x10, RZ ;  /* 0x0000001059c27819 */ /* 0x000fe200000006ff */
[----:B------:R-:W-:Y:S01]  /*23f0*/  FADD.FTZ R92, R199, -R92 ;  /* 0x8000005cc75c7221 */ /* 0x000fe20000010000 */
[----:B------:R-:W-:Y:S01]  /*2400*/  SHF.L.U32 R94, R45, 0x10, RZ ;  /* 0x000000102d5e7819 */ /* 0x000fe200000006ff */
[----:B------:R-:W-:Y:S01]  /*2410*/  FMUL.FTZ R192, R87, R192 ;  /* 0x000000c057c07220 */ /* 0x000fe20000410000 */
[----:B------:R-:W-:Y:S01]  /*2420*/  SHF.L.U32 R102, R85, 0x10, RZ ;  /* 0x0000001055667819 */ /* 0x000fe200000006ff */
[----:B------:R-:W-:Y:S01]  /*2430*/  FMUL.FTZ R85, R86, R120 ;  /* 0x0000007856557220 */ /* 0x000fe20000410000 */
[----:B------:R-:W-:Y:S01]  /*2440*/  FMUL.FTZ R97, R87, R96 ;  /* 0x0000006057617220 */ /* 0x000fe20000410000 */
[----:B------:R-:W-:Y:S01]  /*2450*/  FMUL.FTZ R87, R193, R100 ;  /* 0x00000064c1577220 */ /* 0x000fe20000410000 */
[----:B------:R-:W-:Y:S01]  /*2460*/  PRMT R89, R88, 0x7632, R89 ;  /* 0x0000763258597816 */ /* 0x000fe20000000059 */
[----:B------:R-:W-:Y:S01]  /*2470*/  FMUL.FTZ R91, R81, R120 ;  /* 0x00000078515b7220 */ /* 0x000fe20000410000 */
[----:B------:R-:W-:Y:S01]  /*2480*/  SHF.L.U32 R222, R166, 0x10, RZ ;  /* 0x00000010a6de7819 */ /* 0x000fe200000006ff */
[C---:B------:R-:W-:Y:S01]  /*2490*/  FMUL.FTZ R194, R85.reuse, R194 ;  /* 0x000000c255c27220 */ /* 0x040fe20000410000 */
        /* <DEDUP_REMOVED lines=24> */
.L_x_3215:
[----:B------:R-:W0:Y:S01]  /*2620*/  @P1 LDC.64 R100, c[0x0][0x478] ;  /* 0x00011e00ff641b82 */ /* 0x000e220000000a00 */
[----:B------:R-:W-:-:S07]  /*2630*/  IMAD.WIDE.U32 R92, R195, 0x10, R98 ;  /* 0x00000010c35c7825 */ /* 0x000fce00078e0062 */
[----:B------:R-:W1:Y:S01]  /*2640*/  LDC.64 R96, c[0x0][0x468] ;  /* 0x00011a00ff607b82 */ /* 0x000e620000000a00 */
[----:B0-----:R-:W-:-:S05]  /*2650*/  @P1 IMAD.WIDE.U32 R100, R197, 0x20, R100 ;  /* 0x00000020c5641825 */ /* 0x001fca00078e0064 */
[----:B------:R0:W-:Y:S01]  /*2660*/  @P1 STG.E.128 desc[UR8][R100.64], R84 ;  /* 0x0000005464001986 */ /* 0x0001e2000c101d08 */
[----:B-1----:R-:W-:-:S03]  /*2670*/  IMAD.WIDE.U32 R102, R197, 0x10, R96 ;  /* 0x00000010c5667825 */ /* 0x002fc600078e0060 */
        /* <DEDUP_REMOVED lines=8> */
[----:B------:R-:W-:Y:S01]  /*2700*/  FADD.FTZ R82, R210, -R83 ;  /* 0x80000053d2527221 */ /* 0x000fe20000010000 */
[----:B------:R-:W-:Y:S01]  /*2710*/  FADD.FTZ R218, R215, -R218 ;  /* 0x800000dad7da7221 */ /* 0x000fe20000010000 */
[----:B-----5:R-:W-:Y:S01]  /*2720*/  PRMT R86, R95, 0x7632, R86 ;  /* 0x000076325f567816 */ /* 0x020fe20000000056 */
[----:B------:R-:W-:Y:S01]  /*2730*/  FFMA.FTZ R204, R204, R198, R203 ;  /* 0x000000c6cccc7223 */ /* 0x000fe200000100cb */
[C---:B------:R-:W-:Y:S01]  /*2740*/  FMUL.FTZ R82, R193.reuse, R82 ;  /* 0x00000052c1527220 */ /* 0x040fe20000410000 */
[----:B------:R-:W-:Y:S01]  /*2750*/  FMUL.FTZ R83, R193, R218 ;  /* 0x000000dac1537220 */ /* 0x000fe20000410000 */
[----:B------:R-:W-:Y:S01]  /*2760*/  FADD.FTZ R90, R205, -R200 ;  /* 0x800000c8cd5a7221 */ /* 0x000fe20000010000 */
[----:B------:R-:W-:Y:S01]  /*2770*/  FADD.FTZ R80, R208, -R81 ;  /* 0x80000051d0507221 */ /* 0x000fe20000010000 */
[----:B------:R-:W-:Y:S01]  /*2780*/  SHF.L.U32 R200, R51, 0x10, RZ ;  /* 0x0000001033c87819 */ /* 0x000fe200000006ff */
[--C-:B------:R-:W-:Y:S01]  /*2790*/  FFMA.FTZ R206, R206, R198, R203.reuse ;  /* 0x000000c6cece7223 */ /* 0x100fe200000100cb */
[----:B------:R-:W-:Y:S01]  /*27a0*/  SHF.L.U32 R89, R169, 0x10, RZ ;  /* 0x00000010a9597819 */ /* 0x000fe200000006ff */
[-C--:B------:R-:W-:Y:S01]  /*27b0*/  FMUL.FTZ R81, R82, R120.reuse ;  /* 0x0000007852517220 */ /* 0x080fe20000410000 */
[----:B------:R-:W-:Y:S01]  /*27c0*/  SHF.L.U32 R87, R86, 0x10, RZ ;  /* 0x0000001056577819 */ /* 0x000fe200000006ff */
[----:B------:R-:W-:Y:S01]  /*27d0*/  FMUL.FTZ R86, R83, R120 ;  /* 0x0000007853567220 */ /* 0x000fe20000410000 */
[----:B------:R-:W-:Y:S01]  /*27e0*/  FADD.FTZ R204, R207, -R204 ;  /* 0x800000cccfcc7221 */ /* 0x000fe20000010000 */
[-CC-:B------:R-:W-:Y:S01]  /*27f0*/  FFMA.FTZ R214, R214, R198.reuse, R203.reuse ;  /* 0x000000c6d6d67223 */ /* 0x180fe200000100cb */
[----:B------:R-:W-:Y:S01]  /*2800*/  SHF.L.U32 R102, R95, 0x10, RZ ;  /* 0x000000105f667819 */ /* 0x000fe200000006ff */
[----:B------:R-:W-:Y:S01]  /*2810*/  FFMA.FTZ R202, R202, R198, R203 ;  /* 0x000000c6caca7223 */ /* 0x000fe200000100cb */
[----:B------:R-:W-:Y:S01]  /*2820*/  FADD.FTZ R206, R211, -R206 ;  /* 0x800000ced3ce7221 */ /* 0x000fe20000010000 */
[----:B------:R-:W-:Y:S01]  /*2830*/  FMUL.FTZ R210, R81, R200 ;  /* 0x000000c851d27220 */ /* 0x000fe20000410000 */
[----:B------:R-:W-:Y:S01]  /*2840*/  PRMT R85, R94, 0x7632, R85 ;  /* 0x000076325e557816 */ /* 0x000fe20000000055 */
[C---:B------:R-:W-:Y:S01]  /*2850*/  FMUL.FTZ R200, R86.reuse, R87 ;  /* 0x0000005756c87220 */ /* 0x040fe20000410000 */
[----:B------:R-:W-:Y:S01]  /*2860*/  FMUL.FTZ R211, R86, R89 ;  /* 0x0000005956d37220 */ /* 0x000fe20000410000 */
[----:B------:R-:W-:Y:S01]  /*2870*/  FADD.FTZ R214, R213, -R214 ;  /* 0x800000d6d5d67221 */ /* 0x000fe20000010000 */
[C---:B------:R-:W-:Y:S01]  /*2880*/  FMUL.FTZ R80, R193.reuse, R80 ;  /* 0x00000050c1507220 */ /* 0x040fe20000410000 */
[----:B------:R-:W-:Y:S01]  /*2890*/  FMUL.FTZ R86, R193, R204 ;  /* 0x000000ccc1567220 */ /* 0x000fe20000410000 */
[----:B------:R-:W-:Y:S01]  /*28a0*/  SHF.L.U32 R220, R94, 0x10, RZ ;  /* 0x000000105edc7819 */ /* 0x000fe200000006ff */
[----:B------:R-:W-:Y:S01]  /*28b0*/  FADD.FTZ R100, R209, -R202 ;  /* 0x800000cad1647221 */ /* 0x000fe20000010000 */
        /* <DEDUP_REMOVED lines=9> */
[----:B------:R-:W-:Y:S01]  /*2950*/  PRMT R84, R93, 0x7632, R84 ;  /* 0x000076325d547816 */ /* 0x000fe20000000054 */
[C---:B------:R-:W-:Y:S01]  /*2960*/  FMUL.FTZ R205, R87.reuse, R220 ;  /* 0x000000dc57cd7220 */ /* 0x040fe20000410000 */
[----:B------:R-:W-:Y:S01]  /*2970*/  SHF.L.U32 R208, R170, 0x10, RZ ;  /* 0x00000010aad07819 */ /* 0x000fe200000006ff */
[----:B------:R-:W-:Y:S01]  /*2980*/  FMUL.FTZ R103, R87, R202 ;  /* 0x000000ca57677220 */ /* 0x000fe20000410000 */
[C---:B------:R-:W-:Y:S01]  /*2990*/  FMUL.FTZ R207, R85.reuse, R94 ;  /* 0x0000005e55cf7220 */ /* 0x040fe20000410000 */
[----:B------:R-:W-:Y:S01]  /*29a0*/  FMUL.FTZ R102, R85, R102 ;  /* 0x0000006655667220 */ /* 0x000fe20000410000 */
[----:B------:R-:W-:Y:S01]  /*29b0*/  SHF.L.U32 R95, R84, 0x10, RZ ;  /* 0x00000010545f7819 */ /* 0x000fe200000006ff */
[C---:B------:R-:W-:Y:S01]  /*29c0*/  FMUL.FTZ R87, R193.reuse, R206 ;  /* 0x000000cec1577220 */ /* 0x040fe20000410000 */
[C---:B------:R-:W-:Y:S01]  /*29d0*/  FMUL.FTZ R84, R193.reuse, R90 ;  /* 0x0000005ac1547220 */ /* 0x040fe20000410000 */
[----:B------:R-:W-:Y:S01]  /*29e0*/  FMUL.FTZ R85, R193, R100 ;  /* 0x00000064c1557220 */ /* 0x000fe20000410000 */
[----:B------:R-:W-:Y:S01]  /*29f0*/  PRMT R88, R92, 0x7632, R88 ;  /* 0x000076325c587816 */ /* 0x000fe20000000058 */
        /* <DEDUP_REMOVED lines=21> */
.L_x_3216:
[C---:B0----5:R-:W-:Y:S01]  /*2b50*/  PRMT R101, R95.reuse, 0x7632, R101 ;  /* 0x000076325f657816 */ /* 0x061fe20000000065 */
[-CC-:B------:R-:W-:Y:S01]  /*2b60*/  FFMA.FTZ R218, R218, R198.reuse, R203.reuse ;  /* 0x000000c6dada7223 */ /* 0x180fe200000100cb */
[----:B------:R-:W-:Y:S01]  /*2b70*/  SHF.L.U32 R220, R95, 0x10, RZ ;  /* 0x000000105fdc7819 */ /* 0x000fe200000006ff */
[-CC-:B------:R-:W-:Y:S01]  /*2b80*/  FFMA.FTZ R95, R216, R198.reuse, R203.reuse ;  /* 0x000000c6d85f7223 */ /* 0x180fe200000100cb */
[-CC-:B------:R-:W-:Y:S01]  /*2b90*/  FFMA.FTZ R91, R212, R198.reuse, R203.reuse ;  /* 0x000000c6d45b7223 */ /* 0x180fe200000100cb */
[----:B------:R-:W-:Y:S01]  /*2ba0*/  FADD.FTZ R218, R215, -R218 ;  /* 0x800000dad7da7221 */ /* 0x000fe20000010000 */
[-C--:B------:R-:W-:Y:S01]  /*2bb0*/  FFMA.FTZ R204, R204, R198.reuse, R203 ;  /* 0x000000c6cccc7223 */ /* 0x080fe200000100cb */
[----:B------:R-:W-:Y:S01]  /*2bc0*/  FADD.FTZ R210, R210, -R95 ;  /* 0x8000005fd2d27221 */ /* 0x000fe20000010000 */
[----:B------:R-:W-:Y:S01]  /*2bd0*/  FADD.FTZ R208, R208, -R91 ;  /* 0x8000005bd0d07221 */ /* 0x000fe20000010000 */
[-CC-:B------:R-:W-:Y:S01]  /*2be0*/  FFMA.FTZ R214, R214, R198.reuse, R203.reuse ;  /* 0x000000c6d6d67223 */ /* 0x180fe200000100cb */
[--C-:B------:R-:W-:Y:S01]  /*2bf0*/  FFMA.FTZ R90, R200, R198, R203.reuse ;  /* 0x000000c6c85a7223 */ /* 0x100fe200000100cb */
[C---:B------:R-:W-:Y:S01]  /*2c00*/  FMUL.FTZ R91, R193.reuse, R210 ;  /* 0x000000d2c15b7220 */ /* 0x040fe20000410000 */
[----:B------:R-:W-:Y:S01]  /*2c10*/  FMUL.FTZ R95, R193, R218 ;  /* 0x000000dac15f7220 */ /* 0x000fe20000410000 */
[----:B------:R-:W-:Y:S01]  /*2c20*/  PRMT R100, R94, 0x7632, R100 ;  /* 0x000076325e647816 */ /* 0x000fe20000000064 */
[-CC-:B------:R-:W-:Y:S01]  /*2c30*/  FFMA.FTZ R206, R206, R198.reuse, R203.reuse ;  /* 0x000000c6cece7223 */ /* 0x180fe200000100cb */
[----:B------:R-:W-:Y:S01]  /*2c40*/  SHF.L.U32 R102, R94, 0x10, RZ ;  /* 0x000000105e667819 */ /* 0x000fe200000006ff */
[----:B------:R-:W-:Y:S01]  /*2c50*/  FFMA.FTZ R94, R202, R198, R203 ;  /* 0x000000c6ca5e7223 */ /* 0x000fe200000100cb */
[----:B------:R-:W-:Y:S01]  /*2c60*/  SHF.L.U32 R200, R51, 0x10, RZ ;  /* 0x0000001033c87819 */ /* 0x000fe200000006ff */
[-C--:B------:R-:W-:Y:S01]  /*2c70*/  FMUL.FTZ R91, R91, R120.reuse ;  /* 0x000000785b5b7220 */ /* 0x080fe20000410000 */
[----:B------:R-:W-:Y:S01]  /*2c80*/  FADD.FTZ R204, R207, -R204 ;  /* 0x800000cccfcc7221 */ /* 0x000fe20000010000 */
[----:B------:R-:W-:Y:S01]  /*2c90*/  SHF.L.U32 R202, R101, 0x10, RZ ;  /* 0x0000001065ca7819 */ /* 0x000fe200000006ff */
[----:B------:R-:W-:Y:S01]  /*2ca0*/  FADD.FTZ R214, R213, -R214 ;  /* 0x800000d6d5d67221 */ /* 0x000fe20000010000 */
[----:B------:R-:W-:Y:S01]  /*2cb0*/  SHF.L.U32 R210, R169, 0x10, RZ ;  /* 0x00000010a9d27819 */ /* 0x000fe200000006ff */
[----:B------:R-:W-:Y:S01]  /*2cc0*/  FMUL.FTZ R95, R95, R120 ;  /* 0x000000785f5f7220 */ /* 0x000fe20000410000 */
[----:B------:R-:W-:Y:S01]  /*2cd0*/  FADD.FTZ R206, R211, -R206 ;  /* 0x800000ced3ce7221 */ /* 0x000fe20000010000 */
[C---:B------:R-:W-:Y:S01]  /*2ce0*/  FMUL.FTZ R197, R91.reuse, R220 ;  /* 0x000000dc5bc57220 */ /* 0x040fe20000410000 */
[----:B------:R-:W-:Y:S01]  /*2cf0*/  FMUL.FTZ R211, R91, R200 ;  /* 0x000000c85bd37220 */ /* 0x000fe20000410000 */
[C---:B------:R-:W-:Y:S01]  /*2d00*/  FMUL.FTZ R101, R193.reuse, R208 ;  /* 0x000000d0c1657220 */ /* 0x040fe20000410000 */
[C---:B------:R-:W-:Y:S01]  /*2d10*/  FMUL.FTZ R103, R193.reuse, R214 ;  /* 0x000000d6c1677220 */ /* 0x040fe20000410000 */
[----:B------:R-:W-:Y:S01]  /*2d20*/  FMUL.FTZ R91, R193, R204 ;  /* 0x000000ccc15b7220 */ /* 0x000fe20000410000 */
[C---:B------:R-:W-:Y:S01]  /*2d30*/  FMUL.FTZ R200, R95.reuse, R202 ;  /* 0x000000ca5fc87220 */ /* 0x040fe20000410000 */
[----:B------:R-:W-:Y:S01]  /*2d40*/  FMUL.FTZ R212, R95, R210 ;  /* 0x000000d25fd47220 */ /* 0x000fe20000410000 */
[----:B------:R-:W-:Y:S01]  /*2d50*/  SHF.L.U32 R202, R50, 0x10, RZ ;  /* 0x0000001032ca7819 */ /* 0x000fe200000006ff */
[-C--:B------:R-:W-:Y:S01]  /*2d60*/  FMUL.FTZ R101, R101, R120.reuse ;  /* 0x0000007865657220 */ /* 0x080fe20000410000 */
[----:B------:R-:W-:Y:S01]  /*2d70*/  PRMT R88, R93, 0x7632, R88 ;  /* 0x000076325d587816 */ /* 0x000fe20000000058 */
[-C--:B------:R-:W-:Y:S01]  /*2d80*/  FMUL.FTZ R204, R103, R120.reuse ;  /* 0x0000007867cc7220 */ /* 0x080fe20000410000 */
[----:B------:R-:W-:Y:S01]  /*2d90*/  SHF.L.U32 R95, R49, 0x10, RZ ;  /* 0x00000010315f7819 */ /* 0x000fe200000006ff */
[----:B------:R-:W-:Y:S01]  /*2da0*/  FADD.FTZ R90, R205, -R90 ;  /* 0x8000005acd5a7221 */ /* 0x000fe20000010000 */
[----:B------:R-:W-:Y:S01]  /*2db0*/  SHF.L.U32 R207, R100, 0x10, RZ ;  /* 0x0000001064cf7819 */ /* 0x000fe200000006ff */
[----:B------:R-:W-:Y:S01]  /*2dc0*/  FMUL.FTZ R100, R91, R120 ;  /* 0x000000785b647220 */ /* 0x000fe20000410000 */
[----:B------:R-:W-:Y:S01]  /*2dd0*/  SHF.L.U32 R93, R93, 0x10, RZ ;  /* 0x000000105d5d7819 */ /* 0x000fe200000006ff */
[----:B------:R-:W-:Y:S01]  /*2de0*/  FADD.FTZ R94, R209, -R94 ;  /* 0x8000005ed15e7221 */ /* 0x000fe20000010000 */
[C---:B------:R-:W-:Y:S01]  /*2df0*/  FMUL.FTZ R205, R101.reuse, R102 ;  /* 0x0000006665cd7220 */ /* 0x040fe20000410000 */
[----:B------:R-:W-:Y:S01]  /*2e00*/  FMUL.FTZ R103, R101, R202 ;  /* 0x000000ca65677220 */ /* 0x000fe20000410000 */
        /* <DEDUP_REMOVED lines=26> */
[----:B------:R-:W-:-:S02]  /*2fb0*/  F2FP.BF16.F32.PACK_AB R89, R208, R101 ;  /* 0x00000065d059723e */ /* 0x000fc400000010ff */
[----:B------:R-:W-:-:S07]  /*2fc0*/  F2FP.BF16.F32.PACK_AB R88, R95, R88 ;  /* 0x000000585f58723e */ /* 0x000fce00000010ff */
.L_x_3217:
[----:B------:R-:W0:Y:S01]  /*2fd0*/  @P1 LDC.64 R92, c[0x0][0x478] ;  /* 0x00011e00ff5c1b82 */ /* 0x000e220000000a00 */
[----:B------:R-:W-:-:S04]  /*2fe0*/  IMAD.WIDE.U32 R102, R195, 0x10, R96 ;  /* 0x00000010c3667825 */ /* 0x000fc800078e0060 */
[----:B0-----:R-:W-:-:S04]  /*2ff0*/  @P1 IMAD.WIDE.U32 R100, R195, 0x20, R92 ;  /* 0x00000020c3641825 */ /* 0x001fc800078e005c */
[----:B------:R-:W-:Y:S01]  /*3000*/  IMAD.WIDE.U32 R92, R191, 0x10, R98 ;  /* 0x00000010bf5c7825 */ /* 0x000fe200078e0062 */
[----:B------:R0:W-:Y:S04]  /*3010*/  @P1 STG.E.128 desc[UR8][R100.64], R84 ;  /* 0x0000005464001986 */ /* 0x0001e8000c101d08 */
[----:B------:R0:W-:Y:S04]  /*3020*/  @P1 STG.E.128 desc[UR8][R100.64+0x10], R80 ;  /* 0x0000105064001986 */ /* 0x0001e8000c101d08 */
[----:B------:R0:W-:Y:S04]  /*3030*/  STG.E.128 desc[UR8][R102.64], R88 ;  /* 0x0000005866007986 */ /* 0x0001e8000c101d08 */
[----:B------:R-:W5:Y:S01]  /*3040*/  LDG.E.128 R92, desc[UR8][R92.64] ;  /* 0x000000085c5c7981 */ /* 0x000f62000c1e1d00 */
[----:B------:R-:W-:Y:S05]  /*3050*/  @!P1 BRA `(.L_x_3218) ;  /* 0x0000000400249947 */ /* 0x000fea0003800000 */
[-CC-:B------:R-:W-:Y:S01]  /*3060*/  FFMA.FTZ R114, R114, R198.reuse, R203.reuse ;  /* 0x000000c672727223 */ /* 0x180fe200000100cb */
[-C--:B------:R-:W-:Y:S01]  /*3070*/  FFMA.FTZ R119, R119, R198.reuse, R203 ;  /* 0x000000c677777223 */ /* 0x080fe200000100cb */
[----:B0----5:R-:W-:Y:S01]  /*3080*/  PRMT R81, R95, 0x7632, R81 ;  /* 0x000076325f517816 */ /* 0x021fe20000000051 */
[-C--:B------:R-:W-:Y:S01]  /*3090*/  FFMA.FTZ R108, R108, R198.reuse, R203 ;  /* 0x000000c66c6c7223 */ /* 0x080fe200000100cb */
[----:B------:R-:W-:Y:S01]  /*30a0*/  FADD.FTZ R114, R117, -R114 ;  /* 0x8000007275727221 */ /* 0x000fe20000010000 */
[----:B------:R-:W-:Y:S01]  /*30b0*/  FADD.FTZ R118, R118, -R119 ;  /* 0x8000007776767221 */ /* 0x000fe20000010000 */
[--C-:B------:R-:W-:Y:S01]  /*30c0*/  FFMA.FTZ R106, R106, R198, R203.reuse ;  /* 0x000000c66a6a7223 */ /* 0x100fe200000100cb */
[----:B------:R-:W-:Y:S01]  /*30d0*/  SHF.L.U32 R95, R95, 0x10, RZ ;  /* 0x000000105f5f7819 */ /* 0x000fe200000006ff */
[C---:B------:R-:W-:Y:S01]  /*30e0*/  FMUL.FTZ R82, R193.reuse, R114 ;  /* 0x00000072c1527220 */ /* 0x040fe20000410000 */
[----:B------:R-:W-:Y:S01]  /*30f0*/  FMUL.FTZ R83, R193, R118 ;  /* 0x00000076c1537220 */ /* 0x000fe20000410000 */
[C---:B------:R-:W-:Y:S01]  /*3100*/  PRMT R84, R94.reuse, 0x7632, R84 ;  /* 0x000076325e547816 */ /* 0x040fe20000000054 */
[----:B------:R-:W-:Y:S01]  /*3110*/  FADD.FTZ R108, R115, -R108 ;  /* 0x8000006c736c7221 */ /* 0x000fe20000010000 */
[----:B------:R-:W-:Y:S01]  /*3120*/  SHF.L.U32 R98, R94, 0x10, RZ ;  /* 0x000000105e627819 */ /* 0x000fe200000006ff */
[----:B------:R-:W-:Y:S01]  /*3130*/  FMUL.FTZ R80, R82, R120 ;  /* 0x0000007852507220 */ /* 0x000fe20000410000 */
[----:B------:R-:W-:Y:S01]  /*3140*/  SHF.L.U32 R85, R55, 0x10, RZ ;  /* 0x0000001037557819 */ /* 0x000fe200000006ff */
[----:B------:R-:W-:Y:S01]  /*3150*/  FFMA.FTZ R113, R113, R198, R203 ;  /* 0x000000c671717223 */ /* 0x000fe200000100cb */
[----:B------:R-:W-:Y:S01]  /*3160*/  SHF.L.U32 R86, R173, 0x10, RZ ;  /* 0x00000010ad567819 */ /* 0x000fe200000006ff */
[----:B------:R-:W-:Y:S01]  /*3170*/  FADD.FTZ R106, R111, -R106 ;  /* 0x8000006a6f6a7221 */ /* 0x000fe20000010000 */
[----:B------:R-:W-:Y:S01]  /*3180*/  SHF.L.U32 R94, R81, 0x10, RZ ;  /* 0x00000010515e7819 */ /* 0x000fe200000006ff */
[----:B------:R-:W-:Y:S01]  /*3190*/  FMUL.FTZ R81, R83, R120 ;  /* 0x0000007853517220 */ /* 0x000fe20000410000 */
[C---:B------:R-:W-:Y:S01]  /*31a0*/  FMUL.FTZ R95, R80.reuse, R95 ;  /* 0x0000005f505f7220 */ /* 0x040fe20000410000 */
[----:B------:R-:W-:Y:S01]  /*31b0*/  FMUL.FTZ R111, R80, R85 ;  /* 0x00000055506f7220 */ /* 0x000fe20000410000 */
[----:B------:R-:W-:Y:S01]  /*31c0*/  FMUL.FTZ R80, R193, R108 ;  /* 0x0000006cc1507220 */ /* 0x000fe20000410000 */
[----:B------:R-:W-:Y:S01]  /*31d0*/  FMUL.FTZ R118, R81, R86 ;  /* 0x0000005651767220 */ /* 0x000fe20000410000 */
[----:B------:R-:W-:Y:S01]  /*31e0*/  FADD.FTZ R116, R116, -R113 ;  /* 0x8000007174747221 */ /* 0x000fe20000010000 */
[----:B------:R-:W-:Y:S01]  /*31f0*/  FMUL.FTZ R86, R193, R106 ;  /* 0x0000006ac1567220 */ /* 0x000fe20000410000 */
[-CC-:B------:R-:W-:Y:S01]  /*3200*/  FFMA.FTZ R104, R104, R198.reuse, R203.reuse ;  /* 0x000000c668687223 */ /* 0x180fe200000100cb */
[-CC-:B------:R-:W-:Y:S01]  /*3210*/  FFMA.FTZ R107, R107, R198.reuse, R203.reuse ;  /* 0x000000c66b6b7223 */ /* 0x180fe200000100cb */
[C---:B------:R-:W-:Y:S01]  /*3220*/  PRMT R88, R92.reuse, 0x7632, R88 ;  /* 0x000076325c587816 */ /* 0x040fe20000000058 */
[----:B------:R-:W-:Y:S01]  /*3230*/  FFMA.FTZ R105, R105, R198, R203 ;  /* 0x000000c669697223 */ /* 0x000fe200000100cb */
[----:B------:R-:W-:Y:S01]  /*3240*/  SHF.L.U32 R103, R92, 0x10, RZ ;  /* 0x000000105c677819 */ /* 0x000fe200000006ff */
[----:B------:R-:W-:Y:S01]  /*3250*/  FMUL.FTZ R94, R81, R94 ;  /* 0x0000005e515e7220 */ /* 0x000fe20000410000 */
[----:B------:R-:W-:Y:S01]  /*3260*/  PRMT R90, R93, 0x7632, R90 ;  /* 0x000076325d5a7816 */ /* 0x000fe2000000005a */
[----:B------:R-:W-:Y:S01]  /*3270*/  FMUL.FTZ R87, R80, R120 ;  /* 0x0000007850577220 */ /* 0x000fe20000410000 */
[----:B------:R-:W-:Y:S01]  /*3280*/  SHF.L.U32 R92, R54, 0x10, RZ ;  /* 0x00000010365c7819 */ /* 0x000fe200000006ff */
[----:B------:R-:W-:Y:S01]  /*3290*/  FMUL.FTZ R81, R193, R116 ;  /* 0x00000074c1517220 */ /* 0x000fe20000410000 */
[----:B------:R-:W-:Y:S01]  /*32a0*/  SHF.L.U32 R93, R93, 0x10, RZ ;  /* 0x000000105d5d7819 */ /* 0x000fe200000006ff */
[----:B------:R-:W-:Y:S01]  /*32b0*/  FADD.FTZ R104, R109, -R104 ;  /* 0x800000686d687221 */ /* 0x000fe20000010000 */
[----:B------:R-:W-:Y:S01]  /*32c0*/  SHF.L.U32 R85, R53, 0x10, RZ ;  /* 0x0000001035557819 */ /* 0x000fe200000006ff */
[----:B------:R-:W-:Y:S01]  /*32d0*/  FADD.FTZ R112, R112, -R107 ;  /* 0x8000006b70707221 */ /* 0x000fe20000010000 */
[----:B------:R-:W-:Y:S01]  /*32e0*/  SHF.L.U32 R100, R84, 0x10, RZ ;  /* 0x0000001054647819 */ /* 0x000fe200000006ff */
[----:B------:R-:W-:Y:S01]  /*32f0*/  FMUL.FTZ R84, R86, R120 ;  /* 0x0000007856547220 */ /* 0x000fe20000410000 */
[----:B------:R-:W-:Y:S01]  /*3300*/  FADD.FTZ R110, R110, -R105 ;  /* 0x800000696e6e7221 */ /* 0x000fe20000010000 */
[----:B------:R-:W-:Y:S01]  /*3310*/  SHF.L.U32 R114, R174, 0x10, RZ ;  /* 0x00000010ae727819 */ /* 0x000fe200000006ff */
[----:B------:R-:W-:Y:S01]  /*3320*/  FMUL.FTZ R102, R87, R92 ;  /* 0x0000005c57667220 */ /* 0x000fe20000410000 */
[----:B------:R-:W-:Y:S01]  /*3330*/  FMUL.FTZ R89, R81, R120 ;  /* 0x0000007851597220 */ /* 0x000fe20000410000 */
[----:B------:R-:W-:Y:S01]  /*3340*/  FMUL.FTZ R99, R87, R98 ;  /* 0x0000006257637220 */ /* 0x000fe20000410000 */
        /* <DEDUP_REMOVED lines=20> */
[C---:B------:R-:W-:Y:S01]  /*3490*/  FMUL.FTZ R93, R120.reuse, R93 ;  /* 0x0000005d785d7220 */ /* 0x040fe20000410000 */
[----:B------:R-:W-:Y:S01]  /*34a0*/  FMUL.FTZ R120, R120, R91 ;  /* 0x0000005b78787220 */ /* 0x000fe20000410000 */
[----:B------:R-:W-:-:S02]  /*34b0*/  F2FP.BF16.F32.PACK_AB R91, R118, R111 ;  /* 0x0000006f765b723e */ /* 0x000fc400000010ff */
[----:B------:R-:W-:Y:S02]  /*34c0*/  F2FP.BF16.F32.PACK_AB R89, R107, R92 ;  /* 0x0000005c6b59723e */ /* 0x000fe400000010ff */
[----:B------:R-:W-:Y:S01]  /*34d0*/  F2FP.BF16.F32.PACK_AB R88, R93, R88 ;  /* 0x000000585d58723e */ /* 0x000fe200000010ff */
[----:B------:R-:W-:Y:S06]  /*34e0*/  BRA `(.L_x_3219) ;  /* 0x0000000400207947 */ /* 0x000fec0003800000 */
.L_x_3218:
[-CC-:B------:R-:W-:Y:S01]  /*34f0*/  FFMA.FTZ R104, R104, R198.reuse, R203.reuse ;  /* 0x000000c668687223 */ /* 0x180fe200000100cb */
[-CC-:B------:R-:W-:Y:S01]  /*3500*/  FFMA.FTZ R105, R105, R198.reuse, R203.reuse ;  /* 0x000000c669697223 */ /* 0x180fe200000100cb */
[-CC-:B------:R-:W-:Y:S01]  /*3510*/  FFMA.FTZ R106, R106, R198.reuse, R203.reuse ;  /* 0x000000c66a6a7223 */ /* 0x180fe200000100cb */
[-CC-:B------:R-:W-:Y:S01]  /*3520*/  FFMA.FTZ R107, R107, R198.reuse, R203.reuse ;  /* 0x000000c66b6b7223 */ /* 0x180fe200000100cb */
[-CC-:B------:R-:W-:Y:S01]  /*3530*/  FFMA.FTZ R108, R108, R198.reuse, R203.reuse ;  /* 0x000000c66c6c7223 */ /* 0x180fe200000100cb */
[-CC-:B0-----:R-:W-:Y:S01]  /*3540*/  FFMA.FTZ R89, R113, R198.reuse, R203.reuse ;  /* 0x000000c671597223 */ /* 0x181fe200000100cb */
        /* <DEDUP_REMOVED lines=11> */
[----:B------:R-:W-:Y:S01]  /*3600*/  FMUL.FTZ R89, R193, R104 ;  /* 0x00000068c1597220 */ /* 0x000fe20000410000 */
[----:B------:R-:W-:Y:S01]  /*3610*/  SHF.L.U32 R102, R95, 0x10, RZ ;  /* 0x000000105f667819 */ /* 0x000fe200000006ff */
[----:B------:R-:W-:Y:S01]  /*3620*/  FMUL.FTZ R91, R193, R110 ;  /* 0x0000006ec15b7220 */ /* 0x000fe20000410000 */
[----:B------:R-:W-:Y:S01]  /*3630*/  PRMT R90, R93, 0x7632, R90 ;  /* 0x000076325d5a7816 */ /* 0x000fe2000000005a */
[----:B------:R-:W-:Y:S01]  /*3640*/  FMUL.FTZ R95, R193, R112 ;  /* 0x00000070c15f7220 */ /* 0x000fe20000410000 */
[----:B------:R-:W-:Y:S01]  /*3650*/  SHF.L.U32 R100, R93, 0x10, RZ ;  /* 0x000000105d647819 */ /* 0x000fe200000006ff */
[C---:B------:R-:W-:Y:S01]  /*3660*/  FMUL.FTZ R93, R193.reuse, R106 ;  /* 0x0000006ac15d7220 */ /* 0x040fe20000410000 */
[C---:B------:R-:W-:Y:S01]  /*3670*/  FMUL.FTZ R99, R193.reuse, R108 ;  /* 0x0000006cc1637220 */ /* 0x040fe20000410000 */
[C---:B------:R-:W-:Y:S01]  /*3680*/  FMUL.FTZ R105, R193.reuse, R116 ;  /* 0x00000074c1697220 */ /* 0x040fe20000410000 */
[C---:B------:R-:W-:Y:S01]  /*3690*/  FMUL.FTZ R107, R193.reuse, R114 ;  /* 0x00000072c16b7220 */ /* 0x040fe20000410000 */
[----:B------:R-:W-:Y:S01]  /*36a0*/  FMUL.FTZ R193, R193, R118 ;  /* 0x00000076c1c17220 */ /* 0x000fe20000410000 */
[----:B------:R-:W-:Y:S01]  /*36b0*/  PRMT R101, R94, 0x7632, R101 ;  /* 0x000076325e657816 */ /* 0x000fe20000000065 */
        /* <DEDUP_REMOVED lines=19> */
[----:B------:R-:W-:Y:S01]  /*37f0*/  FMUL.FTZ R98, R120, R101 ;  /* 0x0000006578627220 */ /* 0x000fe20000410000 */
[----:B------:R-:W-:Y:S01]  /*3800*/  FMUL.FTZ R94, R193, R104 ;  /* 0x00000068c15e7220 */ /* 0x000fe20000410000 */
[----:B------:R-:W-:Y:S01]  /*3810*/  SHF.L.U32 R109, R174, 0x10, RZ ;  /* 0x00000010ae6d7819 */ /* 0x000fe200000006ff */
[----:B------:R-:W-:Y:S01]  /*3820*/  FMUL.FTZ R101, R93, R100 ;  /* 0x000000645d657220 */ /* 0x000fe20000410000 */
[----:B------:R-:W-:Y:S01]  /*3830*/  FMUL.FTZ R193, R193, R106 ;  /* 0x0000006ac1c17220 */ /* 0x000fe20000410000 */
[----:B------:R-:W-:Y:S01]  /*3840*/  FMUL.FTZ R104, R93, R102 ;  /* 0x000000665d687220 */ /* 0x000fe20000410000 */
[----:B------:R-:W-:Y:S01]  /*3850*/  SHF.L.U32 R100, R90, 0x10, RZ ;  /* 0x000000105a647819 */ /* 0x000fe200000006ff */
[----:B------:R-:W-:Y:S01]  /*3860*/  FMUL.FTZ R108, R120, R109 ;  /* 0x0000006d786c7220 */ /* 0x000fe20000410000 */
[----:B------:R-:W-:-:S02]  /*3870*/  PRMT R88, R92, 0x7632, R88 ;  /* 0x000076325c587816 */ /* 0x000fc40000000058 */
[----:B------:R-:W-:Y:S01]  /*3880*/  SHF.L.U32 R106, R175, 0x10, RZ ;  /* 0x00000010af6a7819 */ /* 0x000fe200000006ff */
[C---:B------:R-:W-:Y:S01]  /*3890*/  FMUL.FTZ R100, R103.reuse, R100 ;  /* 0x0000006467647220 */ /* 0x040fe20000410000 */
[----:B------:R-:W-:Y:S02]  /*38a0*/  SHF.L.U32 R90, R52, 0x10, RZ ;  /* 0x00000010345a7819 */ /* 0x000fe400000006ff */
[----:B------:R-:W-:Y:S01]  /*38b0*/  SHF.L.U32 R102, R176, 0x10, RZ ;  /* 0x00000010b0667819 */ /* 0x000fe200000006ff */
[----:B------:R-:W-:Y:S01]  /*38c0*/  FMUL.FTZ R105, R103, R106 ;  /* 0x0000006a67697220 */ /* 0x000fe20000410000 */
[----:B------:R-:W-:Y:S02]  /*38d0*/  SHF.L.U32 R92, R92, 0x10, RZ ;  /* 0x000000105c5c7819 */ /* 0x000fe400000006ff */
        /* <DEDUP_REMOVED lines=9> */
.L_x_3219:
[----:B------:R-:W0:Y:S01]  /*3970*/  @P1 LDC.64 R92, c[0x0][0x478] ;  /* 0x00011e00ff5c1b82 */ /* 0x000e220000000a00 */
[----:B------:R-:W-:-:S04]  /*3980*/  IMAD.WIDE.U32 R96, R191, 0x10, R96 ;  /* 0x00000010bf607825 */ /* 0x000fc800078e0060 */
[----:B0-----:R-:W-:-:S05]  /*3990*/  @P1 IMAD.WIDE.U32 R92, R191, 0x20, R92 ;  /* 0x00000020bf5c1825 */ /* 0x001fca00078e005c */
[----:B------:R1:W-:Y:S04]  /*39a0*/  @P1 STG.E.128 desc[UR8][R92.64], R84 ;  /* 0x000000545c001986 */ /* 0x0003e8000c101d08 */
[----:B------:R1:W-:Y:S04]  /*39b0*/  @P1 STG.E.128 desc[UR8][R92.64+0x10], R80 ;  /* 0x000010505c001986 */ /* 0x0003e8000c101d08 */
[----:B------:R1:W-:Y:S01]  /*39c0*/  STG.E.128 desc[UR8][R96.64], R88 ;  /* 0x0000005860007986 */ /* 0x0003e2000c101d08 */
[----:B------:R-:W-:Y:S05]  /*39d0*/  BRA `(.L_x_3220) ;  /* 0x0000001c00507947 */ /* 0x000fea0003800000 */
.L_x_3213:
        /* <DEDUP_REMOVED lines=12> */
[----:B------:R-:W-:Y:S01]  /*3aa0*/  FADD.FTZ R224, R219, -R224 ;  /* 0x800000e0dbe07221 */ /* 0x000fe20000010000 */
[-CC-:B------:R-:W-:Y:S01]  /*3ab0*/  FFMA.FTZ R100, R100, R198.reuse, R203.reuse ;  /* 0x000000c664647223 */ /* 0x180fe200000100cb */
[----:B------:R-:W-:Y:S01]  /*3ac0*/  FFMA.FTZ R220, R220, R198, R203 ;  /* 0x000000c6dcdc7223 */ /* 0x000fe200000100cb */
[----:B------:R-:W-:Y:S01]  /*3ad0*/  FFMA.FTZ R93, R193, R93, R62 ;  /* 0x0000005dc15d7223 */ /* 0x000fe2000001003e */
[----:B-----5:R-:W-:Y:S01]  /*3ae0*/  PRMT R94, R91, 0x7632, R94 ;  /* 0x000076325b5e7816 */ /* 0x020fe2000000005e */
[----:B------:R-:W-:Y:S01]  /*3af0*/  FADD.FTZ R92, R199, -R92 ;  /* 0x8000005cc75c7221 */ /* 0x000fe20000010000 */
[----:B------:R-:W-:Y:S01]  /*3b00*/  FADD.FTZ R101, R101, -R96 ;  /* 0x8000006065657221 */ /* 0x000fe20000010000 */
[----:B------:R-:W-:Y:S01]  /*3b10*/  FADD.FTZ R199, R103, -R102 ;  /* 0x8000006667c77221 */ /* 0x000fe20000010000 */
[----:B------:R-:W-:Y:S01]  /*3b20*/  FFMA.FTZ R95, R193, R224, R63 ;  /* 0x000000e0c15f7223 */ /* 0x000fe2000001003f */
[----:B------:R-:W-:Y:S01]  /*3b30*/  SHF.L.U32 R226, R91, 0x10, RZ ;  /* 0x000000105be27819 */ /* 0x000fe200000006ff */
[----:B------:R-:W-:Y:S01]  /*3b40*/  FFMA.FTZ R96, R196, R198, R203 ;  /* 0x000000c6c4607223 */ /* 0x000fe200000100cb */
[----:B------:R-:W-:Y:S01]  /*3b50*/  SHF.L.U32 R102, R47, 0x10, RZ ;  /* 0x000000102f667819 */ /* 0x000fe200000006ff */
[----:B------:R-:W-:Y:S01]  /*3b60*/  FADD.FTZ R196, R201, -R100 ;  /* 0x80000064c9c47221 */ /* 0x000fe20000010000 */
[-C--:B------:R-:W-:Y:S01]  /*3b70*/  FMUL.FTZ R93, R93, R120.reuse ;  /* 0x000000785d5d7220 */ /* 0x080fe20000410000 */
[----:B------:R-:W-:Y:S01]  /*3b80*/  FADD.FTZ R220, R217, -R220 ;  /* 0x800000dcd9dc7221 */ /* 0x000fe20000010000 */
[----:B------:R-:W-:Y:S01]  /*3b90*/  SHF.L.U32 R100, R165, 0x10, RZ ;  /* 0x00000010a5647819 */ /* 0x000fe200000006ff */
[----:B------:R-:W-:Y:S01]  /*3ba0*/  FMUL.FTZ R95, R95, R120 ;  /* 0x000000785f5f7220 */ /* 0x000fe20000410000 */
[----:B------:R-:W-:Y:S01]  /*3bb0*/  SHF.L.U32 R94, R94, 0x10, RZ ;  /* 0x000000105e5e7819 */ /* 0x000fe200000006ff */
[----:B------:R-:W-:Y:S01]  /*3bc0*/  FADD.FTZ R96, R121, -R96 ;  /* 0x8000006079607221 */ /* 0x000fe20000010000 */
[----:B------:R-:W-:Y:S01]  /*3bd0*/  PRMT R91, R90, 0x7632, R91 ;  /* 0x000076325a5b7816 */ /* 0x000fe2000000005b */
[----:B------:R-:W-:Y:S01]  /*3be0*/  FMUL.FTZ R122, R93, R226 ;  /* 0x000000e25d7a7220 */ /* 0x000fe20000410000 */
[----:B------:R-:W-:Y:S01]  /*3bf0*/  FMUL.FTZ R102, R102, R93 ;  /* 0x0000005d66667220 */ /* 0x000fe20000410000 */
[C---:B------:R-:W-:Y:S01]  /*3c00*/  FFMA.FTZ R97, R193.reuse, R220, R61 ;  /* 0x000000dcc1617223 */ /* 0x040fe2000001003d */
[----:B------:R-:W-:Y:S01]  /*3c10*/  FFMA.FTZ R93, R193, R199, R58 ;  /* 0x000000c7c15d7223 */ /* 0x000fe2000001003a */
[----:B------:R-:W-:Y:S01]  /*3c20*/  FMUL.FTZ R121, R95, R94 ;  /* 0x0000005e5f797220 */ /* 0x000fe20000410000 */
        /* <DEDUP_REMOVED lines=14> */
[----:B------:R-:W-:Y:S01]  /*3d10*/  PRMT R90, R89, 0x7632, R90 ;  /* 0x00007632595a7816 */ /* 0x000fe2000000005a */
[C---:B------:R-:W-:Y:S01]  /*3d20*/  FFMA.FTZ R93, R193.reuse, R196, R59 ;  /* 0x000000c4c15d7223 */ /* 0x040fe2000001003b */
[----:B------:R-:W-:Y:S01]  /*3d30*/  FFMA.FTZ R101, R193, R101, R56 ;  /* 0x00000065c1657223 */ /* 0x000fe20000010038 */
[----:B------:R-:W-:Y:S01]  /*3d40*/  FMUL.FTZ R192, R95, R192 ;  /* 0x000000c05fc07220 */ /* 0x000fe20000410000 */
[----:B------:R-:W-:Y:S01]  /*3d50*/  FFMA.FTZ R91, R193, R92, R57 ;  /* 0x0000005cc15b7223 */ /* 0x000fe20000010039 */
[----:B------:R-:W-:Y:S01]  /*3d60*/  PRMT R89, R88, 0x7632, R89 ;  /* 0x0000763258597816 */ /* 0x000fe20000000059 */
        /* <DEDUP_REMOVED lines=22> */
.L_x_3221:
[-CC-:B------:R-:W-:Y:S01]  /*3ed0*/  FFMA.FTZ R224, R224, R198.reuse, R203.reuse ;  /* 0x000000c6e0e07223 */ /* 0x180fe200000100cb */
[-C--:B------:R-:W-:Y:S01]  /*3ee0*/  FFMA.FTZ R222, R222, R198.reuse, R203 ;  /* 0x000000c6dede7223 */ /* 0x080fe200000100cb */
[----:B-----5:R-:W-:Y:S01]  /*3ef0*/  PRMT R81, R91, 0x7632, R81 ;  /* 0x000076325b517816 */ /* 0x020fe20000000051 */
[-CC-:B------:R-:W-:Y:S01]  /*3f00*/  FFMA.FTZ R220, R220, R198.reuse, R203.reuse ;  /* 0x000000c6dcdc7223 */ /* 0x180fe200000100cb */
[----:B------:R-:W-:Y:S01]  /*3f10*/  FADD.FTZ R224, R219, -R224 ;  /* 0x800000e0dbe07221 */ /* 0x000fe20000010000 */
[----:B------:R-:W-:Y:S01]  /*3f20*/  FADD.FTZ R222, R123, -R222 ;  /* 0x800000de7bde7221 */ /* 0x000fe20000010000 */
[-CC-:B------:R-:W-:Y:S01]  /*3f30*/  FFMA.FTZ R102, R102, R198.reuse, R203.reuse ;  /* 0x000000c666667223 */ /* 0x180fe200000100cb */
[----:B------:R-:W-:Y:S01]  /*3f40*/  FFMA.FTZ R196, R196, R198, R203 ;  /* 0x000000c6c4c47223 */ /* 0x000fe200000100cb */
[C---:B------:R-:W-:Y:S01]  /*3f50*/  FFMA.FTZ R83, R193.reuse, R224, R63 ;  /* 0x000000e0c1537223 */ /* 0x040fe2000001003f */
        /* <DEDUP_REMOVED lines=9> */
[----:B------:R-:W-:Y:S01]  /*3ff0*/  FADD.FTZ R103, R103, -R102 ;  /* 0x8000006667677221 */ /* 0x000fe20000010000 */
[----:B------:R-:W-:Y:S01]  /*4000*/  FADD.FTZ R196, R121, -R196 ;  /* 0x800000c479c47221 */ /* 0x000fe20000010000 */
[C---:B------:R-:W-:Y:S01]  /*4010*/  PRMT R85, R90.reuse, 0x7632, R85 ;  /* 0x000076325a557816 */ /* 0x040fe20000000055 */
[----:B------:R-:W-:Y:S01]  /*4020*/  FMUL.FTZ R121, R81, R86 ;  /* 0x0000005651797220 */ /* 0x000fe20000410000 */
[----:B------:R-:W-:Y:S01]  /*4030*/  SHF.L.U32 R192, R90, 0x10, RZ ;  /* 0x000000105ac07819 */ /* 0x000fe200000006ff */
[----:B------:R-:W-:Y:S01]  /*4040*/  FMUL.FTZ R222, R92, R81 ;  /* 0x000000515cde7220 */ /* 0x000fe20000410000 */
[----:B------:R-:W-:Y:S01]  /*4050*/  FFMA.FTZ R90, R122, R198, R203 ;  /* 0x000000c67a5a7223 */ /* 0x000fe200000100cb */
[----:B------:R-:W-:Y:S01]  /*4060*/  FFMA.FTZ R81, R193, R220, R61 ;  /* 0x000000dcc1517223 */ /* 0x000fe2000001003d */
[----:B------:R-:W-:Y:S01]  /*4070*/  FMUL.FTZ R122, R80, R91 ;  /* 0x0000005b507a7220 */ /* 0x000fe20000410000 */
[----:B------:R-:W-:Y:S01]  /*4080*/  FMUL.FTZ R217, R87, R80 ;  /* 0x0000005057d97220 */ /* 0x000fe20000410000 */
[----:B------:R-:W-:Y:S01]  /*4090*/  FADD.FTZ R101, R101, -R96 ;  /* 0x8000006065657221 */ /* 0x000fe20000010000 */
[C---:B------:R-:W-:Y:S01]  /*40a0*/  FFMA.FTZ R80, R193.reuse, R196, R60 ;  /* 0x000000c4c1507223 */ /* 0x040fe2000001003c */
[----:B------:R-:W-:Y:S01]  /*40b0*/  FFMA.FTZ R86, R193, R103, R58 ;  /* 0x00000067c1567223 */ /* 0x000fe2000001003a */
[----:B------:R-:W-:Y:S01]  /*40c0*/  FFMA.FTZ R100, R100, R198, R203 ;  /* 0x000000c664647223 */ /* 0x000fe200000100cb */
[----:B------:R-:W-:Y:S01]  /*40d0*/  SHF.L.U32 R96, R85, 0x10, RZ ;  /* 0x0000001055607819 */ /* 0x000fe200000006ff */
[-C--:B------:R-:W-:Y:S01]  /*40e0*/  FMUL.FTZ R91, R81, R120.reuse ;  /* 0x00000078515b7220 */ /* 0x080fe20000410000 */
[C---:B------:R-:W-:Y:S01]  /*40f0*/  PRMT R84, R89.reuse, 0x7632, R84 ;  /* 0x0000763259547816 */ /* 0x040fe20000000054 */
[-C--:B------:R-:W-:Y:S01]  /*4100*/  FMUL.FTZ R87, R80, R120.reuse ;  /* 0x0000007850577220 */ /* 0x080fe20000410000 */
        /* <DEDUP_REMOVED lines=8> */
[----:B------:R-:W-:Y:S01]  /*4190*/  PRMT R89, R88, 0x7632, R89 ;  /* 0x0000763258597816 */ /* 0x000fe20000000059 */
[----:B------:R-:W-:Y:S01]  /*41a0*/  FMUL.FTZ R192, R87, R192 ;  /* 0x000000c057c07220 */ /* 0x000fe20000410000 */
[----:B------:R-:W-:Y:S01]  /*41b0*/  SHF.L.U32 R96, R84, 0x10, RZ ;  /* 0x0000001054607819 */ /* 0x000fe200000006ff */
[----:B------:R-:W-:Y:S01]  /*41c0*/  FMUL.FTZ R97, R94, R87 ;  /* 0x000000575e617220 */ /* 0x000fe20000410000 */
[----:B------:R-:W-:Y:S01]  /*41d0*/  FMUL.FTZ R194, R85, R194 ;  /* 0x000000c255c27220 */ /* 0x000fe20000410000 */
[----:B------:R-:W-:Y:S01]  /*41e0*/  FMUL.FTZ R95, R92, R85 ;  /* 0x000000555c5f7220 */ /* 0x000fe20000410000 */
[C---:B------:R-:W-:Y:S01]  /*41f0*/  FFMA.FTZ R84, R193.reuse, R101, R56 ;  /* 0x00000065c1547223 */ /* 0x040fe20000010038 */
[C---:B------:R-:W-:Y:S01]  /*4200*/  FFMA.FTZ R87, R193.reuse, R100, R59 ;  /* 0x00000064c1577223 */ /* 0x040fe2000001003b */
[----:B------:R-:W-:Y:S01]  /*4210*/  FFMA.FTZ R85, R193, R90, R57 ;  /* 0x0000005ac1557223 */ /* 0x000fe20000010039 */
        /* <DEDUP_REMOVED lines=19> */
.L_x_3222:
        /* <DEDUP_REMOVED lines=18> */
[----:B------:R-:W-:Y:S01]  /*4470*/  FFMA.FTZ R80, R204, R198, R203 ;  /* 0x000000c6cc507223 */ /* 0x000fe200000100cb */
[----:B-----5:R-:W-:Y:S01]  /*4480*/  PRMT R81, R95, 0x7632, R81 ;  /* 0x000076325f517816 */ /* 0x020fe20000000051 */
[----:B------:R-:W-:Y:S01]  /*4490*/  FADD.FTZ R208, R208, -R83 ;  /* 0x80000053d0d07221 */ /* 0x000fe20000010000 */
[C---:B------:R-:W-:Y:S01]  /*44a0*/  FFMA.FTZ R82, R193.reuse, R87, R70 ;  /* 0x00000057c1527223 */ /* 0x040fe20000010046 */
[----:B------:R-:W-:Y:S01]  /*44b0*/  FFMA.FTZ R83, R193, R218, R71 ;  /* 0x000000dac1537223 */ /* 0x000fe20000010047 */
[----:B------:R-:W-:Y:S01]  /*44c0*/  SHF.L.U32 R95, R95, 0x10, RZ ;  /* 0x000000105f5f7819 */ /* 0x000fe200000006ff */
[----:B------:R-:W-:Y:S01]  /*44d0*/  FADD.FTZ R91, R205, -R200 ;  /* 0x800000c8cd5b7221 */ /* 0x000fe20000010000 */
[----:B------:R-:W-:Y:S01]  /*44e0*/  FADD.FTZ R207, R207, -R80 ;  /* 0x80000050cfcf7221 */ /* 0x000fe20000010000 */
[----:B------:R-:W-:Y:S01]  /*44f0*/  SHF.L.U32 R87, R51, 0x10, RZ ;  /* 0x0000001033577819 */ /* 0x000fe200000006ff */
[----:B------:R-:W-:Y:S01]  /*4500*/  FMUL.FTZ R80, R82, R120 ;  /* 0x0000007852507220 */ /* 0x000fe20000410000 */
[----:B------:R-:W-:Y:S01]  /*4510*/  SHF.L.U32 R86, R169, 0x10, RZ ;  /* 0x00000010a9567819 */ /* 0x000fe200000006ff */
[--C-:B------:R-:W-:Y:S01]  /*4520*/  FFMA.FTZ R214, R214, R198, R203.reuse ;  /* 0x000000c6d6d67223 */ /* 0x100fe200000100cb */
[----:B------:R-:W-:Y:S01]  /*4530*/  SHF.L.U32 R200, R81, 0x10, RZ ;  /* 0x0000001051c87819 */ /* 0x000fe200000006ff */
[----:B------:R-:W-:Y:S01]  /*4540*/  FMUL.FTZ R81, R83, R120 ;  /* 0x0000007853517220 */ /* 0x000fe20000410000 */
[-CC-:B------:R-:W-:Y:S01]  /*4550*/  FFMA.FTZ R202, R202, R198.reuse, R203.reuse ;  /* 0x000000c6caca7223 */ /* 0x180fe200000100cb */
[----:B------:R-:W-:Y:S01]  /*4560*/  FFMA.FTZ R206, R206, R198, R203 ;  /* 0x000000c6cece7223 */ /* 0x000fe200000100cb */
[----:B------:R-:W-:Y:S01]  /*4570*/  FMUL.FTZ R197, R80, R95 ;  /* 0x0000005f50c57220 */ /* 0x000fe20000410000 */
[----:B------:R-:W-:Y:S01]  /*4580*/  FMUL.FTZ R102, R87, R80 ;  /* 0x0000005057667220 */ /* 0x000fe20000410000 */
[----:B------:R-:W-:Y:S01]  /*4590*/  PRMT R85, R94, 0x7632, R85 ;  /* 0x000076325e557816 */ /* 0x000fe20000000055 */
[----:B------:R-:W-:Y:S01]  /*45a0*/  FMUL.FTZ R103, R86, R81 ;  /* 0x0000005156677220 */ /* 0x000fe20000410000 */
[----:B------:R-:W-:Y:S01]  /*45b0*/  FFMA.FTZ R80, R193, R208, R68 ;  /* 0x000000d0c1507223 */ /* 0x000fe20000010044 */
[----:B------:R-:W-:Y:S01]  /*45c0*/  FADD.FTZ R214, R213, -R214 ;  /* 0x800000d6d5d67221 */ /* 0x000fe20000010000 */
[----:B------:R-:W-:Y:S01]  /*45d0*/  FFMA.FTZ R86, R193, R207, R66 ;  /* 0x000000cfc1567223 */ /* 0x000fe20000010042 */
[----:B------:R-:W-:Y:S01]  /*45e0*/  SHF.L.U32 R94, R94, 0x10, RZ ;  /* 0x000000105e5e7819 */ /* 0x000fe200000006ff */
[----:B------:R-:W-:Y:S01]  /*45f0*/  FADD.FTZ R204, R209, -R202 ;  /* 0x800000cad1cc7221 */ /* 0x000fe20000010000 */
[----:B------:R-:W-:Y:S01]  /*4600*/  FADD.FTZ R212, R211, -R206 ;  /* 0x800000ced3d47221 */ /* 0x000fe20000010000 */
        /* <DEDUP_REMOVED lines=14> */
[----:B------:R-:W-:Y:S01]  /*46f0*/  FMUL.FTZ R94, R206, R85 ;  /* 0x00000055ce5e7220 */ /* 0x000fe20000410000 */
[C---:B------:R-:W-:Y:S01]  /*4700*/  FFMA.FTZ R87, R193.reuse, R212, R67 ;  /* 0x000000d4c1577223 */ /* 0x040fe20000010043 */
[----:B------:R-:W-:Y:S01]  /*4710*/  SHF.L.U32 R93, R84, 0x10, RZ ;  /* 0x00000010545d7819 */ /* 0x000fe200000006ff */
[C---:B------:R-:W-:Y:S01]  /*4720*/  FFMA.FTZ R84, R193.reuse, R91, R64 ;  /* 0x0000005bc1547223 */ /* 0x040fe20000010040 */
[----:B------:R-:W-:Y:S01]  /*4730*/  FFMA.FTZ R85, R193, R204, R65 ;  /* 0x000000ccc1557223 */ /* 0x000fe20000010041 */
[----:B------:R-:W-:Y:S01]  /*4740*/  PRMT R88, R92, 0x7632, R88 ;  /* 0x000076325c587816 */ /* 0x000fe20000000058 */
        /* <DEDUP_REMOVED lines=21> */
.L_x_3223:
[-CC-:B------:R-:W-:Y:S01]  /*48a0*/  FFMA.FTZ R218, R218, R198.reuse, R203.reuse ;  /* 0x000000c6dada7223 */ /* 0x180fe200000100cb */
[-CC-:B0-----:R-:W-:Y:S01]  /*48b0*/  FFMA.FTZ R101, R216, R198.reuse, R203.reuse ;  /* 0x000000c6d8657223 */ /* 0x181fe200000100cb */
[-C--:B------:R-:W-:Y:S01]  /*48c0*/  FFMA.FTZ R200, R200, R198.reuse, R203 ;  /* 0x000000c6c8c87223 */ /* 0x080fe200000100cb */
[----:B-----5:R-:W-:Y:S01]  /*48d0*/  PRMT R103, R95, 0x7632, R103 ;  /* 0x000076325f677816 */ /* 0x020fe20000000067 */
[----:B------:R-:W-:Y:S01]  /*48e0*/  FADD.FTZ R218, R215, -R218 ;  /* 0x800000dad7da7221 */ /* 0x000fe20000010000 */
[----:B------:R-:W-:Y:S01]  /*48f0*/  FADD.FTZ R101, R210, -R101 ;  /* 0x80000065d2657221 */ /* 0x000fe20000010000 */
[-CC-:B------:R-:W-:Y:S01]  /*4900*/  FFMA.FTZ R204, R204, R198.reuse, R203.reuse ;  /* 0x000000c6cccc7223 */ /* 0x180fe200000100cb */
[----:B------:R-:W-:Y:S01]  /*4910*/  FFMA.FTZ R214, R214, R198, R203 ;  /* 0x000000c6d6d67223 */ /* 0x000fe200000100cb */
[----:B------:R-:W-:Y:S01]  /*4920*/  FFMA.FTZ R197, R193, R218, R71 ;  /* 0x000000dac1c57223 */ /* 0x000fe20000010047 */
[----:B------:R-:W-:Y:S01]  /*4930*/  SHF.L.U32 R220, R95, 0x10, RZ ;  /* 0x000000105fdc7819 */ /* 0x000fe200000006ff */
[-CC-:B------:R-:W-:Y:S01]  /*4940*/  FFMA.FTZ R90, R202, R198.reuse, R203.reuse ;  /* 0x000000c6ca5a7223 */ /* 0x180fe200000100cb */
[----:B------:R-:W-:Y:S01]  /*4950*/  FADD.FTZ R91, R205, -R200 ;  /* 0x800000c8cd5b7221 */ /* 0x000fe20000010000 */
[----:B------:R-:W-:Y:S01]  /*4960*/  FFMA.FTZ R101, R193, R101, R70 ;  /* 0x00000065c1657223 */ /* 0x000fe20000010046 */
[-CC-:B------:R-:W-:Y:S01]  /*4970*/  FFMA.FTZ R206, R206, R198.reuse, R203.reuse ;  /* 0x000000c6cece7223 */ /* 0x180fe200000100cb */
[----:B------:R-:W-:Y:S01]  /*4980*/  FFMA.FTZ R95, R212, R198, R203 ;  /* 0x000000c6d45f7223 */ /* 0x000fe200000100cb */
[----:B------:R-:W-:Y:S01]  /*4990*/  SHF.L.U32 R202, R169, 0x10, RZ ;  /* 0x00000010a9ca7819 */ /* 0x000fe200000006ff */
[----:B------:R-:W-:Y:S01]  /*49a0*/  FADD.FTZ R207, R207, -R204 ;  /* 0x800000cccfcf7221 */ /* 0x000fe20000010000 */
[----:B------:R-:W-:Y:S01]  /*49b0*/  SHF.L.U32 R200, R103, 0x10, RZ ;  /* 0x0000001067c87819 */ /* 0x000fe200000006ff */
[-C--:B------:R-:W-:Y:S01]  /*49c0*/  FMUL.FTZ R103, R197, R120.reuse ;  /* 0x00000078c5677220 */ /* 0x080fe20000410000 */
[C---:B------:R-:W-:Y:S01]  /*49d0*/  PRMT R100, R94.reuse, 0x7632, R100 ;  /* 0x000076325e647816 */ /* 0x040fe20000000064 */
[----:B------:R-:W-:Y:S01]  /*49e0*/  FADD.FTZ R214, R213, -R214 ;  /* 0x800000d6d5d67221 */ /* 0x000fe20000010000 */
[----:B------:R-:W-:Y:S01]  /*49f0*/  SHF.L.U32 R102, R94, 0x10, RZ ;  /* 0x000000105e667819 */ /* 0x000fe200000006ff */
[----:B------:R-:W-:Y:S01]  /*4a00*/  FMUL.FTZ R101, R101, R120 ;  /* 0x0000007865657220 */ /* 0x000fe20000410000 */
[----:B------:R-:W-:Y:S01]  /*4a10*/  SHF.L.U32 R94, R51, 0x10, RZ ;  /* 0x00000010335e7819 */ /* 0x000fe200000006ff */
[----:B------:R-:W-:Y:S01]  /*4a20*/  FADD.FTZ R206, R211, -R206 ;  /* 0x800000ced3ce7221 */ /* 0x000fe20000010000 */
[----:B------:R-:W-:Y:S01]  /*4a30*/  FADD.FTZ R95, R208, -R95 ;  /* 0x8000005fd05f7221 */ /* 0x000fe20000010000 */
[----:B------:R-:W-:Y:S01]  /*4a40*/  FMUL.FTZ R200, R103, R200 ;  /* 0x000000c867c87220 */ /* 0x000fe20000410000 */
[----:B------:R-:W-:Y:S01]  /*4a50*/  FMUL.FTZ R211, R202, R103 ;  /* 0x00000067cad37220 */ /* 0x000fe20000410000 */
[C---:B------:R-:W-:Y:S01]  /*4a60*/  FFMA.FTZ R103, R193.reuse, R214, R69 ;  /* 0x000000d6c1677223 */ /* 0x040fe20000010045 */
[----:B------:R-:W-:Y:S01]  /*4a70*/  FFMA.FTZ R207, R193, R207, R66 ;  /* 0x000000cfc1cf7223 */ /* 0x000fe20000010042 */
[----:B------:R-:W-:Y:S01]  /*4a80*/  FMUL.FTZ R197, R101, R220 ;  /* 0x000000dc65c57220 */ /* 0x000fe20000410000 */
[----:B------:R-:W-:Y:S01]  /*4a90*/  FMUL.FTZ R210, R94, R101 ;  /* 0x000000655ed27220 */ /* 0x000fe20000410000 */
[----:B------:R-:W-:Y:S01]  /*4aa0*/  PRMT R89, R93, 0x7632, R89 ;  /* 0x000076325d597816 */ /* 0x000fe20000000059 */
[----:B------:R-:W-:Y:S01]  /*4ab0*/  FFMA.FTZ R101, R193, R95, R68 ;  /* 0x0000005fc1657223 */ /* 0x000fe20000010044 */
[----:B------:R-:W-:Y:S01]  /*4ac0*/  SHF.L.U32 R93, R93, 0x10, RZ ;  /* 0x000000105d5d7819 */ /* 0x000fe200000006ff */
[-C--:B------:R-:W-:Y:S01]  /*4ad0*/  FMUL.FTZ R103, R103, R120.reuse ;  /* 0x0000007867677220 */ /* 0x080fe20000410000 */
[----:B------:R-:W-:Y:S01]  /*4ae0*/  SHF.L.U32 R204, R170, 0x10, RZ ;  /* 0x00000010aacc7819 */ /* 0x000fe200000006ff */
[-C--:B------:R-:W-:Y:S01]  /*4af0*/  FMUL.FTZ R94, R207, R120.reuse ;  /* 0x00000078cf5e7220 */ /* 0x080fe20000410000 */
[----:B------:R-:W-:Y:S01]  /*4b00*/  FADD.FTZ R90, R209, -R90 ;  /* 0x8000005ad15a7221 */ /* 0x000fe20000010000 */
[----:B------:R-:W-:Y:S01]  /*4b10*/  SHF.L.U32 R202, R50, 0x10, RZ ;  /* 0x0000001032ca7819 */ /* 0x000fe200000006ff */
[----:B------:R-:W-:Y:S01]  /*4b20*/  FMUL.FTZ R101, R101, R120 ;  /* 0x0000007865657220 */ /* 0x000fe20000410000 */
[----:B------:R-:W-:Y:S01]  /*4b30*/  SHF.L.U32 R95, R49, 0x10, RZ ;  /* 0x00000010315f7819 */ /* 0x000fe200000006ff */
[----:B------:R-:W-:Y:S01]  /*4b40*/  FMUL.FTZ R208, R204, R103 ;  /* 0x00000067ccd07220 */ /* 0x000fe20000410000 */
[----:B------:R-:W-:Y:S01]  /*4b50*/  SHF.L.U32 R100, R100, 0x10, RZ ;  /* 0x0000001064647819 */ /* 0x000fe200000006ff */
[----:B------:R-:W-:Y:S01]  /*4b60*/  FMUL.FTZ R207, R94, R93 ;  /* 0x0000005d5ecf7220 */ /* 0x000fe20000410000 */
[----:B------:R-:W-:Y:S01]  /*4b70*/  FFMA.FTZ R93, R193, R206, R67 ;  /* 0x000000cec15d7223 */ /* 0x000fe20000010043 */
[----:B------:R-:W-:Y:S01]  /*4b80*/  SHF.L.U32 R204, R89, 0x10, RZ ;  /* 0x0000001059cc7819 */ /* 0x000fe200000006ff */
[----:B------:R-:W-:Y:S01]  /*4b90*/  FMUL.FTZ R205, R101, R102 ;  /* 0x0000006665cd7220 */ /* 0x000fe20000410000 */
[C---:B------:R-:W-:Y:S01]  /*4ba0*/  FFMA.FTZ R91, R193.reuse, R91, R64 ;  /* 0x0000005bc15b7223 */ /* 0x040fe20000010040 */
[----:B------:R-:W-:Y:S01]  /*4bb0*/  FFMA.FTZ R89, R193, R90, R65 ;  /* 0x0000005ac1597223 */ /* 0x000fe20000010041 */
[----:B------:R-:W-:Y:S01]  /*4bc0*/  FMUL.FTZ R101, R202, R101 ;  /* 0x00000065ca657220 */ /* 0x000fe20000410000 */
[----:B------:R-:W-:Y:S01]  /*4bd0*/  FMUL.FTZ R202, R103, R100 ;  /* 0x0000006467ca7220 */ /* 0x000fe20000410000 */
[----:B------:R-:W-:Y:S01]  /*4be0*/  FMUL.FTZ R95, R95, R94 ;  /* 0x0000005e5f5f7220 */ /* 0x000fe20000410000 */
[----:B------:R-:W-:Y:S01]  /*4bf0*/  SHF.L.U32 R102, R171, 0x10, RZ ;  /* 0x00000010ab667819 */ /* 0x000fe200000006ff */
[-C--:B------:R-:W-:Y:S01]  /*4c00*/  FMUL.FTZ R93, R93, R120.reuse ;  /* 0x000000785d5d7220 */ /* 0x080fe20000410000 */
[----:B------:R-:W-:Y:S01]  /*4c10*/  PRMT R88, R92, 0x7632, R88 ;  /* 0x000076325c587816 */ /* 0x000fe20000000058 */
        /* <DEDUP_REMOVED lines=16> */
.L_x_3224:
[----:B------:R-:W0:Y:S01]  /*4d20*/  @P1 LDC.64 R100, c[0x0][0x478] ;  /* 0x00011e00ff641b82 */ /* 0x000e220000000a00 */
[----:B------:R-:W-:-:S04]  /*4d30*/  IMAD.WIDE.U32 R102, R195, 0x10, R96 ;  /* 0x00000010c3667825 */ /* 0x000fc800078e0060 */
[----:B------:R-:W-:-:S04]  /*4d40*/  IMAD.WIDE.U32 R92, R191, 0x10, R98 ;  /* 0x00000010bf5c7825 */ /* 0x000fc800078e0062 */
[----:B0-----:R-:W-:-:S05]  /*4d50*/  @P1 IMAD.WIDE.U32 R100, R195, 0x20, R100 ;  /* 0x00000020c3641825 */ /* 0x001fca00078e0064 */
        /* <DEDUP_REMOVED lines=11> */
[----:B------:R-:W-:Y:S01]  /*4e10*/  FFMA.FTZ R106, R106, R198, R203 ;  /* 0x000000c66a6a7223 */ /* 0x000fe200000100cb */
[C---:B------:R-:W-:Y:S01]  /*4e20*/  PRMT R84, R94.reuse, 0x7632, R84 ;  /* 0x000076325e547816 */ /* 0x040fe20000000054 */
[C---:B------:R-:W-:Y:S01]  /*4e30*/  FFMA.FTZ R83, R193.reuse, R118, R79 ;  /* 0x00000076c1537223 */ /* 0x040fe2000001004f */
[----:B------:R-:W-:Y:S01]  /*4e40*/  SHF.L.U32 R90, R94, 0x10, RZ ;  /* 0x000000105e5a7819 */ /* 0x000fe200000006ff */
[--C-:B------:R-:W-:Y:S01]  /*4e50*/  FFMA.FTZ R104, R104, R198, R203.reuse ;  /* 0x000000c668687223 */ /* 0x100fe200000100cb */
[----:B------:R-:W-:Y:S01]  /*4e60*/  FFMA.FTZ R82, R193, R114, R78 ;  /* 0x00000072c1527223 */ /* 0x000fe2000001004e */
        /* <DEDUP_REMOVED lines=8> */
[----:B------:R-:W-:Y:S01]  /*4ef0*/  FADD.FTZ R91, R109, -R104 ;  /* 0x800000686d5b7221 */ /* 0x000fe20000010000 */
[----:B------:R-:W-:Y:S01]  /*4f00*/  FMUL.FTZ R80, R82, R120 ;  /* 0x0000007852507220 */ /* 0x000fe20000410000 */
[----:B------:R-:W-:Y:S01]  /*4f10*/  FFMA.FTZ R105, R105, R198, R203 ;  /* 0x000000c669697223 */ /* 0x000fe200000100cb */
[----:B------:R-:W-:Y:S01]  /*4f20*/  FADD.FTZ R108, R115, -R108 ;  /* 0x8000006c736c7221 */ /* 0x000fe20000010000 */
[----:B------:R-:W-:Y:S01]  /*4f30*/  FMUL.FTZ R94, R81, R94 ;  /* 0x0000005e515e7220 */ /* 0x000fe20000410000 */
[----:B------:R-:W-:Y:S01]  /*4f40*/  FMUL.FTZ R109, R86, R81 ;  /* 0x00000051566d7220 */ /* 0x000fe20000410000 */
[C---:B------:R-:W-:Y:S01]  /*4f50*/  FFMA.FTZ R81, R193.reuse, R116, R77 ;  /* 0x00000074c1517223 */ /* 0x040fe2000001004d */
[----:B------:R-:W-:Y:S01]  /*4f60*/  FFMA.FTZ R86, R193, R111, R74 ;  /* 0x0000006fc1567223 */ /* 0x000fe2000001004a */
[----:B------:R-:W-:Y:S01]  /*4f70*/  PRMT R88, R92, 0x7632, R88 ;  /* 0x000076325c587816 */ /* 0x000fe20000000058 */
[----:B------:R-:W-:Y:S01]  /*4f80*/  FMUL.FTZ R95, R80, R95 ;  /* 0x0000005f505f7220 */ /* 0x000fe20000410000 */
[----:B------:R-:W-:Y:S01]  /*4f90*/  SHF.L.U32 R103, R92, 0x10, RZ ;  /* 0x000000105c677819 */ /* 0x000fe200000006ff */
[----:B------:R-:W-:Y:S01]  /*4fa0*/  FMUL.FTZ R104, R85, R80 ;  /* 0x0000005055687220 */ /* 0x000fe20000410000 */
[----:B------:R-:W-:Y:S01]  /*4fb0*/  FFMA.FTZ R107, R107, R198, R203 ;  /* 0x000000c66b6b7223 */ /* 0x000fe200000100cb */
[----:B------:R-:W-:Y:S01]  /*4fc0*/  PRMT R89, R93, 0x7632, R89 ;  /* 0x000076325d597816 */ /* 0x000fe20000000059 */
[----:B------:R-:W-:Y:S01]  /*4fd0*/  FADD.FTZ R110, R110, -R105 ;  /* 0x800000696e6e7221 */ /* 0x000fe20000010000 */
[----:B------:R-:W-:Y:S01]  /*4fe0*/  SHF.L.U32 R92, R174, 0x10, RZ ;  /* 0x00000010ae5c7819 */ /* 0x000fe200000006ff */
[----:B------:R-:W-:Y:S01]  /*4ff0*/  FFMA.FTZ R80, R193, R108, R76 ;  /* 0x0000006cc1507223 */ /* 0x000fe2000001004c */
[----:B------:R-:W-:Y:S01]  /*5000*/  SHF.L.U32 R93, R93, 0x10, RZ ;  /* 0x000000105d5d7819 */ /* 0x000fe200000006ff */
[-C--:B------:R-:W-:Y:S01]  /*5010*/  FMUL.FTZ R87, R81, R120.reuse ;  /* 0x0000007851577220 */ /* 0x080fe20000410000 */
[----:B------:R-:W-:Y:S01]  /*5020*/  SHF.L.U32 R105, R53, 0x10, RZ ;  /* 0x0000001035697819 */ /* 0x000fe200000006ff */
[----:B------:R-:W-:Y:S01]  /*5030*/  FADD.FTZ R112, R112, -R107 ;  /* 0x8000006b70707221 */ /* 0x000fe20000010000 */
        /* <DEDUP_REMOVED lines=8> */
[----:B------:R-:W-:Y:S01]  /*50c0*/  FFMA.FTZ R84, R193, R91, R72 ;  /* 0x0000005bc1547223 */ /* 0x000fe20000010048 */
[----:B------:R-:W-:Y:S01]  /*50d0*/  FMUL.FTZ R99, R85, R90 ;  /* 0x0000005a55637220 */ /* 0x000fe20000410000 */
[----:B------:R-:W-:Y:S01]  /*50e0*/  FMUL.FTZ R102, R102, R85 ;  /* 0x0000005566667220 */ /* 0x000fe20000410000 */
[C---:B------:R-:W-:Y:S01]  /*50f0*/  FFMA.FTZ R87, R193.reuse, R112, R75 ;  /* 0x00000070c1577223 */ /* 0x040fe2000001004b */
[----:B------:R-:W-:Y:S01]  /*5100*/  FFMA.FTZ R85, R193, R110, R73 ;  /* 0x0000006ec1557223 */ /* 0x000fe20000010049 */
        /* <DEDUP_REMOVED lines=19> */
.L_x_3225:
[-CC-:B------:R-:W-:Y:S01]  /*5240*/  FFMA.FTZ R104, R104, R198.reuse, R203.reuse ;  /* 0x000000c668687223 */ /* 0x180fe200000100cb */
[-CC-:B------:R-:W-:Y:S01]  /*5250*/  FFMA.FTZ R105, R105, R198.reuse, R203.reuse ;  /* 0x000000c669697223 */ /* 0x180fe200000100cb */
[-CC-:B------:R-:W-:Y:S01]  /*5260*/  FFMA.FTZ R106, R106, R198.reuse, R203.reuse ;  /* 0x000000c66a6a7223 */ /* 0x180fe200000100cb */
[-CC-:B------:R-:W-:Y:S01]  /*5270*/  FFMA.FTZ R107, R107, R198.reuse, R203.reuse ;  /* 0x000000c66b6b7223 */ /* 0x180fe200000100cb */
[-CC-:B------:R-:W-:Y:S01]  /*5280*/  FFMA.FTZ R108, R108, R198.reuse, R203.reuse ;  /* 0x000000c66c6c7223 */ /* 0x180fe200000100cb */
[-CC-:B------:R-:W-:Y:S01]  /*5290*/  FFMA.FTZ R113, R113, R198.reuse, R203.reuse ;  /* 0x000000c671717223 */ /* 0x180fe200000100cb */
[-CC-:B0-----:R-:W-:Y:S01]  /*52a0*/  FFMA.FTZ R102, R114, R198.reuse, R203.reuse ;  /* 0x000000c672667223 */ /* 0x181fe200000100cb */
        /* <DEDUP_REMOVED lines=10> */
[----:B------:R-:W-:Y:S01]  /*5350*/  FFMA.FTZ R89, R193, R104, R72 ;  /* 0x00000068c1597223 */ /* 0x000fe20000010048 */
[----:B------:R-:W-:Y:S01]  /*5360*/  SHF.L.U32 R198, R95, 0x10, RZ ;  /* 0x000000105fc67819 */ /* 0x000fe200000006ff */
[----:B------:R-:W-:Y:S01]  /*5370*/  FFMA.FTZ R91, R193, R110, R73 ;  /* 0x0000006ec15b7223 */ /* 0x000fe20000010049 */
[----:B------:R-:W-:Y:S01]  /*5380*/  PRMT R90, R93, 0x7632, R90 ;  /* 0x000076325d5a7816 */ /* 0x000fe2000000005a */
[----:B------:R-:W-:Y:S01]  /*5390*/  FFMA.FTZ R111, R193, R111, R74 ;  /* 0x0000006fc16f7223 */ /* 0x000fe2000001004a */
[----:B------:R-:W-:Y:S01]  /*53a0*/  SHF.L.U32 R100, R93, 0x10, RZ ;  /* 0x000000105d647819 */ /* 0x000fe200000006ff */
[C---:B------:R-:W-:Y:S01]  /*53b0*/  FFMA.FTZ R93, R193.reuse, R112, R75 ;  /* 0x00000070c15d7223 */ /* 0x040fe2000001004b */
[C---:B------:R-:W-:Y:S01]  /*53c0*/  FFMA.FTZ R115, R193.reuse, R115, R76 ;  /* 0x00000073c1737223 */ /* 0x040fe2000001004c */
[C---:B------:R-:W-:Y:S01]  /*53d0*/  FFMA.FTZ R95, R193.reuse, R116, R77 ;  /* 0x00000074c15f7223 */ /* 0x040fe2000001004d */
[C---:B------:R-:W-:Y:S01]  /*53e0*/  FFMA.FTZ R117, R193.reuse, R117, R78 ;  /* 0x00000075c1757223 */ /* 0x040fe2000001004e */
[----:B------:R-:W-:Y:S01]  /*53f0*/  FFMA.FTZ R193, R193, R118, R79 ;  /* 0x00000076c1c17223 */ /* 0x000fe2000001004f */
        /* <DEDUP_REMOVED lines=26> */
[----:B------:R-:W-:Y:S01]  /*55a0*/  SHF.L.U32 R100, R90, 0x10, RZ ;  /* 0x000000105a647819 */ /* 0x000fe200000006ff */
[----:B------:R-:W-:Y:S01]  /*55b0*/  FMUL.FTZ R106, R103, R120 ;  /* 0x00000078676a7220 */ /* 0x000fe20000410000 */
[----:B------:R-:W-:-:S02]  /*55c0*/  SHF.L.U32 R104, R175, 0x10, RZ ;  /* 0x00000010af687819 */ /* 0x000fc400000006ff */
[----:B------:R-:W-:Y:S01]  /*55d0*/  PRMT R88, R92, 0x7632, R88 ;  /* 0x000076325c587816 */ /* 0x000fe20000000058 */
[----:B------:R-:W-:Y:S01]  /*55e0*/  FMUL.FTZ R100, R93, R100 ;  /* 0x000000645d647220 */ /* 0x000fe20000410000 */
[----:B------:R-:W-:Y:S01]  /*55f0*/  SHF.L.U32 R90, R52, 0x10, RZ ;  /* 0x00000010345a7819 */ /* 0x000fe200000006ff */
[----:B------:R-:W-:Y:S01]  /*5600*/  FMUL.FTZ R104, R104, R93 ;  /* 0x0000005d68687220 */ /* 0x000fe20000410000 */
[----:B------:R-:W-:Y:S02]  /*5610*/  SHF.L.U32 R102, R176, 0x10, RZ ;  /* 0x00000010b0667819 */ /* 0x000fe400000006ff */
        /* <DEDUP_REMOVED lines=10> */
.L_x_3226:
[----:B------:R-:W0:Y:S01]  /*56c0*/  @P1 LDC.64 R92, c[0x0][0x478] ;  /* 0x00011e00ff5c1b82 */ /* 0x000e220000000a00 */
[----:B------:R-:W-:-:S04]  /*56d0*/  IMAD.WIDE.U32 R96, R191, 0x10, R96 ;  /* 0x00000010bf607825 */ /* 0x000fc800078e0060 */
[----:B0-----:R-:W-:-:S05]  /*56e0*/  @P1 IMAD.WIDE.U32 R92, R191, 0x20, R92 ;  /* 0x00000020bf5c1825 */ /* 0x001fca00078e005c */
[----:B------:R0:W-:Y:S04]  /*56f0*/  @P1 STG.E.128 desc[UR8][R92.64], R84 ;  /* 0x000000545c001986 */ /* 0x0001e8000c101d08 */
[----:B------:R0:W-:Y:S04]  /*5700*/  @P1 STG.E.128 desc[UR8][R92.64+0x10], R80 ;  /* 0x000010505c001986 */ /* 0x0001e8000c101d08 */
[----:B------:R0:W-:Y:S02]  /*5710*/  STG.E.128 desc[UR8][R96.64], R88 ;  /* 0x0000005860007986 */ /* 0x0001e4000c101d08 */
.L_x_3220:
[----:B01----:R-:W0:Y:S01]  /*5720*/  LDC.64 R88, c[0x0][0x380] ;  /* 0x0000e000ff587b82 */ /* 0x003e220000000a00 */
[----:B------:R-:W-:Y:S01]  /*5730*/  UPLOP3.LUT UP1, UPT, UPT, UPT, UP1, 0x40, 0x4 ;  /* 0x000000000004789c */ /* 0x000fe20003f2e810 */
        /* <DEDUP_REMOVED lines=99> */
.L_x_3210:
        /* <DEDUP_REMOVED lines=29> */
.L_x_3228:
        /* <DEDUP_REMOVED lines=12> */
.L_x_10719:


//--------------------- .text._ZN10layer_norm13ln_bwd_kernelINS_13Kernel_traitsI13__nv_bfloat16S2_fS2_fjLj3072ELj1ELj1ELj4ELj16ENS_18Kernel_traits_baseILj3072ES2_S2_fS2_fjLj128EEEEELb0ELb1ELb1ELb0EEEvNS_9BwdParamsE --------------------------
	.section	.text._ZN10layer_norm13ln_bwd_kernelINS_13Kernel_traitsI13__nv_bfloat16S2_fS2_fjLj3072ELj1ELj1ELj4ELj16ENS_18Kernel_traits_baseILj3072ES2_S2_fS2_fjLj128EEEEELb0ELb1ELb1ELb0EEEvNS_9BwdParamsE,"ax",@progbits
	.align	128
        .global         _ZN10layer_norm13ln_bwd_kernelINS_13Kernel_traitsI13__nv_bfloat16S2_fS2_fjLj3072ELj1ELj1ELj4ELj16ENS_18Kernel_traits_baseILj3072ES2_S2_fS2_fjLj128EEEEELb0ELb1ELb1ELb0EEEvNS_9BwdParamsE
        .type           _ZN10layer_norm13ln_bwd_kernelINS_13Kernel_traitsI13__nv_bfloat16S2_fS2_fjLj3072ELj1ELj1ELj4ELj16ENS_18Kernel_traits_baseILj3072ES2_S2_fS2_fjLj128EEEEELb0ELb1ELb1ELb0EEEvNS_9BwdParamsE,@function
        .size           _ZN10layer_norm13ln_bwd_kernelINS_13Kernel_traitsI13__nv_bfloat16S2_fS2_fjLj3072ELj1ELj1ELj4ELj16ENS_18Kernel_traits_baseILj3072ES2_S2_fS2_fjLj128EEEEELb0ELb1ELb1ELb0EEEvNS_9BwdParamsE,(.L_x_10720 - _ZN10layer_norm13ln_bwd_kernelINS_13Kernel_traitsI13__nv_bfloat16S2_fS2_fjLj3072ELj1ELj1ELj4ELj16ENS_18Kernel_traits_baseILj3072ES2_S2_fS2_fjLj128EEEEELb0ELb1ELb1ELb0EEEvNS_9BwdParamsE)
        .other          _ZN10layer_norm13ln_bwd_kernelINS_13Kernel_traitsI13__nv_bfloat16S2_fS2_fjLj3072ELj1ELj1ELj4ELj16ENS_18Kernel_traits_baseILj3072ES2_S2_fS2_fjLj128EEEEELb0ELb1ELb1ELb0EEEvNS_9BwdParamsE,@"STO_CUDA_ENTRY STV_DEFAULT"
_ZN10layer_norm13ln_bwd_kernelINS_13Kernel_traitsI13__nv_bfloat16S2_fS2_fjLj3072ELj1ELj1ELj4ELj16ENS_18Kernel_traits_baseILj3072ES2_S2_fS2_fjLj128EEEEELb0ELb1ELb1ELb0EEEvNS_9BwdParamsE:
.text._ZN10layer_norm13ln_bwd_kernelINS_13Kernel_traitsI13__nv_bfloat16S2_fS2_fjLj3072ELj1ELj1ELj4ELj16ENS_18Kernel_traits_baseILj3072ES2_S2_fS2_fjLj128EEEEELb0ELb1ELb1ELb0EEEvNS_9BwdParamsE:
        /* <DEDUP_REMOVED lines=17> */
[----:B------:R-:W4:Y:S08]  /*0110*/  @P5 LDC.64 R10, c[0x0][0x3d0] ;  /* 0x0000f400ff0a5b82 */ /* 0x000f300000000a00 */
[----:B------:R-:W3:Y:S01]  /*0120*/  @P5 LDC.64 R12, c[0x0][0x3e8] ;  /* 0x0000fa00ff0c5b82 */ /* 0x000ee20000000a00 */
[----:B0-----:R-:W-:-:S05]  /*0130*/  @P4 IMAD.WIDE.U32 R6, R15, 0x10, R6 ;  /* 0x000000100f064825 */ /* 0x001fca00078e0006 */
[----:B--2---:R0:W5:Y:S02]  /*0140*/  @P4 LDG.E.128 R36, desc[UR10][R6.64] ;  /* 0x0000000a06244981 */ /* 0x004164000c1e1d00 */
[----:B------:R-:W2:Y:S01]  /*0150*/  @P2 LDC.64 R2, c[0x0][0x3d0] ;  /* 0x0000f400ff022b82 */ /* 0x000ea20000000a00 */
[C---:B-1----:R-:W-:Y:S01]  /*0160*/  @P4 IMAD.WIDE.U32 R8, R15.reuse, 0x10, R8 ;  /* 0x000000100f084825 */ /* 0x042fe200078e0008 */
[----:B------:R-:W-:-:S04]  /*0170*/  @P4 IADD3 R15, PT, PT, R15, 0x80, RZ ;  /* 0x000000800f0f4810 */ /* 0x000fc80007ffe0ff */
[----:B------:R0:W5:Y:S02]  /*0180*/  @P4 LDG.E.128 R40, desc[UR10][R8.64] ;  /* 0x0000000a08284981 */ /* 0x000164000c1e1d00 */
[----:B------:R-:W1:Y:S01]  /*0190*/  @P2 LDC.64 R4, c[0x0][0x3e8] ;  /* 0x0000fa00ff042b82 */ /* 0x000e620000000a00 */
[----:B----4-:R-:W-:-:S05]  /*01a0*/  @P5 IMAD.WIDE.U32 R10, R15, 0x10, R10 ;  /* 0x000000100f0a5825 */ /* 0x010fca00078e000a */
[----:B------:R0:W5:Y:S01]  /*01b0*/  @P5 LDG.E.128 R44, desc[UR10][R10.64] ;  /* 0x0000000a0a2c5981 */ /* 0x000162000c1e1d00 */
[----:B---3--:R-:W-:-:S05]  /*01c0*/  @P5 IMAD.WIDE.U32 R12, R15, 0x10, R12 ;  /* 0x000000100f0c5825 */ /* 0x008fca00078e000c */
        /* <DEDUP_REMOVED lines=111> */
.L_x_3344:
        /* <DEDUP_REMOVED lines=14> */
[----:B------:R-:W-:-:S07]  /*09a0*/  SHF.R.S32.HI R166, RZ, 0x1f, R25 ;  /* 0x0000001fffa67819 */ /* 0x000fce0000011419 */
[----:B------:R-:W1:Y:S01]  /*09b0*/  LDC R178, c[0x0][0x388] ;  /* 0x0000e200ffb27b82 */ /* 0x000e620000000800 */
[----:B0-----:R-:W-:-:S04]  /*09c0*/  LEA R164, P0, R25, R164, 0x2 ;  /* 0x000000a419a47211 */ /* 0x001fc800078010ff */
[----:B------:R-:W-:-:S05]  /*09d0*/  LEA.HI.X R165, R25, R165, R166, 0x2, P0 ;  /* 0x000000a519a57211 */ /* 0x000fca00000f14a6 */
[----:B------:R-:W2:Y:S01]  /*09e0*/  LDG.E R164, desc[UR10][R164.64] ;  /* 0x0000000aa4a47981 */ /* 0x000ea2000c1e1900 */
[----:B------:R-:W-:Y:S01]  /*09f0*/  IADD3 R167, PT, PT, R27, -0x1, RZ ;  /* 0xffffffff1ba77810 */ /* 0x000fe20007ffe0ff */
[-C--:B-1----:R-:W-:Y:S01]  /*0a00*/  IMAD R166, R25, R178.reuse, RZ ;  /* 0x000000b219a67224 */ /* 0x082fe200078e02ff */
[C---:B------:R-:W-:Y:S01]  /*0a10*/  ISETP.GE.U32.AND P4, PT, R26.reuse, 0x80, PT ;  /* 0x000000801a00780c */ /* 0x040fe20003f86070 */
[----:B------:R-:W-:Y:S01]  /*0a20*/  BSSY.RECONVERGENT B1, `(.L_x_3232) ;  /* 0x000006a000017945 */ /* 0x000fe20003800200 */
[----:B------:R-:W-:Y:S01]  /*0a30*/  ISETP.NE.AND P0, PT, RZ, UR9, PT ;  /* 0x00000009ff007c0c */ /* 0x000fe2000bf05270 */
[----:B------:R-:W-:Y:S01]  /*0a40*/  IMAD R168, R167, R178, RZ ;  /* 0x000000b2a7a87224 */ /* 0x000fe200078e02ff */
[----:B------:R-:W-:Y:S02]  /*0a50*/  SHF.R.S32.HI R167, RZ, 0x1f, R166 ;  /* 0x0000001fffa77819 */ /* 0x000fe400000114a6 */
[----:B------:R-:W-:Y:S02]  /*0a60*/  CS2R R230, SRZ ;  /* 0x0000000000e67805 */ /* 0x000fe4000001ff00 */
[----:B------:R-:W-:-:S02]  /*0a70*/  ISETP.GE.U32.AND P3, PT, R26, 0x100, PT ;  /* 0x000001001a00780c */ /* 0x000fc40003f66070 */
[----:B------:R-:W-:Y:S02]  /*0a80*/  SHF.R.S32.HI R169, RZ, 0x1f, R168 ;  /* 0x0000001fffa97819 */ /* 0x000fe400000114a8 */
[----:B------:R-:W-:Y:S02]  /*0a90*/  LEA.HI R167, R167, R166, RZ, 0x3 ;  /* 0x000000a6a7a77211 */ /* 0x000fe400078f18ff */
[----:B------:R-:W-:Y:S02]  /*0aa0*/  LEA.HI R169, R169, R168, RZ, 0x3 ;  /* 0x000000a8a9a97211 */ /* 0x000fe400078f18ff */
[-C--:B------:R-:W-:Y:S02]  /*0ab0*/  LEA.HI.SX32 R179, R167, R172.reuse, 0x1d ;  /* 0x000000aca7b37211 */ /* 0x080fe400078feaff */
[----:B------:R-:W-:Y:S02]  /*0ac0*/  ISETP.GE.U32.AND P2, PT, R26, 0x180, PT ;  /* 0x000001801a00780c */ /* 0x000fe40003f46070 */
        /* <DEDUP_REMOVED lines=15> */
[----:B------:R-:W-:Y:S02]  /*0bc0*/  SHF.L.U32 R222, R17, 0x10, RZ ;  /* 0x0000001011de7819 */ /* 0x000fe400000006ff */
[----:B0-----:R-:W-:Y:S02]  /*0bd0*/  SHF.L.U32 R183, R18, 0x10, RZ ;  /* 0x0000001012b77819 */ /* 0x001fe400000006ff */
[----:B------:R-:W-:Y:S01]  /*0be0*/  SHF.L.U32 R182, R54, 0x10, RZ ;  /* 0x0000001036b67819 */ /* 0x000fe200000006ff */
[----:B-1----:R-:W-:-:S05]  /*0bf0*/  @P0 IMAD.WIDE.U32 R180, R229, 0x20, R180 ;  /* 0x00000020e5b40825 */ /* 0x002fca00078e00b4 */
[----:B------:R-:W5:Y:S04]  /*0c00*/  @P0 LDG.E.128 R132, desc[UR10][R180.64] ;  /* 0x0000000ab4840981 */ /* 0x000f68000c1e1d00 */
[----:B------:R0:W5:Y:S02]  /*0c10*/  @P0 LDG.E.128 R136, desc[UR10][R180.64+0x10] ;  /* 0x0000100ab4880981 */ /* 0x000164000c1e1d00 */
[----:B0-----:R-:W-:Y:S02]  /*0c20*/  SHF.L.U32 R181, R53, 0x10, RZ ;  /* 0x0000001035b57819 */ /* 0x001fe400000006ff */
[----:B------:R-:W-:Y:S02]  /*0c30*/  SHF.L.U32 R186, R55, 0x10, RZ ;  /* 0x0000001037ba7819 */ /* 0x000fe400000006ff */
[----:B------:R-:W-:-:S02]  /*0c40*/  IADD3 R232, PT, PT, R232, 0x80, RZ ;  /* 0x00000080e8e87810 */ /* 0x000fc40007ffe0ff */
[----:B------:R-:W-:Y:S01]  /*0c50*/  IADD3 R229, PT, PT, R229, 0x80, RZ ;  /* 0x00000080e5e57810 */ /* 0x000fe20007ffe0ff */
[C---:B--2---:R-:W-:Y:S01]  /*0c60*/  FADD.FTZ R227, -R228.reuse, R164 ;  /* 0x000000a4e4e37221 */ /* 0x044fe20000010100 */
[C---:B------:R-:W-:Y:S01]  /*0c70*/  FADD.FTZ R185, -R228.reuse, R165 ;  /* 0x000000a5e4b97221 */ /* 0x040fe20000010100 */
[----:B------:R-:W-:Y:S01]  /*0c80*/  FADD.FTZ R225, -R228, R166 ;  /* 0x000000a6e4e17221 */ /* 0x000fe20000010100 */
[C---:B----4-:R-:W-:Y:S02]  /*0c90*/  PRMT R164, R168.reuse, 0x7632, R164 ;  /* 0x00007632a8a47816 */ /* 0x050fe400000000a4 */
[----:B------:R-:W-:Y:S01]  /*0ca0*/  SHF.L.U32 R165, R168, 0x10, RZ ;  /* 0x00000010a8a57819 */ /* 0x000fe200000006ff */
[----:B-----5:R-:W-:Y:S01]  /*0cb0*/  FMUL.FTZ R224, R176, R185 ;  /* 0x000000b9b0e07220 */ /* 0x020fe20000410000 */
[----:B------:R-:W-:Y:S01]  /*0cc0*/  SHF.L.U32 R164, R164, 0x10, RZ ;  /* 0x00000010a4a47819 */ /* 0x000fe200000006ff */
[----:B------:R-:W-:Y:S01]  /*0cd0*/  FMUL.FTZ R227, R176, R227 ;  /* 0x000000e3b0e37220 */ /* 0x000fe20000410000 */
[----:B------:R-:W-:Y:S01]  /*0ce0*/  PRMT R168, R170, 0x7632, R168 ;  /* 0x00007632aaa87816 */ /* 0x000fe200000000a8 */
[----:B------:R-:W-:Y:S01]  /*0cf0*/  FADD.FTZ R167, -R228, R167 ;  /* 0x000000a7e4a77221 */ /* 0x000fe20000010100 */
[----:B------:R-:W-:Y:S01]  /*0d00*/  PRMT R166, R169, 0x7632, R166 ;  /* 0x00007632a9a67816 */ /* 0x000fe200000000a6 */
[-C--:B------:R-:W-:Y:S01]  /*0d10*/  FMUL.FTZ R226, R226, R165.reuse ;  /* 0x000000a5e2e27220 */ /* 0x080fe20000410000 */
[-C--:B------:R-:W-:Y:S01]  /*0d20*/  FMUL.FTZ R222, R222, R164.reuse ;  /* 0x000000a4dede7220 */ /* 0x080fe20000410000 */
[----:B------:R-:W-:Y:S01]  /*0d30*/  FFMA.FTZ R61, R224, R164, R61 ;  /* 0x000000a4e03d7223 */ /* 0x000fe2000001003d */
[----:B------:R-:W-:Y:S01]  /*0d40*/  FADD.FTZ R81, R81, R164 ;  /* 0x000000a451517221 */ /* 0x000fe20000010000 */
[----:B---3--:R-:W-:Y:S01]  /*0d50*/  FADD.FTZ R187, -R228, R172 ;  /* 0x000000ace4bb7221 */ /* 0x008fe20000010100 */
[----:B------:R-:W-:Y:S01]  /*0d60*/  SHF.L.U32 R164, R19, 0x10, RZ ;  /* 0x0000001013a47819 */ /* 0x000fe200000006ff */
[----:B------:R-:W-:Y:S01]  /*0d70*/  FADD.FTZ R80, R80, R165 ;  /* 0x000000a550507221 */ /* 0x000fe20000010000 */
[----:B------:R-:W-:Y:S01]  /*0d80*/  SHF.L.U32 R168, R168, 0x10, RZ ;  /* 0x00000010a8a87819 */ /* 0x000fe200000006ff */
[----:B------:R-:W-:Y:S01]  /*0d90*/  FFMA.FTZ R60, R227, R165, R60 ;  /* 0x000000a5e33c7223 */ /* 0x000fe2000001003c */
[----:B------:R-:W-:Y:S01]  /*0da0*/  SHF.L.U32 R169, R169, 0x10, RZ ;  /* 0x00000010a9a97819 */ /* 0x000fe200000006ff */
[----:B------:R-:W-:Y:S01]  /*0db0*/  FMUL.FTZ R180, R176, R167 ;  /* 0x000000a7b0b47220 */ /* 0x000fe20000410000 */
[----:B------:R-:W-:Y:S01]  /*0dc0*/  SHF.L.U32 R166, R166, 0x10, RZ ;  /* 0x00000010a6a67819 */ /* 0x000fe200000006ff */
[----:B------:R-:W-:Y:S01]  /*0dd0*/  FADD.FTZ R165, RZ, R226 ;  /* 0x000000e2ffa57221 */ /* 0x000fe20000010000 */
[----:B------:R-:W-:Y:S01]  /*0de0*/  FFMA.FTZ R167, R227, R226, RZ ;  /* 0x000000e2e3a77223 */ /* 0x000fe200000100ff */
[----:B------:R-:W-:Y:S01]  /*0df0*/  FMUL.FTZ R185, R176, R187 ;  /* 0x000000bbb0b97220 */ /* 0x000fe20000410000 */
[----:B------:R-:W-:Y:S01]  /*0e00*/  FMUL.FTZ R187, R164, R168 ;  /* 0x000000a8a4bb7220 */ /* 0x000fe20000410000 */
[----:B------:R-:W-:Y:S01]  /*0e10*/  FMUL.FTZ R181, R181, R169 ;  /* 0x000000a9b5b57220 */ /* 0x000fe20000410000 */
[-C--:B------:R-:W-:Y:S01]  /*0e20*/  FMUL.FTZ R183, R183, R166.reuse ;  /* 0x000000a6b7b77220 */ /* 0x080fe20000410000 */
[----:B------:R-:W-:Y:S01]  /*0e30*/  FFMA.FTZ R63, R180, R166, R63 ;  /* 0x000000a6b43f7223 */ /* 0x000fe2000001003f */
[----:B------:R-:W-:Y:S01]  /*0e40*/  FADD.FTZ R83, R83, R166 ;  /* 0x000000a653537221 */ /* 0x000fe20000010000 */
[----:B------:R-:W-:Y:S01]  /*0e50*/  FADD.FTZ R164, R165, R222 ;  /* 0x000000dea5a47221 */ /* 0x000fe20000010000 */
[----:B------:R-:W-:Y:S01]  /*0e60*/  FMUL.FTZ R225, R176, R225 ;  /* 0x000000e1b0e17220 */ /* 0x000fe20000410000 */
[----:B------:R-:W-:Y:S01]  /*0e70*/  FFMA.FTZ R166, R224, R222, R167 ;  /* 0x000000dee0a67223 */ /* 0x000fe200000100a7 */
[----:B------:R-:W-:Y:S01]  /*0e80*/  SHF.L.U32 R189, R170, 0x10, RZ ;  /* 0x00000010aabd7819 */ /* 0x000fe200000006ff */
[----:B------:R-:W-:-:S02]  /*0e90*/  FADD.FTZ R164, R164, R181 ;  /* 0x000000b5a4a47221 */ /* 0x000fc40000010000 */
[----:B------:R-:W-:Y:S01]  /*0ea0*/  FFMA.FTZ R165, R225, R181, R166 ;  /* 0x000000b5e1a57223 */ /* 0x000fe200000100a6 */
[----:B------:R-:W-:Y:S01]  /*0eb0*/  FADD.FTZ R173, -R228, R173 ;  /* 0x000000ade4ad7221 */ /* 0x000fe20000010100 */
[----:B------:R-:W-:Y:S01]  /*0ec0*/  FADD.FTZ R167, R164, R183 ;  /* 0x000000b7a4a77221 */ /* 0x000fe20000010000 */
[----:B------:R-:W-:Y:S01]  /*0ed0*/  FMUL.FTZ R182, R182, R189 ;  /* 0x000000bdb6b67220 */ /* 0x000fe20000410000 */
[----:B------:R-:W-:Y:S01]  /*0ee0*/  FFMA.FTZ R164, R180, R183, R165 ;  /* 0x000000b7b4a47223 */ /* 0x000fe200000100a5 */
[C---:B------:R-:W-:Y:S01]  /*0ef0*/  PRMT R170, R171.reuse, 0x7632, R170 ;  /* 0x00007632abaa7816 */ /* 0x040fe200000000aa */
[----:B------:R-:W-:Y:S01]  /*0f00*/  FMUL.FTZ R184, R176, R173 ;  /* 0x000000adb0b87220 */ /* 0x000fe20000410000 */
[----:B------:R-:W-:Y:S01]  /*0f10*/  SHF.L.U32 R171, R171, 0x10, RZ ;  /* 0x00000010abab7819 */ /* 0x000fe200000006ff */
[----:B------:R-:W-:Y:S01]  /*0f20*/  FADD.FTZ R191, -R228, R174 ;  /* 0x000000aee4bf7221 */ /* 0x000fe20000010100 */
        /* <DEDUP_REMOVED lines=25> */
.L_x_3233:
[----:B----4-:R-:W-:Y:S05]  /*10c0*/  BSYNC.RECONVERGENT B1 ;  /* 0x0000000000017941 */ /* 0x010fea0003800200 */
.L_x_3232:
        /* <DEDUP_REMOVED lines=24> */
[C---:B------:R-:W-:Y:S01]  /*1250*/  FADD.FTZ R197, -R228.reuse, R164 ;  /* 0x000000a4e4c57221 */ /* 0x040fe20000010100 */
[----:B------:R-:W-:Y:S01]  /*1260*/  FADD.FTZ R205, -R228, R167 ;  /* 0x000000a7e4cd7221 */ /* 0x000fe20000010100 */
[----:B-----5:R-:W-:Y:S01]  /*1270*/  FMUL.FTZ R190, R176, R199 ;  /* 0x000000c7b0be7220 */ /* 0x020fe20000410000 */
[----:B------:R-:W-:Y:S02]  /*1280*/  SHF.L.U32 R199, R10, 0x10, RZ ;  /* 0x000000100ac77819 */ /* 0x000fe400000006ff */
[----:B----4-:R-:W-:Y:S02]  /*1290*/  PRMT R166, R169, 0x7632, R166 ;  /* 0x00007632a9a67816 */ /* 0x010fe400000000a6 */
[----:B------:R-:W-:-:S02]  /*12a0*/  PRMT R164, R168, 0x7632, R164 ;  /* 0x00007632a8a47816 */ /* 0x000fc400000000a4 */
[----:B------:R-:W-:Y:S01]  /*12b0*/  SHF.L.U32 R165, R168, 0x10, RZ ;  /* 0x00000010a8a57819 */ /* 0x000fe200000006ff */
[----:B------:R-:W-:Y:S01]  /*12c0*/  FMUL.FTZ R194, R176, R205 ;  /* 0x000000cdb0c27220 */ /* 0x000fe20000410000 */
[----:B------:R-:W-:Y:S01]  /*12d0*/  SHF.L.U32 R166, R166, 0x10, RZ ;  /* 0x00000010a6a67819 */ /* 0x000fe200000006ff */
[----:B---3--:R-:W-:Y:S01]  /*12e0*/  FADD.FTZ R207, -R228, R172 ;  /* 0x000000ace4cf7221 */ /* 0x008fe20000010100 */
[----:B------:R-:W-:Y:S01]  /*12f0*/  PRMT R167, R170, 0x7632, R167 ;  /* 0x00007632aaa77816 */ /* 0x000fe200000000a7 */
[----:B------:R-:W-:Y:S01]  /*1300*/  FADD.FTZ R173, -R228, R173 ;  /* 0x000000ade4ad7221 */ /* 0x000fe20000010100 */
[----:B------:R-:W-:Y:S01]  /*1310*/  SHF.L.U32 R164, R164, 0x10, RZ ;  /* 0x00000010a4a47819 */ /* 0x000fe200000006ff */
[----:B------:R-:W-:Y:S01]  /*1320*/  FMUL.FTZ R193, R176, R197 ;  /* 0x000000c5b0c17220 */ /* 0x000fe20000410000 */
[----:B------:R-:W-:Y:S01]  /*1330*/  FMUL.FTZ R192, R192, R165 ;  /* 0x000000a5c0c07220 */ /* 0x000fe20000410000 */
[----:B------:R-:W-:Y:S01]  /*1340*/  SHF.L.U32 R203, R170, 0x10, RZ ;  /* 0x00000010aacb7819 */ /* 0x000fe200000006ff */
[----:B------:R-:W-:Y:S01]  /*1350*/  FMUL.FTZ R197, R176, R201 ;  /* 0x000000c9b0c57220 */ /* 0x000fe20000410000 */
        /* <DEDUP_REMOVED lines=52> */
.L_x_3235:
[----:B------:R-:W-:Y:S05]  /*16a0*/  BSYNC.RECONVERGENT B1 ;  /* 0x0000000000017941 */ /* 0x000fea0003800200 */
.L_x_3234:
        /* <DEDUP_REMOVED lines=18> */
[----:B0-----:R-:W-:Y:S01]  /*17d0*/  SHF.L.U32 R208, R44, 0x10, RZ ;  /* 0x000000102cd07819 */ /* 0x001fe200000006ff */
[C---:B--2---:R-:W-:Y:S01]  /*17e0*/  FADD.FTZ R213, -R228.reuse, R164 ;  /* 0x000000a4e4d57221 */ /* 0x044fe20000010100 */
[C---:B------:R-:W-:Y:S01]  /*17f0*/  FADD.FTZ R215, -R228.reuse, R165 ;  /* 0x000000a5e4d77221 */ /* 0x040fe20000010100 */
[C---:B------:R-:W-:Y:S01]  /*1800*/  FADD.FTZ R217, -R228.reuse, R166 ;  /* 0x000000a6e4d97221 */ /* 0x040fe20000010100 */
[----:B------:R-:W-:Y:S01]  /*1810*/  FADD.FTZ R167, -R228, R167 ;  /* 0x000000a7e4a77221 */ /* 0x000fe20000010100 */
[C---:B-----5:R-:W-:Y:S01]  /*1820*/  FMUL.FTZ R209, R176.reuse, R213 ;  /* 0x000000d5b0d17220 */ /* 0x060fe20000410000 */
[----:B------:R-:W-:Y:S01]  /*1830*/  FMUL.FTZ R206, R176, R215 ;  /* 0x000000d7b0ce7220 */ /* 0x000fe20000410000 */
[----:B------:R-:W-:Y:S01]  /*1840*/  SHF.L.U32 R215, R2, 0x10, RZ ;  /* 0x0000001002d77819 */ /* 0x000fe200000006ff */
[----:B---3--:R-:W-:Y:S01]  /*1850*/  FADD.FTZ R219, -R228, R168 ;  /* 0x000000a8e4db7221 */ /* 0x008fe20000010100 */
[----:B------:R-:W-:Y:S01]  /*1860*/  FMUL.FTZ R210, R176, R167 ;  /* 0x000000a7b0d27220 */ /* 0x000fe20000410000 */
[----:B----4-:R-:W-:Y:S01]  /*1870*/  PRMT R164, R172, 0x7632, R164 ;  /* 0x00007632aca47816 */ /* 0x010fe200000000a4 */
[----:B------:R-:W-:Y:S01]  /*1880*/  FMUL.FTZ R213, R176, R217 ;  /* 0x000000d9b0d57220 */ /* 0x000fe20000410000 */
[----:B------:R-:W-:Y:S01]  /*1890*/  SHF.L.U32 R165, R172, 0x10, RZ ;  /* 0x00000010aca57819 */ /* 0x000fe200000006ff */
[----:B------:R-:W-:Y:S01]  /*18a0*/  FADD.FTZ R221, -R228, R169 ;  /* 0x000000a9e4dd7221 */ /* 0x000fe20000010100 */
[----:B------:R-:W-:Y:S01]  /*18b0*/  PRMT R166, R173, 0x7632, R166 ;  /* 0x00007632ada67816 */ /* 0x000fe200000000a6 */
[----:B------:R-:W-:Y:S01]  /*18c0*/  FMUL.FTZ R217, R176, R219 ;  /* 0x000000dbb0d97220 */ /* 0x000fe20000410000 */
[----:B------:R-:W-:Y:S01]  /*18d0*/  SHF.L.U32 R164, R164, 0x10, RZ ;  /* 0x00000010a4a47819 */ /* 0x000fe200000006ff */
[-C--:B------:R-:W-:Y:S01]  /*18e0*/  FMUL.FTZ R208, R208, R165.reuse ;  /* 0x000000a5d0d07220 */ /* 0x080fe20000410000 */
[----:B------:R-:W-:Y:S01]  /*18f0*/  SHF.L.U32 R166, R166, 0x10, RZ ;  /* 0x00000010a6a67819 */ /* 0x000fe200000006ff */
[----:B------:R-:W-:Y:S01]  /*1900*/  FADD.FTZ R100, R100, R165 ;  /* 0x000000a564647221 */ /* 0x000fe20000010000 */
[----:B------:R-:W-:Y:S01]  /*1910*/  PRMT R168, R174, 0x7632, R168 ;  /* 0x00007632aea87816 */ /* 0x000fe200000000a8 */
[-C--:B------:R-:W-:Y:S01]  /*1920*/  FMUL.FTZ R211, R211, R164.reuse ;  /* 0x000000a4d3d37220 */ /* 0x080fe20000410000 */
[----:B------:R-:W-:Y:S01]  /*1930*/  FFMA.FTZ R73, R206, R164, R73 ;  /* 0x000000a4ce497223 */ /* 0x000fe20000010049 */
[----:B------:R-:W-:Y:S01]  /*1940*/  FADD.FTZ R101, R101, R164 ;  /* 0x000000a465657221 */ /* 0x000fe20000010000 */
[----:B------:R-:W-:Y:S01]  /*1950*/  SHF.L.U32 R173, R173, 0x10, RZ ;  /* 0x00000010adad7819 */ /* 0x000fe200000006ff */
[----:B------:R-:W-:Y:S01]  /*1960*/  FFMA.FTZ R72, R209, R165, R72 ;  /* 0x000000a5d1487223 */ /* 0x000fe20000010048 */
[----:B------:R-:W-:Y:S01]  /*1970*/  FADD.FTZ R164, R231, R208 ;  /* 0x000000d0e7a47221 */ /* 0x000fe20000010000 */
[----:B------:R-:W-:Y:S01]  /*1980*/  FFMA.FTZ R165, R209, R208, R230 ;  /* 0x000000d0d1a57223 */ /* 0x000fe200000100e6 */
[-C--:B------:R-:W-:Y:S01]  /*1990*/  FMUL.FTZ R215, R215, R166.reuse ;  /* 0x000000a6d7d77220 */ /* 0x080fe20000410000 */
[----:B------:R-:W-:Y:S01]  /*19a0*/  FFMA.FTZ R75, R210, R166, R75 ;  /* 0x000000a6d24b7223 */ /* 0x000fe2000001004b */
[----:B------:R-:W-:Y:S01]  /*19b0*/  FADD.FTZ R103, R103, R166 ;  /* 0x000000a667677221 */ /* 0x000fe20000010000 */
[----:B------:R-:W-:Y:S01]  /*19c0*/  SHF.L.U32 R166, R3, 0x10, RZ ;  /* 0x0000001003a67819 */ /* 0x000fe200000006ff */
[----:B------:R-:W-:Y:S01]  /*19d0*/  FADD.FTZ R167, R164, R211 ;  /* 0x000000d3a4a77221 */ /* 0x000fe20000010000 */
[----:B------:R-:W-:Y:S01]  /*19e0*/  SHF.L.U32 R168, R168, 0x10, RZ ;  /* 0x00000010a8a87819 */ /* 0x000fe200000006ff */
[----:B------:R-:W-:Y:S01]  /*19f0*/  FMUL.FTZ R212, R212, R173 ;  /* 0x000000add4d47220 */ /* 0x000fe20000410000 */
[----:B------:R-:W-:Y:S01]  /*1a00*/  FFMA.FTZ R164, R206, R211, R165 ;  /* 0x000000d3cea47223 */ /* 0x000fe200000100a5 */
[----:B------:R-:W-:Y:S01]  /*1a10*/  SHF.L.U32 R169, R174, 0x10, RZ ;  /* 0x00000010aea97819 */ /* 0x000fe200000006ff */
[----:B------:R-:W-:Y:S01]  /*1a20*/  FADD.FTZ R223, -R228, R170 ;  /* 0x000000aae4df7221 */ /* 0x000fe20000010100 */
[----:B------:R-:W-:Y:S01]  /*1a30*/  FMUL.FTZ R219, R166, R168 ;  /* 0x000000a8a6db7220 */ /* 0x000fe20000410000 */
[----:B------:R-:W-:Y:S01]  /*1a40*/  FADD.FTZ R166, R167, R212 ;  /* 0x000000d4a7a67221 */ /* 0x000fe20000010000 */
[----:B------:R-:W-:Y:S01]  /*1a50*/  FFMA.FTZ R165, R213, R212, R164 ;  /* 0x000000d4d5a57223 */ /* 0x000fe200000100a4 */
[----:B------:R-:W-:Y:S01]  /*1a60*/  FMUL.FTZ R214, R214, R169 ;  /* 0x000000a9d6d67220 */ /* 0x000fe20000410000 */
[C---:B------:R-:W-:Y:S01]  /*1a70*/  PRMT R170, R175.reuse, 0x7632, R170 ;  /* 0x00007632afaa7816 */ /* 0x040fe200000000aa */
[----:B------:R-:W-:Y:S01]  /*1a80*/  FADD.FTZ R167, R166, R215 ;  /* 0x000000d7a6a77221 */ /* 0x000fe20000010000 */
[----:B------:R-:W-:Y:S01]  /*1a90*/  FFMA.FTZ R164, R210, R215, R165 ;  /* 0x000000d7d2a47223 */ /* 0x000fe200000100a5 */
[----:B------:R-:W-:Y:S01]  /*1aa0*/  FMUL.FTZ R216, R176, R221 ;  /* 0x000000ddb0d87220 */ /* 0x000fe20000410000 */
[----:B------:R-:W-:Y:S01]  /*1ab0*/  SHF.L.U32 R175, R175, 0x10, RZ ;  /* 0x00000010afaf7819 */ /* 0x000fe200000006ff */
[----:B------:R-:W-:Y:S01]  /*1ac0*/  FADD.FTZ R166, R167, R214 ;  /* 0x000000d6a7a67221 */ /* 0x000fe20000010000 */
[----:B------:R-:W-:Y:S01]  /*1ad0*/  FFMA.FTZ R165, R217, R214, R164 ;  /* 0x000000d6d9a57223 */ /* 0x000fe200000100a4 */
[----:B------:R-:W-:Y:S01]  /*1ae0*/  FFMA.FTZ R77, R216, R168, R77 ;  /* 0x000000a8d84d7223 */ /* 0x000fe2000001004d */
[----:B------:R-:W-:Y:S01]  /*1af0*/  FADD.FTZ R105, R105, R168 ;  /* 0x000000a869697221 */ /* 0x000fe20000010000 */
        /* <DEDUP_REMOVED lines=21> */
[----:B------:R-:W-:Y:S06]  /*1c50*/  BRA `(.L_x_3236) ;  /* 0x0000000000687947 */ /* 0x000fec0003800000 */
.L_x_3231:
        /* <DEDUP_REMOVED lines=26> */
.L_x_3236:
[----:B----4-:R-:W-:Y:S05]  /*1e00*/  BSYNC.RECONVERGENT B0 ;  /* 0x0000000000007941 */ /* 0x010fea0003800200 */
.L_x_3230:
        /* <DEDUP_REMOVED lines=32> */
.L_x_3238:
[----:B------:R-:W-:Y:S05]  /*2010*/  BSYNC.RECONVERGENT B0 ;  /* 0x0000000000007941 */ /* 0x000fea0003800200 */
.L_x_3237:
        /* <DEDUP_REMOVED lines=19> */
[----:B------:R-:W-:Y:S01]  /*2150*/  FADD.FTZ R164, R167, R164 ;  /* 0x000000a4a7a47221 */ /* 0x000fe20000010000 */
[----:B------:R-:W-:Y:S02]  /*2160*/  @P3 SHF.R.S32.HI R166, RZ, 0x1f, R177 ;  /* 0x0000001fffa63819 */ /* 0x000fe400000114b1 */
[----:B-1----:R-:W-:Y:S01]  /*2170*/  FADD.FTZ R173, R173, R168 ;  /* 0x000000a8adad7221 */ /* 0x002fe20000010000 */
[----:B------:R-:W-:Y:S01]  /*2180*/  FADD.FTZ R164, R164, R169 ;  /* 0x000000a9a4a47221 */ /* 0x000fe20000010000 */
[----:B------:R-:W-:Y:S01]  /*2190*/  @P3 LEA.HI R177, R166, R177, RZ, 0x3 ;  /* 0x000000b1a6b13211 */ /* 0x000fe200078f18ff */
[----:B------:R-:W-:Y:S02]  /*21a0*/  HFMA2 R169, -RZ, RZ, 0, 0 ;  /* 0x00000000ffa97431 */ /* 0x000fe400000001ff */
[----:B------:R-:W-:Y:S01]  /*21b0*/  FADD.FTZ R168, R170, R173 ;  /* 0x000000adaaa87221 */ /* 0x000fe20000010000 */
[----:B------:R-:W-:Y:S01]  /*21c0*/  FADD.FTZ R171, R171, R164 ;  /* 0x000000a4abab7221 */ /* 0x000fe20000010000 */
[----:B------:R-:W-:-:S02]  /*21d0*/  @P3 LEA.HI.SX32 R169, R177, R172, 0x1d ;  /* 0x000000acb1a93211 */ /* 0x000fc400078feaff */
        /* <DEDUP_REMOVED lines=10> */
.L_x_3241:
        /* <DEDUP_REMOVED lines=19> */
.L_x_3244:
        /* <DEDUP_REMOVED lines=14> */
.L_x_3245:
        /* <DEDUP_REMOVED lines=13> */
.L_x_3246:
        /* <DEDUP_REMOVED lines=14> */
.L_x_3247:
        /* <DEDUP_REMOVED lines=13> */
.L_x_3248:
        /* <DEDUP_REMOVED lines=14> */
.L_x_3249:
        /* <DEDUP_REMOVED lines=13> */
.L_x_3250:
        /* <DEDUP_REMOVED lines=15> */
.L_x_3243:
        /* <DEDUP_REMOVED lines=24> */
[----:B------:R-:W-:-:S04]  /*2b30*/  ISETP.GT.AND P0, PT, R27, RZ, PT ;  /* 0x000000ff1b00720c */ /* 0x000fc80003f04270 */
        /* <DEDUP_REMOVED lines=16> */
.L_x_3252:
        /* <DEDUP_REMOVED lines=9> */
.L_x_3253:
        /* <DEDUP_REMOVED lines=8> */
.L_x_3254:
        /* <DEDUP_REMOVED lines=9> */
.L_x_3255:
        /* <DEDUP_REMOVED lines=8> */
.L_x_3256:
        /* <DEDUP_REMOVED lines=9> */
.L_x_3257:
        /* <DEDUP_REMOVED lines=8> */
.L_x_3258:
        /* <DEDUP_REMOVED lines=10> */
.L_x_3242:
[----:B------:R-:W-:Y:S01]  /*3010*/  UMOV UR4, UR6 ;  /* 0x0000000600047c82 */ /* 0x000fe20008000000 */
[----:B------:R-:W-:Y:S01]  /*3020*/  UMOV UR5, UR7 ;  /* 0x0000000700057c82 */ /* 0x000fe20008000000 */
[----:B------:R-:W-:-:S04]  /*3030*/  UISETP.NE.U32.AND UP0, UPT, UR4, URZ, UPT ;  /* 0x000000ff0400728c */ /* 0x000fc8000bf05070 */
[----:B------:R-:W-:-:S09]  /*3040*/  UISETP.NE.AND.EX UP0, UPT, UR5, URZ, UPT, UP0 ;  /* 0x000000ff0500728c */ /* 0x000fd2000bf05300 */
[----:B------:R-:W-:Y:S05]  /*3050*/  BRA.U UP0, `(.L_x_3259) ;  /* 0x0000000500947547 */ /* 0x000fea000b800000 */
[----:B------:R-:W-:Y:S05]  /*3060*/  @!P3 BRA `(.L_x_3260) ;  /* 0x00000000002cb947 */ /* 0x000fea0003800000 */
[----:B------:R-:W-:Y:S01]  /*3070*/  @P1 FFMA.FTZ R165, R227, R171, R168 ;  /* 0x000000abe3a51223 */ /* 0x000fe200000100a8 */
[----:B------:R-:W-:Y:S02]  /*3080*/  MOV R164, R132 ;  /* 0x0000008400a47202 */ /* 0x000fe40000000f00 */
[----:B------:R-:W-:Y:S01]  /*3090*/  SHF.L.U32 R166, R56, 0x10, RZ ;  /* 0x0000001038a67819 */ /* 0x000fe200000006ff */
[----:B------:R-:W-:Y:S01]  /*30a0*/  @P1 FADD.FTZ R165, R226, -R165 ;  /* 0x800000a5e2a51221 */ /* 0x000fe20000010000 */
[----:B-----5:R-:W-:-:S03]  /*30b0*/  SHF.L.U32 R167, R156, 0x10, RZ ;  /* 0x000000109ca77819 */ /* 0x020fc600000006ff */
[----:B------:R-:W-:-:S04]  /*30c0*/  @P1 FFMA.FTZ R164, R176, R165, R132 ;  /* 0x000000a5b0a41223 */ /* 0x000fc80000010084 */
[----:B------:R-:W-:-:S04]  /*30d0*/  FMUL.FTZ R165, R164, UR15 ;  /* 0x0000000fa4a57c20 */ /* 0x000fc80008410000 */
[-C--:B------:R-:W-:Y:S01]  /*30e0*/  FMUL.FTZ R164, R166, R165.reuse ;  /* 0x000000a5a6a47220 */ /* 0x080fe20000410000 */
[----:B------:R-:W-:-:S04]  /*30f0*/  FFMA.FTZ R108, R167, R165, R108 ;  /* 0x000000a5a76c7223 */ /* 0x000fc8000001006c */
[----:B------:R-:W-:-:S04]  /*3100*/  F2FP.BF16.F32.PACK_AB R164, RZ, R164 ;  /* 0x000000a4ffa4723e */ /* 0x000fc800000010ff */
[----:B------:R-:W-:-:S07]  /*3110*/  PRMT R160, R164, 0x7610, R160 ;  /* 0x00007610a4a07816 */ /* 0x000fce00000000a0 */
.L_x_3260:
[----:B------:R-:W-:Y:S05]  /*3120*/  @!P3 BRA `(.L_x_3261) ;  /* 0x000000000030b947 */ /* 0x000fea0003800000 */
[----:B------:R-:W-:Y:S01]  /*3130*/  @P1 FFMA.FTZ R165, R224, R171, R168 ;  /* 0x000000abe0a51223 */ /* 0x000fe200000100a8 */
[----:B------:R-:W-:Y:S02]  /*3140*/  MOV R164, R133 ;  /* 0x0000008500a47202 */ /* 0x000fe40000000f00 */
        /* <DEDUP_REMOVED lines=10> */
.L_x_3261:
[----:B------:R-:W-:Y:S05]  /*31f0*/  @!P3 BRA `(.L_x_3262) ;  /* 0x00000000002cb947 */ /* 0x000fea0003800000 */
[----:B------:R-:W-:Y:S01]  /*3200*/  @P1 FFMA.FTZ R166, R225, R171, R168 ;  /* 0x000000abe1a61223 */ /* 0x000fe200000100a8 */
[----:B------:R-:W-:Y:S02]  /*3210*/  MOV R164, R134 ;  /* 0x0000008600a47202 */ /* 0x000fe40000000f00 */
[----:B-----5:R-:W-:Y:S01]  /*3220*/  SHF.L.U32 R167, R157, 0x10, RZ ;  /* 0x000000109da77819 */ /* 0x020fe200000006ff */
[----:B------:R-:W-:Y:S01]  /*3230*/  @P1 FADD.FTZ R165, R181, -R166 ;  /* 0x800000a6b5a51221 */ /* 0x000fe20000010000 */
[----:B------:R-:W-:-:S03]  /*3240*/  SHF.L.U32 R166, R57, 0x10, RZ ;  /* 0x0000001039a67819 */ /* 0x000fc600000006ff */
[----:B------:R-:W-:-:S04]  /*3250*/  @P1 FFMA.FTZ R164, R176, R165, R134 ;  /* 0x000000a5b0a41223 */ /* 0x000fc80000010086 */
[----:B------:R-:W-:-:S04]  /*3260*/  FMUL.FTZ R165, R164, UR15 ;  /* 0x0000000fa4a57c20 */ /* 0x000fc80008410000 */
[-C--:B------:R-:W-:Y:S01]  /*3270*/  FMUL.FTZ R164, R166, R165.reuse ;  /* 0x000000a5a6a47220 */ /* 0x080fe20000410000 */
[----:B------:R-:W-:-:S04]  /*3280*/  FFMA.FTZ R110, R167, R165, R110 ;  /* 0x000000a5a76e7223 */ /* 0x000fc8000001006e */
[----:B------:R-:W-:-:S04]  /*3290*/  F2FP.BF16.F32.PACK_AB R164, RZ, R164 ;  /* 0x000000a4ffa4723e */ /* 0x000fc800000010ff */
[----:B------:R-:W-:-:S07]  /*32a0*/  PRMT R161, R164, 0x7610, R161 ;  /* 0x00007610a4a17816 */ /* 0x000fce00000000a1 */
.L_x_3262:
[----:B------:R-:W-:Y:S05]  /*32b0*/  @!P3 BRA `(.L_x_3263) ;  /* 0x000000000030b947 */ /* 0x000fea0003800000 */
[----:B------:R-:W-:Y:S01]  /*32c0*/  @P1 FFMA.FTZ R166, R180, R171, R168 ;  /* 0x000000abb4a61223 */ /* 0x000fe200000100a8 */
[----:B------:R-:W-:Y:S02]  /*32d0*/  MOV R164, R135 ;  /* 0x0000008700a47202 */ /* 0x000fe40000000f00 */
[----:B------:R-:W-:Y:S01]  /*32e0*/  SHF.L.U32 R167, R22, 0x10, RZ ;  /* 0x0000001016a77819 */ /* 0x000fe200000006ff */
[----:B------:R-:W-:Y:S01]  /*32f0*/  @P1 FADD.FTZ R166, R183, -R166 ;  /* 0x800000a6b7a61221 */ /* 0x000fe20000010000 */
[----:B-----5:R-:W-:-:S03]  /*3300*/  PRMT R165, R157, 0x7632, R165 ;  /* 0x000076329da57816 */ /* 0x020fc600000000a5 */
[----:B------:R-:W-:Y:S01]  /*3310*/  @P1 FFMA.FTZ R164, R176, R166, R135 ;  /* 0x000000a6b0a41223 */ /* 0x000fe20000010087 */
[----:B------:R-:W-:-:S03]  /*3320*/  SHF.L.U32 R165, R165, 0x10, RZ ;  /* 0x00000010a5a57819 */ /* 0x000fc600000006ff */
[----:B------:R-:W-:-:S04]  /*3330*/  FMUL.FTZ R164, R164, UR15 ;  /* 0x0000000fa4a47c20 */ /* 0x000fc80008410000 */
[----:B------:R-:W-:Y:S01]  /*3340*/  FMUL.FTZ R166, R167, R164 ;  /* 0x000000a4a7a67220 */ /* 0x000fe20000410000 */
[----:B------:R-:W-:-:S04]  /*3350*/  FFMA.FTZ R111, R164, R165, R111 ;  /* 0x000000a5a46f7223 */ /* 0x000fc8000001006f */
[----:B------:R-:W-:-:S04]  /*3360*/  F2FP.BF16.F32.PACK_AB R166, RZ, R166 ;  /* 0x000000a6ffa6723e */ /* 0x000fc800000010ff */
[----:B------:R-:W-:-:S07]  /*3370*/  PRMT R161, R161, 0x5410, R166 ;  /* 0x00005410a1a17816 */ /* 0x000fce00000000a6 */
.L_x_3263:
        /* <DEDUP_REMOVED lines=12> */
.L_x_3264:
        /* <DEDUP_REMOVED lines=13> */
.L_x_3265:
        /* <DEDUP_REMOVED lines=12> */
.L_x_3266:
        /* <DEDUP_REMOVED lines=14> */
.L_x_3259:
[-CC-:B------:R-:W-:Y:S01]  /*36b0*/  @P1 FFMA.FTZ R69, R224, R171.reuse, R168.reuse ;  /* 0x000000abe0451223 */ /* 0x180fe200000100a8 */
[-CC-:B------:R-:W-:Y:S01]  /*36c0*/  @P1 FFMA.FTZ R165, R189, R171.reuse, R168.reuse ;  /* 0x000000abbda51223 */ /* 0x180fe200000100a8 */
[-CC-:B------:R-:W-:Y:S01]  /*36d0*/  @P1 FFMA.FTZ R92, R225, R171.reuse, R168.reuse ;  /* 0x000000abe15c1223 */ /* 0x180fe200000100a8 */
[--C-:B------:R-:W-:Y:S01]  /*36e0*/  @P1 FFMA.FTZ R164, R180, R171, R168.reuse ;  /* 0x000000abb4a41223 */ /* 0x100fe200000100a8 */
[----:B------:R-:W-:Y:S01]  /*36f0*/  @P1 FADD.FTZ R69, R222, -R69 ;  /* 0x80000045de451221 */ /* 0x000fe20000010000 */
[----:B------:R-:W-:Y:S01]  /*3700*/  @P1 FADD.FTZ R165, R186, -R165 ;  /* 0x800000a5baa51221 */ /* 0x000fe20000010000 */
[----:B------:R-:W-:Y:S01]  /*3710*/  MOV R93, R133 ;  /* 0x00000085005d7202 */ /* 0x000fe20000000f00 */
[----:B------:R-:W-:Y:S01]  /*3720*/  @P1 FFMA.FTZ R71, R185, R171, R168 ;  /* 0x000000abb9471223 */ /* 0x000fe200000100a8 */
[C---:B------:R-:W-:Y:S01]  /*3730*/  @P1 FFMA.FTZ R93, R176.reuse, R69, R133 ;  /* 0x00000045b05d1223 */ /* 0x040fe20000010085 */
[----:B------:R-:W-:Y:S01]  /*3740*/  MOV R70, R138 ;  /* 0x0000008a00467202 */ /* 0x000fe20000000f00 */
[----:B------:R-:W-:Y:S01]  /*3750*/  @P1 FADD.FTZ R69, R181, -R92 ;  /* 0x8000005cb5451221 */ /* 0x000fe20000010000 */
[----:B------:R-:W-:Y:S01]  /*3760*/  @P1 FADD.FTZ R164, R183, -R164 ;  /* 0x800000a4b7a41221 */ /* 0x000fe20000010000 */
[----:B------:R-:W-:Y:S01]  /*3770*/  @P1 FFMA.FTZ R70, R176, R165, R138 ;  /* 0x000000a5b0461223 */ /* 0x000fe2000001008a */
[-CC-:B------:R-:W-:Y:S01]  /*3780*/  @P1 FFMA.FTZ R165, R227, R171.reuse, R168.reuse ;  /* 0x000000abe3a51223 */ /* 0x180fe200000100a8 */
[-CC-:B------:R-:W-:Y:S01]  /*3790*/  @P1 FFMA.FTZ R92, R184, R171.reuse, R168.reuse ;  /* 0x000000abb85c1223 */ /* 0x180fe200000100a8 */
[----:B------:R-:W-:Y:S01]  /*37a0*/  @P1 FFMA.FTZ R166, R188, R171, R168 ;  /* 0x000000abbca61223 */ /* 0x000fe200000100a8 */
[----:B------:R-:W-:Y:S01]  /*37b0*/  MOV R95, R135 ;  /* 0x00000087005f7202 */ /* 0x000fe20000000f00 */
[----:B------:R-:W-:Y:S01]  /*37c0*/  @P1 FADD.FTZ R71, R182, -R71 ;  /* 0x80000047b6471221 */ /* 0x000fe20000010000 */
[----:B------:R-:W-:Y:S01]  /*37d0*/  @P1 FFMA.FTZ R95, R176, R164, R135 ;  /* 0x000000a4b05f1223 */ /* 0x000fe20000010087 */
[----:B------:R-:W-:Y:S01]  /*37e0*/  @P1 FADD.FTZ R164, R187, -R92 ;  /* 0x8000005cbba41221 */ /* 0x000fe20000010000 */
[----:B------:R-:W-:Y:S01]  /*37f0*/  @P1 FADD.FTZ R166, R191, -R166 ;  /* 0x800000a6bfa61221 */ /* 0x000fe20000010000 */
[----:B------:R-:W-:Y:S01]  /*3800*/  @P1 FADD.FTZ R165, R226, -R165 ;  /* 0x800000a5e2a51221 */ /* 0x000fe20000010000 */
[----:B------:R-:W-:Y:S01]  /*3810*/  MOV R94, R134 ;  /* 0x00000086005e7202 */ /* 0x000fe20000000f00 */
[C---:B------:R-:W-:Y:S01]  /*3820*/  @P1 FFMA.FTZ R94, R176.reuse, R69, R134 ;  /* 0x00000045b05e1223 */ /* 0x040fe20000010086 */
[----:B------:R-:W-:Y:S01]  /*3830*/  MOV R68, R136 ;  /* 0x0000008800447202 */ /* 0x000fe20000000f00 */
[C---:B------:R-:W-:Y:S01]  /*3840*/  @P1 FFMA.FTZ R68, R176.reuse, R71, R136 ;  /* 0x00000047b0441223 */ /* 0x040fe20000010088 */
[----:B------:R-:W-:Y:S01]  /*3850*/  MOV R69, R137 ;  /* 0x0000008900457202 */ /* 0x000fe20000000f00 */
[C---:B------:R-:W-:Y:S01]  /*3860*/  @P1 FFMA.FTZ R69, R176.reuse, R164, R137 ;  /* 0x000000a4b0451223 */ /* 0x040fe20000010089 */
[----:B------:R-:W-:Y:S01]  /*3870*/  MOV R71, R139 ;  /* 0x0000008b00477202 */ /* 0x000fe20000000f00 */
[C---:B------:R-:W-:Y:S01]  /*3880*/  @P1 FFMA.FTZ R71, R176.reuse, R166, R139 ;  /* 0x000000a6b0471223 */ /* 0x040fe2000001008b */
[----:B------:R-:W-:Y:S01]  /*3890*/  MOV R92, R132 ;  /* 0x00000084005c7202 */ /* 0x000fe20000000f00 */
[----:B------:R-:W-:Y:S01]  /*38a0*/  @P1 FFMA.FTZ R92, R176, R165, R132 ;  /* 0x000000a5b05c1223 */ /* 0x000fe20000010084 */
        /* <DEDUP_REMOVED lines=8> */
.L_x_3267:
        /* <DEDUP_REMOVED lines=9> */
.L_x_3268:
        /* <DEDUP_REMOVED lines=8> */
.L_x_3269:
        /* <DEDUP_REMOVED lines=9> */
.L_x_3270:
        /* <DEDUP_REMOVED lines=8> */
.L_x_3271:
        /* <DEDUP_REMOVED lines=9> */
.L_x_3272:
        /* <DEDUP_REMOVED lines=8> */
.L_x_3273:
        /* <DEDUP_REMOVED lines=9> */
.L_x_3251:
        /* <DEDUP_REMOVED lines=11> */
.L_x_3240:
[----:B------:R-:W-:Y:S05]  /*3da0*/  BSYNC.RECONVERGENT B0 ;  /* 0x0000000000007941 */ /* 0x000fea0003800200 */
.L_x_3239:
        /* <DEDUP_REMOVED lines=9> */
.L_x_3276:
[----:B------:R-:W-:Y:S05]  /*3e40*/  BRA.U !UP0, `(.L_x_3277) ;  /* 0x0000000d08387547 */ /* 0x000fea000b800000 */
[----:B------:R-:W-:-:S04]  /*3e50*/  UISETP.NE.U32.AND UP0, UPT, UR6, URZ, UPT ;  /* 0x000000ff0600728c */ /* 0x000fc8000bf05070 */
[----:B------:R-:W-:-:S06]  /*3e60*/  UISETP.NE.AND.EX UP0, UPT, UR7, URZ, UPT, UP0 ;  /* 0x000000ff0700728c */ /* 0x000fcc000bf05300 */
[----:B------:R-:W-:-:S13]  /*3e70*/  PLOP3.LUT P0, PT, PT, PT, UP0, 0x80, 0x8 ;  /* 0x000000000008781c */ /* 0x000fda0003f0f008 */
[----:B------:R-:W-:Y:S05]  /*3e80*/  @!P0 BRA `(.L_x_3278) ;  /* 0x0000000400948947 */ /* 0x000fea0003800000 */
[-CC-:B0-----:R-:W-:Y:S01]  /*3e90*/  @P1 FFMA.FTZ R92, R194, R171.reuse, R168.reuse ;  /* 0x000000abc25c1223 */ /* 0x181fe200000100a8 */
[-CC-:B------:R-:W-:Y:S01]  /*3ea0*/  @P1 FFMA.FTZ R165, R205, R171.reuse, R168.reuse ;  /* 0x000000abcda51223 */ /* 0x180fe200000100a8 */
[-CC-:B------:R-:W-:Y:S01]  /*3eb0*/  @P1 FFMA.FTZ R68, R190, R171.reuse, R168.reuse ;  /* 0x000000abbe441223 */ /* 0x180fe200000100a8 */
[----:B------:R-:W-:Y:S01]  /*3ec0*/  @P1 FFMA.FTZ R69, R197, R171, R168 ;  /* 0x000000abc5451223 */ /* 0x000fe200000100a8 */
[----:B------:R-:W-:Y:S01]  /*3ed0*/  @P1 FADD.FTZ R92, R199, -R92 ;  /* 0x8000005cc75c1221 */ /* 0x000fe20000010000 */
[----:B------:R-:W-:Y:S01]  /*3ee0*/  @P1 FADD.FTZ R165, R202, -R165 ;  /* 0x800000a5caa51221 */ /* 0x000fe20000010000 */
[----:B------:R-:W-:Y:S01]  /*3ef0*/  MOV R95, R35 ;  /* 0x00000023005f7202 */ /* 0x000fe20000000f00 */
[----:B------:R-:W-:Y:S01]  /*3f00*/  @P1 FFMA.FTZ R71, R201, R171, R168 ;  /* 0x000000abc9471223 */ /* 0x000fe200000100a8 */
[----:B------:R-:W-:Y:S01]  /*3f10*/  MOV R70, R30 ;  /* 0x0000001e00467202 */ /* 0x000fe20000000f00 */
[C---:B------:R-:W-:Y:S01]  /*3f20*/  @P1 FFMA.FTZ R95, R176.reuse, R92, R35 ;  /* 0x0000005cb05f1223 */ /* 0x040fe20000010023 */
[----:B------:R-:W-:Y:S01]  /*3f30*/  @P1 FFMA.FTZ R70, R176, R165, R30 ;  /* 0x000000a5b0461223 */ /* 0x000fe2000001001e */
[----:B------:R-:W-:Y:S01]  /*3f40*/  @P1 FADD.FTZ R68, R195, -R68 ;  /* 0x80000044c3441221 */ /* 0x000fe20000010000 */
[-CC-:B------:R-:W-:Y:S01]  /*3f50*/  @P1 FFMA.FTZ R165, R193, R171.reuse, R168.reuse ;  /* 0x000000abc1a51223 */ /* 0x180fe200000100a8 */
[-CC-:B------:R-:W-:Y:S01]  /*3f60*/  @P1 FFMA.FTZ R92, R200, R171.reuse, R168.reuse ;  /* 0x000000abc85c1223 */ /* 0x180fe200000100a8 */
[----:B------:R-:W-:Y:S01]  /*3f70*/  @P1 FFMA.FTZ R166, R204, R171, R168 ;  /* 0x000000abcca61223 */ /* 0x000fe200000100a8 */
[----:B------:R-:W-:Y:S01]  /*3f80*/  @P1 FADD.FTZ R69, R196, -R69 ;  /* 0x80000045c4451221 */ /* 0x000fe20000010000 */
[----:B------:R-:W-:Y:S01]  /*3f90*/  @P1 FADD.FTZ R71, R198, -R71 ;  /* 0x80000047c6471221 */ /* 0x000fe20000010000 */
[----:B------:R-:W-:Y:S01]  /*3fa0*/  MOV R93, R33 ;  /* 0x00000021005d7202 */ /* 0x000fe20000000f00 */
        /* <DEDUP_REMOVED lines=22> */
.L_x_3279:
        /* <DEDUP_REMOVED lines=9> */
.L_x_3280:
        /* <DEDUP_REMOVED lines=8> */
.L_x_3281:
        /* <DEDUP_REMOVED lines=9> */
.L_x_3282:
        /* <DEDUP_REMOVED lines=8> */
.L_x_3283:
        /* <DEDUP_REMOVED lines=9> */
.L_x_3284:
        /* <DEDUP_REMOVED lines=8> */
.L_x_3285:
        /* <DEDUP_REMOVED lines=10> */
.L_x_3278:
[----:B------:R-:W-:Y:S05]  /*44e0*/  @!P3 BRA `(.L_x_3287) ;  /* 0x00000000002cb947 */ /* 0x000fea0003800000 */
[----:B0-----:R-:W-:Y:S01]  /*44f0*/  @P1 FFMA.FTZ R165, R193, R171, R168 ;  /* 0x000000abc1a51223 */ /* 0x001fe200000100a8 */
        /* <DEDUP_REMOVED lines=10> */
.L_x_3287:
[----:B------:R-:W-:Y:S05]  /*45a0*/  @!P3 BRA `(.L_x_3288) ;  /* 0x000000000030b947 */ /* 0x000fea0003800000 */
[----:B0-----:R-:W-:Y:S01]  /*45b0*/  @P1 FFMA.FTZ R166, R190, R171, R168 ;  /* 0x000000abbea61223 */ /* 0x001fe200000100a8 */
        /* <DEDUP_REMOVED lines=11> */
.L_x_3288:
        /* <DEDUP_REMOVED lines=12> */
.L_x_3289:
        /* <DEDUP_REMOVED lines=13> */
.L_x_3290:
        /* <DEDUP_REMOVED lines=12> */
.L_x_3291:
        /* <DEDUP_REMOVED lines=13> */
.L_x_3292:
        /* <DEDUP_REMOVED lines=12> */
.L_x_3293:
        /* <DEDUP_REMOVED lines=14> */
.L_x_3277:
        /* <DEDUP_REMOVED lines=45> */
.L_x_3295:
        /* <DEDUP_REMOVED lines=9> */
.L_x_3296:
        /* <DEDUP_REMOVED lines=8> */
.L_x_3297:
        /* <DEDUP_REMOVED lines=9> */
.L_x_3298:
        /* <DEDUP_REMOVED lines=8> */
.L_x_3299:
        /* <DEDUP_REMOVED lines=9> */
.L_x_3300:
        /* <DEDUP_REMOVED lines=8> */
.L_x_3301:
        /* <DEDUP_REMOVED lines=10> */
.L_x_3294:
        /* <DEDUP_REMOVED lines=13> */
.L_x_3302:
[----:B------:R-:W-:Y:S05]  /*52a0*/  @!P3 BRA `(.L_x_3303) ;  /* 0x000000000034b947 */ /* 0x000fea0003800000 */
[----:B------:R-:W-:Y:S01]  /*52b0*/  FFMA.FTZ R164, R190, R171, R168 ;  /* 0x000000abbea47223 */ /* 0x000fe200000100a8 */
[----:B------:R-:W-:Y:S02]  /*52c0*/  ISETP.GT.AND P5, PT, R27, RZ, PT ;  /* 0x000000ff1b00720c */ /* 0x000fe40003fa4270 */
[----:B------:R-:W-:Y:S01]  /*52d0*/  SHF.L.U32 R167, R13, 0x10, RZ ;  /* 0x000000100da77819 */ /* 0x000fe200000006ff */
[----:B------:R-:W-:-:S04]  /*52e0*/  FADD.FTZ R165, R195, -R164 ;  /* 0x800000a4c3a57221 */ /* 0x000fc80000010000 */
[----:B------:R-:W-:Y:S01]  /*52f0*/  FMUL.FTZ R164, R176, R165 ;  /* 0x000000a5b0a47220 */ /* 0x000fe20000410000 */
[----:B-----5:R-:W-:-:S04]  /*5300*/  PRMT R165, R156, 0x7632, R165 ;  /* 0x000076329ca57816 */ /* 0x020fc800000000a5 */
[----:B------:R-:W-:Y:S02]  /*5310*/  FSEL R164, R164, RZ, P5 ;  /* 0x000000ffa4a47208 */ /* 0x000fe40002800000 */
[----:B------:R-:W-:-:S03]  /*5320*/  SHF.L.U32 R165, R165, 0x10, RZ ;  /* 0x00000010a5a57819 */ /* 0x000fc600000006ff */
[----:B------:R-:W-:-:S04]  /*5330*/  FMUL.FTZ R164, R164, UR15 ;  /* 0x0000000fa4a47c20 */ /* 0x000fc80008410000 */
[----:B------:R-:W-:Y:S01]  /*5340*/  FMUL.FTZ R166, R167, R164 ;  /* 0x000000a4a7a67220 */ /* 0x000fe20000410000 */
[----:B------:R-:W-:-:S04]  /*5350*/  FFMA.FTZ R117, R164, R165, R117 ;  /* 0x000000a5a4757223 */ /* 0x000fc80000010075 */
[----:B------:R-:W-:-:S04]  /*5360*/  F2FP.BF16.F32.PACK_AB R166, RZ, R166 ;  /* 0x000000a6ffa6723e */ /* 0x000fc800000010ff */
[----:B------:R-:W-:-:S07]  /*5370*/  PRMT R160, R160, 0x5410, R166 ;  /* 0x00005410a0a07816 */ /* 0x000fce00000000a6 */
.L_x_3303:
        /* <DEDUP_REMOVED lines=13> */
.L_x_3304:
        /* <DEDUP_REMOVED lines=14> */
.L_x_3305:
        /* <DEDUP_REMOVED lines=13> */
.L_x_3306:
        /* <DEDUP_REMOVED lines=14> */
.L_x_3307:
        /* <DEDUP_REMOVED lines=13> */
.L_x_3308:
        /* <DEDUP_REMOVED lines=14> */
.L_x_3286:
[----:B0-----:R-:W0:Y:S08]  /*5890*/  @P0 LDC.64 R166, c[0x0][0x478] ;  /* 0x00011e00ffa60b82 */ /* 0x001e300000000a00 */
        /* <DEDUP_REMOVED lines=8> */
.L_x_3275:
[----:B------:R-:W-:Y:S05]  /*5920*/  BSYNC.RECONVERGENT B0 ;  /* 0x0000000000007941 */ /* 0x000fea0003800200 */
.L_x_3274:
        /* <DEDUP_REMOVED lines=9> */
.L_x_3311:
[----:B------:R-:W-:Y:S05]  /*59c0*/  BRA.U !UP0, `(.L_x_3312) ;  /* 0x0000000d08387547 */ /* 0x000fea000b800000 */
[----:B------:R-:W-:-:S04]  /*59d0*/  UISETP.NE.U32.AND UP0, UPT, UR6, URZ, UPT ;  /* 0x000000ff0600728c */ /* 0x000fc8000bf05070 */
[----:B------:R-:W-:-:S06]  /*59e0*/  UISETP.NE.AND.EX UP0, UPT, UR7, URZ, UPT, UP0 ;  /* 0x000000ff0700728c */ /* 0x000fcc000bf05300 */
[----:B------:R-:W-:-:S13]  /*59f0*/  PLOP3.LUT P0, PT, PT, PT, UP0, 0x80, 0x8 ;  /* 0x000000000008781c */ /* 0x000fda0003f0f008 */
[----:B------:R-:W-:Y:S05]  /*5a00*/  @!P0 BRA `(.L_x_3313) ;  /* 0x0000000400948947 */ /* 0x000fea0003800000 */
[-CC-:B0-2---:R-:W-:Y:S01]  /*5a10*/  @P1 FFMA.FTZ R68, R206, R171.reuse, R168.reuse ;  /* 0x000000abce441223 */ /* 0x185fe200000100a8 */
[-CC-:B------:R-:W-:Y:S01]  /*5a20*/  @P1 FFMA.FTZ R69, R213, R171.reuse, R168.reuse ;  /* 0x000000abd5451223 */ /* 0x180fe200000100a8 */
[-CC-:B------:R-:W-:Y:S01]  /*5a30*/  @P1 FFMA.FTZ R92, R210, R171.reuse, R168.reuse ;  /* 0x000000abd25c1223 */ /* 0x180fe200000100a8 */
        /* <DEDUP_REMOVED lines=8> */
[----:B------:R-:W-:Y:S01]  /*5ac0*/  @P1 FADD.FTZ R71, R214, -R71 ;  /* 0x80000047d6471221 */ /* 0x000fe20000010000 */
[----:B------:R-:W-:Y:S01]  /*5ad0*/  MOV R93, R149 ;  /* 0x00000095005d7202 */ /* 0x000fe20000000f00 */
[----:B------:R-:W-:Y:S01]  /*5ae0*/  @P1 FFMA.FTZ R93, R176, R68, R149 ;  /* 0x00000044b05d1223 */ /* 0x000fe20000010095 */
[----:B------:R-:W-:Y:S01]  /*5af0*/  @P1 FADD.FTZ R165, R218, -R165 ;  /* 0x800000a5daa51221 */ /* 0x000fe20000010000 */
        /* <DEDUP_REMOVED lines=25> */
.L_x_3314:
        /* <DEDUP_REMOVED lines=9> */
.L_x_3315:
        /* <DEDUP_REMOVED lines=8> */
.L_x_3316:
        /* <DEDUP_REMOVED lines=9> */
.L_x_3317:
        /* <DEDUP_REMOVED lines=8> */
.L_x_3318:
        /* <DEDUP_REMOVED lines=9> */
.L_x_3319:
        /* <DEDUP_REMOVED lines=8> */
.L_x_3320:
        /* <DEDUP_REMOVED lines=10> */
.L_x_3313:
[----:B------:R-:W-:Y:S05]  /*6060*/  @!P3 BRA `(.L_x_3322) ;  /* 0x00000000002cb947 */ /* 0x000fea0003800000 */
[----:B0-2---:R-:W-:Y:S01]  /*6070*/  @P1 FFMA.FTZ R165, R209, R171, R168 ;  /* 0x000000abd1a51223 */ /* 0x005fe200000100a8 */
[----:B------:R-:W-:Y:S02]  /*6080*/  MOV R27, R148 ;  /* 0x00000094001b7202 */ /* 0x000fe40000000f00 */
        /* <DEDUP_REMOVED lines=9> */
.L_x_3322:
[----:B------:R-:W-:Y:S05]  /*6120*/  @!P3 BRA `(.L_x_3323) ;  /* 0x000000000030b947 */ /* 0x000fea0003800000 */
[----:B0-2---:R-:W-:Y:S01]  /*6130*/  @P1 FFMA.FTZ R164, R206, R171, R168 ;  /* 0x000000abcea41223 */ /* 0x005fe200000100a8 */
        /* <DEDUP_REMOVED lines=11> */
.L_x_3323:
        /* <DEDUP_REMOVED lines=12> */
.L_x_3324:
        /* <DEDUP_REMOVED lines=13> */
.L_x_3325:
        /* <DEDUP_REMOVED lines=12> */
.L_x_3326:
        /* <DEDUP_REMOVED lines=13> */
.L_x_3327:
        /* <DEDUP_REMOVED lines=12> */
.L_x_3328:
[----:B------:R-:W-:Y:S05]  /*65d0*/  @!P3 BRA `(.L_x_3321) ;  /* 0x0000000c008cb947 */ /* 0x000fea0003800000 */
[----:B------:R-:W-:Y:S01]  /*65e0*/  @P1 FFMA.FTZ R168, R220, R171, R168 ;  /* 0x000000abdca81223 */ /* 0x000fe200000100a8 */
[----:B------:R-:W-:Y:S02]  /*65f0*/  MOV R27, R155 ;  /* 0x0000009b001b7202 */ /* 0x000fe40000000f00 */
[----:B0-2---:R-:W-:Y:S01]  /*6600*/  SHF.L.U32 R165, R8, 0x10, RZ ;  /* 0x0000001008a57819 */ /* 0x005fe200000006ff */
        /* <DEDUP_REMOVED lines=10> */
.L_x_3312:
[----:B0-2---:R-:W0:Y:S02]  /*66b0*/  LDC.64 R164, c[0x0][0x478] ;  /* 0x00011e00ffa47b82 */ /* 0x005e240000000a00 */
        /* <DEDUP_REMOVED lines=44> */
.L_x_3330:
        /* <DEDUP_REMOVED lines=9> */
.L_x_3331:
        /* <DEDUP_REMOVED lines=8> */
.L_x_3332:
        /* <DEDUP_REMOVED lines=9> */
.L_x_3333:
        /* <DEDUP_REMOVED lines=8> */
.L_x_3334:
        /* <DEDUP_REMOVED lines=9> */
.L_x_3335:
        /* <DEDUP_REMOVED lines=8> */
.L_x_3336:
        /* <DEDUP_REMOVED lines=10> */
.L_x_3329:
        /* <DEDUP_REMOVED lines=13> */
.L_x_3337:
        /* <DEDUP_REMOVED lines=14> */
.L_x_3338:
        /* <DEDUP_REMOVED lines=13> */
.L_x_3339:
        /* <DEDUP_REMOVED lines=14> */
.L_x_3340:
        /* <DEDUP_REMOVED lines=13> */
.L_x_3341:
        /* <DEDUP_REMOVED lines=14> */
.L_x_3342:
        /* <DEDUP_REMOVED lines=13> */
.L_x_3343:
[----:B------:R-:W-:Y:S05]  /*7330*/  @!P3 BRA `(.L_x_3321) ;  /* 0x000000000034b947 */ /* 0x000fea0003800000 */
[----:B------:R-:W-:Y:S01]  /*7340*/  FFMA.FTZ R168, R220, R171, R168 ;  /* 0x000000abdca87223 */ /* 0x000fe200000100a8 */
[----:B------:R-:W-:Y:S02]  /*7350*/  ISETP.GT.AND P1, PT, R27, RZ, PT ;  /* 0x000000ff1b00720c */ /* 0x000fe40003f24270 */
[----:B-----5:R-:W-:Y:S01]  /*7360*/  PRMT R27, R159, 0x7632, R27 ;  /* 0x000076329f1b7816 */ /* 0x020fe2000000001b */
[----:B------:R-:W-:-:S03]  /*7370*/  FADD.FTZ R165, R223, -R168 ;  /* 0x800000a8dfa57221 */ /* 0x000fc60000010000 */
[----:B------:R-:W-:Y:S01]  /*7380*/  SHF.L.U32 R27, R27, 0x10, RZ ;  /* 0x000000101b1b7819 */ /* 0x000fe200000006ff */
        /* <DEDUP_REMOVED lines=8> */
.L_x_3321:
[----:B0-2---:R-:W0:Y:S08]  /*7410*/  @P0 LDC.64 R166, c[0x0][0x478] ;  /* 0x00011e00ffa60b82 */ /* 0x005e300000000a00 */
[----:B------:R-:W1:Y:S01]  /*7420*/  @P3 LDC.64 R164, c[0x0][0x468] ;  /* 0x00011a00ffa43b82 */ /* 0x000e620000000a00 */
[----:B0-----:R-:W-:-:S05]  /*7430*/  @P0 IMAD.WIDE.U32 R166, R179, 0x20, R166 ;  /* 0x00000020b3a60825 */ /* 0x001fca00078e00a6 */
[----:B------:R3:W-:Y:S01]  /*7440*/  @P0 STG.E.128 desc[UR10][R166.64], R92 ;  /* 0x0000005ca6000986 */ /* 0x0007e2000c101d0a */
[----:B-1----:R-:W-:-:S03]  /*7450*/  @P3 IMAD.WIDE.U32 R164, R169, 0x10, R164 ;  /* 0x00000010a9a43825 */ /* 0x002fc600078e00a4 */
[----:B------:R3:W-:Y:S04]  /*7460*/  @P0 STG.E.128 desc[UR10][R166.64+0x10], R68 ;  /* 0x00001044a6000986 */ /* 0x0007e8000c101d0a */
[----:B------:R3:W-:Y:S02]  /*7470*/  @P3 STG.E.128 desc[UR10][R164.64], R160 ;  /* 0x000000a0a4003986 */ /* 0x0007e4000c101d0a */
.L_x_3310:
[----:B------:R-:W-:Y:S05]  /*7480*/  BSYNC.RECONVERGENT B0 ;  /* 0x0000000000007941 */ /* 0x000fea0003800200 */
.L_x_3309:
[----:B0-23--:R-:W0:Y:S01]  /*7490*/  LDC.64 R164, c[0x0][0x380] ;  /* 0x0000e000ffa47b82 */ /* 0x00de220000000a00 */
[----:B------:R-:W-:Y:S01]  /*74a0*/  UPLOP3.LUT UP1, UPT, UPT, UPT, UP1, 0x40, 0x4 ;  /* 0x000000000004789c */ /* 0x000fe20003f2e810 */
[----:B0-----:R-:W-:-:S04]  /*74b0*/  IADD3 R25, PT, PT, R25, R164, RZ ;  /* 0x000000a419197210 */ /* 0x001fc80007ffe0ff */
[----:B------:R-:W-:-:S13]  /*74c0*/  ISETP.GE.AND P0, PT, R25, R165, PT ;  /* 0x000000a51900720c */ /* 0x000fda0003f06270 */
[----:B------:R-:W-:Y:S05]  /*74d0*/  @!P0 BRA `(.L_x_3344) ;  /* 0xffffff9000f88947 */ /* 0x000fea000383ffff */
.L_x_3229:
        /* <DEDUP_REMOVED lines=18> */
.L_x_3346:
[----:B------:R-:W-:Y:S05]  /*7600*/  BSYNC.RECONVERGENT B0 ;  /* 0x0000000000007941 */ /* 0x000fea0003800200 */
.L_x_3345:
        /* <DEDUP_REMOVED lines=15> */
.L_x_3348:
[----:B------:R-:W-:Y:S05]  /*7700*/  BSYNC.RECONVERGENT B0 ;  /* 0x0000000000007941 */ /* 0x000fea0003800200 */
.L_x_3347:
        /* <DEDUP_REMOVED lines=14> */
.L_x_3349:
        /* <DEDUP_REMOVED lines=9> */
.L_x_10720:


//--------------------- .text._ZN10layer_norm13ln_bwd_kernelINS_13Kernel_traitsI13__nv_bfloat16S2_fS2_fjLj3072ELj1ELj1ELj4ELj16ENS_18Kernel_traits_baseILj3072ES2_S2_fS2_fjLj128EEEEELb0ELb1ELb1ELb1EEEvNS_9BwdParamsE --------------------------
	.section	.text._ZN10layer_norm13ln_bwd_kernelINS_13Kernel_traitsI13__nv_bfloat16S2_fS2_fjLj3072ELj1ELj1ELj4ELj16ENS_18Kernel_traits_baseILj3072ES2_S2_fS2_fjLj128EEEEELb0ELb1ELb1ELb1EEEvNS_9BwdParamsE,"ax",@progbits
	.align	128
        .global         _ZN10layer_norm13ln_bwd_kernelINS_13Kernel_traitsI13__nv_bfloat16S2_fS2_fjLj3072ELj1ELj1ELj4ELj16ENS_18Kernel_traits_baseILj3072ES2_S2_fS2_fjLj128EEEEELb0ELb1ELb1ELb1EEEvNS_9BwdParamsE
        .type           _ZN10layer_norm13ln_bwd_kernelINS_13Kernel_traitsI13__nv_bfloat16S2_fS2_fjLj3072ELj1ELj1ELj4ELj16ENS_18Kernel_traits_baseILj3072ES2_S2_fS2_fjLj128EEEEELb0ELb1ELb1ELb1EEEvNS_9BwdParamsE,@function
        .size           _ZN10layer_norm13ln_bwd_kernelINS_13Kernel_traitsI13__nv_bfloat16S2_fS2_fjLj3072ELj1ELj1ELj4ELj16ENS_18Kernel_traits_baseILj3072ES2_S2_fS2_fjLj128EEEEELb0ELb1ELb1ELb1EEEvNS_9BwdParamsE,(.L_x_10721 - _ZN10layer_norm13ln_bwd_kernelINS_13Kernel_traitsI13__nv_bfloat16S2_fS2_fjLj3072ELj1ELj1ELj4ELj16ENS_18Kernel_traits_baseILj3072ES2_S2_fS2_fjLj128EEEEELb0ELb1ELb1ELb1EEEvNS_9BwdParamsE)
        .other          _ZN10layer_norm13ln_bwd_kernelINS_13Kernel_traitsI13__nv_bfloat16S2_fS2_fjLj3072ELj1ELj1ELj4ELj16ENS_18Kernel_traits_baseILj3072ES2_S2_fS2_fjLj128EEEEELb0ELb1ELb1ELb1EEEvNS_9BwdParamsE,@"STO_CUDA_ENTRY STV_DEFAULT"
_ZN10layer_norm13ln_bwd_kernelINS_13Kernel_traitsI13__nv_bfloat16S2_fS2_fjLj3072ELj1ELj1ELj4ELj16ENS_18Kernel_traits_baseILj3072ES2_S2_fS2_fjLj128EEEEELb0ELb1ELb1ELb1EEEvNS_9BwdParamsE:
.text._ZN10layer_norm13ln_bwd_kernelINS_13Kernel_traitsI13__nv_bfloat16S2_fS2_fjLj3072ELj1ELj1ELj4ELj16ENS_18Kernel_traits_baseILj3072ES2_S2_fS2_fjLj128EEEEELb0ELb1ELb1ELb1EEEvNS_9BwdParamsE:
        /* <DEDUP_REMOVED lines=86> */
.L_x_3453:
[----:B------:R-:W0:Y:S08]  /*0560*/  LDC.64 R162, c[0x0][0x3f8] ;  /* 0x0000fe00ffa27b82 */ /* 0x000e300000000a00 */
[----:B------:R-:W1:Y:S08]  /*0570*/  LDC.64 R200, c[0x0][0x3c8] ;  /* 0x0000f200ffc87b82 */ /* 0x000e700000000a00 */
[----:B------:R-:W2:Y:S01]  /*0580*/  LDC.64 R160, c[0x0][0x3f0] ;  /* 0x0000fc00ffa07b82 */ /* 0x000ea20000000a00 */
[----:B0-----:R-:W-:-:S05]  /*0590*/  IMAD.WIDE R162, R0, 0x4, R162 ;  /* 0x0000000400a27825 */ /* 0x001fca00078e02a2 */
[----:B------:R-:W3:Y:S01]  /*05a0*/  LDG.E R199, desc[UR12][R162.64] ;  /* 0x0000000ca2c77981 */ /* 0x000ee2000c1e1900 */
[----:B-1----:R-:W-:-:S06]  /*05b0*/  IMAD.WIDE R200, R0, 0x4, R200 ;  /* 0x0000000400c87825 */ /* 0x002fcc00078e02c8 */
[----:B-----5:R0:W5:Y:S01]  /*05c0*/  LDG.E R200, desc[UR12][R200.64] ;  /* 0x0000000cc8c87981 */ /* 0x020162000c1e1900 */
[----:B--2---:R-:W-:-:S05]  /*05d0*/  IMAD.WIDE R160, R0, 0x4, R160 ;  /* 0x0000000400a07825 */ /* 0x004fca00078e02a0 */
[----:B------:R0:W5:Y:S01]  /*05e0*/  LDG.E R202, desc[UR12][R160.64] ;  /* 0x0000000ca0ca7981 */ /* 0x000162000c1e1900 */
[----:B------:R-:W-:Y:S02]  /*05f0*/  CS2R R166, SRZ ;  /* 0x0000000000a67805 */ /* 0x000fe4000001ff00 */
[----:B---3--:R-:W-:-:S13]  /*0600*/  ISETP.GE.AND P2, PT, R199, 0x1, PT ;  /* 0x00000001c700780c */ /* 0x008fda0003f46270 */
[----:B0-----:R-:W-:Y:S05]  /*0610*/  @!P2 BRA `(.L_x_3351) ;  /* 0x000000100064a947 */ /* 0x001fea0003800000 */
[----:B------:R-:W0:Y:S01]  /*0620*/  LDC.64 R178, c[0x0][0x3c0] ;  /* 0x0000f000ffb27b82 */ /* 0x000e220000000a00 */
[----:B------:R-:W-:Y:S01]  /*0630*/  IADD3 R160, PT, PT, R199, -0x1, RZ ;  /* 0xffffffffc7a07810 */ /* 0x000fe20007ffe0ff */
[----:B------:R-:W-:Y:S01]  /*0640*/  IMAD R3, R0, UR14, RZ ;  /* 0x0000000e00037c24 */ /* 0x000fe2000f8e02ff */
[----:B------:R-:W-:-:S03]  /*0650*/  SHF.R.S32.HI R163, RZ, 0x1f, R0 ;  /* 0x0000001fffa37819 */ /* 0x000fc60000011400 */
[----:B------:R-:W-:Y:S01]  /*0660*/  IMAD R161, R160, UR14, RZ ;  /* 0x0000000ea0a17c24 */ /* 0x000fe2000f8e02ff */
[----:B------:R-:W-:Y:S01]  /*0670*/  SHF.R.S32.HI R160, RZ, 0x1f, R3 ;  /* 0x0000001fffa07819 */ /* 0x000fe20000011403 */
[----:B------:R-:W1:Y:S03]  /*0680*/  LDC.64 R188, c[0x0][0x428] ;  /* 0x00010a00ffbc7b82 */ /* 0x000e660000000a00 */
[----:B------:R-:W-:Y:S02]  /*0690*/  SHF.R.S32.HI R162, RZ, 0x1f, R161 ;  /* 0x0000001fffa27819 */ /* 0x000fe400000114a1 */
[----:B------:R-:W-:Y:S02]  /*06a0*/  LEA.HI R3, R160, R3, RZ, 0x3 ;  /* 0x00000003a0037211 */ /* 0x000fe400078f18ff */
[----:B------:R-:W-:Y:S01]  /*06b0*/  LEA.HI R161, R162, R161, RZ, 0x3 ;  /* 0x000000a1a2a17211 */ /* 0x000fe200078f18ff */
[----:B------:R-:W2:Y:S01]  /*06c0*/  LDC.64 R180, c[0x0][0x3a8] ;  /* 0x0000ea00ffb47b82 */ /* 0x000ea20000000a00 */
[----:B------:R-:W-:-:S02]  /*06d0*/  LEA.HI.SX32 R201, R3, R168, 0x1d ;  /* 0x000000a803c97211 */ /* 0x000fc400078feaff */
[----:B------:R-:W-:Y:S02]  /*06e0*/  LEA.HI.SX32 R195, R161, R168, 0x1d ;  /* 0x000000a8a1c37211 */ /* 0x000fe400078feaff */
[C---:B0-----:R-:W-:Y:S02]  /*06f0*/  LEA R178, P0, R0.reuse, R178, 0x2 ;  /* 0x000000b200b27211 */ /* 0x041fe400078010ff */
[----:B------:R-:W-:Y:S02]  /*0700*/  IADD3 R203, PT, PT, R201, 0x80, RZ ;  /* 0x00000080c9cb7810 */ /* 0x000fe40007ffe0ff */
[----:B------:R-:W-:Y:S02]  /*0710*/  LEA.HI.X R179, R0, R179, R163, 0x2, P0 ;  /* 0x000000b300b37211 */ /* 0x000fe400000f14a3 */
[C---:B------:R-:W-:Y:S01]  /*0720*/  IADD3 R177, PT, PT, R195.reuse, 0x80, RZ ;  /* 0x00000080c3b17810 */ /* 0x040fe20007ffe0ff */
[--C-:B-1----:R-:W-:Y:S01]  /*0730*/  IMAD.WIDE.U32 R164, R195, 0x10, R188.reuse ;  /* 0x00000010c3a47825 */ /* 0x102fe200078e00bc */
[----:B------:R-:W-:Y:S01]  /*0740*/  IADD3 R213, PT, PT, R201, 0x100, RZ ;  /* 0x00000100c9d57810 */ /* 0x000fe20007ffe0ff */
[----:B------:R-:W3:Y:S01]  /*0750*/  LDG.E R3, desc[UR12][R178.64] ;  /* 0x0000000cb2037981 */ /* 0x000ee2000c1e1900 */
[----:B------:R-:W-:Y:S01]  /*0760*/  IADD3 R195, PT, PT, R195, 0x100, RZ ;  /* 0x00000100c3c37810 */ /* 0x000fe20007ffe0ff */
[----:B------:R-:W-:-:S02]  /*0770*/  IMAD.WIDE.U32 R176, R177, 0x10, R188 ;  /* 0x00000010b1b07825 */ /* 0x000fc400078e00bc */
[----:B------:R-:W4:Y:S02]  /*0780*/  LDG.E.128 R164, desc[UR12][R164.64] ;  /* 0x0000000ca4a47981 */ /* 0x000f24000c1e1d00 */
[----:B--2---:R-:W-:-:S04]  /*0790*/  IMAD.WIDE.U32 R192, R201, 0x20, R180 ;  /* 0x00000020c9c07825 */ /* 0x004fc800078e00b4 */
[--C-:B------:R-:W-:Y:S01]  /*07a0*/  IMAD.WIDE.U32 R204, R203, 0x20, R180.reuse ;  /* 0x00000020cbcc7825 */ /* 0x100fe200078e00b4 */
[----:B------:R-:W2:Y:S03]  /*07b0*/  LDG.E.128 R168, desc[UR12][R192.64+0x10] ;  /* 0x0000100cc0a87981 */ /* 0x000ea6000c1e1d00 */
[----:B------:R-:W-:Y:S01]  /*07c0*/  IMAD.WIDE.U32 R206, R213, 0x20, R180 ;  /* 0x00000020d5ce7825 */ /* 0x000fe200078e00b4 */
[----:B------:R-:W2:Y:S03]  /*07d0*/  LDG.E.128 R176, desc[UR12][R176.64] ;  /* 0x0000000cb0b07981 */ /* 0x000ea6000c1e1d00 */
[----:B------:R-:W-:Y:S01]  /*07e0*/  IMAD.WIDE.U32 R194, R195, 0x10, R188 ;  /* 0x00000010c3c27825 */ /* 0x000fe200078e00bc */
[----:B------:R-:W2:Y:S04]  /*07f0*/  LDG.E.128 R180, desc[UR12][R204.64+0x10] ;  /* 0x0000100cccb47981 */ /* 0x000ea8000c1e1d00 */
[----:B------:R-:W2:Y:S04]  /*0800*/  LDG.E.128 R184, desc[UR12][R206.64] ;  /* 0x0000000cceb87981 */ /* 0x000ea8000c1e1d00 */
[----:B------:R0:W2:Y:S04]  /*0810*/  LDG.E.128 R172, desc[UR12][R204.64] ;  /* 0x0000000cccac7981 */ /* 0x0000a8000c1e1d00 */
[----:B------:R-:W2:Y:S04]  /*0820*/  LDG.E.128 R160, desc[UR12][R192.64] ;  /* 0x0000000cc0a07981 */ /* 0x000ea8000c1e1d00 */
[----:B------:R1:W2:Y:S04]  /*0830*/  LDG.E.128 R188, desc[UR12][R206.64+0x10] ;  /* 0x0000100ccebc7981 */ /* 0x0002a8000c1e1d00 */
[----:B------:R-:W2:Y:S01]  /*0840*/  LDG.E.128 R192, desc[UR12][R194.64] ;  /* 0x0000000cc2c07981 */ /* 0x000ea2000c1e1d00 */
[----:B------:R-:W-:-:S04]  /*0850*/  UISETP.NE.U32.AND UP0, UPT, UR6, URZ, UPT ;  /* 0x000000ff0600728c */ /* 0x000fc8000bf05070 */
[----:B------:R-:W-:-:S06]  /*0860*/  UISETP.NE.AND.EX UP0, UPT, UR7, URZ, UPT, UP0 ;  /* 0x000000ff0700728c */ /* 0x000fcc000bf05300 */
[----:B------:R-:W-:-:S13]  /*0870*/  PLOP3.LUT P0, PT, PT, PT, UP0, 0x80, 0x8 ;  /* 0x000000000008781c */ /* 0x000fda0003f0f008 */
[----:B0-----:R-:W0:Y:S08]  /*0880*/  @P0 LDC.64 R204, c[0x0][0x438] ;  /* 0x00010e00ffcc0b82 */ /* 0x001e300000000a00 */
[----:B------:R-:W1:Y:S08]  /*0890*/  @P0 LDC.64 R208, c[0x0][0x438] ;  /* 0x00010e00ffd00b82 */ /* 0x000e700000000a00 */
[----:B------:R-:W1:Y:S01]  /*08a0*/  @P0 LDC.64 R210, c[0x0][0x438] ;  /* 0x00010e00ffd20b82 */ /* 0x000e620000000a00 */
[----:B------:R-:W-:Y:S01]  /*08b0*/  ISETP.NE.AND P1, PT, RZ, UR11, PT ;  /* 0x0000000bff007c0c */ /* 0x000fe2000bf25270 */
[----:B0-----:R-:W-:-:S05]  /*08c0*/  @P0 IMAD.WIDE.U32 R204, R201, 0x20, R204 ;  /* 0x00000020c9cc0825 */ /* 0x001fca00078e00cc */
[----:B------:R-:W5:Y:S01]  /*08d0*/  @P0 LDG.E.128 R44, desc[UR12][R204.64] ;  /* 0x0000000ccc2c0981 */ /* 0x000f62000c1e1d00 */
[----:B-1----:R-:W-:-:S03]  /*08e0*/  @P0 IMAD.WIDE.U32 R206, R203, 0x20, R208 ;  /* 0x00000020cbce0825 */ /* 0x002fc600078e00d0 */
[----:B------:R4:W5:Y:S04]  /*08f0*/  @P0 LDG.E.128 R40, desc[UR12][R204.64+0x10] ;  /* 0x0000100ccc280981 */ /* 0x000968000c1e1d00 */
[----:B------:R-:W5:Y:S01]  /*0900*/  @P0 LDG.E.128 R36, desc[UR12][R206.64] ;  /* 0x0000000cce240981 */ /* 0x000f62000c1e1d00 */
[----:B------:R-:W-:-:S03]  /*0910*/  @P0 IMAD.WIDE.U32 R208, R213, 0x20, R210 ;  /* 0x00000020d5d00825 */ /* 0x000fc600078e00d2 */
[----:B------:R0:W5:Y:S04]  /*0920*/  @P0 LDG.E.128 R32, desc[UR12][R206.64+0x10] ;  /* 0x0000100cce200981 */ /* 0x000168000c1e1d00 */
[----:B------:R-:W5:Y:S04]  /*0930*/  @P0 LDG.E.128 R28, desc[UR12][R208.64] ;  /* 0x0000000cd01c0981 */ /* 0x000f68000c1e1d00 */
[----:B------:R1:W5:Y:S01]  /*0940*/  @P0 LDG.E.128 R24, desc[UR12][R208.64+0x10] ;  /* 0x0000100cd0180981 */ /* 0x000362000c1e1d00 */
[----:B---3--:R-:W-:Y:S02]  /*0950*/  FSEL R203, R3, RZ, !P1 ;  /* 0x000000ff03cb7208 */ /* 0x008fe40004800000 */
[----:B----4-:R-:W-:-:S02]  /*0960*/  PRMT R204, R167, 0x7632, R204 ;  /* 0x00007632a7cc7816 */ /* 0x010fc400000000cc */
[----:B------:R-:W-:Y:S02]  /*0970*/  PRMT R220, R164, 0x7632, R220 ;  /* 0x00007632a4dc7816 */ /* 0x000fe400000000dc */
[----:B------:R-:W-:Y:S01]  /*0980*/  SHF.L.U32 R204, R204, 0x10, RZ ;  /* 0x00000010cccc7819 */ /* 0x000fe200000006ff */
[C---:B--2---:R-:W-:Y:S01]  /*0990*/  FADD.FTZ R249, -R203.reuse, R171 ;  /* 0x000000abcbf97221 */ /* 0x044fe20000010100 */
[C---:B------:R-:W-:Y:S01]  /*09a0*/  FADD.FTZ R218, -R203.reuse, R170 ;  /* 0x000000aacbda7221 */ /* 0x040fe20000010100 */
[----:B------:R-:W-:Y:S02]  /*09b0*/  SHF.L.U32 R222, R164, 0x10, RZ ;  /* 0x00000010a4de7819 */ /* 0x000fe400000006ff */
[----:B------:R-:W-:Y:S01]  /*09c0*/  PRMT R210, R176, 0x7632, R210 ;  /* 0x00007632b0d27816 */ /* 0x000fe200000000d2 */
[C---:B------:R-:W-:Y:S01]  /*09d0*/  FADD.FTZ R217, -R203.reuse, R181 ;  /* 0x000000b5cbd97221 */ /* 0x040fe20000010100 */
[----:B------:R-:W-:Y:S01]  /*09e0*/  SHF.L.U32 R181, R198, 0x10, RZ ;  /* 0x00000010c6b57819 */ /* 0x000fe200000006ff */
[C---:B0-----:R-:W-:Y:S01]  /*09f0*/  FADD.FTZ R207, -R203.reuse, R184 ;  /* 0x000000b8cbcf7221 */ /* 0x041fe20000010100 */
[----:B-----5:R-:W-:Y:S01]  /*0a00*/  FMUL.FTZ R184, R200, R249 ;  /* 0x000000f9c8b87220 */ /* 0x020fe20000410000 */
[----:B------:R-:W-:Y:S01]  /*0a10*/  SHF.L.U32 R170, R104, 0x10, RZ ;  /* 0x0000001068aa7819 */ /* 0x000fe200000006ff */
[C---:B------:R-:W-:Y:S01]  /*0a20*/  FADD.FTZ R215, -R203.reuse, R173 ;  /* 0x000000adcbd77221 */ /* 0x040fe20000010100 */
[----:B------:R-:W-:Y:S01]  /*0a30*/  FADD.FTZ R239, -R203, R182 ;  /* 0x000000b6cbef7221 */ /* 0x000fe20000010100 */
[----:B------:R-:W-:Y:S01]  /*0a40*/  PRMT R214, R165, 0x7632, R214 ;  /* 0x00007632a5d67816 */ /* 0x000fe200000000d6 */
[C---:B------:R-:W-:Y:S01]  /*0a50*/  FADD.FTZ R212, -R203.reuse, R163 ;  /* 0x000000a3cbd47221 */ /* 0x040fe20000010100 */
[C---:B------:R-:W-:Y:S01]  /*0a60*/  FADD.FTZ R163, -R203.reuse, R187 ;  /* 0x000000bbcba37221 */ /* 0x040fe20000010100 */
[C---:B------:R-:W-:Y:S01]  /*0a70*/  FADD.FTZ R3, -R203.reuse, R160 ;  /* 0x000000a0cb037221 */ /* 0x040fe20000010100 */
[----:B------:R-:W-:Y:S01]  /*0a80*/  FADD.FTZ R247, -R203, R161 ;  /* 0x000000a1cbf77221 */ /* 0x000fe20000010100 */
[----:B------:R-:W-:Y:S01]  /*0a90*/  SHF.L.U32 R226, R165, 0x10, RZ ;  /* 0x00000010a5e27819 */ /* 0x000fe200000006ff */
[C---:B------:R-:W-:Y:S01]  /*0aa0*/  FADD.FTZ R213, -R203.reuse, R190 ;  /* 0x000000becbd57221 */ /* 0x040fe20000010100 */
[----:B------:R-:W-:Y:S01]  /*0ab0*/  PRMT R206, R166, 0x7632, R206 ;  /* 0x00007632a6ce7816 */ /* 0x000fe200000000ce */
[----:B------:R-:W-:Y:S01]  /*0ac0*/  FADD.FTZ R224, -R203, R162 ;  /* 0x000000a2cbe07221 */ /* 0x000fe20000010100 */
[----:B------:R-:W-:Y:S01]  /*0ad0*/  SHF.L.U32 R229, R167, 0x10, RZ ;  /* 0x00000010a7e57819 */ /* 0x000fe200000006ff */
[----:B------:R-:W-:Y:S01]  /*0ae0*/  FADD.FTZ R216, -R203, R168 ;  /* 0x000000a8cbd87221 */ /* 0x000fe20000010100 */
[----:B------:R-:W-:Y:S01]  /*0af0*/  SHF.L.U32 R187, R15, 0x10, RZ ;  /* 0x000000100fbb7819 */ /* 0x000fe200000006ff */
        /* <DEDUP_REMOVED lines=8> */
[C---:B-1----:R-:W-:Y:S01]  /*0b80*/  FADD.FTZ R209, -R203.reuse, R186 ;  /* 0x000000bacbd17221 */ /* 0x042fe20000010100 */
[C---:B------:R-:W-:Y:S01]  /*0b90*/  FADD.FTZ R211, -R203.reuse, R188 ;  /* 0x000000bccbd37221 */ /* 0x040fe20000010100 */
[C---:B------:R-:W-:Y:S01]  /*0ba0*/  FADD.FTZ R165, -R203.reuse, R189 ;  /* 0x000000bdcba57221 */ /* 0x040fe20000010100 */
[----:B------:R-:W-:Y:S01]  /*0bb0*/  FADD.FTZ R167, -R203, R191 ;  /* 0x000000bfcba77221 */ /* 0x000fe20000010100 */
[-C--:B------:R-:W-:Y:S01]  /*0bc0*/  FMUL.FTZ R181, R181, R204.reuse ;  /* 0x000000ccb5b57220 */ /* 0x080fe20000410000 */
[----:B------:R-:W-:Y:S01]  /*0bd0*/  FADD.FTZ R123, R123, R204 ;  /* 0x000000cc7b7b7221 */ /* 0x000fe20000010000 */
[----:B------:R-:W-:Y:S01]  /*0be0*/  FFMA.FTZ R51, R184, R204, R51 ;  /* 0x000000ccb8337223 */ /* 0x000fe20000010033 */
[----:B------:R-:W-:Y:S01]  /*0bf0*/  FMUL.FTZ R190, R200, R215 ;  /* 0x000000d7c8be7220 */ /* 0x000fe20000410000 */
[C---:B------:R-:W-:Y:S01]  /*0c00*/  PRMT R160, R179.reuse, 0x7632, R160 ;  /* 0x00007632b3a07816 */ /* 0x040fe200000000a0 */
[----:B------:R-:W-:Y:S01]  /*0c10*/  FMUL.FTZ R170, R170, R222 ;  /* 0x000000deaaaa7220 */ /* 0x000fe20000410000 */
[----:B------:R-:W-:-:S02]  /*0c20*/  SHF.L.U32 R201, R179, 0x10, RZ ;  /* 0x00000010b3c97819 */ /* 0x000fc400000006ff */
[C---:B------:R-:W-:Y:S02]  /*0c30*/  PRMT R203, R193.reuse, 0x7632, R203 ;  /* 0x00007632c1cb7816 */ /* 0x040fe400000000cb */
[----:B------:R-:W-:Y:S01]  /*0c40*/  SHF.L.U32 R227, R193, 0x10, RZ ;  /* 0x00000010c1e37819 */ /* 0x000fe200000006ff */
[----:B------:R-:W-:Y:S01]  /*0c50*/  FMUL.FTZ R193, R200, R239 ;  /* 0x000000efc8c17220 */ /* 0x000fe20000410000 */
[----:B------:R-:W-:Y:S02]  /*0c60*/  SHF.L.U32 R171, R23, 0x10, RZ ;  /* 0x0000001017ab7819 */ /* 0x000fe400000006ff */
[----:B------:R-:W-:Y:S02]  /*0c70*/  SHF.L.U32 R220, R220, 0x10, RZ ;  /* 0x00000010dcdc7819 */ /* 0x000fe400000006ff */
[----:B------:R-:W-:Y:S01]  /*0c80*/  SHF.L.U32 R204, R99, 0x10, RZ ;  /* 0x0000001063cc7819 */ /* 0x000fe200000006ff */
[----:B------:R-:W-:Y:S01]  /*0c90*/  FMUL.FTZ R3, R200, R3 ;  /* 0x00000003c8037220 */ /* 0x000fe20000410000 */
        /* <DEDUP_REMOVED lines=8> */
[----:B------:R-:W-:Y:S01]  /*0d20*/  SHF.L.U32 R172, R105, 0x10, RZ ;  /* 0x0000001069ac7819 */ /* 0x000fe200000006ff */
[----:B------:R-:W-:Y:S01]  /*0d30*/  FMUL.FTZ R171, R171, R220 ;  /* 0x000000dcabab7220 */ /* 0x000fe20000410000 */
[----:B------:R-:W-:Y:S01]  /*0d40*/  SHF.L.U32 R210, R160, 0x10, RZ ;  /* 0x00000010a0d27819 */ /* 0x000fe200000006ff */
[-C--:B------:R-:W-:Y:S01]  /*0d50*/  FMUL.FTZ R204, R204, R201.reuse ;  /* 0x000000c9cccc7220 */ /* 0x080fe20000410000 */
[----:B------:R-:W-:Y:S01]  /*0d60*/  FADD.FTZ R134, R134, R201 ;  /* 0x000000c986867221 */ /* 0x000fe20000010000 */
[----:B------:R-:W-:Y:S01]  /*0d70*/  FFMA.FTZ R54, R193, R201, R54 ;  /* 0x000000c9c1367223 */ /* 0x000fe20000010036 */
[----:B------:R-:W-:Y:S01]  /*0d80*/  FADD.FTZ R160, RZ, R170 ;  /* 0x000000aaffa07221 */ /* 0x000fe20000010000 */
[C---:B------:R-:W-:Y:S01]  /*0d90*/  PRMT R164, R195.reuse, 0x7632, R164 ;  /* 0x00007632c3a47816 */ /* 0x040fe200000000a4 */
[----:B------:R-:W-:Y:S01]  /*0da0*/  FMUL.FTZ R174, R200, R247 ;  /* 0x000000f7c8ae7220 */ /* 0x000fe20000410000 */
[----:B------:R-:W-:Y:S01]  /*0db0*/  SHF.L.U32 R221, R195, 0x10, RZ ;  /* 0x00000010c3dd7819 */ /* 0x000fe200000006ff */
        /* <DEDUP_REMOVED lines=11> */
[----:B------:R-:W-:Y:S01]  /*0e70*/  FMUL.FTZ R169, R200, R224 ;  /* 0x000000e0c8a97220 */ /* 0x000fe20000410000 */
[----:B------:R-:W-:Y:S01]  /*0e80*/  FFMA.FTZ R160, R174, R171, R201 ;  /* 0x000000abaea07223 */ /* 0x000fe200000100c9 */
[----:B------:R-:W-:Y:S01]  /*0e90*/  SHF.L.U32 R205, R178, 0x10, RZ ;  /* 0x00000010b2cd7819 */ /* 0x000fe200000006ff */
[-C--:B------:R-:W-:Y:S01]  /*0ea0*/  FMUL.FTZ R195, R195, R166.reuse ;  /* 0x000000a6c3c37220 */ /* 0x080fe20000410000 */
[----:B------:R-:W-:Y:S01]  /*0eb0*/  SHF.L.U32 R178, R106, 0x10, RZ ;  /* 0x000000106ab27819 */ /* 0x000fe200000006ff */
        /* <DEDUP_REMOVED lines=12> */
[----:B------:R-:W-:-:S02]  /*0f80*/  FADD.FTZ R166, R215, R178 ;  /* 0x000000b2d7a67221 */ /* 0x000fc40000010000 */
        /* <DEDUP_REMOVED lines=8> */
[----:B------:R-:W-:Y:S02]  /*1010*/  FADD.FTZ R166, R215, R180 ;  /* 0x000000b4d7a67221 */ /* 0x000fe40000010000 */
[----:B------:R-:W-:Y:S01]  /*1020*/  FFMA.FTZ R201, R177, R180, R160 ;  /* 0x000000b4b1c97223 */ /* 0x000fe200000100a0 */
[----:B------:R-:W-:Y:S01]  /*1030*/  FMUL.FTZ R183, R200, R235 ;  /* 0x000000ebc8b77220 */ /* 0x000fe20000410000 */
        /* <DEDUP_REMOVED lines=12> */
[C---:B------:R-:W-:Y:S02]  /*1100*/  PRMT R162, R194.reuse, 0x7632, R162 ;  /* 0x00007632c2a27816 */ /* 0x040fe400000000a2 */
[----:B------:R-:W-:Y:S01]  /*1110*/  SHF.L.U32 R223, R194, 0x10, RZ ;  /* 0x00000010c2df7819 */ /* 0x000fe200000006ff */
[----:B------:R-:W-:Y:S01]  /*1120*/  FMUL.FTZ R189, R189, R208 ;  /* 0x000000d0bdbd7220 */ /* 0x000fe20000410000 */
[----:B------:R-:W-:Y:S01]  /*1130*/  SHF.L.U32 R194, R98, 0x10, RZ ;  /* 0x0000001062c27819 */ /* 0x000fe200000006ff */
[----:B------:R-:W-:Y:S01]  /*1140*/  FADD.FTZ R166, R215, R188 ;  /* 0x000000bcd7a67221 */ /* 0x000fe20000010000 */
[C---:B------:R-:W-:Y:S01]  /*1150*/  PRMT R168, R192.reuse, 0x7632, R168 ;  /* 0x00007632c0a87816 */ /* 0x040fe200000000a8 */
[----:B------:R-:W-:Y:S01]  /*1160*/  FFMA.FTZ R201, R185, R188, R160 ;  /* 0x000000bcb9c97223 */ /* 0x000fe200000100a0 */
[----:B------:R-:W-:Y:S01]  /*1170*/  SHF.L.U32 R231, R192, 0x10, RZ ;  /* 0x00000010c0e77819 */ /* 0x000fe200000006ff */
[C---:B------:R-:W-:Y:S01]  /*1180*/  FMUL.FTZ R192, R200.reuse, R225 ;  /* 0x000000e1c8c07220 */ /* 0x040fe20000410000 */
        /* <DEDUP_REMOVED lines=9> */
[----:B------:R-:W-:Y:S01]  /*1220*/  SHF.L.U32 R205, R18, 0x10, RZ ;  /* 0x0000001012cd7819 */ /* 0x000fe200000006ff */
[----:B------:R-:W-:Y:S01]  /*1230*/  FFMA.FTZ R201, R191, R194, R160 ;  /* 0x000000c2bfc97223 */ /* 0x000fe200000100a0 */
[C---:B------:R-:W-:Y:S01]  /*1240*/  FMUL.FTZ R208, R200.reuse, R219 ;  /* 0x000000dbc8d07220 */ /* 0x040fe20000410000 */
[----:B------:R-:W-:Y:S01]  /*1250*/  FMUL.FTZ R218, R200, R161 ;  /* 0x000000a1c8da7220 */ /* 0x000fe20000410000 */
        /* <DEDUP_REMOVED lines=8> */
[----:B------:R-:W-:-:S02]  /*12e0*/  SHF.L.U32 R217, R7, 0x10, RZ ;  /* 0x0000001007d97819 */ /* 0x000fc400000006ff */
        /* <DEDUP_REMOVED lines=9> */
[----:B------:R-:W-:Y:S01]  /*1380*/  FFMA.FTZ R117, R174, R220, R117 ;  /* 0x000000dcae757223 */ /* 0x000fe20000010075 */
[----:B------:R-:W-:Y:S01]  /*1390*/  FADD.FTZ R109, R109, R220 ;  /* 0x000000dc6d6d7221 */ /* 0x000fe20000010000 */
[----:B------:R-:W-:Y:S01]  /*13a0*/  FFMA.FTZ R116, R3, R222, R116 ;  /* 0x000000de03747223 */ /* 0x000fe20000010074 */
[----:B------:R-:W-:Y:S01]  /*13b0*/  FADD.FTZ R108, R108, R222 ;  /* 0x000000de6c6c7221 */ /* 0x000fe20000010000 */
[----:B------:R-:W-:Y:S01]  /*13c0*/  FMUL.FTZ R220, R200, R163 ;  /* 0x000000a3c8dc7220 */ /* 0x000fe20000410000 */
[----:B------:R-:W-:Y:S01]  /*13d0*/  SHF.L.U32 R219, R8, 0x10, RZ ;  /* 0x0000001008db7819 */ /* 0x000fe200000006ff */
[----:B------:R-:W-:Y:S01]  /*13e0*/  FADD.FTZ R163, R160, R215 ;  /* 0x000000d7a0a37221 */ /* 0x000fe20000010000 */
[----:B------:R-:W-:Y:S01]  /*13f0*/  SHF.L.U32 R222, R203, 0x10, RZ ;  /* 0x00000010cbde7819 */ /* 0x000fe200000006ff */
[----:B------:R-:W-:Y:S01]  /*1400*/  FMUL.FTZ R209, R200, R209 ;  /* 0x000000d1c8d17220 */ /* 0x000fe20000410000 */
[----:B------:R-:W-:Y:S01]  /*1410*/  FMUL.FTZ R212, R212, R227 ;  /* 0x000000e3d4d47220 */ /* 0x000fe20000410000 */
[----:B------:R-:W-:Y:S01]  /*1420*/  FFMA.FTZ R160, R218, R215, R161 ;  /* 0x000000d7daa07223 */ /* 0x000fe200000100a1 */
[----:B------:R-:W-:Y:S01]  /*1430*/  FFMA.FTZ R119, R176, R214, R119 ;  /* 0x000000d6b0777223 */ /* 0x000fe20000010077 */
[----:B------:R-:W-:Y:S01]  /*1440*/  FADD.FTZ R111, R111, R214 ;  /* 0x000000d66f6f7221 */ /* 0x000fe20000010000 */
[----:B------:R-:W-:Y:S01]  /*1450*/  SHF.L.U32 R214, R90, 0x10, RZ ;  /* 0x000000105ad67819 */ /* 0x000fe200000006ff */
[----:B------:R-:W-:Y:S01]  /*1460*/  FMUL.FTZ R217, R219, R222 ;  /* 0x000000dedbd97220 */ /* 0x000fe20000410000 */
[----:B------:R-:W-:Y:S01]  /*1470*/  FADD.FTZ R166, R163, R212 ;  /* 0x000000d4a3a67221 */ /* 0x000fe20000010000 */
[----:B------:R-:W-:Y:S01]  /*1480*/  FFMA.FTZ R161, R209, R212, R160 ;  /* 0x000000d4d1a17223 */ /* 0x000fe200000100a0 */
[----:B------:R-:W-:Y:S01]  /*1490*/  FFMA.FTZ R145, R218, R168, R145 ;  /* 0x000000a8da917223 */ /* 0x000fe20000010091 */
[----:B------:R-:W-:Y:S01]  /*14a0*/  FADD.FTZ R141, R141, R168 ;  /* 0x000000a88d8d7221 */ /* 0x000fe20000010000 */
[----:B------:R-:W-:Y:S01]  /*14b0*/  SHF.L.U32 R219, R9, 0x10, RZ ;  /* 0x0000001009db7819 */ /* 0x000fe200000006ff */
[----:B------:R-:W-:Y:S01]  /*14c0*/  FMUL.FTZ R211, R200, R211 ;  /* 0x000000d3c8d37220 */ /* 0x000fe20000410000 */
[----:B------:R-:W-:Y:S01]  /*14d0*/  SHF.L.U32 R168, R162, 0x10, RZ ;  /* 0x00000010a2a87819 */ /* 0x000fe200000006ff */
[----:B------:R-:W-:Y:S01]  /*14e0*/  FMUL.FTZ R214, R214, R223 ;  /* 0x000000dfd6d67220 */ /* 0x000fe20000410000 */
[----:B------:R-:W-:Y:S01]  /*14f0*/  FADD.FTZ R163, R166, R217 ;  /* 0x000000d9a6a37221 */ /* 0x000fe20000010000 */
[----:B------:R-:W-:Y:S01]  /*1500*/  FFMA.FTZ R160, R220, R217, R161 ;  /* 0x000000d9dca07223 */ /* 0x000fe200000100a1 */
[----:B------:R-:W-:Y:S01]  /*1510*/  SHF.L.U32 R216, R91, 0x10, RZ ;  /* 0x000000105bd87819 */ /* 0x000fe200000006ff */
[----:B------:R-:W-:Y:S01]  /*1520*/  FMUL.FTZ R213, R200, R213 ;  /* 0x000000d5c8d57220 */ /* 0x000fe20000410000 */
[----:B------:R-:W-:Y:S01]  /*1530*/  FFMA.FTZ R147, R220, R222, R147 ;  /* 0x000000dedc937223 */ /* 0x000fe20000010093 */
[----:B------:R-:W-:Y:S01]  /*1540*/  FADD.FTZ R143, R143, R222 ;  /* 0x000000de8f8f7221 */ /* 0x000fe20000010000 */
[----:B------:R-:W-:Y:S01]  /*1550*/  FMUL.FTZ R222, R200, R165 ;  /* 0x000000a5c8de7220 */ /* 0x000fe20000410000 */
[----:B------:R-:W-:Y:S01]  /*1560*/  FMUL.FTZ R219, R219, R168 ;  /* 0x000000a8dbdb7220 */ /* 0x000fe20000410000 */
        /* <DEDUP_REMOVED lines=8> */
[----:B------:R-:W-:Y:S01]  /*15f0*/  FFMA.FTZ R160, R222, R219, R160 ;  /* 0x000000dbdea07223 */ /* 0x000fe200000100a0 */
[----:B------:R-:W-:Y:S01]  /*1600*/  FMUL.FTZ R224, R200, R167 ;  /* 0x000000a7c8e07220 */ /* 0x000fe20000410000 */
[----:B------:R-:W-:-:S02]  /*1610*/  FADD.FTZ R166, R161, R216 ;  /* 0x000000d8a1a67221 */ /* 0x000fc40000010000 */
[----:B------:R-:W-:Y:S01]  /*1620*/  FMUL.FTZ R221, R221, R164 ;  /* 0x000000a4dddd7220 */ /* 0x000fe20000410000 */
        /* <DEDUP_REMOVED lines=23> */
[----:B------:R-:W-:Y:S06]  /*17a0*/  BRA `(.L_x_3352) ;  /* 0x00000000004c7947 */ /* 0x000fec0003800000 */
.L_x_3351:
        /* <DEDUP_REMOVED lines=19> */
.L_x_3352:
[----:B0-----:R-:W0:Y:S01]  /*18e0*/  SHFL.DOWN PT, R161, R166, 0x10, 0x1f ;  /* 0x0a001f00a6a17f89 */ /* 0x001e2200000e0000 */
[----:B------:R-:W1:Y:S01]  /*18f0*/  LDC R225, c[0x0][0x388] ;  /* 0x0000e200ffe17b82 */ /* 0x000e620000000800 */
[----:B-----5:R-:W-:Y:S01]  /*1900*/  ISETP.GE.AND P3, PT, R202, 0x1, PT ;  /* 0x00000001ca00780c */ /* 0x020fe20003f66270 */
[----:B------:R-:W-:Y:S01]  /*1910*/  BSSY.RECONVERGENT B0, `(.L_x_3353) ;  /* 0x0000027000007945 */ /* 0x000fe20003800200 */
[----:B------:R-:W2:Y:S01]  /*1920*/  SHFL.DOWN PT, R160, R167, 0x10, 0x1f ;  /* 0x0a001f00a7a07f89 */ /* 0x000ea200000e0000 */
[----:B------:R-:W-:Y:S01]  /*1930*/  MOV R201, RZ ;  /* 0x000000ff00c97202 */ /* 0x000fe20000000f00 */
        /* <DEDUP_REMOVED lines=9> */
[----:B------:R-:W-:Y:S02]  /*19d0*/  @P3 IADD3 R160, PT, PT, R202, -0x1, RZ ;  /* 0xffffffffcaa03810 */ /* 0x000fe40007ffe0ff */
[----:B------:R-:W2:Y:S01]  /*19e0*/  @P3 LDC.64 R202, c[0x0][0x390] ;  /* 0x0000e400ffca3b82 */ /* 0x000ea20000000a00 */
[----:B------:R-:W3:Y:S02]  /*19f0*/  SHFL.DOWN PT, R164, R163, 0x4, 0x1f ;  /* 0x08801f00a3a47f89 */ /* 0x000ee400000e0000 */
[----:B-1----:R-:W-:Y:S02]  /*1a00*/  @P3 IMAD R160, R160, R225, RZ ;  /* 0x000000e1a0a03224 */ /* 0x002fe400078e02ff */
[----:B0-----:R-:W-:Y:S01]  /*1a10*/  FADD.FTZ R165, R162, R165 ;  /* 0x000000a5a2a57221 */ /* 0x001fe20000010000 */
[----:B---3--:R-:W-:-:S04]  /*1a20*/  FADD.FTZ R164, R163, R164 ;  /* 0x000000a4a3a47221 */ /* 0x008fc80000010000 */
[----:B------:R-:W0:Y:S01]  /*1a30*/  SHFL.DOWN PT, R166, R165, 0x2, 0x1f ;  /* 0x08401f00a5a67f89 */ /* 0x000e2200000e0000 */
[----:B------:R-:W-:-:S03]  /*1a40*/  @P3 SHF.R.S32.HI R163, RZ, 0x1f, R160 ;  /* 0x0000001fffa33819 */ /* 0x000fc600000114a0 */
[----:B------:R-:W1:Y:S01]  /*1a50*/  SHFL.DOWN PT, R167, R164, 0x2, 0x1f ;  /* 0x08401f00a4a77f89 */ /* 0x000e6200000e0000 */
[----:B------:R-:W-:-:S04]  /*1a60*/  @P3 LEA.HI R163, R163, R160, RZ, 0x3 ;  /* 0x000000a0a3a33211 */ /* 0x000fc800078f18ff */
[----:B------:R-:W-:-:S05]  /*1a70*/  @P3 LEA.HI.SX32 R201, R163, R168, 0x1d ;  /* 0x000000a8a3c93211 */ /* 0x000fca00078feaff */
[----:B--2---:R-:W-:-:S04]  /*1a80*/  @P3 IMAD.WIDE.U32 R202, R201, 0x10, R202 ;  /* 0x00000010c9ca3825 */ /* 0x004fc800078e00ca */
        /* <DEDUP_REMOVED lines=15> */
.L_x_3354:
[----:B------:R-:W-:Y:S05]  /*1b80*/  BSYNC.RECONVERGENT B0 ;  /* 0x0000000000007941 */ /* 0x000fea0003800200 */
.L_x_3353:
        /* <DEDUP_REMOVED lines=48> */
.L_x_3357:
        /* <DEDUP_REMOVED lines=14> */
.L_x_3358:
        /* <DEDUP_REMOVED lines=13> */
.L_x_3359:
        /* <DEDUP_REMOVED lines=14> */
.L_x_3360:
        /* <DEDUP_REMOVED lines=13> */
.L_x_3361:
        /* <DEDUP_REMOVED lines=14> */
.L_x_3362:
        /* <DEDUP_REMOVED lines=13> */
.L_x_3363:
        /* <DEDUP_REMOVED lines=15> */
.L_x_3356:
        /* <DEDUP_REMOVED lines=19> */
[----:B------:R-:W-:Y:S01]  /*25c0*/  ISETP.GT.AND P1, PT, R199, RZ, PT ;  /* 0x000000ffc700720c */ /* 0x000fe20003f24270 */
        /* <DEDUP_REMOVED lines=21> */
.L_x_3365:
        /* <DEDUP_REMOVED lines=9> */
.L_x_3366:
        /* <DEDUP_REMOVED lines=8> */
.L_x_3367:
        /* <DEDUP_REMOVED lines=9> */
.L_x_3368:
        /* <DEDUP_REMOVED lines=8> */
.L_x_3369:
        /* <DEDUP_REMOVED lines=9> */
.L_x_3370:
        /* <DEDUP_REMOVED lines=8> */
.L_x_3371:
        /* <DEDUP_REMOVED lines=10> */
.L_x_3355:
        /* <DEDUP_REMOVED lines=17> */
.L_x_3373:
        /* <DEDUP_REMOVED lines=13> */
.L_x_3374:
        /* <DEDUP_REMOVED lines=12> */
.L_x_3375:
        /* <DEDUP_REMOVED lines=13> */
.L_x_3376:
        /* <DEDUP_REMOVED lines=12> */
.L_x_3377:
        /* <DEDUP_REMOVED lines=13> */
.L_x_3378:
        /* <DEDUP_REMOVED lines=12> */
.L_x_3379:
        /* <DEDUP_REMOVED lines=14> */
.L_x_3372:
[-CC-:B------:R-:W-:Y:S01]  /*3190*/  @P2 FFMA.FTZ R136, R176, R165.reuse, R164.reuse ;  /* 0x000000a5b0882223 */ /* 0x180fe200000100a4 */
        /* <DEDUP_REMOVED lines=39> */
.L_x_3380:
        /* <DEDUP_REMOVED lines=9> */
.L_x_3381:
        /* <DEDUP_REMOVED lines=8> */
.L_x_3382:
        /* <DEDUP_REMOVED lines=9> */
.L_x_3383:
        /* <DEDUP_REMOVED lines=8> */
.L_x_3384:
        /* <DEDUP_REMOVED lines=9> */
.L_x_3385:
        /* <DEDUP_REMOVED lines=8> */
.L_x_3386:
        /* <DEDUP_REMOVED lines=9> */
.L_x_3364:
        /* <DEDUP_REMOVED lines=10> */
[----:B-----5:R-:W1:Y:S01]  /*3870*/  LDC.64 R156, c[0x0][0x390] ;  /* 0x0000e400ff9c7b82 */ /* 0x020e620000000a00 */
[----:B------:R-:W-:-:S05]  /*3880*/  IADD3 R159, PT, PT, R201, 0x80, RZ ;  /* 0x00000080c99f7810 */ /* 0x000fca0007ffe0ff */
[----:B-1----:R-:W-:-:S06]  /*3890*/  IMAD.WIDE.U32 R156, R159, 0x10, R156 ;  /* 0x000000109f9c7825 */ /* 0x002fcc00078e009c */
[----:B------:R-:W5:Y:S02]  /*38a0*/  LDG.E.128 R156, desc[UR12][R156.64] ;  /* 0x0000000c9c9c7981 */ /* 0x000f64000c1e1d00 */
.L_x_3387:
[----:B------:R-:W-:Y:S05]  /*38b0*/  @!P0 BRA `(.L_x_3388) ;  /* 0x0000000c002c8947 */ /* 0x000fea0003800000 */
        /* <DEDUP_REMOVED lines=41> */
.L_x_3390:
        /* <DEDUP_REMOVED lines=9> */
.L_x_3391:
        /* <DEDUP_REMOVED lines=8> */
.L_x_3392:
        /* <DEDUP_REMOVED lines=9> */
.L_x_3393:
        /* <DEDUP_REMOVED lines=8> */
.L_x_3394:
        /* <DEDUP_REMOVED lines=9> */
.L_x_3395:
        /* <DEDUP_REMOVED lines=8> */
.L_x_3396:
        /* <DEDUP_REMOVED lines=10> */
.L_x_3389:
        /* <DEDUP_REMOVED lines=12> */
.L_x_3398:
        /* <DEDUP_REMOVED lines=13> */
.L_x_3399:
        /* <DEDUP_REMOVED lines=12> */
.L_x_3400:
        /* <DEDUP_REMOVED lines=13> */
.L_x_3401:
        /* <DEDUP_REMOVED lines=12> */
.L_x_3402:
        /* <DEDUP_REMOVED lines=13> */
.L_x_3403:
        /* <DEDUP_REMOVED lines=12> */
.L_x_3404:
        /* <DEDUP_REMOVED lines=14> */
.L_x_3388:
        /* <DEDUP_REMOVED lines=42> */
.L_x_3406:
        /* <DEDUP_REMOVED lines=9> */
.L_x_3407:
        /* <DEDUP_REMOVED lines=8> */
.L_x_3408:
        /* <DEDUP_REMOVED lines=9> */
.L_x_3409:
        /* <DEDUP_REMOVED lines=8> */
.L_x_3410:
        /* <DEDUP_REMOVED lines=9> */
.L_x_3411:
        /* <DEDUP_REMOVED lines=8> */
.L_x_3412:
        /* <DEDUP_REMOVED lines=10> */
.L_x_3405:
        /* <DEDUP_REMOVED lines=13> */
.L_x_3413:
[----:B------:R-:W-:Y:S05]  /*4cb0*/  @!P3 BRA `(.L_x_3414) ;  /* 0x000000000034b947 */ /* 0x000fea0003800000 */
[----:B0-----:R-:W-:Y:S01]  /*4cc0*/  FFMA.FTZ R160, R190, R165, R164 ;  /* 0x000000a5bea07223 */ /* 0x001fe200000100a4 */
        /* <DEDUP_REMOVED lines=12> */
.L_x_3414:
        /* <DEDUP_REMOVED lines=13> */
.L_x_3415:
        /* <DEDUP_REMOVED lines=14> */
.L_x_3416:
        /* <DEDUP_REMOVED lines=13> */
.L_x_3417:
        /* <DEDUP_REMOVED lines=14> */
.L_x_3418:
        /* <DEDUP_REMOVED lines=13> */
.L_x_3419:
        /* <DEDUP_REMOVED lines=14> */
.L_x_3397:
[----:B0-----:R-:W0:Y:S01]  /*52a0*/  @P1 LDC.64 R162, c[0x0][0x478] ;  /* 0x00011e00ffa21b82 */ /* 0x001e220000000a00 */
[----:B------:R-:W-:Y:S02]  /*52b0*/  @P1 IADD3 R203, PT, PT, R167, 0x80, RZ ;  /* 0x00000080a7cb1810 */ /* 0x000fe40007ffe0ff */
[C---:B------:R-:W-:Y:S02]  /*52c0*/  @P3 IADD3 R223, PT, PT, R201.reuse, 0x80, RZ ;  /* 0x00000080c9df3810 */ /* 0x040fe40007ffe0ff */
[----:B------:R-:W-:-:S03]  /*52d0*/  IADD3 R201, PT, PT, R201, 0x100, RZ ;  /* 0x00000100c9c97810 */ /* 0x000fc60007ffe0ff */
[----:B------:R-:W1:Y:S01]  /*52e0*/  @P3 LDC.64 R160, c[0x0][0x468] ;  /* 0x00011a00ffa03b82 */ /* 0x000e620000000a00 */
[----:B0-----:R-:W-:-:S05]  /*52f0*/  @P1 IMAD.WIDE.U32 R162, R203, 0x20, R162 ;  /* 0x00000020cba21825 */ /* 0x001fca00078e00a2 */
[----:B------:R0:W-:Y:S01]  /*5300*/  @P1 STG.E.128 desc[UR12][R162.64], R136 ;  /* 0x00000088a2001986 */ /* 0x0001e2000c101d0c */
[----:B-1----:R-:W-:-:S03]  /*5310*/  @P3 IMAD.WIDE.U32 R160, R223, 0x10, R160 ;  /* 0x00000010dfa03825 */ /* 0x002fc600078e00a0 */
[----:B------:R0:W-:Y:S04]  /*5320*/  @P1 STG.E.128 desc[UR12][R162.64+0x10], R112 ;  /* 0x00001070a2001986 */ /* 0x0001e8000c101d0c */
[----:B------:R0:W-:Y:S01]  /*5330*/  @P3 STG.E.128 desc[UR12][R160.64], R80 ;  /* 0x00000050a0003986 */ /* 0x0001e2000c101d0c */
[----:B------:R-:W-:Y:S05]  /*5340*/  @!P3 BRA `(.L_x_3420) ;  /* 0x00000000000cb947 */ /* 0x000fea0003800000 */
[----:B-----5:R-:W1:Y:S02]  /*5350*/  LDC.64 R156, c[0x0][0x390] ;  /* 0x0000e400ff9c7b82 */ /* 0x020e640000000a00 */
[----:B-1----:R-:W-:-:S06]  /*5360*/  IMAD.WIDE.U32 R156, R201, 0x10, R156 ;  /* 0x00000010c99c7825 */ /* 0x002fcc00078e009c */
[----:B------:R-:W5:Y:S02]  /*5370*/  LDG.E.128 R156, desc[UR12][R156.64] ;  /* 0x0000000c9c9c7981 */ /* 0x000f64000c1e1d00 */
.L_x_3420:
[----:B------:R-:W-:Y:S05]  /*5380*/  @!P0 BRA `(.L_x_3421) ;  /* 0x0000000c002c8947 */ /* 0x000fea0003800000 */
[----:B------:R-:W-:Y:S05]  /*5390*/  @!P1 BRA `(.L_x_3422) ;  /* 0x0000000400949947 */ /* 0x000fea0003800000 */
[-CC-:B0-----:R-:W-:Y:S01]  /*53a0*/  @P2 FFMA.FTZ R112, R218, R165.reuse, R164.reuse ;  /* 0x000000a5da702223 */ /* 0x181fe200000100a4 */
        /* <DEDUP_REMOVED lines=39> */
.L_x_3423:
        /* <DEDUP_REMOVED lines=9> */
.L_x_3424:
        /* <DEDUP_REMOVED lines=8> */
.L_x_3425:
        /* <DEDUP_REMOVED lines=9> */
.L_x_3426:
        /* <DEDUP_REMOVED lines=8> */
.L_x_3427:
        /* <DEDUP_REMOVED lines=9> */
.L_x_3428:
        /* <DEDUP_REMOVED lines=8> */
.L_x_3429:
        /* <DEDUP_REMOVED lines=10> */
.L_x_3422:
        /* <DEDUP_REMOVED lines=12> */
.L_x_3431:
        /* <DEDUP_REMOVED lines=13> */
.L_x_3432:
        /* <DEDUP_REMOVED lines=12> */
.L_x_3433:
        /* <DEDUP_REMOVED lines=13> */
.L_x_3434:
        /* <DEDUP_REMOVED lines=12> */
.L_x_3435:
        /* <DEDUP_REMOVED lines=13> */
.L_x_3436:
        /* <DEDUP_REMOVED lines=12> */
.L_x_3437:
[----:B------:R-:W-:Y:S05]  /*5f60*/  @!P3 BRA `(.L_x_3430) ;  /* 0x0000000c0080b947 */ /* 0x000fea0003800000 */
[----:B------:R-:W-:Y:S01]  /*5f70*/  @P2 FFMA.FTZ R164, R224, R165, R164 ;  /* 0x000000a5e0a42223 */ /* 0x000fe200000100a4 */
[----:B0-----:R-:W-:Y:S02]  /*5f80*/  MOV R160, R27 ;  /* 0x0000001b00a07202 */ /* 0x001fe40000000f00 */
        /* <DEDUP_REMOVED lines=11> */
.L_x_3421:
        /* <DEDUP_REMOVED lines=42> */
.L_x_3439:
        /* <DEDUP_REMOVED lines=9> */
.L_x_3440:
        /* <DEDUP_REMOVED lines=8> */
.L_x_3441:
        /* <DEDUP_REMOVED lines=9> */
.L_x_3442:
        /* <DEDUP_REMOVED lines=8> */
.L_x_3443:
        /* <DEDUP_REMOVED lines=9> */
.L_x_3444:
        /* <DEDUP_REMOVED lines=8> */
.L_x_3445:
        /* <DEDUP_REMOVED lines=10> */
.L_x_3438:
        /* <DEDUP_REMOVED lines=13> */
.L_x_3446:
        /* <DEDUP_REMOVED lines=14> */
.L_x_3447:
        /* <DEDUP_REMOVED lines=13> */
.L_x_3448:
        /* <DEDUP_REMOVED lines=14> */
.L_x_3449:
        /* <DEDUP_REMOVED lines=13> */
.L_x_3450:
        /* <DEDUP_REMOVED lines=14> */
.L_x_3451:
        /* <DEDUP_REMOVED lines=13> */
.L_x_3452:
[----:B------:R-:W-:Y:S05]  /*6c90*/  @!P3 BRA `(.L_x_3430) ;  /* 0x000000000034b947 */ /* 0x000fea0003800000 */
[----:B------:R-:W-:Y:S01]  /*6ca0*/  FFMA.FTZ R164, R224, R165, R164 ;  /* 0x000000a5e0a47223 */ /* 0x000fe200000100a4 */
[----:B------:R-:W-:Y:S02]  /*6cb0*/  ISETP.GT.AND P0, PT, R199, RZ, PT ;  /* 0x000000ffc700720c */ /* 0x000fe40003f04270 */
[----:B0-----:R-:W-:Y:S01]  /*6cc0*/  SHF.L.U32 R163, R6, 0x10, RZ ;  /* 0x0000001006a37819 */ /* 0x001fe200000006ff */
        /* <DEDUP_REMOVED lines=10> */
.L_x_3430:
[----:B0-----:R-:W0:Y:S01]  /*6d70*/  @P1 LDC.64 R160, c[0x0][0x478] ;  /* 0x00011e00ffa01b82 */ /* 0x001e220000000a00 */
[----:B------:R-:W-:Y:S01]  /*6d80*/  @P1 IADD3 R167, PT, PT, R167, 0x100, RZ ;  /* 0x00000100a7a71810 */ /* 0x000fe20007ffe0ff */
[----:B------:R-:W-:-:S06]  /*6d90*/  UPLOP3.LUT UP1, UPT, UPT, UPT, UP1, 0x40, 0x4 ;  /* 0x000000000004789c */ /* 0x000fcc0003f2e810 */
[----:B------:R-:W1:Y:S08]  /*6da0*/  @P3 LDC.64 R162, c[0x0][0x468] ;  /* 0x00011a00ffa23b82 */ /* 0x000e700000000a00 */
[----:B------:R-:W2:Y:S01]  /*6db0*/  LDC.64 R164, c[0x0][0x380] ;  /* 0x0000e000ffa47b82 */ /* 0x000ea20000000a00 */
[----:B0-----:R-:W-:-:S05]  /*6dc0*/  @P1 IMAD.WIDE.U32 R160, R167, 0x20, R160 ;  /* 0x00000020a7a01825 */ /* 0x001fca00078e00a0 */
[----:B------:R3:W-:Y:S01]  /*6dd0*/  @P1 STG.E.128 desc[UR12][R160.64], R136 ;  /* 0x00000088a0001986 */ /* 0x0007e2000c101d0c */
[----:B-1----:R-:W-:-:S03]  /*6de0*/  @P3 IMAD.WIDE.U32 R162, R201, 0x10, R162 ;  /* 0x00000010c9a23825 */ /* 0x002fc600078e00a2 */
[----:B------:R3:W-:Y:S04]  /*6df0*/  @P1 STG.E.128 desc[UR12][R160.64+0x10], R112 ;  /* 0x00001070a0001986 */ /* 0x0007e8000c101d0c */
[----:B------:R3:W-:Y:S01]  /*6e00*/  @P3 STG.E.128 desc[UR12][R162.64], R80 ;  /* 0x00000050a2003986 */ /* 0x0007e2000c101d0c */
[----:B--2---:R-:W-:-:S04]  /*6e10*/  IADD3 R0, PT, PT, R0, R164, RZ ;  /* 0x000000a400007210 */ /* 0x004fc80007ffe0ff */
[----:B------:R-:W-:-:S13]  /*6e20*/  ISETP.GE.AND P0, PT, R0, R165, PT ;  /* 0x000000a50000720c */ /* 0x000fda0003f06270 */
[----:B---3--:R-:W-:Y:S05]  /*6e30*/  @!P0 BRA `(.L_x_3453) ;  /* 0xffffff9400c88947 */ /* 0x008fea000383ffff */
.L_x_3350:
        /* <DEDUP_REMOVED lines=29> */
.L_x_3454:
        /* <DEDUP_REMOVED lines=15> */
.L_x_10721:


//--------------------- .text._ZN10layer_norm13ln_bwd_kernelINS_13Kernel_traitsI13__nv_bfloat16S2_fS2_fjLj3072ELj1ELj1ELj4ELj16ENS_18Kernel_traits_baseILj3072ES2_S2_fS2_fjLj128EEEEELb1ELb0ELb0ELb0EEEvNS_9BwdParamsE --------------------------
	.section	.text._ZN10layer_norm13ln_bwd_kernelINS_13Kernel_traitsI13__nv_bfloat16S2_fS2_fjLj3072ELj1ELj1ELj4ELj16ENS_18Kernel_traits_baseILj3072ES2_S2_fS2_fjLj128EEEEELb1ELb0ELb0ELb0EEEvNS_9BwdParamsE,"ax",@progbits
	.align	128
        .global         _ZN10layer_norm13ln_bwd_kernelINS_13Kernel_traitsI13__nv_bfloat16S2_fS2_fjLj3072ELj1ELj1ELj4ELj16ENS_18Kernel_traits_baseILj3072ES2_S2_fS2_fjLj128EEEEELb1ELb0ELb0ELb0EEEvNS_9BwdParamsE
        .type           _ZN10layer_norm13ln_bwd_kernelINS_13Kernel_traitsI13__nv_bfloat16S2_fS2_fjLj3072ELj1ELj1ELj4ELj16ENS_18Kernel_traits_baseILj3072ES2_S2_fS2_fjLj128EEEEELb1ELb0ELb0ELb0EEEvNS_9BwdParamsE,@function
        .size           _ZN10layer_norm13ln_bwd_kernelINS_13Kernel_traitsI13__nv_bfloat16S2_fS2_fjLj3072ELj1ELj1ELj4ELj16ENS_18Kernel_traits_baseILj3072ES2_S2_fS2_fjLj128EEEEELb1ELb0ELb0ELb0EEEvNS_9BwdParamsE,(.L_x_10722 - _ZN10layer_norm13ln_bwd_kernelINS_13Kernel_traitsI13__nv_bfloat16S2_fS2_fjLj3072ELj1ELj1ELj4ELj16ENS_18Kernel_traits_baseILj3072ES2_S2_fS2_fjLj128EEEEELb1ELb0ELb0ELb0EEEvNS_9BwdParamsE)
        .other          _ZN10layer_norm13ln_bwd_kernelINS_13Kernel_traitsI13__nv_bfloat16S2_fS2_fjLj3072ELj1ELj1ELj4ELj16ENS_18Kernel_traits_baseILj3072ES2_S2_fS2_fjLj128EEEEELb1ELb0ELb0ELb0EEEvNS_9BwdParamsE,@"STO_CUDA_ENTRY STV_DEFAULT"
_ZN10layer_norm13ln_bwd_kernelINS_13Kernel_traitsI13__nv_bfloat16S2_fS2_fjLj3072ELj1ELj1ELj4ELj16ENS_18Kernel_traits_baseILj3072ES2_S2_fS2_fjLj128EEEEELb1ELb0ELb0ELb0EEEvNS_9BwdParamsE:
.text._ZN10layer_norm13ln_bwd_kernelINS_13Kernel_traitsI13__nv_bfloat16S2_fS2_fjLj3072ELj1ELj1ELj4ELj16ENS_18Kernel_traits_baseILj3072ES2_S2_fS2_fjLj128EEEEELb1ELb0ELb0ELb0EEEvNS_9BwdParamsE:
        /* <DEDUP_REMOVED lines=8> */
[----:B------:R-:W0:Y:S02]  /*0080*/  S2UR UR7, SR_CTAID.X ;  /* 0x00000000000779c3 */ /* 0x000e240000002500 */
[----:B------:R-:W0:Y:S01]  /*0090*/  LDCU UR4, c[0x0][0x384] ;  /* 0x00007080ff0477ac */ /* 0x000e220008000800 */
[----:B------:R-:W-:Y:S02]  /*00a0*/  LEA.HI.SX32 R0, R3, R0, 0x1d ;  /* 0x0000000003007211 */ /* 0x000fe400078feaff */
[----:B------:R-:W-:Y:S02]  /*00b0*/  MOV R3, R2 ;  /* 0x0000000200037202 */ /* 0x000fe40000000f00 */
        /* <DEDUP_REMOVED lines=88> */
.L_x_3487:
[----:B-----5:R-:W5:Y:S01]  /*0640*/  @UP0 LDCU.64 UR4, c[0x0][0x3e0] ;  /* 0x00007c00ff0407ac */ /* 0x020f620008000a00 */
[----:B------:R-:W-:Y:S01]  /*0650*/  PLOP3.LUT P0, PT, PT, PT, UP0, 0x80, 0x8 ;  /* 0x000000000008781c */ /* 0x000fe20003f0f008 */
[----:B0-----:R-:W-:-:S06]  /*0660*/  UIMAD.WIDE UR12, UR7, 0x4, UR8 ;  /* 0x00000004070c78a5 */ /* 0x001fcc000f8e0208 */
[----:B--234-:R-:W-:Y:S02]  /*0670*/  MOV R92, UR12 ;  /* 0x0000000c005c7c02 */ /* 0x01cfe40008000f00 */
[----:B------:R-:W-:-:S05]  /*0680*/  MOV R93, UR13 ;  /* 0x0000000d005d7c02 */ /* 0x000fca0008000f00 */
[----:B------:R0:W3:Y:S01]  /*0690*/  LDG.E R92, desc[UR14][R92.64] ;  /* 0x0000000e5c5c7981 */ /* 0x0000e2000c1e1900 */
[----:B-----5:R-:W-:-:S06]  /*06a0*/  @UP0 UIMAD.WIDE UR4, UR7, 0x2, UR4 ;  /* 0x00000002070408a5 */ /* 0x020fcc000f8e0204 */
[----:B------:R-:W-:Y:S02]  /*06b0*/  MOV R96, UR4 ;  /* 0x0000000400607c02 */ /* 0x000fe40008000f00 */
[----:B------:R-:W-:Y:S01]  /*06c0*/  MOV R97, UR5 ;  /* 0x0000000500617c02 */ /* 0x000fe20008000f00 */
[----:B------:R-:W-:-:S04]  /*06d0*/  UIMAD.WIDE UR4, UR7, 0x4, UR10 ;  /* 0x00000004070478a5 */ /* 0x000fc8000f8e020a */
[----:B------:R-:W5:Y:S02]  /*06e0*/  @P0 LDG.E.U16 R96, desc[UR14][R96.64] ;  /* 0x0000000e60600981 */ /* 0x000f64000c1e1500 */
[----:B------:R-:W-:Y:S02]  /*06f0*/  MOV R94, UR4 ;  /* 0x00000004005e7c02 */ /* 0x000fe40008000f00 */
[----:B------:R-:W-:-:S05]  /*0700*/  MOV R95, UR5 ;  /* 0x00000005005f7c02 */ /* 0x000fca0008000f00 */
[----:B------:R-:W4:Y:S01]  /*0710*/  LDG.E R94, desc[UR14][R94.64] ;  /* 0x0000000e5e5e7981 */ /* 0x000f22000c1e1900 */
[----:B------:R-:W0:Y:S01]  /*0720*/  S2R R2, SR_TID.X ;  /* 0x0000000000027919 */ /* 0x000e220000002100 */
[----:B-1----:R-:W-:Y:S01]  /*0730*/  UIMAD UR4, UR7, UR6, URZ ;  /* 0x00000006070472a4 */ /* 0x002fe2000f8e02ff */
[----:B------:R-:W-:-:S03]  /*0740*/  ISETP.GE.U32.AND P3, PT, R0, 0x80, PT ;  /* 0x000000800000780c */ /* 0x000fc60003f66070 */
[----:B------:R-:W-:Y:S01]  /*0750*/  USHF.R.S32.HI UR5, URZ, 0x1f, UR4 ;  /* 0x0000001fff057899 */ /* 0x000fe20008011404 */
[----:B--2---:R-:W-:-:S03]  /*0760*/  ISETP.NE.AND P4, PT, RZ, UR16, PT ;  /* 0x00000010ff007c0c */ /* 0x004fc6000bf85270 */
[----:B------:R-:W-:Y:S01]  /*0770*/  ULEA.HI UR5, UR5, UR4, URZ, 0x3 ;  /* 0x0000000405057291 */ /* 0x000fe2000f8f18ff */
[----:B------:R-:W-:Y:S01]  /*0780*/  BSSY.RECONVERGENT B0, `(.L_x_3456) ;  /* 0x000006c000007945 */ /* 0x000fe20003800200 */
[----:B------:R-:W-:-:S04]  /*0790*/  UMOV UR12, 0x3f800000 ;  /* 0x3f800000000c7882 */ /* 0x000fc80000000000 */
[----:B0-----:R-:W-:Y:S01]  /*07a0*/  MOV R93, UR5 ;  /* 0x00000005005d7c02 */ /* 0x001fe20008000f00 */
[----:B------:R-:W-:Y:S01]  /*07b0*/  HFMA2 R163, -RZ, RZ, 0, 0 ;  /* 0x00000000ffa37431 */ /* 0x000fe200000001ff */
[C---:B------:R-:W-:Y:S02]  /*07c0*/  ISETP.GE.U32.AND P2, PT, R0.reuse, 0x100, PT ;  /* 0x000001000000780c */ /* 0x040fe40003f46070 */
[----:B------:R-:W-:Y:S02]  /*07d0*/  ISETP.GE.U32.AND P1, PT, R0, 0x180, PT ;  /* 0x000001800000780c */ /* 0x000fe40003f26070 */
[----:B------:R-:W-:Y:S02]  /*07e0*/  MOV R164, RZ ;  /* 0x000000ff00a47202 */ /* 0x000fe40000000f00 */
[----:B------:R-:W-:-:S04]  /*07f0*/  LEA.HI.SX32 R110, R93, R2, 0x1d ;  /* 0x000000025d6e7211 */ /* 0x000fc800078feaff */
[----:B------:R-:W-:Y:S02]  /*0800*/  MOV R162, R110 ;  /* 0x0000006e00a27202 */ /* 0x000fe40000000f00 */
[----:B---3--:R-:W-:Y:S02]  /*0810*/  FSEL R98, R92, RZ, !P4 ;  /* 0x000000ff5c627208 */ /* 0x008fe40006000000 */
[----:B-----5:R-:W-:Y:S02]  /*0820*/  @P0 R2UR UR13, R96 ;  /* 0x00000000600d02ca */ /* 0x020fe400000e0000 */
[----:B------:R-:W-:Y:S02]  /*0830*/  R2UR UR4, R98 ;  /* 0x00000000620472ca */ /* 0x000fe400000e0000 */
[----:B----4-:R-:W-:-:S09]  /*0840*/  R2UR UR23, R94 ;  /* 0x000000005e1772ca */ /* 0x010fd200000e0000 */
[----:B------:R-:W-:Y:S01]  /*0850*/  @UP0 USHF.L.U32 UR12, UR13, 0x10, URZ ;  /* 0x000000100d0c0899 */ /* 0x000fe200080006ff */
[----:B------:R-:W-:Y:S11]  /*0860*/  @!P3 BRA `(.L_x_3457) ;  /* 0x000000040074b947 */ /* 0x000ff60003800000 */
[----:B------:R-:W0:Y:S08]  /*0870*/  LDC.64 R150, c[0x0][0x3a8] ;  /* 0x0000ea00ff967b82 */ /* 0x000e300000000a00 */
[----:B------:R-:W1:Y:S08]  /*0880*/  LDC.64 R96, c[0x0][0x428] ;  /* 0x00010a00ff607b82 */ /* 0x000e700000000a00 */
[----:B------:R-:W2:Y:S01]  /*0890*/  LDC.64 R104, c[0x0][0x3b0] ;  /* 0x0000ec00ff687b82 */ /* 0x000ea20000000a00 */
[----:B0-----:R-:W-:-:S05]  /*08a0*/  IMAD.WIDE.U32 R150, R110, 0x20, R150 ;  /* 0x000000206e967825 */ /* 0x001fca00078e0096 */
[----:B------:R-:W3:Y:S01]  /*08b0*/  LDG.E.128 R92, desc[UR14][R150.64] ;  /* 0x0000000e965c7981 */ /* 0x000ee2000c1e1d00 */
[----:B-1----:R-:W-:-:S03]  /*08c0*/  IMAD.WIDE.U32 R96, R110, 0x10, R96 ;  /* 0x000000106e607825 */ /* 0x002fc600078e0060 */
[----:B------:R-:W4:Y:S04]  /*08d0*/  LDG.E.128 R100, desc[UR14][R150.64+0x10] ;  /* 0x0000100e96647981 */ /* 0x000f28000c1e1d00 */
[----:B------:R-:W4:Y:S01]  /*08e0*/  LDG.E.128 R96, desc[UR14][R96.64] ;  /* 0x0000000e60607981 */ /* 0x000f22000c1e1d00 */
[----:B--2---:R-:W-:-:S06]  /*08f0*/  IMAD.WIDE.U32 R104, R110, 0x8, R104 ;  /* 0x000000086e687825 */ /* 0x004fcc00078e0068 */
[----:B------:R-:W5:Y:S01]  /*0900*/  LDG.E.64 R104, desc[UR14][R104.64] ;  /* 0x0000000e68687981 */ /* 0x000f62000c1e1b00 */
[----:B------:R-:W-:-:S04]  /*0910*/  ISETP.NE.U32.AND P0, PT, RZ, UR18, PT ;  /* 0x00000012ff007c0c */ /* 0x000fc8000bf05070 */
[----:B------:R-:W-:-:S13]  /*0920*/  ISETP.NE.AND.EX P0, PT, RZ, UR19, PT, P0 ;  /* 0x00000013ff007c0c */ /* 0x000fda000bf05300 */
[----:B------:R-:W0:Y:S01]  /*0930*/  @P0 LDC.64 R148, c[0x0][0x438] ;  /* 0x00010e00ff940b82 */ /* 0x000e220000000a00 */
[----:B------:R-:W-:Y:S02]  /*0940*/  SHF.L.U32 R153, R167, 0x10, RZ ;  /* 0x00000010a7997819 */ /* 0x000fe400000006ff */
[----:B------:R-:W-:Y:S01]  /*0950*/  SHF.L.U32 R154, R130, 0x10, RZ ;  /* 0x00000010829a7819 */ /* 0x000fe200000006ff */
[----:B0-----:R-:W-:-:S05]  /*0960*/  @P0 IMAD.WIDE.U32 R148, R110, 0x20, R148 ;  /* 0x000000206e940825 */ /* 0x001fca00078e0094 */
[----:B------:R-:W5:Y:S04]  /*0970*/  @P0 LDG.E.128 R16, desc[UR14][R148.64] ;  /* 0x0000000e94100981 */ /* 0x000f68000c1e1d00 */
[----:B------:R0:W5:Y:S02]  /*0980*/  @P0 LDG.E.128 R12, desc[UR14][R148.64+0x10] ;  /* 0x0000100e940c0981 */ /* 0x000164000c1e1d00 */
[----:B0-----:R-:W-:Y:S02]  /*0990*/  SHF.L.U32 R149, R168, 0x10, RZ ;  /* 0x00000010a8957819 */ /* 0x001fe400000006ff */
[----:B------:R-:W-:Y:S02]  /*09a0*/  SHF.L.U32 R148, R128, 0x10, RZ ;  /* 0x0000001080947819 */ /* 0x000fe400000006ff */
[----:B------:R-:W-:-:S02]  /*09b0*/  SHF.L.U32 R152, R129, 0x10, RZ ;  /* 0x0000001081987819 */ /* 0x000fc400000006ff */
[----:B------:R-:W-:Y:S02]  /*09c0*/  SHF.L.U32 R158, R131, 0x10, RZ ;  /* 0x00000010839e7819 */ /* 0x000fe400000006ff */
[----:B------:R-:W-:Y:S02]  /*09d0*/  SHF.L.U32 R161, R165, 0x10, RZ ;  /* 0x00000010a5a17819 */ /* 0x000fe400000006ff */
[----:B------:R-:W-:Y:S01]  /*09e0*/  IADD3 R162, PT, PT, R110, 0x80, RZ ;  /* 0x000000806ea27810 */ /* 0x000fe20007ffe0ff */
[----:B---3--:R-:W-:Y:S01]  /*09f0*/  FADD.FTZ R3, R92, -UR4 ;  /* 0x800000045c037e21 */ /* 0x008fe20008010000 */
[----:B------:R-:W-:Y:S01]  /*0a00*/  FADD.FTZ R146, R93, -UR4 ;  /* 0x800000045d927e21 */ /* 0x000fe20008010000 */
[----:B------:R-:W-:Y:S01]  /*0a10*/  FADD.FTZ R150, R95, -UR4 ;  /* 0x800000045f967e21 */ /* 0x000fe20008010000 */
[----:B----4-:R-:W-:Y:S02]  /*0a20*/  PRMT R92, R96, 0x7632, R92 ;  /* 0x00007632605c7816 */ /* 0x010fe4000000005c */
[----:B------:R-:W-:Y:S01]  /*0a30*/  FMUL.FTZ R146, R146, UR23 ;  /* 0x0000001792927c20 */ /* 0x000fe20008410000 */
[----:B------:R-:W-:-:S02]  /*0a40*/  PRMT R95, R97, 0x7632, R95 ;  /* 0x00007632615f7816 */ /* 0x000fc4000000005f */
[----:B------:R-:W-:Y:S01]  /*0a50*/  SHF.L.U32 R92, R92, 0x10, RZ ;  /* 0x000000105c5c7819 */ /* 0x000fe200000006ff */
[----:B------:R-:W-:Y:S01]  /*0a60*/  FMUL.FTZ R150, R150, UR23 ;  /* 0x0000001796967c20 */ /* 0x000fe20008410000 */
[----:B------:R-:W-:-:S03]  /*0a70*/  SHF.L.U32 R93, R96, 0x10, RZ ;  /* 0x00000010605d7819 */ /* 0x000fc600000006ff */
[-C--:B------:R-:W-:Y:S01]  /*0a80*/  FMUL.FTZ R149, R149, R92.reuse ;  /* 0x0000005c95957220 */ /* 0x080fe20000410000 */
[----:B------:R-:W-:Y:S01]  /*0a90*/  FFMA.FTZ R65, R146, R92, R65 ;  /* 0x0000005c92417223 */ /* 0x000fe20000010041 */
[----:B------:R-:W-:Y:S01]  /*0aa0*/  FADD.FTZ R41, R41, R92 ;  /* 0x0000005c29297221 */ /* 0x000fe20000010000 */
[----:B------:R-:W-:Y:S01]  /*0ab0*/  SHF.L.U32 R92, R95, 0x10, RZ ;  /* 0x000000105f5c7819 */ /* 0x000fe200000006ff */
[----:B------:R-:W-:Y:S01]  /*0ac0*/  FADD.FTZ R100, R100, -UR4 ;  /* 0x8000000464647e21 */ /* 0x000fe20008010000 */
[C---:B------:R-:W-:Y:S02]  /*0ad0*/  PRMT R96, R98.reuse, 0x7632, R96 ;  /* 0x0000763262607816 */ /* 0x040fe40000000060 */
[----:B------:R-:W-:Y:S01]  /*0ae0*/  SHF.L.U32 R157, R98, 0x10, RZ ;  /* 0x00000010629d7819 */ /* 0x000fe200000006ff */
[-C--:B------:R-:W-:Y:S01]  /*0af0*/  FMUL.FTZ R153, R153, R92.reuse ;  /* 0x0000005c99997220 */ /* 0x080fe20000410000 */
[----:B------:R-:W-:Y:S01]  /*0b00*/  FFMA.FTZ R67, R150, R92, R67 ;  /* 0x0000005c96437223 */ /* 0x000fe20000010043 */
[----:B------:R-:W-:Y:S01]  /*0b10*/  FADD.FTZ R43, R43, R92 ;  /* 0x0000005c2b2b7221 */ /* 0x000fe20000010000 */
[----:B------:R-:W-:Y:S01]  /*0b20*/  SHF.L.U32 R92, R166, 0x10, RZ ;  /* 0x00000010a65c7819 */ /* 0x000fe200000006ff */
[----:B------:R-:W-:Y:S01]  /*0b30*/  FMUL.FTZ R155, R100, UR23 ;  /* 0x00000017649b7c20 */ /* 0x000fe20008410000 */
[----:B------:R-:W-:Y:S01]  /*0b40*/  SHF.L.U32 R96, R96, 0x10, RZ ;  /* 0x0000001060607819 */ /* 0x000fe200000006ff */
[----:B------:R-:W-:Y:S01]  /*0b50*/  FMUL.FTZ R3, R3, UR23 ;  /* 0x0000001703037c20 */ /* 0x000fe20008410000 */
[----:B------:R-:W-:Y:S01]  /*0b60*/  FMUL.FTZ R148, R148, R93 ;  /* 0x0000005d94947220 */ /* 0x000fe20000410000 */
[-C--:B------:R-:W-:Y:S01]  /*0b70*/  FMUL.FTZ R154, R154, R157.reuse ;  /* 0x0000009d9a9a7220 */ /* 0x080fe20000410000 */
[----:B------:R-:W-:Y:S01]  /*0b80*/  FADD.FTZ R36, R36, R157 ;  /* 0x0000009d24247221 */ /* 0x000fe20000010000 */
[----:B------:R-:W-:Y:S01]  /*0b90*/  FFMA.FTZ R60, R155, R157, R60 ;  /* 0x0000009d9b3c7223 */ /* 0x000fe2000001003c */
[----:B------:R-:W-:Y:S01]  /*0ba0*/  FMUL.FTZ R157, R92, R96 ;  /* 0x000000605c9d7220 */ /* 0x000fe20000410000 */
[----:B------:R-:W-:Y:S01]  /*0bb0*/  SHF.L.U32 R97, R97, 0x10, RZ ;  /* 0x0000001061617819 */ /* 0x000fe200000006ff */
[----:B------:R-:W-:Y:S01]  /*0bc0*/  FADD.FTZ R40, R40, R93 ;  /* 0x0000005d28287221 */ /* 0x000fe20000010000 */
[C---:B------:R-:W-:Y:S01]  /*0bd0*/  FFMA.FTZ R64, R3.reuse, R93, R64 ;  /* 0x0000005d03407223 */ /* 0x040fe20000010040 */
[----:B------:R-:W-:Y:S01]  /*0be0*/  FADD.FTZ R92, RZ, R148 ;  /* 0x00000094ff5c7221 */ /* 0x000fe20000010000 */
[----:B------:R-:W-:Y:S01]  /*0bf0*/  FADD.FTZ R94, R94, -UR4 ;  /* 0x800000045e5e7e21 */ /* 0x000fe20008010000 */
[----:B------:R-:W-:Y:S01]  /*0c00*/  FFMA.FTZ R93, R3, R148, RZ ;  /* 0x00000094035d7223 */ /* 0x000fe200000100ff */
[----:B------:R-:W-:Y:S01]  /*0c10*/  FMUL.FTZ R152, R152, R97 ;  /* 0x0000006198987220 */ /* 0x000fe20000410000 */
[----:B------:R-:W-:Y:S01]  /*0c20*/  FADD.FTZ R95, R92, R149 ;  /* 0x000000955c5f7221 */ /* 0x000fe20000010000 */
[----:B------:R-:W-:Y:S01]  /*0c30*/  FMUL.FTZ R151, R94, UR23 ;  /* 0x000000175e977c20 */ /* 0x000fe20008410000 */
[----:B------:R-:W-:-:S02]  /*0c40*/  FFMA.FTZ R92, R146, R149, R93 ;  /* 0x00000095925c7223 */ /* 0x000fc4000001005d */
[----:B------:R-:W-:Y:S02]  /*0c50*/  FADD.FTZ R94, R95, R152 ;  /* 0x000000985f5e7221 */ /* 0x000fe40000010000 */
[----:B------:R-:W-:Y:S01]  /*0c60*/  FFMA.FTZ R93, R151, R152, R92 ;  /* 0x00000098975d7223 */ /* 0x000fe2000001005c */
[----:B------:R-:W-:Y:S01]  /*0c70*/  FADD.FTZ R101, R101, -UR4 ;  /* 0x8000000465657e21 */ /* 0x000fe20008010000 */
[----:B------:R-:W-:Y:S02]  /*0c80*/  FADD.FTZ R95, R94, R153 ;  /* 0x000000995e5f7221 */ /* 0x000fe40000010000 */
[----:B------:R-:W-:Y:S01]  /*0c90*/  FFMA.FTZ R92, R150, R153, R93 ;  /* 0x00000099965c7223 */ /* 0x000fe2000001005d */
[C---:B------:R-:W-:Y:S01]  /*0ca0*/  PRMT R98, R99.reuse, 0x7632, R98 ;  /* 0x0000763263627816 */ /* 0x040fe20000000062 */
[----:B------:R-:W-:Y:S01]  /*0cb0*/  FADD.FTZ R102, R102, -UR4 ;  /* 0x8000000466667e21 */ /* 0x000fe20008010000 */
[----:B------:R-:W-:Y:S01]  /*0cc0*/  SHF.L.U32 R99, R99, 0x10, RZ ;  /* 0x0000001063637819 */ /* 0x000fe200000006ff */
[----:B------:R-:W-:Y:S01]  /*0cd0*/  FMUL.FTZ R156, R101, UR23 ;  /* 0x00000017659c7c20 */ /* 0x000fe20008410000 */
[----:B------:R-:W-:Y:S01]  /*0ce0*/  FADD.FTZ R94, R95, R154 ;  /* 0x0000009a5f5e7221 */ /* 0x000fe20000010000 */
[----:B------:R-:W-:Y:S01]  /*0cf0*/  FFMA.FTZ R93, R155, R154, R92 ;  /* 0x0000009a9b5d7223 */ /* 0x000fe2000001005c */
[----:B------:R-:W-:Y:S01]  /*0d00*/  SHF.L.U32 R98, R98, 0x10, RZ ;  /* 0x0000001062627819 */ /* 0x000fe200000006ff */
[----:B------:R-:W-:Y:S01]  /*0d10*/  FADD.FTZ R103, R103, -UR4 ;  /* 0x8000000467677e21 */ /* 0x000fe20008010000 */
[----:B------:R-:W-:Y:S01]  /*0d20*/  FMUL.FTZ R158, R158, R99 ;  /* 0x000000639e9e7220 */ /* 0x000fe20000410000 */
[----:B------:R-:W-:Y:S01]  /*0d30*/  FMUL.FTZ R159, R102, UR23 ;  /* 0x00000017669f7c20 */ /* 0x000fe20008410000 */
        /* <DEDUP_REMOVED lines=16> */
.L_x_3457:
[----:B------:R-:W-:Y:S05]  /*0e40*/  BSYNC.RECONVERGENT B0 ;  /* 0x0000000000007941 */ /* 0x000fea0003800200 */
.L_x_3456:
[----:B------:R-:W-:Y:S04]  /*0e50*/  BSSY.RECONVERGENT B0, `(.L_x_3458) ;  /* 0x000005f000007945 */ /* 0x000fe80003800200 */
[----:B------:R-:W-:Y:S05]  /*0e60*/  @!P2 BRA `(.L_x_3459) ;  /* 0x000000040074a947 */ /* 0x000fea0003800000 */
[----:B------:R-:W0:Y:S08]  /*0e70*/  LDC.64 R114, c[0x0][0x3a8] ;  /* 0x0000ea00ff727b82 */ /* 0x000e300000000a00 */
[----:B------:R-:W1:Y:S08]  /*0e80*/  LDC.64 R96, c[0x0][0x428] ;  /* 0x00010a00ff607b82 */ /* 0x000e700000000a00 */
[----:B------:R-:W2:Y:S01]  /*0e90*/  LDC.64 R106, c[0x0][0x3b0] ;  /* 0x0000ec00ff6a7b82 */ /* 0x000ea20000000a00 */
[----:B0-----:R-:W-:-:S05]  /*0ea0*/  IMAD.WIDE.U32 R114, R162, 0x20, R114 ;  /* 0x00000020a2727825 */ /* 0x001fca00078e0072 */
[----:B------:R-:W3:Y:S01]  /*0eb0*/  LDG.E.128 R92, desc[UR14][R114.64] ;  /* 0x0000000e725c7981 */ /* 0x000ee2000c1e1d00 */
[----:B-1----:R-:W-:-:S03]  /*0ec0*/  IMAD.WIDE.U32 R96, R162, 0x10, R96 ;  /* 0x00000010a2607825 */ /* 0x002fc600078e0060 */
[----:B------:R0:W4:Y:S04]  /*0ed0*/  LDG.E.128 R100, desc[UR14][R114.64+0x10] ;  /* 0x0000100e72647981 */ /* 0x000128000c1e1d00 */
[----:B------:R-:W4:Y:S01]  /*0ee0*/  LDG.E.128 R96, desc[UR14][R96.64] ;  /* 0x0000000e60607981 */ /* 0x000f22000c1e1d00 */
[----:B--2---:R-:W-:-:S06]  /*0ef0*/  IMAD.WIDE.U32 R106, R162, 0x8, R106 ;  /* 0x00000008a26a7825 */ /* 0x004fcc00078e006a */
[----:B------:R-:W5:Y:S01]  /*0f00*/  LDG.E.64 R106, desc[UR14][R106.64] ;  /* 0x0000000e6a6a7981 */ /* 0x000f62000c1e1b00 */
        /* <DEDUP_REMOVED lines=13> */
[----:B---3--:R-:W-:Y:S01]  /*0fe0*/  FADD.FTZ R92, R92, -UR4 ;  /* 0x800000045c5c7e21 */ /* 0x008fe20008010000 */
[----:B------:R-:W-:Y:S01]  /*0ff0*/  FADD.FTZ R115, R93, -UR4 ;  /* 0x800000045d737e21 */ /* 0x000fe20008010000 */
[----:B------:R-:W-:Y:S01]  /*1000*/  FADD.FTZ R116, R95, -UR4 ;  /* 0x800000045f747e21 */ /* 0x000fe20008010000 */
[----:B------:R-:W-:Y:S01]  /*1010*/  FADD.FTZ R94, R94, -UR4 ;  /* 0x800000045e5e7e21 */ /* 0x000fe20008010000 */
[----:B------:R-:W-:Y:S01]  /*1020*/  FMUL.FTZ R111, R92, UR23 ;  /* 0x000000175c6f7c20 */ /* 0x000fe20008410000 */
[C---:B----4-:R-:W-:Y:S02]  /*1030*/  PRMT R93, R96.reuse, 0x7632, R93 ;  /* 0x00007632605d7816 */ /* 0x050fe4000000005d */
[----:B------:R-:W-:Y:S01]  /*1040*/  SHF.L.U32 R95, R96, 0x10, RZ ;  /* 0x00000010605f7819 */ /* 0x000fe200000006ff */
[----:B------:R-:W-:Y:S01]  /*1050*/  FADD.FTZ R101, R101, -UR4 ;  /* 0x8000000465657e21 */ /* 0x000fe20008010000 */
[----:B------:R-:W-:Y:S01]  /*1060*/  PRMT R121, R98, 0x7632, R121 ;  /* 0x0000763262797816 */ /* 0x000fe20000000079 */
[----:B------:R-:W-:Y:S01]  /*1070*/  FMUL.FTZ R112, R115, UR23 ;  /* 0x0000001773707c20 */ /* 0x000fe20008410000 */
[----:B------:R-:W-:Y:S01]  /*1080*/  SHF.L.U32 R92, R93, 0x10, RZ ;  /* 0x000000105d5c7819 */ /* 0x000fe200000006ff */
[-C--:B------:R-:W-:Y:S01]  /*1090*/  FMUL.FTZ R114, R114, R95.reuse ;  /* 0x0000005f72727220 */ /* 0x080fe20000410000 */
[----:B------:R-:W-:Y:S01]  /*10a0*/  FADD.FTZ R32, R32, R95 ;  /* 0x0000005f20207221 */ /* 0x000fe20000010000 */
[----:B------:R-:W-:Y:S01]  /*10b0*/  FFMA.FTZ R56, R111, R95, R56 ;  /* 0x0000005f6f387223 */ /* 0x000fe20000010038 */
[----:B------:R-:W-:Y:S01]  /*10c0*/  FMUL.FTZ R115, R94, UR23 ;  /* 0x000000175e737c20 */ /* 0x000fe20008410000 */
[----:B------:R-:W-:Y:S01]  /*10d0*/  SHF.L.U32 R94, R170, 0x10, RZ ;  /* 0x00000010aa5e7819 */ /* 0x000fe200000006ff */
[-C--:B------:R-:W-:Y:S01]  /*10e0*/  FMUL.FTZ R113, R113, R92.reuse ;  /* 0x0000005c71717220 */ /* 0x080fe20000410000 */
[----:B------:R-:W-:Y:S01]  /*10f0*/  SHF.L.U32 R95, R121, 0x10, RZ ;  /* 0x00000010795f7819 */ /* 0x000fe200000006ff */
[----:B------:R-:W-:Y:S01]  /*1100*/  FFMA.FTZ R57, R112, R92, R57 ;  /* 0x0000005c70397223 */ /* 0x000fe20000010039 */
[----:B------:R-:W-:Y:S01]  /*1110*/  PRMT R96, R97, 0x7632, R96 ;  /* 0x0000763261607816 */ /* 0x000fe20000000060 */
[----:B------:R-:W-:Y:S01]  /*1120*/  FADD.FTZ R33, R33, R92 ;  /* 0x0000005c21217221 */ /* 0x000fe20000010000 */
        /* <DEDUP_REMOVED lines=10> */
[----:B------:R-:W-:Y:S01]  /*11d0*/  FFMA.FTZ R92, R112, R113, R93 ;  /* 0x00000071705c7223 */ /* 0x000fe2000001005d */
[----:B------:R-:W-:Y:S01]  /*11e0*/  FADD.FTZ R100, R100, -UR4 ;  /* 0x8000000464647e21 */ /* 0x000fe20008010000 */
[----:B------:R-:W-:Y:S01]  /*11f0*/  SHF.L.U32 R123, R98, 0x10, RZ ;  /* 0x00000010627b7819 */ /* 0x000fe200000006ff */
[----:B------:R-:W-:Y:S01]  /*1200*/  FMUL.FTZ R116, R116, UR23 ;  /* 0x0000001774747c20 */ /* 0x000fe20008410000 */
[----:B------:R-:W-:Y:S01]  /*1210*/  FMUL.FTZ R117, R117, R96 ;  /* 0x0000006075757220 */ /* 0x000fe20000410000 */
[----:B------:R-:W-:Y:S01]  /*1220*/  FADD.FTZ R94, R95, R118 ;  /* 0x000000765f5e7221 */ /* 0x000fe20000010000 */
[----:B------:R-:W-:Y:S01]  /*1230*/  FFMA.FTZ R93, R115, R118, R92 ;  /* 0x00000076735d7223 */ /* 0x000fe2000001005c */
[----:B------:R-:W-:Y:S01]  /*1240*/  FMUL.FTZ R119, R100, UR23 ;  /* 0x0000001764777c20 */ /* 0x000fe20008410000 */
[----:B------:R-:W-:Y:S01]  /*1250*/  FMUL.FTZ R120, R120, R123 ;  /* 0x0000007b78787220 */ /* 0x000fe20000410000 */
[----:B------:R-:W-:Y:S01]  /*1260*/  FADD.FTZ R95, R94, R117 ;  /* 0x000000755e5f7221 */ /* 0x000fe20000010000 */
[----:B------:R-:W-:Y:S01]  /*1270*/  FFMA.FTZ R92, R116, R117, R93 ;  /* 0x00000075745c7223 */ /* 0x000fe2000001005d */
[----:B------:R-:W-:Y:S01]  /*1280*/  PRMT R98, R99, 0x7632, R98 ;  /* 0x0000763263627816 */ /* 0x000fe20000000062 */
[----:B------:R-:W-:Y:S01]  /*1290*/  FADD.FTZ R28, R28, R123 ;  /* 0x0000007b1c1c7221 */ /* 0x000fe20000010000 */
[----:B------:R-:W-:Y:S01]  /*12a0*/  FFMA.FTZ R52, R119, R123, R52 ;  /* 0x0000007b77347223 */ /* 0x000fe20000010034 */
[----:B------:R-:W-:Y:S01]  /*12b0*/  SHF.L.U32 R99, R99, 0x10, RZ ;  /* 0x0000001063637819 */ /* 0x000fe200000006ff */
[----:B------:R-:W-:Y:S01]  /*12c0*/  FADD.FTZ R102, R102, -UR4 ;  /* 0x8000000466667e21 */ /* 0x000fe20008010000 */
[----:B------:R-:W-:Y:S01]  /*12d0*/  SHF.L.U32 R123, R75, 0x10, RZ ;  /* 0x000000104b7b7819 */ /* 0x000fe200000006ff */
        /* <DEDUP_REMOVED lines=22> */
.L_x_3459:
[----:B------:R-:W-:Y:S05]  /*1440*/  BSYNC.RECONVERGENT B0 ;  /* 0x0000000000007941 */ /* 0x000fea0003800200 */
.L_x_3458:
        /* <DEDUP_REMOVED lines=21> */
[----:B------:R0:W5:Y:S02]  /*15a0*/  @P0 LDG.E.128 R80, desc[UR14][R132.64+0x10] ;  /* 0x0000100e84500981 */ /* 0x000164000c1e1d00 */
[----:B0-----:R-:W-:Y:S02]  /*15b0*/  SHF.L.U32 R132, R68, 0x10, RZ ;  /* 0x0000001044847819 */ /* 0x001fe400000006ff */
[----:B------:R-:W-:Y:S02]  /*15c0*/  SHF.L.U32 R142, R71, 0x10, RZ ;  /* 0x00000010478e7819 */ /* 0x000fe400000006ff */
[----:B------:R-:W-:Y:S01]  /*15d0*/  SHF.L.U32 R147, R173, 0x10, RZ ;  /* 0x00000010ad937819 */ /* 0x000fe200000006ff */
[----:B---3--:R-:W-:Y:S01]  /*15e0*/  FADD.FTZ R92, R92, -UR4 ;  /* 0x800000045c5c7e21 */ /* 0x008fe20008010000 */
[----:B------:R-:W-:Y:S01]  /*15f0*/  FADD.FTZ R126, R93, -UR4 ;  /* 0x800000045d7e7e21 */ /* 0x000fe20008010000 */
[----:B------:R-:W-:-:S02]  /*1600*/  FADD.FTZ R134, R95, -UR4 ;  /* 0x800000045f867e21 */ /* 0x000fc40008010000 */
[----:B------:R-:W-:Y:S01]  /*1610*/  FMUL.FTZ R133, R92, UR23 ;  /* 0x000000175c857c20 */ /* 0x000fe20008410000 */
[C---:B----4-:R-:W-:Y:S02]  /*1620*/  PRMT R93, R96.reuse, 0x7632, R93 ;  /* 0x00007632605d7816 */ /* 0x050fe4000000005d */
[----:B------:R-:W-:Y:S02]  /*1630*/  SHF.L.U32 R95, R96, 0x10, RZ ;  /* 0x00000010605f7819 */ /* 0x000fe400000006ff */
[----:B------:R-:W-:Y:S01]  /*1640*/  PRMT R96, R97, 0x7632, R96 ;  /* 0x0000763261607816 */ /* 0x000fe20000000060 */
[----:B------:R-:W-:Y:S01]  /*1650*/  FMUL.FTZ R126, R126, UR23 ;  /* 0x000000177e7e7c20 */ /* 0x000fe20008410000 */
[----:B------:R-:W-:Y:S01]  /*1660*/  SHF.L.U32 R92, R93, 0x10, RZ ;  /* 0x000000105d5c7819 */ /* 0x000fe200000006ff */
[-C--:B------:R-:W-:Y:S01]  /*1670*/  FMUL.FTZ R132, R132, R95.reuse ;  /* 0x0000005f84847220 */ /* 0x080fe20000410000 */
[----:B------:R-:W-:Y:S01]  /*1680*/  SHF.L.U32 R96, R96, 0x10, RZ ;  /* 0x0000001060607819 */ /* 0x000fe200000006ff */
[----:B------:R-:W-:Y:S01]  /*1690*/  FADD.FTZ R94, R94, -UR4 ;  /* 0x800000045e5e7e21 */ /* 0x000fe20008010000 */
[----:B------:R-:W-:Y:S01]  /*16a0*/  FMUL.FTZ R134, R134, UR23 ;  /* 0x0000001786867c20 */ /* 0x000fe20008410000 */
[----:B------:R-:W-:Y:S01]  /*16b0*/  PRMT R140, R98, 0x7632, R140 ;  /* 0x00007632628c7816 */ /* 0x000fe2000000008c */
[----:B------:R-:W-:Y:S01]  /*16c0*/  FADD.FTZ R100, R100, -UR4 ;  /* 0x8000000464647e21 */ /* 0x000fe20008010000 */
[-C--:B------:R-:W-:Y:S01]  /*16d0*/  FMUL.FTZ R135, R135, R92.reuse ;  /* 0x0000005c87877220 */ /* 0x080fe20000410000 */
[----:B------:R-:W-:Y:S01]  /*16e0*/  FFMA.FTZ R49, R126, R92, R49 ;  /* 0x0000005c7e317223 */ /* 0x000fe20000010031 */
[----:B------:R-:W-:Y:S01]  /*16f0*/  FADD.FTZ R25, R25, R92 ;  /* 0x0000005c19197221 */ /* 0x000fe20000010000 */
[----:B------:R-:W-:Y:S01]  /*1700*/  SHF.L.U32 R97, R97, 0x10, RZ ;  /* 0x0000001061617819 */ /* 0x000fe200000006ff */
[----:B------:R-:W-:Y:S01]  /*1710*/  FADD.FTZ R92, R163, R132 ;  /* 0x00000084a35c7221 */ /* 0x000fe20000010000 */
[----:B------:R-:W-:Y:S01]  /*1720*/  FFMA.FTZ R93, R133, R132, R164 ;  /* 0x00000084855d7223 */ /* 0x000fe200000100a4 */
[----:B------:R-:W-:Y:S01]  /*1730*/  SHF.L.U32 R143, R98, 0x10, RZ ;  /* 0x00000010628f7819 */ /* 0x000fe200000006ff */
[----:B------:R-:W-:Y:S01]  /*1740*/  FMUL.FTZ R137, R94, UR23 ;  /* 0x000000175e897c20 */ /* 0x000fe20008410000 */
[-C--:B------:R-:W-:Y:S01]  /*1750*/  FMUL.FTZ R139, R139, R96.reuse ;  /* 0x000000608b8b7220 */ /* 0x080fe20000410000 */
[----:B------:R-:W-:Y:S01]  /*1760*/  FFMA.FTZ R51, R134, R96, R51 ;  /* 0x0000006086337223 */ /* 0x000fe20000010033 */
[----:B------:R-:W-:Y:S01]  /*1770*/  FADD.FTZ R27, R27, R96 ;  /* 0x000000601b1b7221 */ /* 0x000fe20000010000 */
[----:B------:R-:W-:Y:S01]  /*1780*/  FADD.FTZ R24, R24, R95 ;  /* 0x0000005f18187221 */ /* 0x000fe20000010000 */
[----:B------:R-:W-:Y:S01]  /*1790*/  FFMA.FTZ R48, R133, R95, R48 ;  /* 0x0000005f85307223 */ /* 0x000fe20000010030 */
[----:B------:R-:W-:Y:S01]  /*17a0*/  SHF.L.U32 R94, R174, 0x10, RZ ;  /* 0x00000010ae5e7819 */ /* 0x000fe200000006ff */
[----:B------:R-:W-:Y:S01]  /*17b0*/  FMUL.FTZ R141, R100, UR23 ;  /* 0x00000017648d7c20 */ /* 0x000fe20008410000 */
[----:B------:R-:W-:Y:S01]  /*17c0*/  SHF.L.U32 R96, R140, 0x10, RZ ;  /* 0x000000108c607819 */ /* 0x000fe200000006ff */
[----:B------:R-:W-:Y:S01]  /*17d0*/  FADD.FTZ R95, R92, R135 ;  /* 0x000000875c5f7221 */ /* 0x000fe20000010000 */
        /* <DEDUP_REMOVED lines=8> */
[----:B------:R-:W-:-:S02]  /*1860*/  FADD.FTZ R101, R101, -UR4 ;  /* 0x8000000465657e21 */ /* 0x000fc40008010000 */
[----:B------:R-:W-:Y:S01]  /*1870*/  FADD.FTZ R95, R94, R139 ;  /* 0x0000008b5e5f7221 */ /* 0x000fe20000010000 */
        /* <DEDUP_REMOVED lines=27> */
.L_x_3461:
[----:B------:R-:W-:Y:S05]  /*1a30*/  BSYNC.RECONVERGENT B0 ;  /* 0x0000000000007941 */ /* 0x000fea0003800200 */
.L_x_3460:
        /* <DEDUP_REMOVED lines=31> */
.L_x_3463:
[----:B------:R-:W-:Y:S05]  /*1c30*/  BSYNC.RECONVERGENT B0 ;  /* 0x0000000000007941 */ /* 0x000fea0003800200 */
.L_x_3462:
        /* <DEDUP_REMOVED lines=33> */
[----:B------:R-:W-:Y:S01]  /*1e50*/  FFMA.FTZ R93, R155, UR4, R96 ;  /* 0x000000049b5d7c23 */ /* 0x000fe20008010060 */
[----:B-----5:R-:W-:Y:S01]  /*1e60*/  LOP3.LUT P5, RZ, R105, 0xff0000, RZ, 0xc0, !PT ;  /* 0x00ff000069ff7812 */ /* 0x020fe200078ac0ff */
[----:B------:R-:W-:Y:S01]  /*1e70*/  FADD.FTZ R95, R158, -R95 ;  /* 0x8000005f9e5f7221 */ /* 0x000fe20000010000 */
[----:B------:R-:W-:Y:S01]  /*1e80*/  FADD.FTZ R92, R161, -R92 ;  /* 0x8000005ca15c7221 */ /* 0x000fe20000010000 */
[----:B------:R-:W-:Y:S01]  /*1e90*/  FADD.FTZ R93, R154, -R93 ;  /* 0x8000005d9a5d7221 */ /* 0x000fe20000010000 */
[----:B------:R-:W-:Y:S01]  /*1ea0*/  ISETP.GE.U32.AND P4, PT, R104, RZ, PT ;  /* 0x000000ff6800720c */ /* 0x000fe20003f86070 */
[----:B------:R-:W-:Y:S01]  /*1eb0*/  FMUL.FTZ R95, R95, UR23 ;  /* 0x000000175f5f7c20 */ /* 0x000fe20008410000 */
[----:B------:R-:W-:Y:S01]  /*1ec0*/  FMUL.FTZ R92, R92, UR23 ;  /* 0x000000175c5c7c20 */ /* 0x000fe20008410000 */
[----:B------:R-:W-:Y:S01]  /*1ed0*/  FMUL.FTZ R93, R93, UR23 ;  /* 0x000000175d5d7c20 */ /* 0x000fe20008410000 */
[----:B------:R-:W-:Y:S01]  /*1ee0*/  ISETP.GE.U32.AND.EX P4, PT, R105, 0x1000000, PT, P4 ;  /* 0x010000006900780c */ /* 0x000fe20003f86140 */
[----:B------:R-:W-:Y:S01]  /*1ef0*/  FMUL.FTZ R95, R95, UR12 ;  /* 0x0000000c5f5f7c20 */ /* 0x000fe20008410000 */
[----:B------:R-:W-:Y:S01]  /*1f00*/  FMUL.FTZ R92, R92, UR12 ;  /* 0x0000000c5c5c7c20 */ /* 0x000fe20008410000 */
[----:B------:R-:W-:Y:S01]  /*1f10*/  FMUL.FTZ R93, R93, UR12 ;  /* 0x0000000c5d5d7c20 */ /* 0x000fe20008410000 */
[----:B------:R-:W-:Y:S01]  /*1f20*/  FFMA.FTZ R98, R156, UR4, R96 ;  /* 0x000000049c627c23 */ /* 0x000fe20008010060 */
[----:B------:R-:W-:Y:S01]  /*1f30*/  FMUL.FTZ R95, R95, UR22 ;  /* 0x000000165f5f7c20 */ /* 0x000fe20008410000 */
[----:B------:R-:W-:Y:S01]  /*1f40*/  FMUL.FTZ R92, R92, UR22 ;  /* 0x000000165c5c7c20 */ /* 0x000fe20008410000 */
[----:B------:R-:W-:Y:S01]  /*1f50*/  FMUL.FTZ R93, R93, UR22 ;  /* 0x000000165d5d7c20 */ /* 0x000fe20008410000 */
[----:B------:R-:W-:Y:S01]  /*1f60*/  LOP3.LUT P6, RZ, R105, 0xff, RZ, 0xc0, !PT ;  /* 0x000000ff69ff7812 */ /* 0x000fe200078cc0ff */
[----:B------:R-:W-:Y:S01]  /*1f70*/  FADD.FTZ R98, R157, -R98 ;  /* 0x800000629d627221 */ /* 0x000fe20000010000 */
[----:B------:R-:W-:Y:S01]  /*1f80*/  FSEL R102, R95, RZ, P5 ;  /* 0x000000ff5f667208 */ /* 0x000fe20002800000 */
[--C-:B------:R-:W-:Y:S01]  /*1f90*/  FFMA.FTZ R95, R151, UR4, R96.reuse ;  /* 0x00000004975f7c23 */ /* 0x100fe20008010060 */
[----:B------:R-:W-:Y:S01]  /*1fa0*/  FSEL R103, R92, RZ, P4 ;  /* 0x000000ff5c677208 */ /* 0x000fe20002000000 */
[--C-:B------:R-:W-:Y:S01]  /*1fb0*/  FFMA.FTZ R92, R146, UR4, R96.reuse ;  /* 0x00000004925c7c23 */ /* 0x100fe20008010060 */
[----:B------:R-:W-:Y:S01]  /*1fc0*/  FSEL R100, R93, RZ, P6 ;  /* 0x000000ff5d647208 */ /* 0x000fe20003000000 */
[----:B------:R-:W-:Y:S01]  /*1fd0*/  FADD.FTZ R95, R152, -R95 ;  /* 0x8000005f985f7221 */ /* 0x000fe20000010000 */
[--C-:B------:R-:W-:Y:S01]  /*1fe0*/  FFMA.FTZ R94, R150, UR4, R96.reuse ;  /* 0x00000004965e7c23 */ /* 0x100fe20008010060 */
[----:B------:R-:W-:Y:S01]  /*1ff0*/  FFMA.FTZ R93, R3, UR4, R96 ;  /* 0x00000004035d7c23 */ /* 0x000fe20008010060 */
[----:B------:R-:W-:Y:S01]  /*2000*/  FMUL.FTZ R98, R98, UR23 ;  /* 0x0000001762627c20 */ /* 0x000fe20008410000 */
[----:B------:R-:W-:Y:S01]  /*2010*/  FADD.FTZ R92, R149, -R92 ;  /* 0x8000005c955c7221 */ /* 0x000fe20000010000 */
[----:B------:R-:W-:Y:S01]  /*2020*/  FMUL.FTZ R95, R95, UR23 ;  /* 0x000000175f5f7c20 */ /* 0x000fe20008410000 */
        /* <DEDUP_REMOVED lines=11> */
[----:B------:R-:W-:Y:S01]  /*20e0*/  LOP3.LUT P4, RZ, R104, 0xff0000, RZ, 0xc0, !PT ;  /* 0x00ff000068ff7812 */ /* 0x000fe2000788c0ff */
[----:B------:R-:W-:Y:S01]  /*20f0*/  FMUL.FTZ R94, R94, UR12 ;  /* 0x0000000c5e5e7c20 */ /* 0x000fe20008410000 */
[----:B------:R-:W-:Y:S01]  /*2100*/  FMUL.FTZ R93, R93, UR12 ;  /* 0x0000000c5d5d7c20 */ /* 0x000fe20008410000 */
[----:B------:R-:W-:Y:S01]  /*2110*/  FSEL R101, R98, RZ, P5 ;  /* 0x000000ff62657208 */ /* 0x000fe20002800000 */
        /* <DEDUP_REMOVED lines=15> */
.L_x_3468:
[--C-:B------:R-:W-:Y:S01]  /*2210*/  FFMA.FTZ R85, R3, UR4, R96.reuse ;  /* 0x0000000403557c23 */ /* 0x100fe20008010060 */
[--C-:B------:R-:W-:Y:S01]  /*2220*/  FFMA.FTZ R84, R146, UR4, R96.reuse ;  /* 0x0000000492547c23 */ /* 0x100fe20008010060 */
[----:B------:R-:W-:Y:S01]  /*2230*/  FFMA.FTZ R87, R151, UR4, R96 ;  /* 0x0000000497577c23 */ /* 0x000fe20008010060 */
[----:B-----5:R-:W-:Y:S01]  /*2240*/  LOP3.LUT P4, RZ, R104, 0xff00, RZ, 0xc0, !PT ;  /* 0x0000ff0068ff7812 */ /* 0x020fe2000788c0ff */
[----:B------:R-:W-:Y:S01]  /*2250*/  FADD.FTZ R85, R148, -R85 ;  /* 0x8000005594557221 */ /* 0x000fe20000010000 */
[----:B------:R-:W-:Y:S01]  /*2260*/  FADD.FTZ R86, R149, -R84 ;  /* 0x8000005495567221 */ /* 0x000fe20000010000 */
[----:B------:R-:W-:Y:S01]  /*2270*/  FADD.FTZ R87, R152, -R87 ;  /* 0x8000005798577221 */ /* 0x000fe20000010000 */
[----:B------:R-:W-:Y:S01]  /*2280*/  LOP3.LUT P5, RZ, R104, 0xff, RZ, 0xc0, !PT ;  /* 0x000000ff68ff7812 */ /* 0x000fe200078ac0ff */
[----:B------:R-:W-:Y:S01]  /*2290*/  FMUL.FTZ R84, R85, UR23 ;  /* 0x0000001755547c20 */ /* 0x000fe20008410000 */
[----:B------:R-:W-:Y:S01]  /*22a0*/  FMUL.FTZ R85, R86, UR23 ;  /* 0x0000001756557c20 */ /* 0x000fe20008410000 */
[----:B------:R-:W-:Y:S01]  /*22b0*/  FMUL.FTZ R86, R87, UR23 ;  /* 0x0000001757567c20 */ /* 0x000fe20008410000 */
[----:B------:R-:W-:Y:S01]  /*22c0*/  LOP3.LUT P6, RZ, R104, 0xff0000, RZ, 0xc0, !PT ;  /* 0x00ff000068ff7812 */ /* 0x000fe200078cc0ff */
[----:B------:R-:W-:Y:S01]  /*22d0*/  FMUL.FTZ R87, R84, UR12 ;  /* 0x0000000c54577c20 */ /* 0x000fe20008410000 */
[----:B------:R-:W-:Y:S01]  /*22e0*/  FMUL.FTZ R88, R85, UR12 ;  /* 0x0000000c55587c20 */ /* 0x000fe20008410000 */
[----:B------:R-:W-:Y:S01]  /*22f0*/  FMUL.FTZ R89, R86, UR12 ;  /* 0x0000000c56597c20 */ /* 0x000fe20008410000 */
[--C-:B------:R-:W-:Y:S01]  /*2300*/  FFMA.FTZ R90, R156, UR4, R96.reuse ;  /* 0x000000049c5a7c23 */ /* 0x100fe20008010060 */
[----:B------:R-:W-:Y:S01]  /*2310*/  FMUL.FTZ R87, R87, UR22 ;  /* 0x0000001657577c20 */ /* 0x000fe20008410000 */
[----:B------:R-:W-:Y:S01]  /*2320*/  FMUL.FTZ R88, R88, UR22 ;  /* 0x0000001658587c20 */ /* 0x000fe20008410000 */
[----:B------:R-:W-:Y:S01]  /*2330*/  FMUL.FTZ R89, R89, UR22 ;  /* 0x0000001659597c20 */ /* 0x000fe20008410000 */
[--C-:B------:R-:W-:Y:S01]  /*2340*/  FFMA.FTZ R91, R159, UR4, R96.reuse ;  /* 0x000000049f5b7c23 */ /* 0x100fe20008010060 */
[--C-:B------:R-:W-:Y:S01]  /*2350*/  FFMA.FTZ R98, R160, UR4, R96.reuse ;  /* 0x00000004a0627c23 */ /* 0x100fe20008010060 */
[----:B------:R-:W-:Y:S01]  /*2360*/  FSEL R92, R87, RZ, P5 ;  /* 0x000000ff575c7208 */ /* 0x000fe20002800000 */
[--C-:B------:R-:W-:Y:S01]  /*2370*/  FFMA.FTZ R87, R155, UR4, R96.reuse ;  /* 0x000000049b577c23 */ /* 0x100fe20008010060 */
[----:B------:R-:W-:Y:S01]  /*2380*/  FSEL R93, R88, RZ, P4 ;  /* 0x000000ff585d7208 */ /* 0x000fe20002000000 */
[----:B------:R-:W-:Y:S01]  /*2390*/  FFMA.FTZ R88, R150, UR4, R96 ;  /* 0x0000000496587c23 */ /* 0x000fe20008010060 */
[----:B------:R-:W-:Y:S01]  /*23a0*/  FSEL R94, R89, RZ, P6 ;  /* 0x000000ff595e7208 */ /* 0x000fe20003000000 */
[----:B------:R-:W-:Y:S01]  /*23b0*/  FADD.FTZ R89, R154, -R87 ;  /* 0x800000579a597221 */ /* 0x000fe20000010000 */
[----:B------:R-:W-:Y:S01]  /*23c0*/  FADD.FTZ R90, R157, -R90 ;  /* 0x8000005a9d5a7221 */ /* 0x000fe20000010000 */
[----:B------:R-:W-:Y:S01]  /*23d0*/  FADD.FTZ R88, R153, -R88 ;  /* 0x8000005899587221 */ /* 0x000fe20000010000 */
[----:B------:R-:W-:Y:S01]  /*23e0*/  FADD.FTZ R91, R158, -R91 ;  /* 0x8000005b9e5b7221 */ /* 0x000fe20000010000 */
[----:B------:R-:W-:Y:S01]  /*23f0*/  FADD.FTZ R98, R161, -R98 ;  /* 0x80000062a1627221 */ /* 0x000fe20000010000 */
[----:B------:R-:W-:Y:S01]  /*2400*/  LOP3.LUT P4, RZ, R105, 0xff, RZ, 0xc0, !PT ;  /* 0x000000ff69ff7812 */ /* 0x000fe2000788c0ff */
[----:B------:R-:W-:Y:S01]  /*2410*/  FMUL.FTZ R87, R88, UR23 ;  /* 0x0000001758577c20 */ /* 0x000fe20008410000 */
[----:B------:R-:W-:Y:S01]  /*2420*/  FMUL.FTZ R88, R89, UR23 ;  /* 0x0000001759587c20 */ /* 0x000fe20008410000 */
[----:B------:R-:W-:-:S02]  /*2430*/  LOP3.LUT P5, RZ, R104, 0xff000000, RZ, 0xc0, !PT ;  /* 0xff00000068ff7812 */ /* 0x000fc400078ac0ff */
[----:B------:R-:W-:Y:S01]  /*2440*/  FMUL.FTZ R89, R87, UR12 ;  /* 0x0000000c57597c20 */ /* 0x000fe20008410000 */
[----:B------:R-:W-:Y:S01]  /*2450*/  FMUL.FTZ R97, R88, UR12 ;  /* 0x0000000c58617c20 */ /* 0x000fe20008410000 */
[----:B------:R-:W-:Y:S02]  /*2460*/  LOP3.LUT P6, RZ, R105, 0xff00, RZ, 0xc0, !PT ;  /* 0x0000ff0069ff7812 */ /* 0x000fe400078cc0ff */
[----:B------:R-:W-:Y:S01]  /*2470*/  FMUL.FTZ R95, R89, UR22 ;  /* 0x00000016595f7c20 */ /* 0x000fe20008410000 */
[----:B------:R-:W-:Y:S01]  /*2480*/  FMUL.FTZ R89, R90, UR23 ;  /* 0x000000175a597c20 */ /* 0x000fe20008410000 */
[----:B------:R-:W-:Y:S01]  /*2490*/  FMUL.FTZ R90, R91, UR23 ;  /* 0x000000175b5a7c20 */ /* 0x000fe20008410000 */
[----:B------:R-:W-:Y:S01]  /*24a0*/  FMUL.FTZ R97, R97, UR22 ;  /* 0x0000001661617c20 */ /* 0x000fe20008410000 */
[----:B------:R-:W-:Y:S01]  /*24b0*/  FMUL.FTZ R91, R98, UR23 ;  /* 0x00000017625b7c20 */ /* 0x000fe20008410000 */
[----:B------:R-:W-:Y:S01]  /*24c0*/  FMUL.FTZ R98, R89, UR12 ;  /* 0x0000000c59627c20 */ /* 0x000fe20008410000 */
[----:B------:R-:W-:Y:S01]  /*24d0*/  FMUL.FTZ R99, R90, UR12 ;  /* 0x0000000c5a637c20 */ /* 0x000fe20008410000 */
[----:B------:R-:W-:Y:S01]  /*24e0*/  FSEL R95, R95, RZ, P5 ;  /* 0x000000ff5f5f7208 */ /* 0x000fe20002800000 */
[----:B------:R-:W-:Y:S01]  /*24f0*/  FMUL.FTZ R100, R91, UR12 ;  /* 0x0000000c5b647c20 */ /* 0x000fe20008410000 */
[----:B------:R-:W-:Y:S01]  /*2500*/  FSEL R97, R97, RZ, P4 ;  /* 0x000000ff61617208 */ /* 0x000fe20002000000 */
[----:B------:R-:W-:Y:S01]  /*2510*/  FMUL.FTZ R98, R98, UR22 ;  /* 0x0000001662627c20 */ /* 0x000fe20008410000 */
[----:B------:R-:W-:Y:S01]  /*2520*/  ISETP.GE.U32.AND P4, PT, R104, RZ, PT ;  /* 0x000000ff6800720c */ /* 0x000fe20003f86070 */
[----:B------:R-:W-:Y:S01]  /*2530*/  FMUL.FTZ R99, R99, UR22 ;  /* 0x0000001663637c20 */ /* 0x000fe20008410000 */
[----:B------:R-:W-:Y:S01]  /*2540*/  FMUL.FTZ R100, R100, UR22 ;  /* 0x0000001664647c20 */ /* 0x000fe20008410000 */
[----:B------:R-:W-:-:S02]  /*2550*/  LOP3.LUT P5, RZ, R105, 0xff0000, RZ, 0xc0, !PT ;  /* 0x00ff000069ff7812 */ /* 0x000fc400078ac0ff */
[----:B------:R-:W-:Y:S02]  /*2560*/  ISETP.GE.U32.AND.EX P4, PT, R105, 0x1000000, PT, P4 ;  /* 0x010000006900780c */ /* 0x000fe40003f86140 */
[----:B------:R-:W-:Y:S02]  /*2570*/  FSEL R98, R98, RZ, P6 ;  /* 0x000000ff62627208 */ /* 0x000fe40003000000 */
[----:B------:R-:W-:Y:S02]  /*2580*/  FSEL R99, R99, RZ, P5 ;  /* 0x000000ff63637208 */ /* 0x000fe40002800000 */
[----:B------:R-:W-:Y:S02]  /*2590*/  FSEL R100, R100, RZ, P4 ;  /* 0x000000ff64647208 */ /* 0x000fe40002000000 */
[----:B------:R-:W-:Y:S02]  /*25a0*/  F2FP.BF16.F32.PACK_AB R92, R93, R92 ;  /* 0x0000005c5d5c723e */ /* 0x000fe400000010ff */
[----:B------:R-:W-:-:S02]  /*25b0*/  F2FP.BF16.F32.PACK_AB R93, R95, R94 ;  /* 0x0000005e5f5d723e */ /* 0x000fc400000010ff */
[----:B------:R-:W-:Y:S02]  /*25c0*/  F2FP.BF16.F32.PACK_AB R94, R98, R97 ;  /* 0x00000061625e723e */ /* 0x000fe400000010ff */
[----:B------:R-:W-:-:S07]  /*25d0*/  F2FP.BF16.F32.PACK_AB R95, R100, R99 ;  /* 0x00000063645f723e */ /* 0x000fce00000010ff */
.L_x_3469:
        /* <DEDUP_REMOVED lines=8> */
.L_x_3467:
[----:B------:R-:W-:Y:S05]  /*2660*/  BSYNC.RECONVERGENT B1 ;  /* 0x0000000000017941 */ /* 0x000fea0003800200 */
.L_x_3466:
[----:B------:R-:W-:Y:S04]  /*2670*/  BSSY.RECONVERGENT B1, `(.L_x_3470) ;  /* 0x0000088000017945 */ /* 0x000fe80003800200 */
[----:B------:R-:W-:Y:S05]  /*2680*/  @!P2 BRA `(.L_x_3471) ;  /* 0x000000080018a947 */ /* 0x000fea0003800000 */
[----:B------:R-:W-:-:S04]  /*2690*/  ISETP.NE.U32.AND P0, PT, RZ, UR20, PT ;  /* 0x00000014ff007c0c */ /* 0x000fc8000bf05070 */
[----:B------:R-:W-:-:S13]  /*26a0*/  ISETP.NE.AND.EX P0, PT, RZ, UR21, PT, P0 ;  /* 0x00000015ff007c0c */ /* 0x000fda000bf05300 */
[----:B------:R-:W-:Y:S05]  /*26b0*/  @!P0 BRA `(.L_x_3472) ;  /* 0x0000000000f88947 */ /* 0x000fea0003800000 */
[--C-:B0-----:R-:W-:Y:S01]  /*26c0*/  FFMA.FTZ R85, R111, UR4, R96.reuse ;  /* 0x000000046f557c23 */ /* 0x101fe20008010060 */
        /* <DEDUP_REMOVED lines=61> */
.L_x_3472:
[--C-:B0-----:R-:W-:Y:S01]  /*2aa0*/  FFMA.FTZ R92, R125, UR4, R96.reuse ;  /* 0x000000047d5c7c23 */ /* 0x101fe20008010060 */
[--C-:B------:R-:W-:Y:S01]  /*2ab0*/  FFMA.FTZ R94, R124, UR4, R96.reuse ;  /* 0x000000047c5e7c23 */ /* 0x100fe20008010060 */
[----:B------:R-:W-:Y:S01]  /*2ac0*/  FFMA.FTZ R93, R119, UR4, R96 ;  /* 0x00000004775d7c23 */ /* 0x000fe20008010060 */
[----:B-----5:R-:W-:Y:S01]  /*2ad0*/  ISETP.GE.U32.AND P4, PT, R106, RZ, PT ;  /* 0x000000ff6a00720c */ /* 0x020fe20003f86070 */
[----:B------:R-:W-:Y:S01]  /*2ae0*/  FADD.FTZ R92, R123, -R92 ;  /* 0x8000005c7b5c7221 */ /* 0x000fe20000010000 */
[----:B------:R-:W-:Y:S01]  /*2af0*/  FADD.FTZ R94, R127, -R94 ;  /* 0x8000005e7f5e7221 */ /* 0x000fe20000010000 */
[----:B------:R-:W-:Y:S01]  /*2b00*/  FADD.FTZ R93, R120, -R93 ;  /* 0x8000005d785d7221 */ /* 0x000fe20000010000 */
        /* <DEDUP_REMOVED lines=8> */
[----:B------:R-:W-:Y:S01]  /*2b90*/  LOP3.LUT P6, RZ, R107, 0xff, RZ, 0xc0, !PT ;  /* 0x000000ff6bff7812 */ /* 0x000fe200078cc0ff */
[----:B------:R-:W-:Y:S01]  /*2ba0*/  FMUL.FTZ R92, R92, UR22 ;  /* 0x000000165c5c7c20 */ /* 0x000fe20008410000 */
[----:B------:R-:W-:Y:S01]  /*2bb0*/  FMUL.FTZ R94, R94, UR22 ;  /* 0x000000165e5e7c20 */ /* 0x000fe20008410000 */
[----:B------:R-:W-:Y:S01]  /*2bc0*/  FMUL.FTZ R93, R93, UR22 ;  /* 0x000000165d5d7c20 */ /* 0x000fe20008410000 */
[----:B------:R-:W-:Y:S01]  /*2bd0*/  ISETP.GE.U32.AND.EX P4, PT, R107, 0x1000000, PT, P4 ;  /* 0x010000006b00780c */ /* 0x000fe20003f86140 */
[----:B------:R-:W-:Y:S01]  /*2be0*/  FFMA.FTZ R95, R115, UR4, R96 ;  /* 0x00000004735f7c23 */ /* 0x000fe20008010060 */
[----:B------:R-:W-:Y:S01]  /*2bf0*/  FSEL R102, R92, RZ, P5 ;  /* 0x000000ff5c667208 */ /* 0x000fe20002800000 */
[----:B------:R-:W-:Y:S01]  /*2c00*/  FADD.FTZ R98, R121, -R98 ;  /* 0x8000006279627221 */ /* 0x000fe20000010000 */
        /* <DEDUP_REMOVED lines=37> */
[----:B------:R-:W-:-:S07]  /*2e60*/  F2FP.BF16.F32.PACK_AB R92, R97, R92 ;  /* 0x0000005c615c723e */ /* 0x000fce00000010ff */
.L_x_3473:
        /* <DEDUP_REMOVED lines=8> */
.L_x_3471:
[----:B------:R-:W-:Y:S05]  /*2ef0*/  BSYNC.RECONVERGENT B1 ;  /* 0x0000000000017941 */ /* 0x000fea0003800200 */
.L_x_3470:
        /* <DEDUP_REMOVED lines=18> */
[----:B-----5:R-:W-:Y:S01]  /*3020*/  LOP3.LUT P4, RZ, R108, 0xff, RZ, 0xc0, !PT ;  /* 0x000000ff6cff7812 */ /* 0x020fe2000788c0ff */
[----:B------:R-:W-:Y:S01]  /*3030*/  FMUL.FTZ R91, R87, UR12 ;  /* 0x0000000c575b7c20 */ /* 0x000fe20008410000 */
[----:B------:R-:W-:Y:S01]  /*3040*/  FMUL.FTZ R88, R88, UR22 ;  /* 0x0000001658587c20 */ /* 0x000fe20008410000 */
[----:B------:R-:W-:Y:S01]  /*3050*/  FMUL.FTZ R89, R89, UR22 ;  /* 0x0000001659597c20 */ /* 0x000fe20008410000 */
[----:B------:R-:W-:Y:S01]  /*3060*/  LOP3.LUT P6, RZ, R108, 0xff00, RZ, 0xc0, !PT ;  /* 0x0000ff006cff7812 */ /* 0x000fe200078cc0ff */
[----:B------:R-:W-:Y:S01]  /*3070*/  FMUL.FTZ R90, R86, UR12 ;  /* 0x0000000c565a7c20 */ /* 0x000fe20008410000 */
[----:B------:R-:W-:Y:S01]  /*3080*/  FMUL.FTZ R91, R91, UR22 ;  /* 0x000000165b5b7c20 */ /* 0x000fe20008410000 */
[----:B------:R-:W-:Y:S01]  /*3090*/  FSEL R92, R88, RZ, P4 ;  /* 0x000000ff585c7208 */ /* 0x000fe20002000000 */
[--C-:B------:R-:W-:Y:S01]  /*30a0*/  FFMA.FTZ R88, R140, UR4, R96.reuse ;  /* 0x000000048c587c23 */ /* 0x100fe20008010060 */
[----:B------:R-:W-:Y:S01]  /*30b0*/  LOP3.LUT P4, RZ, R108, 0xff000000, RZ, 0xc0, !PT ;  /* 0xff0000006cff7812 */ /* 0x000fe2000788c0ff */
[----:B------:R-:W-:Y:S01]  /*30c0*/  FMUL.FTZ R90, R90, UR22 ;  /* 0x000000165a5a7c20 */ /* 0x000fe20008410000 */
[----:B------:R-:W-:Y:S01]  /*30d0*/  FSEL R93, R89, RZ, P6 ;  /* 0x000000ff595d7208 */ /* 0x000fe20003000000 */
[--C-:B------:R-:W-:Y:S01]  /*30e0*/  FFMA.FTZ R89, R141, UR4, R96.reuse ;  /* 0x000000048d597c23 */ /* 0x100fe20008010060 */
[----:B------:R-:W-:Y:S01]  /*30f0*/  LOP3.LUT P5, RZ, R108, 0xff0000, RZ, 0xc0, !PT ;  /* 0x00ff00006cff7812 */ /* 0x000fe200078ac0ff */
[--C-:B------:R-:W-:Y:S01]  /*3100*/  FFMA.FTZ R98, R144, UR4, R96.reuse ;  /* 0x0000000490627c23 */ /* 0x100fe20008010060 */
[----:B------:R-:W-:Y:S01]  /*3110*/  FSEL R95, R91, RZ, P4 ;  /* 0x000000ff5b5f7208 */ /* 0x000fe20002000000 */
[----:B------:R-:W-:Y:S01]  /*3120*/  FFMA.FTZ R91, R145, UR4, R96 ;  /* 0x00000004915b7c23 */ /* 0x000fe20008010060 */
[----:B------:R-:W-:Y:S01]  /*3130*/  FADD.FTZ R89, R138, -R89 ;  /* 0x800000598a597221 */ /* 0x000fe20000010000 */
[----:B------:R-:W-:Y:S01]  /*3140*/  FSEL R94, R90, RZ, P5 ;  /* 0x000000ff5a5e7208 */ /* 0x000fe20002800000 */
        /* <DEDUP_REMOVED lines=13> */
[----:B------:R-:W-:Y:S01]  /*3220*/  ISETP.GE.U32.AND P4, PT, R108, RZ, PT ;  /* 0x000000ff6c00720c */ /* 0x000fe20003f86070 */
[----:B------:R-:W-:Y:S01]  /*3230*/  FMUL.FTZ R97, R97, UR22 ;  /* 0x0000001661617c20 */ /* 0x000fe20008410000 */
[----:B------:R-:W-:Y:S01]  /*3240*/  FMUL.FTZ R99, R99, UR22 ;  /* 0x0000001663637c20 */ /* 0x000fe20008410000 */
[----:B------:R-:W-:Y:S01]  /*3250*/  FMUL.FTZ R98, R98, UR22 ;  /* 0x0000001662627c20 */ /* 0x000fe20008410000 */
[----:B------:R-:W-:-:S02]  /*3260*/  FSEL R96, R96, RZ, P6 ;  /* 0x000000ff60607208 */ /* 0x000fc40003000000 */
[C---:B------:R-:W-:Y:S02]  /*3270*/  LOP3.LUT P5, RZ, R109.reuse, 0xff00, RZ, 0xc0, !PT ;  /* 0x0000ff006dff7812 */ /* 0x040fe400078ac0ff */
[C---:B------:R-:W-:Y:S02]  /*3280*/  ISETP.GE.U32.AND.EX P4, PT, R109.reuse, 0x1000000, PT, P4 ;  /* 0x010000006d00780c */ /* 0x040fe40003f86140 */
[----:B------:R-:W-:Y:S02]  /*3290*/  LOP3.LUT P6, RZ, R109, 0xff0000, RZ, 0xc0, !PT ;  /* 0x00ff00006dff7812 */ /* 0x000fe400078cc0ff */
[----:B------:R-:W-:Y:S02]  /*32a0*/  FSEL R97, R97, RZ, P5 ;  /* 0x000000ff61617208 */ /* 0x000fe40002800000 */
[----:B------:R-:W-:Y:S02]  /*32b0*/  FSEL R99, R99, RZ, P4 ;  /* 0x000000ff63637208 */ /* 0x000fe40002000000 */
[----:B------:R-:W-:-:S02]  /*32c0*/  FSEL R98, R98, RZ, P6 ;  /* 0x000000ff62627208 */ /* 0x000fc40003000000 */
[----:B------:R-:W-:Y:S02]  /*32d0*/  F2FP.BF16.F32.PACK_AB R92, R93, R92 ;  /* 0x0000005c5d5c723e */ /* 0x000fe400000010ff */
[----:B------:R-:W-:Y:S02]  /*32e0*/  F2FP.BF16.F32.PACK_AB R93, R95, R94 ;  /* 0x0000005e5f5d723e */ /* 0x000fe400000010ff */
[----:B------:R-:W-:Y:S02]  /*32f0*/  F2FP.BF16.F32.PACK_AB R94, R97, R96 ;  /* 0x00000060615e723e */ /* 0x000fe400000010ff */
[----:B------:R-:W-:Y:S01]  /*3300*/  F2FP.BF16.F32.PACK_AB R95, R99, R98 ;  /* 0x00000062635f723e */ /* 0x000fe200000010ff */
[----:B------:R-:W-:Y:S06]  /*3310*/  BRA `(.L_x_3476) ;  /* 0x0000000000f47947 */ /* 0x000fec0003800000 */
.L_x_3475:
[--C-:B0-2---:R-:W-:Y:S01]  /*3320*/  FFMA.FTZ R95, R145, UR4, R96.reuse ;  /* 0x00000004915f7c23 */ /* 0x105fe20008010060 */
        /* <DEDUP_REMOVED lines=60> */
.L_x_3476:
[----:B------:R-:W0:Y:S08]  /*36f0*/  @P0 LDC.64 R96, c[0x0][0x478] ;  /* 0x00011e00ff600b82 */ /* 0x000e300000000a00 */
[----:B------:R-:W1:Y:S01]  /*3700*/  LDC.64 R98, c[0x0][0x468] ;  /* 0x00011a00ff627b82 */ /* 0x000e620000000a00 */
[----:B0-----:R-:W-:-:S05]  /*3710*/  @P0 IMAD.WIDE.U32 R96, R110, 0x20, R96 ;  /* 0x000000206e600825 */ /* 0x001fca00078e0060 */
[----:B------:R4:W-:Y:S01]  /*3720*/  @P0 STG.E.128 desc[UR14][R96.64], R84 ;  /* 0x0000005460000986 */ /* 0x0009e2000c101d0e */
[----:B-1----:R-:W-:-:S03]  /*3730*/  IMAD.WIDE.U32 R98, R110, 0x10, R98 ;  /* 0x000000106e627825 */ /* 0x002fc600078e0062 */
[----:B------:R4:W-:Y:S04]  /*3740*/  @P0 STG.E.128 desc[UR14][R96.64+0x10], R88 ;  /* 0x0000105860000986 */ /* 0x0009e8000c101d0e */
[----:B------:R4:W-:Y:S01]  /*3750*/  STG.E.128 desc[UR14][R98.64], R92 ;  /* 0x0000005c62007986 */ /* 0x0009e2000c101d0e */
[----:B------:R-:W-:Y:S05]  /*3760*/  BRA `(.L_x_3474) ;  /* 0x0000001800687947 */ /* 0x000fea0003800000 */
.L_x_3465:
[----:B------:R-:W-:Y:S04]  /*3770*/  BSSY.RECONVERGENT B1, `(.L_x_3477) ;  /* 0x000008a000017945 */ /* 0x000fe80003800200 */
[----:B------:R-:W-:Y:S05]  /*3780*/  @!P3 BRA `(.L_x_3478) ;  /* 0x000000080020b947 */ /* 0x000fea0003800000 */
[----:B------:R-:W-:-:S04]  /*3790*/  UISETP.NE.U32.AND UP1, UPT, UR20, URZ, UPT ;  /* 0x000000ff1400728c */ /* 0x000fc8000bf25070 */
[----:B------:R-:W-:-:S09]  /*37a0*/  UISETP.NE.AND.EX UP1, UPT, UR21, URZ, UPT, UP1 ;  /* 0x000000ff1500728c */ /* 0x000fd2000bf25310 */
[----:B------:R-:W-:Y:S05]  /*37b0*/  BRA.U UP1, `(.L_x_3479) ;  /* 0x0000000101f87547 */ /* 0x000fea000b800000 */
[--C-:B------:R-:W-:Y:S01]  /*37c0*/  FFMA.FTZ R95, R159, UR4, R96.reuse ;  /* 0x000000049f5f7c23 */ /* 0x100fe20008010060 */
[--C-:B------:R-:W-:Y:S01]  /*37d0*/  FFMA.FTZ R92, R160, UR4, R96.reuse ;  /* 0x00000004a05c7c23 */ /* 0x100fe20008010060 */
[----:B------:R-:W-:Y:S01]  /*37e0*/  FFMA.FTZ R93, R155, UR4, R96 ;  /* 0x000000049b5d7c23 */ /* 0x000fe20008010060 */
[----:B-----5:R-:W-:Y:S01]  /*37f0*/  ISETP.GE.U32.AND P0, PT, R104, RZ, PT ;  /* 0x000000ff6800720c */ /* 0x020fe20003f06070 */
[----:B------:R-:W-:Y:S01]  /*3800*/  FADD.FTZ R97, R158, -R95 ;  /* 0x8000005f9e617221 */ /* 0x000fe20000010000 */
[----:B------:R-:W-:Y:S01]  /*3810*/  FADD.FTZ R92, R161, -R92 ;  /* 0x8000005ca15c7221 */ /* 0x000fe20000010000 */
[----:B------:R-:W-:Y:S01]  /*3820*/  FADD.FTZ R95, R154, -R93 ;  /* 0x8000005d9a5f7221 */ /* 0x000fe20000010000 */
[----:B------:R-:W-:Y:S01]  /*3830*/  LOP3.LUT P5, RZ, R105, 0xff, RZ, 0xc0, !PT ;  /* 0x000000ff69ff7812 */ /* 0x000fe200078ac0ff */
[----:B------:R-:W-:Y:S01]  /*3840*/  FFMA.FTZ R93, R97, UR23, R14 ;  /* 0x00000017615d7c23 */ /* 0x000fe2000801000e */
[----:B------:R-:W-:Y:S01]  /*3850*/  FFMA.FTZ R94, R92, UR23, R15 ;  /* 0x000000175c5e7c23 */ /* 0x000fe2000801000f */
[----:B------:R-:W-:Y:S01]  /*3860*/  FFMA.FTZ R92, R95, UR23, R12 ;  /* 0x000000175f5c7c23 */ /* 0x000fe2000801000c */
[----:B------:R-:W-:Y:S01]  /*3870*/  LOP3.LUT P4, RZ, R105, 0xff0000, RZ, 0xc0, !PT ;  /* 0x00ff000069ff7812 */ /* 0x000fe2000788c0ff */
[----:B------:R-:W-:Y:S01]  /*3880*/  FMUL.FTZ R93, R93, UR12 ;  /* 0x0000000c5d5d7c20 */ /* 0x000fe20008410000 */
[----:B------:R-:W-:Y:S01]  /*3890*/  FMUL.FTZ R94, R94, UR12 ;  /* 0x0000000c5e5e7c20 */ /* 0x000fe20008410000 */
[----:B------:R-:W-:Y:S01]  /*38a0*/  FMUL.FTZ R92, R92, UR12 ;  /* 0x0000000c5c5c7c20 */ /* 0x000fe20008410000 */
[----:B------:R-:W-:Y:S01]  /*38b0*/  ISETP.GE.U32.AND.EX P0, PT, R105, 0x1000000, PT, P0 ;  /* 0x010000006900780c */ /* 0x000fe20003f06100 */
        /* <DEDUP_REMOVED lines=11> */
[----:B------:R-:W-:Y:S01]  /*3970*/  FFMA.FTZ R94, R150, UR4, R96 ;  /* 0x00000004965e7c23 */ /* 0x000fe20008010060 */
[----:B------:R-:W-:Y:S01]  /*3980*/  FADD.FTZ R95, R152, -R95 ;  /* 0x8000005f985f7221 */ /* 0x000fe20000010000 */
[----:B------:R-:W-:Y:S01]  /*3990*/  FADD.FTZ R92, R149, -R92 ;  /* 0x8000005c955c7221 */ /* 0x000fe20000010000 */
[----:B------:R-:W-:Y:S01]  /*39a0*/  FFMA.FTZ R97, R162, UR23, R13 ;  /* 0x00000017a2617c23 */ /* 0x000fe2000801000d */
[----:B------:R-:W-:Y:S01]  /*39b0*/  FADD.FTZ R98, R153, -R94 ;  /* 0x8000005e99627221 */ /* 0x000fe20000010000 */
[----:B------:R-:W-:Y:S01]  /*39c0*/  FADD.FTZ R99, R148, -R93 ;  /* 0x8000005d94637221 */ /* 0x000fe20000010000 */
[----:B------:R-:W-:Y:S01]  /*39d0*/  FFMA.FTZ R94, R95, UR23, R18 ;  /* 0x000000175f5e7c23 */ /* 0x000fe20008010012 */
[----:B------:R-:W-:Y:S01]  /*39e0*/  FFMA.FTZ R93, R92, UR23, R17 ;  /* 0x000000175c5d7c23 */ /* 0x000fe20008010011 */
[----:B------:R-:W-:Y:S01]  /*39f0*/  FMUL.FTZ R97, R97, UR12 ;  /* 0x0000000c61617c20 */ /* 0x000fe20008410000 */
[----:B------:R-:W-:Y:S01]  /*3a00*/  FFMA.FTZ R95, R98, UR23, R19 ;  /* 0x00000017625f7c23 */ /* 0x000fe20008010013 */
[----:B------:R-:W-:Y:S01]  /*3a10*/  FFMA.FTZ R92, R99, UR23, R16 ;  /* 0x00000017635c7c23 */ /* 0x000fe20008010010 */
[----:B------:R-:W-:Y:S01]  /*3a20*/  LOP3.LUT P6, RZ, R105, 0xff00, RZ, 0xc0, !PT ;  /* 0x0000ff0069ff7812 */ /* 0x000fe200078cc0ff */
        /* <DEDUP_REMOVED lines=10> */
[C---:B------:R-:W-:Y:S02]  /*3ad0*/  LOP3.LUT P4, RZ, R104.reuse, 0xff0000, RZ, 0xc0, !PT ;  /* 0x00ff000068ff7812 */ /* 0x040fe4000788c0ff */
[C---:B------:R-:W-:Y:S02]  /*3ae0*/  LOP3.LUT P0, RZ, R104.reuse, 0xff000000, RZ, 0xc0, !PT ;  /* 0xff00000068ff7812 */ /* 0x040fe4000780c0ff */
[C---:B------:R-:W-:Y:S02]  /*3af0*/  LOP3.LUT P5, RZ, R104.reuse, 0xff00, RZ, 0xc0, !PT ;  /* 0x0000ff0068ff7812 */ /* 0x040fe400078ac0ff */
        /* <DEDUP_REMOVED lines=10> */
.L_x_3479:
        /* <DEDUP_REMOVED lines=14> */
[----:B------:R-:W-:Y:S01]  /*3c80*/  LOP3.LUT P5, RZ, R104, 0xff00, RZ, 0xc0, !PT ;  /* 0x0000ff0068ff7812 */ /* 0x000fe200078ac0ff */
[----:B------:R-:W-:Y:S01]  /*3c90*/  FMUL.FTZ R91, R87, UR12 ;  /* 0x0000000c575b7c20 */ /* 0x000fe20008410000 */
[----:B------:R-:W-:Y:S01]  /*3ca0*/  FMUL.FTZ R90, R86, UR12 ;  /* 0x0000000c565a7c20 */ /* 0x000fe20008410000 */
[----:B------:R-:W-:Y:S01]  /*3cb0*/  FMUL.FTZ R89, R89, UR22 ;  /* 0x0000001659597c20 */ /* 0x000fe20008410000 */
[----:B------:R-:W-:Y:S01]  /*3cc0*/  FMUL.FTZ R88, R88, UR22 ;  /* 0x0000001658587c20 */ /* 0x000fe20008410000 */
[C---:B------:R-:W-:Y:S01]  /*3cd0*/  LOP3.LUT P6, RZ, R104.reuse, 0xff, RZ, 0xc0, !PT ;  /* 0x000000ff68ff7812 */ /* 0x040fe200078cc0ff */
[----:B------:R-:W-:Y:S01]  /*3ce0*/  FMUL.FTZ R91, R91, UR22 ;  /* 0x000000165b5b7c20 */ /* 0x000fe20008410000 */
[----:B------:R-:W-:Y:S01]  /*3cf0*/  LOP3.LUT P0, RZ, R104, 0xff000000, RZ, 0xc0, !PT ;  /* 0xff00000068ff7812 */ /* 0x000fe2000780c0ff */
[----:B------:R-:W-:Y:S01]  /*3d00*/  FMUL.FTZ R90, R90, UR22 ;  /* 0x000000165a5a7c20 */ /* 0x000fe20008410000 */
[----:B------:R-:W-:Y:S01]  /*3d10*/  FSEL R93, R89, RZ, P5 ;  /* 0x000000ff595d7208 */ /* 0x000fe20002800000 */
[--C-:B------:R-:W-:Y:S01]  /*3d20*/  FFMA.FTZ R89, R155, UR4, R96.reuse ;  /* 0x000000049b597c23 */ /* 0x100fe20008010060 */
[----:B------:R-:W-:Y:S01]  /*3d30*/  LOP3.LUT P4, RZ, R104, 0xff0000, RZ, 0xc0, !PT ;  /* 0x00ff000068ff7812 */ /* 0x000fe2000788c0ff */
        /* <DEDUP_REMOVED lines=22> */
[----:B------:R-:W-:Y:S01]  /*3ea0*/  FMUL.FTZ R100, R100, UR22 ;  /* 0x0000001664647c20 */ /* 0x000fe20008410000 */
[----:B------:R-:W-:-:S02]  /*3eb0*/  LOP3.LUT P6, RZ, R105, 0xff, RZ, 0xc0, !PT ;  /* 0x000000ff69ff7812 */ /* 0x000fc400078cc0ff */
[C---:B------:R-:W-:Y:S02]  /*3ec0*/  LOP3.LUT P5, RZ, R105.reuse, 0xff00, RZ, 0xc0, !PT ;  /* 0x0000ff0069ff7812 */ /* 0x040fe400078ac0ff */
[C---:B------:R-:W-:Y:S02]  /*3ed0*/  LOP3.LUT P4, RZ, R105.reuse, 0xff0000, RZ, 0xc0, !PT ;  /* 0x00ff000069ff7812 */ /* 0x040fe4000788c0ff */
[----:B------:R-:W-:Y:S02]  /*3ee0*/  ISETP.GE.U32.AND.EX P0, PT, R105, 0x1000000, PT, P0 ;  /* 0x010000006900780c */ /* 0x000fe40003f06100 */
        /* <DEDUP_REMOVED lines=8> */
.L_x_3480:
        /* <DEDUP_REMOVED lines=10> */
.L_x_3478:
[----:B------:R-:W-:Y:S05]  /*4010*/  BSYNC.RECONVERGENT B1 ;  /* 0x0000000000017941 */ /* 0x000fea0003800200 */
.L_x_3477:
        /* <DEDUP_REMOVED lines=37> */
[----:B------:R-:W-:Y:S01]  /*4270*/  FFMA.FTZ R87, R88, UR23, R11 ;  /* 0x0000001758577c23 */ /* 0x000fe2000801000b */
[----:B------:R-:W-:Y:S01]  /*4280*/  FFMA.FTZ R88, R89, UR23, R4 ;  /* 0x0000001759587c23 */ /* 0x000fe20008010004 */
[----:B------:R-:W-:-:S02]  /*4290*/  LOP3.LUT P5, RZ, R106, 0xff000000, RZ, 0xc0, !PT ;  /* 0xff0000006aff7812 */ /* 0x000fc400078ac0ff */
[----:B------:R-:W-:Y:S01]  /*42a0*/  FMUL.FTZ R89, R87, UR12 ;  /* 0x0000000c57597c20 */ /* 0x000fe20008410000 */
[----:B------:R-:W-:Y:S01]  /*42b0*/  FMUL.FTZ R97, R88, UR12 ;  /* 0x0000000c58617c20 */ /* 0x000fe20008410000 */
[----:B------:R-:W-:Y:S02]  /*42c0*/  LOP3.LUT P6, RZ, R107, 0xff00, RZ, 0xc0, !PT ;  /* 0x0000ff006bff7812 */ /* 0x000fe400078cc0ff */
[----:B------:R-:W-:Y:S01]  /*42d0*/  FMUL.FTZ R95, R89, UR22 ;  /* 0x00000016595f7c20 */ /* 0x000fe20008410000 */
[----:B------:R-:W-:Y:S01]  /*42e0*/  FFMA.FTZ R89, R90, UR23, R5 ;  /* 0x000000175a597c23 */ /* 0x000fe20008010005 */
[----:B------:R-:W-:Y:S01]  /*42f0*/  FFMA.FTZ R90, R91, UR23, R6 ;  /* 0x000000175b5a7c23 */ /* 0x000fe20008010006 */
[----:B------:R-:W-:Y:S01]  /*4300*/  FMUL.FTZ R97, R97, UR22 ;  /* 0x0000001661617c20 */ /* 0x000fe20008410000 */
[----:B------:R-:W-:Y:S01]  /*4310*/  FFMA.FTZ R91, R100, UR23, R7 ;  /* 0x00000017645b7c23 */ /* 0x000fe20008010007 */
        /* <DEDUP_REMOVED lines=19> */
.L_x_3483:
[--C-:B0-----:R-:W-:Y:S01]  /*4450*/  FFMA.FTZ R92, R125, UR4, R96.reuse ;  /* 0x000000047d5c7c23 */ /* 0x101fe20008010060 */
[--C-:B------:R-:W-:Y:S01]  /*4460*/  FFMA.FTZ R94, R124, UR4, R96.reuse ;  /* 0x000000047c5e7c23 */ /* 0x100fe20008010060 */
[----:B------:R-:W-:Y:S01]  /*4470*/  FFMA.FTZ R93, R119, UR4, R96 ;  /* 0x00000004775d7c23 */ /* 0x000fe20008010060 */
[----:B-----5:R-:W-:Y:S01]  /*4480*/  LOP3.LUT P5, RZ, R107, 0xff0000, RZ, 0xc0, !PT ;  /* 0x00ff00006bff7812 */ /* 0x020fe200078ac0ff */
[----:B------:R-:W-:Y:S01]  /*4490*/  FADD.FTZ R95, R123, -R92 ;  /* 0x8000005c7b5f7221 */ /* 0x000fe20000010000 */
[----:B------:R-:W-:Y:S01]  /*44a0*/  FADD.FTZ R94, R127, -R94 ;  /* 0x8000005e7f5e7221 */ /* 0x000fe20000010000 */
[----:B------:R-:W-:Y:S01]  /*44b0*/  FADD.FTZ R93, R120, -R93 ;  /* 0x8000005d785d7221 */ /* 0x000fe20000010000 */
[----:B------:R-:W-:Y:S01]  /*44c0*/  ISETP.GE.U32.AND P4, PT, R106, RZ, PT ;  /* 0x000000ff6a00720c */ /* 0x000fe20003f86070 */
[----:B------:R-:W-:Y:S01]  /*44d0*/  FFMA.FTZ R95, R95, UR23, R6 ;  /* 0x000000175f5f7c23 */ /* 0x000fe20008010006 */
[----:B------:R-:W-:Y:S01]  /*44e0*/  FFMA.FTZ R94, R94, UR23, R7 ;  /* 0x000000175e5e7c23 */ /* 0x000fe20008010007 */
[----:B------:R-:W-:Y:S01]  /*44f0*/  FFMA.FTZ R93, R93, UR23, R4 ;  /* 0x000000175d5d7c23 */ /* 0x000fe20008010004 */
[----:B------:R-:W-:Y:S01]  /*4500*/  FFMA.FTZ R98, R122, UR4, R96 ;  /* 0x000000047a627c23 */ /* 0x000fe20008010060 */
        /* <DEDUP_REMOVED lines=17> */
[----:B------:R-:W-:Y:S01]  /*4620*/  FFMA.FTZ R98, R98, UR23, R5 ;  /* 0x0000001762627c23 */ /* 0x000fe20008010005 */
[----:B------:R-:W-:Y:S01]  /*4630*/  FADD.FTZ R92, R113, -R92 ;  /* 0x8000005c715c7221 */ /* 0x000fe20000010000 */
[----:B------:R-:W-:Y:S01]  /*4640*/  FFMA.FTZ R95, R95, UR23, R10 ;  /* 0x000000175f5f7c23 */ /* 0x000fe2000801000a */
[----:B------:R-:W-:Y:S01]  /*4650*/  FADD.FTZ R94, R117, -R94 ;  /* 0x8000005e755e7221 */ /* 0x000fe20000010000 */
[----:B------:R-:W-:Y:S01]  /*4660*/  FADD.FTZ R93, R114, -R93 ;  /* 0x8000005d725d7221 */ /* 0x000fe20000010000 */
[----:B------:R-:W-:Y:S01]  /*4670*/  FMUL.FTZ R98, R98, UR12 ;  /* 0x0000000c62627c20 */ /* 0x000fe20008410000 */
[----:B------:R-:W-:Y:S01]  /*4680*/  FFMA.FTZ R92, R92, UR23, R9 ;  /* 0x000000175c5c7c23 */ /* 0x000fe20008010009 */
[----:B------:R-:W-:Y:S01]  /*4690*/  FMUL.FTZ R95, R95, UR12 ;  /* 0x0000000c5f5f7c20 */ /* 0x000fe20008410000 */
[----:B------:R-:W-:Y:S01]  /*46a0*/  FFMA.FTZ R94, R94, UR23, R11 ;  /* 0x000000175e5e7c23 */ /* 0x000fe2000801000b */
[----:B------:R-:W-:Y:S01]  /*46b0*/  FFMA.FTZ R93, R93, UR23, R8 ;  /* 0x000000175d5d7c23 */ /* 0x000fe20008010008 */
        /* <DEDUP_REMOVED lines=22> */
.L_x_3484:
        /* <DEDUP_REMOVED lines=8> */
.L_x_3482:
[----:B------:R-:W-:Y:S05]  /*48a0*/  BSYNC.RECONVERGENT B1 ;  /* 0x0000000000017941 */ /* 0x000fea0003800200 */
.L_x_3481:
        /* <DEDUP_REMOVED lines=27> */
[----:B------:R-:W-:Y:S01]  /*4a60*/  FSEL R93, R89, RZ, P6 ;  /* 0x000000ff595d7208 */ /* 0x000fe20003000000 */
[--C-:B------:R-:W-:Y:S01]  /*4a70*/  FFMA.FTZ R89, R141, UR4, R96.reuse ;  /* 0x000000048d597c23 */ /* 0x100fe20008010060 */
[----:B------:R-:W-:Y:S01]  /*4a80*/  LOP3.LUT P4, RZ, R108, 0xff000000, RZ, 0xc0, !PT ;  /* 0xff0000006cff7812 */ /* 0x000fe2000788c0ff */
[----:B------:R-:W-:Y:S01]  /*4a90*/  FMUL.FTZ R90, R90, UR22 ;  /* 0x000000165a5a7c20 */ /* 0x000fe20008410000 */
[----:B------:R-:W-:Y:S01]  /*4aa0*/  LOP3.LUT P5, RZ, R108, 0xff0000, RZ, 0xc0, !PT ;  /* 0x00ff00006cff7812 */ /* 0x000fe200078ac0ff */
[----:B------:R-:W-:Y:S01]  /*4ab0*/  FADD.FTZ R89, R138, -R89 ;  /* 0x800000598a597221 */ /* 0x000fe20000010000 */
[----:B------:R-:W-:Y:S01]  /*4ac0*/  FSEL R95, R91, RZ, P4 ;  /* 0x000000ff5b5f7208 */ /* 0x000fe20002000000 */
[--C-:B------:R-:W-:Y:S01]  /*4ad0*/  FFMA.FTZ R98, R144, UR4, R96.reuse ;  /* 0x0000000490627c23 */ /* 0x100fe20008010060 */
[----:B------:R-:W-:Y:S01]  /*4ae0*/  FFMA.FTZ R91, R145, UR4, R96 ;  /* 0x00000004915b7c23 */ /* 0x000fe20008010060 */
[----:B------:R-:W-:Y:S01]  /*4af0*/  FSEL R94, R90, RZ, P5 ;  /* 0x000000ff5a5e7208 */ /* 0x000fe20002800000 */
[----:B------:R-:W-:Y:S01]  /*4b00*/  FADD.FTZ R90, R143, -R88 ;  /* 0x800000588f5a7221 */ /* 0x000fe20000010000 */
[----:B------:R-:W-:Y:S01]  /*4b10*/  FFMA.FTZ R88, R89, UR23, R80 ;  /* 0x0000001759587c23 */ /* 0x000fe20008010050 */
[----:B------:R-:W-:Y:S01]  /*4b20*/  FADD.FTZ R98, R147, -R98 ;  /* 0x8000006293627221 */ /* 0x000fe20000010000 */
[----:B------:R-:W-:Y:S01]  /*4b30*/  FADD.FTZ R97, R142, -R91 ;  /* 0x8000005b8e617221 */ /* 0x000fe20000010000 */
        /* <DEDUP_REMOVED lines=25> */
.L_x_3485:
        /* <DEDUP_REMOVED lines=61> */
.L_x_3486:
[----:B------:R-:W0:Y:S08]  /*50a0*/  @P0 LDC.64 R96, c[0x0][0x478] ;  /* 0x00011e00ff600b82 */ /* 0x000e300000000a00 */
[----:B------:R-:W1:Y:S01]  /*50b0*/  LDC.64 R98, c[0x0][0x468] ;  /* 0x00011a00ff627b82 */ /* 0x000e620000000a00 */
[----:B0-----:R-:W-:-:S05]  /*50c0*/  @P0 IMAD.WIDE.U32 R96, R110, 0x20, R96 ;  /* 0x000000206e600825 */ /* 0x001fca00078e0060 */
[----:B------:R3:W-:Y:S01]  /*50d0*/  @P0 STG.E.128 desc[UR14][R96.64], R84 ;  /* 0x0000005460000986 */ /* 0x0007e2000c101d0e */
[----:B-1----:R-:W-:-:S03]  /*50e0*/  IMAD.WIDE.U32 R98, R110, 0x10, R98 ;  /* 0x000000106e627825 */ /* 0x002fc600078e0062 */
[----:B------:R3:W-:Y:S04]  /*50f0*/  @P0 STG.E.128 desc[UR14][R96.64+0x10], R88 ;  /* 0x0000105860000986 */ /* 0x0007e8000c101d0e */
[----:B------:R3:W-:Y:S02]  /*5100*/  STG.E.128 desc[UR14][R98.64], R92 ;  /* 0x0000005c62007986 */ /* 0x0007e4000c101d0e */
.L_x_3474:
[----:B------:R-:W-:Y:S05]  /*5110*/  BSYNC.RECONVERGENT B0 ;  /* 0x0000000000007941 */ /* 0x000fea0003800200 */
.L_x_3464:
[----:B------:R-:W-:Y:S02]  /*5120*/  UIADD3 UR7, UPT, UPT, UR7, UR24, URZ ;  /* 0x0000001807077290 */ /* 0x000fe4000fffe0ff */
[----:B------:R-:W-:Y:S02]  /*5130*/  UPLOP3.LUT UP2, UPT, UPT, UPT, UP2, 0x40, 0x4 ;  /* 0x000000000004789c */ /* 0x000fe40003f4e820 */
[----:B------:R-:W-:-:S09]  /*5140*/  UISETP.GE.AND UP1, UPT, UR7, UR25, UPT ;  /* 0x000000190700728c */ /* 0x000fd2000bf26270 */
[----:B------:R-:W-:Y:S05]  /*5150*/  BRA.U !UP1, `(.L_x_3487) ;  /* 0xffffffb509387547 */ /* 0x000fea000b83ffff */
.L_x_3455:
[----:B------:R-:W1:Y:S08]  /*5160*/  S2UR UR4, SR_CTAID.X ;  /* 0x00000000000479c3 */ /* 0x000e700000002500 */
[----:B-----5:R-:W0:Y:S08]  /*5170*/  LDC.64 R4, c[0x0][0x440] ;  /* 0x00011000ff047b82 */ /* 0x020e300000000a00 */
        /* <DEDUP_REMOVED lines=30> */
.L_x_3488:
        /* <DEDUP_REMOVED lines=10> */
.L_x_10722:


//--------------------- .text._ZN10layer_norm13ln_bwd_kernelINS_13Kernel_traitsI13__nv_bfloat16S2_fS2_fjLj3072ELj1ELj1ELj4ELj16ENS_18Kernel_traits_baseILj3072ES2_S2_fS2_fjLj128EEEEELb1ELb0ELb0ELb1EEEvNS_9BwdParamsE --------------------------
	.section	.text._ZN10layer_norm13ln_bwd_kernelINS_13Kernel_traitsI13__nv_bfloat16S2_fS2_fjLj3072ELj1ELj1ELj4ELj16ENS_18Kernel_traits_baseILj3072ES2_S2_fS2_fjLj128EEEEELb1ELb0ELb0ELb1EEEvNS_9BwdParamsE,"ax",@progbits
	.align	128
        .global         _ZN10layer_norm13ln_bwd_kernelINS_13Kernel_traitsI13__nv_bfloat16S2_fS2_fjLj3072ELj1ELj1ELj4ELj16ENS_18Kernel_traits_baseILj3072ES2_S2_fS2_fjLj128EEEEELb1ELb0ELb0ELb1EEEvNS_9BwdParamsE
        .type           _ZN10layer_norm13ln_bwd_kernelINS_13Kernel_traitsI13__nv_bfloat16S2_fS2_fjLj3072ELj1ELj1ELj4ELj16ENS_18Kernel_traits_baseILj3072ES2_S2_fS2_fjLj128EEEEELb1ELb0ELb0ELb1EEEvNS_9BwdParamsE,@function
        .size           _ZN10layer_norm13ln_bwd_kernelINS_13Kernel_traitsI13__nv_bfloat16S2_fS2_fjLj3072ELj1ELj1ELj4ELj16ENS_18Kernel_traits_baseILj3072ES2_S2_fS2_fjLj128EEEEELb1ELb0ELb0ELb1EEEvNS_9BwdParamsE,(.L_x_10723 - _ZN10layer_norm13ln_bwd_kernelINS_13Kernel_traitsI13__nv_bfloat16S2_fS2_fjLj3072ELj1ELj1ELj4ELj16ENS_18Kernel_traits_baseILj3072ES2_S2_fS2_fjLj128EEEEELb1ELb0ELb0ELb1EEEvNS_9BwdParamsE)
        .other          _ZN10layer_norm13ln_bwd_kernelINS_13Kernel_traitsI13__nv_bfloat16S2_fS2_fjLj3072ELj1ELj1ELj4ELj16ENS_18Kernel_traits_baseILj3072ES2_S2_fS2_fjLj128EEEEELb1ELb0ELb0ELb1EEEvNS_9BwdParamsE,@"STO_CUDA_ENTRY STV_DEFAULT"
_ZN10layer_norm13ln_bwd_kernelINS_13Kernel_traitsI13__nv_bfloat16S2_fS2_fjLj3072ELj1ELj1ELj4ELj16ENS_18Kernel_traits_baseILj3072ES2_S2_fS2_fjLj128EEEEELb1ELb0ELb0ELb1EEEvNS_9BwdParamsE:
.text._ZN10layer_norm13ln_bwd_kernelINS_13Kernel_traitsI13__nv_bfloat16S2_fS2_fjLj3072ELj1ELj1ELj4ELj16ENS_18Kernel_traits_baseILj3072ES2_S2_fS2_fjLj128EEEEELb1ELb0ELb0ELb1EEEvNS_9BwdParamsE:
        /* <DEDUP_REMOVED lines=33> */
[----:B------:R-:W-:Y:S02]  /*0210*/  PLOP3.LUT P2, PT, PT, PT, PT, 0x8, 0x80 ;  /* 0x000000000080781c */ /* 0x000fe40003f4e170 */
        /* <DEDUP_REMOVED lines=24> */
[----:B------:R-:W-:Y:S01]  /*03a0*/  MOV R133, RZ ;  /* 0x000000ff00857202 */ /* 0x000fe20000000f00 */
[----:B------:R-:W1:Y:S01]  /*03b0*/  LDCU UR7, c[0x0][0x408] ;  /* 0x00008100ff0777ac */ /* 0x000e620008000800 */
[----:B0-----:R-:W3:Y:S01]  /*03c0*/  LDG.E.128 R120, desc[UR14][R112.64] ;  /* 0x0000000e70787981 */ /* 0x001ee2000c1e1d00 */
[----:B------:R-:W0:Y:S03]  /*03d0*/  LDCU UR17, c[0x0][0x388] ;  /* 0x00007100ff1177ac */ /* 0x000e260008000800 */
[----:B------:R-:W4:Y:S01]  /*03e0*/  LDG.E.128 R124, desc[UR14][R112.64+0x800] ;  /* 0x0008000e707c7981 */ /* 0x000f22000c1e1d00 */
[----:B------:R-:W0:Y:S03]  /*03f0*/  LDCU.U8 UR16, c[0x0][0x410] ;  /* 0x00008200ff1077ac */ /* 0x000e260008000000 */
[----:B------:R5:W4:Y:S01]  /*0400*/  LDG.E.128 R128, desc[UR14][R112.64+0x1000] ;  /* 0x0010000e70807981 */ /* 0x000b22000c1e1d00 */
[----:B--2---:R-:W-:Y:S01]  /*0410*/  UISETP.NE.U32.AND UP0, UPT, UR4, URZ, UPT ;  /* 0x000000ff0400728c */ /* 0x004fe2000bf05070 */
[----:B------:R-:W2:Y:S03]  /*0420*/  LDCU UR20, c[0x0][0x400] ;  /* 0x00008000ff1477ac */ /* 0x000ea60008000800 */
[----:B------:R-:W-:Y:S01]  /*0430*/  UISETP.NE.AND.EX UP0, UPT, UR5, URZ, UPT, UP0 ;  /* 0x000000ff0500728c */ /* 0x000fe2000bf05300 */
[----:B-----5:R-:W-:Y:S01]  /*0440*/  HFMA2 R113, -RZ, RZ, 0, 0 ;  /* 0x00000000ff717431 */ /* 0x020fe200000001ff */
[----:B------:R-:W0:Y:S01]  /*0450*/  LDCU.64 UR22, c[0x0][0x478] ;  /* 0x00008f00ff1677ac */ /* 0x000e220008000a00 */
[----:B------:R-:W0:Y:S01]  /*0460*/  LDCU.128 UR8, c[0x0][0x3c0] ;  /* 0x00007800ff0877ac */ /* 0x000e220008000c00 */
[----:B------:R-:W0:Y:S01]  /*0470*/  LDCU.64 UR18, c[0x0][0x438] ;  /* 0x00008700ff1277ac */ /* 0x000e220008000a00 */
[----:B------:R-:W0:Y:S01]  /*0480*/  LDCU.64 UR24, c[0x0][0x380] ;  /* 0x00007000ff1877ac */ /* 0x000e220008000a00 */
[----:B---3--:R-:W-:-:S02]  /*0490*/  PRMT R132, R120, 0x7632, R132 ;  /* 0x0000763278847816 */ /* 0x008fc40000000084 */
[----:B------:R-:W-:Y:S02]  /*04a0*/  PRMT R134, R121, 0x7632, R134 ;  /* 0x0000763279867816 */ /* 0x000fe40000000086 */
[----:B------:R-:W-:Y:S02]  /*04b0*/  PRMT R135, R122, 0x7632, R135 ;  /* 0x000076327a877816 */ /* 0x000fe40000000087 */
[----:B------:R-:W-:Y:S02]  /*04c0*/  PRMT R136, R123, 0x7632, R136 ;  /* 0x000076327b887816 */ /* 0x000fe40000000088 */
[----:B----4-:R-:W-:Y:S02]  /*04d0*/  PRMT R137, R124, 0x7632, R137 ;  /* 0x000076327c897816 */ /* 0x010fe40000000089 */
[----:B------:R-:W-:Y:S02]  /*04e0*/  PRMT R138, R125, 0x7632, R138 ;  /* 0x000076327d8a7816 */ /* 0x000fe4000000008a */
[----:B------:R-:W-:-:S02]  /*04f0*/  PRMT R139, R126, 0x7632, R139 ;  /* 0x000076327e8b7816 */ /* 0x000fc4000000008b */
[----:B------:R-:W-:Y:S02]  /*0500*/  PRMT R140, R127, 0x7632, R140 ;  /* 0x000076327f8c7816 */ /* 0x000fe4000000008c */
[----:B------:R-:W-:Y:S02]  /*0510*/  PRMT R141, R128, 0x7632, R141 ;  /* 0x00007632808d7816 */ /* 0x000fe4000000008d */
[----:B------:R-:W-:Y:S02]  /*0520*/  PRMT R142, R129, 0x7632, R142 ;  /* 0x00007632818e7816 */ /* 0x000fe4000000008e */
[----:B------:R-:W-:Y:S02]  /*0530*/  PRMT R143, R130, 0x7632, R143 ;  /* 0x00007632828f7816 */ /* 0x000fe4000000008f */
[----:B------:R-:W-:Y:S02]  /*0540*/  PRMT R144, R131, 0x7632, R144 ;  /* 0x0000763283907816 */ /* 0x000fe40000000090 */
        /* <DEDUP_REMOVED lines=23> */
[----:B012---:R-:W-:-:S07]  /*06c0*/  SHF.L.U32 R144, R144, 0x10, RZ ;  /* 0x0000001090907819 */ /* 0x007fce00000006ff */
.L_x_3504:
[----:B0-----:R-:W0:Y:S01]  /*06d0*/  S2R R112, SR_TID.X ;  /* 0x0000000000707919 */ /* 0x001e220000002100 */
[----:B-1----:R-:W1:Y:S01]  /*06e0*/  LDC.64 R152, c[0x0][0x3a8] ;  /* 0x0000ea00ff987b82 */ /* 0x002e620000000a00 */
[----:B------:R-:W-:Y:S02]  /*06f0*/  UIMAD UR4, UR6, UR17, URZ ;  /* 0x00000011060472a4 */ /* 0x000fe4000f8e02ff */
[----:B------:R-:W-:Y:S02]  /*0700*/  UIMAD.WIDE UR12, UR6, 0x4, UR8 ;  /* 0x00000004060c78a5 */ /* 0x000fe4000f8e0208 */
[----:B------:R-:W-:-:S03]  /*0710*/  USHF.R.S32.HI UR5, URZ, 0x1f, UR4 ;  /* 0x0000001fff057899 */ /* 0x000fc60008011404 */
[----:B------:R-:W2:Y:S01]  /*0720*/  LDC.64 R44, c[0x0][0x428] ;  /* 0x00010a00ff2c7b82 */ /* 0x000ea20000000a00 */
[----:B------:R-:W-:Y:S01]  /*0730*/  ULEA.HI UR5, UR5, UR4, URZ, 0x3 ;  /* 0x0000000405057291 */ /* 0x000fe2000f8f18ff */
[----:B------:R-:W-:Y:S02]  /*0740*/  MOV R36, UR12 ;  /* 0x0000000c00247c02 */ /* 0x000fe40008000f00 */
[----:B------:R-:W-:-:S03]  /*0750*/  MOV R37, UR13 ;  /* 0x0000000d00257c02 */ /* 0x000fc60008000f00 */
[----:B------:R-:W-:Y:S01]  /*0760*/  MOV R149, UR5 ;  /* 0x0000000500957c02 */ /* 0x000fe20008000f00 */
[----:B------:R-:W-:Y:S01]  /*0770*/  UIMAD.WIDE UR4, UR6, 0x4, UR10 ;  /* 0x00000004060478a5 */ /* 0x000fe2000f8e020a */
[----:B------:R-:W3:Y:S05]  /*0780*/  LDG.E R0, desc[UR14][R36.64] ;  /* 0x0000000e24007981 */ /* 0x000eea000c1e1900 */
[----:B------:R-:W-:Y:S02]  /*0790*/  MOV R38, UR4 ;  /* 0x0000000400267c02 */ /* 0x000fe40008000f00 */
[----:B------:R-:W-:Y:S02]  /*07a0*/  MOV R39, UR5 ;  /* 0x0000000500277c02 */ /* 0x000fe40008000f00 */
[----:B------:R-:W-:Y:S01]  /*07b0*/  ISETP.NE.U32.AND P1, PT, RZ, UR18, PT ;  /* 0x00000012ff007c0c */ /* 0x000fe2000bf25070 */
[----:B------:R-:W4:Y:S02]  /*07c0*/  @UP0 LDCU.64 UR4, c[0x0][0x3e0] ;  /* 0x00007c00ff0407ac */ /* 0x000f240008000a00 */
[----:B------:R-:W3:Y:S01]  /*07d0*/  LDG.E R148, desc[UR14][R38.64] ;  /* 0x0000000e26947981 */ /* 0x000ee2000c1e1900 */
[----:B0-----:R-:W-:-:S05]  /*07e0*/  LEA.HI.SX32 R149, R149, R112, 0x1d ;  /* 0x0000007095957211 */ /* 0x001fca00078feaff */
[----:B-1----:R-:W-:-:S05]  /*07f0*/  IMAD.WIDE.U32 R2, R149, 0x20, R152 ;  /* 0x0000002095027825 */ /* 0x002fca00078e0098 */
[----:B------:R-:W3:Y:S01]  /*0800*/  LDG.E.128 R60, desc[UR14][R2.64+0x10] ;  /* 0x0000100e023c7981 */ /* 0x000ee2000c1e1d00 */
[C---:B------:R-:W-:Y:S01]  /*0810*/  IADD3 R147, PT, PT, R149.reuse, 0x80, RZ ;  /* 0x0000008095937810 */ /* 0x040fe20007ffe0ff */
[C---:B--2---:R-:W-:Y:S01]  /*0820*/  IMAD.WIDE.U32 R56, R149.reuse, 0x10, R44 ;  /* 0x0000001095387825 */ /* 0x044fe200078e002c */
[----:B------:R-:W-:Y:S01]  /*0830*/  IADD3 R145, PT, PT, R149, 0x100, RZ ;  /* 0x0000010095917810 */ /* 0x000fe20007ffe0ff */
[----:B------:R0:W2:Y:S02]  /*0840*/  LDG.E.128 R52, desc[UR14][R2.64] ;  /* 0x0000000e02347981 */ /* 0x0000a4000c1e1d00 */
[--C-:B------:R-:W-:Y:S02]  /*0850*/  IMAD.WIDE.U32 R150, R147, 0x20, R152.reuse ;  /* 0x0000002093967825 */ /* 0x100fe400078e0098 */
[----:B------:R-:W2:Y:S02]  /*0860*/  LDG.E.128 R56, desc[UR14][R56.64] ;  /* 0x0000000e38387981 */ /* 0x000ea4000c1e1d00 */
[----:B------:R-:W-:-:S02]  /*0870*/  IMAD.WIDE.U32 R152, R145, 0x20, R152 ;  /* 0x0000002091987825 */ /* 0x000fc400078e0098 */
[----:B------:R-:W2:Y:S02]  /*0880*/  LDG.E.128 R64, desc[UR14][R150.64] ;  /* 0x0000000e96407981 */ /* 0x000ea4000c1e1d00 */
[--C-:B------:R-:W-:Y:S02]  /*0890*/  IMAD.WIDE.U32 R68, R147, 0x10, R44.reuse ;  /* 0x0000001093447825 */ /* 0x100fe400078e002c */
[----:B------:R-:W2:Y:S04]  /*08a0*/  LDG.E.128 R36, desc[UR14][R152.64] ;  /* 0x0000000e98247981 */ /* 0x000ea8000c1e1d00 */
[----:B------:R-:W2:Y:S04]  /*08b0*/  LDG.E.128 R68, desc[UR14][R68.64] ;  /* 0x0000000e44447981 */ /* 0x000ea8000c1e1d00 */
[----:B------:R-:W2:Y:S04]  /*08c0*/  LDG.E.128 R48, desc[UR14][R150.64+0x10] ;  /* 0x0000100e96307981 */ /* 0x000ea8000c1e1d00 */
[----:B------:R-:W2:Y:S01]  /*08d0*/  LDG.E.128 R40, desc[UR14][R152.64+0x10] ;  /* 0x0000100e98287981 */ /* 0x000ea2000c1e1d00 */
[----:B------:R-:W-:-:S06]  /*08e0*/  IMAD.WIDE.U32 R44, R145, 0x10, R44 ;  /* 0x00000010912c7825 */ /* 0x000fcc00078e002c */
[----:B------:R-:W2:Y:S01]  /*08f0*/  LDG.E.128 R44, desc[UR14][R44.64] ;  /* 0x0000000e2c2c7981 */ /* 0x000ea2000c1e1d00 */
[----:B------:R-:W-:Y:S02]  /*0900*/  ISETP.NE.AND.EX P1, PT, RZ, UR19, PT, P1 ;  /* 0x00000013ff007c0c */ /* 0x000fe4000bf25310 */
[----:B------:R-:W-:Y:S02]  /*0910*/  ISETP.NE.AND P4, PT, RZ, UR16, PT ;  /* 0x00000010ff007c0c */ /* 0x000fe4000bf85270 */
[----:B------:R-:W-:Y:S01]  /*0920*/  PLOP3.LUT P5, PT, PT, PT, UP0, 0x80, 0x8 ;  /* 0x000000000008781c */ /* 0x000fe20003faf008 */
[----:B----4-:R-:W-:-:S06]  /*0930*/  @UP0 UIMAD.WIDE UR4, UR6, 0x2, UR4 ;  /* 0x00000002060408a5 */ /* 0x010fcc000f8e0204 */
[----:B0-----:R-:W-:Y:S02]  /*0940*/  MOV R2, UR4 ;  /* 0x0000000400027c02 */ /* 0x001fe40008000f00 */
[----:B------:R-:W-:-:S05]  /*0950*/  MOV R3, UR5 ;  /* 0x0000000500037c02 */ /* 0x000fca0008000f00 */
[----:B------:R0:W4:Y:S01]  /*0960*/  @P5 LDG.E.U16 R146, desc[UR14][R2.64] ;  /* 0x0000000e02925981 */ /* 0x000122000c1e1500 */
[----:B------:R-:W-:Y:S01]  /*0970*/  LOP3.LUT P3, RZ, R112, 0x1f, RZ, 0xc0, !PT ;  /* 0x0000001f70ff7812 */ /* 0x000fe2000786c0ff */
[----:B0-----:R-:W0:Y:S01]  /*0980*/  LDC.64 R2, c[0x0][0x3b0] ;  /* 0x0000ec00ff027b82 */ /* 0x001e220000000a00 */
[----:B---3--:R-:W-:-:S05]  /*0990*/  FSEL R154, R0, RZ, !P4 ;  /* 0x000000ff009a7208 */ /* 0x008fca0006000000 */
[C---:B------:R-:W-:Y:S01]  /*09a0*/  FADD.FTZ R165, -R154.reuse, R60 ;  /* 0x0000003c9aa57221 */ /* 0x040fe20000010100 */
[----:B------:R-:W-:Y:S02]  /*09b0*/  FADD.FTZ R166, -R154, R61 ;  /* 0x0000003d9aa67221 */ /* 0x000fe40000010100 */
[----:B------:R-:W1:Y:S01]  /*09c0*/  @P1 LDC.64 R60, c[0x0][0x438] ;  /* 0x00010e00ff3c1b82 */ /* 0x000e620000000a00 */
[----:B------:R-:W-:Y:S01]  /*09d0*/  R2UR UR12, R148 ;  /* 0x00000000940c72ca */ /* 0x000fe200000e0000 */
[C---:B--2---:R-:W-:Y:S01]  /*09e0*/  FADD.FTZ R0, -R154.reuse, R52 ;  /* 0x000000349a007221 */ /* 0x044fe20000010100 */
[----:B------:R-:W-:-:S05]  /*09f0*/  FADD.FTZ R155, -R154, R53 ;  /* 0x000000359a9b7221 */ /* 0x000fca0000010100 */
[----:B------:R-:W2:Y:S01]  /*0a00*/  @P1 LDC.64 R52, c[0x0][0x438] ;  /* 0x00010e00ff341b82 */ /* 0x000ea20000000a00 */
[----:B------:R-:W-:Y:S01]  /*0a10*/  PRMT R164, R56, 0x7632, R164 ;  /* 0x0000763238a47816 */ /* 0x000fe200000000a4 */
[----:B------:R-:W-:Y:S01]  /*0a20*/  FADD.FTZ R171, -R154, R62 ;  /* 0x0000003e9aab7221 */ /* 0x000fe20000010100 */
[C---:B------:R-:W-:Y:S02]  /*0a30*/  PRMT R150, R57.reuse, 0x7632, R150 ;  /* 0x0000763239967816 */ /* 0x040fe40000000096 */
[----:B------:R-:W-:Y:S02]  /*0a40*/  SHF.L.U32 R148, R57, 0x10, RZ ;  /* 0x0000001039947819 */ /* 0x000fe400000006ff */
[----:B------:R-:W-:Y:S01]  /*0a50*/  SHF.L.U32 R56, R56, 0x10, RZ ;  /* 0x0000001038387819 */ /* 0x000fe200000006ff */
[----:B------:R-:W-:Y:S01]  /*0a60*/  FADD.FTZ R62, -R154, R36 ;  /* 0x000000249a3e7221 */ /* 0x000fe20000010100 */
[C---:B------:R-:W-:Y:S02]  /*0a70*/  PRMT R152, R58.reuse, 0x7632, R152 ;  /* 0x000076323a987816 */ /* 0x040fe40000000098 */
[----:B------:R-:W-:Y:S01]  /*0a80*/  SHF.L.U32 R57, R58, 0x10, RZ ;  /* 0x000000103a397819 */ /* 0x000fe200000006ff */
[----:B------:R-:W-:Y:S01]  /*0a90*/  FADD.FTZ R58, -R154, R37 ;  /* 0x000000259a3a7221 */ /* 0x000fe20000010100 */
[----:B------:R-:W-:Y:S01]  /*0aa0*/  SHF.L.U32 R164, R164, 0x10, RZ ;  /* 0x00000010a4a47819 */ /* 0x000fe200000006ff */
[----:B------:R-:W-:Y:S01]  /*0ab0*/  FMUL.FTZ R163, R120, R56 ;  /* 0x0000003878a37220 */ /* 0x000fe20000410000 */
[----:B-1----:R-:W-:-:S04]  /*0ac0*/  @P1 IMAD.WIDE.U32 R36, R149, 0x20, R60 ;  /* 0x0000002095241825 */ /* 0x002fc800078e003c */
[----:B------:R-:W-:Y:S01]  /*0ad0*/  FMUL.FTZ R0, R0, UR12 ;  /* 0x0000000c00007c20 */ /* 0x000fe20008410000 */
[C---:B------:R-:W-:Y:S01]  /*0ae0*/  FADD.FTZ R157, -R154.reuse, R54 ;  /* 0x000000369a9d7221 */ /* 0x040fe20000010100 */
[C---:B------:R-:W-:Y:S01]  /*0af0*/  FADD.FTZ R159, -R154.reuse, R55 ;  /* 0x000000379a9f7221 */ /* 0x040fe20000010100 */
[----:B------:R-:W-:Y:S01]  /*0b00*/  FADD.FTZ R158, -R154, R65 ;  /* 0x000000419a9e7221 */ /* 0x000fe20000010100 */
[----:B------:R-:W1:Y:S01]  /*0b10*/  @P1 LDC.64 R54, c[0x0][0x438] ;  /* 0x00010e00ff361b82 */ /* 0x000e620000000a00 */
[----:B------:R-:W5:Y:S01]  /*0b20*/  @P1 LDG.E.128 R4, desc[UR14][R36.64] ;  /* 0x0000000e24041981 */ /* 0x000f62000c1e1d00 */
[----:B------:R-:W-:Y:S01]  /*0b30*/  FMUL.FTZ R168, R132, R164 ;  /* 0x000000a484a87220 */ /* 0x000fe20000410000 */
[C---:B------:R-:W-:Y:S02]  /*0b40*/  PRMT R182, R70.reuse, 0x7632, R182 ;  /* 0x0000763246b67816 */ /* 0x040fe400000000b6 */
[----:B------:R3:W5:Y:S01]  /*0b50*/  @P1 LDG.E.128 R8, desc[UR14][R36.64+0x10] ;  /* 0x0000100e24081981 */ /* 0x000762000c1e1d00 */
[----:B------:R-:W-:Y:S01]  /*0b60*/  SHF.L.U32 R65, R70, 0x10, RZ ;  /* 0x0000001046417819 */ /* 0x000fe200000006ff */
[----:B------:R-:W-:Y:S01]  /*0b70*/  FMUL.FTZ R155, R155, UR12 ;  /* 0x0000000c9b9b7c20 */ /* 0x000fe20008410000 */
[----:B------:R-:W-:-:S02]  /*0b80*/  SHF.L.U32 R70, R150, 0x10, RZ ;  /* 0x0000001096467819 */ /* 0x000fc400000006ff */
[----:B------:R-:W-:Y:S01]  /*0b90*/  SHF.L.U32 R150, R152, 0x10, RZ ;  /* 0x0000001098967819 */ /* 0x000fe200000006ff */
[----:B------:R-:W-:Y:S01]  /*0ba0*/  FMUL.FTZ R152, R121, R148 ;  /* 0x0000009479987220 */ /* 0x000fe20000410000 */
[----:B---3--:R-:W-:Y:S01]  /*0bb0*/  FADD.FTZ R37, RZ, R163 ;  /* 0x000000a3ff257221 */ /* 0x008fe20000010000 */
[----:B------:R-:W-:Y:S01]  /*0bc0*/  FFMA.FTZ R36, R0, R163, RZ ;  /* 0x000000a300247223 */ /* 0x000fe200000100ff */
[----:B------:R-:W-:Y:S02]  /*0bd0*/  FMUL.FTZ R157, R157, UR12 ;  /* 0x0000000c9d9d7c20 */ /* 0x000fe40008410000 */
[----:B------:R-:W-:Y:S01]  /*0be0*/  FADD.FTZ R37, R168, R37 ;  /* 0x00000025a8257221 */ /* 0x000fe20000010000 */
[----:B------:R-:W-:Y:S01]  /*0bf0*/  FFMA.FTZ R36, R155, R168, R36 ;  /* 0x000000a89b247223 */ /* 0x000fe20000010024 */
[----:B------:R-:W-:Y:S01]  /*0c00*/  FMUL.FTZ R172, R134, R70 ;  /* 0x0000004686ac7220 */ /* 0x000fe20000410000 */
[----:B------:R-:W-:Y:S01]  /*0c10*/  FMUL.FTZ R159, R159, UR12 ;  /* 0x0000000c9f9f7c20 */ /* 0x000fe20008410000 */
[----:B------:R-:W-:Y:S01]  /*0c20*/  FADD.FTZ R37, R152, R37 ;  /* 0x0000002598257221 */ /* 0x000fe20000010000 */
[----:B------:R-:W-:Y:S01]  /*0c30*/  FFMA.FTZ R36, R157, R152, R36 ;  /* 0x000000989d247223 */ /* 0x000fe20000010024 */
[C---:B------:R-:W-:Y:S01]  /*0c40*/  FADD.FTZ R153, -R154.reuse, R64 ;  /* 0x000000409a997221 */ /* 0x040fe20000010100 */
[C---:B------:R-:W-:Y:S01]  /*0c50*/  FADD.FTZ R160, -R154.reuse, R66 ;  /* 0x000000429aa07221 */ /* 0x040fe20000010100 */
[C---:B------:R-:W-:Y:S01]  /*0c60*/  FADD.FTZ R175, -R154.reuse, R48 ;  /* 0x000000309aaf7221 */ /* 0x040fe20000010100 */
[----:B------:R-:W-:Y:S01]  /*0c70*/  FADD.FTZ R174, -R154, R49 ;  /* 0x000000319aae7221 */ /* 0x000fe20000010100 */
[----:B--2---:R-:W-:-:S04]  /*0c80*/  @P1 IMAD.WIDE.U32 R52, R145, 0x20, R52 ;  /* 0x0000002091341825 */ /* 0x004fc800078e0034 */
        /* <DEDUP_REMOVED lines=12> */
[----:B------:R-:W-:Y:S01]  /*0d50*/  FMUL.FTZ R165, R165, UR12 ;  /* 0x0000000ca5a57c20 */ /* 0x000fe20008410000 */
[----:B------:R-:W-:Y:S01]  /*0d60*/  FFMA.FTZ R36, R159, R172, R36 ;  /* 0x000000ac9f247223 */ /* 0x000fe20000010024 */
[C---:B------:R-:W-:Y:S01]  /*0d70*/  PRMT R162, R59.reuse, 0x7632, R162 ;  /* 0x000076323ba27816 */ /* 0x040fe200000000a2 */
[----:B------:R-:W5:Y:S01]  /*0d80*/  @P1 LDG.E.128 R20, desc[UR14][R52.64] ;  /* 0x0000000e34141981 */ /* 0x000f62000c1e1d00 */
[----:B------:R-:W-:Y:S01]  /*0d90*/  SHF.L.U32 R59, R59, 0x10, RZ ;  /* 0x000000103b3b7819 */ /* 0x000fe200000006ff */
[----:B------:R-:W-:-:S02]  /*0da0*/  FMUL.FTZ R177, R135, R150 ;  /* 0x0000009687b17220 */ /* 0x000fc40000410000 */
[----:B------:R2:W5:Y:S01]  /*0db0*/  @P1 LDG.E.128 R24, desc[UR14][R52.64+0x10] ;  /* 0x0000100e34181981 */ /* 0x000562000c1e1d00 */
[----:B------:R-:W-:Y:S01]  /*0dc0*/  FMUL.FTZ R166, R166, UR12 ;  /* 0x0000000ca6a67c20 */ /* 0x000fe20008410000 */
[----:B------:R-:W-:Y:S01]  /*0dd0*/  SHF.L.U32 R162, R162, 0x10, RZ ;  /* 0x00000010a2a27819 */ /* 0x000fe200000006ff */
[----:B------:R-:W-:Y:S01]  /*0de0*/  FMUL.FTZ R156, R123, R59 ;  /* 0x0000003b7b9c7220 */ /* 0x000fe20000410000 */
[----:B------:R-:W-:Y:S01]  /*0df0*/  FMUL.FTZ R171, R171, UR12 ;  /* 0x0000000cabab7c20 */ /* 0x000fe20008410000 */
[----:B--2---:R-:W-:Y:S01]  /*0e00*/  FADD.FTZ R52, R154, R37 ;  /* 0x000000259a347221 */ /* 0x004fe20000010000 */
[----:B------:R-:W-:-:S03]  /*0e10*/  FFMA.FTZ R37, R165, R154, R36 ;  /* 0x0000009aa5257223 */ /* 0x000fc60000010024 */
[----:B------:R-:W-:Y:S01]  /*0e20*/  FADD.FTZ R53, R177, R52 ;  /* 0x00000034b1357221 */ /* 0x000fe20000010000 */
[----:B------:R-:W-:Y:S01]  /*0e30*/  FFMA.FTZ R36, R166, R177, R37 ;  /* 0x000000b1a6247223 */ /* 0x000fe20000010025 */
[C---:B------:R-:W-:Y:S01]  /*0e40*/  PRMT R176, R68.reuse, 0x7632, R176 ;  /* 0x0000763244b07816 */ /* 0x040fe200000000b0 */
[----:B-1----:R-:W-:Y:S01]  /*0e50*/  @P1 IMAD.WIDE.U32 R54, R147, 0x20, R54 ;  /* 0x0000002093361825 */ /* 0x002fe200078e0036 */
[----:B------:R-:W-:-:S03]  /*0e60*/  SHF.L.U32 R63, R68, 0x10, RZ ;  /* 0x00000010443f7819 */ /* 0x000fc600000006ff */
[----:B------:R-:W-:Y:S01]  /*0e70*/  FMUL.FTZ R179, R136, R162 ;  /* 0x000000a288b37220 */ /* 0x000fe20000410000 */
[----:B------:R-:W-:Y:S01]  /*0e80*/  FADD.FTZ R52, R156, R53 ;  /* 0x000000359c347221 */ /* 0x000fe20000010000 */
[----:B------:R-:W-:Y:S01]  /*0e90*/  FMUL.FTZ R170, R170, UR12 ;  /* 0x0000000caaaa7c20 */ /* 0x000fe20008410000 */
[----:B------:R-:W-:Y:S01]  /*0ea0*/  FFMA.FTZ R37, R171, R156, R36 ;  /* 0x0000009cab257223 */ /* 0x000fe20000010024 */
[----:B------:R-:W-:Y:S01]  /*0eb0*/  FMUL.FTZ R50, R158, UR12 ;  /* 0x0000000c9e327c20 */ /* 0x000fe20008410000 */
[----:B------:R-:W-:Y:S01]  /*0ec0*/  SHF.L.U32 R176, R176, 0x10, RZ ;  /* 0x00000010b0b07819 */ /* 0x000fe200000006ff */
[----:B------:R-:W5:Y:S01]  /*0ed0*/  @P1 LDG.E.128 R12, desc[UR14][R54.64] ;  /* 0x0000000e360c1981 */ /* 0x000f62000c1e1d00 */
[----:B------:R-:W-:Y:S01]  /*0ee0*/  FMUL.FTZ R158, R124, R63 ;  /* 0x0000003f7c9e7220 */ /* 0x000fe20000410000 */
[----:B------:R-:W-:Y:S01]  /*0ef0*/  FADD.FTZ R53, R179, R52 ;  /* 0x00000034b3357221 */ /* 0x000fe20000010000 */
[----:B------:R-:W-:Y:S01]  /*0f00*/  FFMA.FTZ R36, R170, R179, R37 ;  /* 0x000000b3aa247223 */ /* 0x000fe20000010025 */
[----:B------:R1:W5:Y:S01]  /*0f10*/  @P1 LDG.E.128 R16, desc[UR14][R54.64+0x10] ;  /* 0x0000100e36101981 */ /* 0x000362000c1e1d00 */
[----:B------:R-:W-:Y:S01]  /*0f20*/  PRMT R178, R69, 0x7632, R178 ;  /* 0x0000763245b27816 */ /* 0x000fe200000000b2 */
[----:B------:R-:W-:Y:S01]  /*0f30*/  FMUL.FTZ R169, R137, R176 ;  /* 0x000000b089a97220 */ /* 0x000fe20000410000 */
[----:B------:R-:W-:Y:S01]  /*0f40*/  SHF.L.U32 R69, R69, 0x10, RZ ;  /* 0x0000001045457819 */ /* 0x000fe200000006ff */
[----:B------:R-:W-:Y:S01]  /*0f50*/  FADD.FTZ R52, R158, R53 ;  /* 0x000000359e347221 */ /* 0x000fe20000010000 */
[----:B-1----:R-:W-:Y:S01]  /*0f60*/  FMUL.FTZ R55, R153, UR12 ;  /* 0x0000000c99377c20 */ /* 0x002fe20008410000 */
[----:B------:R-:W-:Y:S01]  /*0f70*/  FMUL.FTZ R153, R160, UR12 ;  /* 0x0000000ca0997c20 */ /* 0x000fe20008410000 */
[----:B------:R-:W-:-:S02]  /*0f80*/  SHF.L.U32 R178, R178, 0x10, RZ ;  /* 0x00000010b2b27819 */ /* 0x000fc400000006ff */
[----:B------:R-:W-:Y:S01]  /*0f90*/  FFMA.FTZ R37, R55, R158, R36 ;  /* 0x0000009e37257223 */ /* 0x000fe20000010024 */
[----:B------:R-:W-:Y:S01]  /*0fa0*/  FMUL.FTZ R160, R125, R69 ;  /* 0x000000457da07220 */ /* 0x000fe20000410000 */
[----:B------:R-:W-:Y:S02]  /*0fb0*/  FADD.FTZ R53, R169, R52 ;  /* 0x00000034a9357221 */ /* 0x000fe40000010000 */
[----:B------:R-:W-:Y:S01]  /*0fc0*/  FFMA.FTZ R36, R50, R169, R37 ;  /* 0x000000a932247223 */ /* 0x000fe20000010025 */
[----:B------:R-:W-:Y:S01]  /*0fd0*/  FMUL.FTZ R181, R138, R178 ;  /* 0x000000b28ab57220 */ /* 0x000fe20000410000 */
[----:B------:R-:W-:Y:S01]  /*0fe0*/  FADD.FTZ R52, R160, R53 ;  /* 0x00000035a0347221 */ /* 0x000fe20000010000 */
[----:B------:R-:W-:Y:S01]  /*0ff0*/  FMUL.FTZ R54, R161, UR12 ;  /* 0x0000000ca1367c20 */ /* 0x000fe20008410000 */
[----:B------:R-:W-:Y:S01]  /*1000*/  FFMA.FTZ R37, R153, R160, R36 ;  /* 0x000000a099257223 */ /* 0x000fe20000010024 */
[----:B------:R-:W-:Y:S01]  /*1010*/  SHF.L.U32 R182, R182, 0x10, RZ ;  /* 0x00000010b6b67819 */ /* 0x000fe200000006ff */
[----:B------:R-:W-:Y:S01]  /*1020*/  FMUL.FTZ R167, R126, R65 ;  /* 0x000000417ea77220 */ /* 0x000fe20000410000 */
[----:B------:R-:W-:Y:S01]  /*1030*/  FADD.FTZ R52, R181, R52 ;  /* 0x00000034b5347221 */ /* 0x000fe20000010000 */
[----:B------:R-:W-:Y:S01]  /*1040*/  FMUL.FTZ R175, R175, UR12 ;  /* 0x0000000cafaf7c20 */ /* 0x000fe20008410000 */
[----:B------:R-:W-:Y:S01]  /*1050*/  FFMA.FTZ R36, R54, R181, R37 ;  /* 0x000000b536247223 */ /* 0x000fe20000010025 */
[C---:B------:R-:W-:Y:S01]  /*1060*/  PRMT R184, R71.reuse, 0x7632, R184 ;  /* 0x0000763247b87816 */ /* 0x040fe200000000b8 */
[----:B------:R-:W-:Y:S01]  /*1070*/  FMUL.FTZ R53, R62, UR12 ;  /* 0x0000000c3e357c20 */ /* 0x000fe20008410000 */
[----:B------:R-:W-:Y:S01]  /*1080*/  SHF.L.U32 R71, R71, 0x10, RZ ;  /* 0x0000001047477819 */ /* 0x000fe200000006ff */
        /* <DEDUP_REMOVED lines=9> */
[----:B------:R-:W-:Y:S01]  /*1120*/  FMUL.FTZ R52, R58, UR12 ;  /* 0x0000000c3a347c20 */ /* 0x000fe20008410000 */
[----:B------:R-:W-:Y:S01]  /*1130*/  PRMT R68, R44, 0x7632, R68 ;  /* 0x000076322c447816 */ /* 0x000fe20000000044 */
[----:B------:R-:W-:Y:S01]  /*1140*/  FMUL.FTZ R58, R48, UR12 ;  /* 0x0000000c303a7c20 */ /* 0x000fe20008410000 */
[----:B------:R-:W-:Y:S01]  /*1150*/  SHF.L.U32 R51, R44, 0x10, RZ ;  /* 0x000000102c337819 */ /* 0x000fe200000006ff */
[----:B------:R-:W-:Y:S01]  /*1160*/  FMUL.FTZ R197, R140, R184 ;  /* 0x000000b88cc57220 */ /* 0x000fe20000410000 */
[----:B------:R-:W-:Y:S01]  /*1170*/  FADD.FTZ R48, R173, R62 ;  /* 0x0000003ead307221 */ /* 0x000fe20000010000 */
[----:B------:R-:W-:Y:S01]  /*1180*/  FMUL.FTZ R64, R64, UR12 ;  /* 0x0000000c40407c20 */ /* 0x000fe20008410000 */
[----:B------:R-:W-:Y:S01]  /*1190*/  FFMA.FTZ R37, R187, R173, R36 ;  /* 0x000000adbb257223 */ /* 0x000fe20000010024 */
[----:B------:R-:W-:Y:S01]  /*11a0*/  FMUL.FTZ R161, R49, UR12 ;  /* 0x0000000c31a17c20 */ /* 0x000fe20008410000 */
[----:B------:R-:W-:Y:S01]  /*11b0*/  SHF.L.U32 R188, R68, 0x10, RZ ;  /* 0x0000001044bc7819 */ /* 0x000fe200000006ff */
[----:B------:R-:W-:Y:S01]  /*11c0*/  FMUL.FTZ R62, R128, R51 ;  /* 0x00000033803e7220 */ /* 0x000fe20000410000 */
[----:B------:R-:W-:Y:S01]  /*11d0*/  FADD.FTZ R49, R197, R48 ;  /* 0x00000030c5317221 */ /* 0x000fe20000010000 */
[----:B------:R-:W-:Y:S01]  /*11e0*/  FFMA.FTZ R48, R64, R197, R37 ;  /* 0x000000c540307223 */ /* 0x000fe20000010025 */
[----:B------:R-:W-:Y:S01]  /*11f0*/  PRMT R60, R45, 0x7632, R60 ;  /* 0x000076322d3c7816 */ /* 0x000fe2000000003c */
[----:B------:R-:W-:Y:S01]  /*1200*/  FMUL.FTZ R185, R141, R188 ;  /* 0x000000bc8db97220 */ /* 0x000fe20000410000 */
[----:B------:R-:W-:Y:S01]  /*1210*/  SHF.L.U32 R61, R45, 0x10, RZ ;  /* 0x000000102d3d7819 */ /* 0x000fe200000006ff */
[----:B------:R-:W-:Y:S01]  /*1220*/  FADD.FTZ R36, R62, R49 ;  /* 0x000000313e247221 */ /* 0x000fe20000010000 */
[----:B------:R-:W-:Y:S01]  /*1230*/  FFMA.FTZ R37, R53, R62, R48 ;  /* 0x0000003e35257223 */ /* 0x000fe20000010030 */
[----:B------:R-:W-:-:S02]  /*1240*/  SHF.L.U32 R190, R60, 0x10, RZ ;  /* 0x000000103cbe7819 */ /* 0x000fc400000006ff */
[----:B------:R-:W-:Y:S01]  /*1250*/  FADD.FTZ R49, R36, R185 ;  /* 0x000000b924317221 */ /* 0x000fe20000010000 */
[----:B------:R-:W-:Y:S01]  /*1260*/  FMUL.FTZ R60, R129, R61 ;  /* 0x0000003d813c7220 */ /* 0x000fe20000410000 */
        /* <DEDUP_REMOVED lines=25> */
[----:B------:R-:W-:-:S03]  /*1400*/  FFMA.FTZ R37, R193, R180, R36 ;  /* 0x000000b4c1257223 */ /* 0x000fc60000010024 */
[----:B------:R-:W-:Y:S01]  /*1410*/  FADD.FTZ R38, R38, R199 ;  /* 0x000000c726267221 */ /* 0x000fe20000010000 */
[----:B------:R-:W-:-:S04]  /*1420*/  FFMA.FTZ R37, R186, R199, R37 ;  /* 0x000000c7ba257223 */ /* 0x000fc80000010025 */
        /* <DEDUP_REMOVED lines=10> */
[----:B------:R-:W3:Y:S01]  /*14d0*/  S2R R49, SR_CgaCtaId ;  /* 0x0000000000317919 */ /* 0x000ee20000008800 */
[----:B-1----:R-:W-:Y:S01]  /*14e0*/  FADD.FTZ R43, R40, R43 ;  /* 0x0000002b282b7221 */ /* 0x002fe20000010000 */
[----:B--2---:R-:W-:-:S04]  /*14f0*/  FADD.FTZ R42, R41, R42 ;  /* 0x0000002a292a7221 */ /* 0x004fc80000010000 */
[----:B------:R-:W1:Y:S04]  /*1500*/  SHFL.DOWN PT, R38, R43, 0x2, 0x1f ;  /* 0x08401f002b267f89 */ /* 0x000e6800000e0000 */
[----:B------:R-:W2:Y:S01]  /*1510*/  SHFL.DOWN PT, R37, R42, 0x2, 0x1f ;  /* 0x08401f002a257f89 */ /* 0x000ea200000e0000 */
[----:B------:R-:W-:Y:S02]  /*1520*/  PLOP3.LUT P0, PT, PT, PT, PT, 0x80, 0x8 ;  /* 0x000000000008781c */ /* 0x000fe40003f0f070 */
[----:B------:R-:W-:Y:S02]  /*1530*/  MOV R40, 0x400 ;  /* 0x0000040000287802 */ /* 0x000fe40000000f00 */
[----:B------:R-:W-:Y:S01]  /*1540*/  @!P3 PLOP3.LUT P0, PT, P2, PT, PT, 0x80, 0x8 ;  /* 0x000000000008b81c */ /* 0x000fe2000170f070 */
[----:B-1----:R-:W-:Y:S01]  /*1550*/  FADD.FTZ R38, R43, R38 ;  /* 0x000000262b267221 */ /* 0x002fe20000010000 */
[----:B--2---:R-:W-:-:S04]  /*1560*/  FADD.FTZ R37, R42, R37 ;  /* 0x000000252a257221 */ /* 0x004fc80000010000 */
[----:B------:R-:W1:Y:S04]  /*1570*/  SHFL.DOWN PT, R39, R38, 0x1, 0x1f ;  /* 0x08201f0026277f89 */ /* 0x000e6800000e0000 */
[----:B------:R-:W2:Y:S01]  /*1580*/  SHFL.DOWN PT, R36, R37, 0x1, 0x1f ;  /* 0x08201f0025247f89 */ /* 0x000ea200000e0000 */
[----:B---3--:R-:W-:Y:S02]  /*1590*/  LEA R40, R49, R40, 0x18 ;  /* 0x0000002831287211 */ /* 0x008fe400078ec0ff */
[----:B------:R-:W-:Y:S02]  /*15a0*/  @!P3 SHF.R.U32.HI R42, RZ, 0x2, R112 ;  /* 0x00000002ff2ab819 */ /* 0x000fe40000011670 */
[----:B------:R-:W-:Y:S02]  /*15b0*/  IADD3 R198, PT, PT, R40, 0x3020, RZ ;  /* 0x0000302028c67810 */ /* 0x000fe40007ffe0ff */
[----:B------:R-:W-:-:S02]  /*15c0*/  @!P3 LOP3.LUT R42, R42, 0x18, RZ, 0xc0, !PT ;  /* 0x000000182a2ab812 */ /* 0x000fc400078ec0ff */
[----:B------:R-:W-:Y:S02]  /*15d0*/  @!P3 MOV R41, R198 ;  /* 0x000000c60029b202 */ /* 0x000fe40000000f00 */
[----:B------:R-:W-:Y:S01]  /*15e0*/  @!P0 IADD3 R41, PT, PT, R40, 0x3000, RZ ;  /* 0x0000300028298810 */ /* 0x000fe20007ffe0ff */
[----:B0-----:R-:W-:-:S04]  /*15f0*/  IMAD.WIDE.U32 R46, R149, 0x8, R2 ;  /* 0x00000008952e7825 */ /* 0x001fc800078e0002 */
[--C-:B------:R-:W-:Y:S01]  /*1600*/  IMAD.WIDE.U32 R44, R147, 0x8, R2.reuse ;  /* 0x00000008932c7825 */ /* 0x100fe200078e0002 */
[----:B------:R-:W-:Y:S01]  /*1610*/  @!P3 IADD3 R196, PT, PT, R42, R41, RZ ;  /* 0x000000292ac4b210 */ /* 0x000fe20007ffe0ff */
[----:B------:R-:W5:Y:S02]  /*1620*/  LDG.E.64 R46, desc[UR14][R46.64] ;  /* 0x0000000e2e2e7981 */ /* 0x000f64000c1e1b00 */
[----:B------:R-:W-:-:S04]  /*1630*/  IMAD.WIDE.U32 R2, R145, 0x8, R2 ;  /* 0x0000000891027825 */ /* 0x000fc800078e0002 */
[----:B-1----:R-:W-:Y:S01]  /*1640*/  FADD.FTZ R48, R38, R39 ;  /* 0x0000002726307221 */ /* 0x002fe20000010000 */
[----:B------:R-:W5:Y:S01]  /*1650*/  LDG.E.64 R44, desc[UR14][R44.64] ;  /* 0x0000000e2c2c7981 */ /* 0x000f62000c1e1b00 */
[----:B--2---:R-:W-:-:S03]  /*1660*/  FADD.FTZ R49, R37, R36 ;  /* 0x0000002425317221 */ /* 0x004fc60000010000 */
[----:B------:R-:W5:Y:S04]  /*1670*/  LDG.E.64 R2, desc[UR14][R2.64] ;  /* 0x0000000e02027981 */ /* 0x000f68000c1e1b00 */
[----:B------:R-:W-:Y:S01]  /*1680*/  @!P3 STS.64 [R196], R48 ;  /* 0x00000030c400b388 */ /* 0x000fe20000000a00 */
[C---:B------:R-:W-:Y:S01]  /*1690*/  @!P2 IADD3 R198, PT, PT, R40.reuse, 0x3000, RZ ;  /* 0x0000300028c6a810 */ /* 0x040fe20007ffe0ff */
[----:B------:R-:W-:Y:S01]  /*16a0*/  BAR.SYNC.DEFER_BLOCKING 0x0 ;  /* 0x0000000000007b1d */ /* 0x000fe20000010000 */
[C---:B------:R-:W-:Y:S02]  /*16b0*/  IADD3 R41, PT, PT, R40.reuse, 0x3030, RZ ;  /* 0x0000303028297810 */ /* 0x040fe40007ffe0ff */
[----:B------:R-:W-:-:S03]  /*16c0*/  @!P2 IADD3 R41, PT, PT, R40, 0x3010, RZ ;  /* 0x000030102829a810 */ /* 0x000fc60007ffe0ff */
[----:B------:R-:W0:Y:S04]  /*16d0*/  LDS.128 R36, [R198] ;  /* 0x00000000c6247984 */ /* 0x000e280000000c00 */
[----:B------:R-:W1:Y:S01]  /*16e0*/  LDS.128 R40, [R41] ;  /* 0x0000000029287984 */ /* 0x000e620000000c00 */
[----:B----4-:R-:W-:Y:S01]  /*16f0*/  @P5 R2UR UR4, R146 ;  /* 0x00000000920452ca */ /* 0x010fe200000e0000 */
[----:B------:R-:W-:Y:S01]  /*1700*/  UMOV UR5, 0x3f800000 ;  /* 0x3f80000000057882 */ /* 0x000fe20000000000 */
        /* <DEDUP_REMOVED lines=8> */
[----:B------:R-:W-:-:S03]  /*1790*/  FADD.FTZ R92, R57, R92 ;  /* 0x0000005c395c7221 */ /* 0x000fc60000010000 */
[----:B------:R-:W-:Y:S01]  /*17a0*/  @UP0 USHF.L.U32 UR5, UR4, 0x10, URZ ;  /* 0x0000001004050899 */ /* 0x000fe200080006ff */
        /* <DEDUP_REMOVED lines=9> */
[----:B------:R-:W-:Y:S01]  /*1840*/  FMUL.FTZ R37, R37, UR20 ;  /* 0x0000001425257c20 */ /* 0x000fe20008410000 */
[----:B------:R-:W-:-:S03]  /*1850*/  FFMA.FTZ R72, R165, R57, R72 ;  /* 0x00000039a5487223 */ /* 0x000fc60000010048 */
[----:B------:R-:W-:Y:S01]  /*1860*/  R2UR UR13, R43 ;  /* 0x000000002b0d72ca */ /* 0x000fe200000e0000 */
        /* <DEDUP_REMOVED lines=38> */
[----:B------:R-:W-:Y:S01]  /*1ad0*/  FSEL R48, R37, RZ, !P4 ;  /* 0x000000ff25307208 */ /* 0x000fe20006000000 */
[----:B------:R-:W-:Y:S06]  /*1ae0*/  @!P1 BRA `(.L_x_3490) ;  /* 0x0000001800389947 */ /* 0x000fec0003800000 */
        /* <DEDUP_REMOVED lines=9> */
[--C-:B------:R-:W-:Y:S01]  /*1b80*/  FFMA.FTZ R165, R165, UR13, R48.reuse ;  /* 0x0000000da5a57c23 */ /* 0x100fe20008010030 */
[--C-:B------:R-:W-:Y:S01]  /*1b90*/  FFMA.FTZ R166, R166, UR13, R48.reuse ;  /* 0x0000000da6a67c23 */ /* 0x100fe20008010030 */
[--C-:B------:R-:W-:Y:S01]  /*1ba0*/  FFMA.FTZ R171, R171, UR13, R48.reuse ;  /* 0x0000000dabab7c23 */ /* 0x100fe20008010030 */
[----:B------:R-:W-:Y:S01]  /*1bb0*/  FFMA.FTZ R170, R170, UR13, R48 ;  /* 0x0000000daaaa7c23 */ /* 0x000fe20008010030 */
[----:B-----5:R-:W-:Y:S01]  /*1bc0*/  FFMA.FTZ R163, R163, UR12, R4 ;  /* 0x0000000ca3a37c23 */ /* 0x020fe20008010004 */
[----:B------:R-:W-:Y:S01]  /*1bd0*/  FFMA.FTZ R157, R157, UR12, R6 ;  /* 0x0000000c9d9d7c23 */ /* 0x000fe20008010006 */
        /* <DEDUP_REMOVED lines=8> */
[----:B------:R-:W-:Y:S01]  /*1c60*/  FFMA.FTZ R168, R168, UR12, R5 ;  /* 0x0000000ca8a87c23 */ /* 0x000fe20008010005 */
[----:B------:R-:W-:Y:S01]  /*1c70*/  FFMA.FTZ R172, R172, UR12, R7 ;  /* 0x0000000cacac7c23 */ /* 0x000fe20008010007 */
[----:B------:R-:W-:Y:S01]  /*1c80*/  FFMA.FTZ R165, R165, UR12, R8 ;  /* 0x0000000ca5a57c23 */ /* 0x000fe20008010008 */
[----:B------:R-:W-:Y:S01]  /*1c90*/  FFMA.FTZ R166, R166, UR12, R9 ;  /* 0x0000000ca6a67c23 */ /* 0x000fe20008010009 */
[----:B------:R-:W-:Y:S01]  /*1ca0*/  FFMA.FTZ R171, R171, UR12, R10 ;  /* 0x0000000cabab7c23 */ /* 0x000fe2000801000a */
[----:B------:R-:W-:Y:S01]  /*1cb0*/  FFMA.FTZ R170, R170, UR12, R11 ;  /* 0x0000000caaaa7c23 */ /* 0x000fe2000801000b */
[----:B------:R-:W-:Y:S01]  /*1cc0*/  UMOV UR4, UR7 ;  /* 0x0000000700047c82 */ /* 0x000fe20008000000 */
[C---:B------:R-:W-:Y:S01]  /*1cd0*/  LOP3.LUT P4, RZ, R46.reuse, 0xff, RZ, 0xc0, !PT ;  /* 0x000000ff2eff7812 */ /* 0x040fe2000788c0ff */
        /* <DEDUP_REMOVED lines=9> */
[----:B------:R-:W-:Y:S01]  /*1d70*/  ISETP.GE.U32.AND P0, PT, R46, RZ, PT ;  /* 0x000000ff2e00720c */ /* 0x000fe20003f06070 */
[----:B------:R-:W-:Y:S01]  /*1d80*/  FMUL.FTZ R168, R168, UR4 ;  /* 0x00000004a8a87c20 */ /* 0x000fe20008410000 */
[----:B------:R-:W-:Y:S01]  /*1d90*/  FSEL R36, R163, RZ, P4 ;  /* 0x000000ffa3247208 */ /* 0x000fe20002000000 */
[----:B------:R-:W-:Y:S01]  /*1da0*/  FMUL.FTZ R165, R165, UR4 ;  /* 0x00000004a5a57c20 */ /* 0x000fe20008410000 */
[----:B------:R-:W-:Y:S01]  /*1db0*/  FSEL R37, R157, RZ, P5 ;  /* 0x000000ff9d257208 */ /* 0x000fe20002800000 */
[----:B------:R-:W-:Y:S01]  /*1dc0*/  FMUL.FTZ R171, R171, UR4 ;  /* 0x00000004abab7c20 */ /* 0x000fe20008410000 */
[----:B------:R-:W-:Y:S01]  /*1dd0*/  FMUL.FTZ R170, R170, UR4 ;  /* 0x00000004aaaa7c20 */ /* 0x000fe20008410000 */
[----:B------:R-:W-:Y:S01]  /*1de0*/  FMUL.FTZ R166, R166, UR4 ;  /* 0x00000004a6a67c20 */ /* 0x000fe20008410000 */
[----:B------:R-:W-:Y:S01]  /*1df0*/  FMUL.FTZ R172, R172, UR4 ;  /* 0x00000004acac7c20 */ /* 0x000fe20008410000 */
[----:B------:R-:W-:-:S02]  /*1e00*/  LOP3.LUT P1, RZ, R46, 0xff00, RZ, 0xc0, !PT ;  /* 0x0000ff002eff7812 */ /* 0x000fc4000782c0ff */
[----:B------:R-:W-:Y:S02]  /*1e10*/  LOP3.LUT P3, RZ, R46, 0xff000000, RZ, 0xc0, !PT ;  /* 0xff0000002eff7812 */ /* 0x000fe4000786c0ff */
[C---:B------:R-:W-:Y:S02]  /*1e20*/  LOP3.LUT P6, RZ, R47.reuse, 0xff, RZ, 0xc0, !PT ;  /* 0x000000ff2fff7812 */ /* 0x040fe400078cc0ff */
[C---:B------:R-:W-:Y:S02]  /*1e30*/  LOP3.LUT P4, RZ, R47.reuse, 0xff00, RZ, 0xc0, !PT ;  /* 0x0000ff002fff7812 */ /* 0x040fe4000788c0ff */
[C---:B------:R-:W-:Y:S02]  /*1e40*/  LOP3.LUT P5, RZ, R47.reuse, 0xff0000, RZ, 0xc0, !PT ;  /* 0x00ff00002fff7812 */ /* 0x040fe400078ac0ff */
[----:B------:R-:W-:Y:S02]  /*1e50*/  ISETP.GE.U32.AND.EX P0, PT, R47, 0x1000000, PT, P0 ;  /* 0x010000002f00780c */ /* 0x000fe40003f06100 */
[----:B------:R-:W-:-:S02]  /*1e60*/  FSEL R38, R165, RZ, P6 ;  /* 0x000000ffa5267208 */ /* 0x000fc40003000000 */
[----:B------:R-:W-:Y:S02]  /*1e70*/  FSEL R39, R171, RZ, P5 ;  /* 0x000000ffab277208 */ /* 0x000fe40002800000 */
        /* <DEDUP_REMOVED lines=9> */
.L_x_3491:
[--C-:B------:R-:W-:Y:S01]  /*1f10*/  FFMA.FTZ R170, R170, UR13, R48.reuse ;  /* 0x0000000daaaa7c23 */ /* 0x100fe20008010030 */
[----:B------:R-:W-:Y:S01]  /*1f20*/  FFMA.FTZ R171, R171, UR13, R48 ;  /* 0x0000000dabab7c23 */ /* 0x000fe20008010030 */
[----:B-----5:R-:W-:Y:S01]  /*1f30*/  ISETP.GE.U32.AND P0, PT, R46, RZ, PT ;  /* 0x000000ff2e00720c */ /* 0x020fe20003f06070 */
[----:B------:R-:W-:Y:S01]  /*1f40*/  UMOV UR4, UR7 ;  /* 0x0000000700047c82 */ /* 0x000fe20008000000 */
[----:B------:R-:W-:Y:S01]  /*1f50*/  FADD.FTZ R170, R179, -R170 ;  /* 0x800000aab3aa7221 */ /* 0x000fe20000010000 */
[----:B------:R-:W-:Y:S01]  /*1f60*/  FADD.FTZ R171, R156, -R171 ;  /* 0x800000ab9cab7221 */ /* 0x000fe20000010000 */
[--C-:B------:R-:W-:Y:S01]  /*1f70*/  FFMA.FTZ R166, R166, UR13, R48.reuse ;  /* 0x0000000da6a67c23 */ /* 0x100fe20008010030 */
[----:B------:R-:W-:Y:S01]  /*1f80*/  FFMA.FTZ R155, R155, UR13, R48 ;  /* 0x0000000d9b9b7c23 */ /* 0x000fe20008010030 */
[----:B------:R-:W-:Y:S01]  /*1f90*/  FFMA.FTZ R31, R170, UR12, R11 ;  /* 0x0000000caa1f7c23 */ /* 0x000fe2000801000b */
[----:B------:R-:W-:Y:S01]  /*1fa0*/  FFMA.FTZ R30, R171, UR12, R10 ;  /* 0x0000000cab1e7c23 */ /* 0x000fe2000801000a */
[--C-:B------:R-:W-:Y:S01]  /*1fb0*/  FFMA.FTZ R157, R157, UR13, R48.reuse ;  /* 0x0000000d9d9d7c23 */ /* 0x100fe20008010030 */
[--C-:B------:R-:W-:Y:S01]  /*1fc0*/  FFMA.FTZ R159, R159, UR13, R48.reuse ;  /* 0x0000000d9f9f7c23 */ /* 0x100fe20008010030 */
[----:B------:R-:W-:Y:S01]  /*1fd0*/  FMUL.FTZ R29, R31, UR5 ;  /* 0x000000051f1d7c20 */ /* 0x000fe20008410000 */
[----:B------:R-:W-:Y:S01]  /*1fe0*/  FMUL.FTZ R28, R30, UR5 ;  /* 0x000000051e1c7c20 */ /* 0x000fe20008410000 */
[--C-:B------:R-:W-:Y:S01]  /*1ff0*/  FFMA.FTZ R165, R165, UR13, R48.reuse ;  /* 0x0000000da5a57c23 */ /* 0x100fe20008010030 */
[----:B------:R-:W-:Y:S01]  /*2000*/  FFMA.FTZ R0, R0, UR13, R48 ;  /* 0x0000000d00007c23 */ /* 0x000fe20008010030 */
[----:B------:R-:W-:Y:S01]  /*2010*/  FMUL.FTZ R29, R29, UR4 ;  /* 0x000000041d1d7c20 */ /* 0x000fe20008410000 */
[----:B------:R-:W-:Y:S01]  /*2020*/  FMUL.FTZ R28, R28, UR4 ;  /* 0x000000041c1c7c20 */ /* 0x000fe20008410000 */
[----:B------:R-:W-:Y:S01]  /*2030*/  ISETP.GE.U32.AND.EX P0, PT, R47, 0x1000000, PT, P0 ;  /* 0x010000002f00780c */ /* 0x000fe20003f06100 */
[----:B------:R-:W-:Y:S01]  /*2040*/  FADD.FTZ R166, R177, -R166 ;  /* 0x800000a6b1a67221 */ /* 0x000fe20000010000 */
[----:B------:R-:W-:Y:S01]  /*2050*/  LOP3.LUT P5, RZ, R47, 0xff0000, RZ, 0xc0, !PT ;  /* 0x00ff00002fff7812 */ /* 0x000fe200078ac0ff */
[----:B------:R-:W-:Y:S01]  /*2060*/  FADD.FTZ R168, R168, -R155 ;  /* 0x8000009ba8a87221 */ /* 0x000fe20000010000 */
[----:B------:R-:W-:Y:S01]  /*2070*/  FADD.FTZ R157, R152, -R157 ;  /* 0x8000009d989d7221 */ /* 0x000fe20000010000 */
[----:B------:R-:W-:Y:S01]  /*2080*/  FADD.FTZ R172, R172, -R159 ;  /* 0x8000009facac7221 */ /* 0x000fe20000010000 */
[----:B------:R-:W-:Y:S01]  /*2090*/  FADD.FTZ R165, R154, -R165 ;  /* 0x800000a59aa57221 */ /* 0x000fe20000010000 */
[----:B------:R-:W-:Y:S01]  /*20a0*/  FADD.FTZ R163, R163, -R0 ;  /* 0x80000000a3a37221 */ /* 0x000fe20000010000 */
[----:B------:R-:W-:Y:S01]  /*20b0*/  LOP3.LUT P3, RZ, R46, 0xff, RZ, 0xc0, !PT ;  /* 0x000000ff2eff7812 */ /* 0x000fe2000786c0ff */
[----:B------:R-:W-:Y:S01]  /*20c0*/  FFMA.FTZ R33, R168, UR12, R5 ;  /* 0x0000000ca8217c23 */ /* 0x000fe20008010005 */
[C---:B------:R-:W-:Y:S01]  /*20d0*/  LOP3.LUT P1, RZ, R46.reuse, 0xff00, RZ, 0xc0, !PT ;  /* 0x0000ff002eff7812 */ /* 0x040fe2000782c0ff */
[----:B------:R-:W-:Y:S01]  /*20e0*/  FFMA.FTZ R34, R157, UR12, R6 ;  /* 0x0000000c9d227c23 */ /* 0x000fe20008010006 */
[----:B------:R-:W-:Y:S01]  /*20f0*/  LOP3.LUT P4, RZ, R46, 0xff0000, RZ, 0xc0, !PT ;  /* 0x00ff00002eff7812 */ /* 0x000fe2000788c0ff */
[----:B------:R-:W-:Y:S01]  /*2100*/  FFMA.FTZ R35, R172, UR12, R7 ;  /* 0x0000000cac237c23 */ /* 0x000fe20008010007 */
[----:B------:R-:W-:Y:S01]  /*2110*/  LOP3.LUT P6, RZ, R46, 0xff000000, RZ, 0xc0, !PT ;  /* 0xff0000002eff7812 */ /* 0x000fe200078cc0ff */
[----:B------:R-:W-:Y:S01]  /*2120*/  FFMA.FTZ R32, R163, UR12, R4 ;  /* 0x0000000ca3207c23 */ /* 0x000fe20008010004 */
[----:B------:R-:W-:Y:S01]  /*2130*/  FSEL R49, R29, RZ, P0 ;  /* 0x000000ff1d317208 */ /* 0x000fe20000000000 */
[----:B------:R-:W-:Y:S01]  /*2140*/  FFMA.FTZ R29, R166, UR12, R9 ;  /* 0x0000000ca61d7c23 */ /* 0x000fe20008010009 */
[----:B------:R-:W-:Y:S01]  /*2150*/  FSEL R46, R28, RZ, P5 ;  /* 0x000000ff1c2e7208 */ /* 0x000fe20002800000 */
        /* <DEDUP_REMOVED lines=18> */
[----:B------:R-:W-:Y:S02]  /*2280*/  FSEL R40, R38, RZ, P6 ;  /* 0x000000ff26287208 */ /* 0x000fe40003000000 */
[----:B------:R-:W-:Y:S02]  /*2290*/  FSEL R0, R0, RZ, P3 ;  /* 0x000000ff00007208 */ /* 0x000fe40001800000 */
[----:B------:R-:W-:-:S02]  /*22a0*/  FSEL R41, R36, RZ, P1 ;  /* 0x000000ff24297208 */ /* 0x000fc40000800000 */
[----:B------:R-:W-:Y:S02]  /*22b0*/  F2FP.BF16.F32.PACK_AB R39, R49, R46 ;  /* 0x0000002e3127723e */ /* 0x000fe400000010ff */
[----:B------:R-:W-:Y:S02]  /*22c0*/  F2FP.BF16.F32.PACK_AB R38, R43, R42 ;  /* 0x0000002a2b26723e */ /* 0x000fe400000010ff */
[----:B------:R-:W-:Y:S02]  /*22d0*/  F2FP.BF16.F32.PACK_AB R37, R40, R37 ;  /* 0x000000252825723e */ /* 0x000fe400000010ff */
[----:B------:R-:W-:-:S07]  /*22e0*/  F2FP.BF16.F32.PACK_AB R36, R41, R0 ;  /* 0x000000002924723e */ /* 0x000fce00000010ff */
.L_x_3492:
[----:B------:R-:W-:Y:S01]  /*22f0*/  ISETP.NE.U32.AND P0, PT, RZ, UR22, PT ;  /* 0x00000016ff007c0c */ /* 0x000fe2000bf05070 */
[----:B------:R-:W0:Y:S03]  /*2300*/  LDC.64 R40, c[0x0][0x468] ;  /* 0x00011a00ff287b82 */ /* 0x000e260000000a00 */
[----:B------:R-:W-:-:S13]  /*2310*/  ISETP.NE.AND.EX P0, PT, RZ, UR23, PT, P0 ;  /* 0x00000017ff007c0c */ /* 0x000fda000bf05300 */
[----:B------:R-:W1:Y:S01]  /*2320*/  @P0 LDC.64 R42, c[0x0][0x478] ;  /* 0x00011e00ff2a0b82 */ /* 0x000e620000000a00 */
[----:B0-----:R-:W-:-:S04]  /*2330*/  IMAD.WIDE.U32 R46, R149, 0x10, R40 ;  /* 0x00000010952e7825 */ /* 0x001fc800078e0028 */
[----:B-1----:R-:W-:-:S05]  /*2340*/  @P0 IMAD.WIDE.U32 R42, R149, 0x20, R42 ;  /* 0x00000020952a0825 */ /* 0x002fca00078e002a */
[----:B------:R0:W-:Y:S04]  /*2350*/  @P0 STG.E.128 desc[UR14][R42.64], R32 ;  /* 0x000000202a000986 */ /* 0x0001e8000c101d0e */
[----:B------:R0:W-:Y:S04]  /*2360*/  @P0 STG.E.128 desc[UR14][R42.64+0x10], R28 ;  /* 0x0000101c2a000986 */ /* 0x0001e8000c101d0e */
[----:B------:R0:W-:Y:S01]  /*2370*/  STG.E.128 desc[UR14][R46.64], R36 ;  /* 0x000000242e007986 */ /* 0x0001e2000c101d0e */
[----:B------:R-:W-:Y:S05]  /*2380*/  @!P0 BRA `(.L_x_3493) ;  /* 0x0000000000f88947 */ /* 0x000fea0003800000 */
[--C-:B0-----:R-:W-:Y:S01]  /*2390*/  FFMA.FTZ R28, R187, UR13, R48.reuse ;  /* 0x0000000dbb1c7c23 */ /* 0x101fe20008010030 */
[--C-:B------:R-:W-:Y:S01]  /*23a0*/  FFMA.FTZ R64, R64, UR13, R48.reuse ;  /* 0x0000000d40407c23 */ /* 0x100fe20008010030 */
[----:B------:R-:W-:Y:S01]  /*23b0*/  FFMA.FTZ R0, R175, UR13, R48 ;  /* 0x0000000daf007c23 */ /* 0x000fe20008010030 */
[----:B------:R-:W-:Y:S01]  /*23c0*/  ISETP.GE.U32.AND P1, PT, R44, RZ, PT ;  /* 0x000000ff2c00720c */ /* 0x000fe20003f26070 */
[----:B------:R-:W-:Y:S01]  /*23d0*/  FADD.FTZ R173, R173, -R28 ;  /* 0x8000001cadad7221 */ /* 0x000fe20000010000 */
[----:B------:R-:W-:Y:S01]  /*23e0*/  FADD.FTZ R64, R197, -R64 ;  /* 0x80000040c5407221 */ /* 0x000fe20000010000 */
[----:B------:R-:W-:Y:S01]  /*23f0*/  FADD.FTZ R167, R167, -R0 ;  /* 0x80000000a7a77221 */ /* 0x000fe20000010000 */
[----:B------:R-:W-:Y:S01]  /*2400*/  FFMA.FTZ R50, R50, UR13, R48 ;  /* 0x0000000d32327c23 */ /* 0x000fe20008010030 */
[----:B------:R-:W-:Y:S01]  /*2410*/  FFMA.FTZ R30, R173, UR12, R18 ;  /* 0x0000000cad1e7c23 */ /* 0x000fe20008010012 */
[----:B------:R-:W-:Y:S01]  /*2420*/  FFMA.FTZ R31, R64, UR12, R19 ;  /* 0x0000000c401f7c23 */ /* 0x000fe20008010013 */
[----:B------:R-:W-:Y:S01]  /*2430*/  FFMA.FTZ R28, R167, UR12, R16 ;  /* 0x0000000ca71c7c23 */ /* 0x000fe20008010010 */
[--C-:B------:R-:W-:Y:S01]  /*2440*/  FFMA.FTZ R153, R153, UR13, R48.reuse ;  /* 0x0000000d99997c23 */ /* 0x100fe20008010030 */
[----:B------:R-:W-:Y:S01]  /*2450*/  FMUL.FTZ R29, R30, UR5 ;  /* 0x000000051e1d7c20 */ /* 0x000fe20008410000 */
[----:B------:R-:W-:Y:S01]  /*2460*/  FMUL.FTZ R32, R31, UR5 ;  /* 0x000000051f207c20 */ /* 0x000fe20008410000 */
[--C-:B------:R-:W-:Y:S01]  /*2470*/  FFMA.FTZ R174, R174, UR13, R48.reuse ;  /* 0x0000000daeae7c23 */ /* 0x100fe20008010030 */
[--C-:B------:R-:W-:Y:S01]  /*2480*/  FFMA.FTZ R54, R54, UR13, R48.reuse ;  /* 0x0000000d36367c23 */ /* 0x100fe20008010030 */
[----:B------:R-:W-:Y:S01]  /*2490*/  FFMA.FTZ R55, R55, UR13, R48 ;  /* 0x0000000d37377c23 */ /* 0x000fe20008010030 */
[----:B------:R-:W-:Y:S01]  /*24a0*/  FMUL.FTZ R0, R28, UR5 ;  /* 0x000000051c007c20 */ /* 0x000fe20008410000 */
[----:B------:R-:W-:Y:S01]  /*24b0*/  FMUL.FTZ R29, R29, UR4 ;  /* 0x000000041d1d7c20 */ /* 0x000fe20008410000 */
[----:B------:R-:W-:Y:S01]  /*24c0*/  FMUL.FTZ R32, R32, UR4 ;  /* 0x0000000420207c20 */ /* 0x000fe20008410000 */
[----:B------:R-:W-:Y:S01]  /*24d0*/  LOP3.LUT P6, RZ, R45, 0xff0000, RZ, 0xc0, !PT ;  /* 0x00ff00002dff7812 */ /* 0x000fe200078cc0ff */
[----:B------:R-:W-:Y:S01]  /*24e0*/  FADD.FTZ R50, R169, -R50 ;  /* 0x80000032a9327221 */ /* 0x000fe20000010000 */
[----:B------:R-:W-:Y:S01]  /*24f0*/  ISETP.GE.U32.AND.EX P1, PT, R45, 0x1000000, PT, P1 ;  /* 0x010000002d00780c */ /* 0x000fe20003f26110 */
[----:B------:R-:W-:Y:S01]  /*2500*/  FADD.FTZ R153, R160, -R153 ;  /* 0x80000099a0997221 */ /* 0x000fe20000010000 */
[----:B------:R-:W-:Y:S01]  /*2510*/  FADD.FTZ R174, R191, -R174 ;  /* 0x800000aebfae7221 */ /* 0x000fe20000010000 */
[----:B------:R-:W-:Y:S01]  /*2520*/  FADD.FTZ R54, R181, -R54 ;  /* 0x80000036b5367221 */ /* 0x000fe20000010000 */
[----:B------:R-:W-:Y:S01]  /*2530*/  FADD.FTZ R55, R158, -R55 ;  /* 0x800000379e377221 */ /* 0x000fe20000010000 */
[----:B------:R-:W-:Y:S01]  /*2540*/  FMUL.FTZ R0, R0, UR4 ;  /* 0x0000000400007c20 */ /* 0x000fe20008410000 */
[----:B------:R-:W-:Y:S01]  /*2550*/  LOP3.LUT P5, RZ, R45, 0xff, RZ, 0xc0, !PT ;  /* 0x000000ff2dff7812 */ /* 0x000fe200078ac0ff */
[----:B------:R-:W-:Y:S01]  /*2560*/  FFMA.FTZ R33, R50, UR12, R13 ;  /* 0x0000000c32217c23 */ /* 0x000fe2000801000d */
[----:B------:R-:W-:Y:S01]  /*2570*/  FSEL R46, R29, RZ, P6 ;  /* 0x000000ff1d2e7208 */ /* 0x000fe20003000000 */
[----:B------:R-:W-:Y:S01]  /*2580*/  FFMA.FTZ R29, R174, UR12, R17 ;  /* 0x0000000cae1d7c23 */ /* 0x000fe20008010011 */
[----:B------:R-:W-:Y:S01]  /*2590*/  FSEL R47, R32, RZ, P1 ;  /* 0x000000ff202f7208 */ /* 0x000fe20000800000 */
[----:B------:R-:W-:Y:S01]  /*25a0*/  FFMA.FTZ R34, R153, UR12, R14 ;  /* 0x0000000c99227c23 */ /* 0x000fe2000801000e */
[----:B------:R-:W-:Y:S01]  /*25b0*/  FFMA.FTZ R35, R54, UR12, R15 ;  /* 0x0000000c36237c23 */ /* 0x000fe2000801000f */
[----:B------:R-:W-:Y:S01]  /*25c0*/  FFMA.FTZ R32, R55, UR12, R12 ;  /* 0x0000000c37207c23 */ /* 0x000fe2000801000c */
[C---:B------:R-:W-:Y:S01]  /*25d0*/  LOP3.LUT P3, RZ, R44.reuse, 0xff, RZ, 0xc0, !PT ;  /* 0x000000ff2cff7812 */ /* 0x040fe2000786c0ff */
[----:B------:R-:W-:Y:S01]  /*25e0*/  FMUL.FTZ R39, R29, UR5 ;  /* 0x000000051d277c20 */ /* 0x000fe20008410000 */
[----:B------:R-:W-:Y:S01]  /*25f0*/  LOP3.LUT P4, RZ, R44, 0xff00, RZ, 0xc0, !PT ;  /* 0x0000ff002cff7812 */ /* 0x000fe2000788c0ff */
[----:B------:R-:W-:Y:S01]  /*2600*/  FMUL.FTZ R37, R34, UR5 ;  /* 0x0000000522257c20 */ /* 0x000fe20008410000 */
[C---:B------:R-:W-:Y:S01]  /*2610*/  LOP3.LUT P6, RZ, R44.reuse, 0xff0000, RZ, 0xc0, !PT ;  /* 0x00ff00002cff7812 */ /* 0x040fe200078cc0ff */
[----:B------:R-:W-:Y:S01]  /*2620*/  FMUL.FTZ R38, R35, UR5 ;  /* 0x0000000523267c20 */ /* 0x000fe20008410000 */
[----:B------:R-:W-:Y:S01]  /*2630*/  LOP3.LUT P1, RZ, R44, 0xff000000, RZ, 0xc0, !PT ;  /* 0xff0000002cff7812 */ /* 0x000fe2000782c0ff */
[----:B------:R-:W-:Y:S01]  /*2640*/  FMUL.FTZ R36, R33, UR5 ;  /* 0x0000000521247c20 */ /* 0x000fe20008410000 */
[----:B------:R-:W-:Y:S01]  /*2650*/  FSEL R44, R0, RZ, P5 ;  /* 0x000000ff002c7208 */ /* 0x000fe20002800000 */
        /* <DEDUP_REMOVED lines=17> */
.L_x_3493:
[--C-:B------:R-:W-:Y:S01]  /*2770*/  FFMA.FTZ R50, R50, UR13, R48.reuse ;  /* 0x0000000d32327c23 */ /* 0x100fe20008010030 */
[--C-:B------:R-:W-:Y:S01]  /*2780*/  FFMA.FTZ R153, R153, UR13, R48.reuse ;  /* 0x0000000d99997c23 */ /* 0x100fe20008010030 */
[--C-:B------:R-:W-:Y:S01]  /*2790*/  FFMA.FTZ R0, R175, UR13, R48.reuse ;  /* 0x0000000daf007c23 */ /* 0x100fe20008010030 */
[----:B------:R-:W-:Y:S01]  /*27a0*/  FFMA.FTZ R54, R54, UR13, R48 ;  /* 0x0000000d36367c23 */ /* 0x000fe20008010030 */
[----:B------:R-:W-:Y:S01]  /*27b0*/  FADD.FTZ R50, R169, -R50 ;  /* 0x80000032a9327221 */ /* 0x000fe20000010000 */
[----:B------:R-:W-:Y:S01]  /*27c0*/  FADD.FTZ R153, R160, -R153 ;  /* 0x80000099a0997221 */ /* 0x000fe20000010000 */
[----:B------:R-:W-:Y:S01]  /*27d0*/  FADD.FTZ R167, R167, -R0 ;  /* 0x80000000a7a77221 */ /* 0x000fe20000010000 */
[--C-:B------:R-:W-:Y:S01]  /*27e0*/  FFMA.FTZ R174, R174, UR13, R48.reuse ;  /* 0x0000000daeae7c23 */ /* 0x100fe20008010030 */
[----:B------:R-:W-:Y:S01]  /*27f0*/  FFMA.FTZ R50, R50, UR12, R13 ;  /* 0x0000000c32327c23 */ /* 0x000fe2000801000d */
[--C-:B------:R-:W-:Y:S01]  /*2800*/  FFMA.FTZ R0, R187, UR13, R48.reuse ;  /* 0x0000000dbb007c23 */ /* 0x100fe20008010030 */
[--C-:B------:R-:W-:Y:S01]  /*2810*/  FFMA.FTZ R64, R64, UR13, R48.reuse ;  /* 0x0000000d40407c23 */ /* 0x100fe20008010030 */
[----:B------:R-:W-:Y:S01]  /*2820*/  FFMA.FTZ R55, R55, UR13, R48 ;  /* 0x0000000d37377c23 */ /* 0x000fe20008010030 */
[----:B------:R-:W-:Y:S01]  /*2830*/  FFMA.FTZ R153, R153, UR12, R14 ;  /* 0x0000000c99997c23 */ /* 0x000fe2000801000e */
[----:B------:R-:W-:Y:S01]  /*2840*/  FFMA.FTZ R167, R167, UR12, R16 ;  /* 0x0000000ca7a77c23 */ /* 0x000fe20008010010 */
[----:B------:R-:W-:Y:S01]  /*2850*/  FMUL.FTZ R50, R50, UR5 ;  /* 0x0000000532327c20 */ /* 0x000fe20008410000 */
        /* <DEDUP_REMOVED lines=8> */
[----:B------:R-:W-:Y:S01]  /*28e0*/  LOP3.LUT P1, RZ, R44, 0xff00, RZ, 0xc0, !PT ;  /* 0x0000ff002cff7812 */ /* 0x000fe2000782c0ff */
[----:B------:R-:W-:Y:S01]  /*28f0*/  FFMA.FTZ R54, R54, UR12, R15 ;  /* 0x0000000c36367c23 */ /* 0x000fe2000801000f */
[----:B------:R-:W-:Y:S01]  /*2900*/  FFMA.FTZ R174, R174, UR12, R17 ;  /* 0x0000000caeae7c23 */ /* 0x000fe20008010011 */
[----:B------:R-:W-:Y:S01]  /*2910*/  FFMA.FTZ R173, R173, UR12, R18 ;  /* 0x0000000cadad7c23 */ /* 0x000fe20008010012 */
[----:B------:R-:W-:Y:S01]  /*2920*/  FFMA.FTZ R64, R64, UR12, R19 ;  /* 0x0000000c40407c23 */ /* 0x000fe20008010013 */
[----:B------:R-:W-:Y:S01]  /*2930*/  FFMA.FTZ R55, R55, UR12, R12 ;  /* 0x0000000c37377c23 */ /* 0x000fe2000801000c */
[----:B------:R-:W-:Y:S01]  /*2940*/  FMUL.FTZ R153, R153, UR4 ;  /* 0x0000000499997c20 */ /* 0x000fe20008410000 */
[----:B------:R-:W-:Y:S01]  /*2950*/  FMUL.FTZ R167, R167, UR4 ;  /* 0x00000004a7a77c20 */ /* 0x000fe20008410000 */
[----:B------:R-:W-:Y:S01]  /*2960*/  LOP3.LUT P6, RZ, R44, 0xff0000, RZ, 0xc0, !PT ;  /* 0x00ff00002cff7812 */ /* 0x000fe200078cc0ff */
[----:B------:R-:W-:Y:S01]  /*2970*/  FMUL.FTZ R54, R54, UR5 ;  /* 0x0000000536367c20 */ /* 0x000fe20008410000 */
[----:B------:R-:W-:Y:S01]  /*2980*/  LOP3.LUT P3, RZ, R45, 0xff, RZ, 0xc0, !PT ;  /* 0x000000ff2dff7812 */ /* 0x000fe2000786c0ff */
[----:B------:R-:W-:Y:S01]  /*2990*/  FMUL.FTZ R173, R173, UR5 ;  /* 0x00000005adad7c20 */ /* 0x000fe20008410000 */
[----:B0-----:R-:W-:Y:S01]  /*29a0*/  FSEL R43, R50, RZ, P1 ;  /* 0x000000ff322b7208 */ /* 0x001fe20000800000 */
        /* <DEDUP_REMOVED lines=15> */
[----:B------:R-:W-:Y:S02]  /*2aa0*/  ISETP.GE.U32.AND.EX P1, PT, R45, 0x1000000, PT, P1 ;  /* 0x010000002d00780c */ /* 0x000fe40003f26110 */
[----:B------:R-:W-:Y:S02]  /*2ab0*/  FSEL R39, R173, RZ, P6 ;  /* 0x000000ffad277208 */ /* 0x000fe40003000000 */
        /* <DEDUP_REMOVED lines=8> */
.L_x_3494:
        /* <DEDUP_REMOVED lines=11> */
[----:B------:R-:W-:Y:S01]  /*2bf0*/  FADD.FTZ R161, R60, -R161 ;  /* 0x800000a13ca17221 */ /* 0x000fe20000010000 */
[----:B------:R-:W-:Y:S01]  /*2c00*/  FADD.FTZ R53, R62, -R53 ;  /* 0x800000353e357221 */ /* 0x000fe20000010000 */
[----:B------:R-:W-:Y:S01]  /*2c10*/  FADD.FTZ R183, R68, -R183 ;  /* 0x800000b744b77221 */ /* 0x000fe20000010000 */
[----:B------:R-:W-:Y:S01]  /*2c20*/  FFMA.FTZ R52, R52, UR13, R48 ;  /* 0x0000000d34347c23 */ /* 0x000fe20008010030 */
[----:B0-----:R-:W-:Y:S01]  /*2c30*/  FFMA.FTZ R34, R161, UR12, R22 ;  /* 0x0000000ca1227c23 */ /* 0x001fe20008010016 */
[----:B------:R-:W-:Y:S01]  /*2c40*/  FFMA.FTZ R32, R53, UR12, R20 ;  /* 0x0000000c35207c23 */ /* 0x000fe20008010014 */
[----:B------:R-:W-:Y:S01]  /*2c50*/  FFMA.FTZ R28, R183, UR12, R24 ;  /* 0x0000000cb71c7c23 */ /* 0x000fe20008010018 */
[--C-:B------:R-:W-:Y:S01]  /*2c60*/  FFMA.FTZ R58, R58, UR13, R48.reuse ;  /* 0x0000000d3a3a7c23 */ /* 0x100fe20008010030 */
[----:B------:R-:W-:Y:S01]  /*2c70*/  FMUL.FTZ R29, R34, UR5 ;  /* 0x00000005221d7c20 */ /* 0x000fe20008410000 */
[----:B------:R-:W-:Y:S01]  /*2c80*/  FMUL.FTZ R0, R32, UR5 ;  /* 0x0000000520007c20 */ /* 0x000fe20008410000 */
[----:B------:R-:W-:Y:S01]  /*2c90*/  FMUL.FTZ R30, R28, UR5 ;  /* 0x000000051c1e7c20 */ /* 0x000fe20008410000 */
[--C-:B------:R-:W-:Y:S01]  /*2ca0*/  FFMA.FTZ R193, R193, UR13, R48.reuse ;  /* 0x0000000dc1c17c23 */ /* 0x100fe20008010030 */
[----:B------:R-:W-:Y:S01]  /*2cb0*/  FFMA.FTZ R48, R186, UR13, R48 ;  /* 0x0000000dba307c23 */ /* 0x000fe20008010030 */
[----:B------:R-:W-:Y:S01]  /*2cc0*/  FMUL.FTZ R0, R0, UR4 ;  /* 0x0000000400007c20 */ /* 0x000fe20008410000 */
[----:B------:R-:W-:Y:S01]  /*2cd0*/  FMUL.FTZ R29, R29, UR4 ;  /* 0x000000041d1d7c20 */ /* 0x000fe20008410000 */
[----:B------:R-:W-:Y:S01]  /*2ce0*/  LOP3.LUT P1, RZ, R2, 0xff, RZ, 0xc0, !PT ;  /* 0x000000ff02ff7812 */ /* 0x000fe2000782c0ff */
[----:B------:R-:W-:Y:S01]  /*2cf0*/  FMUL.FTZ R30, R30, UR4 ;  /* 0x000000041e1e7c20 */ /* 0x000fe20008410000 */
[----:B------:R-:W-:Y:S01]  /*2d00*/  LOP3.LUT P5, RZ, R2, 0xff0000, RZ, 0xc0, !PT ;  /* 0x00ff000002ff7812 */ /* 0x000fe200078ac0ff */
[----:B------:R-:W-:Y:S01]  /*2d10*/  FADD.FTZ R66, R195, -R66 ;  /* 0x80000042c3427221 */ /* 0x000fe20000010000 */
[----:B------:R-:W-:Y:S01]  /*2d20*/  LOP3.LUT P6, RZ, R3, 0xff, RZ, 0xc0, !PT ;  /* 0x000000ff03ff7812 */ /* 0x000fe200078cc0ff */
[----:B------:R-:W-:Y:S01]  /*2d30*/  FADD.FTZ R58, R189, -R58 ;  /* 0x8000003abd3a7221 */ /* 0x000fe20000010000 */
[----:B------:R-:W-:Y:S01]  /*2d40*/  FADD.FTZ R52, R185, -R52 ;  /* 0x80000034b9347221 */ /* 0x000fe20000010000 */
[----:B------:R-:W-:Y:S01]  /*2d50*/  FADD.FTZ R193, R180, -R193 ;  /* 0x800000c1b4c17221 */ /* 0x000fe20000010000 */
[----:B------:R-:W-:Y:S01]  /*2d60*/  FADD.FTZ R48, R199, -R48 ;  /* 0x80000030c7307221 */ /* 0x000fe20000010000 */
[----:B------:R-:W-:Y:S01]  /*2d70*/  FSEL R0, R0, RZ, P1 ;  /* 0x000000ff00007208 */ /* 0x000fe20000800000 */
[----:B------:R-:W-:Y:S01]  /*2d80*/  FFMA.FTZ R35, R58, UR12, R23 ;  /* 0x0000000c3a237c23 */ /* 0x000fe20008010017 */
[----:B------:R-:W-:Y:S01]  /*2d90*/  FSEL R37, R29, RZ, P5 ;  /* 0x000000ff1d257208 */ /* 0x000fe20002800000 */
[----:B------:R-:W-:Y:S01]  /*2da0*/  FFMA.FTZ R29, R66, UR12, R25 ;  /* 0x0000000c421d7c23 */ /* 0x000fe20008010019 */
[----:B------:R-:W-:Y:S01]  /*2db0*/  ISETP.GE.U32.AND P1, PT, R2, RZ, PT ;  /* 0x000000ff0200720c */ /* 0x000fe20003f26070 */
[----:B------:R-:W-:Y:S01]  /*2dc0*/  FFMA.FTZ R33, R52, UR12, R21 ;  /* 0x0000000c34217c23 */ /* 0x000fe20008010015 */
[----:B------:R-:W-:Y:S01]  /*2dd0*/  FSEL R38, R30, RZ, P6 ;  /* 0x000000ff1e267208 */ /* 0x000fe20003000000 */
[----:B------:R-:W-:Y:S01]  /*2de0*/  FFMA.FTZ R30, R193, UR12, R26 ;  /* 0x0000000cc11e7c23 */ /* 0x000fe2000801001a */
[----:B------:R-:W-:Y:S01]  /*2df0*/  FFMA.FTZ R31, R48, UR12, R27 ;  /* 0x0000000c301f7c23 */ /* 0x000fe2000801001b */
[----:B------:R-:W-:Y:S01]  /*2e00*/  LOP3.LUT P5, RZ, R3, 0xff00, RZ, 0xc0, !PT ;  /* 0x0000ff0003ff7812 */ /* 0x000fe200078ac0ff */
[----:B------:R-:W-:Y:S01]  /*2e10*/  FMUL.FTZ R36, R29, UR5 ;  /* 0x000000051d247c20 */ /* 0x000fe20008410000 */
[C---:B------:R-:W-:Y:S01]  /*2e20*/  LOP3.LUT P6, RZ, R3.reuse, 0xff0000, RZ, 0xc0, !PT ;  /* 0x00ff000003ff7812 */ /* 0x040fe200078cc0ff */
[----:B------:R-:W-:Y:S01]  /*2e30*/  FMUL.FTZ R39, R30, UR5 ;  /* 0x000000051e277c20 */ /* 0x000fe20008410000 */
[----:B------:R-:W-:Y:S01]  /*2e40*/  ISETP.GE.U32.AND.EX P1, PT, R3, 0x1000000, PT, P1 ;  /* 0x010000000300780c */ /* 0x000fe20003f26110 */
[----:B------:R-:W-:Y:S01]  /*2e50*/  FMUL.FTZ R3, R35, UR5 ;  /* 0x0000000523037c20 */ /* 0x000fe20008410000 */
[C---:B------:R-:W-:Y:S01]  /*2e60*/  LOP3.LUT P3, RZ, R2.reuse, 0xff00, RZ, 0xc0, !PT ;  /* 0x0000ff0002ff7812 */ /* 0x040fe2000786c0ff */
        /* <DEDUP_REMOVED lines=18> */
.L_x_3495:
        /* <DEDUP_REMOVED lines=61> */
.L_x_3496:
[----:B------:R-:W0:Y:S01]  /*3360*/  @P0 LDC.64 R2, c[0x0][0x478] ;  /* 0x00011e00ff020b82 */ /* 0x000e220000000a00 */
[----:B------:R-:W-:-:S04]  /*3370*/  IMAD.WIDE.U32 R40, R145, 0x10, R40 ;  /* 0x0000001091287825 */ /* 0x000fc800078e0028 */
[----:B0-----:R-:W-:-:S05]  /*3380*/  @P0 IMAD.WIDE.U32 R2, R145, 0x20, R2 ;  /* 0x0000002091020825 */ /* 0x001fca00078e0002 */
[----:B------:R0:W-:Y:S04]  /*3390*/  @P0 STG.E.128 desc[UR14][R2.64], R32 ;  /* 0x0000002002000986 */ /* 0x0001e8000c101d0e */
[----:B------:R0:W-:Y:S04]  /*33a0*/  @P0 STG.E.128 desc[UR14][R2.64+0x10], R28 ;  /* 0x0000101c02000986 */ /* 0x0001e8000c101d0e */
[----:B------:R0:W-:Y:S01]  /*33b0*/  STG.E.128 desc[UR14][R40.64], R36 ;  /* 0x0000002428007986 */ /* 0x0001e2000c101d0e */
[----:B------:R-:W-:Y:S05]  /*33c0*/  BRA `(.L_x_3497) ;  /* 0x00000018002c7947 */ /* 0x000fea0003800000 */
.L_x_3490:
[----:B------:R-:W-:-:S04]  /*33d0*/  ISETP.NE.U32.AND P0, PT, RZ, UR22, PT ;  /* 0x00000016ff007c0c */ /* 0x000fc8000bf05070 */
[----:B------:R-:W-:-:S13]  /*33e0*/  ISETP.NE.AND.EX P0, PT, RZ, UR23, PT, P0 ;  /* 0x00000017ff007c0c */ /* 0x000fda000bf05300 */
[----:B------:R-:W-:Y:S05]  /*33f0*/  @P0 BRA `(.L_x_3498) ;  /* 0x0000000000fc0947 */ /* 0x000fea0003800000 */
[--C-:B------:R-:W-:Y:S01]  /*3400*/  FFMA.FTZ R155, R155, UR13, R48.reuse ;  /* 0x0000000d9b9b7c23 */ /* 0x100fe20008010030 */
[--C-:B------:R-:W-:Y:S01]  /*3410*/  FFMA.FTZ R157, R157, UR13, R48.reuse ;  /* 0x0000000d9d9d7c23 */ /* 0x100fe20008010030 */
[--C-:B------:R-:W-:Y:S01]  /*3420*/  FFMA.FTZ R165, R165, UR13, R48.reuse ;  /* 0x0000000da5a57c23 */ /* 0x100fe20008010030 */
[----:B------:R-:W-:Y:S01]  /*3430*/  UMOV UR4, UR7 ;  /* 0x0000000700047c82 */ /* 0x000fe20008000000 */
[----:B------:R-:W-:Y:S01]  /*3440*/  FADD.FTZ R36, R168, -R155 ;  /* 0x8000009ba8247221 */ /* 0x000fe20000010000 */
[----:B-----5:R-:W-:Y:S01]  /*3450*/  LOP3.LUT P1, RZ, R46, 0xff00, RZ, 0xc0, !PT ;  /* 0x0000ff002eff7812 */ /* 0x020fe2000782c0ff */
[----:B------:R-:W-:Y:S01]  /*3460*/  FADD.FTZ R37, R152, -R157 ;  /* 0x8000009d98257221 */ /* 0x000fe20000010000 */
[----:B------:R-:W-:Y:S01]  /*3470*/  FADD.FTZ R38, R154, -R165 ;  /* 0x800000a59a267221 */ /* 0x000fe20000010000 */
[----:B------:R-:W-:Y:S01]  /*3480*/  FMUL.FTZ R36, R36, UR12 ;  /* 0x0000000c24247c20 */ /* 0x000fe20008410000 */
[--C-:B------:R-:W-:Y:S01]  /*3490*/  FFMA.FTZ R159, R159, UR13, R48.reuse ;  /* 0x0000000d9f9f7c23 */ /* 0x100fe20008010030 */
[--C-:B------:R-:W-:Y:S01]  /*34a0*/  FFMA.FTZ R166, R166, UR13, R48.reuse ;  /* 0x0000000da6a67c23 */ /* 0x100fe20008010030 */
[--C-:B------:R-:W-:Y:S01]  /*34b0*/  FFMA.FTZ R171, R171, UR13, R48.reuse ;  /* 0x0000000dabab7c23 */ /* 0x100fe20008010030 */
[----:B------:R-:W-:Y:S01]  /*34c0*/  FMUL.FTZ R36, R36, UR5 ;  /* 0x0000000524247c20 */ /* 0x000fe20008410000 */
[--C-:B------:R-:W-:Y:S01]  /*34d0*/  FFMA.FTZ R170, R170, UR13, R48.reuse ;  /* 0x0000000daaaa7c23 */ /* 0x100fe20008010030 */
[----:B------:R-:W-:Y:S01]  /*34e0*/  FFMA.FTZ R0, R0, UR13, R48 ;  /* 0x0000000d00007c23 */ /* 0x000fe20008010030 */
[----:B------:R-:W-:Y:S01]  /*34f0*/  FMUL.FTZ R37, R37, UR12 ;  /* 0x0000000c25257c20 */ /* 0x000fe20008410000 */
[----:B------:R-:W-:Y:S01]  /*3500*/  FMUL.FTZ R36, R36, UR4 ;  /* 0x0000000424247c20 */ /* 0x000fe20008410000 */
[----:B------:R-:W-:Y:S01]  /*3510*/  FMUL.FTZ R38, R38, UR12 ;  /* 0x0000000c26267c20 */ /* 0x000fe20008410000 */
[----:B------:R-:W-:Y:S01]  /*3520*/  FADD.FTZ R39, R177, -R166 ;  /* 0x800000a6b1277221 */ /* 0x000fe20000010000 */
[----:B------:R-:W-:Y:S01]  /*3530*/  FADD.FTZ R40, R156, -R171 ;  /* 0x800000ab9c287221 */ /* 0x000fe20000010000 */
[----:B------:R-:W-:Y:S01]  /*3540*/  FADD.FTZ R42, R179, -R170 ;  /* 0x800000aab32a7221 */ /* 0x000fe20000010000 */
[----:B------:R-:W-:Y:S01]  /*3550*/  FSEL R41, R36, RZ, P1 ;  /* 0x000000ff24297208 */ /* 0x000fe20000800000 */
        /* <DEDUP_REMOVED lines=14> */
[----:B------:R-:W-:Y:S01]  /*3640*/  LOP3.LUT P3, RZ, R47, 0xff, RZ, 0xc0, !PT ;  /* 0x000000ff2fff7812 */ /* 0x000fe2000786c0ff */
[----:B------:R-:W-:Y:S01]  /*3650*/  FMUL.FTZ R42, R42, UR5 ;  /* 0x000000052a2a7c20 */ /* 0x000fe20008410000 */
[----:B------:R-:W-:Y:S01]  /*3660*/  FMUL.FTZ R39, R39, UR5 ;  /* 0x0000000527277c20 */ /* 0x000fe20008410000 */
[----:B------:R-:W-:Y:S01]  /*3670*/  FMUL.FTZ R0, R0, UR5 ;  /* 0x0000000500007c20 */ /* 0x000fe20008410000 */
[----:B------:R-:W-:Y:S01]  /*3680*/  ISETP.GE.U32.AND P1, PT, R46, RZ, PT ;  /* 0x000000ff2e00720c */ /* 0x000fe20003f26070 */
[----:B------:R-:W-:Y:S01]  /*3690*/  FMUL.FTZ R36, R36, UR4 ;  /* 0x0000000424247c20 */ /* 0x000fe20008410000 */
[----:B------:R-:W-:Y:S01]  /*36a0*/  LOP3.LUT P4, RZ, R46, 0xff000000, RZ, 0xc0, !PT ;  /* 0xff0000002eff7812 */ /* 0x000fe2000788c0ff */
[----:B------:R-:W-:Y:S01]  /*36b0*/  FMUL.FTZ R40, R40, UR4 ;  /* 0x0000000428287c20 */ /* 0x000fe20008410000 */
[----:B------:R-:W-:Y:S01]  /*36c0*/  FSEL R37, R37, RZ, P6 ;  /* 0x000000ff25257208 */ /* 0x000fe20003000000 */
[----:B------:R-:W-:Y:S01]  /*36d0*/  FMUL.FTZ R42, R42, UR4 ;  /* 0x000000042a2a7c20 */ /* 0x000fe20008410000 */
[----:B------:R-:W-:Y:S01]  /*36e0*/  FSEL R38, R38, RZ, P3 ;  /* 0x000000ff26267208 */ /* 0x000fe20001800000 */
[----:B------:R-:W-:Y:S01]  /*36f0*/  FMUL.FTZ R39, R39, UR4 ;  /* 0x0000000427277c20 */ /* 0x000fe20008410000 */
[----:B------:R-:W-:Y:S01]  /*3700*/  FMUL.FTZ R0, R0, UR4 ;  /* 0x0000000400007c20 */ /* 0x000fe20008410000 */
[----:B------:R-:W-:-:S02]  /*3710*/  LOP3.LUT P5, RZ, R47, 0xff00, RZ, 0xc0, !PT ;  /* 0x0000ff002fff7812 */ /* 0x000fc400078ac0ff */
[C---:B------:R-:W-:Y:S02]  /*3720*/  LOP3.LUT P6, RZ, R47.reuse, 0xff0000, RZ, 0xc0, !PT ;  /* 0x00ff00002fff7812 */ /* 0x040fe400078cc0ff */
[----:B------:R-:W-:Y:S02]  /*3730*/  LOP3.LUT P3, RZ, R46, 0xff, RZ, 0xc0, !PT ;  /* 0x000000ff2eff7812 */ /* 0x000fe4000786c0ff */
[----:B------:R-:W-:Y:S02]  /*3740*/  ISETP.GE.U32.AND.EX P1, PT, R47, 0x1000000, PT, P1 ;  /* 0x010000002f00780c */ /* 0x000fe40003f26110 */
[----:B------:R-:W-:Y:S02]  /*3750*/  FSEL R36, R36, RZ, P4 ;  /* 0x000000ff24247208 */ /* 0x000fe40002000000 */
        /* <DEDUP_REMOVED lines=9> */
.L_x_3498:
[--C-:B------:R-:W-:Y:S01]  /*37f0*/  FFMA.FTZ R165, R165, UR13, R48.reuse ;  /* 0x0000000da5a57c23 */ /* 0x100fe20008010030 */
[--C-:B------:R-:W-:Y:S01]  /*3800*/  FFMA.FTZ R171, R171, UR13, R48.reuse ;  /* 0x0000000dabab7c23 */ /* 0x100fe20008010030 */
[----:B------:R-:W-:Y:S01]  /*3810*/  FFMA.FTZ R170, R170, UR13, R48 ;  /* 0x0000000daaaa7c23 */ /* 0x000fe20008010030 */
[----:B-----5:R-:W-:Y:S01]  /*3820*/  ISETP.GE.U32.AND P1, PT, R46, RZ, PT ;  /* 0x000000ff2e00720c */ /* 0x020fe20003f26070 */
[----:B------:R-:W-:Y:S01]  /*3830*/  FADD.FTZ R165, R154, -R165 ;  /* 0x800000a59aa57221 */ /* 0x000fe20000010000 */
[----:B------:R-:W-:Y:S01]  /*3840*/  FADD.FTZ R171, R156, -R171 ;  /* 0x800000ab9cab7221 */ /* 0x000fe20000010000 */
[----:B------:R-:W-:Y:S01]  /*3850*/  FADD.FTZ R170, R179, -R170 ;  /* 0x800000aab3aa7221 */ /* 0x000fe20000010000 */
[----:B------:R-:W-:Y:S01]  /*3860*/  UMOV UR4, UR7 ;  /* 0x0000000700047c82 */ /* 0x000fe20008000000 */
        /* <DEDUP_REMOVED lines=9> */
[--C-:B------:R-:W-:Y:S01]  /*3900*/  FFMA.FTZ R159, R159, UR13, R48.reuse ;  /* 0x0000000d9f9f7c23 */ /* 0x100fe20008010030 */
[----:B------:R-:W-:Y:S01]  /*3910*/  FFMA.FTZ R0, R0, UR13, R48 ;  /* 0x0000000d00007c23 */ /* 0x000fe20008010030 */
[----:B------:R-:W-:Y:S01]  /*3920*/  FMUL.FTZ R32, R32, UR4 ;  /* 0x0000000420207c20 */ /* 0x000fe20008410000 */
[----:B------:R-:W-:Y:S01]  /*3930*/  FMUL.FTZ R33, R33, UR4 ;  /* 0x0000000421217c20 */ /* 0x000fe20008410000 */
[----:B------:R-:W-:Y:S01]  /*3940*/  FMUL.FTZ R29, R29, UR4 ;  /* 0x000000041d1d7c20 */ /* 0x000fe20008410000 */
[C---:B------:R-:W-:Y:S01]  /*3950*/  LOP3.LUT P5, RZ, R47.reuse, 0xff, RZ, 0xc0, !PT ;  /* 0x000000ff2fff7812 */ /* 0x040fe200078ac0ff */
[----:B------:R-:W-:Y:S01]  /*3960*/  FADD.FTZ R155, R168, -R155 ;  /* 0x8000009ba89b7221 */ /* 0x000fe20000010000 */
[C---:B------:R-:W-:Y:S01]  /*3970*/  LOP3.LUT P6, RZ, R47.reuse, 0xff0000, RZ, 0xc0, !PT ;  /* 0x00ff00002fff7812 */ /* 0x040fe200078cc0ff */
[----:B------:R-:W-:Y:S01]  /*3980*/  FADD.FTZ R157, R152, -R157 ;  /* 0x8000009d989d7221 */ /* 0x000fe20000010000 */
[----:B------:R-:W-:Y:S01]  /*3990*/  ISETP.GE.U32.AND.EX P1, PT, R47, 0x1000000, PT, P1 ;  /* 0x010000002f00780c */ /* 0x000fe20003f26110 */
[----:B------:R-:W-:Y:S01]  /*39a0*/  FADD.FTZ R166, R177, -R166 ;  /* 0x800000a6b1a67221 */ /* 0x000fe20000010000 */
[----:B------:R-:W-:Y:S01]  /*39b0*/  FADD.FTZ R159, R172, -R159 ;  /* 0x8000009fac9f7221 */ /* 0x000fe20000010000 */
[----:B------:R-:W-:Y:S01]  /*39c0*/  FADD.FTZ R0, R163, -R0 ;  /* 0x80000000a3007221 */ /* 0x000fe20000010000 */
[----:B------:R-:W-:Y:S01]  /*39d0*/  FSEL R49, R32, RZ, P6 ;  /* 0x000000ff20317208 */ /* 0x000fe20003000000 */
        /* <DEDUP_REMOVED lines=21> */
[----:B------:R-:W-:Y:S02]  /*3b30*/  LOP3.LUT P5, RZ, R47, 0xff00, RZ, 0xc0, !PT ;  /* 0x0000ff002fff7812 */ /* 0x000fe400078ac0ff */
        /* <DEDUP_REMOVED lines=9> */
.L_x_3499:
        /* <DEDUP_REMOVED lines=15> */
[--C-:B------:R-:W-:Y:S01]  /*3cc0*/  FFMA.FTZ R50, R50, UR13, R48.reuse ;  /* 0x0000000d32327c23 */ /* 0x100fe20008010030 */
[----:B------:R-:W-:Y:S01]  /*3cd0*/  FMUL.FTZ R30, R28, UR12 ;  /* 0x0000000c1c1e7c20 */ /* 0x000fe20008410000 */
[----:B------:R-:W-:Y:S01]  /*3ce0*/  FMUL.FTZ R31, R64, UR12 ;  /* 0x0000000c401f7c20 */ /* 0x000fe20008410000 */
[----:B------:R-:W-:Y:S01]  /*3cf0*/  FMUL.FTZ R28, R0, UR12 ;  /* 0x0000000c001c7c20 */ /* 0x000fe20008410000 */
        /* <DEDUP_REMOVED lines=24> */
[----:B------:R-:W-:Y:S01]  /*3e80*/  FMUL.FTZ R32, R55, UR12 ;  /* 0x0000000c37207c20 */ /* 0x000fe20008410000 */
        /* <DEDUP_REMOVED lines=26> */
.L_x_3500:
[--C-:B------:R-:W-:Y:S01]  /*4030*/  FFMA.FTZ R50, R50, UR13, R48.reuse ;  /* 0x0000000d32327c23 */ /* 0x100fe20008010030 */
[--C-:B------:R-:W-:Y:S01]  /*4040*/  FFMA.FTZ R153, R153, UR13, R48.reuse ;  /* 0x0000000d99997c23 */ /* 0x100fe20008010030 */
[--C-:B------:R-:W-:Y:S01]  /*4050*/  FFMA.FTZ R0, R175, UR13, R48.reuse ;  /* 0x0000000daf007c23 */ /* 0x100fe20008010030 */
[----:B0-----:R-:W-:Y:S01]  /*4060*/  FFMA.FTZ R36, R187, UR13, R48 ;  /* 0x0000000dbb247c23 */ /* 0x001fe20008010030 */
[----:B------:R-:W-:Y:S01]  /*4070*/  FADD.FTZ R50, R169, -R50 ;  /* 0x80000032a9327221 */ /* 0x000fe20000010000 */
[----:B------:R-:W-:Y:S01]  /*4080*/  FADD.FTZ R153, R160, -R153 ;  /* 0x80000099a0997221 */ /* 0x000fe20000010000 */
[----:B------:R-:W-:Y:S01]  /*4090*/  FADD.FTZ R0, R167, -R0 ;  /* 0x80000000a7007221 */ /* 0x000fe20000010000 */
[--C-:B------:R-:W-:Y:S01]  /*40a0*/  FFMA.FTZ R54, R54, UR13, R48.reuse ;  /* 0x0000000d36367c23 */ /* 0x100fe20008010030 */
[----:B------:R-:W-:Y:S01]  /*40b0*/  FMUL.FTZ R50, R50, UR12 ;  /* 0x0000000c32327c20 */ /* 0x000fe20008410000 */
[--C-:B------:R-:W-:Y:S01]  /*40c0*/  FFMA.FTZ R174, R174, UR13, R48.reuse ;  /* 0x0000000daeae7c23 */ /* 0x100fe20008010030 */
        /* <DEDUP_REMOVED lines=25> */
[----:B------:R-:W-:Y:S01]  /*4260*/  FSEL R43, R50, RZ, P1 ;  /* 0x000000ff322b7208 */ /* 0x000fe20000800000 */
[----:B------:R-:W-:Y:S01]  /*4270*/  FMUL.FTZ R64, R64, UR5 ;  /* 0x0000000540407c20 */ /* 0x000fe20008410000 */
[----:B------:R-:W-:Y:S01]  /*4280*/  FMUL.FTZ R174, R174, UR5 ;  /* 0x00000005aeae7c20 */ /* 0x000fe20008410000 */
[----:B------:R-:W-:Y:S01]  /*4290*/  FMUL.FTZ R55, R55, UR5 ;  /* 0x0000000537377c20 */ /* 0x000fe20008410000 */
[----:B------:R-:W-:Y:S01]  /*42a0*/  ISETP.GE.U32.AND P1, PT, R44, RZ, PT ;  /* 0x000000ff2c00720c */ /* 0x000fe20003f26070 */
[----:B------:R-:W-:Y:S01]  /*42b0*/  FMUL.FTZ R36, R36, UR4 ;  /* 0x0000000424247c20 */ /* 0x000fe20008410000 */
[----:B------:R-:W-:Y:S01]  /*42c0*/  FSEL R37, R153, RZ, P6 ;  /* 0x000000ff99257208 */ /* 0x000fe20003000000 */
[----:B------:R-:W-:Y:S01]  /*42d0*/  FMUL.FTZ R64, R64, UR4 ;  /* 0x0000000440407c20 */ /* 0x000fe20008410000 */
[----:B------:R-:W-:Y:S01]  /*42e0*/  LOP3.LUT P6, RZ, R45, 0xff0000, RZ, 0xc0, !PT ;  /* 0x00ff00002dff7812 */ /* 0x000fe200078cc0ff */
        /* <DEDUP_REMOVED lines=17> */
.L_x_3501:
        /* <DEDUP_REMOVED lines=14> */
[--C-:B------:R-:W-:Y:S01]  /*44e0*/  FFMA.FTZ R52, R52, UR13, R48.reuse ;  /* 0x0000000d34347c23 */ /* 0x100fe20008010030 */
[----:B0-----:R-:W-:Y:S01]  /*44f0*/  FMUL.FTZ R34, R161, UR12 ;  /* 0x0000000ca1227c20 */ /* 0x001fe20008410000 */
[----:B------:R-:W-:Y:S01]  /*4500*/  FMUL.FTZ R32, R53, UR12 ;  /* 0x0000000c35207c20 */ /* 0x000fe20008410000 */
[----:B------:R-:W-:Y:S01]  /*4510*/  FMUL.FTZ R28, R183, UR12 ;  /* 0x0000000cb71c7c20 */ /* 0x000fe20008410000 */
        /* <DEDUP_REMOVED lines=18> */
[----:B------:R-:W-:Y:S01]  /*4640*/  FMUL.FTZ R35, R58, UR12 ;  /* 0x0000000c3a237c20 */ /* 0x000fe20008410000 */
[----:B------:R-:W-:Y:S01]  /*4650*/  FSEL R37, R29, RZ, P5 ;  /* 0x000000ff1d257208 */ /* 0x000fe20002800000 */
[----:B------:R-:W-:Y:S01]  /*4660*/  FMUL.FTZ R29, R66, UR12 ;  /* 0x0000000c421d7c20 */ /* 0x000fe20008410000 */
[----:B------:R-:W-:Y:S01]  /*4670*/  ISETP.GE.U32.AND P1, PT, R2, RZ, PT ;  /* 0x000000ff0200720c */ /* 0x000fe20003f26070 */
[----:B------:R-:W-:Y:S01]  /*4680*/  FMUL.FTZ R33, R52, UR12 ;  /* 0x0000000c34217c20 */ /* 0x000fe20008410000 */
[----:B------:R-:W-:Y:S01]  /*4690*/  FSEL R38, R30, RZ, P6 ;  /* 0x000000ff1e267208 */ /* 0x000fe20003000000 */
[----:B------:R-:W-:Y:S01]  /*46a0*/  FMUL.FTZ R30, R193, UR12 ;  /* 0x0000000cc11e7c20 */ /* 0x000fe20008410000 */
[----:B------:R-:W-:Y:S01]  /*46b0*/  FMUL.FTZ R31, R48, UR12 ;  /* 0x0000000c301f7c20 */ /* 0x000fe20008410000 */
        /* <DEDUP_REMOVED lines=25> */
.L_x_3502:
        /* <DEDUP_REMOVED lines=61> */
.L_x_3503:
[----:B------:R-:W0:Y:S01]  /*4c20*/  @P0 LDC.64 R2, c[0x0][0x478] ;  /* 0x00011e00ff020b82 */ /* 0x000e220000000a00 */
[----:B------:R-:W-:-:S04]  /*4c30*/  IMAD.WIDE.U32 R40, R145, 0x10, R40 ;  /* 0x0000001091287825 */ /* 0x000fc800078e0028 */
[----:B0-----:R-:W-:-:S05]  /*4c40*/  @P0 IMAD.WIDE.U32 R2, R145, 0x20, R2 ;  /* 0x0000002091020825 */ /* 0x001fca00078e0002 */
[----:B------:R1:W-:Y:S04]  /*4c50*/  @P0 STG.E.128 desc[UR14][R2.64], R32 ;  /* 0x0000002002000986 */ /* 0x0003e8000c101d0e */
[----:B------:R1:W-:Y:S04]  /*4c60*/  @P0 STG.E.128 desc[UR14][R2.64+0x10], R28 ;  /* 0x0000101c02000986 */ /* 0x0003e8000c101d0e */
[----:B------:R1:W-:Y:S02]  /*4c70*/  STG.E.128 desc[UR14][R40.64], R36 ;  /* 0x0000002428007986 */ /* 0x0003e4000c101d0e */
.L_x_3497:
[----:B------:R-:W-:Y:S01]  /*4c80*/  UIADD3 UR6, UPT, UPT, UR6, UR24, URZ ;  /* 0x0000001806067290 */ /* 0x000fe2000fffe0ff */
[----:B------:R-:W-:-:S03]  /*4c90*/  PLOP3.LUT P2, PT, P2, PT, PT, 0x8, 0x80 ;  /* 0x000000000080781c */ /* 0x000fc6000174e170 */
[----:B------:R-:W-:-:S09]  /*4ca0*/  UISETP.GE.AND UP1, UPT, UR6, UR25, UPT ;  /* 0x000000190600728c */ /* 0x000fd2000bf26270 */
[----:B------:R-:W-:Y:S05]  /*4cb0*/  BRA.U !UP1, `(.L_x_3504) ;  /* 0xffffffb909847547 */ /* 0x000fea000b83ffff */
[----:B------:R-:W-:Y:S02]  /*4cc0*/  MOV R4, R133 ;  /* 0x0000008500047202 */ /* 0x000fe40000000f00 */
[----:B------:R-:W-:Y:S02]  /*4cd0*/  MOV R8, R119 ;  /* 0x0000007700087202 */ /* 0x000fe40000000f00 */
[----:B------:R-:W-:Y:S02]  /*4ce0*/  MOV R5, R118 ;  /* 0x0000007600057202 */ /* 0x000fe40000000f00 */
[----:B------:R-:W-:Y:S02]  /*4cf0*/  MOV R9, R117 ;  /* 0x0000007500097202 */ /* 0x000fe40000000f00 */
[----:B------:R-:W-:Y:S02]  /*4d00*/  MOV R6, R116 ;  /* 0x0000007400067202 */ /* 0x000fe40000000f00 */
[----:B------:R-:W-:-:S02]  /*4d10*/  MOV R10, R115 ;  /* 0x00000073000a7202 */ /* 0x000fc40000000f00 */
[----:B------:R-:W-:Y:S02]  /*4d20*/  MOV R7, R114 ;  /* 0x0000007200077202 */ /* 0x000fe40000000f00 */
[----:B------:R-:W-:-:S07]  /*4d30*/  MOV R11, R113 ;  /* 0x00000071000b7202 */ /* 0x000fce0000000f00 */
.L_x_3489:
[----:B------:R-:W2:Y:S08]  /*4d40*/  S2UR UR4, SR_CTAID.X ;  /* 0x00000000000479c3 */ /* 0x000eb00000002500 */
[----:B------:R-:W2:Y:S08]  /*4d50*/  LDC R15, c[0x0][0x388] ;  /* 0x0000e200ff0f7b82 */ /* 0x000eb00000000800 */
[----:B01----:R-:W0:Y:S08]  /*4d60*/  LDC.64 R2, c[0x0][0x440] ;  /* 0x00011000ff027b82 */ /* 0x003e300000000a00 */
[----:B------:R-:W1:Y:S01]  /*4d70*/  LDC.64 R12, c[0x0][0x448] ;  /* 0x00011200ff0c7b82 */ /* 0x000e620000000a00 */
[----:B--2---:R-:W-:-:S05]  /*4d80*/  IMAD R15, R15, UR4, RZ ;  /* 0x000000040f0f7c24 */ /* 0x004fca000f8e02ff */
[----:B------:R-:W-:-:S05]  /*4d90*/  LEA.HI R15, R15, R112, RZ, 0x1d ;  /* 0x000000700f0f7211 */ /* 0x000fca00078fe8ff */
[----:B0-----:R-:W-:-:S05]  /*4da0*/  IMAD.WIDE.U32 R2, R15, 0x20, R2 ;  /* 0x000000200f027825 */ /* 0x001fca00078e0002 */
        /* <DEDUP_REMOVED lines=14> */
.L_x_3505:
        /* <DEDUP_REMOVED lines=15> */
.L_x_10723:


//--------------------- .text._ZN10layer_norm22ln_bwd_finalize_kernelINS_22Kernel_traits_finalizeILj3072E13__nv_bfloat16S2_fS2_fjLb0ELj1024ELj4ENS_18Kernel_traits_baseILj3072ES2_S2_fS2_fjLj1024EEEEELb0ELb0EEEvNS_9BwdParamsE --------------------------
	.section	.text._ZN10layer_norm22ln_bwd_finalize_kernelINS_22Kernel_traits_finalizeILj3072E13__nv_bfloat16S2_fS2_fjLb0ELj1024ELj4ENS_18Kernel_traits_baseILj3072ES2_S2_fS2_fjLj1024EEEEELb0ELb0EEEvNS_9BwdParamsE,"ax",@progbits
	.align	128
        .global         _ZN10layer_norm22ln_bwd_finalize_kernelINS_22Kernel_traits_finalizeILj3072E13__nv_bfloat16S2_fS2_fjLb0ELj1024ELj4ENS_18Kernel_traits_baseILj3072ES2_S2_fS2_fjLj1024EEEEELb0ELb0EEEvNS_9BwdParamsE
        .type           _ZN10layer_norm22ln_bwd_finalize_kernelINS_22Kernel_traits_finalizeILj3072E13__nv_bfloat16S2_fS2_fjLb0ELj1024ELj4ENS_18Kernel_traits_baseILj3072ES2_S2_fS2_fjLj1024EEEEELb0ELb0EEEvNS_9BwdParamsE,@function
        .size           _ZN10layer_norm22ln_bwd_finalize_kernelINS_22Kernel_traits_finalizeILj3072E13__nv_bfloat16S2_fS2_fjLb0ELj1024ELj4ENS_18Kernel_traits_baseILj3072ES2_S2_fS2_fjLj1024EEEEELb0ELb0EEEvNS_9BwdParamsE,(.L_x_10724 - _ZN10layer_norm22ln_bwd_finalize_kernelINS_22Kernel_traits_finalizeILj3072E13__nv_bfloat16S2_fS2_fjLb0ELj1024ELj4ENS_18Kernel_traits_baseILj3072ES2_S2_fS2_fjLj1024EEEEELb0ELb0EEEvNS_9BwdParamsE)
        .other          _ZN10layer_norm22ln_bwd_finalize_kernelINS_22Kernel_traits_finalizeILj3072E13__nv_bfloat16S2_fS2_fjLb0ELj1024ELj4ENS_18Kernel_traits_baseILj3072ES2_S2_fS2_fjLj1024EEEEELb0ELb0EEEvNS_9BwdParamsE,@"STO_CUDA_ENTRY STV_DEFAULT"
_ZN10layer_norm22ln_bwd_finalize_kernelINS_22Kernel_traits_finalizeILj3072E13__nv_bfloat16S2_fS2_fjLb0ELj1024ELj4ENS_18Kernel_traits_baseILj3072ES2_S2_fS2_fjLj1024EEEEELb0ELb0EEEvNS_9BwdParamsE:
.text._ZN10layer_norm22ln_bwd_finalize_kernelINS_22Kernel_traits_finalizeILj3072E13__nv_bfloat16S2_fS2_fjLb0ELj1024ELj4ENS_18Kernel_traits_baseILj3072ES2_S2_fS2_fjLj1024EEEEELb0ELb0EEEvNS_9BwdParamsE:
        /* <DEDUP_REMOVED lines=82> */
.L_x_3510:
        /* <DEDUP_REMOVED lines=118> */
.L_x_3509:
[----:B------:R-:W-:Y:S05]  /*0c80*/  BSYNC.RECONVERGENT B1 ;  /* 0x0000000000017941 */ /* 0x000fea0003800200 */
.L_x_3508:
        /* <DEDUP_REMOVED lines=75> */
.L_x_3512:
[----:B------:R-:W-:Y:S05]  /*1140*/  BSYNC.RECONVERGENT B1 ;  /* 0x0000000000017941 */ /* 0x000fea0003800200 */
.L_x_3511:
        /* <DEDUP_REMOVED lines=37> */
.L_x_3514:
[----:B------:R-:W-:Y:S05]  /*13a0*/  BSYNC.RECONVERGENT B1 ;  /* 0x0000000000017941 */ /* 0x000fea0003800200 */
.L_x_3513:
[----:B------:R-:W-:Y:S05]  /*13b0*/  @!P1 BRA `(.L_x_3507) ;  /* 0x0000000000409947 */ /* 0x000fea0003800000 */
[----:B------:R-:W0:Y:S01]  /*13c0*/  LDC.64 R10, c[0x0][0x440] ;  /* 0x00011000ff0a7b82 */ /* 0x000e220000000a00 */
[----:B------:R-:W-:Y:S01]  /*13d0*/  IMAD R59, R0, R56, R59 ;  /* 0x00000038003b7224 */ /* 0x000fe200078e023b */
[----:B------:R-:W-:Y:S02]  /*13e0*/  LOP3.LUT R8, R8, 0x1f, RZ, 0xc0, !PT ;  /* 0x0000001f08087812 */ /* 0x000fe400078ec0ff */
[----:B------:R-:W-:Y:S02]  /*13f0*/  IADD3 R9, PT, PT, -R9, RZ, RZ ;  /* 0x000000ff09097210 */ /* 0x000fe40007ffe1ff */
[----:B------:R-:W-:Y:S02]  /*1400*/  IADD3 R59, PT, PT, R8, R59, RZ ;  /* 0x0000003b083b7210 */ /* 0x000fe40007ffe0ff */
[----:B------:R-:W1:Y:S05]  /*1410*/  LDC.64 R12, c[0x0][0x448] ;  /* 0x00011200ff0c7b82 */ /* 0x000e6a0000000a00 */
.L_x_3515:
        /* <DEDUP_REMOVED lines=10> */
.L_x_3507:
[----:B------:R-:W-:Y:S05]  /*14c0*/  BSYNC.RECONVERGENT B0 ;  /* 0x0000000000007941 */ /* 0x000fea0003800200 */
.L_x_3506:
        /* <DEDUP_REMOVED lines=59> */
.L_x_3516:
        /* <DEDUP_REMOVED lines=16> */
.L_x_10724:


//--------------------- .text._ZN10layer_norm13ln_bwd_kernelINS_13Kernel_traitsI13__nv_bfloat16S2_fS2_fjLj3072ELj1ELj1ELj4ELj16ENS_18Kernel_traits_baseILj3072ES2_S2_fS2_fjLj128EEEEELb1ELb0ELb1ELb0EEEvNS_9BwdParamsE --------------------------
	.section	.text._ZN10layer_norm13ln_bwd_kernelINS_13Kernel_traitsI13__nv_bfloat16S2_fS2_fjLj3072ELj1ELj1ELj4ELj16ENS_18Kernel_traits_baseILj3072ES2_S2_fS2_fjLj128EEEEELb1ELb0ELb1ELb0EEEvNS_9BwdParamsE,"ax",@progbits
	.align	128
        .global         _ZN10layer_norm13ln_bwd_kernelINS_13Kernel_traitsI13__nv_bfloat16S2_fS2_fjLj3072ELj1ELj1ELj4ELj16ENS_18Kernel_traits_baseILj3072ES2_S2_fS2_fjLj128EEEEELb1ELb0ELb1ELb0EEEvNS_9BwdParamsE
        .type           _ZN10layer_norm13ln_bwd_kernelINS_13Kernel_traitsI13__nv_bfloat16S2_fS2_fjLj3072ELj1ELj1ELj4ELj16ENS_18Kernel_traits_baseILj3072ES2_S2_fS2_fjLj128EEEEELb1ELb0ELb1ELb0EEEvNS_9BwdParamsE,@function
        .size           _ZN10layer_norm13ln_bwd_kernelINS_13Kernel_traitsI13__nv_bfloat16S2_fS2_fjLj3072ELj1ELj1ELj4ELj16ENS_18Kernel_traits_baseILj3072ES2_S2_fS2_fjLj128EEEEELb1ELb0ELb1ELb0EEEvNS_9BwdParamsE,(.L_x_10725 - _ZN10layer_norm13ln_bwd_kernelINS_13Kernel_traitsI13__nv_bfloat16S2_fS2_fjLj3072ELj1ELj1ELj4ELj16ENS_18Kernel_traits_baseILj3072ES2_S2_fS2_fjLj128EEEEELb1ELb0ELb1ELb0EEEvNS_9BwdParamsE)
        .other          _ZN10layer_norm13ln_bwd_kernelINS_13Kernel_traitsI13__nv_bfloat16S2_fS2_fjLj3072ELj1ELj1ELj4ELj16ENS_18Kernel_traits_baseILj3072ES2_S2_fS2_fjLj128EEEEELb1ELb0ELb1ELb0EEEvNS_9BwdParamsE,@"STO_CUDA_ENTRY STV_DEFAULT"
_ZN10layer_norm13ln_bwd_kernelINS_13Kernel_traitsI13__nv_bfloat16S2_fS2_fjLj3072ELj1ELj1ELj4ELj16ENS_18Kernel_traits_baseILj3072ES2_S2_fS2_fjLj128EEEEELb1ELb0ELb1ELb0EEEvNS_9BwdParamsE:
.text._ZN10layer_norm13ln_bwd_kernelINS_13Kernel_traitsI13__nv_bfloat16S2_fS2_fjLj3072ELj1ELj1ELj4ELj16ENS_18Kernel_traits_baseILj3072ES2_S2_fS2_fjLj128EEEEELb1ELb0ELb1ELb0EEEvNS_9BwdParamsE:
        /* <DEDUP_REMOVED lines=87> */
.L_x_3630:
[----:B0-----:R-:W-:Y:S02]  /*0570*/  UIMAD.WIDE UR26, UR9, 0x4, UR18 ;  /* 0x00000004091a78a5 */ /* 0x001fe4000f8e0212 */
[----:B------:R-:W-:-:S04]  /*0580*/  UIMAD.WIDE UR6, UR9, 0x4, UR14 ;  /* 0x00000004090678a5 */ /* 0x000fc8000f8e020e */
[----:B--23--:R-:W-:Y:S02]  /*0590*/  MOV R114, UR26 ;  /* 0x0000001a00727c02 */ /* 0x00cfe40008000f00 */
[----:B------:R-:W-:-:S05]  /*05a0*/  MOV R115, UR27 ;  /* 0x0000001b00737c02 */ /* 0x000fca0008000f00 */
[----:B------:R-:W2:Y:S01]  /*05b0*/  LDG.E R114, desc[UR10][R114.64] ;  /* 0x0000000a72727981 */ /* 0x000ea2000c1e1900 */
[----:B------:R-:W-:Y:S01]  /*05c0*/  MOV R116, UR6 ;  /* 0x0000000600747c02 */ /* 0x000fe20008000f00 */
[----:B------:R-:W-:Y:S01]  /*05d0*/  IMAD.U32 R117, RZ, RZ, UR7 ;  /* 0x00000007ff757e24 */ /* 0x000fe2000f8e00ff */
        /* <DEDUP_REMOVED lines=14> */
[----:B-----5:R-:W-:Y:S01]  /*06c0*/  ISETP.GE.AND P4, PT, R2, 0x1, PT ;  /* 0x000000010200780c */ /* 0x020fe20003f86270 */
[----:B------:R-:W-:Y:S01]  /*06d0*/  UIADD3 UR6, UPT, UPT, UR27, -0x1, URZ ;  /* 0xffffffff1b067890 */ /* 0x000fe2000fffe0ff */
[C---:B------:R-:W-:Y:S01]  /*06e0*/  ISETP.GE.U32.AND P1, PT, R5.reuse, 0x80, PT ;  /* 0x000000800500780c */ /* 0x040fe20003f26070 */
[----:B------:R-:W3:Y:S01]  /*06f0*/  S2R R6, SR_TID.X ;  /* 0x0000000000067919 */ /* 0x000ee20000002100 */
[----:B------:R-:W-:Y:S01]  /*0700*/  HFMA2 R169, -RZ, RZ, 0, 0 ;  /* 0x00000000ffa97431 */ /* 0x000fe200000001ff */
[----:B-1----:R-:W-:Y:S01]  /*0710*/  ISETP.NE.AND P0, PT, RZ, UR28, PT ;  /* 0x0000001cff007c0c */ /* 0x002fe2000bf05270 */
[----:B------:R-:W-:Y:S01]  /*0720*/  BSSY.RECONVERGENT B1, `(.L_x_3520) ;  /* 0x0000079000017945 */ /* 0x000fe20003800200 */
[----:B------:R-:W-:Y:S01]  /*0730*/  MOV R0, UR6 ;  /* 0x0000000600007c02 */ /* 0x000fe20008000f00 */
[----:B------:R-:W-:Y:S01]  /*0740*/  UIMAD UR6, UR9, UR8, URZ ;  /* 0x00000008090672a4 */ /* 0x000fe2000f8e02ff */
[----:B------:R-:W-:-:S02]  /*0750*/  ISETP.GE.U32.AND P2, PT, R5, 0x100, PT ;  /* 0x000001000500780c */ /* 0x000fc40003f46070 */
[----:B------:R-:W-:Y:S02]  /*0760*/  CS2R R172, SRZ ;  /* 0x0000000000ac7805 */ /* 0x000fe4000001ff00 */
[----:B------:R-:W-:Y:S01]  /*0770*/  ISETP.GE.U32.AND P3, PT, R5, 0x180, PT ;  /* 0x000001800500780c */ /* 0x000fe20003f66070 */
[----:B------:R-:W-:Y:S01]  /*0780*/  USHF.R.S32.HI UR7, URZ, 0x1f, UR6 ;  /* 0x0000001fff077899 */ /* 0x000fe20008011406 */
[----:B------:R-:W-:Y:S02]  /*0790*/  @P4 VIADD R114, R2, 0xffffffff ;  /* 0xffffffff02724836 */ /* 0x000fe40000000000 */
[----:B------:R-:W-:Y:S01]  /*07a0*/  IMAD R0, R0, UR8, RZ ;  /* 0x0000000800007c24 */ /* 0x000fe2000f8e02ff */
[----:B------:R-:W-:Y:S01]  /*07b0*/  ULEA.HI UR7, UR7, UR6, URZ, 0x3 ;  /* 0x0000000607077291 */ /* 0x000fe2000f8f18ff */
[----:B------:R-:W-:-:S03]  /*07c0*/  @P4 IMAD R114, R114, UR8, RZ ;  /* 0x0000000872724c24 */ /* 0x000fc6000f8e02ff */
[----:B------:R-:W-:Y:S02]  /*07d0*/  SHF.R.S32.HI R115, RZ, 0x1f, R0 ;  /* 0x0000001fff737819 */ /* 0x000fe40000011400 */
[----:B0-----:R-:W-:Y:S02]  /*07e0*/  @P4 SHF.R.S32.HI R113, RZ, 0x1f, R114 ;  /* 0x0000001fff714819 */ /* 0x001fe40000011472 */
[----:B------:R-:W-:Y:S02]  /*07f0*/  LEA.HI R115, R115, R0, RZ, 0x3 ;  /* 0x0000000073737211 */ /* 0x000fe400078f18ff */
[----:B------:R-:W-:-:S04]  /*0800*/  @P4 LEA.HI R113, R113, R114, RZ, 0x3 ;  /* 0x0000007271714211 */ /* 0x000fc800078f18ff */
[-C--:B---3--:R-:W-:Y:S02]  /*0810*/  @P4 LEA.HI.SX32 R169, R113, R6.reuse, 0x1d ;  /* 0x0000000671a94211 */ /* 0x088fe400078feaff */
[----:B------:R-:W-:Y:S02]  /*0820*/  MOV R113, UR7 ;  /* 0x0000000700717c02 */ /* 0x000fe40008000f00 */
[-C--:B------:R-:W-:Y:S02]  /*0830*/  LEA.HI.SX32 R171, R115, R6.reuse, 0x1d ;  /* 0x0000000673ab7211 */ /* 0x080fe400078feaff */
[----:B------:R-:W-:-:S04]  /*0840*/  LEA.HI.SX32 R0, R113, R6, 0x1d ;  /* 0x0000000671007211 */ /* 0x000fc800078feaff */
        /* <DEDUP_REMOVED lines=8> */
[----:B-1----:R-:W-:-:S05]  /*08d0*/  IMAD.WIDE.U32 R148, R170, 0x20, R148 ;  /* 0x00000020aa947825 */ /* 0x002fca00078e0094 */
[----:B------:R-:W3:Y:S04]  /*08e0*/  LDG.E.128 R116, desc[UR10][R148.64] ;  /* 0x0000000a94747981 */ /* 0x000ee8000c1e1d00 */
[----:B------:R0:W3:Y:S01]  /*08f0*/  LDG.E.128 R120, desc[UR10][R148.64+0x10] ;  /* 0x0000100a94787981 */ /* 0x0000e2000c1e1d00 */
[----:B--2---:R-:W-:-:S06]  /*0900*/  IMAD.WIDE.U32 R14, R169, 0x8, R14 ;  /* 0x00000008a90e7825 */ /* 0x004fcc00078e000e */
[----:B------:R-:W5:Y:S01]  /*0910*/  LDG.E.64 R14, desc[UR10][R14.64] ;  /* 0x0000000a0e0e7981 */ /* 0x000f62000c1e1b00 */
[----:B----4-:R-:W-:-:S04]  /*0920*/  ISETP.NE.U32.AND P0, PT, RZ, UR22, PT ;  /* 0x00000016ff007c0c */ /* 0x010fc8000bf05070 */
[----:B------:R-:W-:-:S13]  /*0930*/  ISETP.NE.AND.EX P0, PT, RZ, UR23, PT, P0 ;  /* 0x00000017ff007c0c */ /* 0x000fda000bf05300 */
[----:B------:R-:W1:Y:S01]  /*0940*/  @P0 LDC.64 R132, c[0x0][0x438] ;  /* 0x00010e00ff840b82 */ /* 0x000e620000000a00 */
[----:B------:R-:W-:Y:S02]  /*0950*/  PRMT R9, R24, 0x7632, R9 ;  /* 0x0000763218097816 */ /* 0x000fe40000000009 */
[----:B------:R-:W-:Y:S02]  /*0960*/  PRMT R13, R25, 0x7632, R13 ;  /* 0x00007632190d7816 */ /* 0x000fe4000000000d */
[----:B------:R-:W-:Y:S02]  /*0970*/  SHF.L.U32 R9, R9, 0x10, RZ ;  /* 0x0000001009097819 */ /* 0x000fe400000006ff */
[----:B------:R-:W-:Y:S02]  /*0980*/  SHF.L.U32 R13, R13, 0x10, RZ ;  /* 0x000000100d0d7819 */ /* 0x000fe400000006ff */
[----:B------:R-:W-:-:S04]  /*0990*/  PRMT R131, R26, 0x7632, R131 ;  /* 0x000076321a837816 */ /* 0x000fc80000000083 */
[----:B------:R-:W-:Y:S01]  /*09a0*/  SHF.L.U32 R131, R131, 0x10, RZ ;  /* 0x0000001083837819 */ /* 0x000fe200000006ff */
[----:B-1----:R-:W-:-:S05]  /*09b0*/  @P0 IMAD.WIDE.U32 R132, R170, 0x20, R132 ;  /* 0x00000020aa840825 */ /* 0x002fca00078e0084 */
[----:B------:R-:W5:Y:S04]  /*09c0*/  @P0 LDG.E.128 R84, desc[UR10][R132.64] ;  /* 0x0000000a84540981 */ /* 0x000f68000c1e1d00 */
[----:B------:R1:W5:Y:S01]  /*09d0*/  @P0 LDG.E.128 R88, desc[UR10][R132.64+0x10] ;  /* 0x0000100a84580981 */ /* 0x000362000c1e1d00 */
[----:B0-----:R-:W-:Y:S02]  /*09e0*/  SHF.L.U32 R148, R25, 0x10, RZ ;  /* 0x0000001019947819 */ /* 0x001fe400000006ff */
[----:B-1----:R-:W-:-:S04]  /*09f0*/  PRMT R133, R27, 0x7632, R133 ;  /* 0x000076321b857816 */ /* 0x002fc80000000085 */
[----:B------:R-:W-:Y:S02]  /*0a00*/  SHF.L.U32 R133, R133, 0x10, RZ ;  /* 0x0000001085857819 */ /* 0x000fe400000006ff */
[----:B------:R-:W-:Y:S02]  /*0a10*/  SHF.L.U32 R160, R26, 0x10, RZ ;  /* 0x000000101aa07819 */ /* 0x000fe400000006ff */
[----:B------:R-:W-:Y:S01]  /*0a20*/  SHF.L.U32 R166, R27, 0x10, RZ ;  /* 0x000000101ba67819 */ /* 0x000fe200000006ff */
[----:B------:R-:W-:Y:S01]  /*0a30*/  VIADD R169, R169, 0x80 ;  /* 0x00000080a9a97836 */ /* 0x000fe20000000000 */
[----:B------:R-:W-:Y:S02]  /*0a40*/  IADD3 R171, PT, PT, R171, 0x80, RZ ;  /* 0x00000080abab7810 */ /* 0x000fe40007ffe0ff */
[----:B------:R-:W-:Y:S02]  /*0a50*/  IADD3 R170, PT, PT, R170, 0x80, RZ ;  /* 0x00000080aaaa7810 */ /* 0x000fe40007ffe0ff */
[----:B---3--:R-:W-:-:S04]  /*0a60*/  PRMT R3, R112, 0x7632, R3 ;  /* 0x0000763270037816 */ /* 0x008fc80000000003 */
[----:B------:R-:W-:Y:S01]  /*0a70*/  SHF.L.U32 R126, R3, 0x10, RZ ;  /* 0x00000010037e7819 */ /* 0x000fe200000006ff */
[C---:B------:R-:W-:Y:S01]  /*0a80*/  FADD.FTZ R10, -R168.reuse, R117 ;  /* 0x00000075a80a7221 */ /* 0x040fe20000010100 */
[----:B------:R-:W-:Y:S01]  /*0a90*/  PRMT R3, R113, 0x7632, R3 ;  /* 0x0000763271037816 */ /* 0x000fe20000000003 */
[----:B------:R-:W-:Y:S02]  /*0aa0*/  FADD.FTZ R119, -R168, R119 ;  /* 0x00000077a8777221 */ /* 0x000fe40000010100 */
[----:B------:R-:W-:Y:S01]  /*0ab0*/  FMUL.FTZ R10, R10, UR26 ;  /* 0x0000001a0a0a7c20 */ /* 0x000fe20008410000 */
[-C--:B------:R-:W-:Y:S01]  /*0ac0*/  FMUL.FTZ R9, R9, R126.reuse ;  /* 0x0000007e09097220 */ /* 0x080fe20000410000 */
[----:B------:R-:W-:Y:S01]  /*0ad0*/  FADD.FTZ R57, R57, R126 ;  /* 0x0000007e39397221 */ /* 0x000fe20000010000 */
[----:B------:R-:W-:Y:S02]  /*0ae0*/  IMAD.U32 R132, R3, 0x10000, RZ ;  /* 0x0001000003847824 */ /* 0x000fe400078e00ff */
[----:B------:R-:W-:Y:S01]  /*0af0*/  FFMA.FTZ R37, R10, R126, R37 ;  /* 0x0000007e0a257223 */ /* 0x000fe20000010025 */
[----:B------:R-:W-:Y:S01]  /*0b00*/  FMUL.FTZ R126, R119, UR26 ;  /* 0x0000001a777e7c20 */ /* 0x000fe20008410000 */
[----:B------:R-:W-:Y:S01]  /*0b10*/  PRMT R3, R114, 0x7632, R3 ;  /* 0x0000763272037816 */ /* 0x000fe20000000003 */
[----:B------:R-:W-:Y:S01]  /*0b20*/  FADD.FTZ R121, -R168, R121 ;  /* 0x00000079a8797221 */ /* 0x000fe20000010100 */
[-C--:B------:R-:W-:Y:S01]  /*0b30*/  FMUL.FTZ R13, R13, R132.reuse ;  /* 0x000000840d0d7220 */ /* 0x080fe20000410000 */
[----:B------:R-:W-:Y:S01]  /*0b40*/  FFMA.FTZ R39, R126, R132, R39 ;  /* 0x000000847e277223 */ /* 0x000fe20000010027 */
[----:B------:R-:W-:Y:S01]  /*0b50*/  FADD.FTZ R59, R59, R132 ;  /* 0x000000843b3b7221 */ /* 0x000fe20000010000 */
[----:B------:R-:W-:Y:S01]  /*0b60*/  SHF.L.U32 R134, R3, 0x10, RZ ;  /* 0x0000001003867819 */ /* 0x000fe200000006ff */
[----:B------:R-:W-:Y:S01]  /*0b70*/  FMUL.FTZ R132, R121, UR26 ;  /* 0x0000001a79847c20 */ /* 0x000fe20008410000 */
[----:B------:R-:W-:Y:S01]  /*0b80*/  PRMT R3, R115, 0x7632, R3 ;  /* 0x0000763273037816 */ /* 0x000fe20000000003 */
[C---:B------:R-:W-:Y:S01]  /*0b90*/  FADD.FTZ R123, -R168.reuse, R123 ;  /* 0x0000007ba87b7221 */ /* 0x040fe20000010100 */
[----:B------:R-:W-:Y:S01]  /*0ba0*/  FADD.FTZ R118, -R168, R118 ;  /* 0x00000076a8767221 */ /* 0x000fe20000010100 */
[-C--:B------:R-:W-:Y:S01]  /*0bb0*/  FMUL.FTZ R131, R131, R134.reuse ;  /* 0x0000008683837220 */ /* 0x080fe20000410000 */
[----:B------:R-:W-:Y:S01]  /*0bc0*/  FADD.FTZ R61, R61, R134 ;  /* 0x000000863d3d7221 */ /* 0x000fe20000010000 */
[----:B------:R-:W-:Y:S01]  /*0bd0*/  FFMA.FTZ R41, R132, R134, R41 ;  /* 0x0000008684297223 */ /* 0x000fe20000010029 */
[----:B------:R-:W-:Y:S01]  /*0be0*/  SHF.L.U32 R138, R3, 0x10, RZ ;  /* 0x00000010038a7819 */ /* 0x000fe200000006ff */
[----:B------:R-:W-:Y:S01]  /*0bf0*/  FMUL.FTZ R134, R123, UR26 ;  /* 0x0000001a7b867c20 */ /* 0x000fe20008410000 */
[----:B------:R-:W-:-:S02]  /*0c00*/  IMAD.U32 R113, R113, 0x10000, RZ ;  /* 0x0001000071717824 */ /* 0x000fc400078e00ff */
[----:B------:R-:W-:Y:S01]  /*0c10*/  FMUL.FTZ R149, R118, UR26 ;  /* 0x0000001a76957c20 */ /* 0x000fe20008410000 */
[----:B------:R-:W-:Y:S01]  /*0c20*/  SHF.L.U32 R117, R112, 0x10, RZ ;  /* 0x0000001070757819 */ /* 0x000fe200000006ff */
[-C--:B------:R-:W-:Y:S01]  /*0c30*/  FMUL.FTZ R133, R133, R138.reuse ;  /* 0x0000008a85857220 */ /* 0x080fe20000410000 */
[----:B------:R-:W-:Y:S01]  /*0c40*/  FADD.FTZ R63, R63, R138 ;  /* 0x0000008a3f3f7221 */ /* 0x000fe20000010000 */
[----:B------:R-:W-:Y:S01]  /*0c50*/  FFMA.FTZ R43, R134, R138, R43 ;  /* 0x0000008a862b7223 */ /* 0x000fe2000001002b */
[----:B------:R-:W-:Y:S01]  /*0c60*/  SHF.L.U32 R138, R24, 0x10, RZ ;  /* 0x00000010188a7819 */ /* 0x000fe200000006ff */
[C---:B------:R-:W-:Y:S01]  /*0c70*/  FADD.FTZ R120, -R168.reuse, R120 ;  /* 0x00000078a8787221 */ /* 0x040fe20000010100 */
[----:B------:R-:W-:Y:S01]  /*0c80*/  FADD.FTZ R3, -R168, R116 ;  /* 0x00000074a8037221 */ /* 0x000fe20000010100 */
[----:B------:R-:W-:Y:S01]  /*0c90*/  FADD.FTZ R58, R58, R113 ;  /* 0x000000713a3a7221 */ /* 0x000fe20000010000 */
[-C--:B------:R-:W-:Y:S01]  /*0ca0*/  FFMA.FTZ R38, R149, R113.reuse, R38 ;  /* 0x0000007195267223 */ /* 0x080fe20000010026 */
[----:B------:R-:W-:Y:S01]  /*0cb0*/  FMUL.FTZ R148, R148, R113 ;  /* 0x0000007194947220 */ /* 0x000fe20000410000 */
[----:B------:R-:W-:Y:S01]  /*0cc0*/  SHF.L.U32 R113, R114, 0x10, RZ ;  /* 0x0000001072717819 */ /* 0x000fe200000006ff */
[----:B------:R-:W-:Y:S01]  /*0cd0*/  FADD.FTZ R122, -R168, R122 ;  /* 0x0000007aa87a7221 */ /* 0x000fe20000010100 */
[----:B------:R-:W-:Y:S01]  /*0ce0*/  FMUL.FTZ R138, R138, R117 ;  /* 0x000000758a8a7220 */ /* 0x000fe20000410000 */
[----:B------:R-:W-:Y:S01]  /*0cf0*/  FMUL.FTZ R157, R120, UR26 ;  /* 0x0000001a789d7c20 */ /* 0x000fe20008410000 */
[----:B------:R-:W-:Y:S01]  /*0d00*/  FMUL.FTZ R3, R3, UR26 ;  /* 0x0000001a03037c20 */ /* 0x000fe20008410000 */
[----:B------:R-:W-:Y:S01]  /*0d10*/  SHF.L.U32 R115, R115, 0x10, RZ ;  /* 0x0000001073737819 */ /* 0x000fe200000006ff */
[----:B------:R-:W-:Y:S01]  /*0d20*/  FMUL.FTZ R167, R122, UR26 ;  /* 0x0000001a7aa77c20 */ /* 0x000fe20008410000 */
[----:B------:R-:W-:Y:S01]  /*0d30*/  FADD.FTZ R60, R60, R113 ;  /* 0x000000713c3c7221 */ /* 0x000fe20000010000 */
[-C--:B------:R-:W-:Y:S01]  /*0d40*/  FFMA.FTZ R40, R157, R113.reuse, R40 ;  /* 0x000000719d287223 */ /* 0x080fe20000010028 */
[----:B------:R-:W-:Y:S01]  /*0d50*/  FMUL.FTZ R160, R160, R113 ;  /* 0x00000071a0a07220 */ /* 0x000fe20000410000 */
[----:B------:R-:W-:Y:S01]  /*0d60*/  FADD.FTZ R112, RZ, R138 ;  /* 0x0000008aff707221 */ /* 0x000fe20000010000 */
[----:B------:R-:W-:Y:S01]  /*0d70*/  FFMA.FTZ R113, R3, R138, RZ ;  /* 0x0000008a03717223 */ /* 0x000fe200000100ff */
[----:B------:R-:W-:Y:S01]  /*0d80*/  FADD.FTZ R62, R62, R115 ;  /* 0x000000733e3e7221 */ /* 0x000fe20000010000 */
[-C--:B------:R-:W-:Y:S01]  /*0d90*/  FFMA.FTZ R42, R167, R115.reuse, R42 ;  /* 0x00000073a72a7223 */ /* 0x080fe2000001002a */
        /* <DEDUP_REMOVED lines=17> */
.L_x_3521:
[----:B----4-:R-:W-:Y:S05]  /*0eb0*/  BSYNC.RECONVERGENT B1 ;  /* 0x0000000000017941 */ /* 0x010fea0003800200 */
.L_x_3520:
[----:B------:R-:W-:Y:S04]  /*0ec0*/  BSSY.RECONVERGENT B1, `(.L_x_3522) ;  /* 0x0000065000017945 */ /* 0x000fe80003800200 */
[----:B------:R-:W-:Y:S05]  /*0ed0*/  @!P2 BRA `(.L_x_3523) ;  /* 0x00000004008ca947 */ /* 0x000fea0003800000 */
[----:B------:R-:W0:Y:S08]  /*0ee0*/  LDC.64 R112, c[0x0][0x428] ;  /* 0x00010a00ff707b82 */ /* 0x000e300000000a00 */
[----:B------:R-:W1:Y:S01]  /*0ef0*/  LDC.64 R136, c[0x0][0x3a8] ;  /* 0x0000ea00ff887b82 */ /* 0x000e620000000a00 */
[----:B0-----:R-:W-:-:S06]  /*0f00*/  IMAD.WIDE.U32 R112, R171, 0x10, R112 ;  /* 0x00000010ab707825 */ /* 0x001fcc00078e0070 */
[----:B------:R-:W2:Y:S01]  /*0f10*/  LDG.E.128 R112, desc[UR10][R112.64] ;  /* 0x0000000a70707981 */ /* 0x000ea2000c1e1d00 */
[----:B-1----:R-:W-:-:S05]  /*0f20*/  IMAD.WIDE.U32 R136, R170, 0x20, R136 ;  /* 0x00000020aa887825 */ /* 0x002fca00078e0088 */
[----:B------:R-:W3:Y:S04]  /*0f30*/  LDG.E.128 R116, desc[UR10][R136.64] ;  /* 0x0000000a88747981 */ /* 0x000ee8000c1e1d00 */
[----:B------:R-:W4:Y:S01]  /*0f40*/  LDG.E.128 R120, desc[UR10][R136.64+0x10] ;  /* 0x0000100a88787981 */ /* 0x000f22000c1e1d00 */
[----:B------:R-:W-:-:S04]  /*0f50*/  ISETP.NE.U32.AND P0, PT, RZ, UR22, PT ;  /* 0x00000016ff007c0c */ /* 0x000fc8000bf05070 */
[----:B------:R-:W-:-:S13]  /*0f60*/  ISETP.NE.AND.EX P0, PT, RZ, UR23, PT, P0 ;  /* 0x00000017ff007c0c */ /* 0x000fda000bf05300 */
[----:B------:R-:W0:Y:S01]  /*0f70*/  @P0 LDC.64 R128, c[0x0][0x438] ;  /* 0x00010e00ff800b82 */ /* 0x000e220000000a00 */
[----:B------:R-:W-:-:S04]  /*0f80*/  PRMT R11, R28, 0x7632, R11 ;  /* 0x000076321c0b7816 */ /* 0x000fc8000000000b */
[----:B------:R-:W-:Y:S02]  /*0f90*/  SHF.L.U32 R11, R11, 0x10, RZ ;  /* 0x000000100b0b7819 */ /* 0x000fe400000006ff */
[----:B------:R-:W-:Y:S01]  /*0fa0*/  PRMT R127, R30, 0x7632, R127 ;  /* 0x000076321e7f7816 */ /* 0x000fe2000000007f */
[----:B0-----:R-:W-:-:S05]  /*0fb0*/  @P0 IMAD.WIDE.U32 R128, R170, 0x20, R128 ;  /* 0x00000020aa800825 */ /* 0x001fca00078e0080 */
[----:B------:R-:W5:Y:S04]  /*0fc0*/  @P0 LDG.E.128 R20, desc[UR10][R128.64] ;  /* 0x0000000a80140981 */ /* 0x000f68000c1e1d00 */
[----:B------:R0:W5:Y:S01]  /*0fd0*/  @P0 LDG.E.128 R16, desc[UR10][R128.64+0x10] ;  /* 0x0000100a80100981 */ /* 0x000162000c1e1d00 */
[----:B------:R-:W-:Y:S02]  /*0fe0*/  SHF.L.U32 R127, R127, 0x10, RZ ;  /* 0x000000107f7f7819 */ /* 0x000fe400000006ff */
[----:B--2---:R-:W-:-:S04]  /*0ff0*/  PRMT R7, R112, 0x7632, R7 ;  /* 0x0000763270077816 */ /* 0x004fc80000000007 */
[----:B------:R-:W-:Y:S01]  /*1000*/  SHF.L.U32 R12, R7, 0x10, RZ ;  /* 0x00000010070c7819 */ /* 0x000fe200000006ff */
[--C-:B---3--:R-:W-:Y:S01]  /*1010*/  FADD.FTZ R8, -R168, R117.reuse ;  /* 0x00000075a8087221 */ /* 0x108fe20000010100 */
[----:B------:R-:W-:-:S03]  /*1020*/  PRMT R117, R29, 0x7632, R117 ;  /* 0x000076321d757816 */ /* 0x000fc60000000075 */
[-C--:B------:R-:W-:Y:S01]  /*1030*/  FMUL.FTZ R7, R11, R12.reuse ;  /* 0x0000000c0b077220 */ /* 0x080fe20000410000 */
[----:B------:R-:W-:Y:S01]  /*1040*/  PRMT R11, R113, 0x7632, R11 ;  /* 0x00007632710b7816 */ /* 0x000fe2000000000b */
[----:B------:R-:W-:Y:S01]  /*1050*/  FMUL.FTZ R8, R8, UR26 ;  /* 0x0000001a08087c20 */ /* 0x000fe20008410000 */
[----:B------:R-:W-:Y:S01]  /*1060*/  SHF.L.U32 R117, R117, 0x10, RZ ;  /* 0x0000001075757819 */ /* 0x000fe200000006ff */
[----:B------:R-:W-:Y:S01]  /*1070*/  FADD.FTZ R45, R45, R12 ;  /* 0x0000000c2d2d7221 */ /* 0x000fe20000010000 */
[----:B0-----:R-:W-:Y:S01]  /*1080*/  SHF.L.U32 R128, R11, 0x10, RZ ;  /* 0x000000100b807819 */ /* 0x001fe200000006ff */
[----:B------:R-:W-:Y:S01]  /*1090*/  FFMA.FTZ R65, R8, R12, R65 ;  /* 0x0000000c08417223 */ /* 0x000fe20000010041 */
[----:B------:R-:W-:-:S03]  /*10a0*/  FADD.FTZ R12, -R168, R119 ;  /* 0x00000077a80c7221 */ /* 0x000fc60000010100 */
[-C--:B------:R-:W-:Y:S01]  /*10b0*/  FMUL.FTZ R11, R117, R128.reuse ;  /* 0x00000080750b7220 */ /* 0x080fe20000410000 */
[----:B------:R-:W-:Y:S01]  /*10c0*/  FMUL.FTZ R12, R12, UR26 ;  /* 0x0000001a0c0c7c20 */ /* 0x000fe20008410000 */
[----:B------:R-:W-:Y:S01]  /*10d0*/  PRMT R117, R114, 0x7632, R117 ;  /* 0x0000763272757816 */ /* 0x000fe20000000075 */
[----:B----4-:R-:W-:Y:S01]  /*10e0*/  FADD.FTZ R121, -R168, R121 ;  /* 0x00000079a8797221 */ /* 0x010fe20000010100 */
[----:B------:R-:W-:Y:S01]  /*10f0*/  FADD.FTZ R47, R47, R128 ;  /* 0x000000802f2f7221 */ /* 0x000fe20000010000 */
[----:B------:R-:W-:Y:S02]  /*1100*/  FFMA.FTZ R67, R12, R128, R67 ;  /* 0x000000800c437223 */ /* 0x000fe40000010043 */
[----:B------:R-:W-:Y:S02]  /*1110*/  IMAD.U32 R128, R117, 0x10000, RZ ;  /* 0x0001000075807824 */ /* 0x000fe400078e00ff */
[----:B------:R-:W-:Y:S02]  /*1120*/  FMUL.FTZ R130, R121, UR26 ;  /* 0x0000001a79827c20 */ /* 0x000fe40008410000 */
[-C--:B------:R-:W-:Y:S01]  /*1130*/  FMUL.FTZ R127, R127, R128.reuse ;  /* 0x000000807f7f7220 */ /* 0x080fe20000410000 */
[----:B------:R-:W-:Y:S01]  /*1140*/  FADD.FTZ R97, R97, R128 ;  /* 0x0000008061617221 */ /* 0x000fe20000010000 */
[----:B------:R-:W-:-:S02]  /*1150*/  FFMA.FTZ R73, R130, R128, R73 ;  /* 0x0000008082497223 */ /* 0x000fc40000010049 */
[----:B------:R-:W0:Y:S02]  /*1160*/  LDC.64 R128, c[0x0][0x3b0] ;  /* 0x0000ec00ff807b82 */ /* 0x000e240000000a00 */
[----:B0-----:R-:W-:-:S06]  /*1170*/  IMAD.WIDE.U32 R128, R169, 0x8, R128 ;  /* 0x00000008a9807825 */ /* 0x001fcc00078e0080 */
[----:B------:R-:W5:Y:S01]  /*1180*/  LDG.E.64 R128, desc[UR10][R128.64] ;  /* 0x0000000a80807981 */ /* 0x000f62000c1e1b00 */
[----:B------:R-:W-:Y:S01]  /*1190*/  FADD.FTZ R118, -R168, R118 ;  /* 0x00000076a8767221 */ /* 0x000fe20000010100 */
[----:B------:R-:W-:Y:S02]  /*11a0*/  SHF.L.U32 R113, R113, 0x10, RZ ;  /* 0x0000001071717819 */ /* 0x000fe400000006ff */
[----:B------:R-:W-:Y:S01]  /*11b0*/  SHF.L.U32 R146, R29, 0x10, RZ ;  /* 0x000000101d927819 */ /* 0x000fe200000006ff */
[----:B------:R-:W-:Y:S01]  /*11c0*/  FMUL.FTZ R137, R118, UR26 ;  /* 0x0000001a76897c20 */ /* 0x000fe20008410000 */
[----:B------:R-:W-:Y:S01]  /*11d0*/  FADD.FTZ R120, -R168, R120 ;  /* 0x00000078a8787221 */ /* 0x000fe20000010100 */
[----:B------:R-:W-:Y:S01]  /*11e0*/  FADD.FTZ R46, R46, R113 ;  /* 0x000000712e2e7221 */ /* 0x000fe20000010000 */
[----:B------:R-:W-:Y:S01]  /*11f0*/  SHF.L.U32 R156, R30, 0x10, RZ ;  /* 0x000000101e9c7819 */ /* 0x000fe200000006ff */
[-C--:B------:R-:W-:Y:S01]  /*1200*/  FFMA.FTZ R66, R137, R113.reuse, R66 ;  /* 0x0000007189427223 */ /* 0x080fe20000010042 */
[----:B------:R-:W-:Y:S01]  /*1210*/  FMUL.FTZ R146, R146, R113 ;  /* 0x0000007192927220 */ /* 0x000fe20000410000 */
[----:B------:R-:W-:Y:S01]  /*1220*/  SHF.L.U32 R113, R114, 0x10, RZ ;  /* 0x0000001072717819 */ /* 0x000fe200000006ff */
[----:B------:R-:W-:Y:S01]  /*1230*/  FMUL.FTZ R151, R120, UR26 ;  /* 0x0000001a78977c20 */ /* 0x000fe20008410000 */
[----:B------:R-:W-:Y:S01]  /*1240*/  SHF.L.U32 R117, R112, 0x10, RZ ;  /* 0x0000001070757819 */ /* 0x000fe200000006ff */
[----:B------:R-:W-:Y:S01]  /*1250*/  FADD.FTZ R122, -R168, R122 ;  /* 0x0000007aa87a7221 */ /* 0x000fe20000010100 */
[----:B------:R-:W-:Y:S01]  /*1260*/  SHF.L.U32 R136, R28, 0x10, RZ ;  /* 0x000000101c887819 */ /* 0x000fe200000006ff */
[----:B------:R-:W-:Y:S01]  /*1270*/  FADD.FTZ R96, R96, R113 ;  /* 0x0000007160607221 */ /* 0x000fe20000010000 */
[-C--:B------:R-:W-:Y:S01]  /*1280*/  FFMA.FTZ R72, R151, R113.reuse, R72 ;  /* 0x0000007197487223 */ /* 0x080fe20000010048 */
[----:B------:R-:W-:Y:S01]  /*1290*/  FMUL.FTZ R156, R156, R113 ;  /* 0x000000719c9c7220 */ /* 0x000fe20000410000 */
[C---:B------:R-:W-:Y:S01]  /*12a0*/  FADD.FTZ R116, -R168.reuse, R116 ;  /* 0x00000074a8747221 */ /* 0x040fe20000010100 */
[C---:B------:R-:W-:Y:S01]  /*12b0*/  IMAD.U32 R113, R115.reuse, 0x10000, RZ ;  /* 0x0001000073717824 */ /* 0x040fe200078e00ff */
[----:B------:R-:W-:Y:S01]  /*12c0*/  PRMT R115, R115, 0x7632, R115 ;  /* 0x0000763273737816 */ /* 0x000fe20000000073 */
[----:B------:R-:W-:Y:S01]  /*12d0*/  FADD.FTZ R123, -R168, R123 ;  /* 0x0000007ba87b7221 */ /* 0x000fe20000010100 */
[C---:B------:R-:W-:Y:S01]  /*12e0*/  PRMT R164, R31.reuse, 0x7632, R164 ;  /* 0x000076321fa47816 */ /* 0x040fe200000000a4 */
[----:B------:R-:W-:Y:S01]  /*12f0*/  FMUL.FTZ R136, R136, R117 ;  /* 0x0000007588887220 */ /* 0x000fe20000410000 */
[----:B------:R-:W-:Y:S01]  /*1300*/  SHF.L.U32 R154, R31, 0x10, RZ ;  /* 0x000000101f9a7819 */ /* 0x000fe200000006ff */
[----:B------:R-:W-:Y:S01]  /*1310*/  FMUL.FTZ R155, R122, UR26 ;  /* 0x0000001a7a9b7c20 */ /* 0x000fe20008410000 */
[----:B------:R-:W-:Y:S01]  /*1320*/  FMUL.FTZ R135, R116, UR26 ;  /* 0x0000001a74877c20 */ /* 0x000fe20008410000 */
[----:B------:R-:W-:Y:S01]  /*1330*/  SHF.L.U32 R164, R164, 0x10, RZ ;  /* 0x00000010a4a47819 */ /* 0x000fe200000006ff */
[----:B------:R-:W-:Y:S01]  /*1340*/  FMUL.FTZ R162, R123, UR26 ;  /* 0x0000001a7ba27c20 */ /* 0x000fe20008410000 */
[----:B------:R-:W-:Y:S01]  /*1350*/  SHF.L.U32 R115, R115, 0x10, RZ ;  /* 0x0000001073737819 */ /* 0x000fe200000006ff */
[----:B------:R-:W-:Y:S01]  /*1360*/  FADD.FTZ R98, R98, R113 ;  /* 0x0000007162627221 */ /* 0x000fe20000010000 */
[-C--:B------:R-:W-:Y:S01]  /*1370*/  FFMA.FTZ R74, R155, R113.reuse, R74 ;  /* 0x000000719b4a7223 */ /* 0x080fe2000001004a */
        /* <DEDUP_REMOVED lines=20> */
[----:B------:R-:W-:Y:S01]  /*14c0*/  IADD3 R171, PT, PT, R171, 0x80, RZ ;  /* 0x00000080abab7810 */ /* 0x000fe20007ffe0ff */
[----:B------:R-:W-:Y:S01]  /*14d0*/  FADD.FTZ R173, R115, R164 ;  /* 0x000000a473ad7221 */ /* 0x000fe20000010000 */
[----:B------:R-:W-:Y:S01]  /*14e0*/  IADD3 R169, PT, PT, R169, 0x80, RZ ;  /* 0x00000080a9a97810 */ /* 0x000fe20007ffe0ff */
[----:B------:R-:W-:Y:S01]  /*14f0*/  FFMA.FTZ R172, R162, R164, R113 ;  /* 0x000000a4a2ac7223 */ /* 0x000fe20000010071 */
[----:B------:R-:W-:-:S07]  /*1500*/  IADD3 R170, PT, PT, R170, 0x80, RZ ;  /* 0x00000080aaaa7810 */ /* 0x000fce0007ffe0ff */
.L_x_3523:
[----:B------:R-:W-:Y:S05]  /*1510*/  BSYNC.RECONVERGENT B1 ;  /* 0x0000000000017941 */ /* 0x000fea0003800200 */
.L_x_3522:
        /* <DEDUP_REMOVED lines=9> */
[----:B------:R-:W-:Y:S01]  /*15b0*/  ISETP.NE.U32.AND P0, PT, RZ, UR22, PT ;  /* 0x00000016ff007c0c */ /* 0x000fe2000bf05070 */
[----:B--2---:R-:W-:-:S03]  /*15c0*/  IMAD.WIDE.U32 R124, R169, 0x8, R124 ;  /* 0x00000008a97c7825 */ /* 0x004fc600078e007c */
[----:B------:R-:W-:-:S03]  /*15d0*/  ISETP.NE.AND.EX P0, PT, RZ, UR23, PT, P0 ;  /* 0x00000017ff007c0c */ /* 0x000fc6000bf05300 */
[----:B------:R-:W5:Y:S10]  /*15e0*/  LDG.E.64 R124, desc[UR10][R124.64] ;  /* 0x0000000a7c7c7981 */ /* 0x000f74000c1e1b00 */
[----:B------:R-:W1:Y:S01]  /*15f0*/  @P0 LDC.64 R140, c[0x0][0x438] ;  /* 0x00010e00ff8c0b82 */ /* 0x000e620000000a00 */
[----:B0-----:R-:W-:-:S02]  /*1600*/  PRMT R143, R33, 0x7632, R143 ;  /* 0x00007632218f7816 */ /* 0x001fc4000000008f */
[----:B------:R-:W-:-:S03]  /*1610*/  PRMT R139, R34, 0x7632, R139 ;  /* 0x00007632228b7816 */ /* 0x000fc6000000008b */
[----:B------:R-:W-:Y:S01]  /*1620*/  IMAD.U32 R143, R143, 0x10000, RZ ;  /* 0x000100008f8f7824 */ /* 0x000fe200078e00ff */
[----:B------:R-:W-:Y:S01]  /*1630*/  SHF.L.U32 R139, R139, 0x10, RZ ;  /* 0x000000108b8b7819 */ /* 0x000fe200000006ff */
[----:B------:R-:W-:Y:S02]  /*1640*/  IMAD.U32 R145, R32, 0x10000, RZ ;  /* 0x0001000020917824 */ /* 0x000fe400078e00ff */
[----:B-1----:R-:W-:-:S05]  /*1650*/  @P0 IMAD.WIDE.U32 R140, R170, 0x20, R140 ;  /* 0x00000020aa8c0825 */ /* 0x002fca00078e008c */
[----:B------:R-:W5:Y:S04]  /*1660*/  @P0 LDG.E.128 R104, desc[UR10][R140.64] ;  /* 0x0000000a8c680981 */ /* 0x000f68000c1e1d00 */
[----:B------:R0:W5:Y:S01]  /*1670*/  @P0 LDG.E.128 R108, desc[UR10][R140.64+0x10] ;  /* 0x0000100a8c6c0981 */ /* 0x000162000c1e1d00 */
[----:B------:R-:W-:Y:S02]  /*1680*/  SHF.L.U32 R161, R4, 0x10, RZ ;  /* 0x0000001004a17819 */ /* 0x000fe400000006ff */
[----:B0-----:R-:W-:-:S04]  /*1690*/  PRMT R141, R35, 0x7632, R141 ;  /* 0x00007632238d7816 */ /* 0x001fc8000000008d */
[----:B------:R-:W-:Y:S02]  /*16a0*/  SHF.L.U32 R141, R141, 0x10, RZ ;  /* 0x000000108d8d7819 */ /* 0x000fe400000006ff */
[----:B------:R-:W-:Y:S02]  /*16b0*/  SHF.L.U32 R158, R34, 0x10, RZ ;  /* 0x00000010229e7819 */ /* 0x000fe400000006ff */
[----:B------:R-:W-:Y:S01]  /*16c0*/  SHF.L.U32 R163, R35, 0x10, RZ ;  /* 0x0000001023a37819 */ /* 0x000fe200000006ff */
[C---:B---3--:R-:W-:Y:S01]  /*16d0*/  FADD.FTZ R144, -R168.reuse, R115 ;  /* 0x00000073a8907221 */ /* 0x048fe20000010100 */
[----:B------:R-:W-:-:S03]  /*16e0*/  FADD.FTZ R112, -R168, R112 ;  /* 0x00000070a8707221 */ /* 0x000fc60000010100 */
[----:B------:R-:W-:Y:S01]  /*16f0*/  FMUL.FTZ R144, R144, UR26 ;  /* 0x0000001a90907c20 */ /* 0x000fe20008410000 */
[----:B----4-:R-:W-:Y:S01]  /*1700*/  PRMT R115, R121, 0x7632, R115 ;  /* 0x0000763279737816 */ /* 0x010fe20000000073 */
[----:B------:R-:W-:-:S03]  /*1710*/  FADD.FTZ R117, -R168, R117 ;  /* 0x00000075a8757221 */ /* 0x000fc60000010100 */
[----:B------:R-:W-:Y:S02]  /*1720*/  SHF.L.U32 R140, R115, 0x10, RZ ;  /* 0x00000010738c7819 */ /* 0x000fe400000006ff */
[----:B------:R-:W-:Y:S01]  /*1730*/  PRMT R115, R122, 0x7632, R115 ;  /* 0x000076327a737816 */ /* 0x000fe20000000073 */
[----:B------:R-:W-:Y:S02]  /*1740*/  FMUL.FTZ R147, R112, UR26 ;  /* 0x0000001a70937c20 */ /* 0x000fe40008410000 */
[-C--:B------:R-:W-:Y:S01]  /*1750*/  FMUL.FTZ R143, R143, R140.reuse ;  /* 0x0000008c8f8f7220 */ /* 0x080fe20000410000 */
[----:B------:R-:W-:Y:S01]  /*1760*/  FFMA.FTZ R51, R144, R140, R51 ;  /* 0x0000008c90337223 */ /* 0x000fe20000010033 */
[----:B------:R-:W-:Y:S01]  /*1770*/  FADD.FTZ R79, R79, R140 ;  /* 0x0000008c4f4f7221 */ /* 0x000fe20000010000 */
[----:B------:R-:W-:Y:S01]  /*1780*/  SHF.L.U32 R140, R115, 0x10, RZ ;  /* 0x00000010738c7819 */ /* 0x000fe200000006ff */
[----:B------:R-:W-:Y:S01]  /*1790*/  FMUL.FTZ R142, R117, UR26 ;  /* 0x0000001a758e7c20 */ /* 0x000fe20008410000 */
[----:B------:R-:W-:Y:S01]  /*17a0*/  PRMT R115, R123, 0x7632, R115 ;  /* 0x000076327b737816 */ /* 0x000fe20000000073 */
[----:B------:R-:W-:Y:S01]  /*17b0*/  FADD.FTZ R119, -R168, R119 ;  /* 0x00000077a8777221 */ /* 0x000fe20000010100 */
[----:B------:R-:W-:-:S02]  /*17c0*/  SHF.L.U32 R112, R120, 0x10, RZ ;  /* 0x0000001078707819 */ /* 0x000fc400000006ff */
[----:B------:R-:W-:Y:S01]  /*17d0*/  PRMT R120, R120, 0x7632, R120 ;  /* 0x0000763278787816 */ /* 0x000fe20000000078 */
[-C--:B------:R-:W-:Y:S01]  /*17e0*/  FMUL.FTZ R139, R139, R140.reuse ;  /* 0x0000008c8b8b7220 */ /* 0x080fe20000410000 */
[----:B------:R-:W-:Y:S01]  /*17f0*/  FFMA.FTZ R53, R142, R140, R53 ;  /* 0x0000008c8e357223 */ /* 0x000fe20000010035 */
[----:B------:R-:W-:Y:S01]  /*1800*/  FADD.FTZ R81, R81, R140 ;  /* 0x0000008c51517221 */ /* 0x000fe20000010000 */
[----:B------:R-:W-:Y:S01]  /*1810*/  SHF.L.U32 R150, R115, 0x10, RZ ;  /* 0x0000001073967819 */ /* 0x000fe200000006ff */
[----:B------:R-:W-:Y:S01]  /*1820*/  FADD.FTZ R116, -R168, R116 ;  /* 0x00000074a8747221 */ /* 0x000fe20000010100 */
[----:B------:R-:W-:Y:S01]  /*1830*/  FMUL.FTZ R140, R119, UR26 ;  /* 0x0000001a778c7c20 */ /* 0x000fe20008410000 */
[----:B------:R-:W-:Y:S01]  /*1840*/  SHF.L.U32 R120, R120, 0x10, RZ ;  /* 0x0000001078787819 */ /* 0x000fe200000006ff */
[----:B------:R-:W-:Y:S01]  /*1850*/  FADD.FTZ R113, -R168, R113 ;  /* 0x00000071a8717221 */ /* 0x000fe20000010100 */
[----:B------:R-:W-:Y:S01]  /*1860*/  FMUL.FTZ R145, R145, R112 ;  /* 0x0000007091917220 */ /* 0x000fe20000410000 */
[----:B------:R-:W-:Y:S01]  /*1870*/  SHF.L.U32 R115, R122, 0x10, RZ ;  /* 0x000000107a737819 */ /* 0x000fe200000006ff */
[-C--:B------:R-:W-:Y:S01]  /*1880*/  FMUL.FTZ R141, R141, R150.reuse ;  /* 0x000000968d8d7220 */ /* 0x080fe20000410000 */
[----:B------:R-:W-:Y:S01]  /*1890*/  FFMA.FTZ R55, R140, R150, R55 ;  /* 0x000000968c377223 */ /* 0x000fe20000010037 */
[----:B------:R-:W-:Y:S01]  /*18a0*/  FADD.FTZ R83, R83, R150 ;  /* 0x0000009653537221 */ /* 0x000fe20000010000 */
[----:B------:R-:W-:Y:S01]  /*18b0*/  FADD.FTZ R76, R76, R112 ;  /* 0x000000704c4c7221 */ /* 0x000fe20000010000 */
[----:B------:R-:W-:Y:S01]  /*18c0*/  FFMA.FTZ R48, R147, R112, R48 ;  /* 0x0000007093307223 */ /* 0x000fe20000010030 */
[----:B------:R-:W-:Y:S01]  /*18d0*/  FMUL.FTZ R159, R116, UR26 ;  /* 0x0000001a749f7c20 */ /* 0x000fe20008410000 */
[----:B------:R-:W-:Y:S01]  /*18e0*/  SHF.L.U32 R121, R121, 0x10, RZ ;  /* 0x0000001079797819 */ /* 0x000fe200000006ff */
[----:B------:R-:W-:Y:S01]  /*18f0*/  FMUL.FTZ R152, R113, UR26 ;  /* 0x0000001a71987c20 */ /* 0x000fe20008410000 */
[----:B------:R-:W-:Y:S01]  /*1900*/  SHF.L.U32 R150, R33, 0x10, RZ ;  /* 0x0000001021967819 */ /* 0x000fe200000006ff */
[----:B------:R-:W-:Y:S01]  /*1910*/  FMUL.FTZ R161, R161, R120 ;  /* 0x00000078a1a17220 */ /* 0x000fe20000410000 */
[----:B------:R-:W-:Y:S01]  /*1920*/  FADD.FTZ R112, R173, R145 ;  /* 0x00000091ad707221 */ /* 0x000fe20000010000 */
[----:B------:R-:W-:Y:S01]  /*1930*/  FADD.FTZ R114, -R168, R114 ;  /* 0x00000072a8727221 */ /* 0x000fe20000010100 */
[----:B------:R-:W-:Y:S01]  /*1940*/  FFMA.FTZ R113, R147, R145, R172 ;  /* 0x0000009193717223 */ /* 0x000fe200000100ac */
[----:B------:R-:W-:Y:S01]  /*1950*/  FADD.FTZ R80, R80, R115 ;  /* 0x0000007350507221 */ /* 0x000fe20000010000 */
[-C--:B------:R-:W-:Y:S01]  /*1960*/  FFMA.FTZ R52, R159, R115.reuse, R52 ;  /* 0x000000739f347223 */ /* 0x080fe20000010034 */
[----:B------:R-:W-:Y:S01]  /*1970*/  FMUL.FTZ R158, R158, R115 ;  /* 0x000000739e9e7220 */ /* 0x000fe20000410000 */
[----:B------:R-:W-:Y:S01]  /*1980*/  FADD.FTZ R115, R112, R161 ;  /* 0x000000a170737221 */ /* 0x000fe20000010000 */
[----:B------:R-:W-:Y:S01]  /*1990*/  FMUL.FTZ R153, R114, UR26 ;  /* 0x0000001a72997c20 */ /* 0x000fe20008410000 */
[----:B------:R-:W-:Y:S01]  /*19a0*/  FMUL.FTZ R150, R150, R121 ;  /* 0x0000007996967220 */ /* 0x000fe20000410000 */
[----:B------:R-:W-:-:S03]  /*19b0*/  FFMA.FTZ R112, R152, R161, R113 ;  /* 0x000000a198707223 */ /* 0x000fc60000010071 */
[----:B------:R-:W-:Y:S01]  /*19c0*/  FADD.FTZ R114, R115, R150 ;  /* 0x0000009673727221 */ /* 0x000fe20000010000 */
[----:B------:R-:W-:-:S03]  /*19d0*/  FFMA.FTZ R113, R153, R150, R112 ;  /* 0x0000009699717223 */ /* 0x000fc60000010070 */
[----:B------:R-:W-:Y:S01]  /*19e0*/  FADD.FTZ R115, R114, R143 ;  /* 0x0000008f72737221 */ /* 0x000fe20000010000 */
[----:B------:R-:W-:Y:S01]  /*19f0*/  FFMA.FTZ R112, R144, R143, R113 ;  /* 0x0000008f90707223 */ /* 0x000fe20000010071 */
[----:B------:R-:W-:Y:S01]  /*1a00*/  FADD.FTZ R118, -R168, R118 ;  /* 0x00000076a8767221 */ /* 0x000fe20000010100 */
[----:B------:R-:W-:Y:S02]  /*1a10*/  IMAD.U32 R123, R123, 0x10000, RZ ;  /* 0x000100007b7b7824 */ /* 0x000fe400078e00ff */
[----:B------:R-:W-:Y:S01]  /*1a20*/  FADD.FTZ R114, R115, R158 ;  /* 0x0000009e73727221 */ /* 0x000fe20000010000 */
[----:B------:R-:W-:Y:S01]  /*1a30*/  FFMA.FTZ R113, R159, R158, R112 ;  /* 0x0000009e9f717223 */ /* 0x000fe20000010070 */
[----:B------:R-:W-:Y:S01]  /*1a40*/  FMUL.FTZ R165, R118, UR26 ;  /* 0x0000001a76a57c20 */ /* 0x000fe20008410000 */
[----:B------:R-:W-:Y:S01]  /*1a50*/  FMUL.FTZ R163, R163, R123 ;  /* 0x0000007ba3a37220 */ /* 0x000fe20000410000 */
[----:B------:R-:W-:Y:S01]  /*1a60*/  FADD.FTZ R114, R114, R139 ;  /* 0x0000008b72727221 */ /* 0x000fe20000010000 */
[----:B------:R-:W-:-:S03]  /*1a70*/  FFMA.FTZ R112, R142, R139, R113 ;  /* 0x0000008b8e707223 */ /* 0x000fc60000010071 */
        /* <DEDUP_REMOVED lines=10> */
[----:B------:R-:W-:Y:S06]  /*1b20*/  BRA `(.L_x_3524) ;  /* 0x0000000000fc7947 */ /* 0x000fec0003800000 */
.L_x_3519:
[----:B------:R-:W0:Y:S01]  /*1b30*/  S2R R6, SR_TID.X ;  /* 0x0000000000067919 */ /* 0x000e220000002100 */
        /* <DEDUP_REMOVED lines=12> */
[-C--:B0-----:R-:W-:Y:S02]  /*1c00*/  LEA.HI.SX32 R0, R115, R6.reuse, 0x1d ;  /* 0x0000000673007211 */ /* 0x081fe400078feaff */
        /* <DEDUP_REMOVED lines=12> */
[----:B------:R-:W-:Y:S01]  /*1cd0*/  ISETP.GE.U32.AND P3, PT, R5, 0x180, PT ;  /* 0x000001800500780c */ /* 0x000fe20003f66070 */
[----:B------:R-:W-:Y:S01]  /*1ce0*/  @P2 VIADD R119, R119, 0x80 ;  /* 0x0000008077772836 */ /* 0x000fe20000000000 */
[----:B------:R-:W-:-:S11]  /*1cf0*/  CS2R R172, SRZ ;  /* 0x0000000000ac7805 */ /* 0x000fd6000001ff00 */
[----:B0-----:R-:W-:Y:S05]  /*1d00*/  @!P3 BRA `(.L_x_3524) ;  /* 0x000000000084b947 */ /* 0x001fea0003800000 */
[----:B------:R-:W0:Y:S02]  /*1d10*/  LDC.64 R112, c[0x0][0x3b0] ;  /* 0x0000ec00ff707b82 */ /* 0x000e240000000a00 */
[----:B0-----:R-:W-:-:S05]  /*1d20*/  IMAD.WIDE.U32 R112, R119, 0x8, R112 ;  /* 0x0000000877707825 */ /* 0x001fca00078e0070 */
[----:B------:R0:W5:Y:S01]  /*1d30*/  LDG.E.64 R124, desc[UR10][R112.64] ;  /* 0x0000000a707c7981 */ /* 0x000162000c1e1b00 */
[----:B------:R-:W-:Y:S05]  /*1d40*/  BRA `(.L_x_3524) ;  /* 0x0000000000747947 */ /* 0x000fea0003800000 */
.L_x_3525:
[C---:B------:R-:W-:Y:S02]  /*1d50*/  ISETP.GE.U32.AND P1, PT, R5.reuse, 0x80, PT ;  /* 0x000000800500780c */ /* 0x040fe40003f26070 */
[----:B------:R-:W-:-:S11]  /*1d60*/  ISETP.GE.U32.AND P2, PT, R5, 0x100, PT ;  /* 0x000001000500780c */ /* 0x000fd60003f46070 */
[----:B------:R-:W0:Y:S01]  /*1d70*/  @P1 LDC.64 R112, c[0x0][0x438] ;  /* 0x00010e00ff701b82 */ /* 0x000e220000000a00 */
[----:B------:R-:W-:-:S07]  /*1d80*/  ISETP.GE.U32.AND P3, PT, R5, 0x180, PT ;  /* 0x000001800500780c */ /* 0x000fce0003f66070 */
[----:B------:R-:W2:Y:S08]  /*1d90*/  @P1 LDC.64 R120, c[0x0][0x3b0] ;  /* 0x0000ec00ff781b82 */ /* 0x000eb00000000a00 */
[----:B------:R-:W3:Y:S01]  /*1da0*/  @P3 LDC.64 R114, c[0x0][0x438] ;  /* 0x00010e00ff723b82 */ /* 0x000ee20000000a00 */
[----:B0-----:R-:W-:-:S07]  /*1db0*/  @P1 IMAD.WIDE.U32 R122, R117, 0x20, R112 ;  /* 0x00000020757a1825 */ /* 0x001fce00078e0070 */
[----:B------:R-:W0:Y:S01]  /*1dc0*/  @P2 LDC.64 R112, c[0x0][0x438] ;  /* 0x00010e00ff702b82 */ /* 0x000e220000000a00 */
[----:B------:R-:W-:Y:S01]  /*1dd0*/  @P1 IADD3 R117, PT, PT, R117, 0x80, RZ ;  /* 0x0000008075751810 */ /* 0x000fe20007ffe0ff */
[----:B------:R-:W5:Y:S01]  /*1de0*/  @P1 LDG.E.128 R84, desc[UR10][R122.64] ;  /* 0x0000000a7a541981 */ /* 0x000f62000c1e1d00 */
[----:B--2---:R-:W-:-:S03]  /*1df0*/  @P1 IMAD.WIDE.U32 R120, R119, 0x8, R120 ;  /* 0x0000000877781825 */ /* 0x004fc600078e0078 */
[----:B------:R-:W5:Y:S01]  /*1e00*/  @P1 LDG.E.128 R88, desc[UR10][R122.64+0x10] ;  /* 0x0000100a7a581981 */ /* 0x000f62000c1e1d00 */
[C---:B0-----:R-:W-:Y:S01]  /*1e10*/  @P2 IMAD.WIDE.U32 R112, R117.reuse, 0x20, R112 ;  /* 0x0000002075702825 */ /* 0x041fe200078e0070 */
[----:B------:R-:W-:Y:S02]  /*1e20*/  @P2 IADD3 R117, PT, PT, R117, 0x80, RZ ;  /* 0x0000008075752810 */ /* 0x000fe40007ffe0ff */
[----:B------:R-:W5:Y:S03]  /*1e30*/  @P1 LDG.E.64 R14, desc[UR10][R120.64] ;  /* 0x0000000a780e1981 */ /* 0x000f66000c1e1b00 */
[----:B---3--:R-:W-:Y:S01]  /*1e40*/  @P3 IMAD.WIDE.U32 R114, R117, 0x20, R114 ;  /* 0x0000002075723825 */ /* 0x008fe200078e0072 */
[----:B------:R-:W5:Y:S01]  /*1e50*/  @P2 LDG.E.128 R20, desc[UR10][R112.64] ;  /* 0x0000000a70142981 */ /* 0x000f62000c1e1d00 */
[----:B------:R-:W0:Y:S03]  /*1e60*/  @P2 LDC.64 R116, c[0x0][0x3b0] ;  /* 0x0000ec00ff742b82 */ /* 0x000e260000000a00 */
[----:B------:R2:W5:Y:S01]  /*1e70*/  @P2 LDG.E.128 R16, desc[UR10][R112.64+0x10] ;  /* 0x0000100a70102981 */ /* 0x000562000c1e1d00 */
[----:B------:R-:W-:-:S03]  /*1e80*/  @P1 IADD3 R119, PT, PT, R119, 0x80, RZ ;  /* 0x0000008077771810 */ /* 0x000fc60007ffe0ff */
[----:B------:R3:W5:Y:S04]  /*1e90*/  @P3 LDG.E.128 R104, desc[UR10][R114.64] ;  /* 0x0000000a72683981 */ /* 0x000768000c1e1d00 */
[----:B------:R3:W5:Y:S01]  /*1ea0*/  @P3 LDG.E.128 R108, desc[UR10][R114.64+0x10] ;  /* 0x0000100a726c3981 */ /* 0x000762000c1e1d00 */
[----:B--2---:R-:W2:Y:S01]  /*1eb0*/  @P3 LDC.64 R112, c[0x0][0x3b0] ;  /* 0x0000ec00ff703b82 */ /* 0x004ea20000000a00 */
[C---:B0-----:R-:W-:Y:S01]  /*1ec0*/  @P2 IMAD.WIDE.U32 R116, R119.reuse, 0x8, R116 ;  /* 0x0000000877742825 */ /* 0x041fe200078e0074 */
[----:B------:R-:W-:-:S04]  /*1ed0*/  @P2 IADD3 R119, PT, PT, R119, 0x80, RZ ;  /* 0x0000008077772810 */ /* 0x000fc80007ffe0ff */
[----:B------:R3:W5:Y:S01]  /*1ee0*/  @P2 LDG.E.64 R128, desc[UR10][R116.64] ;  /* 0x0000000a74802981 */ /* 0x000762000c1e1b00 */
[----:B--2---:R-:W-:-:S05]  /*1ef0*/  @P3 IMAD.WIDE.U32 R112, R119, 0x8, R112 ;  /* 0x0000000877703825 */ /* 0x004fca00078e0070 */
[----:B------:R3:W5:Y:S01]  /*1f00*/  @P3 LDG.E.64 R124, desc[UR10][R112.64] ;  /* 0x0000000a707c3981 */ /* 0x000762000c1e1b00 */
[----:B------:R-:W-:-:S07]  /*1f10*/  CS2R R172, SRZ ;  /* 0x0000000000ac7805 */ /* 0x000fce000001ff00 */
.L_x_3524:
[----:B-1----:R-:W-:Y:S05]  /*1f20*/  BSYNC.RECONVERGENT B0 ;  /* 0x0000000000007941 */ /* 0x002fea0003800200 */
.L_x_3518:
[----:B0--3--:R-:W0:Y:S01]  /*1f30*/  SHFL.DOWN PT, R112, R173, 0x10, 0x1f ;  /* 0x0a001f00ad707f89 */ /* 0x009e2200000e0000 */
        /* <DEDUP_REMOVED lines=30> */
.L_x_3527:
[----:B------:R-:W-:Y:S05]  /*2120*/  BSYNC.RECONVERGENT B0 ;  /* 0x0000000000007941 */ /* 0x000fea0003800200 */
.L_x_3526:
[----:B------:R-:W1:Y:S08]  /*2130*/  S2UR UR7, SR_CgaCtaId ;  /* 0x00000000000779c3 */ /* 0x000e700000008800 */
[----:B------:R-:W-:Y:S01]  /*2140*/  BAR.SYNC.DEFER_BLOCKING 0x0 ;  /* 0x0000000000007b1d */ /* 0x000fe20000010000 */
[----:B------:R-:W-:Y:S02]  /*2150*/  @P4 IADD3 R2, PT, PT, R2, -0x1, RZ ;  /* 0xffffffff02024810 */ /* 0x000fe40007ffe0ff */
[----:B------:R-:W-:-:S03]  /*2160*/  ISETP.NE.AND P0, PT, RZ, UR28, PT ;  /* 0x0000001cff007c0c */ /* 0x000fc6000bf05270 */
[----:B------:R-:W-:Y:S01]  /*2170*/  UMOV UR6, 0x400 ;  /* 0x0000040000067882 */ /* 0x000fe20000000000 */
[----:B------:R-:W-:Y:S01]  /*2180*/  @P4 IMAD R2, R2, UR8, RZ ;  /* 0x0000000802024c24 */ /* 0x000fe2000f8e02ff */
[----:B------:R-:W-:Y:S01]  /*2190*/  BSSY.RECONVERGENT B0, `(.L_x_3528) ;  /* 0x00001ca000007945 */ /* 0x000fe20003800200 */
        /* <DEDUP_REMOVED lines=12> */
[----:B------:R-:W-:Y:S01]  /*2260*/  FADD.FTZ R117, R117, R112 ;  /* 0x0000007075757221 */ /* 0x000fe20000010000 */
[----:B------:R-:W-:Y:S02]  /*2270*/  @P4 SHF.R.S32.HI R113, RZ, 0x1f, R2 ;  /* 0x0000001fff714819 */ /* 0x000fe40000011402 */
[----:B------:R-:W-:Y:S01]  /*2280*/  FADD.FTZ R115, R115, R116 ;  /* 0x0000007473737221 */ /* 0x000fe20000010000 */
[----:B------:R-:W-:Y:S01]  /*2290*/  FADD.FTZ R112, R114, R117 ;  /* 0x0000007572707221 */ /* 0x000fe20000010000 */
[----:B------:R-:W-:Y:S01]  /*22a0*/  @P4 LEA.HI R113, R113, R2, RZ, 0x3 ;  /* 0x0000000271714211 */ /* 0x000fe200078f18ff */
[----:B------:R-:W-:Y:S02]  /*22b0*/  HFMA2 R117, -RZ, RZ, 0, 0 ;  /* 0x00000000ff757431 */ /* 0x000fe400000001ff */
[----:B------:R-:W-:Y:S01]  /*22c0*/  FMUL.FTZ R115, R115, UR29 ;  /* 0x0000001d73737c20 */ /* 0x000fe20008410000 */
[----:B------:R-:W-:Y:S01]  /*22d0*/  FMUL.FTZ R112, R112, UR29 ;  /* 0x0000001d70707c20 */ /* 0x000fe20008410000 */
[----:B------:R-:W-:Y:S01]  /*22e0*/  IMAD.MOV.U32 R2, RZ, RZ, R0 ;  /* 0x000000ffff027224 */ /* 0x000fe200078e0000 */
[----:B------:R-:W-:-:S02]  /*22f0*/  @P4 LEA.HI.SX32 R117, R113, R6, 0x1d ;  /* 0x0000000671754211 */ /* 0x000fc400078feaff */
[----:B------:R-:W-:Y:S02]  /*2300*/  R2UR UR6, R115 ;  /* 0x00000000730672ca */ /* 0x000fe400000e0000 */
[----:B------:R-:W-:Y:S01]  /*2310*/  FSEL R0, R112, RZ, !P0 ;  /* 0x000000ff70007208 */ /* 0x000fe20004000000 */
[----:B------:R-:W-:-:S12]  /*2320*/  @!P1 BRA `(.L_x_3529) ;  /* 0x0000001800c09947 */ /* 0x000fd80003800000 */
        /* <DEDUP_REMOVED lines=16> */
[----:B------:R-:W-:-:S04]  /*2430*/  F2FP.BF16.F32.PACK_AB R113, RZ, R113 ;  /* 0x00000071ff71723e */ /* 0x000fc800000010ff */
[----:B------:R-:W-:-:S07]  /*2440*/  PRMT R92, R113, 0x7610, R92 ;  /* 0x00007610715c7816 */ /* 0x000fce000000005c */
.L_x_3532:
        /* <DEDUP_REMOVED lines=12> */
.L_x_3533:
        /* <DEDUP_REMOVED lines=12> */
.L_x_3534:
        /* <DEDUP_REMOVED lines=12> */
.L_x_3535:
        /* <DEDUP_REMOVED lines=12> */
.L_x_3536:
        /* <DEDUP_REMOVED lines=12> */
.L_x_3537:
        /* <DEDUP_REMOVED lines=12> */
.L_x_3538:
        /* <DEDUP_REMOVED lines=11> */
[----:B------:R-:W-:-:S04]  /*2980*/  F2FP.BF16.F32.PACK_AB R112, RZ, R112 ;  /* 0x00000070ff70723e */ /* 0x000fc800000010ff */
[----:B------:R-:W-:Y:S01]  /*2990*/  PRMT R95, R95, 0x5410, R112 ;  /* 0x000054105f5f7816 */ /* 0x000fe20000000070 */
[----:B------:R-:W-:Y:S06]  /*29a0*/  BRA `(.L_x_3539) ;  /* 0x0000001000f47947 */ /* 0x000fec0003800000 */
.L_x_3531:
        /* <DEDUP_REMOVED lines=45> */
.L_x_3540:
        /* <DEDUP_REMOVED lines=12> */
.L_x_3541:
        /* <DEDUP_REMOVED lines=12> */
.L_x_3542:
        /* <DEDUP_REMOVED lines=12> */
.L_x_3543:
        /* <DEDUP_REMOVED lines=12> */
.L_x_3544:
        /* <DEDUP_REMOVED lines=12> */
.L_x_3545:
        /* <DEDUP_REMOVED lines=12> */
.L_x_3546:
[----:B------:R-:W-:Y:S05]  /*3100*/  @!P4 BRA `(.L_x_3539) ;  /* 0x0000000c001cc947 */ /* 0x000fea0003800000 */
[----:B------:R-:W-:Y:S01]  /*3110*/  FMUL.FTZ R112, R71, UR21 ;  /* 0x0000001547707c20 */ /* 0x000fe20008410000 */
[----:B-----5:R-:W-:-:S03]  /*3120*/  ISETP.GE.U32.AND P0, PT, R14, RZ, PT ;  /* 0x000000ff0e00720c */ /* 0x020fc60003f06070 */
[----:B------:R-:W-:Y:S01]  /*3130*/  FMUL.FTZ R112, R112, UR20 ;  /* 0x0000001470707c20 */ /* 0x000fe20008410000 */
[----:B------:R-:W-:-:S04]  /*3140*/  ISETP.GE.U32.AND.EX P0, PT, R15, 0x1000000, PT, P0 ;  /* 0x010000000f00780c */ /* 0x000fc80003f06100 */
[----:B------:R-:W-:-:S04]  /*3150*/  FSEL R112, R112, RZ, P0 ;  /* 0x000000ff70707208 */ /* 0x000fc80000000000 */
[----:B------:R-:W-:-:S04]  /*3160*/  F2FP.BF16.F32.PACK_AB R112, RZ, R112 ;  /* 0x00000070ff70723e */ /* 0x000fc800000010ff */
[----:B------:R-:W-:Y:S01]  /*3170*/  PRMT R95, R95, 0x5410, R112 ;  /* 0x000054105f5f7816 */ /* 0x000fe20000000070 */
[----:B------:R-:W-:Y:S06]  /*3180*/  BRA `(.L_x_3539) ;  /* 0x0000000800fc7947 */ /* 0x000fec0003800000 */
.L_x_3530:
[----:B------:R-:W-:-:S04]  /*3190*/  UISETP.NE.U32.AND UP0, UPT, UR4, URZ, UPT ;  /* 0x000000ff0400728c */ /* 0x000fc8000bf05070 */
[----:B------:R-:W-:-:S09]  /*31a0*/  UISETP.NE.AND.EX UP0, UPT, UR5, URZ, UPT, UP0 ;  /* 0x000000ff0500728c */ /* 0x000fd2000bf05300 */
[----:B------:R-:W-:Y:S05]  /*31b0*/  BRA.U UP0, `(.L_x_3547) ;  /* 0x0000000500887547 */ /* 0x000fea000b800000 */
[----:B------:R-:W-:Y:S05]  /*31c0*/  @!P4 BRA `(.L_x_3548) ;  /* 0x00000000002cc947 */ /* 0x000fea0003800000 */
[----:B------:R-:W-:Y:S02]  /*31d0*/  PLOP3.LUT P0, PT, PT, PT, UP2, 0x80, 0x8 ;  /* 0x000000000008781c */ /* 0x000fe40003f0f028 */
[----:B-----5:R-:W-:-:S11]  /*31e0*/  MOV R112, R84 ;  /* 0x0000005400707202 */ /* 0x020fd60000000f00 */
[----:B------:R-:W-:-:S04]  /*31f0*/  @P0 FFMA.FTZ R113, R3, UR6, R0 ;  /* 0x0000000603710c23 */ /* 0x000fc80008010000 */
[----:B------:R-:W-:-:S04]  /*3200*/  @P0 FADD.FTZ R113, R138, -R113 ;  /* 0x800000718a710221 */ /* 0x000fc80000010000 */
[----:B------:R-:W-:Y:S01]  /*3210*/  @P0 FFMA.FTZ R112, R113, UR26, R84 ;  /* 0x0000001a71700c23 */ /* 0x000fe20008010054 */
[----:B------:R-:W-:-:S03]  /*3220*/  LOP3.LUT P0, RZ, R14, 0xff, RZ, 0xc0, !PT ;  /* 0x000000ff0eff7812 */ /* 0x000fc6000780c0ff */
[----:B------:R-:W-:-:S04]  /*3230*/  FMUL.FTZ R112, R112, UR21 ;  /* 0x0000001570707c20 */ /* 0x000fc80008410000 */
[----:B------:R-:W-:-:S05]  /*3240*/  FMUL.FTZ R112, R112, UR20 ;  /* 0x0000001470707c20 */ /* 0x000fca0008410000 */
[----:B------:R-:W-:-:S04]  /*3250*/  FSEL R112, R112, RZ, P0 ;  /* 0x000000ff70707208 */ /* 0x000fc80000000000 */
[----:B------:R-:W-:-:S04]  /*3260*/  F2FP.BF16.F32.PACK_AB R112, RZ, R112 ;  /* 0x00000070ff70723e */ /* 0x000fc800000010ff */
[----:B------:R-:W-:-:S07]  /*3270*/  PRMT R92, R112, 0x7610, R92 ;  /* 0x00007610705c7816 */ /* 0x000fce000000005c */
.L_x_3548:
[----:B------:R-:W-:Y:S05]  /*3280*/  @!P4 BRA `(.L_x_3549) ;  /* 0x00000000002cc947 */ /* 0x000fea0003800000 */
[----:B------:R-:W-:-:S13]  /*3290*/  PLOP3.LUT P0, PT, PT, PT, UP2, 0x80, 0x8 ;  /* 0x000000000008781c */ /* 0x000fda0003f0f028 */
[----:B------:R-:W-:-:S04]  /*32a0*/  @P0 FFMA.FTZ R112, R10, UR6, R0 ;  /* 0x000000060a700c23 */ /* 0x000fc80008010000 */
[----:B------:R-:W-:Y:S01]  /*32b0*/  @P0 FADD.FTZ R114, R9, -R112 ;  /* 0x8000007009720221 */ /* 0x000fe20000010000 */
[----:B-----5:R-:W-:-:S03]  /*32c0*/  MOV R112, R85 ;  /* 0x0000005500707202 */ /* 0x020fc60000000f00 */
[----:B------:R-:W-:Y:S01]  /*32d0*/  @P0 FFMA.FTZ R112, R114, UR26, R85 ;  /* 0x0000001a72700c23 */ /* 0x000fe20008010055 */
[----:B------:R-:W-:-:S03]  /*32e0*/  LOP3.LUT P0, RZ, R14, 0xff00, RZ, 0xc0, !PT ;  /* 0x0000ff000eff7812 */ /* 0x000fc6000780c0ff */
[----:B------:R-:W-:-:S04]  /*32f0*/  FMUL.FTZ R112, R112, UR21 ;  /* 0x0000001570707c20 */ /* 0x000fc80008410000 */
[----:B------:R-:W-:-:S05]  /*3300*/  FMUL.FTZ R112, R112, UR20 ;  /* 0x0000001470707c20 */ /* 0x000fca0008410000 */
[----:B------:R-:W-:-:S04]  /*3310*/  FSEL R112, R112, RZ, P0 ;  /* 0x000000ff70707208 */ /* 0x000fc80000000000 */
[----:B------:R-:W-:-:S04]  /*3320*/  F2FP.BF16.F32.PACK_AB R112, RZ, R112 ;  /* 0x00000070ff70723e */ /* 0x000fc800000010ff */
[----:B------:R-:W-:-:S07]  /*3330*/  PRMT R92, R92, 0x5410, R112 ;  /* 0x000054105c5c7816 */ /* 0x000fce0000000070 */
.L_x_3549:
        /* <DEDUP_REMOVED lines=12> */
.L_x_3550:
        /* <DEDUP_REMOVED lines=12> */
.L_x_3551:
        /* <DEDUP_REMOVED lines=12> */
.L_x_3552:
        /* <DEDUP_REMOVED lines=12> */
.L_x_3553:
[----:B------:R-:W-:Y:S05]  /*3640*/  @!P4 BRA `(.L_x_3554) ;  /* 0x00000000002cc947 */ /* 0x000fea0003800000 */
[----:B------:R-:W-:Y:S01]  /*3650*/  PLOP3.LUT P0, PT, PT, PT, UP2, 0x80, 0x8 ;  /* 0x000000000008781c */ /* 0x000fe20003f0f028 */
[----:B-----5:R-:W-:-:S12]  /*3660*/  IMAD.MOV.U32 R112, RZ, RZ, R90 ;  /* 0x000000ffff707224 */ /* 0x020fd800078e005a */
        /* <DEDUP_REMOVED lines=9> */
.L_x_3554:
[----:B------:R-:W-:Y:S05]  /*3700*/  @!P4 BRA `(.L_x_3539) ;  /* 0x00000004009cc947 */ /* 0x000fea0003800000 */
[----:B------:R-:W-:-:S13]  /*3710*/  PLOP3.LUT P0, PT, PT, PT, UP2, 0x80, 0x8 ;  /* 0x000000000008781c */ /* 0x000fda0003f0f028 */
[----:B------:R-:W-:-:S04]  /*3720*/  @P0 FFMA.FTZ R112, R134, UR6, R0 ;  /* 0x0000000686700c23 */ /* 0x000fc80008010000 */
[----:B------:R-:W-:Y:S01]  /*3730*/  @P0 FADD.FTZ R114, R133, -R112 ;  /* 0x8000007085720221 */ /* 0x000fe20000010000 */
[----:B-----5:R-:W-:-:S03]  /*3740*/  MOV R112, R91 ;  /* 0x0000005b00707202 */ /* 0x020fc60000000f00 */
        /* <DEDUP_REMOVED lines=9> */
.L_x_3547:
[----:B------:R-:W-:Y:S02]  /*37e0*/  PLOP3.LUT P0, PT, PT, PT, UP2, 0x80, 0x8 ;  /* 0x000000000008781c */ /* 0x000fe40003f0f028 */
[----:B-----5:R-:W-:Y:S02]  /*37f0*/  MOV R101, R85 ;  /* 0x0000005500657202 */ /* 0x020fe40000000f00 */
[----:B------:R-:W-:Y:S02]  /*3800*/  MOV R102, R86 ;  /* 0x0000005600667202 */ /* 0x000fe40000000f00 */
[----:B------:R-:W-:-:S07]  /*3810*/  MOV R103, R87 ;  /* 0x0000005700677202 */ /* 0x000fce0000000f00 */
[--C-:B------:R-:W-:Y:S01]  /*3820*/  @P0 FFMA.FTZ R68, R10, UR6, R0.reuse ;  /* 0x000000060a440c23 */ /* 0x100fe20008010000 */
[--C-:B------:R-:W-:Y:S01]  /*3830*/  @P0 FFMA.FTZ R69, R149, UR6, R0.reuse ;  /* 0x0000000695450c23 */ /* 0x100fe20008010000 */
[--C-:B------:R-:W-:Y:S01]  /*3840*/  @P0 FFMA.FTZ R70, R132, UR6, R0.reuse ;  /* 0x0000000684460c23 */ /* 0x100fe20008010000 */
[----:B------:R-:W-:Y:S01]  /*3850*/  @P0 FFMA.FTZ R71, R167, UR6, R0 ;  /* 0x00000006a7470c23 */ /* 0x000fe20008010000 */
[----:B------:R-:W-:Y:S01]  /*3860*/  @P0 FADD.FTZ R68, R9, -R68 ;  /* 0x8000004409440221 */ /* 0x000fe20000010000 */
[----:B------:R-:W-:Y:S01]  /*3870*/  @P0 FADD.FTZ R69, R148, -R69 ;  /* 0x8000004594450221 */ /* 0x000fe20000010000 */
[----:B------:R-:W-:Y:S01]  /*3880*/  @P0 FADD.FTZ R70, R131, -R70 ;  /* 0x8000004683460221 */ /* 0x000fe20000010000 */
[--C-:B------:R-:W-:Y:S01]  /*3890*/  @P0 FFMA.FTZ R100, R134, UR6, R0.reuse ;  /* 0x0000000686640c23 */ /* 0x100fe20008010000 */
[----:B------:R-:W-:Y:S01]  /*38a0*/  @P0 FFMA.FTZ R101, R68, UR26, R85 ;  /* 0x0000001a44650c23 */ /* 0x000fe20008010055 */
[----:B------:R-:W-:Y:S01]  /*38b0*/  @P0 FFMA.FTZ R68, R126, UR6, R0 ;  /* 0x000000067e440c23 */ /* 0x000fe20008010000 */
[----:B------:R-:W-:Y:S01]  /*38c0*/  @P0 FFMA.FTZ R102, R69, UR26, R86 ;  /* 0x0000001a45660c23 */ /* 0x000fe20008010056 */
[----:B------:R-:W-:Y:S01]  /*38d0*/  @P0 FFMA.FTZ R69, R157, UR6, R0 ;  /* 0x000000069d450c23 */ /* 0x000fe20008010000 */
[----:B------:R-:W-:Y:S01]  /*38e0*/  @P0 FADD.FTZ R71, R166, -R71 ;  /* 0x80000047a6470221 */ /* 0x000fe20000010000 */
[----:B------:R-:W-:Y:S01]  /*38f0*/  @P0 FADD.FTZ R68, R13, -R68 ;  /* 0x800000440d440221 */ /* 0x000fe20000010000 */
[----:B------:R-:W-:Y:S01]  /*3900*/  @P0 FFMA.FTZ R113, R3, UR6, R0 ;  /* 0x0000000603710c23 */ /* 0x000fe20008010000 */
[----:B------:R-:W-:Y:S01]  /*3910*/  @P0 FADD.FTZ R69, R160, -R69 ;  /* 0x80000045a0450221 */ /* 0x000fe20000010000 */
[----:B------:R-:W-:Y:S01]  /*3920*/  @P0 FADD.FTZ R100, R133, -R100 ;  /* 0x8000006485640221 */ /* 0x000fe20000010000 */
[----:B------:R-:W-:Y:S01]  /*3930*/  @P0 FFMA.FTZ R103, R68, UR26, R87 ;  /* 0x0000001a44670c23 */ /* 0x000fe20008010057 */
[----:B------:R-:W-:Y:S01]  /*3940*/  MOV R68, R88 ;  /* 0x0000005800447202 */ /* 0x000fe20000000f00 */
[----:B------:R-:W-:Y:S01]  /*3950*/  @P0 FFMA.FTZ R68, R69, UR26, R88 ;  /* 0x0000001a45440c23 */ /* 0x000fe20008010058 */
[----:B------:R-:W-:Y:S01]  /*3960*/  MOV R69, R89 ;  /* 0x0000005900457202 */ /* 0x000fe20000000f00 */
[----:B------:R-:W-:Y:S01]  /*3970*/  @P0 FFMA.FTZ R69, R70, UR26, R89 ;  /* 0x0000001a46450c23 */ /* 0x000fe20008010059 */
[----:B------:R-:W-:-:S02]  /*3980*/  IMAD.MOV.U32 R70, RZ, RZ, R90 ;  /* 0x000000ffff467224 */ /* 0x000fc400078e005a */
[----:B------:R-:W-:Y:S01]  /*3990*/  @P0 FFMA.FTZ R70, R71, UR26, R90 ;  /* 0x0000001a47460c23 */ /* 0x000fe2000801005a */
[----:B------:R-:W-:Y:S01]  /*39a0*/  @P0 FADD.FTZ R113, R138, -R113 ;  /* 0x800000718a710221 */ /* 0x000fe20000010000 */
[----:B------:R-:W-:Y:S01]  /*39b0*/  MOV R71, R91 ;  /* 0x0000005b00477202 */ /* 0x000fe20000000f00 */
[----:B------:R-:W-:Y:S01]  /*39c0*/  @P0 FFMA.FTZ R71, R100, UR26, R91 ;  /* 0x0000001a64470c23 */ /* 0x000fe2000801005b */
[----:B------:R-:W-:Y:S01]  /*39d0*/  MOV R100, R84 ;  /* 0x0000005400647202 */ /* 0x000fe20000000f00 */
        /* <DEDUP_REMOVED lines=8> */
.L_x_3555:
[----:B------:R-:W-:Y:S05]  /*3a60*/  @!P4 BRA `(.L_x_3556) ;  /* 0x000000000018c947 */ /* 0x000fea0003800000 */
[----:B------:R-:W-:Y:S01]  /*3a70*/  FMUL.FTZ R112, R101, UR21 ;  /* 0x0000001565707c20 */ /* 0x000fe20008410000 */
[----:B------:R-:W-:-:S03]  /*3a80*/  LOP3.LUT P0, RZ, R14, 0xff00, RZ, 0xc0, !PT ;  /* 0x0000ff000eff7812 */ /* 0x000fc6000780c0ff */
[----:B------:R-:W-:-:S05]  /*3a90*/  FMUL.FTZ R112, R112, UR20 ;  /* 0x0000001470707c20 */ /* 0x000fca0008410000 */
[----:B------:R-:W-:-:S04]  /*3aa0*/  FSEL R112, R112, RZ, P0 ;  /* 0x000000ff70707208 */ /* 0x000fc80000000000 */
[----:B------:R-:W-:-:S04]  /*3ab0*/  F2FP.BF16.F32.PACK_AB R112, RZ, R112 ;  /* 0x00000070ff70723e */ /* 0x000fc800000010ff */
[----:B------:R-:W-:-:S07]  /*3ac0*/  PRMT R92, R92, 0x5410, R112 ;  /* 0x000054105c5c7816 */ /* 0x000fce0000000070 */
.L_x_3556:
[----:B------:R-:W-:Y:S05]  /*3ad0*/  @!P4 BRA `(.L_x_3557) ;  /* 0x000000000018c947 */ /* 0x000fea0003800000 */
[----:B------:R-:W-:Y:S01]  /*3ae0*/  FMUL.FTZ R112, R102, UR21 ;  /* 0x0000001566707c20 */ /* 0x000fe20008410000 */
[----:B------:R-:W-:-:S03]  /*3af0*/  LOP3.LUT P0, RZ, R14, 0xff0000, RZ, 0xc0, !PT ;  /* 0x00ff00000eff7812 */ /* 0x000fc6000780c0ff */
[----:B------:R-:W-:-:S05]  /*3b00*/  FMUL.FTZ R112, R112, UR20 ;  /* 0x0000001470707c20 */ /* 0x000fca0008410000 */
[----:B------:R-:W-:-:S04]  /*3b10*/  FSEL R112, R112, RZ, P0 ;  /* 0x000000ff70707208 */ /* 0x000fc80000000000 */
[----:B------:R-:W-:-:S04]  /*3b20*/  F2FP.BF16.F32.PACK_AB R112, RZ, R112 ;  /* 0x00000070ff70723e */ /* 0x000fc800000010ff */
[----:B------:R-:W-:-:S07]  /*3b30*/  PRMT R93, R112, 0x7610, R93 ;  /* 0x00007610705d7816 */ /* 0x000fce000000005d */
.L_x_3557:
[----:B------:R-:W-:Y:S05]  /*3b40*/  @!P4 BRA `(.L_x_3558) ;  /* 0x000000000018c947 */ /* 0x000fea0003800000 */
[----:B------:R-:W-:Y:S01]  /*3b50*/  FMUL.FTZ R112, R103, UR21 ;  /* 0x0000001567707c20 */ /* 0x000fe20008410000 */
[----:B------:R-:W-:-:S03]  /*3b60*/  LOP3.LUT P0, RZ, R14, 0xff000000, RZ, 0xc0, !PT ;  /* 0xff0000000eff7812 */ /* 0x000fc6000780c0ff */
[----:B------:R-:W-:-:S05]  /*3b70*/  FMUL.FTZ R112, R112, UR20 ;  /* 0x0000001470707c20 */ /* 0x000fca0008410000 */
[----:B------:R-:W-:-:S04]  /*3b80*/  FSEL R112, R112, RZ, P0 ;  /* 0x000000ff70707208 */ /* 0x000fc80000000000 */
[----:B------:R-:W-:-:S04]  /*3b90*/  F2FP.BF16.F32.PACK_AB R112, RZ, R112 ;  /* 0x00000070ff70723e */ /* 0x000fc800000010ff */
[----:B------:R-:W-:-:S07]  /*3ba0*/  PRMT R93, R93, 0x5410, R112 ;  /* 0x000054105d5d7816 */ /* 0x000fce0000000070 */
.L_x_3558:
[----:B------:R-:W-:Y:S05]  /*3bb0*/  @!P4 BRA `(.L_x_3559) ;  /* 0x000000000018c947 */ /* 0x000fea0003800000 */
[----:B------:R-:W-:Y:S01]  /*3bc0*/  FMUL.FTZ R112, R68, UR21 ;  /* 0x0000001544707c20 */ /* 0x000fe20008410000 */
[----:B------:R-:W-:-:S03]  /*3bd0*/  LOP3.LUT P0, RZ, R15, 0xff, RZ, 0xc0, !PT ;  /* 0x000000ff0fff7812 */ /* 0x000fc6000780c0ff */
[----:B------:R-:W-:-:S05]  /*3be0*/  FMUL.FTZ R112, R112, UR20 ;  /* 0x0000001470707c20 */ /* 0x000fca0008410000 */
[----:B------:R-:W-:-:S04]  /*3bf0*/  FSEL R112, R112, RZ, P0 ;  /* 0x000000ff70707208 */ /* 0x000fc80000000000 */
[----:B------:R-:W-:-:S04]  /*3c00*/  F2FP.BF16.F32.PACK_AB R112, RZ, R112 ;  /* 0x00000070ff70723e */ /* 0x000fc800000010ff */
[----:B------:R-:W-:-:S07]  /*3c10*/  PRMT R94, R112, 0x7610, R94 ;  /* 0x00007610705e7816 */ /* 0x000fce000000005e */
.L_x_3559:
[----:B------:R-:W-:Y:S05]  /*3c20*/  @!P4 BRA `(.L_x_3560) ;  /* 0x000000000018c947 */ /* 0x000fea0003800000 */
[----:B------:R-:W-:Y:S01]  /*3c30*/  FMUL.FTZ R112, R69, UR21 ;  /* 0x0000001545707c20 */ /* 0x000fe20008410000 */
[----:B------:R-:W-:-:S03]  /*3c40*/  LOP3.LUT P0, RZ, R15, 0xff00, RZ, 0xc0, !PT ;  /* 0x0000ff000fff7812 */ /* 0x000fc6000780c0ff */
[----:B------:R-:W-:-:S05]  /*3c50*/  FMUL.FTZ R112, R112, UR20 ;  /* 0x0000001470707c20 */ /* 0x000fca0008410000 */
[----:B------:R-:W-:-:S04]  /*3c60*/  FSEL R112, R112, RZ, P0 ;  /* 0x000000ff70707208 */ /* 0x000fc80000000000 */
[----:B------:R-:W-:-:S04]  /*3c70*/  F2FP.BF16.F32.PACK_AB R112, RZ, R112 ;  /* 0x00000070ff70723e */ /* 0x000fc800000010ff */
[----:B------:R-:W-:-:S07]  /*3c80*/  PRMT R94, R94, 0x5410, R112 ;  /* 0x000054105e5e7816 */ /* 0x000fce0000000070 */
.L_x_3560:
[----:B------:R-:W-:Y:S05]  /*3c90*/  @!P4 BRA `(.L_x_3561) ;  /* 0x000000000018c947 */ /* 0x000fea0003800000 */
[----:B------:R-:W-:Y:S01]  /*3ca0*/  FMUL.FTZ R112, R70, UR21 ;  /* 0x0000001546707c20 */ /* 0x000fe20008410000 */
[----:B------:R-:W-:-:S03]  /*3cb0*/  LOP3.LUT P0, RZ, R15, 0xff0000, RZ, 0xc0, !PT ;  /* 0x00ff00000fff7812 */ /* 0x000fc6000780c0ff */
[----:B------:R-:W-:-:S05]  /*3cc0*/  FMUL.FTZ R112, R112, UR20 ;  /* 0x0000001470707c20 */ /* 0x000fca0008410000 */
[----:B------:R-:W-:-:S04]  /*3cd0*/  FSEL R112, R112, RZ, P0 ;  /* 0x000000ff70707208 */ /* 0x000fc80000000000 */
[----:B------:R-:W-:-:S04]  /*3ce0*/  F2FP.BF16.F32.PACK_AB R112, RZ, R112 ;  /* 0x00000070ff70723e */ /* 0x000fc800000010ff */
[----:B------:R-:W-:-:S07]  /*3cf0*/  PRMT R95, R112, 0x7610, R95 ;  /* 0x00007610705f7816 */ /* 0x000fce000000005f */
.L_x_3561:
[----:B------:R-:W-:Y:S05]  /*3d00*/  @!P4 BRA `(.L_x_3539) ;  /* 0x00000000001cc947 */ /* 0x000fea0003800000 */
[----:B------:R-:W-:Y:S01]  /*3d10*/  FMUL.FTZ R112, R71, UR21 ;  /* 0x0000001547707c20 */ /* 0x000fe20008410000 */
[----:B------:R-:W-:-:S03]  /*3d20*/  ISETP.GE.U32.AND P0, PT, R14, RZ, PT ;  /* 0x000000ff0e00720c */ /* 0x000fc60003f06070 */
[----:B------:R-:W-:Y:S01]  /*3d30*/  FMUL.FTZ R112, R112, UR20 ;  /* 0x0000001470707c20 */ /* 0x000fe20008410000 */
[----:B------:R-:W-:-:S04]  /*3d40*/  ISETP.GE.U32.AND.EX P0, PT, R15, 0x1000000, PT, P0 ;  /* 0x010000000f00780c */ /* 0x000fc80003f06100 */
[----:B------:R-:W-:-:S04]  /*3d50*/  FSEL R112, R112, RZ, P0 ;  /* 0x000000ff70707208 */ /* 0x000fc80000000000 */
[----:B------:R-:W-:-:S04]  /*3d60*/  F2FP.BF16.F32.PACK_AB R112, RZ, R112 ;  /* 0x00000070ff70723e */ /* 0x000fc800000010ff */
[----:B------:R-:W-:-:S07]  /*3d70*/  PRMT R95, R95, 0x5410, R112 ;  /* 0x000054105f5f7816 */ /* 0x000fce0000000070 */
.L_x_3539:
        /* <DEDUP_REMOVED lines=11> */
.L_x_3529:
[----:B------:R-:W-:Y:S05]  /*3e30*/  BSYNC.RECONVERGENT B0 ;  /* 0x0000000000007941 */ /* 0x000fea0003800200 */
.L_x_3528:
        /* <DEDUP_REMOVED lines=9> */
[----:B------:R-:W-:Y:S01]  /*3ed0*/  PLOP3.LUT P5, PT, PT, PT, UP2, 0x80, 0x8 ;  /* 0x000000000008781c */ /* 0x000fe20003faf028 */
[----:B0----5:R-:W-:Y:S01]  /*3ee0*/  IMAD.MOV.U32 R103, RZ, RZ, R23 ;  /* 0x000000ffff677224 */ /* 0x021fe200078e0017 */
[----:B------:R-:W-:Y:S02]  /*3ef0*/  MOV R101, R21 ;  /* 0x0000001500657202 */ /* 0x000fe40000000f00 */
[----:B------:R-:W-:-:S09]  /*3f00*/  MOV R102, R22 ;  /* 0x0000001600667202 */ /* 0x000fd20000000f00 */
        /* <DEDUP_REMOVED lines=12> */
[----:B------:R-:W-:Y:S01]  /*3fd0*/  @P5 FFMA.FTZ R113, R135, UR6, R0 ;  /* 0x0000000687715c23 */ /* 0x000fe20008010000 */
[----:B------:R-:W-:-:S02]  /*3fe0*/  @P5 FADD.FTZ R68, R11, -R68 ;  /* 0x800000440b445221 */ /* 0x000fc40000010000 */
[----:B------:R-:W-:Y:S01]  /*3ff0*/  @P5 FADD.FTZ R69, R156, -R69 ;  /* 0x800000459c455221 */ /* 0x000fe20000010000 */
[----:B------:R-:W-:Y:S01]  /*4000*/  @P5 FADD.FTZ R113, R136, -R113 ;  /* 0x8000007188715221 */ /* 0x000fe20000010000 */
[----:B------:R-:W-:Y:S01]  /*4010*/  @P5 FFMA.FTZ R103, R68, UR26, R23 ;  /* 0x0000001a44675c23 */ /* 0x000fe20008010017 */
[----:B------:R-:W-:Y:S01]  /*4020*/  MOV R68, R16 ;  /* 0x0000001000447202 */ /* 0x000fe20000000f00 */
[----:B------:R-:W-:Y:S01]  /*4030*/  @P5 FFMA.FTZ R68, R69, UR26, R16 ;  /* 0x0000001a45445c23 */ /* 0x000fe20008010010 */
[----:B------:R-:W-:Y:S01]  /*4040*/  MOV R69, R17 ;  /* 0x0000001100457202 */ /* 0x000fe20000000f00 */
[----:B------:R-:W-:Y:S01]  /*4050*/  @P5 FFMA.FTZ R69, R70, UR26, R17 ;  /* 0x0000001a46455c23 */ /* 0x000fe20008010011 */
[----:B------:R-:W-:Y:S01]  /*4060*/  MOV R70, R18 ;  /* 0x0000001200467202 */ /* 0x000fe20000000f00 */
[----:B------:R-:W-:Y:S01]  /*4070*/  @P5 FFMA.FTZ R70, R71, UR26, R18 ;  /* 0x0000001a47465c23 */ /* 0x000fe20008010012 */
[----:B------:R-:W-:-:S04]  /*4080*/  @P5 FFMA.FTZ R71, R162, UR6, R0 ;  /* 0x00000006a2475c23 */ /* 0x000fc80008010000 */
[----:B------:R-:W-:Y:S01]  /*4090*/  @P5 FADD.FTZ R100, R164, -R71 ;  /* 0x80000047a4645221 */ /* 0x000fe20000010000 */
[----:B------:R-:W-:-:S03]  /*40a0*/  MOV R71, R19 ;  /* 0x0000001300477202 */ /* 0x000fc60000000f00 */
        /* <DEDUP_REMOVED lines=10> */
.L_x_3566:
[----:B------:R-:W-:Y:S05]  /*4150*/  @!P4 BRA `(.L_x_3567) ;  /* 0x000000000018c947 */ /* 0x000fea0003800000 */
[----:B------:R-:W-:Y:S01]  /*4160*/  FMUL.FTZ R112, R101, UR21 ;  /* 0x0000001565707c20 */ /* 0x000fe20008410000 */
[----:B------:R-:W-:-:S03]  /*4170*/  LOP3.LUT P5, RZ, R128, 0xff00, RZ, 0xc0, !PT ;  /* 0x0000ff0080ff7812 */ /* 0x000fc600078ac0ff */
[----:B------:R-:W-:-:S05]  /*4180*/  FMUL.FTZ R112, R112, UR20 ;  /* 0x0000001470707c20 */ /* 0x000fca0008410000 */
[----:B------:R-:W-:-:S04]  /*4190*/  FSEL R112, R112, RZ, P5 ;  /* 0x000000ff70707208 */ /* 0x000fc80002800000 */
[----:B------:R-:W-:-:S04]  /*41a0*/  F2FP.BF16.F32.PACK_AB R112, RZ, R112 ;  /* 0x00000070ff70723e */ /* 0x000fc800000010ff */
[----:B------:R-:W-:-:S07]  /*41b0*/  PRMT R92, R92, 0x5410, R112 ;  /* 0x000054105c5c7816 */ /* 0x000fce0000000070 */
.L_x_3567:
[----:B------:R-:W-:Y:S05]  /*41c0*/  @!P4 BRA `(.L_x_3568) ;  /* 0x000000000018c947 */ /* 0x000fea0003800000 */
[----:B------:R-:W-:Y:S01]  /*41d0*/  FMUL.FTZ R112, R102, UR21 ;  /* 0x0000001566707c20 */ /* 0x000fe20008410000 */
[----:B------:R-:W-:-:S03]  /*41e0*/  LOP3.LUT P5, RZ, R128, 0xff0000, RZ, 0xc0, !PT ;  /* 0x00ff000080ff7812 */ /* 0x000fc600078ac0ff */
[----:B------:R-:W-:-:S05]  /*41f0*/  FMUL.FTZ R112, R112, UR20 ;  /* 0x0000001470707c20 */ /* 0x000fca0008410000 */
[----:B------:R-:W-:-:S04]  /*4200*/  FSEL R112, R112, RZ, P5 ;  /* 0x000000ff70707208 */ /* 0x000fc80002800000 */
[----:B------:R-:W-:-:S04]  /*4210*/  F2FP.BF16.F32.PACK_AB R112, RZ, R112 ;  /* 0x00000070ff70723e */ /* 0x000fc800000010ff */
[----:B------:R-:W-:-:S07]  /*4220*/  PRMT R93, R112, 0x7610, R93 ;  /* 0x00007610705d7816 */ /* 0x000fce000000005d */
.L_x_3568:
[----:B------:R-:W-:Y:S05]  /*4230*/  @!P4 BRA `(.L_x_3569) ;  /* 0x000000000018c947 */ /* 0x000fea0003800000 */
[----:B------:R-:W-:Y:S01]  /*4240*/  FMUL.FTZ R112, R103, UR21 ;  /* 0x0000001567707c20 */ /* 0x000fe20008410000 */
[----:B------:R-:W-:-:S03]  /*4250*/  LOP3.LUT P5, RZ, R128, 0xff000000, RZ, 0xc0, !PT ;  /* 0xff00000080ff7812 */ /* 0x000fc600078ac0ff */
[----:B------:R-:W-:-:S05]  /*4260*/  FMUL.FTZ R112, R112, UR20 ;  /* 0x0000001470707c20 */ /* 0x000fca0008410000 */
[----:B------:R-:W-:-:S04]  /*4270*/  FSEL R112, R112, RZ, P5 ;  /* 0x000000ff70707208 */ /* 0x000fc80002800000 */
[----:B------:R-:W-:-:S04]  /*4280*/  F2FP.BF16.F32.PACK_AB R112, RZ, R112 ;  /* 0x00000070ff70723e */ /* 0x000fc800000010ff */
[----:B------:R-:W-:-:S07]  /*4290*/  PRMT R93, R93, 0x5410, R112 ;  /* 0x000054105d5d7816 */ /* 0x000fce0000000070 */
.L_x_3569:
[----:B------:R-:W-:Y:S05]  /*42a0*/  @!P4 BRA `(.L_x_3570) ;  /* 0x000000000018c947 */ /* 0x000fea0003800000 */
[----:B------:R-:W-:Y:S01]  /*42b0*/  FMUL.FTZ R112, R68, UR21 ;  /* 0x0000001544707c20 */ /* 0x000fe20008410000 */
[----:B------:R-:W-:-:S03]  /*42c0*/  LOP3.LUT P5, RZ, R129, 0xff, RZ, 0xc0, !PT ;  /* 0x000000ff81ff7812 */ /* 0x000fc600078ac0ff */
[----:B------:R-:W-:-:S05]  /*42d0*/  FMUL.FTZ R112, R112, UR20 ;  /* 0x0000001470707c20 */ /* 0x000fca0008410000 */
[----:B------:R-:W-:-:S04]  /*42e0*/  FSEL R112, R112, RZ, P5 ;  /* 0x000000ff70707208 */ /* 0x000fc80002800000 */
[----:B------:R-:W-:-:S04]  /*42f0*/  F2FP.BF16.F32.PACK_AB R112, RZ, R112 ;  /* 0x00000070ff70723e */ /* 0x000fc800000010ff */
[----:B------:R-:W-:-:S07]  /*4300*/  PRMT R94, R112, 0x7610, R94 ;  /* 0x00007610705e7816 */ /* 0x000fce000000005e */
.L_x_3570:
[----:B------:R-:W-:Y:S05]  /*4310*/  @!P4 BRA `(.L_x_3571) ;  /* 0x000000000018c947 */ /* 0x000fea0003800000 */
[----:B------:R-:W-:Y:S01]  /*4320*/  FMUL.FTZ R112, R69, UR21 ;  /* 0x0000001545707c20 */ /* 0x000fe20008410000 */
[----:B------:R-:W-:-:S03]  /*4330*/  LOP3.LUT P5, RZ, R129, 0xff00, RZ, 0xc0, !PT ;  /* 0x0000ff0081ff7812 */ /* 0x000fc600078ac0ff */
[----:B------:R-:W-:-:S05]  /*4340*/  FMUL.FTZ R112, R112, UR20 ;  /* 0x0000001470707c20 */ /* 0x000fca0008410000 */
[----:B------:R-:W-:-:S04]  /*4350*/  FSEL R112, R112, RZ, P5 ;  /* 0x000000ff70707208 */ /* 0x000fc80002800000 */
[----:B------:R-:W-:-:S04]  /*4360*/  F2FP.BF16.F32.PACK_AB R112, RZ, R112 ;  /* 0x00000070ff70723e */ /* 0x000fc800000010ff */
[----:B------:R-:W-:-:S07]  /*4370*/  PRMT R94, R94, 0x5410, R112 ;  /* 0x000054105e5e7816 */ /* 0x000fce0000000070 */
.L_x_3571:
[----:B------:R-:W-:Y:S05]  /*4380*/  @!P4 BRA `(.L_x_3572) ;  /* 0x000000000018c947 */ /* 0x000fea0003800000 */
[----:B------:R-:W-:Y:S01]  /*4390*/  FMUL.FTZ R112, R70, UR21 ;  /* 0x0000001546707c20 */ /* 0x000fe20008410000 */
[----:B------:R-:W-:-:S03]  /*43a0*/  LOP3.LUT P5, RZ, R129, 0xff0000, RZ, 0xc0, !PT ;  /* 0x00ff000081ff7812 */ /* 0x000fc600078ac0ff */
[----:B------:R-:W-:-:S05]  /*43b0*/  FMUL.FTZ R112, R112, UR20 ;  /* 0x0000001470707c20 */ /* 0x000fca0008410000 */
[----:B------:R-:W-:-:S04]  /*43c0*/  FSEL R112, R112, RZ, P5 ;  /* 0x000000ff70707208 */ /* 0x000fc80002800000 */
[----:B------:R-:W-:-:S04]  /*43d0*/  F2FP.BF16.F32.PACK_AB R112, RZ, R112 ;  /* 0x00000070ff70723e */ /* 0x000fc800000010ff */
[----:B------:R-:W-:-:S07]  /*43e0*/  PRMT R95, R112, 0x7610, R95 ;  /* 0x00007610705f7816 */ /* 0x000fce000000005f */
.L_x_3572:
[----:B------:R-:W-:Y:S05]  /*43f0*/  @!P4 BRA `(.L_x_3573) ;  /* 0x000000140034c947 */ /* 0x000fea0003800000 */
        /* <DEDUP_REMOVED lines=8> */
.L_x_3565:
[----:B------:R-:W-:Y:S05]  /*4480*/  @!P4 BRA `(.L_x_3574) ;  /* 0x00000000002cc947 */ /* 0x000fea0003800000 */
[----:B------:R-:W-:Y:S02]  /*4490*/  PLOP3.LUT P5, PT, PT, PT, UP2, 0x80, 0x8 ;  /* 0x000000000008781c */ /* 0x000fe40003faf028 */
[----:B0----5:R-:W-:-:S11]  /*44a0*/  MOV R112, R20 ;  /* 0x0000001400707202 */ /* 0x021fd60000000f00 */
        /* <DEDUP_REMOVED lines=9> */
.L_x_3574:
[----:B------:R-:W-:Y:S05]  /*4540*/  @!P4 BRA `(.L_x_3575) ;  /* 0x00000000002cc947 */ /* 0x000fea0003800000 */
[----:B------:R-:W-:-:S13]  /*4550*/  PLOP3.LUT P5, PT, PT, PT, UP2, 0x80, 0x8 ;  /* 0x000000000008781c */ /* 0x000fda0003faf028 */
[----:B0-----:R-:W-:-:S04]  /*4560*/  @P5 FFMA.FTZ R112, R8, UR6, R0 ;  /* 0x0000000608705c23 */ /* 0x001fc80008010000 */
[----:B------:R-:W-:Y:S01]  /*4570*/  @P5 FADD.FTZ R114, R7, -R112 ;  /* 0x8000007007725221 */ /* 0x000fe20000010000 */
[----:B-----5:R-:W-:-:S03]  /*4580*/  IMAD.MOV.U32 R112, RZ, RZ, R21 ;  /* 0x000000ffff707224 */ /* 0x020fc600078e0015 */
[----:B------:R-:W-:Y:S01]  /*4590*/  @P5 FFMA.FTZ R112, R114, UR26, R21 ;  /* 0x0000001a72705c23 */ /* 0x000fe20008010015 */
[----:B------:R-:W-:-:S03]  /*45a0*/  LOP3.LUT P5, RZ, R128, 0xff00, RZ, 0xc0, !PT ;  /* 0x0000ff0080ff7812 */ /* 0x000fc600078ac0ff */
[----:B------:R-:W-:-:S04]  /*45b0*/  FMUL.FTZ R112, R112, UR21 ;  /* 0x0000001570707c20 */ /* 0x000fc80008410000 */
[----:B------:R-:W-:-:S05]  /*45c0*/  FMUL.FTZ R112, R112, UR20 ;  /* 0x0000001470707c20 */ /* 0x000fca0008410000 */
[----:B------:R-:W-:-:S04]  /*45d0*/  FSEL R112, R112, RZ, P5 ;  /* 0x000000ff70707208 */ /* 0x000fc80002800000 */
[----:B------:R-:W-:-:S04]  /*45e0*/  F2FP.BF16.F32.PACK_AB R112, RZ, R112 ;  /* 0x00000070ff70723e */ /* 0x000fc800000010ff */
[----:B------:R-:W-:-:S07]  /*45f0*/  PRMT R92, R92, 0x5410, R112 ;  /* 0x000054105c5c7816 */ /* 0x000fce0000000070 */
.L_x_3575:
        /* <DEDUP_REMOVED lines=12> */
.L_x_3576:
[----:B------:R-:W-:Y:S05]  /*46c0*/  @!P4 BRA `(.L_x_3577) ;  /* 0x00000000002cc947 */ /* 0x000fea0003800000 */
[----:B------:R-:W-:-:S13]  /*46d0*/  PLOP3.LUT P5, PT, PT, PT, UP2, 0x80, 0x8 ;  /* 0x000000000008781c */ /* 0x000fda0003faf028 */
[----:B0-----:R-:W-:-:S04]  /*46e0*/  @P5 FFMA.FTZ R112, R12, UR6, R0 ;  /* 0x000000060c705c23 */ /* 0x001fc80008010000 */
        /* <DEDUP_REMOVED lines=9> */
.L_x_3577:
        /* <DEDUP_REMOVED lines=12> */
.L_x_3578:
        /* <DEDUP_REMOVED lines=12> */
.L_x_3579:
        /* <DEDUP_REMOVED lines=12> */
.L_x_3580:
[----:B------:R-:W-:Y:S05]  /*49c0*/  @!P4 BRA `(.L_x_3573) ;  /* 0x0000000c00c0c947 */ /* 0x000fea0003800000 */
[----:B------:R-:W-:Y:S02]  /*49d0*/  PLOP3.LUT P5, PT, PT, PT, UP2, 0x80, 0x8 ;  /* 0x000000000008781c */ /* 0x000fe40003faf028 */
[----:B0----5:R-:W-:-:S11]  /*49e0*/  MOV R112, R19 ;  /* 0x0000001300707202 */ /* 0x021fd60000000f00 */
[----:B------:R-:W-:-:S04]  /*49f0*/  @P5 FFMA.FTZ R113, R162, UR6, R0 ;  /* 0x00000006a2715c23 */ /* 0x000fc80008010000 */
        /* <DEDUP_REMOVED lines=10> */
.L_x_3564:
[----:B0-----:R-:W0:Y:S02]  /*4aa0*/  LDC.64 R112, c[0x0][0x478] ;  /* 0x00011e00ff707b82 */ /* 0x001e240000000a00 */
[----:B0-----:R-:W-:-:S04]  /*4ab0*/  ISETP.NE.U32.AND P0, PT, R112, RZ, PT ;  /* 0x000000ff7000720c */ /* 0x001fc80003f05070 */
[----:B------:R-:W-:-:S13]  /*4ac0*/  ISETP.NE.AND.EX P0, PT, R113, RZ, PT, P0 ;  /* 0x000000ff7100720c */ /* 0x000fda0003f05300 */
        /* <DEDUP_REMOVED lines=46> */
.L_x_3582:
        /* <DEDUP_REMOVED lines=12> */
.L_x_3583:
        /* <DEDUP_REMOVED lines=12> */
.L_x_3584:
        /* <DEDUP_REMOVED lines=12> */
.L_x_3585:
        /* <DEDUP_REMOVED lines=12> */
.L_x_3586:
        /* <DEDUP_REMOVED lines=12> */
.L_x_3587:
        /* <DEDUP_REMOVED lines=12> */
.L_x_3588:
        /* <DEDUP_REMOVED lines=9> */
.L_x_3581:
        /* <DEDUP_REMOVED lines=12> */
.L_x_3589:
        /* <DEDUP_REMOVED lines=12> */
.L_x_3590:
        /* <DEDUP_REMOVED lines=12> */
.L_x_3591:
        /* <DEDUP_REMOVED lines=12> */
.L_x_3592:
        /* <DEDUP_REMOVED lines=12> */
.L_x_3593:
        /* <DEDUP_REMOVED lines=12> */
.L_x_3594:
        /* <DEDUP_REMOVED lines=12> */
.L_x_3595:
        /* <DEDUP_REMOVED lines=12> */
[----:B------:R-:W-:-:S07]  /*58c0*/  PRMT R95, R95, 0x5410, R112 ;  /* 0x000054105f5f7816 */ /* 0x000fce0000000070 */
.L_x_3573:
[----:B0-----:R-:W0:Y:S08]  /*58d0*/  @P0 LDC.64 R114, c[0x0][0x478] ;  /* 0x00011e00ff720b82 */ /* 0x001e300000000a00 */
[----:B------:R-:W1:Y:S01]  /*58e0*/  @P4 LDC.64 R112, c[0x0][0x468] ;  /* 0x00011a00ff704b82 */ /* 0x000e620000000a00 */
[----:B0-----:R-:W-:-:S04]  /*58f0*/  @P0 IMAD.WIDE.U32 R114, R2, 0x20, R114 ;  /* 0x0000002002720825 */ /* 0x001fc800078e0072 */
[----:B------:R-:W-:Y:S01]  /*5900*/  VIADD R2, R2, 0x80 ;  /* 0x0000008002027836 */ /* 0x000fe20000000000 */
[----:B------:R2:W-:Y:S01]  /*5910*/  @P0 STG.E.128 desc[UR10][R114.64], R100 ;  /* 0x0000006472000986 */ /* 0x0005e2000c101d0a */
[----:B-1----:R-:W-:-:S03]  /*5920*/  @P4 IMAD.WIDE.U32 R112, R117, 0x10, R112 ;  /* 0x0000001075704825 */ /* 0x002fc600078e0070 */
[----:B------:R2:W-:Y:S01]  /*5930*/  @P0 STG.E.128 desc[UR10][R114.64+0x10], R68 ;  /* 0x0000104472000986 */ /* 0x0005e2000c101d0a */
[----:B------:R-:W-:-:S03]  /*5940*/  IADD3 R117, PT, PT, R117, 0x80, RZ ;  /* 0x0000008075757810 */ /* 0x000fc60007ffe0ff */
[----:B------:R2:W-:Y:S04]  /*5950*/  @P4 STG.E.128 desc[UR10][R112.64], R92 ;  /* 0x0000005c70004986 */ /* 0x0005e8000c101d0a */
.L_x_3563:
[----:B------:R-:W-:Y:S05]  /*5960*/  BSYNC.RECONVERGENT B0 ;  /* 0x0000000000007941 */ /* 0x000fea0003800200 */
.L_x_3562:
        /* <DEDUP_REMOVED lines=9> */
[----:B------:R-:W-:Y:S02]  /*5a00*/  PLOP3.LUT P5, PT, PT, PT, UP2, 0x80, 0x8 ;  /* 0x000000000008781c */ /* 0x000fe40003faf028 */
[----:B0-2--5:R-:W-:Y:S02]  /*5a10*/  MOV R101, R105 ;  /* 0x0000006900657202 */ /* 0x025fe40000000f00 */
        /* <DEDUP_REMOVED lines=13> */
[----:B------:R-:W-:-:S02]  /*5af0*/  @P5 FFMA.FTZ R69, R159, UR6, R0 ;  /* 0x000000069f455c23 */ /* 0x000fc40008010000 */
[----:B------:R-:W-:Y:S02]  /*5b00*/  @P5 FADD.FTZ R68, R143, -R68 ;  /* 0x800000448f445221 */ /* 0x000fe40000010000 */
[----:B------:R-:W-:Y:S02]  /*5b10*/  @P5 FADD.FTZ R69, R158, -R69 ;  /* 0x800000459e455221 */ /* 0x000fe40000010000 */
[----:B------:R-:W-:Y:S01]  /*5b20*/  @P5 FFMA.FTZ R103, R68, UR26, R107 ;  /* 0x0000001a44675c23 */ /* 0x000fe2000801006b */
[----:B------:R-:W-:Y:S01]  /*5b30*/  MOV R68, R108 ;  /* 0x0000006c00447202 */ /* 0x000fe20000000f00 */
[----:B------:R-:W-:Y:S01]  /*5b40*/  @P5 FFMA.FTZ R68, R69, UR26, R108 ;  /* 0x0000001a45445c23 */ /* 0x000fe2000801006c */
[----:B------:R-:W-:Y:S01]  /*5b50*/  MOV R69, R109 ;  /* 0x0000006d00457202 */ /* 0x000fe20000000f00 */
[----:B------:R-:W-:Y:S01]  /*5b60*/  @P5 FFMA.FTZ R69, R70, UR26, R109 ;  /* 0x0000001a46455c23 */ /* 0x000fe2000801006d */
[--C-:B------:R-:W-:Y:S01]  /*5b70*/  @P5 FFMA.FTZ R70, R165, UR6, R0.reuse ;  /* 0x00000006a5465c23 */ /* 0x100fe20008010000 */
[----:B------:R-:W-:-:S03]  /*5b80*/  @P5 FFMA.FTZ R0, R147, UR6, R0 ;  /* 0x0000000693005c23 */ /* 0x000fc60008010000 */
[----:B------:R-:W-:Y:S01]  /*5b90*/  @P5 FADD.FTZ R71, R163, -R70 ;  /* 0x80000046a3475221 */ /* 0x000fe20000010000 */
[----:B------:R-:W-:Y:S02]  /*5ba0*/  IMAD.MOV.U32 R70, RZ, RZ, R110 ;  /* 0x000000ffff467224 */ /* 0x000fe400078e006e */
[----:B------:R-:W-:Y:S01]  /*5bb0*/  @P5 FADD.FTZ R113, R145, -R0 ;  /* 0x8000000091715221 */ /* 0x000fe20000010000 */
[----:B------:R-:W-:Y:S01]  /*5bc0*/  @P5 FFMA.FTZ R70, R71, UR26, R110 ;  /* 0x0000001a47465c23 */ /* 0x000fe2000801006e */
        /* <DEDUP_REMOVED lines=11> */
.L_x_3600:
[----:B------:R-:W-:Y:S05]  /*5c80*/  @!P4 BRA `(.L_x_3601) ;  /* 0x000000000018c947 */ /* 0x000fea0003800000 */
[----:B------:R-:W-:Y:S01]  /*5c90*/  FMUL.FTZ R0, R101, UR21 ;  /* 0x0000001565007c20 */ /* 0x000fe20008410000 */
[----:B------:R-:W-:-:S03]  /*5ca0*/  LOP3.LUT P5, RZ, R124, 0xff00, RZ, 0xc0, !PT ;  /* 0x0000ff007cff7812 */ /* 0x000fc600078ac0ff */
[----:B------:R-:W-:-:S05]  /*5cb0*/  FMUL.FTZ R0, R0, UR20 ;  /* 0x0000001400007c20 */ /* 0x000fca0008410000 */
[----:B------:R-:W-:-:S04]  /*5cc0*/  FSEL R0, R0, RZ, P5 ;  /* 0x000000ff00007208 */ /* 0x000fc80002800000 */
[----:B------:R-:W-:-:S04]  /*5cd0*/  F2FP.BF16.F32.PACK_AB R0, RZ, R0 ;  /* 0x00000000ff00723e */ /* 0x000fc800000010ff */
[----:B------:R-:W-:-:S07]  /*5ce0*/  PRMT R92, R92, 0x5410, R0 ;  /* 0x000054105c5c7816 */ /* 0x000fce0000000000 */
.L_x_3601:
[----:B------:R-:W-:Y:S05]  /*5cf0*/  @!P4 BRA `(.L_x_3602) ;  /* 0x000000000018c947 */ /* 0x000fea0003800000 */
[----:B------:R-:W-:Y:S01]  /*5d00*/  FMUL.FTZ R0, R102, UR21 ;  /* 0x0000001566007c20 */ /* 0x000fe20008410000 */
[----:B------:R-:W-:-:S03]  /*5d10*/  LOP3.LUT P5, RZ, R124, 0xff0000, RZ, 0xc0, !PT ;  /* 0x00ff00007cff7812 */ /* 0x000fc600078ac0ff */
[----:B------:R-:W-:-:S05]  /*5d20*/  FMUL.FTZ R0, R0, UR20 ;  /* 0x0000001400007c20 */ /* 0x000fca0008410000 */
[----:B------:R-:W-:-:S04]  /*5d30*/  FSEL R0, R0, RZ, P5 ;  /* 0x000000ff00007208 */ /* 0x000fc80002800000 */
[----:B------:R-:W-:-:S04]  /*5d40*/  F2FP.BF16.F32.PACK_AB R0, RZ, R0 ;  /* 0x00000000ff00723e */ /* 0x000fc800000010ff */
[----:B------:R-:W-:-:S07]  /*5d50*/  PRMT R93, R0, 0x7610, R93 ;  /* 0x00007610005d7816 */ /* 0x000fce000000005d */
.L_x_3602:
[----:B------:R-:W-:Y:S05]  /*5d60*/  @!P4 BRA `(.L_x_3603) ;  /* 0x000000000018c947 */ /* 0x000fea0003800000 */
[----:B------:R-:W-:Y:S01]  /*5d70*/  FMUL.FTZ R0, R103, UR21 ;  /* 0x0000001567007c20 */ /* 0x000fe20008410000 */
[----:B------:R-:W-:-:S03]  /*5d80*/  LOP3.LUT P5, RZ, R124, 0xff000000, RZ, 0xc0, !PT ;  /* 0xff0000007cff7812 */ /* 0x000fc600078ac0ff */
[----:B------:R-:W-:-:S05]  /*5d90*/  FMUL.FTZ R0, R0, UR20 ;  /* 0x0000001400007c20 */ /* 0x000fca0008410000 */
[----:B------:R-:W-:-:S04]  /*5da0*/  FSEL R0, R0, RZ, P5 ;  /* 0x000000ff00007208 */ /* 0x000fc80002800000 */
[----:B------:R-:W-:-:S04]  /*5db0*/  F2FP.BF16.F32.PACK_AB R0, RZ, R0 ;  /* 0x00000000ff00723e */ /* 0x000fc800000010ff */
[----:B------:R-:W-:-:S07]  /*5dc0*/  PRMT R93, R93, 0x5410, R0 ;  /* 0x000054105d5d7816 */ /* 0x000fce0000000000 */
.L_x_3603:
[----:B------:R-:W-:Y:S05]  /*5dd0*/  @!P4 BRA `(.L_x_3604) ;  /* 0x000000000018c947 */ /* 0x000fea0003800000 */
[----:B------:R-:W-:Y:S01]  /*5de0*/  FMUL.FTZ R0, R68, UR21 ;  /* 0x0000001544007c20 */ /* 0x000fe20008410000 */
[----:B------:R-:W-:-:S03]  /*5df0*/  LOP3.LUT P5, RZ, R125, 0xff, RZ, 0xc0, !PT ;  /* 0x000000ff7dff7812 */ /* 0x000fc600078ac0ff */
[----:B------:R-:W-:-:S05]  /*5e00*/  FMUL.FTZ R0, R0, UR20 ;  /* 0x0000001400007c20 */ /* 0x000fca0008410000 */
[----:B------:R-:W-:-:S04]  /*5e10*/  FSEL R0, R0, RZ, P5 ;  /* 0x000000ff00007208 */ /* 0x000fc80002800000 */
[----:B------:R-:W-:-:S04]  /*5e20*/  F2FP.BF16.F32.PACK_AB R0, RZ, R0 ;  /* 0x00000000ff00723e */ /* 0x000fc800000010ff */
[----:B------:R-:W-:-:S07]  /*5e30*/  PRMT R94, R0, 0x7610, R94 ;  /* 0x00007610005e7816 */ /* 0x000fce000000005e */
.L_x_3604:
[----:B------:R-:W-:Y:S05]  /*5e40*/  @!P4 BRA `(.L_x_3605) ;  /* 0x000000000018c947 */ /* 0x000fea0003800000 */
[----:B------:R-:W-:Y:S01]  /*5e50*/  FMUL.FTZ R0, R69, UR21 ;  /* 0x0000001545007c20 */ /* 0x000fe20008410000 */
[----:B------:R-:W-:-:S03]  /*5e60*/  LOP3.LUT P5, RZ, R125, 0xff00, RZ, 0xc0, !PT ;  /* 0x0000ff007dff7812 */ /* 0x000fc600078ac0ff */
[----:B------:R-:W-:-:S05]  /*5e70*/  FMUL.FTZ R0, R0, UR20 ;  /* 0x0000001400007c20 */ /* 0x000fca0008410000 */
[----:B------:R-:W-:-:S04]  /*5e80*/  FSEL R0, R0, RZ, P5 ;  /* 0x000000ff00007208 */ /* 0x000fc80002800000 */
[----:B------:R-:W-:-:S04]  /*5e90*/  F2FP.BF16.F32.PACK_AB R0, RZ, R0 ;  /* 0x00000000ff00723e */ /* 0x000fc800000010ff */
[----:B------:R-:W-:-:S07]  /*5ea0*/  PRMT R94, R94, 0x5410, R0 ;  /* 0x000054105e5e7816 */ /* 0x000fce0000000000 */
.L_x_3605:
[----:B------:R-:W-:Y:S05]  /*5eb0*/  @!P4 BRA `(.L_x_3606) ;  /* 0x000000000018c947 */ /* 0x000fea0003800000 */
[----:B------:R-:W-:Y:S01]  /*5ec0*/  FMUL.FTZ R0, R70, UR21 ;  /* 0x0000001546007c20 */ /* 0x000fe20008410000 */
[----:B------:R-:W-:-:S03]  /*5ed0*/  LOP3.LUT P5, RZ, R125, 0xff0000, RZ, 0xc0, !PT ;  /* 0x00ff00007dff7812 */ /* 0x000fc600078ac0ff */
[----:B------:R-:W-:-:S05]  /*5ee0*/  FMUL.FTZ R0, R0, UR20 ;  /* 0x0000001400007c20 */ /* 0x000fca0008410000 */
[----:B------:R-:W-:-:S04]  /*5ef0*/  FSEL R0, R0, RZ, P5 ;  /* 0x000000ff00007208 */ /* 0x000fc80002800000 */
[----:B------:R-:W-:-:S04]  /*5f00*/  F2FP.BF16.F32.PACK_AB R0, RZ, R0 ;  /* 0x00000000ff00723e */ /* 0x000fc800000010ff */
[----:B------:R-:W-:-:S07]  /*5f10*/  PRMT R95, R0, 0x7610, R95 ;  /* 0x00007610005f7816 */ /* 0x000fce000000005f */
.L_x_3606:
        /* <DEDUP_REMOVED lines=9> */
.L_x_3599:
[----:B------:R-:W-:Y:S05]  /*5fb0*/  @!P4 BRA `(.L_x_3608) ;  /* 0x00000000002cc947 */ /* 0x000fea0003800000 */
[----:B------:R-:W-:-:S13]  /*5fc0*/  PLOP3.LUT P5, PT, PT, PT, UP2, 0x80, 0x8 ;  /* 0x000000000008781c */ /* 0x000fda0003faf028 */
[----:B0-2---:R-:W-:-:S04]  /*5fd0*/  @P5 FFMA.FTZ R112, R147, UR6, R0 ;  /* 0x0000000693705c23 */ /* 0x005fc80008010000 */
        /* <DEDUP_REMOVED lines=9> */
.L_x_3608:
        /* <DEDUP_REMOVED lines=12> */
.L_x_3609:
[----:B------:R-:W-:Y:S05]  /*6130*/  @!P4 BRA `(.L_x_3610) ;  /* 0x00000000002cc947 */ /* 0x000fea0003800000 */
[----:B------:R-:W-:Y:S02]  /*6140*/  PLOP3.LUT P5, PT, PT, PT, UP2, 0x80, 0x8 ;  /* 0x000000000008781c */ /* 0x000fe40003faf028 */
[----:B0-2--5:R-:W-:-:S11]  /*6150*/  MOV R112, R106 ;  /* 0x0000006a00707202 */ /* 0x025fd60000000f00 */
        /* <DEDUP_REMOVED lines=9> */
.L_x_3610:
        /* <DEDUP_REMOVED lines=12> */
.L_x_3611:
[----:B------:R-:W-:Y:S05]  /*62b0*/  @!P4 BRA `(.L_x_3612) ;  /* 0x00000000002cc947 */ /* 0x000fea0003800000 */
[----:B------:R-:W-:Y:S01]  /*62c0*/  PLOP3.LUT P5, PT, PT, PT, UP2, 0x80, 0x8 ;  /* 0x000000000008781c */ /* 0x000fe20003faf028 */
[----:B0-2--5:R-:W-:-:S12]  /*62d0*/  IMAD.MOV.U32 R112, RZ, RZ, R108 ;  /* 0x000000ffff707224 */ /* 0x025fd800078e006c */
        /* <DEDUP_REMOVED lines=9> */
.L_x_3612:
        /* <DEDUP_REMOVED lines=12> */
.L_x_3613:
        /* <DEDUP_REMOVED lines=12> */
.L_x_3614:
[----:B------:R-:W-:Y:S05]  /*64f0*/  @!P4 BRA `(.L_x_3607) ;  /* 0x0000000c00c0c947 */ /* 0x000fea0003800000 */
[----:B------:R-:W-:-:S13]  /*6500*/  PLOP3.LUT P5, PT, PT, PT, UP2, 0x80, 0x8 ;  /* 0x000000000008781c */ /* 0x000fda0003faf028 */
[----:B------:R-:W-:-:S04]  /*6510*/  @P5 FFMA.FTZ R0, R140, UR6, R0 ;  /* 0x000000068c005c23 */ /* 0x000fc80008010000 */
[----:B0-2---:R-:W-:Y:S01]  /*6520*/  @P5 FADD.FTZ R112, R141, -R0 ;  /* 0x800000008d705221 */ /* 0x005fe20000010000 */
        /* <DEDUP_REMOVED lines=10> */
.L_x_3598:
[----:B0-2---:R-:W0:Y:S02]  /*65d0*/  LDC.64 R112, c[0x0][0x478] ;  /* 0x00011e00ff707b82 */ /* 0x005e240000000a00 */
[----:B0-----:R-:W-:-:S04]  /*65e0*/  ISETP.NE.U32.AND P0, PT, R112, RZ, PT ;  /* 0x000000ff7000720c */ /* 0x001fc80003f05070 */
[----:B------:R-:W-:-:S13]  /*65f0*/  ISETP.NE.AND.EX P0, PT, R113, RZ, PT, P0 ;  /* 0x000000ff7100720c */ /* 0x000fda0003f05300 */
[----:B------:R-:W-:Y:S05]  /*6600*/  @!P0 BRA `(.L_x_3615) ;  /* 0x0000000400f88947 */ /* 0x000fea0003800000 */
        /* <DEDUP_REMOVED lines=12> */
.L_x_3616:
        /* <DEDUP_REMOVED lines=12> */
.L_x_3617:
        /* <DEDUP_REMOVED lines=12> */
.L_x_3618:
        /* <DEDUP_REMOVED lines=12> */
.L_x_3619:
        /* <DEDUP_REMOVED lines=12> */
.L_x_3620:
        /* <DEDUP_REMOVED lines=12> */
.L_x_3621:
        /* <DEDUP_REMOVED lines=12> */
.L_x_3622:
        /* <DEDUP_REMOVED lines=42> */
.L_x_3615:
        /* <DEDUP_REMOVED lines=12> */
.L_x_3623:
        /* <DEDUP_REMOVED lines=12> */
.L_x_3624:
        /* <DEDUP_REMOVED lines=12> */
.L_x_3625:
        /* <DEDUP_REMOVED lines=12> */
.L_x_3626:
        /* <DEDUP_REMOVED lines=12> */
.L_x_3627:
        /* <DEDUP_REMOVED lines=12> */
.L_x_3628:
        /* <DEDUP_REMOVED lines=12> */
.L_x_3629:
        /* <DEDUP_REMOVED lines=13> */
.L_x_3607:
[----:B0-2---:R-:W0:Y:S08]  /*7400*/  @P0 LDC.64 R114, c[0x0][0x478] ;  /* 0x00011e00ff720b82 */ /* 0x005e300000000a00 */
[----:B------:R-:W1:Y:S01]  /*7410*/  @P4 LDC.64 R112, c[0x0][0x468] ;  /* 0x00011a00ff704b82 */ /* 0x000e620000000a00 */
[----:B0-----:R-:W-:-:S05]  /*7420*/  @P0 IMAD.WIDE.U32 R114, R2, 0x20, R114 ;  /* 0x0000002002720825 */ /* 0x001fca00078e0072 */
[----:B------:R3:W-:Y:S01]  /*7430*/  @P0 STG.E.128 desc[UR10][R114.64], R100 ;  /* 0x0000006472000986 */ /* 0x0007e2000c101d0a */
[----:B-1----:R-:W-:-:S03]  /*7440*/  @P4 IMAD.WIDE.U32 R112, R117, 0x10, R112 ;  /* 0x0000001075704825 */ /* 0x002fc600078e0070 */
[----:B------:R3:W-:Y:S04]  /*7450*/  @P0 STG.E.128 desc[UR10][R114.64+0x10], R68 ;  /* 0x0000104472000986 */ /* 0x0007e8000c101d0a */
[----:B------:R3:W-:Y:S02]  /*7460*/  @P4 STG.E.128 desc[UR10][R112.64], R92 ;  /* 0x0000005c70004986 */ /* 0x0007e4000c101d0a */
.L_x_3597:
[----:B------:R-:W-:Y:S05]  /*7470*/  BSYNC.RECONVERGENT B0 ;  /* 0x0000000000007941 */ /* 0x000fea0003800200 */
.L_x_3596:
[----:B------:R-:W-:Y:S02]  /*7480*/  UIADD3 UR9, UPT, UPT, UR9, UR24, URZ ;  /* 0x0000001809097290 */ /* 0x000fe4000fffe0ff */
[----:B------:R-:W-:Y:S02]  /*7490*/  UPLOP3.LUT UP1, UPT, UPT, UPT, UP1, 0x40, 0x4 ;  /* 0x000000000004789c */ /* 0x000fe40003f2e810 */
[----:B------:R-:W-:-:S09]  /*74a0*/  UISETP.GE.AND UP0, UPT, UR9, UR25, UPT ;  /* 0x000000190900728c */ /* 0x000fd2000bf06270 */
[----:B------:R-:W-:Y:S05]  /*74b0*/  BRA.U !UP0, `(.L_x_3630) ;  /* 0xffffff91082c7547 */ /* 0x000fea000b83ffff */
.L_x_3517:
        /* <DEDUP_REMOVED lines=32> */
.L_x_3631:
        /* <DEDUP_REMOVED lines=12> */
.L_x_10725:


//--------------------- .text._ZN10layer_norm22ln_bwd_finalize_kernelINS_22Kernel_traits_finalizeILj3072E13__nv_bfloat16S2_fS2_fjLb0ELj1024ELj4ENS_18Kernel_traits_baseILj3072ES2_S2_fS2_fjLj1024EEEEELb0ELb1EEEvNS_9BwdParamsE --------------------------
	.section	.text._ZN10layer_norm22ln_bwd_finalize_kernelINS_22Kernel_traits_finalizeILj3072E13__nv_bfloat16S2_fS2_fjLb0ELj1024ELj4ENS_18Kernel_traits_baseILj3072ES2_S2_fS2_fjLj1024EEEEELb0ELb1EEEvNS_9BwdParamsE,"ax",@progbits
	.align	128
        .global         _ZN10layer_norm22ln_bwd_finalize_kernelINS_22Kernel_traits_finalizeILj3072E13__nv_bfloat16S2_fS2_fjLb0ELj1024ELj4ENS_18Kernel_traits_baseILj3072ES2_S2_fS2_fjLj1024EEEEELb0ELb1EEEvNS_9BwdParamsE
        .type           _ZN10layer_norm22ln_bwd_finalize_kernelINS_22Kernel_traits_finalizeILj3072E13__nv_bfloat16S2_fS2_fjLb0ELj1024ELj4ENS_18Kernel_traits_baseILj3072ES2_S2_fS2_fjLj1024EEEEELb0ELb1EEEvNS_9BwdParamsE,@function
        .size           _ZN10layer_norm22ln_bwd_finalize_kernelINS_22Kernel_traits_finalizeILj3072E13__nv_bfloat16S2_fS2_fjLb0ELj1024ELj4ENS_18Kernel_traits_baseILj3072ES2_S2_fS2_fjLj1024EEEEELb0ELb1EEEvNS_9BwdParamsE,(.L_x_10726 - _ZN10layer_norm22ln_bwd_finalize_kernelINS_22Kernel_traits_finalizeILj3072E13__nv_bfloat16S2_fS2_fjLb0ELj1024ELj4ENS_18Kernel_traits_baseILj3072ES2_S2_fS2_fjLj1024EEEEELb0ELb1EEEvNS_9BwdParamsE)
        .other          _ZN10layer_norm22ln_bwd_finalize_kernelINS_22Kernel_traits_finalizeILj3072E13__nv_bfloat16S2_fS2_fjLb0ELj1024ELj4ENS_18Kernel_traits_baseILj3072ES2_S2_fS2_fjLj1024EEEEELb0ELb1EEEvNS_9BwdParamsE,@"STO_CUDA_ENTRY STV_DEFAULT"
_ZN10layer_norm22ln_bwd_finalize_kernelINS_22Kernel_traits_finalizeILj3072E13__nv_bfloat16S2_fS2_fjLb0ELj1024ELj4ENS_18Kernel_traits_baseILj3072ES2_S2_fS2_fjLj1024EEEEELb0ELb1EEEvNS_9BwdParamsE:
.text._ZN10layer_norm22ln_bwd_finalize_kernelINS_22Kernel_traits_finalizeILj3072E13__nv_bfloat16S2_fS2_fjLb0ELj1024ELj4ENS_18Kernel_traits_baseILj3072ES2_S2_fS2_fjLj1024EEEEELb0ELb1EEEvNS_9BwdParamsE:
        /* <DEDUP_REMOVED lines=81> */
.L_x_3636:
        /* <DEDUP_REMOVED lines=118> */
.L_x_3635:
[----:B------:R-:W-:Y:S05]  /*0c70*/  BSYNC.RECONVERGENT B1 ;  /* 0x0000000000017941 */ /* 0x000fea0003800200 */
.L_x_3634:
        /* <DEDUP_REMOVED lines=77> */
.L_x_3638:
[----:B------:R-:W-:Y:S05]  /*1150*/  BSYNC.RECONVERGENT B1 ;  /* 0x0000000000017941 */ /* 0x000fea0003800200 */
.L_x_3637:
        /* <DEDUP_REMOVED lines=38> */
.L_x_3640:
[----:B------:R-:W-:Y:S05]  /*13c0*/  BSYNC.RECONVERGENT B1 ;  /* 0x0000000000017941 */ /* 0x000fea0003800200 */
.L_x_3639:
        /* <DEDUP_REMOVED lines=8> */
.L_x_3641:
        /* <DEDUP_REMOVED lines=10> */
.L_x_3633:
[----:B------:R-:W-:Y:S05]  /*14f0*/  BSYNC.RECONVERGENT B0 ;  /* 0x0000000000007941 */ /* 0x000fea0003800200 */
.L_x_3632:
        /* <DEDUP_REMOVED lines=57> */
.L_x_3642:
        /* <DEDUP_REMOVED lines=15> */
.L_x_10726:


//--------------------- .text._ZN10layer_norm13ln_bwd_kernelINS_13Kernel_traitsI13__nv_bfloat16S2_fS2_fjLj3072ELj1ELj1ELj4ELj16ENS_18Kernel_traits_baseILj3072ES2_S2_fS2_fjLj128EEEEELb1ELb0ELb1ELb1EEEvNS_9BwdParamsE --------------------------
	.section	.text._ZN10layer_norm13ln_bwd_kernelINS_13Kernel_traitsI13__nv_bfloat16S2_fS2_fjLj3072ELj1ELj1ELj4ELj16ENS_18Kernel_traits_baseILj3072ES2_S2_fS2_fjLj128EEEEELb1ELb0ELb1ELb1EEEvNS_9BwdParamsE,"ax",@progbits
	.align	128
        .global         _ZN10layer_norm13ln_bwd_kernelINS_13Kernel_traitsI13__nv_bfloat16S2_fS2_fjLj3072ELj1ELj1ELj4ELj16ENS_18Kernel_traits_baseILj3072ES2_S2_fS2_fjLj128EEEEELb1ELb0ELb1ELb1EEEvNS_9BwdParamsE
        .type           _ZN10layer_norm13ln_bwd_kernelINS_13Kernel_traitsI13__nv_bfloat16S2_fS2_fjLj3072ELj1ELj1ELj4ELj16ENS_18Kernel_traits_baseILj3072ES2_S2_fS2_fjLj128EEEEELb1ELb0ELb1ELb1EEEvNS_9BwdParamsE,@function
        .size           _ZN10layer_norm13ln_bwd_kernelINS_13Kernel_traitsI13__nv_bfloat16S2_fS2_fjLj3072ELj1ELj1ELj4ELj16ENS_18Kernel_traits_baseILj3072ES2_S2_fS2_fjLj128EEEEELb1ELb0ELb1ELb1EEEvNS_9BwdParamsE,(.L_x_10727 - _ZN10layer_norm13ln_bwd_kernelINS_13Kernel_traitsI13__nv_bfloat16S2_fS2_fjLj3072ELj1ELj1ELj4ELj16ENS_18Kernel_traits_baseILj3072ES2_S2_fS2_fjLj128EEEEELb1ELb0ELb1ELb1EEEvNS_9BwdParamsE)
        .other          _ZN10layer_norm13ln_bwd_kernelINS_13Kernel_traitsI13__nv_bfloat16S2_fS2_fjLj3072ELj1ELj1ELj4ELj16ENS_18Kernel_traits_baseILj3072ES2_S2_fS2_fjLj128EEEEELb1ELb0ELb1ELb1EEEvNS_9BwdParamsE,@"STO_CUDA_ENTRY STV_DEFAULT"
_ZN10layer_norm13ln_bwd_kernelINS_13Kernel_traitsI13__nv_bfloat16S2_fS2_fjLj3072ELj1ELj1ELj4ELj16ENS_18Kernel_traits_baseILj3072ES2_S2_fS2_fjLj128EEEEELb1ELb0ELb1ELb1EEEvNS_9BwdParamsE:
.text._ZN10layer_norm13ln_bwd_kernelINS_13Kernel_traitsI13__nv_bfloat16S2_fS2_fjLj3072ELj1ELj1ELj4ELj16ENS_18Kernel_traits_baseILj3072ES2_S2_fS2_fjLj128EEEEELb1ELb0ELb1ELb1EEEvNS_9BwdParamsE:
        /* <DEDUP_REMOVED lines=40> */
[----:B0-----:R-:W2:Y:S01]  /*0280*/  LDG.E.128 R72, desc[UR20][R2.64+0x1000] ;  /* 0x0010001402487981 */ /* 0x001ea2000c1e1d00 */
[----:B------:R-:W-:Y:S01]  /*0290*/  HFMA2 R56, -RZ, RZ, 0, 0 ;  /* 0x00000000ff387431 */ /* 0x000fe200000001ff */
[----:B------:R-:W0:Y:S02]  /*02a0*/  LDCU.128 UR16, c[0x0][0x3f0] ;  /* 0x00007e00ff1077ac */ /* 0x000e240008000c00 */
[----:B------:R-:W5:Y:S01]  /*02b0*/  LDG.E.128 R76, desc[UR20][R2.64+0x800] ;  /* 0x00080014024c7981 */ /* 0x000f62000c1e1d00 */
[----:B------:R-:W0:Y:S03]  /*02c0*/  LDCU.64 UR24, c[0x0][0x380] ;  /* 0x00007000ff1877ac */ /* 0x000e260008000a00 */
[----:B------:R3:W5:Y:S01]  /*02d0*/  LDG.E.128 R80, desc[UR20][R2.64] ;  /* 0x0000001402507981 */ /* 0x000762000c1e1d00 */
[----:B------:R-:W-:Y:S01]  /*02e0*/  UPLOP3.LUT UP1, UPT, UPT, UPT, UPT, 0x40, 0x4 ;  /* 0x000000000004789c */ /* 0x000fe20003f2e870 */
[----:B--2---:R-:W-:-:S02]  /*02f0*/  PRMT R0, R73, 0x7632, R0 ;  /* 0x0000763249007816 */ /* 0x004fc40000000000 */
[----:B---3--:R-:W-:Y:S02]  /*0300*/  PRMT R2, R74, 0x7632, R2 ;  /* 0x000076324a027816 */ /* 0x008fe40000000002 */
[----:B01--4-:R-:W-:-:S07]  /*0310*/  PRMT R4, R75, 0x7632, R4 ;  /* 0x000076324b047816 */ /* 0x013fce0000000004 */
.L_x_3745:
[----:B------:R-:W-:-:S06]  /*0320*/  UIMAD.WIDE UR10, UR8, 0x4, UR18 ;  /* 0x00000004080a78a5 */ /* 0x000fcc000f8e0212 */
        /* <DEDUP_REMOVED lines=16> */
[----:B------:R-:W1:Y:S01]  /*0430*/  S2R R144, SR_TID.X ;  /* 0x0000000000907919 */ /* 0x000e620000002100 */
[----:B------:R-:W-:Y:S02]  /*0440*/  UIADD3 UR9, UPT, UPT, UR29, -0x1, URZ ;  /* 0xffffffff1d097890 */ /* 0x000fe4000fffe0ff */
[----:B------:R-:W-:-:S04]  /*0450*/  UIMAD.WIDE UR10, UR8, 0x4, UR12 ;  /* 0x00000004080a78a5 */ /* 0x000fc8000f8e020c */
[----:B------:R-:W2:Y:S02]  /*0460*/  LDC.64 R148, c[0x0][0x3a8] ;  /* 0x0000ea00ff947b82 */ /* 0x000ea40000000a00 */
[----:B------:R-:W-:Y:S02]  /*0470*/  MOV R154, UR10 ;  /* 0x0000000a009a7c02 */ /* 0x000fe40008000f00 */
[----:B------:R-:W-:-:S05]  /*0480*/  MOV R155, UR11 ;  /* 0x0000000b009b7c02 */ /* 0x000fca0008000f00 */
[----:B------:R-:W3:Y:S01]  /*0490*/  LDG.E R154, desc[UR20][R154.64] ;  /* 0x000000149a9a7981 */ /* 0x000ee2000c1e1900 */
[----:B0-----:R-:W-:-:S05]  /*04a0*/  IMAD R3, R136, UR8, RZ ;  /* 0x0000000888037c24 */ /* 0x001fca000f8e02ff */
[----:B------:R-:W-:-:S04]  /*04b0*/  SHF.R.S32.HI R6, RZ, 0x1f, R3 ;  /* 0x0000001fff067819 */ /* 0x000fc80000011403 */
[----:B------:R-:W-:Y:S02]  /*04c0*/  LEA.HI R3, R6, R3, RZ, 0x3 ;  /* 0x0000000306037211 */ /* 0x000fe400078f18ff */
[----:B------:R-:W0:Y:S01]  /*04d0*/  LDC.64 R6, c[0x0][0x428] ;  /* 0x00010a00ff067b82 */ /* 0x000e220000000a00 */
[----:B------:R-:W-:Y:S01]  /*04e0*/  IMAD R8, R136, UR9, RZ ;  /* 0x0000000988087c24 */ /* 0x000fe2000f8e02ff */
[----:B-1----:R-:W-:-:S04]  /*04f0*/  LEA.HI.SX32 R146, R3, R144, 0x1d ;  /* 0x0000009003927211 */ /* 0x002fc800078feaff */
[----:B------:R-:W-:-:S04]  /*0500*/  SHF.R.S32.HI R9, RZ, 0x1f, R8 ;  /* 0x0000001fff097819 */ /* 0x000fc80000011408 */
[----:B------:R-:W-:Y:S02]  /*0510*/  LEA.HI R109, R9, R8, RZ, 0x3 ;  /* 0x00000008096d7211 */ /* 0x000fe400078f18ff */
[C---:B------:R-:W-:Y:S02]  /*0520*/  IADD3 R3, PT, PT, R146.reuse, 0x80, RZ ;  /* 0x0000008092037810 */ /* 0x040fe40007ffe0ff */
[----:B------:R-:W-:Y:S01]  /*0530*/  LEA.HI.SX32 R117, R109, R144, 0x1d ;  /* 0x000000906d757211 */ /* 0x000fe200078feaff */
[C---:B--2---:R-:W-:Y:S01]  /*0540*/  IMAD.WIDE.U32 R112, R146.reuse, 0x20, R148 ;  /* 0x0000002092707825 */ /* 0x044fe200078e0094 */
[----:B------:R-:W-:-:S03]  /*0550*/  IADD3 R145, PT, PT, R146, 0x100, RZ ;  /* 0x0000010092917810 */ /* 0x000fc60007ffe0ff */
[----:B------:R-:W-:Y:S01]  /*0560*/  IMAD.WIDE.U32 R138, R3, 0x20, R148 ;  /* 0x00000020038a7825 */ /* 0x000fe200078e0094 */
[----:B------:R-:W2:Y:S03]  /*0570*/  LDG.E.128 R8, desc[UR20][R112.64+0x10] ;  /* 0x0000101470087981 */ /* 0x000ea6000c1e1d00 */
[----:B0-----:R-:W-:Y:S01]  /*0580*/  IMAD.WIDE.U32 R108, R117, 0x10, R6 ;  /* 0x00000010756c7825 */ /* 0x001fe200078e0006 */
[----:B------:R-:W4:Y:S03]  /*0590*/  LDG.E.128 R132, desc[UR20][R138.64] ;  /* 0x000000148a847981 */ /* 0x000f26000c1e1d00 */
[----:B------:R-:W-:Y:S01]  /*05a0*/  IMAD.WIDE.U32 R148, R145, 0x20, R148 ;  /* 0x0000002091947825 */ /* 0x000fe200078e0094 */
[----:B------:R0:W4:Y:S04]  /*05b0*/  LDG.E.128 R140, desc[UR20][R112.64] ;  /* 0x00000014708c7981 */ /* 0x000128000c1e1d00 */
[----:B------:R-:W4:Y:S04]  /*05c0*/  LDG.E.128 R108, desc[UR20][R108.64] ;  /* 0x000000146c6c7981 */ /* 0x000f28000c1e1d00 */
[----:B------:R-:W4:Y:S01]  /*05d0*/  LDG.E.128 R124, desc[UR20][R148.64] ;  /* 0x00000014947c7981 */ /* 0x000f22000c1e1d00 */
[----:B------:R-:W-:-:S03]  /*05e0*/  IADD3 R115, PT, PT, R117, 0x80, RZ ;  /* 0x0000008075737810 */ /* 0x000fc60007ffe0ff */
[----:B------:R-:W4:Y:S02]  /*05f0*/  LDG.E.128 R120, desc[UR20][R138.64+0x10] ;  /* 0x000010148a787981 */ /* 0x000f24000c1e1d00 */
[----:B0-----:R-:W-:Y:S02]  /*0600*/  IMAD.WIDE.U32 R112, R115, 0x10, R6 ;  /* 0x0000001073707825 */ /* 0x001fe400078e0006 */
[----:B------:R0:W4:Y:S04]  /*0610*/  LDG.E.128 R128, desc[UR20][R148.64+0x10] ;  /* 0x0000101494807981 */ /* 0x000128000c1e1d00 */
[----:B------:R-:W4:Y:S01]  /*0620*/  LDG.E.128 R112, desc[UR20][R112.64] ;  /* 0x0000001470707981 */ /* 0x000f22000c1e1d00 */
[----:B------:R-:W-:-:S05]  /*0630*/  IADD3 R117, PT, PT, R117, 0x100, RZ ;  /* 0x0000010075757810 */ /* 0x000fca0007ffe0ff */
[----:B------:R-:W-:Y:S01]  /*0640*/  IMAD.WIDE.U32 R116, R117, 0x10, R6 ;  /* 0x0000001075747825 */ /* 0x000fe200078e0006 */
[----:B-----5:R-:W-:Y:S01]  /*0650*/  ISETP.GE.AND P1, PT, R5, 0x1, PT ;  /* 0x000000010500780c */ /* 0x020fe20003f26270 */
[----:B------:R-:W1:Y:S04]  /*0660*/  LDC.64 R6, c[0x0][0x3b0] ;  /* 0x0000ec00ff067b82 */ /* 0x000e680000000a00 */
[----:B------:R-:W4:Y:S01]  /*0670*/  LDG.E.128 R116, desc[UR20][R116.64] ;  /* 0x0000001474747981 */ /* 0x000f22000c1e1d00 */
[----:B------:R-:W-:-:S04]  /*0680*/  ISETP.NE.U32.AND P0, PT, RZ, UR4, PT ;  /* 0x00000004ff007c0c */ /* 0x000fc8000bf05070 */
[----:B------:R-:W-:-:S03]  /*0690*/  ISETP.NE.AND.EX P0, PT, RZ, UR5, PT, P0 ;  /* 0x00000005ff007c0c */ /* 0x000fc6000bf05300 */
[----:B------:R-:W-:-:S05]  /*06a0*/  @P1 IADD3 R137, PT, PT, R5, -0x1, RZ ;  /* 0xffffffff05891810 */ /* 0x000fca0007ffe0ff */
[----:B------:R-:W-:-:S05]  /*06b0*/  @P1 IMAD R147, R137, R136, RZ ;  /* 0x0000008889931224 */ /* 0x000fca00078e02ff */
[----:B------:R-:W1:Y:S01]  /*06c0*/  @P0 LDC.64 R152, c[0x0][0x438] ;  /* 0x00010e00ff980b82 */ /* 0x000e620000000a00 */
[----:B0-----:R-:W-:-:S07]  /*06d0*/  @P1 SHF.R.S32.HI R148, RZ, 0x1f, R147 ;  /* 0x0000001fff941819 */ /* 0x001fce0000011493 */
[----:B------:R-:W0:Y:S01]  /*06e0*/  @P0 LDC.64 R136, c[0x0][0x438] ;  /* 0x00010e00ff880b82 */ /* 0x000e220000000a00 */
[----:B------:R-:W-:Y:S02]  /*06f0*/  @P1 LEA.HI R147, R148, R147, RZ, 0x3 ;  /* 0x0000009394931211 */ /* 0x000fe400078f18ff */
[----:B------:R-:W-:-:S05]  /*0700*/  MOV R151, RZ ;  /* 0x000000ff00977202 */ /* 0x000fca0000000f00 */
[----:B------:R-:W0:Y:S01]  /*0710*/  @P0 LDC.64 R138, c[0x0][0x438] ;  /* 0x00010e00ff8a0b82 */ /* 0x000e220000000a00 */
[----:B------:R-:W-:Y:S02]  /*0720*/  @P1 LEA.HI.SX32 R151, R147, R144, 0x1d ;  /* 0x0000009093971211 */ /* 0x000fe400078feaff */
[----:B------:R-:W-:Y:S02]  /*0730*/  ISETP.NE.AND P2, PT, RZ, UR26, PT ;  /* 0x0000001aff007c0c */ /* 0x000fe4000bf45270 */
[C---:B------:R-:W-:Y:S02]  /*0740*/  IADD3 R149, PT, PT, R151.reuse, 0x100, RZ ;  /* 0x0000010097957810 */ /* 0x040fe40007ffe0ff */
[----:B------:R-:W-:Y:S01]  /*0750*/  IADD3 R147, PT, PT, R151, 0x80, RZ ;  /* 0x0000008097937810 */ /* 0x000fe20007ffe0ff */
[----:B-1----:R-:W-:-:S04]  /*0760*/  @P0 IMAD.WIDE.U32 R152, R146, 0x20, R152 ;  /* 0x0000002092980825 */ /* 0x002fc800078e0098 */
[--C-:B------:R-:W-:Y:S01]  /*0770*/  IMAD.WIDE.U32 R148, R149, 0x8, R6.reuse ;  /* 0x0000000895947825 */ /* 0x100fe200078e0006 */
[----:B------:R-:W5:Y:S03]  /*0780*/  @P0 LDG.E.128 R32, desc[UR20][R152.64] ;  /* 0x0000001498200981 */ /* 0x000f66000c1e1d00 */
[--C-:B------:R-:W-:Y:S01]  /*0790*/  IMAD.WIDE.U32 R150, R151, 0x8, R6.reuse ;  /* 0x0000000897967825 */ /* 0x100fe200078e0006 */
[----:B------:R-:W5:Y:S03]  /*07a0*/  @P0 LDG.E.128 R28, desc[UR20][R152.64+0x10] ;  /* 0x00001014981c0981 */ /* 0x000f66000c1e1d00 */
[----:B------:R-:W-:-:S04]  /*07b0*/  IMAD.WIDE.U32 R146, R147, 0x8, R6 ;  /* 0x0000000893927825 */ /* 0x000fc800078e0006 */
[----:B0-----:R-:W-:Y:S02]  /*07c0*/  @P0 IMAD.WIDE.U32 R156, R3, 0x20, R136 ;  /* 0x00000020039c0825 */ /* 0x001fe400078e0088 */
[----:B------:R4:W5:Y:S02]  /*07d0*/  LDG.E.64 R136, desc[UR20][R148.64] ;  /* 0x0000001494887981 */ /* 0x000964000c1e1b00 */
[----:B------:R-:W-:Y:S02]  /*07e0*/  @P0 IMAD.WIDE.U32 R158, R145, 0x20, R138 ;  /* 0x00000020919e0825 */ /* 0x000fe400078e008a */
[----:B------:R0:W5:Y:S04]  /*07f0*/  LDG.E.64 R138, desc[UR20][R146.64] ;  /* 0x00000014928a7981 */ /* 0x000168000c1e1b00 */
[----:B------:R1:W5:Y:S04]  /*0800*/  LDG.E.64 R144, desc[UR20][R150.64] ;  /* 0x0000001496907981 */ /* 0x000368000c1e1b00 */
[----:B------:R-:W5:Y:S04]  /*0810*/  @P0 LDG.E.128 R24, desc[UR20][R156.64] ;  /* 0x000000149c180981 */ /* 0x000f68000c1e1d00 */
[----:B------:R1:W5:Y:S04]  /*0820*/  @P0 LDG.E.128 R20, desc[UR20][R156.64+0x10] ;  /* 0x000010149c140981 */ /* 0x000368000c1e1d00 */
[----:B------:R-:W5:Y:S04]  /*0830*/  @P0 LDG.E.128 R16, desc[UR20][R158.64] ;  /* 0x000000149e100981 */ /* 0x000f68000c1e1d00 */
[----:B------:R1:W5:Y:S01]  /*0840*/  @P0 LDG.E.128 R12, desc[UR20][R158.64+0x10] ;  /* 0x000010149e0c0981 */ /* 0x000362000c1e1d00 */
[----:B---3--:R-:W-:-:S05]  /*0850*/  FSEL R154, R154, RZ, !P2 ;  /* 0x000000ff9a9a7208 */ /* 0x008fca0005000000 */
[C---:B--2---:R-:W-:Y:S01]  /*0860*/  FADD.FTZ R7, -R154.reuse, R8 ;  /* 0x000000089a077221 */ /* 0x044fe20000010100 */
[C---:B------:R-:W-:Y:S01]  /*0870*/  FADD.FTZ R8, -R154.reuse, R10 ;  /* 0x0000000a9a087221 */ /* 0x040fe20000010100 */
[--C-:B----4-:R-:W-:Y:S01]  /*0880*/  FADD.FTZ R148, -R154, R135.reuse ;  /* 0x000000879a947221 */ /* 0x110fe20000010100 */
[----:B------:R-:W-:Y:S01]  /*0890*/  PRMT R135, R80, 0x7632, R135 ;  /* 0x0000763250877816 */ /* 0x000fe20000000087 */
[C---:B------:R-:W-:Y:S01]  /*08a0*/  FADD.FTZ R3, -R154.reuse, R140 ;  /* 0x0000008c9a037221 */ /* 0x040fe20000010100 */
[C---:B------:R-:W-:Y:S01]  /*08b0*/  FADD.FTZ R153, -R154.reuse, R141 ;  /* 0x0000008d9a997221 */ /* 0x040fe20000010100 */
[----:B------:R-:W-:Y:S01]  /*08c0*/  FADD.FTZ R6, -R154, R142 ;  /* 0x0000008e9a067221 */ /* 0x000fe20000010100 */
[----:B------:R-:W-:Y:S01]  /*08d0*/  PRMT R10, R108, 0x7632, R10 ;  /* 0x000076326c0a7816 */ /* 0x000fe2000000000a */
[C---:B------:R-:W-:Y:S01]  /*08e0*/  FADD.FTZ R140, -R154.reuse, R143 ;  /* 0x0000008f9a8c7221 */ /* 0x040fe20000010100 */
[C---:B------:R-:W-:Y:S01]  /*08f0*/  FADD.FTZ R142, -R154.reuse, R9 ;  /* 0x000000099a8e7221 */ /* 0x040fe20000010100 */
[C---:B------:R-:W-:Y:S01]  /*0900*/  FADD.FTZ R9, -R154.reuse, R132 ;  /* 0x000000849a097221 */ /* 0x040fe20000010100 */
[C---:B------:R-:W-:Y:S01]  /*0910*/  FADD.FTZ R143, -R154.reuse, R126 ;  /* 0x0000007e9a8f7221 */ /* 0x040fe20000010100 */
[----:B------:R-:W-:Y:S01]  /*0920*/  SHF.L.U32 R135, R135, 0x10, RZ ;  /* 0x0000001087877819 */ /* 0x000fe200000006ff */
[----:B------:R-:W-:Y:S01]  /*0930*/  FADD.FTZ R132, -R154, R133 ;  /* 0x000000859a847221 */ /* 0x000fe20000010100 */
[----:B------:R-:W-:Y:S01]  /*0940*/  SHF.L.U32 R126, R10, 0x10, RZ ;  /* 0x000000100a7e7819 */ /* 0x000fe200000006ff */
[----:B0-----:R-:W-:Y:S01]  /*0950*/  FADD.FTZ R147, -R154, R123 ;  /* 0x0000007b9a937221 */ /* 0x001fe20000010100 */
[----:B------:R-:W-:Y:S01]  /*0960*/  FMUL.FTZ R10, R153, UR28 ;  /* 0x0000001c990a7c20 */ /* 0x000fe20008410000 */
[----:B------:R-:W-:-:S02]  /*0970*/  PRMT R133, R81, 0x7632, R133 ;  /* 0x0000763251857816 */ /* 0x000fc40000000085 */
[----:B------:R-:W-:Y:S01]  /*0980*/  PRMT R123, R109, 0x7632, R123 ;  /* 0x000076326d7b7816 */ /* 0x000fe2000000007b */
[----:B------:R-:W-:Y:S01]  /*0990*/  FADD.FTZ R141, -R154, R124 ;  /* 0x0000007c9a8d7221 */ /* 0x000fe20000010100 */
[-C--:B------:R-:W-:Y:S01]  /*09a0*/  FMUL.FTZ R135, R135, R126.reuse ;  /* 0x0000007e87877220 */ /* 0x080fe20000410000 */
[----:B------:R-:W-:Y:S01]  /*09b0*/  FFMA.FTZ R45, R10, R126, R45 ;  /* 0x0000007e0a2d7223 */ /* 0x000fe2000001002d */
[----:B------:R-:W-:Y:S01]  /*09c0*/  FADD.FTZ R85, R85, R126 ;  /* 0x0000007e55557221 */ /* 0x000fe20000010000 */
[C---:B------:R-:W-:Y:S01]  /*09d0*/  FADD.FTZ R11, -R154.reuse, R11 ;  /* 0x0000000b9a0b7221 */ /* 0x040fe20000010100 */
        /* <DEDUP_REMOVED lines=9> */
[----:B------:R-:W-:Y:S01]  /*0a70*/  SHF.L.U32 R133, R133, 0x10, RZ ;  /* 0x0000001085857819 */ /* 0x000fe200000006ff */
[--C-:B------:R-:W-:Y:S01]  /*0a80*/  FADD.FTZ R154, -R154, R131.reuse ;  /* 0x000000839a9a7221 */ /* 0x100fe20000010100 */
[----:B------:R-:W-:Y:S01]  /*0a90*/  SHF.L.U32 R126, R123, 0x10, RZ ;  /* 0x000000107b7e7819 */ /* 0x000fe200000006ff */
[----:B------:R-:W-:Y:S01]  /*0aa0*/  FMUL.FTZ R146, R140, UR28 ;  /* 0x0000001c8c927c20 */ /* 0x000fe20008410000 */
[----:B------:R-:W-:-:S02]  /*0ab0*/  PRMT R131, R82, 0x7632, R131 ;  /* 0x0000763252837816 */ /* 0x000fc40000000083 */
[----:B------:R-:W-:Y:S02]  /*0ac0*/  PRMT R129, R83, 0x7632, R129 ;  /* 0x0000763253817816 */ /* 0x000fe40000000081 */
[----:B------:R-:W-:Y:S02]  /*0ad0*/  PRMT R125, R110, 0x7632, R125 ;  /* 0x000076326e7d7816 */ /* 0x000fe4000000007d */
[----:B------:R-:W-:Y:S01]  /*0ae0*/  PRMT R123, R111, 0x7632, R123 ;  /* 0x000076326f7b7816 */ /* 0x000fe2000000007b */
[-C--:B------:R-:W-:Y:S01]  /*0af0*/  FMUL.FTZ R133, R133, R126.reuse ;  /* 0x0000007e85857220 */ /* 0x080fe20000410000 */
[----:B------:R-:W-:Y:S01]  /*0b00*/  FFMA.FTZ R47, R146, R126, R47 ;  /* 0x0000007e922f7223 */ /* 0x000fe2000001002f */
[----:B------:R-:W-:Y:S01]  /*0b10*/  FADD.FTZ R87, R87, R126 ;  /* 0x0000007e57577221 */ /* 0x000fe20000010000 */
[----:B------:R-:W-:Y:S01]  /*0b20*/  SHF.L.U32 R131, R131, 0x10, RZ ;  /* 0x0000001083837819 */ /* 0x000fe200000006ff */
[----:B------:R-:W-:Y:S01]  /*0b30*/  FMUL.FTZ R142, R142, UR28 ;  /* 0x0000001c8e8e7c20 */ /* 0x000fe20008410000 */
[----:B------:R-:W-:Y:S01]  /*0b40*/  SHF.L.U32 R128, R125, 0x10, RZ ;  /* 0x000000107d807819 */ /* 0x000fe200000006ff */
[----:B------:R-:W-:Y:S01]  /*0b50*/  FMUL.FTZ R140, R11, UR28 ;  /* 0x0000001c0b8c7c20 */ /* 0x000fe20008410000 */
[----:B------:R-:W-:-:S02]  /*0b60*/  SHF.L.U32 R129, R129, 0x10, RZ ;  /* 0x0000001081817819 */ /* 0x000fc400000006ff */
[----:B------:R-:W-:Y:S02]  /*0b70*/  SHF.L.U32 R126, R123, 0x10, RZ ;  /* 0x000000107b7e7819 */ /* 0x000fe400000006ff */
[----:B------:R-:W-:Y:S02]  /*0b80*/  PRMT R127, R76, 0x7632, R127 ;  /* 0x000076324c7f7816 */ /* 0x000fe4000000007f */
[----:B------:R-:W-:Y:S02]  /*0b90*/  PRMT R11, R112, 0x7632, R11 ;  /* 0x00007632700b7816 */ /* 0x000fe4000000000b */
[----:B------:R-:W-:Y:S02]  /*0ba0*/  PRMT R125, R77, 0x7632, R125 ;  /* 0x000076324d7d7816 */ /* 0x000fe4000000007d */
[----:B------:R-:W-:Y:S01]  /*0bb0*/  PRMT R123, R113, 0x7632, R123 ;  /* 0x00007632717b7816 */ /* 0x000fe2000000007b */
[-C--:B------:R-:W-:Y:S01]  /*0bc0*/  FMUL.FTZ R131, R131, R128.reuse ;  /* 0x0000008083837220 */ /* 0x080fe20000410000 */
[----:B------:R-:W-:Y:S01]  /*0bd0*/  FADD.FTZ R93, R93, R128 ;  /* 0x000000805d5d7221 */ /* 0x000fe20000010000 */
[----:B------:R-:W-:Y:S01]  /*0be0*/  FFMA.FTZ R49, R142, R128, R49 ;  /* 0x000000808e317223 */ /* 0x000fe20000010031 */
[-C--:B------:R-:W-:Y:S01]  /*0bf0*/  FMUL.FTZ R129, R129, R126.reuse ;  /* 0x0000007e81817220 */ /* 0x080fe20000410000 */
[----:B------:R-:W-:Y:S01]  /*0c00*/  FADD.FTZ R95, R95, R126 ;  /* 0x0000007e5f5f7221 */ /* 0x000fe20000010000 */
[----:B------:R-:W-:Y:S01]  /*0c10*/  FFMA.FTZ R51, R140, R126, R51 ;  /* 0x0000007e8c337223 */ /* 0x000fe20000010033 */
[----:B------:R-:W-:Y:S01]  /*0c20*/  SHF.L.U32 R127, R127, 0x10, RZ ;  /* 0x000000107f7f7819 */ /* 0x000fe200000006ff */
[----:B------:R-:W-:Y:S01]  /*0c30*/  FMUL.FTZ R132, R132, UR28 ;  /* 0x0000001c84847c20 */ /* 0x000fe20008410000 */
[----:B------:R-:W-:Y:S01]  /*0c40*/  SHF.L.U32 R126, R11, 0x10, RZ ;  /* 0x000000100b7e7819 */ /* 0x000fe200000006ff */
[----:B------:R-:W-:Y:S01]  /*0c50*/  FMUL.FTZ R130, R148, UR28 ;  /* 0x0000001c94827c20 */ /* 0x000fe20008410000 */
[----:B------:R-:W-:-:S02]  /*0c60*/  SHF.L.U32 R125, R125, 0x10, RZ ;  /* 0x000000107d7d7819 */ /* 0x000fc400000006ff */
[----:B------:R-:W-:Y:S02]  /*0c70*/  SHF.L.U32 R128, R123, 0x10, RZ ;  /* 0x000000107b807819 */ /* 0x000fe400000006ff */
[----:B------:R-:W-:Y:S02]  /*0c80*/  PRMT R123, R78, 0x7632, R123 ;  /* 0x000076324e7b7816 */ /* 0x000fe4000000007b */
[----:B------:R-:W-:Y:S01]  /*0c90*/  PRMT R11, R114, 0x7632, R11 ;  /* 0x00007632720b7816 */ /* 0x000fe2000000000b */
[-C--:B------:R-:W-:Y:S01]  /*0ca0*/  FMUL.FTZ R127, R127, R126.reuse ;  /* 0x0000007e7f7f7220 */ /* 0x080fe20000410000 */
[----:B------:R-:W-:Y:S01]  /*0cb0*/  FFMA.FTZ R53, R132, R126, R53 ;  /* 0x0000007e84357223 */ /* 0x000fe20000010035 */
[----:B------:R-:W-:Y:S01]  /*0cc0*/  FADD.FTZ R101, R101, R126 ;  /* 0x0000007e65657221 */ /* 0x000fe20000010000 */
[-C--:B------:R-:W-:Y:S01]  /*0cd0*/  FMUL.FTZ R125, R125, R128.reuse ;  /* 0x000000807d7d7220 */ /* 0x080fe20000410000 */
[----:B------:R-:W-:Y:S01]  /*0ce0*/  FFMA.FTZ R55, R130, R128, R55 ;  /* 0x0000008082377223 */ /* 0x000fe20000010037 */
[----:B------:R-:W-:Y:S01]  /*0cf0*/  FADD.FTZ R103, R103, R128 ;  /* 0x0000008067677221 */ /* 0x000fe20000010000 */
[----:B------:R-:W-:Y:S01]  /*0d00*/  SHF.L.U32 R123, R123, 0x10, RZ ;  /* 0x000000107b7b7819 */ /* 0x000fe200000006ff */
[----:B------:R-:W-:Y:S01]  /*0d10*/  FMUL.FTZ R128, R121, UR28 ;  /* 0x0000001c79807c20 */ /* 0x000fe20008410000 */
[----:B------:R-:W-:-:S02]  /*0d20*/  SHF.L.U32 R126, R11, 0x10, RZ ;  /* 0x000000100b7e7819 */ /* 0x000fc400000006ff */
[----:B------:R-:W-:Y:S02]  /*0d30*/  PRMT R121, R79, 0x7632, R121 ;  /* 0x000076324f797816 */ /* 0x000fe40000000079 */
[----:B------:R-:W-:Y:S01]  /*0d40*/  PRMT R11, R115, 0x7632, R11 ;  /* 0x00007632730b7816 */ /* 0x000fe2000000000b */
[-C--:B------:R-:W-:Y:S01]  /*0d50*/  FMUL.FTZ R123, R123, R126.reuse ;  /* 0x0000007e7b7b7220 */ /* 0x080fe20000410000 */
[----:B------:R-:W-:Y:S01]  /*0d60*/  FADD.FTZ R105, R105, R126 ;  /* 0x0000007e69697221 */ /* 0x000fe20000010000 */
[----:B------:R-:W-:Y:S01]  /*0d70*/  FFMA.FTZ R57, R128, R126, R57 ;  /* 0x0000007e80397223 */ /* 0x000fe20000010039 */
[----:B------:R-:W-:Y:S01]  /*0d80*/  SHF.L.U32 R121, R121, 0x10, RZ ;  /* 0x0000001079797819 */ /* 0x000fe200000006ff */
[----:B------:R-:W-:Y:S01]  /*0d90*/  FMUL.FTZ R126, R147, UR28 ;  /* 0x0000001c937e7c20 */ /* 0x000fe20008410000 */
[----:B------:R-:W-:Y:S02]  /*0da0*/  SHF.L.U32 R148, R11, 0x10, RZ ;  /* 0x000000100b947819 */ /* 0x000fe400000006ff */
[----:B------:R-:W-:-:S02]  /*0db0*/  PRMT R147, R72, 0x7632, R147 ;  /* 0x0000763248937816 */ /* 0x000fc40000000093 */
[----:B------:R-:W-:Y:S01]  /*0dc0*/  PRMT R11, R116, 0x7632, R11 ;  /* 0x00007632740b7816 */ /* 0x000fe2000000000b */
[-C--:B------:R-:W-:Y:S01]  /*0dd0*/  FMUL.FTZ R121, R121, R148.reuse ;  /* 0x0000009479797220 */ /* 0x080fe20000410000 */
[----:B------:R-:W-:Y:S01]  /*0de0*/  FADD.FTZ R107, R107, R148 ;  /* 0x000000946b6b7221 */ /* 0x000fe20000010000 */
[----:B------:R-:W-:Y:S01]  /*0df0*/  FFMA.FTZ R59, R126, R148, R59 ;  /* 0x000000947e3b7223 */ /* 0x000fe2000001003b */
[----:B------:R-:W-:Y:S01]  /*0e00*/  SHF.L.U32 R147, R147, 0x10, RZ ;  /* 0x0000001093937819 */ /* 0x000fe200000006ff */
[----:B------:R-:W-:Y:S01]  /*0e10*/  FMUL.FTZ R124, R124, UR28 ;  /* 0x0000001c7c7c7c20 */ /* 0x000fe20008410000 */
[----:B------:R-:W-:Y:S01]  /*0e20*/  SHF.L.U32 R148, R11, 0x10, RZ ;  /* 0x000000100b947819 */ /* 0x000fe200000006ff */
[----:B------:R-:W-:-:S04]  /*0e30*/  FMUL.FTZ R3, R3, UR28 ;  /* 0x0000001c03037c20 */ /* 0x000fc80008410000 */
[-C--:B------:R-:W-:Y:S01]  /*0e40*/  FMUL.FTZ R11, R147, R148.reuse ;  /* 0x00000094930b7220 */ /* 0x080fe20000410000 */
[----:B------:R-:W-:Y:S01]  /*0e50*/  FFMA.FTZ R61, R124, R148, R61 ;  /* 0x000000947c3d7223 */ /* 0x000fe2000001003d */
[----:B------:R-:W-:Y:S01]  /*0e60*/  FADD.FTZ R97, R97, R148 ;  /* 0x0000009461617221 */ /* 0x000fe20000010000 */
[----:B------:R-:W-:Y:S02]  /*0e70*/  SHF.L.U32 R147, R108, 0x10, RZ ;  /* 0x000000106c937819 */ /* 0x000fe400000006ff */
[----:B------:R-:W-:Y:S01]  /*0e80*/  SHF.L.U32 R148, R80, 0x10, RZ ;  /* 0x0000001050947819 */ /* 0x000fe200000006ff */
[----:B------:R-:W-:Y:S02]  /*0e90*/  FMUL.FTZ R157, R9, UR28 ;  /* 0x0000001c099d7c20 */ /* 0x000fe40008410000 */
[----:B------:R-:W-:Y:S01]  /*0ea0*/  FADD.FTZ R84, R84, R147 ;  /* 0x0000009354547221 */ /* 0x000fe20000010000 */
[-C--:B------:R-:W-:Y:S01]  /*0eb0*/  FFMA.FTZ R44, R3, R147.reuse, R44 ;  /* 0x00000093032c7223 */ /* 0x080fe2000001002c */
[----:B------:R-:W-:Y:S01]  /*0ec0*/  FMUL.FTZ R148, R148, R147 ;  /* 0x0000009394947220 */ /* 0x000fe20000410000 */
[----:B------:R-:W-:Y:S01]  /*0ed0*/  FMUL.FTZ R147, R6, UR28 ;  /* 0x0000001c06937c20 */ /* 0x000fe20008410000 */
[----:B------:R-:W-:-:S02]  /*0ee0*/  SHF.L.U32 R109, R109, 0x10, RZ ;  /* 0x000000106d6d7819 */ /* 0x000fc400000006ff */
[----:B------:R-:W-:Y:S02]  /*0ef0*/  SHF.L.U32 R6, R81, 0x10, RZ ;  /* 0x0000001051067819 */ /* 0x000fe400000006ff */
[----:B------:R-:W-:Y:S02]  /*0f00*/  SHF.L.U32 R112, R112, 0x10, RZ ;  /* 0x0000001070707819 */ /* 0x000fe400000006ff */
[----:B------:R-:W-:Y:S01]  /*0f10*/  SHF.L.U32 R9, R76, 0x10, RZ ;  /* 0x000000104c097819 */ /* 0x000fe200000006ff */
[----:B------:R-:W-:Y:S01]  /*0f20*/  FADD.FTZ R86, R86, R109 ;  /* 0x0000006d56567221 */ /* 0x000fe20000010000 */
[-C--:B------:R-:W-:Y:S01]  /*0f30*/  FFMA.FTZ R46, R147, R109.reuse, R46 ;  /* 0x0000006d932e7223 */ /* 0x080fe2000001002e */
[----:B------:R-:W-:Y:S01]  /*0f40*/  FMUL.FTZ R6, R6, R109 ;  /* 0x0000006d06067220 */ /* 0x000fe20000410000 */
[----:B------:R-:W-:Y:S01]  /*0f50*/  FADD.FTZ R100, R100, R112 ;  /* 0x0000007064647221 */ /* 0x000fe20000010000 */
[-C--:B------:R-:W-:Y:S01]  /*0f60*/  FFMA.FTZ R52, R157, R112.reuse, R52 ;  /* 0x000000709d347223 */ /* 0x080fe20000010034 */
[----:B------:R-:W-:Y:S01]  /*0f70*/  FMUL.FTZ R9, R9, R112 ;  /* 0x0000007009097220 */ /* 0x000fe20000410000 */
[----:B------:R-:W-:Y:S01]  /*0f80*/  SHF.L.U32 R109, R113, 0x10, RZ ;  /* 0x00000010716d7819 */ /* 0x000fe200000006ff */
[----:B------:R-:W-:Y:S01]  /*0f90*/  FMUL.FTZ R113, R134, UR28 ;  /* 0x0000001c86717c20 */ /* 0x000fe20008410000 */
[----:B------:R-:W-:-:S03]  /*0fa0*/  SHF.L.U32 R112, R77, 0x10, RZ ;  /* 0x000000104d707819 */ /* 0x000fc600000006ff */
        /* <DEDUP_REMOVED lines=11> */
[----:B------:R-:W-:Y:S01]  /*1060*/  SHF.L.U32 R116, R72, 0x10, RZ ;  /* 0x0000001048747819 */ /* 0x000fe200000006ff */
[----:B------:R-:W-:Y:S01]  /*1070*/  FMUL.FTZ R151, R7, UR28 ;  /* 0x0000001c07977c20 */ /* 0x000fe20008410000 */
[----:B------:R-:W-:Y:S01]  /*1080*/  SHF.L.U32 R120, R73, 0x10, RZ ;  /* 0x0000001049787819 */ /* 0x000fe200000006ff */
[----:B------:R-:W-:Y:S01]  /*1090*/  FADD.FTZ R96, R96, R109 ;  /* 0x0000006d60607221 */ /* 0x000fe20000010000 */
[-C--:B------:R-:W-:Y:S01]  /*10a0*/  FFMA.FTZ R60, R141, R109.reuse, R60 ;  /* 0x0000006d8d3c7223 */ /* 0x080fe2000001003c */
[----:B------:R-:W-:Y:S01]  /*10b0*/  FMUL.FTZ R116, R116, R109 ;  /* 0x0000006d74747220 */ /* 0x000fe20000410000 */
[----:B------:R-:W-:Y:S01]  /*10c0*/  SHF.L.U32 R109, R117, 0x10, RZ ;  /* 0x00000010756d7819 */ /* 0x000fe200000006ff */
[----:B------:R-:W-:Y:S01]  /*10d0*/  FMUL.FTZ R143, R143, UR28 ;  /* 0x0000001c8f8f7c20 */ /* 0x000fe20008410000 */
[----:B------:R-:W-:-:S02]  /*10e0*/  SHF.L.U32 R110, R110, 0x10, RZ ;  /* 0x000000106e6e7819 */ /* 0x000fc400000006ff */
[----:B------:R-:W-:Y:S01]  /*10f0*/  SHF.L.U32 R7, R82, 0x10, RZ ;  /* 0x0000001052077819 */ /* 0x000fe200000006ff */
[----:B------:R-:W-:Y:S01]  /*1100*/  FMUL.FTZ R155, R8, UR28 ;  /* 0x0000001c089b7c20 */ /* 0x000fe20008410000 */
        /* <DEDUP_REMOVED lines=8> */
[----:B------:R-:W-:Y:S01]  /*1190*/  FADD.FTZ R92, R92, R110 ;  /* 0x0000006e5c5c7221 */ /* 0x000fe20000010000 */
[-C--:B------:R-:W-:Y:S01]  /*11a0*/  FFMA.FTZ R48, R151, R110.reuse, R48 ;  /* 0x0000006e97307223 */ /* 0x080fe20000010030 */
[----:B------:R-:W-:Y:S01]  /*11b0*/  FMUL.FTZ R7, R7, R110 ;  /* 0x0000006e07077220 */ /* 0x000fe20000410000 */
[----:B------:R-:W-:Y:S01]  /*11c0*/  FFMA.FTZ R109, R3, R148, RZ ;  /* 0x00000094036d7223 */ /* 0x000fe200000100ff */
[----:B------:R-:W-:Y:S01]  /*11d0*/  FADD.FTZ R110, RZ, R148 ;  /* 0x00000094ff6e7221 */ /* 0x000fe20000010000 */
[----:B------:R-:W-:Y:S01]  /*11e0*/  FADD.FTZ R106, R106, R108 ;  /* 0x0000006c6a6a7221 */ /* 0x000fe20000010000 */
[-C--:B------:R-:W-:Y:S01]  /*11f0*/  FFMA.FTZ R58, R161, R108.reuse, R58 ;  /* 0x0000006ca13a7223 */ /* 0x080fe2000001003a */
[----:B------:R-:W-:Y:S01]  /*1200*/  FMUL.FTZ R115, R115, R108 ;  /* 0x0000006c73737220 */ /* 0x000fe20000410000 */
[----:B------:R-:W-:Y:S01]  /*1210*/  FADD.FTZ R94, R94, R111 ;  /* 0x0000006f5e5e7221 */ /* 0x000fe20000010000 */
[-C--:B------:R-:W-:Y:S01]  /*1220*/  FFMA.FTZ R50, R155, R111.reuse, R50 ;  /* 0x0000006f9b327223 */ /* 0x080fe20000010032 */
[----:B------:R-:W-:Y:S01]  /*1230*/  FMUL.FTZ R8, R8, R111 ;  /* 0x0000006f08087220 */ /* 0x000fe20000410000 */
[----:B------:R-:W-:Y:S01]  /*1240*/  FFMA.FTZ R108, R10, R135, R109 ;  /* 0x000000870a6c7223 */ /* 0x000fe2000001006d */
[----:B------:R-:W-:-:S03]  /*1250*/  FADD.FTZ R111, R135, R110 ;  /* 0x0000006e876f7221 */ /* 0x000fc60000010000 */
        /* <DEDUP_REMOVED lines=26> */
[----:B------:R-:W-:Y:S02]  /*1400*/  PRMT R117, R117, 0x7632, R117 ;  /* 0x0000763275757816 */ /* 0x000fe40000000075 */
[----:B------:R-:W-:Y:S01]  /*1410*/  FFMA.FTZ R108, R126, R121, R109 ;  /* 0x000000797e6c7223 */ /* 0x000fe2000001006d */
[----:B------:R-:W-:Y:S01]  /*1420*/  FADD.FTZ R109, R121, R110 ;  /* 0x0000006e796d7221 */ /* 0x000fe20000010000 */
[----:B------:R-:W-:Y:S02]  /*1430*/  SHF.L.U32 R156, R117, 0x10, RZ ;  /* 0x00000010759c7819 */ /* 0x000fe400000006ff */
[----:B------:R-:W-:Y:S01]  /*1440*/  FFMA.FTZ R111, R141, R116, R108 ;  /* 0x000000748d6f7223 */ /* 0x000fe2000001006c */
[----:B------:R-:W-:Y:S01]  /*1450*/  FADD.FTZ R108, R116, R109 ;  /* 0x0000006d746c7221 */ /* 0x000fe20000010000 */
[----:B------:R-:W-:-:S02]  /*1460*/  SHF.L.U32 R117, R0, 0x10, RZ ;  /* 0x0000001000757819 */ /* 0x000fc400000006ff */
[----:B------:R-:W-:Y:S01]  /*1470*/  FFMA.FTZ R110, R124, R11, R111 ;  /* 0x0000000b7c6e7223 */ /* 0x000fe2000001006f */
[----:B------:R-:W-:Y:S01]  /*1480*/  SHF.L.U32 R165, R118, 0x10, RZ ;  /* 0x0000001076a57819 */ /* 0x000fe200000006ff */
[----:B------:R-:W-:Y:S01]  /*1490*/  FADD.FTZ R109, R108, R11 ;  /* 0x0000000b6c6d7221 */ /* 0x000fe20000010000 */
[----:B------:R-:W-:Y:S01]  /*14a0*/  PRMT R118, R118, 0x7632, R118 ;  /* 0x0000763276767816 */ /* 0x000fe20000000076 */
[----:B------:R-:W-:Y:S01]  /*14b0*/  FMUL.FTZ R163, R150, UR28 ;  /* 0x0000001c96a37c20 */ /* 0x000fe20008410000 */
[----:B------:R-:W-:Y:S01]  /*14c0*/  SHF.L.U32 R122, R74, 0x10, RZ ;  /* 0x000000104a7a7819 */ /* 0x000fe200000006ff */
[----:B------:R-:W-:Y:S01]  /*14d0*/  FMUL.FTZ R150, R149, UR28 ;  /* 0x0000001c95967c20 */ /* 0x000fe20008410000 */
[----:B------:R-:W-:Y:S01]  /*14e0*/  FMUL.FTZ R117, R117, R156 ;  /* 0x0000009c75757220 */ /* 0x000fe20000410000 */
[----:B------:R-:W-:Y:S01]  /*14f0*/  FFMA.FTZ R111, R143, R120, R110 ;  /* 0x000000788f6f7223 */ /* 0x000fe2000001006e */
[----:B------:R-:W-:Y:S01]  /*1500*/  FADD.FTZ R108, R109, R120 ;  /* 0x000000786d6c7221 */ /* 0x000fe20000010000 */
[----:B------:R-:W-:Y:S01]  /*1510*/  SHF.L.U32 R149, R118, 0x10, RZ ;  /* 0x0000001076957819 */ /* 0x000fe200000006ff */
[----:B------:R-:W-:Y:S01]  /*1520*/  FMUL.FTZ R122, R122, R165 ;  /* 0x000000a57a7a7220 */ /* 0x000fe20000410000 */
[----:B------:R-:W-:Y:S01]  /*1530*/  SHF.L.U32 R118, R2, 0x10, RZ ;  /* 0x0000001002767819 */ /* 0x000fe200000006ff */
[----:B------:R-:W-:Y:S01]  /*1540*/  FFMA.FTZ R110, R150, R117, R111 ;  /* 0x00000075966e7223 */ /* 0x000fe2000001006f */
[----:B------:R-:W-:Y:S01]  /*1550*/  FADD.FTZ R109, R108, R117 ;  /* 0x000000756c6d7221 */ /* 0x000fe20000010000 */
[----:B------:R-:W-:Y:S01]  /*1560*/  FADD.FTZ R36, R36, R165 ;  /* 0x000000a524247221 */ /* 0x000fe20000010000 */
[----:B------:R-:W-:Y:S01]  /*1570*/  FFMA.FTZ R40, R163, R165, R40 ;  /* 0x000000a5a3287223 */ /* 0x000fe20000010028 */
[----:B------:R-:W-:Y:S01]  /*1580*/  SHF.L.U32 R165, R119, 0x10, RZ ;  /* 0x0000001077a57819 */ /* 0x000fe200000006ff */
[----:B------:R-:W-:Y:S01]  /*1590*/  FMUL.FTZ R152, R152, UR28 ;  /* 0x0000001c98987c20 */ /* 0x000fe20008410000 */
[----:B------:R-:W-:Y:S01]  /*15a0*/  SHF.L.U32 R134, R75, 0x10, RZ ;  /* 0x000000104b867819 */ /* 0x000fe200000006ff */
[-C--:B------:R-:W-:Y:S01]  /*15b0*/  FMUL.FTZ R118, R118, R149.reuse ;  /* 0x0000009576767220 */ /* 0x080fe20000410000 */
[----:B------:R-:W-:Y:S01]  /*15c0*/  PRMT R119, R119, 0x7632, R119 ;  /* 0x0000763277777816 */ /* 0x000fe20000000077 */
        /* <DEDUP_REMOVED lines=8> */
[----:B------:R-:W-:Y:S01]  /*1650*/  SHF.L.U32 R156, R119, 0x10, RZ ;  /* 0x00000010779c7819 */ /* 0x000fe200000006ff */
[----:B------:R-:W-:Y:S01]  /*1660*/  FFMA.FTZ R108, R152, R118, R111 ;  /* 0x00000076986c7223 */ /* 0x000fe2000001006f */
[----:B------:R-:W-:Y:S01]  /*1670*/  SHF.L.U32 R149, R4, 0x10, RZ ;  /* 0x0000001004957819 */ /* 0x000fe200000006ff */
[----:B------:R-:W-:Y:S01]  /*1680*/  FADD.FTZ R109, R109, R118 ;  /* 0x000000766d6d7221 */ /* 0x000fe20000010000 */
[----:B------:R-:W-:Y:S01]  /*1690*/  FMUL.FTZ R154, R154, UR28 ;  /* 0x0000001c9a9a7c20 */ /* 0x000fe20008410000 */
[----:B------:R-:W-:-:S02]  /*16a0*/  FFMA.FTZ R111, R153, R134, R108 ;  /* 0x00000086996f7223 */ /* 0x000fc4000001006c */
[-C--:B------:R-:W-:Y:S01]  /*16b0*/  FMUL.FTZ R149, R149, R156.reuse ;  /* 0x0000009c95957220 */ /* 0x080fe20000410000 */
[----:B------:R-:W-:Y:S01]  /*16c0*/  FADD.FTZ R108, R109, R134 ;  /* 0x000000866d6c7221 */ /* 0x000fe20000010000 */
[----:B------:R-:W-:Y:S01]  /*16d0*/  FFMA.FTZ R43, R154, R156, R43 ;  /* 0x0000009c9a2b7223 */ /* 0x000fe2000001002b */
[----:B------:R-:W-:Y:S01]  /*16e0*/  FADD.FTZ R39, R39, R156 ;  /* 0x0000009c27277221 */ /* 0x000fe20000010000 */
[----:B------:R-:W-:Y:S01]  /*16f0*/  FADD.FTZ R38, R38, R165 ;  /* 0x000000a526267221 */ /* 0x000fe20000010000 */
[----:B------:R-:W-:Y:S01]  /*1700*/  FFMA.FTZ R42, R153, R165, R42 ;  /* 0x000000a5992a7223 */ /* 0x000fe2000001002a */
[----:B------:R-:W-:Y:S01]  /*1710*/  FFMA.FTZ R156, R154, R149, R111 ;  /* 0x000000959a9c7223 */ /* 0x000fe2000001006f */
[----:B------:R-:W-:Y:S01]  /*1720*/  FADD.FTZ R119, R108, R149 ;  /* 0x000000956c777221 */ /* 0x000fe20000010000 */
[----:B------:R-:W-:Y:S06]  /*1730*/  BRA `(.L_x_3645) ;  /* 0x0000000000c87947 */ /* 0x000fec0003800000 */
.L_x_3644:
[----:B------:R-:W-:Y:S01]  /*1740*/  ISETP.NE.U32.AND P0, PT, RZ, UR4, PT ;  /* 0x00000004ff007c0c */ /* 0x000fe2000bf05070 */
[----:B------:R-:W-:Y:S01]  /*1750*/  HFMA2 R109, -RZ, RZ, 0, 0 ;  /* 0x00000000ff6d7431 */ /* 0x000fe200000001ff */
[----:B-----5:R-:W-:Y:S02]  /*1760*/  ISETP.GE.AND P1, PT, R5, 0x1, PT ;  /* 0x000000010500780c */ /* 0x020fe40003f26270 */
[----:B------:R-:W-:-:S13]  /*1770*/  ISETP.NE.AND.EX P0, PT, RZ, UR5, PT, P0 ;  /* 0x00000005ff007c0c */ /* 0x000fda000bf05300 */
[----:B------:R-:W0:Y:S01]  /*1780*/  @!P0 LDC.64 R136, c[0x0][0x3b0] ;  /* 0x0000ec00ff888b82 */ /* 0x000e220000000a00 */
[----:B------:R-:W-:Y:S05]  /*1790*/  @!P1 BRA `(.L_x_3646) ;  /* 0x0000000000189947 */ /* 0x000fea0003800000 */
[----:B------:R-:W1:Y:S01]  /*17a0*/  S2R R110, SR_TID.X ;  /* 0x00000000006e7919 */ /* 0x000e620000002100 */
[----:B------:R-:W-:-:S05]  /*17b0*/  IADD3 R108, PT, PT, R5, -0x1, RZ ;  /* 0xffffffff056c7810 */ /* 0x000fca0007ffe0ff */
[----:B------:R-:W-:-:S05]  /*17c0*/  IMAD R108, R108, UR30, RZ ;  /* 0x0000001e6c6c7c24 */ /* 0x000fca000f8e02ff */
[----:B------:R-:W-:-:S04]  /*17d0*/  SHF.R.S32.HI R109, RZ, 0x1f, R108 ;  /* 0x0000001fff6d7819 */ /* 0x000fc8000001146c */
[----:B------:R-:W-:-:S04]  /*17e0*/  LEA.HI R109, R109, R108, RZ, 0x3 ;  /* 0x0000006c6d6d7211 */ /* 0x000fc800078f18ff */
[----:B-1----:R-:W-:-:S07]  /*17f0*/  LEA.HI.SX32 R109, R109, R110, 0x1d ;  /* 0x0000006e6d6d7211 */ /* 0x002fce00078feaff */
.L_x_3646:
[C---:B------:R-:W-:Y:S01]  /*1800*/  @!P0 IADD3 R139, PT, PT, R109.reuse, 0x80, RZ ;  /* 0x000000806d8b8810 */ /* 0x040fe20007ffe0ff */
[C---:B0-----:R-:W-:Y:S01]  /*1810*/  @!P0 IMAD.WIDE.U32 R144, R109.reuse, 0x8, R136 ;  /* 0x000000086d908825 */ /* 0x041fe200078e0088 */
[----:B------:R-:W-:-:S03]  /*1820*/  @!P0 IADD3 R111, PT, PT, R109, 0x100, RZ ;  /* 0x000001006d6f8810 */ /* 0x000fc60007ffe0ff */
[--C-:B------:R-:W-:Y:S02]  /*1830*/  @!P0 IMAD.WIDE.U32 R138, R139, 0x8, R136.reuse ;  /* 0x000000088b8a8825 */ /* 0x100fe400078e0088 */
[----:B------:R-:W5:Y:S02]  /*1840*/  @!P0 LDG.E.64 R144, desc[UR20][R144.64] ;  /* 0x0000001490908981 */ /* 0x000f64000c1e1b00 */
[----:B------:R-:W-:Y:S02]  /*1850*/  @!P0 IMAD.WIDE.U32 R136, R111, 0x8, R136 ;  /* 0x000000086f888825 */ /* 0x000fe400078e0088 */
[----:B------:R-:W5:Y:S04]  /*1860*/  @!P0 LDG.E.64 R138, desc[UR20][R138.64] ;  /* 0x000000148a8a8981 */ /* 0x000f68000c1e1b00 */
[----:B------:R-:W5:Y:S01]  /*1870*/  @!P0 LDG.E.64 R136, desc[UR20][R136.64] ;  /* 0x0000001488888981 */ /* 0x000f62000c1e1b00 */
[----:B------:R-:W-:-:S02]  /*1880*/  MOV R119, RZ ;  /* 0x000000ff00777202 */ /* 0x000fc40000000f00 */
[----:B------:R-:W-:Y:S01]  /*1890*/  MOV R156, RZ ;  /* 0x000000ff009c7202 */ /* 0x000fe20000000f00 */
[----:B------:R-:W-:Y:S06]  /*18a0*/  @!P0 BRA `(.L_x_3645) ;  /* 0x00000000006c8947 */ /* 0x000fec0003800000 */
[----:B------:R-:W0:Y:S01]  /*18b0*/  S2R R14, SR_TID.X ;  /* 0x00000000000e7919 */ /* 0x000e220000002100 */
[----:B-----5:R-:W1:Y:S01]  /*18c0*/  LDC.64 R136, c[0x0][0x3b0] ;  /* 0x0000ec00ff887b82 */ /* 0x020e620000000a00 */
[----:B------:R-:W-:Y:S01]  /*18d0*/  UIMAD UR9, UR8, UR30, URZ ;  /* 0x0000001e080972a4 */ /* 0x000fe2000f8e02ff */
[C---:B------:R-:W-:Y:S02]  /*18e0*/  IADD3 R139, PT, PT, R109.reuse, 0x80, RZ ;  /* 0x000000806d8b7810 */ /* 0x040fe40007ffe0ff */
[----:B------:R-:W-:Y:S01]  /*18f0*/  IADD3 R15, PT, PT, R109, 0x100, RZ ;  /* 0x000001006d0f7810 */ /* 0x000fe20007ffe0ff */
[----:B------:R-:W-:-:S03]  /*1900*/  USHF.R.S32.HI UR10, URZ, 0x1f, UR9 ;  /* 0x0000001fff0a7899 */ /* 0x000fc60008011409 */
[----:B------:R-:W2:Y:S01]  /*1910*/  LDC.64 R12, c[0x0][0x438] ;  /* 0x00010e00ff0c7b82 */ /* 0x000ea20000000a00 */
[----:B------:R-:W-:-:S06]  /*1920*/  ULEA.HI UR10, UR10, UR9, URZ, 0x3 ;  /* 0x000000090a0a7291 */ /* 0x000fcc000f8f18ff */
[----:B------:R-:W-:Y:S01]  /*1930*/  MOV R165, UR10 ;  /* 0x0000000a00a57c02 */ /* 0x000fe20008000f00 */
[----:B-1----:R-:W-:-:S04]  /*1940*/  IMAD.WIDE.U32 R144, R109, 0x8, R136 ;  /* 0x000000086d907825 */ /* 0x002fc800078e0088 */
[--C-:B------:R-:W-:Y:S02]  /*1950*/  IMAD.WIDE.U32 R138, R139, 0x8, R136.reuse ;  /* 0x000000088b8a7825 */ /* 0x100fe400078e0088 */
[----:B------:R-:W5:Y:S01]  /*1960*/  LDG.E.64 R144, desc[UR20][R144.64] ;  /* 0x0000001490907981 */ /* 0x000f62000c1e1b00 */
[----:B0-----:R-:W-:Y:S01]  /*1970*/  LEA.HI.SX32 R165, R165, R14, 0x1d ;  /* 0x0000000ea5a57211 */ /* 0x001fe200078feaff */
[----:B------:R-:W-:Y:S02]  /*1980*/  IMAD.WIDE.U32 R136, R15, 0x8, R136 ;  /* 0x000000080f887825 */ /* 0x000fe400078e0088 */
[----:B------:R-:W5:Y:S01]  /*1990*/  LDG.E.64 R138, desc[UR20][R138.64] ;  /* 0x000000148a8a7981 */ /* 0x000f62000c1e1b00 */
[C---:B------:R-:W-:Y:S02]  /*19a0*/  IADD3 R111, PT, PT, R165.reuse, 0x80, RZ ;  /* 0x00000080a56f7810 */ /* 0x040fe40007ffe0ff */
[C---:B------:R-:W-:Y:S01]  /*19b0*/  IADD3 R109, PT, PT, R165.reuse, 0x100, RZ ;  /* 0x00000100a56d7810 */ /* 0x040fe20007ffe0ff */
[--C-:B--2---:R-:W-:Y:S01]  /*19c0*/  IMAD.WIDE.U32 R164, R165, 0x20, R12.reuse ;  /* 0x00000020a5a47825 */ /* 0x104fe200078e000c */
[----:B------:R-:W5:Y:S03]  /*19d0*/  LDG.E.64 R136, desc[UR20][R136.64] ;  /* 0x0000001488887981 */ /* 0x000f66000c1e1b00 */
        /* <DEDUP_REMOVED lines=8> */
.L_x_3645:
[----:B0-----:R-:W0:Y:S01]  /*1a60*/  SHFL.DOWN PT, R108, R119, 0x10, 0x1f ;  /* 0x0a001f00776c7f89 */ /* 0x001e2200000e0000 */
[----:B------:R-:W-:Y:S03]  /*1a70*/  BSSY.RECONVERGENT B0, `(.L_x_3647) ;  /* 0x000001f000007945 */ /* 0x000fe60003800200 */
        /* <DEDUP_REMOVED lines=30> */
.L_x_3648:
[----:B------:R-:W-:Y:S05]  /*1c60*/  BSYNC.RECONVERGENT B0 ;  /* 0x0000000000007941 */ /* 0x000fea0003800200 */
.L_x_3647:
[----:B------:R-:W1:Y:S08]  /*1c70*/  S2UR UR10, SR_CgaCtaId ;  /* 0x00000000000a79c3 */ /* 0x000e700000008800 */
[----:B------:R-:W-:Y:S01]  /*1c80*/  BAR.SYNC.DEFER_BLOCKING 0x0 ;  /* 0x0000000000007b1d */ /* 0x000fe20000010000 */
[----:B------:R-:W-:Y:S01]  /*1c90*/  UISETP.NE.U32.AND UP0, UPT, UR4, URZ, UPT ;  /* 0x000000ff0400728c */ /* 0x000fe2000bf05070 */
[----:B------:R-:W-:-:S03]  /*1ca0*/  ISETP.NE.AND P0, PT, RZ, UR26, PT ;  /* 0x0000001aff007c0c */ /* 0x000fc6000bf05270 */
[----:B------:R-:W-:Y:S01]  /*1cb0*/  UISETP.NE.AND.EX UP0, UPT, UR5, URZ, UPT, UP0 ;  /* 0x000000ff0500728c */ /* 0x000fe2000bf05300 */
        /* <DEDUP_REMOVED lines=14> */
[----:B------:R-:W0:Y:S02]  /*1da0*/  LDC R109, c[0x0][0x388] ;  /* 0x0000e200ff6d7b82 */ /* 0x000e240000000800 */
[----:B------:R-:W-:Y:S01]  /*1db0*/  FADD.FTZ R111, R111, R156 ;  /* 0x0000009c6f6f7221 */ /* 0x000fe20000010000 */
[----:B------:R-:W-:Y:S01]  /*1dc0*/  @P1 IADD3 R156, PT, PT, R5, -0x1, RZ ;  /* 0xffffffff059c1810 */ /* 0x000fe20007ffe0ff */
[----:B------:R-:W-:Y:S02]  /*1dd0*/  FADD.FTZ R110, R110, R165 ;  /* 0x000000a56e6e7221 */ /* 0x000fe40000010000 */
[----:B------:R-:W-:-:S05]  /*1de0*/  FMUL.FTZ R111, R111, UR27 ;  /* 0x0000001b6f6f7c20 */ /* 0x000fca0008410000 */
[----:B------:R-:W-:Y:S01]  /*1df0*/  R2UR UR9, R111 ;  /* 0x000000006f0972ca */ /* 0x000fe200000e0000 */
[----:B0-----:R-:W-:Y:S02]  /*1e00*/  @P1 IMAD R156, R156, R109, RZ ;  /* 0x0000006d9c9c1224 */ /* 0x001fe400078e02ff */
[----:B------:R-:W-:-:S03]  /*1e10*/  IMAD R109, R109, UR8, RZ ;  /* 0x000000086d6d7c24 */ /* 0x000fc6000f8e02ff */
[----:B------:R-:W-:Y:S02]  /*1e20*/  @P1 SHF.R.S32.HI R5, RZ, 0x1f, R156 ;  /* 0x0000001fff051819 */ /* 0x000fe4000001149c */
[----:B------:R-:W-:Y:S02]  /*1e30*/  SHF.R.S32.HI R108, RZ, 0x1f, R109 ;  /* 0x0000001fff6c7819 */ /* 0x000fe4000001146d */
[----:B------:R-:W-:Y:S02]  /*1e40*/  @P1 LEA.HI R156, R5, R156, RZ, 0x3 ;  /* 0x0000009c059c1211 */ /* 0x000fe400078f18ff */
[----:B------:R-:W-:Y:S02]  /*1e50*/  MOV R5, RZ ;  /* 0x000000ff00057202 */ /* 0x000fe40000000f00 */
[----:B------:R-:W-:Y:S01]  /*1e60*/  @P1 LEA.HI.SX32 R5, R156, R119, 0x1d ;  /* 0x000000779c051211 */ /* 0x000fe200078feaff */
[----:B------:R-:W-:Y:S01]  /*1e70*/  FMUL.FTZ R156, R110, UR27 ;  /* 0x0000001b6e9c7c20 */ /* 0x000fe20008410000 */
[----:B------:R-:W-:-:S04]  /*1e80*/  LEA.HI R108, R108, R109, RZ, 0x3 ;  /* 0x0000006d6c6c7211 */ /* 0x000fc800078f18ff */
[----:B------:R-:W-:Y:S02]  /*1e90*/  LEA.HI.SX32 R165, R108, R119, 0x1d ;  /* 0x000000776ca57211 */ /* 0x000fe400078feaff */
[----:B------:R-:W-:Y:S01]  /*1ea0*/  FSEL R156, R156, RZ, !P0 ;  /* 0x000000ff9c9c7208 */ /* 0x000fe20004000000 */
        /* <DEDUP_REMOVED lines=16> */
.L_x_3651:
        /* <DEDUP_REMOVED lines=12> */
.L_x_3652:
        /* <DEDUP_REMOVED lines=12> */
.L_x_3653:
        /* <DEDUP_REMOVED lines=12> */
.L_x_3654:
        /* <DEDUP_REMOVED lines=12> */
.L_x_3655:
        /* <DEDUP_REMOVED lines=12> */
.L_x_3656:
        /* <DEDUP_REMOVED lines=12> */
.L_x_3657:
[----:B------:R-:W-:Y:S05]  /*2430*/  @!P1 BRA `(.L_x_3658) ;  /* 0x0000001400289947 */ /* 0x000fea0003800000 */
[----:B------:R-:W-:Y:S01]  /*2440*/  FFMA.FTZ R108, R140, UR9, R156 ;  /* 0x000000098c6c7c23 */ /* 0x000fe2000801009c */
[----:B------:R-:W-:Y:S02]  /*2450*/  ISETP.LT.AND P2, PT, RZ, UR29, PT ;  /* 0x0000001dff007c0c */ /* 0x000fe4000bf41270 */
[----:B-----5:R-:W-:Y:S01]  /*2460*/  ISETP.GE.U32.AND P0, PT, R144, RZ, PT ;  /* 0x000000ff9000720c */ /* 0x020fe20003f06070 */
        /* <DEDUP_REMOVED lines=10> */
.L_x_3650:
[--C-:B------:R-:W-:Y:S01]  /*2510*/  FFMA.FTZ R67, R147, UR9, R156.reuse ;  /* 0x0000000993437c23 */ /* 0x100fe2000801009c */
[--C-:B------:R-:W-:Y:S01]  /*2520*/  FFMA.FTZ R66, R151, UR9, R156.reuse ;  /* 0x0000000997427c23 */ /* 0x100fe2000801009c */
[--C-:B------:R-:W-:Y:S01]  /*2530*/  FFMA.FTZ R65, R155, UR9, R156.reuse ;  /* 0x000000099b417c23 */ /* 0x100fe2000801009c */
[--C-:B------:R-:W-:Y:S01]  /*2540*/  FFMA.FTZ R64, R142, UR9, R156.reuse ;  /* 0x000000098e407c23 */ /* 0x100fe2000801009c */
[----:B------:R-:W-:Y:S01]  /*2550*/  FADD.FTZ R89, R6, -R67 ;  /* 0x8000004306597221 */ /* 0x000fe20000010000 */
        /* <DEDUP_REMOVED lines=40> */
.L_x_3659:
        /* <DEDUP_REMOVED lines=12> */
.L_x_3660:
        /* <DEDUP_REMOVED lines=12> */
.L_x_3661:
        /* <DEDUP_REMOVED lines=12> */
.L_x_3662:
        /* <DEDUP_REMOVED lines=12> */
.L_x_3663:
        /* <DEDUP_REMOVED lines=12> */
.L_x_3664:
        /* <DEDUP_REMOVED lines=12> */
.L_x_3665:
        /* <DEDUP_REMOVED lines=9> */
.L_x_3649:
        /* <DEDUP_REMOVED lines=15> */
.L_x_3667:
        /* <DEDUP_REMOVED lines=12> */
.L_x_3668:
        /* <DEDUP_REMOVED lines=12> */
.L_x_3669:
        /* <DEDUP_REMOVED lines=12> */
.L_x_3670:
        /* <DEDUP_REMOVED lines=12> */
.L_x_3671:
        /* <DEDUP_REMOVED lines=12> */
.L_x_3672:
        /* <DEDUP_REMOVED lines=12> */
.L_x_3673:
        /* <DEDUP_REMOVED lines=14> */
.L_x_3666:
[----:B------:R-:W-:Y:S02]  /*3340*/  PLOP3.LUT P0, PT, PT, PT, UP2, 0x80, 0x8 ;  /* 0x000000000008781c */ /* 0x000fe40003f0f028 */
[----:B-----5:R-:W-:Y:S02]  /*3350*/  MOV R65, R33 ;  /* 0x0000002100417202 */ /* 0x020fe40000000f00 */
[----:B------:R-:W-:Y:S02]  /*3360*/  MOV R66, R34 ;  /* 0x0000002200427202 */ /* 0x000fe40000000f00 */
[----:B------:R-:W-:Y:S02]  /*3370*/  MOV R88, R28 ;  /* 0x0000001c00587202 */ /* 0x000fe40000000f00 */
[----:B------:R-:W-:-:S05]  /*3380*/  MOV R90, R30 ;  /* 0x0000001e005a7202 */ /* 0x000fca0000000f00 */
        /* <DEDUP_REMOVED lines=11> */
[----:B------:R-:W-:Y:S01]  /*3440*/  MOV R67, R35 ;  /* 0x0000002300437202 */ /* 0x000fe20000000f00 */
[----:B------:R-:W-:Y:S01]  /*3450*/  @P0 FFMA.FTZ R90, R91, UR28, R30 ;  /* 0x0000001c5b5a0c23 */ /* 0x000fe2000801001e */
[----:B------:R-:W-:Y:S01]  /*3460*/  @P0 FADD.FTZ R64, R133, -R64 ;  /* 0x8000004085400221 */ /* 0x000fe20000010000 */
[----:B------:R-:W-:-:S03]  /*3470*/  MOV R91, R31 ;  /* 0x0000001f005b7202 */ /* 0x000fc60000000f00 */
[----:B------:R-:W-:Y:S01]  /*3480*/  @P0 FFMA.FTZ R67, R64, UR28, R35 ;  /* 0x0000001c40430c23 */ /* 0x000fe20008010023 */
[----:B------:R-:W-:-:S04]  /*3490*/  @P0 FFMA.FTZ R64, R151, UR9, R156 ;  /* 0x0000000997400c23 */ /* 0x000fc8000801009c */
[----:B------:R-:W-:Y:S01]  /*34a0*/  @P0 FADD.FTZ R89, R7, -R64 ;  /* 0x8000004007590221 */ /* 0x000fe20000010000 */
[----:B------:R-:W-:-:S03]  /*34b0*/  @P0 FFMA.FTZ R64, R142, UR9, R156 ;  /* 0x000000098e400c23 */ /* 0x000fc6000801009c */
[----:B------:R-:W-:Y:S01]  /*34c0*/  @P0 FFMA.FTZ R88, R89, UR28, R28 ;  /* 0x0000001c59580c23 */ /* 0x000fe2000801001c */
[----:B------:R-:W-:Y:S01]  /*34d0*/  @P0 FADD.FTZ R64, R131, -R64 ;  /* 0x8000004083400221 */ /* 0x000fe20000010000 */
[----:B------:R-:W-:-:S03]  /*34e0*/  MOV R89, R29 ;  /* 0x0000001d00597202 */ /* 0x000fc60000000f00 */
[----:B------:R-:W-:Y:S01]  /*34f0*/  @P0 FFMA.FTZ R89, R64, UR28, R29 ;  /* 0x0000001c40590c23 */ /* 0x000fe2000801001d */
[----:B------:R-:W-:-:S04]  /*3500*/  @P0 FFMA.FTZ R64, R140, UR9, R156 ;  /* 0x000000098c400c23 */ /* 0x000fc8000801009c */
[----:B------:R-:W-:-:S04]  /*3510*/  @P0 FADD.FTZ R64, R129, -R64 ;  /* 0x8000004081400221 */ /* 0x000fc80000010000 */
        /* <DEDUP_REMOVED lines=10> */
.L_x_3674:
[----:B------:R-:W-:Y:S05]  /*35c0*/  @!P1 BRA `(.L_x_3675) ;  /* 0x0000000000189947 */ /* 0x000fea0003800000 */
[----:B------:R-:W-:Y:S01]  /*35d0*/  FMUL.FTZ R108, R65, UR23 ;  /* 0x00000017416c7c20 */ /* 0x000fe20008410000 */
[----:B------:R-:W-:-:S03]  /*35e0*/  LOP3.LUT P0, RZ, R144, 0xff00, RZ, 0xc0, !PT ;  /* 0x0000ff0090ff7812 */ /* 0x000fc6000780c0ff */
[----:B------:R-:W-:-:S05]  /*35f0*/  FMUL.FTZ R108, R108, UR22 ;  /* 0x000000166c6c7c20 */ /* 0x000fca0008410000 */
[----:B------:R-:W-:-:S04]  /*3600*/  FSEL R108, R108, RZ, P0 ;  /* 0x000000ff6c6c7208 */ /* 0x000fc80000000000 */
[----:B------:R-:W-:-:S04]  /*3610*/  F2FP.BF16.F32.PACK_AB R108, RZ, R108 ;  /* 0x0000006cff6c723e */ /* 0x000fc800000010ff */
[----:B------:R-:W-:-:S07]  /*3620*/  PRMT R68, R68, 0x5410, R108 ;  /* 0x0000541044447816 */ /* 0x000fce000000006c */
.L_x_3675:
[----:B------:R-:W-:Y:S05]  /*3630*/  @!P1 BRA `(.L_x_3676) ;  /* 0x0000000000189947 */ /* 0x000fea0003800000 */
[----:B------:R-:W-:Y:S01]  /*3640*/  FMUL.FTZ R108, R66, UR23 ;  /* 0x00000017426c7c20 */ /* 0x000fe20008410000 */
[----:B------:R-:W-:-:S03]  /*3650*/  LOP3.LUT P0, RZ, R144, 0xff0000, RZ, 0xc0, !PT ;  /* 0x00ff000090ff7812 */ /* 0x000fc6000780c0ff */
[----:B------:R-:W-:-:S05]  /*3660*/  FMUL.FTZ R108, R108, UR22 ;  /* 0x000000166c6c7c20 */ /* 0x000fca0008410000 */
[----:B------:R-:W-:-:S04]  /*3670*/  FSEL R108, R108, RZ, P0 ;  /* 0x000000ff6c6c7208 */ /* 0x000fc80000000000 */
[----:B------:R-:W-:-:S04]  /*3680*/  F2FP.BF16.F32.PACK_AB R108, RZ, R108 ;  /* 0x0000006cff6c723e */ /* 0x000fc800000010ff */
[----:B------:R-:W-:-:S07]  /*3690*/  PRMT R69, R108, 0x7610, R69 ;  /* 0x000076106c457816 */ /* 0x000fce0000000045 */
.L_x_3676:
[----:B------:R-:W-:Y:S05]  /*36a0*/  @!P1 BRA `(.L_x_3677) ;  /* 0x0000000000189947 */ /* 0x000fea0003800000 */
[----:B------:R-:W-:Y:S01]  /*36b0*/  FMUL.FTZ R108, R67, UR23 ;  /* 0x00000017436c7c20 */ /* 0x000fe20008410000 */
[----:B------:R-:W-:-:S03]  /*36c0*/  LOP3.LUT P0, RZ, R144, 0xff000000, RZ, 0xc0, !PT ;  /* 0xff00000090ff7812 */ /* 0x000fc6000780c0ff */
[----:B------:R-:W-:-:S05]  /*36d0*/  FMUL.FTZ R108, R108, UR22 ;  /* 0x000000166c6c7c20 */ /* 0x000fca0008410000 */
[----:B------:R-:W-:-:S04]  /*36e0*/  FSEL R108, R108, RZ, P0 ;  /* 0x000000ff6c6c7208 */ /* 0x000fc80000000000 */
[----:B------:R-:W-:-:S04]  /*36f0*/  F2FP.BF16.F32.PACK_AB R108, RZ, R108 ;  /* 0x0000006cff6c723e */ /* 0x000fc800000010ff */
[----:B------:R-:W-:-:S07]  /*3700*/  PRMT R69, R69, 0x5410, R108 ;  /* 0x0000541045457816 */ /* 0x000fce000000006c */
.L_x_3677:
[----:B------:R-:W-:Y:S05]  /*3710*/  @!P1 BRA `(.L_x_3678) ;  /* 0x0000000000189947 */ /* 0x000fea0003800000 */
[----:B------:R-:W-:Y:S01]  /*3720*/  FMUL.FTZ R108, R88, UR23 ;  /* 0x00000017586c7c20 */ /* 0x000fe20008410000 */
[----:B------:R-:W-:-:S03]  /*3730*/  LOP3.LUT P0, RZ, R145, 0xff, RZ, 0xc0, !PT ;  /* 0x000000ff91ff7812 */ /* 0x000fc6000780c0ff */
[----:B------:R-:W-:-:S05]  /*3740*/  FMUL.FTZ R108, R108, UR22 ;  /* 0x000000166c6c7c20 */ /* 0x000fca0008410000 */
[----:B------:R-:W-:-:S04]  /*3750*/  FSEL R108, R108, RZ, P0 ;  /* 0x000000ff6c6c7208 */ /* 0x000fc80000000000 */
[----:B------:R-:W-:-:S04]  /*3760*/  F2FP.BF16.F32.PACK_AB R108, RZ, R108 ;  /* 0x0000006cff6c723e */ /* 0x000fc800000010ff */
[----:B------:R-:W-:-:S07]  /*3770*/  PRMT R70, R108, 0x7610, R70 ;  /* 0x000076106c467816 */ /* 0x000fce0000000046 */
.L_x_3678:
[----:B------:R-:W-:Y:S05]  /*3780*/  @!P1 BRA `(.L_x_3679) ;  /* 0x0000000000189947 */ /* 0x000fea0003800000 */
[----:B------:R-:W-:Y:S01]  /*3790*/  FMUL.FTZ R108, R89, UR23 ;  /* 0x00000017596c7c20 */ /* 0x000fe20008410000 */
[----:B------:R-:W-:-:S03]  /*37a0*/  LOP3.LUT P0, RZ, R145, 0xff00, RZ, 0xc0, !PT ;  /* 0x0000ff0091ff7812 */ /* 0x000fc6000780c0ff */
[----:B------:R-:W-:-:S05]  /*37b0*/  FMUL.FTZ R108, R108, UR22 ;  /* 0x000000166c6c7c20 */ /* 0x000fca0008410000 */
[----:B------:R-:W-:-:S04]  /*37c0*/  FSEL R108, R108, RZ, P0 ;  /* 0x000000ff6c6c7208 */ /* 0x000fc80000000000 */
[----:B------:R-:W-:-:S04]  /*37d0*/  F2FP.BF16.F32.PACK_AB R108, RZ, R108 ;  /* 0x0000006cff6c723e */ /* 0x000fc800000010ff */
[----:B------:R-:W-:-:S07]  /*37e0*/  PRMT R70, R70, 0x5410, R108 ;  /* 0x0000541046467816 */ /* 0x000fce000000006c */
.L_x_3679:
[----:B------:R-:W-:Y:S05]  /*37f0*/  @!P1 BRA `(.L_x_3680) ;  /* 0x0000000000189947 */ /* 0x000fea0003800000 */
[----:B------:R-:W-:Y:S01]  /*3800*/  FMUL.FTZ R108, R90, UR23 ;  /* 0x000000175a6c7c20 */ /* 0x000fe20008410000 */
[----:B------:R-:W-:-:S03]  /*3810*/  LOP3.LUT P0, RZ, R145, 0xff0000, RZ, 0xc0, !PT ;  /* 0x00ff000091ff7812 */ /* 0x000fc6000780c0ff */
[----:B------:R-:W-:-:S05]  /*3820*/  FMUL.FTZ R108, R108, UR22 ;  /* 0x000000166c6c7c20 */ /* 0x000fca0008410000 */
[----:B------:R-:W-:-:S04]  /*3830*/  FSEL R108, R108, RZ, P0 ;  /* 0x000000ff6c6c7208 */ /* 0x000fc80000000000 */
[----:B------:R-:W-:-:S04]  /*3840*/  F2FP.BF16.F32.PACK_AB R108, RZ, R108 ;  /* 0x0000006cff6c723e */ /* 0x000fc800000010ff */
[----:B------:R-:W-:-:S07]  /*3850*/  PRMT R71, R108, 0x7610, R71 ;  /* 0x000076106c477816 */ /* 0x000fce0000000047 */
.L_x_3680:
        /* <DEDUP_REMOVED lines=8> */
.L_x_3658:
        /* <DEDUP_REMOVED lines=9> */
[----:B------:R0:W-:Y:S04]  /*3970*/  @P0 STG.E.128 desc[UR20][R110.64+0x10], R88 ;  /* 0x000010586e000986 */ /* 0x0001e8000c101d14 */
[----:B------:R0:W-:Y:S01]  /*3980*/  @P1 STG.E.128 desc[UR20][R108.64], R68 ;  /* 0x000000446c001986 */ /* 0x0001e2000c101d14 */
[----:B------:R-:W-:Y:S05]  /*3990*/  BRA.U !UP0, `(.L_x_3681) ;  /* 0x0000000908f87547 */ /* 0x000fea000b800000 */
[----:B------:R-:W-:Y:S05]  /*39a0*/  @!P0 BRA `(.L_x_3682) ;  /* 0x00000004006c8947 */ /* 0x000fea0003800000 */
[----:B------:R-:W-:Y:S02]  /*39b0*/  PLOP3.LUT P2, PT, PT, PT, UP2, 0x80, 0x8 ;  /* 0x000000000008781c */ /* 0x000fe40003f4f028 */
[----:B0----5:R-:W-:Y:S02]  /*39c0*/  MOV R66, R26 ;  /* 0x0000001a00427202 */ /* 0x021fe40000000f00 */
[----:B------:R-:W-:Y:S02]  /*39d0*/  MOV R88, R20 ;  /* 0x0000001400587202 */ /* 0x000fe40000000f00 */
[----:B------:R-:W-:-:S07]  /*39e0*/  MOV R90, R22 ;  /* 0x00000016005a7202 */ /* 0x000fce0000000f00 */
[--C-:B------:R-:W-:Y:S01]  /*39f0*/  @P2 FFMA.FTZ R64, R132, UR9, R156.reuse ;  /* 0x0000000984402c23 */ /* 0x100fe2000801009c */
[--C-:B------:R-:W-:Y:S01]  /*3a00*/  @P2 FFMA.FTZ R65, R113, UR9, R156.reuse ;  /* 0x0000000971412c23 */ /* 0x100fe2000801009c */
[----:B------:R-:W-:Y:S02]  /*3a10*/  @P2 FFMA.FTZ R89, R159, UR9, R156 ;  /* 0x000000099f592c23 */ /* 0x000fe4000801009c */
[----:B------:R-:W-:Y:S01]  /*3a20*/  @P2 FADD.FTZ R64, R127, -R64 ;  /* 0x800000407f402221 */ /* 0x000fe20000010000 */
[----:B------:R-:W-:Y:S01]  /*3a30*/  @P2 FADD.FTZ R67, R112, -R65 ;  /* 0x8000004170432221 */ /* 0x000fe20000010000 */
[----:B------:R-:W-:Y:S01]  /*3a40*/  MOV R65, R25 ;  /* 0x0000001900417202 */ /* 0x000fe20000000f00 */
        /* <DEDUP_REMOVED lines=10> */
[----:B------:R-:W-:-:S04]  /*3af0*/  @P2 FADD.FTZ R64, R123, -R64 ;  /* 0x800000407b402221 */ /* 0x000fc80000010000 */
        /* <DEDUP_REMOVED lines=9> */
[----:B------:R-:W-:Y:S01]  /*3b90*/  @P2 FADD.FTZ R109, R9, -R64 ;  /* 0x80000040096d2221 */ /* 0x000fe20000010000 */
[----:B------:R-:W-:-:S03]  /*3ba0*/  MOV R64, R24 ;  /* 0x0000001800407202 */ /* 0x000fc60000000f00 */
        /* <DEDUP_REMOVED lines=8> */
.L_x_3683:
[----:B------:R-:W-:Y:S05]  /*3c30*/  @!P1 BRA `(.L_x_3684) ;  /* 0x0000000000189947 */ /* 0x000fea0003800000 */
[----:B------:R-:W-:Y:S01]  /*3c40*/  FMUL.FTZ R108, R65, UR23 ;  /* 0x00000017416c7c20 */ /* 0x000fe20008410000 */
[----:B------:R-:W-:-:S03]  /*3c50*/  LOP3.LUT P2, RZ, R138, 0xff00, RZ, 0xc0, !PT ;  /* 0x0000ff008aff7812 */ /* 0x000fc6000784c0ff */
[----:B------:R-:W-:-:S05]  /*3c60*/  FMUL.FTZ R108, R108, UR22 ;  /* 0x000000166c6c7c20 */ /* 0x000fca0008410000 */
[----:B------:R-:W-:-:S04]  /*3c70*/  FSEL R108, R108, RZ, P2 ;  /* 0x000000ff6c6c7208 */ /* 0x000fc80001000000 */
[----:B------:R-:W-:-:S04]  /*3c80*/  F2FP.BF16.F32.PACK_AB R108, RZ, R108 ;  /* 0x0000006cff6c723e */ /* 0x000fc800000010ff */
[----:B------:R-:W-:-:S07]  /*3c90*/  PRMT R68, R68, 0x5410, R108 ;  /* 0x0000541044447816 */ /* 0x000fce000000006c */
.L_x_3684:
[----:B------:R-:W-:Y:S05]  /*3ca0*/  @!P1 BRA `(.L_x_3685) ;  /* 0x0000000000189947 */ /* 0x000fea0003800000 */
[----:B------:R-:W-:Y:S01]  /*3cb0*/  FMUL.FTZ R108, R66, UR23 ;  /* 0x00000017426c7c20 */ /* 0x000fe20008410000 */
[----:B------:R-:W-:-:S03]  /*3cc0*/  LOP3.LUT P2, RZ, R138, 0xff0000, RZ, 0xc0, !PT ;  /* 0x00ff00008aff7812 */ /* 0x000fc6000784c0ff */
[----:B------:R-:W-:-:S05]  /*3cd0*/  FMUL.FTZ R108, R108, UR22 ;  /* 0x000000166c6c7c20 */ /* 0x000fca0008410000 */
[----:B------:R-:W-:-:S04]  /*3ce0*/  FSEL R108, R108, RZ, P2 ;  /* 0x000000ff6c6c7208 */ /* 0x000fc80001000000 */
[----:B------:R-:W-:-:S04]  /*3cf0*/  F2FP.BF16.F32.PACK_AB R108, RZ, R108 ;  /* 0x0000006cff6c723e */ /* 0x000fc800000010ff */
[----:B------:R-:W-:-:S07]  /*3d00*/  PRMT R69, R108, 0x7610, R69 ;  /* 0x000076106c457816 */ /* 0x000fce0000000045 */
.L_x_3685:
[----:B------:R-:W-:Y:S05]  /*3d10*/  @!P1 BRA `(.L_x_3686) ;  /* 0x0000000000189947 */ /* 0x000fea0003800000 */
[----:B------:R-:W-:Y:S01]  /*3d20*/  FMUL.FTZ R108, R67, UR23 ;  /* 0x00000017436c7c20 */ /* 0x000fe20008410000 */
[----:B------:R-:W-:-:S03]  /*3d30*/  LOP3.LUT P2, RZ, R138, 0xff000000, RZ, 0xc0, !PT ;  /* 0xff0000008aff7812 */ /* 0x000fc6000784c0ff */
[----:B------:R-:W-:-:S05]  /*3d40*/  FMUL.FTZ R108, R108, UR22 ;  /* 0x000000166c6c7c20 */ /* 0x000fca0008410000 */
[----:B------:R-:W-:-:S04]  /*3d50*/  FSEL R108, R108, RZ, P2 ;  /* 0x000000ff6c6c7208 */ /* 0x000fc80001000000 */
[----:B------:R-:W-:-:S04]  /*3d60*/  F2FP.BF16.F32.PACK_AB R108, RZ, R108 ;  /* 0x0000006cff6c723e */ /* 0x000fc800000010ff */
[----:B------:R-:W-:-:S07]  /*3d70*/  PRMT R69, R69, 0x5410, R108 ;  /* 0x0000541045457816 */ /* 0x000fce000000006c */
.L_x_3686:
[----:B------:R-:W-:Y:S05]  /*3d80*/  @!P1 BRA `(.L_x_3687) ;  /* 0x0000000000189947 */ /* 0x000fea0003800000 */
[----:B------:R-:W-:Y:S01]  /*3d90*/  FMUL.FTZ R108, R88, UR23 ;  /* 0x00000017586c7c20 */ /* 0x000fe20008410000 */
[----:B------:R-:W-:-:S03]  /*3da0*/  LOP3.LUT P2, RZ, R139, 0xff, RZ, 0xc0, !PT ;  /* 0x000000ff8bff7812 */ /* 0x000fc6000784c0ff */
[----:B------:R-:W-:-:S05]  /*3db0*/  FMUL.FTZ R108, R108, UR22 ;  /* 0x000000166c6c7c20 */ /* 0x000fca0008410000 */
[----:B------:R-:W-:-:S04]  /*3dc0*/  FSEL R108, R108, RZ, P2 ;  /* 0x000000ff6c6c7208 */ /* 0x000fc80001000000 */
[----:B------:R-:W-:-:S04]  /*3dd0*/  F2FP.BF16.F32.PACK_AB R108, RZ, R108 ;  /* 0x0000006cff6c723e */ /* 0x000fc800000010ff */
[----:B------:R-:W-:-:S07]  /*3de0*/  PRMT R70, R108, 0x7610, R70 ;  /* 0x000076106c467816 */ /* 0x000fce0000000046 */
.L_x_3687:
[----:B------:R-:W-:Y:S05]  /*3df0*/  @!P1 BRA `(.L_x_3688) ;  /* 0x0000000000189947 */ /* 0x000fea0003800000 */
[----:B------:R-:W-:Y:S01]  /*3e00*/  FMUL.FTZ R108, R89, UR23 ;  /* 0x00000017596c7c20 */ /* 0x000fe20008410000 */
[----:B------:R-:W-:-:S03]  /*3e10*/  LOP3.LUT P2, RZ, R139, 0xff00, RZ, 0xc0, !PT ;  /* 0x0000ff008bff7812 */ /* 0x000fc6000784c0ff */
[----:B------:R-:W-:-:S05]  /*3e20*/  FMUL.FTZ R108, R108, UR22 ;  /* 0x000000166c6c7c20 */ /* 0x000fca0008410000 */
[----:B------:R-:W-:-:S04]  /*3e30*/  FSEL R108, R108, RZ, P2 ;  /* 0x000000ff6c6c7208 */ /* 0x000fc80001000000 */
[----:B------:R-:W-:-:S04]  /*3e40*/  F2FP.BF16.F32.PACK_AB R108, RZ, R108 ;  /* 0x0000006cff6c723e */ /* 0x000fc800000010ff */
[----:B------:R-:W-:-:S07]  /*3e50*/  PRMT R70, R70, 0x5410, R108 ;  /* 0x0000541046467816 */ /* 0x000fce000000006c */
.L_x_3688:
[----:B------:R-:W-:Y:S05]  /*3e60*/  @!P1 BRA `(.L_x_3689) ;  /* 0x0000000000189947 */ /* 0x000fea0003800000 */
[----:B------:R-:W-:Y:S01]  /*3e70*/  FMUL.FTZ R108, R90, UR23 ;  /* 0x000000175a6c7c20 */ /* 0x000fe20008410000 */
[----:B------:R-:W-:-:S03]  /*3e80*/  LOP3.LUT P2, RZ, R139, 0xff0000, RZ, 0xc0, !PT ;  /* 0x00ff00008bff7812 */ /* 0x000fc6000784c0ff */
[----:B------:R-:W-:-:S05]  /*3e90*/  FMUL.FTZ R108, R108, UR22 ;  /* 0x000000166c6c7c20 */ /* 0x000fca0008410000 */
[----:B------:R-:W-:-:S04]  /*3ea0*/  FSEL R108, R108, RZ, P2 ;  /* 0x000000ff6c6c7208 */ /* 0x000fc80001000000 */
[----:B------:R-:W-:-:S04]  /*3eb0*/  F2FP.BF16.F32.PACK_AB R108, RZ, R108 ;  /* 0x0000006cff6c723e */ /* 0x000fc800000010ff */
[----:B------:R-:W-:-:S07]  /*3ec0*/  PRMT R71, R108, 0x7610, R71 ;  /* 0x000076106c477816 */ /* 0x000fce0000000047 */
.L_x_3689:
        /* <DEDUP_REMOVED lines=9> */
.L_x_3682:
        /* <DEDUP_REMOVED lines=12> */
.L_x_3691:
        /* <DEDUP_REMOVED lines=12> */
.L_x_3692:
        /* <DEDUP_REMOVED lines=12> */
.L_x_3693:
        /* <DEDUP_REMOVED lines=12> */
.L_x_3694:
        /* <DEDUP_REMOVED lines=12> */
.L_x_3695:
        /* <DEDUP_REMOVED lines=12> */
.L_x_3696:
        /* <DEDUP_REMOVED lines=12> */
.L_x_3697:
[----:B------:R-:W-:Y:S05]  /*44a0*/  @!P1 BRA `(.L_x_3690) ;  /* 0x0000000c00b49947 */ /* 0x000fea0003800000 */
[----:B------:R-:W-:-:S13]  /*44b0*/  PLOP3.LUT P2, PT, PT, PT, UP2, 0x80, 0x8 ;  /* 0x000000000008781c */ /* 0x000fda0003f4f028 */
[----:B0-----:R-:W-:-:S04]  /*44c0*/  @P2 FFMA.FTZ R108, R126, UR9, R156 ;  /* 0x000000097e6c2c23 */ /* 0x001fc8000801009c */
        /* <DEDUP_REMOVED lines=11> */
.L_x_3681:
        /* <DEDUP_REMOVED lines=21> */
[----:B------:R-:W-:Y:S01]  /*46d0*/  ISETP.LT.AND P2, PT, RZ, UR29, PT ;  /* 0x0000001dff007c0c */ /* 0x000fe2000bf41270 */
        /* <DEDUP_REMOVED lines=24> */
.L_x_3699:
        /* <DEDUP_REMOVED lines=12> */
.L_x_3700:
        /* <DEDUP_REMOVED lines=12> */
.L_x_3701:
        /* <DEDUP_REMOVED lines=12> */
.L_x_3702:
        /* <DEDUP_REMOVED lines=12> */
.L_x_3703:
        /* <DEDUP_REMOVED lines=12> */
.L_x_3704:
        /* <DEDUP_REMOVED lines=12> */
.L_x_3705:
        /* <DEDUP_REMOVED lines=9> */
.L_x_3698:
[----:B------:R-:W-:Y:S05]  /*4d70*/  @!P1 BRA `(.L_x_3706) ;  /* 0x00000000002c9947 */ /* 0x000fea0003800000 */
[----:B0-----:R-:W-:Y:S01]  /*4d80*/  FFMA.FTZ R108, R157, UR9, R156 ;  /* 0x000000099d6c7c23 */ /* 0x001fe2000801009c */
        /* <DEDUP_REMOVED lines=10> */
.L_x_3706:
        /* <DEDUP_REMOVED lines=12> */
.L_x_3707:
        /* <DEDUP_REMOVED lines=12> */
.L_x_3708:
        /* <DEDUP_REMOVED lines=12> */
.L_x_3709:
        /* <DEDUP_REMOVED lines=12> */
.L_x_3710:
        /* <DEDUP_REMOVED lines=12> */
.L_x_3711:
        /* <DEDUP_REMOVED lines=12> */
.L_x_3712:
[----:B------:R-:W-:Y:S05]  /*52b0*/  @!P1 BRA `(.L_x_3690) ;  /* 0x0000000000309947 */ /* 0x000fea0003800000 */
[----:B0-----:R-:W-:Y:S01]  /*52c0*/  FFMA.FTZ R108, R126, UR9, R156 ;  /* 0x000000097e6c7c23 */ /* 0x001fe2000801009c */
        /* <DEDUP_REMOVED lines=10> */
[----:B------:R-:W-:-:S07]  /*5370*/  PRMT R71, R71, 0x5410, R108 ;  /* 0x0000541047477816 */ /* 0x000fce000000006c */
.L_x_3690:
[----:B0-----:R-:W0:Y:S01]  /*5380*/  @P0 LDC.64 R110, c[0x0][0x478] ;  /* 0x00011e00ff6e0b82 */ /* 0x001e220000000a00 */
[----:B-----5:R-:W-:-:S07]  /*5390*/  @P0 IADD3 R139, PT, PT, R165, 0x80, RZ ;  /* 0x00000080a58b0810 */ /* 0x020fce0007ffe0ff */
[----:B------:R-:W1:Y:S01]  /*53a0*/  @P1 LDC.64 R108, c[0x0][0x468] ;  /* 0x00011a00ff6c1b82 */ /* 0x000e620000000a00 */
[----:B0-----:R-:W-:Y:S01]  /*53b0*/  @P0 IMAD.WIDE.U32 R110, R139, 0x20, R110 ;  /* 0x000000208b6e0825 */ /* 0x001fe200078e006e */
[----:B------:R-:W-:-:S04]  /*53c0*/  @P1 IADD3 R139, PT, PT, R5, 0x80, RZ ;  /* 0x00000080058b1810 */ /* 0x000fc80007ffe0ff */
[----:B------:R0:W-:Y:S01]  /*53d0*/  @P0 STG.E.128 desc[UR20][R110.64], R64 ;  /* 0x000000406e000986 */ /* 0x0001e2000c101d14 */
[----:B-1----:R-:W-:-:S03]  /*53e0*/  @P1 IMAD.WIDE.U32 R108, R139, 0x10, R108 ;  /* 0x000000108b6c1825 */ /* 0x002fc600078e006c */
[----:B------:R0:W-:Y:S04]  /*53f0*/  @P0 STG.E.128 desc[UR20][R110.64+0x10], R88 ;  /* 0x000010586e000986 */ /* 0x0001e8000c101d14 */
[----:B------:R0:W-:Y:S01]  /*5400*/  @P1 STG.E.128 desc[UR20][R108.64], R68 ;  /* 0x000000446c001986 */ /* 0x0001e2000c101d14 */
[----:B------:R-:W-:Y:S05]  /*5410*/  BRA.U !UP0, `(.L_x_3713) ;  /* 0x0000000908f87547 */ /* 0x000fea000b800000 */
[----:B------:R-:W-:Y:S05]  /*5420*/  @!P0 BRA `(.L_x_3714) ;  /* 0x00000004006c8947 */ /* 0x000fea0003800000 */
[----:B------:R-:W-:Y:S02]  /*5430*/  PLOP3.LUT P2, PT, PT, PT, UP2, 0x80, 0x8 ;  /* 0x000000000008781c */ /* 0x000fe40003f4f028 */
[----:B0-----:R-:W-:Y:S02]  /*5440*/  MOV R65, R17 ;  /* 0x0000001100417202 */ /* 0x001fe40000000f00 */
        /* <DEDUP_REMOVED lines=14> */
[----:B------:R-:W-:Y:S01]  /*5530*/  @P2 FFMA.FTZ R89, R152, UR9, R156 ;  /* 0x0000000998592c23 */ /* 0x000fe2000801009c */
[----:B------:R-:W-:Y:S01]  /*5540*/  @P2 FFMA.FTZ R66, R67, UR28, R18 ;  /* 0x0000001c43422c23 */ /* 0x000fe20008010012 */
[----:B------:R-:W-:Y:S01]  /*5550*/  @P2 FADD.FTZ R64, R117, -R64 ;  /* 0x8000004075402221 */ /* 0x000fe20000010000 */
[----:B------:R-:W-:Y:S01]  /*5560*/  MOV R67, R19 ;  /* 0x0000001300437202 */ /* 0x000fe20000000f00 */
[----:B------:R-:W-:Y:S01]  /*5570*/  @P2 FFMA.FTZ R109, R141, UR9, R156 ;  /* 0x000000098d6d2c23 */ /* 0x000fe2000801009c */
[----:B------:R-:W-:Y:S01]  /*5580*/  @P2 FFMA.FTZ R90, R91, UR28, R14 ;  /* 0x0000001c5b5a2c23 */ /* 0x000fe2000801000e */
[----:B------:R-:W-:Y:S01]  /*5590*/  @P2 FFMA.FTZ R67, R64, UR28, R19 ;  /* 0x0000001c40432c23 */ /* 0x000fe20008010013 */
[----:B------:R-:W-:Y:S01]  /*55a0*/  @P2 FADD.FTZ R64, R118, -R89 ;  /* 0x8000005976402221 */ /* 0x000fe20000010000 */
[----:B------:R-:W-:Y:S01]  /*55b0*/  MOV R89, R13 ;  /* 0x0000000d00597202 */ /* 0x000fe20000000f00 */
[----:B------:R-:W-:Y:S01]  /*55c0*/  @P2 FADD.FTZ R109, R116, -R109 ;  /* 0x8000006d746d2221 */ /* 0x000fe20000010000 */
[----:B------:R-:W-:Y:S01]  /*55d0*/  MOV R91, R15 ;  /* 0x0000000f005b7202 */ /* 0x000fe20000000f00 */
        /* <DEDUP_REMOVED lines=13> */
.L_x_3715:
[----:B------:R-:W-:Y:S05]  /*56b0*/  @!P1 BRA `(.L_x_3716) ;  /* 0x0000000000189947 */ /* 0x000fea0003800000 */
[----:B------:R-:W-:Y:S01]  /*56c0*/  FMUL.FTZ R108, R65, UR23 ;  /* 0x00000017416c7c20 */ /* 0x000fe20008410000 */
[----:B------:R-:W-:-:S03]  /*56d0*/  LOP3.LUT P2, RZ, R136, 0xff00, RZ, 0xc0, !PT ;  /* 0x0000ff0088ff7812 */ /* 0x000fc6000784c0ff */
[----:B------:R-:W-:-:S05]  /*56e0*/  FMUL.FTZ R108, R108, UR22 ;  /* 0x000000166c6c7c20 */ /* 0x000fca0008410000 */
[----:B------:R-:W-:-:S04]  /*56f0*/  FSEL R108, R108, RZ, P2 ;  /* 0x000000ff6c6c7208 */ /* 0x000fc80001000000 */
[----:B------:R-:W-:-:S04]  /*5700*/  F2FP.BF16.F32.PACK_AB R108, RZ, R108 ;  /* 0x0000006cff6c723e */ /* 0x000fc800000010ff */
[----:B------:R-:W-:-:S07]  /*5710*/  PRMT R68, R68, 0x5410, R108 ;  /* 0x0000541044447816 */ /* 0x000fce000000006c */
.L_x_3716:
[----:B------:R-:W-:Y:S05]  /*5720*/  @!P1 BRA `(.L_x_3717) ;  /* 0x0000000000189947 */ /* 0x000fea0003800000 */
[----:B------:R-:W-:Y:S01]  /*5730*/  FMUL.FTZ R108, R66, UR23 ;  /* 0x00000017426c7c20 */ /* 0x000fe20008410000 */
[----:B------:R-:W-:-:S03]  /*5740*/  LOP3.LUT P2, RZ, R136, 0xff0000, RZ, 0xc0, !PT ;  /* 0x00ff000088ff7812 */ /* 0x000fc6000784c0ff */
[----:B------:R-:W-:-:S05]  /*5750*/  FMUL.FTZ R108, R108, UR22 ;  /* 0x000000166c6c7c20 */ /* 0x000fca0008410000 */
[----:B------:R-:W-:-:S04]  /*5760*/  FSEL R108, R108, RZ, P2 ;  /* 0x000000ff6c6c7208 */ /* 0x000fc80001000000 */
[----:B------:R-:W-:-:S04]  /*5770*/  F2FP.BF16.F32.PACK_AB R108, RZ, R108 ;  /* 0x0000006cff6c723e */ /* 0x000fc800000010ff */
[----:B------:R-:W-:-:S07]  /*5780*/  PRMT R69, R108, 0x7610, R69 ;  /* 0x000076106c457816 */ /* 0x000fce0000000045 */
.L_x_3717:
[----:B------:R-:W-:Y:S05]  /*5790*/  @!P1 BRA `(.L_x_3718) ;  /* 0x0000000000189947 */ /* 0x000fea0003800000 */
[----:B------:R-:W-:Y:S01]  /*57a0*/  FMUL.FTZ R108, R67, UR23 ;  /* 0x00000017436c7c20 */ /* 0x000fe20008410000 */
[----:B------:R-:W-:-:S03]  /*57b0*/  LOP3.LUT P2, RZ, R136, 0xff000000, RZ, 0xc0, !PT ;  /* 0xff00000088ff7812 */ /* 0x000fc6000784c0ff */
[----:B------:R-:W-:-:S05]  /*57c0*/  FMUL.FTZ R108, R108, UR22 ;  /* 0x000000166c6c7c20 */ /* 0x000fca0008410000 */
[----:B------:R-:W-:-:S04]  /*57d0*/  FSEL R108, R108, RZ, P2 ;  /* 0x000000ff6c6c7208 */ /* 0x000fc80001000000 */
[----:B------:R-:W-:-:S04]  /*57e0*/  F2FP.BF16.F32.PACK_AB R108, RZ, R108 ;  /* 0x0000006cff6c723e */ /* 0x000fc800000010ff */
[----:B------:R-:W-:-:S07]  /*57f0*/  PRMT R69, R69, 0x5410, R108 ;  /* 0x0000541045457816 */ /* 0x000fce000000006c */
.L_x_3718:
[----:B------:R-:W-:Y:S05]  /*5800*/  @!P1 BRA `(.L_x_3719) ;  /* 0x0000000000189947 */ /* 0x000fea0003800000 */
[----:B------:R-:W-:Y:S01]  /*5810*/  FMUL.FTZ R108, R88, UR23 ;  /* 0x00000017586c7c20 */ /* 0x000fe20008410000 */
[----:B------:R-:W-:-:S03]  /*5820*/  LOP3.LUT P2, RZ, R137, 0xff, RZ, 0xc0, !PT ;  /* 0x000000ff89ff7812 */ /* 0x000fc6000784c0ff */
[----:B------:R-:W-:-:S05]  /*5830*/  FMUL.FTZ R108, R108, UR22 ;  /* 0x000000166c6c7c20 */ /* 0x000fca0008410000 */
[----:B------:R-:W-:-:S04]  /*5840*/  FSEL R108, R108, RZ, P2 ;  /* 0x000000ff6c6c7208 */ /* 0x000fc80001000000 */
[----:B------:R-:W-:-:S04]  /*5850*/  F2FP.BF16.F32.PACK_AB R108, RZ, R108 ;  /* 0x0000006cff6c723e */ /* 0x000fc800000010ff */
[----:B------:R-:W-:-:S07]  /*5860*/  PRMT R70, R108, 0x7610, R70 ;  /* 0x000076106c467816 */ /* 0x000fce0000000046 */
.L_x_3719:
[----:B------:R-:W-:Y:S05]  /*5870*/  @!P1 BRA `(.L_x_3720) ;  /* 0x0000000000189947 */ /* 0x000fea0003800000 */
[----:B------:R-:W-:Y:S01]  /*5880*/  FMUL.FTZ R108, R89, UR23 ;  /* 0x00000017596c7c20 */ /* 0x000fe20008410000 */
[----:B------:R-:W-:-:S03]  /*5890*/  LOP3.LUT P2, RZ, R137, 0xff00, RZ, 0xc0, !PT ;  /* 0x0000ff0089ff7812 */ /* 0x000fc6000784c0ff */
[----:B------:R-:W-:-:S05]  /*58a0*/  FMUL.FTZ R108, R108, UR22 ;  /* 0x000000166c6c7c20 */ /* 0x000fca0008410000 */
[----:B------:R-:W-:-:S04]  /*58b0*/  FSEL R108, R108, RZ, P2 ;  /* 0x000000ff6c6c7208 */ /* 0x000fc80001000000 */
[----:B------:R-:W-:-:S04]  /*58c0*/  F2FP.BF16.F32.PACK_AB R108, RZ, R108 ;  /* 0x0000006cff6c723e */ /* 0x000fc800000010ff */
[----:B------:R-:W-:-:S07]  /*58d0*/  PRMT R70, R70, 0x5410, R108 ;  /* 0x0000541046467816 */ /* 0x000fce000000006c */
.L_x_3720:
[----:B------:R-:W-:Y:S05]  /*58e0*/  @!P1 BRA `(.L_x_3721) ;  /* 0x0000000000189947 */ /* 0x000fea0003800000 */
[----:B------:R-:W-:Y:S01]  /*58f0*/  FMUL.FTZ R108, R90, UR23 ;  /* 0x000000175a6c7c20 */ /* 0x000fe20008410000 */
[----:B------:R-:W-:-:S03]  /*5900*/  LOP3.LUT P2, RZ, R137, 0xff0000, RZ, 0xc0, !PT ;  /* 0x00ff000089ff7812 */ /* 0x000fc6000784c0ff */
[----:B------:R-:W-:-:S05]  /*5910*/  FMUL.FTZ R108, R108, UR22 ;  /* 0x000000166c6c7c20 */ /* 0x000fca0008410000 */
[----:B------:R-:W-:-:S04]  /*5920*/  FSEL R108, R108, RZ, P2 ;  /* 0x000000ff6c6c7208 */ /* 0x000fc80001000000 */
[----:B------:R-:W-:-:S04]  /*5930*/  F2FP.BF16.F32.PACK_AB R108, RZ, R108 ;  /* 0x0000006cff6c723e */ /* 0x000fc800000010ff */
[----:B------:R-:W-:-:S07]  /*5940*/  PRMT R71, R108, 0x7610, R71 ;  /* 0x000076106c477816 */ /* 0x000fce0000000047 */
.L_x_3721:
        /* <DEDUP_REMOVED lines=9> */
.L_x_3714:
[----:B------:R-:W-:Y:S05]  /*59e0*/  @!P1 BRA `(.L_x_3723) ;  /* 0x00000000002c9947 */ /* 0x000fea0003800000 */
[----:B------:R-:W-:Y:S02]  /*59f0*/  PLOP3.LUT P2, PT, PT, PT, UP2, 0x80, 0x8 ;  /* 0x000000000008781c */ /* 0x000fe40003f4f028 */
[----:B0-----:R-:W-:-:S11]  /*5a00*/  MOV R108, R16 ;  /* 0x00000010006c7202 */ /* 0x001fd60000000f00 */
        /* <DEDUP_REMOVED lines=9> */
.L_x_3723:
[----:B------:R-:W-:Y:S05]  /*5aa0*/  @!P1 BRA `(.L_x_3724) ;  /* 0x00000000002c9947 */ /* 0x000fea0003800000 */
[----:B------:R-:W-:-:S13]  /*5ab0*/  PLOP3.LUT P2, PT, PT, PT, UP2, 0x80, 0x8 ;  /* 0x000000000008781c */ /* 0x000fda0003f4f028 */
[----:B0-----:R-:W-:-:S04]  /*5ac0*/  @P2 FFMA.FTZ R108, R124, UR9, R156 ;  /* 0x000000097c6c2c23 */ /* 0x001fc8000801009c */
[----:B------:R-:W-:Y:S01]  /*5ad0*/  @P2 FADD.FTZ R110, R11, -R108 ;  /* 0x8000006c0b6e2221 */ /* 0x000fe20000010000 */
[----:B------:R-:W-:-:S03]  /*5ae0*/  MOV R108, R17 ;  /* 0x00000011006c7202 */ /* 0x000fc60000000f00 */
[----:B------:R-:W-:Y:S01]  /*5af0*/  @P2 FFMA.FTZ R108, R110, UR28, R17 ;  /* 0x0000001c6e6c2c23 */ /* 0x000fe20008010011 */
[----:B------:R-:W-:-:S03]  /*5b00*/  LOP3.LUT P2, RZ, R136, 0xff00, RZ, 0xc0, !PT ;  /* 0x0000ff0088ff7812 */ /* 0x000fc6000784c0ff */
[----:B------:R-:W-:-:S04]  /*5b10*/  FMUL.FTZ R108, R108, UR23 ;  /* 0x000000176c6c7c20 */ /* 0x000fc80008410000 */
[----:B------:R-:W-:-:S05]  /*5b20*/  FMUL.FTZ R108, R108, UR22 ;  /* 0x000000166c6c7c20 */ /* 0x000fca0008410000 */
[----:B------:R-:W-:-:S04]  /*5b30*/  FSEL R108, R108, RZ, P2 ;  /* 0x000000ff6c6c7208 */ /* 0x000fc80001000000 */
[----:B------:R-:W-:-:S04]  /*5b40*/  F2FP.BF16.F32.PACK_AB R108, RZ, R108 ;  /* 0x0000006cff6c723e */ /* 0x000fc800000010ff */
[----:B------:R-:W-:-:S07]  /*5b50*/  PRMT R68, R68, 0x5410, R108 ;  /* 0x0000541044447816 */ /* 0x000fce000000006c */
.L_x_3724:
        /* <DEDUP_REMOVED lines=12> */
.L_x_3725:
        /* <DEDUP_REMOVED lines=12> */
.L_x_3726:
        /* <DEDUP_REMOVED lines=12> */
.L_x_3727:
        /* <DEDUP_REMOVED lines=12> */
.L_x_3728:
        /* <DEDUP_REMOVED lines=12> */
.L_x_3729:
[----:B------:R-:W-:Y:S05]  /*5f20*/  @!P1 BRA `(.L_x_3722) ;  /* 0x0000000c00b49947 */ /* 0x000fea0003800000 */
[----:B------:R-:W-:Y:S02]  /*5f30*/  PLOP3.LUT P2, PT, PT, PT, UP2, 0x80, 0x8 ;  /* 0x000000000008781c */ /* 0x000fe40003f4f028 */
[----:B0-----:R-:W-:-:S11]  /*5f40*/  MOV R108, R15 ;  /* 0x0000000f006c7202 */ /* 0x001fd60000000f00 */
        /* <DEDUP_REMOVED lines=11> */
.L_x_3713:
[----:B------:R-:W-:Y:S05]  /*6000*/  @!P0 BRA `(.L_x_3730) ;  /* 0x0000000400f88947 */ /* 0x000fea0003800000 */
[--C-:B0-----:R-:W-:Y:S01]  /*6010*/  FFMA.FTZ R64, R154, UR9, R156.reuse ;  /* 0x000000099a407c23 */ /* 0x101fe2000801009c */
        /* <DEDUP_REMOVED lines=16> */
.L_x_3731:
        /* <DEDUP_REMOVED lines=12> */
.L_x_3732:
        /* <DEDUP_REMOVED lines=12> */
.L_x_3733:
        /* <DEDUP_REMOVED lines=12> */
.L_x_3734:
        /* <DEDUP_REMOVED lines=12> */
.L_x_3735:
        /* <DEDUP_REMOVED lines=12> */
.L_x_3736:
        /* <DEDUP_REMOVED lines=12> */
.L_x_3737:
        /* <DEDUP_REMOVED lines=37> */
.L_x_3730:
        /* <DEDUP_REMOVED lines=12> */
.L_x_3738:
        /* <DEDUP_REMOVED lines=12> */
.L_x_3739:
        /* <DEDUP_REMOVED lines=12> */
.L_x_3740:
        /* <DEDUP_REMOVED lines=12> */
.L_x_3741:
        /* <DEDUP_REMOVED lines=12> */
.L_x_3742:
        /* <DEDUP_REMOVED lines=12> */
.L_x_3743:
        /* <DEDUP_REMOVED lines=12> */
.L_x_3744:
[----:B------:R-:W-:Y:S05]  /*6d30*/  @!P1 BRA `(.L_x_3722) ;  /* 0x0000000000309947 */ /* 0x000fea0003800000 */
[----:B------:R-:W-:Y:S01]  /*6d40*/  FFMA.FTZ R156, R154, UR9, R156 ;  /* 0x000000099a9c7c23 */ /* 0x000fe2000801009c */
[----:B------:R-:W-:Y:S02]  /*6d50*/  ISETP.LT.AND P3, PT, RZ, UR29, PT ;  /* 0x0000001dff007c0c */ /* 0x000fe4000bf61270 */
[----:B------:R-:W-:Y:S01]  /*6d60*/  ISETP.GE.U32.AND P2, PT, R136, RZ, PT ;  /* 0x000000ff8800720c */ /* 0x000fe20003f46070 */
[----:B------:R-:W-:-:S03]  /*6d70*/  FADD.FTZ R156, R149, -R156 ;  /* 0x8000009c959c7221 */ /* 0x000fc60000010000 */
[----:B------:R-:W-:Y:S01]  /*6d80*/  ISETP.GE.U32.AND.EX P2, PT, R137, 0x1000000, PT, P2 ;  /* 0x010000008900780c */ /* 0x000fe20003f46120 */
[----:B------:R-:W-:-:S05]  /*6d90*/  FMUL.FTZ R156, R156, UR28 ;  /* 0x0000001c9c9c7c20 */ /* 0x000fca0008410000 */
[----:B0-----:R-:W-:-:S05]  /*6da0*/  FSEL R108, R156, RZ, P3 ;  /* 0x000000ff9c6c7208 */ /* 0x001fca0001800000 */
[----:B------:R-:W-:-:S04]  /*6db0*/  FMUL.FTZ R108, R108, UR23 ;  /* 0x000000176c6c7c20 */ /* 0x000fc80008410000 */
[----:B------:R-:W-:-:S05]  /*6dc0*/  FMUL.FTZ R108, R108, UR22 ;  /* 0x000000166c6c7c20 */ /* 0x000fca0008410000 */
[----:B------:R-:W-:-:S04]  /*6dd0*/  FSEL R108, R108, RZ, P2 ;  /* 0x000000ff6c6c7208 */ /* 0x000fc80001000000 */
[----:B------:R-:W-:-:S04]  /*6de0*/  F2FP.BF16.F32.PACK_AB R108, RZ, R108 ;  /* 0x0000006cff6c723e */ /* 0x000fc800000010ff */
[----:B------:R-:W-:-:S07]  /*6df0*/  PRMT R71, R71, 0x5410, R108 ;  /* 0x0000541047477816 */ /* 0x000fce000000006c */
.L_x_3722:
        /* <DEDUP_REMOVED lines=13> */
.L_x_3643:
        /* <DEDUP_REMOVED lines=21> */
.L_x_3746:
        /* <DEDUP_REMOVED lines=14> */
.L_x_10727:


//--------------------- .text._ZN10layer_norm13ln_bwd_kernelINS_13Kernel_traitsI13__nv_bfloat16S2_fS2_fjLj3072ELj1ELj1ELj4ELj16ENS_18Kernel_traits_baseILj3072ES2_S2_fS2_fjLj128EEEEELb1ELb1ELb0ELb0EEEvNS_9BwdParamsE --------------------------
	.section	.text._ZN10layer_norm13ln_bwd_kernelINS_13Kernel_traitsI13__nv_bfloat16S2_fS2_fjLj3072ELj1ELj1ELj4ELj16ENS_18Kernel_traits_baseILj3072ES2_S2_fS2_fjLj128EEEEELb1ELb1ELb0ELb0EEEvNS_9BwdParamsE,"ax",@progbits
	.align	128
        .global         _ZN10layer_norm13ln_bwd_kernelINS_13Kernel_traitsI13__nv_bfloat16S2_fS2_fjLj3072ELj1ELj1ELj4ELj16ENS_18Kernel_traits_baseILj3072ES2_S2_fS2_fjLj128EEEEELb1ELb1ELb0ELb0EEEvNS_9BwdParamsE
        .type           _ZN10layer_norm13ln_bwd_kernelINS_13Kernel_traitsI13__nv_bfloat16S2_fS2_fjLj3072ELj1ELj1ELj4ELj16ENS_18Kernel_traits_baseILj3072ES2_S2_fS2_fjLj128EEEEELb1ELb1ELb0ELb0EEEvNS_9BwdParamsE,@function
        .size           _ZN10layer_norm13ln_bwd_kernelINS_13Kernel_traitsI13__nv_bfloat16S2_fS2_fjLj3072ELj1ELj1ELj4ELj16ENS_18Kernel_traits_baseILj3072ES2_S2_fS2_fjLj128EEEEELb1ELb1ELb0ELb0EEEvNS_9BwdParamsE,(.L_x_10728 - _ZN10layer_norm13ln_bwd_kernelINS_13Kernel_traitsI13__nv_bfloat16S2_fS2_fjLj3072ELj1ELj1ELj4ELj16ENS_18Kernel_traits_baseILj3072ES2_S2_fS2_fjLj128EEEEELb1ELb1ELb0ELb0EEEvNS_9BwdParamsE)
        .other          _ZN10layer_norm13ln_bwd_kernelINS_13Kernel_traitsI13__nv_bfloat16S2_fS2_fjLj3072ELj1ELj1ELj4ELj16ENS_18Kernel_traits_baseILj3072ES2_S2_fS2_fjLj128EEEEELb1ELb1ELb0ELb0EEEvNS_9BwdParamsE,@"STO_CUDA_ENTRY STV_DEFAULT"
_ZN10layer_norm13ln_bwd_kernelINS_13Kernel_traitsI13__nv_bfloat16S2_fS2_fjLj3072ELj1ELj1ELj4ELj16ENS_18Kernel_traits_baseILj3072ES2_S2_fS2_fjLj128EEEEELb1ELb1ELb0ELb0EEEvNS_9BwdParamsE:
.text._ZN10layer_norm13ln_bwd_kernelINS_13Kernel_traitsI13__nv_bfloat16S2_fS2_fjLj3072ELj1ELj1ELj4ELj16ENS_18Kernel_traits_baseILj3072ES2_S2_fS2_fjLj128EEEEELb1ELb1ELb0ELb0EEEvNS_9BwdParamsE:
[----:B------:R-:W-:Y:S01]  /*0000*/  LDC R1, c[0x0][0x37c] ;  /* 0x0000df00ff017b82 */ /* 0x000fe20000000800 */
[----:B------:R-:W0:Y:S01]  /*0010*/  S2R R168, SR_TID.X ;  /* 0x0000000000a87919 */ /* 0x000e220000002100 */
[----:B------:R-:W1:Y:S01]  /*0020*/  LDCU UR4, c[0x0][0x388] ;  /* 0x00007100ff0477ac */ /* 0x000e620008000800 */
[----:B------:R-:W2:Y:S01]  /*0030*/  LDCU.64 UR10, c[0x0][0x358] ;  /* 0x00006b00ff0a77ac */ /* 0x000ea20008000a00 */
[----:B-1----:R-:W-:-:S04]  /*0040*/  MOV R169, UR4 ;  /* 0x0000000400a97c02 */ /* 0x002fc80008000f00 */
[----:B------:R-:W1:Y:S01]  /*0050*/  S2UR UR9, SR_CTAID.X ;  /* 0x00000000000979c3 */ /* 0x000e620000002500 */
[----:B------:R-:W1:Y:S01]  /*0060*/  LDCU UR4, c[0x0][0x384] ;  /* 0x00007080ff0477ac */ /* 0x000e620008000800 */
        /* <DEDUP_REMOVED lines=12> */
[----:B------:R-:W1:Y:S01]  /*0130*/  @P4 LDC.64 R12, c[0x0][0x3e8] ;  /* 0x0000fa00ff0c4b82 */ /* 0x000e620000000a00 */
[----:B0-----:R-:W-:-:S05]  /*0140*/  @P3 IMAD.WIDE.U32 R6, R15, 0x10, R6 ;  /* 0x000000100f063825 */ /* 0x001fca00078e0006 */
[----:B--2---:R0:W5:Y:S02]  /*0150*/  @P3 LDG.E.128 R36, desc[UR10][R6.64] ;  /* 0x0000000a06243981 */ /* 0x004164000c1e1d00 */
[----:B------:R-:W2:Y:S01]  /*0160*/  @P5 LDC.64 R2, c[0x0][0x3d0] ;  /* 0x0000f400ff025b82 */ /* 0x000ea20000000a00 */
[C---:B---3--:R-:W-:Y:S01]  /*0170*/  @P3 IMAD.WIDE.U32 R8, R15.reuse, 0x10, R8 ;  /* 0x000000100f083825 */ /* 0x048fe200078e0008 */
[----:B------:R-:W-:-:S04]  /*0180*/  @P3 IADD3 R15, PT, PT, R15, 0x80, RZ ;  /* 0x000000800f0f3810 */ /* 0x000fc80007ffe0ff */
[----:B------:R0:W5:Y:S02]  /*0190*/  @P3 LDG.E.128 R40, desc[UR10][R8.64] ;  /* 0x0000000a08283981 */ /* 0x000164000c1e1d00 */
[----:B------:R-:W3:Y:S01]  /*01a0*/  @P5 LDC.64 R4, c[0x0][0x3e8] ;  /* 0x0000fa00ff045b82 */ /* 0x000ee20000000a00 */
[----:B----4-:R-:W-:-:S05]  /*01b0*/  @P4 IMAD.WIDE.U32 R10, R15, 0x10, R10 ;  /* 0x000000100f0a4825 */ /* 0x010fca00078e000a */
[----:B------:R0:W5:Y:S01]  /*01c0*/  @P4 LDG.E.128 R44, desc[UR10][R10.64] ;  /* 0x0000000a0a2c4981 */ /* 0x000162000c1e1d00 */
[----:B-1----:R-:W-:-:S05]  /*01d0*/  @P4 IMAD.WIDE.U32 R12, R15, 0x10, R12 ;  /* 0x000000100f0c4825 */ /* 0x002fca00078e000c */
[----:B------:R0:W5:Y:S01]  /*01e0*/  @P4 LDG.E.128 R48, desc[UR10][R12.64] ;  /* 0x0000000a0c304981 */ /* 0x000162000c1e1d00 */
[----:B--2---:R-:W-:-:S05]  /*01f0*/  @P5 IMAD.WIDE.U32 R2, R168, 0x10, R2 ;  /* 0x00000010a8025825 */ /* 0x004fca00078e0002 */
        /* <DEDUP_REMOVED lines=42> */
[----:B------:R-:W-:Y:S02]  /*04a0*/  MOV R26, UR9 ;  /* 0x00000009001a7c02 */ /* 0x000fe40008000f00 */
[----:B------:R-:W-:Y:S02]  /*04b0*/  CS2R R60, SRZ ;  /* 0x00000000003c7805 */ /* 0x000fe4000001ff00 */
[----:B-----5:R-:W-:Y:S02]  /*04c0*/  PRMT R25, R59, 0x7632, R25 ;  /* 0x000076323b197816 */ /* 0x020fe40000000019 */
        /* <DEDUP_REMOVED lines=59> */
[----:B------:R-:W-:Y:S01]  /*0880*/  CS2R R126, SRZ ;  /* 0x00000000007e7805 */ /* 0x000fe2000001ff00 */
[----:B------:R-:W0:Y:S01]  /*0890*/  LDCU.U8 UR12, c[0x0][0x410] ;  /* 0x00008200ff0c77ac */ /* 0x000e220008000000 */
[----:B------:R-:W-:Y:S01]  /*08a0*/  UPLOP3.LUT UP1, UPT, UPT, UPT, UPT, 0x40, 0x4 ;  /* 0x000000000004789c */ /* 0x000fe20003f2e870 */
[----:B------:R-:W1:Y:S01]  /*08b0*/  LDCU UR16, c[0x0][0x408] ;  /* 0x00008100ff1077ac */ /* 0x000e620008000800 */
[----:B------:R-:W2:Y:S01]  /*08c0*/  LDCU UR13, c[0x0][0x400] ;  /* 0x00008000ff0d77ac */ /* 0x000ea20008000800 */
[----:B------:R-:W3:Y:S01]  /*08d0*/  LDCU.64 UR14, c[0x0][0x438] ;  /* 0x00008700ff0e77ac */ /* 0x000ee20008000a00 */
[----:B------:R-:W4:Y:S07]  /*08e0*/  LDCU.64 UR6, c[0x0][0x478] ;  /* 0x00008f00ff0677ac */ /* 0x000f2e0008000a00 */
.L_x_3774:
[----:B------:R-:W0:Y:S08]  /*08f0*/  @P0 LDC.64 R156, c[0x0][0x3e0] ;  /* 0x0000f800ff9c0b82 */ /* 0x000e300000000a00 */
[----:B------:R-:W1:Y:S08]  /*0900*/  LDC.64 R158, c[0x0][0x3c0] ;  /* 0x0000f000ff9e7b82 */ /* 0x000e700000000a00 */
[----:B------:R-:W2:Y:S01]  /*0910*/  LDC R169, c[0x0][0x388] ;  /* 0x0000e200ffa97b82 */ /* 0x000ea20000000800 */
[----:B0-----:R-:W-:-:S07]  /*0920*/  @P0 IMAD.WIDE R160, R26, 0x2, R156 ;  /* 0x000000021aa00825 */ /* 0x001fce00078e029c */
[----:B------:R-:W0:Y:S01]  /*0930*/  LDC.64 R156, c[0x0][0x3c8] ;  /* 0x0000f200ff9c7b82 */ /* 0x000e220000000a00 */
[----:B------:R0:W5:Y:S01]  /*0940*/  @P0 LDG.E.U16 R218, desc[UR10][R160.64] ;  /* 0x0000000aa0da0981 */ /* 0x000162000c1e1500 */
[----:B-1----:R-:W-:-:S06]  /*0950*/  IMAD.WIDE R158, R26, 0x4, R158 ;  /* 0x000000041a9e7825 */ /* 0x002fcc00078e029e */
[----:B------:R-:W3:Y:S01]  /*0960*/  LDG.E R158, desc[UR10][R158.64] ;  /* 0x0000000a9e9e7981 */ /* 0x000ee2000c1e1900 */
[----:B0-----:R-:W-:-:S05]  /*0970*/  IMAD.WIDE R156, R26, 0x4, R156 ;  /* 0x000000041a9c7825 */ /* 0x001fca00078e029c */
[----:B------:R0:W5:Y:S01]  /*0980*/  LDG.E R171, desc[UR10][R156.64] ;  /* 0x0000000a9cab7981 */ /* 0x000162000c1e1900 */
[----:B--2---:R-:W-:Y:S01]  /*0990*/  IMAD R0, R26, R169, RZ ;  /* 0x000000a91a007224 */ /* 0x004fe200078e02ff */
[----:B------:R-:W-:-:S04]  /*09a0*/  ISETP.GE.U32.AND P5, PT, R27, 0x80, PT ;  /* 0x000000801b00780c */ /* 0x000fc80003fa6070 */
[----:B------:R-:W-:-:S04]  /*09b0*/  SHF.R.S32.HI R163, RZ, 0x1f, R0 ;  /* 0x0000001fffa37819 */ /* 0x000fc80000011400 */
[----:B------:R-:W-:Y:S01]  /*09c0*/  LEA.HI R163, R163, R0, RZ, 0x3 ;  /* 0x00000000a3a37211 */ /* 0x000fe200078f18ff */
[----:B------:R-:W-:Y:S01]  /*09d0*/  BSSY.RECONVERGENT B0, `(.L_x_3748) ;  /* 0x0000066000007945 */ /* 0x000fe20003800200 */
[----:B------:R-:W-:Y:S02]  /*09e0*/  ISETP.NE.AND P2, PT, RZ, UR12, PT ;  /* 0x0000000cff007c0c */ /* 0x000fe4000bf45270 */
[----:B------:R-:W-:Y:S02]  /*09f0*/  LEA.HI.SX32 R0, R163, R168, 0x1d ;  /* 0x000000a8a3007211 */ /* 0x000fe400078feaff */
[----:B------:R-:W-:Y:S02]  /*0a00*/  CS2R R228, SRZ ;  /* 0x0000000000e47805 */ /* 0x000fe4000001ff00 */
[C---:B------:R-:W-:Y:S02]  /*0a10*/  ISETP.GE.U32.AND P3, PT, R27.reuse, 0x100, PT ;  /* 0x000001001b00780c */ /* 0x040fe40003f66070 */
[----:B------:R-:W-:-:S02]  /*0a20*/  ISETP.GE.U32.AND P4, PT, R27, 0x180, PT ;  /* 0x000001801b00780c */ /* 0x000fc40003f86070 */
[----:B------:R-:W-:Y:S02]  /*0a30*/  MOV R227, R0 ;  /* 0x0000000000e37202 */ /* 0x000fe40000000f00 */
[----:B---3--:R-:W-:Y:S01]  /*0a40*/  FSEL R226, R158, RZ, !P2 ;  /* 0x000000ff9ee27208 */ /* 0x008fe20005000000 */
[----:B0-----:R-:W-:Y:S08]  /*0a50*/  @!P5 BRA `(.L_x_3749) ;  /* 0x000000040074d947 */ /* 0x001ff00003800000 */
[----:B------:R-:W0:Y:S08]  /*0a60*/  LDC.64 R208, c[0x0][0x3a8] ;  /* 0x0000ea00ffd07b82 */ /* 0x000e300000000a00 */
[----:B------:R-:W1:Y:S01]  /*0a70*/  LDC.64 R160, c[0x0][0x428] ;  /* 0x00010a00ffa07b82 */ /* 0x000e620000000a00 */
[----:B------:R-:W-:-:S07]  /*0a80*/  ISETP.NE.U32.AND P1, PT, RZ, UR14, PT ;  /* 0x0000000eff007c0c */ /* 0x000fce000bf25070 */
[----:B------:R-:W2:Y:S01]  /*0a90*/  LDC.64 R204, c[0x0][0x3b0] ;  /* 0x0000ec00ffcc7b82 */ /* 0x000ea20000000a00 */
[----:B0-----:R-:W-:-:S05]  /*0aa0*/  IMAD.WIDE.U32 R208, R0, 0x20, R208 ;  /* 0x0000002000d07825 */ /* 0x001fca00078e00d0 */
[----:B------:R-:W3:Y:S01]  /*0ab0*/  LDG.E.128 R156, desc[UR10][R208.64] ;  /* 0x0000000ad09c7981 */ /* 0x000ee2000c1e1d00 */
[----:B-1----:R-:W-:-:S03]  /*0ac0*/  IMAD.WIDE.U32 R160, R0, 0x10, R160 ;  /* 0x0000001000a07825 */ /* 0x002fc600078e00a0 */
[----:B------:R0:W4:Y:S04]  /*0ad0*/  LDG.E.128 R164, desc[UR10][R208.64+0x10] ;  /* 0x0000100ad0a47981 */ /* 0x000128000c1e1d00 */
[----:B------:R-:W4:Y:S01]  /*0ae0*/  LDG.E.128 R160, desc[UR10][R160.64] ;  /* 0x0000000aa0a07981 */ /* 0x000f22000c1e1d00 */
[----:B------:R-:W-:Y:S02]  /*0af0*/  ISETP.NE.AND.EX P1, PT, RZ, UR15, PT, P1 ;  /* 0x0000000fff007c0c */ /* 0x000fe4000bf25310 */
[----:B------:R-:W-:-:S11]  /*0b00*/  SHF.L.U32 R217, R52, 0x10, RZ ;  /* 0x0000001034d97819 */ /* 0x000fd600000006ff */
[----:B------:R-:W1:Y:S01]  /*0b10*/  @P1 LDC.64 R206, c[0x0][0x438] ;  /* 0x00010e00ffce1b82 */ /* 0x000e620000000a00 */
[----:B------:R-:W-:Y:S02]  /*0b20*/  SHF.L.U32 R214, R18, 0x10, RZ ;  /* 0x0000001012d67819 */ /* 0x000fe400000006ff */
[----:B------:R-:W-:Y:S02]  /*0b30*/  SHF.L.U32 R210, R19, 0x10, RZ ;  /* 0x0000001013d27819 */ /* 0x000fe400000006ff */
[----:B------:R-:W-:Y:S01]  /*0b40*/  SHF.L.U32 R213, R53, 0x10, RZ ;  /* 0x0000001035d57819 */ /* 0x000fe200000006ff */
[----:B--2---:R-:W-:Y:S01]  /*0b50*/  IMAD.WIDE.U32 R204, R0, 0x8, R204 ;  /* 0x0000000800cc7825 */ /* 0x004fe200078e00cc */
[----:B0-----:R-:W-:-:S04]  /*0b60*/  SHF.L.U32 R209, R54, 0x10, RZ ;  /* 0x0000001036d17819 */ /* 0x001fc800000006ff */
[----:B------:R-:W5:Y:S01]  /*0b70*/  LDG.E.64 R224, desc[UR10][R204.64] ;  /* 0x0000000acce07981 */ /* 0x000f62000c1e1b00 */
[----:B-1----:R-:W-:-:S05]  /*0b80*/  @P1 IMAD.WIDE.U32 R206, R0, 0x20, R206 ;  /* 0x0000002000ce1825 */ /* 0x002fca00078e00ce */
[----:B------:R-:W5:Y:S04]  /*0b90*/  @P1 LDG.E.128 R128, desc[UR10][R206.64] ;  /* 0x0000000ace801981 */ /* 0x000f68000c1e1d00 */
[----:B------:R0:W5:Y:S02]  /*0ba0*/  @P1 LDG.E.128 R132, desc[UR10][R206.64+0x10] ;  /* 0x0000100ace841981 */ /* 0x000164000c1e1d00 */
[----:B0-----:R-:W-:Y:S02]  /*0bb0*/  SHF.L.U32 R206, R20, 0x10, RZ ;  /* 0x0000001014ce7819 */ /* 0x001fe400000006ff */
[----:B------:R-:W-:Y:S01]  /*0bc0*/  IADD3 R227, PT, PT, R0, 0x80, RZ ;  /* 0x0000008000e37810 */ /* 0x000fe20007ffe0ff */
[C---:B---3--:R-:W-:Y:S01]  /*0bd0*/  FADD.FTZ R216, -R226.reuse, R157 ;  /* 0x0000009de2d87221 */ /* 0x048fe20000010100 */
[C---:B------:R-:W-:Y:S01]  /*0be0*/  FADD.FTZ R212, -R226.reuse, R159 ;  /* 0x0000009fe2d47221 */ /* 0x040fe20000010100 */
[----:B------:R-:W-:-:S02]  /*0bf0*/  FADD.FTZ R156, -R226, R156 ;  /* 0x0000009ce29c7221 */ /* 0x000fc40000010100 */
[----:B-----5:R-:W-:Y:S01]  /*0c00*/  FMUL.FTZ R216, R171, R216 ;  /* 0x000000d8abd87220 */ /* 0x020fe20000410000 */
[C---:B----4-:R-:W-:Y:S02]  /*0c10*/  PRMT R157, R160.reuse, 0x7632, R157 ;  /* 0x00007632a09d7816 */ /* 0x050fe4000000009d */
        /* <DEDUP_REMOVED lines=33> */
[----:B------:R-:W-:Y:S01]  /*0e30*/  FADD.FTZ R80, R80, R160 ;  /* 0x000000a050507221 */ /* 0x000fe20000010000 */
[----:B------:R-:W-:Y:S01]  /*0e40*/  FFMA.FTZ R60, R219, R160, R60 ;  /* 0x000000a0db3c7223 */ /* 0x000fe2000001003c */
[----:B------:R-:W-:Y:S01]  /*0e50*/  FMUL.FTZ R208, R171, R208 ;  /* 0x000000d0abd07220 */ /* 0x000fe20000410000 */
[----:B------:R-:W-:Y:S01]  /*0e60*/  SHF.L.U32 R163, R163, 0x10, RZ ;  /* 0x00000010a3a37819 */ /* 0x000fe200000006ff */
[----:B------:R-:W-:Y:S01]  /*0e70*/  FADD.FTZ R166, -R226, R166 ;  /* 0x000000a6e2a67221 */ /* 0x000fe20000010100 */
        /* <DEDUP_REMOVED lines=27> */
.L_x_3749:
[----:B----4-:R-:W-:Y:S05]  /*1030*/  BSYNC.RECONVERGENT B0 ;  /* 0x0000000000007941 */ /* 0x010fea0003800200 */
.L_x_3748:
[----:B------:R-:W-:Y:S04]  /*1040*/  BSSY.RECONVERGENT B0, `(.L_x_3750) ;  /* 0x000005f000007945 */ /* 0x000fe80003800200 */
[----:B------:R-:W-:Y:S05]  /*1050*/  @!P3 BRA `(.L_x_3751) ;  /* 0x000000040074b947 */ /* 0x000fea0003800000 */
        /* <DEDUP_REMOVED lines=9> */
[----:B------:R-:W-:-:S13]  /*10f0*/  ISETP.NE.AND.EX P1, PT, RZ, UR15, PT, P1 ;  /* 0x0000000fff007c0c */ /* 0x000fda000bf25310 */
[----:B------:R-:W1:Y:S01]  /*1100*/  @P1 LDC.64 R174, c[0x0][0x438] ;  /* 0x00010e00ffae1b82 */ /* 0x000e620000000a00 */
[----:B--2---:R-:W-:-:S05]  /*1110*/  IMAD.WIDE.U32 R172, R227, 0x8, R172 ;  /* 0x00000008e3ac7825 */ /* 0x004fca00078e00ac */
[----:B------:R2:W5:Y:S01]  /*1120*/  LDG.E.64 R222, desc[UR10][R172.64] ;  /* 0x0000000aacde7981 */ /* 0x000562000c1e1b00 */
[----:B0-----:R-:W-:Y:S02]  /*1130*/  SHF.L.U32 R176, R37, 0x10, RZ ;  /* 0x0000001025b07819 */ /* 0x001fe400000006ff */
[----:B--2---:R-:W-:Y:S01]  /*1140*/  SHF.L.U32 R172, R36, 0x10, RZ ;  /* 0x0000001024ac7819 */ /* 0x004fe200000006ff */
[----:B-1----:R-:W-:-:S05]  /*1150*/  @P1 IMAD.WIDE.U32 R174, R227, 0x20, R174 ;  /* 0x00000020e3ae1825 */ /* 0x002fca00078e00ae */
[----:B------:R-:W5:Y:S04]  /*1160*/  @P1 LDG.E.128 R32, desc[UR10][R174.64] ;  /* 0x0000000aae201981 */ /* 0x000f68000c1e1d00 */
[----:B------:R0:W5:Y:S02]  /*1170*/  @P1 LDG.E.128 R28, desc[UR10][R174.64+0x10] ;  /* 0x0000100aae1c1981 */ /* 0x000164000c1e1d00 */
[----:B0-----:R-:W-:Y:S02]  /*1180*/  SHF.L.U32 R175, R10, 0x10, RZ ;  /* 0x000000100aaf7819 */ /* 0x001fe400000006ff */
[----:B------:R-:W-:Y:S02]  /*1190*/  SHF.L.U32 R179, R11, 0x10, RZ ;  /* 0x000000100bb37819 */ /* 0x000fe400000006ff */
[----:B------:R-:W-:-:S02]  /*11a0*/  SHF.L.U32 R182, R39, 0x10, RZ ;  /* 0x0000001027b67819 */ /* 0x000fc400000006ff */
[----:B------:R-:W-:Y:S02]  /*11b0*/  SHF.L.U32 R187, R13, 0x10, RZ ;  /* 0x000000100dbb7819 */ /* 0x000fe400000006ff */
[----:B------:R-:W-:Y:S01]  /*11c0*/  IADD3 R227, PT, PT, R227, 0x80, RZ ;  /* 0x00000080e3e37810 */ /* 0x000fe20007ffe0ff */
[C---:B---3--:R-:W-:Y:S01]  /*11d0*/  FADD.FTZ R156, -R226.reuse, R156 ;  /* 0x0000009ce29c7221 */ /* 0x048fe20000010100 */
[C---:B------:R-:W-:Y:S01]  /*11e0*/  FADD.FTZ R170, -R226.reuse, R157 ;  /* 0x0000009de2aa7221 */ /* 0x040fe20000010100 */
[C---:B------:R-:W-:Y:S01]  /*11f0*/  FADD.FTZ R178, -R226.reuse, R159 ;  /* 0x0000009fe2b27221 */ /* 0x040fe20000010100 */
[C---:B------:R-:W-:Y:S01]  /*1200*/  FADD.FTZ R158, -R226.reuse, R158 ;  /* 0x0000009ee29e7221 */ /* 0x040fe20000010100 */
[C---:B-----5:R-:W-:Y:S01]  /*1210*/  FMUL.FTZ R173, R171.reuse, R156 ;  /* 0x0000009cabad7220 */ /* 0x060fe20000410000 */
[----:B----4-:R-:W-:Y:S01]  /*1220*/  FADD.FTZ R164, -R226, R164 ;  /* 0x000000a4e2a47221 */ /* 0x010fe20000010100 */
[C---:B------:R-:W-:Y:S02]  /*1230*/  PRMT R157, R160.reuse, 0x7632, R157 ;  /* 0x00007632a09d7816 */ /* 0x040fe4000000009d */
        /* <DEDUP_REMOVED lines=63> */
.L_x_3751:
[----:B------:R-:W-:Y:S05]  /*1630*/  BSYNC.RECONVERGENT B0 ;  /* 0x0000000000007941 */ /* 0x000fea0003800200 */
.L_x_3750:
        /* <DEDUP_REMOVED lines=9> */
[----:B------:R-:W4:Y:S04]  /*16d0*/  LDG.E.128 R160, desc[UR10][R192.64+0x10] ;  /* 0x0000100ac0a07981 */ /* 0x000f28000c1e1d00 */
[----:B------:R-:W4:Y:S01]  /*16e0*/  LDG.E.128 R164, desc[UR10][R164.64] ;  /* 0x0000000aa4a47981 */ /* 0x000f22000c1e1d00 */
[----:B------:R-:W-:Y:S01]  /*16f0*/  ISETP.NE.AND.EX P1, PT, RZ, UR15, PT, P1 ;  /* 0x0000000fff007c0c */ /* 0x000fe2000bf25310 */
[----:B--2---:R-:W-:-:S05]  /*1700*/  IMAD.WIDE.U32 R188, R227, 0x8, R188 ;  /* 0x00000008e3bc7825 */ /* 0x004fca00078e00bc */
[----:B------:R0:W5:Y:S07]  /*1710*/  LDG.E.64 R220, desc[UR10][R188.64] ;  /* 0x0000000abcdc7981 */ /* 0x00016e000c1e1b00 */
[----:B------:R-:W1:Y:S01]  /*1720*/  @P1 LDC.64 R190, c[0x0][0x438] ;  /* 0x00010e00ffbe1b82 */ /* 0x000e620000000a00 */
[----:B0-----:R-:W-:Y:S02]  /*1730*/  SHF.L.U32 R188, R44, 0x10, RZ ;  /* 0x000000102cbc7819 */ /* 0x001fe400000006ff */
[----:B------:R-:W-:-:S02]  /*1740*/  SHF.L.U32 R192, R45, 0x10, RZ ;  /* 0x000000102dc07819 */ /* 0x000fc400000006ff */
[----:B------:R-:W-:Y:S01]  /*1750*/  SHF.L.U32 R199, R4, 0x10, RZ ;  /* 0x0000001004c77819 */ /* 0x000fe200000006ff */
[----:B-1----:R-:W-:-:S05]  /*1760*/  @P1 IMAD.WIDE.U32 R190, R227, 0x20, R190 ;  /* 0x00000020e3be1825 */ /* 0x002fca00078e00be */
[----:B------:R-:W5:Y:S04]  /*1770*/  @P1 LDG.E.128 R148, desc[UR10][R190.64] ;  /* 0x0000000abe941981 */ /* 0x000f68000c1e1d00 */
[----:B------:R0:W5:Y:S02]  /*1780*/  @P1 LDG.E.128 R152, desc[UR10][R190.64+0x10] ;  /* 0x0000100abe981981 */ /* 0x000164000c1e1d00 */
[----:B0-----:R-:W-:Y:S02]  /*1790*/  SHF.L.U32 R191, R2, 0x10, RZ ;  /* 0x0000001002bf7819 */ /* 0x001fe400000006ff */
[----:B------:R-:W-:Y:S02]  /*17a0*/  SHF.L.U32 R195, R3, 0x10, RZ ;  /* 0x0000001003c37819 */ /* 0x000fe400000006ff */
[----:B------:R-:W-:Y:S01]  /*17b0*/  SHF.L.U32 R203, R5, 0x10, RZ ;  /* 0x0000001005cb7819 */ /* 0x000fe200000006ff */
[C---:B---3--:R-:W-:Y:S01]  /*17c0*/  FADD.FTZ R156, -R226.reuse, R156 ;  /* 0x0000009ce29c7221 */ /* 0x048fe20000010100 */
[C---:B------:R-:W-:Y:S01]  /*17d0*/  FADD.FTZ R186, -R226.reuse, R157 ;  /* 0x0000009de2ba7221 */ /* 0x040fe20000010100 */
[----:B------:R-:W-:-:S02]  /*17e0*/  FADD.FTZ R194, -R226, R159 ;  /* 0x0000009fe2c27221 */ /* 0x000fc40000010100 */
[C---:B-----5:R-:W-:Y:S01]  /*17f0*/  FMUL.FTZ R189, R171.reuse, R156 ;  /* 0x0000009cabbd7220 */ /* 0x060fe20000410000 */
[C---:B----4-:R-:W-:Y:S02]  /*1800*/  PRMT R157, R164.reuse, 0x7632, R157 ;  /* 0x00007632a49d7816 */ /* 0x050fe4000000009d */
[----:B------:R-:W-:Y:S01]  /*1810*/  SHF.L.U32 R159, R164, 0x10, RZ ;  /* 0x00000010a49f7819 */ /* 0x000fe200000006ff */
[----:B------:R-:W-:Y:S01]  /*1820*/  FMUL.FTZ R186, R171, R186 ;  /* 0x000000baabba7220 */ /* 0x000fe20000410000 */
[----:B------:R-:W-:Y:S01]  /*1830*/  SHF.L.U32 R156, R157, 0x10, RZ ;  /* 0x000000109d9c7819 */ /* 0x000fe200000006ff */
[----:B------:R-:W-:Y:S02]  /*1840*/  FADD.FTZ R158, -R226, R158 ;  /* 0x0000009ee29e7221 */ /* 0x000fe40000010100 */
[-C--:B------:R-:W-:Y:S01]  /*1850*/  FMUL.FTZ R188, R188, R159.reuse ;  /* 0x0000009fbcbc7220 */ /* 0x080fe20000410000 */
[C-C-:B------:R-:W-:Y:S01]  /*1860*/  FADD.FTZ R196, -R226.reuse, R160.reuse ;  /* 0x000000a0e2c47221 */ /* 0x140fe20000010100 */
[--C-:B------:R-:W-:Y:S01]  /*1870*/  FADD.FTZ R198, -R226, R161.reuse ;  /* 0x000000a1e2c67221 */ /* 0x100fe20000010100 */
[----:B------:R-:W-:Y:S01]  /*1880*/  PRMT R160, R165, 0x7632, R160 ;  /* 0x00007632a5a07816 */ /* 0x000fe200000000a0 */
[-C--:B------:R-:W-:Y:S01]  /*1890*/  FMUL.FTZ R191, R191, R156.reuse ;  /* 0x0000009cbfbf7220 */ /* 0x080fe20000410000 */
[----:B------:R-:W-:Y:S01]  /*18a0*/  PRMT R161, R166, 0x7632, R161 ;  /* 0x00007632a6a17816 */ /* 0x000fe200000000a1 */
[----:B------:R-:W-:Y:S01]  /*18b0*/  FFMA.FTZ R73, R186, R156, R73 ;  /* 0x0000009cba497223 */ /* 0x000fe20000010049 */
[----:B------:R-:W-:Y:S01]  /*18c0*/  FADD.FTZ R97, R97, R156 ;  /* 0x0000009c61617221 */ /* 0x000fe20000010000 */
[----:B------:R-:W-:Y:S01]  /*18d0*/  SHF.L.U32 R165, R165, 0x10, RZ ;  /* 0x00000010a5a57819 */ /* 0x000fe200000006ff */
[----:B------:R-:W-:Y:S01]  /*18e0*/  FADD.FTZ R156, R229, R188 ;  /* 0x000000bce59c7221 */ /* 0x000fe20000010000 */
[----:B------:R-:W-:Y:S01]  /*18f0*/  FFMA.FTZ R157, R189, R188, R228 ;  /* 0x000000bcbd9d7223 */ /* 0x000fe200000100e4 */
[----:B------:R-:W-:Y:S01]  /*1900*/  FMUL.FTZ R193, R171, R158 ;  /* 0x0000009eabc17220 */ /* 0x000fe20000410000 */
[----:B------:R-:W-:Y:S01]  /*1910*/  FADD.FTZ R96, R96, R159 ;  /* 0x0000009f60607221 */ /* 0x000fe20000010000 */
[----:B------:R-:W-:Y:S01]  /*1920*/  FFMA.FTZ R72, R189, R159, R72 ;  /* 0x0000009fbd487223 */ /* 0x000fe20000010048 */
[----:B------:R-:W-:Y:S01]  /*1930*/  FMUL.FTZ R197, R171, R196 ;  /* 0x000000c4abc57220 */ /* 0x000fe20000410000 */
[----:B------:R-:W-:Y:S01]  /*1940*/  SHF.L.U32 R158, R161, 0x10, RZ ;  /* 0x00000010a19e7819 */ /* 0x000fe200000006ff */
[C---:B------:R-:W-:Y:S01]  /*1950*/  FMUL.FTZ R196, R171.reuse, R198 ;  /* 0x000000c6abc47220 */ /* 0x040fe20000410000 */
[----:B------:R-:W-:Y:S01]  /*1960*/  SHF.L.U32 R160, R160, 0x10, RZ ;  /* 0x00000010a0a07819 */ /* 0x000fe200000006ff */
[----:B------:R-:W-:Y:S01]  /*1970*/  FADD.FTZ R159, R156, R191 ;  /* 0x000000bf9c9f7221 */ /* 0x000fe20000010000 */
[----:B------:R-:W-:Y:S01]  /*1980*/  FMUL.FTZ R192, R192, R165 ;  /* 0x000000a5c0c07220 */ /* 0x000fe20000410000 */
[----:B------:R-:W-:Y:S01]  /*1990*/  FFMA.FTZ R156, R186, R191, R157 ;  /* 0x000000bfba9c7223 */ /* 0x000fe2000001009d */
[----:B------:R-:W-:Y:S01]  /*19a0*/  FADD.FTZ R200, -R226, R163 ;  /* 0x000000a3e2c87221 */ /* 0x000fe20000010100 */
[----:B------:R-:W-:Y:S01]  /*19b0*/  FMUL.FTZ R190, R171, R194 ;  /* 0x000000c2abbe7220 */ /* 0x000fe20000410000 */
[----:B------:R-:W-:Y:S01]  /*19c0*/  SHF.L.U32 R163, R166, 0x10, RZ ;  /* 0x00000010a6a37819 */ /* 0x000fe200000006ff */
[-C--:B------:R-:W-:Y:S01]  /*19d0*/  FMUL.FTZ R199, R199, R158.reuse ;  /* 0x0000009ec7c77220 */ /* 0x080fe20000410000 */
[----:B------:R-:W-:Y:S01]  /*19e0*/  SHF.L.U32 R194, R46, 0x10, RZ ;  /* 0x000000102ec27819 */ /* 0x000fe200000006ff */
[----:B------:R-:W-:Y:S01]  /*19f0*/  FFMA.FTZ R77, R196, R158, R77 ;  /* 0x0000009ec44d7223 */ /* 0x000fe2000001004d */
[----:B------:R-:W-:Y:S01]  /*1a00*/  FADD.FTZ R101, R101, R158 ;  /* 0x0000009e65657221 */ /* 0x000fe20000010000 */
[----:B------:R-:W-:Y:S01]  /*1a10*/  FMUL.FTZ R195, R195, R160 ;  /* 0x000000a0c3c37220 */ /* 0x000fe20000410000 */
[----:B------:R-:W-:Y:S01]  /*1a20*/  FADD.FTZ R158, R159, R192 ;  /* 0x000000c09f9e7221 */ /* 0x000fe20000010000 */
[----:B------:R-:W-:Y:S01]  /*1a30*/  FFMA.FTZ R157, R193, R192, R156 ;  /* 0x000000c0c19d7223 */ /* 0x000fe2000001009c */
[----:B------:R-:W-:-:S02]  /*1a40*/  FMUL.FTZ R194, R194, R163 ;  /* 0x000000a3c2c27220 */ /* 0x000fc40000410000 */
[----:B------:R-:W-:Y:S01]  /*1a50*/  FADD.FTZ R159, R158, R195 ;  /* 0x000000c39e9f7221 */ /* 0x000fe20000010000 */
[----:B------:R-:W-:Y:S01]  /*1a60*/  FFMA.FTZ R156, R190, R195, R157 ;  /* 0x000000c3be9c7223 */ /* 0x000fe2000001009d */
[C---:B------:R-:W-:Y:S01]  /*1a70*/  PRMT R164, R167.reuse, 0x7632, R164 ;  /* 0x00007632a7a47816 */ /* 0x040fe200000000a4 */
[----:B------:R-:W-:Y:S01]  /*1a80*/  FADD.FTZ R162, -R226, R162 ;  /* 0x000000a2e2a27221 */ /* 0x000fe20000010100 */
[----:B------:R-:W-:Y:S01]  /*1a90*/  SHF.L.U32 R167, R167, 0x10, RZ ;  /* 0x00000010a7a77819 */ /* 0x000fe200000006ff */
[----:B------:R-:W-:Y:S01]  /*1aa0*/  FADD.FTZ R158, R159, R194 ;  /* 0x000000c29f9e7221 */ /* 0x000fe20000010000 */
[----:B------:R-:W-:Y:S01]  /*1ab0*/  SHF.L.U32 R198, R47, 0x10, RZ ;  /* 0x000000102fc67819 */ /* 0x000fe200000006ff */
[----:B------:R-:W-:Y:S01]  /*1ac0*/  FFMA.FTZ R157, R197, R194, R156 ;  /* 0x000000c2c59d7223 */ /* 0x000fe2000001009c */
[----:B------:R-:W-:Y:S01]  /*1ad0*/  SHF.L.U32 R164, R164, 0x10, RZ ;  /* 0x00000010a4a47819 */ /* 0x000fe200000006ff */
[C---:B------:R-:W-:Y:S01]  /*1ae0*/  FMUL.FTZ R201, R171.reuse, R162 ;  /* 0x000000a2abc97220 */ /* 0x040fe20000410000 */
        /* <DEDUP_REMOVED lines=19> */
.L_x_3753:
[----:B------:R-:W-:Y:S05]  /*1c20*/  BSYNC.RECONVERGENT B0 ;  /* 0x0000000000007941 */ /* 0x000fea0003800200 */
.L_x_3752:
        /* <DEDUP_REMOVED lines=23> */
[----:B------:R-:W0:Y:S01]  /*1da0*/  S2R R168, SR_TID.X ;  /* 0x0000000000a87919 */ /* 0x000e220000002100 */
[----:B------:R-:W1:Y:S01]  /*1db0*/  S2UR UR5, SR_CgaCtaId ;  /* 0x00000000000579c3 */ /* 0x000e620000008800 */
[----:B------:R-:W-:Y:S02]  /*1dc0*/  UMOV UR4, 0x400 ;  /* 0x0000040000047882 */ /* 0x000fe40000000000 */
[----:B-1----:R-:W-:-:S04]  /*1dd0*/  ULEA UR4, UR5, UR4, 0x18 ;  /* 0x0000000405047291 */ /* 0x002fc8000f8ec0ff */
[----:B------:R-:W-:Y:S02]  /*1de0*/  UIADD3 UR5, UPT, UPT, UR4, 0x3020, URZ ;  /* 0x0000302004057890 */ /* 0x000fe4000fffe0ff */
[----:B------:R-:W-:Y:S01]  /*1df0*/  @!UP1 UIADD3 UR5, UPT, UPT, UR4, 0x3000, URZ ;  /* 0x0000300004059890 */ /* 0x000fe2000fffe0ff */
[----:B0-----:R-:W-:-:S04]  /*1e00*/  SHF.R.U32.HI R158, RZ, 0x2, R168 ;  /* 0x00000002ff9e7819 */ /* 0x001fc800000116a8 */
[----:B------:R-:W-:-:S05]  /*1e10*/  LOP3.LUT R158, R158, 0x18, RZ, 0xc0, !PT ;  /* 0x000000189e9e7812 */ /* 0x000fca00078ec0ff */
[----:B------:R0:W-:Y:S02]  /*1e20*/  STS.64 [R158+UR5], R156 ;  /* 0x0000009c9e007988 */ /* 0x0001e40008000a05 */
.L_x_3755:
[----:B------:R-:W-:Y:S05]  /*1e30*/  BSYNC.RECONVERGENT B0 ;  /* 0x0000000000007941 */ /* 0x000fea0003800200 */
.L_x_3754:
[----:B------:R-:W1:Y:S08]  /*1e40*/  S2UR UR5, SR_CgaCtaId ;  /* 0x00000000000579c3 */ /* 0x000e700000008800 */
[----:B------:R-:W-:Y:S06]  /*1e50*/  BAR.SYNC.DEFER_BLOCKING 0x0 ;  /* 0x0000000000007b1d */ /* 0x000fec0000010000 */
        /* <DEDUP_REMOVED lines=34> */
[C---:B------:R-:W-:Y:S01]  /*2080*/  LOP3.LUT P1, RZ, R224.reuse, 0xff, RZ, 0xc0, !PT ;  /* 0x000000ffe0ff7812 */ /* 0x040fe2000782c0ff */
[-CC-:B------:R-:W-:Y:S01]  /*2090*/  FFMA.FTZ R160, R219, R163.reuse, R164.reuse ;  /* 0x000000a3dba07223 */ /* 0x180fe200000100a4 */
[----:B------:R-:W-:Y:S01]  /*20a0*/  LOP3.LUT P2, RZ, R224, 0xff00, RZ, 0xc0, !PT ;  /* 0x0000ff00e0ff7812 */ /* 0x000fe2000784c0ff */
[-C--:B------:R-:W-:Y:S01]  /*20b0*/  FFMA.FTZ R167, R216, R163.reuse, R164 ;  /* 0x000000a3d8a77223 */ /* 0x080fe200000100a4 */
[----:B------:R-:W-:Y:S02]  /*20c0*/  HFMA2 R165, -RZ, RZ, 0, 0 ;  /* 0x00000000ffa57431 */ /* 0x000fe400000001ff */
[----:B------:R-:W-:Y:S01]  /*20d0*/  FADD.FTZ R160, R217, -R160 ;  /* 0x800000a0d9a07221 */ /* 0x000fe20000010000 */
[----:B------:R-:W-:Y:S01]  /*20e0*/  LOP3.LUT P6, RZ, R224, 0xff0000, RZ, 0xc0, !PT ;  /* 0x00ff0000e0ff7812 */ /* 0x000fe200078cc0ff */
[----:B------:R-:W-:Y:S01]  /*20f0*/  FADD.FTZ R218, R214, -R167 ;  /* 0x800000a7d6da7221 */ /* 0x000fe20000010000 */
[----:B------:R-:W-:Y:S01]  /*2100*/  FFMA.FTZ R227, R212, R163, R164 ;  /* 0x000000a3d4e37223 */ /* 0x000fe200000100a4 */
[C---:B------:R-:W-:Y:S01]  /*2110*/  FMUL.FTZ R161, R171.reuse, R160 ;  /* 0x000000a0aba17220 */ /* 0x040fe20000410000 */
[----:B------:R-:W-:Y:S01]  /*2120*/  MOV R160, RZ ;  /* 0x000000ff00a07202 */ /* 0x000fe20000000f00 */
[----:B------:R-:W-:Y:S01]  /*2130*/  FMUL.FTZ R167, R171, R218 ;  /* 0x000000daaba77220 */ /* 0x000fe20000410000 */
[----:B------:R-:W-:-:S02]  /*2140*/  HFMA2 R218, -RZ, RZ, 0, 0 ;  /* 0x00000000ffda7431 */ /* 0x000fc400000001ff */
[-C--:B------:R-:W-:Y:S01]  /*2150*/  FMUL.FTZ R161, R161, R162.reuse ;  /* 0x000000a2a1a17220 */ /* 0x080fe20000410000 */
[C---:B-----5:R-:W-:Y:S01]  /*2160*/  @P1 SHF.L.U32 R166, R156.reuse, 0x10, RZ ;  /* 0x000000109ca61819 */ /* 0x060fe200000006ff */
[----:B------:R-:W-:Y:S01]  /*2170*/  FMUL.FTZ R167, R167, R162 ;  /* 0x000000a2a7a77220 */ /* 0x000fe20000410000 */
[----:B------:R-:W-:Y:S01]  /*2180*/  @P2 PRMT R156, R156, 0x7632, R156 ;  /* 0x000076329c9c2816 */ /* 0x000fe2000000009c */
[----:B------:R-:W-:Y:S01]  /*2190*/  FMUL.FTZ R226, R161, UR16 ;  /* 0x00000010a1e27c20 */ /* 0x000fe20008410000 */
[----:B------:R-:W-:Y:S01]  /*21a0*/  @P1 SHF.L.U32 R161, R56, 0x10, RZ ;  /* 0x0000001038a11819 */ /* 0x000fe200000006ff */
[----:B------:R-:W-:Y:S01]  /*21b0*/  FMUL.FTZ R167, R167, UR16 ;  /* 0x00000010a7a77c20 */ /* 0x000fe20008410000 */
[----:B------:R-:W-:Y:S01]  /*21c0*/  @P2 SHF.L.U32 R156, R156, 0x10, RZ ;  /* 0x000000109c9c2819 */ /* 0x000fe200000006ff */
[----:B------:R-:W-:Y:S01]  /*21d0*/  @P1 FMUL.FTZ R165, R226, R166 ;  /* 0x000000a6e2a51220 */ /* 0x000fe20000410000 */
[----:B------:R-:W-:Y:S01]  /*21e0*/  @P2 SHF.L.U32 R166, R22, 0x10, RZ ;  /* 0x0000001016a62819 */ /* 0x000fe200000006ff */
[----:B------:R-:W-:Y:S01]  /*21f0*/  @P1 FMUL.FTZ R160, R226, R161 ;  /* 0x000000a1e2a01220 */ /* 0x000fe20000410000 */
[----:B------:R-:W-:Y:S01]  /*2200*/  LOP3.LUT P1, RZ, R224, 0xff000000, RZ, 0xc0, !PT ;  /* 0xff000000e0ff7812 */ /* 0x000fe2000782c0ff */
[----:B------:R-:W-:Y:S01]  /*2210*/  @P2 FMUL.FTZ R218, R167, R156 ;  /* 0x0000009ca7da2220 */ /* 0x000fe20000410000 */
[-C--:B------:R-:W-:Y:S01]  /*2220*/  FFMA.FTZ R156, R215, R163.reuse, R164 ;  /* 0x000000a3d79c7223 */ /* 0x080fe200000100a4 */
[----:B------:R-:W-:Y:S01]  /*2230*/  MOV R161, RZ ;  /* 0x000000ff00a17202 */ /* 0x000fe20000000f00 */
[----:B------:R-:W-:Y:S01]  /*2240*/  @P2 FMUL.FTZ R161, R167, R166 ;  /* 0x000000a6a7a12220 */ /* 0x000fe20000410000 */
[----:B------:R-:W-:Y:S01]  /*2250*/  FADD.FTZ R228, R210, -R227 ;  /* 0x800000e3d2e47221 */ /* 0x000fe20000010000 */
[----:B------:R-:W-:Y:S01]  /*2260*/  FADD.FTZ R166, R213, -R156 ;  /* 0x8000009cd5a67221 */ /* 0x000fe20000010000 */
[----:B------:R-:W-:Y:S01]  /*2270*/  FFMA.FTZ R230, R211, R163, R164 ;  /* 0x000000a3d3e67223 */ /* 0x000fe200000100a4 */
[----:B------:R-:W-:Y:S01]  /*2280*/  @P6 SHF.L.U32 R226, R157, 0x10, RZ ;  /* 0x000000109de26819 */ /* 0x000fe200000006ff */
[C---:B------:R-:W-:Y:S01]  /*2290*/  FMUL.FTZ R229, R171.reuse, R228 ;  /* 0x000000e4abe57220 */ /* 0x040fe20000410000 */
[----:B------:R-:W-:Y:S01]  /*22a0*/  FMUL.FTZ R227, R171, R166 ;  /* 0x000000a6abe37220 */ /* 0x000fe20000410000 */
[----:B------:R-:W-:Y:S01]  /*22b0*/  LOP3.LUT P2, RZ, R225, 0xff, RZ, 0xc0, !PT ;  /* 0x000000ffe1ff7812 */ /* 0x000fe2000784c0ff */
[----:B------:R-:W-:Y:S01]  /*22c0*/  FADD.FTZ R230, R209, -R230 ;  /* 0x800000e6d1e67221 */ /* 0x000fe20000010000 */
[----:B------:R-:W-:Y:S01]  /*22d0*/  @P1 PRMT R228, R157, 0x7632, R228 ;  /* 0x000076329de41816 */ /* 0x000fe200000000e4 */
[----:B------:R-:W-:Y:S01]  /*22e0*/  FMUL.FTZ R227, R227, R162 ;  /* 0x000000a2e3e37220 */ /* 0x000fe20000410000 */
[----:B------:R-:W-:-:S02]  /*22f0*/  @P6 SHF.L.U32 R157, R57, 0x10, RZ ;  /* 0x00000010399d6819 */ /* 0x000fc400000006ff */
[----:B------:R-:W-:Y:S01]  /*2300*/  CS2R R166, SRZ ;  /* 0x0000000000a67805 */ /* 0x000fe2000001ff00 */
[----:B------:R-:W-:Y:S02]  /*2310*/  HFMA2 R156, -RZ, RZ, 0, 0 ;  /* 0x00000000ff9c7431 */ /* 0x000fe400000001ff */
[----:B------:R-:W-:Y:S01]  /*2320*/  FMUL.FTZ R227, R227, UR16 ;  /* 0x00000010e3e37c20 */ /* 0x000fe20008410000 */
[----:B------:R-:W-:Y:S01]  /*2330*/  FMUL.FTZ R229, R229, R162 ;  /* 0x000000a2e5e57220 */ /* 0x000fe20000410000 */
[----:B------:R-:W-:Y:S01]  /*2340*/  @P1 SHF.L.U32 R228, R228, 0x10, RZ ;  /* 0x00000010e4e41819 */ /* 0x000fe200000006ff */
[----:B------:R-:W-:Y:S01]  /*2350*/  FFMA.FTZ R233, R208, R163, R164 ;  /* 0x000000a3d0e97223 */ /* 0x000fe200000100a4 */
[C---:B------:R-:W-:Y:S01]  /*2360*/  @P6 FMUL.FTZ R167, R227.reuse, R226 ;  /* 0x000000e2e3a76220 */ /* 0x040fe20000410000 */
[----:B------:R-:W-:Y:S01]  /*2370*/  @P6 FMUL.FTZ R156, R227, R157 ;  /* 0x0000009de39c6220 */ /* 0x000fe20000410000 */
[----:B------:R-:W-:Y:S01]  /*2380*/  FMUL.FTZ R227, R171, R230 ;  /* 0x000000e6abe37220 */ /* 0x000fe20000410000 */
[----:B------:R-:W-:Y:S01]  /*2390*/  @P1 SHF.L.U32 R226, R23, 0x10, RZ ;  /* 0x0000001017e21819 */ /* 0x000fe200000006ff */
[----:B------:R-:W-:Y:S01]  /*23a0*/  FMUL.FTZ R235, R229, UR16 ;  /* 0x00000010e5eb7c20 */ /* 0x000fe20008410000 */
[----:B------:R-:W-:Y:S01]  /*23b0*/  MOV R157, RZ ;  /* 0x000000ff009d7202 */ /* 0x000fe20000000f00 */
[----:B------:R-:W-:Y:S01]  /*23c0*/  FMUL.FTZ R227, R227, R162 ;  /* 0x000000a2e3e37220 */ /* 0x000fe20000410000 */
[----:B------:R-:W-:Y:S01]  /*23d0*/  @P2 SHF.L.U32 R230, R158, 0x10, RZ ;  /* 0x000000109ee62819 */ /* 0x000fe200000006ff */
[----:B------:R-:W-:Y:S01]  /*23e0*/  @P1 FMUL.FTZ R157, R235, R226 ;  /* 0x000000e2eb9d1220 */ /* 0x000fe20000410000 */
[----:B------:R-:W-:Y:S01]  /*23f0*/  @P2 SHF.L.U32 R231, R58, 0x10, RZ ;  /* 0x000000103ae72819 */ /* 0x000fe200000006ff */
[----:B------:R-:W-:Y:S01]  /*2400*/  FMUL.FTZ R227, R227, UR16 ;  /* 0x00000010e3e37c20 */ /* 0x000fe20008410000 */
[----:B------:R-:W-:Y:S01]  /*2410*/  @P1 FMUL.FTZ R166, R235, R228 ;  /* 0x000000e4eba61220 */ /* 0x000fe20000410000 */
[----:B------:R-:W-:Y:S01]  /*2420*/  FADD.FTZ R226, R206, -R233 ;  /* 0x800000e9cee27221 */ /* 0x000fe20000010000 */
[----:B------:R-:W-:-:S02]  /*2430*/  LOP3.LUT P6, RZ, R225, 0xff00, RZ, 0xc0, !PT ;  /* 0x0000ff00e1ff7812 */ /* 0x000fc400078cc0ff */
[----:B------:R-:W-:Y:S02]  /*2440*/  CS2R R228, SRZ ;  /* 0x0000000000e47805 */ /* 0x000fe4000001ff00 */
[----:B------:R-:W-:Y:S01]  /*2450*/  ISETP.GE.U32.AND P1, PT, R224, RZ, PT ;  /* 0x000000ffe000720c */ /* 0x000fe20003f26070 */
[C---:B------:R-:W-:Y:S01]  /*2460*/  @P2 FMUL.FTZ R229, R227.reuse, R230 ;  /* 0x000000e6e3e52220 */ /* 0x040fe20000410000 */
[----:B------:R-:W-:Y:S01]  /*2470*/  @P2 FMUL.FTZ R228, R227, R231 ;  /* 0x000000e7e3e42220 */ /* 0x000fe20000410000 */
[----:B------:R-:W-:Y:S01]  /*2480*/  FMUL.FTZ R227, R171, R226 ;  /* 0x000000e2abe37220 */ /* 0x000fe20000410000 */
[-CC-:B------:R-:W-:Y:S01]  /*2490*/  FFMA.FTZ R226, R207, R163.reuse, R164.reuse ;  /* 0x000000a3cfe27223 */ /* 0x180fe200000100a4 */
[----:B------:R-:W-:Y:S01]  /*24a0*/  LOP3.LUT P2, RZ, R225, 0xff0000, RZ, 0xc0, !PT ;  /* 0x00ff0000e1ff7812 */ /* 0x000fe2000784c0ff */
[----:B------:R-:W-:Y:S01]  /*24b0*/  FFMA.FTZ R235, R204, R163, R164 ;  /* 0x000000a3cceb7223 */ /* 0x000fe200000100a4 */
[----:B------:R-:W-:Y:S01]  /*24c0*/  FMUL.FTZ R227, R227, R162 ;  /* 0x000000a2e3e37220 */ /* 0x000fe20000410000 */
[----:B------:R-:W-:Y:S01]  /*24d0*/  FADD.FTZ R232, R205, -R226 ;  /* 0x800000e2cde87221 */ /* 0x000fe20000010000 */
[----:B------:R-:W-:Y:S01]  /*24e0*/  ISETP.GE.U32.AND.EX P1, PT, R225, 0x1000000, PT, P1 ;  /* 0x01000000e100780c */ /* 0x000fe20003f26110 */
[----:B------:R-:W-:Y:S01]  /*24f0*/  FADD.FTZ R234, R202, -R235 ;  /* 0x800000ebcaea7221 */ /* 0x000fe20000010000 */
[----:B------:R-:W-:Y:S01]  /*2500*/  FMUL.FTZ R233, R227, UR16 ;  /* 0x00000010e3e97c20 */ /* 0x000fe20008410000 */
[----:B------:R-:W-:Y:S01]  /*2510*/  FMUL.FTZ R227, R171, R232 ;  /* 0x000000e8abe37220 */ /* 0x000fe20000410000 */
[----:B------:R-:W-:-:S02]  /*2520*/  @P6 PRMT R158, R158, 0x7632, R158 ;  /* 0x000076329e9e6816 */ /* 0x000fc4000000009e */
[----:B------:R-:W-:Y:S02]  /*2530*/  CS2R R230, SRZ ;  /* 0x0000000000e67805 */ /* 0x000fe4000001ff00 */
[----:B------:R-:W-:Y:S01]  /*2540*/  @P6 SHF.L.U32 R226, R24, 0x10, RZ ;  /* 0x0000001018e26819 */ /* 0x000fe200000006ff */
[----:B------:R-:W-:Y:S01]  /*2550*/  FMUL.FTZ R227, R227, R162 ;  /* 0x000000a2e3e37220 */ /* 0x000fe20000410000 */
[----:B------:R-:W-:Y:S01]  /*2560*/  @P6 SHF.L.U32 R158, R158, 0x10, RZ ;  /* 0x000000109e9e6819 */ /* 0x000fe200000006ff */
[----:B------:R-:W-:Y:S01]  /*2570*/  FADD.FTZ R165, R104, R165 ;  /* 0x000000a568a57221 */ /* 0x000fe20000010000 */
[----:B------:R-:W-:Y:S01]  /*2580*/  F2FP.BF16.F32.PACK_AB R157, R157, R156 ;  /* 0x0000009c9d9d723e */ /* 0x000fe200000010ff */
[----:B------:R-:W-:Y:S01]  /*2590*/  FMUL.FTZ R235, R227, UR16 ;  /* 0x00000010e3eb7c20 */ /* 0x000fe20008410000 */
[----:B------:R-:W-:Y:S01]  /*25a0*/  @P6 FMUL.FTZ R231, R233, R226 ;  /* 0x000000e2e9e76220 */ /* 0x000fe20000410000 */
[----:B------:R-:W-:Y:S01]  /*25b0*/  FMUL.FTZ R227, R171, R234 ;  /* 0x000000eaabe37220 */ /* 0x000fe20000410000 */
[----:B------:R-:W-:Y:S01]  /*25c0*/  @P6 FMUL.FTZ R230, R233, R158 ;  /* 0x0000009ee9e66220 */ /* 0x000fe20000410000 */
[----:B------:R-:W-:-:S02]  /*25d0*/  @P2 SHF.L.U32 R226, R59, 0x10, RZ ;  /* 0x000000103be22819 */ /* 0x000fc400000006ff */
[----:B------:R-:W-:Y:S02]  /*25e0*/  CS2R R232, SRZ ;  /* 0x0000000000e87805 */ /* 0x000fe4000001ff00 */
[----:B------:R-:W-:Y:S01]  /*25f0*/  @P2 SHF.L.U32 R158, R159, 0x10, RZ ;  /* 0x000000109f9e2819 */ /* 0x000fe200000006ff */
[----:B------:R-:W-:Y:S01]  /*2600*/  FMUL.FTZ R227, R227, R162 ;  /* 0x000000a2e3e37220 */ /* 0x000fe20000410000 */
[----:B------:R-:W-:Y:S01]  /*2610*/  @P1 PRMT R159, R159, 0x7632, R159 ;  /* 0x000076329f9f1816 */ /* 0x000fe2000000009f */
[----:B------:R-:W-:Y:S01]  /*2620*/  @P2 FMUL.FTZ R232, R235, R226 ;  /* 0x000000e2ebe82220 */ /* 0x000fe20000410000 */
[----:B------:R-:W-:Y:S01]  /*2630*/  @P1 SHF.L.U32 R226, R25, 0x10, RZ ;  /* 0x0000001019e21819 */ /* 0x000fe200000006ff */
[----:B------:R-:W-:Y:S01]  /*2640*/  FMUL.FTZ R227, R227, UR16 ;  /* 0x00000010e3e37c20 */ /* 0x000fe20008410000 */
[----:B------:R-:W-:Y:S01]  /*2650*/  @P1 SHF.L.U32 R159, R159, 0x10, RZ ;  /* 0x000000109f9f1819 */ /* 0x000fe200000006ff */
[----:B------:R-:W-:Y:S01]  /*2660*/  @P2 FMUL.FTZ R233, R235, R158 ;  /* 0x0000009eebe92220 */ /* 0x000fe20000410000 */
[----:B------:R-:W-:Y:S01]  /*2670*/  HFMA2 R158, -RZ, RZ, 0, 0 ;  /* 0x00000000ff9e7431 */ /* 0x000fe200000001ff */
[----:B------:R-:W-:Y:S01]  /*2680*/  MOV R235, RZ ;  /* 0x000000ff00eb7202 */ /* 0x000fe20000000f00 */
[C---:B------:R-:W-:Y:S01]  /*2690*/  @P1 FMUL.FTZ R235, R227.reuse, R226 ;  /* 0x000000e2e3eb1220 */ /* 0x040fe20000410000 */
[----:B------:R-:W-:Y:S01]  /*26a0*/  @P1 FMUL.FTZ R158, R227, R159 ;  /* 0x0000009fe39e1220 */ /* 0x000fe20000410000 */
[----:B------:R-:W-:Y:S01]  /*26b0*/  FADD.FTZ R218, R105, R218 ;  /* 0x000000da69da7221 */ /* 0x000fe20000010000 */
[----:B------:R-:W-:Y:S01]  /*26c0*/  FADD.FTZ R226, R106, R167 ;  /* 0x000000a76ae27221 */ /* 0x000fe20000010000 */
[----:B------:R-:W-:Y:S01]  /*26d0*/  FADD.FTZ R227, R107, R166 ;  /* 0x000000a66be37221 */ /* 0x000fe20000010000 */
[----:B------:R-:W-:Y:S01]  /*26e0*/  FADD.FTZ R111, R111, R158 ;  /* 0x0000009e6f6f7221 */ /* 0x000fe20000010000 */
[----:B------:R-:W-:Y:S01]  /*26f0*/  FADD.FTZ R108, R108, R229 ;  /* 0x000000e56c6c7221 */ /* 0x000fe20000010000 */
[----:B------:R-:W-:Y:S01]  /*2700*/  FADD.FTZ R109, R109, R230 ;  /* 0x000000e66d6d7221 */ /* 0x000fe20000010000 */
[----:B------:R-:W-:Y:S01]  /*2710*/  FADD.FTZ R110, R110, R233 ;  /* 0x000000e96e6e7221 */ /* 0x000fe20000010000 */
[----:B------:R-:W-:-:S02]  /*2720*/  F2FP.BF16.F32.PACK_AB R159, R235, R232 ;  /* 0x000000e8eb9f723e */ /* 0x000fc400000010ff */
[----:B------:R-:W-:Y:S02]  /*2730*/  F2FP.BF16.F32.PACK_AB R158, R231, R228 ;  /* 0x000000e4e79e723e */ /* 0x000fe400000010ff */
[----:B------:R-:W-:Y:S01]  /*2740*/  F2FP.BF16.F32.PACK_AB R156, R161, R160 ;  /* 0x000000a0a19c723e */ /* 0x000fe200000010ff */
[----:B------:R-:W-:Y:S06]  /*2750*/  BRA `(.L_x_3760) ;  /* 0x0000001400507947 */ /* 0x000fec0003800000 */
.L_x_3759:
[-C--:B------:R-:W-:Y:S01]  /*2760*/  FFMA.FTZ R68, R219, R163.reuse, R164 ;  /* 0x000000a3db447223 */ /* 0x080fe200000100a4 */
[C---:B------:R-:W-:Y:S01]  /*2770*/  LOP3.LUT P1, RZ, R224.reuse, 0xff, RZ, 0xc0, !PT ;  /* 0x000000ffe0ff7812 */ /* 0x040fe2000782c0ff */
[----:B------:R-:W-:Y:S01]  /*2780*/  HFMA2 R165, -RZ, RZ, 0, 0 ;  /* 0x00000000ffa57431 */ /* 0x000fe200000001ff */
[C---:B------:R-:W-:Y:S01]  /*2790*/  LOP3.LUT P2, RZ, R224.reuse, 0xff00, RZ, 0xc0, !PT ;  /* 0x0000ff00e0ff7812 */ /* 0x040fe2000784c0ff */
[----:B------:R-:W-:Y:S01]  /*27a0*/  FADD.FTZ R68, R217, -R68 ;  /* 0x80000044d9447221 */ /* 0x000fe20000010000 */
[----:B------:R-:W-:Y:S01]  /*27b0*/  FFMA.FTZ R136, R215, R163, R164 ;  /* 0x000000a3d7887223 */ /* 0x000fe200000100a4 */
[----:B------:R-:W-:Y:S02]  /*27c0*/  LOP3.LUT P6, RZ, R224, 0xff0000, RZ, 0xc0, !PT ;  /* 0x00ff0000e0ff7812 */ /* 0x000fe400078cc0ff */
[----:B------:R-:W-:Y:S01]  /*27d0*/  CS2R R160, SRZ ;  /* 0x0000000000a07805 */ /* 0x000fe2000001ff00 */
[----:B------:R-:W-:Y:S01]  /*27e0*/  FMUL.FTZ R68, R171, R68 ;  /* 0x00000044ab447220 */ /* 0x000fe20000410000 */
[----:B------:R-:W-:Y:S01]  /*27f0*/  FADD.FTZ R136, R213, -R136 ;  /* 0x80000088d5887221 */ /* 0x000fe20000010000 */
[----:B------:R-:W-:Y:S01]  /*2800*/  MOV R218, RZ ;  /* 0x000000ff00da7202 */ /* 0x000fe20000000f00 */
[----:B------:R-:W-:-:S02]  /*2810*/  HFMA2 R227, -RZ, RZ, 0, 0 ;  /* 0x00000000ffe37431 */ /* 0x000fc400000001ff */
[----:B------:R-:W-:Y:S01]  /*2820*/  FMUL.FTZ R69, R68, R162 ;  /* 0x000000a244457220 */ /* 0x000fe20000410000 */
[----:B------:R-:W-:Y:S01]  /*2830*/  MOV R166, RZ ;  /* 0x000000ff00a67202 */ /* 0x000fe20000000f00 */
[-CC-:B------:R-:W-:Y:S01]  /*2840*/  FFMA.FTZ R231, R208, R163.reuse, R164.reuse ;  /* 0x000000a3d0e77223 */ /* 0x180fe200000100a4 */
[----:B-----5:R-:W-:Y:S01]  /*2850*/  @P1 SHF.L.U32 R70, R156, 0x10, RZ ;  /* 0x000000109c461819 */ /* 0x020fe200000006ff */
[----:B------:R-:W-:Y:S01]  /*2860*/  FMUL.FTZ R137, R69, UR16 ;  /* 0x0000001045897c20 */ /* 0x000fe20008410000 */
[----:B------:R-:W-:Y:S01]  /*2870*/  FFMA.FTZ R69, R216, R163, R164 ;  /* 0x000000a3d8457223 */ /* 0x000fe200000100a4 */
[----:B------:R-:W-:Y:S02]  /*2880*/  @P2 PRMT R156, R156, 0x7632, R156 ;  /* 0x000076329c9c2816 */ /* 0x000fe4000000009c */
[----:B------:R-:W-:Y:S01]  /*2890*/  CS2R R228, SRZ ;  /* 0x0000000000e47805 */ /* 0x000fe2000001ff00 */
[----:B------:R-:W-:Y:S01]  /*28a0*/  @P1 FMUL.FTZ R165, R70, R137 ;  /* 0x0000008946a51220 */ /* 0x000fe20000410000 */
[----:B------:R-:W-:Y:S01]  /*28b0*/  FADD.FTZ R70, R214, -R69 ;  /* 0x80000045d6467221 */ /* 0x000fe20000010000 */
[----:B------:R-:W-:Y:S01]  /*28c0*/  @P1 SHF.L.U32 R138, R56, 0x10, RZ ;  /* 0x00000010388a1819 */ /* 0x000fe200000006ff */
[--C-:B------:R-:W-:Y:S01]  /*28d0*/  FFMA.FTZ R233, R204, R163, R164.reuse ;  /* 0x000000a3cce97223 */ /* 0x100fe200000100a4 */
[----:B------:R-:W-:Y:S01]  /*28e0*/  @P2 SHF.L.U32 R226, R22, 0x10, RZ ;  /* 0x0000001016e22819 */ /* 0x000fe200000006ff */
[C---:B------:R-:W-:Y:S01]  /*28f0*/  FMUL.FTZ R69, R171.reuse, R70 ;  /* 0x00000046ab457220 */ /* 0x040fe20000410000 */
[----:B------:R-:W-:Y:S01]  /*2900*/  FMUL.FTZ R70, R171, R136 ;  /* 0x00000088ab467220 */ /* 0x000fe20000410000 */
[----:B------:R-:W-:Y:S01]  /*2910*/  @P2 SHF.L.U32 R156, R156, 0x10, RZ ;  /* 0x000000109c9c2819 */ /* 0x000fe200000006ff */
[----:B------:R-:W-:Y:S01]  /*2920*/  @P1 FMUL.FTZ R161, R138, R137 ;  /* 0x000000898aa11220 */ /* 0x000fe20000410000 */
[-C--:B------:R-:W-:Y:S01]  /*2930*/  FMUL.FTZ R71, R69, R162.reuse ;  /* 0x000000a245477220 */ /* 0x080fe20000410000 */
[----:B------:R-:W-:Y:S01]  /*2940*/  FMUL.FTZ R136, R70, R162 ;  /* 0x000000a246887220 */ /* 0x000fe20000410000 */
[----:B------:R-:W-:Y:S01]  /*2950*/  @P6 SHF.L.U32 R139, R157, 0x10, RZ ;  /* 0x000000109d8b6819 */ /* 0x000fe200000006ff */
[--C-:B------:R-:W-:Y:S01]  /*2960*/  FFMA.FTZ R138, R211, R163, R164.reuse ;  /* 0x000000a3d38a7223 */ /* 0x100fe200000100a4 */
[----:B------:R-:W-:Y:S01]  /*2970*/  FMUL.FTZ R71, R71, UR16 ;  /* 0x0000001047477c20 */ /* 0x000fe20008410000 */
[----:B------:R-:W-:Y:S01]  /*2980*/  @P6 SHF.L.U32 R167, R57, 0x10, RZ ;  /* 0x0000001039a76819 */ /* 0x000fe200000006ff */
[----:B------:R-:W-:Y:S01]  /*2990*/  FMUL.FTZ R136, R136, UR16 ;  /* 0x0000001088887c20 */ /* 0x000fe20008410000 */
[----:B------:R-:W-:Y:S01]  /*29a0*/  LOP3.LUT P1, RZ, R224, 0xff000000, RZ, 0xc0, !PT ;  /* 0xff000000e0ff7812 */ /* 0x000fe2000782c0ff */
[-C--:B------:R-:W-:Y:S01]  /*29b0*/  @P2 FMUL.FTZ R218, R156, R71.reuse ;  /* 0x000000479cda2220 */ /* 0x080fe20000410000 */
[----:B------:R-:W-:Y:S01]  /*29c0*/  @P2 FMUL.FTZ R160, R226, R71 ;  /* 0x00000047e2a02220 */ /* 0x000fe20000410000 */
[----:B------:R-:W-:Y:S01]  /*29d0*/  FFMA.FTZ R71, R212, R163, R164 ;  /* 0x000000a3d4477223 */ /* 0x000fe200000100a4 */
[-C--:B------:R-:W-:Y:S01]  /*29e0*/  @P6 FMUL.FTZ R227, R139, R136.reuse ;  /* 0x000000888be36220 */ /* 0x080fe20000410000 */
[----:B------:R-:W-:Y:S01]  /*29f0*/  @P6 FMUL.FTZ R166, R167, R136 ;  /* 0x00000088a7a66220 */ /* 0x000fe20000410000 */
[----:B------:R-:W-:Y:S01]  /*2a00*/  LOP3.LUT P2, RZ, R225, 0xff, RZ, 0xc0, !PT ;  /* 0x000000ffe1ff7812 */ /* 0x000fe2000784c0ff */
[----:B------:R-:W-:Y:S01]  /*2a10*/  FADD.FTZ R136, R210, -R71 ;  /* 0x80000047d2887221 */ /* 0x000fe20000010000 */
[----:B------:R-:W-:Y:S01]  /*2a20*/  FADD.FTZ R138, R209, -R138 ;  /* 0x8000008ad18a7221 */ /* 0x000fe20000010000 */
[----:B------:R-:W-:Y:S01]  /*2a30*/  LOP3.LUT P6, RZ, R225, 0xff00, RZ, 0xc0, !PT ;  /* 0x0000ff00e1ff7812 */ /* 0x000fe200078cc0ff */
[----:B------:R-:W-:-:S02]  /*2a40*/  HFMA2 R167, -RZ, RZ, 0, 0 ;  /* 0x00000000ffa77431 */ /* 0x000fc400000001ff */
[C---:B------:R-:W-:Y:S01]  /*2a50*/  FMUL.FTZ R71, R171.reuse, R136 ;  /* 0x00000088ab477220 */ /* 0x040fe20000410000 */
[----:B------:R-:W-:Y:S01]  /*2a60*/  FMUL.FTZ R136, R171, R138 ;  /* 0x0000008aab887220 */ /* 0x000fe20000410000 */
[----:B------:R-:W-:Y:S01]  /*2a70*/  @P1 PRMT R157, R157, 0x7632, R157 ;  /* 0x000076329d9d1816 */ /* 0x000fe2000000009d */
[----:B------:R-:W-:Y:S01]  /*2a80*/  FADD.FTZ R232, R202, -R233 ;  /* 0x800000e9cae87221 */ /* 0x000fe20000010000 */
[-C--:B------:R-:W-:Y:S01]  /*2a90*/  FMUL.FTZ R137, R71, R162.reuse ;  /* 0x000000a247897220 */ /* 0x080fe20000410000 */
[----:B------:R-:W-:Y:S01]  /*2aa0*/  @P1 SHF.L.U32 R230, R23, 0x10, RZ ;  /* 0x0000001017e61819 */ /* 0x000fe200000006ff */
[----:B------:R-:W-:Y:S01]  /*2ab0*/  FMUL.FTZ R138, R136, R162 ;  /* 0x000000a2888a7220 */ /* 0x000fe20000410000 */
[----:B------:R-:W-:Y:S01]  /*2ac0*/  @P1 SHF.L.U32 R226, R157, 0x10, RZ ;  /* 0x000000109de21819 */ /* 0x000fe200000006ff */
[----:B------:R-:W-:Y:S01]  /*2ad0*/  FMUL.FTZ R137, R137, UR16 ;  /* 0x0000001089897c20 */ /* 0x000fe20008410000 */
[----:B------:R-:W-:Y:S01]  /*2ae0*/  @P2 SHF.L.U32 R139, R158, 0x10, RZ ;  /* 0x000000109e8b2819 */ /* 0x000fe200000006ff */
[----:B------:R-:W-:Y:S01]  /*2af0*/  FMUL.FTZ R138, R138, UR16 ;  /* 0x000000108a8a7c20 */ /* 0x000fe20008410000 */
[----:B------:R-:W-:Y:S01]  /*2b00*/  @P2 SHF.L.U32 R157, R58, 0x10, RZ ;  /* 0x000000103a9d2819 */ /* 0x000fe200000006ff */
[-C--:B------:R-:W-:Y:S01]  /*2b10*/  @P1 FMUL.FTZ R228, R226, R137.reuse ;  /* 0x00000089e2e41220 */ /* 0x080fe20000410000 */
[----:B------:R-:W-:Y:S01]  /*2b20*/  FADD.FTZ R226, R206, -R231 ;  /* 0x800000e7cee27221 */ /* 0x000fe20000010000 */
[----:B------:R-:W-:Y:S01]  /*2b30*/  @P1 FMUL.FTZ R167, R230, R137 ;  /* 0x00000089e6a71220 */ /* 0x000fe20000410000 */
[----:B------:R-:W-:Y:S01]  /*2b40*/  MOV R156, RZ ;  /* 0x000000ff009c7202 */ /* 0x000fe20000000f00 */
[----:B------:R-:W-:Y:S01]  /*2b50*/  @P2 FMUL.FTZ R229, R139, R138 ;  /* 0x0000008a8be52220 */ /* 0x000fe20000410000 */
[----:B------:R-:W-:Y:S01]  /*2b60*/  FMUL.FTZ R137, R171, R226 ;  /* 0x000000e2ab897220 */ /* 0x000fe20000410000 */
[----:B------:R-:W-:Y:S01]  /*2b70*/  @P2 FMUL.FTZ R156, R157, R138 ;  /* 0x0000008a9d9c2220 */ /* 0x000fe20000410000 */
[----:B------:R-:W-:Y:S01]  /*2b80*/  @P6 PRMT R158, R158, 0x7632, R158 ;  /* 0x000076329e9e6816 */ /* 0x000fe2000000009e */
[----:B------:R-:W-:Y:S01]  /*2b90*/  FFMA.FTZ R226, R207, R163, R164 ;  /* 0x000000a3cfe27223 */ /* 0x000fe200000100a4 */
[----:B------:R-:W-:Y:S01]  /*2ba0*/  FMUL.FTZ R138, R137, R162 ;  /* 0x000000a2898a7220 */ /* 0x000fe20000410000 */
[----:B------:R-:W-:Y:S01]  /*2bb0*/  @P6 SHF.L.U32 R231, R24, 0x10, RZ ;  /* 0x0000001018e76819 */ /* 0x000fe200000006ff */
[----:B------:R-:W-:Y:S01]  /*2bc0*/  HFMA2 R230, -RZ, RZ, 0, 0 ;  /* 0x00000000ffe67431 */ /* 0x000fe200000001ff */
[----:B------:R-:W-:Y:S01]  /*2bd0*/  @P6 SHF.L.U32 R139, R158, 0x10, RZ ;  /* 0x000000109e8b6819 */ /* 0x000fe200000006ff */
[----:B------:R-:W-:Y:S01]  /*2be0*/  FMUL.FTZ R138, R138, UR16 ;  /* 0x000000108a8a7c20 */ /* 0x000fe20008410000 */
[----:B------:R-:W-:Y:S01]  /*2bf0*/  ISETP.GE.U32.AND P1, PT, R224, RZ, PT ;  /* 0x000000ffe000720c */ /* 0x000fe20003f26070 */
[----:B------:R-:W-:Y:S01]  /*2c00*/  FADD.FTZ R226, R205, -R226 ;  /* 0x800000e2cde27221 */ /* 0x000fe20000010000 */
[----:B------:R-:W-:Y:S01]  /*2c10*/  LOP3.LUT P2, RZ, R225, 0xff0000, RZ, 0xc0, !PT ;  /* 0x00ff0000e1ff7812 */ /* 0x000fe2000784c0ff */
[-C--:B------:R-:W-:Y:S01]  /*2c20*/  @P6 FMUL.FTZ R230, R139, R138.reuse ;  /* 0x0000008a8be66220 */ /* 0x080fe20000410000 */
[----:B------:R-:W-:Y:S01]  /*2c30*/  MOV R157, RZ ;  /* 0x000000ff009d7202 */ /* 0x000fe20000000f00 */
[----:B------:R-:W-:Y:S01]  /*2c40*/  @P6 FMUL.FTZ R157, R231, R138 ;  /* 0x0000008ae79d6220 */ /* 0x000fe20000410000 */
[----:B------:R-:W-:Y:S01]  /*2c50*/  ISETP.GE.U32.AND.EX P1, PT, R225, 0x1000000, PT, P1 ;  /* 0x01000000e100780c */ /* 0x000fe20003f26110 */
[----:B------:R-:W-:Y:S01]  /*2c60*/  FMUL.FTZ R138, R171, R226 ;  /* 0x000000e2ab8a7220 */ /* 0x000fe20000410000 */
[----:B------:R-:W-:Y:S01]  /*2c70*/  HFMA2 R231, -RZ, RZ, 0, 0 ;  /* 0x00000000ffe77431 */ /* 0x000fe200000001ff */
[----:B------:R-:W-:Y:S01]  /*2c80*/  MOV R158, RZ ;  /* 0x000000ff009e7202 */ /* 0x000fe20000000f00 */
[----:B------:R-:W-:Y:S01]  /*2c90*/  FADD.FTZ R165, R104, R165 ;  /* 0x000000a568a57221 */ /* 0x000fe20000010000 */
[----:B------:R-:W-:Y:S01]  /*2ca0*/  FMUL.FTZ R139, R138, R162 ;  /* 0x000000a28a8b7220 */ /* 0x000fe20000410000 */
[----:B------:R-:W-:Y:S01]  /*2cb0*/  FADD.FTZ R218, R105, R218 ;  /* 0x000000da69da7221 */ /* 0x000fe20000010000 */
[----:B------:R-:W-:Y:S01]  /*2cc0*/  FADD.FTZ R108, R108, R229 ;  /* 0x000000e56c6c7221 */ /* 0x000fe20000010000 */
[----:B------:R-:W-:Y:S01]  /*2cd0*/  FADD.FTZ R109, R109, R230 ;  /* 0x000000e66d6d7221 */ /* 0x000fe20000010000 */
[----:B------:R-:W-:Y:S01]  /*2ce0*/  FMUL.FTZ R226, R139, UR16 ;  /* 0x000000108be27c20 */ /* 0x000fe20008410000 */
[----:B------:R-:W-:Y:S01]  /*2cf0*/  FMUL.FTZ R139, R171, R232 ;  /* 0x000000e8ab8b7220 */ /* 0x000fe20000410000 */
[----:B------:R-:W-:-:S02]  /*2d00*/  @P2 SHF.L.U32 R233, R159, 0x10, RZ ;  /* 0x000000109fe92819 */ /* 0x000fc400000006ff */
[----:B------:R-:W-:Y:S02]  /*2d10*/  @P2 SHF.L.U32 R235, R59, 0x10, RZ ;  /* 0x000000103beb2819 */ /* 0x000fe400000006ff */
[----:B------:R-:W-:Y:S01]  /*2d20*/  @P1 PRMT R234, R159, 0x7632, R234 ;  /* 0x000076329fea1816 */ /* 0x000fe200000000ea */
[----:B------:R-:W-:Y:S01]  /*2d30*/  FMUL.FTZ R159, R139, R162 ;  /* 0x000000a28b9f7220 */ /* 0x000fe20000410000 */
[-C--:B------:R-:W-:Y:S01]  /*2d40*/  @P2 FMUL.FTZ R231, R233, R226.reuse ;  /* 0x000000e2e9e72220 */ /* 0x080fe20000410000 */
[----:B------:R-:W-:Y:S01]  /*2d50*/  @P2 FMUL.FTZ R158, R235, R226 ;  /* 0x000000e2eb9e2220 */ /* 0x000fe20000410000 */
[----:B------:R-:W-:Y:S01]  /*2d60*/  @P1 SHF.L.U32 R226, R25, 0x10, RZ ;  /* 0x0000001019e21819 */ /* 0x000fe200000006ff */
[----:B------:R-:W-:Y:S01]  /*2d70*/  FMUL.FTZ R159, R159, UR16 ;  /* 0x000000109f9f7c20 */ /* 0x000fe20008410000 */
[----:B------:R-:W-:Y:S02]  /*2d80*/  CS2R R232, SRZ ;  /* 0x0000000000e87805 */ /* 0x000fe4000001ff00 */
[----:B------:R-:W-:Y:S01]  /*2d90*/  @P1 SHF.L.U32 R234, R234, 0x10, RZ ;  /* 0x00000010eaea1819 */ /* 0x000fe200000006ff */
[----:B------:R-:W-:Y:S01]  /*2da0*/  FADD.FTZ R110, R110, R231 ;  /* 0x000000e76e6e7221 */ /* 0x000fe20000010000 */
[-C--:B------:R-:W-:Y:S01]  /*2db0*/  @P1 FMUL.FTZ R233, R226, R159.reuse ;  /* 0x0000009fe2e91220 */ /* 0x080fe20000410000 */
[----:B------:R-:W-:Y:S01]  /*2dc0*/  FADD.FTZ R226, R106, R227 ;  /* 0x000000e36ae27221 */ /* 0x000fe20000010000 */
[----:B------:R-:W-:Y:S01]  /*2dd0*/  FADD.FTZ R227, R107, R228 ;  /* 0x000000e46be37221 */ /* 0x000fe20000010000 */
[----:B------:R-:W-:-:S02]  /*2de0*/  @P1 FMUL.FTZ R232, R234, R159 ;  /* 0x0000009feae81220 */ /* 0x000fc40000410000 */
[----:B------:R-:W-:Y:S02]  /*2df0*/  F2FP.BF16.F32.PACK_AB R159, R233, R158 ;  /* 0x0000009ee99f723e */ /* 0x000fe400000010ff */
[----:B------:R-:W-:Y:S01]  /*2e00*/  F2FP.BF16.F32.PACK_AB R158, R157, R156 ;  /* 0x0000009c9d9e723e */ /* 0x000fe200000010ff */
[----:B------:R-:W-:Y:S01]  /*2e10*/  FADD.FTZ R111, R111, R232 ;  /* 0x000000e86f6f7221 */ /* 0x000fe20000010000 */
[----:B------:R-:W-:Y:S02]  /*2e20*/  F2FP.BF16.F32.PACK_AB R157, R167, R166 ;  /* 0x000000a6a79d723e */ /* 0x000fe400000010ff */
[----:B------:R-:W-:Y:S01]  /*2e30*/  F2FP.BF16.F32.PACK_AB R156, R160, R161 ;  /* 0x000000a1a09c723e */ /* 0x000fe200000010ff */
[----:B------:R-:W-:Y:S06]  /*2e40*/  BRA `(.L_x_3760) ;  /* 0x0000000c00947947 */ /* 0x000fec0003800000 */
.L_x_3758:
[----:B------:R-:W-:Y:S01]  /*2e50*/  UMOV UR4, UR6 ;  /* 0x0000000600047c82 */ /* 0x000fe20008000000 */
[----:B------:R-:W-:Y:S01]  /*2e60*/  UMOV UR5, UR7 ;  /* 0x0000000700057c82 */ /* 0x000fe20008000000 */
[----:B------:R-:W-:-:S04]  /*2e70*/  UISETP.NE.U32.AND UP0, UPT, UR4, URZ, UPT ;  /* 0x000000ff0400728c */ /* 0x000fc8000bf05070 */
[----:B------:R-:W-:-:S09]  /*2e80*/  UISETP.NE.AND.EX UP0, UPT, UR5, URZ, UPT, UP0 ;  /* 0x000000ff0500728c */ /* 0x000fd2000bf05300 */
[----:B------:R-:W-:Y:S05]  /*2e90*/  BRA.U UP0, `(.L_x_3761) ;  /* 0x0000000500c87547 */ /* 0x000fea000b800000 */
[-CC-:B------:R-:W-:Y:S01]  /*2ea0*/  FFMA.FTZ R160, R219, R163.reuse, R164.reuse ;  /* 0x000000a3dba07223 */ /* 0x180fe200000100a4 */
[----:B------:R-:W-:Y:S01]  /*2eb0*/  LOP3.LUT P1, RZ, R224, 0xff, RZ, 0xc0, !PT ;  /* 0x000000ffe0ff7812 */ /* 0x000fe2000782c0ff */
[-C--:B------:R-:W-:Y:S01]  /*2ec0*/  FFMA.FTZ R167, R216, R163.reuse, R164 ;  /* 0x000000a3d8a77223 */ /* 0x080fe200000100a4 */
[----:B------:R-:W-:Y:S01]  /*2ed0*/  LOP3.LUT P2, RZ, R224, 0xff00, RZ, 0xc0, !PT ;  /* 0x0000ff00e0ff7812 */ /* 0x000fe2000784c0ff */
[----:B------:R-:W-:Y:S01]  /*2ee0*/  FADD.FTZ R160, R217, -R160 ;  /* 0x800000a0d9a07221 */ /* 0x000fe20000010000 */
[----:B------:R-:W-:Y:S02]  /*2ef0*/  HFMA2 R165, -RZ, RZ, 0, 0 ;  /* 0x00000000ffa57431 */ /* 0x000fe400000001ff */
[----:B------:R-:W-:Y:S01]  /*2f00*/  FADD.FTZ R218, R214, -R167 ;  /* 0x800000a7d6da7221 */ /* 0x000fe20000010000 */
[----:B------:R-:W-:Y:S01]  /*2f10*/  LOP3.LUT P6, RZ, R224, 0xff0000, RZ, 0xc0, !PT ;  /* 0x00ff0000e0ff7812 */ /* 0x000fe200078cc0ff */
[----:B------:R-:W-:Y:S01]  /*2f20*/  FFMA.FTZ R161, R171, R160, R128 ;  /* 0x000000a0aba17223 */ /* 0x000fe20000010080 */
[----:B------:R-:W-:Y:S01]  /*2f30*/  MOV R160, RZ ;  /* 0x000000ff00a07202 */ /* 0x000fe20000000f00 */
[-CC-:B------:R-:W-:Y:S01]  /*2f40*/  FFMA.FTZ R232, R211, R163.reuse, R164.reuse ;  /* 0x000000a3d3e87223 */ /* 0x180fe200000100a4 */
[----:B------:R-:W-:Y:S01]  /*2f50*/  FFMA.FTZ R235, R208, R163, R164 ;  /* 0x000000a3d0eb7223 */ /* 0x000fe200000100a4 */
[----:B------:R-:W-:Y:S01]  /*2f60*/  FMUL.FTZ R161, R161, R162 ;  /* 0x000000a2a1a17220 */ /* 0x000fe20000410000 */
[----:B-----5:R-:W-:Y:S01]  /*2f70*/  @P1 SHF.L.U32 R167, R156, 0x10, RZ ;  /* 0x000000109ca71819 */ /* 0x020fe200000006ff */
[----:B------:R-:W-:-:S02]  /*2f80*/  FADD.FTZ R231, R209, -R232 ;  /* 0x800000e8d1e77221 */ /* 0x000fc40000010000 */
[----:B------:R-:W-:Y:S01]  /*2f90*/  FMUL.FTZ R166, R161, UR16 ;  /* 0x00000010a1a67c20 */ /* 0x000fe20008410000 */
[----:B------:R-:W-:Y:S01]  /*2fa0*/  FFMA.FTZ R161, R171, R218, R129 ;  /* 0x000000daaba17223 */ /* 0x000fe20000010081 */
[----:B------:R-:W-:Y:S01]  /*2fb0*/  @P2 PRMT R156, R156, 0x7632, R156 ;  /* 0x000076329c9c2816 */ /* 0x000fe2000000009c */
[----:B------:R-:W-:Y:S01]  /*2fc0*/  HFMA2 R218, -RZ, RZ, 0, 0 ;  /* 0x00000000ffda7431 */ /* 0x000fe200000001ff */
[----:B------:R-:W-:Y:S01]  /*2fd0*/  @P1 SHF.L.U32 R227, R56, 0x10, RZ ;  /* 0x0000001038e31819 */ /* 0x000fe200000006ff */
[----:B------:R-:W-:Y:S01]  /*2fe0*/  FMUL.FTZ R161, R161, R162 ;  /* 0x000000a2a1a17220 */ /* 0x000fe20000410000 */
[-C--:B------:R-:W-:Y:S01]  /*2ff0*/  @P1 FMUL.FTZ R165, R167, R166.reuse ;  /* 0x000000a6a7a51220 */ /* 0x080fe20000410000 */
[----:B------:R-:W-:Y:S01]  /*3000*/  @P2 SHF.L.U32 R167, R156, 0x10, RZ ;  /* 0x000000109ca72819 */ /* 0x000fe200000006ff */
[----:B------:R-:W-:Y:S01]  /*3010*/  FFMA.FTZ R231, R171, R231, R132 ;  /* 0x000000e7abe77223 */ /* 0x000fe20000010084 */
[----:B------:R-:W-:Y:S01]  /*3020*/  FMUL.FTZ R156, R161, UR16 ;  /* 0x00000010a19c7c20 */ /* 0x000fe20008410000 */
[----:B------:R-:W-:Y:S01]  /*3030*/  @P1 FMUL.FTZ R160, R227, R166 ;  /* 0x000000a6e3a01220 */ /* 0x000fe20000410000 */
[-CC-:B------:R-:W-:Y:S01]  /*3040*/  FFMA.FTZ R166, R215, R163.reuse, R164.reuse ;  /* 0x000000a3d7a67223 */ /* 0x180fe200000100a4 */
[----:B------:R-:W-:Y:S01]  /*3050*/  LOP3.LUT P1, RZ, R224, 0xff000000, RZ, 0xc0, !PT ;  /* 0xff000000e0ff7812 */ /* 0x000fe2000782c0ff */
[----:B------:R-:W-:Y:S01]  /*3060*/  @P2 FMUL.FTZ R218, R167, R156 ;  /* 0x0000009ca7da2220 */ /* 0x000fe20000410000 */
[----:B------:R-:W-:Y:S01]  /*3070*/  FFMA.FTZ R167, R212, R163, R164 ;  /* 0x000000a3d4a77223 */ /* 0x000fe200000100a4 */
[----:B------:R-:W-:Y:S01]  /*3080*/  FADD.FTZ R166, R213, -R166 ;  /* 0x800000a6d5a67221 */ /* 0x000fe20000010000 */
[----:B------:R-:W-:Y:S01]  /*3090*/  @P2 SHF.L.U32 R227, R22, 0x10, RZ ;  /* 0x0000001016e32819 */ /* 0x000fe200000006ff */
[----:B------:R-:W-:Y:S01]  /*30a0*/  FMUL.FTZ R231, R231, R162 ;  /* 0x000000a2e7e77220 */ /* 0x000fe20000410000 */
[----:B------:R-:W-:Y:S01]  /*30b0*/  FADD.FTZ R226, R210, -R167 ;  /* 0x800000a7d2e27221 */ /* 0x000fe20000010000 */
[----:B------:R-:W-:Y:S01]  /*30c0*/  FFMA.FTZ R167, R171, R166, R130 ;  /* 0x000000a6aba77223 */ /* 0x000fe20000010082 */
[----:B------:R-:W-:Y:S01]  /*30d0*/  MOV R161, RZ ;  /* 0x000000ff00a17202 */ /* 0x000fe20000000f00 */
[----:B------:R-:W-:Y:S01]  /*30e0*/  @P2 FMUL.FTZ R161, R227, R156 ;  /* 0x0000009ce3a12220 */ /* 0x000fe20000410000 */
[----:B------:R-:W-:Y:S01]  /*30f0*/  LOP3.LUT P2, RZ, R225, 0xff, RZ, 0xc0, !PT ;  /* 0x000000ffe1ff7812 */ /* 0x000fe2000784c0ff */
[----:B------:R-:W-:Y:S01]  /*3100*/  FFMA.FTZ R229, R171, R226, R131 ;  /* 0x000000e2abe57223 */ /* 0x000fe20000010083 */
[-C--:B------:R-:W-:Y:S01]  /*3110*/  FMUL.FTZ R167, R167, R162.reuse ;  /* 0x000000a2a7a77220 */ /* 0x080fe20000410000 */
[C---:B------:R-:W-:Y:S01]  /*3120*/  @P6 SHF.L.U32 R228, R157.reuse, 0x10, RZ ;  /* 0x000000109de46819 */ /* 0x040fe200000006ff */
[----:B------:R-:W-:Y:S01]  /*3130*/  HFMA2 R227, -RZ, RZ, 0, 0 ;  /* 0x00000000ffe37431 */ /* 0x000fe200000001ff */
[----:B------:R-:W-:Y:S01]  /*3140*/  @P1 PRMT R157, R157, 0x7632, R157 ;  /* 0x000076329d9d1816 */ /* 0x000fe2000000009d */
[----:B------:R-:W-:Y:S01]  /*3150*/  FMUL.FTZ R229, R229, R162 ;  /* 0x000000a2e5e57220 */ /* 0x000fe20000410000 */
[----:B------:R-:W-:Y:S01]  /*3160*/  @P6 SHF.L.U32 R230, R57, 0x10, RZ ;  /* 0x0000001039e66819 */ /* 0x000fe200000006ff */
[----:B------:R-:W-:Y:S01]  /*3170*/  FMUL.FTZ R167, R167, UR16 ;  /* 0x00000010a7a77c20 */ /* 0x000fe20008410000 */
[----:B------:R-:W-:Y:S01]  /*3180*/  MOV R156, RZ ;  /* 0x000000ff009c7202 */ /* 0x000fe20000000f00 */
[----:B------:R-:W-:Y:S01]  /*3190*/  FMUL.FTZ R226, R229, UR16 ;  /* 0x00000010e5e27c20 */ /* 0x000fe20008410000 */
[----:B------:R-:W-:Y:S01]  /*31a0*/  @P1 SHF.L.U32 R157, R157, 0x10, RZ ;  /* 0x000000109d9d1819 */ /* 0x000fe200000006ff */
[-C--:B------:R-:W-:Y:S01]  /*31b0*/  @P6 FMUL.FTZ R227, R228, R167.reuse ;  /* 0x000000a7e4e36220 */ /* 0x080fe20000410000 */
[----:B------:R-:W-:Y:S01]  /*31c0*/  @P6 FMUL.FTZ R156, R230, R167 ;  /* 0x000000a7e69c6220 */ /* 0x000fe20000410000 */
[----:B------:R-:W-:Y:S01]  /*31d0*/  LOP3.LUT P6, RZ, R225, 0xff00, RZ, 0xc0, !PT ;  /* 0x0000ff00e1ff7812 */ /* 0x000fe200078cc0ff */
[----:B------:R-:W-:Y:S01]  /*31e0*/  HFMA2 R166, -RZ, RZ, 0, 0 ;  /* 0x00000000ffa67431 */ /* 0x000fe200000001ff */
[----:B------:R-:W-:Y:S01]  /*31f0*/  @P1 SHF.L.U32 R233, R23, 0x10, RZ ;  /* 0x0000001017e91819 */ /* 0x000fe200000006ff */
[-C--:B------:R-:W-:Y:S01]  /*3200*/  @P1 FMUL.FTZ R166, R157, R226.reuse ;  /* 0x000000e29da61220 */ /* 0x080fe20000410000 */
[----:B------:R-:W-:Y:S01]  /*3210*/  MOV R157, RZ ;  /* 0x000000ff009d7202 */ /* 0x000fe20000000f00 */
[----:B------:R-:W-:Y:S01]  /*3220*/  FMUL.FTZ R231, R231, UR16 ;  /* 0x00000010e7e77c20 */ /* 0x000fe20008410000 */
[----:B------:R-:W-:Y:S01]  /*3230*/  @P2 SHF.L.U32 R228, R158, 0x10, RZ ;  /* 0x000000109ee42819 */ /* 0x000fe200000006ff */
[----:B------:R-:W-:Y:S01]  /*3240*/  @P1 FMUL.FTZ R157, R233, R226 ;  /* 0x000000e2e99d1220 */ /* 0x000fe20000410000 */
[----:B------:R-:W-:Y:S01]  /*3250*/  @P2 SHF.L.U32 R230, R58, 0x10, RZ ;  /* 0x000000103ae62819 */ /* 0x000fe200000006ff */
[----:B------:R-:W-:Y:S01]  /*3260*/  FADD.FTZ R226, R206, -R235 ;  /* 0x800000ebcee27221 */ /* 0x000fe20000010000 */
[----:B------:R-:W-:Y:S01]  /*3270*/  HFMA2 R229, -RZ, RZ, 0, 0 ;  /* 0x00000000ffe57431 */ /* 0x000fe200000001ff */
[----:B------:R-:W-:Y:S01]  /*3280*/  MOV R167, RZ ;  /* 0x000000ff00a77202 */ /* 0x000fe20000000f00 */
[-C--:B------:R-:W-:Y:S01]  /*3290*/  @P2 FMUL.FTZ R229, R228, R231.reuse ;  /* 0x000000e7e4e52220 */ /* 0x080fe20000410000 */
[----:B------:R-:W-:Y:S01]  /*32a0*/  @P2 FMUL.FTZ R167, R230, R231 ;  /* 0x000000e7e6a72220 */ /* 0x000fe20000410000 */
[----:B------:R-:W-:Y:S01]  /*32b0*/  FFMA.FTZ R231, R171, R226, R133 ;  /* 0x000000e2abe77223 */ /* 0x000fe20000010085 */
[----:B------:R-:W-:Y:S01]  /*32c0*/  @P6 PRMT R226, R158, 0x7632, R226 ;  /* 0x000076329ee26816 */ /* 0x000fe200000000e2 */
[-C--:B------:R-:W-:Y:S01]  /*32d0*/  FFMA.FTZ R230, R207, R163.reuse, R164 ;  /* 0x000000a3cfe67223 */ /* 0x080fe200000100a4 */
[----:B------:R-:W-:Y:S01]  /*32e0*/  @P6 SHF.L.U32 R235, R24, 0x10, RZ ;  /* 0x0000001018eb6819 */ /* 0x000fe200000006ff */
[----:B------:R-:W-:Y:S01]  /*32f0*/  FMUL.FTZ R231, R231, R162 ;  /* 0x000000a2e7e77220 */ /* 0x000fe20000410000 */
[----:B------:R-:W-:Y:S01]  /*3300*/  @P6 SHF.L.U32 R233, R226, 0x10, RZ ;  /* 0x00000010e2e96819 */ /* 0x000fe200000006ff */
[----:B------:R-:W-:Y:S01]  /*3310*/  FADD.FTZ R230, R205, -R230 ;  /* 0x800000e6cde67221 */ /* 0x000fe20000010000 */
[----:B------:R-:W-:Y:S01]  /*3320*/  ISETP.GE.U32.AND P1, PT, R224, RZ, PT ;  /* 0x000000ffe000720c */ /* 0x000fe20003f26070 */
[----:B------:R-:W-:Y:S01]  /*3330*/  FMUL.FTZ R226, R231, UR16 ;  /* 0x00000010e7e27c20 */ /* 0x000fe20008410000 */
[----:B------:R-:W-:Y:S01]  /*3340*/  LOP3.LUT P2, RZ, R225, 0xff0000, RZ, 0xc0, !PT ;  /* 0x00ff0000e1ff7812 */ /* 0x000fe2000784c0ff */
[----:B------:R-:W-:Y:S01]  /*3350*/  FFMA.FTZ R231, R171, R230, R134 ;  /* 0x000000e6abe77223 */ /* 0x000fe20000010086 */
[----:B------:R-:W-:Y:S01]  /*3360*/  MOV R158, RZ ;  /* 0x000000ff009e7202 */ /* 0x000fe20000000f00 */
[----:B------:R-:W-:Y:S01]  /*3370*/  @P6 FMUL.FTZ R158, R235, R226 ;  /* 0x000000e2eb9e6220 */ /* 0x000fe20000410000 */
[----:B------:R-:W-:Y:S01]  /*3380*/  ISETP.GE.U32.AND.EX P1, PT, R225, 0x1000000, PT, P1 ;  /* 0x01000000e100780c */ /* 0x000fe20003f26110 */
[----:B------:R-:W-:Y:S01]  /*3390*/  FFMA.FTZ R235, R204, R163, R164 ;  /* 0x000000a3cceb7223 */ /* 0x000fe200000100a4 */
[----:B------:R-:W-:Y:S01]  /*33a0*/  FMUL.FTZ R231, R231, R162 ;  /* 0x000000a2e7e77220 */ /* 0x000fe20000410000 */
[----:B------:R-:W-:-:S02]  /*33b0*/  HFMA2 R228, -RZ, RZ, 0, 0 ;  /* 0x00000000ffe47431 */ /* 0x000fc400000001ff */
[----:B------:R-:W-:Y:S01]  /*33c0*/  @P6 FMUL.FTZ R228, R233, R226 ;  /* 0x000000e2e9e46220 */ /* 0x000fe20000410000 */
[----:B------:R-:W-:Y:S01]  /*33d0*/  FADD.FTZ R232, R202, -R235 ;  /* 0x800000ebcae87221 */ /* 0x000fe20000010000 */
[----:B------:R-:W-:Y:S01]  /*33e0*/  FMUL.FTZ R226, R231, UR16 ;  /* 0x00000010e7e27c20 */ /* 0x000fe20008410000 */
[----:B------:R-:W-:Y:S01]  /*33f0*/  HFMA2 R233, -RZ, RZ, 0, 0 ;  /* 0x00000000ffe97431 */ /* 0x000fe200000001ff */
[----:B------:R-:W-:Y:S01]  /*3400*/  MOV R230, RZ ;  /* 0x000000ff00e67202 */ /* 0x000fe20000000f00 */
[----:B------:R-:W-:Y:S01]  /*3410*/  FFMA.FTZ R231, R171, R232, R135 ;  /* 0x000000e8abe77223 */ /* 0x000fe20000010087 */
[----:B------:R-:W-:Y:S01]  /*3420*/  @P2 SHF.L.U32 R235, R159, 0x10, RZ ;  /* 0x000000109feb2819 */ /* 0x000fe200000006ff */
[----:B------:R-:W-:Y:S01]  /*3430*/  HFMA2 R232, -RZ, RZ, 0, 0 ;  /* 0x00000000ffe87431 */ /* 0x000fe200000001ff */
[----:B------:R-:W-:Y:S01]  /*3440*/  @P2 SHF.L.U32 R237, R59, 0x10, RZ ;  /* 0x000000103bed2819 */ /* 0x000fe200000006ff */
[----:B------:R-:W-:Y:S01]  /*3450*/  FMUL.FTZ R231, R231, R162 ;  /* 0x000000a2e7e77220 */ /* 0x000fe20000410000 */
[----:B------:R-:W-:Y:S01]  /*3460*/  @P1 PRMT R234, R159, 0x7632, R234 ;  /* 0x000076329fea1816 */ /* 0x000fe200000000ea */
[-C--:B------:R-:W-:Y:S01]  /*3470*/  @P2 FMUL.FTZ R233, R235, R226.reuse ;  /* 0x000000e2ebe92220 */ /* 0x080fe20000410000 */
[----:B------:R-:W-:Y:S01]  /*3480*/  MOV R159, RZ ;  /* 0x000000ff009f7202 */ /* 0x000fe20000000f00 */
[----:B------:R-:W-:Y:S01]  /*3490*/  @P2 FMUL.FTZ R230, R237, R226 ;  /* 0x000000e2ede62220 */ /* 0x000fe20000410000 */
[----:B------:R-:W-:Y:S01]  /*34a0*/  @P1 SHF.L.U32 R226, R25, 0x10, RZ ;  /* 0x0000001019e21819 */ /* 0x000fe200000006ff */
[----:B------:R-:W-:Y:S01]  /*34b0*/  FMUL.FTZ R231, R231, UR16 ;  /* 0x00000010e7e77c20 */ /* 0x000fe20008410000 */
[----:B------:R-:W-:Y:S01]  /*34c0*/  @P1 SHF.L.U32 R234, R234, 0x10, RZ ;  /* 0x00000010eaea1819 */ /* 0x000fe200000006ff */
[----:B------:R-:W-:Y:S01]  /*34d0*/  FADD.FTZ R165, R104, R165 ;  /* 0x000000a568a57221 */ /* 0x000fe20000010000 */
[----:B------:R-:W-:Y:S01]  /*34e0*/  F2FP.BF16.F32.PACK_AB R157, R157, R156 ;  /* 0x0000009c9d9d723e */ /* 0x000fe200000010ff */
[-C--:B------:R-:W-:Y:S01]  /*34f0*/  @P1 FMUL.FTZ R159, R226, R231.reuse ;  /* 0x000000e7e29f1220 */ /* 0x080fe20000410000 */
[----:B------:R-:W-:Y:S01]  /*3500*/  FADD.FTZ R226, R106, R227 ;  /* 0x000000e36ae27221 */ /* 0x000fe20000010000 */
[----:B------:R-:W-:Y:S01]  /*3510*/  @P1 FMUL.FTZ R232, R234, R231 ;  /* 0x000000e7eae81220 */ /* 0x000fe20000410000 */
        /* <DEDUP_REMOVED lines=10> */
.L_x_3761:
        /* <DEDUP_REMOVED lines=8> */
[----:B------:R-:W-:Y:S01]  /*3640*/  FFMA.FTZ R68, R171, R68, R128 ;  /* 0x00000044ab447223 */ /* 0x000fe20000010080 */
        /* <DEDUP_REMOVED lines=14> */
[----:B------:R-:W-:Y:S01]  /*3730*/  FFMA.FTZ R233, R204, R163, R164 ;  /* 0x000000a3cce97223 */ /* 0x000fe200000100a4 */
[----:B------:R-:W-:Y:S01]  /*3740*/  @P2 SHF.L.U32 R226, R22, 0x10, RZ ;  /* 0x0000001016e22819 */ /* 0x000fe200000006ff */
[C---:B------:R-:W-:Y:S01]  /*3750*/  FFMA.FTZ R69, R171.reuse, R70, R129 ;  /* 0x00000046ab457223 */ /* 0x040fe20000010081 */
[----:B------:R-:W-:Y:S01]  /*3760*/  FFMA.FTZ R70, R171, R71, R130 ;  /* 0x00000047ab467223 */ /* 0x000fe20000010082 */
        /* <DEDUP_REMOVED lines=15> */
[----:B------:R-:W-:Y:S01]  /*3860*/  FADD.FTZ R137, R209, -R138 ;  /* 0x8000008ad1897221 */ /* 0x000fe20000010000 */
[----:B------:R-:W-:Y:S01]  /*3870*/  FADD.FTZ R136, R210, -R71 ;  /* 0x80000047d2887221 */ /* 0x000fe20000010000 */
[C---:B------:R-:W-:Y:S01]  /*3880*/  LOP3.LUT P2, RZ, R225.reuse, 0xff, RZ, 0xc0, !PT ;  /* 0x000000ffe1ff7812 */ /* 0x040fe2000784c0ff */
[----:B------:R-:W-:Y:S01]  /*3890*/  HFMA2 R167, -RZ, RZ, 0, 0 ;  /* 0x00000000ffa77431 */ /* 0x000fe200000001ff */
[----:B------:R-:W-:Y:S01]  /*38a0*/  LOP3.LUT P6, RZ, R225, 0xff00, RZ, 0xc0, !PT ;  /* 0x0000ff00e1ff7812 */ /* 0x000fe200078cc0ff */
[C---:B------:R-:W-:Y:S01]  /*38b0*/  FFMA.FTZ R71, R171.reuse, R136, R131 ;  /* 0x00000088ab477223 */ /* 0x040fe20000010083 */
[----:B------:R-:W-:Y:S01]  /*38c0*/  FFMA.FTZ R136, R171, R137, R132 ;  /* 0x00000089ab887223 */ /* 0x000fe20000010084 */
[----:B------:R-:W-:Y:S01]  /*38d0*/  @P1 PRMT R157, R157, 0x7632, R157 ;  /* 0x000076329d9d1816 */ /* 0x000fe2000000009d */
[----:B------:R-:W-:Y:S01]  /*38e0*/  FADD.FTZ R232, R202, -R233 ;  /* 0x800000e9cae87221 */ /* 0x000fe20000010000 */
[-C--:B------:R-:W-:Y:S01]  /*38f0*/  FMUL.FTZ R137, R71, R162.reuse ;  /* 0x000000a247897220 */ /* 0x080fe20000410000 */
[----:B------:R-:W-:Y:S01]  /*3900*/  @P1 SHF.L.U32 R230, R23, 0x10, RZ ;  /* 0x0000001017e61819 */ /* 0x000fe200000006ff */
[----:B------:R-:W-:Y:S01]  /*3910*/  FMUL.FTZ R138, R136, R162 ;  /* 0x000000a2888a7220 */ /* 0x000fe20000410000 */
[----:B------:R-:W-:Y:S01]  /*3920*/  @P1 SHF.L.U32 R226, R157, 0x10, RZ ;  /* 0x000000109de21819 */ /* 0x000fe200000006ff */
[----:B------:R-:W-:Y:S01]  /*3930*/  FMUL.FTZ R137, R137, UR16 ;  /* 0x0000001089897c20 */ /* 0x000fe20008410000 */
[----:B------:R-:W-:Y:S01]  /*3940*/  MOV R156, RZ ;  /* 0x000000ff009c7202 */ /* 0x000fe20000000f00 */
[----:B------:R-:W-:Y:S01]  /*3950*/  FMUL.FTZ R138, R138, UR16 ;  /* 0x000000108a8a7c20 */ /* 0x000fe20008410000 */
[----:B------:R-:W-:Y:S01]  /*3960*/  @P2 SHF.L.U32 R139, R158, 0x10, RZ ;  /* 0x000000109e8b2819 */ /* 0x000fe200000006ff */
[-C--:B------:R-:W-:Y:S01]  /*3970*/  @P1 FMUL.FTZ R228, R226, R137.reuse ;  /* 0x00000089e2e41220 */ /* 0x080fe20000410000 */
[----:B------:R-:W-:Y:S01]  /*3980*/  FADD.FTZ R226, R206, -R231 ;  /* 0x800000e7cee27221 */ /* 0x000fe20000010000 */
[----:B------:R-:W-:Y:S01]  /*3990*/  @P2 SHF.L.U32 R157, R58, 0x10, RZ ;  /* 0x000000103a9d2819 */ /* 0x000fe200000006ff */
[----:B------:R-:W-:Y:S01]  /*39a0*/  @P1 FMUL.FTZ R167, R230, R137 ;  /* 0x00000089e6a71220 */ /* 0x000fe20000410000 */
[----:B------:R-:W-:Y:S01]  /*39b0*/  @P2 FMUL.FTZ R229, R139, R138 ;  /* 0x0000008a8be52220 */ /* 0x000fe20000410000 */
[----:B------:R-:W-:Y:S01]  /*39c0*/  FFMA.FTZ R137, R171, R226, R133 ;  /* 0x000000e2ab897223 */ /* 0x000fe20000010085 */
[----:B------:R-:W-:Y:S01]  /*39d0*/  @P6 PRMT R158, R158, 0x7632, R158 ;  /* 0x000076329e9e6816 */ /* 0x000fe2000000009e */
[----:B------:R-:W-:Y:S01]  /*39e0*/  @P2 FMUL.FTZ R156, R157, R138 ;  /* 0x0000008a9d9c2220 */ /* 0x000fe20000410000 */
        /* <DEDUP_REMOVED lines=13> */
[----:B------:R-:W-:Y:S01]  /*3ac0*/  FFMA.FTZ R138, R171, R226, R134 ;  /* 0x000000e2ab8a7223 */ /* 0x000fe20000010086 */
        /* <DEDUP_REMOVED lines=8> */
[----:B------:R-:W-:Y:S01]  /*3b50*/  FFMA.FTZ R139, R171, R232, R135 ;  /* 0x000000e8ab8b7223 */ /* 0x000fe20000010087 */
        /* <DEDUP_REMOVED lines=19> */
[----:B------:R-:W-:-:S07]  /*3c90*/  F2FP.BF16.F32.PACK_AB R156, R160, R161 ;  /* 0x000000a1a09c723e */ /* 0x000fce00000010ff */
.L_x_3760:
        /* <DEDUP_REMOVED lines=14> */
.L_x_3757:
[----:B------:R-:W-:Y:S05]  /*3d80*/  BSYNC.RECONVERGENT B0 ;  /* 0x0000000000007941 */ /* 0x000fea0003800200 */
.L_x_3756:
        /* <DEDUP_REMOVED lines=12> */
[C---:B------:R-:W-:Y:S01]  /*3e50*/  LOP3.LUT P2, RZ, R222.reuse, 0xff, RZ, 0xc0, !PT ;  /* 0x000000ffdeff7812 */ /* 0x040fe2000784c0ff */
[-CC-:B------:R-:W-:Y:S01]  /*3e60*/  FFMA.FTZ R69, R173, R163.reuse, R164.reuse ;  /* 0x000000a3ad457223 */ /* 0x180fe200000100a4 */
[----:B------:R-:W-:Y:S01]  /*3e70*/  LOP3.LUT P6, RZ, R222, 0xff00, RZ, 0xc0, !PT ;  /* 0x0000ff00deff7812 */ /* 0x000fe200078cc0ff */
[----:B------:R-:W-:Y:S01]  /*3e80*/  FFMA.FTZ R68, R170, R163, R164 ;  /* 0x000000a3aa447223 */ /* 0x000fe200000100a4 */
[----:B------:R-:W-:Y:S01]  /*3e90*/  CS2R R160, SRZ ;  /* 0x0000000000a07805 */ /* 0x000fe2000001ff00 */
[----:B------:R-:W-:Y:S01]  /*3ea0*/  FADD.FTZ R69, R172, -R69 ;  /* 0x80000045ac457221 */ /* 0x000fe20000010000 */
[----:B------:R-:W-:Y:S01]  /*3eb0*/  CS2R R166, SRZ ;  /* 0x0000000000a67805 */ /* 0x000fe2000001ff00 */
[----:B------:R-:W-:Y:S01]  /*3ec0*/  FADD.FTZ R70, R175, -R68 ;  /* 0x80000044af467221 */ /* 0x000fe20000010000 */
[----:B------:R-:W-:Y:S02]  /*3ed0*/  HFMA2 R165, -RZ, RZ, 0, 0 ;  /* 0x00000000ffa57431 */ /* 0x000fe400000001ff */
[C---:B------:R-:W-:Y:S01]  /*3ee0*/  FFMA.FTZ R68, R171.reuse, R69, R32 ;  /* 0x00000045ab447223 */ /* 0x040fe20000010020 */
[----:B------:R-:W-:Y:S01]  /*3ef0*/  MOV R227, RZ ;  /* 0x000000ff00e37202 */ /* 0x000fe20000000f00 */
[----:B------:R-:W-:Y:S01]  /*3f00*/  FFMA.FTZ R69, R171, R70, R33 ;  /* 0x00000046ab457223 */ /* 0x000fe20000010021 */
[----:B------:R-:W-:Y:S01]  /*3f10*/  MOV R218, RZ ;  /* 0x000000ff00da7202 */ /* 0x000fe20000000f00 */
        /* <DEDUP_REMOVED lines=11> */
[-CC-:B------:R-:W-:Y:S01]  /*3fd0*/  FFMA.FTZ R71, R177, R163.reuse, R164.reuse ;  /* 0x000000a3b1477223 */ /* 0x180fe200000100a4 */
[----:B------:R-:W-:Y:S01]  /*3fe0*/  @P6 FMUL.FTZ R166, R137, R156 ;  /* 0x0000009c89a66220 */ /* 0x000fe20000410000 */
[----:B------:R-:W-:Y:S01]  /*3ff0*/  LOP3.LUT P6, RZ, R222, 0xff0000, RZ, 0xc0, !PT ;  /* 0x00ff0000deff7812 */ /* 0x000fe200078cc0ff */
[----:B------:R-:W-:Y:S01]  /*4000*/  @P2 FMUL.FTZ R160, R70, R136 ;  /* 0x0000008846a02220 */ /* 0x000fe20000410000 */
[----:B------:R-:W-:Y:S01]  /*4010*/  LOP3.LUT P2, RZ, R222, 0xff000000, RZ, 0xc0, !PT ;  /* 0xff000000deff7812 */ /* 0x000fe2000784c0ff */
[----:B------:R-:W-:Y:S01]  /*4020*/  FFMA.FTZ R70, R174, R163, R164 ;  /* 0x000000a3ae467223 */ /* 0x000fe200000100a4 */
[----:B------:R-:W-:Y:S01]  /*4030*/  FADD.FTZ R71, R176, -R71 ;  /* 0x80000047b0477221 */ /* 0x000fe20000010000 */
[----:B------:R-:W-:Y:S01]  /*4040*/  HFMA2 R156, -RZ, RZ, 0, 0 ;  /* 0x00000000ff9c7431 */ /* 0x000fe200000001ff */
[----:B------:R-:W-:Y:S01]  /*4050*/  CS2R R228, SRZ ;  /* 0x0000000000e47805 */ /* 0x000fe2000001ff00 */
[----:B------:R-:W-:Y:S01]  /*4060*/  FADD.FTZ R136, R179, -R70 ;  /* 0x80000046b3887221 */ /* 0x000fe20000010000 */
[----:B------:R-:W-:Y:S01]  /*4070*/  FFMA.FTZ R70, R171, R71, R34 ;  /* 0x00000047ab467223 */ /* 0x000fe20000010022 */
[----:B------:R-:W-:Y:S01]  /*4080*/  FADD.FTZ R112, R112, R165 ;  /* 0x000000a570707221 */ /* 0x000fe20000010000 */
[----:B------:R-:W-:Y:S01]  /*4090*/  FADD.FTZ R113, R113, R166 ;  /* 0x000000a671717221 */ /* 0x000fe20000010000 */
[----:B------:R-:W-:Y:S01]  /*40a0*/  FFMA.FTZ R71, R171, R136, R35 ;  /* 0x00000088ab477223 */ /* 0x000fe20000010023 */
[----:B------:R-:W-:Y:S01]  /*40b0*/  FMUL.FTZ R136, R70, R162 ;  /* 0x000000a246887220 */ /* 0x000fe20000410000 */
[----:B------:R-:W-:-:S02]  /*40c0*/  @P6 SHF.L.U32 R137, R157, 0x10, RZ ;  /* 0x000000109d896819 */ /* 0x000fc400000006ff */
[----:B------:R-:W-:Y:S01]  /*40d0*/  @P2 PRMT R157, R157, 0x7632, R157 ;  /* 0x000076329d9d2816 */ /* 0x000fe2000000009d */
[----:B------:R-:W-:Y:S01]  /*40e0*/  FMUL.FTZ R139, R71, R162 ;  /* 0x000000a2478b7220 */ /* 0x000fe20000410000 */
[----:B------:R-:W-:Y:S01]  /*40f0*/  FMUL.FTZ R226, R136, UR16 ;  /* 0x0000001088e27c20 */ /* 0x000fe20008410000 */
[----:B------:R-:W-:Y:S02]  /*4100*/  @P6 SHF.L.U32 R138, R41, 0x10, RZ ;  /* 0x00000010298a6819 */ /* 0x000fe400000006ff */
[----:B------:R-:W-:Y:S01]  /*4110*/  @P2 SHF.L.U32 R157, R157, 0x10, RZ ;  /* 0x000000109d9d2819 */ /* 0x000fe200000006ff */
[----:B------:R-:W-:Y:S01]  /*4120*/  FMUL.FTZ R139, R139, UR16 ;  /* 0x000000108b8b7c20 */ /* 0x000fe20008410000 */
[----:B------:R-:W-:Y:S01]  /*4130*/  @P2 SHF.L.U32 R136, R15, 0x10, RZ ;  /* 0x000000100f882819 */ /* 0x000fe200000006ff */
[C---:B------:R-:W-:Y:S01]  /*4140*/  @P6 FMUL.FTZ R227, R226.reuse, R137 ;  /* 0x00000089e2e36220 */ /* 0x040fe20000410000 */
[--C-:B------:R-:W-:Y:S01]  /*4150*/  FFMA.FTZ R137, R181, R163, R164.reuse ;  /* 0x000000a3b5897223 */ /* 0x100fe200000100a4 */
[----:B------:R-:W-:Y:S01]  /*4160*/  @P6 FMUL.FTZ R156, R226, R138 ;  /* 0x0000008ae29c6220 */ /* 0x000fe20000410000 */
[----:B------:R-:W-:Y:S01]  /*4170*/  @P2 FMUL.FTZ R218, R139, R157 ;  /* 0x0000009d8bda2220 */ /* 0x000fe20000410000 */
[----:B------:R-:W-:Y:S01]  /*4180*/  LOP3.LUT P6, RZ, R223, 0xff, RZ, 0xc0, !PT ;  /* 0x000000ffdfff7812 */ /* 0x000fe200078cc0ff */
[----:B------:R-:W-:Y:S01]  /*4190*/  @P2 FMUL.FTZ R167, R139, R136 ;  /* 0x000000888ba72220 */ /* 0x000fe20000410000 */
[----:B------:R-:W-:Y:S01]  /*41a0*/  LOP3.LUT P2, RZ, R223, 0xff00, RZ, 0xc0, !PT ;  /* 0x0000ff00dfff7812 */ /* 0x000fe2000784c0ff */
[----:B------:R-:W-:Y:S01]  /*41b0*/  FFMA.FTZ R136, R180, R163, R164 ;  /* 0x000000a3b4887223 */ /* 0x000fe200000100a4 */
[----:B------:R-:W-:Y:S01]  /*41c0*/  FADD.FTZ R137, R178, -R137 ;  /* 0x80000089b2897221 */ /* 0x000fe20000010000 */
[----:B------:R-:W-:Y:S01]  /*41d0*/  HFMA2 R157, -RZ, RZ, 0, 0 ;  /* 0x00000000ff9d7431 */ /* 0x000fe200000001ff */
[----:B------:R-:W-:Y:S01]  /*41e0*/  MOV R226, RZ ;  /* 0x000000ff00e27202 */ /* 0x000fe20000000f00 */
        /* <DEDUP_REMOVED lines=8> */
[----:B------:R-:W-:Y:S01]  /*4270*/  FMUL.FTZ R138, R138, UR16 ;  /* 0x000000108a8a7c20 */ /* 0x000fe20008410000 */
[----:B------:R-:W-:Y:S01]  /*4280*/  @P6 SHF.L.U32 R158, R42, 0x10, RZ ;  /* 0x000000102a9e6819 */ /* 0x000fe200000006ff */
[----:B------:R-:W-:Y:S01]  /*4290*/  FMUL.FTZ R230, R137, R162 ;  /* 0x000000a289e67220 */ /* 0x000fe20000410000 */
[----:B------:R-:W-:Y:S01]  /*42a0*/  @P2 SHF.L.U32 R232, R16, 0x10, RZ ;  /* 0x0000001010e82819 */ /* 0x000fe200000006ff */
[----:B------:R-:W-:Y:S01]  /*42b0*/  @P6 FMUL.FTZ R229, R138, R139 ;  /* 0x0000008b8ae56220 */ /* 0x000fe20000410000 */
[----:B------:R-:W-:Y:S01]  /*42c0*/  @P2 SHF.L.U32 R231, R231, 0x10, RZ ;  /* 0x00000010e7e72819 */ /* 0x000fe200000006ff */
[----:B------:R-:W-:Y:S01]  /*42d0*/  FFMA.FTZ R139, R185, R163, R164 ;  /* 0x000000a3b98b7223 */ /* 0x000fe200000100a4 */
[----:B------:R-:W-:Y:S01]  /*42e0*/  FMUL.FTZ R230, R230, UR16 ;  /* 0x00000010e6e67c20 */ /* 0x000fe20008410000 */
[----:B------:R-:W-:Y:S01]  /*42f0*/  @P6 FMUL.FTZ R157, R138, R158 ;  /* 0x0000009e8a9d6220 */ /* 0x000fe20000410000 */
[----:B------:R-:W-:Y:S01]  /*4300*/  LOP3.LUT P6, RZ, R223, 0xff0000, RZ, 0xc0, !PT ;  /* 0x00ff0000dfff7812 */ /* 0x000fe200078cc0ff */
[----:B------:R-:W-:Y:S01]  /*4310*/  FADD.FTZ R139, R182, -R139 ;  /* 0x8000008bb68b7221 */ /* 0x000fe20000010000 */
[C---:B------:R-:W-:Y:S01]  /*4320*/  @P2 FMUL.FTZ R228, R230.reuse, R231 ;  /* 0x000000e7e6e42220 */ /* 0x040fe20000410000 */
[----:B------:R-:W-:Y:S01]  /*4330*/  @P2 FMUL.FTZ R226, R230, R232 ;  /* 0x000000e8e6e22220 */ /* 0x000fe20000410000 */
[----:B------:R-:W-:Y:S01]  /*4340*/  ISETP.GE.U32.AND P2, PT, R222, RZ, PT ;  /* 0x000000ffde00720c */ /* 0x000fe20003f46070 */
[----:B------:R-:W-:Y:S01]  /*4350*/  FFMA.FTZ R138, R171, R139, R30 ;  /* 0x0000008bab8a7223 */ /* 0x000fe2000001001e */
[----:B------:R-:W-:Y:S01]  /*4360*/  FFMA.FTZ R158, R184, R163, R164 ;  /* 0x000000a3b89e7223 */ /* 0x000fe200000100a4 */
[----:B------:R-:W-:-:S02]  /*4370*/  CS2R R230, SRZ ;  /* 0x0000000000e67805 */ /* 0x000fc4000001ff00 */
[----:B------:R-:W-:Y:S01]  /*4380*/  ISETP.GE.U32.AND.EX P2, PT, R223, 0x1000000, PT, P2 ;  /* 0x01000000df00780c */ /* 0x000fe20003f46120 */
[----:B------:R-:W-:Y:S01]  /*4390*/  FMUL.FTZ R139, R138, R162 ;  /* 0x000000a28a8b7220 */ /* 0x000fe20000410000 */
[----:B------:R-:W-:Y:S01]  /*43a0*/  FADD.FTZ R234, R187, -R158 ;  /* 0x8000009ebbea7221 */ /* 0x000fe20000010000 */
[----:B------:R-:W-:Y:S01]  /*43b0*/  FADD.FTZ R116, R116, R229 ;  /* 0x000000e574747221 */ /* 0x000fe20000010000 */
[----:B------:R-:W-:Y:S01]  /*43c0*/  FADD.FTZ R117, R117, R228 ;  /* 0x000000e475757221 */ /* 0x000fe20000010000 */
[----:B------:R-:W-:Y:S01]  /*43d0*/  @P6 SHF.L.U32 R158, R159, 0x10, RZ ;  /* 0x000000109f9e6819 */ /* 0x000fe200000006ff */
[----:B------:R-:W-:Y:S01]  /*43e0*/  FMUL.FTZ R233, R139, UR16 ;  /* 0x000000108be97c20 */ /* 0x000fe20008410000 */
[----:B------:R-:W-:Y:S01]  /*43f0*/  FFMA.FTZ R139, R171, R234, R31 ;  /* 0x000000eaab8b7223 */ /* 0x000fe2000001001f */
[----:B------:R-:W-:Y:S02]  /*4400*/  @P6 SHF.L.U32 R232, R43, 0x10, RZ ;  /* 0x000000102be86819 */ /* 0x000fe400000006ff */
[----:B------:R-:W-:Y:S01]  /*4410*/  @P6 FMUL.FTZ R231, R233, R158 ;  /* 0x0000009ee9e76220 */ /* 0x000fe20000410000 */
[----:B------:R-:W-:-:S02]  /*4420*/  FMUL.FTZ R158, R139, R162 ;  /* 0x000000a28b9e7220 */ /* 0x000fc40000410000 */
[----:B------:R-:W-:Y:S01]  /*4430*/  @P2 PRMT R159, R159, 0x7632, R159 ;  /* 0x000076329f9f2816 */ /* 0x000fe2000000009f */
[----:B------:R-:W-:Y:S01]  /*4440*/  @P6 FMUL.FTZ R230, R233, R232 ;  /* 0x000000e8e9e66220 */ /* 0x000fe20000410000 */
[----:B------:R-:W-:Y:S01]  /*4450*/  FMUL.FTZ R234, R158, UR16 ;  /* 0x000000109eea7c20 */ /* 0x000fe20008410000 */
[----:B------:R-:W-:Y:S02]  /*4460*/  @P2 SHF.L.U32 R158, R17, 0x10, RZ ;  /* 0x00000010119e2819 */ /* 0x000fe400000006ff */
[----:B------:R-:W-:Y:S02]  /*4470*/  CS2R R232, SRZ ;  /* 0x0000000000e87805 */ /* 0x000fe4000001ff00 */
[----:B------:R-:W-:Y:S01]  /*4480*/  @P2 SHF.L.U32 R159, R159, 0x10, RZ ;  /* 0x000000109f9f2819 */ /* 0x000fe200000006ff */
[----:B------:R-:W-:Y:S01]  /*4490*/  FADD.FTZ R118, R118, R231 ;  /* 0x000000e776767221 */ /* 0x000fe20000010000 */
[----:B------:R-:W-:Y:S01]  /*44a0*/  @P2 FMUL.FTZ R233, R234, R158 ;  /* 0x0000009eeae92220 */ /* 0x000fe20000410000 */
[----:B------:R-:W-:-:S02]  /*44b0*/  F2FP.BF16.F32.PACK_AB R158, R226, R157 ;  /* 0x0000009de29e723e */ /* 0x000fc400000010ff */
[----:B------:R-:W-:Y:S01]  /*44c0*/  @P2 FMUL.FTZ R232, R234, R159 ;  /* 0x0000009feae82220 */ /* 0x000fe20000410000 */
[----:B------:R-:W-:Y:S02]  /*44d0*/  F2FP.BF16.F32.PACK_AB R157, R167, R156 ;  /* 0x0000009ca79d723e */ /* 0x000fe400000010ff */
[----:B------:R-:W-:Y:S01]  /*44e0*/  F2FP.BF16.F32.PACK_AB R159, R233, R230 ;  /* 0x000000e6e99f723e */ /* 0x000fe200000010ff */
[----:B------:R-:W-:Y:S01]  /*44f0*/  FADD.FTZ R119, R119, R232 ;  /* 0x000000e877777221 */ /* 0x000fe20000010000 */
[----:B------:R-:W-:Y:S01]  /*4500*/  F2FP.BF16.F32.PACK_AB R156, R161, R160 ;  /* 0x000000a0a19c723e */ /* 0x000fe200000010ff */
[----:B------:R-:W-:Y:S06]  /*4510*/  BRA `(.L_x_3766) ;  /* 0x0000001400507947 */ /* 0x000fec0003800000 */
.L_x_3765:
[-CC-:B------:R-:W-:Y:S01]  /*4520*/  FFMA.FTZ R161, R173, R163.reuse, R164.reuse ;  /* 0x000000a3ada17223 */ /* 0x180fe200000100a4 */
[----:B------:R-:W-:Y:S01]  /*4530*/  LOP3.LUT P2, RZ, R222, 0xff, RZ, 0xc0, !PT ;  /* 0x000000ffdeff7812 */ /* 0x000fe2000784c0ff */
[----:B------:R-:W-:Y:S01]  /*4540*/  FFMA.FTZ R226, R170, R163, R164 ;  /* 0x000000a3aae27223 */ /* 0x000fe200000100a4 */
[----:B------:R-:W-:Y:S01]  /*4550*/  LOP3.LUT P6, RZ, R222, 0xff00, RZ, 0xc0, !PT ;  /* 0x0000ff00deff7812 */ /* 0x000fe200078cc0ff */
[----:B------:R-:W-:Y:S01]  /*4560*/  FADD.FTZ R161, R172, -R161 ;  /* 0x800000a1aca17221 */ /* 0x000fe20000010000 */
[----:B------:R-:W-:Y:S02]  /*4570*/  HFMA2 R167, -RZ, RZ, 0, 0 ;  /* 0x00000000ffa77431 */ /* 0x000fe400000001ff */
[----:B------:R-:W-:Y:S01]  /*4580*/  FADD.FTZ R226, R175, -R226 ;  /* 0x800000e2afe27221 */ /* 0x000fe20000010000 */
[----:B------:R-:W-:Y:S01]  /*4590*/  MOV R160, RZ ;  /* 0x000000ff00a07202 */ /* 0x000fe20000000f00 */
[----:B------:R-:W-:Y:S01]  /*45a0*/  FFMA.FTZ R161, R171, R161, R32 ;  /* 0x000000a1aba17223 */ /* 0x000fe20000010020 */
[-CC-:B------:R-:W-:Y:S01]  /*45b0*/  FFMA.FTZ R227, R177, R163.reuse, R164.reuse ;  /* 0x000000a3b1e37223 */ /* 0x180fe200000100a4 */
[-CC-:B------:R-:W-:Y:S01]  /*45c0*/  FFMA.FTZ R228, R174, R163.reuse, R164.reuse ;  /* 0x000000a3aee47223 */ /* 0x180fe200000100a4 */
[----:B------:R-:W-:Y:S01]  /*45d0*/  FFMA.FTZ R231, R181, R163, R164 ;  /* 0x000000a3b5e77223 */ /* 0x000fe200000100a4 */
[----:B------:R-:W-:Y:S01]  /*45e0*/  FMUL.FTZ R161, R162, R161 ;  /* 0x000000a1a2a17220 */ /* 0x000fe20000410000 */
[----:B-----5:R-:W-:Y:S01]  /*45f0*/  @P2 SHF.L.U32 R166, R156, 0x10, RZ ;  /* 0x000000109ca62819 */ /* 0x020fe200000006ff */
[----:B------:R-:W-:Y:S01]  /*4600*/  FADD.FTZ R228, R179, -R228 ;  /* 0x800000e4b3e47221 */ /* 0x000fe20000010000 */
[----:B------:R-:W-:Y:S01]  /*4610*/  @P2 SHF.L.U32 R218, R40, 0x10, RZ ;  /* 0x0000001028da2819 */ /* 0x000fe200000006ff */
[----:B------:R-:W-:Y:S01]  /*4620*/  FMUL.FTZ R161, R161, UR16 ;  /* 0x00000010a1a17c20 */ /* 0x000fe20008410000 */
[----:B------:R-:W-:Y:S01]  /*4630*/  @P6 PRMT R165, R156, 0x7632, R165 ;  /* 0x000076329ca56816 */ /* 0x000fe200000000a5 */
[C---:B------:R-:W-:Y:S01]  /*4640*/  FFMA.FTZ R229, R171.reuse, R228, R35 ;  /* 0x000000e4abe57223 */ /* 0x040fe20000010023 */
[----:B------:R-:W-:Y:S01]  /*4650*/  FADD.FTZ R231, R178, -R231 ;  /* 0x800000e7b2e77221 */ /* 0x000fe20000010000 */
[-C--:B------:R-:W-:Y:S01]  /*4660*/  @P2 FMUL.FTZ R167, R166, R161.reuse ;  /* 0x000000a1a6a72220 */ /* 0x080fe20000410000 */
[----:B------:R-:W-:Y:S01]  /*4670*/  @P2 FMUL.FTZ R160, R218, R161 ;  /* 0x000000a1daa02220 */ /* 0x000fe20000410000 */
[----:B------:R-:W-:Y:S01]  /*4680*/  FFMA.FTZ R161, R171, R226, R33 ;  /* 0x000000e2aba17223 */ /* 0x000fe20000010021 */
[----:B------:R-:W-:Y:S01]  /*4690*/  FADD.FTZ R218, R176, -R227 ;  /* 0x800000e3b0da7221 */ /* 0x000fe20000010000 */
[----:B------:R-:W-:Y:S01]  /*46a0*/  LOP3.LUT P2, RZ, R222, 0xff0000, RZ, 0xc0, !PT ;  /* 0x00ff0000deff7812 */ /* 0x000fe2000784c0ff */
[----:B------:R-:W-:-:S02]  /*46b0*/  HFMA2 R166, -RZ, RZ, 0, 0 ;  /* 0x00000000ffa67431 */ /* 0x000fc400000001ff */
[----:B------:R-:W-:Y:S01]  /*46c0*/  FMUL.FTZ R156, R162, R161 ;  /* 0x000000a1a29c7220 */ /* 0x000fe20000410000 */
[----:B------:R-:W-:Y:S01]  /*46d0*/  @P6 SHF.L.U32 R165, R165, 0x10, RZ ;  /* 0x00000010a5a56819 */ /* 0x000fe200000006ff */
[----:B------:R-:W-:Y:S01]  /*46e0*/  FFMA.FTZ R231, R171, R231, R28 ;  /* 0x000000e7abe77223 */ /* 0x000fe2000001001c */
[----:B------:R-:W-:Y:S01]  /*46f0*/  @P6 SHF.L.U32 R227, R14, 0x10, RZ ;  /* 0x000000100ee36819 */ /* 0x000fe200000006ff */
[----:B------:R-:W-:Y:S01]  /*4700*/  FMUL.FTZ R156, R156, UR16 ;  /* 0x000000109c9c7c20 */ /* 0x000fe20008410000 */
[----:B------:R-:W-:Y:S01]  /*4710*/  MOV R161, RZ ;  /* 0x000000ff00a17202 */ /* 0x000fe20000000f00 */
[----:B------:R-:W-:Y:S02]  /*4720*/  FADD.FTZ R112, R112, R167 ;  /* 0x000000a770707221 */ /* 0x000fe40000010000 */
[-C--:B------:R-:W-:Y:S01]  /*4730*/  @P6 FMUL.FTZ R166, R165, R156.reuse ;  /* 0x0000009ca5a66220 */ /* 0x080fe20000410000 */
[----:B------:R-:W-:Y:S01]  /*4740*/  @P6 FMUL.FTZ R161, R227, R156 ;  /* 0x0000009ce3a16220 */ /* 0x000fe20000410000 */
[----:B------:R-:W-:Y:S01]  /*4750*/  FFMA.FTZ R165, R171, R218, R34 ;  /* 0x000000daaba57223 */ /* 0x000fe20000010022 */
[----:B------:R-:W-:Y:S01]  /*4760*/  LOP3.LUT P6, RZ, R222, 0xff000000, RZ, 0xc0, !PT ;  /* 0xff000000deff7812 */ /* 0x000fe200078cc0ff */
[----:B------:R-:W-:Y:S01]  /*4770*/  HFMA2 R227, -RZ, RZ, 0, 0 ;  /* 0x00000000ffe37431 */ /* 0x000fe200000001ff */
[----:B------:R-:W-:Y:S01]  /*4780*/  @P2 SHF.L.U32 R218, R157, 0x10, RZ ;  /* 0x000000109dda2819 */ /* 0x000fe200000006ff */
[----:B------:R-:W-:Y:S01]  /*4790*/  FMUL.FTZ R165, R162, R165 ;  /* 0x000000a5a2a57220 */ /* 0x000fe20000410000 */
[----:B------:R-:W-:Y:S01]  /*47a0*/  @P2 SHF.L.U32 R226, R41, 0x10, RZ ;  /* 0x0000001029e22819 */ /* 0x000fe200000006ff */
[----:B------:R-:W-:Y:S01]  /*47b0*/  FADD.FTZ R113, R113, R166 ;  /* 0x000000a671717221 */ /* 0x000fe20000010000 */
[----:B------:R-:W-:Y:S01]  /*47c0*/  MOV R156, RZ ;  /* 0x000000ff009c7202 */ /* 0x000fe20000000f00 */
[----:B------:R-:W-:-:S04]  /*47d0*/  FMUL.FTZ R165, R165, UR16 ;  /* 0x00000010a5a57c20 */ /* 0x000fc80008410000 */
[-C--:B------:R-:W-:Y:S01]  /*47e0*/  @P2 FMUL.FTZ R227, R218, R165.reuse ;  /* 0x000000a5dae32220 */ /* 0x080fe20000410000 */
[----:B------:R-:W-:Y:S01]  /*47f0*/  @P2 FMUL.FTZ R156, R226, R165 ;  /* 0x000000a5e29c2220 */ /* 0x000fe20000410000 */
[----:B------:R-:W-:Y:S01]  /*4800*/  LOP3.LUT P2, RZ, R223, 0xff, RZ, 0xc0, !PT ;  /* 0x000000ffdfff7812 */ /* 0x000fe2000784c0ff */
[----:B------:R-:W-:Y:S01]  /*4810*/  HFMA2 R218, -RZ, RZ, 0, 0 ;  /* 0x00000000ffda7431 */ /* 0x000fe200000001ff */
[----:B------:R-:W-:Y:S01]  /*4820*/  @P6 PRMT R226, R157, 0x7632, R226 ;  /* 0x000076329de26816 */ /* 0x000fe200000000e2 */
[----:B------:R-:W-:Y:S01]  /*4830*/  FMUL.FTZ R157, R162, R229 ;  /* 0x000000e5a29d7220 */ /* 0x000fe20000410000 */
[----:B------:R-:W-:Y:S01]  /*4840*/  @P6 SHF.L.U32 R228, R15, 0x10, RZ ;  /* 0x000000100fe46819 */ /* 0x000fe200000006ff */
[----:B------:R-:W-:Y:S01]  /*4850*/  HFMA2 R229, -RZ, RZ, 0, 0 ;  /* 0x00000000ffe57431 */ /* 0x000fe200000001ff */
[----:B------:R-:W-:Y:S01]  /*4860*/  @P6 SHF.L.U32 R226, R226, 0x10, RZ ;  /* 0x00000010e2e26819 */ /* 0x000fe200000006ff */
[----:B------:R-:W-:Y:S01]  /*4870*/  FMUL.FTZ R157, R157, UR16 ;  /* 0x000000109d9d7c20 */ /* 0x000fe20008410000 */
[----:B------:R-:W-:Y:S01]  /*4880*/  MOV R165, RZ ;  /* 0x000000ff00a57202 */ /* 0x000fe20000000f00 */
[----:B------:R-:W-:-:S02]  /*4890*/  FADD.FTZ R114, R114, R227 ;  /* 0x000000e372727221 */ /* 0x000fc40000010000 */
[-C--:B------:R-:W-:Y:S01]  /*48a0*/  @P6 FMUL.FTZ R218, R226, R157.reuse ;  /* 0x0000009de2da6220 */ /* 0x080fe20000410000 */
[----:B------:R-:W-:Y:S01]  /*48b0*/  @P6 FMUL.FTZ R165, R228, R157 ;  /* 0x0000009de4a56220 */ /* 0x000fe20000410000 */
[----:B------:R-:W-:Y:S01]  /*48c0*/  FMUL.FTZ R157, R162, R231 ;  /* 0x000000e7a29d7220 */ /* 0x000fe20000410000 */
[----:B------:R-:W-:Y:S01]  /*48d0*/  LOP3.LUT P6, RZ, R223, 0xff00, RZ, 0xc0, !PT ;  /* 0x0000ff00dfff7812 */ /* 0x000fe200078cc0ff */
[----:B------:R-:W-:Y:S01]  /*48e0*/  FFMA.FTZ R226, R180, R163, R164 ;  /* 0x000000a3b4e27223 */ /* 0x000fe200000100a4 */
[----:B------:R-:W-:Y:S01]  /*48f0*/  @P2 SHF.L.U32 R231, R158, 0x10, RZ ;  /* 0x000000109ee72819 */ /* 0x000fe200000006ff */
[----:B------:R-:W-:Y:S01]  /*4900*/  FMUL.FTZ R230, R157, UR16 ;  /* 0x000000109de67c20 */ /* 0x000fe20008410000 */
[----:B------:R-:W-:Y:S01]  /*4910*/  MOV R157, RZ ;  /* 0x000000ff009d7202 */ /* 0x000fe20000000f00 */
[----:B------:R-:W-:Y:S01]  /*4920*/  FADD.FTZ R226, R183, -R226 ;  /* 0x800000e2b7e27221 */ /* 0x000fe20000010000 */
[----:B------:R-:W-:Y:S01]  /*4930*/  FADD.FTZ R115, R115, R218 ;  /* 0x000000da73737221 */ /* 0x000fe20000010000 */
[----:B------:R-:W-:-:S02]  /*4940*/  @P2 FMUL.FTZ R229, R231, R230 ;  /* 0x000000e6e7e52220 */ /* 0x000fc40000410000 */
[----:B------:R-:W-:Y:S01]  /*4950*/  FFMA.FTZ R231, R171, R226, R29 ;  /* 0x000000e2abe77223 */ /* 0x000fe2000001001d */
[----:B------:R-:W-:Y:S02]  /*4960*/  HFMA2 R226, -RZ, RZ, 0, 0 ;  /* 0x00000000ffe27431 */ /* 0x000fe400000001ff */
[----:B------:R-:W-:Y:S01]  /*4970*/  FADD.FTZ R116, R116, R229 ;  /* 0x000000e574747221 */ /* 0x000fe20000010000 */
[----:B------:R-:W-:Y:S01]  /*4980*/  FMUL.FTZ R228, R162, R231 ;  /* 0x000000e7a2e47220 */ /* 0x000fe20000410000 */
[----:B------:R-:W-:Y:S02]  /*4990*/  @P6 PRMT R232, R158, 0x7632, R232 ;  /* 0x000076329ee86816 */ /* 0x000fe400000000e8 */
[----:B------:R-:W-:Y:S01]  /*49a0*/  @P2 SHF.L.U32 R231, R42, 0x10, RZ ;  /* 0x000000102ae72819 */ /* 0x000fe200000006ff */
[----:B------:R-:W-:Y:S01]  /*49b0*/  FMUL.FTZ R228, R228, UR16 ;  /* 0x00000010e4e47c20 */ /* 0x000fe20008410000 */
[----:B------:R-:W-:Y:S01]  /*49c0*/  @P6 SHF.L.U32 R233, R232, 0x10, RZ ;  /* 0x00000010e8e96819 */ /* 0x000fe200000006ff */
[-CC-:B------:R-:W-:Y:S01]  /*49d0*/  FFMA.FTZ R232, R184, R163.reuse, R164.reuse ;  /* 0x000000a3b8e87223 */ /* 0x180fe200000100a4 */
[----:B------:R-:W-:Y:S01]  /*49e0*/  @P6 SHF.L.U32 R235, R16, 0x10, RZ ;  /* 0x0000001010eb6819 */ /* 0x000fe200000006ff */
[----:B------:R-:W-:Y:S01]  /*49f0*/  @P2 FMUL.FTZ R157, R231, R230 ;  /* 0x000000e6e79d2220 */ /* 0x000fe20000410000 */
[----:B------:R-:W-:Y:S01]  /*4a00*/  ISETP.GE.U32.AND P2, PT, R222, RZ, PT ;  /* 0x000000ffde00720c */ /* 0x000fe20003f46070 */
[-C--:B------:R-:W-:Y:S01]  /*4a10*/  @P6 FMUL.FTZ R226, R233, R228.reuse ;  /* 0x000000e4e9e26220 */ /* 0x080fe20000410000 */
[----:B------:R-:W-:Y:S01]  /*4a20*/  MOV R158, RZ ;  /* 0x000000ff009e7202 */ /* 0x000fe20000000f00 */
[----:B------:R-:W-:Y:S01]  /*4a30*/  @P6 FMUL.FTZ R158, R235, R228 ;  /* 0x000000e4eb9e6220 */ /* 0x000fe20000410000 */
[----:B------:R-:W-:Y:S01]  /*4a40*/  FFMA.FTZ R231, R185, R163, R164 ;  /* 0x000000a3b9e77223 */ /* 0x000fe200000100a4 */
[----:B------:R-:W-:Y:S01]  /*4a50*/  LOP3.LUT P6, RZ, R223, 0xff0000, RZ, 0xc0, !PT ;  /* 0x00ff0000dfff7812 */ /* 0x000fe200078cc0ff */
[----:B------:R-:W-:Y:S01]  /*4a60*/  FADD.FTZ R232, R187, -R232 ;  /* 0x800000e8bbe87221 */ /* 0x000fe20000010000 */
[----:B------:R-:W-:Y:S01]  /*4a70*/  ISETP.GE.U32.AND.EX P2, PT, R223, 0x1000000, PT, P2 ;  /* 0x01000000df00780c */ /* 0x000fe20003f46120 */
[----:B------:R-:W-:Y:S01]  /*4a80*/  FADD.FTZ R231, R182, -R231 ;  /* 0x800000e7b6e77221 */ /* 0x000fe20000010000 */
[----:B------:R-:W-:Y:S01]  /*4a90*/  F2FP.BF16.F32.PACK_AB R158, R158, R157 ;  /* 0x0000009d9e9e723e */ /* 0x000fe200000010ff */
[----:B------:R-:W-:Y:S01]  /*4aa0*/  FFMA.FTZ R237, R171, R232, R31 ;  /* 0x000000e8abed7223 */ /* 0x000fe2000001001f */
[----:B------:R-:W-:Y:S01]  /*4ab0*/  F2FP.BF16.F32.PACK_AB R157, R165, R156 ;  /* 0x0000009ca59d723e */ /* 0x000fe200000010ff */
[----:B------:R-:W-:Y:S01]  /*4ac0*/  FFMA.FTZ R233, R171, R231, R30 ;  /* 0x000000e7abe97223 */ /* 0x000fe2000001001e */
[----:B------:R-:W-:Y:S01]  /*4ad0*/  CS2R R230, SRZ ;  /* 0x0000000000e67805 */ /* 0x000fe2000001ff00 */
[----:B------:R-:W-:Y:S01]  /*4ae0*/  FADD.FTZ R117, R117, R226 ;  /* 0x000000e275757221 */ /* 0x000fe20000010000 */
[----:B------:R-:W-:Y:S01]  /*4af0*/  F2FP.BF16.F32.PACK_AB R156, R161, R160 ;  /* 0x000000a0a19c723e */ /* 0x000fe200000010ff */
[----:B------:R-:W-:-:S02]  /*4b00*/  FMUL.FTZ R228, R162, R233 ;  /* 0x000000e9a2e47220 */ /* 0x000fc40000410000 */
[C---:B------:R-:W-:Y:S02]  /*4b10*/  @P6 SHF.L.U32 R233, R159.reuse, 0x10, RZ ;  /* 0x000000109fe96819 */ /* 0x040fe400000006ff */
[----:B------:R-:W-:Y:S01]  /*4b20*/  @P2 PRMT R232, R159, 0x7632, R232 ;  /* 0x000076329fe82816 */ /* 0x000fe200000000e8 */
[----:B------:R-:W-:Y:S01]  /*4b30*/  FMUL.FTZ R159, R162, R237 ;  /* 0x000000eda29f7220 */ /* 0x000fe20000410000 */
[----:B------:R-:W-:Y:S01]  /*4b40*/  FMUL.FTZ R228, R228, UR16 ;  /* 0x00000010e4e47c20 */ /* 0x000fe20008410000 */
[----:B------:R-:W-:Y:S02]  /*4b50*/  @P6 SHF.L.U32 R235, R43, 0x10, RZ ;  /* 0x000000102beb6819 */ /* 0x000fe400000006ff */
[----:B------:R-:W-:Y:S01]  /*4b60*/  @P2 SHF.L.U32 R234, R17, 0x10, RZ ;  /* 0x0000001011ea2819 */ /* 0x000fe200000006ff */
[----:B------:R-:W-:Y:S01]  /*4b70*/  FMUL.FTZ R159, R159, UR16 ;  /* 0x000000109f9f7c20 */ /* 0x000fe20008410000 */
[----:B------:R-:W-:Y:S01]  /*4b80*/  @P2 SHF.L.U32 R232, R232, 0x10, RZ ;  /* 0x00000010e8e82819 */ /* 0x000fe200000006ff */
[-C--:B------:R-:W-:Y:S01]  /*4b90*/  @P6 FMUL.FTZ R231, R233, R228.reuse ;  /* 0x000000e4e9e76220 */ /* 0x080fe20000410000 */
[----:B------:R-:W-:Y:S01]  /*4ba0*/  @P6 FMUL.FTZ R230, R235, R228 ;  /* 0x000000e4ebe66220 */ /* 0x000fe20000410000 */
[----:B------:R-:W-:Y:S01]  /*4bb0*/  MOV R233, RZ ;  /* 0x000000ff00e97202 */ /* 0x000fe20000000f00 */
[----:B------:R-:W-:-:S02]  /*4bc0*/  HFMA2 R228, -RZ, RZ, 0, 0 ;  /* 0x00000000ffe47431 */ /* 0x000fc400000001ff */
[-C--:B------:R-:W-:Y:S01]  /*4bd0*/  @P2 FMUL.FTZ R233, R234, R159.reuse ;  /* 0x0000009feae92220 */ /* 0x080fe20000410000 */
[----:B------:R-:W-:Y:S01]  /*4be0*/  @P2 FMUL.FTZ R228, R232, R159 ;  /* 0x0000009fe8e42220 */ /* 0x000fe20000410000 */
[----:B------:R-:W-:-:S03]  /*4bf0*/  FADD.FTZ R118, R118, R231 ;  /* 0x000000e776767221 */ /* 0x000fc60000010000 */
[----:B------:R-:W-:Y:S01]  /*4c00*/  FADD.FTZ R119, R119, R228 ;  /* 0x000000e477777221 */ /* 0x000fe20000010000 */
[----:B------:R-:W-:Y:S01]  /*4c10*/  F2FP.BF16.F32.PACK_AB R159, R233, R230 ;  /* 0x000000e6e99f723e */ /* 0x000fe200000010ff */
[----:B------:R-:W-:Y:S06]  /*4c20*/  BRA `(.L_x_3766) ;  /* 0x0000000c008c7947 */ /* 0x000fec0003800000 */
.L_x_3764:
[----:B------:R-:W0:Y:S02]  /*4c30*/  LDC.64 R160, c[0x0][0x478] ;  /* 0x00011e00ffa07b82 */ /* 0x000e240000000a00 */
[----:B0-----:R-:W-:-:S04]  /*4c40*/  ISETP.NE.U32.AND P1, PT, R160, RZ, PT ;  /* 0x000000ffa000720c */ /* 0x001fc80003f25070 */
[----:B------:R-:W-:-:S13]  /*4c50*/  ISETP.NE.AND.EX P1, PT, R161, RZ, PT, P1 ;  /* 0x000000ffa100720c */ /* 0x000fda0003f25310 */
        /* <DEDUP_REMOVED lines=10> */
[C---:B------:R-:W-:Y:S01]  /*4d00*/  FMUL.FTZ R68, R171.reuse, R68 ;  /* 0x00000044ab447220 */ /* 0x040fe20000410000 */
[----:B------:R-:W-:Y:S01]  /*4d10*/  MOV R165, RZ ;  /* 0x000000ff00a57202 */ /* 0x000fe20000000f00 */
[----:B------:R-:W-:Y:S01]  /*4d20*/  FMUL.FTZ R69, R171, R70 ;  /* 0x00000046ab457220 */ /* 0x000fe20000410000 */
[----:B------:R-:W-:Y:S01]  /*4d30*/  HFMA2 R218, -RZ, RZ, 0, 0 ;  /* 0x00000000ffda7431 */ /* 0x000fe200000001ff */
[----:B-----5:R-:W-:Y:S01]  /*4d40*/  @P2 SHF.L.U32 R137, R156, 0x10, RZ ;  /* 0x000000109c892819 */ /* 0x020fe200000006ff */
        /* <DEDUP_REMOVED lines=8> */
[-C--:B------:R-:W-:Y:S01]  /*4dd0*/  @P2 FMUL.FTZ R167, R137, R70.reuse ;  /* 0x0000004689a72220 */ /* 0x080fe20000410000 */
[----:B------:R-:W-:Y:S01]  /*4de0*/  @P2 FMUL.FTZ R161, R139, R70 ;  /* 0x000000468ba12220 */ /* 0x000fe20000410000 */
[-C--:B------:R-:W-:Y:S01]  /*4df0*/  @P6 FMUL.FTZ R160, R136, R71.reuse ;  /* 0x0000004788a06220 */ /* 0x080fe20000410000 */
[----:B------:R-:W-:Y:S01]  /*4e00*/  LOP3.LUT P2, RZ, R222, 0xff000000, RZ, 0xc0, !PT ;  /* 0xff000000deff7812 */ /* 0x000fe2000784c0ff */
[----:B------:R-:W-:Y:S01]  /*4e10*/  @P6 FMUL.FTZ R166, R156, R71 ;  /* 0x000000479ca66220 */ /* 0x000fe20000410000 */
[-CC-:B------:R-:W-:Y:S01]  /*4e20*/  FFMA.FTZ R71, R177, R163.reuse, R164.reuse ;  /* 0x000000a3b1477223 */ /* 0x180fe200000100a4 */
[----:B------:R-:W-:Y:S01]  /*4e30*/  LOP3.LUT P6, RZ, R222, 0xff0000, RZ, 0xc0, !PT ;  /* 0x00ff0000deff7812 */ /* 0x000fe200078cc0ff */
[----:B------:R-:W-:Y:S01]  /*4e40*/  FFMA.FTZ R136, R174, R163, R164 ;  /* 0x000000a3ae887223 */ /* 0x000fe200000100a4 */
[----:B------:R-:W-:Y:S01]  /*4e50*/  MOV R156, RZ ;  /* 0x000000ff009c7202 */ /* 0x000fe20000000f00 */
[----:B------:R-:W-:Y:S01]  /*4e60*/  FADD.FTZ R70, R176, -R71 ;  /* 0x80000047b0467221 */ /* 0x000fe20000010000 */
[----:B------:R-:W-:Y:S01]  /*4e70*/  CS2R R228, SRZ ;  /* 0x0000000000e47805 */ /* 0x000fe2000001ff00 */
[----:B------:R-:W-:Y:S01]  /*4e80*/  FADD.FTZ R136, R179, -R136 ;  /* 0x80000088b3887221 */ /* 0x000fe20000010000 */
[----:B------:R-:W-:Y:S01]  /*4e90*/  FADD.FTZ R112, R112, R167 ;  /* 0x000000a770707221 */ /* 0x000fe20000010000 */
[----:B------:R-:W-:Y:S01]  /*4ea0*/  FMUL.FTZ R70, R171, R70 ;  /* 0x00000046ab467220 */ /* 0x000fe20000410000 */
[----:B------:R-:W-:Y:S01]  /*4eb0*/  FADD.FTZ R113, R113, R166 ;  /* 0x000000a671717221 */ /* 0x000fe20000010000 */
[----:B------:R-:W-:Y:S01]  /*4ec0*/  FMUL.FTZ R71, R171, R136 ;  /* 0x00000088ab477220 */ /* 0x000fe20000410000 */
        /* <DEDUP_REMOVED lines=9> */
[----:B------:R-:W-:-:S02]  /*4f60*/  @P6 FMUL.FTZ R227, R139, R136 ;  /* 0x000000888be36220 */ /* 0x000fc40000410000 */
[----:B------:R-:W-:Y:S01]  /*4f70*/  @P6 FMUL.FTZ R165, R157, R136 ;  /* 0x000000889da56220 */ /* 0x000fe20000410000 */
[C---:B------:R-:W-:Y:S01]  /*4f80*/  LOP3.LUT P6, RZ, R223.reuse, 0xff, RZ, 0xc0, !PT ;  /* 0x000000ffdfff7812 */ /* 0x040fe200078cc0ff */
[-C--:B------:R-:W-:Y:S01]  /*4f90*/  @P2 FMUL.FTZ R218, R138, R137.reuse ;  /* 0x000000898ada2220 */ /* 0x080fe20000410000 */
[----:B------:R-:W-:Y:S01]  /*4fa0*/  @P2 FMUL.FTZ R156, R226, R137 ;  /* 0x00000089e29c2220 */ /* 0x000fe20000410000 */
[----:B------:R-:W-:Y:S01]  /*4fb0*/  LOP3.LUT P2, RZ, R223, 0xff00, RZ, 0xc0, !PT ;  /* 0x0000ff00dfff7812 */ /* 0x000fe2000784c0ff */
[-CC-:B------:R-:W-:Y:S01]  /*4fc0*/  FFMA.FTZ R138, R180, R163.reuse, R164.reuse ;  /* 0x000000a3b48a7223 */ /* 0x180fe200000100a4 */
[----:B------:R-:W-:Y:S01]  /*4fd0*/  FFMA.FTZ R137, R181, R163, R164 ;  /* 0x000000a3b5897223 */ /* 0x000fe200000100a4 */
[----:B------:R-:W-:Y:S01]  /*4fe0*/  MOV R226, RZ ;  /* 0x000000ff00e27202 */ /* 0x000fe20000000f00 */
[----:B------:R-:W-:Y:S02]  /*4ff0*/  HFMA2 R157, -RZ, RZ, 0, 0 ;  /* 0x00000000ff9d7431 */ /* 0x000fe400000001ff */
[----:B------:R-:W-:Y:S01]  /*5000*/  FADD.FTZ R138, R183, -R138 ;  /* 0x8000008ab78a7221 */ /* 0x000fe20000010000 */
[----:B------:R-:W-:Y:S01]  /*5010*/  FADD.FTZ R136, R178, -R137 ;  /* 0x80000089b2887221 */ /* 0x000fe20000010000 */
[----:B------:R-:W-:Y:S01]  /*5020*/  FADD.FTZ R114, R114, R227 ;  /* 0x000000e372727221 */ /* 0x000fe20000010000 */
[----:B------:R-:W-:Y:S01]  /*5030*/  FADD.FTZ R115, R115, R218 ;  /* 0x000000da73737221 */ /* 0x000fe20000010000 */
[C---:B------:R-:W-:Y:S01]  /*5040*/  FMUL.FTZ R137, R171.reuse, R138 ;  /* 0x0000008aab897220 */ /* 0x040fe20000410000 */
[----:B------:R-:W-:Y:S01]  /*5050*/  @P6 SHF.L.U32 R231, R158, 0x10, RZ ;  /* 0x000000109ee76819 */ /* 0x000fe200000006ff */
[----:B------:R-:W-:Y:S01]  /*5060*/  FMUL.FTZ R136, R171, R136 ;  /* 0x00000088ab887220 */ /* 0x000fe20000410000 */
[----:B------:R-:W-:Y:S01]  /*5070*/  @P6 SHF.L.U32 R233, R42, 0x10, RZ ;  /* 0x000000102ae96819 */ /* 0x000fe200000006ff */
[-C--:B------:R-:W-:Y:S01]  /*5080*/  FMUL.FTZ R139, R137, R162.reuse ;  /* 0x000000a2898b7220 */ /* 0x080fe20000410000 */
[----:B------:R-:W-:Y:S01]  /*5090*/  @P2 PRMT R158, R158, 0x7632, R158 ;  /* 0x000076329e9e2816 */ /* 0x000fe2000000009e */
[----:B------:R-:W-:Y:S01]  /*50a0*/  FMUL.FTZ R138, R136, R162 ;  /* 0x000000a2888a7220 */ /* 0x000fe20000410000 */
[----:B------:R-:W-:Y:S01]  /*50b0*/  @P2 SHF.L.U32 R230, R16, 0x10, RZ ;  /* 0x0000001010e62819 */ /* 0x000fe200000006ff */
[----:B------:R-:W-:Y:S01]  /*50c0*/  FMUL.FTZ R139, R139, UR16 ;  /* 0x000000108b8b7c20 */ /* 0x000fe20008410000 */
[----:B------:R-:W-:Y:S01]  /*50d0*/  @P2 SHF.L.U32 R158, R158, 0x10, RZ ;  /* 0x000000109e9e2819 */ /* 0x000fe200000006ff */
[----:B------:R-:W-:-:S02]  /*50e0*/  FMUL.FTZ R138, R138, UR16 ;  /* 0x000000108a8a7c20 */ /* 0x000fc40008410000 */
[----:B------:R-:W-:Y:S01]  /*50f0*/  @P2 FMUL.FTZ R226, R230, R139 ;  /* 0x0000008be6e22220 */ /* 0x000fe20000410000 */
[--C-:B------:R-:W-:Y:S01]  /*5100*/  FFMA.FTZ R230, R184, R163, R164.reuse ;  /* 0x000000a3b8e67223 */ /* 0x100fe200000100a4 */
[----:B------:R-:W-:Y:S01]  /*5110*/  @P2 FMUL.FTZ R228, R158, R139 ;  /* 0x0000008b9ee42220 */ /* 0x000fe20000410000 */
[----:B------:R-:W-:Y:S01]  /*5120*/  FFMA.FTZ R139, R185, R163, R164 ;  /* 0x000000a3b98b7223 */ /* 0x000fe200000100a4 */
[-C--:B------:R-:W-:Y:S01]  /*5130*/  @P6 FMUL.FTZ R229, R231, R138.reuse ;  /* 0x0000008ae7e56220 */ /* 0x080fe20000410000 */
[----:B------:R-:W-:Y:S01]  /*5140*/  @P6 FMUL.FTZ R157, R233, R138 ;  /* 0x0000008ae99d6220 */ /* 0x000fe20000410000 */
[----:B------:R-:W-:Y:S01]  /*5150*/  ISETP.GE.U32.AND P2, PT, R222, RZ, PT ;  /* 0x000000ffde00720c */ /* 0x000fe20003f46070 */
[----:B------:R-:W-:Y:S01]  /*5160*/  FADD.FTZ R138, R182, -R139 ;  /* 0x8000008bb68a7221 */ /* 0x000fe20000010000 */
[----:B------:R-:W-:Y:S01]  /*5170*/  LOP3.LUT P6, RZ, R223, 0xff0000, RZ, 0xc0, !PT ;  /* 0x00ff0000dfff7812 */ /* 0x000fe200078cc0ff */
[----:B------:R-:W-:Y:S01]  /*5180*/  FADD.FTZ R232, R187, -R230 ;  /* 0x800000e6bbe87221 */ /* 0x000fe20000010000 */
[----:B------:R-:W-:Y:S01]  /*5190*/  ISETP.GE.U32.AND.EX P2, PT, R223, 0x1000000, PT, P2 ;  /* 0x01000000df00780c */ /* 0x000fe20003f46120 */
[----:B------:R-:W-:Y:S01]  /*51a0*/  FMUL.FTZ R138, R171, R138 ;  /* 0x0000008aab8a7220 */ /* 0x000fe20000410000 */
[----:B------:R-:W-:Y:S01]  /*51b0*/  HFMA2 R231, -RZ, RZ, 0, 0 ;  /* 0x00000000ffe77431 */ /* 0x000fe200000001ff */
[----:B------:R-:W-:Y:S01]  /*51c0*/  MOV R158, RZ ;  /* 0x000000ff009e7202 */ /* 0x000fe20000000f00 */
[----:B------:R-:W-:Y:S01]  /*51d0*/  FADD.FTZ R116, R116, R229 ;  /* 0x000000e574747221 */ /* 0x000fe20000010000 */
[----:B------:R-:W-:Y:S01]  /*51e0*/  FMUL.FTZ R139, R138, R162 ;  /* 0x000000a28a8b7220 */ /* 0x000fe20000410000 */
[----:B------:R-:W-:-:S03]  /*51f0*/  FADD.FTZ R117, R117, R228 ;  /* 0x000000e475757221 */ /* 0x000fc60000010000 */
[----:B------:R-:W-:Y:S01]  /*5200*/  FMUL.FTZ R230, R139, UR16 ;  /* 0x000000108be67c20 */ /* 0x000fe20008410000 */
[----:B------:R-:W-:Y:S01]  /*5210*/  FMUL.FTZ R139, R171, R232 ;  /* 0x000000e8ab8b7220 */ /* 0x000fe20000410000 */
[C---:B------:R-:W-:Y:S02]  /*5220*/  @P6 SHF.L.U32 R233, R159.reuse, 0x10, RZ ;  /* 0x000000109fe96819 */ /* 0x040fe400000006ff */
[----:B------:R-:W-:Y:S01]  /*5230*/  @P2 PRMT R232, R159, 0x7632, R232 ;  /* 0x000076329fe82816 */ /* 0x000fe200000000e8 */
[----:B------:R-:W-:Y:S01]  /*5240*/  FMUL.FTZ R159, R139, R162 ;  /* 0x000000a28b9f7220 */ /* 0x000fe20000410000 */
[----:B------:R-:W-:Y:S01]  /*5250*/  @P6 SHF.L.U32 R235, R43, 0x10, RZ ;  /* 0x000000102beb6819 */ /* 0x000fe200000006ff */
[-C--:B------:R-:W-:Y:S01]  /*5260*/  @P6 FMUL.FTZ R231, R233, R230.reuse ;  /* 0x000000e6e9e76220 */ /* 0x080fe20000410000 */
[----:B------:R-:W-:Y:S01]  /*5270*/  @P2 SHF.L.U32 R234, R17, 0x10, RZ ;  /* 0x0000001011ea2819 */ /* 0x000fe200000006ff */
[----:B------:R-:W-:Y:S01]  /*5280*/  FMUL.FTZ R159, R159, UR16 ;  /* 0x000000109f9f7c20 */ /* 0x000fe20008410000 */
[----:B------:R-:W-:Y:S01]  /*5290*/  MOV R233, RZ ;  /* 0x000000ff00e97202 */ /* 0x000fe20000000f00 */
[----:B------:R-:W-:Y:S01]  /*52a0*/  @P6 FMUL.FTZ R158, R235, R230 ;  /* 0x000000e6eb9e6220 */ /* 0x000fe20000410000 */
[----:B------:R-:W-:Y:S01]  /*52b0*/  @P2 SHF.L.U32 R232, R232, 0x10, RZ ;  /* 0x00000010e8e82819 */ /* 0x000fe200000006ff */
[----:B------:R-:W-:Y:S01]  /*52c0*/  @P2 FMUL.FTZ R233, R234, R159 ;  /* 0x0000009feae92220 */ /* 0x000fe20000410000 */
[----:B------:R-:W-:-:S02]  /*52d0*/  HFMA2 R230, -RZ, RZ, 0, 0 ;  /* 0x00000000ffe67431 */ /* 0x000fc400000001ff */
[----:B------:R-:W-:Y:S01]  /*52e0*/  FADD.FTZ R118, R118, R231 ;  /* 0x000000e776767221 */ /* 0x000fe20000010000 */
[----:B------:R-:W-:Y:S01]  /*52f0*/  @P2 FMUL.FTZ R230, R232, R159 ;  /* 0x0000009fe8e62220 */ /* 0x000fe20000410000 */
[----:B------:R-:W-:Y:S02]  /*5300*/  F2FP.BF16.F32.PACK_AB R159, R233, R158 ;  /* 0x0000009ee99f723e */ /* 0x000fe400000010ff */
[----:B------:R-:W-:Y:S01]  /*5310*/  F2FP.BF16.F32.PACK_AB R158, R226, R157 ;  /* 0x0000009de29e723e */ /* 0x000fe200000010ff */
[----:B------:R-:W-:Y:S01]  /*5320*/  FADD.FTZ R119, R119, R230 ;  /* 0x000000e677777221 */ /* 0x000fe20000010000 */
[----:B------:R-:W-:Y:S02]  /*5330*/  F2FP.BF16.F32.PACK_AB R157, R156, R165 ;  /* 0x000000a59c9d723e */ /* 0x000fe400000010ff */
[----:B------:R-:W-:Y:S01]  /*5340*/  F2FP.BF16.F32.PACK_AB R156, R160, R161 ;  /* 0x000000a1a09c723e */ /* 0x000fe200000010ff */
[----:B------:R-:W-:Y:S06]  /*5350*/  BRA `(.L_x_3766) ;  /* 0x0000000400c07947 */ /* 0x000fec0003800000 */
.L_x_3767:
[-CC-:B------:R-:W-:Y:S01]  /*5360*/  FFMA.FTZ R161, R173, R163.reuse, R164.reuse ;  /* 0x000000a3ada17223 */ /* 0x180fe200000100a4 */
[----:B------:R-:W-:Y:S01]  /*5370*/  LOP3.LUT P2, RZ, R222, 0xff, RZ, 0xc0, !PT ;  /* 0x000000ffdeff7812 */ /* 0x000fe2000784c0ff */
[-C--:B------:R-:W-:Y:S01]  /*5380*/  FFMA.FTZ R226, R170, R163.reuse, R164 ;  /* 0x000000a3aae27223 */ /* 0x080fe200000100a4 */
[----:B------:R-:W-:Y:S01]  /*5390*/  LOP3.LUT P6, RZ, R222, 0xff00, RZ, 0xc0, !PT ;  /* 0x0000ff00deff7812 */ /* 0x000fe200078cc0ff */
[----:B------:R-:W-:Y:S01]  /*53a0*/  FADD.FTZ R160, R172, -R161 ;  /* 0x800000a1aca07221 */ /* 0x000fe20000010000 */
[----:B------:R-:W-:Y:S02]  /*53b0*/  HFMA2 R167, -RZ, RZ, 0, 0 ;  /* 0x00000000ffa77431 */ /* 0x000fe400000001ff */
[----:B------:R-:W-:Y:S01]  /*53c0*/  FADD.FTZ R226, R175, -R226 ;  /* 0x800000e2afe27221 */ /* 0x000fe20000010000 */
[-CC-:B------:R-:W-:Y:S01]  /*53d0*/  FFMA.FTZ R227, R177, R163.reuse, R164.reuse ;  /* 0x000000a3b1e37223 */ /* 0x180fe200000100a4 */
[----:B------:R-:W-:Y:S01]  /*53e0*/  FMUL.FTZ R161, R171, R160 ;  /* 0x000000a0aba17220 */ /* 0x000fe20000410000 */
[----:B------:R-:W-:Y:S01]  /*53f0*/  MOV R160, RZ ;  /* 0x000000ff00a07202 */ /* 0x000fe20000000f00 */
        /* <DEDUP_REMOVED lines=8> */
[C---:B------:R-:W-:Y:S01]  /*5480*/  FMUL.FTZ R229, R171.reuse, R228 ;  /* 0x000000e4abe57220 */ /* 0x040fe20000410000 */
[----:B------:R-:W-:Y:S01]  /*5490*/  FADD.FTZ R230, R178, -R231 ;  /* 0x800000e7b2e67221 */ /* 0x000fe20000010000 */
[-C--:B------:R-:W-:Y:S01]  /*54a0*/  @P2 FMUL.FTZ R167, R166, R161.reuse ;  /* 0x000000a1a6a72220 */ /* 0x080fe20000410000 */
[----:B------:R-:W-:Y:S01]  /*54b0*/  @P2 FMUL.FTZ R160, R218, R161 ;  /* 0x000000a1daa02220 */ /* 0x000fe20000410000 */
[----:B------:R-:W-:Y:S01]  /*54c0*/  FMUL.FTZ R161, R171, R226 ;  /* 0x000000e2aba17220 */ /* 0x000fe20000410000 */
[----:B------:R-:W-:Y:S01]  /*54d0*/  FADD.FTZ R218, R176, -R227 ;  /* 0x800000e3b0da7221 */ /* 0x000fe20000010000 */
[----:B------:R-:W-:Y:S01]  /*54e0*/  LOP3.LUT P2, RZ, R222, 0xff0000, RZ, 0xc0, !PT ;  /* 0x00ff0000deff7812 */ /* 0x000fe2000784c0ff */
[----:B------:R-:W-:-:S02]  /*54f0*/  HFMA2 R166, -RZ, RZ, 0, 0 ;  /* 0x00000000ffa67431 */ /* 0x000fc400000001ff */
[----:B------:R-:W-:Y:S01]  /*5500*/  FMUL.FTZ R156, R162, R161 ;  /* 0x000000a1a29c7220 */ /* 0x000fe20000410000 */
[----:B------:R-:W-:Y:S01]  /*5510*/  @P6 SHF.L.U32 R165, R165, 0x10, RZ ;  /* 0x00000010a5a56819 */ /* 0x000fe200000006ff */
[----:B------:R-:W-:Y:S01]  /*5520*/  FADD.FTZ R112, R112, R167 ;  /* 0x000000a770707221 */ /* 0x000fe20000010000 */
[----:B------:R-:W-:Y:S01]  /*5530*/  @P6 SHF.L.U32 R227, R14, 0x10, RZ ;  /* 0x000000100ee36819 */ /* 0x000fe200000006ff */
[----:B------:R-:W-:Y:S01]  /*5540*/  FMUL.FTZ R156, R156, UR16 ;  /* 0x000000109c9c7c20 */ /* 0x000fe20008410000 */
[----:B------:R-:W-:-:S03]  /*5550*/  MOV R161, RZ ;  /* 0x000000ff00a17202 */ /* 0x000fc60000000f00 */
[-C--:B------:R-:W-:Y:S01]  /*5560*/  @P6 FMUL.FTZ R166, R165, R156.reuse ;  /* 0x0000009ca5a66220 */ /* 0x080fe20000410000 */
[----:B------:R-:W-:Y:S01]  /*5570*/  @P6 FMUL.FTZ R161, R227, R156 ;  /* 0x0000009ce3a16220 */ /* 0x000fe20000410000 */
[----:B------:R-:W-:Y:S01]  /*5580*/  FMUL.FTZ R165, R171, R218 ;  /* 0x000000daaba57220 */ /* 0x000fe20000410000 */
        /* <DEDUP_REMOVED lines=15> */
[----:B------:R-:W-:Y:S01]  /*5680*/  FMUL.FTZ R229, R171, R230 ;  /* 0x000000e6abe57220 */ /* 0x000fe20000410000 */
        /* <DEDUP_REMOVED lines=11> */
[----:B------:R-:W-:Y:S02]  /*5740*/  HFMA2 R229, -RZ, RZ, 0, 0 ;  /* 0x00000000ffe57431 */ /* 0x000fe400000001ff */
[----:B------:R-:W-:Y:S01]  /*5750*/  FADD.FTZ R226, R183, -R226 ;  /* 0x800000e2b7e27221 */ /* 0x000fe20000010000 */
[----:B------:R-:W-:Y:S01]  /*5760*/  MOV R157, RZ ;  /* 0x000000ff009d7202 */ /* 0x000fe20000000f00 */
[----:B------:R-:W-:Y:S01]  /*5770*/  @P2 FMUL.FTZ R229, R231, R230 ;  /* 0x000000e6e7e52220 */ /* 0x000fe20000410000 */
[----:B------:R-:W-:Y:S01]  /*5780*/  FADD.FTZ R115, R115, R218 ;  /* 0x000000da73737221 */ /* 0x000fe20000010000 */
[----:B------:R-:W-:Y:S01]  /*5790*/  FMUL.FTZ R231, R171, R226 ;  /* 0x000000e2abe77220 */ /* 0x000fe20000410000 */
[----:B------:R-:W-:-:S02]  /*57a0*/  HFMA2 R226, -RZ, RZ, 0, 0 ;  /* 0x00000000ffe27431 */ /* 0x000fc400000001ff */
        /* <DEDUP_REMOVED lines=18> */
[----:B------:R-:W-:Y:S01]  /*58d0*/  CS2R R230, SRZ ;  /* 0x0000000000e67805 */ /* 0x000fe2000001ff00 */
[C---:B------:R-:W-:Y:S01]  /*58e0*/  FMUL.FTZ R237, R171.reuse, R232 ;  /* 0x000000e8abed7220 */ /* 0x040fe20000410000 */
[----:B------:R-:W-:Y:S01]  /*58f0*/  F2FP.BF16.F32.PACK_AB R158, R158, R157 ;  /* 0x0000009d9e9e723e */ /* 0x000fe200000010ff */
[----:B------:R-:W-:Y:S01]  /*5900*/  FMUL.FTZ R233, R171, R228 ;  /* 0x000000e4abe97220 */ /* 0x000fe20000410000 */
[----:B------:R-:W-:Y:S01]  /*5910*/  F2FP.BF16.F32.PACK_AB R157, R165, R156 ;  /* 0x0000009ca59d723e */ /* 0x000fe200000010ff */
        /* <DEDUP_REMOVED lines=19> */
[----:B------:R-:W-:-:S07]  /*5a50*/  F2FP.BF16.F32.PACK_AB R159, R233, R230 ;  /* 0x000000e6e99f723e */ /* 0x000fce00000010ff */
.L_x_3766:
        /* <DEDUP_REMOVED lines=8> */
.L_x_3763:
[----:B------:R-:W-:Y:S05]  /*5ae0*/  BSYNC.RECONVERGENT B0 ;  /* 0x0000000000007941 */ /* 0x000fea0003800200 */
.L_x_3762:
        /* <DEDUP_REMOVED lines=18> */
[----:B------:R-:W-:Y:S02]  /*5c10*/  HFMA2 R165, -RZ, RZ, 0, 0 ;  /* 0x00000000ffa57431 */ /* 0x000fe400000001ff */
[----:B------:R-:W-:Y:S01]  /*5c20*/  FADD.FTZ R70, R191, -R68 ;  /* 0x80000044bf467221 */ /* 0x000fe20000010000 */
[----:B------:R-:W-:Y:S01]  /*5c30*/  CS2R R166, SRZ ;  /* 0x0000000000a67805 */ /* 0x000fe2000001ff00 */
[----:B------:R-:W-:Y:S01]  /*5c40*/  FFMA.FTZ R68, R171, R69, R148 ;  /* 0x00000045ab447223 */ /* 0x000fe20000010094 */
[----:B------:R-:W-:-:S02]  /*5c50*/  HFMA2 R218, -RZ, RZ, 0, 0 ;  /* 0x00000000ffda7431 */ /* 0x000fc400000001ff */
        /* <DEDUP_REMOVED lines=13> */
[C---:B------:R-:W-:Y:S01]  /*5d30*/  LOP3.LUT P2, RZ, R220.reuse, 0xff0000, RZ, 0xc0, !PT ;  /* 0x00ff0000dcff7812 */ /* 0x040fe2000784c0ff */
[----:B------:R-:W-:Y:S01]  /*5d40*/  @P6 FMUL.FTZ R161, R137, R138 ;  /* 0x0000008a89a16220 */ /* 0x000fe20000410000 */
[-CC-:B------:R-:W-:Y:S01]  /*5d50*/  FFMA.FTZ R71, R193, R163.reuse, R164.reuse ;  /* 0x000000a3c1477223 */ /* 0x180fe200000100a4 */
[----:B------:R-:W-:Y:S01]  /*5d60*/  @P6 FMUL.FTZ R166, R137, R156 ;  /* 0x0000009c89a66220 */ /* 0x000fe20000410000 */
[----:B------:R-:W-:Y:S01]  /*5d70*/  LOP3.LUT P6, RZ, R220, 0xff000000, RZ, 0xc0, !PT ;  /* 0xff000000dcff7812 */ /* 0x000fe200078cc0ff */
[----:B------:R-:W-:Y:S01]  /*5d80*/  FFMA.FTZ R70, R190, R163, R164 ;  /* 0x000000a3be467223 */ /* 0x000fe200000100a4 */
[----:B------:R-:W-:Y:S01]  /*5d90*/  FADD.FTZ R71, R192, -R71 ;  /* 0x80000047c0477221 */ /* 0x000fe20000010000 */
[----:B------:R-:W-:-:S02]  /*5da0*/  MOV R156, RZ ;  /* 0x000000ff009c7202 */ /* 0x000fc40000000f00 */
[----:B------:R-:W-:Y:S01]  /*5db0*/  CS2R R228, SRZ ;  /* 0x0000000000e47805 */ /* 0x000fe2000001ff00 */
[----:B------:R-:W-:Y:S01]  /*5dc0*/  FADD.FTZ R136, R195, -R70 ;  /* 0x80000046c3887221 */ /* 0x000fe20000010000 */
[----:B------:R-:W-:-:S03]  /*5dd0*/  FFMA.FTZ R70, R171, R71, R150 ;  /* 0x00000047ab467223 */ /* 0x000fc60000010096 */
[----:B------:R-:W-:Y:S01]  /*5de0*/  FFMA.FTZ R71, R171, R136, R151 ;  /* 0x00000088ab477223 */ /* 0x000fe20000010097 */
[----:B------:R-:W-:Y:S01]  /*5df0*/  @P2 SHF.L.U32 R137, R157, 0x10, RZ ;  /* 0x000000109d892819 */ /* 0x000fe200000006ff */
[-C--:B------:R-:W-:Y:S01]  /*5e00*/  FMUL.FTZ R136, R70, R162.reuse ;  /* 0x000000a246887220 */ /* 0x080fe20000410000 */
[----:B------:R-:W-:Y:S01]  /*5e10*/  @P2 SHF.L.U32 R138, R49, 0x10, RZ ;  /* 0x00000010318a2819 */ /* 0x000fe200000006ff */
[----:B------:R-:W-:Y:S01]  /*5e20*/  FMUL.FTZ R139, R71, R162 ;  /* 0x000000a2478b7220 */ /* 0x000fe20000410000 */
[----:B------:R-:W-:Y:S01]  /*5e30*/  @P6 PRMT R157, R157, 0x7632, R157 ;  /* 0x000076329d9d6816 */ /* 0x000fe2000000009d */
[----:B------:R-:W-:Y:S01]  /*5e40*/  FMUL.FTZ R226, R136, UR16 ;  /* 0x0000001088e27c20 */ /* 0x000fe20008410000 */
[----:B------:R-:W-:Y:S01]  /*5e50*/  @P6 SHF.L.U32 R136, R7, 0x10, RZ ;  /* 0x0000001007886819 */ /* 0x000fe200000006ff */
[----:B------:R-:W-:Y:S01]  /*5e60*/  FMUL.FTZ R139, R139, UR16 ;  /* 0x000000108b8b7c20 */ /* 0x000fe20008410000 */
[----:B------:R-:W-:Y:S01]  /*5e70*/  @P6 SHF.L.U32 R157, R157, 0x10, RZ ;  /* 0x000000109d9d6819 */ /* 0x000fe200000006ff */
[C---:B------:R-:W-:Y:S01]  /*5e80*/  @P2 FMUL.FTZ R167, R226.reuse, R137 ;  /* 0x00000089e2a72220 */ /* 0x040fe20000410000 */
[----:B------:R-:W-:Y:S01]  /*5e90*/  @P2 FMUL.FTZ R156, R226, R138 ;  /* 0x0000008ae29c2220 */ /* 0x000fe20000410000 */
[----:B------:R-:W-:Y:S01]  /*5ea0*/  @P6 FMUL.FTZ R227, R139, R136 ;  /* 0x000000888be36220 */ /* 0x000fe20000410000 */
[--C-:B------:R-:W-:Y:S01]  /*5eb0*/  FFMA.FTZ R137, R197, R163, R164.reuse ;  /* 0x000000a3c5897223 */ /* 0x100fe200000100a4 */
[----:B------:R-:W-:Y:S01]  /*5ec0*/  @P6 FMUL.FTZ R218, R139, R157 ;  /* 0x0000009d8bda6220 */ /* 0x000fe20000410000 */
[C---:B------:R-:W-:Y:S01]  /*5ed0*/  LOP3.LUT P2, RZ, R221.reuse, 0xff, RZ, 0xc0, !PT ;  /* 0x000000ffddff7812 */ /* 0x040fe2000784c0ff */
[----:B------:R-:W-:Y:S01]  /*5ee0*/  FFMA.FTZ R136, R196, R163, R164 ;  /* 0x000000a3c4887223 */ /* 0x000fe200000100a4 */
[----:B------:R-:W-:Y:S01]  /*5ef0*/  LOP3.LUT P6, RZ, R221, 0xff00, RZ, 0xc0, !PT ;  /* 0x0000ff00ddff7812 */ /* 0x000fe200078cc0ff */
[----:B------:R-:W-:Y:S01]  /*5f00*/  FADD.FTZ R137, R194, -R137 ;  /* 0x80000089c2897221 */ /* 0x000fe20000010000 */
[----:B------:R-:W-:-:S02]  /*5f10*/  HFMA2 R157, -RZ, RZ, 0, 0 ;  /* 0x00000000ff9d7431 */ /* 0x000fc400000001ff */
[----:B------:R-:W-:Y:S01]  /*5f20*/  FADD.FTZ R138, R199, -R136 ;  /* 0x80000088c78a7221 */ /* 0x000fe20000010000 */
[----:B------:R-:W-:Y:S01]  /*5f30*/  MOV R226, RZ ;  /* 0x000000ff00e27202 */ /* 0x000fe20000000f00 */
[C---:B------:R-:W-:Y:S02]  /*5f40*/  FFMA.FTZ R136, R171.reuse, R137, R152 ;  /* 0x00000089ab887223 */ /* 0x040fe40000010098 */
[----:B------:R-:W-:Y:S02]  /*5f50*/  FFMA.FTZ R137, R171, R138, R153 ;  /* 0x0000008aab897223 */ /* 0x000fe40000010099 */
[-C--:B------:R-:W-:Y:S01]  /*5f60*/  FMUL.FTZ R138, R136, R162.reuse ;  /* 0x000000a2888a7220 */ /* 0x080fe20000410000 */
[C---:B------:R-:W-:Y:S01]  /*5f70*/  @P2 SHF.L.U32 R139, R158.reuse, 0x10, RZ ;  /* 0x000000109e8b2819 */ /* 0x040fe200000006ff */
[----:B------:R-:W-:Y:S01]  /*5f80*/  FMUL.FTZ R230, R137, R162 ;  /* 0x000000a289e67220 */ /* 0x000fe20000410000 */
[----:B------:R-:W-:Y:S01]  /*5f90*/  @P6 PRMT R231, R158, 0x7632, R231 ;  /* 0x000076329ee76816 */ /* 0x000fe200000000e7 */
[----:B------:R-:W-:Y:S01]  /*5fa0*/  FMUL.FTZ R232, R138, UR16 ;  /* 0x000000108ae87c20 */ /* 0x000fe20008410000 */
[----:B------:R-:W-:Y:S01]  /*5fb0*/  @P2 SHF.L.U32 R158, R50, 0x10, RZ ;  /* 0x00000010329e2819 */ /* 0x000fe200000006ff */
[----:B------:R-:W-:Y:S01]  /*5fc0*/  FMUL.FTZ R230, R230, UR16 ;  /* 0x00000010e6e67c20 */ /* 0x000fe20008410000 */
[----:B------:R-:W-:Y:S01]  /*5fd0*/  @P6 SHF.L.U32 R138, R8, 0x10, RZ ;  /* 0x00000010088a6819 */ /* 0x000fe200000006ff */
[C---:B------:R-:W-:Y:S01]  /*5fe0*/  @P2 FMUL.FTZ R229, R232.reuse, R139 ;  /* 0x0000008be8e52220 */ /* 0x040fe20000410000 */
[----:B------:R-:W-:Y:S01]  /*5ff0*/  @P6 SHF.L.U32 R231, R231, 0x10, RZ ;  /* 0x00000010e7e76819 */ /* 0x000fe200000006ff */
[----:B------:R-:W-:Y:S01]  /*6000*/  @P2 FMUL.FTZ R157, R232, R158 ;  /* 0x0000009ee89d2220 */ /* 0x000fe20000410000 */
[----:B------:R-:W-:Y:S01]  /*6010*/  ISETP.GE.U32.AND P2, PT, R220, RZ, PT ;  /* 0x000000ffdc00720c */ /* 0x000fe20003f46070 */
[-CC-:B------:R-:W-:Y:S01]  /*6020*/  FFMA.FTZ R139, R201, R163.reuse, R164.reuse ;  /* 0x000000a3c98b7223 */ /* 0x180fe200000100a4 */
[----:B------:R-:W-:Y:S01]  /*6030*/  FFMA.FTZ R164, R200, R163, R164 ;  /* 0x000000a3c8a47223 */ /* 0x000fe200000100a4 */
[C---:B------:R-:W-:Y:S01]  /*6040*/  @P6 FMUL.FTZ R228, R230.reuse, R231 ;  /* 0x000000e7e6e46220 */ /* 0x040fe20000410000 */
[C---:B------:R-:W-:Y:S01]  /*6050*/  ISETP.GE.U32.AND.EX P2, PT, R221.reuse, 0x1000000, PT, P2 ;  /* 0x01000000dd00780c */ /* 0x040fe20003f46120 */
[----:B------:R-:W-:Y:S01]  /*6060*/  @P6 FMUL.FTZ R226, R230, R138 ;  /* 0x0000008ae6e26220 */ /* 0x000fe20000410000 */
[----:B------:R-:W-:Y:S01]  /*6070*/  LOP3.LUT P6, RZ, R221, 0xff0000, RZ, 0xc0, !PT ;  /* 0x00ff0000ddff7812 */ /* 0x000fe200078cc0ff */
[----:B------:R-:W-:Y:S01]  /*6080*/  FADD.FTZ R139, R198, -R139 ;  /* 0x8000008bc68b7221 */ /* 0x000fe20000010000 */
[----:B------:R-:W-:Y:S01]  /*6090*/  FADD.FTZ R164, R203, -R164 ;  /* 0x800000a4cba47221 */ /* 0x000fe20000010000 */
[----:B------:R-:W-:Y:S01]  /*60a0*/  MOV R232, RZ ;  /* 0x000000ff00e87202 */ /* 0x000fe20000000f00 */
[----:B------:R-:W-:-:S02]  /*60b0*/  HFMA2 R230, -RZ, RZ, 0, 0 ;  /* 0x00000000ffe67431 */ /* 0x000fc400000001ff */
[C---:B------:R-:W-:Y:S01]  /*60c0*/  FFMA.FTZ R138, R171.reuse, R139, R154 ;  /* 0x0000008bab8a7223 */ /* 0x040fe2000001009a */
[----:B------:R-:W-:Y:S01]  /*60d0*/  FFMA.FTZ R139, R171, R164, R155 ;  /* 0x000000a4ab8b7223 */ /* 0x000fe2000001009b */
[----:B------:R-:W-:Y:S01]  /*60e0*/  MOV R171, RZ ;  /* 0x000000ff00ab7202 */ /* 0x000fe20000000f00 */
[----:B------:R-:W-:Y:S01]  /*60f0*/  FADD.FTZ R124, R124, R229 ;  /* 0x000000e57c7c7221 */ /* 0x000fe20000010000 */
[-C--:B------:R-:W-:Y:S01]  /*6100*/  FMUL.FTZ R158, R138, R162.reuse ;  /* 0x000000a28a9e7220 */ /* 0x080fe20000410000 */
[----:B------:R-:W-:Y:S01]  /*6110*/  FMUL.FTZ R162, R139, R162 ;  /* 0x000000a28ba27220 */ /* 0x000fe20000410000 */
[----:B------:R-:W-:Y:S01]  /*6120*/  @P2 PRMT R231, R159, 0x7632, R231 ;  /* 0x000076329fe72816 */ /* 0x000fe200000000e7 */
[----:B------:R-:W-:Y:S01]  /*6130*/  FADD.FTZ R125, R125, R228 ;  /* 0x000000e47d7d7221 */ /* 0x000fe20000010000 */
[----:B------:R-:W-:Y:S01]  /*6140*/  @P6 SHF.L.U32 R163, R159, 0x10, RZ ;  /* 0x000000109fa36819 */ /* 0x000fe200000006ff */
[----:B------:R-:W-:Y:S01]  /*6150*/  FMUL.FTZ R158, R158, UR16 ;  /* 0x000000109e9e7c20 */ /* 0x000fe20008410000 */
[----:B------:R-:W-:Y:S01]  /*6160*/  @P6 SHF.L.U32 R164, R51, 0x10, RZ ;  /* 0x0000001033a46819 */ /* 0x000fe200000006ff */
[----:B------:R-:W-:Y:S01]  /*6170*/  FMUL.FTZ R162, R162, UR16 ;  /* 0x00000010a2a27c20 */ /* 0x000fe20008410000 */
[----:B------:R-:W-:Y:S01]  /*6180*/  @P2 SHF.L.U32 R233, R9, 0x10, RZ ;  /* 0x0000001009e92819 */ /* 0x000fe200000006ff */
[----:B------:R-:W-:Y:S01]  /*6190*/  HFMA2 R159, -RZ, RZ, 0, 0 ;  /* 0x00000000ff9f7431 */ /* 0x000fe200000001ff */
[----:B------:R-:W-:Y:S01]  /*61a0*/  @P2 SHF.L.U32 R231, R231, 0x10, RZ ;  /* 0x00000010e7e72819 */ /* 0x000fe200000006ff */
[C---:B------:R-:W-:Y:S01]  /*61b0*/  @P6 FMUL.FTZ R159, R158.reuse, R163 ;  /* 0x000000a39e9f6220 */ /* 0x040fe20000410000 */
[----:B------:R-:W-:Y:S01]  /*61c0*/  @P6 FMUL.FTZ R171, R158, R164 ;  /* 0x000000a49eab6220 */ /* 0x000fe20000410000 */
[----:B------:R-:W-:Y:S01]  /*61d0*/  @P2 FMUL.FTZ R232, R162, R233 ;  /* 0x000000e9a2e82220 */ /* 0x000fe20000410000 */
[----:B------:R-:W-:Y:S01]  /*61e0*/  FADD.FTZ R164, R120, R165 ;  /* 0x000000a578a47221 */ /* 0x000fe20000010000 */
[----:B------:R-:W-:Y:S01]  /*61f0*/  @P2 FMUL.FTZ R230, R162, R231 ;  /* 0x000000e7a2e62220 */ /* 0x000fe20000410000 */
[----:B------:R-:W-:Y:S01]  /*6200*/  FADD.FTZ R165, R121, R166 ;  /* 0x000000a679a57221 */ /* 0x000fe20000010000 */
[----:B------:R-:W-:Y:S01]  /*6210*/  F2FP.BF16.F32.PACK_AB R158, R226, R157 ;  /* 0x0000009de29e723e */ /* 0x000fe200000010ff */
[----:B------:R-:W-:Y:S01]  /*6220*/  FADD.FTZ R166, R122, R167 ;  /* 0x000000a77aa67221 */ /* 0x000fe20000010000 */
[----:B------:R-:W-:Y:S01]  /*6230*/  FADD.FTZ R126, R126, R159 ;  /* 0x0000009f7e7e7221 */ /* 0x000fe20000010000 */
[----:B------:R-:W-:Y:S01]  /*6240*/  F2FP.BF16.F32.PACK_AB R157, R227, R156 ;  /* 0x0000009ce39d723e */ /* 0x000fe200000010ff */
[----:B------:R-:W-:Y:S01]  /*6250*/  FADD.FTZ R167, R123, R218 ;  /* 0x000000da7ba77221 */ /* 0x000fe20000010000 */
[----:B------:R-:W-:Y:S01]  /*6260*/  FADD.FTZ R127, R127, R230 ;  /* 0x000000e67f7f7221 */ /* 0x000fe20000010000 */
[----:B------:R-:W-:-:S02]  /*6270*/  F2FP.BF16.F32.PACK_AB R159, R232, R171 ;  /* 0x000000abe89f723e */ /* 0x000fc400000010ff */
[----:B------:R-:W-:Y:S01]  /*6280*/  F2FP.BF16.F32.PACK_AB R156, R161, R160 ;  /* 0x000000a0a19c723e */ /* 0x000fe200000010ff */
[----:B------:R-:W-:Y:S06]  /*6290*/  BRA `(.L_x_3772) ;  /* 0x0000001400507947 */ /* 0x000fec0003800000 */
.L_x_3771:
        /* <DEDUP_REMOVED lines=10> */
[----:B------:R-:W-:-:S02]  /*6340*/  FFMA.FTZ R231, R197, R163, R164 ;  /* 0x000000a3c5e77223 */ /* 0x000fc400000100a4 */
[----:B------:R-:W-:Y:S01]  /*6350*/  FMUL.FTZ R161, R162, R161 ;  /* 0x000000a1a2a17220 */ /* 0x000fe20000410000 */
[----:B-----5:R-:W-:Y:S01]  /*6360*/  @P2 SHF.L.U32 R166, R156, 0x10, RZ ;  /* 0x000000109ca62819 */ /* 0x020fe200000006ff */
[----:B------:R-:W-:Y:S01]  /*6370*/  FADD.FTZ R231, R194, -R231 ;  /* 0x800000e7c2e77221 */ /* 0x000fe20000010000 */
[----:B------:R-:W-:Y:S01]  /*6380*/  @P2 SHF.L.U32 R218, R48, 0x10, RZ ;  /* 0x0000001030da2819 */ /* 0x000fe200000006ff */
[----:B------:R-:W-:Y:S01]  /*6390*/  FMUL.FTZ R161, R161, UR16 ;  /* 0x00000010a1a17c20 */ /* 0x000fe20008410000 */
[----:B------:R-:W-:Y:S01]  /*63a0*/  @P6 PRMT R167, R156, 0x7632, R167 ;  /* 0x000076329ca76816 */ /* 0x000fe200000000a7 */
[C---:B------:R-:W-:Y:S02]  /*63b0*/  FFMA.FTZ R231, R171.reuse, R231, R152 ;  /* 0x000000e7abe77223 */ /* 0x040fe40000010098 */
[-C--:B------:R-:W-:Y:S01]  /*63c0*/  @P2 FMUL.FTZ R165, R166, R161.reuse ;  /* 0x000000a1a6a52220 */ /* 0x080fe20000410000 */
[----:B------:R-:W-:Y:S01]  /*63d0*/  @P2 FMUL.FTZ R160, R218, R161 ;  /* 0x000000a1daa02220 */ /* 0x000fe20000410000 */
[----:B------:R-:W-:Y:S01]  /*63e0*/  FFMA.FTZ R161, R171, R226, R149 ;  /* 0x000000e2aba17223 */ /* 0x000fe20000010095 */
[----:B------:R-:W-:Y:S01]  /*63f0*/  LOP3.LUT P2, RZ, R220, 0xff0000, RZ, 0xc0, !PT ;  /* 0x00ff0000dcff7812 */ /* 0x000fe2000784c0ff */
[----:B------:R-:W-:Y:S01]  /*6400*/  FADD.FTZ R218, R192, -R227 ;  /* 0x800000e3c0da7221 */ /* 0x000fe20000010000 */
[----:B------:R-:W-:Y:S01]  /*6410*/  @P6 SHF.L.U32 R167, R167, 0x10, RZ ;  /* 0x00000010a7a76819 */ /* 0x000fe200000006ff */
[----:B------:R-:W-:Y:S01]  /*6420*/  FMUL.FTZ R156, R162, R161 ;  /* 0x000000a1a29c7220 */ /* 0x000fe20000410000 */
[----:B------:R-:W-:Y:S01]  /*6430*/  @P6 SHF.L.U32 R227, R6, 0x10, RZ ;  /* 0x0000001006e36819 */ /* 0x000fe200000006ff */
[----:B------:R-:W-:Y:S01]  /*6440*/  FFMA.FTZ R229, R171, R218, R150 ;  /* 0x000000daabe57223 */ /* 0x000fe20000010096 */
[----:B------:R-:W-:-:S02]  /*6450*/  HFMA2 R166, -RZ, RZ, 0, 0 ;  /* 0x00000000ffa67431 */ /* 0x000fc400000001ff */
[----:B------:R-:W-:Y:S01]  /*6460*/  FMUL.FTZ R156, R156, UR16 ;  /* 0x000000109c9c7c20 */ /* 0x000fe20008410000 */
[----:B------:R-:W-:Y:S01]  /*6470*/  MOV R161, RZ ;  /* 0x000000ff00a17202 */ /* 0x000fe20000000f00 */
[----:B------:R-:W-:Y:S01]  /*6480*/  FMUL.FTZ R218, R162, R229 ;  /* 0x000000e5a2da7220 */ /* 0x000fe20000410000 */
[----:B------:R-:W-:Y:S01]  /*6490*/  FFMA.FTZ R226, R190, R163, R164 ;  /* 0x000000a3bee27223 */ /* 0x000fe200000100a4 */
[-C--:B------:R-:W-:Y:S01]  /*64a0*/  @P6 FMUL.FTZ R166, R167, R156.reuse ;  /* 0x0000009ca7a66220 */ /* 0x080fe20000410000 */
[----:B------:R-:W-:Y:S01]  /*64b0*/  @P6 FMUL.FTZ R161, R227, R156 ;  /* 0x0000009ce3a16220 */ /* 0x000fe20000410000 */
[----:B------:R-:W-:Y:S01]  /*64c0*/  LOP3.LUT P6, RZ, R220, 0xff000000, RZ, 0xc0, !PT ;  /* 0xff000000dcff7812 */ /* 0x000fe200078cc0ff */
[----:B------:R-:W-:Y:S01]  /*64d0*/  FMUL.FTZ R218, R218, UR16 ;  /* 0x00000010dada7c20 */ /* 0x000fe20008410000 */
[----:B------:R-:W-:Y:S01]  /*64e0*/  @P2 SHF.L.U32 R229, R49, 0x10, RZ ;  /* 0x0000001031e52819 */ /* 0x000fe200000006ff */
[----:B------:R-:W-:Y:S01]  /*64f0*/  FADD.FTZ R226, R195, -R226 ;  /* 0x800000e2c3e27221 */ /* 0x000fe20000010000 */
[----:B------:R-:W-:Y:S01]  /*6500*/  MOV R156, RZ ;  /* 0x000000ff009c7202 */ /* 0x000fe20000000f00 */
[----:B------:R-:W-:Y:S01]  /*6510*/  HFMA2 R167, -RZ, RZ, 0, 0 ;  /* 0x00000000ffa77431 */ /* 0x000fe200000001ff */
[----:B------:R-:W-:Y:S01]  /*6520*/  @P2 SHF.L.U32 R227, R157, 0x10, RZ ;  /* 0x000000109de32819 */ /* 0x000fe200000006ff */
[----:B------:R-:W-:Y:S01]  /*6530*/  @P2 FMUL.FTZ R156, R229, R218 ;  /* 0x000000dae59c2220 */ /* 0x000fe20000410000 */
[----:B------:R-:W-:-:S03]  /*6540*/  FFMA.FTZ R229, R171, R226, R151 ;  /* 0x000000e2abe57223 */ /* 0x000fc60000010097 */
[----:B------:R-:W-:Y:S01]  /*6550*/  @P2 FMUL.FTZ R167, R227, R218 ;  /* 0x000000dae3a72220 */ /* 0x000fe20000410000 */
[----:B------:R-:W-:Y:S01]  /*6560*/  LOP3.LUT P2, RZ, R221, 0xff, RZ, 0xc0, !PT ;  /* 0x000000ffddff7812 */ /* 0x000fe2000784c0ff */
[----:B------:R-:W-:Y:S01]  /*6570*/  HFMA2 R218, -RZ, RZ, 0, 0 ;  /* 0x00000000ffda7431 */ /* 0x000fe200000001ff */
[----:B------:R-:W-:Y:S01]  /*6580*/  @P6 PRMT R226, R157, 0x7632, R226 ;  /* 0x000076329de26816 */ /* 0x000fe200000000e2 */
[----:B------:R-:W-:Y:S01]  /*6590*/  FMUL.FTZ R157, R162, R229 ;  /* 0x000000e5a29d7220 */ /* 0x000fe20000410000 */
[----:B------:R-:W-:Y:S02]  /*65a0*/  @P6 SHF.L.U32 R228, R7, 0x10, RZ ;  /* 0x0000001007e46819 */ /* 0x000fe400000006ff */
[----:B------:R-:W-:Y:S01]  /*65b0*/  @P6 SHF.L.U32 R226, R226, 0x10, RZ ;  /* 0x00000010e2e26819 */ /* 0x000fe200000006ff */
[----:B------:R-:W-:Y:S01]  /*65c0*/  FMUL.FTZ R157, R157, UR16 ;  /* 0x000000109d9d7c20 */ /* 0x000fe20008410000 */
[----:B------:R-:W-:-:S03]  /*65d0*/  MOV R227, RZ ;  /* 0x000000ff00e37202 */ /* 0x000fc60000000f00 */
[-C--:B------:R-:W-:Y:S01]  /*65e0*/  @P6 FMUL.FTZ R218, R226, R157.reuse ;  /* 0x0000009de2da6220 */ /* 0x080fe20000410000 */
[----:B------:R-:W-:Y:S01]  /*65f0*/  @P6 FMUL.FTZ R227, R228, R157 ;  /* 0x0000009de4e36220 */ /* 0x000fe20000410000 */
[----:B------:R-:W-:Y:S01]  /*6600*/  LOP3.LUT P6, RZ, R221, 0xff00, RZ, 0xc0, !PT ;  /* 0x0000ff00ddff7812 */ /* 0x000fe200078cc0ff */
[----:B------:R-:W-:Y:S01]  /*6610*/  FMUL.FTZ R157, R162, R231 ;  /* 0x000000e7a29d7220 */ /* 0x000fe20000410000 */
[----:B------:R-:W-:Y:S01]  /*6620*/  FFMA.FTZ R226, R196, R163, R164 ;  /* 0x000000a3c4e27223 */ /* 0x000fe200000100a4 */
[----:B------:R-:W-:Y:S02]  /*6630*/  @P2 SHF.L.U32 R231, R158, 0x10, RZ ;  /* 0x000000109ee72819 */ /* 0x000fe400000006ff */
[----:B------:R-:W-:Y:S01]  /*6640*/  CS2R R228, SRZ ;  /* 0x0000000000e47805 */ /* 0x000fe2000001ff00 */
[----:B------:R-:W-:Y:S01]  /*6650*/  FMUL.FTZ R230, R157, UR16 ;  /* 0x000000109de67c20 */ /* 0x000fe20008410000 */
[----:B------:R-:W-:Y:S01]  /*6660*/  FADD.FTZ R226, R199, -R226 ;  /* 0x800000e2c7e27221 */ /* 0x000fe20000010000 */
[----:B------:R-:W-:-:S02]  /*6670*/  HFMA2 R157, -RZ, RZ, 0, 0 ;  /* 0x00000000ff9d7431 */ /* 0x000fc400000001ff */
[----:B------:R-:W-:Y:S01]  /*6680*/  @P2 FMUL.FTZ R229, R231, R230 ;  /* 0x000000e6e7e52220 */ /* 0x000fe20000410000 */
[----:B------:R-:W-:Y:S01]  /*6690*/  FFMA.FTZ R231, R171, R226, R153 ;  /* 0x000000e2abe77223 */ /* 0x000fe20000010099 */
[----:B------:R-:W-:Y:S02]  /*66a0*/  MOV R226, RZ ;  /* 0x000000ff00e27202 */ /* 0x000fe40000000f00 */
[----:B------:R-:W-:Y:S01]  /*66b0*/  @P6 PRMT R232, R158, 0x7632, R232 ;  /* 0x000076329ee86816 */ /* 0x000fe200000000e8 */
[----:B------:R-:W-:Y:S01]  /*66c0*/  FMUL.FTZ R158, R162, R231 ;  /* 0x000000e7a29e7220 */ /* 0x000fe20000410000 */
[----:B------:R-:W-:Y:S01]  /*66d0*/  @P2 SHF.L.U32 R231, R50, 0x10, RZ ;  /* 0x0000001032e72819 */ /* 0x000fe200000006ff */
[----:B------:R-:W-:Y:S01]  /*66e0*/  FADD.FTZ R124, R124, R229 ;  /* 0x000000e57c7c7221 */ /* 0x000fe20000010000 */
[----:B------:R-:W-:Y:S01]  /*66f0*/  @P6 SHF.L.U32 R235, R8, 0x10, RZ ;  /* 0x0000001008eb6819 */ /* 0x000fe200000006ff */
[----:B------:R-:W-:Y:S01]  /*6700*/  FMUL.FTZ R158, R158, UR16 ;  /* 0x000000109e9e7c20 */ /* 0x000fe20008410000 */
[----:B------:R-:W-:Y:S01]  /*6710*/  @P6 SHF.L.U32 R233, R232, 0x10, RZ ;  /* 0x00000010e8e96819 */ /* 0x000fe200000006ff */
[----:B------:R-:W-:Y:S01]  /*6720*/  @P2 FMUL.FTZ R157, R231, R230 ;  /* 0x000000e6e79d2220 */ /* 0x000fe20000410000 */
[----:B------:R-:W-:Y:S01]  /*6730*/  ISETP.GE.U32.AND P2, PT, R220, RZ, PT ;  /* 0x000000ffdc00720c */ /* 0x000fe20003f46070 */
[-CC-:B------:R-:W-:Y:S01]  /*6740*/  FFMA.FTZ R231, R201, R163.reuse, R164.reuse ;  /* 0x000000a3c9e77223 */ /* 0x180fe200000100a4 */
[----:B------:R-:W-:Y:S01]  /*6750*/  FFMA.FTZ R164, R200, R163, R164 ;  /* 0x000000a3c8a47223 */ /* 0x000fe200000100a4 */
[-C--:B------:R-:W-:Y:S01]  /*6760*/  @P6 FMUL.FTZ R228, R233, R158.reuse ;  /* 0x0000009ee9e46220 */ /* 0x080fe20000410000 */
[----:B------:R-:W-:Y:S01]  /*6770*/  ISETP.GE.U32.AND.EX P2, PT, R221, 0x1000000, PT, P2 ;  /* 0x01000000dd00780c */ /* 0x000fe20003f46120 */
[----:B------:R-:W-:Y:S01]  /*6780*/  @P6 FMUL.FTZ R226, R235, R158 ;  /* 0x0000009eebe26220 */ /* 0x000fe20000410000 */
[----:B------:R-:W-:Y:S01]  /*6790*/  LOP3.LUT P6, RZ, R221, 0xff0000, RZ, 0xc0, !PT ;  /* 0x00ff0000ddff7812 */ /* 0x000fe200078cc0ff */
[----:B------:R-:W-:Y:S01]  /*67a0*/  FADD.FTZ R231, R198, -R231 ;  /* 0x800000e7c6e77221 */ /* 0x000fe20000010000 */
[----:B------:R-:W-:Y:S01]  /*67b0*/  FADD.FTZ R164, R203, -R164 ;  /* 0x800000a4cba47221 */ /* 0x000fe20000010000 */
[----:B------:R-:W-:-:S02]  /*67c0*/  HFMA2 R230, -RZ, RZ, 0, 0 ;  /* 0x00000000ffe67431 */ /* 0x000fc400000001ff */
[----:B------:R-:W-:Y:S01]  /*67d0*/  FADD.FTZ R125, R125, R228 ;  /* 0x000000e47d7d7221 */ /* 0x000fe20000010000 */
[C---:B------:R-:W-:Y:S01]  /*67e0*/  FFMA.FTZ R231, R171.reuse, R231, R154 ;  /* 0x000000e7abe77223 */ /* 0x040fe2000001009a */
[----:B------:R-:W-:Y:S01]  /*67f0*/  FFMA.FTZ R163, R171, R164, R155 ;  /* 0x000000a4aba37223 */ /* 0x000fe2000001009b */
[----:B------:R-:W-:Y:S02]  /*6800*/  MOV R171, RZ ;  /* 0x000000ff00ab7202 */ /* 0x000fe40000000f00 */
[C---:B------:R-:W-:Y:S01]  /*6810*/  FMUL.FTZ R158, R162.reuse, R231 ;  /* 0x000000e7a29e7220 */ /* 0x040fe20000410000 */
[----:B------:R-:W-:Y:S01]  /*6820*/  FMUL.FTZ R163, R162, R163 ;  /* 0x000000a3a2a37220 */ /* 0x000fe20000410000 */
[C---:B------:R-:W-:Y:S02]  /*6830*/  @P2 PRMT R164, R159.reuse, 0x7632, R164 ;  /* 0x000076329fa42816 */ /* 0x040fe400000000a4 */
[----:B------:R-:W-:Y:S01]  /*6840*/  @P6 SHF.L.U32 R233, R159, 0x10, RZ ;  /* 0x000000109fe96819 */ /* 0x000fe200000006ff */
[----:B------:R-:W-:Y:S01]  /*6850*/  FMUL.FTZ R158, R158, UR16 ;  /* 0x000000109e9e7c20 */ /* 0x000fe20008410000 */
[----:B------:R-:W-:Y:S01]  /*6860*/  @P6 SHF.L.U32 R231, R51, 0x10, RZ ;  /* 0x0000001033e76819 */ /* 0x000fe200000006ff */
[----:B------:R-:W-:Y:S01]  /*6870*/  FMUL.FTZ R163, R163, UR16 ;  /* 0x00000010a3a37c20 */ /* 0x000fe20008410000 */
[----:B------:R-:W-:Y:S01]  /*6880*/  @P2 SHF.L.U32 R232, R9, 0x10, RZ ;  /* 0x0000001009e82819 */ /* 0x000fe200000006ff */
[----:B------:R-:W-:Y:S01]  /*6890*/  HFMA2 R159, -RZ, RZ, 0, 0 ;  /* 0x00000000ff9f7431 */ /* 0x000fe200000001ff */
[----:B------:R-:W-:Y:S01]  /*68a0*/  @P2 SHF.L.U32 R164, R164, 0x10, RZ ;  /* 0x00000010a4a42819 */ /* 0x000fe200000006ff */
[-C--:B------:R-:W-:Y:S01]  /*68b0*/  @P6 FMUL.FTZ R159, R233, R158.reuse ;  /* 0x0000009ee99f6220 */ /* 0x080fe20000410000 */
[----:B------:R-:W-:Y:S01]  /*68c0*/  MOV R162, RZ ;  /* 0x000000ff00a27202 */ /* 0x000fe20000000f00 */
[----:B------:R-:W-:Y:S01]  /*68d0*/  @P6 FMUL.FTZ R162, R231, R158 ;  /* 0x0000009ee7a26220 */ /* 0x000fe20000410000 */
[-C--:B------:R-:W-:Y:S01]  /*68e0*/  @P2 FMUL.FTZ R171, R232, R163.reuse ;  /* 0x000000a3e8ab2220 */ /* 0x080fe20000410000 */
[----:B------:R-:W-:Y:S01]  /*68f0*/  @P2 FMUL.FTZ R230, R164, R163 ;  /* 0x000000a3a4e62220 */ /* 0x000fe20000410000 */
[----:B------:R-:W-:Y:S01]  /*6900*/  FADD.FTZ R164, R120, R165 ;  /* 0x000000a578a47221 */ /* 0x000fe20000010000 */
        /* <DEDUP_REMOVED lines=10> */
.L_x_3770:
[----:B------:R-:W0:Y:S02]  /*69b0*/  LDC.64 R160, c[0x0][0x478] ;  /* 0x00011e00ffa07b82 */ /* 0x000e240000000a00 */
[----:B0-----:R-:W-:-:S04]  /*69c0*/  ISETP.NE.U32.AND P1, PT, R160, RZ, PT ;  /* 0x000000ffa000720c */ /* 0x001fc80003f25070 */
[----:B------:R-:W-:-:S13]  /*69d0*/  ISETP.NE.AND.EX P1, PT, R161, RZ, PT, P1 ;  /* 0x000000ffa100720c */ /* 0x000fda0003f25310 */
[----:B------:R-:W-:Y:S05]  /*69e0*/  @!P1 BRA `(.L_x_3773) ;  /* 0x0000000400bc9947 */ /* 0x000fea0003800000 */
[----:B------:R-:W-:Y:S01]  /*69f0*/  LOP3.LUT P2, RZ, R220, 0xff, RZ, 0xc0, !PT ;  /* 0x000000ffdcff7812 */ /* 0x000fe2000784c0ff */
        /* <DEDUP_REMOVED lines=8> */
[----:B------:R-:W-:Y:S01]  /*6a80*/  FMUL.FTZ R69, R171, R70 ;  /* 0x00000046ab457220 */ /* 0x000fe20000410000 */
[----:B------:R-:W-:-:S02]  /*6a90*/  HFMA2 R218, -RZ, RZ, 0, 0 ;  /* 0x00000000ffda7431 */ /* 0x000fc400000001ff */
[----:B------:R-:W-:Y:S01]  /*6aa0*/  FMUL.FTZ R68, R171, R68 ;  /* 0x00000044ab447220 */ /* 0x000fe20000410000 */
[----:B------:R-:W-:Y:S01]  /*6ab0*/  MOV R227, RZ ;  /* 0x000000ff00e37202 */ /* 0x000fe20000000f00 */
[-C--:B------:R-:W-:Y:S01]  /*6ac0*/  FMUL.FTZ R71, R69, R162.reuse ;  /* 0x000000a245477220 */ /* 0x080fe20000410000 */
[----:B-----5:R-:W-:Y:S01]  /*6ad0*/  @P2 SHF.L.U32 R137, R156, 0x10, RZ ;  /* 0x000000109c892819 */ /* 0x020fe200000006ff */
[----:B------:R-:W-:Y:S01]  /*6ae0*/  FMUL.FTZ R70, R68, R162 ;  /* 0x000000a244467220 */ /* 0x000fe20000410000 */
[----:B------:R-:W-:Y:S01]  /*6af0*/  @P6 PRMT R156, R156, 0x7632, R156 ;  /* 0x000076329c9c6816 */ /* 0x000fe2000000009c */
[----:B------:R-:W-:Y:S01]  /*6b00*/  FMUL.FTZ R71, R71, UR16 ;  /* 0x0000001047477c20 */ /* 0x000fe20008410000 */
[----:B------:R-:W-:Y:S01]  /*6b10*/  @P6 SHF.L.U32 R136, R6, 0x10, RZ ;  /* 0x0000001006886819 */ /* 0x000fe200000006ff */
[----:B------:R-:W-:Y:S01]  /*6b20*/  FMUL.FTZ R70, R70, UR16 ;  /* 0x0000001046467c20 */ /* 0x000fe20008410000 */
[----:B------:R-:W-:Y:S02]  /*6b30*/  @P6 SHF.L.U32 R156, R156, 0x10, RZ ;  /* 0x000000109c9c6819 */ /* 0x000fe400000006ff */
[----:B------:R-:W-:-:S02]  /*6b40*/  CS2R R228, SRZ ;  /* 0x0000000000e47805 */ /* 0x000fc4000001ff00 */
[----:B------:R-:W-:Y:S01]  /*6b50*/  @P2 SHF.L.U32 R139, R48, 0x10, RZ ;  /* 0x00000010308b2819 */ /* 0x000fe200000006ff */
[----:B------:R-:W-:Y:S01]  /*6b60*/  @P6 FMUL.FTZ R160, R136, R71 ;  /* 0x0000004788a06220 */ /* 0x000fe20000410000 */
[--C-:B------:R-:W-:Y:S01]  /*6b70*/  FFMA.FTZ R136, R190, R163, R164.reuse ;  /* 0x000000a3be887223 */ /* 0x100fe200000100a4 */
[----:B------:R-:W-:Y:S01]  /*6b80*/  @P6 FMUL.FTZ R166, R156, R71 ;  /* 0x000000479ca66220 */ /* 0x000fe20000410000 */
[C---:B------:R-:W-:Y:S01]  /*6b90*/  LOP3.LUT P6, RZ, R220.reuse, 0xff000000, RZ, 0xc0, !PT ;  /* 0xff000000dcff7812 */ /* 0x040fe200078cc0ff */
[-C--:B------:R-:W-:Y:S01]  /*6ba0*/  @P2 FMUL.FTZ R165, R137, R70.reuse ;  /* 0x0000004689a52220 */ /* 0x080fe20000410000 */
[----:B------:R-:W-:Y:S01]  /*6bb0*/  @P2 FMUL.FTZ R161, R139, R70 ;  /* 0x000000468ba12220 */ /* 0x000fe20000410000 */
[----:B------:R-:W-:Y:S01]  /*6bc0*/  FFMA.FTZ R71, R193, R163, R164 ;  /* 0x000000a3c1477223 */ /* 0x000fe200000100a4 */
[----:B------:R-:W-:Y:S01]  /*6bd0*/  LOP3.LUT P2, RZ, R220, 0xff0000, RZ, 0xc0, !PT ;  /* 0x00ff0000dcff7812 */ /* 0x000fe2000784c0ff */
[----:B------:R-:W-:Y:S01]  /*6be0*/  FADD.FTZ R136, R195, -R136 ;  /* 0x80000088c3887221 */ /* 0x000fe20000010000 */
[----:B------:R-:W-:Y:S01]  /*6bf0*/  MOV R156, RZ ;  /* 0x000000ff009c7202 */ /* 0x000fe20000000f00 */
[----:B------:R-:W-:Y:S01]  /*6c00*/  FADD.FTZ R70, R192, -R71 ;  /* 0x80000047c0467221 */ /* 0x000fe20000010000 */
[----:B------:R-:W-:Y:S01]  /*6c10*/  MOV R232, RZ ;  /* 0x000000ff00e87202 */ /* 0x000fe20000000f00 */
[----:B------:R-:W-:-:S02]  /*6c20*/  FMUL.FTZ R71, R171, R136 ;  /* 0x00000088ab477220 */ /* 0x000fc40000410000 */
[----:B------:R-:W-:Y:S02]  /*6c30*/  FMUL.FTZ R70, R171, R70 ;  /* 0x00000046ab467220 */ /* 0x000fe40000410000 */
[----:B------:R-:W-:Y:S01]  /*6c40*/  @P6 PRMT R138, R157, 0x7632, R138 ;  /* 0x000076329d8a6816 */ /* 0x000fe2000000008a */
[-C--:B------:R-:W-:Y:S01]  /*6c50*/  FMUL.FTZ R137, R71, R162.reuse ;  /* 0x000000a247897220 */ /* 0x080fe20000410000 */
[----:B------:R-:W-:Y:S01]  /*6c60*/  FMUL.FTZ R136, R70, R162 ;  /* 0x000000a246887220 */ /* 0x000fe20000410000 */
[----:B------:R-:W-:Y:S02]  /*6c70*/  @P6 SHF.L.U32 R226, R7, 0x10, RZ ;  /* 0x0000001007e26819 */ /* 0x000fe400000006ff */
        /* <DEDUP_REMOVED lines=10> */
[-CC-:B------:R-:W-:Y:S01]  /*6d20*/  FFMA.FTZ R137, R197, R163.reuse, R164.reuse ;  /* 0x000000a3c5897223 */ /* 0x180fe200000100a4 */
[C---:B------:R-:W-:Y:S01]  /*6d30*/  LOP3.LUT P2, RZ, R221.reuse, 0xff, RZ, 0xc0, !PT ;  /* 0x000000ffddff7812 */ /* 0x040fe2000784c0ff */
[----:B------:R-:W-:Y:S01]  /*6d40*/  FFMA.FTZ R138, R196, R163, R164 ;  /* 0x000000a3c48a7223 */ /* 0x000fe200000100a4 */
[----:B------:R-:W-:Y:S01]  /*6d50*/  LOP3.LUT P6, RZ, R221, 0xff00, RZ, 0xc0, !PT ;  /* 0x0000ff00ddff7812 */ /* 0x000fe200078cc0ff */
[----:B------:R-:W-:Y:S01]  /*6d60*/  FADD.FTZ R136, R194, -R137 ;  /* 0x80000089c2887221 */ /* 0x000fe20000010000 */
[----:B------:R-:W-:-:S02]  /*6d70*/  HFMA2 R157, -RZ, RZ, 0, 0 ;  /* 0x00000000ff9d7431 */ /* 0x000fc400000001ff */
[----:B------:R-:W-:Y:S01]  /*6d80*/  FADD.FTZ R138, R199, -R138 ;  /* 0x8000008ac78a7221 */ /* 0x000fe20000010000 */
[----:B------:R-:W-:-:S03]  /*6d90*/  FMUL.FTZ R136, R171, R136 ;  /* 0x00000088ab887220 */ /* 0x000fc60000410000 */
[----:B------:R-:W-:Y:S01]  /*6da0*/  FMUL.FTZ R137, R171, R138 ;  /* 0x0000008aab897220 */ /* 0x000fe20000410000 */
[-C--:B------:R-:W-:Y:S02]  /*6db0*/  FMUL.FTZ R138, R136, R162.reuse ;  /* 0x000000a2888a7220 */ /* 0x080fe40000410000 */
[C---:B------:R-:W-:Y:S01]  /*6dc0*/  @P2 SHF.L.U32 R231, R158.reuse, 0x10, RZ ;  /* 0x000000109ee72819 */ /* 0x040fe200000006ff */
[----:B------:R-:W-:Y:S01]  /*6dd0*/  FMUL.FTZ R139, R137, R162 ;  /* 0x000000a2898b7220 */ /* 0x000fe20000410000 */
[----:B------:R-:W-:Y:S01]  /*6de0*/  @P6 PRMT R158, R158, 0x7632, R158 ;  /* 0x000076329e9e6816 */ /* 0x000fe2000000009e */
[----:B------:R-:W-:Y:S01]  /*6df0*/  FMUL.FTZ R138, R138, UR16 ;  /* 0x000000108a8a7c20 */ /* 0x000fe20008410000 */
[----:B------:R-:W-:Y:S01]  /*6e00*/  @P2 SHF.L.U32 R233, R50, 0x10, RZ ;  /* 0x0000001032e92819 */ /* 0x000fe200000006ff */
[----:B------:R-:W-:Y:S01]  /*6e10*/  FMUL.FTZ R139, R139, UR16 ;  /* 0x000000108b8b7c20 */ /* 0x000fe20008410000 */
[----:B------:R-:W-:Y:S01]  /*6e20*/  @P6 SHF.L.U32 R230, R8, 0x10, RZ ;  /* 0x0000001008e66819 */ /* 0x000fe200000006ff */
[-C--:B------:R-:W-:Y:S01]  /*6e30*/  @P2 FMUL.FTZ R229, R231, R138.reuse ;  /* 0x0000008ae7e52220 */ /* 0x080fe20000410000 */
[----:B------:R-:W-:Y:S01]  /*6e40*/  @P6 SHF.L.U32 R158, R158, 0x10, RZ ;  /* 0x000000109e9e6819 */ /* 0x000fe200000006ff */
[----:B------:R-:W-:Y:S01]  /*6e50*/  @P2 FMUL.FTZ R157, R233, R138 ;  /* 0x0000008ae99d2220 */ /* 0x000fe20000410000 */
[----:B------:R-:W-:Y:S01]  /*6e60*/  ISETP.GE.U32.AND P2, PT, R220, RZ, PT ;  /* 0x000000ffdc00720c */ /* 0x000fe20003f46070 */
[----:B------:R-:W-:Y:S01]  /*6e70*/  @P6 FMUL.FTZ R226, R230, R139 ;  /* 0x0000008be6e26220 */ /* 0x000fe20000410000 */
[----:B------:R-:W-:-:S02]  /*6e80*/  HFMA2 R230, -RZ, RZ, 0, 0 ;  /* 0x00000000ffe67431 */ /* 0x000fc400000001ff */
[----:B------:R-:W-:Y:S01]  /*6e90*/  @P6 FMUL.FTZ R228, R158, R139 ;  /* 0x0000008b9ee46220 */ /* 0x000fe20000410000 */
[----:B------:R-:W-:Y:S01]  /*6ea0*/  ISETP.GE.U32.AND.EX P2, PT, R221, 0x1000000, PT, P2 ;  /* 0x01000000dd00780c */ /* 0x000fe20003f46120 */
[-CC-:B------:R-:W-:Y:S01]  /*6eb0*/  FFMA.FTZ R139, R201, R163.reuse, R164.reuse ;  /* 0x000000a3c98b7223 */ /* 0x180fe200000100a4 */
[----:B------:R-:W-:Y:S01]  /*6ec0*/  FFMA.FTZ R164, R200, R163, R164 ;  /* 0x000000a3c8a47223 */ /* 0x000fe200000100a4 */
[----:B------:R-:W-:Y:S01]  /*6ed0*/  LOP3.LUT P6, RZ, R221, 0xff0000, RZ, 0xc0, !PT ;  /* 0x00ff0000ddff7812 */ /* 0x000fe200078cc0ff */
[----:B------:R-:W-:Y:S01]  /*6ee0*/  FADD.FTZ R124, R124, R229 ;  /* 0x000000e57c7c7221 */ /* 0x000fe20000010000 */
[----:B------:R-:W-:Y:S01]  /*6ef0*/  FADD.FTZ R138, R198, -R139 ;  /* 0x8000008bc68a7221 */ /* 0x000fe20000010000 */
[----:B------:R-:W-:Y:S01]  /*6f00*/  FADD.FTZ R164, R203, -R164 ;  /* 0x800000a4cba47221 */ /* 0x000fe20000010000 */
[----:B------:R-:W-:Y:S01]  /*6f10*/  MOV R163, RZ ;  /* 0x000000ff00a37202 */ /* 0x000fe20000000f00 */
[----:B------:R-:W-:Y:S01]  /*6f20*/  FADD.FTZ R125, R125, R228 ;  /* 0x000000e47d7d7221 */ /* 0x000fe20000010000 */
[C---:B------:R-:W-:Y:S01]  /*6f30*/  FMUL.FTZ R138, R171.reuse, R138 ;  /* 0x0000008aab8a7220 */ /* 0x040fe20000410000 */
[----:B------:R-:W-:Y:S01]  /*6f40*/  FMUL.FTZ R139, R171, R164 ;  /* 0x000000a4ab8b7220 */ /* 0x000fe20000410000 */
[----:B------:R-:W-:Y:S01]  /*6f50*/  FADD.FTZ R164, R120, R165 ;  /* 0x000000a578a47221 */ /* 0x000fe20000010000 */
[----:B------:R-:W-:Y:S01]  /*6f60*/  FADD.FTZ R165, R121, R166 ;  /* 0x000000a679a57221 */ /* 0x000fe20000010000 */
        /* <DEDUP_REMOVED lines=11> */
[----:B------:R-:W-:Y:S01]  /*7020*/  @P6 FMUL.FTZ R163, R171, R158 ;  /* 0x0000009eaba36220 */ /* 0x000fe20000410000 */
[-C--:B------:R-:W-:Y:S01]  /*7030*/  @P2 FMUL.FTZ R232, R235, R162.reuse ;  /* 0x000000a2ebe82220 */ /* 0x080fe20000410000 */
[----:B------:R-:W-:Y:S01]  /*7040*/  F2FP.BF16.F32.PACK_AB R158, R226, R157 ;  /* 0x0000009de29e723e */ /* 0x000fe200000010ff */
[----:B------:R-:W-:Y:S01]  /*7050*/  @P2 FMUL.FTZ R230, R233, R162 ;  /* 0x000000a2e9e62220 */ /* 0x000fe20000410000 */
        /* <DEDUP_REMOVED lines=8> */
.L_x_3773:
        /* <DEDUP_REMOVED lines=10> */
[----:B------:R-:W-:-:S02]  /*7180*/  FFMA.FTZ R231, R197, R163, R164 ;  /* 0x000000a3c5e77223 */ /* 0x000fc400000100a4 */
[----:B------:R-:W-:Y:S01]  /*7190*/  FMUL.FTZ R161, R162, R161 ;  /* 0x000000a1a2a17220 */ /* 0x000fe20000410000 */
[----:B-----5:R-:W-:Y:S01]  /*71a0*/  @P2 SHF.L.U32 R166, R156, 0x10, RZ ;  /* 0x000000109ca62819 */ /* 0x020fe200000006ff */
[----:B------:R-:W-:Y:S01]  /*71b0*/  FADD.FTZ R230, R194, -R231 ;  /* 0x800000e7c2e67221 */ /* 0x000fe20000010000 */
[----:B------:R-:W-:Y:S01]  /*71c0*/  @P2 SHF.L.U32 R218, R48, 0x10, RZ ;  /* 0x0000001030da2819 */ /* 0x000fe200000006ff */
[----:B------:R-:W-:Y:S01]  /*71d0*/  FMUL.FTZ R161, R161, UR16 ;  /* 0x00000010a1a17c20 */ /* 0x000fe20008410000 */
[----:B------:R-:W-:-:S03]  /*71e0*/  @P6 PRMT R167, R156, 0x7632, R167 ;  /* 0x000076329ca76816 */ /* 0x000fc600000000a7 */
[-C--:B------:R-:W-:Y:S01]  /*71f0*/  @P2 FMUL.FTZ R165, R166, R161.reuse ;  /* 0x000000a1a6a52220 */ /* 0x080fe20000410000 */
[----:B------:R-:W-:Y:S01]  /*7200*/  @P2 FMUL.FTZ R160, R218, R161 ;  /* 0x000000a1daa02220 */ /* 0x000fe20000410000 */
[----:B------:R-:W-:Y:S01]  /*7210*/  FMUL.FTZ R161, R171, R226 ;  /* 0x000000e2aba17220 */ /* 0x000fe20000410000 */
[----:B------:R-:W-:Y:S01]  /*7220*/  LOP3.LUT P2, RZ, R220, 0xff0000, RZ, 0xc0, !PT ;  /* 0x00ff0000dcff7812 */ /* 0x000fe2000784c0ff */
[----:B------:R-:W-:Y:S01]  /*7230*/  FADD.FTZ R218, R192, -R227 ;  /* 0x800000e3c0da7221 */ /* 0x000fe20000010000 */
[----:B------:R-:W-:Y:S01]  /*7240*/  @P6 SHF.L.U32 R167, R167, 0x10, RZ ;  /* 0x00000010a7a76819 */ /* 0x000fe200000006ff */
[----:B------:R-:W-:Y:S01]  /*7250*/  FMUL.FTZ R156, R162, R161 ;  /* 0x000000a1a29c7220 */ /* 0x000fe20000410000 */
[----:B------:R-:W-:Y:S01]  /*7260*/  @P6 SHF.L.U32 R227, R6, 0x10, RZ ;  /* 0x0000001006e36819 */ /* 0x000fe200000006ff */
[----:B------:R-:W-:Y:S01]  /*7270*/  FMUL.FTZ R229, R171, R218 ;  /* 0x000000daabe57220 */ /* 0x000fe20000410000 */
[----:B------:R-:W-:Y:S02]  /*7280*/  HFMA2 R166, -RZ, RZ, 0, 0 ;  /* 0x00000000ffa67431 */ /* 0x000fe400000001ff */
        /* <DEDUP_REMOVED lines=14> */
[----:B------:R-:W-:-:S03]  /*7370*/  FMUL.FTZ R229, R171, R226 ;  /* 0x000000e2abe57220 */ /* 0x000fc60000410000 */
        /* <DEDUP_REMOVED lines=21> */
[----:B------:R-:W-:Y:S01]  /*74d0*/  FMUL.FTZ R231, R171, R226 ;  /* 0x000000e2abe77220 */ /* 0x000fe20000410000 */
        /* <DEDUP_REMOVED lines=20> */
[C---:B------:R-:W-:Y:S01]  /*7620*/  FMUL.FTZ R163, R171.reuse, R158 ;  /* 0x0000009eaba37220 */ /* 0x040fe20000410000 */
[----:B------:R-:W-:-:S03]  /*7630*/  FMUL.FTZ R171, R171, R164 ;  /* 0x000000a4abab7220 */ /* 0x000fc60000410000 */
        /* <DEDUP_REMOVED lines=13> */
[----:B------:R-:W-:Y:S01]  /*7710*/  MOV R171, RZ ;  /* 0x000000ff00ab7202 */ /* 0x000fe20000000f00 */
        /* <DEDUP_REMOVED lines=11> */
[----:B------:R-:W-:-:S07]  /*77d0*/  F2FP.BF16.F32.PACK_AB R156, R161, R160 ;  /* 0x000000a0a19c723e */ /* 0x000fce00000010ff */
.L_x_3772:
        /* <DEDUP_REMOVED lines=11> */
.L_x_3769:
[----:B------:R-:W-:Y:S05]  /*7890*/  BSYNC.RECONVERGENT B0 ;  /* 0x0000000000007941 */ /* 0x000fea0003800200 */
.L_x_3768:
[----:B0-23--:R-:W0:Y:S01]  /*78a0*/  LDC.64 R156, c[0x0][0x380] ;  /* 0x0000e000ff9c7b82 */ /* 0x00de220000000a00 */
[----:B------:R-:W-:Y:S01]  /*78b0*/  UPLOP3.LUT UP1, UPT, UPT, UPT, UP1, 0x40, 0x4 ;  /* 0x000000000004789c */ /* 0x000fe20003f2e810 */
[----:B0-----:R-:W-:-:S04]  /*78c0*/  IADD3 R26, PT, PT, R26, R156, RZ ;  /* 0x0000009c1a1a7210 */ /* 0x001fc80007ffe0ff */
[----:B------:R-:W-:-:S13]  /*78d0*/  ISETP.GE.AND P1, PT, R26, R157, PT ;  /* 0x0000009d1a00720c */ /* 0x000fda0003f26270 */
[----:B------:R-:W-:Y:S05]  /*78e0*/  @!P1 BRA `(.L_x_3774) ;  /* 0xffffff9000009947 */ /* 0x000fea000383ffff */
.L_x_3747:
        /* <DEDUP_REMOVED lines=17> */
.L_x_3776:
[----:B------:R-:W-:Y:S05]  /*7a00*/  BSYNC.RECONVERGENT B0 ;  /* 0x0000000000007941 */ /* 0x000fea0003800200 */
.L_x_3775:
        /* <DEDUP_REMOVED lines=15> */
.L_x_3778:
[----:B------:R-:W-:Y:S05]  /*7b00*/  BSYNC.RECONVERGENT B0 ;  /* 0x0000000000007941 */ /* 0x000fea0003800200 */
.L_x_3777:
        /* <DEDUP_REMOVED lines=14> */
.L_x_3779:
        /* <DEDUP_REMOVED lines=9> */
.L_x_10728:


//--------------------- .text._ZN10layer_norm13ln_bwd_kernelINS_13Kernel_traitsI13__nv_bfloat16S2_fS2_fjLj3072ELj1ELj1ELj4ELj16ENS_18Kernel_traits_baseILj3072ES2_S2_fS2_fjLj128EEEEELb1ELb1ELb0ELb1EEEvNS_9BwdParamsE --------------------------
	.section	.text._ZN10layer_norm13ln_bwd_kernelINS_13Kernel_traitsI13__nv_bfloat16S2_fS2_fjLj3072ELj1ELj1ELj4ELj16ENS_18Kernel_traits_baseILj3072ES2_S2_fS2_fjLj128EEEEELb1ELb1ELb0ELb1EEEvNS_9BwdParamsE,"ax",@progbits
	.align	128
        .global         _ZN10layer_norm13ln_bwd_kernelINS_13Kernel_traitsI13__nv_bfloat16S2_fS2_fjLj3072ELj1ELj1ELj4ELj16ENS_18Kernel_traits_baseILj3072ES2_S2_fS2_fjLj128EEEEELb1ELb1ELb0ELb1EEEvNS_9BwdParamsE
        .type           _ZN10layer_norm13ln_bwd_kernelINS_13Kernel_traitsI13__nv_bfloat16S2_fS2_fjLj3072ELj1ELj1ELj4ELj16ENS_18Kernel_traits_baseILj3072ES2_S2_fS2_fjLj128EEEEELb1ELb1ELb0ELb1EEEvNS_9BwdParamsE,@function
        .size           _ZN10layer_norm13ln_bwd_kernelINS_13Kernel_traitsI13__nv_bfloat16S2_fS2_fjLj3072ELj1ELj1ELj4ELj16ENS_18Kernel_traits_baseILj3072ES2_S2_fS2_fjLj128EEEEELb1ELb1ELb0ELb1EEEvNS_9BwdParamsE,(.L_x_10729 - _ZN10layer_norm13ln_bwd_kernelINS_13Kernel_traitsI13__nv_bfloat16S2_fS2_fjLj3072ELj1ELj1ELj4ELj16ENS_18Kernel_traits_baseILj3072ES2_S2_fS2_fjLj128EEEEELb1ELb1ELb0ELb1EEEvNS_9BwdParamsE)
        .other          _ZN10layer_norm13ln_bwd_kernelINS_13Kernel_traitsI13__nv_bfloat16S2_fS2_fjLj3072ELj1ELj1ELj4ELj16ENS_18Kernel_traits_baseILj3072ES2_S2_fS2_fjLj128EEEEELb1ELb1ELb0ELb1EEEvNS_9BwdParamsE,@"STO_CUDA_ENTRY STV_DEFAULT"
_ZN10layer_norm13ln_bwd_kernelINS_13Kernel_traitsI13__nv_bfloat16S2_fS2_fjLj3072ELj1ELj1ELj4ELj16ENS_18Kernel_traits_baseILj3072ES2_S2_fS2_fjLj128EEEEELb1ELb1ELb0ELb1EEEvNS_9BwdParamsE:
.text._ZN10layer_norm13ln_bwd_kernelINS_13Kernel_traitsI13__nv_bfloat16S2_fS2_fjLj3072ELj1ELj1ELj4ELj16ENS_18Kernel_traits_baseILj3072ES2_S2_fS2_fjLj128EEEEELb1ELb1ELb0ELb1EEEvNS_9BwdParamsE:
        /* <DEDUP_REMOVED lines=87> */
[----:B------:R-:W-:Y:S02]  /*0570*/  MOV R181, RZ ;  /* 0x000000ff00b57202 */ /* 0x000fe40000000f00 */
[----:B-1----:R-:W-:Y:S02]  /*0580*/  CS2R R6, SRZ ;  /* 0x0000000000067805 */ /* 0x002fe4000001ff00 */
[----:B------:R-:W-:Y:S01]  /*0590*/  MOV R179, UR7 ;  /* 0x0000000700b37c02 */ /* 0x000fe20008000f00 */
[----:B------:R-:W0:Y:S01]  /*05a0*/  LDCU.U8 UR10, c[0x0][0x410] ;  /* 0x00008200ff0a77ac */ /* 0x000e220008000000 */
[----:B------:R-:W1:Y:S01]  /*05b0*/  LDCU UR6, c[0x0][0x408] ;  /* 0x00008100ff0677ac */ /* 0x000e620008000800 */
[----:B------:R-:W3:Y:S01]  /*05c0*/  LDCU UR11, c[0x0][0x388] ;  /* 0x00007100ff0b77ac */ /* 0x000ee20008000800 */
[----:B------:R-:W0:Y:S01]  /*05d0*/  LDCU UR14, c[0x0][0x400] ;  /* 0x00008000ff0e77ac */ /* 0x000e220008000800 */
[----:B------:R-:W0:Y:S01]  /*05e0*/  LDCU.64 UR4, c[0x0][0x478] ;  /* 0x00008f00ff0477ac */ /* 0x000e220008000a00 */
[----:B------:R-:W0:Y:S01]  /*05f0*/  LDCU.64 UR12, c[0x0][0x438] ;  /* 0x00008700ff0c77ac */ /* 0x000e220008000a00 */
[----:B----4-:R-:W-:-:S02]  /*0600*/  PRMT R166, R16, 0x7632, R166 ;  /* 0x0000763210a67816 */ /* 0x010fc400000000a6 */
[----:B------:R-:W-:Y:S02]  /*0610*/  PRMT R165, R17, 0x7632, R165 ;  /* 0x0000763211a57816 */ /* 0x000fe400000000a5 */
[----:B------:R-:W-:Y:S02]  /*0620*/  PRMT R164, R18, 0x7632, R164 ;  /* 0x0000763212a47816 */ /* 0x000fe400000000a4 */
[----:B------:R-:W-:Y:S02]  /*0630*/  PRMT R163, R19, 0x7632, R163 ;  /* 0x0000763213a37816 */ /* 0x000fe400000000a3 */
[----:B--2---:R-:W-:Y:S02]  /*0640*/  PRMT R162, R12, 0x7632, R162 ;  /* 0x000076320ca27816 */ /* 0x004fe400000000a2 */
[----:B------:R-:W-:Y:S02]  /*0650*/  PRMT R161, R13, 0x7632, R161 ;  /* 0x000076320da17816 */ /* 0x000fe400000000a1 */
[----:B------:R-:W-:-:S02]  /*0660*/  PRMT R160, R14, 0x7632, R160 ;  /* 0x000076320ea07816 */ /* 0x000fc400000000a0 */
[----:B------:R-:W-:Y:S02]  /*0670*/  PRMT R159, R15, 0x7632, R159 ;  /* 0x000076320f9f7816 */ /* 0x000fe4000000009f */
[----:B-----5:R-:W-:Y:S02]  /*0680*/  PRMT R158, R8, 0x7632, R158 ;  /* 0x00007632089e7816 */ /* 0x020fe4000000009e */
[----:B------:R-:W-:Y:S02]  /*0690*/  PRMT R157, R9, 0x7632, R157 ;  /* 0x00007632099d7816 */ /* 0x000fe4000000009d */
[----:B------:R-:W-:Y:S02]  /*06a0*/  PRMT R156, R10, 0x7632, R156 ;  /* 0x000076320a9c7816 */ /* 0x000fe4000000009c */
[----:B------:R-:W-:Y:S02]  /*06b0*/  PRMT R155, R11, 0x7632, R155 ;  /* 0x000076320b9b7816 */ /* 0x000fe4000000009b */
        /* <DEDUP_REMOVED lines=41> */
[----:B01-3--:R-:W-:-:S07]  /*0950*/  SHF.L.U32 R155, R155, 0x10, RZ ;  /* 0x000000109b9b7819 */ /* 0x00bfce00000006ff */
.L_x_3793:
[----:B0-----:R-:W0:Y:S01]  /*0960*/  LDC.64 R106, c[0x0][0x3c0] ;  /* 0x0000f000ff6a7b82 */ /* 0x001e220000000a00 */
[----:B------:R-:W-:-:S05]  /*0970*/  IMAD R0, R179, UR11, RZ ;  /* 0x0000000bb3007c24 */ /* 0x000fca000f8e02ff */
[----:B------:R-:W-:Y:S02]  /*0980*/  SHF.R.S32.HI R89, RZ, 0x1f, R0 ;  /* 0x0000001fff597819 */ /* 0x000fe40000011400 */
[----:B------:R-:W1:Y:S02]  /*0990*/  LDC.64 R200, c[0x0][0x3a8] ;  /* 0x0000ea00ffc87b82 */ /* 0x000e640000000a00 */
[----:B------:R-:W-:-:S04]  /*09a0*/  LEA.HI R89, R89, R0, RZ, 0x3 ;  /* 0x0000000059597211 */ /* 0x000fc800078f18ff */
[----:B------:R-:W-:Y:S02]  /*09b0*/  LEA.HI.SX32 R199, R89, R2, 0x1d ;  /* 0x0000000259c77211 */ /* 0x000fe400078feaff */
[----:B------:R-:W2:Y:S08]  /*09c0*/  LDC.64 R120, c[0x0][0x428] ;  /* 0x00010a00ff787b82 */ /* 0x000eb00000000a00 */
[----:B------:R-:W3:Y:S01]  /*09d0*/  LDC.64 R194, c[0x0][0x3c8] ;  /* 0x0000f200ffc27b82 */ /* 0x000ee20000000a00 */
[----:B0-----:R-:W-:-:S05]  /*09e0*/  IMAD.WIDE R106, R179, 0x4, R106 ;  /* 0x00000004b36a7825 */ /* 0x001fca00078e026a */
[----:B------:R-:W4:Y:S01]  /*09f0*/  LDG.E R0, desc[UR8][R106.64] ;  /* 0x000000086a007981 */ /* 0x000f22000c1e1900 */
[C---:B-1----:R-:W-:Y:S01]  /*0a00*/  IMAD.WIDE.U32 R122, R199.reuse, 0x20, R200 ;  /* 0x00000020c77a7825 */ /* 0x042fe200078e00c8 */
[----:B------:R-:W-:-:S04]  /*0a10*/  IADD3 R197, PT, PT, R199, 0x80, RZ ;  /* 0x00000080c7c57810 */ /* 0x000fc80007ffe0ff */
[----:B------:R-:W4:Y:S01]  /*0a20*/  LDG.E.128 R88, desc[UR8][R122.64] ;  /* 0x000000087a587981 */ /* 0x000f22000c1e1d00 */
[----:B--2---:R-:W-:-:S03]  /*0a30*/  IMAD.WIDE.U32 R92, R199, 0x10, R120 ;  /* 0x00000010c75c7825 */ /* 0x004fc600078e0078 */
[----:B------:R-:W2:Y:S04]  /*0a40*/  LDG.E.128 R96, desc[UR8][R122.64+0x10] ;  /* 0x000010087a607981 */ /* 0x000ea8000c1e1d00 */
[----:B------:R-:W2:Y:S01]  /*0a50*/  LDG.E.128 R92, desc[UR8][R92.64] ;  /* 0x000000085c5c7981 */ /* 0x000ea2000c1e1d00 */
[----:B---3--:R-:W-:-:S04]  /*0a60*/  IMAD.WIDE R194, R179, 0x4, R194 ;  /* 0x00000004b3c27825 */ /* 0x008fc800078e02c2 */
[C---:B------:R-:W-:Y:S02]  /*0a70*/  IMAD.WIDE.U32 R104, R197.reuse, 0x10, R120 ;  /* 0x00000010c5687825 */ /* 0x040fe400078e0078 */
[----:B------:R-:W3:Y:S04]  /*0a80*/  LDG.E R195, desc[UR8][R194.64] ;  /* 0x00000008c2c37981 */ /* 0x000ee8000c1e1900 */
[----:B------:R-:W3:Y:S01]  /*0a90*/  LDG.E.128 R104, desc[UR8][R104.64] ;  /* 0x0000000868687981 */ /* 0x000ee2000c1e1d00 */
[----:B------:R-:W-:Y:S01]  /*0aa0*/  IMAD.WIDE.U32 R202, R197, 0x20, R200 ;  /* 0x00000020c5ca7825 */ /* 0x000fe200078e00c8 */
[----:B------:R-:W-:-:S04]  /*0ab0*/  IADD3 R154, PT, PT, R199, 0x100, RZ ;  /* 0x00000100c79a7810 */ /* 0x000fc80007ffe0ff */
[----:B------:R-:W3:Y:S01]  /*0ac0*/  LDG.E.128 R100, desc[UR8][R202.64] ;  /* 0x00000008ca647981 */ /* 0x000ee2000c1e1d00 */
[----:B------:R-:W-:-:S03]  /*0ad0*/  IMAD.WIDE.U32 R200, R154, 0x20, R200 ;  /* 0x000000209ac87825 */ /* 0x000fc600078e00c8 */
[----:B------:R0:W3:Y:S04]  /*0ae0*/  LDG.E.128 R108, desc[UR8][R202.64+0x10] ;  /* 0x00001008ca6c7981 */ /* 0x0000e8000c1e1d00 */
[----:B------:R-:W3:Y:S04]  /*0af0*/  LDG.E.128 R112, desc[UR8][R200.64] ;  /* 0x00000008c8707981 */ /* 0x000ee8000c1e1d00 */
[----:B------:R1:W3:Y:S01]  /*0b00*/  LDG.E.128 R116, desc[UR8][R200.64+0x10] ;  /* 0x00001008c8747981 */ /* 0x0002e2000c1e1d00 */
[----:B------:R-:W-:-:S06]  /*0b10*/  IMAD.WIDE.U32 R120, R154, 0x10, R120 ;  /* 0x000000109a787825 */ /* 0x000fcc00078e0078 */
[----:B------:R-:W3:Y:S01]  /*0b20*/  LDG.E.128 R120, desc[UR8][R120.64] ;  /* 0x0000000878787981 */ /* 0x000ee2000c1e1d00 */
[----:B------:R-:W-:Y:S02]  /*0b30*/  ISETP.NE.AND P5, PT, RZ, UR10, PT ;  /* 0x0000000aff007c0c */ /* 0x000fe4000bfa5270 */
[----:B------:R-:W-:Y:S02]  /*0b40*/  LOP3.LUT P3, RZ, R2, 0x1f, RZ, 0xc0, !PT ;  /* 0x0000001f02ff7812 */ /* 0x000fe4000786c0ff */
[----:B------:R-:W-:Y:S02]  /*0b50*/  PLOP3.LUT P0, PT, PT, PT, PT, 0x80, 0x8 ;  /* 0x000000000008781c */ /* 0x000fe40003f0f070 */
[----:B------:R-:W-:-:S04]  /*0b60*/  ISETP.NE.U32.AND P2, PT, RZ, UR12, PT ;  /* 0x0000000cff007c0c */ /* 0x000fc8000bf45070 */
[----:B------:R-:W-:-:S05]  /*0b70*/  ISETP.NE.AND.EX P2, PT, RZ, UR13, PT, P2 ;  /* 0x0000000dff007c0c */ /* 0x000fca000bf45320 */
[----:B------:R-:W-:-:S08]  /*0b80*/  @!P3 PLOP3.LUT P0, PT, P4, PT, PT, 0x80, 0x8 ;  /* 0x000000000008b81c */ /* 0x000fd0000270f070 */
[----:B------:R-:W1:Y:S01]  /*0b90*/  @P2 LDC.64 R248, c[0x0][0x438] ;  /* 0x00010e00fff82b82 */ /* 0x000e620000000a00 */
[----:B----4-:R-:W-:-:S05]  /*0ba0*/  FSEL R211, R0, RZ, !P5 ;  /* 0x000000ff00d37208 */ /* 0x010fca0006800000 */
[C---:B------:R-:W-:Y:S01]  /*0bb0*/  FADD.FTZ R204, -R211.reuse, R89 ;  /* 0x00000059d3cc7221 */ /* 0x040fe20000010100 */
[C---:B------:R-:W-:Y:S01]  /*0bc0*/  FADD.FTZ R0, -R211.reuse, R88 ;  /* 0x00000058d3007221 */ /* 0x040fe20000010100 */
[----:B--2---:R-:W-:Y:S01]  /*0bd0*/  FADD.FTZ R210, -R211, R97 ;  /* 0x00000061d3d27221 */ /* 0x004fe20000010100 */
[C---:B------:R-:W-:Y:S02]  /*0be0*/  PRMT R89, R92.reuse, 0x7632, R89 ;  /* 0x000076325c597816 */ /* 0x040fe40000000059 */
[----:B------:R-:W-:Y:S02]  /*0bf0*/  SHF.L.U32 R92, R92, 0x10, RZ ;  /* 0x000000105c5c7819 */ /* 0x000fe400000006ff */
[----:B------:R-:W-:Y:S01]  /*0c00*/  SHF.L.U32 R97, R89, 0x10, RZ ;  /* 0x0000001059617819 */ /* 0x000fe200000006ff */
[--C-:B------:R-:W-:Y:S02]  /*0c10*/  FADD.FTZ R206, -R211, R91.reuse ;  /* 0x0000005bd3ce7221 */ /* 0x100fe40000010100 */
[----:B------:R-:W-:Y:S01]  /*0c20*/  FMUL.FTZ R227, R193, R92 ;  /* 0x0000005cc1e37220 */ /* 0x000fe20000410000 */
[----:B---3--:R-:W-:Y:S01]  /*0c30*/  FMUL.FTZ R0, R195, R0 ;  /* 0x00000000c3007220 */ /* 0x008fe20000410000 */
[C---:B------:R-:W-:Y:S01]  /*0c40*/  PRMT R91, R93.reuse, 0x7632, R91 ;  /* 0x000076325d5b7816 */ /* 0x040fe2000000005b */
[----:B------:R-:W-:Y:S01]  /*0c50*/  FMUL.FTZ R228, R166, R97 ;  /* 0x00000061a6e47220 */ /* 0x000fe20000410000 */
[----:B------:R-:W-:Y:S01]  /*0c60*/  SHF.L.U32 R93, R93, 0x10, RZ ;  /* 0x000000105d5d7819 */ /* 0x000fe200000006ff */
[----:B------:R-:W-:Y:S01]  /*0c70*/  FADD.FTZ R89, RZ, R227 ;  /* 0x000000e3ff597221 */ /* 0x000fe20000010000 */
[C---:B------:R-:W-:Y:S01]  /*0c80*/  PRMT R237, R104.reuse, 0x7632, R237 ;  /* 0x0000763268ed7816 */ /* 0x040fe200000000ed */
[----:B0-----:R-:W-:Y:S01]  /*0c90*/  FADD.FTZ R202, -R211, R90 ;  /* 0x0000005ad3ca7221 */ /* 0x001fe20000010100 */
[----:B-1----:R-:W-:Y:S01]  /*0ca0*/  SHF.L.U32 R201, R104, 0x10, RZ ;  /* 0x0000001068c97819 */ /* 0x002fe200000006ff */
[----:B------:R-:W-:Y:S01]  /*0cb0*/  FMUL.FTZ R221, R195, R204 ;  /* 0x000000ccc3dd7220 */ /* 0x000fe20000410000 */
[----:B------:R-:W-:Y:S01]  /*0cc0*/  FFMA.FTZ R104, R0, R227, RZ ;  /* 0x000000e300687223 */ /* 0x000fe200000100ff */
        /* <DEDUP_REMOVED lines=10> */
[----:B------:R-:W-:Y:S01]  /*0d70*/  FMUL.FTZ R230, R165, R98 ;  /* 0x00000062a5e67220 */ /* 0x000fe20000410000 */
[----:B------:R-:W-:Y:S01]  /*0d80*/  FADD.FTZ R89, R89, R222 ;  /* 0x000000de59597221 */ /* 0x000fe20000010000 */
[----:B------:R-:W-:Y:S01]  /*0d90*/  FADD.FTZ R208, -R211, R96 ;  /* 0x00000060d3d07221 */ /* 0x000fe20000010100 */
        /* <DEDUP_REMOVED lines=21> */
[----:B------:R-:W-:Y:S01]  /*0ef0*/  FFMA.FTZ R104, R233, R226, R104 ;  /* 0x000000e2e9687223 */ /* 0x000fe20000010068 */
[----:B------:R-:W-:Y:S01]  /*0f00*/  SHF.L.U32 R237, R237, 0x10, RZ ;  /* 0x00000010eded7819 */ /* 0x000fe200000006ff */
[----:B------:R-:W-:Y:S01]  /*0f10*/  FMUL.FTZ R212, R189, R201 ;  /* 0x000000c9bdd47220 */ /* 0x000fe20000410000 */
[----:B------:R-:W-:Y:S01]  /*0f20*/  FADD.FTZ R89, R89, R234 ;  /* 0x000000ea59597221 */ /* 0x000fe20000010000 */
[----:B------:R-:W-:Y:S01]  /*0f30*/  FADD.FTZ R214, -R211, R101 ;  /* 0x00000065d3d67221 */ /* 0x000fe20000010100 */
[----:B------:R-:W-:Y:S01]  /*0f40*/  FMUL.FTZ R213, R195, R196 ;  /* 0x000000c4c3d57220 */ /* 0x000fe20000410000 */
[----:B------:R-:W-:Y:S01]  /*0f50*/  FFMA.FTZ R104, R235, R234, R104 ;  /* 0x000000eaeb687223 */ /* 0x000fe20000010068 */
[----:B------:R-:W-:Y:S01]  /*0f60*/  PRMT R220, R105, 0x7632, R220 ;  /* 0x0000763269dc7816 */ /* 0x000fe200000000dc */
[----:B------:R-:W-:Y:S01]  /*0f70*/  FADD.FTZ R100, -R211, R108 ;  /* 0x0000006cd3647221 */ /* 0x000fe20000010100 */
        /* <DEDUP_REMOVED lines=21> */
[C---:B------:R-:W-:Y:S01]  /*10d0*/  FMUL.FTZ R211, R195.reuse, R100 ;  /* 0x00000064c3d37220 */ /* 0x040fe20000410000 */
        /* <DEDUP_REMOVED lines=20> */
[----:B------:R-:W-:Y:S01]  /*1220*/  FMUL.FTZ R109, R195, R96 ;  /* 0x00000060c36d7220 */ /* 0x000fe20000410000 */
[----:B------:R-:W-:Y:S01]  /*1230*/  FADD.FTZ R89, R89, R196 ;  /* 0x000000c459597221 */ /* 0x000fe20000010000 */
[----:B------:R-:W-:Y:S01]  /*1240*/  FMUL.FTZ R209, R195, R110 ;  /* 0x0000006ec3d17220 */ /* 0x000fe20000410000 */
[----:B------:R-:W-:Y:S01]  /*1250*/  FFMA.FTZ R96, R200, R196, R91 ;  /* 0x000000c4c8607223 */ /* 0x000fe2000001005b */
[C---:B------:R-:W-:Y:S01]  /*1260*/  PRMT R241, R120.reuse, 0x7632, R241 ;  /* 0x0000763278f17816 */ /* 0x040fe200000000f1 */
[----:B------:R-:W-:Y:S01]  /*1270*/  FADD.FTZ R100, R89, R204 ;  /* 0x000000cc59647221 */ /* 0x000fe20000010000 */
[----:B------:R-:W-:-:S02]  /*1280*/  SHF.L.U32 R217, R120, 0x10, RZ ;  /* 0x0000001078d97819 */ /* 0x000fc400000006ff */
[C---:B------:R-:W-:Y:S02]  /*1290*/  PRMT R236, R123.reuse, 0x7632, R236 ;  /* 0x000076327bec7816 */ /* 0x040fe400000000ec */
[----:B------:R-:W-:Y:S01]  /*12a0*/  SHF.L.U32 R239, R123, 0x10, RZ ;  /* 0x000000107bef7819 */ /* 0x000fe200000006ff */
[----:B------:R-:W-:Y:S01]  /*12b0*/  FMUL.FTZ R123, R159, R244 ;  /* 0x000000f49f7b7220 */ /* 0x000fe20000410000 */
        /* <DEDUP_REMOVED lines=40> */
[----:B------:R-:W-:Y:S02]  /*1540*/  FFMA.FTZ R89, R121, R120, R88 ;  /* 0x0000007879597223 */ /* 0x000fe40000010058 */
[----:B------:R-:W-:-:S02]  /*1550*/  FADD.FTZ R91, R91, R122 ;  /* 0x0000007a5b5b7221 */ /* 0x000fc40000010000 */
[----:B------:R-:W-:-:S03]  /*1560*/  FFMA.FTZ R89, R194, R122, R89 ;  /* 0x0000007ac2597223 */ /* 0x000fc60000010059 */
        /* <DEDUP_REMOVED lines=10> */
[----:B------:R-:W2:Y:S01]  /*1610*/  S2R R105, SR_CgaCtaId ;  /* 0x0000000000697919 */ /* 0x000ea20000008800 */
[----:B0-----:R-:W-:Y:S01]  /*1620*/  FADD.FTZ R102, R101, R96 ;  /* 0x0000006065667221 */ /* 0x001fe20000010000 */
[----:B-1----:R-:W-:-:S04]  /*1630*/  FADD.FTZ R100, R103, R100 ;  /* 0x0000006467647221 */ /* 0x002fc80000010000 */
[----:B------:R-:W0:Y:S04]  /*1640*/  SHFL.DOWN PT, R89, R102, 0x2, 0x1f ;  /* 0x08401f0066597f89 */ /* 0x000e2800000e0000 */
[----:B------:R-:W1:Y:S01]  /*1650*/  SHFL.DOWN PT, R91, R100, 0x2, 0x1f ;  /* 0x08401f00645b7f89 */ /* 0x000e6200000e0000 */
[----:B------:R-:W-:-:S04]  /*1660*/  MOV R96, 0x400 ;  /* 0x0000040000607802 */ /* 0x000fc80000000f00 */
[----:B--2---:R-:W-:-:S04]  /*1670*/  LEA R96, R105, R96, 0x18 ;  /* 0x0000006069607211 */ /* 0x004fc800078ec0ff */
[----:B------:R-:W-:-:S04]  /*1680*/  IADD3 R245, PT, PT, R96, 0x3020, RZ ;  /* 0x0000302060f57810 */ /* 0x000fc80007ffe0ff */
[----:B------:R-:W-:Y:S02]  /*1690*/  @!P3 MOV R90, R245 ;  /* 0x000000f5005ab202 */ /* 0x000fe40000000f00 */
[----:B------:R-:W-:Y:S01]  /*16a0*/  @!P0 IADD3 R90, PT, PT, R96, 0x3000, RZ ;  /* 0x00003000605a8810 */ /* 0x000fe20007ffe0ff */
[----:B0-----:R-:W-:Y:S01]  /*16b0*/  FADD.FTZ R89, R102, R89 ;  /* 0x0000005966597221 */ /* 0x001fe20000010000 */
[----:B-1----:R-:W-:-:S04]  /*16c0*/  FADD.FTZ R104, R100, R91 ;  /* 0x0000005b64687221 */ /* 0x002fc80000010000 */
[----:B------:R-:W0:Y:S01]  /*16d0*/  SHFL.DOWN PT, R88, R89, 0x1, 0x1f ;  /* 0x08201f0059587f89 */ /* 0x000e2200000e0000 */
[----:B------:R-:W1:Y:S01]  /*16e0*/  @P2 LDC.64 R100, c[0x0][0x438] ;  /* 0x00010e00ff642b82 */ /* 0x000e620000000a00 */
[----:B------:R-:W-:Y:S02]  /*16f0*/  @!P3 MOV R105, R90 ;  /* 0x0000005a0069b202 */ /* 0x000fe40000000f00 */
[----:B------:R-:W2:Y:S05]  /*1700*/  SHFL.DOWN PT, R103, R104, 0x1, 0x1f ;  /* 0x08201f0068677f89 */ /* 0x000eaa00000e0000 */
[----:B------:R-:W3:Y:S01]  /*1710*/  @P2 LDC.64 R90, c[0x0][0x438] ;  /* 0x00010e00ff5a2b82 */ /* 0x000ee20000000a00 */
[----:B------:R-:W-:Y:S01]  /*1720*/  @!P3 LEA R102, R180, R105, 0x3 ;  /* 0x00000069b466b211 */ /* 0x000fe200078e18ff */
[----:B0-----:R-:W-:Y:S01]  /*1730*/  FADD.FTZ R88, R89, R88 ;  /* 0x0000005859587221 */ /* 0x001fe20000010000 */
[----:B-1----:R-:W-:-:S05]  /*1740*/  @P2 IMAD.WIDE.U32 R106, R199, 0x20, R100 ;  /* 0x00000020c76a2825 */ /* 0x002fca00078e0064 */
[----:B------:R-:W0:Y:S01]  /*1750*/  LDC.64 R100, c[0x0][0x3b0] ;  /* 0x0000ec00ff647b82 */ /* 0x000e220000000a00 */
[----:B--2---:R-:W-:Y:S01]  /*1760*/  FADD.FTZ R89, R104, R103 ;  /* 0x0000006768597221 */ /* 0x004fe20000010000 */
[----:B------:R-:W5:Y:S01]  /*1770*/  @P2 LDG.E.128 R68, desc[UR8][R106.64] ;  /* 0x000000086a442981 */ /* 0x000f62000c1e1d00 */
[----:B---3--:R-:W-:-:S03]  /*1780*/  @P2 IMAD.WIDE.U32 R104, R197, 0x20, R90 ;  /* 0x00000020c5682825 */ /* 0x008fc600078e005a */
[----:B------:R0:W5:Y:S02]  /*1790*/  @P2 LDG.E.128 R72, desc[UR8][R106.64+0x10] ;  /* 0x000010086a482981 */ /* 0x000164000c1e1d00 */
[----:B------:R-:W1:Y:S02]  /*17a0*/  @P1 LDC.64 R90, c[0x0][0x3e0] ;  /* 0x0000f800ff5a1b82 */ /* 0x000e640000000a00 */
[----:B------:R-:W5:Y:S01]  /*17b0*/  @P2 LDG.E.128 R76, desc[UR8][R104.64] ;  /* 0x00000008684c2981 */ /* 0x000f62000c1e1d00 */
[----:B------:R-:W-:-:S03]  /*17c0*/  @P2 IMAD.WIDE.U32 R248, R154, 0x20, R248 ;  /* 0x000000209af82825 */ /* 0x000fc600078e00f8 */
[----:B------:R2:W5:Y:S04]  /*17d0*/  @P2 LDG.E.128 R80, desc[UR8][R104.64+0x10] ;  /* 0x0000100868502981 */ /* 0x000568000c1e1d00 */
[----:B------:R3:W-:Y:S04]  /*17e0*/  @!P3 STS.64 [R102], R88 ;  /* 0x000000586600b388 */ /* 0x0007e80000000a00 */
[----:B------:R4:W5:Y:S01]  /*17f0*/  @P2 LDG.E.128 R84, desc[UR8][R248.64] ;  /* 0x00000008f8542981 */ /* 0x000962000c1e1d00 */
[----:B0-----:R-:W-:-:S03]  /*1800*/  IMAD.WIDE.U32 R106, R199, 0x8, R100 ;  /* 0x00000008c76a7825 */ /* 0x001fc600078e0064 */
[----:B------:R4:W5:Y:S01]  /*1810*/  @P2 LDG.E.128 R64, desc[UR8][R248.64+0x10] ;  /* 0x00001008f8402981 */ /* 0x000962000c1e1d00 */
[--C-:B--2---:R-:W-:Y:S01]  /*1820*/  IMAD.WIDE.U32 R104, R197, 0x8, R100.reuse ;  /* 0x00000008c5687825 */ /* 0x104fe200078e0064 */
[----:B---3--:R-:W0:Y:S03]  /*1830*/  LDC.64 R102, c[0x0][0x390] ;  /* 0x0000e400ff667b82 */ /* 0x008e260000000a00 */
[----:B------:R-:W-:Y:S01]  /*1840*/  IMAD.WIDE.U32 R100, R154, 0x8, R100 ;  /* 0x000000089a647825 */ /* 0x000fe200078e0064 */
[----:B------:R-:W5:Y:S03]  /*1850*/  LDG.E.64 R106, desc[UR8][R106.64] ;  /* 0x000000086a6a7981 */ /* 0x000f66000c1e1b00 */
[----:B-1----:R-:W-:Y:S01]  /*1860*/  @P1 IMAD.WIDE R250, R179, 0x2, R90 ;  /* 0x00000002b3fa1825 */ /* 0x002fe200078e025a */
[----:B------:R-:W5:Y:S04]  /*1870*/  LDG.E.64 R104, desc[UR8][R104.64] ;  /* 0x0000000868687981 */ /* 0x000f68000c1e1b00 */
[----:B------:R-:W2:Y:S04]  /*1880*/  @P1 LDG.E.U16 R243, desc[UR8][R250.64] ;  /* 0x00000008faf31981 */ /* 0x000ea8000c1e1500 */
[----:B------:R-:W5:Y:S01]  /*1890*/  LDG.E.64 R100, desc[UR8][R100.64] ;  /* 0x0000000864647981 */ /* 0x000f62000c1e1b00 */
[----:B0-----:R-:W-:Y:S01]  /*18a0*/  IMAD.WIDE.U32 R88, R199, 0x10, R102 ;  /* 0x00000010c7587825 */ /* 0x001fe200078e0066 */
[----:B------:R-:W-:Y:S06]  /*18b0*/  BAR.SYNC.DEFER_BLOCKING 0x0 ;  /* 0x0000000000007b1d */ /* 0x000fec0000010000 */
[----:B------:R-:W5:Y:S01]  /*18c0*/  LDG.E.128 R88, desc[UR8][R88.64] ;  /* 0x0000000858587981 */ /* 0x000f62000c1e1d00 */
        /* <DEDUP_REMOVED lines=8> */
[----:B------:R-:W-:-:S02]  /*1950*/  FFMA.FTZ R142, R233, R95, R142 ;  /* 0x0000005fe98e7223 */ /* 0x000fc4000001008e */
[----:B------:R-:W0:Y:S01]  /*1960*/  LDS.128 R92, [R245] ;  /* 0x00000000f55c7984 */ /* 0x000e220000000c00 */
[C---:B------:R-:W-:Y:S02]  /*1970*/  IADD3 R247, PT, PT, R96.reuse, 0x3030, RZ ;  /* 0x0000303060f77810 */ /* 0x040fe40007ffe0ff */
[----:B------:R-:W-:Y:S01]  /*1980*/  @!P4 IADD3 R247, PT, PT, R96, 0x3010, RZ ;  /* 0x0000301060f7c810 */ /* 0x000fe20007ffe0ff */
[----:B------:R-:W-:Y:S01]  /*1990*/  FFMA.FTZ R152, R221, R97, R152 ;  /* 0x00000061dd987223 */ /* 0x000fe20000010098 */
[----:B------:R-:W-:Y:S01]  /*19a0*/  FADD.FTZ R151, R97, R151 ;  /* 0x0000009761977221 */ /* 0x000fe20000010000 */
[----:B------:R-:W-:Y:S01]  /*19b0*/  FFMA.FTZ R148, R225, R98, R148 ;  /* 0x00000062e1947223 */ /* 0x000fe20000010094 */
[----:B------:R-:W-:Y:S01]  /*19c0*/  FADD.FTZ R147, R98, R147 ;  /* 0x0000009362937221 */ /* 0x000fe20000010000 */
[----:B------:R-:W-:Y:S01]  /*19d0*/  FADD.FTZ R143, R99, R143 ;  /* 0x0000008f638f7221 */ /* 0x000fe20000010000 */
[----:B------:R-:W-:Y:S02]  /*19e0*/  FFMA.FTZ R144, R231, R99, R144 ;  /* 0x00000063e7907223 */ /* 0x000fe40000010090 */
[----:B------:R-:W1:Y:S01]  /*19f0*/  LDS.128 R96, [R247] ;  /* 0x00000000f7607984 */ /* 0x000e620000000c00 */
[----:B------:R-:W-:Y:S01]  /*1a00*/  FADD.FTZ R42, R201, R42 ;  /* 0x0000002ac92a7221 */ /* 0x000fe20000010000 */
[----:B------:R-:W-:Y:S01]  /*1a10*/  FFMA.FTZ R138, R213, R201, R138 ;  /* 0x000000c9d58a7223 */ /* 0x000fe2000001008a */
[----:B------:R-:W-:-:S04]  /*1a20*/  UISETP.NE.U32.AND UP0, UPT, UR12, URZ, UPT ;  /* 0x000000ff0c00728c */ /* 0x000fc8000bf05070 */
[----:B------:R-:W-:Y:S01]  /*1a30*/  UISETP.NE.AND.EX UP0, UPT, UR13, URZ, UPT, UP0 ;  /* 0x000000ff0d00728c */ /* 0x000fe2000bf05300 */
        /* <DEDUP_REMOVED lines=13> */
[----:B------:R-:W-:Y:S01]  /*1b10*/  MOV R201, 0x3f800000 ;  /* 0x3f80000000c97802 */ /* 0x000fe20000000f00 */
[----:B------:R-:W-:Y:S01]  /*1b20*/  FADD.FTZ R139, R246, R139 ;  /* 0x0000008bf68b7221 */ /* 0x000fe20000010000 */
[----:B------:R-:W-:Y:S01]  /*1b30*/  FFMA.FTZ R140, R235, R246, R140 ;  /* 0x000000f6eb8c7223 */ /* 0x000fe2000001008c */
        /* <DEDUP_REMOVED lines=26> */
[----:B------:R-:W-:Y:S01]  /*1ce0*/  FMUL.FTZ R218, R92, UR14 ;  /* 0x0000000e5cda7c20 */ /* 0x000fe20008410000 */
[----:B------:R-:W-:-:S02]  /*1cf0*/  FSEL R203, R98, RZ, !P5 ;  /* 0x000000ff62cb7208 */ /* 0x000fc40006800000 */
[----:B--2---:R-:W-:Y:S01]  /*1d00*/  @P1 SHF.L.U32 R201, R243, 0x10, RZ ;  /* 0x00000010f3c91819 */ /* 0x004fe200000006ff */
[----:B----4-:R-:W-:Y:S06]  /*1d10*/  BRA.U UP0, `(.L_x_3781) ;  /* 0x0000000d005c7547 */ /* 0x010fec000b800000 */
[----:B------:R-:W-:-:S04]  /*1d20*/  UISETP.NE.U32.AND UP0, UPT, UR4, URZ, UPT ;  /* 0x000000ff0400728c */ /* 0x000fc8000bf05070 */
[----:B------:R-:W-:-:S09]  /*1d30*/  UISETP.NE.AND.EX UP0, UPT, UR5, URZ, UPT, UP0 ;  /* 0x000000ff0500728c */ /* 0x000fd2000bf05300 */
[----:B------:R-:W-:Y:S05]  /*1d40*/  BRA.U UP0, `(.L_x_3782) ;  /* 0x0000000500a87547 */ /* 0x000fea000b800000 */
[-CC-:B------:R-:W-:Y:S01]  /*1d50*/  FFMA.FTZ R0, R0, R218.reuse, R203.reuse ;  /* 0x000000da00007223 */ /* 0x180fe200000100cb */
[C---:B-----5:R-:W-:Y:S01]  /*1d60*/  LOP3.LUT P0, RZ, R106.reuse, 0xff, RZ, 0xc0, !PT ;  /* 0x000000ff6aff7812 */ /* 0x060fe2000780c0ff */
[-CC-:B------:R-:W-:Y:S01]  /*1d70*/  FFMA.FTZ R221, R221, R218.reuse, R203.reuse ;  /* 0x000000dadddd7223 */ /* 0x180fe200000100cb */
[C---:B------:R-:W-:Y:S01]  /*1d80*/  LOP3.LUT P3, RZ, R106.reuse, 0xff00, RZ, 0xc0, !PT ;  /* 0x0000ff006aff7812 */ /* 0x040fe2000786c0ff */
[----:B------:R-:W-:Y:S01]  /*1d90*/  FADD.FTZ R0, R227, -R0 ;  /* 0x80000000e3007221 */ /* 0x000fe20000010000 */
[----:B------:R-:W-:Y:S01]  /*1da0*/  LOP3.LUT P6, RZ, R106, 0xff000000, RZ, 0xc0, !PT ;  /* 0xff0000006aff7812 */ /* 0x000fe200078cc0ff */
[-CC-:B------:R-:W-:Y:S01]  /*1db0*/  FFMA.FTZ R223, R223, R218.reuse, R203.reuse ;  /* 0x000000dadfdf7223 */ /* 0x180fe200000100cb */
[----:B------:R-:W-:Y:S01]  /*1dc0*/  FFMA.FTZ R225, R225, R218, R203 ;  /* 0x000000dae1e17223 */ /* 0x000fe200000100cb */
[----:B------:R-:W-:Y:S01]  /*1dd0*/  FADD.FTZ R228, R228, -R221 ;  /* 0x800000dde4e47221 */ /* 0x000fe20000010000 */
[----:B------:R-:W-:Y:S01]  /*1de0*/  LOP3.LUT P5, RZ, R106, 0xff0000, RZ, 0xc0, !PT ;  /* 0x00ff00006aff7812 */ /* 0x000fe200078ac0ff */
[C---:B------:R-:W-:Y:S01]  /*1df0*/  FMUL.FTZ R94, R195.reuse, R0 ;  /* 0x00000000c35e7220 */ /* 0x040fe20000410000 */
[----:B------:R-:W-:Y:S01]  /*1e00*/  FADD.FTZ R222, R222, -R223 ;  /* 0x800000dfdede7221 */ /* 0x000fe20000010000 */
[----:B------:R-:W-:Y:S01]  /*1e10*/  FADD.FTZ R230, R230, -R225 ;  /* 0x800000e1e6e67221 */ /* 0x000fe20000010000 */
[C---:B------:R-:W-:Y:S01]  /*1e20*/  FMUL.FTZ R228, R195.reuse, R228 ;  /* 0x000000e4c3e47220 */ /* 0x040fe20000410000 */
[-C--:B------:R-:W-:Y:S01]  /*1e30*/  FMUL.FTZ R94, R94, R201.reuse ;  /* 0x000000c95e5e7220 */ /* 0x080fe20000410000 */
[C---:B------:R-:W-:Y:S01]  /*1e40*/  @P0 SHF.L.U32 R93, R88.reuse, 0x10, RZ ;  /* 0x00000010585d0819 */ /* 0x040fe200000006ff */
[C---:B------:R-:W-:Y:S01]  /*1e50*/  FMUL.FTZ R222, R195.reuse, R222 ;  /* 0x000000dec3de7220 */ /* 0x040fe20000410000 */
[----:B------:R-:W-:Y:S01]  /*1e60*/  @P3 PRMT R95, R88, 0x7632, R95 ;  /* 0x00007632585f3816 */ /* 0x000fe2000000005f */
[----:B------:R-:W-:Y:S01]  /*1e70*/  FMUL.FTZ R230, R195, R230 ;  /* 0x000000e6c3e67220 */ /* 0x000fe20000410000 */
[----:B------:R-:W-:Y:S01]  /*1e80*/  @P0 SHF.L.U32 R88, R52, 0x10, RZ ;  /* 0x0000001034580819 */ /* 0x000fe200000006ff */
[-C--:B------:R-:W-:Y:S01]  /*1e90*/  FMUL.FTZ R228, R228, R201.reuse ;  /* 0x000000c9e4e47220 */ /* 0x080fe20000410000 */
[----:B------:R-:W-:Y:S01]  /*1ea0*/  FMUL.FTZ R94, R94, UR6 ;  /* 0x000000065e5e7c20 */ /* 0x000fe20008410000 */
[----:B------:R-:W-:Y:S01]  /*1eb0*/  @P6 PRMT R97, R89, 0x7632, R97 ;  /* 0x0000763259616816 */ /* 0x000fe20000000061 */
[-C--:B------:R-:W-:Y:S01]  /*1ec0*/  FMUL.FTZ R222, R222, R201.reuse ;  /* 0x000000c9dede7220 */ /* 0x080fe20000410000 */
[----:B------:R-:W-:Y:S01]  /*1ed0*/  HFMA2 R205, -RZ, RZ, 0, 0 ;  /* 0x00000000ffcd7431 */ /* 0x000fe200000001ff */
[----:B------:R-:W-:Y:S01]  /*1ee0*/  MOV R92, RZ ;  /* 0x000000ff005c7202 */ /* 0x000fe20000000f00 */
[----:B------:R-:W-:Y:S01]  /*1ef0*/  FMUL.FTZ R230, R230, R201 ;  /* 0x000000c9e6e67220 */ /* 0x000fe20000410000 */
[----:B------:R-:W-:Y:S01]  /*1f00*/  @P3 SHF.L.U32 R95, R95, 0x10, RZ ;  /* 0x000000105f5f3819 */ /* 0x000fe200000006ff */
[----:B------:R-:W-:Y:S01]  /*1f10*/  FMUL.FTZ R228, R228, UR6 ;  /* 0x00000006e4e47c20 */ /* 0x000fe20008410000 */
[C---:B------:R-:W-:Y:S01]  /*1f20*/  @P0 FMUL.FTZ R205, R94.reuse, R93 ;  /* 0x0000005d5ecd0220 */ /* 0x040fe20000410000 */
[----:B------:R-:W-:Y:S01]  /*1f30*/  @P0 FMUL.FTZ R92, R94, R88 ;  /* 0x000000585e5c0220 */ /* 0x000fe20000410000 */
[----:B------:R-:W-:Y:S01]  /*1f40*/  @P5 SHF.L.U32 R94, R89, 0x10, RZ ;  /* 0x00000010595e5819 */ /* 0x000fe200000006ff */
[----:B------:R-:W-:Y:S01]  /*1f50*/  FMUL.FTZ R99, R222, UR6 ;  /* 0x00000006de637c20 */ /* 0x000fe20008410000 */
[----:B------:R-:W-:Y:S01]  /*1f60*/  @P5 SHF.L.U32 R96, R53, 0x10, RZ ;  /* 0x0000001035605819 */ /* 0x000fe200000006ff */
[----:B------:R-:W-:Y:S01]  /*1f70*/  HFMA2 R0, -RZ, RZ, 0, 0 ;  /* 0x00000000ff007431 */ /* 0x000fe200000001ff */
[----:B------:R-:W-:Y:S01]  /*1f80*/  @P6 SHF.L.U32 R98, R169, 0x10, RZ ;  /* 0x00000010a9626819 */ /* 0x000fe200000006ff */
[----:B------:R-:W-:Y:S01]  /*1f90*/  FMUL.FTZ R230, R230, UR6 ;  /* 0x00000006e6e67c20 */ /* 0x000fe20008410000 */
[----:B------:R-:W-:Y:S01]  /*1fa0*/  @P6 SHF.L.U32 R97, R97, 0x10, RZ ;  /* 0x0000001061616819 */ /* 0x000fe200000006ff */
[----:B------:R-:W-:Y:S01]  /*1fb0*/  @P3 FMUL.FTZ R0, R228, R95 ;  /* 0x0000005fe4003220 */ /* 0x000fe20000410000 */
[----:B------:R-:W-:Y:S01]  /*1fc0*/  HFMA2 R207, -RZ, RZ, 0, 0 ;  /* 0x00000000ffcf7431 */ /* 0x000fe200000001ff */
[----:B------:R-:W-:Y:S01]  /*1fd0*/  MOV R95, RZ ;  /* 0x000000ff005f7202 */ /* 0x000fe20000000f00 */
[----:B------:R-:W-:Y:S01]  /*1fe0*/  HFMA2 R220, -RZ, RZ, 0, 0 ;  /* 0x00000000ffdc7431 */ /* 0x000fe200000001ff */
[----:B------:R-:W-:Y:S01]  /*1ff0*/  MOV R88, RZ ;  /* 0x000000ff00587202 */ /* 0x000fe20000000f00 */
[C---:B------:R-:W-:Y:S01]  /*2000*/  @P5 FMUL.FTZ R207, R99.reuse, R94 ;  /* 0x0000005e63cf5220 */ /* 0x040fe20000410000 */
[----:B------:R-:W-:Y:S01]  /*2010*/  @P5 FMUL.FTZ R95, R99, R96 ;  /* 0x00000060635f5220 */ /* 0x000fe20000410000 */
[C---:B------:R-:W-:Y:S01]  /*2020*/  @P6 FMUL.FTZ R220, R230.reuse, R97 ;  /* 0x00000061e6dc6220 */ /* 0x040fe20000410000 */
[----:B------:R-:W-:Y:S01]  /*2030*/  @P6 FMUL.FTZ R88, R230, R98 ;  /* 0x00000062e6586220 */ /* 0x000fe20000410000 */
[----:B------:R-:W-:Y:S01]  /*2040*/  LOP3.LUT P5, RZ, R107, 0xff00, RZ, 0xc0, !PT ;  /* 0x0000ff006bff7812 */ /* 0x000fe200078ac0ff */
[-CC-:B------:R-:W-:Y:S01]  /*2050*/  FFMA.FTZ R229, R229, R218.reuse, R203.reuse ;  /* 0x000000dae5e57223 */ /* 0x180fe200000100cb */
[----:B------:R-:W-:Y:S01]  /*2060*/  LOP3.LUT P6, RZ, R107, 0xff, RZ, 0xc0, !PT ;  /* 0x000000ff6bff7812 */ /* 0x000fe200078cc0ff */
[-C--:B------:R-:W-:Y:S01]  /*2070*/  FFMA.FTZ R231, R231, R218.reuse, R203 ;  /* 0x000000dae7e77223 */ /* 0x080fe200000100cb */
[----:B------:R-:W-:Y:S01]  /*2080*/  @P3 SHF.L.U32 R89, R170, 0x10, RZ ;  /* 0x00000010aa593819 */ /* 0x000fe200000006ff */
[----:B------:R-:W-:Y:S01]  /*2090*/  FADD.FTZ R224, R224, -R229 ;  /* 0x800000e5e0e07221 */ /* 0x000fe20000010000 */
[----:B------:R-:W-:Y:S01]  /*20a0*/  ISETP.GE.U32.AND P0, PT, R106, RZ, PT ;  /* 0x000000ff6a00720c */ /* 0x000fe20003f06070 */
[----:B------:R-:W-:Y:S01]  /*20b0*/  FADD.FTZ R232, R232, -R231 ;  /* 0x800000e7e8e87221 */ /* 0x000fe20000010000 */
[----:B------:R-:W-:Y:S01]  /*20c0*/  MOV R93, RZ ;  /* 0x000000ff005d7202 */ /* 0x000fe20000000f00 */
[-CC-:B------:R-:W-:Y:S01]  /*20d0*/  FFMA.FTZ R233, R233, R218.reuse, R203.reuse ;  /* 0x000000dae9e97223 */ /* 0x180fe200000100cb */
[----:B------:R-:W-:Y:S01]  /*20e0*/  FFMA.FTZ R235, R235, R218, R203 ;  /* 0x000000daebeb7223 */ /* 0x000fe200000100cb */
[----:B------:R-:W-:Y:S01]  /*20f0*/  FMUL.FTZ R224, R195, R224 ;  /* 0x000000e0c3e07220 */ /* 0x000fe20000410000 */
[----:B------:R-:W-:Y:S01]  /*2100*/  @P3 FMUL.FTZ R93, R228, R89 ;  /* 0x00000059e45d3220 */ /* 0x000fe20000410000 */
[----:B------:R-:W-:Y:S01]  /*2110*/  LOP3.LUT P3, RZ, R107, 0xff0000, RZ, 0xc0, !PT ;  /* 0x00ff00006bff7812 */ /* 0x000fe2000786c0ff */
[----:B------:R-:W-:Y:S01]  /*2120*/  FMUL.FTZ R232, R195, R232 ;  /* 0x000000e8c3e87220 */ /* 0x000fe20000410000 */
[----:B------:R-:W-:Y:S01]  /*2130*/  ISETP.GE.U32.AND.EX P0, PT, R107, 0x1000000, PT, P0 ;  /* 0x010000006b00780c */ /* 0x000fe20003f06100 */
[----:B------:R-:W-:Y:S01]  /*2140*/  FADD.FTZ R226, R226, -R233 ;  /* 0x800000e9e2e27221 */ /* 0x000fe20000010000 */
[----:B------:R-:W-:Y:S01]  /*2150*/  FADD.FTZ R234, R234, -R235 ;  /* 0x800000ebeaea7221 */ /* 0x000fe20000010000 */
[-C--:B------:R-:W-:Y:S01]  /*2160*/  FMUL.FTZ R224, R224, R201.reuse ;  /* 0x000000c9e0e07220 */ /* 0x080fe20000410000 */
[----:B------:R-:W-:Y:S01]  /*2170*/  @P5 PRMT R96, R90, 0x7632, R96 ;  /* 0x000076325a605816 */ /* 0x000fe20000000060 */
[-C--:B------:R-:W-:Y:S01]  /*2180*/  FMUL.FTZ R232, R232, R201.reuse ;  /* 0x000000c9e8e87220 */ /* 0x080fe20000410000 */
[----:B------:R-:W-:Y:S01]  /*2190*/  @P6 SHF.L.U32 R89, R90, 0x10, RZ ;  /* 0x000000105a596819 */ /* 0x000fe200000006ff */
[----:B------:R-:W-:Y:S01]  /*21a0*/  FMUL.FTZ R224, R224, UR6 ;  /* 0x00000006e0e07c20 */ /* 0x000fe20008410000 */
[----:B------:R-:W-:Y:S01]  /*21b0*/  @P6 SHF.L.U32 R90, R54, 0x10, RZ ;  /* 0x00000010365a6819 */ /* 0x000fe200000006ff */
[C---:B------:R-:W-:Y:S01]  /*21c0*/  FMUL.FTZ R226, R195.reuse, R226 ;  /* 0x000000e2c3e27220 */ /* 0x040fe20000410000 */
[----:B------:R-:W-:Y:S01]  /*21d0*/  FMUL.FTZ R234, R195, R234 ;  /* 0x000000eac3ea7220 */ /* 0x000fe20000410000 */
[----:B------:R-:W-:Y:S01]  /*21e0*/  @P5 SHF.L.U32 R96, R96, 0x10, RZ ;  /* 0x0000001060605819 */ /* 0x000fe200000006ff */
[----:B------:R-:W-:Y:S01]  /*21f0*/  FMUL.FTZ R107, R232, UR6 ;  /* 0x00000006e86b7c20 */ /* 0x000fe20008410000 */
[----:B------:R-:W-:Y:S01]  /*2200*/  MOV R94, RZ ;  /* 0x000000ff005e7202 */ /* 0x000fe20000000f00 */
[----:B------:R-:W-:Y:S01]  /*2210*/  @P6 FMUL.FTZ R94, R224, R90 ;  /* 0x0000005ae05e6220 */ /* 0x000fe20000410000 */
[-C--:B------:R-:W-:Y:S01]  /*2220*/  FMUL.FTZ R226, R226, R201.reuse ;  /* 0x000000c9e2e27220 */ /* 0x080fe20000410000 */
[----:B------:R-:W-:Y:S01]  /*2230*/  FMUL.FTZ R234, R234, R201 ;  /* 0x000000c9eaea7220 */ /* 0x000fe20000410000 */
[----:B------:R-:W-:Y:S01]  /*2240*/  HFMA2 R222, -RZ, RZ, 0, 0 ;  /* 0x00000000ffde7431 */ /* 0x000fe200000001ff */
        /* <DEDUP_REMOVED lines=9> */
[----:B------:R-:W-:Y:S01]  /*22e0*/  MOV R89, RZ ;  /* 0x000000ff00597202 */ /* 0x000fe20000000f00 */
[----:B------:R-:W-:Y:S01]  /*22f0*/  @P5 FMUL.FTZ R89, R107, R90 ;  /* 0x0000005a6b595220 */ /* 0x000fe20000410000 */
[----:B------:R-:W-:Y:S01]  /*2300*/  @P3 SHF.L.U32 R97, R91, 0x10, RZ ;  /* 0x000000105b613819 */ /* 0x000fe200000006ff */
[----:B------:R-:W-:Y:S01]  /*2310*/  HFMA2 R219, -RZ, RZ, 0, 0 ;  /* 0x00000000ffdb7431 */ /* 0x000fe200000001ff */
        /* <DEDUP_REMOVED lines=13> */
.L_x_3782:
[-CC-:B------:R-:W-:Y:S01]  /*23f0*/  FFMA.FTZ R0, R0, R218.reuse, R203.reuse ;  /* 0x000000da00007223 */ /* 0x180fe200000100cb */
[-CC-:B------:R-:W-:Y:S01]  /*2400*/  FFMA.FTZ R221, R221, R218.reuse, R203.reuse ;  /* 0x000000dadddd7223 */ /* 0x180fe200000100cb */
[----:B-----5:R-:W-:Y:S01]  /*2410*/  LOP3.LUT P0, RZ, R106, 0xff, RZ, 0xc0, !PT ;  /* 0x000000ff6aff7812 */ /* 0x020fe2000780c0ff */
[-C--:B------:R-:W-:Y:S01]  /*2420*/  FFMA.FTZ R225, R225, R218.reuse, R203 ;  /* 0x000000dae1e17223 */ /* 0x080fe200000100cb */
[----:B------:R-:W-:Y:S01]  /*2430*/  FADD.FTZ R0, R227, -R0 ;  /* 0x80000000e3007221 */ /* 0x000fe20000010000 */
[----:B------:R-:W-:Y:S01]  /*2440*/  FADD.FTZ R228, R228, -R221 ;  /* 0x800000dde4e47221 */ /* 0x000fe20000010000 */
[C---:B------:R-:W-:Y:S01]  /*2450*/  LOP3.LUT P6, RZ, R106.reuse, 0xff000000, RZ, 0xc0, !PT ;  /* 0xff0000006aff7812 */ /* 0x040fe200078cc0ff */
[----:B------:R-:W-:Y:S01]  /*2460*/  FFMA.FTZ R223, R223, R218, R203 ;  /* 0x000000dadfdf7223 */ /* 0x000fe200000100cb */
[C---:B------:R-:W-:Y:S01]  /*2470*/  FMUL.FTZ R56, R195.reuse, R0 ;  /* 0x00000000c3387220 */ /* 0x040fe20000410000 */
[----:B------:R-:W-:Y:S01]  /*2480*/  FMUL.FTZ R57, R195, R228 ;  /* 0x000000e4c3397220 */ /* 0x000fe20000410000 */
[----:B------:R-:W-:Y:S01]  /*2490*/  LOP3.LUT P3, RZ, R106, 0xff00, RZ, 0xc0, !PT ;  /* 0x0000ff006aff7812 */ /* 0x000fe2000786c0ff */
[----:B------:R-:W-:Y:S01]  /*24a0*/  FADD.FTZ R230, R230, -R225 ;  /* 0x800000e1e6e67221 */ /* 0x000fe20000010000 */
[-C--:B------:R-:W-:Y:S01]  /*24b0*/  FMUL.FTZ R58, R56, R201.reuse ;  /* 0x000000c9383a7220 */ /* 0x080fe20000410000 */
[----:B------:R-:W-:Y:S01]  /*24c0*/  LOP3.LUT P5, RZ, R106, 0xff0000, RZ, 0xc0, !PT ;  /* 0x00ff00006aff7812 */ /* 0x000fe200078ac0ff */
[-C--:B------:R-:W-:Y:S01]  /*24d0*/  FMUL.FTZ R59, R57, R201.reuse ;  /* 0x000000c9393b7220 */ /* 0x080fe20000410000 */
[----:B------:R-:W-:Y:S01]  /*24e0*/  @P0 SHF.L.U32 R61, R88, 0x10, RZ ;  /* 0x00000010583d0819 */ /* 0x000fe200000006ff */
[----:B------:R-:W-:Y:S01]  /*24f0*/  FMUL.FTZ R58, R58, UR6 ;  /* 0x000000063a3a7c20 */ /* 0x000fe20008410000 */
[----:B------:R-:W-:Y:S01]  /*2500*/  @P0 SHF.L.U32 R63, R52, 0x10, RZ ;  /* 0x00000010343f0819 */ /* 0x000fe200000006ff */
[----:B------:R-:W-:Y:S01]  /*2510*/  FADD.FTZ R222, R222, -R223 ;  /* 0x800000dfdede7221 */ /* 0x000fe20000010000 */
[----:B------:R-:W-:Y:S01]  /*2520*/  FMUL.FTZ R62, R59, UR6 ;  /* 0x000000063b3e7c20 */ /* 0x000fe20008410000 */
[----:B------:R-:W-:Y:S01]  /*2530*/  HFMA2 R205, -RZ, RZ, 0, 0 ;  /* 0x00000000ffcd7431 */ /* 0x000fe200000001ff */
[----:B------:R-:W-:Y:S01]  /*2540*/  MOV R92, RZ ;  /* 0x000000ff005c7202 */ /* 0x000fe20000000f00 */
[----:B------:R-:W-:Y:S01]  /*2550*/  FMUL.FTZ R59, R195, R230 ;  /* 0x000000e6c33b7220 */ /* 0x000fe20000410000 */
[-C--:B------:R-:W-:Y:S01]  /*2560*/  @P0 FMUL.FTZ R205, R61, R58.reuse ;  /* 0x0000003a3dcd0220 */ /* 0x080fe20000410000 */
[----:B------:R-:W-:Y:S01]  /*2570*/  @P0 FMUL.FTZ R92, R63, R58 ;  /* 0x0000003a3f5c0220 */ /* 0x000fe20000410000 */
[----:B------:R-:W-:Y:S01]  /*2580*/  FMUL.FTZ R58, R195, R222 ;  /* 0x000000dec33a7220 */ /* 0x000fe20000410000 */
[----:B------:R-:W-:Y:S01]  /*2590*/  @P6 PRMT R94, R89, 0x7632, R94 ;  /* 0x00007632595e6816 */ /* 0x000fe2000000005e */
[-C--:B------:R-:W-:Y:S01]  /*25a0*/  FMUL.FTZ R61, R59, R201.reuse ;  /* 0x000000c93b3d7220 */ /* 0x080fe20000410000 */
[----:B------:R-:W-:Y:S01]  /*25b0*/  @P6 SHF.L.U32 R96, R169, 0x10, RZ ;  /* 0x00000010a9606819 */ /* 0x000fe200000006ff */
[----:B------:R-:W-:Y:S01]  /*25c0*/  FMUL.FTZ R60, R58, R201 ;  /* 0x000000c93a3c7220 */ /* 0x000fe20000410000 */
[----:B------:R-:W-:Y:S01]  /*25d0*/  @P6 SHF.L.U32 R94, R94, 0x10, RZ ;  /* 0x000000105e5e6819 */ /* 0x000fe200000006ff */
[----:B------:R-:W-:Y:S01]  /*25e0*/  FMUL.FTZ R61, R61, UR6 ;  /* 0x000000063d3d7c20 */ /* 0x000fe20008410000 */
[----:B------:R-:W-:Y:S01]  /*25f0*/  @P3 PRMT R88, R88, 0x7632, R88 ;  /* 0x0000763258583816 */ /* 0x000fe20000000058 */
[----:B------:R-:W-:Y:S01]  /*2600*/  FMUL.FTZ R60, R60, UR6 ;  /* 0x000000063c3c7c20 */ /* 0x000fe20008410000 */
[----:B------:R-:W-:Y:S01]  /*2610*/  @P5 SHF.L.U32 R97, R89, 0x10, RZ ;  /* 0x0000001059615819 */ /* 0x000fe200000006ff */
[----:B------:R-:W-:Y:S01]  /*2620*/  HFMA2 R220, -RZ, RZ, 0, 0 ;  /* 0x00000000ffdc7431 */ /* 0x000fe200000001ff */
[----:B------:R-:W-:Y:S01]  /*2630*/  @P5 SHF.L.U32 R89, R53, 0x10, RZ ;  /* 0x0000001035595819 */ /* 0x000fe200000006ff */
[--C-:B------:R-:W-:Y:S01]  /*2640*/  FFMA.FTZ R229, R229, R218, R203.reuse ;  /* 0x000000dae5e57223 */ /* 0x100fe200000100cb */
[----:B------:R-:W-:Y:S01]  /*2650*/  MOV R95, RZ ;  /* 0x000000ff005f7202 */ /* 0x000fe20000000f00 */
[-C--:B------:R-:W-:Y:S01]  /*2660*/  @P6 FMUL.FTZ R220, R94, R61.reuse ;  /* 0x0000003d5edc6220 */ /* 0x080fe20000410000 */
[----:B------:R-:W-:Y:S01]  /*2670*/  @P3 SHF.L.U32 R93, R88, 0x10, RZ ;  /* 0x00000010585d3819 */ /* 0x000fe200000006ff */
[----:B------:R-:W-:Y:S01]  /*2680*/  @P6 FMUL.FTZ R95, R96, R61 ;  /* 0x0000003d605f6220 */ /* 0x000fe20000410000 */
[----:B------:R-:W-:Y:S01]  /*2690*/  HFMA2 R207, -RZ, RZ, 0, 0 ;  /* 0x00000000ffcf7431 */ /* 0x000fe200000001ff */
[----:B------:R-:W-:Y:S01]  /*26a0*/  MOV R88, RZ ;  /* 0x000000ff00587202 */ /* 0x000fe20000000f00 */
[-C--:B------:R-:W-:Y:S01]  /*26b0*/  @P5 FMUL.FTZ R207, R97, R60.reuse ;  /* 0x0000003c61cf5220 */ /* 0x080fe20000410000 */
[----:B------:R-:W-:Y:S01]  /*26c0*/  LOP3.LUT P6, RZ, R107, 0xff, RZ, 0xc0, !PT ;  /* 0x000000ff6bff7812 */ /* 0x000fe200078cc0ff */
[----:B------:R-:W-:Y:S01]  /*26d0*/  @P5 FMUL.FTZ R88, R89, R60 ;  /* 0x0000003c59585220 */ /* 0x000fe20000410000 */
[----:B------:R-:W-:Y:S01]  /*26e0*/  FFMA.FTZ R231, R231, R218, R203 ;  /* 0x000000dae7e77223 */ /* 0x000fe200000100cb */
[----:B------:R-:W-:Y:S01]  /*26f0*/  FADD.FTZ R60, R224, -R229 ;  /* 0x800000e5e03c7221 */ /* 0x000fe20000010000 */
[----:B------:R-:W-:Y:S01]  /*2700*/  @P3 SHF.L.U32 R63, R170, 0x10, RZ ;  /* 0x00000010aa3f3819 */ /* 0x000fe200000006ff */
[----:B------:R-:W-:Y:S01]  /*2710*/  HFMA2 R0, -RZ, RZ, 0, 0 ;  /* 0x00000000ff007431 */ /* 0x000fe200000001ff */
[----:B------:R-:W-:Y:S01]  /*2720*/  LOP3.LUT P5, RZ, R107, 0xff00, RZ, 0xc0, !PT ;  /* 0x0000ff006bff7812 */ /* 0x000fe200078ac0ff */
[----:B------:R-:W-:Y:S01]  /*2730*/  @P3 FMUL.FTZ R0, R93, R62 ;  /* 0x0000003e5d003220 */ /* 0x000fe20000410000 */
[----:B------:R-:W-:Y:S01]  /*2740*/  ISETP.GE.U32.AND P0, PT, R106, RZ, PT ;  /* 0x000000ff6a00720c */ /* 0x000fe20003f06070 */
[----:B------:R-:W-:Y:S01]  /*2750*/  FADD.FTZ R232, R232, -R231 ;  /* 0x800000e7e8e87221 */ /* 0x000fe20000010000 */
[----:B------:R-:W-:Y:S01]  /*2760*/  FMUL.FTZ R60, R195, R60 ;  /* 0x0000003cc33c7220 */ /* 0x000fe20000410000 */
[----:B------:R-:W-:Y:S01]  /*2770*/  MOV R93, RZ ;  /* 0x000000ff005d7202 */ /* 0x000fe20000000f00 */
[----:B------:R-:W-:Y:S01]  /*2780*/  @P3 FMUL.FTZ R93, R63, R62 ;  /* 0x0000003e3f5d3220 */ /* 0x000fe20000410000 */
[----:B------:R-:W-:Y:S01]  /*2790*/  LOP3.LUT P3, RZ, R107, 0xff0000, RZ, 0xc0, !PT ;  /* 0x00ff00006bff7812 */ /* 0x000fe2000786c0ff */
[----:B------:R-:W-:Y:S01]  /*27a0*/  FMUL.FTZ R61, R195, R232 ;  /* 0x000000e8c33d7220 */ /* 0x000fe20000410000 */
[----:B------:R-:W-:Y:S01]  /*27b0*/  ISETP.GE.U32.AND.EX P0, PT, R107, 0x1000000, PT, P0 ;  /* 0x010000006b00780c */ /* 0x000fe20003f06100 */
[-C--:B------:R-:W-:Y:S01]  /*27c0*/  FMUL.FTZ R62, R60, R201.reuse ;  /* 0x000000c93c3e7220 */ /* 0x080fe20000410000 */
[-CC-:B------:R-:W-:Y:S01]  /*27d0*/  FFMA.FTZ R233, R233, R218.reuse, R203.reuse ;  /* 0x000000dae9e97223 */ /* 0x180fe200000100cb */
[----:B------:R-:W-:Y:S01]  /*27e0*/  FFMA.FTZ R235, R235, R218, R203 ;  /* 0x000000daebeb7223 */ /* 0x000fe200000100cb */
[----:B------:R-:W-:Y:S01]  /*27f0*/  @P6 SHF.L.U32 R97, R90, 0x10, RZ ;  /* 0x000000105a616819 */ /* 0x000fe200000006ff */
[-C--:B------:R-:W-:Y:S01]  /*2800*/  FMUL.FTZ R63, R61, R201.reuse ;  /* 0x000000c93d3f7220 */ /* 0x080fe20000410000 */
[----:B------:R-:W-:Y:S01]  /*2810*/  @P6 SHF.L.U32 R99, R54, 0x10, RZ ;  /* 0x0000001036636819 */ /* 0x000fe200000006ff */
[----:B------:R-:W-:Y:S01]  /*2820*/  FMUL.FTZ R62, R62, UR6 ;  /* 0x000000063e3e7c20 */ /* 0x000fe20008410000 */
[----:B------:R-:W-:Y:S01]  /*2830*/  FADD.FTZ R226, R226, -R233 ;  /* 0x800000e9e2e27221 */ /* 0x000fe20000010000 */
[----:B------:R-:W-:Y:S01]  /*2840*/  FADD.FTZ R234, R234, -R235 ;  /* 0x800000ebeaea7221 */ /* 0x000fe20000010000 */
[----:B------:R-:W-:Y:S01]  /*2850*/  @P5 PRMT R90, R90, 0x7632, R90 ;  /* 0x000076325a5a5816 */ /* 0x000fe2000000005a */
[----:B------:R-:W-:Y:S01]  /*2860*/  HFMA2 R217, -RZ, RZ, 0, 0 ;  /* 0x00000000ffd97431 */ /* 0x000fe200000001ff */
[----:B------:R-:W-:Y:S01]  /*2870*/  MOV R89, RZ ;  /* 0x000000ff00597202 */ /* 0x000fe20000000f00 */
[----:B------:R-:W-:Y:S01]  /*2880*/  FMUL.FTZ R98, R63, UR6 ;  /* 0x000000063f627c20 */ /* 0x000fe20008410000 */
[-C--:B------:R-:W-:Y:S01]  /*2890*/  @P6 FMUL.FTZ R217, R97, R62.reuse ;  /* 0x0000003e61d96220 */ /* 0x080fe20000410000 */
[----:B------:R-:W-:Y:S01]  /*28a0*/  @P6 FMUL.FTZ R89, R99, R62 ;  /* 0x0000003e63596220 */ /* 0x000fe20000410000 */
[C---:B------:R-:W-:Y:S01]  /*28b0*/  FMUL.FTZ R62, R195.reuse, R226 ;  /* 0x000000e2c33e7220 */ /* 0x040fe20000410000 */
[----:B------:R-:W-:Y:S01]  /*28c0*/  FMUL.FTZ R63, R195, R234 ;  /* 0x000000eac33f7220 */ /* 0x000fe20000410000 */
[----:B------:R-:W-:Y:S01]  /*28d0*/  @P5 SHF.L.U32 R107, R90, 0x10, RZ ;  /* 0x000000105a6b5819 */ /* 0x000fe200000006ff */
[----:B------:R-:W-:Y:S01]  /*28e0*/  HFMA2 R222, -RZ, RZ, 0, 0 ;  /* 0x00000000ffde7431 */ /* 0x000fe200000001ff */
[----:B------:R-:W-:Y:S01]  /*28f0*/  @P3 SHF.L.U32 R106, R91, 0x10, RZ ;  /* 0x000000105b6a3819 */ /* 0x000fe200000006ff */
[-C--:B------:R-:W-:Y:S01]  /*2900*/  FMUL.FTZ R96, R63, R201.reuse ;  /* 0x000000c93f607220 */ /* 0x080fe20000410000 */
[----:B------:R-:W-:Y:S01]  /*2910*/  @P0 PRMT R221, R91, 0x7632, R221 ;  /* 0x000076325bdd0816 */ /* 0x000fe200000000dd */
[----:B------:R-:W-:Y:S01]  /*2920*/  FMUL.FTZ R91, R62, R201 ;  /* 0x000000c93e5b7220 */ /* 0x000fe20000410000 */
[----:B------:R-:W-:Y:S01]  /*2930*/  @P5 SHF.L.U32 R99, R168, 0x10, RZ ;  /* 0x00000010a8635819 */ /* 0x000fe200000006ff */
[-C--:B------:R-:W-:Y:S01]  /*2940*/  @P5 FMUL.FTZ R222, R107, R98.reuse ;  /* 0x000000626bde5220 */ /* 0x080fe20000410000 */
[----:B------:R-:W-:Y:S01]  /*2950*/  @P3 SHF.L.U32 R226, R55, 0x10, RZ ;  /* 0x0000001037e23819 */ /* 0x000fe200000006ff */
[----:B------:R-:W-:Y:S01]  /*2960*/  FMUL.FTZ R91, R91, UR6 ;  /* 0x000000065b5b7c20 */ /* 0x000fe20008410000 */
[----:B------:R-:W-:Y:S01]  /*2970*/  @P0 SHF.L.U32 R107, R167, 0x10, RZ ;  /* 0x00000010a76b0819 */ /* 0x000fe200000006ff */
[----:B------:R-:W-:Y:S01]  /*2980*/  FMUL.FTZ R96, R96, UR6 ;  /* 0x0000000660607c20 */ /* 0x000fe20008410000 */
[----:B------:R-:W-:Y:S01]  /*2990*/  MOV R90, RZ ;  /* 0x000000ff005a7202 */ /* 0x000fe20000000f00 */
        /* <DEDUP_REMOVED lines=8> */
[----:B------:R-:W-:-:S02]  /*2a20*/  HFMA2 R224, -RZ, RZ, 0, 0 ;  /* 0x00000000ffe07431 */ /* 0x000fc400000001ff */
[----:B------:R-:W-:Y:S01]  /*2a30*/  @P3 FMUL.FTZ R219, R106, R91 ;  /* 0x0000005b6adb3220 */ /* 0x000fe20000410000 */
[----:B------:R-:W-:Y:S01]  /*2a40*/  F2FP.BF16.F32.PACK_AB R89, R95, R88 ;  /* 0x000000585f59723e */ /* 0x000fe200000010ff */
[----:B------:R-:W-:Y:S01]  /*2a50*/  @P0 FMUL.FTZ R224, R221, R96 ;  /* 0x00000060dde00220 */ /* 0x000fe20000410000 */
[----:B------:R-:W-:Y:S02]  /*2a60*/  F2FP.BF16.F32.PACK_AB R88, R93, R92 ;  /* 0x0000005c5d58723e */ /* 0x000fe400000010ff */
[----:B------:R-:W-:Y:S01]  /*2a70*/  F2FP.BF16.F32.PACK_AB R91, R97, R94 ;  /* 0x0000005e615b723e */ /* 0x000fe200000010ff */
[----:B------:R-:W-:Y:S06]  /*2a80*/  BRA `(.L_x_3783) ;  /* 0x0000000c00547947 */ /* 0x000fec0003800000 */
.L_x_3781:
[----:B------:R-:W-:-:S04]  /*2a90*/  UISETP.NE.U32.AND UP0, UPT, UR4, URZ, UPT ;  /* 0x000000ff0400728c */ /* 0x000fc8000bf05070 */
[----:B------:R-:W-:-:S09]  /*2aa0*/  UISETP.NE.AND.EX UP0, UPT, UR5, URZ, UPT, UP0 ;  /* 0x000000ff0500728c */ /* 0x000fd2000bf05300 */
[----:B------:R-:W-:Y:S05]  /*2ab0*/  BRA.U UP0, `(.L_x_3784) ;  /* 0x0000000500a47547 */ /* 0x000fea000b800000 */
        /* <DEDUP_REMOVED lines=8> */
[C---:B------:R-:W-:Y:S01]  /*2b40*/  FFMA.FTZ R96, R195.reuse, R96, R69 ;  /* 0x00000060c3607223 */ /* 0x040fe20000010045 */
[----:B------:R-:W-:Y:S01]  /*2b50*/  FFMA.FTZ R94, R195, R0, R68 ;  /* 0x00000000c35e7223 */ /* 0x000fe20000010044 */
[----:B------:R-:W-:Y:S01]  /*2b60*/  LOP3.LUT P6, RZ, R106, 0xff000000, RZ, 0xc0, !PT ;  /* 0xff0000006aff7812 */ /* 0x000fe200078cc0ff */
[----:B------:R-:W-:Y:S01]  /*2b70*/  FADD.FTZ R223, R222, -R223 ;  /* 0x800000dfdedf7221 */ /* 0x000fe20000010000 */
[-C--:B------:R-:W-:Y:S01]  /*2b80*/  FMUL.FTZ R96, R96, R201.reuse ;  /* 0x000000c960607220 */ /* 0x080fe20000410000 */
[----:B------:R-:W-:Y:S01]  /*2b90*/  FMUL.FTZ R94, R94, R201 ;  /* 0x000000c95e5e7220 */ /* 0x000fe20000410000 */
[----:B------:R-:W-:Y:S01]  /*2ba0*/  LOP3.LUT P5, RZ, R106, 0xff0000, RZ, 0xc0, !PT ;  /* 0x00ff00006aff7812 */ /* 0x000fe200078ac0ff */
[----:B------:R-:W-:-:S02]  /*2bb0*/  HFMA2 R205, -RZ, RZ, 0, 0 ;  /* 0x00000000ffcd7431 */ /* 0x000fc400000001ff */
[----:B------:R-:W-:Y:S01]  /*2bc0*/  FMUL.FTZ R97, R96, UR6 ;  /* 0x0000000660617c20 */ /* 0x000fe20008410000 */
[----:B------:R-:W-:Y:S01]  /*2bd0*/  @P0 SHF.L.U32 R93, R88, 0x10, RZ ;  /* 0x00000010585d0819 */ /* 0x000fe200000006ff */
[----:B------:R-:W-:Y:S01]  /*2be0*/  FADD.FTZ R96, R230, -R225 ;  /* 0x800000e1e6607221 */ /* 0x000fe20000010000 */
[----:B------:R-:W-:Y:S01]  /*2bf0*/  @P0 SHF.L.U32 R95, R52, 0x10, RZ ;  /* 0x00000010345f0819 */ /* 0x000fe200000006ff */
[----:B------:R-:W-:Y:S01]  /*2c00*/  FMUL.FTZ R94, R94, UR6 ;  /* 0x000000065e5e7c20 */ /* 0x000fe20008410000 */
[----:B------:R-:W-:Y:S01]  /*2c10*/  MOV R92, RZ ;  /* 0x000000ff005c7202 */ /* 0x000fe20000000f00 */
[----:B------:R-:W-:Y:S01]  /*2c20*/  FFMA.FTZ R96, R195, R96, R71 ;  /* 0x00000060c3607223 */ /* 0x000fe20000010047 */
[----:B------:R-:W-:Y:S01]  /*2c30*/  @P3 PRMT R88, R88, 0x7632, R88 ;  /* 0x0000763258583816 */ /* 0x000fe20000000058 */
[-C--:B------:R-:W-:Y:S01]  /*2c40*/  @P0 FMUL.FTZ R205, R93, R94.reuse ;  /* 0x0000005e5dcd0220 */ /* 0x080fe20000410000 */
[----:B------:R-:W-:Y:S01]  /*2c50*/  @P0 FMUL.FTZ R92, R95, R94 ;  /* 0x0000005e5f5c0220 */ /* 0x000fe20000410000 */
        /* <DEDUP_REMOVED lines=8> */
[----:B------:R-:W-:Y:S01]  /*2ce0*/  HFMA2 R0, -RZ, RZ, 0, 0 ;  /* 0x00000000ff007431 */ /* 0x000fe200000001ff */
[----:B------:R-:W-:Y:S01]  /*2cf0*/  @P5 SHF.L.U32 R99, R89, 0x10, RZ ;  /* 0x0000001059635819 */ /* 0x000fe200000006ff */
[----:B------:R-:W-:Y:S01]  /*2d00*/  @P3 FMUL.FTZ R0, R88, R97 ;  /* 0x0000006158003220 */ /* 0x000fe20000410000 */
[----:B------:R-:W-:Y:S01]  /*2d10*/  @P5 SHF.L.U32 R89, R53, 0x10, RZ ;  /* 0x0000001035595819 */ /* 0x000fe200000006ff */
[----:B------:R-:W-:Y:S01]  /*2d20*/  FMUL.FTZ R94, R94, UR6 ;  /* 0x000000065e5e7c20 */ /* 0x000fe20008410000 */
[----:B------:R-:W-:Y:S01]  /*2d30*/  HFMA2 R220, -RZ, RZ, 0, 0 ;  /* 0x00000000ffdc7431 */ /* 0x000fe200000001ff */
[----:B------:R-:W-:Y:S01]  /*2d40*/  MOV R88, RZ ;  /* 0x000000ff00587202 */ /* 0x000fe20000000f00 */
[--C-:B------:R-:W-:Y:S01]  /*2d50*/  FFMA.FTZ R229, R229, R218, R203.reuse ;  /* 0x000000dae5e57223 */ /* 0x100fe200000100cb */
[-C--:B------:R-:W-:Y:S01]  /*2d60*/  @P6 FMUL.FTZ R220, R217, R96.reuse ;  /* 0x00000060d9dc6220 */ /* 0x080fe20000410000 */
[----:B------:R-:W-:Y:S01]  /*2d70*/  @P6 FMUL.FTZ R88, R219, R96 ;  /* 0x00000060db586220 */ /* 0x000fe20000410000 */
[----:B------:R-:W-:Y:S01]  /*2d80*/  HFMA2 R207, -RZ, RZ, 0, 0 ;  /* 0x00000000ffcf7431 */ /* 0x000fe200000001ff */
[----:B------:R-:W-:Y:S01]  /*2d90*/  MOV R95, RZ ;  /* 0x000000ff005f7202 */ /* 0x000fe20000000f00 */
[-C--:B------:R-:W-:Y:S01]  /*2da0*/  @P5 FMUL.FTZ R207, R99, R94.reuse ;  /* 0x0000005e63cf5220 */ /* 0x080fe20000410000 */
[----:B------:R-:W-:Y:S01]  /*2db0*/  LOP3.LUT P6, RZ, R107, 0xff, RZ, 0xc0, !PT ;  /* 0x000000ff6bff7812 */ /* 0x000fe200078cc0ff */
[----:B------:R-:W-:Y:S01]  /*2dc0*/  @P5 FMUL.FTZ R95, R89, R94 ;  /* 0x0000005e595f5220 */ /* 0x000fe20000410000 */
[-C--:B------:R-:W-:Y:S01]  /*2dd0*/  FFMA.FTZ R231, R231, R218.reuse, R203 ;  /* 0x000000dae7e77223 */ /* 0x080fe200000100cb */
[----:B------:R-:W-:Y:S01]  /*2de0*/  FADD.FTZ R94, R224, -R229 ;  /* 0x800000e5e05e7221 */ /* 0x000fe20000010000 */
[----:B------:R-:W-:Y:S01]  /*2df0*/  LOP3.LUT P5, RZ, R107, 0xff00, RZ, 0xc0, !PT ;  /* 0x0000ff006bff7812 */ /* 0x000fe200078ac0ff */
[----:B------:R-:W-:Y:S01]  /*2e00*/  FFMA.FTZ R233, R233, R218, R203 ;  /* 0x000000dae9e97223 */ /* 0x000fe200000100cb */
[----:B------:R-:W-:Y:S01]  /*2e10*/  @P3 SHF.L.U32 R98, R170, 0x10, RZ ;  /* 0x00000010aa623819 */ /* 0x000fe200000006ff */
[----:B------:R-:W-:Y:S01]  /*2e20*/  FADD.FTZ R96, R232, -R231 ;  /* 0x800000e7e8607221 */ /* 0x000fe20000010000 */
[----:B------:R-:W-:Y:S01]  /*2e30*/  FFMA.FTZ R94, R195, R94, R72 ;  /* 0x0000005ec35e7223 */ /* 0x000fe20000010048 */
[----:B------:R-:W-:Y:S01]  /*2e40*/  ISETP.GE.U32.AND P0, PT, R106, RZ, PT ;  /* 0x000000ff6a00720c */ /* 0x000fe20003f06070 */
[----:B------:R-:W-:Y:S01]  /*2e50*/  FFMA.FTZ R235, R235, R218, R203 ;  /* 0x000000daebeb7223 */ /* 0x000fe200000100cb */
[----:B------:R-:W-:Y:S01]  /*2e60*/  MOV R93, RZ ;  /* 0x000000ff005d7202 */ /* 0x000fe20000000f00 */
[----:B------:R-:W-:Y:S01]  /*2e70*/  FFMA.FTZ R96, R195, R96, R73 ;  /* 0x00000060c3607223 */ /* 0x000fe20000010049 */
[----:B------:R-:W-:Y:S01]  /*2e80*/  FMUL.FTZ R94, R94, R201 ;  /* 0x000000c95e5e7220 */ /* 0x000fe20000410000 */
[----:B------:R-:W-:Y:S01]  /*2e90*/  @P3 FMUL.FTZ R93, R98, R97 ;  /* 0x00000061625d3220 */ /* 0x000fe20000410000 */
[C---:B------:R-:W-:Y:S01]  /*2ea0*/  LOP3.LUT P3, RZ, R107.reuse, 0xff0000, RZ, 0xc0, !PT ;  /* 0x00ff00006bff7812 */ /* 0x040fe2000786c0ff */
[----:B------:R-:W-:Y:S01]  /*2eb0*/  FMUL.FTZ R96, R96, R201 ;  /* 0x000000c960607220 */ /* 0x000fe20000410000 */
[----:B------:R-:W-:Y:S01]  /*2ec0*/  ISETP.GE.U32.AND.EX P0, PT, R107, 0x1000000, PT, P0 ;  /* 0x010000006b00780c */ /* 0x000fe20003f06100 */
[----:B------:R-:W-:Y:S01]  /*2ed0*/  FMUL.FTZ R94, R94, UR6 ;  /* 0x000000065e5e7c20 */ /* 0x000fe20008410000 */
[----:B------:R-:W-:Y:S01]  /*2ee0*/  @P6 SHF.L.U32 R99, R90, 0x10, RZ ;  /* 0x000000105a636819 */ /* 0x000fe200000006ff */
[----:B------:R-:W-:Y:S01]  /*2ef0*/  FADD.FTZ R233, R226, -R233 ;  /* 0x800000e9e2e97221 */ /* 0x000fe20000010000 */
[----:B------:R-:W-:Y:S01]  /*2f00*/  @P6 SHF.L.U32 R107, R54, 0x10, RZ ;  /* 0x00000010366b6819 */ /* 0x000fe200000006ff */
[----:B------:R-:W-:Y:S01]  /*2f10*/  FADD.FTZ R234, R234, -R235 ;  /* 0x800000ebeaea7221 */ /* 0x000fe20000010000 */
[----:B------:R-:W-:Y:S01]  /*2f20*/  HFMA2 R217, -RZ, RZ, 0, 0 ;  /* 0x00000000ffd97431 */ /* 0x000fe200000001ff */
[----:B------:R-:W-:Y:S01]  /*2f30*/  MOV R89, RZ ;  /* 0x000000ff00597202 */ /* 0x000fe20000000f00 */
[----:B------:R-:W-:Y:S01]  /*2f40*/  FMUL.FTZ R97, R96, UR6 ;  /* 0x0000000660617c20 */ /* 0x000fe20008410000 */
[----:B------:R-:W-:Y:S01]  /*2f50*/  @P5 PRMT R90, R90, 0x7632, R90 ;  /* 0x000076325a5a5816 */ /* 0x000fe2000000005a */
[-C--:B------:R-:W-:Y:S01]  /*2f60*/  @P6 FMUL.FTZ R217, R99, R94.reuse ;  /* 0x0000005e63d96220 */ /* 0x080fe20000410000 */
[----:B------:R-:W-:Y:S01]  /*2f70*/  @P6 FMUL.FTZ R89, R107, R94 ;  /* 0x0000005e6b596220 */ /* 0x000fe20000410000 */
[C---:B------:R-:W-:Y:S01]  /*2f80*/  FFMA.FTZ R94, R195.reuse, R233, R74 ;  /* 0x000000e9c35e7223 */ /* 0x040fe2000001004a */
[----:B------:R-:W-:Y:S01]  /*2f90*/  FFMA.FTZ R96, R195, R234, R75 ;  /* 0x000000eac3607223 */ /* 0x000fe2000001004b */
[----:B------:R-:W-:Y:S01]  /*2fa0*/  @P5 SHF.L.U32 R90, R90, 0x10, RZ ;  /* 0x000000105a5a5819 */ /* 0x000fe200000006ff */
[----:B------:R-:W-:-:S02]  /*2fb0*/  HFMA2 R222, -RZ, RZ, 0, 0 ;  /* 0x00000000ffde7431 */ /* 0x000fc400000001ff */
[-C--:B------:R-:W-:Y:S01]  /*2fc0*/  FMUL.FTZ R94, R94, R201.reuse ;  /* 0x000000c95e5e7220 */ /* 0x080fe20000410000 */
[----:B------:R-:W-:Y:S01]  /*2fd0*/  FMUL.FTZ R96, R96, R201 ;  /* 0x000000c960607220 */ /* 0x000fe20000410000 */
[----:B------:R-:W-:Y:S01]  /*2fe0*/  @P5 SHF.L.U32 R106, R168, 0x10, RZ ;  /* 0x00000010a86a5819 */ /* 0x000fe200000006ff */
[-C--:B------:R-:W-:Y:S01]  /*2ff0*/  @P5 FMUL.FTZ R222, R90, R97.reuse ;  /* 0x000000615ade5220 */ /* 0x080fe20000410000 */
[C---:B------:R-:W-:Y:S01]  /*3000*/  @P3 SHF.L.U32 R221, R91.reuse, 0x10, RZ ;  /* 0x000000105bdd3819 */ /* 0x040fe200000006ff */
[----:B------:R-:W-:Y:S01]  /*3010*/  FMUL.FTZ R94, R94, UR6 ;  /* 0x000000065e5e7c20 */ /* 0x000fe20008410000 */
[----:B------:R-:W-:Y:S02]  /*3020*/  @P0 PRMT R223, R91, 0x7632, R223 ;  /* 0x000076325bdf0816 */ /* 0x000fe400000000df */
[----:B------:R-:W-:Y:S02]  /*3030*/  CS2R R90, SRZ ;  /* 0x00000000005a7805 */ /* 0x000fe4000001ff00 */
[----:B------:R-:W-:Y:S01]  /*3040*/  @P3 SHF.L.U32 R99, R55, 0x10, RZ ;  /* 0x0000001037633819 */ /* 0x000fe200000006ff */
[----:B------:R-:W-:Y:S01]  /*3050*/  FMUL.FTZ R96, R96, UR6 ;  /* 0x0000000660607c20 */ /* 0x000fe20008410000 */
[----:B------:R-:W-:Y:S01]  /*3060*/  @P0 SHF.L.U32 R107, R167, 0x10, RZ ;  /* 0x00000010a76b0819 */ /* 0x000fe200000006ff */
[----:B------:R-:W-:Y:S01]  /*3070*/  @P5 FMUL.FTZ R90, R106, R97 ;  /* 0x000000616a5a5220 */ /* 0x000fe20000410000 */
[----:B------:R-:W-:Y:S01]  /*3080*/  MOV R98, RZ ;  /* 0x000000ff00627202 */ /* 0x000fe20000000f00 */
[----:B------:R-:W-:Y:S01]  /*3090*/  @P3 FMUL.FTZ R91, R99, R94 ;  /* 0x0000005e635b3220 */ /* 0x000fe20000410000 */
[----:B------:R-:W-:Y:S01]  /*30a0*/  @P0 SHF.L.U32 R223, R223, 0x10, RZ ;  /* 0x00000010dfdf0819 */ /* 0x000fe200000006ff */
[----:B------:R-:W-:Y:S01]  /*30b0*/  @P0 FMUL.FTZ R98, R107, R96 ;  /* 0x000000606b620220 */ /* 0x000fe20000410000 */
[----:B------:R-:W-:Y:S01]  /*30c0*/  F2FP.BF16.F32.PACK_AB R90, R90, R89 ;  /* 0x000000595a5a723e */ /* 0x000fe200000010ff */
[----:B------:R-:W-:Y:S01]  /*30d0*/  HFMA2 R224, -RZ, RZ, 0, 0 ;  /* 0x00000000ffe07431 */ /* 0x000fe200000001ff */
[----:B------:R-:W-:Y:S01]  /*30e0*/  MOV R219, RZ ;  /* 0x000000ff00db7202 */ /* 0x000fe20000000f00 */
[----:B------:R-:W-:Y:S01]  /*30f0*/  @P3 FMUL.FTZ R219, R221, R94 ;  /* 0x0000005edddb3220 */ /* 0x000fe20000410000 */
[----:B------:R-:W-:Y:S01]  /*3100*/  F2FP.BF16.F32.PACK_AB R89, R88, R95 ;  /* 0x0000005f5859723e */ /* 0x000fe200000010ff */
[----:B------:R-:W-:Y:S01]  /*3110*/  @P0 FMUL.FTZ R224, R223, R96 ;  /* 0x00000060dfe00220 */ /* 0x000fe20000410000 */
[----:B------:R-:W-:-:S02]  /*3120*/  F2FP.BF16.F32.PACK_AB R88, R93, R92 ;  /* 0x0000005c5d58723e */ /* 0x000fc400000010ff */
[----:B------:R-:W-:Y:S01]  /*3130*/  F2FP.BF16.F32.PACK_AB R91, R98, R91 ;  /* 0x0000005b625b723e */ /* 0x000fe200000010ff */
[----:B------:R-:W-:Y:S06]  /*3140*/  BRA `(.L_x_3783) ;  /* 0x0000000400a47947 */ /* 0x000fec0003800000 */
.L_x_3784:
        /* <DEDUP_REMOVED lines=15> */
[----:B------:R-:W-:Y:S01]  /*3240*/  FADD.FTZ R223, R222, -R223 ;  /* 0x800000dfdedf7221 */ /* 0x000fe20000010000 */
[----:B------:R-:W-:Y:S01]  /*3250*/  @P0 SHF.L.U32 R61, R88, 0x10, RZ ;  /* 0x00000010583d0819 */ /* 0x000fe200000006ff */
[----:B------:R-:W-:Y:S01]  /*3260*/  FMUL.FTZ R58, R58, UR6 ;  /* 0x000000063a3a7c20 */ /* 0x000fe20008410000 */
[----:B------:R-:W-:Y:S01]  /*3270*/  @P0 SHF.L.U32 R63, R52, 0x10, RZ ;  /* 0x00000010343f0819 */ /* 0x000fe200000006ff */
[----:B------:R-:W-:Y:S01]  /*3280*/  FMUL.FTZ R62, R59, UR6 ;  /* 0x000000063b3e7c20 */ /* 0x000fe20008410000 */
[----:B------:R-:W-:Y:S01]  /*3290*/  FFMA.FTZ R59, R195, R230, R71 ;  /* 0x000000e6c33b7223 */ /* 0x000fe20000010047 */
[----:B------:R-:W-:Y:S01]  /*32a0*/  HFMA2 R205, -RZ, RZ, 0, 0 ;  /* 0x00000000ffcd7431 */ /* 0x000fe200000001ff */
[----:B------:R-:W-:Y:S01]  /*32b0*/  MOV R92, RZ ;  /* 0x000000ff005c7202 */ /* 0x000fe20000000f00 */
        /* <DEDUP_REMOVED lines=9> */
[----:B------:R-:W-:Y:S01]  /*3350*/  @P3 PRMT R88, R88, 0x7632, R88 ;  /* 0x0000763258583816 */ /* 0x000fe20000000058 */
[----:B------:R-:W-:Y:S01]  /*3360*/  HFMA2 R220, -RZ, RZ, 0, 0 ;  /* 0x00000000ffdc7431 */ /* 0x000fe200000001ff */
[----:B------:R-:W-:Y:S01]  /*3370*/  @P5 SHF.L.U32 R97, R89, 0x10, RZ ;  /* 0x0000001059615819 */ /* 0x000fe200000006ff */
[----:B------:R-:W-:Y:S01]  /*3380*/  FMUL.FTZ R60, R60, UR6 ;  /* 0x000000063c3c7c20 */ /* 0x000fe20008410000 */
[----:B------:R-:W-:Y:S01]  /*3390*/  @P5 SHF.L.U32 R89, R53, 0x10, RZ ;  /* 0x0000001035595819 */ /* 0x000fe200000006ff */
[--C-:B------:R-:W-:Y:S01]  /*33a0*/  FFMA.FTZ R229, R229, R218, R203.reuse ;  /* 0x000000dae5e57223 */ /* 0x100fe200000100cb */
[----:B------:R-:W-:Y:S01]  /*33b0*/  MOV R95, RZ ;  /* 0x000000ff005f7202 */ /* 0x000fe20000000f00 */
[-C--:B------:R-:W-:Y:S01]  /*33c0*/  @P6 FMUL.FTZ R220, R94, R61.reuse ;  /* 0x0000003d5edc6220 */ /* 0x080fe20000410000 */
[----:B------:R-:W-:Y:S01]  /*33d0*/  @P6 FMUL.FTZ R95, R96, R61 ;  /* 0x0000003d605f6220 */ /* 0x000fe20000410000 */
[----:B------:R-:W-:Y:S01]  /*33e0*/  @P3 SHF.L.U32 R93, R88, 0x10, RZ ;  /* 0x00000010585d3819 */ /* 0x000fe200000006ff */
[----:B------:R-:W-:Y:S01]  /*33f0*/  HFMA2 R207, -RZ, RZ, 0, 0 ;  /* 0x00000000ffcf7431 */ /* 0x000fe200000001ff */
[----:B------:R-:W-:Y:S01]  /*3400*/  LOP3.LUT P6, RZ, R107, 0xff, RZ, 0xc0, !PT ;  /* 0x000000ff6bff7812 */ /* 0x000fe200078cc0ff */
[-C--:B------:R-:W-:Y:S01]  /*3410*/  @P5 FMUL.FTZ R207, R97, R60.reuse ;  /* 0x0000003c61cf5220 */ /* 0x080fe20000410000 */
[----:B------:R-:W-:Y:S01]  /*3420*/  MOV R88, RZ ;  /* 0x000000ff00587202 */ /* 0x000fe20000000f00 */
[----:B------:R-:W-:Y:S01]  /*3430*/  @P5 FMUL.FTZ R88, R89, R60 ;  /* 0x0000003c59585220 */ /* 0x000fe20000410000 */
[----:B------:R-:W-:Y:S01]  /*3440*/  FFMA.FTZ R231, R231, R218, R203 ;  /* 0x000000dae7e77223 */ /* 0x000fe200000100cb */
[----:B------:R-:W-:Y:S01]  /*3450*/  FADD.FTZ R229, R224, -R229 ;  /* 0x800000e5e0e57221 */ /* 0x000fe20000010000 */
[----:B------:R-:W-:Y:S01]  /*3460*/  @P3 SHF.L.U32 R63, R170, 0x10, RZ ;  /* 0x00000010aa3f3819 */ /* 0x000fe200000006ff */
[----:B------:R-:W-:Y:S01]  /*3470*/  HFMA2 R0, -RZ, RZ, 0, 0 ;  /* 0x00000000ff007431 */ /* 0x000fe200000001ff */
[----:B------:R-:W-:Y:S01]  /*3480*/  LOP3.LUT P5, RZ, R107, 0xff00, RZ, 0xc0, !PT ;  /* 0x0000ff006bff7812 */ /* 0x000fe200078ac0ff */
[-C--:B------:R-:W-:Y:S01]  /*3490*/  @P3 FMUL.FTZ R0, R93, R62.reuse ;  /* 0x0000003e5d003220 */ /* 0x080fe20000410000 */
[----:B------:R-:W-:Y:S01]  /*34a0*/  ISETP.GE.U32.AND P0, PT, R106, RZ, PT ;  /* 0x000000ff6a00720c */ /* 0x000fe20003f06070 */
[----:B------:R-:W-:Y:S01]  /*34b0*/  FADD.FTZ R232, R232, -R231 ;  /* 0x800000e7e8e87221 */ /* 0x000fe20000010000 */
[----:B------:R-:W-:Y:S01]  /*34c0*/  FFMA.FTZ R60, R195, R229, R72 ;  /* 0x000000e5c33c7223 */ /* 0x000fe20000010048 */
[----:B------:R-:W-:Y:S01]  /*34d0*/  MOV R93, RZ ;  /* 0x000000ff005d7202 */ /* 0x000fe20000000f00 */
[----:B------:R-:W-:Y:S01]  /*34e0*/  @P3 FMUL.FTZ R93, R63, R62 ;  /* 0x0000003e3f5d3220 */ /* 0x000fe20000410000 */
[----:B------:R-:W-:Y:S01]  /*34f0*/  LOP3.LUT P3, RZ, R107, 0xff0000, RZ, 0xc0, !PT ;  /* 0x00ff00006bff7812 */ /* 0x000fe2000786c0ff */
[----:B------:R-:W-:Y:S01]  /*3500*/  FFMA.FTZ R61, R195, R232, R73 ;  /* 0x000000e8c33d7223 */ /* 0x000fe20000010049 */
[----:B------:R-:W-:Y:S01]  /*3510*/  ISETP.GE.U32.AND.EX P0, PT, R107, 0x1000000, PT, P0 ;  /* 0x010000006b00780c */ /* 0x000fe20003f06100 */
[-C--:B------:R-:W-:Y:S01]  /*3520*/  FMUL.FTZ R62, R60, R201.reuse ;  /* 0x000000c93c3e7220 */ /* 0x080fe20000410000 */
[-CC-:B------:R-:W-:Y:S01]  /*3530*/  FFMA.FTZ R233, R233, R218.reuse, R203.reuse ;  /* 0x000000dae9e97223 */ /* 0x180fe200000100cb */
[----:B------:R-:W-:Y:S01]  /*3540*/  FFMA.FTZ R235, R235, R218, R203 ;  /* 0x000000daebeb7223 */ /* 0x000fe200000100cb */
[----:B------:R-:W-:Y:S01]  /*3550*/  @P6 SHF.L.U32 R97, R90, 0x10, RZ ;  /* 0x000000105a616819 */ /* 0x000fe200000006ff */
[----:B------:R-:W-:Y:S01]  /*3560*/  FMUL.FTZ R63, R61, R201 ;  /* 0x000000c93d3f7220 */ /* 0x000fe20000410000 */
        /* <DEDUP_REMOVED lines=10> */
[C---:B------:R-:W-:Y:S01]  /*3610*/  FFMA.FTZ R62, R195.reuse, R233, R74 ;  /* 0x000000e9c33e7223 */ /* 0x040fe2000001004a */
[----:B------:R-:W-:Y:S01]  /*3620*/  FFMA.FTZ R63, R195, R234, R75 ;  /* 0x000000eac33f7223 */ /* 0x000fe2000001004b */
        /* <DEDUP_REMOVED lines=26> */
[----:B------:R-:W-:-:S07]  /*37d0*/  F2FP.BF16.F32.PACK_AB R91, R97, R94 ;  /* 0x0000005e615b723e */ /* 0x000fce00000010ff */
.L_x_3783:
[----:B------:R-:W-:Y:S01]  /*37e0*/  ISETP.NE.U32.AND P0, PT, RZ, UR4, PT ;  /* 0x00000004ff007c0c */ /* 0x000fe2000bf05070 */
[----:B------:R-:W0:Y:S01]  /*37f0*/  LDC.64 R96, c[0x0][0x468] ;  /* 0x00011a00ff607b82 */ /* 0x000e220000000a00 */
[----:B------:R-:W-:Y:S02]  /*3800*/  IMAD.WIDE.U32 R92, R197, 0x10, R102 ;  /* 0x00000010c55c7825 */ /* 0x000fe400078e0066 */
[----:B------:R-:W-:-:S13]  /*3810*/  ISETP.NE.AND.EX P0, PT, RZ, UR5, PT, P0 ;  /* 0x00000005ff007c0c */ /* 0x000fda000bf05300 */
[----:B------:R-:W1:Y:S01]  /*3820*/  @P0 LDC.64 R98, c[0x0][0x478] ;  /* 0x00011e00ff620b82 */ /* 0x000e620000000a00 */
[----:B0-----:R-:W-:-:S04]  /*3830*/  IMAD.WIDE.U32 R106, R199, 0x10, R96 ;  /* 0x00000010c76a7825 */ /* 0x001fc800078e0060 */
[----:B------:R-:W-:Y:S01]  /*3840*/  FADD.FTZ R26, R205, R26 ;  /* 0x0000001acd1a7221 */ /* 0x000fe20000010000 */
[----:B------:R-:W-:Y:S01]  /*3850*/  FADD.FTZ R25, R0, R25 ;  /* 0x0000001900197221 */ /* 0x000fe20000010000 */
[----:B------:R-:W-:Y:S01]  /*3860*/  FADD.FTZ R24, R207, R24 ;  /* 0x00000018cf187221 */ /* 0x000fe20000010000 */
[----:B------:R-:W-:Y:S01]  /*3870*/  FADD.FTZ R23, R220, R23 ;  /* 0x00000017dc177221 */ /* 0x000fe20000010000 */
[----:B------:R-:W-:Y:S01]  /*3880*/  FADD.FTZ R22, R217, R22 ;  /* 0x00000016d9167221 */ /* 0x000fe20000010000 */
[----:B------:R-:W-:Y:S01]  /*3890*/  FADD.FTZ R21, R222, R21 ;  /* 0x00000015de157221 */ /* 0x000fe20000010000 */
[----:B-1----:R-:W-:-:S05]  /*38a0*/  @P0 IMAD.WIDE.U32 R98, R199, 0x20, R98 ;  /* 0x00000020c7620825 */ /* 0x002fca00078e0062 */
[----:B------:R0:W-:Y:S04]  /*38b0*/  @P0 STG.E.128 desc[UR8][R98.64], R56 ;  /* 0x0000003862000986 */ /* 0x0001e8000c101d08 */
[----:B------:R0:W-:Y:S04]  /*38c0*/  @P0 STG.E.128 desc[UR8][R98.64+0x10], R60 ;  /* 0x0000103c62000986 */ /* 0x0001e8000c101d08 */
[----:B------:R0:W-:Y:S01]  /*38d0*/  STG.E.128 desc[UR8][R106.64], R88 ;  /* 0x000000586a007986 */ /* 0x0001e2000c101d08 */
[----:B------:R-:W-:-:S03]  /*38e0*/  FADD.FTZ R20, R219, R20 ;  /* 0x00000014db147221 */ /* 0x000fc60000010000 */
[----:B------:R-:W5:Y:S01]  /*38f0*/  LDG.E.128 R92, desc[UR8][R92.64] ;  /* 0x000000085c5c7981 */ /* 0x000f62000c1e1d00 */
[----:B------:R-:W-:Y:S01]  /*3900*/  FADD.FTZ R19, R224, R19 ;  /* 0x00000013e0137221 */ /* 0x000fe20000010000 */
[----:B------:R-:W-:Y:S06]  /*3910*/  @!P2 BRA `(.L_x_3785) ;  /* 0x0000000c0044a947 */ /* 0x000fec0003800000 */
[----:B------:R-:W-:Y:S05]  /*3920*/  @!P0 BRA `(.L_x_3786) ;  /* 0x00000004009c8947 */ /* 0x000fea0003800000 */
[-CC-:B------:R-:W-:Y:S01]  /*3930*/  FFMA.FTZ R213, R213, R218.reuse, R203.reuse ;  /* 0x000000dad5d57223 */ /* 0x180fe200000100cb */
[----:B------:R-:W-:Y:S01]  /*3940*/  LOP3.LUT P3, RZ, R104, 0xff, RZ, 0xc0, !PT ;  /* 0x000000ff68ff7812 */ /* 0x000fe2000786c0ff */
[-C--:B0-----:R-:W-:Y:S01]  /*3950*/  FFMA.FTZ R57, R214, R218.reuse, R203 ;  /* 0x000000dad6397223 */ /* 0x081fe200000100cb */
[----:B------:R-:W-:Y:S01]  /*3960*/  LOP3.LUT P5, RZ, R104, 0xff00, RZ, 0xc0, !PT ;  /* 0x0000ff0068ff7812 */ /* 0x000fe200078ac0ff */
[----:B------:R-:W-:Y:S01]  /*3970*/  FADD.FTZ R213, R212, -R213 ;  /* 0x800000d5d4d57221 */ /* 0x000fe20000010000 */
[-C--:B------:R-:W-:Y:S01]  /*3980*/  FFMA.FTZ R215, R215, R218.reuse, R203 ;  /* 0x000000dad7d77223 */ /* 0x080fe200000100cb */
[----:B------:R-:W-:Y:S01]  /*3990*/  FADD.FTZ R208, R208, -R57 ;  /* 0x80000039d0d07221 */ /* 0x000fe20000010000 */
[----:B------:R-:W-:Y:S01]  /*39a0*/  LOP3.LUT P6, RZ, R104, 0xff0000, RZ, 0xc0, !PT ;  /* 0x00ff000068ff7812 */ /* 0x000fe200078cc0ff */
[----:B------:R-:W-:Y:S01]  /*39b0*/  FFMA.FTZ R56, R195, R213, R76 ;  /* 0x000000d5c3387223 */ /* 0x000fe2000001004c */
[----:B------:R-:W-:Y:S01]  /*39c0*/  CS2R R106, SRZ ;  /* 0x00000000006a7805 */ /* 0x000fe2000001ff00 */
[----:B------:R-:W-:Y:S01]  /*39d0*/  FADD.FTZ R215, R210, -R215 ;  /* 0x800000d7d2d77221 */ /* 0x000fe20000010000 */
[----:B------:R-:W-:Y:S01]  /*39e0*/  FFMA.FTZ R59, R216, R218, R203 ;  /* 0x000000dad83b7223 */ /* 0x000fe200000100cb */
[----:B------:R-:W-:Y:S01]  /*39f0*/  FMUL.FTZ R0, R56, R201 ;  /* 0x000000c938007220 */ /* 0x000fe20000410000 */
[----:B------:R-:W-:-:S02]  /*3a00*/  CS2R R88, SRZ ;  /* 0x0000000000587805 */ /* 0x000fc4000001ff00 */
[----:B-----5:R-:W-:Y:S01]  /*3a10*/  @P3 SHF.L.U32 R57, R92, 0x10, RZ ;  /* 0x000000105c393819 */ /* 0x020fe200000006ff */
[----:B------:R-:W-:Y:S01]  /*3a20*/  FADD.FTZ R202, R202, -R59 ;  /* 0x8000003bcaca7221 */ /* 0x000fe20000010000 */
[----:B------:R-:W-:Y:S01]  /*3a30*/  FMUL.FTZ R58, R0, UR6 ;  /* 0x00000006003a7c20 */ /* 0x000fe20008410000 */
[----:B------:R-:W-:Y:S02]  /*3a40*/  @P3 SHF.L.U32 R0, R48, 0x10, RZ ;  /* 0x0000001030003819 */ /* 0x000fe400000006ff */
[----:B------:R-:W-:Y:S02]  /*3a50*/  CS2R R90, SRZ ;  /* 0x00000000005a7805 */ /* 0x000fe4000001ff00 */
[----:B------:R-:W-:Y:S01]  /*3a60*/  @P5 PRMT R92, R92, 0x7632, R92 ;  /* 0x000076325c5c5816 */ /* 0x000fe2000000005c */
[C---:B------:R-:W-:Y:S01]  /*3a70*/  @P3 FMUL.FTZ R107, R58.reuse, R57 ;  /* 0x000000393a6b3220 */ /* 0x040fe20000410000 */
[C---:B------:R-:W-:Y:S01]  /*3a80*/  FFMA.FTZ R57, R195.reuse, R208, R77 ;  /* 0x000000d0c3397223 */ /* 0x040fe2000001004d */
[----:B------:R-:W-:Y:S01]  /*3a90*/  @P3 FMUL.FTZ R88, R58, R0 ;  /* 0x000000003a583220 */ /* 0x000fe20000410000 */
[----:B------:R-:W-:Y:S01]  /*3aa0*/  FFMA.FTZ R58, R195, R215, R78 ;  /* 0x000000d7c33a7223 */ /* 0x000fe2000001004e */
[----:B------:R-:W-:Y:S01]  /*3ab0*/  LOP3.LUT P3, RZ, R104, 0xff000000, RZ, 0xc0, !PT ;  /* 0xff00000068ff7812 */ /* 0x000fe2000786c0ff */
[-C--:B------:R-:W-:Y:S01]  /*3ac0*/  FMUL.FTZ R59, R57, R201.reuse ;  /* 0x000000c9393b7220 */ /* 0x080fe20000410000 */
[----:B------:R-:W-:Y:S01]  /*3ad0*/  @P5 SHF.L.U32 R60, R174, 0x10, RZ ;  /* 0x00000010ae3c5819 */ /* 0x000fe200000006ff */
[----:B------:R-:W-:Y:S01]  /*3ae0*/  FMUL.FTZ R61, R58, R201 ;  /* 0x000000c93a3d7220 */ /* 0x000fe20000410000 */
[----:B------:R-:W-:Y:S01]  /*3af0*/  @P5 SHF.L.U32 R92, R92, 0x10, RZ ;  /* 0x000000105c5c5819 */ /* 0x000fe200000006ff */
[----:B------:R-:W-:Y:S01]  /*3b00*/  FMUL.FTZ R99, R59, UR6 ;  /* 0x000000063b637c20 */ /* 0x000fe20008410000 */
[----:B------:R-:W-:Y:S01]  /*3b10*/  @P6 SHF.L.U32 R59, R49, 0x10, RZ ;  /* 0x00000010313b6819 */ /* 0x000fe200000006ff */
[----:B------:R-:W-:Y:S01]  /*3b20*/  FMUL.FTZ R61, R61, UR6 ;  /* 0x000000063d3d7c20 */ /* 0x000fe20008410000 */
[----:B------:R-:W-:Y:S01]  /*3b30*/  FFMA.FTZ R211, R211, R218, R203 ;  /* 0x000000dad3d37223 */ /* 0x000fe200000100cb */
[----:B------:R-:W-:-:S02]  /*3b40*/  HFMA2 R0, -RZ, RZ, 0, 0 ;  /* 0x00000000ff007431 */ /* 0x000fc400000001ff */
[C---:B------:R-:W-:Y:S01]  /*3b50*/  @P5 FMUL.FTZ R0, R99.reuse, R92 ;  /* 0x0000005c63005220 */ /* 0x040fe20000410000 */
[----:B------:R-:W-:Y:S01]  /*3b60*/  @P5 FMUL.FTZ R91, R99, R60 ;  /* 0x0000003c635b5220 */ /* 0x000fe20000410000 */
[----:B------:R-:W-:Y:S01]  /*3b70*/  @P6 SHF.L.U32 R62, R93, 0x10, RZ ;  /* 0x000000105d3e6819 */ /* 0x000fe200000006ff */
[----:B------:R-:W-:Y:S01]  /*3b80*/  @P6 FMUL.FTZ R89, R61, R59 ;  /* 0x0000003b3d596220 */ /* 0x000fe20000410000 */
[----:B------:R-:W-:Y:S01]  /*3b90*/  LOP3.LUT P5, RZ, R105, 0xff, RZ, 0xc0, !PT ;  /* 0x000000ff69ff7812 */ /* 0x000fe200078ac0ff */
[----:B------:R-:W-:Y:S01]  /*3ba0*/  FADD.FTZ R211, R206, -R211 ;  /* 0x800000d3ced37221 */ /* 0x000fe20000010000 */
[----:B------:R-:W-:Y:S01]  /*3bb0*/  FFMA.FTZ R59, R195, R202, R79 ;  /* 0x000000cac33b7223 */ /* 0x000fe2000001004f */
[----:B------:R-:W-:Y:S01]  /*3bc0*/  MOV R199, RZ ;  /* 0x000000ff00c77202 */ /* 0x000fe20000000f00 */
[----:B------:R-:W-:Y:S01]  /*3bd0*/  FFMA.FTZ R63, R200, R218, R203 ;  /* 0x000000dac83f7223 */ /* 0x000fe200000100cb */
[----:B------:R-:W-:Y:S01]  /*3be0*/  @P6 FMUL.FTZ R199, R61, R62 ;  /* 0x0000003e3dc76220 */ /* 0x000fe20000410000 */
[----:B------:R-:W-:Y:S01]  /*3bf0*/  @P3 PRMT R93, R93, 0x7632, R93 ;  /* 0x000076325d5d3816 */ /* 0x000fe2000000005d */
[----:B------:R-:W-:Y:S01]  /*3c00*/  FFMA.FTZ R60, R195, R211, R80 ;  /* 0x000000d3c33c7223 */ /* 0x000fe20000010050 */
[-C--:B------:R-:W-:Y:S01]  /*3c10*/  FMUL.FTZ R61, R59, R201.reuse ;  /* 0x000000c93b3d7220 */ /* 0x080fe20000410000 */
[----:B------:R-:W-:Y:S01]  /*3c20*/  FADD.FTZ R196, R196, -R63 ;  /* 0x8000003fc4c47221 */ /* 0x000fe20000010000 */
[----:B------:R-:W-:Y:S01]  /*3c30*/  @P3 SHF.L.U32 R62, R173, 0x10, RZ ;  /* 0x00000010ad3e3819 */ /* 0x000fe200000006ff */
[----:B------:R-:W-:Y:S01]  /*3c40*/  FMUL.FTZ R63, R60, R201 ;  /* 0x000000c93c3f7220 */ /* 0x000fe20000410000 */
[----:B------:R-:W-:Y:S01]  /*3c50*/  @P3 SHF.L.U32 R93, R93, 0x10, RZ ;  /* 0x000000105d5d3819 */ /* 0x000fe200000006ff */
[----:B------:R-:W-:Y:S01]  /*3c60*/  FMUL.FTZ R99, R61, UR6 ;  /* 0x000000063d637c20 */ /* 0x000fe20008410000 */
[----:B------:R-:W-:Y:S01]  /*3c70*/  LOP3.LUT P6, RZ, R105, 0xff00, RZ, 0xc0, !PT ;  /* 0x0000ff0069ff7812 */ /* 0x000fe200078cc0ff */
[----:B------:R-:W-:Y:S01]  /*3c80*/  HFMA2 R92, -RZ, RZ, 0, 0 ;  /* 0x00000000ff5c7431 */ /* 0x000fe200000001ff */
[----:B------:R-:W-:Y:S01]  /*3c90*/  @P5 SHF.L.U32 R61, R94, 0x10, RZ ;  /* 0x000000105e3d5819 */ /* 0x000fe200000006ff */
[----:B------:R-:W-:Y:S01]  /*3ca0*/  FMUL.FTZ R63, R63, UR6 ;  /* 0x000000063f3f7c20 */ /* 0x000fe20008410000 */
[----:B------:R-:W-:Y:S01]  /*3cb0*/  @P5 SHF.L.U32 R98, R50, 0x10, RZ ;  /* 0x0000001032625819 */ /* 0x000fe200000006ff */
[C---:B------:R-:W-:Y:S01]  /*3cc0*/  @P3 FMUL.FTZ R106, R99.reuse, R93 ;  /* 0x0000005d636a3220 */ /* 0x040fe20000410000 */
[----:B------:R-:W-:Y:S01]  /*3cd0*/  @P3 FMUL.FTZ R92, R99, R62 ;  /* 0x0000003e635c3220 */ /* 0x000fe20000410000 */
[----:B------:R-:W-:Y:S01]  /*3ce0*/  ISETP.GE.U32.AND P3, PT, R104, RZ, PT ;  /* 0x000000ff6800720c */ /* 0x000fe20003f66070 */
[----:B------:R-:W-:Y:S01]  /*3cf0*/  FFMA.FTZ R209, R209, R218, R203 ;  /* 0x000000dad1d17223 */ /* 0x000fe200000100cb */
[----:B------:R-:W-:Y:S01]  /*3d00*/  MOV R205, RZ ;  /* 0x000000ff00cd7202 */ /* 0x000fe20000000f00 */
[C---:B------:R-:W-:Y:S01]  /*3d10*/  @P5 FMUL.FTZ R205, R63.reuse, R61 ;  /* 0x0000003d3fcd5220 */ /* 0x040fe20000410000 */
[----:B------:R-:W-:Y:S01]  /*3d20*/  @P5 FMUL.FTZ R90, R63, R98 ;  /* 0x000000623f5a5220 */ /* 0x000fe20000410000 */
[----:B------:R-:W-:Y:S01]  /*3d30*/  LOP3.LUT P5, RZ, R105, 0xff0000, RZ, 0xc0, !PT ;  /* 0x00ff000069ff7812 */ /* 0x000fe200078ac0ff */
[----:B------:R-:W-:Y:S01]  /*3d40*/  FFMA.FTZ R61, R195, R196, R81 ;  /* 0x000000c4c33d7223 */ /* 0x000fe20000010051 */
[----:B------:R-:W-:Y:S01]  /*3d50*/  ISETP.GE.U32.AND.EX P3, PT, R105, 0x1000000, PT, P3 ;  /* 0x010000006900780c */ /* 0x000fe20003f66130 */
[----:B------:R-:W-:Y:S01]  /*3d60*/  FFMA.FTZ R198, R198, R218, R203 ;  /* 0x000000dac6c67223 */ /* 0x000fe200000100cb */
[----:B------:R-:W-:Y:S01]  /*3d70*/  FADD.FTZ R209, R204, -R209 ;  /* 0x800000d1ccd17221 */ /* 0x000fe20000010000 */
[----:B------:R-:W-:Y:S01]  /*3d80*/  FMUL.FTZ R62, R61, R201 ;  /* 0x000000c93d3e7220 */ /* 0x000fe20000410000 */
[----:B------:R-:W-:Y:S01]  /*3d90*/  @P6 PRMT R94, R94, 0x7632, R94 ;  /* 0x000076325e5e6816 */ /* 0x000fe2000000005e */
[----:B------:R-:W-:Y:S01]  /*3da0*/  FADD.FTZ R104, R123, -R198 ;  /* 0x800000c67b687221 */ /* 0x000fe20000010000 */
[----:B------:R-:W-:-:S02]  /*3db0*/  HFMA2 R196, -RZ, RZ, 0, 0 ;  /* 0x00000000ffc47431 */ /* 0x000fc400000001ff */
[----:B------:R-:W-:Y:S01]  /*3dc0*/  FMUL.FTZ R207, R62, UR6 ;  /* 0x000000063ecf7c20 */ /* 0x000fe20008410000 */
        /* <DEDUP_REMOVED lines=23> */
[----:B------:R-:W-:-:S02]  /*3f40*/  F2FP.BF16.F32.PACK_AB R88, R91, R88 ;  /* 0x000000585b58723e */ /* 0x000fc400000010ff */
[----:B------:R-:W-:Y:S01]  /*3f50*/  F2FP.BF16.F32.PACK_AB R90, R93, R90 ;  /* 0x0000005a5d5a723e */ /* 0x000fe200000010ff */
[----:B------:R-:W-:Y:S01]  /*3f60*/  @P3 FMUL.FTZ R198, R105, R200 ;  /* 0x000000c869c63220 */ /* 0x000fe20000410000 */
[----:B------:R-:W-:Y:S02]  /*3f70*/  F2FP.BF16.F32.PACK_AB R89, R92, R89 ;  /* 0x000000595c59723e */ /* 0x000fe400000010ff */
[----:B------:R-:W-:Y:S01]  /*3f80*/  F2FP.BF16.F32.PACK_AB R91, R202, R99 ;  /* 0x00000063ca5b723e */ /* 0x000fe200000010ff */
[----:B------:R-:W-:Y:S06]  /*3f90*/  BRA `(.L_x_3787) ;  /* 0x0000001000e47947 */ /* 0x000fec0003800000 */
.L_x_3786:
[-CC-:B------:R-:W-:Y:S01]  /*3fa0*/  FFMA.FTZ R213, R213, R218.reuse, R203.reuse ;  /* 0x000000dad5d57223 */ /* 0x180fe200000100cb */
[----:B------:R-:W-:Y:S01]  /*3fb0*/  LOP3.LUT P3, RZ, R104, 0xff, RZ, 0xc0, !PT ;  /* 0x000000ff68ff7812 */ /* 0x000fe2000786c0ff */
[-C--:B0-----:R-:W-:Y:S01]  /*3fc0*/  FFMA.FTZ R89, R214, R218.reuse, R203 ;  /* 0x000000dad6597223 */ /* 0x081fe200000100cb */
[----:B------:R-:W-:Y:S01]  /*3fd0*/  LOP3.LUT P5, RZ, R104, 0xff00, RZ, 0xc0, !PT ;  /* 0x0000ff0068ff7812 */ /* 0x000fe200078ac0ff */
[----:B------:R-:W-:Y:S01]  /*3fe0*/  FADD.FTZ R213, R212, -R213 ;  /* 0x800000d5d4d57221 */ /* 0x000fe20000010000 */
[-C--:B------:R-:W-:Y:S01]  /*3ff0*/  FFMA.FTZ R215, R215, R218.reuse, R203 ;  /* 0x000000dad7d77223 */ /* 0x080fe200000100cb */
[----:B------:R-:W-:Y:S01]  /*4000*/  FADD.FTZ R208, R208, -R89 ;  /* 0x80000059d0d07221 */ /* 0x000fe20000010000 */
[----:B------:R-:W-:Y:S01]  /*4010*/  FFMA.FTZ R99, R216, R218, R203 ;  /* 0x000000dad8637223 */ /* 0x000fe200000100cb */
[C---:B------:R-:W-:Y:S01]  /*4020*/  FFMA.FTZ R0, R195.reuse, R213, R76 ;  /* 0x000000d5c3007223 */ /* 0x040fe2000001004c */
[----:B------:R-:W-:Y:S01]  /*4030*/  CS2R R106, SRZ ;  /* 0x00000000006a7805 */ /* 0x000fe2000001ff00 */
[----:B------:R-:W-:Y:S01]  /*4040*/  FFMA.FTZ R90, R195, R208, R77 ;  /* 0x000000d0c35a7223 */ /* 0x000fe2000001004d */
[----:B------:R-:W-:-:S02]  /*4050*/  HFMA2 R88, -RZ, RZ, 0, 0 ;  /* 0x00000000ff587431 */ /* 0x000fc400000001ff */
[C---:B------:R-:W-:Y:S01]  /*4060*/  FMUL.FTZ R0, R201.reuse, R0 ;  /* 0x00000000c9007220 */ /* 0x040fe20000410000 */
[----:B------:R-:W-:Y:S01]  /*4070*/  LOP3.LUT P6, RZ, R104, 0xff0000, RZ, 0xc0, !PT ;  /* 0x00ff000068ff7812 */ /* 0x000fe200078cc0ff */
[----:B------:R-:W-:Y:S01]  /*4080*/  FMUL.FTZ R90, R201, R90 ;  /* 0x0000005ac95a7220 */ /* 0x000fe20000410000 */
[----:B-----5:R-:W-:Y:S01]  /*4090*/  @P3 SHF.L.U32 R89, R92, 0x10, RZ ;  /* 0x000000105c593819 */ /* 0x020fe200000006ff */
[----:B------:R-:W-:Y:S01]  /*40a0*/  FMUL.FTZ R0, R0, UR6 ;  /* 0x0000000600007c20 */ /* 0x000fe20008410000 */
[----:B------:R-:W-:Y:S01]  /*40b0*/  @P3 SHF.L.U32 R91, R48, 0x10, RZ ;  /* 0x00000010305b3819 */ /* 0x000fe200000006ff */
[----:B------:R-:W-:Y:S01]  /*40c0*/  FADD.FTZ R215, R210, -R215 ;  /* 0x800000d7d2d77221 */ /* 0x000fe20000010000 */
[----:B------:R-:W-:Y:S01]  /*40d0*/  @P5 PRMT R98, R92, 0x7632, R98 ;  /* 0x000076325c625816 */ /* 0x000fe20000000062 */
[-C--:B------:R-:W-:Y:S01]  /*40e0*/  @P3 FMUL.FTZ R107, R89, R0.reuse ;  /* 0x00000000596b3220 */ /* 0x080fe20000410000 */
[----:B------:R-:W-:Y:S01]  /*40f0*/  FADD.FTZ R202, R202, -R99 ;  /* 0x80000063caca7221 */ /* 0x000fe20000010000 */
[----:B------:R-:W-:Y:S01]  /*4100*/  @P3 FMUL.FTZ R88, R91, R0 ;  /* 0x000000005b583220 */ /* 0x000fe20000410000 */
[----:B------:R-:W-:Y:S01]  /*4110*/  LOP3.LUT P3, RZ, R104, 0xff000000, RZ, 0xc0, !PT ;  /* 0xff00000068ff7812 */ /* 0x000fe2000786c0ff */
[----:B------:R-:W-:Y:S01]  /*4120*/  FMUL.FTZ R90, R90, UR6 ;  /* 0x000000065a5a7c20 */ /* 0x000fe20008410000 */
[----:B------:R-:W-:Y:S01]  /*4130*/  @P5 SHF.L.U32 R205, R174, 0x10, RZ ;  /* 0x00000010aecd5819 */ /* 0x000fe200000006ff */
[----:B------:R-:W-:Y:S01]  /*4140*/  FFMA.FTZ R92, R195, R215, R78 ;  /* 0x000000d7c35c7223 */ /* 0x000fe2000001004e */
[----:B------:R-:W-:Y:S01]  /*4150*/  @P5 SHF.L.U32 R99, R98, 0x10, RZ ;  /* 0x0000001062635819 */ /* 0x000fe200000006ff */
[----:B------:R-:W-:Y:S01]  /*4160*/  FFMA.FTZ R211, R211, R218, R203 ;  /* 0x000000dad3d37223 */ /* 0x000fe200000100cb */
[----:B------:R-:W-:Y:S01]  /*4170*/  MOV R0, RZ ;  /* 0x000000ff00007202 */ /* 0x000fe20000000f00 */
[----:B------:R-:W-:-:S02]  /*4180*/  HFMA2 R91, -RZ, RZ, 0, 0 ;  /* 0x00000000ff5b7431 */ /* 0x000fc400000001ff */
[-C--:B------:R-:W-:Y:S01]  /*4190*/  @P5 FMUL.FTZ R91, R205, R90.reuse ;  /* 0x0000005acd5b5220 */ /* 0x080fe20000410000 */
[----:B------:R-:W-:Y:S01]  /*41a0*/  @P5 FMUL.FTZ R0, R99, R90 ;  /* 0x0000005a63005220 */ /* 0x000fe20000410000 */
[----:B------:R-:W-:Y:S01]  /*41b0*/  FMUL.FTZ R92, R201, R92 ;  /* 0x0000005cc95c7220 */ /* 0x000fe20000410000 */
[----:B------:R-:W-:Y:S01]  /*41c0*/  LOP3.LUT P5, RZ, R105, 0xff, RZ, 0xc0, !PT ;  /* 0x000000ff69ff7812 */ /* 0x000fe200078ac0ff */
[----:B------:R-:W-:Y:S01]  /*41d0*/  FFMA.FTZ R217, R200, R218, R203 ;  /* 0x000000dac8d97223 */ /* 0x000fe200000100cb */
[----:B------:R-:W-:Y:S01]  /*41e0*/  FADD.FTZ R213, R206, -R211 ;  /* 0x800000d3ced57221 */ /* 0x000fe20000010000 */
[----:B------:R-:W-:Y:S01]  /*41f0*/  FFMA.FTZ R90, R195, R202, R79 ;  /* 0x000000cac35a7223 */ /* 0x000fe2000001004f */
[C---:B------:R-:W-:Y:S01]  /*4200*/  @P6 SHF.L.U32 R207, R93.reuse, 0x10, RZ ;  /* 0x000000105dcf6819 */ /* 0x040fe200000006ff */
[----:B------:R-:W-:Y:S01]  /*4210*/  FMUL.FTZ R92, R92, UR6 ;  /* 0x000000065c5c7c20 */ /* 0x000fe20008410000 */
[----:B------:R-:W-:Y:S01]  /*4220*/  FADD.FTZ R206, R196, -R217 ;  /* 0x800000d9c4ce7221 */ /* 0x000fe20000010000 */
[----:B------:R-:W-:Y:S01]  /*4230*/  @P3 PRMT R93, R93, 0x7632, R93 ;  /* 0x000076325d5d3816 */ /* 0x000fe2000000005d */
[----:B------:R-:W-:Y:S01]  /*4240*/  FFMA.FTZ R196, R195, R213, R80 ;  /* 0x000000d5c3c47223 */ /* 0x000fe20000010050 */
[----:B------:R-:W-:Y:S01]  /*4250*/  FMUL.FTZ R90, R201, R90 ;  /* 0x0000005ac95a7220 */ /* 0x000fe20000410000 */
[----:B------:R-:W-:Y:S01]  /*4260*/  MOV R199, RZ ;  /* 0x000000ff00c77202 */ /* 0x000fe20000000f00 */
[----:B------:R-:W-:Y:S01]  /*4270*/  @P6 FMUL.FTZ R199, R207, R92 ;  /* 0x0000005ccfc76220 */ /* 0x000fe20000410000 */
[----:B------:R-:W-:Y:S01]  /*4280*/  @P6 SHF.L.U32 R211, R49, 0x10, RZ ;  /* 0x0000001031d36819 */ /* 0x000fe200000006ff */
[----:B------:R-:W-:Y:S01]  /*4290*/  FMUL.FTZ R90, R90, UR6 ;  /* 0x000000065a5a7c20 */ /* 0x000fe20008410000 */
[----:B------:R-:W-:Y:S01]  /*42a0*/  @P3 SHF.L.U32 R207, R173, 0x10, RZ ;  /* 0x00000010adcf3819 */ /* 0x000fe200000006ff */
[----:B------:R-:W-:Y:S01]  /*42b0*/  HFMA2 R89, -RZ, RZ, 0, 0 ;  /* 0x00000000ff597431 */ /* 0x000fe200000001ff */
[----:B------:R-:W-:Y:S01]  /*42c0*/  @P3 SHF.L.U32 R99, R93, 0x10, RZ ;  /* 0x000000105d633819 */ /* 0x000fe200000006ff */
[----:B------:R-:W-:Y:S01]  /*42d0*/  FMUL.FTZ R93, R201, R196 ;  /* 0x000000c4c95d7220 */ /* 0x000fe20000410000 */
[----:B------:R-:W-:Y:S01]  /*42e0*/  @P6 FMUL.FTZ R89, R211, R92 ;  /* 0x0000005cd3596220 */ /* 0x000fe20000410000 */
[----:B------:R-:W-:Y:S01]  /*42f0*/  MOV R92, RZ ;  /* 0x000000ff005c7202 */ /* 0x000fe20000000f00 */
[-C--:B------:R-:W-:Y:S01]  /*4300*/  @P3 FMUL.FTZ R92, R207, R90.reuse ;  /* 0x0000005acf5c3220 */ /* 0x080fe20000410000 */
[----:B------:R-:W-:Y:S01]  /*4310*/  @P5 SHF.L.U32 R196, R94, 0x10, RZ ;  /* 0x000000105ec45819 */ /* 0x000fe200000006ff */
[----:B------:R-:W-:Y:S01]  /*4320*/  FMUL.FTZ R93, R93, UR6 ;  /* 0x000000065d5d7c20 */ /* 0x000fe20008410000 */
[----:B------:R-:W-:Y:S01]  /*4330*/  @P5 SHF.L.U32 R200, R50, 0x10, RZ ;  /* 0x0000001032c85819 */ /* 0x000fe200000006ff */
[----:B------:R-:W-:Y:S01]  /*4340*/  @P3 FMUL.FTZ R106, R99, R90 ;  /* 0x0000005a636a3220 */ /* 0x000fe20000410000 */
[----:B------:R-:W-:Y:S01]  /*4350*/  ISETP.GE.U32.AND P3, PT, R104, RZ, PT ;  /* 0x000000ff6800720c */ /* 0x000fe20003f66070 */
[----:B------:R-:W-:Y:S01]  /*4360*/  HFMA2 R205, -RZ, RZ, 0, 0 ;  /* 0x00000000ffcd7431 */ /* 0x000fe200000001ff */
[C---:B------:R-:W-:Y:S01]  /*4370*/  LOP3.LUT P6, RZ, R105.reuse, 0xff00, RZ, 0xc0, !PT ;  /* 0x0000ff0069ff7812 */ /* 0x040fe200078cc0ff */
[-C--:B------:R-:W-:Y:S01]  /*4380*/  @P5 FMUL.FTZ R205, R196, R93.reuse ;  /* 0x0000005dc4cd5220 */ /* 0x080fe20000410000 */
[----:B------:R-:W-:Y:S01]  /*4390*/  MOV R98, RZ ;  /* 0x000000ff00627202 */ /* 0x000fe20000000f00 */
[----:B------:R-:W-:Y:S01]  /*43a0*/  @P5 FMUL.FTZ R98, R200, R93 ;  /* 0x0000005dc8625220 */ /* 0x000fe20000410000 */
[----:B------:R-:W-:Y:S01]  /*43b0*/  LOP3.LUT P5, RZ, R105, 0xff0000, RZ, 0xc0, !PT ;  /* 0x00ff000069ff7812 */ /* 0x000fe200078ac0ff */
[----:B------:R-:W-:Y:S01]  /*43c0*/  FFMA.FTZ R90, R195, R206, R81 ;  /* 0x000000cec35a7223 */ /* 0x000fe20000010051 */
[----:B------:R-:W-:Y:S01]  /*43d0*/  ISETP.GE.U32.AND.EX P3, PT, R105, 0x1000000, PT, P3 ;  /* 0x010000006900780c */ /* 0x000fe20003f66130 */
[-CC-:B------:R-:W-:Y:S01]  /*43e0*/  FFMA.FTZ R209, R209, R218.reuse, R203.reuse ;  /* 0x000000dad1d17223 */ /* 0x180fe200000100cb */
[----:B------:R-:W-:Y:S01]  /*43f0*/  FFMA.FTZ R198, R198, R218, R203 ;  /* 0x000000dac6c67223 */ /* 0x000fe200000100cb */
[----:B------:R-:W-:Y:S01]  /*4400*/  FMUL.FTZ R90, R201, R90 ;  /* 0x0000005ac95a7220 */ /* 0x000fe20000410000 */
[----:B------:R-:W-:-:S02]  /*4410*/  HFMA2 R196, -RZ, RZ, 0, 0 ;  /* 0x00000000ffc47431 */ /* 0x000fc400000001ff */
[----:B------:R-:W-:Y:S01]  /*4420*/  FADD.FTZ R209, R204, -R209 ;  /* 0x800000d1ccd17221 */ /* 0x000fe20000010000 */
[----:B------:R-:W-:Y:S01]  /*4430*/  FADD.FTZ R200, R123, -R198 ;  /* 0x800000c67bc87221 */ /* 0x000fe20000010000 */
[----:B------:R-:W-:Y:S01]  /*4440*/  FMUL.FTZ R104, R90, UR6 ;  /* 0x000000065a687c20 */ /* 0x000fe20008410000 */
[----:B------:R-:W-:Y:S01]  /*4450*/  @P6 PRMT R94, R94, 0x7632, R94 ;  /* 0x000076325e5e6816 */ /* 0x000fe2000000005e */
[C---:B------:R-:W-:Y:S01]  /*4460*/  FFMA.FTZ R90, R195.reuse, R209, R82 ;  /* 0x000000d1c35a7223 */ /* 0x040fe20000010052 */
[----:B------:R-:W-:Y:S01]  /*4470*/  FFMA.FTZ R200, R195, R200, R83 ;  /* 0x000000c8c3c87223 */ /* 0x000fe20000010053 */
[C---:B------:R-:W-:Y:S01]  /*4480*/  @P5 SHF.L.U32 R207, R95.reuse, 0x10, RZ ;  /* 0x000000105fcf5819 */ /* 0x040fe200000006ff */
[----:B------:R-:W-:Y:S01]  /*4490*/  HFMA2 R123, -RZ, RZ, 0, 0 ;  /* 0x00000000ff7b7431 */ /* 0x000fe200000001ff */
[----:B------:R-:W-:Y:S01]  /*44a0*/  @P3 PRMT R202, R95, 0x7632, R202 ;  /* 0x000076325fca3816 */ /* 0x000fe200000000ca */
[C---:B------:R-:W-:Y:S01]  /*44b0*/  FMUL.FTZ R90, R201.reuse, R90 ;  /* 0x0000005ac95a7220 */ /* 0x040fe20000410000 */
[----:B------:R-:W-:Y:S01]  /*44c0*/  FMUL.FTZ R95, R201, R200 ;  /* 0x000000c8c95f7220 */ /* 0x000fe20000410000 */
[----:B------:R-:W-:Y:S01]  /*44d0*/  @P6 SHF.L.U32 R93, R94, 0x10, RZ ;  /* 0x000000105e5d6819 */ /* 0x000fe200000006ff */
[----:B------:R-:W-:Y:S01]  /*44e0*/  HFMA2 R198, -RZ, RZ, 0, 0 ;  /* 0x00000000ffc67431 */ /* 0x000fe200000001ff */
        /* <DEDUP_REMOVED lines=8> */
[----:B------:R-:W-:Y:S01]  /*4570*/  MOV R94, RZ ;  /* 0x000000ff005e7202 */ /* 0x000fe20000000f00 */
[-C--:B------:R-:W-:Y:S01]  /*4580*/  @P5 FMUL.FTZ R94, R209, R90.reuse ;  /* 0x0000005ad15e5220 */ /* 0x080fe20000410000 */
        /* <DEDUP_REMOVED lines=10> */
.L_x_3785:
[----:B------:R-:W-:Y:S05]  /*4630*/  @!P0 BRA `(.L_x_3788) ;  /* 0x00000004009c8947 */ /* 0x000fea0003800000 */
[-CC-:B------:R-:W-:Y:S01]  /*4640*/  FFMA.FTZ R213, R213, R218.reuse, R203.reuse ;  /* 0x000000dad5d57223 */ /* 0x180fe200000100cb */
[----:B------:R-:W-:Y:S01]  /*4650*/  LOP3.LUT P3, RZ, R104, 0xff, RZ, 0xc0, !PT ;  /* 0x000000ff68ff7812 */ /* 0x000fe2000786c0ff */
[-C--:B0-----:R-:W-:Y:S01]  /*4660*/  FFMA.FTZ R57, R214, R218.reuse, R203 ;  /* 0x000000dad6397223 */ /* 0x081fe200000100cb */
[----:B------:R-:W-:Y:S01]  /*4670*/  LOP3.LUT P5, RZ, R104, 0xff00, RZ, 0xc0, !PT ;  /* 0x0000ff0068ff7812 */ /* 0x000fe200078ac0ff */
[----:B------:R-:W-:Y:S01]  /*4680*/  FADD.FTZ R56, R212, -R213 ;  /* 0x800000d5d4387221 */ /* 0x000fe20000010000 */
[----:B------:R-:W-:Y:S01]  /*4690*/  CS2R R106, SRZ ;  /* 0x00000000006a7805 */ /* 0x000fe2000001ff00 */
[----:B------:R-:W-:Y:S01]  /*46a0*/  FADD.FTZ R208, R208, -R57 ;  /* 0x80000039d0d07221 */ /* 0x000fe20000010000 */
[----:B------:R-:W-:Y:S01]  /*46b0*/  FFMA.FTZ R215, R215, R218, R203 ;  /* 0x000000dad7d77223 */ /* 0x000fe200000100cb */
[C---:B------:R-:W-:Y:S01]  /*46c0*/  FMUL.FTZ R56, R195.reuse, R56 ;  /* 0x00000038c3387220 */ /* 0x040fe20000410000 */
[----:B------:R-:W-:Y:S02]  /*46d0*/  LOP3.LUT P6, RZ, R104, 0xff0000, RZ, 0xc0, !PT ;  /* 0x00ff000068ff7812 */ /* 0x000fe400078cc0ff */
[----:B------:R-:W-:Y:S01]  /*46e0*/  CS2R R88, SRZ ;  /* 0x0000000000587805 */ /* 0x000fe2000001ff00 */
[----:B------:R-:W-:Y:S01]  /*46f0*/  FADD.FTZ R58, R210, -R215 ;  /* 0x800000d7d23a7221 */ /* 0x000fe20000010000 */
[----:B------:R-:W-:Y:S01]  /*4700*/  FMUL.FTZ R0, R56, R201 ;  /* 0x000000c938007220 */ /* 0x000fe20000410000 */
[----:B------:R-:W-:Y:S01]  /*4710*/  FFMA.FTZ R61, R216, R218, R203 ;  /* 0x000000dad83d7223 */ /* 0x000fe200000100cb */
[----:B-----5:R-:W-:Y:S01]  /*4720*/  @P3 SHF.L.U32 R57, R92, 0x10, RZ ;  /* 0x000000105c393819 */ /* 0x020fe200000006ff */
[----:B------:R-:W-:Y:S01]  /*4730*/  FMUL.FTZ R58, R195, R58 ;  /* 0x0000003ac33a7220 */ /* 0x000fe20000410000 */
[----:B------:R-:W-:Y:S01]  /*4740*/  FMUL.FTZ R0, R0, UR6 ;  /* 0x0000000600007c20 */ /* 0x000fe20008410000 */
[----:B------:R-:W-:-:S02]  /*4750*/  @P3 SHF.L.U32 R59, R48, 0x10, RZ ;  /* 0x00000010303b3819 */ /* 0x000fc400000006ff */
[----:B------:R-:W-:Y:S02]  /*4760*/  CS2R R90, SRZ ;  /* 0x00000000005a7805 */ /* 0x000fe4000001ff00 */
[----:B------:R-:W-:Y:S01]  /*4770*/  @P5 PRMT R92, R92, 0x7632, R92 ;  /* 0x000076325c5c5816 */ /* 0x000fe2000000005c */
[----:B------:R-:W-:Y:S01]  /*4780*/  @P3 FMUL.FTZ R107, R57, R0 ;  /* 0x00000000396b3220 */ /* 0x000fe20000410000 */
[----:B------:R-:W-:Y:S01]  /*4790*/  FMUL.FTZ R57, R195, R208 ;  /* 0x000000d0c3397220 */ /* 0x000fe20000410000 */
[----:B------:R-:W-:Y:S01]  /*47a0*/  @P3 FMUL.FTZ R88, R59, R0 ;  /* 0x000000003b583220 */ /* 0x000fe20000410000 */
[----:B------:R-:W-:Y:S01]  /*47b0*/  LOP3.LUT P3, RZ, R104, 0xff000000, RZ, 0xc0, !PT ;  /* 0xff00000068ff7812 */ /* 0x000fe2000786c0ff */
[-C--:B------:R-:W-:Y:S01]  /*47c0*/  FMUL.FTZ R60, R58, R201.reuse ;  /* 0x000000c93a3c7220 */ /* 0x080fe20000410000 */
[----:B------:R-:W-:Y:S01]  /*47d0*/  FMUL.FTZ R59, R57, R201 ;  /* 0x000000c9393b7220 */ /* 0x000fe20000410000 */
[----:B------:R-:W-:Y:S01]  /*47e0*/  @P5 SHF.L.U32 R62, R174, 0x10, RZ ;  /* 0x00000010ae3e5819 */ /* 0x000fe200000006ff */
[----:B------:R-:W-:Y:S01]  /*47f0*/  FFMA.FTZ R211, R211, R218, R203 ;  /* 0x000000dad3d37223 */ /* 0x000fe200000100cb */
[----:B------:R-:W-:Y:S01]  /*4800*/  @P5 SHF.L.U32 R92, R92, 0x10, RZ ;  /* 0x000000105c5c5819 */ /* 0x000fe200000006ff */
[----:B------:R-:W-:Y:S01]  /*4810*/  FMUL.FTZ R59, R59, UR6 ;  /* 0x000000063b3b7c20 */ /* 0x000fe20008410000 */
[----:B------:R-:W-:Y:S01]  /*4820*/  FADD.FTZ R202, R202, -R61 ;  /* 0x8000003dcaca7221 */ /* 0x000fe20000010000 */
[----:B------:R-:W-:Y:S01]  /*4830*/  HFMA2 R0, -RZ, RZ, 0, 0 ;  /* 0x00000000ff007431 */ /* 0x000fe200000001ff */
[----:B------:R-:W-:Y:S01]  /*4840*/  @P6 SHF.L.U32 R61, R93, 0x10, RZ ;  /* 0x000000105d3d6819 */ /* 0x000fe200000006ff */
[-C--:B------:R-:W-:Y:S01]  /*4850*/  @P5 FMUL.FTZ R0, R92, R59.reuse ;  /* 0x0000003b5c005220 */ /* 0x080fe20000410000 */
[----:B------:R-:W-:Y:S01]  /*4860*/  @P5 FMUL.FTZ R91, R62, R59 ;  /* 0x0000003b3e5b5220 */ /* 0x000fe20000410000 */
[----:B------:R-:W-:Y:S01]  /*4870*/  @P6 SHF.L.U32 R63, R49, 0x10, RZ ;  /* 0x00000010313f6819 */ /* 0x000fe200000006ff */
[----:B------:R-:W-:Y:S01]  /*4880*/  FMUL.FTZ R60, R60, UR6 ;  /* 0x000000063c3c7c20 */ /* 0x000fe20008410000 */
[----:B------:R-:W-:Y:S01]  /*4890*/  LOP3.LUT P5, RZ, R105, 0xff, RZ, 0xc0, !PT ;  /* 0x000000ff69ff7812 */ /* 0x000fe200078ac0ff */
[----:B------:R-:W-:Y:S01]  /*48a0*/  FADD.FTZ R206, R206, -R211 ;  /* 0x800000d3cece7221 */ /* 0x000fe20000010000 */
[----:B------:R-:W-:Y:S01]  /*48b0*/  FMUL.FTZ R59, R195, R202 ;  /* 0x000000cac33b7220 */ /* 0x000fe20000410000 */
[----:B------:R-:W-:Y:S01]  /*48c0*/  FFMA.FTZ R99, R200, R218, R203 ;  /* 0x000000dac8637223 */ /* 0x000fe200000100cb */
[----:B------:R-:W-:Y:S01]  /*48d0*/  MOV R199, RZ ;  /* 0x000000ff00c77202 */ /* 0x000fe20000000f00 */
[-C--:B------:R-:W-:Y:S01]  /*48e0*/  @P6 FMUL.FTZ R199, R61, R60.reuse ;  /* 0x0000003c3dc76220 */ /* 0x080fe20000410000 */
[----:B------:R-:W-:Y:S01]  /*48f0*/  @P6 FMUL.FTZ R89, R63, R60 ;  /* 0x0000003c3f596220 */ /* 0x000fe20000410000 */
[----:B------:R-:W-:Y:S01]  /*4900*/  @P3 PRMT R93, R93, 0x7632, R93 ;  /* 0x000076325d5d3816 */ /* 0x000fe2000000005d */
[----:B------:R-:W-:Y:S01]  /*4910*/  FMUL.FTZ R60, R195, R206 ;  /* 0x000000cec33c7220 */ /* 0x000fe20000410000 */
[----:B------:R-:W-:Y:S01]  /*4920*/  LOP3.LUT P6, RZ, R105, 0xff00, RZ, 0xc0, !PT ;  /* 0x0000ff0069ff7812 */ /* 0x000fe200078cc0ff */
[-C--:B------:R-:W-:Y:S01]  /*4930*/  FMUL.FTZ R61, R59, R201.reuse ;  /* 0x000000c93b3d7220 */ /* 0x080fe20000410000 */
[----:B------:R-:W-:Y:S01]  /*4940*/  FADD.FTZ R200, R196, -R99 ;  /* 0x80000063c4c87221 */ /* 0x000fe20000010000 */
[----:B------:R-:W-:Y:S01]  /*4950*/  @P3 SHF.L.U32 R196, R173, 0x10, RZ ;  /* 0x00000010adc43819 */ /* 0x000fe200000006ff */
[----:B------:R-:W-:Y:S01]  /*4960*/  FMUL.FTZ R62, R60, R201 ;  /* 0x000000c93c3e7220 */ /* 0x000fe20000410000 */
[----:B------:R-:W-:Y:S01]  /*4970*/  @P3 SHF.L.U32 R98, R93, 0x10, RZ ;  /* 0x000000105d623819 */ /* 0x000fe200000006ff */
[----:B------:R-:W-:Y:S01]  /*4980*/  FMUL.FTZ R61, R61, UR6 ;  /* 0x000000063d3d7c20 */ /* 0x000fe20008410000 */
[----:B------:R-:W-:Y:S01]  /*4990*/  HFMA2 R92, -RZ, RZ, 0, 0 ;  /* 0x00000000ff5c7431 */ /* 0x000fe200000001ff */
[----:B------:R-:W-:Y:S01]  /*49a0*/  @P5 SHF.L.U32 R63, R94, 0x10, RZ ;  /* 0x000000105e3f5819 */ /* 0x000fe200000006ff */
[----:B------:R-:W-:Y:S01]  /*49b0*/  FMUL.FTZ R62, R62, UR6 ;  /* 0x000000063e3e7c20 */ /* 0x000fe20008410000 */
[----:B------:R-:W-:Y:S01]  /*49c0*/  @P5 SHF.L.U32 R93, R50, 0x10, RZ ;  /* 0x00000010325d5819 */ /* 0x000fe200000006ff */
[-C--:B------:R-:W-:Y:S01]  /*49d0*/  @P3 FMUL.FTZ R106, R98, R61.reuse ;  /* 0x0000003d626a3220 */ /* 0x080fe20000410000 */
[----:B------:R-:W-:Y:S01]  /*49e0*/  @P3 FMUL.FTZ R92, R196, R61 ;  /* 0x0000003dc45c3220 */ /* 0x000fe20000410000 */
[----:B------:R-:W-:Y:S01]  /*49f0*/  ISETP.GE.U32.AND P3, PT, R104, RZ, PT ;  /* 0x000000ff6800720c */ /* 0x000fe20003f66070 */
[----:B------:R-:W-:Y:S01]  /*4a00*/  FMUL.FTZ R61, R195, R200 ;  /* 0x000000c8c33d7220 */ /* 0x000fe20000410000 */
[----:B------:R-:W-:Y:S01]  /*4a10*/  MOV R205, RZ ;  /* 0x000000ff00cd7202 */ /* 0x000fe20000000f00 */
[-CC-:B------:R-:W-:Y:S01]  /*4a20*/  FFMA.FTZ R209, R209, R218.reuse, R203.reuse ;  /* 0x000000dad1d17223 */ /* 0x180fe200000100cb */
[----:B------:R-:W-:Y:S01]  /*4a30*/  FFMA.FTZ R198, R198, R218, R203 ;  /* 0x000000dac6c67223 */ /* 0x000fe200000100cb */
[-C--:B------:R-:W-:Y:S01]  /*4a40*/  @P5 FMUL.FTZ R205, R63, R62.reuse ;  /* 0x0000003e3fcd5220 */ /* 0x080fe20000410000 */
[----:B------:R-:W-:Y:S01]  /*4a50*/  @P5 FMUL.FTZ R90, R93, R62 ;  /* 0x0000003e5d5a5220 */ /* 0x000fe20000410000 */
[----:B------:R-:W-:Y:S01]  /*4a60*/  LOP3.LUT P5, RZ, R105, 0xff0000, RZ, 0xc0, !PT ;  /* 0x00ff000069ff7812 */ /* 0x000fe200078ac0ff */
[----:B------:R-:W-:Y:S01]  /*4a70*/  FMUL.FTZ R62, R61, R201 ;  /* 0x000000c93d3e7220 */ /* 0x000fe20000410000 */
[----:B------:R-:W-:Y:S01]  /*4a80*/  ISETP.GE.U32.AND.EX P3, PT, R105, 0x1000000, PT, P3 ;  /* 0x010000006900780c */ /* 0x000fe20003f66130 */
[----:B------:R-:W-:Y:S01]  /*4a90*/  FADD.FTZ R204, R204, -R209 ;  /* 0x800000d1cccc7221 */ /* 0x000fe20000010000 */
[----:B------:R-:W-:Y:S01]  /*4aa0*/  @P6 PRMT R94, R94, 0x7632, R94 ;  /* 0x000076325e5e6816 */ /* 0x000fe2000000005e */
[----:B------:R-:W-:Y:S01]  /*4ab0*/  FADD.FTZ R98, R123, -R198 ;  /* 0x800000c67b627221 */ /* 0x000fe20000010000 */
[----:B------:R-:W-:Y:S01]  /*4ac0*/  FMUL.FTZ R99, R62, UR6 ;  /* 0x000000063e637c20 */ /* 0x000fe20008410000 */
[C---:B------:R-:W-:Y:S01]  /*4ad0*/  FMUL.FTZ R62, R195.reuse, R204 ;  /* 0x000000ccc33e7220 */ /* 0x040fe20000410000 */
[----:B------:R-:W-:Y:S01]  /*4ae0*/  @P6 SHF.L.U32 R94, R94, 0x10, RZ ;  /* 0x000000105e5e6819 */ /* 0x000fe200000006ff */
[----:B------:R-:W-:Y:S01]  /*4af0*/  FMUL.FTZ R63, R195, R98 ;  /* 0x00000062c33f7220 */ /* 0x000fe20000410000 */
[----:B------:R-:W-:Y:S01]  /*4b00*/  HFMA2 R196, -RZ, RZ, 0, 0 ;  /* 0x00000000ffc47431 */ /* 0x000fe200000001ff */
[----:B------:R-:W-:Y:S01]  /*4b10*/  @P6 SHF.L.U32 R200, R172, 0x10, RZ ;  /* 0x00000010acc86819 */ /* 0x000fe200000006ff */
[----:B------:R-:W-:-:S02]  /*4b20*/  HFMA2 R123, -RZ, RZ, 0, 0 ;  /* 0x00000000ff7b7431 */ /* 0x000fc400000001ff */
[----:B------:R-:W-:Y:S01]  /*4b30*/  @P6 FMUL.FTZ R196, R94, R99 ;  /* 0x000000635ec46220 */ /* 0x000fe20000410000 */
[-C--:B------:R-:W-:Y:S01]  /*4b40*/  FMUL.FTZ R94, R62, R201.reuse ;  /* 0x000000c93e5e7220 */ /* 0x080fe20000410000 */
[----:B------:R-:W-:Y:S01]  /*4b50*/  FMUL.FTZ R98, R63, R201 ;  /* 0x000000c93f627220 */ /* 0x000fe20000410000 */
[----:B------:R-:W-:Y:S01]  /*4b60*/  @P5 SHF.L.U32 R207, R51, 0x10, RZ ;  /* 0x0000001033cf5819 */ /* 0x000fe200000006ff */
[----:B------:R-:W-:Y:S01]  /*4b70*/  HFMA2 R198, -RZ, RZ, 0, 0 ;  /* 0x00000000ffc67431 */ /* 0x000fe200000001ff */
[----:B------:R-:W-:Y:S01]  /*4b80*/  @P3 SHF.L.U32 R211, R171, 0x10, RZ ;  /* 0x00000010abd33819 */ /* 0x000fe200000006ff */
[----:B------:R-:W-:Y:S01]  /*4b90*/  FMUL.FTZ R94, R94, UR6 ;  /* 0x000000065e5e7c20 */ /* 0x000fe20008410000 */
[C---:B------:R-:W-:Y:S01]  /*4ba0*/  @P3 PRMT R202, R95.reuse, 0x7632, R202 ;  /* 0x000076325fca3816 */ /* 0x040fe200000000ca */
[----:B------:R-:W-:Y:S01]  /*4bb0*/  FMUL.FTZ R98, R98, UR6 ;  /* 0x0000000662627c20 */ /* 0x000fe20008410000 */
[----:B------:R-:W-:Y:S02]  /*4bc0*/  @P5 SHF.L.U32 R105, R95, 0x10, RZ ;  /* 0x000000105f695819 */ /* 0x000fe400000006ff */
        /* <DEDUP_REMOVED lines=14> */
.L_x_3788:
        /* <DEDUP_REMOVED lines=8> */
[C---:B------:R-:W-:Y:S01]  /*4d30*/  FMUL.FTZ R0, R195.reuse, R212 ;  /* 0x000000d4c3007220 */ /* 0x040fe20000410000 */
[----:B------:R-:W-:Y:S01]  /*4d40*/  CS2R R106, SRZ ;  /* 0x00000000006a7805 */ /* 0x000fe2000001ff00 */
[----:B------:R-:W-:Y:S01]  /*4d50*/  FMUL.FTZ R90, R195, R208 ;  /* 0x000000d0c35a7220 */ /* 0x000fe20000410000 */
        /* <DEDUP_REMOVED lines=15> */
[----:B------:R-:W-:Y:S01]  /*4e50*/  FMUL.FTZ R92, R195, R210 ;  /* 0x000000d2c35c7220 */ /* 0x000fe20000410000 */
        /* <DEDUP_REMOVED lines=8> */
[----:B------:R-:W-:Y:S01]  /*4ee0*/  FADD.FTZ R206, R206, -R211 ;  /* 0x800000d3cece7221 */ /* 0x000fe20000010000 */
[----:B------:R-:W-:Y:S01]  /*4ef0*/  FMUL.FTZ R90, R195, R202 ;  /* 0x000000cac35a7220 */ /* 0x000fe20000410000 */
[C---:B------:R-:W-:Y:S01]  /*4f00*/  @P6 SHF.L.U32 R207, R93.reuse, 0x10, RZ ;  /* 0x000000105dcf6819 */ /* 0x040fe200000006ff */
[----:B------:R-:W-:Y:S01]  /*4f10*/  FMUL.FTZ R92, R92, UR6 ;  /* 0x000000065c5c7c20 */ /* 0x000fe20008410000 */
[----:B------:R-:W-:Y:S01]  /*4f20*/  @P3 PRMT R93, R93, 0x7632, R93 ;  /* 0x000076325d5d3816 */ /* 0x000fe2000000005d */
[----:B------:R-:W-:Y:S01]  /*4f30*/  FMUL.FTZ R206, R195, R206 ;  /* 0x000000cec3ce7220 */ /* 0x000fe20000410000 */
[----:B------:R-:W-:Y:S01]  /*4f40*/  FMUL.FTZ R90, R201, R90 ;  /* 0x0000005ac95a7220 */ /* 0x000fe20000410000 */
[----:B------:R-:W-:Y:S01]  /*4f50*/  MOV R199, RZ ;  /* 0x000000ff00c77202 */ /* 0x000fe20000000f00 */
[----:B------:R-:W-:Y:S01]  /*4f60*/  FFMA.FTZ R213, R200, R218, R203 ;  /* 0x000000dac8d57223 */ /* 0x000fe200000100cb */
[----:B------:R-:W-:Y:S01]  /*4f70*/  @P6 SHF.L.U32 R211, R49, 0x10, RZ ;  /* 0x0000001031d36819 */ /* 0x000fe200000006ff */
[----:B------:R-:W-:Y:S01]  /*4f80*/  @P6 FMUL.FTZ R199, R207, R92 ;  /* 0x0000005ccfc76220 */ /* 0x000fe20000410000 */
[----:B------:R-:W-:Y:S01]  /*4f90*/  @P3 SHF.L.U32 R207, R173, 0x10, RZ ;  /* 0x00000010adcf3819 */ /* 0x000fe200000006ff */
[----:B------:R-:W-:Y:S01]  /*4fa0*/  FMUL.FTZ R90, R90, UR6 ;  /* 0x000000065a5a7c20 */ /* 0x000fe20008410000 */
[----:B------:R-:W-:Y:S01]  /*4fb0*/  @P3 SHF.L.U32 R99, R93, 0x10, RZ ;  /* 0x000000105d633819 */ /* 0x000fe200000006ff */
[----:B------:R-:W-:Y:S01]  /*4fc0*/  FMUL.FTZ R93, R201, R206 ;  /* 0x000000cec95d7220 */ /* 0x000fe20000410000 */
[----:B------:R-:W-:-:S02]  /*4fd0*/  HFMA2 R89, -RZ, RZ, 0, 0 ;  /* 0x00000000ff597431 */ /* 0x000fc400000001ff */
[----:B------:R-:W-:Y:S01]  /*4fe0*/  FADD.FTZ R208, R196, -R213 ;  /* 0x800000d5c4d07221 */ /* 0x000fe20000010000 */
[----:B------:R-:W-:Y:S01]  /*4ff0*/  @P6 FMUL.FTZ R89, R211, R92 ;  /* 0x0000005cd3596220 */ /* 0x000fe20000410000 */
[----:B------:R-:W-:Y:S01]  /*5000*/  MOV R92, RZ ;  /* 0x000000ff005c7202 */ /* 0x000fe20000000f00 */
[----:B------:R-:W-:Y:S01]  /*5010*/  FMUL.FTZ R93, R93, UR6 ;  /* 0x000000065d5d7c20 */ /* 0x000fe20008410000 */
[----:B------:R-:W-:Y:S01]  /*5020*/  @P5 SHF.L.U32 R196, R94, 0x10, RZ ;  /* 0x000000105ec45819 */ /* 0x000fe200000006ff */
[-C--:B------:R-:W-:Y:S01]  /*5030*/  @P3 FMUL.FTZ R106, R99, R90.reuse ;  /* 0x0000005a636a3220 */ /* 0x080fe20000410000 */
        /* <DEDUP_REMOVED lines=9> */
[----:B------:R-:W-:Y:S01]  /*50d0*/  FMUL.FTZ R90, R195, R208 ;  /* 0x000000d0c35a7220 */ /* 0x000fe20000410000 */
        /* <DEDUP_REMOVED lines=9> */
[C---:B------:R-:W-:Y:S01]  /*5170*/  FMUL.FTZ R90, R195.reuse, R204 ;  /* 0x000000ccc35a7220 */ /* 0x040fe20000410000 */
[----:B------:R-:W-:Y:S01]  /*5180*/  FMUL.FTZ R200, R195, R200 ;  /* 0x000000c8c3c87220 */ /* 0x000fe20000410000 */
        /* <DEDUP_REMOVED lines=25> */
[----:B------:R-:W-:-:S07]  /*5320*/  F2FP.BF16.F32.PACK_AB R91, R99, R94 ;  /* 0x0000005e635b723e */ /* 0x000fce00000010ff */
.L_x_3787:
[----:B------:R-:W0:Y:S01]  /*5330*/  @P0 LDC.64 R92, c[0x0][0x478] ;  /* 0x00011e00ff5c0b82 */ /* 0x000e220000000a00 */
[----:B------:R-:W-:-:S04]  /*5340*/  IMAD.WIDE.U32 R104, R197, 0x10, R96 ;  /* 0x00000010c5687825 */ /* 0x000fc800078e0060 */
        /* <DEDUP_REMOVED lines=8> */
[----:B0-----:R-:W-:-:S04]  /*53d0*/  @P0 IMAD.WIDE.U32 R98, R197, 0x20, R92 ;  /* 0x00000020c5620825 */ /* 0x001fc800078e005c */
[----:B------:R-:W-:Y:S01]  /*53e0*/  IMAD.WIDE.U32 R92, R154, 0x10, R102 ;  /* 0x000000109a5c7825 */ /* 0x000fe200078e0066 */
[----:B------:R0:W-:Y:S04]  /*53f0*/  @P0 STG.E.128 desc[UR8][R98.64], R56 ;  /* 0x0000003862000986 */ /* 0x0001e8000c101d08 */
[----:B------:R0:W-:Y:S04]  /*5400*/  @P0 STG.E.128 desc[UR8][R98.64+0x10], R60 ;  /* 0x0000103c62000986 */ /* 0x0001e8000c101d08 */
[----:B------:R0:W-:Y:S04]  /*5410*/  STG.E.128 desc[UR8][R104.64], R88 ;  /* 0x0000005868007986 */ /* 0x0001e8000c101d08 */
[----:B------:R-:W5:Y:S01]  /*5420*/  LDG.E.128 R92, desc[UR8][R92.64] ;  /* 0x000000085c5c7981 */ /* 0x000f62000c1e1d00 */
[----:B------:R-:W-:Y:S05]  /*5430*/  @!P2 BRA `(.L_x_3789) ;  /* 0x0000000c0038a947 */ /* 0x000fea0003800000 */
[----:B------:R-:W-:Y:S05]  /*5440*/  @!P0 BRA `(.L_x_3790) ;  /* 0x0000000400988947 */ /* 0x000fea0003800000 */
[-CC-:B------:R-:W-:Y:S01]  /*5450*/  FFMA.FTZ R109, R109, R218.reuse, R203.reuse ;  /* 0x000000da6d6d7223 */ /* 0x180fe200000100cb */
[----:B------:R-:W-:Y:S01]  /*5460*/  LOP3.LUT P2, RZ, R100, 0xff, RZ, 0xc0, !PT ;  /* 0x000000ff64ff7812 */ /* 0x000fe2000784c0ff */
[-C--:B------:R-:W-:Y:S01]  /*5470*/  FFMA.FTZ R108, R108, R218.reuse, R203 ;  /* 0x000000da6c6c7223 */ /* 0x080fe200000100cb */
[----:B------:R-:W-:Y:S01]  /*5480*/  LOP3.LUT P5, RZ, R100, 0xff00, RZ, 0xc0, !PT ;  /* 0x0000ff0064ff7812 */ /* 0x000fe200078ac0ff */
[----:B------:R-:W-:Y:S01]  /*5490*/  FADD.FTZ R109, R110, -R109 ;  /* 0x8000006d6e6d7221 */ /* 0x000fe20000010000 */
[----:B0-----:R-:W-:Y:S01]  /*54a0*/  CS2R R98, SRZ ;  /* 0x0000000000627805 */ /* 0x001fe2000001ff00 */
[----:B------:R-:W-:Y:S01]  /*54b0*/  FADD.FTZ R108, R113, -R108 ;  /* 0x8000006c716c7221 */ /* 0x000fe20000010000 */
[----:B------:R-:W-:Y:S01]  /*54c0*/  CS2R R88, SRZ ;  /* 0x0000000000587805 */ /* 0x000fe2000001ff00 */
[----:B------:R-:W-:Y:S01]  /*54d0*/  FFMA.FTZ R56, R195, R109, R84 ;  /* 0x0000006dc3387223 */ /* 0x000fe20000010054 */
[-CC-:B------:R-:W-:Y:S01]  /*54e0*/  FFMA.FTZ R111, R111, R218.reuse, R203.reuse ;  /* 0x000000da6f6f7223 */ /* 0x180fe200000100cb */
[----:B------:R-:W-:Y:S01]  /*54f0*/  FFMA.FTZ R112, R112, R218, R203 ;  /* 0x000000da70707223 */ /* 0x000fe200000100cb */
[----:B------:R-:W-:Y:S01]  /*5500*/  LOP3.LUT P3, RZ, R100, 0xff000000, RZ, 0xc0, !PT ;  /* 0xff00000064ff7812 */ /* 0x000fe2000786c0ff */
[----:B------:R-:W-:Y:S01]  /*5510*/  FMUL.FTZ R0, R56, R201 ;  /* 0x000000c938007220 */ /* 0x000fe20000410000 */
[----:B------:R-:W-:Y:S01]  /*5520*/  FADD.FTZ R111, R114, -R111 ;  /* 0x8000006f726f7221 */ /* 0x000fe20000010000 */
[----:B-----5:R-:W-:Y:S01]  /*5530*/  @P2 SHF.L.U32 R57, R92, 0x10, RZ ;  /* 0x000000105c392819 */ /* 0x020fe200000006ff */
[----:B------:R-:W-:Y:S01]  /*5540*/  FADD.FTZ R112, R117, -R112 ;  /* 0x8000007075707221 */ /* 0x000fe20000010000 */
[----:B------:R-:W-:Y:S01]  /*5550*/  FMUL.FTZ R0, R0, UR6 ;  /* 0x0000000600007c20 */ /* 0x000fe20008410000 */
[----:B------:R-:W-:-:S02]  /*5560*/  @P2 SHF.L.U32 R58, R44, 0x10, RZ ;  /* 0x000000102c3a2819 */ /* 0x000fc400000006ff */
[----:B------:R-:W-:Y:S02]  /*5570*/  CS2R R90, SRZ ;  /* 0x00000000005a7805 */ /* 0x000fe4000001ff00 */
[----:B------:R-:W-:Y:S01]  /*5580*/  @P5 PRMT R92, R92, 0x7632, R92 ;  /* 0x000076325c5c5816 */ /* 0x000fe2000000005c */
[C---:B------:R-:W-:Y:S01]  /*5590*/  @P2 FMUL.FTZ R99, R0.reuse, R57 ;  /* 0x0000003900632220 */ /* 0x040fe20000410000 */
[C---:B------:R-:W-:Y:S01]  /*55a0*/  FFMA.FTZ R57, R195.reuse, R108, R85 ;  /* 0x0000006cc3397223 */ /* 0x040fe20000010055 */
[----:B------:R-:W-:Y:S01]  /*55b0*/  @P2 FMUL.FTZ R88, R0, R58 ;  /* 0x0000003a00582220 */ /* 0x000fe20000410000 */
[----:B------:R-:W-:Y:S01]  /*55c0*/  LOP3.LUT P2, RZ, R100, 0xff0000, RZ, 0xc0, !PT ;  /* 0x00ff000064ff7812 */ /* 0x000fe2000784c0ff */
[----:B------:R-:W-:Y:S01]  /*55d0*/  FFMA.FTZ R58, R195, R111, R86 ;  /* 0x0000006fc33a7223 */ /* 0x000fe20000010056 */
[-C--:B------:R-:W-:Y:S01]  /*55e0*/  FMUL.FTZ R59, R57, R201.reuse ;  /* 0x000000c9393b7220 */ /* 0x080fe20000410000 */
[----:B------:R-:W-:Y:S01]  /*55f0*/  @P5 SHF.L.U32 R60, R178, 0x10, RZ ;  /* 0x00000010b23c5819 */ /* 0x000fe200000006ff */
[----:B------:R-:W-:Y:S01]  /*5600*/  HFMA2 R0, -RZ, RZ, 0, 0 ;  /* 0x00000000ff007431 */ /* 0x000fe200000001ff */
[----:B------:R-:W-:Y:S01]  /*5610*/  @P5 SHF.L.U32 R92, R92, 0x10, RZ ;  /* 0x000000105c5c5819 */ /* 0x000fe200000006ff */
[----:B------:R-:W-:Y:S01]  /*5620*/  FMUL.FTZ R59, R59, UR6 ;  /* 0x000000063b3b7c20 */ /* 0x000fe20008410000 */
[-C--:B------:R-:W-:Y:S01]  /*5630*/  FMUL.FTZ R61, R58, R201.reuse ;  /* 0x000000c93a3d7220 */ /* 0x080fe20000410000 */
[----:B------:R-:W-:Y:S01]  /*5640*/  FFMA.FTZ R115, R115, R218, R203 ;  /* 0x000000da73737223 */ /* 0x000fe200000100cb */
[----:B------:R-:W-:Y:S01]  /*5650*/  MOV R103, RZ ;  /* 0x000000ff00677202 */ /* 0x000fe20000000f00 */
[C---:B------:R-:W-:Y:S01]  /*5660*/  @P5 FMUL.FTZ R0, R59.reuse, R92 ;  /* 0x0000005c3b005220 */ /* 0x040fe20000410000 */
[----:B------:R-:W-:Y:S01]  /*5670*/  @P5 FMUL.FTZ R91, R59, R60 ;  /* 0x0000003c3b5b5220 */ /* 0x000fe20000410000 */
[----:B------:R-:W-:Y:S01]  /*5680*/  FFMA.FTZ R59, R195, R112, R87 ;  /* 0x00000070c33b7223 */ /* 0x000fe20000010057 */
[----:B------:R-:W-:Y:S01]  /*5690*/  @P2 SHF.L.U32 R62, R93, 0x10, RZ ;  /* 0x000000105d3e2819 */ /* 0x000fe200000006ff */
[----:B------:R-:W-:Y:S01]  /*56a0*/  FMUL.FTZ R63, R61, UR6 ;  /* 0x000000063d3f7c20 */ /* 0x000fe20008410000 */
[----:B------:R-:W-:Y:S01]  /*56b0*/  @P3 PRMT R93, R93, 0x7632, R93 ;  /* 0x000076325d5d3816 */ /* 0x000fe2000000005d */
[----:B------:R-:W-:Y:S01]  /*56c0*/  FMUL.FTZ R61, R59, R201 ;  /* 0x000000c93b3d7220 */ /* 0x000fe20000410000 */
[----:B------:R-:W-:Y:S01]  /*56d0*/  @P2 SHF.L.U32 R60, R45, 0x10, RZ ;  /* 0x000000102d3c2819 */ /* 0x000fe200000006ff */
[----:B------:R-:W-:Y:S01]  /*56e0*/  @P2 FMUL.FTZ R103, R63, R62 ;  /* 0x0000003e3f672220 */ /* 0x000fe20000410000 */
[----:B------:R-:W-:Y:S01]  /*56f0*/  LOP3.LUT P6, RZ, R101, 0xff, RZ, 0xc0, !PT ;  /* 0x000000ff65ff7812 */ /* 0x000fe200078cc0ff */
[----:B------:R-:W-:Y:S01]  /*5700*/  FMUL.FTZ R62, R61, UR6 ;  /* 0x000000063d3e7c20 */ /* 0x000fe20008410000 */
[----:B------:R-:W-:Y:S01]  /*5710*/  FADD.FTZ R115, R116, -R115 ;  /* 0x8000007374737221 */ /* 0x000fe20000010000 */
[----:B------:R-:W-:Y:S01]  /*5720*/  @P3 SHF.L.U32 R93, R93, 0x10, RZ ;  /* 0x000000105d5d3819 */ /* 0x000fe200000006ff */
[----:B------:R-:W-:Y:S01]  /*5730*/  @P2 FMUL.FTZ R89, R63, R60 ;  /* 0x0000003c3f592220 */ /* 0x000fe20000410000 */
[----:B------:R-:W-:Y:S01]  /*5740*/  @P3 SHF.L.U32 R61, R177, 0x10, RZ ;  /* 0x00000010b13d3819 */ /* 0x000fe200000006ff */
[----:B------:R-:W-:Y:S01]  /*5750*/  FFMA.FTZ R60, R195, R115, R64 ;  /* 0x00000073c33c7223 */ /* 0x000fe20000010040 */
[----:B------:R-:W-:Y:S01]  /*5760*/  ISETP.GE.U32.AND P2, PT, R100, RZ, PT ;  /* 0x000000ff6400720c */ /* 0x000fe20003f46070 */
[----:B------:R-:W-:-:S02]  /*5770*/  HFMA2 R92, -RZ, RZ, 0, 0 ;  /* 0x00000000ff5c7431 */ /* 0x000fc400000001ff */
[C---:B------:R-:W-:Y:S01]  /*5780*/  @P3 FMUL.FTZ R98, R62.reuse, R93 ;  /* 0x0000005d3e623220 */ /* 0x040fe20000410000 */
[----:B------:R-:W-:Y:S01]  /*5790*/  @P3 FMUL.FTZ R92, R62, R61 ;  /* 0x0000003d3e5c3220 */ /* 0x000fe20000410000 */
[C---:B------:R-:W-:Y:S01]  /*57a0*/  LOP3.LUT P5, RZ, R101.reuse, 0xff00, RZ, 0xc0, !PT ;  /* 0x0000ff0065ff7812 */ /* 0x040fe200078ac0ff */
[-CC-:B------:R-:W-:Y:S01]  /*57b0*/  FFMA.FTZ R118, R118, R218.reuse, R203.reuse ;  /* 0x000000da76767223 */ /* 0x180fe200000100cb */
[C---:B------:R-:W-:Y:S01]  /*57c0*/  LOP3.LUT P3, RZ, R101.reuse, 0xff0000, RZ, 0xc0, !PT ;  /* 0x00ff000065ff7812 */ /* 0x040fe2000786c0ff */
[----:B------:R-:W-:Y:S01]  /*57d0*/  FMUL.FTZ R62, R60, R201 ;  /* 0x000000c93c3e7220 */ /* 0x000fe20000410000 */
[----:B------:R-:W-:Y:S01]  /*57e0*/  ISETP.GE.U32.AND.EX P2, PT, R101, 0x1000000, PT, P2 ;  /* 0x010000006500780c */ /* 0x000fe20003f46120 */
[-CC-:B------:R-:W-:Y:S01]  /*57f0*/  FFMA.FTZ R121, R121, R218.reuse, R203.reuse ;  /* 0x000000da79797223 */ /* 0x180fe200000100cb */
[----:B------:R-:W-:Y:S01]  /*5800*/  FFMA.FTZ R203, R194, R218, R203 ;  /* 0x000000dac2cb7223 */ /* 0x000fe200000100cb */
[----:B------:R-:W-:Y:S01]  /*5810*/  @P6 SHF.L.U32 R63, R94, 0x10, RZ ;  /* 0x000000105e3f6819 */ /* 0x000fe200000006ff */
[----:B------:R-:W-:Y:S01]  /*5820*/  FADD.FTZ R118, R119, -R118 ;  /* 0x8000007677767221 */ /* 0x000fe20000010000 */
[----:B------:R-:W-:Y:S01]  /*5830*/  @P6 SHF.L.U32 R93, R46, 0x10, RZ ;  /* 0x000000102e5d6819 */ /* 0x000fe200000006ff */
[----:B------:R-:W-:Y:S01]  /*5840*/  FMUL.FTZ R62, R62, UR6 ;  /* 0x000000063e3e7c20 */ /* 0x000fe20008410000 */
[----:B------:R-:W-:Y:S01]  /*5850*/  FADD.FTZ R121, R120, -R121 ;  /* 0x8000007978797221 */ /* 0x000fe20000010000 */
[----:B------:R-:W-:Y:S01]  /*5860*/  FADD.FTZ R122, R122, -R203 ;  /* 0x800000cb7a7a7221 */ /* 0x000fe20000010000 */
[----:B------:R-:W-:Y:S01]  /*5870*/  CS2R R100, SRZ ;  /* 0x0000000000647805 */ /* 0x000fe2000001ff00 */
[C---:B------:R-:W-:Y:S01]  /*5880*/  FFMA.FTZ R61, R195.reuse, R118, R65 ;  /* 0x00000076c33d7223 */ /* 0x040fe20000010041 */
[C---:B------:R-:W-:Y:S01]  /*5890*/  @P6 FMUL.FTZ R101, R62.reuse, R63 ;  /* 0x0000003f3e656220 */ /* 0x040fe20000410000 */
[----:B------:R-:W-:Y:S01]  /*58a0*/  @P6 FMUL.FTZ R90, R62, R93 ;  /* 0x0000005d3e5a6220 */ /* 0x000fe20000410000 */
[C---:B------:R-:W-:Y:S01]  /*58b0*/  FFMA.FTZ R62, R195.reuse, R121, R66 ;  /* 0x00000079c33e7223 */ /* 0x040fe20000010042 */
[----:B------:R-:W-:Y:S01]  /*58c0*/  FFMA.FTZ R63, R195, R122, R67 ;  /* 0x0000007ac33f7223 */ /* 0x000fe20000010043 */
[----:B------:R-:W-:Y:S01]  /*58d0*/  @P5 PRMT R102, R94, 0x7632, R102 ;  /* 0x000076325e665816 */ /* 0x000fe20000000066 */
[-C--:B------:R-:W-:Y:S01]  /*58e0*/  FMUL.FTZ R94, R61, R201.reuse ;  /* 0x000000c93d5e7220 */ /* 0x080fe20000410000 */
[C---:B------:R-:W-:Y:S01]  /*58f0*/  @P3 SHF.L.U32 R104, R95.reuse, 0x10, RZ ;  /* 0x000000105f683819 */ /* 0x040fe200000006ff */
[----:B------:R-:W-:Y:S01]  /*5900*/  HFMA2 R105, -RZ, RZ, 0, 0 ;  /* 0x00000000ff697431 */ /* 0x000fe200000001ff */
[----:B------:R-:W-:Y:S01]  /*5910*/  @P2 PRMT R108, R95, 0x7632, R108 ;  /* 0x000076325f6c2816 */ /* 0x000fe2000000006c */
[-C--:B------:R-:W-:Y:S01]  /*5920*/  FMUL.FTZ R95, R62, R201.reuse ;  /* 0x000000c93e5f7220 */ /* 0x080fe20000410000 */
[----:B------:R-:W-:Y:S01]  /*5930*/  FMUL.FTZ R201, R63, R201 ;  /* 0x000000c93fc97220 */ /* 0x000fe20000410000 */
[----:B------:R-:W-:Y:S01]  /*5940*/  FMUL.FTZ R111, R94, UR6 ;  /* 0x000000065e6f7c20 */ /* 0x000fe20008410000 */
[----:B------:R-:W-:Y:S01]  /*5950*/  @P5 SHF.L.U32 R94, R176, 0x10, RZ ;  /* 0x00000010b05e5819 */ /* 0x000fe200000006ff */
[----:B------:R-:W-:Y:S01]  /*5960*/  FMUL.FTZ R95, R95, UR6 ;  /* 0x000000065f5f7c20 */ /* 0x000fe20008410000 */
[----:B------:R-:W-:Y:S01]  /*5970*/  @P3 SHF.L.U32 R107, R47, 0x10, RZ ;  /* 0x000000102f6b3819 */ /* 0x000fe200000006ff */
[----:B------:R-:W-:Y:S01]  /*5980*/  FMUL.FTZ R201, R201, UR6 ;  /* 0x00000006c9c97c20 */ /* 0x000fe20008410000 */
[----:B------:R-:W-:Y:S01]  /*5990*/  @P2 SHF.L.U32 R110, R175, 0x10, RZ ;  /* 0x00000010af6e2819 */ /* 0x000fe200000006ff */
[----:B------:R-:W-:Y:S01]  /*59a0*/  @P3 FMUL.FTZ R105, R95, R104 ;  /* 0x000000685f693220 */ /* 0x000fe20000410000 */
[----:B------:R-:W-:-:S02]  /*59b0*/  @P5 SHF.L.U32 R102, R102, 0x10, RZ ;  /* 0x0000001066665819 */ /* 0x000fc400000006ff */
        /* <DEDUP_REMOVED lines=8> */
[----:B------:R-:W-:Y:S01]  /*5a40*/  HFMA2 R102, -RZ, RZ, 0, 0 ;  /* 0x00000000ff667431 */ /* 0x000fe200000001ff */
[----:B------:R-:W-:Y:S02]  /*5a50*/  F2FP.BF16.F32.PACK_AB R88, R91, R88 ;  /* 0x000000585b58723e */ /* 0x000fe400000010ff */
[----:B------:R-:W-:Y:S01]  /*5a60*/  @P2 FMUL.FTZ R102, R201, R108 ;  /* 0x0000006cc9662220 */ /* 0x000fe20000410000 */
[----:B------:R-:W-:-:S02]  /*5a70*/  F2FP.BF16.F32.PACK_AB R90, R93, R90 ;  /* 0x0000005a5d5a723e */ /* 0x000fc400000010ff */
[----:B------:R-:W-:Y:S02]  /*5a80*/  F2FP.BF16.F32.PACK_AB R89, R92, R89 ;  /* 0x000000595c59723e */ /* 0x000fe400000010ff */
[----:B------:R-:W-:Y:S01]  /*5a90*/  F2FP.BF16.F32.PACK_AB R91, R109, R106 ;  /* 0x0000006a6d5b723e */ /* 0x000fe200000010ff */
[----:B------:R-:W-:Y:S06]  /*5aa0*/  BRA `(.L_x_3791) ;  /* 0x0000001000cc7947 */ /* 0x000fec0003800000 */
.L_x_3790:
[-CC-:B------:R-:W-:Y:S01]  /*5ab0*/  FFMA.FTZ R109, R109, R218.reuse, R203.reuse ;  /* 0x000000da6d6d7223 */ /* 0x180fe200000100cb */
[----:B------:R-:W-:Y:S01]  /*5ac0*/  LOP3.LUT P2, RZ, R100, 0xff, RZ, 0xc0, !PT ;  /* 0x000000ff64ff7812 */ /* 0x000fe2000784c0ff */
[-C--:B------:R-:W-:Y:S01]  /*5ad0*/  FFMA.FTZ R108, R108, R218.reuse, R203 ;  /* 0x000000da6c6c7223 */ /* 0x080fe200000100cb */
[----:B------:R-:W-:Y:S01]  /*5ae0*/  LOP3.LUT P3, RZ, R100, 0xff00, RZ, 0xc0, !PT ;  /* 0x0000ff0064ff7812 */ /* 0x000fe2000786c0ff */
[----:B------:R-:W-:Y:S01]  /*5af0*/  FADD.FTZ R109, R110, -R109 ;  /* 0x8000006d6e6d7221 */ /* 0x000fe20000010000 */
[----:B------:R-:W-:Y:S01]  /*5b00*/  LOP3.LUT P6, RZ, R100, 0xff000000, RZ, 0xc0, !PT ;  /* 0xff00000064ff7812 */ /* 0x000fe200078cc0ff */
[----:B------:R-:W-:Y:S01]  /*5b10*/  FADD.FTZ R108, R113, -R108 ;  /* 0x8000006c716c7221 */ /* 0x000fe20000010000 */
[-CC-:B------:R-:W-:Y:S01]  /*5b20*/  FFMA.FTZ R111, R111, R218.reuse, R203.reuse ;  /* 0x000000da6f6f7223 */ /* 0x180fe200000100cb */
[C---:B0-----:R-:W-:Y:S01]  /*5b30*/  FFMA.FTZ R88, R195.reuse, R109, R84 ;  /* 0x0000006dc3587223 */ /* 0x041fe20000010054 */
[----:B------:R-:W-:Y:S01]  /*5b40*/  FFMA.FTZ R112, R112, R218, R203 ;  /* 0x000000da70707223 */ /* 0x000fe200000100cb */
[----:B------:R-:W-:Y:S01]  /*5b50*/  FFMA.FTZ R108, R195, R108, R85 ;  /* 0x0000006cc36c7223 */ /* 0x000fe20000010055 */
[----:B------:R-:W-:Y:S01]  /*5b60*/  FADD.FTZ R111, R114, -R111 ;  /* 0x8000006f726f7221 */ /* 0x000fe20000010000 */
[----:B------:R-:W-:Y:S01]  /*5b70*/  FMUL.FTZ R88, R201, R88 ;  /* 0x00000058c9587220 */ /* 0x000fe20000410000 */
[----:B------:R-:W-:Y:S01]  /*5b80*/  LOP3.LUT P5, RZ, R100, 0xff0000, RZ, 0xc0, !PT ;  /* 0x00ff000064ff7812 */ /* 0x000fe200078ac0ff */
[----:B------:R-:W-:Y:S01]  /*5b90*/  FADD.FTZ R112, R117, -R112 ;  /* 0x8000007075707221 */ /* 0x000fe20000010000 */
[----:B------:R-:W-:Y:S01]  /*5ba0*/  @P2 SHF.L.U32 R105, R44, 0x10, RZ ;  /* 0x000000102c692819 */ /* 0x000fe200000006ff */
[----:B------:R-:W-:Y:S01]  /*5bb0*/  FMUL.FTZ R89, R201, R108 ;  /* 0x0000006cc9597220 */ /* 0x000fe20000410000 */
[----:B------:R-:W-:Y:S01]  /*5bc0*/  FMUL.FTZ R88, R88, UR6 ;  /* 0x0000000658587c20 */ /* 0x000fe20008410000 */
[C---:B------:R-:W-:Y:S01]  /*5bd0*/  FFMA.FTZ R90, R195.reuse, R111, R86 ;  /* 0x0000006fc35a7223 */ /* 0x040fe20000010056 */
[C---:B-----5:R-:W-:Y:S01]  /*5be0*/  @P2 SHF.L.U32 R103, R92.reuse, 0x10, RZ ;  /* 0x000000105c672819 */ /* 0x060fe200000006ff */
[----:B------:R-:W-:Y:S01]  /*5bf0*/  FFMA.FTZ R112, R195, R112, R87 ;  /* 0x00000070c3707223 */ /* 0x000fe20000010057 */
[----:B------:R-:W-:Y:S01]  /*5c00*/  HFMA2 R91, -RZ, RZ, 0, 0 ;  /* 0x00000000ff5b7431 */ /* 0x000fe200000001ff */
[----:B------:R-:W-:Y:S01]  /*5c10*/  @P3 PRMT R92, R92, 0x7632, R92 ;  /* 0x000076325c5c3816 */ /* 0x000fe2000000005c */
[----:B------:R-:W-:Y:S01]  /*5c20*/  FMUL.FTZ R102, R89, UR6 ;  /* 0x0000000659667c20 */ /* 0x000fe20008410000 */
[----:B------:R-:W-:Y:S01]  /*5c30*/  @P2 FMUL.FTZ R91, R105, R88 ;  /* 0x00000058695b2220 */ /* 0x000fe20000410000 */
[----:B------:R-:W-:Y:S01]  /*5c40*/  @P6 PRMT R105, R93, 0x7632, R105 ;  /* 0x000076325d696816 */ /* 0x000fe20000000069 */
[C---:B------:R-:W-:Y:S01]  /*5c50*/  FMUL.FTZ R89, R201.reuse, R90 ;  /* 0x0000005ac9597220 */ /* 0x040fe20000410000 */
[----:B------:R-:W-:Y:S01]  /*5c60*/  FMUL.FTZ R90, R201, R112 ;  /* 0x00000070c95a7220 */ /* 0x000fe20000410000 */
[----:B------:R-:W-:-:S02]  /*5c70*/  @P3 SHF.L.U32 R107, R92, 0x10, RZ ;  /* 0x000000105c6b3819 */ /* 0x000fc400000006ff */
[----:B------:R-:W-:Y:S02]  /*5c80*/  CS2R R98, SRZ ;  /* 0x0000000000627805 */ /* 0x000fe4000001ff00 */
        /* <DEDUP_REMOVED lines=9> */
[----:B------:R-:W-:Y:S01]  /*5d20*/  @P3 FMUL.FTZ R0, R107, R102 ;  /* 0x000000666b003220 */ /* 0x000fe20000410000 */
[----:B------:R-:W-:Y:S01]  /*5d30*/  MOV R107, RZ ;  /* 0x000000ff006b7202 */ /* 0x000fe20000000f00 */
[-C--:B------:R-:W-:Y:S01]  /*5d40*/  @P6 FMUL.FTZ R98, R105, R90.reuse ;  /* 0x0000005a69626220 */ /* 0x080fe20000410000 */
[----:B------:R-:W-:Y:S01]  /*5d50*/  MOV R103, RZ ;  /* 0x000000ff00677202 */ /* 0x000fe20000000f00 */
[----:B------:R-:W-:Y:S01]  /*5d60*/  @P6 FMUL.FTZ R107, R109, R90 ;  /* 0x0000005a6d6b6220 */ /* 0x000fe20000410000 */
[----:B------:R-:W-:Y:S01]  /*5d70*/  @P3 SHF.L.U32 R93, R178, 0x10, RZ ;  /* 0x00000010b25d3819 */ /* 0x000fe200000006ff */
[-C--:B------:R-:W-:Y:S01]  /*5d80*/  @P5 FMUL.FTZ R103, R104, R89.reuse ;  /* 0x0000005968675220 */ /* 0x080fe20000410000 */
[----:B------:R-:W-:Y:S01]  /*5d90*/  @P5 FMUL.FTZ R92, R106, R89 ;  /* 0x000000596a5c5220 */ /* 0x000fe20000410000 */
[C---:B------:R-:W-:Y:S01]  /*5da0*/  LOP3.LUT P6, RZ, R101.reuse, 0xff, RZ, 0xc0, !PT ;  /* 0x000000ff65ff7812 */ /* 0x040fe200078cc0ff */
[----:B------:R-:W-:Y:S01]  /*5db0*/  HFMA2 R88, -RZ, RZ, 0, 0 ;  /* 0x00000000ff587431 */ /* 0x000fe200000001ff */
[----:B------:R-:W-:Y:S01]  /*5dc0*/  ISETP.GE.U32.AND P2, PT, R100, RZ, PT ;  /* 0x000000ff6400720c */ /* 0x000fe20003f46070 */
[--C-:B------:R-:W-:Y:S01]  /*5dd0*/  FFMA.FTZ R118, R118, R218, R203.reuse ;  /* 0x000000da76767223 */ /* 0x100fe200000100cb */
[----:B------:R-:W-:Y:S01]  /*5de0*/  LOP3.LUT P5, RZ, R101, 0xff00, RZ, 0xc0, !PT ;  /* 0x0000ff0065ff7812 */ /* 0x000fe200078ac0ff */
[----:B------:R-:W-:Y:S01]  /*5df0*/  @P3 FMUL.FTZ R88, R93, R102 ;  /* 0x000000665d583220 */ /* 0x000fe20000410000 */
[----:B------:R-:W-:Y:S01]  /*5e00*/  LOP3.LUT P3, RZ, R101, 0xff0000, RZ, 0xc0, !PT ;  /* 0x00ff000065ff7812 */ /* 0x000fe2000786c0ff */
[-CC-:B------:R-:W-:Y:S01]  /*5e10*/  FFMA.FTZ R115, R115, R218.reuse, R203.reuse ;  /* 0x000000da73737223 */ /* 0x180fe200000100cb */
[----:B------:R-:W-:Y:S01]  /*5e20*/  ISETP.GE.U32.AND.EX P2, PT, R101, 0x1000000, PT, P2 ;  /* 0x010000006500780c */ /* 0x000fe20003f46120 */
[----:B------:R-:W-:Y:S01]  /*5e30*/  FADD.FTZ R118, R119, -R118 ;  /* 0x8000007677767221 */ /* 0x000fe20000010000 */
[-CC-:B------:R-:W-:Y:S01]  /*5e40*/  FFMA.FTZ R121, R121, R218.reuse, R203.reuse ;  /* 0x000000da79797223 */ /* 0x180fe200000100cb */
[----:B------:R-:W-:Y:S01]  /*5e50*/  FFMA.FTZ R203, R194, R218, R203 ;  /* 0x000000dac2cb7223 */ /* 0x000fe200000100cb */
[----:B------:R-:W-:Y:S01]  /*5e60*/  FADD.FTZ R115, R116, -R115 ;  /* 0x8000007374737221 */ /* 0x000fe20000010000 */
[C---:B------:R-:W-:Y:S01]  /*5e70*/  FFMA.FTZ R118, R195.reuse, R118, R65 ;  /* 0x00000076c3767223 */ /* 0x040fe20000010041 */
[----:B------:R-:W-:Y:S01]  /*5e80*/  FADD.FTZ R121, R120, -R121 ;  /* 0x8000007978797221 */ /* 0x000fe20000010000 */
[----:B------:R-:W-:Y:S01]  /*5e90*/  @P6 SHF.L.U32 R104, R94, 0x10, RZ ;  /* 0x000000105e686819 */ /* 0x000fe200000006ff */
[----:B------:R-:W-:Y:S01]  /*5ea0*/  FADD.FTZ R122, R122, -R203 ;  /* 0x800000cb7a7a7221 */ /* 0x000fe20000010000 */
[----:B------:R-:W-:Y:S01]  /*5eb0*/  @P5 PRMT R94, R94, 0x7632, R94 ;  /* 0x000076325e5e5816 */ /* 0x000fe2000000005e */
[----:B------:R-:W-:Y:S01]  /*5ec0*/  FFMA.FTZ R102, R195, R115, R64 ;  /* 0x00000073c3667223 */ /* 0x000fe20000010040 */
[----:B------:R-:W-:Y:S01]  /*5ed0*/  FMUL.FTZ R93, R201, R118 ;  /* 0x00000076c95d7220 */ /* 0x000fe20000410000 */
[C---:B------:R-:W-:Y:S01]  /*5ee0*/  FFMA.FTZ R108, R195.reuse, R121, R66 ;  /* 0x00000079c36c7223 */ /* 0x040fe20000010042 */
[----:B------:R-:W-:Y:S01]  /*5ef0*/  FFMA.FTZ R122, R195, R122, R67 ;  /* 0x0000007ac37a7223 */ /* 0x000fe20000010043 */
[----:B------:R-:W-:Y:S01]  /*5f00*/  @P3 SHF.L.U32 R109, R95, 0x10, RZ ;  /* 0x000000105f6d3819 */ /* 0x000fe200000006ff */
[----:B------:R-:W-:Y:S01]  /*5f10*/  FMUL.FTZ R89, R201, R102 ;  /* 0x00000066c9597220 */ /* 0x000fe20000410000 */
[----:B------:R-:W-:Y:S01]  /*5f20*/  @P2 PRMT R110, R95, 0x7632, R110 ;  /* 0x000076325f6e2816 */ /* 0x000fe2000000006e */
[----:B------:R-:W-:Y:S01]  /*5f30*/  FMUL.FTZ R95, R93, UR6 ;  /* 0x000000065d5f7c20 */ /* 0x000fe20008410000 */
[----:B------:R-:W-:-:S02]  /*5f40*/  @P5 SHF.L.U32 R106, R94, 0x10, RZ ;  /* 0x000000105e6a5819 */ /* 0x000fc400000006ff */
[----:B------:R-:W-:Y:S01]  /*5f50*/  CS2R R100, SRZ ;  /* 0x0000000000647805 */ /* 0x000fe2000001ff00 */
[C---:B------:R-:W-:Y:S01]  /*5f60*/  FMUL.FTZ R94, R201.reuse, R108 ;  /* 0x0000006cc95e7220 */ /* 0x040fe20000410000 */
[----:B------:R-:W-:Y:S01]  /*5f70*/  @P6 SHF.L.U32 R102, R46, 0x10, RZ ;  /* 0x000000102e666819 */ /* 0x000fe200000006ff */
[----:B------:R-:W-:Y:S01]  /*5f80*/  FMUL.FTZ R201, R201, R122 ;  /* 0x0000007ac9c97220 */ /* 0x000fe20000410000 */
[----:B------:R-:W-:Y:S01]  /*5f90*/  FMUL.FTZ R89, R89, UR6 ;  /* 0x0000000659597c20 */ /* 0x000fe20008410000 */
[----:B------:R-:W-:Y:S01]  /*5fa0*/  @P5 FMUL.FTZ R100, R106, R95 ;  /* 0x0000005f6a645220 */ /* 0x000fe20000410000 */
[----:B------:R-:W-:Y:S01]  /*5fb0*/  @P5 SHF.L.U32 R106, R176, 0x10, RZ ;  /* 0x00000010b06a5819 */ /* 0x000fe200000006ff */
[----:B------:R-:W-:Y:S01]  /*5fc0*/  HFMA2 R90, -RZ, RZ, 0, 0 ;  /* 0x00000000ff5a7431 */ /* 0x000fe200000001ff */
[----:B------:R-:W-:Y:S01]  /*5fd0*/  @P3 SHF.L.U32 R111, R47, 0x10, RZ ;  /* 0x000000102f6f3819 */ /* 0x000fe200000006ff */
[----:B------:R-:W-:Y:S01]  /*5fe0*/  FMUL.FTZ R94, R94, UR6 ;  /* 0x000000065e5e7c20 */ /* 0x000fe20008410000 */
[----:B------:R-:W-:Y:S01]  /*5ff0*/  @P2 SHF.L.U32 R108, R175, 0x10, RZ ;  /* 0x00000010af6c2819 */ /* 0x000fe200000006ff */
[----:B------:R-:W-:Y:S01]  /*6000*/  FMUL.FTZ R201, R201, UR6 ;  /* 0x00000006c9c97c20 */ /* 0x000fe20008410000 */
[-C--:B------:R-:W-:Y:S01]  /*6010*/  @P6 FMUL.FTZ R101, R104, R89.reuse ;  /* 0x0000005968656220 */ /* 0x080fe20000410000 */
[----:B------:R-:W-:Y:S01]  /*6020*/  @P6 FMUL.FTZ R90, R102, R89 ;  /* 0x00000059665a6220 */ /* 0x000fe20000410000 */
[----:B------:R-:W-:-:S02]  /*6030*/  MOV R89, RZ ;  /* 0x000000ff00597202 */ /* 0x000fc40000000f00 */
[----:B------:R-:W-:Y:S01]  /*6040*/  CS2R R104, SRZ ;  /* 0x0000000000687805 */ /* 0x000fe2000001ff00 */
[----:B------:R-:W-:Y:S02]  /*6050*/  HFMA2 R93, -RZ, RZ, 0, 0 ;  /* 0x00000000ff5d7431 */ /* 0x000fe400000001ff */
[----:B------:R-:W-:Y:S01]  /*6060*/  @P5 FMUL.FTZ R89, R106, R95 ;  /* 0x0000005f6a595220 */ /* 0x000fe20000410000 */
[----:B------:R-:W-:Y:S01]  /*6070*/  @P2 SHF.L.U32 R110, R110, 0x10, RZ ;  /* 0x000000106e6e2819 */ /* 0x000fe200000006ff */
[-C--:B------:R-:W-:Y:S01]  /*6080*/  @P3 FMUL.FTZ R93, R111, R94.reuse ;  /* 0x0000005e6f5d3220 */ /* 0x080fe20000410000 */
[-C--:B------:R-:W-:Y:S01]  /*6090*/  @P2 FMUL.FTZ R104, R108, R201.reuse ;  /* 0x000000c96c682220 */ /* 0x080fe20000410000 */
[----:B------:R-:W-:Y:S01]  /*60a0*/  MOV R102, RZ ;  /* 0x000000ff00667202 */ /* 0x000fe20000000f00 */
[----:B------:R-:W-:Y:S01]  /*60b0*/  @P3 FMUL.FTZ R105, R109, R94 ;  /* 0x0000005e6d693220 */ /* 0x000fe20000410000 */
[----:B------:R-:W-:Y:S01]  /*60c0*/  F2FP.BF16.F32.PACK_AB R90, R89, R90 ;  /* 0x0000005a595a723e */ /* 0x000fe200000010ff */
[----:B------:R-:W-:Y:S01]  /*60d0*/  @P2 FMUL.FTZ R102, R110, R201 ;  /* 0x000000c96e662220 */ /* 0x000fe20000410000 */
[----:B------:R-:W-:-:S02]  /*60e0*/  F2FP.BF16.F32.PACK_AB R88, R88, R91 ;  /* 0x0000005b5858723e */ /* 0x000fc400000010ff */
[----:B------:R-:W-:Y:S02]  /*60f0*/  F2FP.BF16.F32.PACK_AB R89, R107, R92 ;  /* 0x0000005c6b59723e */ /* 0x000fe400000010ff */
[----:B------:R-:W-:Y:S01]  /*6100*/  F2FP.BF16.F32.PACK_AB R91, R104, R93 ;  /* 0x0000005d685b723e */ /* 0x000fe200000010ff */
[----:B------:R-:W-:Y:S06]  /*6110*/  BRA `(.L_x_3791) ;  /* 0x0000000c00307947 */ /* 0x000fec0003800000 */
.L_x_3789:
[----:B------:R-:W-:Y:S05]  /*6120*/  @!P0 BRA `(.L_x_3792) ;  /* 0x0000000400948947 */ /* 0x000fea0003800000 */
[-CC-:B------:R-:W-:Y:S01]  /*6130*/  FFMA.FTZ R109, R109, R218.reuse, R203.reuse ;  /* 0x000000da6d6d7223 */ /* 0x180fe200000100cb */
[----:B------:R-:W-:Y:S01]  /*6140*/  LOP3.LUT P2, RZ, R100, 0xff, RZ, 0xc0, !PT ;  /* 0x000000ff64ff7812 */ /* 0x000fe2000784c0ff */
[----:B------:R-:W-:Y:S01]  /*6150*/  FFMA.FTZ R108, R108, R218, R203 ;  /* 0x000000da6c6c7223 */ /* 0x000fe200000100cb */
[----:B------:R-:W-:Y:S01]  /*6160*/  LOP3.LUT P5, RZ, R100, 0xff00, RZ, 0xc0, !PT ;  /* 0x0000ff0064ff7812 */ /* 0x000fe200078ac0ff */
[----:B0-----:R-:W-:Y:S01]  /*6170*/  FADD.FTZ R56, R110, -R109 ;  /* 0x8000006d6e387221 */ /* 0x001fe20000010000 */
[----:B------:R-:W-:Y:S01]  /*6180*/  CS2R R98, SRZ ;  /* 0x0000000000627805 */ /* 0x000fe2000001ff00 */
[----:B------:R-:W-:Y:S01]  /*6190*/  FADD.FTZ R108, R113, -R108 ;  /* 0x8000006c716c7221 */ /* 0x000fe20000010000 */
[----:B------:R-:W-:Y:S01]  /*61a0*/  CS2R R88, SRZ ;  /* 0x0000000000587805 */ /* 0x000fe2000001ff00 */
[----:B------:R-:W-:Y:S01]  /*61b0*/  FMUL.FTZ R56, R195, R56 ;  /* 0x00000038c3387220 */ /* 0x000fe20000410000 */
[-CC-:B------:R-:W-:Y:S01]  /*61c0*/  FFMA.FTZ R111, R111, R218.reuse, R203.reuse ;  /* 0x000000da6f6f7223 */ /* 0x180fe200000100cb */
[----:B------:R-:W-:Y:S01]  /*61d0*/  LOP3.LUT P3, RZ, R100, 0xff000000, RZ, 0xc0, !PT ;  /* 0xff00000064ff7812 */ /* 0x000fe2000786c0ff */
[----:B------:R-:W-:Y:S01]  /*61e0*/  FFMA.FTZ R112, R112, R218, R203 ;  /* 0x000000da70707223 */ /* 0x000fe200000100cb */
[----:B------:R-:W-:Y:S01]  /*61f0*/  FMUL.FTZ R0, R56, R201 ;  /* 0x000000c938007220 */ /* 0x000fe20000410000 */
[----:B------:R-:W-:Y:S01]  /*6200*/  FADD.FTZ R58, R114, -R111 ;  /* 0x8000006f723a7221 */ /* 0x000fe20000010000 */
[----:B-----5:R-:W-:Y:S01]  /*6210*/  @P2 SHF.L.U32 R57, R92, 0x10, RZ ;  /* 0x000000105c392819 */ /* 0x020fe200000006ff */
[----:B------:R-:W-:Y:S01]  /*6220*/  FADD.FTZ R112, R117, -R112 ;  /* 0x8000007075707221 */ /* 0x000fe20000010000 */
[----:B------:R-:W-:Y:S01]  /*6230*/  FMUL.FTZ R0, R0, UR6 ;  /* 0x0000000600007c20 */ /* 0x000fe20008410000 */
[----:B------:R-:W-:Y:S01]  /*6240*/  @P2 SHF.L.U32 R59, R44, 0x10, RZ ;  /* 0x000000102c3b2819 */ /* 0x000fe200000006ff */
[----:B------:R-:W-:Y:S01]  /*6250*/  FMUL.FTZ R58, R195, R58 ;  /* 0x0000003ac33a7220 */ /* 0x000fe20000410000 */
[----:B------:R-:W-:Y:S01]  /*6260*/  @P5 PRMT R92, R92, 0x7632, R92 ;  /* 0x000076325c5c5816 */ /* 0x000fe2000000005c */
[----:B------:R-:W-:Y:S01]  /*6270*/  @P2 FMUL.FTZ R99, R57, R0 ;  /* 0x0000000039632220 */ /* 0x000fe20000410000 */
[----:B------:R-:W-:Y:S01]  /*6280*/  FMUL.FTZ R57, R195, R108 ;  /* 0x0000006cc3397220 */ /* 0x000fe20000410000 */
[----:B------:R-:W-:Y:S01]  /*6290*/  @P2 FMUL.FTZ R88, R59, R0 ;  /* 0x000000003b582220 */ /* 0x000fe20000410000 */
[----:B------:R-:W-:Y:S01]  /*62a0*/  LOP3.LUT P2, RZ, R100, 0xff0000, RZ, 0xc0, !PT ;  /* 0x00ff000064ff7812 */ /* 0x000fe2000784c0ff */
[----:B------:R-:W-:-:S02]  /*62b0*/  HFMA2 R0, -RZ, RZ, 0, 0 ;  /* 0x00000000ff007431 */ /* 0x000fc400000001ff */
        /* <DEDUP_REMOVED lines=10> */
[----:B------:R-:W-:Y:S01]  /*6360*/  FMUL.FTZ R59, R195, R112 ;  /* 0x00000070c33b7220 */ /* 0x000fe20000410000 */
[----:B------:R-:W-:Y:S01]  /*6370*/  @P2 SHF.L.U32 R90, R93, 0x10, RZ ;  /* 0x000000105d5a2819 */ /* 0x000fe200000006ff */
[-C--:B------:R-:W-:Y:S01]  /*6380*/  FFMA.FTZ R115, R115, R218.reuse, R203 ;  /* 0x000000da73737223 */ /* 0x080fe200000100cb */
[----:B------:R-:W-:Y:S01]  /*6390*/  @P3 PRMT R93, R93, 0x7632, R93 ;  /* 0x000076325d5d3816 */ /* 0x000fe2000000005d */
[----:B------:R-:W-:Y:S01]  /*63a0*/  FMUL.FTZ R60, R59, R201 ;  /* 0x000000c93b3c7220 */ /* 0x000fe20000410000 */
[----:B------:R-:W-:Y:S01]  /*63b0*/  HFMA2 R92, -RZ, RZ, 0, 0 ;  /* 0x00000000ff5c7431 */ /* 0x000fe200000001ff */
[----:B------:R-:W-:Y:S01]  /*63c0*/  LOP3.LUT P6, RZ, R101, 0xff, RZ, 0xc0, !PT ;  /* 0x000000ff65ff7812 */ /* 0x000fe200078cc0ff */
[----:B------:R-:W-:Y:S01]  /*63d0*/  FFMA.FTZ R118, R118, R218, R203 ;  /* 0x000000da76767223 */ /* 0x000fe200000100cb */
[----:B------:R-:W-:Y:S01]  /*63e0*/  @P3 SHF.L.U32 R93, R93, 0x10, RZ ;  /* 0x000000105d5d3819 */ /* 0x000fe200000006ff */
[----:B------:R-:W-:Y:S01]  /*63f0*/  FMUL.FTZ R60, R60, UR6 ;  /* 0x000000063c3c7c20 */ /* 0x000fe20008410000 */
[----:B------:R-:W-:-:S02]  /*6400*/  @P2 SHF.L.U32 R62, R45, 0x10, RZ ;  /* 0x000000102d3e2819 */ /* 0x000fc400000006ff */
[----:B------:R-:W-:Y:S02]  /*6410*/  CS2R R102, SRZ ;  /* 0x0000000000667805 */ /* 0x000fe4000001ff00 */
[----:B------:R-:W-:Y:S01]  /*6420*/  LOP3.LUT P5, RZ, R101, 0xff00, RZ, 0xc0, !PT ;  /* 0x0000ff0065ff7812 */ /* 0x000fe200078ac0ff */
[-C--:B------:R-:W-:Y:S01]  /*6430*/  @P3 FMUL.FTZ R98, R93, R60.reuse ;  /* 0x0000003c5d623220 */ /* 0x080fe20000410000 */
[----:B------:R-:W-:Y:S01]  /*6440*/  @P3 FMUL.FTZ R92, R63, R60 ;  /* 0x0000003c3f5c3220 */ /* 0x000fe20000410000 */
[----:B------:R-:W-:Y:S01]  /*6450*/  FADD.FTZ R60, R116, -R115 ;  /* 0x80000073743c7221 */ /* 0x000fe20000010000 */
[----:B------:R-:W-:Y:S01]  /*6460*/  FADD.FTZ R118, R119, -R118 ;  /* 0x8000007677767221 */ /* 0x000fe20000010000 */
[-C--:B------:R-:W-:Y:S01]  /*6470*/  @P2 FMUL.FTZ R103, R90, R61.reuse ;  /* 0x0000003d5a672220 */ /* 0x080fe20000410000 */
[----:B------:R-:W-:Y:S01]  /*6480*/  @P2 FMUL.FTZ R89, R62, R61 ;  /* 0x0000003d3e592220 */ /* 0x000fe20000410000 */
[----:B------:R-:W-:Y:S01]  /*6490*/  FMUL.FTZ R60, R195, R60 ;  /* 0x0000003cc33c7220 */ /* 0x000fe20000410000 */
[----:B------:R-:W-:Y:S01]  /*64a0*/  ISETP.GE.U32.AND P2, PT, R100, RZ, PT ;  /* 0x000000ff6400720c */ /* 0x000fe20003f46070 */
[--C-:B------:R-:W-:Y:S01]  /*64b0*/  FFMA.FTZ R121, R121, R218, R203.reuse ;  /* 0x000000da79797223 */ /* 0x100fe200000100cb */
[----:B------:R-:W-:Y:S01]  /*64c0*/  FMUL.FTZ R61, R195, R118 ;  /* 0x00000076c33d7220 */ /* 0x000fe20000410000 */
[-C--:B------:R-:W-:Y:S01]  /*64d0*/  FMUL.FTZ R62, R60, R201.reuse ;  /* 0x000000c93c3e7220 */ /* 0x080fe20000410000 */
[----:B------:R-:W-:Y:S01]  /*64e0*/  FFMA.FTZ R203, R194, R218, R203 ;  /* 0x000000dac2cb7223 */ /* 0x000fe200000100cb */
[----:B------:R-:W-:Y:S01]  /*64f0*/  @P6 SHF.L.U32 R93, R94, 0x10, RZ ;  /* 0x000000105e5d6819 */ /* 0x000fe200000006ff */
[----:B------:R-:W-:Y:S01]  /*6500*/  FADD.FTZ R120, R120, -R121 ;  /* 0x8000007978787221 */ /* 0x000fe20000010000 */
[----:B------:R-:W-:Y:S01]  /*6510*/  @P6 SHF.L.U32 R105, R46, 0x10, RZ ;  /* 0x000000102e696819 */ /* 0x000fe200000006ff */
[----:B------:R-:W-:Y:S01]  /*6520*/  FMUL.FTZ R62, R62, UR6 ;  /* 0x000000063e3e7c20 */ /* 0x000fe20008410000 */
[----:B------:R-:W-:Y:S01]  /*6530*/  LOP3.LUT P3, RZ, R101, 0xff0000, RZ, 0xc0, !PT ;  /* 0x00ff000065ff7812 */ /* 0x000fe2000786c0ff */
[----:B------:R-:W-:Y:S01]  /*6540*/  FMUL.FTZ R63, R61, R201 ;  /* 0x000000c93d3f7220 */ /* 0x000fe20000410000 */
[----:B------:R-:W-:Y:S01]  /*6550*/  ISETP.GE.U32.AND.EX P2, PT, R101, 0x1000000, PT, P2 ;  /* 0x010000006500780c */ /* 0x000fe20003f46120 */
[----:B------:R-:W-:Y:S01]  /*6560*/  FADD.FTZ R122, R122, -R203 ;  /* 0x800000cb7a7a7221 */ /* 0x000fe20000010000 */
[----:B------:R-:W-:-:S02]  /*6570*/  CS2R R100, SRZ ;  /* 0x0000000000647805 */ /* 0x000fc4000001ff00 */
[----:B------:R-:W-:Y:S01]  /*6580*/  MOV R90, RZ ;  /* 0x000000ff005a7202 */ /* 0x000fe20000000f00 */
[-C--:B------:R-:W-:Y:S01]  /*6590*/  @P6 FMUL.FTZ R101, R93, R62.reuse ;  /* 0x0000003e5d656220 */ /* 0x080fe20000410000 */
[----:B------:R-:W-:Y:S01]  /*65a0*/  @P5 PRMT R94, R94, 0x7632, R94 ;  /* 0x000076325e5e5816 */ /* 0x000fe2000000005e */
[----:B------:R-:W-:Y:S01]  /*65b0*/  @P6 FMUL.FTZ R90, R105, R62 ;  /* 0x0000003e695a6220 */ /* 0x000fe20000410000 */
[----:B------:R-:W-:Y:S01]  /*65c0*/  FMUL.FTZ R106, R63, UR6 ;  /* 0x000000063f6a7c20 */ /* 0x000fe20008410000 */
[C---:B------:R-:W-:Y:S01]  /*65d0*/  FMUL.FTZ R62, R195.reuse, R120 ;  /* 0x00000078c33e7220 */ /* 0x040fe20000410000 */
[----:B------:R-:W-:Y:S01]  /*65e0*/  FMUL.FTZ R63, R195, R122 ;  /* 0x0000007ac33f7220 */ /* 0x000fe20000410000 */
[----:B------:R-:W-:Y:S02]  /*65f0*/  @P5 SHF.L.U32 R107, R94, 0x10, RZ ;  /* 0x000000105e6b5819 */ /* 0x000fe400000006ff */
[----:B------:R-:W-:Y:S01]  /*6600*/  CS2R R104, SRZ ;  /* 0x0000000000687805 */ /* 0x000fe2000001ff00 */
[-C--:B------:R-:W-:Y:S01]  /*6610*/  FMUL.FTZ R94, R62, R201.reuse ;  /* 0x000000c93e5e7220 */ /* 0x080fe20000410000 */
[----:B------:R-:W-:Y:S01]  /*6620*/  FMUL.FTZ R201, R63, R201 ;  /* 0x000000c93fc97220 */ /* 0x000fe20000410000 */
[----:B------:R-:W-:Y:S01]  /*6630*/  @P3 SHF.L.U32 R111, R47, 0x10, RZ ;  /* 0x000000102f6f3819 */ /* 0x000fe200000006ff */
[-C--:B------:R-:W-:Y:S01]  /*6640*/  @P5 FMUL.FTZ R100, R107, R106.reuse ;  /* 0x0000006a6b645220 */ /* 0x080fe20000410000 */
[----:B------:R-:W-:Y:S01]  /*6650*/  @P5 SHF.L.U32 R107, R176, 0x10, RZ ;  /* 0x00000010b06b5819 */ /* 0x000fe200000006ff */
[----:B------:R-:W-:Y:S01]  /*6660*/  FMUL.FTZ R94, R94, UR6 ;  /* 0x000000065e5e7c20 */ /* 0x000fe20008410000 */
[----:B------:R-:W-:Y:S01]  /*6670*/  @P2 SHF.L.U32 R110, R175, 0x10, RZ ;  /* 0x00000010af6e2819 */ /* 0x000fe200000006ff */
[----:B------:R-:W-:Y:S01]  /*6680*/  FMUL.FTZ R201, R201, UR6 ;  /* 0x00000006c9c97c20 */ /* 0x000fe20008410000 */
[C---:B------:R-:W-:Y:S01]  /*6690*/  @P2 PRMT R108, R95.reuse, 0x7632, R108 ;  /* 0x000076325f6c2816 */ /* 0x040fe2000000006c */
[----:B------:R-:W-:Y:S01]  /*66a0*/  HFMA2 R93, -RZ, RZ, 0, 0 ;  /* 0x00000000ff5d7431 */ /* 0x000fe200000001ff */
[----:B------:R-:W-:Y:S01]  /*66b0*/  @P3 SHF.L.U32 R109, R95, 0x10, RZ ;  /* 0x000000105f6d3819 */ /* 0x000fe200000006ff */
[----:B------:R-:W-:Y:S01]  /*66c0*/  @P5 FMUL.FTZ R93, R107, R106 ;  /* 0x0000006a6b5d5220 */ /* 0x000fe20000410000 */
[----:B------:R-:W-:Y:S01]  /*66d0*/  MOV R95, RZ ;  /* 0x000000ff005f7202 */ /* 0x000fe20000000f00 */
[----:B------:R-:W-:Y:S01]  /*66e0*/  @P3 FMUL.FTZ R95, R111, R94 ;  /* 0x0000005e6f5f3220 */ /* 0x000fe20000410000 */
[----:B------:R-:W-:Y:S01]  /*66f0*/  @P2 SHF.L.U32 R108, R108, 0x10, RZ ;  /* 0x000000106c6c2819 */ /* 0x000fe200000006ff */
[-C--:B------:R-:W-:Y:S01]  /*6700*/  @P2 FMUL.FTZ R104, R110, R201.reuse ;  /* 0x000000c96e682220 */ /* 0x080fe20000410000 */
[----:B------:R-:W-:Y:S01]  /*6710*/  F2FP.BF16.F32.PACK_AB R88, R91, R88 ;  /* 0x000000585b58723e */ /* 0x000fe200000010ff */
[----:B------:R-:W-:Y:S01]  /*6720*/  @P3 FMUL.FTZ R105, R109, R94 ;  /* 0x0000005e6d693220 */ /* 0x000fe20000410000 */
[----:B------:R-:W-:Y:S01]  /*6730*/  F2FP.BF16.F32.PACK_AB R90, R93, R90 ;  /* 0x0000005a5d5a723e */ /* 0x000fe200000010ff */
[----:B------:R-:W-:Y:S01]  /*6740*/  @P2 FMUL.FTZ R102, R108, R201 ;  /* 0x000000c96c662220 */ /* 0x000fe20000410000 */
[----:B------:R-:W-:-:S02]  /*6750*/  F2FP.BF16.F32.PACK_AB R89, R92, R89 ;  /* 0x000000595c59723e */ /* 0x000fc400000010ff */
[----:B------:R-:W-:Y:S01]  /*6760*/  F2FP.BF16.F32.PACK_AB R91, R104, R95 ;  /* 0x0000005f685b723e */ /* 0x000fe200000010ff */
[----:B------:R-:W-:Y:S06]  /*6770*/  BRA `(.L_x_3791) ;  /* 0x0000000400987947 */ /* 0x000fec0003800000 */
.L_x_3792:
[-CC-:B------:R-:W-:Y:S01]  /*6780*/  FFMA.FTZ R109, R109, R218.reuse, R203.reuse ;  /* 0x000000da6d6d7223 */ /* 0x180fe200000100cb */
[----:B------:R-:W-:Y:S01]  /*6790*/  LOP3.LUT P2, RZ, R100, 0xff, RZ, 0xc0, !PT ;  /* 0x000000ff64ff7812 */ /* 0x000fe2000784c0ff */
[-C--:B------:R-:W-:Y:S01]  /*67a0*/  FFMA.FTZ R108, R108, R218.reuse, R203 ;  /* 0x000000da6c6c7223 */ /* 0x080fe200000100cb */
[----:B------:R-:W-:Y:S01]  /*67b0*/  LOP3.LUT P3, RZ, R100, 0xff00, RZ, 0xc0, !PT ;  /* 0x0000ff0064ff7812 */ /* 0x000fe2000786c0ff */
[----:B------:R-:W-:Y:S01]  /*67c0*/  FADD.FTZ R110, R110, -R109 ;  /* 0x8000006d6e6e7221 */ /* 0x000fe20000010000 */
[----:B------:R-:W-:Y:S01]  /*67d0*/  LOP3.LUT P6, RZ, R100, 0xff000000, RZ, 0xc0, !PT ;  /* 0xff00000064ff7812 */ /* 0x000fe200078cc0ff */
[----:B------:R-:W-:Y:S01]  /*67e0*/  FADD.FTZ R108, R113, -R108 ;  /* 0x8000006c716c7221 */ /* 0x000fe20000010000 */
[--C-:B------:R-:W-:Y:S01]  /*67f0*/  FFMA.FTZ R112, R112, R218, R203.reuse ;  /* 0x000000da70707223 */ /* 0x100fe200000100cb */
[----:B0-----:R-:W-:Y:S01]  /*6800*/  FMUL.FTZ R88, R195, R110 ;  /* 0x0000006ec3587220 */ /* 0x001fe20000410000 */
[----:B------:R-:W-:Y:S01]  /*6810*/  FFMA.FTZ R111, R111, R218, R203 ;  /* 0x000000da6f6f7223 */ /* 0x000fe200000100cb */
[----:B------:R-:W-:Y:S01]  /*6820*/  LOP3.LUT P5, RZ, R100, 0xff0000, RZ, 0xc0, !PT ;  /* 0x00ff000064ff7812 */ /* 0x000fe200078ac0ff */
[----:B------:R-:W-:Y:S01]  /*6830*/  FMUL.FTZ R108, R195, R108 ;  /* 0x0000006cc36c7220 */ /* 0x000fe20000410000 */
[----:B------:R-:W-:Y:S01]  /*6840*/  FMUL.FTZ R88, R201, R88 ;  /* 0x00000058c9587220 */ /* 0x000fe20000410000 */
[----:B------:R-:W-:Y:S01]  /*6850*/  FADD.FTZ R112, R117, -R112 ;  /* 0x8000007075707221 */ /* 0x000fe20000010000 */
[----:B------:R-:W-:Y:S01]  /*6860*/  FADD.FTZ R114, R114, -R111 ;  /* 0x8000006f72727221 */ /* 0x000fe20000010000 */
[----:B------:R-:W-:Y:S01]  /*6870*/  @P2 SHF.L.U32 R105, R44, 0x10, RZ ;  /* 0x000000102c692819 */ /* 0x000fe200000006ff */
[----:B------:R-:W-:Y:S01]  /*6880*/  FMUL.FTZ R88, R88, UR6 ;  /* 0x0000000658587c20 */ /* 0x000fe20008410000 */
[C---:B-----5:R-:W-:Y:S01]  /*6890*/  @P2 SHF.L.U32 R103, R92.reuse, 0x10, RZ ;  /* 0x000000105c672819 */ /* 0x060fe200000006ff */
[----:B------:R-:W-:Y:S01]  /*68a0*/  FMUL.FTZ R89, R201, R108 ;  /* 0x0000006cc9597220 */ /* 0x000fe20000410000 */
[C---:B------:R-:W-:Y:S01]  /*68b0*/  FMUL.FTZ R90, R195.reuse, R112 ;  /* 0x00000070c35a7220 */ /* 0x040fe20000410000 */
[----:B------:R-:W-:Y:S01]  /*68c0*/  HFMA2 R91, -RZ, RZ, 0, 0 ;  /* 0x00000000ff5b7431 */ /* 0x000fe200000001ff */
[----:B------:R-:W-:Y:S01]  /*68d0*/  @P3 PRMT R92, R92, 0x7632, R92 ;  /* 0x000076325c5c3816 */ /* 0x000fe2000000005c */
[----:B------:R-:W-:Y:S01]  /*68e0*/  FMUL.FTZ R114, R195, R114 ;  /* 0x00000072c3727220 */ /* 0x000fe20000410000 */
[----:B------:R-:W-:Y:S01]  /*68f0*/  @P2 FMUL.FTZ R91, R105, R88 ;  /* 0x00000058695b2220 */ /* 0x000fe20000410000 */
[----:B------:R-:W-:Y:S01]  /*6900*/  @P6 PRMT R105, R93, 0x7632, R105 ;  /* 0x000076325d696816 */ /* 0x000fe20000000069 */
[----:B------:R-:W-:Y:S01]  /*6910*/  FMUL.FTZ R102, R89, UR6 ;  /* 0x0000000659667c20 */ /* 0x000fe20008410000 */
[C---:B------:R-:W-:Y:S01]  /*6920*/  FMUL.FTZ R90, R201.reuse, R90 ;  /* 0x0000005ac95a7220 */ /* 0x040fe20000410000 */
[----:B------:R-:W-:Y:S01]  /*6930*/  @P3 SHF.L.U32 R107, R92, 0x10, RZ ;  /* 0x000000105c6b3819 */ /* 0x000fe200000006ff */
[----:B------:R-:W-:Y:S01]  /*6940*/  FMUL.FTZ R89, R201, R114 ;  /* 0x00000072c9597220 */ /* 0x000fe20000410000 */
[----:B------:R-:W-:Y:S01]  /*6950*/  @P6 SHF.L.U32 R109, R177, 0x10, RZ ;  /* 0x00000010b16d6819 */ /* 0x000fe200000006ff */
[----:B------:R-:W-:Y:S01]  /*6960*/  FMUL.FTZ R90, R90, UR6 ;  /* 0x000000065a5a7c20 */ /* 0x000fe20008410000 */
[----:B------:R-:W-:-:S02]  /*6970*/  @P6 SHF.L.U32 R105, R105, 0x10, RZ ;  /* 0x0000001069696819 */ /* 0x000fc400000006ff */
[----:B------:R-:W-:Y:S02]  /*6980*/  CS2R R98, SRZ ;  /* 0x0000000000627805 */ /* 0x000fe4000001ff00 */
[----:B------:R-:W-:Y:S01]  /*6990*/  @P5 SHF.L.U32 R104, R93, 0x10, RZ ;  /* 0x000000105d685819 */ /* 0x000fe200000006ff */
[----:B------:R-:W-:Y:S01]  /*69a0*/  FMUL.FTZ R89, R89, UR6 ;  /* 0x0000000659597c20 */ /* 0x000fe20008410000 */
[----:B------:R-:W-:Y:S01]  /*69b0*/  @P5 SHF.L.U32 R106, R45, 0x10, RZ ;  /* 0x000000102d6a5819 */ /* 0x000fe200000006ff */
[----:B------:R-:W-:Y:S01]  /*69c0*/  @P2 FMUL.FTZ R99, R103, R88 ;  /* 0x0000005867632220 */ /* 0x000fe20000410000 */
[----:B------:R-:W-:Y:S01]  /*69d0*/  MOV R0, RZ ;  /* 0x000000ff00007202 */ /* 0x000fe20000000f00 */
[----:B------:R-:W-:Y:S01]  /*69e0*/  @P3 FMUL.FTZ R0, R107, R102 ;  /* 0x000000666b003220 */ /* 0x000fe20000410000 */
[----:B------:R-:W-:Y:S01]  /*69f0*/  MOV R107, RZ ;  /* 0x000000ff006b7202 */ /* 0x000fe20000000f00 */
[----:B------:R-:W-:Y:S01]  /*6a00*/  HFMA2 R92, -RZ, RZ, 0, 0 ;  /* 0x00000000ff5c7431 */ /* 0x000fe200000001ff */
[----:B------:R-:W-:Y:S01]  /*6a10*/  MOV R103, RZ ;  /* 0x000000ff00677202 */ /* 0x000fe20000000f00 */
[-C--:B------:R-:W-:Y:S01]  /*6a20*/  @P6 FMUL.FTZ R98, R105, R90.reuse ;  /* 0x0000005a69626220 */ /* 0x080fe20000410000 */
[----:B------:R-:W-:Y:S01]  /*6a30*/  @P3 SHF.L.U32 R93, R178, 0x10, RZ ;  /* 0x00000010b25d3819 */ /* 0x000fe200000006ff */
[----:B------:R-:W-:Y:S01]  /*6a40*/  @P6 FMUL.FTZ R107, R109, R90 ;  /* 0x0000005a6d6b6220 */ /* 0x000fe20000410000 */
        /* <DEDUP_REMOVED lines=15> */
[C---:B------:R-:W-:Y:S01]  /*6b40*/  FMUL.FTZ R118, R195.reuse, R118 ;  /* 0x00000076c3767220 */ /* 0x040fe20000410000 */
[----:B------:R-:W-:Y:S01]  /*6b50*/  FADD.FTZ R120, R120, -R121 ;  /* 0x8000007978787221 */ /* 0x000fe20000010000 */
[----:B------:R-:W-:Y:S01]  /*6b60*/  @P6 SHF.L.U32 R102, R94, 0x10, RZ ;  /* 0x000000105e666819 */ /* 0x000fe200000006ff */
[----:B------:R-:W-:Y:S01]  /*6b70*/  FADD.FTZ R122, R122, -R203 ;  /* 0x800000cb7a7a7221 */ /* 0x000fe20000010000 */
[----:B------:R-:W-:Y:S01]  /*6b80*/  @P5 PRMT R94, R94, 0x7632, R94 ;  /* 0x000076325e5e5816 */ /* 0x000fe2000000005e */
[----:B------:R-:W-:Y:S01]  /*6b90*/  FMUL.FTZ R116, R195, R116 ;  /* 0x00000074c3747220 */ /* 0x000fe20000410000 */
[----:B------:R-:W-:Y:S01]  /*6ba0*/  FMUL.FTZ R93, R201, R118 ;  /* 0x00000076c95d7220 */ /* 0x000fe20000410000 */
[C---:B------:R-:W-:Y:S01]  /*6bb0*/  FMUL.FTZ R120, R195.reuse, R120 ;  /* 0x00000078c3787220 */ /* 0x040fe20000410000 */
[----:B------:R-:W-:Y:S01]  /*6bc0*/  FMUL.FTZ R122, R195, R122 ;  /* 0x0000007ac37a7220 */ /* 0x000fe20000410000 */
        /* <DEDUP_REMOVED lines=32> */
[----:B------:R-:W-:-:S07]  /*6dd0*/  F2FP.BF16.F32.PACK_AB R91, R104, R93 ;  /* 0x0000005d685b723e */ /* 0x000fce00000010ff */
.L_x_3791:
[----:B------:R-:W0:Y:S01]  /*6de0*/  @P0 LDC.64 R94, c[0x0][0x478] ;  /* 0x00011e00ff5e0b82 */ /* 0x000e220000000a00 */
[----:B------:R-:W-:-:S04]  /*6df0*/  IMAD.WIDE.U32 R96, R154, 0x10, R96 ;  /* 0x000000109a607825 */ /* 0x000fc800078e0060 */
[----:B------:R-:W-:Y:S01]  /*6e00*/  FADD.FTZ R10, R99, R10 ;  /* 0x0000000a630a7221 */ /* 0x000fe20000010000 */
[----:B------:R-:W-:Y:S01]  /*6e10*/  FADD.FTZ R9, R0, R9 ;  /* 0x0000000900097221 */ /* 0x000fe20000010000 */
[----:B------:R-:W-:Y:S01]  /*6e20*/  PLOP3.LUT P4, PT, P4, PT, PT, 0x8, 0x80 ;  /* 0x000000000080781c */ /* 0x000fe2000278e170 */
[----:B------:R-:W-:Y:S01]  /*6e30*/  FADD.FTZ R8, R103, R8 ;  /* 0x0000000867087221 */ /* 0x000fe20000010000 */
[----:B------:R-:W-:Y:S01]  /*6e40*/  FADD.FTZ R7, R98, R7 ;  /* 0x0000000762077221 */ /* 0x000fe20000010000 */
[----:B------:R-:W-:Y:S01]  /*6e50*/  FADD.FTZ R6, R101, R6 ;  /* 0x0000000665067221 */ /* 0x000fe20000010000 */
[----:B------:R-:W1:Y:S01]  /*6e60*/  LDC.64 R92, c[0x0][0x380] ;  /* 0x0000e000ff5c7b82 */ /* 0x000e620000000a00 */
[----:B------:R-:W-:Y:S01]  /*6e70*/  FADD.FTZ R5, R100, R5 ;  /* 0x0000000564057221 */ /* 0x000fe20000010000 */
[----:B------:R-:W-:Y:S01]  /*6e80*/  FADD.FTZ R4, R105, R4 ;  /* 0x0000000469047221 */ /* 0x000fe20000010000 */
[----:B------:R-:W-:Y:S01]  /*6e90*/  FADD.FTZ R3, R102, R3 ;  /* 0x0000000366037221 */ /* 0x000fe20000010000 */
[----:B0-----:R-:W-:-:S05]  /*6ea0*/  @P0 IMAD.WIDE.U32 R94, R154, 0x20, R94 ;  /* 0x000000209a5e0825 */ /* 0x001fca00078e005e */
[----:B------:R0:W-:Y:S01]  /*6eb0*/  @P0 STG.E.128 desc[UR8][R94.64], R56 ;  /* 0x000000385e000986 */ /* 0x0001e2000c101d08 */
[----:B-1----:R-:W-:-:S03]  /*6ec0*/  IADD3 R179, PT, PT, R179, R92, RZ ;  /* 0x0000005cb3b37210 */ /* 0x002fc60007ffe0ff */
[----:B------:R0:W-:Y:S01]  /*6ed0*/  @P0 STG.E.128 desc[UR8][R94.64+0x10], R60 ;  /* 0x0000103c5e000986 */ /* 0x0001e2000c101d08 */
[----:B------:R-:W-:-:S03]  /*6ee0*/  ISETP.GE.AND P0, PT, R179, R93, PT ;  /* 0x0000005db300720c */ /* 0x000fc60003f06270 */
[----:B------:R0:W-:Y:S10]  /*6ef0*/  STG.E.128 desc[UR8][R96.64], R88 ;  /* 0x0000005860007986 */ /* 0x0001f4000c101d08 */
        /* <DEDUP_REMOVED lines=42> */
[----:B0-----:R-:W-:-:S02]  /*71a0*/  MOV R56, R145 ;  /* 0x0000009100387202 */ /* 0x001fc40000000f00 */
        /* <DEDUP_REMOVED lines=30> */
.L_x_3780:
        /* <DEDUP_REMOVED lines=28> */
.L_x_3794:
        /* <DEDUP_REMOVED lines=11> */
.L_x_10729:


//--------------------- .text._ZN10layer_norm22ln_bwd_finalize_kernelINS_22Kernel_traits_finalizeILj3072E13__nv_bfloat16S2_fS2_fjLb1ELj1024ELj4ENS_18Kernel_traits_baseILj3072ES2_S2_fS2_fjLj1024EEEEELb1ELb0EEEvNS_9BwdParamsE --------------------------
	.section	.text._ZN10layer_norm22ln_bwd_finalize_kernelINS_22Kernel_traits_finalizeILj3072E13__nv_bfloat16S2_fS2_fjLb1ELj1024ELj4ENS_18Kernel_traits_baseILj3072ES2_S2_fS2_fjLj1024EEEEELb1ELb0EEEvNS_9BwdParamsE,"ax",@progbits
	.align	128
        .global         _ZN10layer_norm22ln_bwd_finalize_kernelINS_22Kernel_traits_finalizeILj3072E13__nv_bfloat16S2_fS2_fjLb1ELj1024ELj4ENS_18Kernel_traits_baseILj3072ES2_S2_fS2_fjLj1024EEEEELb1ELb0EEEvNS_9BwdParamsE
        .type           _ZN10layer_norm22ln_bwd_finalize_kernelINS_22Kernel_traits_finalizeILj3072E13__nv_bfloat16S2_fS2_fjLb1ELj1024ELj4ENS_18Kernel_traits_baseILj3072ES2_S2_fS2_fjLj1024EEEEELb1ELb0EEEvNS_9BwdParamsE,@function
        .size           _ZN10layer_norm22ln_bwd_finalize_kernelINS_22Kernel_traits_finalizeILj3072E13__nv_bfloat16S2_fS2_fjLb1ELj1024ELj4ENS_18Kernel_traits_baseILj3072ES2_S2_fS2_fjLj1024EEEEELb1ELb0EEEvNS_9BwdParamsE,(.L_x_10730 - _ZN10layer_norm22ln_bwd_finalize_kernelINS_22Kernel_traits_finalizeILj3072E13__nv_bfloat16S2_fS2_fjLb1ELj1024ELj4ENS_18Kernel_traits_baseILj3072ES2_S2_fS2_fjLj1024EEEEELb1ELb0EEEvNS_9BwdParamsE)
        .other          _ZN10layer_norm22ln_bwd_finalize_kernelINS_22Kernel_traits_finalizeILj3072E13__nv_bfloat16S2_fS2_fjLb1ELj1024ELj4ENS_18Kernel_traits_baseILj3072ES2_S2_fS2_fjLj1024EEEEELb1ELb0EEEvNS_9BwdParamsE,@"STO_CUDA_ENTRY STV_DEFAULT"
_ZN10layer_norm22ln_bwd_finalize_kernelINS_22Kernel_traits_finalizeILj3072E13__nv_bfloat16S2_fS2_fjLb1ELj1024ELj4ENS_18Kernel_traits_baseILj3072ES2_S2_fS2_fjLj1024EEEEELb1ELb0EEEvNS_9BwdParamsE:
.text._ZN10layer_norm22ln_bwd_finalize_kernelINS_22Kernel_traits_finalizeILj3072E13__nv_bfloat16S2_fS2_fjLb1ELj1024ELj4ENS_18Kernel_traits_baseILj3072ES2_S2_fS2_fjLj1024EEEEELb1ELb0EEEvNS_9BwdParamsE:
        /* <DEDUP_REMOVED lines=62> */
.L_x_3799:
        /* <DEDUP_REMOVED lines=87> */
.L_x_3798:
[----:B------:R-:W-:Y:S05]  /*0950*/  BSYNC.RECONVERGENT B1 ;  /* 0x0000000000017941 */ /* 0x000fea0003800200 */
.L_x_3797:
        /* <DEDUP_REMOVED lines=49> */
.L_x_3801:
[----:B------:R-:W-:Y:S05]  /*0c70*/  BSYNC.RECONVERGENT B1 ;  /* 0x0000000000017941 */ /* 0x000fea0003800200 */
.L_x_3800:
        /* <DEDUP_REMOVED lines=29> */
.L_x_3803:
[----:B------:R-:W-:Y:S05]  /*0e50*/  BSYNC.RECONVERGENT B1 ;  /* 0x0000000000017941 */ /* 0x000fea0003800200 */
.L_x_3802:
        /* <DEDUP_REMOVED lines=14> */
.L_x_3796:
[----:B------:R-:W-:Y:S05]  /*0f40*/  BSYNC.RECONVERGENT B0 ;  /* 0x0000000000007941 */ /* 0x000fea0003800200 */
.L_x_3795:
        /* <DEDUP_REMOVED lines=75> */
.L_x_3804:
        /* <DEDUP_REMOVED lines=16> */
.L_x_10730:


//--------------------- .text._ZN10layer_norm13ln_bwd_kernelINS_13Kernel_traitsI13__nv_bfloat16S2_fS2_fjLj3072ELj1ELj1ELj4ELj16ENS_18Kernel_traits_baseILj3072ES2_S2_fS2_fjLj128EEEEELb1ELb1ELb1ELb0EEEvNS_9BwdParamsE --------------------------
	.section	.text._ZN10layer_norm13ln_bwd_kernelINS_13Kernel_traitsI13__nv_bfloat16S2_fS2_fjLj3072ELj1ELj1ELj4ELj16ENS_18Kernel_traits_baseILj3072ES2_S2_fS2_fjLj128EEEEELb1ELb1ELb1ELb0EEEvNS_9BwdParamsE,"ax",@progbits
	.align	128
        .global         _ZN10layer_norm13ln_bwd_kernelINS_13Kernel_traitsI13__nv_bfloat16S2_fS2_fjLj3072ELj1ELj1ELj4ELj16ENS_18Kernel_traits_baseILj3072ES2_S2_fS2_fjLj128EEEEELb1ELb1ELb1ELb0EEEvNS_9BwdParamsE
        .type           _ZN10layer_norm13ln_bwd_kernelINS_13Kernel_traitsI13__nv_bfloat16S2_fS2_fjLj3072ELj1ELj1ELj4ELj16ENS_18Kernel_traits_baseILj3072ES2_S2_fS2_fjLj128EEEEELb1ELb1ELb1ELb0EEEvNS_9BwdParamsE,@function
        .size           _ZN10layer_norm13ln_bwd_kernelINS_13Kernel_traitsI13__nv_bfloat16S2_fS2_fjLj3072ELj1ELj1ELj4ELj16ENS_18Kernel_traits_baseILj3072ES2_S2_fS2_fjLj128EEEEELb1ELb1ELb1ELb0EEEvNS_9BwdParamsE,(.L_x_10731 - _ZN10layer_norm13ln_bwd_kernelINS_13Kernel_traitsI13__nv_bfloat16S2_fS2_fjLj3072ELj1ELj1ELj4ELj16ENS_18Kernel_traits_baseILj3072ES2_S2_fS2_fjLj128EEEEELb1ELb1ELb1ELb0EEEvNS_9BwdParamsE)
        .other          _ZN10layer_norm13ln_bwd_kernelINS_13Kernel_traitsI13__nv_bfloat16S2_fS2_fjLj3072ELj1ELj1ELj4ELj16ENS_18Kernel_traits_baseILj3072ES2_S2_fS2_fjLj128EEEEELb1ELb1ELb1ELb0EEEvNS_9BwdParamsE,@"STO_CUDA_ENTRY STV_DEFAULT"
_ZN10layer_norm13ln_bwd_kernelINS_13Kernel_traitsI13__nv_bfloat16S2_fS2_fjLj3072ELj1ELj1ELj4ELj16ENS_18Kernel_traits_baseILj3072ES2_S2_fS2_fjLj128EEEEELb1ELb1ELb1ELb0EEEvNS_9BwdParamsE:
.text._ZN10layer_norm13ln_bwd_kernelINS_13Kernel_traitsI13__nv_bfloat16S2_fS2_fjLj3072ELj1ELj1ELj4ELj16ENS_18Kernel_traits_baseILj3072ES2_S2_fS2_fjLj128EEEEELb1ELb1ELb1ELb0EEEvNS_9BwdParamsE:
        /* <DEDUP_REMOVED lines=124> */
.L_x_4005:
[----:B0-----:R-:W0:Y:S08]  /*07c0*/  LDC.64 R164, c[0x0][0x3f8] ;  /* 0x0000fe00ffa47b82 */ /* 0x001e300000000a00 */
[----:B------:R-:W1:Y:S08]  /*07d0*/  LDC.64 R212, c[0x0][0x3c8] ;  /* 0x0000f200ffd47b82 */ /* 0x000e700000000a00 */
[----:B--2---:R-:W2:Y:S01]  /*07e0*/  LDC.64 R214, c[0x0][0x3f0] ;  /* 0x0000fc00ffd67b82 */ /* 0x004ea20000000a00 */
[----:B0--3--:R-:W-:-:S07]  /*07f0*/  IMAD.WIDE R166, R3, 0x4, R164 ;  /* 0x0000000403a67825 */ /* 0x009fce00078e02a4 */
[----:B------:R-:W0:Y:S01]  /*0800*/  LDC.64 R164, c[0x0][0x3c0] ;  /* 0x0000f000ffa47b82 */ /* 0x000e220000000a00 */
[----:B------:R-:W3:Y:S01]  /*0810*/  LDG.E R211, desc[UR8][R166.64] ;  /* 0x00000008a6d37981 */ /* 0x000ee2000c1e1900 */
[----:B-1----:R-:W-:-:S06]  /*0820*/  IMAD.WIDE R212, R3, 0x4, R212 ;  /* 0x0000000403d47825 */ /* 0x002fcc00078e02d4 */
[----:B-----5:R1:W5:Y:S01]  /*0830*/  LDG.E R212, desc[UR8][R212.64] ;  /* 0x00000008d4d47981 */ /* 0x020362000c1e1900 */
[----:B--2---:R-:W-:-:S06]  /*0840*/  IMAD.WIDE R214, R3, 0x4, R214 ;  /* 0x0000000403d67825 */ /* 0x004fcc00078e02d6 */
[----:B------:R1:W5:Y:S01]  /*0850*/  LDG.E R214, desc[UR8][R214.64] ;  /* 0x00000008d6d67981 */ /* 0x000362000c1e1900 */
[----:B------:R-:W-:Y:S01]  /*0860*/  BSSY.RECONVERGENT B0, `(.L_x_3806) ;  /* 0x000018a000007945 */ /* 0x000fe20003800200 */
[----:B---3--:R-:W-:-:S13]  /*0870*/  ISETP.GE.AND P3, PT, R211, 0x1, PT ;  /* 0x00000001d300780c */ /* 0x008fda0003f66270 */
[----:B01----:R-:W-:Y:S05]  /*0880*/  @!P3 BRA `(.L_x_3807) ;  /* 0x000000140024b947 */ /* 0x003fea0003800000 */
[----:B------:R-:W-:Y:S01]  /*0890*/  IMAD.WIDE R164, R3, 0x4, R164 ;  /* 0x0000000403a47825 */ /* 0x000fe200078e02a4 */
[----:B-----5:R-:W-:Y:S01]  /*08a0*/  ISETP.GE.AND P4, PT, R214, 0x1, PT ;  /* 0x00000001d600780c */ /* 0x020fe20003f86270 */
[----:B------:R-:W0:Y:S04]  /*08b0*/  LDC R0, c[0x0][0x388] ;  /* 0x0000e200ff007b82 */ /* 0x000e280000000800 */
[----:B------:R1:W2:Y:S01]  /*08c0*/  LDG.E R164, desc[UR8][R164.64] ;  /* 0x00000008a4a47981 */ /* 0x0002a2000c1e1900 */
[----:B------:R-:W-:Y:S01]  /*08d0*/  IADD3 R167, PT, PT, R211, -0x1, RZ ;  /* 0xffffffffd3a77810 */ /* 0x000fe20007ffe0ff */
[----:B------:R-:W-:Y:S01]  /*08e0*/  BSSY.RECONVERGENT B1, `(.L_x_3808) ;  /* 0x000007b000017945 */ /* 0x000fe20003800200 */
[----:B------:R-:W-:Y:S01]  /*08f0*/  ISETP.GE.U32.AND P0, PT, R2, 0x80, PT ;  /* 0x000000800200780c */ /* 0x000fe20003f06070 */
[----:B------:R-:W-:Y:S01]  /*0900*/  HFMA2 R215, -RZ, RZ, 0, 0 ;  /* 0x00000000ffd77431 */ /* 0x000fe200000001ff */
[----:B------:R-:W-:-:S02]  /*0910*/  ISETP.NE.AND P5, PT, RZ, UR7, PT ;  /* 0x00000007ff007c0c */ /* 0x000fc4000bfa5270 */
[----:B------:R-:W-:Y:S02]  /*0920*/  CS2R R220, SRZ ;  /* 0x0000000000dc7805 */ /* 0x000fe4000001ff00 */
[----:B------:R-:W-:Y:S01]  /*0930*/  ISETP.GE.U32.AND P1, PT, R2, 0x100, PT ;  /* 0x000001000200780c */ /* 0x000fe20003f26070 */
[----:B------:R-:W3:Y:S01]  /*0940*/  @P4 S2R R218, SR_TID.X ;  /* 0x0000000000da4919 */ /* 0x000ee20000002100 */
[----:B------:R-:W-:Y:S02]  /*0950*/  @P4 IADD3 R169, PT, PT, R214, -0x1, RZ ;  /* 0xffffffffd6a94810 */ /* 0x000fe40007ffe0ff */
[----:B------:R-:W-:Y:S01]  /*0960*/  ISETP.GE.U32.AND P2, PT, R2, 0x180, PT ;  /* 0x000001800200780c */ /* 0x000fe20003f46070 */
[-C--:B0-----:R-:W-:Y:S02]  /*0970*/  IMAD R166, R3, R0.reuse, RZ ;  /* 0x0000000003a67224 */ /* 0x081fe400078e02ff */
[-C--:B------:R-:W-:Y:S02]  /*0980*/  IMAD R168, R167, R0.reuse, RZ ;  /* 0x00000000a7a87224 */ /* 0x080fe400078e02ff */
[----:B------:R-:W-:Y:S01]  /*0990*/  @P4 IMAD R170, R169, R0, RZ ;  /* 0x00000000a9aa4224 */ /* 0x000fe200078e02ff */
[----:B------:R-:W-:-:S02]  /*09a0*/  SHF.R.S32.HI R167, RZ, 0x1f, R166 ;  /* 0x0000001fffa77819 */ /* 0x000fc400000114a6 */
[----:B------:R-:W-:Y:S02]  /*09b0*/  SHF.R.S32.HI R169, RZ, 0x1f, R168 ;  /* 0x0000001fffa97819 */ /* 0x000fe400000114a8 */
[----:B-1----:R-:W-:Y:S02]  /*09c0*/  @P4 SHF.R.S32.HI R165, RZ, 0x1f, R170 ;  /* 0x0000001fffa54819 */ /* 0x002fe400000114aa */
[----:B------:R-:W-:Y:S02]  /*09d0*/  LEA.HI R167, R167, R166, RZ, 0x3 ;  /* 0x000000a6a7a77211 */ /* 0x000fe400078f18ff */
[----:B------:R-:W-:Y:S02]  /*09e0*/  LEA.HI R169, R169, R168, RZ, 0x3 ;  /* 0x000000a8a9a97211 */ /* 0x000fe400078f18ff */
[----:B------:R-:W-:Y:S02]  /*09f0*/  @P4 LEA.HI R165, R165, R170, RZ, 0x3 ;  /* 0x000000aaa5a54211 */ /* 0x000fe400078f18ff */
[----:B------:R-:W-:-:S02]  /*0a00*/  LEA.HI.SX32 R213, R167, R210, 0x1d ;  /* 0x000000d2a7d57211 */ /* 0x000fc400078feaff */
[----:B------:R-:W-:Y:S02]  /*0a10*/  LEA.HI.SX32 R216, R169, R210, 0x1d ;  /* 0x000000d2a9d87211 */ /* 0x000fe400078feaff */
[----:B---3--:R-:W-:Y:S02]  /*0a20*/  @P4 LEA.HI.SX32 R215, R165, R218, 0x1d ;  /* 0x000000daa5d74211 */ /* 0x008fe400078feaff */
[----:B------:R-:W-:Y:S02]  /*0a30*/  MOV R217, R213 ;  /* 0x000000d500d97202 */ /* 0x000fe40000000f00 */
[----:B--2---:R-:W-:Y:S01]  /*0a40*/  FSEL R210, R164, RZ, !P5 ;  /* 0x000000ffa4d27208 */ /* 0x004fe20006800000 */
[----:B------:R-:W-:Y:S06]  /*0a50*/  @!P0 BRA `(.L_x_3809) ;  /* 0x00000004008c8947 */ /* 0x000fec0003800000 */
        /* <DEDUP_REMOVED lines=11> */
[C---:B------:R-:W-:Y:S02]  /*0b10*/  SHF.L.U32 R207, R136.reuse, 0x10, RZ ;  /* 0x0000001088cf7819 */ /* 0x040fe400000006ff */
[----:B------:R-:W-:Y:S01]  /*0b20*/  PRMT R206, R136, 0x7632, R206 ;  /* 0x0000763288ce7816 */ /* 0x000fe200000000ce */
[----:B--2---:R-:W-:-:S03]  /*0b30*/  IMAD.WIDE.U32 R164, R215, 0x8, R164 ;  /* 0x00000008d7a47825 */ /* 0x004fc600078e00a4 */
[----:B------:R-:W-:Y:S02]  /*0b40*/  SHF.L.U32 R206, R206, 0x10, RZ ;  /* 0x00000010cece7819 */ /* 0x000fe400000006ff */
[----:B------:R-:W5:Y:S01]  /*0b50*/  LDG.E.64 R184, desc[UR8][R164.64] ;  /* 0x00000008a4b87981 */ /* 0x000f62000c1e1b00 */
[----:B-1----:R-:W-:-:S05]  /*0b60*/  @P5 IMAD.WIDE.U32 R166, R217, 0x20, R166 ;  /* 0x00000020d9a65825 */ /* 0x002fca00078e00a6 */
[----:B------:R-:W5:Y:S04]  /*0b70*/  @P5 LDG.E.128 R40, desc[UR8][R166.64] ;  /* 0x00000008a6285981 */ /* 0x000f68000c1e1d00 */
[----:B------:R1:W5:Y:S01]  /*0b80*/  @P5 LDG.E.128 R36, desc[UR8][R166.64+0x10] ;  /* 0x00001008a6245981 */ /* 0x000362000c1e1d00 */
[----:B------:R-:W-:Y:S02]  /*0b90*/  IADD3 R216, PT, PT, R216, 0x80, RZ ;  /* 0x00000080d8d87810 */ /* 0x000fe40007ffe0ff */
[----:B------:R-:W-:Y:S02]  /*0ba0*/  IADD3 R215, PT, PT, R215, 0x80, RZ ;  /* 0x00000080d7d77810 */ /* 0x000fe40007ffe0ff */
[----:B------:R-:W-:Y:S01]  /*0bb0*/  IADD3 R217, PT, PT, R217, 0x80, RZ ;  /* 0x00000080d9d97810 */ /* 0x000fe20007ffe0ff */
[C---:B---3--:R-:W-:Y:S01]  /*0bc0*/  FADD.FTZ R209, -R210.reuse, R12 ;  /* 0x0000000cd2d17221 */ /* 0x048fe20000010100 */
[C---:B------:R-:W-:Y:S01]  /*0bd0*/  FADD.FTZ R13, -R210.reuse, R13 ;  /* 0x0000000dd20d7221 */ /* 0x040fe20000010100 */
[----:B------:R-:W-:-:S02]  /*0be0*/  FADD.FTZ R171, -R210, R15 ;  /* 0x0000000fd2ab7221 */ /* 0x000fc40000010100 */
[----:B------:R-:W-:Y:S01]  /*0bf0*/  FMUL.FTZ R209, R212, R209 ;  /* 0x000000d1d4d17220 */ /* 0x000fe20000410000 */
[C---:B----4-:R-:W-:Y:S02]  /*0c00*/  PRMT R12, R16.reuse, 0x7632, R12 ;  /* 0x00007632100c7816 */ /* 0x050fe4000000000c */
[----:B------:R-:W-:Y:S01]  /*0c10*/  SHF.L.U32 R16, R16, 0x10, RZ ;  /* 0x0000001010107819 */ /* 0x000fe200000006ff */
[----:B0-----:R-:W-:Y:S01]  /*0c20*/  FADD.FTZ R169, -R210, R14 ;  /* 0x0000000ed2a97221 */ /* 0x001fe20000010100 */
[----:B------:R-:W-:Y:S01]  /*0c30*/  PRMT R15, R17, 0x7632, R15 ;  /* 0x00007632110f7816 */ /* 0x000fe2000000000f */
[----:B------:R-:W-:Y:S01]  /*0c40*/  FMUL.FTZ R208, R212, R13 ;  /* 0x0000000dd4d07220 */ /* 0x000fe20000410000 */
[----:B------:R-:W-:Y:S01]  /*0c50*/  SHF.L.U32 R12, R12, 0x10, RZ ;  /* 0x000000100c0c7819 */ /* 0x000fe200000006ff */
[-C--:B------:R-:W-:Y:S01]  /*0c60*/  FMUL.FTZ R207, R207, R16.reuse ;  /* 0x00000010cfcf7220 */ /* 0x080fe20000410000 */
[----:B------:R-:W-:Y:S01]  /*0c70*/  SHF.L.U32 R17, R17, 0x10, RZ ;  /* 0x0000001011117819 */ /* 0x000fe200000006ff */
[----:B------:R-:W-:Y:S01]  /*0c80*/  FADD.FTZ R88, R88, R16 ;  /* 0x0000001058587221 */ /* 0x000fe20000010000 */
[----:B------:R-:W-:Y:S01]  /*0c90*/  FFMA.FTZ R112, R209, R16, R112 ;  /* 0x00000010d1707223 */ /* 0x000fe20000010070 */
[----:B------:R-:W-:-:S02]  /*0ca0*/  SHF.L.U32 R14, R137, 0x10, RZ ;  /* 0x00000010890e7819 */ /* 0x000fc400000006ff */
[----:B------:R-:W-:Y:S01]  /*0cb0*/  PRMT R16, R137, 0x7632, R16 ;  /* 0x0000763289107816 */ /* 0x000fe20000000010 */
[-C--:B------:R-:W-:Y:S01]  /*0cc0*/  FMUL.FTZ R206, R206, R12.reuse ;  /* 0x0000000ccece7220 */ /* 0x080fe20000410000 */
[----:B------:R-:W-:Y:S01]  /*0cd0*/  PRMT R168, R18, 0x7632, R168 ;  /* 0x0000763212a87816 */ /* 0x000fe200000000a8 */
[----:B------:R-:W-:Y:S01]  /*0ce0*/  FFMA.FTZ R113, R208, R12, R113 ;  /* 0x0000000cd0717223 */ /* 0x000fe20000010071 */
[----:B-1----:R-:W-:Y:S01]  /*0cf0*/  SHF.L.U32 R167, R18, 0x10, RZ ;  /* 0x0000001012a77819 */ /* 0x002fe200000006ff */
[----:B------:R-:W-:Y:S01]  /*0d00*/  FADD.FTZ R89, R89, R12 ;  /* 0x0000000c59597221 */ /* 0x000fe20000010000 */
[----:B------:R-:W-:Y:S01]  /*0d10*/  SHF.L.U32 R16, R16, 0x10, RZ ;  /* 0x0000001010107819 */ /* 0x000fe200000006ff */
[----:B------:R-:W-:Y:S01]  /*0d20*/  FMUL.FTZ R12, R14, R17 ;  /* 0x000000110e0c7220 */ /* 0x000fe20000410000 */
[----:B------:R-:W-:Y:S01]  /*0d30*/  SHF.L.U32 R18, R15, 0x10, RZ ;  /* 0x000000100f127819 */ /* 0x000fe200000006ff */
[--C-:B------:R-:W-:Y:S01]  /*0d40*/  FADD.FTZ R165, -R210, R22.reuse ;  /* 0x00000016d2a57221 */ /* 0x100fe20000010100 */
[----:B------:R-:W-:Y:S01]  /*0d50*/  FMUL.FTZ R14, R212, R171 ;  /* 0x000000abd40e7220 */ /* 0x000fe20000410000 */
[----:B------:R-:W-:Y:S01]  /*0d60*/  FADD.FTZ R21, -R210, R21 ;  /* 0x00000015d2157221 */ /* 0x000fe20000010100 */
[----:B------:R-:W-:Y:S01]  /*0d70*/  PRMT R22, R138, 0x7632, R22 ;  /* 0x000076328a167816 */ /* 0x000fe20000000016 */
[----:B------:R-:W-:Y:S01]  /*0d80*/  FMUL.FTZ R13, R212, R169 ;  /* 0x000000a9d40d7220 */ /* 0x000fe20000410000 */
[C---:B------:R-:W-:Y:S01]  /*0d90*/  PRMT R164, R19.reuse, 0x7632, R164 ;  /* 0x0000763213a47816 */ /* 0x040fe200000000a4 */
[-C--:B------:R-:W-:Y:S01]  /*0da0*/  FMUL.FTZ R15, R16, R18.reuse ;  /* 0x00000012100f7220 */ /* 0x080fe20000410000 */
[----:B------:R-:W-:Y:S01]  /*0db0*/  SHF.L.U32 R219, R19, 0x10, RZ ;  /* 0x0000001013db7819 */ /* 0x000fe200000006ff */
[----:B------:R-:W-:Y:S01]  /*0dc0*/  FFMA.FTZ R115, R14, R18, R115 ;  /* 0x000000120e737223 */ /* 0x000fe20000010073 */
[----:B------:R-:W-:Y:S01]  /*0dd0*/  FADD.FTZ R91, R91, R18 ;  /* 0x000000125b5b7221 */ /* 0x000fe20000010000 */
[----:B------:R-:W-:Y:S01]  /*0de0*/  FADD.FTZ R19, -R210, R20 ;  /* 0x00000014d2137221 */ /* 0x000fe20000010100 */
[----:B------:R-:W-:Y:S01]  /*0df0*/  SHF.L.U32 R22, R22, 0x10, RZ ;  /* 0x0000001016167819 */ /* 0x000fe200000006ff */
[----:B------:R-:W-:Y:S01]  /*0e00*/  FMUL.FTZ R18, R212, R21 ;  /* 0x00000015d4127220 */ /* 0x000fe20000410000 */
[----:B------:R-:W-:Y:S01]  /*0e10*/  SHF.L.U32 R168, R168, 0x10, RZ ;  /* 0x00000010a8a87819 */ /* 0x000fe200000006ff */
[----:B------:R-:W-:Y:S01]  /*0e20*/  FADD.FTZ R221, -R210, R23 ;  /* 0x00000017d2dd7221 */ /* 0x000fe20000010100 */
[----:B------:R-:W-:Y:S01]  /*0e30*/  FADD.FTZ R21, RZ, R207 ;  /* 0x000000cfff157221 */ /* 0x000fe20000010000 */
[----:B------:R-:W-:Y:S01]  /*0e40*/  FFMA.FTZ R23, R209, R207, RZ ;  /* 0x000000cfd1177223 */ /* 0x000fe200000100ff */
[----:B------:R-:W-:Y:S01]  /*0e50*/  FADD.FTZ R90, R90, R17 ;  /* 0x000000115a5a7221 */ /* 0x000fe20000010000 */
[----:B------:R-:W-:Y:S01]  /*0e60*/  FFMA.FTZ R114, R13, R17, R114 ;  /* 0x000000110d727223 */ /* 0x000fe20000010072 */
[----:B------:R-:W-:Y:S01]  /*0e70*/  FMUL.FTZ R17, R212, R19 ;  /* 0x00000013d4117220 */ /* 0x000fe20000410000 */
[----:B------:R-:W-:Y:S01]  /*0e80*/  FMUL.FTZ R19, R22, R168 ;  /* 0x000000a816137220 */ /* 0x000fe20000410000 */
[----:B------:R-:W-:Y:S01]  /*0e90*/  FADD.FTZ R21, R21, R206 ;  /* 0x000000ce15157221 */ /* 0x000fe20000010000 */
[----:B------:R-:W-:Y:S01]  /*0ea0*/  SHF.L.U32 R20, R138, 0x10, RZ ;  /* 0x000000108a147819 */ /* 0x000fe200000006ff */
[----:B------:R-:W-:Y:S01]  /*0eb0*/  FFMA.FTZ R22, R208, R206, R23 ;  /* 0x000000ced0167223 */ /* 0x000fe20000010017 */
[----:B------:R-:W-:Y:S01]  /*0ec0*/  FADD.FTZ R85, R85, R168 ;  /* 0x000000a855557221 */ /* 0x000fe20000010000 */
[----:B------:R-:W-:Y:S01]  /*0ed0*/  FFMA.FTZ R109, R18, R168, R109 ;  /* 0x000000a8126d7223 */ /* 0x000fe2000001006d */
[----:B------:R-:W-:Y:S01]  /*0ee0*/  SHF.L.U32 R168, R164, 0x10, RZ ;  /* 0x00000010a4a87819 */ /* 0x000fe200000006ff */
[----:B------:R-:W-:Y:S01]  /*0ef0*/  FADD.FTZ R164, R21, R12 ;  /* 0x0000000c15a47221 */ /* 0x000fe20000010000 */
[----:B------:R-:W-:Y:S01]  /*0f00*/  FFMA.FTZ R23, R13, R12, R22 ;  /* 0x0000000c0d177223 */ /* 0x000fe20000010016 */
[-C--:B------:R-:W-:Y:S01]  /*0f10*/  FMUL.FTZ R16, R20, R167.reuse ;  /* 0x000000a714107220 */ /* 0x080fe20000410000 */
[--C-:B------:R-:W-:Y:S01]  /*0f20*/  FADD.FTZ R84, R84, R167.reuse ;  /* 0x000000a754547221 */ /* 0x100fe20000010000 */
[----:B------:R-:W-:Y:S01]  /*0f30*/  FFMA.FTZ R108, R17, R167, R108 ;  /* 0x000000a7116c7223 */ /* 0x000fe2000001006c */
[----:B------:R-:W-:Y:S01]  /*0f40*/  PRMT R167, R139, 0x7632, R167 ;  /* 0x000076328ba77816 */ /* 0x000fe200000000a7 */
[----:B------:R-:W-:Y:S01]  /*0f50*/  FMUL.FTZ R21, R212, R165 ;  /* 0x000000a5d4157220 */ /* 0x000fe20000410000 */
[----:B------:R-:W-:Y:S01]  /*0f60*/  FADD.FTZ R165, R164, R15 ;  /* 0x0000000fa4a57221 */ /* 0x000fe20000010000 */
[----:B------:R-:W-:Y:S01]  /*0f70*/  FFMA.FTZ R164, R14, R15, R23 ;  /* 0x0000000f0ea47223 */ /* 0x000fe20000010017 */
[----:B------:R-:W-:-:S02]  /*0f80*/  SHF.L.U32 R167, R167, 0x10, RZ ;  /* 0x00000010a7a77819 */ /* 0x000fc400000006ff */
[----:B------:R-:W-:Y:S01]  /*0f90*/  SHF.L.U32 R20, R139, 0x10, RZ ;  /* 0x000000108b147819 */ /* 0x000fe200000006ff */
[----:B------:R-:W-:Y:S01]  /*0fa0*/  FADD.FTZ R166, R165, R16 ;  /* 0x00000010a5a67221 */ /* 0x000fe20000010000 */
[----:B------:R-:W-:Y:S01]  /*0fb0*/  FFMA.FTZ R165, R17, R16, R164 ;  /* 0x0000001011a57223 */ /* 0x000fe200000100a4 */
[----:B------:R-:W-:Y:S02]  /*0fc0*/  FMUL.FTZ R23, R167, R168 ;  /* 0x000000a8a7177220 */ /* 0x000fe40000410000 */
[----:B------:R-:W-:Y:S01]  /*0fd0*/  FMUL.FTZ R20, R20, R219 ;  /* 0x000000db14147220 */ /* 0x000fe20000410000 */
[----:B------:R-:W-:Y:S01]  /*0fe0*/  FADD.FTZ R167, R166, R19 ;  /* 0x00000013a6a77221 */ /* 0x000fe20000010000 */
[----:B------:R-:W-:Y:S01]  /*0ff0*/  FFMA.FTZ R164, R18, R19, R165 ;  /* 0x0000001312a47223 */ /* 0x000fe200000100a5 */
[----:B------:R-:W-:Y:S02]  /*1000*/  FMUL.FTZ R22, R212, R221 ;  /* 0x000000ddd4167220 */ /* 0x000fe40000410000 */
        /* <DEDUP_REMOVED lines=8> */
.L_x_3809:
[----:B----4-:R-:W-:Y:S05]  /*1090*/  BSYNC.RECONVERGENT B1 ;  /* 0x0000000000017941 */ /* 0x010fea0003800200 */
.L_x_3808:
        /* <DEDUP_REMOVED lines=11> */
[----:B------:R-:W-:-:S13]  /*1150*/  ISETP.NE.AND.EX P5, PT, RZ, UR11, PT, P5 ;  /* 0x0000000bff007c0c */ /* 0x000fda000bfa5350 */
[----:B------:R-:W0:Y:S01]  /*1160*/  @P5 LDC.64 R178, c[0x0][0x438] ;  /* 0x00010e00ffb25b82 */ /* 0x000e220000000a00 */
[----:B--2---:R-:W-:-:S05]  /*1170*/  IMAD.WIDE.U32 R176, R215, 0x8, R176 ;  /* 0x00000008d7b07825 */ /* 0x004fca00078e00b0 */
[----:B------:R1:W5:Y:S02]  /*1180*/  LDG.E.64 R186, desc[UR8][R176.64] ;  /* 0x00000008b0ba7981 */ /* 0x000364000c1e1b00 */
[----:B-1----:R-:W-:Y:S01]  /*1190*/  SHF.L.U32 R176, R129, 0x10, RZ ;  /* 0x0000001081b07819 */ /* 0x002fe200000006ff */
[----:B0-----:R-:W-:-:S05]  /*11a0*/  @P5 IMAD.WIDE.U32 R178, R217, 0x20, R178 ;  /* 0x00000020d9b25825 */ /* 0x001fca00078e00b2 */
[----:B------:R-:W5:Y:S04]  /*11b0*/  @P5 LDG.E.128 R32, desc[UR8][R178.64] ;  /* 0x00000008b2205981 */ /* 0x000f68000c1e1d00 */
[----:B------:R0:W5:Y:S02]  /*11c0*/  @P5 LDG.E.128 R28, desc[UR8][R178.64+0x10] ;  /* 0x00001008b21c5981 */ /* 0x000164000c1e1d00 */
[----:B0-----:R-:W-:-:S04]  /*11d0*/  PRMT R179, R129, 0x7632, R179 ;  /* 0x0000763281b37816 */ /* 0x001fc800000000b3 */
[----:B------:R-:W-:Y:S02]  /*11e0*/  SHF.L.U32 R179, R179, 0x10, RZ ;  /* 0x00000010b3b37819 */ /* 0x000fe400000006ff */
[----:B------:R-:W-:Y:S02]  /*11f0*/  SHF.L.U32 R190, R131, 0x10, RZ ;  /* 0x0000001083be7819 */ /* 0x000fe400000006ff */
[----:B------:R-:W-:Y:S02]  /*1200*/  IADD3 R216, PT, PT, R216, 0x80, RZ ;  /* 0x00000080d8d87810 */ /* 0x000fe40007ffe0ff */
[----:B------:R-:W-:Y:S02]  /*1210*/  IADD3 R215, PT, PT, R215, 0x80, RZ ;  /* 0x00000080d7d77810 */ /* 0x000fe40007ffe0ff */
[----:B------:R-:W-:Y:S01]  /*1220*/  IADD3 R217, PT, PT, R217, 0x80, RZ ;  /* 0x00000080d9d97810 */ /* 0x000fe20007ffe0ff */
[C---:B---3--:R-:W-:Y:S01]  /*1230*/  FADD.FTZ R223, -R210.reuse, R26 ;  /* 0x0000001ad2df7221 */ /* 0x048fe20000010100 */
[C---:B------:R-:W-:Y:S01]  /*1240*/  FADD.FTZ R225, -R210.reuse, R27 ;  /* 0x0000001bd2e17221 */ /* 0x040fe20000010100 */
[C---:B------:R-:W-:Y:S01]  /*1250*/  FADD.FTZ R193, -R210.reuse, R24 ;  /* 0x00000018d2c17221 */ /* 0x040fe20000010100 */
[----:B------:R-:W-:Y:S01]  /*1260*/  FADD.FTZ R219, -R210, R25 ;  /* 0x00000019d2db7221 */ /* 0x000fe20000010100 */
[----:B------:R-:W-:-:S02]  /*1270*/  SHF.L.U32 R24, R128, 0x10, RZ ;  /* 0x0000001080187819 */ /* 0x000fc400000006ff */
[C---:B----4-:R-:W-:Y:S02]  /*1280*/  PRMT R26, R164.reuse, 0x7632, R26 ;  /* 0x00007632a41a7816 */ /* 0x050fe4000000001a */
[----:B------:R-:W-:Y:S02]  /*1290*/  SHF.L.U32 R27, R164, 0x10, RZ ;  /* 0x00000010a41b7819 */ /* 0x000fe400000006ff */
[----:B------:R-:W-:Y:S01]  /*12a0*/  PRMT R164, R128, 0x7632, R164 ;  /* 0x0000763280a47816 */ /* 0x000fe200000000a4 */
[----:B------:R-:W-:Y:S01]  /*12b0*/  FMUL.FTZ R25, R212, R193 ;  /* 0x000000c1d4197220 */ /* 0x000fe20000410000 */
[C---:B------:R-:W-:Y:S02]  /*12c0*/  PRMT R180, R165.reuse, 0x7632, R180 ;  /* 0x00007632a5b47816 */ /* 0x040fe400000000b4 */
[----:B------:R-:W-:Y:S02]  /*12d0*/  SHF.L.U32 R181, R165, 0x10, RZ ;  /* 0x00000010a5b57819 */ /* 0x000fe400000006ff */
[----:B------:R-:W-:-:S02]  /*12e0*/  SHF.L.U32 R164, R164, 0x10, RZ ;  /* 0x00000010a4a47819 */ /* 0x000fc400000006ff */
[----:B------:R-:W-:Y:S01]  /*12f0*/  SHF.L.U32 R165, R26, 0x10, RZ ;  /* 0x000000101aa57819 */ /* 0x000fe200000006ff */
[----:B------:R-:W-:Y:S01]  /*1300*/  FMUL.FTZ R26, R212, R219 ;  /* 0x000000dbd41a7220 */ /* 0x000fe20000410000 */
[-C--:B------:R-:W-:Y:S01]  /*1310*/  FMUL.FTZ R24, R24, R27.reuse ;  /* 0x0000001b18187220 */ /* 0x080fe20000410000 */
[----:B------:R-:W-:Y:S01]  /*1320*/  FADD.FTZ R80, R80, R27 ;  /* 0x0000001b50507221 */ /* 0x000fe20000010000 */
[----:B------:R-:W-:Y:S01]  /*1330*/  FFMA.FTZ R104, R25, R27, R104 ;  /* 0x0000001b19687223 */ /* 0x000fe20000010068 */
[-C--:B------:R-:W-:Y:S01]  /*1340*/  FMUL.FTZ R27, R164, R165.reuse ;  /* 0x000000a5a41b7220 */ /* 0x080fe20000410000 */
[----:B------:R-:W-:Y:S01]  /*1350*/  FFMA.FTZ R105, R26, R165, R105 ;  /* 0x000000a51a697223 */ /* 0x000fe20000010069 */
[--C-:B------:R-:W-:Y:S01]  /*1360*/  FADD.FTZ R81, R81, R165.reuse ;  /* 0x000000a551517221 */ /* 0x100fe20000010000 */
[----:B------:R-:W-:Y:S01]  /*1370*/  FMUL.FTZ R177, R212, R223 ;  /* 0x000000dfd4b17220 */ /* 0x000fe20000410000 */
[----:B------:R-:W-:Y:S01]  /*1380*/  PRMT R182, R166, 0x7632, R182 ;  /* 0x00007632a6b67816 */ /* 0x000fe200000000b6 */
[----:B------:R-:W-:Y:S01]  /*1390*/  FADD.FTZ R227, -R210, R168 ;  /* 0x000000a8d2e37221 */ /* 0x000fe20000010100 */
[----:B------:R-:W-:Y:S01]  /*13a0*/  PRMT R165, R130, 0x7632, R165 ;  /* 0x0000763282a57816 */ /* 0x000fe200000000a5 */
[-C--:B------:R-:W-:Y:S01]  /*13b0*/  FMUL.FTZ R176, R176, R181.reuse ;  /* 0x000000b5b0b07220 */ /* 0x080fe20000410000 */
[----:B------:R-:W-:Y:S01]  /*13c0*/  SHF.L.U32 R180, R180, 0x10, RZ ;  /* 0x00000010b4b47819 */ /* 0x000fe200000006ff */
[----:B------:R-:W-:Y:S01]  /*13d0*/  FADD.FTZ R82, R82, R181 ;  /* 0x000000b552527221 */ /* 0x000fe20000010000 */
[----:B------:R-:W-:Y:S01]  /*13e0*/  SHF.L.U32 R183, R166, 0x10, RZ ;  /* 0x00000010a6b77819 */ /* 0x000fe200000006ff */
[----:B------:R-:W-:Y:S01]  /*13f0*/  FFMA.FTZ R106, R177, R181, R106 ;  /* 0x000000b5b16a7223 */ /* 0x000fe2000001006a */
[----:B------:R-:W-:Y:S01]  /*1400*/  FMUL.FTZ R178, R212, R225 ;  /* 0x000000e1d4b27220 */ /* 0x000fe20000410000 */
[----:B------:R-:W-:Y:S01]  /*1410*/  SHF.L.U32 R164, R130, 0x10, RZ ;  /* 0x0000001082a47819 */ /* 0x000fe200000006ff */
[----:B------:R-:W-:Y:S01]  /*1420*/  FMUL.FTZ R181, R212, R227 ;  /* 0x000000e3d4b57220 */ /* 0x000fe20000410000 */
[----:B------:R-:W-:-:S02]  /*1430*/  SHF.L.U32 R165, R165, 0x10, RZ ;  /* 0x00000010a5a57819 */ /* 0x000fc400000006ff */
[----:B------:R-:W-:Y:S01]  /*1440*/  SHF.L.U32 R166, R182, 0x10, RZ ;  /* 0x00000010b6a67819 */ /* 0x000fe200000006ff */
[-C--:B------:R-:W-:Y:S01]  /*1450*/  FMUL.FTZ R179, R179, R180.reuse ;  /* 0x000000b4b3b37220 */ /* 0x080fe20000410000 */
[----:B------:R-:W-:Y:S01]  /*1460*/  FFMA.FTZ R107, R178, R180, R107 ;  /* 0x000000b4b26b7223 */ /* 0x000fe2000001006b */
[----:B------:R-:W-:Y:S01]  /*1470*/  FADD.FTZ R83, R83, R180 ;  /* 0x000000b453537221 */ /* 0x000fe20000010000 */
[----:B------:R-:W-:Y:S01]  /*1480*/  FADD.FTZ R169, -R210, R169 ;  /* 0x000000a9d2a97221 */ /* 0x000fe20000010100 */
[-C--:B------:R-:W-:Y:S01]  /*1490*/  FMUL.FTZ R180, R164, R183.reuse ;  /* 0x000000b7a4b47220 */ /* 0x080fe20000410000 */
[----:B------:R-:W-:Y:S01]  /*14a0*/  FADD.FTZ R76, R76, R183 ;  /* 0x000000b74c4c7221 */ /* 0x000fe20000010000 */
[----:B------:R-:W-:Y:S01]  /*14b0*/  FFMA.FTZ R100, R181, R183, R100 ;  /* 0x000000b7b5647223 */ /* 0x000fe20000010064 */
[----:B------:R-:W-:Y:S01]  /*14c0*/  FMUL.FTZ R183, R165, R166 ;  /* 0x000000a6a5b77220 */ /* 0x000fe20000410000 */
[----:B------:R-:W-:Y:S01]  /*14d0*/  FADD.FTZ R164, R221, R24 ;  /* 0x00000018dda47221 */ /* 0x000fe20000010000 */
        /* <DEDUP_REMOVED lines=8> */
[C---:B------:R-:W-:Y:S01]  /*1560*/  PRMT R191, R167.reuse, 0x7632, R191 ;  /* 0x00007632a7bf7816 */ /* 0x040fe200000000bf */
[----:B------:R-:W-:Y:S01]  /*1570*/  FADD.FTZ R229, -R210, R170 ;  /* 0x000000aad2e57221 */ /* 0x000fe20000010100 */
[----:B------:R-:W-:Y:S01]  /*1580*/  FADD.FTZ R169, R166, R179 ;  /* 0x000000b3a6a97221 */ /* 0x000fe20000010000 */
[----:B------:R-:W-:Y:S01]  /*1590*/  FFMA.FTZ R164, R178, R179, R165 ;  /* 0x000000b3b2a47223 */ /* 0x000fe200000100a5 */
[----:B------:R-:W-:-:S02]  /*15a0*/  SHF.L.U32 R167, R167, 0x10, RZ ;  /* 0x00000010a7a77819 */ /* 0x000fc400000006ff */
[----:B------:R-:W-:Y:S01]  /*15b0*/  SHF.L.U32 R168, R191, 0x10, RZ ;  /* 0x00000010bfa87819 */ /* 0x000fe200000006ff */
[----:B------:R-:W-:Y:S01]  /*15c0*/  FMUL.FTZ R191, R212, R229 ;  /* 0x000000e5d4bf7220 */ /* 0x000fe20000410000 */
[----:B------:R-:W-:Y:S01]  /*15d0*/  PRMT R193, R131, 0x7632, R193 ;  /* 0x0000763283c17816 */ /* 0x000fe200000000c1 */
[----:B------:R-:W-:Y:S01]  /*15e0*/  FADD.FTZ R166, R169, R180 ;  /* 0x000000b4a9a67221 */ /* 0x000fe20000010000 */
[----:B------:R-:W-:Y:S01]  /*15f0*/  FFMA.FTZ R165, R181, R180, R164 ;  /* 0x000000b4b5a57223 */ /* 0x000fe200000100a4 */
[-C--:B------:R-:W-:Y:S01]  /*1600*/  FMUL.FTZ R190, R190, R167.reuse ;  /* 0x000000a7bebe7220 */ /* 0x080fe20000410000 */
[----:B------:R-:W-:Y:S01]  /*1610*/  SHF.L.U32 R193, R193, 0x10, RZ ;  /* 0x00000010c1c17819 */ /* 0x000fe200000006ff */
[----:B------:R-:W-:Y:S01]  /*1620*/  FADD.FTZ R78, R78, R167 ;  /* 0x000000a74e4e7221 */ /* 0x000fe20000010000 */
[----:B------:R-:W-:Y:S01]  /*1630*/  FFMA.FTZ R102, R191, R167, R102 ;  /* 0x000000a7bf667223 */ /* 0x000fe20000010066 */
        /* <DEDUP_REMOVED lines=11> */
.L_x_3811:
[----:B------:R-:W-:Y:S05]  /*16f0*/  BSYNC.RECONVERGENT B1 ;  /* 0x0000000000017941 */ /* 0x000fea0003800200 */
.L_x_3810:
[----:B------:R-:W-:Y:S05]  /*1700*/  @!P2 BRA `(.L_x_3812) ;  /* 0x00000008007ca947 */ /* 0x000fea0003800000 */
        /* <DEDUP_REMOVED lines=8> */
[----:B------:R-:W-:Y:S01]  /*1790*/  ISETP.NE.U32.AND P5, PT, RZ, UR10, PT ;  /* 0x0000000aff007c0c */ /* 0x000fe2000bfa5070 */
[----:B--2---:R-:W-:-:S03]  /*17a0*/  IMAD.WIDE.U32 R188, R215, 0x8, R188 ;  /* 0x00000008d7bc7825 */ /* 0x004fc600078e00bc */
[----:B------:R-:W-:-:S03]  /*17b0*/  ISETP.NE.AND.EX P5, PT, RZ, UR11, PT, P5 ;  /* 0x0000000bff007c0c */ /* 0x000fc6000bfa5350 */
[----:B------:R-:W5:Y:S10]  /*17c0*/  LDG.E.64 R188, desc[UR8][R188.64] ;  /* 0x00000008bcbc7981 */ /* 0x000f74000c1e1b00 */
[----:B------:R-:W0:Y:S01]  /*17d0*/  @P5 LDC.64 R194, c[0x0][0x438] ;  /* 0x00010e00ffc25b82 */ /* 0x000e220000000a00 */
[----:B------:R-:W-:Y:S01]  /*17e0*/  SHF.L.U32 R198, R122, 0x10, RZ ;  /* 0x000000107ac67819 */ /* 0x000fe200000006ff */
[----:B0-----:R-:W-:-:S05]  /*17f0*/  @P5 IMAD.WIDE.U32 R194, R217, 0x20, R194 ;  /* 0x00000020d9c25825 */ /* 0x001fca00078e00c2 */
[----:B------:R-:W5:Y:S04]  /*1800*/  @P5 LDG.E.128 R140, desc[UR8][R194.64] ;  /* 0x00000008c28c5981 */ /* 0x000f68000c1e1d00 */
[----:B------:R0:W5:Y:S02]  /*1810*/  @P5 LDG.E.128 R144, desc[UR8][R194.64+0x10] ;  /* 0x00001008c2905981 */ /* 0x000164000c1e1d00 */
[----:B0-----:R-:W-:Y:S02]  /*1820*/  SHF.L.U32 R194, R121, 0x10, RZ ;  /* 0x0000001079c27819 */ /* 0x001fe400000006ff */
[----:B------:R-:W-:Y:S01]  /*1830*/  SHF.L.U32 R202, R123, 0x10, RZ ;  /* 0x000000107bca7819 */ /* 0x000fe200000006ff */
[C---:B---3--:R-:W-:Y:S01]  /*1840*/  FADD.FTZ R201, -R210.reuse, R166 ;  /* 0x000000a6d2c97221 */ /* 0x048fe20000010100 */
[C---:B------:R-:W-:Y:S01]  /*1850*/  FADD.FTZ R197, -R210.reuse, R164 ;  /* 0x000000a4d2c57221 */ /* 0x040fe20000010100 */
[C---:B------:R-:W-:Y:S01]  /*1860*/  FADD.FTZ R199, -R210.reuse, R165 ;  /* 0x000000a5d2c77221 */ /* 0x040fe20000010100 */
[----:B------:R-:W-:Y:S01]  /*1870*/  FADD.FTZ R203, -R210, R167 ;  /* 0x000000a7d2cb7221 */ /* 0x000fe20000010100 */
[----:B------:R-:W-:-:S02]  /*1880*/  PRMT R166, R120, 0x7632, R166 ;  /* 0x0000763278a67816 */ /* 0x000fc400000000a6 */
[----:B------:R-:W-:Y:S02]  /*1890*/  SHF.L.U32 R164, R120, 0x10, RZ ;  /* 0x0000001078a47819 */ /* 0x000fe400000006ff */
[C---:B----4-:R-:W-:Y:S02]  /*18a0*/  PRMT R165, R172.reuse, 0x7632, R165 ;  /* 0x00007632aca57816 */ /* 0x050fe400000000a5 */
[----:B------:R-:W-:Y:S02]  /*18b0*/  SHF.L.U32 R167, R172, 0x10, RZ ;  /* 0x00000010aca77819 */ /* 0x000fe400000006ff */
[C---:B------:R-:W-:Y:S02]  /*18c0*/  PRMT R204, R175.reuse, 0x7632, R204 ;  /* 0x00007632afcc7816 */ /* 0x040fe400000000cc */
[----:B------:R-:W-:Y:S01]  /*18d0*/  SHF.L.U32 R223, R175, 0x10, RZ ;  /* 0x00000010afdf7819 */ /* 0x000fe200000006ff */
[--C-:B------:R-:W-:Y:S01]  /*18e0*/  FADD.FTZ R205, -R210, R168.reuse ;  /* 0x000000a8d2cd7221 */ /* 0x100fe20000010100 */
[----:B------:R-:W-:Y:S01]  /*18f0*/  SHF.L.U32 R175, R166, 0x10, RZ ;  /* 0x00000010a6af7819 */ /* 0x000fe200000006ff */
[----:B------:R-:W-:Y:S01]  /*1900*/  FADD.FTZ R217, -R210, R169 ;  /* 0x000000a9d2d97221 */ /* 0x000fe20000010100 */
[----:B------:R-:W-:Y:S01]  /*1910*/  SHF.L.U32 R166, R165, 0x10, RZ ;  /* 0x00000010a5a67819 */ /* 0x000fe200000006ff */
[----:B------:R-:W-:Y:S01]  /*1920*/  FMUL.FTZ R172, R164, R167 ;  /* 0x000000a7a4ac7220 */ /* 0x000fe20000410000 */
[----:B------:R-:W-:-:S02]  /*1930*/  PRMT R168, R173, 0x7632, R168 ;  /* 0x00007632ada87816 */ /* 0x000fc400000000a8 */
[----:B------:R-:W-:Y:S01]  /*1940*/  SHF.L.U32 R169, R173, 0x10, RZ ;  /* 0x00000010ada97819 */ /* 0x000fe200000006ff */
[----:B------:R-:W-:Y:S01]  /*1950*/  FMUL.FTZ R173, R212, R197 ;  /* 0x000000c5d4ad7220 */ /* 0x000fe20000410000 */
[--C-:B------:R-:W-:Y:S01]  /*1960*/  FADD.FTZ R219, -R210, R170.reuse ;  /* 0x000000aad2db7221 */ /* 0x100fe20000010100 */
[C---:B------:R-:W-:Y:S01]  /*1970*/  PRMT R170, R174.reuse, 0x7632, R170 ;  /* 0x00007632aeaa7816 */ /* 0x040fe200000000aa */
[----:B------:R-:W-:Y:S01]  /*1980*/  FMUL.FTZ R175, R175, R166 ;  /* 0x000000a6afaf7220 */ /* 0x000fe20000410000 */
[----:B------:R-:W-:Y:S01]  /*1990*/  SHF.L.U32 R215, R174, 0x10, RZ ;  /* 0x00000010aed77819 */ /* 0x000fe200000006ff */
[----:B------:R-:W-:Y:S01]  /*19a0*/  FADD.FTZ R164, R221, R172 ;  /* 0x000000acdda47221 */ /* 0x000fe20000010000 */
[----:B------:R-:W-:Y:S01]  /*19b0*/  PRMT R197, R121, 0x7632, R197 ;  /* 0x0000763279c57816 */ /* 0x000fe200000000c5 */
[----:B------:R-:W-:Y:S01]  /*19c0*/  FMUL.FTZ R174, R212, R199 ;  /* 0x000000c7d4ae7220 */ /* 0x000fe20000410000 */
[C---:B------:R-:W-:Y:S01]  /*19d0*/  FFMA.FTZ R165, R173.reuse, R172, R220 ;  /* 0x000000acada57223 */ /* 0x040fe200000100dc */
[----:B------:R-:W-:Y:S01]  /*19e0*/  FADD.FTZ R72, R72, R167 ;  /* 0x000000a748487221 */ /* 0x000fe20000010000 */
[----:B------:R-:W-:Y:S01]  /*19f0*/  FFMA.FTZ R96, R173, R167, R96 ;  /* 0x000000a7ad607223 */ /* 0x000fe20000010060 */
[----:B------:R-:W-:Y:S01]  /*1a00*/  SHF.L.U32 R197, R197, 0x10, RZ ;  /* 0x00000010c5c57819 */ /* 0x000fe200000006ff */
[----:B------:R-:W-:Y:S01]  /*1a10*/  FADD.FTZ R167, R164, R175 ;  /* 0x000000afa4a77221 */ /* 0x000fe20000010000 */
[----:B------:R-:W-:Y:S01]  /*1a20*/  SHF.L.U32 R168, R168, 0x10, RZ ;  /* 0x00000010a8a87819 */ /* 0x000fe200000006ff */
[----:B------:R-:W-:Y:S01]  /*1a30*/  FMUL.FTZ R195, R212, R201 ;  /* 0x000000c9d4c37220 */ /* 0x000fe20000410000 */
[----:B------:R-:W-:Y:S01]  /*1a40*/  FMUL.FTZ R194, R194, R169 ;  /* 0x000000a9c2c27220 */ /* 0x000fe20000410000 */
[C---:B------:R-:W-:Y:S01]  /*1a50*/  FFMA.FTZ R164, R174.reuse, R175, R165 ;  /* 0x000000afaea47223 */ /* 0x040fe200000100a5 */
[----:B------:R-:W-:Y:S01]  /*1a60*/  FFMA.FTZ R97, R174, R166, R97 ;  /* 0x000000a6ae617223 */ /* 0x000fe20000010061 */
[----:B------:R-:W-:Y:S01]  /*1a70*/  FADD.FTZ R73, R73, R166 ;  /* 0x000000a649497221 */ /* 0x000fe20000010000 */
[----:B------:R-:W-:Y:S01]  /*1a80*/  PRMT R201, R122, 0x7632, R201 ;  /* 0x000076327ac97816 */ /* 0x000fe200000000c9 */
[C---:B------:R-:W-:Y:S01]  /*1a90*/  FMUL.FTZ R196, R212.reuse, R203 ;  /* 0x000000cbd4c47220 */ /* 0x040fe20000410000 */
        /* <DEDUP_REMOVED lines=9> */
[----:B------:R-:W-:Y:S01]  /*1b30*/  PRMT R205, R123, 0x7632, R205 ;  /* 0x000076327bcd7816 */ /* 0x000fe200000000cd */
[----:B------:R-:W-:Y:S01]  /*1b40*/  FMUL.FTZ R200, R212, R217 ;  /* 0x000000d9d4c87220 */ /* 0x000fe20000410000 */
[----:B------:R-:W-:Y:S01]  /*1b50*/  FMUL.FTZ R201, R201, R170 ;  /* 0x000000aac9c97220 */ /* 0x000fe20000410000 */
        /* <DEDUP_REMOVED lines=27> */
[----:B------:R-:W-:Y:S06]  /*1d10*/  BRA `(.L_x_3812) ;  /* 0x0000000000f87947 */ /* 0x000fec0003800000 */
.L_x_3807:
        /* <DEDUP_REMOVED lines=26> */
[----:B------:R-:W-:Y:S02]  /*1ec0*/  CS2R R220, SRZ ;  /* 0x0000000000dc7805 */ /* 0x000fe4000001ff00 */
[----:B------:R-:W-:-:S09]  /*1ed0*/  @P1 IADD3 R223, PT, PT, R223, 0x80, RZ ;  /* 0x00000080dfdf1810 */ /* 0x000fd20007ffe0ff */
[----:B--2---:R-:W-:Y:S05]  /*1ee0*/  @!P2 BRA `(.L_x_3812) ;  /* 0x000000000084a947 */ /* 0x004fea0003800000 */
[----:B------:R-:W0:Y:S02]  /*1ef0*/  LDC.64 R164, c[0x0][0x3b0] ;  /* 0x0000ec00ffa47b82 */ /* 0x000e240000000a00 */
[----:B0-----:R-:W-:-:S05]  /*1f00*/  IMAD.WIDE.U32 R164, R223, 0x8, R164 ;  /* 0x00000008dfa47825 */ /* 0x001fca00078e00a4 */
[----:B------:R1:W5:Y:S01]  /*1f10*/  LDG.E.64 R188, desc[UR8][R164.64] ;  /* 0x00000008a4bc7981 */ /* 0x000362000c1e1b00 */
[----:B------:R-:W-:Y:S05]  /*1f20*/  BRA `(.L_x_3812) ;  /* 0x0000000000747947 */ /* 0x000fea0003800000 */
.L_x_3813:
        /* <DEDUP_REMOVED lines=16> */
[----:B------:R-:W-:Y:S01]  /*2030*/  @P1 IADD3 R223, PT, PT, R223, 0x80, RZ ;  /* 0x00000080dfdf1810 */ /* 0x000fe20007ffe0ff */
[----:B------:R0:W5:Y:S04]  /*2040*/  @P0 LDG.E.128 R36, desc[UR8][R218.64+0x10] ;  /* 0x00001008da240981 */ /* 0x000168000c1e1d00 */
[----:B------:R0:W5:Y:S01]  /*2050*/  @P1 LDG.E.64 R186, desc[UR8][R168.64] ;  /* 0x00000008a8ba1981 */ /* 0x000162000c1e1b00 */
[C---:B---3--:R-:W-:Y:S01]  /*2060*/  @P1 IMAD.WIDE.U32 R170, R215.reuse, 0x20, R170 ;  /* 0x00000020d7aa1825 */ /* 0x048fe200078e00aa */
[----:B------:R-:W-:-:S04]  /*2070*/  @P1 IADD3 R215, PT, PT, R215, 0x80, RZ ;  /* 0x00000080d7d71810 */ /* 0x000fc80007ffe0ff */
[----:B------:R0:W5:Y:S01]  /*2080*/  @P1 LDG.E.128 R32, desc[UR8][R170.64] ;  /* 0x00000008aa201981 */ /* 0x000162000c1e1d00 */
[----:B----4-:R-:W-:-:S03]  /*2090*/  @P2 IMAD.WIDE.U32 R164, R223, 0x8, R164 ;  /* 0x00000008dfa42825 */ /* 0x010fc600078e00a4 */
[----:B------:R0:W5:Y:S04]  /*20a0*/  @P1 LDG.E.128 R28, desc[UR8][R170.64+0x10] ;  /* 0x00001008aa1c1981 */ /* 0x000168000c1e1d00 */
[----:B------:R0:W5:Y:S01]  /*20b0*/  @P2 LDG.E.64 R188, desc[UR8][R164.64] ;  /* 0x00000008a4bc2981 */ /* 0x000162000c1e1b00 */
[----:B-1----:R-:W-:-:S05]  /*20c0*/  @P2 IMAD.WIDE.U32 R166, R215, 0x20, R166 ;  /* 0x00000020d7a62825 */ /* 0x002fca00078e00a6 */
[----:B------:R0:W5:Y:S04]  /*20d0*/  @P2 LDG.E.128 R140, desc[UR8][R166.64] ;  /* 0x00000008a68c2981 */ /* 0x000168000c1e1d00 */
[----:B------:R0:W5:Y:S01]  /*20e0*/  @P2 LDG.E.128 R144, desc[UR8][R166.64+0x10] ;  /* 0x00001008a6902981 */ /* 0x000162000c1e1d00 */
[----:B------:R-:W-:-:S07]  /*20f0*/  CS2R R220, SRZ ;  /* 0x0000000000dc7805 */ /* 0x000fce000001ff00 */
.L_x_3812:
[----:B----4-:R-:W-:Y:S05]  /*2100*/  BSYNC.RECONVERGENT B0 ;  /* 0x0000000000007941 */ /* 0x010fea0003800200 */
.L_x_3806:
        /* <DEDUP_REMOVED lines=32> */
.L_x_3815:
[----:B------:R-:W-:Y:S05]  /*2310*/  BSYNC.RECONVERGENT B0 ;  /* 0x0000000000007941 */ /* 0x000fea0003800200 */
.L_x_3814:
        /* <DEDUP_REMOVED lines=16> */
[----:B------:R-:W-:Y:S02]  /*2420*/  MOV R165, R213 ;  /* 0x000000d500a57202 */ /* 0x000fe40000000f00 */
[----:B------:R-:W-:Y:S01]  /*2430*/  FADD.FTZ R215, R166, R215 ;  /* 0x000000d7a6d77221 */ /* 0x000fe20000010000 */
[----:B------:R-:W-:Y:S01]  /*2440*/  @P4 SHF.R.S32.HI R166, RZ, 0x1f, R217 ;  /* 0x0000001fffa64819 */ /* 0x000fe200000114d9 */
[----:B------:R-:W-:-:S02]  /*2450*/  FADD.FTZ R164, R167, R164 ;  /* 0x000000a4a7a47221 */ /* 0x000fc40000010000 */
[----:B-1----:R-:W-:Y:S01]  /*2460*/  FADD.FTZ R215, R215, R168 ;  /* 0x000000a8d7d77221 */ /* 0x002fe20000010000 */
[----:B------:R-:W-:Y:S01]  /*2470*/  @P4 LEA.HI R217, R166, R217, RZ, 0x3 ;  /* 0x000000d9a6d94211 */ /* 0x000fe200078f18ff */
[----:B------:R-:W-:Y:S02]  /*2480*/  FADD.FTZ R164, R164, R169 ;  /* 0x000000a9a4a47221 */ /* 0x000fe40000010000 */
[----:B------:R-:W-:Y:S02]  /*2490*/  FADD.FTZ R166, R170, R215 ;  /* 0x000000d7aaa67221 */ /* 0x000fe40000010000 */
[----:B------:R-:W-:Y:S01]  /*24a0*/  FADD.FTZ R167, R171, R164 ;  /* 0x000000a4aba77221 */ /* 0x000fe20000010000 */
[----:B------:R-:W-:Y:S02]  /*24b0*/  HFMA2 R164, -RZ, RZ, 0, 0 ;  /* 0x00000000ffa47431 */ /* 0x000fe400000001ff */
        /* <DEDUP_REMOVED lines=11> */
.L_x_3818:
[----:B------:R-:W-:Y:S05]  /*2570*/  BRA.U UP0, `(.L_x_3819) ;  /* 0x0000001900707547 */ /* 0x000fea000b800000 */
[----:B------:R-:W-:Y:S02]  /*2580*/  MOV R170, UR16 ;  /* 0x0000001000aa7c02 */ /* 0x000fe40008000f00 */
[----:B------:R-:W-:Y:S02]  /*2590*/  MOV R169, UR17 ;  /* 0x0000001100a97c02 */ /* 0x000fe40008000f00 */
[----:B------:R-:W-:-:S04]  /*25a0*/  ISETP.NE.U32.AND P5, PT, R170, RZ, PT ;  /* 0x000000ffaa00720c */ /* 0x000fc80003fa5070 */
[----:B------:R-:W-:-:S13]  /*25b0*/  ISETP.NE.AND.EX P5, PT, R169, RZ, PT, P5 ;  /* 0x000000ffa900720c */ /* 0x000fda0003fa5350 */
[----:B------:R-:W-:Y:S05]  /*25c0*/  @P5 BRA `(.L_x_3820) ;  /* 0x0000000c00c45947 */ /* 0x000fea0003800000 */
[----:B------:R-:W-:Y:S05]  /*25d0*/  @!P4 BRA `(.L_x_3821) ;  /* 0x000000000078c947 */ /* 0x000fea0003800000 */
[----:B-----5:R-:W-:Y:S01]  /*25e0*/  LOP3.LUT P6, RZ, R184, 0xff, RZ, 0xc0, !PT ;  /* 0x000000ffb8ff7812 */ /* 0x020fe200078cc0ff */
[----:B------:R-:W-:Y:S01]  /*25f0*/  BSSY.RECONVERGENT B1, `(.L_x_3822) ;  /* 0x000000c000017945 */ /* 0x000fe20003800200 */
[----:B------:R-:W-:-:S11]  /*2600*/  HFMA2 R171, -RZ, RZ, 0, 0 ;  /* 0x00000000ffab7431 */ /* 0x000fd600000001ff */
[----:B------:R-:W-:Y:S05]  /*2610*/  @!P6 BRA `(.L_x_3823) ;  /* 0x000000000024e947 */ /* 0x000fea0003800000 */
[----:B------:R-:W-:Y:S01]  /*2620*/  FFMA.FTZ R168, R209, R167, R166 ;  /* 0x000000a7d1a87223 */ /* 0x000fe200000100a6 */
[----:B------:R-:W-:-:S03]  /*2630*/  ISETP.GT.AND P5, PT, R211, RZ, PT ;  /* 0x000000ffd300720c */ /* 0x000fc60003fa4270 */
[----:B------:R-:W-:-:S04]  /*2640*/  FADD.FTZ R171, R207, -R168 ;  /* 0x800000a8cfab7221 */ /* 0x000fc80000010000 */
[----:B------:R-:W-:-:S05]  /*2650*/  FMUL.FTZ R171, R212, R171 ;  /* 0x000000abd4ab7220 */ /* 0x000fca0000410000 */
[----:B------:R-:W-:-:S05]  /*2660*/  FSEL R171, R171, RZ, P5 ;  /* 0x000000ffabab7208 */ /* 0x000fca0002800000 */
[----:B------:R-:W-:Y:S01]  /*2670*/  FMUL.FTZ R168, R171, UR15 ;  /* 0x0000000faba87c20 */ /* 0x000fe20008410000 */
[----:B------:R-:W-:-:S03]  /*2680*/  SHF.L.U32 R171, R148, 0x10, RZ ;  /* 0x0000001094ab7819 */ /* 0x000fc600000006ff */
[----:B------:R-:W-:-:S04]  /*2690*/  FMUL.FTZ R168, R168, UR14 ;  /* 0x0000000ea8a87c20 */ /* 0x000fc80008410000 */
[----:B------:R-:W-:-:S07]  /*26a0*/  FMUL.FTZ R171, R171, R168 ;  /* 0x000000a8abab7220 */ /* 0x000fce0000410000 */
.L_x_3823:
[----:B------:R-:W-:Y:S05]  /*26b0*/  BSYNC.RECONVERGENT B1 ;  /* 0x0000000000017941 */ /* 0x000fea0003800200 */
.L_x_3822:
[----:B------:R-:W-:Y:S01]  /*26c0*/  BSSY.RECONVERGENT B1, `(.L_x_3824) ;  /* 0x000000d000017945 */ /* 0x000fe20003800200 */
[----:B------:R-:W-:Y:S01]  /*26d0*/  FADD.FTZ R64, R64, R171 ;  /* 0x000000ab40407221 */ /* 0x000fe20000010000 */
[----:B------:R-:W-:Y:S02]  /*26e0*/  MOV R168, RZ ;  /* 0x000000ff00a87202 */ /* 0x000fe40000000f00 */
[----:B------:R-:W-:Y:S05]  /*26f0*/  @!P6 BRA `(.L_x_3825) ;  /* 0x000000000024e947 */ /* 0x000fea0003800000 */
[----:B------:R-:W-:Y:S01]  /*2700*/  FFMA.FTZ R168, R209, R167, R166 ;  /* 0x000000a7d1a87223 */ /* 0x000fe200000100a6 */
[----:B------:R-:W-:-:S03]  /*2710*/  ISETP.GT.AND P5, PT, R211, RZ, PT ;  /* 0x000000ffd300720c */ /* 0x000fc60003fa4270 */
[----:B------:R-:W-:Y:S01]  /*2720*/  FADD.FTZ R171, R207, -R168 ;  /* 0x800000a8cfab7221 */ /* 0x000fe20000010000 */
[----:B------:R-:W-:-:S03]  /*2730*/  SHF.L.U32 R168, R132, 0x10, RZ ;  /* 0x0000001084a87819 */ /* 0x000fc600000006ff */
[----:B------:R-:W-:-:S05]  /*2740*/  FMUL.FTZ R171, R212, R171 ;  /* 0x000000abd4ab7220 */ /* 0x000fca0000410000 */
[----:B------:R-:W-:-:S05]  /*2750*/  FSEL R171, R171, RZ, P5 ;  /* 0x000000ffabab7208 */ /* 0x000fca0002800000 */
[----:B------:R-:W-:-:S04]  /*2760*/  FMUL.FTZ R171, R171, UR15 ;  /* 0x0000000fabab7c20 */ /* 0x000fc80008410000 */
[----:B------:R-:W-:-:S04]  /*2770*/  FMUL.FTZ R171, R171, UR14 ;  /* 0x0000000eabab7c20 */ /* 0x000fc80008410000 */
[----:B------:R-:W-:-:S07]  /*2780*/  FMUL.FTZ R168, R171, R168 ;  /* 0x000000a8aba87220 */ /* 0x000fce0000410000 */
.L_x_3825:
[----:B------:R-:W-:Y:S05]  /*2790*/  BSYNC.RECONVERGENT B1 ;  /* 0x0000000000017941 */ /* 0x000fea0003800200 */
.L_x_3824:
[----:B------:R-:W-:-:S04]  /*27a0*/  F2FP.BF16.F32.PACK_AB R168, RZ, R168 ;  /* 0x000000a8ffa8723e */ /* 0x000fc800000010ff */
[----:B------:R-:W-:-:S07]  /*27b0*/  PRMT R152, R168, 0x7610, R152 ;  /* 0x00007610a8987816 */ /* 0x000fce0000000098 */
.L_x_3821:
[----:B------:R-:W-:Y:S05]  /*27c0*/  @!P4 BRA `(.L_x_3826) ;  /* 0x00000000007cc947 */ /* 0x000fea0003800000 */
[----:B-----5:R-:W-:Y:S01]  /*27d0*/  LOP3.LUT P5, RZ, R184, 0xff00, RZ, 0xc0, !PT ;  /* 0x0000ff00b8ff7812 */ /* 0x020fe200078ac0ff */
[----:B------:R-:W-:Y:S01]  /*27e0*/  BSSY.RECONVERGENT B1, `(.L_x_3827) ;  /* 0x000000d000017945 */ /* 0x000fe20003800200 */
[----:B------:R-:W-:-:S11]  /*27f0*/  HFMA2 R168, -RZ, RZ, 0, 0 ;  /* 0x00000000ffa87431 */ /* 0x000fd600000001ff */
[----:B------:R-:W-:Y:S05]  /*2800*/  @!P5 BRA `(.L_x_3828) ;  /* 0x000000000028d947 */ /* 0x000fea0003800000 */
[----:B------:R-:W-:Y:S01]  /*2810*/  FFMA.FTZ R171, R208, R167, R166 ;  /* 0x000000a7d0ab7223 */ /* 0x000fe200000100a6 */
[----:B------:R-:W-:Y:S02]  /*2820*/  ISETP.GT.AND P6, PT, R211, RZ, PT ;  /* 0x000000ffd300720c */ /* 0x000fe40003fc4270 */
[----:B------:R-:W-:Y:S01]  /*2830*/  PRMT R168, R148, 0x7632, R168 ;  /* 0x0000763294a87816 */ /* 0x000fe200000000a8 */
[----:B------:R-:W-:-:S03]  /*2840*/  FADD.FTZ R171, R206, -R171 ;  /* 0x800000abceab7221 */ /* 0x000fc60000010000 */
[----:B------:R-:W-:Y:S01]  /*2850*/  SHF.L.U32 R168, R168, 0x10, RZ ;  /* 0x00000010a8a87819 */ /* 0x000fe200000006ff */
[----:B------:R-:W-:-:S05]  /*2860*/  FMUL.FTZ R171, R212, R171 ;  /* 0x000000abd4ab7220 */ /* 0x000fca0000410000 */
[----:B------:R-:W-:-:S05]  /*2870*/  FSEL R171, R171, RZ, P6 ;  /* 0x000000ffabab7208 */ /* 0x000fca0003000000 */
[----:B------:R-:W-:-:S04]  /*2880*/  FMUL.FTZ R171, R171, UR15 ;  /* 0x0000000fabab7c20 */ /* 0x000fc80008410000 */
[----:B------:R-:W-:-:S04]  /*2890*/  FMUL.FTZ R171, R171, UR14 ;  /* 0x0000000eabab7c20 */ /* 0x000fc80008410000 */
[----:B------:R-:W-:-:S07]  /*28a0*/  FMUL.FTZ R168, R168, R171 ;  /* 0x000000aba8a87220 */ /* 0x000fce0000410000 */
.L_x_3828:
[----:B------:R-:W-:Y:S05]  /*28b0*/  BSYNC.RECONVERGENT B1 ;  /* 0x0000000000017941 */ /* 0x000fea0003800200 */
.L_x_3827:
[----:B------:R-:W-:Y:S01]  /*28c0*/  BSSY.RECONVERGENT B1, `(.L_x_3829) ;  /* 0x000000d000017945 */ /* 0x000fe20003800200 */
[----:B------:R-:W-:Y:S01]  /*28d0*/  FADD.FTZ R65, R65, R168 ;  /* 0x000000a841417221 */ /* 0x000fe20000010000 */
[----:B------:R-:W-:Y:S02]  /*28e0*/  MOV R168, RZ ;  /* 0x000000ff00a87202 */ /* 0x000fe40000000f00 */
        /* <DEDUP_REMOVED lines=8> */
[----:B------:R-:W-:-:S04]  /*2970*/  FMUL.FTZ R171, R171, UR14 ;  /* 0x0000000eabab7c20 */ /* 0x000fc80008410000 */
[----:B------:R-:W-:-:S07]  /*2980*/  FMUL.FTZ R168, R171, R168 ;  /* 0x000000a8aba87220 */ /* 0x000fce0000410000 */
.L_x_3830:
[----:B------:R-:W-:Y:S05]  /*2990*/  BSYNC.RECONVERGENT B1 ;  /* 0x0000000000017941 */ /* 0x000fea0003800200 */
.L_x_3829:
[----:B------:R-:W-:-:S04]  /*29a0*/  F2FP.BF16.F32.PACK_AB R168, RZ, R168 ;  /* 0x000000a8ffa8723e */ /* 0x000fc800000010ff */
[----:B------:R-:W-:-:S07]  /*29b0*/  PRMT R152, R152, 0x5410, R168 ;  /* 0x0000541098987816 */ /* 0x000fce00000000a8 */
.L_x_3826:
        /* <DEDUP_REMOVED lines=11> */
[----:B------:R-:W-:-:S03]  /*2a70*/  IMAD.U32 R171, R149, 0x10000, RZ ;  /* 0x0001000095ab7824 */ /* 0x000fc600078e00ff */
[----:B------:R-:W-:-:S04]  /*2a80*/  FMUL.FTZ R168, R168, UR14 ;  /* 0x0000000ea8a87c20 */ /* 0x000fc80008410000 */
[----:B------:R-:W-:-:S07]  /*2a90*/  FMUL.FTZ R171, R171, R168 ;  /* 0x000000a8abab7220 */ /* 0x000fce0000410000 */
.L_x_3833:
[----:B------:R-:W-:Y:S05]  /*2aa0*/  BSYNC.RECONVERGENT B1 ;  /* 0x0000000000017941 */ /* 0x000fea0003800200 */
.L_x_3832:
        /* <DEDUP_REMOVED lines=13> */
.L_x_3835:
[----:B------:R-:W-:Y:S05]  /*2b80*/  BSYNC.RECONVERGENT B1 ;  /* 0x0000000000017941 */ /* 0x000fea0003800200 */
.L_x_3834:
[----:B------:R-:W-:-:S04]  /*2b90*/  F2FP.BF16.F32.PACK_AB R168, RZ, R168 ;  /* 0x000000a8ffa8723e */ /* 0x000fc800000010ff */
[----:B------:R-:W-:-:S07]  /*2ba0*/  PRMT R153, R168, 0x7610, R153 ;  /* 0x00007610a8997816 */ /* 0x000fce0000000099 */
.L_x_3831:
[----:B------:R-:W-:Y:S05]  /*2bb0*/  @!P4 BRA `(.L_x_3836) ;  /* 0x00000000007cc947 */ /* 0x000fea0003800000 */
[----:B-----5:R-:W-:Y:S01]  /*2bc0*/  LOP3.LUT P5, RZ, R184, 0xff000000, RZ, 0xc0, !PT ;  /* 0xff000000b8ff7812 */ /* 0x020fe200078ac0ff */
[----:B------:R-:W-:Y:S01]  /*2bd0*/  BSSY.RECONVERGENT B1, `(.L_x_3837) ;  /* 0x000000d000017945 */ /* 0x000fe20003800200 */
[----:B------:R-:W-:-:S11]  /*2be0*/  HFMA2 R168, -RZ, RZ, 0, 0 ;  /* 0x00000000ffa87431 */ /* 0x000fd600000001ff */
[----:B------:R-:W-:Y:S05]  /*2bf0*/  @!P5 BRA `(.L_x_3838) ;  /* 0x000000000028d947 */ /* 0x000fea0003800000 */
[----:B------:R-:W-:Y:S01]  /*2c00*/  FFMA.FTZ R168, R14, R167, R166 ;  /* 0x000000a70ea87223 */ /* 0x000fe200000100a6 */
[----:B------:R-:W-:-:S03]  /*2c10*/  ISETP.GT.AND P6, PT, R211, RZ, PT ;  /* 0x000000ffd300720c */ /* 0x000fc60003fc4270 */
[--C-:B------:R-:W-:Y:S01]  /*2c20*/  FADD.FTZ R171, R15, -R168.reuse ;  /* 0x800000a80fab7221 */ /* 0x100fe20000010000 */
[----:B------:R-:W-:-:S03]  /*2c30*/  PRMT R168, R149, 0x7632, R168 ;  /* 0x0000763295a87816 */ /* 0x000fc600000000a8 */
[----:B------:R-:W-:Y:S01]  /*2c40*/  FMUL.FTZ R171, R212, R171 ;  /* 0x000000abd4ab7220 */ /* 0x000fe20000410000 */
[----:B------:R-:W-:-:S04]  /*2c50*/  SHF.L.U32 R168, R168, 0x10, RZ ;  /* 0x00000010a8a87819 */ /* 0x000fc800000006ff */
[----:B------:R-:W-:-:S05]  /*2c60*/  FSEL R171, R171, RZ, P6 ;  /* 0x000000ffabab7208 */ /* 0x000fca0003000000 */
[----:B------:R-:W-:-:S04]  /*2c70*/  FMUL.FTZ R171, R171, UR15 ;  /* 0x0000000fabab7c20 */ /* 0x000fc80008410000 */
[----:B------:R-:W-:-:S04]  /*2c80*/  FMUL.FTZ R171, R171, UR14 ;  /* 0x0000000eabab7c20 */ /* 0x000fc80008410000 */
[----:B------:R-:W-:-:S07]  /*2c90*/  FMUL.FTZ R168, R168, R171 ;  /* 0x000000aba8a87220 */ /* 0x000fce0000410000 */
.L_x_3838:
[----:B------:R-:W-:Y:S05]  /*2ca0*/  BSYNC.RECONVERGENT B1 ;  /* 0x0000000000017941 */ /* 0x000fea0003800200 */
.L_x_3837:
        /* <DEDUP_REMOVED lines=13> */
.L_x_3840:
[----:B------:R-:W-:Y:S05]  /*2d80*/  BSYNC.RECONVERGENT B1 ;  /* 0x0000000000017941 */ /* 0x000fea0003800200 */
.L_x_3839:
[----:B------:R-:W-:-:S04]  /*2d90*/  F2FP.BF16.F32.PACK_AB R168, RZ, R168 ;  /* 0x000000a8ffa8723e */ /* 0x000fc800000010ff */
[----:B------:R-:W-:-:S07]  /*2da0*/  PRMT R153, R153, 0x5410, R168 ;  /* 0x0000541099997816 */ /* 0x000fce00000000a8 */
.L_x_3836:
        /* <DEDUP_REMOVED lines=14> */
.L_x_3843:
[----:B------:R-:W-:Y:S05]  /*2e90*/  BSYNC.RECONVERGENT B1 ;  /* 0x0000000000017941 */ /* 0x000fea0003800200 */
.L_x_3842:
        /* <DEDUP_REMOVED lines=13> */
.L_x_3845:
[----:B------:R-:W-:Y:S05]  /*2f70*/  BSYNC.RECONVERGENT B1 ;  /* 0x0000000000017941 */ /* 0x000fea0003800200 */
.L_x_3844:
[----:B------:R-:W-:-:S04]  /*2f80*/  F2FP.BF16.F32.PACK_AB R168, RZ, R168 ;  /* 0x000000a8ffa8723e */ /* 0x000fc800000010ff */
[----:B------:R-:W-:-:S07]  /*2f90*/  PRMT R154, R168, 0x7610, R154 ;  /* 0x00007610a89a7816 */ /* 0x000fce000000009a */
.L_x_3841:
        /* <DEDUP_REMOVED lines=15> */
.L_x_3848:
[----:B------:R-:W-:Y:S05]  /*3090*/  BSYNC.RECONVERGENT B1 ;  /* 0x0000000000017941 */ /* 0x000fea0003800200 */
.L_x_3847:
        /* <DEDUP_REMOVED lines=13> */
.L_x_3850:
[----:B------:R-:W-:Y:S05]  /*3170*/  BSYNC.RECONVERGENT B1 ;  /* 0x0000000000017941 */ /* 0x000fea0003800200 */
.L_x_3849:
[----:B------:R-:W-:-:S04]  /*3180*/  F2FP.BF16.F32.PACK_AB R168, RZ, R168 ;  /* 0x000000a8ffa8723e */ /* 0x000fc800000010ff */
[----:B------:R-:W-:-:S07]  /*3190*/  PRMT R154, R154, 0x5410, R168 ;  /* 0x000054109a9a7816 */ /* 0x000fce00000000a8 */
.L_x_3846:
        /* <DEDUP_REMOVED lines=14> */
.L_x_3853:
[----:B------:R-:W-:Y:S05]  /*3280*/  BSYNC.RECONVERGENT B1 ;  /* 0x0000000000017941 */ /* 0x000fea0003800200 */
.L_x_3852:
        /* <DEDUP_REMOVED lines=13> */
.L_x_3855:
[----:B------:R-:W-:Y:S05]  /*3360*/  BSYNC.RECONVERGENT B1 ;  /* 0x0000000000017941 */ /* 0x000fea0003800200 */
.L_x_3854:
[----:B------:R-:W-:-:S04]  /*3370*/  F2FP.BF16.F32.PACK_AB R168, RZ, R168 ;  /* 0x000000a8ffa8723e */ /* 0x000fc800000010ff */
[----:B------:R-:W-:-:S07]  /*3380*/  PRMT R155, R168, 0x7610, R155 ;  /* 0x00007610a89b7816 */ /* 0x000fce000000009b */
.L_x_3851:
        /* <DEDUP_REMOVED lines=21> */
.L_x_3820:
        /* <DEDUP_REMOVED lines=46> */
.L_x_3857:
        /* <DEDUP_REMOVED lines=13> */
.L_x_3858:
[----:B------:R-:W-:Y:S05]  /*3890*/  @!P4 BRA `(.L_x_3859) ;  /* 0x000000000040c947 */ /* 0x000fea0003800000 */
[----:B-----5:R-:W-:Y:S01]  /*38a0*/  LOP3.LUT P5, RZ, R184, 0xff0000, RZ, 0xc0, !PT ;  /* 0x00ff0000b8ff7812 */ /* 0x020fe200078ac0ff */
[----:B------:R-:W-:-:S12]  /*38b0*/  HFMA2 R213, -RZ, RZ, 0, 0 ;  /* 0x00000000ffd57431 */ /* 0x000fd800000001ff */
[----:B------:R-:W0:Y:S01]  /*38c0*/  @P5 LDC.64 R156, c[0x0][0x408] ;  /* 0x00010200ff9c5b82 */ /* 0x000e220000000a00 */
[----:B------:R-:W-:-:S07]  /*38d0*/  @P5 SHF.L.U32 R215, R149, 0x10, RZ ;  /* 0x0000001095d75819 */ /* 0x000fce00000006ff */
[----:B------:R-:W1:Y:S01]  /*38e0*/  @P5 LDC.64 R158, c[0x0][0x408] ;  /* 0x00010200ff9e5b82 */ /* 0x000e620000000a00 */
[----:B0-----:R-:W-:-:S04]  /*38f0*/  @P5 FMUL.FTZ R157, R214, R157 ;  /* 0x0000009dd69d5220 */ /* 0x001fc80000410000 */
[----:B------:R-:W-:Y:S01]  /*3900*/  @P5 FMUL.FTZ R217, R157, R156 ;  /* 0x0000009c9dd95220 */ /* 0x000fe20000410000 */
[----:B------:R-:W-:Y:S02]  /*3910*/  @P5 SHF.L.U32 R156, R133, 0x10, RZ ;  /* 0x00000010859c5819 */ /* 0x000fe400000006ff */
[----:B------:R-:W-:Y:S01]  /*3920*/  MOV R157, RZ ;  /* 0x000000ff009d7202 */ /* 0x000fe20000000f00 */
[----:B-1----:R-:W-:Y:S02]  /*3930*/  @P5 FMUL.FTZ R159, R214, R159 ;  /* 0x0000009fd69f5220 */ /* 0x002fe40000410000 */
[----:B------:R-:W-:Y:S02]  /*3940*/  @P5 FMUL.FTZ R213, R156, R217 ;  /* 0x000000d99cd55220 */ /* 0x000fe40000410000 */
[----:B------:R-:W-:-:S03]  /*3950*/  @P5 FMUL.FTZ R158, R159, R158 ;  /* 0x0000009e9f9e5220 */ /* 0x000fc60000410000 */
[----:B------:R-:W-:Y:S01]  /*3960*/  F2FP.BF16.F32.PACK_AB R213, RZ, R213 ;  /* 0x000000d5ffd5723e */ /* 0x000fe200000010ff */
[----:B------:R-:W-:-:S03]  /*3970*/  @P5 FMUL.FTZ R157, R215, R158 ;  /* 0x0000009ed79d5220 */ /* 0x000fc60000410000 */
[----:B------:R-:W-:Y:S01]  /*3980*/  PRMT R153, R213, 0x7610, R153 ;  /* 0x00007610d5997816 */ /* 0x000fe20000000099 */
[----:B------:R-:W-:-:S07]  /*3990*/  FADD.FTZ R66, R66, R157 ;  /* 0x0000009d42427221 */ /* 0x000fce0000010000 */
.L_x_3859:
        /* <DEDUP_REMOVED lines=8> */
[----:B------:R-:W-:Y:S02]  /*3a20*/  @P5 PRMT R157, R149, 0x7632, R157 ;  /* 0x00007632959d5816 */ /* 0x000fe4000000009d */
[----:B------:R-:W-:Y:S01]  /*3a30*/  MOV R156, RZ ;  /* 0x000000ff009c7202 */ /* 0x000fe20000000f00 */
[----:B-1----:R-:W-:Y:S01]  /*3a40*/  @P5 FMUL.FTZ R159, R216, R159 ;  /* 0x0000009fd89f5220 */ /* 0x002fe20000410000 */
[----:B------:R-:W-:Y:S01]  /*3a50*/  @P5 SHF.L.U32 R157, R157, 0x10, RZ ;  /* 0x000000109d9d5819 */ /* 0x000fe200000006ff */
[----:B------:R-:W-:Y:S02]  /*3a60*/  @P5 FMUL.FTZ R213, R215, R218 ;  /* 0x000000dad7d55220 */ /* 0x000fe40000410000 */
[----:B------:R-:W-:-:S03]  /*3a70*/  @P5 FMUL.FTZ R158, R159, R158 ;  /* 0x0000009e9f9e5220 */ /* 0x000fc60000410000 */
[----:B------:R-:W-:Y:S01]  /*3a80*/  F2FP.BF16.F32.PACK_AB R213, RZ, R213 ;  /* 0x000000d5ffd5723e */ /* 0x000fe200000010ff */
[----:B------:R-:W-:-:S03]  /*3a90*/  @P5 FMUL.FTZ R156, R157, R158 ;  /* 0x0000009e9d9c5220 */ /* 0x000fc60000410000 */
[----:B------:R-:W-:Y:S01]  /*3aa0*/  PRMT R153, R153, 0x5410, R213 ;  /* 0x0000541099997816 */ /* 0x000fe200000000d5 */
[----:B------:R-:W-:-:S07]  /*3ab0*/  FADD.FTZ R67, R67, R156 ;  /* 0x0000009c43437221 */ /* 0x000fce0000010000 */
.L_x_3860:
        /* <DEDUP_REMOVED lines=17> */
.L_x_3861:
        /* <DEDUP_REMOVED lines=18> */
.L_x_3862:
        /* <DEDUP_REMOVED lines=17> */
.L_x_3863:
[----:B------:R-:W-:Y:S02]  /*3e00*/  MOV R159, R216 ;  /* 0x000000d8009f7202 */ /* 0x000fe40000000f00 */
[----:B------:R-:W-:Y:S02]  /*3e10*/  MOV R158, R214 ;  /* 0x000000d6009e7202 */ /* 0x000fe40000000f00 */
[----:B------:R-:W-:Y:S02]  /*3e20*/  MOV R157, R171 ;  /* 0x000000ab009d7202 */ /* 0x000fe40000000f00 */
[----:B------:R-:W-:Y:S01]  /*3e30*/  MOV R156, R168 ;  /* 0x000000a8009c7202 */ /* 0x000fe20000000f00 */
[----:B------:R-:W-:Y:S06]  /*3e40*/  @!P4 BRA `(.L_x_3856) ;  /* 0x000000140018c947 */ /* 0x000fec0003800000 */
[----:B-----5:R-:W-:Y:S01]  /*3e50*/  ISETP.GE.U32.AND P5, PT, R184, RZ, PT ;  /* 0x000000ffb800720c */ /* 0x020fe20003fa6070 */
[----:B------:R-:W-:Y:S01]  /*3e60*/  FMUL.FTZ R168, R163, UR15 ;  /* 0x0000000fa3a87c20 */ /* 0x000fe20008410000 */
[----:B------:R-:W-:Y:S02]  /*3e70*/  HFMA2 R213, -RZ, RZ, 0, 0 ;  /* 0x00000000ffd57431 */ /* 0x000fe400000001ff */
        /* <DEDUP_REMOVED lines=12> */
.L_x_3819:
[----:B------:R-:W-:Y:S02]  /*3f40*/  MOV R170, UR16 ;  /* 0x0000001000aa7c02 */ /* 0x000fe40008000f00 */
[----:B------:R-:W-:Y:S02]  /*3f50*/  MOV R169, UR17 ;  /* 0x0000001100a97c02 */ /* 0x000fe40008000f00 */
[----:B------:R-:W-:-:S04]  /*3f60*/  ISETP.NE.U32.AND P5, PT, R170, RZ, PT ;  /* 0x000000ffaa00720c */ /* 0x000fc80003fa5070 */
[----:B------:R-:W-:-:S13]  /*3f70*/  ISETP.NE.AND.EX P5, PT, R169, RZ, PT, P5 ;  /* 0x000000ffa900720c */ /* 0x000fda0003fa5350 */
[----:B------:R-:W-:Y:S05]  /*3f80*/  @P5 BRA `(.L_x_3864) ;  /* 0x0000000800385947 */ /* 0x000fea0003800000 */
[----:B------:R-:W-:Y:S05]  /*3f90*/  @!P4 BRA `(.L_x_3865) ;  /* 0x000000000040c947 */ /* 0x000fea0003800000 */
[----:B------:R-:W-:Y:S01]  /*3fa0*/  @P3 FFMA.FTZ R214, R209, R167, R166 ;  /* 0x000000a7d1d63223 */ /* 0x000fe200000100a6 */
[----:B-----5:R-:W-:Y:S02]  /*3fb0*/  LOP3.LUT P5, RZ, R184, 0xff, RZ, 0xc0, !PT ;  /* 0x000000ffb8ff7812 */ /* 0x020fe400078ac0ff */
[----:B------:R-:W-:Y:S01]  /*3fc0*/  MOV R168, R40 ;  /* 0x0000002800a87202 */ /* 0x000fe20000000f00 */
[----:B------:R-:W-:Y:S01]  /*3fd0*/  @P3 FADD.FTZ R171, R207, -R214 ;  /* 0x800000d6cfab3221 */ /* 0x000fe20000010000 */
[----:B------:R-:W-:-:S03]  /*3fe0*/  MOV R213, RZ ;  /* 0x000000ff00d57202 */ /* 0x000fc60000000f00 */
        /* <DEDUP_REMOVED lines=11> */
.L_x_3865:
[----:B------:R-:W-:Y:S05]  /*40a0*/  @!P4 BRA `(.L_x_3866) ;  /* 0x000000000044c947 */ /* 0x000fea0003800000 */
[----:B------:R-:W-:Y:S01]  /*40b0*/  @P3 FFMA.FTZ R171, R208, R167, R166 ;  /* 0x000000a7d0ab3223 */ /* 0x000fe200000100a6 */
[----:B-----5:R-:W-:Y:S01]  /*40c0*/  LOP3.LUT P5, RZ, R184, 0xff00, RZ, 0xc0, !PT ;  /* 0x0000ff00b8ff7812 */ /* 0x020fe200078ac0ff */
[----:B------:R-:W-:Y:S01]  /*40d0*/  HFMA2 R214, -RZ, RZ, 0, 0 ;  /* 0x00000000ffd67431 */ /* 0x000fe200000001ff */
[----:B------:R-:W-:Y:S01]  /*40e0*/  MOV R168, R41 ;  /* 0x0000002900a87202 */ /* 0x000fe20000000f00 */
        /* <DEDUP_REMOVED lines=13> */
.L_x_3866:
[----:B------:R-:W-:Y:S05]  /*41c0*/  @!P4 BRA `(.L_x_3867) ;  /* 0x000000000040c947 */ /* 0x000fea0003800000 */
[----:B------:R-:W-:Y:S01]  /*41d0*/  @P3 FFMA.FTZ R171, R13, R167, R166 ;  /* 0x000000a70dab3223 */ /* 0x000fe200000100a6 */
[----:B-----5:R-:W-:Y:S01]  /*41e0*/  LOP3.LUT P5, RZ, R184, 0xff0000, RZ, 0xc0, !PT ;  /* 0x00ff0000b8ff7812 */ /* 0x020fe200078ac0ff */
[----:B------:R-:W-:Y:S01]  /*41f0*/  IMAD.MOV.U32 R213, RZ, RZ, RZ ;  /* 0x000000ffffd57224 */ /* 0x000fe200078e00ff */
[----:B------:R-:W-:Y:S01]  /*4200*/  MOV R168, R42 ;  /* 0x0000002a00a87202 */ /* 0x000fe20000000f00 */
        /* <DEDUP_REMOVED lines=12> */
.L_x_3867:
        /* <DEDUP_REMOVED lines=18> */
.L_x_3868:
        /* <DEDUP_REMOVED lines=17> */
.L_x_3869:
        /* <DEDUP_REMOVED lines=18> */
.L_x_3870:
        /* <DEDUP_REMOVED lines=17> */
.L_x_3871:
[----:B------:R-:W-:Y:S05]  /*4730*/  @!P4 BRA `(.L_x_3856) ;  /* 0x0000000800dcc947 */ /* 0x000fea0003800000 */
[----:B-----5:R-:W-:Y:S01]  /*4740*/  ISETP.GE.U32.AND P5, PT, R184, RZ, PT ;  /* 0x000000ffb800720c */ /* 0x020fe20003fa6070 */
[----:B------:R-:W-:Y:S01]  /*4750*/  @P3 FFMA.FTZ R214, R22, R167, R166 ;  /* 0x000000a716d63223 */ /* 0x000fe200000100a6 */
[----:B------:R-:W-:Y:S01]  /*4760*/  MOV R168, R39 ;  /* 0x0000002700a87202 */ /* 0x000fe20000000f00 */
[----:B------:R-:W-:Y:S01]  /*4770*/  HFMA2 R213, -RZ, RZ, 0, 0 ;  /* 0x00000000ffd57431 */ /* 0x000fe200000001ff */
[----:B------:R-:W-:Y:S01]  /*4780*/  ISETP.GE.U32.AND.EX P5, PT, R185, 0x1000000, PT, P5 ;  /* 0x01000000b900780c */ /* 0x000fe20003fa6150 */
[----:B------:R-:W-:-:S04]  /*4790*/  @P3 FADD.FTZ R214, R23, -R214 ;  /* 0x800000d617d63221 */ /* 0x000fc80000010000 */
[----:B------:R-:W-:-:S04]  /*47a0*/  @P3 FFMA.FTZ R168, R212, R214, R39 ;  /* 0x000000d6d4a83223 */ /* 0x000fc80000010027 */
[----:B------:R-:W-:-:S04]  /*47b0*/  FMUL.FTZ R168, R168, UR15 ;  /* 0x0000000fa8a87c20 */ /* 0x000fc80008410000 */
        /* <DEDUP_REMOVED lines=11> */
.L_x_3864:
[-CC-:B------:R-:W-:Y:S01]  /*4870*/  @P3 FFMA.FTZ R157, R208, R167.reuse, R166.reuse ;  /* 0x000000a7d09d3223 */ /* 0x180fe200000100a6 */
[--C-:B------:R-:W-:Y:S01]  /*4880*/  @P3 FFMA.FTZ R156, R14, R167, R166.reuse ;  /* 0x000000a70e9c3223 */ /* 0x100fe200000100a6 */
[----:B-----5:R-:W-:Y:S01]  /*4890*/  MOV R171, R41 ;  /* 0x0000002900ab7202 */ /* 0x020fe20000000f00 */
[----:B------:R-:W-:Y:S01]  /*48a0*/  @P3 FFMA.FTZ R161, R21, R167, R166 ;  /* 0x000000a715a13223 */ /* 0x000fe200000100a6 */
[----:B------:R-:W-:Y:S01]  /*48b0*/  @P3 FADD.FTZ R157, R206, -R157 ;  /* 0x8000009dce9d3221 */ /* 0x000fe20000010000 */
[----:B------:R-:W-:Y:S01]  /*48c0*/  @P3 FADD.FTZ R156, R15, -R156 ;  /* 0x8000009c0f9c3221 */ /* 0x000fe20000010000 */
[----:B------:R-:W-:Y:S01]  /*48d0*/  MOV R216, R43 ;  /* 0x0000002b00d87202 */ /* 0x000fe20000000f00 */
[--C-:B------:R-:W-:Y:S01]  /*48e0*/  @P3 FFMA.FTZ R159, R13, R167, R166.reuse ;  /* 0x000000a70d9f3223 */ /* 0x100fe200000100a6 */
[C---:B------:R-:W-:Y:S01]  /*48f0*/  @P3 FFMA.FTZ R171, R212.reuse, R157, R41 ;  /* 0x0000009dd4ab3223 */ /* 0x040fe20000010029 */
[-CC-:B------:R-:W-:Y:S01]  /*4900*/  @P3 FFMA.FTZ R157, R17, R167.reuse, R166.reuse ;  /* 0x000000a7119d3223 */ /* 0x180fe200000100a6 */
[----:B------:R-:W-:Y:S01]  /*4910*/  @P3 FFMA.FTZ R216, R212, R156, R43 ;  /* 0x0000009cd4d83223 */ /* 0x000fe2000001002b */
[-CC-:B------:R-:W-:Y:S01]  /*4920*/  @P3 FFMA.FTZ R156, R209, R167.reuse, R166.reuse ;  /* 0x000000a7d19c3223 */ /* 0x180fe200000100a6 */
[-CC-:B------:R-:W-:Y:S01]  /*4930*/  @P3 FFMA.FTZ R158, R18, R167.reuse, R166.reuse ;  /* 0x000000a7129e3223 */ /* 0x180fe200000100a6 */
[----:B------:R-:W-:Y:S01]  /*4940*/  @P3 FADD.FTZ R157, R16, -R157 ;  /* 0x8000009d109d3221 */ /* 0x000fe20000010000 */
[----:B------:R-:W-:Y:S01]  /*4950*/  @P3 FFMA.FTZ R168, R22, R167, R166 ;  /* 0x000000a716a83223 */ /* 0x000fe200000100a6 */
[----:B------:R-:W-:Y:S01]  /*4960*/  MOV R160, R36 ;  /* 0x0000002400a07202 */ /* 0x000fe20000000f00 */
[----:B------:R-:W-:Y:S01]  /*4970*/  @P3 FADD.FTZ R161, R20, -R161 ;  /* 0x800000a114a13221 */ /* 0x000fe20000010000 */
        /* <DEDUP_REMOVED lines=28> */
.L_x_3872:
[----:B------:R-:W-:Y:S05]  /*4b40*/  @!P4 BRA `(.L_x_3873) ;  /* 0x000000000030c947 */ /* 0x000fea0003800000 */
[----:B------:R-:W-:Y:S01]  /*4b50*/  LOP3.LUT P5, RZ, R184, 0xff00, RZ, 0xc0, !PT ;  /* 0x0000ff00b8ff7812 */ /* 0x000fe200078ac0ff */
        /* <DEDUP_REMOVED lines=11> */
.L_x_3873:
[----:B------:R-:W-:Y:S05]  /*4c10*/  @!P4 BRA `(.L_x_3874) ;  /* 0x000000000040c947 */ /* 0x000fea0003800000 */
[----:B------:R-:W-:Y:S01]  /*4c20*/  LOP3.LUT P5, RZ, R184, 0xff0000, RZ, 0xc0, !PT ;  /* 0x00ff0000b8ff7812 */ /* 0x000fe200078ac0ff */
        /* <DEDUP_REMOVED lines=15> */
.L_x_3874:
        /* <DEDUP_REMOVED lines=18> */
.L_x_3875:
        /* <DEDUP_REMOVED lines=17> */
.L_x_3876:
        /* <DEDUP_REMOVED lines=18> */
.L_x_3877:
        /* <DEDUP_REMOVED lines=17> */
.L_x_3878:
[----:B------:R-:W-:Y:S02]  /*5180*/  MOV R159, R216 ;  /* 0x000000d8009f7202 */ /* 0x000fe40000000f00 */
[----:B------:R-:W-:Y:S02]  /*5190*/  MOV R158, R214 ;  /* 0x000000d6009e7202 */ /* 0x000fe40000000f00 */
[----:B------:R-:W-:Y:S02]  /*51a0*/  MOV R157, R171 ;  /* 0x000000ab009d7202 */ /* 0x000fe40000000f00 */
[----:B------:R-:W-:Y:S01]  /*51b0*/  MOV R156, R168 ;  /* 0x000000a8009c7202 */ /* 0x000fe20000000f00 */
        /* <DEDUP_REMOVED lines=15> */
.L_x_3856:
[----:B------:R-:W-:-:S04]  /*52b0*/  ISETP.NE.U32.AND P5, PT, R170, RZ, PT ;  /* 0x000000ffaa00720c */ /* 0x000fc80003fa5070 */
[----:B------:R-:W-:Y:S02]  /*52c0*/  ISETP.NE.AND.EX P5, PT, R169, RZ, PT, P5 ;  /* 0x000000ffa900720c */ /* 0x000fe40003fa5350 */
[----:B------:R-:W0:Y:S11]  /*52d0*/  @P4 LDC.64 R168, c[0x0][0x468] ;  /* 0x00011a00ffa84b82 */ /* 0x000e360000000a00 */
        /* <DEDUP_REMOVED lines=8> */
.L_x_3817:
[----:B------:R-:W-:Y:S05]  /*5360*/  BSYNC.RECONVERGENT B0 ;  /* 0x0000000000007941 */ /* 0x000fea0003800200 */
.L_x_3816:
        /* <DEDUP_REMOVED lines=8> */
.L_x_3881:
[----:B------:R-:W-:Y:S05]  /*53f0*/  BRA.U !UP0, `(.L_x_3882) ;  /* 0x0000001108cc7547 */ /* 0x000fea000b800000 */
[----:B------:R-:W-:-:S04]  /*5400*/  UISETP.NE.U32.AND UP0, UPT, UR16, URZ, UPT ;  /* 0x000000ff1000728c */ /* 0x000fc8000bf05070 */
[----:B------:R-:W-:-:S06]  /*5410*/  UISETP.NE.AND.EX UP0, UPT, UR17, URZ, UPT, UP0 ;  /* 0x000000ff1100728c */ /* 0x000fcc000bf05300 */
[----:B------:R-:W-:-:S13]  /*5420*/  PLOP3.LUT P5, PT, PT, PT, UP0, 0x80, 0x8 ;  /* 0x000000000008781c */ /* 0x000fda0003faf008 */
[----:B------:R-:W-:Y:S05]  /*5430*/  @!P5 BRA `(.L_x_3883) ;  /* 0x000000080094d947 */ /* 0x000fea0003800000 */
[-CC-:B0-----:R-:W-:Y:S01]  /*5440*/  @P3 FFMA.FTZ R156, R26, R167.reuse, R166.reuse ;  /* 0x000000a71a9c3223 */ /* 0x181fe200000100a6 */
[----:B-----5:R-:W-:Y:S02]  /*5450*/  IMAD.MOV.U32 R163, RZ, RZ, R33 ;  /* 0x000000ffffa37224 */ /* 0x020fe400078e0021 */
[----:B------:R-:W-:Y:S01]  /*5460*/  @P3 FFMA.FTZ R157, R177, R167, R166 ;  /* 0x000000a7b19d3223 */ /* 0x000fe200000100a6 */
[----:B------:R-:W-:Y:S01]  /*5470*/  MOV R168, R34 ;  /* 0x0000002200a87202 */ /* 0x000fe20000000f00 */
[----:B------:R-:W-:Y:S01]  /*5480*/  @P3 FADD.FTZ R156, R27, -R156 ;  /* 0x8000009c1b9c3221 */ /* 0x000fe20000010000 */
[----:B------:R-:W-:Y:S01]  /*5490*/  MOV R214, R35 ;  /* 0x0000002300d67202 */ /* 0x000fe20000000f00 */
[----:B------:R-:W-:Y:S01]  /*54a0*/  @P3 FADD.FTZ R157, R176, -R157 ;  /* 0x8000009db09d3221 */ /* 0x000fe20000010000 */
[-CC-:B------:R-:W-:Y:S01]  /*54b0*/  @P3 FFMA.FTZ R161, R191, R167.reuse, R166.reuse ;  /* 0x000000a7bfa13223 */ /* 0x180fe200000100a6 */
[----:B------:R-:W-:Y:S01]  /*54c0*/  @P3 FFMA.FTZ R163, R212, R156, R33 ;  /* 0x0000009cd4a33223 */ /* 0x000fe20000010021 */
[----:B------:R-:W-:Y:S01]  /*54d0*/  @P3 FFMA.FTZ R156, R178, R167, R166 ;  /* 0x000000a7b29c3223 */ /* 0x000fe200000100a6 */
[----:B------:R-:W-:Y:S01]  /*54e0*/  @P3 FFMA.FTZ R168, R212, R157, R34 ;  /* 0x0000009dd4a83223 */ /* 0x000fe20000010022 */
[-CC-:B------:R-:W-:Y:S01]  /*54f0*/  @P3 FFMA.FTZ R159, R181, R167.reuse, R166.reuse ;  /* 0x000000a7b59f3223 */ /* 0x180fe200000100a6 */
[-C--:B------:R-:W-:Y:S01]  /*5500*/  @P3 FFMA.FTZ R157, R25, R167.reuse, R166 ;  /* 0x000000a7199d3223 */ /* 0x080fe200000100a6 */
[----:B------:R-:W-:Y:S01]  /*5510*/  @P3 FADD.FTZ R156, R179, -R156 ;  /* 0x8000009cb39c3221 */ /* 0x000fe20000010000 */
[-CC-:B------:R-:W-:Y:S01]  /*5520*/  @P3 FFMA.FTZ R158, R192, R167.reuse, R166.reuse ;  /* 0x000000a7c09e3223 */ /* 0x180fe200000100a6 */
[----:B------:R-:W-:Y:S01]  /*5530*/  @P3 FADD.FTZ R161, R190, -R161 ;  /* 0x800000a1bea13221 */ /* 0x000fe20000010000 */
[----:B------:R-:W-:Y:S01]  /*5540*/  @P3 FADD.FTZ R159, R180, -R159 ;  /* 0x8000009fb49f3221 */ /* 0x000fe20000010000 */
[----:B------:R-:W-:Y:S01]  /*5550*/  @P3 FFMA.FTZ R214, R212, R156, R35 ;  /* 0x0000009cd4d63223 */ /* 0x000fe20000010023 */
[----:B------:R-:W-:Y:S01]  /*5560*/  @P3 FFMA.FTZ R156, R182, R167, R166 ;  /* 0x000000a7b69c3223 */ /* 0x000fe200000100a6 */
[----:B------:R-:W-:Y:S01]  /*5570*/  @P3 FADD.FTZ R158, R193, -R158 ;  /* 0x8000009ec19e3221 */ /* 0x000fe20000010000 */
[----:B------:R-:W-:Y:S01]  /*5580*/  @P3 FADD.FTZ R157, R24, -R157 ;  /* 0x8000009d189d3221 */ /* 0x000fe20000010000 */
[----:B------:R-:W-:Y:S01]  /*5590*/  MOV R162, R30 ;  /* 0x0000001e00a27202 */ /* 0x000fe20000000f00 */
[----:B------:R-:W-:Y:S01]  /*55a0*/  @P3 FADD.FTZ R156, R183, -R156 ;  /* 0x8000009cb79c3221 */ /* 0x000fe20000010000 */
        /* <DEDUP_REMOVED lines=22> */
.L_x_3884:
        /* <DEDUP_REMOVED lines=13> */
.L_x_3885:
[----:B------:R-:W-:Y:S05]  /*57e0*/  @!P4 BRA `(.L_x_3886) ;  /* 0x000000000040c947 */ /* 0x000fea0003800000 */
[----:B------:R-:W-:-:S13]  /*57f0*/  LOP3.LUT P6, RZ, R186, 0xff0000, RZ, 0xc0, !PT ;  /* 0x00ff0000baff7812 */ /* 0x000fda00078cc0ff */
[----:B------:R-:W0:Y:S01]  /*5800*/  @P6 LDC.64 R156, c[0x0][0x408] ;  /* 0x00010200ff9c6b82 */ /* 0x000e220000000a00 */
[----:B------:R-:W-:-:S07]  /*5810*/  @P6 SHF.L.U32 R213, R149, 0x10, RZ ;  /* 0x0000001095d56819 */ /* 0x000fce00000006ff */
[----:B------:R-:W1:Y:S01]  /*5820*/  @P6 LDC.64 R158, c[0x0][0x408] ;  /* 0x00010200ff9e6b82 */ /* 0x000e620000000a00 */
[----:B0-----:R-:W-:Y:S01]  /*5830*/  @P6 FMUL.FTZ R171, R168, R157 ;  /* 0x0000009da8ab6220 */ /* 0x001fe20000410000 */
[----:B------:R-:W-:-:S03]  /*5840*/  HFMA2 R157, -RZ, RZ, 0, 0 ;  /* 0x00000000ff9d7431 */ /* 0x000fc600000001ff */
[----:B------:R-:W-:Y:S01]  /*5850*/  @P6 FMUL.FTZ R156, R171, R156 ;  /* 0x0000009cab9c6220 */ /* 0x000fe20000410000 */
[----:B------:R-:W-:Y:S01]  /*5860*/  @P6 SHF.L.U32 R171, R125, 0x10, RZ ;  /* 0x000000107dab6819 */ /* 0x000fe200000006ff */
[----:B-1----:R-:W-:Y:S01]  /*5870*/  @P6 FMUL.FTZ R215, R168, R159 ;  /* 0x0000009fa8d76220 */ /* 0x002fe20000410000 */
[----:B------:R-:W-:Y:S01]  /*5880*/  MOV R159, RZ ;  /* 0x000000ff009f7202 */ /* 0x000fe20000000f00 */
[----:B------:R-:W-:Y:S02]  /*5890*/  @P6 FMUL.FTZ R157, R213, R156 ;  /* 0x0000009cd59d6220 */ /* 0x000fe40000410000 */
[----:B------:R-:W-:Y:S02]  /*58a0*/  @P6 FMUL.FTZ R158, R215, R158 ;  /* 0x0000009ed79e6220 */ /* 0x000fe40000410000 */
[----:B------:R-:W-:Y:S02]  /*58b0*/  FADD.FTZ R58, R58, R157 ;  /* 0x0000009d3a3a7221 */ /* 0x000fe40000010000 */
[----:B------:R-:W-:-:S05]  /*58c0*/  @P6 FMUL.FTZ R159, R158, R171 ;  /* 0x000000ab9e9f6220 */ /* 0x000fca0000410000 */
[----:B------:R-:W-:-:S04]  /*58d0*/  F2FP.BF16.F32.PACK_AB R159, RZ, R159 ;  /* 0x0000009fff9f723e */ /* 0x000fc800000010ff */
[----:B------:R-:W-:-:S07]  /*58e0*/  PRMT R153, R159, 0x7610, R153 ;  /* 0x000076109f997816 */ /* 0x000fce0000000099 */
.L_x_3886:
[----:B------:R-:W-:Y:S05]  /*58f0*/  @!P4 BRA `(.L_x_3887) ;  /* 0x000000000044c947 */ /* 0x000fea0003800000 */
[----:B------:R-:W-:-:S13]  /*5900*/  LOP3.LUT P6, RZ, R186, 0xff000000, RZ, 0xc0, !PT ;  /* 0xff000000baff7812 */ /* 0x000fda00078cc0ff */
[----:B------:R-:W0:Y:S08]  /*5910*/  @P6 LDC.64 R156, c[0x0][0x408] ;  /* 0x00010200ff9c6b82 */ /* 0x000e300000000a00 */
[----:B------:R-:W1:Y:S01]  /*5920*/  @P6 LDC.64 R158, c[0x0][0x408] ;  /* 0x00010200ff9e6b82 */ /* 0x000e620000000a00 */
[----:B0-----:R-:W-:Y:S01]  /*5930*/  @P6 FMUL.FTZ R171, R214, R157 ;  /* 0x0000009dd6ab6220 */ /* 0x001fe20000410000 */
[----:B------:R-:W-:-:S03]  /*5940*/  @P6 PRMT R157, R149, 0x7632, R157 ;  /* 0x00007632959d6816 */ /* 0x000fc6000000009d */
[----:B------:R-:W-:Y:S01]  /*5950*/  @P6 FMUL.FTZ R216, R171, R156 ;  /* 0x0000009cabd86220 */ /* 0x000fe20000410000 */
[----:B------:R-:W-:Y:S01]  /*5960*/  @P6 SHF.L.U32 R171, R10, 0x10, RZ ;  /* 0x000000100aab6819 */ /* 0x000fe200000006ff */
[----:B------:R-:W-:Y:S01]  /*5970*/  HFMA2 R156, -RZ, RZ, 0, 0 ;  /* 0x00000000ff9c7431 */ /* 0x000fe200000001ff */
[----:B------:R-:W-:Y:S01]  /*5980*/  @P6 SHF.L.U32 R157, R157, 0x10, RZ ;  /* 0x000000109d9d6819 */ /* 0x000fe200000006ff */
[----:B-1----:R-:W-:Y:S01]  /*5990*/  @P6 FMUL.FTZ R213, R214, R159 ;  /* 0x0000009fd6d56220 */ /* 0x002fe20000410000 */
[----:B------:R-:W-:-:S03]  /*59a0*/  MOV R159, RZ ;  /* 0x000000ff009f7202 */ /* 0x000fc60000000f00 */
[----:B------:R-:W-:Y:S01]  /*59b0*/  @P6 FMUL.FTZ R158, R213, R158 ;  /* 0x0000009ed59e6220 */ /* 0x000fe20000410000 */
[----:B------:R-:W-:-:S03]  /*59c0*/  @P6 FMUL.FTZ R156, R157, R216 ;  /* 0x000000d89d9c6220 */ /* 0x000fc60000410000 */
[----:B------:R-:W-:Y:S01]  /*59d0*/  @P6 FMUL.FTZ R159, R158, R171 ;  /* 0x000000ab9e9f6220 */ /* 0x000fe20000410000 */
[----:B------:R-:W-:-:S04]  /*59e0*/  FADD.FTZ R59, R59, R156 ;  /* 0x0000009c3b3b7221 */ /* 0x000fc80000010000 */
[----:B------:R-:W-:-:S04]  /*59f0*/  F2FP.BF16.F32.PACK_AB R159, RZ, R159 ;  /* 0x0000009fff9f723e */ /* 0x000fc800000010ff */
[----:B------:R-:W-:-:S07]  /*5a00*/  PRMT R153, R153, 0x5410, R159 ;  /* 0x0000541099997816 */ /* 0x000fce000000009f */
.L_x_3887:
        /* <DEDUP_REMOVED lines=17> */
.L_x_3888:
        /* <DEDUP_REMOVED lines=18> */
.L_x_3889:
        /* <DEDUP_REMOVED lines=17> */
.L_x_3890:
[----:B------:R-:W-:Y:S02]  /*5d50*/  MOV R157, R163 ;  /* 0x000000a3009d7202 */ /* 0x000fe40000000f00 */
[----:B------:R-:W-:Y:S02]  /*5d60*/  MOV R159, R214 ;  /* 0x000000d6009f7202 */ /* 0x000fe40000000f00 */
[----:B------:R-:W-:Y:S02]  /*5d70*/  MOV R158, R168 ;  /* 0x000000a8009e7202 */ /* 0x000fe40000000f00 */
[----:B------:R-:W-:Y:S02]  /*5d80*/  MOV R156, R170 ;  /* 0x000000aa009c7202 */ /* 0x000fe40000000f00 */
[----:B------:R-:W-:Y:S01]  /*5d90*/  MOV R163, R169 ;  /* 0x000000a900a37202 */ /* 0x000fe20000000f00 */
[----:B------:R-:W-:Y:S06]  /*5da0*/  @!P4 BRA `(.L_x_3891) ;  /* 0x0000002000fcc947 */ /* 0x000fec0003800000 */
[----:B------:R-:W-:Y:S01]  /*5db0*/  ISETP.GE.U32.AND P6, PT, R186, RZ, PT ;  /* 0x000000ffba00720c */ /* 0x000fe20003fc6070 */
[----:B------:R-:W-:Y:S01]  /*5dc0*/  FMUL.FTZ R168, R169, UR15 ;  /* 0x0000000fa9a87c20 */ /* 0x000fe20008410000 */
[----:B------:R-:W-:Y:S02]  /*5dd0*/  CS2R R170, SRZ ;  /* 0x0000000000aa7805 */ /* 0x000fe4000001ff00 */
        /* <DEDUP_REMOVED lines=11> */
.L_x_3883:
[----:B------:R-:W-:Y:S05]  /*5e90*/  @!P4 BRA `(.L_x_3892) ;  /* 0x000000000040c947 */ /* 0x000fea0003800000 */
[----:B0-----:R-:W-:Y:S01]  /*5ea0*/  @P3 FFMA.FTZ R169, R25, R167, R166 ;  /* 0x000000a719a93223 */ /* 0x001fe200000100a6 */
        /* <DEDUP_REMOVED lines=15> */
.L_x_3892:
[----:B------:R-:W-:Y:S05]  /*5fa0*/  @!P4 BRA `(.L_x_3893) ;  /* 0x000000000040c947 */ /* 0x000fea0003800000 */
[----:B0-----:R-:W-:Y:S01]  /*5fb0*/  @P3 FFMA.FTZ R170, R26, R167, R166 ;  /* 0x000000a71aaa3223 */ /* 0x001fe200000100a6 */
[----:B-----5:R-:W-:Y:S02]  /*5fc0*/  LOP3.LUT P6, RZ, R186, 0xff00, RZ, 0xc0, !PT ;  /* 0x0000ff00baff7812 */ /* 0x020fe400078cc0ff */
[----:B------:R-:W-:Y:S01]  /*5fd0*/  MOV R168, R33 ;  /* 0x0000002100a87202 */ /* 0x000fe20000000f00 */
[----:B------:R-:W-:-:S04]  /*5fe0*/  @P3 FADD.FTZ R170, R27, -R170 ;  /* 0x800000aa1baa3221 */ /* 0x000fc80000010000 */
[----:B------:R-:W-:Y:S01]  /*5ff0*/  @P3 FFMA.FTZ R168, R212, R170, R33 ;  /* 0x000000aad4a83223 */ /* 0x000fe20000010021 */
[----:B------:R-:W-:-:S03]  /*6000*/  CS2R R170, SRZ ;  /* 0x0000000000aa7805 */ /* 0x000fc6000001ff00 */
        /* <DEDUP_REMOVED lines=10> */
.L_x_3893:
        /* <DEDUP_REMOVED lines=17> */
.L_x_3894:
        /* <DEDUP_REMOVED lines=17> */
.L_x_3895:
        /* <DEDUP_REMOVED lines=17> */
.L_x_3896:
        /* <DEDUP_REMOVED lines=17> */
.L_x_3897:
        /* <DEDUP_REMOVED lines=17> */
.L_x_3898:
[----:B------:R-:W-:Y:S05]  /*6600*/  @!P4 BRA `(.L_x_3891) ;  /* 0x0000001800e4c947 */ /* 0x000fea0003800000 */
[----:B-----5:R-:W-:Y:S01]  /*6610*/  ISETP.GE.U32.AND P6, PT, R186, RZ, PT ;  /* 0x000000ffba00720c */ /* 0x020fe20003fc6070 */
[----:B0-----:R-:W-:Y:S01]  /*6620*/  @P3 FFMA.FTZ R170, R192, R167, R166 ;  /* 0x000000a7c0aa3223 */ /* 0x001fe200000100a6 */
[----:B------:R-:W-:Y:S02]  /*6630*/  MOV R168, R31 ;  /* 0x0000001f00a87202 */ /* 0x000fe40000000f00 */
[----:B------:R-:W-:Y:S01]  /*6640*/  ISETP.GE.U32.AND.EX P6, PT, R187, 0x1000000, PT, P6 ;  /* 0x01000000bb00780c */ /* 0x000fe20003fc6160 */
[----:B------:R-:W-:-:S04]  /*6650*/  @P3 FADD.FTZ R170, R193, -R170 ;  /* 0x800000aac1aa3221 */ /* 0x000fc80000010000 */
[----:B------:R-:W-:Y:S01]  /*6660*/  @P3 FFMA.FTZ R168, R212, R170, R31 ;  /* 0x000000aad4a83223 */ /* 0x000fe2000001001f */
[----:B------:R-:W-:-:S03]  /*6670*/  CS2R R170, SRZ ;  /* 0x0000000000aa7805 */ /* 0x000fc6000001ff00 */
[----:B------:R-:W-:-:S04]  /*6680*/  FMUL.FTZ R168, R168, UR15 ;  /* 0x0000000fa8a87c20 */ /* 0x000fc80008410000 */
[----:B------:R-:W-:Y:S01]  /*6690*/  @P6 SHF.L.U32 R213, R8, 0x10, RZ ;  /* 0x0000001008d56819 */ /* 0x000fe200000006ff */
[----:B------:R-:W-:Y:S01]  /*66a0*/  FMUL.FTZ R168, R168, UR14 ;  /* 0x0000000ea8a87c20 */ /* 0x000fe20008410000 */
        /* <DEDUP_REMOVED lines=8> */
.L_x_3882:
[----:B------:R-:W-:-:S04]  /*6730*/  UISETP.NE.U32.AND UP0, UPT, UR16, URZ, UPT ;  /* 0x000000ff1000728c */ /* 0x000fc8000bf05070 */
[----:B------:R-:W-:-:S06]  /*6740*/  UISETP.NE.AND.EX UP0, UPT, UR17, URZ, UPT, UP0 ;  /* 0x000000ff1100728c */ /* 0x000fcc000bf05300 */
[----:B------:R-:W-:-:S13]  /*6750*/  PLOP3.LUT P5, PT, PT, PT, UP0, 0x80, 0x8 ;  /* 0x000000000008781c */ /* 0x000fda0003faf008 */
        /* <DEDUP_REMOVED lines=47> */
.L_x_3900:
        /* <DEDUP_REMOVED lines=13> */
.L_x_3901:
[----:B------:R-:W-:Y:S05]  /*6b20*/  @!P4 BRA `(.L_x_3902) ;  /* 0x000000000040c947 */ /* 0x000fea0003800000 */
[----:B-----5:R-:W-:-:S13]  /*6b30*/  LOP3.LUT P6, RZ, R186, 0xff0000, RZ, 0xc0, !PT ;  /* 0x00ff0000baff7812 */ /* 0x020fda00078cc0ff */
[----:B------:R-:W0:Y:S01]  /*6b40*/  @P6 LDC.64 R158, c[0x0][0x408] ;  /* 0x00010200ff9e6b82 */ /* 0x000e220000000a00 */
[----:B------:R-:W-:-:S07]  /*6b50*/  @P6 SHF.L.U32 R213, R125, 0x10, RZ ;  /* 0x000000107dd56819 */ /* 0x000fce00000006ff */
[----:B------:R-:W1:Y:S01]  /*6b60*/  @P6 LDC.64 R156, c[0x0][0x408] ;  /* 0x00010200ff9c6b82 */ /* 0x000e620000000a00 */
[----:B0-----:R-:W-:Y:S01]  /*6b70*/  @P6 FMUL.FTZ R215, R170, R159 ;  /* 0x0000009faad76220 */ /* 0x001fe20000410000 */
[----:B------:R-:W-:-:S03]  /*6b80*/  MOV R159, RZ ;  /* 0x000000ff009f7202 */ /* 0x000fc60000000f00 */
[----:B------:R-:W-:Y:S01]  /*6b90*/  @P6 FMUL.FTZ R158, R215, R158 ;  /* 0x0000009ed79e6220 */ /* 0x000fe20000410000 */
[----:B-1----:R-:W-:-:S03]  /*6ba0*/  @P6 FMUL.FTZ R171, R170, R157 ;  /* 0x0000009daaab6220 */ /* 0x002fc60000410000 */
[----:B------:R-:W-:Y:S01]  /*6bb0*/  @P6 FMUL.FTZ R159, R213, R158 ;  /* 0x0000009ed59f6220 */ /* 0x000fe20000410000 */
[----:B------:R-:W-:Y:S02]  /*6bc0*/  HFMA2 R157, -RZ, RZ, 0, 0 ;  /* 0x00000000ff9d7431 */ /* 0x000fe400000001ff */
[----:B------:R-:W-:Y:S01]  /*6bd0*/  @P6 FMUL.FTZ R156, R171, R156 ;  /* 0x0000009cab9c6220 */ /* 0x000fe20000410000 */
[----:B------:R-:W-:Y:S02]  /*6be0*/  @P6 SHF.L.U32 R171, R149, 0x10, RZ ;  /* 0x0000001095ab6819 */ /* 0x000fe400000006ff */
[----:B------:R-:W-:-:S03]  /*6bf0*/  F2FP.BF16.F32.PACK_AB R159, RZ, R159 ;  /* 0x0000009fff9f723e */ /* 0x000fc600000010ff */
[----:B------:R-:W-:Y:S01]  /*6c00*/  @P6 FMUL.FTZ R157, R171, R156 ;  /* 0x0000009cab9d6220 */ /* 0x000fe20000410000 */
[----:B------:R-:W-:-:S03]  /*6c10*/  PRMT R153, R159, 0x7610, R153 ;  /* 0x000076109f997816 */ /* 0x000fc60000000099 */
[----:B------:R-:W-:-:S07]  /*6c20*/  FADD.FTZ R58, R58, R157 ;  /* 0x0000009d3a3a7221 */ /* 0x000fce0000010000 */
.L_x_3902:
[----:B------:R-:W-:Y:S05]  /*6c30*/  @!P4 BRA `(.L_x_3903) ;  /* 0x000000000044c947 */ /* 0x000fea0003800000 */
[----:B-----5:R-:W-:-:S13]  /*6c40*/  LOP3.LUT P6, RZ, R186, 0xff000000, RZ, 0xc0, !PT ;  /* 0xff000000baff7812 */ /* 0x020fda00078cc0ff */
        /* <DEDUP_REMOVED lines=16> */
.L_x_3903:
        /* <DEDUP_REMOVED lines=17> */
.L_x_3904:
        /* <DEDUP_REMOVED lines=18> */
.L_x_3905:
        /* <DEDUP_REMOVED lines=17> */
.L_x_3906:
[----:B------:R-:W-:Y:S02]  /*7090*/  MOV R156, R163 ;  /* 0x000000a3009c7202 */ /* 0x000fe40000000f00 */
[----:B------:R-:W-:Y:S02]  /*70a0*/  MOV R159, R214 ;  /* 0x000000d6009f7202 */ /* 0x000fe40000000f00 */
[----:B------:R-:W-:Y:S02]  /*70b0*/  MOV R158, R170 ;  /* 0x000000aa009e7202 */ /* 0x000fe40000000f00 */
[----:B------:R-:W-:Y:S02]  /*70c0*/  MOV R157, R169 ;  /* 0x000000a9009d7202 */ /* 0x000fe40000000f00 */
[----:B------:R-:W-:Y:S01]  /*70d0*/  MOV R163, R168 ;  /* 0x000000a800a37202 */ /* 0x000fe20000000f00 */
[----:B------:R-:W-:Y:S06]  /*70e0*/  @!P4 BRA `(.L_x_3891) ;  /* 0x00000010002cc947 */ /* 0x000fec0003800000 */
[----:B-----5:R-:W-:Y:S01]  /*70f0*/  ISETP.GE.U32.AND P6, PT, R186, RZ, PT ;  /* 0x000000ffba00720c */ /* 0x020fe20003fc6070 */
        /* <DEDUP_REMOVED lines=13> */
.L_x_3899:
[----:B------:R-:W-:Y:S05]  /*71d0*/  @!P4 BRA `(.L_x_3907) ;  /* 0x000000000080c947 */ /* 0x000fea0003800000 */
[----:B-----5:R-:W-:Y:S01]  /*71e0*/  LOP3.LUT P6, RZ, R186, 0xff, RZ, 0xc0, !PT ;  /* 0x000000ffbaff7812 */ /* 0x020fe200078cc0ff */
[----:B------:R-:W-:Y:S01]  /*71f0*/  BSSY.RECONVERGENT B1, `(.L_x_3908) ;  /* 0x000000e000017945 */ /* 0x000fe20003800200 */
[----:B0-----:R-:W-:-:S11]  /*7200*/  HFMA2 R169, -RZ, RZ, 0, 0 ;  /* 0x00000000ffa97431 */ /* 0x001fd600000001ff */
[----:B------:R-:W-:Y:S05]  /*7210*/  @!P6 BRA `(.L_x_3909) ;  /* 0x00000000002ce947 */ /* 0x000fea0003800000 */
[----:B------:R-:W-:Y:S01]  /*7220*/  FFMA.FTZ R169, R25, R167, R166 ;  /* 0x000000a719a97223 */ /* 0x000fe200000100a6 */
[----:B------:R-:W-:Y:S02]  /*7230*/  P2R R170, PR, RZ, 0x1 ;  /* 0x00000001ffaa7803 */ /* 0x000fe40000000000 */
[----:B------:R-:W-:Y:S01]  /*7240*/  ISETP.GT.AND P0, PT, R211, RZ, PT ;  /* 0x000000ffd300720c */ /* 0x000fe20003f04270 */
[----:B------:R-:W-:-:S04]  /*7250*/  FADD.FTZ R169, R24, -R169 ;  /* 0x800000a918a97221 */ /* 0x000fc80000010000 */
[----:B------:R-:W-:Y:S01]  /*7260*/  FMUL.FTZ R168, R212, R169 ;  /* 0x000000a9d4a87220 */ /* 0x000fe20000410000 */
[----:B------:R-:W-:-:S04]  /*7270*/  SHF.L.U32 R169, R148, 0x10, RZ ;  /* 0x0000001094a97819 */ /* 0x000fc800000006ff */
[----:B------:R-:W-:Y:S02]  /*7280*/  FSEL R168, R168, RZ, P0 ;  /* 0x000000ffa8a87208 */ /* 0x000fe40000000000 */
[----:B------:R-:W-:-:S03]  /*7290*/  ISETP.NE.AND P0, PT, R170, RZ, PT ;  /* 0x000000ffaa00720c */ /* 0x000fc60003f05270 */
[----:B------:R-:W-:-:S04]  /*72a0*/  FMUL.FTZ R168, R168, UR15 ;  /* 0x0000000fa8a87c20 */ /* 0x000fc80008410000 */
[----:B------:R-:W-:-:S04]  /*72b0*/  FMUL.FTZ R168, R168, UR14 ;  /* 0x0000000ea8a87c20 */ /* 0x000fc80008410000 */
[----:B------:R-:W-:-:S07]  /*72c0*/  FMUL.FTZ R169, R169, R168 ;  /* 0x000000a8a9a97220 */ /* 0x000fce0000410000 */
.L_x_3909:
[----:B------:R-:W-:Y:S05]  /*72d0*/  BSYNC.RECONVERGENT B1 ;  /* 0x0000000000017941 */ /* 0x000fea0003800200 */
.L_x_3908:
        /* <DEDUP_REMOVED lines=13> */
.L_x_3911:
[----:B------:R-:W-:Y:S05]  /*73b0*/  BSYNC.RECONVERGENT B1 ;  /* 0x0000000000017941 */ /* 0x000fea0003800200 */
.L_x_3910:
[----:B------:R-:W-:-:S04]  /*73c0*/  F2FP.BF16.F32.PACK_AB R168, RZ, R168 ;  /* 0x000000a8ffa8723e */ /* 0x000fc800000010ff */
[----:B------:R-:W-:-:S07]  /*73d0*/  PRMT R152, R168, 0x7610, R152 ;  /* 0x00007610a8987816 */ /* 0x000fce0000000098 */
.L_x_3907:
        /* <DEDUP_REMOVED lines=8> */
[--C-:B------:R-:W-:Y:S01]  /*7460*/  FADD.FTZ R169, R27, -R168.reuse ;  /* 0x800000a81ba97221 */ /* 0x100fe20000010000 */
[----:B------:R-:W-:-:S03]  /*7470*/  PRMT R168, R148, 0x7632, R168 ;  /* 0x0000763294a87816 */ /* 0x000fc600000000a8 */
[----:B------:R-:W-:Y:S01]  /*7480*/  FMUL.FTZ R169, R212, R169 ;  /* 0x000000a9d4a97220 */ /* 0x000fe20000410000 */
[----:B------:R-:W-:-:S04]  /*7490*/  SHF.L.U32 R168, R168, 0x10, RZ ;  /* 0x00000010a8a87819 */ /* 0x000fc800000006ff */
[----:B------:R-:W-:Y:S02]  /*74a0*/  FSEL R169, R169, RZ, P0 ;  /* 0x000000ffa9a97208 */ /* 0x000fe40000000000 */
[----:B------:R-:W-:-:S03]  /*74b0*/  ISETP.NE.AND P0, PT, R170, RZ, PT ;  /* 0x000000ffaa00720c */ /* 0x000fc60003f05270 */
[----:B------:R-:W-:-:S04]  /*74c0*/  FMUL.FTZ R169, R169, UR15 ;  /* 0x0000000fa9a97c20 */ /* 0x000fc80008410000 */
[----:B------:R-:W-:-:S04]  /*74d0*/  FMUL.FTZ R169, R169, UR14 ;  /* 0x0000000ea9a97c20 */ /* 0x000fc80008410000 */
[----:B------:R-:W-:-:S07]  /*74e0*/  FMUL.FTZ R168, R168, R169 ;  /* 0x000000a9a8a87220 */ /* 0x000fce0000410000 */
.L_x_3914:
[----:B------:R-:W-:Y:S05]  /*74f0*/  BSYNC.RECONVERGENT B1 ;  /* 0x0000000000017941 */ /* 0x000fea0003800200 */
.L_x_3913:
        /* <DEDUP_REMOVED lines=13> */
.L_x_3916:
[----:B------:R-:W-:Y:S05]  /*75d0*/  BSYNC.RECONVERGENT B1 ;  /* 0x0000000000017941 */ /* 0x000fea0003800200 */
.L_x_3915:
[----:B------:R-:W-:-:S04]  /*75e0*/  F2FP.BF16.F32.PACK_AB R168, RZ, R168 ;  /* 0x000000a8ffa8723e */ /* 0x000fc800000010ff */
[----:B------:R-:W-:-:S07]  /*75f0*/  PRMT R152, R152, 0x5410, R168 ;  /* 0x0000541098987816 */ /* 0x000fce00000000a8 */
.L_x_3912:
        /* <DEDUP_REMOVED lines=16> */
.L_x_3919:
[----:B------:R-:W-:Y:S05]  /*7700*/  BSYNC.RECONVERGENT B1 ;  /* 0x0000000000017941 */ /* 0x000fea0003800200 */
.L_x_3918:
        /* <DEDUP_REMOVED lines=13> */
.L_x_3921:
[----:B------:R-:W-:Y:S05]  /*77e0*/  BSYNC.RECONVERGENT B1 ;  /* 0x0000000000017941 */ /* 0x000fea0003800200 */
.L_x_3920:
[----:B------:R-:W-:-:S04]  /*77f0*/  F2FP.BF16.F32.PACK_AB R168, RZ, R168 ;  /* 0x000000a8ffa8723e */ /* 0x000fc800000010ff */
[----:B------:R-:W-:-:S07]  /*7800*/  PRMT R153, R168, 0x7610, R153 ;  /* 0x00007610a8997816 */ /* 0x000fce0000000099 */
.L_x_3917:
        /* <DEDUP_REMOVED lines=17> */
.L_x_3924:
[----:B------:R-:W-:Y:S05]  /*7920*/  BSYNC.RECONVERGENT B1 ;  /* 0x0000000000017941 */ /* 0x000fea0003800200 */
.L_x_3923:
        /* <DEDUP_REMOVED lines=13> */
.L_x_3926:
[----:B------:R-:W-:Y:S05]  /*7a00*/  BSYNC.RECONVERGENT B1 ;  /* 0x0000000000017941 */ /* 0x000fea0003800200 */
.L_x_3925:
[----:B------:R-:W-:-:S04]  /*7a10*/  F2FP.BF16.F32.PACK_AB R168, RZ, R168 ;  /* 0x000000a8ffa8723e */ /* 0x000fc800000010ff */
[----:B------:R-:W-:-:S07]  /*7a20*/  PRMT R153, R153, 0x5410, R168 ;  /* 0x0000541099997816 */ /* 0x000fce00000000a8 */
.L_x_3922:
        /* <DEDUP_REMOVED lines=16> */
.L_x_3929:
[----:B------:R-:W-:Y:S05]  /*7b30*/  BSYNC.RECONVERGENT B1 ;  /* 0x0000000000017941 */ /* 0x000fea0003800200 */
.L_x_3928:
        /* <DEDUP_REMOVED lines=13> */
.L_x_3931:
[----:B------:R-:W-:Y:S05]  /*7c10*/  BSYNC.RECONVERGENT B1 ;  /* 0x0000000000017941 */ /* 0x000fea0003800200 */
.L_x_3930:
[----:B------:R-:W-:-:S04]  /*7c20*/  F2FP.BF16.F32.PACK_AB R168, RZ, R168 ;  /* 0x000000a8ffa8723e */ /* 0x000fc800000010ff */
[----:B------:R-:W-:-:S07]  /*7c30*/  PRMT R154, R168, 0x7610, R154 ;  /* 0x00007610a89a7816 */ /* 0x000fce000000009a */
.L_x_3927:
        /* <DEDUP_REMOVED lines=17> */
.L_x_3934:
[----:B------:R-:W-:Y:S05]  /*7d50*/  BSYNC.RECONVERGENT B1 ;  /* 0x0000000000017941 */ /* 0x000fea0003800200 */
.L_x_3933:
        /* <DEDUP_REMOVED lines=13> */
.L_x_3936:
[----:B------:R-:W-:Y:S05]  /*7e30*/  BSYNC.RECONVERGENT B1 ;  /* 0x0000000000017941 */ /* 0x000fea0003800200 */
.L_x_3935:
[----:B------:R-:W-:-:S04]  /*7e40*/  F2FP.BF16.F32.PACK_AB R168, RZ, R168 ;  /* 0x000000a8ffa8723e */ /* 0x000fc800000010ff */
[----:B------:R-:W-:-:S07]  /*7e50*/  PRMT R154, R154, 0x5410, R168 ;  /* 0x000054109a9a7816 */ /* 0x000fce00000000a8 */
.L_x_3932:
        /* <DEDUP_REMOVED lines=16> */
.L_x_3939:
[----:B------:R-:W-:Y:S05]  /*7f60*/  BSYNC.RECONVERGENT B1 ;  /* 0x0000000000017941 */ /* 0x000fea0003800200 */
.L_x_3938:
        /* <DEDUP_REMOVED lines=13> */
.L_x_3941:
[----:B------:R-:W-:Y:S05]  /*8040*/  BSYNC.RECONVERGENT B1 ;  /* 0x0000000000017941 */ /* 0x000fea0003800200 */
.L_x_3940:
[----:B------:R-:W-:-:S04]  /*8050*/  F2FP.BF16.F32.PACK_AB R168, RZ, R168 ;  /* 0x000000a8ffa8723e */ /* 0x000fc800000010ff */
[----:B------:R-:W-:-:S07]  /*8060*/  PRMT R155, R168, 0x7610, R155 ;  /* 0x00007610a89b7816 */ /* 0x000fce000000009b */
.L_x_3937:
[----:B------:R-:W-:Y:S05]  /*8070*/  @!P4 BRA `(.L_x_3891) ;  /* 0x000000000048c947 */ /* 0x000fea0003800000 */
[----:B0-----:R-:W-:Y:S01]  /*8080*/  FFMA.FTZ R168, R192, R167, R166 ;  /* 0x000000a7c0a87223 */ /* 0x001fe200000100a6 */
[----:B------:R-:W-:Y:S02]  /*8090*/  ISETP.GT.AND P6, PT, R211, RZ, PT ;  /* 0x000000ffd300720c */ /* 0x000fe40003fc4270 */
[----:B------:R-:W-:Y:S01]  /*80a0*/  CS2R R170, SRZ ;  /* 0x0000000000aa7805 */ /* 0x000fe2000001ff00 */
[----:B------:R-:W-:-:S04]  /*80b0*/  FADD.FTZ R169, R193, -R168 ;  /* 0x800000a8c1a97221 */ /* 0x000fc80000010000 */
[----:B------:R-:W-:-:S05]  /*80c0*/  FMUL.FTZ R168, R212, R169 ;  /* 0x000000a9d4a87220 */ /* 0x000fca0000410000 */
[----:B------:R-:W-:Y:S02]  /*80d0*/  FSEL R168, R168, RZ, P6 ;  /* 0x000000ffa8a87208 */ /* 0x000fe40003000000 */
[----:B-----5:R-:W-:-:S03]  /*80e0*/  ISETP.GE.U32.AND P6, PT, R186, RZ, PT ;  /* 0x000000ffba00720c */ /* 0x020fc60003fc6070 */
[----:B------:R-:W-:Y:S01]  /*80f0*/  FMUL.FTZ R168, R168, UR15 ;  /* 0x0000000fa8a87c20 */ /* 0x000fe20008410000 */
[----:B------:R-:W-:-:S03]  /*8100*/  ISETP.GE.U32.AND.EX P6, PT, R187, 0x1000000, PT, P6 ;  /* 0x01000000bb00780c */ /* 0x000fc60003fc6160 */
[----:B------:R-:W-:-:S10]  /*8110*/  FMUL.FTZ R168, R168, UR14 ;  /* 0x0000000ea8a87c20 */ /* 0x000fd40008410000 */
        /* <DEDUP_REMOVED lines=8> */
.L_x_3891:
        /* <DEDUP_REMOVED lines=9> */
.L_x_3880:
[----:B------:R-:W-:Y:S05]  /*8230*/  BSYNC.RECONVERGENT B0 ;  /* 0x0000000000007941 */ /* 0x000fea0003800200 */
.L_x_3879:
        /* <DEDUP_REMOVED lines=8> */
.L_x_3944:
[----:B------:R-:W-:Y:S05]  /*82c0*/  BRA.U !UP0, `(.L_x_3945) ;  /* 0x0000001108e87547 */ /* 0x000fea000b800000 */
[----:B------:R-:W-:Y:S01]  /*82d0*/  UISETP.NE.U32.AND UP0, UPT, UR16, URZ, UPT ;  /* 0x000000ff1000728c */ /* 0x000fe2000bf05070 */
[----:B------:R-:W-:Y:S02]  /*82e0*/  PRMT R211, R116, 0x7632, R211 ;  /* 0x0000763274d37816 */ /* 0x000fe400000000d3 */
[----:B0-2---:R-:W-:Y:S01]  /*82f0*/  PRMT R168, R119, 0x7632, R168 ;  /* 0x0000763277a87816 */ /* 0x005fe200000000a8 */
[----:B------:R-:W-:Y:S01]  /*8300*/  UISETP.NE.AND.EX UP0, UPT, UR17, URZ, UPT, UP0 ;  /* 0x000000ff1100728c */ /* 0x000fe2000bf05300 */
[----:B------:R-:W-:Y:S02]  /*8310*/  PRMT R169, R118, 0x7632, R169 ;  /* 0x0000763276a97816 */ /* 0x000fe400000000a9 */
[----:B------:R-:W-:-:S03]  /*8320*/  PRMT R171, R117, 0x7632, R171 ;  /* 0x0000763275ab7816 */ /* 0x000fc600000000ab */
[----:B------:R-:W-:-:S13]  /*8330*/  PLOP3.LUT P5, PT, PT, PT, UP0, 0x80, 0x8 ;  /* 0x000000000008781c */ /* 0x000fda0003faf008 */
[----:B------:R-:W-:Y:S05]  /*8340*/  @!P5 BRA `(.L_x_3946) ;  /* 0x000000080098d947 */ /* 0x000fea0003800000 */
        /* <DEDUP_REMOVED lines=12> */
[----:B------:R-:W-:Y:S01]  /*8410*/  @P3 FADD.FTZ R213, R202, -R213 ;  /* 0x800000d5cad53221 */ /* 0x000fe20000010000 */
[----:B------:R-:W-:Y:S01]  /*8420*/  @P3 FADD.FTZ R216, R201, -R216 ;  /* 0x800000d8c9d83221 */ /* 0x000fe20000010000 */
[----:B------:R-:W-:Y:S01]  /*8430*/  @P3 FADD.FTZ R218, R205, -R218 ;  /* 0x800000dacdda3221 */ /* 0x000fe20000010000 */
[----:B------:R-:W-:Y:S01]  /*8440*/  @P3 FADD.FTZ R157, R172, -R157 ;  /* 0x8000009dac9d3221 */ /* 0x000fe20000010000 */
[----:B-----5:R-:W-:Y:S01]  /*8450*/  MOV R160, R144 ;  /* 0x0000009000a07202 */ /* 0x020fe20000000f00 */
[C---:B------:R-:W-:Y:S01]  /*8460*/  @P3 FFMA.FTZ R160, R212.reuse, R161, R144 ;  /* 0x000000a1d4a03223 */ /* 0x040fe20000010090 */
[----:B------:R-:W-:Y:S01]  /*8470*/  MOV R163, R141 ;  /* 0x0000008d00a37202 */ /* 0x000fe20000000f00 */
[----:B------:R-:W-:Y:S01]  /*8480*/  IMAD.MOV.U32 R166, RZ, RZ, R147 ;  /* 0x000000ffffa67224 */ /* 0x000fe200078e0093 */
        /* <DEDUP_REMOVED lines=25> */
.L_x_3947:
        /* <DEDUP_REMOVED lines=13> */
.L_x_3948:
        /* <DEDUP_REMOVED lines=17> */
.L_x_3949:
        /* <DEDUP_REMOVED lines=18> */
.L_x_3950:
        /* <DEDUP_REMOVED lines=17> */
.L_x_3951:
        /* <DEDUP_REMOVED lines=18> */
.L_x_3952:
        /* <DEDUP_REMOVED lines=17> */
.L_x_3953:
        /* <DEDUP_REMOVED lines=21> */
.L_x_3946:
        /* <DEDUP_REMOVED lines=17> */
.L_x_3955:
[----:B------:R-:W-:Y:S05]  /*8ec0*/  @!P4 BRA `(.L_x_3956) ;  /* 0x000000000040c947 */ /* 0x000fea0003800000 */
[----:B------:R-:W-:Y:S01]  /*8ed0*/  @P3 FFMA.FTZ R214, R174, R167, R166 ;  /* 0x000000a7aed63223 */ /* 0x000fe200000100a6 */
        /* <DEDUP_REMOVED lines=15> */
.L_x_3956:
        /* <DEDUP_REMOVED lines=17> */
.L_x_3957:
        /* <DEDUP_REMOVED lines=18> */
.L_x_3958:
        /* <DEDUP_REMOVED lines=17> */
.L_x_3959:
        /* <DEDUP_REMOVED lines=18> */
.L_x_3960:
        /* <DEDUP_REMOVED lines=16> */
.L_x_3961:
        /* <DEDUP_REMOVED lines=13> */
[----:B------:R-:W-:Y:S02]  /*9600*/  @P6 FMUL.FTZ R169, R171, R168 ;  /* 0x000000a8aba96220 */ /* 0x000fe40000410000 */
[----:B------:R-:W-:-:S03]  /*9610*/  @P6 IMAD.U32 R167, R167, 0x10000, RZ ;  /* 0x00010000a7a76824 */ /* 0x000fc600078e00ff */
[----:B------:R-:W-:Y:S01]  /*9620*/  F2FP.BF16.F32.PACK_AB R169, RZ, R169 ;  /* 0x000000a9ffa9723e */ /* 0x000fe200000010ff */
[----:B------:R-:W-:-:S03]  /*9630*/  @P6 FMUL.FTZ R166, R168, R167 ;  /* 0x000000a7a8a66220 */ /* 0x000fc60000410000 */
[----:B------:R-:W-:Y:S01]  /*9640*/  PRMT R155, R155, 0x5410, R169 ;  /* 0x000054109b9b7816 */ /* 0x000fe200000000a9 */
[----:B------:R-:W-:Y:S01]  /*9650*/  FADD.FTZ R47, R47, R166 ;  /* 0x000000a62f2f7221 */ /* 0x000fe20000010000 */
[----:B------:R-:W-:Y:S06]  /*9660*/  BRA `(.L_x_3954) ;  /* 0x0000001800807947 */ /* 0x000fec0003800000 */
.L_x_3945:
[----:B------:R-:W-:Y:S01]  /*9670*/  UISETP.NE.U32.AND UP0, UPT, UR16, URZ, UPT ;  /* 0x000000ff1000728c */ /* 0x000fe2000bf05070 */
[----:B0-2---:R-:W-:Y:S02]  /*9680*/  PRMT R170, R117, 0x7632, R170 ;  /* 0x0000763275aa7816 */ /* 0x005fe400000000aa */
[----:B------:R-:W-:Y:S01]  /*9690*/  PRMT R169, R118, 0x7632, R169 ;  /* 0x0000763276a97816 */ /* 0x000fe200000000a9 */
[----:B------:R-:W-:Y:S01]  /*96a0*/  UISETP.NE.AND.EX UP0, UPT, UR17, URZ, UPT, UP0 ;  /* 0x000000ff1100728c */ /* 0x000fe2000bf05300 */
[----:B------:R-:W-:Y:S02]  /*96b0*/  PRMT R171, R116, 0x7632, R171 ;  /* 0x0000763274ab7816 */ /* 0x000fe400000000ab */
[----:B------:R-:W-:-:S03]  /*96c0*/  PRMT R168, R119, 0x7632, R168 ;  /* 0x0000763277a87816 */ /* 0x000fc600000000a8 */
[----:B------:R-:W-:-:S13]  /*96d0*/  PLOP3.LUT P5, PT, PT, PT, UP0, 0x80, 0x8 ;  /* 0x000000000008781c */ /* 0x000fda0003faf008 */
        /* <DEDUP_REMOVED lines=41> */
.L_x_3963:
        /* <DEDUP_REMOVED lines=13> */
.L_x_3964:
[----:B------:R-:W-:Y:S02]  /*9a40*/  FSEL R212, R162, RZ, P3 ;  /* 0x000000ffa2d47208 */ /* 0x000fe40001800000 */
[----:B------:R-:W-:Y:S02]  /*9a50*/  FSEL R162, R211, RZ, P3 ;  /* 0x000000ffd3a27208 */ /* 0x000fe40001800000 */
[----:B------:R-:W-:Y:S01]  /*9a60*/  FSEL R214, R214, RZ, P3 ;  /* 0x000000ffd6d67208 */ /* 0x000fe20001800000 */
[----:B------:R-:W-:Y:S06]  /*9a70*/  @!P4 BRA `(.L_x_3965) ;  /* 0x000000000040c947 */ /* 0x000fec0003800000 */
        /* <DEDUP_REMOVED lines=16> */
.L_x_3965:
[----:B------:R-:W-:Y:S05]  /*9b80*/  @!P4 BRA `(.L_x_3966) ;  /* 0x000000000044c947 */ /* 0x000fea0003800000 */
[----:B-----5:R-:W-:-:S13]  /*9b90*/  LOP3.LUT P6, RZ, R188, 0xff000000, RZ, 0xc0, !PT ;  /* 0xff000000bcff7812 */ /* 0x020fda00078cc0ff */
[----:B------:R-:W0:Y:S01]  /*9ba0*/  @P6 LDC.64 R156, c[0x0][0x408] ;  /* 0x00010200ff9c6b82 */ /* 0x000e220000000a00 */
[----:B------:R-:W-:-:S07]  /*9bb0*/  @P6 SHF.L.U32 R170, R170, 0x10, RZ ;  /* 0x00000010aaaa6819 */ /* 0x000fce00000006ff */
[----:B------:R-:W1:Y:S01]  /*9bc0*/  @P6 LDC.64 R158, c[0x0][0x408] ;  /* 0x00010200ff9e6b82 */ /* 0x000e620000000a00 */
[----:B0-----:R-:W-:Y:S01]  /*9bd0*/  @P6 FMUL.FTZ R171, R212, R157 ;  /* 0x0000009dd4ab6220 */ /* 0x001fe20000410000 */
[----:B------:R-:W-:-:S03]  /*9be0*/  @P6 PRMT R157, R149, 0x7632, R157 ;  /* 0x00007632959d6816 */ /* 0x000fc6000000009d */
[----:B------:R-:W-:Y:S01]  /*9bf0*/  @P6 FMUL.FTZ R216, R171, R156 ;  /* 0x0000009cabd86220 */ /* 0x000fe20000410000 */
[----:B------:R-:W-:Y:S01]  /*9c00*/  @P6 SHF.L.U32 R157, R157, 0x10, RZ ;  /* 0x000000109d9d6819 */ /* 0x000fe200000006ff */
[----:B------:R-:W-:Y:S02]  /*9c10*/  HFMA2 R156, -RZ, RZ, 0, 0 ;  /* 0x00000000ff9c7431 */ /* 0x000fe400000001ff */
[----:B-1----:R-:W-:Y:S01]  /*9c20*/  @P6 FMUL.FTZ R171, R212, R159 ;  /* 0x0000009fd4ab6220 */ /* 0x002fe20000410000 */
[----:B------:R-:W-:Y:S01]  /*9c30*/  MOV R159, RZ ;  /* 0x000000ff009f7202 */ /* 0x000fe20000000f00 */
[----:B------:R-:W-:Y:S02]  /*9c40*/  @P6 FMUL.FTZ R156, R157, R216 ;  /* 0x000000d89d9c6220 */ /* 0x000fe40000410000 */
[----:B------:R-:W-:Y:S02]  /*9c50*/  @P6 FMUL.FTZ R171, R171, R158 ;  /* 0x0000009eabab6220 */ /* 0x000fe40000410000 */
[----:B------:R-:W-:-:S02]  /*9c60*/  FADD.FTZ R51, R51, R156 ;  /* 0x0000009c33337221 */ /* 0x000fc40000010000 */
[----:B------:R-:W-:-:S05]  /*9c70*/  @P6 FMUL.FTZ R159, R170, R171 ;  /* 0x000000abaa9f6220 */ /* 0x000fca0000410000 */
[----:B------:R-:W-:-:S04]  /*9c80*/  F2FP.BF16.F32.PACK_AB R159, RZ, R159 ;  /* 0x0000009fff9f723e */ /* 0x000fc800000010ff */
[----:B------:R-:W-:-:S07]  /*9c90*/  PRMT R153, R153, 0x5410, R159 ;  /* 0x0000541099997816 */ /* 0x000fce000000009f */
.L_x_3966:
[----:B------:R-:W-:Y:S02]  /*9ca0*/  FSEL R161, R161, RZ, P3 ;  /* 0x000000ffa1a17208 */ /* 0x000fe40001800000 */
[----:B------:R-:W-:Y:S02]  /*9cb0*/  FSEL R167, R167, RZ, P3 ;  /* 0x000000ffa7a77208 */ /* 0x000fe40001800000 */
[----:B------:R-:W-:Y:S01]  /*9cc0*/  FSEL R170, R160, RZ, P3 ;  /* 0x000000ffa0aa7208 */ /* 0x000fe20001800000 */
[----:B------:R-:W-:Y:S06]  /*9cd0*/  @!P4 BRA `(.L_x_3967) ;  /* 0x000000000040c947 */ /* 0x000fec0003800000 */
        /* <DEDUP_REMOVED lines=16> */
.L_x_3967:
        /* <DEDUP_REMOVED lines=18> */
.L_x_3968:
        /* <DEDUP_REMOVED lines=17> */
.L_x_3969:
[----:B------:R-:W-:Y:S02]  /*a010*/  MOV R157, R163 ;  /* 0x000000a3009d7202 */ /* 0x000fe40000000f00 */
        /* <DEDUP_REMOVED lines=21> */
.L_x_3962:
[----:B------:R-:W-:Y:S05]  /*a170*/  @!P4 BRA `(.L_x_3970) ;  /* 0x000000000078c947 */ /* 0x000fea0003800000 */
[----:B-----5:R-:W-:Y:S01]  /*a180*/  LOP3.LUT P3, RZ, R188, 0xff, RZ, 0xc0, !PT ;  /* 0x000000ffbcff7812 */ /* 0x020fe2000786c0ff */
[----:B------:R-:W-:Y:S01]  /*a190*/  BSSY.RECONVERGENT B1, `(.L_x_3971) ;  /* 0x000000c000017945 */ /* 0x000fe20003800200 */
[----:B------:R-:W-:-:S11]  /*a1a0*/  HFMA2 R213, -RZ, RZ, 0, 0 ;  /* 0x00000000ffd57431 */ /* 0x000fd600000001ff */
        /* <DEDUP_REMOVED lines=10> */
.L_x_3972:
[----:B------:R-:W-:Y:S05]  /*a250*/  BSYNC.RECONVERGENT B1 ;  /* 0x0000000000017941 */ /* 0x000fea0003800200 */
.L_x_3971:
[----:B------:R-:W-:Y:S01]  /*a260*/  BSSY.RECONVERGENT B1, `(.L_x_3973) ;  /* 0x000000d000017945 */ /* 0x000fe20003800200 */
[----:B------:R-:W-:Y:S01]  /*a270*/  FADD.FTZ R48, R48, R213 ;  /* 0x000000d530307221 */ /* 0x000fe20000010000 */
[----:B------:R-:W-:Y:S02]  /*a280*/  MOV R213, RZ ;  /* 0x000000ff00d57202 */ /* 0x000fe40000000f00 */
        /* <DEDUP_REMOVED lines=10> */
.L_x_3974:
[----:B------:R-:W-:Y:S05]  /*a330*/  BSYNC.RECONVERGENT B1 ;  /* 0x0000000000017941 */ /* 0x000fea0003800200 */
.L_x_3973:
[----:B------:R-:W-:-:S04]  /*a340*/  F2FP.BF16.F32.PACK_AB R213, RZ, R213 ;  /* 0x000000d5ffd5723e */ /* 0x000fc800000010ff */
[----:B------:R-:W-:-:S07]  /*a350*/  PRMT R152, R213, 0x7610, R152 ;  /* 0x00007610d5987816 */ /* 0x000fce0000000098 */
.L_x_3970:
        /* <DEDUP_REMOVED lines=9> */
[----:B------:R-:W-:Y:S02]  /*a3f0*/  FSEL R214, R213, RZ, P6 ;  /* 0x000000ffd5d67208 */ /* 0x000fe40003000000 */
[----:B------:R-:W-:-:S03]  /*a400*/  PRMT R213, R148, 0x7632, R213 ;  /* 0x0000763294d57816 */ /* 0x000fc600000000d5 */
[----:B------:R-:W-:Y:S01]  /*a410*/  FMUL.FTZ R214, R214, UR15 ;  /* 0x0000000fd6d67c20 */ /* 0x000fe20008410000 */
[----:B------:R-:W-:-:S03]  /*a420*/  SHF.L.U32 R213, R213, 0x10, RZ ;  /* 0x00000010d5d57819 */ /* 0x000fc600000006ff */
[----:B------:R-:W-:-:S04]  /*a430*/  FMUL.FTZ R214, R214, UR14 ;  /* 0x0000000ed6d67c20 */ /* 0x000fc80008410000 */
[----:B------:R-:W-:-:S07]  /*a440*/  FMUL.FTZ R214, R213, R214 ;  /* 0x000000d6d5d67220 */ /* 0x000fce0000410000 */
.L_x_3977:
[----:B------:R-:W-:Y:S05]  /*a450*/  BSYNC.RECONVERGENT B1 ;  /* 0x0000000000017941 */ /* 0x000fea0003800200 */
.L_x_3976:
        /* <DEDUP_REMOVED lines=13> */
.L_x_3979:
[----:B------:R-:W-:Y:S05]  /*a530*/  BSYNC.RECONVERGENT B1 ;  /* 0x0000000000017941 */ /* 0x000fea0003800200 */
.L_x_3978:
[----:B------:R-:W-:-:S04]  /*a540*/  F2FP.BF16.F32.PACK_AB R213, RZ, R213 ;  /* 0x000000d5ffd5723e */ /* 0x000fc800000010ff */
[----:B------:R-:W-:-:S07]  /*a550*/  PRMT R152, R152, 0x5410, R213 ;  /* 0x0000541098987816 */ /* 0x000fce00000000d5 */
.L_x_3975:
        /* <DEDUP_REMOVED lines=14> */
.L_x_3982:
[----:B------:R-:W-:Y:S05]  /*a640*/  BSYNC.RECONVERGENT B1 ;  /* 0x0000000000017941 */ /* 0x000fea0003800200 */
.L_x_3981:
        /* <DEDUP_REMOVED lines=13> */
.L_x_3984:
[----:B------:R-:W-:Y:S05]  /*a720*/  BSYNC.RECONVERGENT B1 ;  /* 0x0000000000017941 */ /* 0x000fea0003800200 */
.L_x_3983:
[----:B------:R-:W-:-:S04]  /*a730*/  F2FP.BF16.F32.PACK_AB R171, RZ, R171 ;  /* 0x000000abffab723e */ /* 0x000fc800000010ff */
[----:B------:R-:W-:-:S07]  /*a740*/  PRMT R153, R171, 0x7610, R153 ;  /* 0x00007610ab997816 */ /* 0x000fce0000000099 */
.L_x_3980:
        /* <DEDUP_REMOVED lines=15> */
.L_x_3987:
[----:B------:R-:W-:Y:S05]  /*a840*/  BSYNC.RECONVERGENT B1 ;  /* 0x0000000000017941 */ /* 0x000fea0003800200 */
.L_x_3986:
        /* <DEDUP_REMOVED lines=13> */
.L_x_3989:
[----:B------:R-:W-:Y:S05]  /*a920*/  BSYNC.RECONVERGENT B1 ;  /* 0x0000000000017941 */ /* 0x000fea0003800200 */
.L_x_3988:
[----:B------:R-:W-:-:S04]  /*a930*/  F2FP.BF16.F32.PACK_AB R171, RZ, R171 ;  /* 0x000000abffab723e */ /* 0x000fc800000010ff */
[----:B------:R-:W-:-:S07]  /*a940*/  PRMT R153, R153, 0x5410, R171 ;  /* 0x0000541099997816 */ /* 0x000fce00000000ab */
.L_x_3985:
        /* <DEDUP_REMOVED lines=8> */
[----:B------:R-:W-:Y:S01]  /*a9d0*/  FMUL.FTZ R170, R212, R171 ;  /* 0x000000abd4aa7220 */ /* 0x000fe20000410000 */
[----:B------:R-:W-:-:S04]  /*a9e0*/  SHF.L.U32 R171, R150, 0x10, RZ ;  /* 0x0000001096ab7819 */ /* 0x000fc800000006ff */
[----:B------:R-:W-:-:S05]  /*a9f0*/  FSEL R170, R170, RZ, P6 ;  /* 0x000000ffaaaa7208 */ /* 0x000fca0003000000 */
[----:B------:R-:W-:-:S04]  /*aa00*/  FMUL.FTZ R170, R170, UR15 ;  /* 0x0000000faaaa7c20 */ /* 0x000fc80008410000 */
[----:B------:R-:W-:-:S04]  /*aa10*/  FMUL.FTZ R170, R170, UR14 ;  /* 0x0000000eaaaa7c20 */ /* 0x000fc80008410000 */
[----:B------:R-:W-:-:S07]  /*aa20*/  FMUL.FTZ R171, R171, R170 ;  /* 0x000000aaabab7220 */ /* 0x000fce0000410000 */
.L_x_3992:
[----:B------:R-:W-:Y:S05]  /*aa30*/  BSYNC.RECONVERGENT B1 ;  /* 0x0000000000017941 */ /* 0x000fea0003800200 */
.L_x_3991:
        /* <DEDUP_REMOVED lines=13> */
.L_x_3994:
[----:B------:R-:W-:Y:S05]  /*ab10*/  BSYNC.RECONVERGENT B1 ;  /* 0x0000000000017941 */ /* 0x000fea0003800200 */
.L_x_3993:
[----:B------:R-:W-:-:S04]  /*ab20*/  F2FP.BF16.F32.PACK_AB R170, RZ, R170 ;  /* 0x000000aaffaa723e */ /* 0x000fc800000010ff */
[----:B------:R-:W-:-:S07]  /*ab30*/  PRMT R154, R170, 0x7610, R154 ;  /* 0x00007610aa9a7816 */ /* 0x000fce000000009a */
.L_x_3990:
        /* <DEDUP_REMOVED lines=15> */
.L_x_3997:
[----:B------:R-:W-:Y:S05]  /*ac30*/  BSYNC.RECONVERGENT B1 ;  /* 0x0000000000017941 */ /* 0x000fea0003800200 */
.L_x_3996:
        /* <DEDUP_REMOVED lines=13> */
.L_x_3999:
[----:B------:R-:W-:Y:S05]  /*ad10*/  BSYNC.RECONVERGENT B1 ;  /* 0x0000000000017941 */ /* 0x000fea0003800200 */
.L_x_3998:
[----:B------:R-:W-:-:S04]  /*ad20*/  F2FP.BF16.F32.PACK_AB R170, RZ, R170 ;  /* 0x000000aaffaa723e */ /* 0x000fc800000010ff */
[----:B------:R-:W-:-:S07]  /*ad30*/  PRMT R154, R154, 0x5410, R170 ;  /* 0x000054109a9a7816 */ /* 0x000fce00000000aa */
.L_x_3995:
        /* <DEDUP_REMOVED lines=14> */
.L_x_4002:
[----:B------:R-:W-:Y:S05]  /*ae20*/  BSYNC.RECONVERGENT B1 ;  /* 0x0000000000017941 */ /* 0x000fea0003800200 */
.L_x_4001:
        /* <DEDUP_REMOVED lines=13> */
.L_x_4004:
[----:B------:R-:W-:Y:S05]  /*af00*/  BSYNC.RECONVERGENT B1 ;  /* 0x0000000000017941 */ /* 0x000fea0003800200 */
.L_x_4003:
[----:B------:R-:W-:-:S04]  /*af10*/  F2FP.BF16.F32.PACK_AB R169, RZ, R169 ;  /* 0x000000a9ffa9723e */ /* 0x000fc800000010ff */
[----:B------:R-:W-:-:S07]  /*af20*/  PRMT R155, R169, 0x7610, R155 ;  /* 0x00007610a99b7816 */ /* 0x000fce000000009b */
.L_x_4000:
        /* <DEDUP_REMOVED lines=20> */
.L_x_3954:
[----:B------:R-:W0:Y:S08]  /*b070*/  @P5 LDC.64 R168, c[0x0][0x478] ;  /* 0x00011e00ffa85b82 */ /* 0x000e300000000a00 */
[----:B------:R-:W1:Y:S01]  /*b080*/  @P4 LDC.64 R166, c[0x0][0x468] ;  /* 0x00011a00ffa64b82 */ /* 0x000e620000000a00 */
[----:B0-----:R-:W-:-:S05]  /*b090*/  @P5 IMAD.WIDE.U32 R168, R165, 0x20, R168 ;  /* 0x00000020a5a85825 */ /* 0x001fca00078e00a8 */
[----:B------:R3:W-:Y:S01]  /*b0a0*/  @P5 STG.E.128 desc[UR8][R168.64], R156 ;  /* 0x0000009ca8005986 */ /* 0x0007e2000c101d08 */
[----:B-1----:R-:W-:-:S03]  /*b0b0*/  @P4 IMAD.WIDE.U32 R166, R164, 0x10, R166 ;  /* 0x00000010a4a64825 */ /* 0x002fc600078e00a6 */
[----:B------:R3:W-:Y:S04]  /*b0c0*/  @P5 STG.E.128 desc[UR8][R168.64+0x10], R160 ;  /* 0x000010a0a8005986 */ /* 0x0007e8000c101d08 */
[----:B------:R3:W-:Y:S02]  /*b0d0*/  @P4 STG.E.128 desc[UR8][R166.64], R152 ;  /* 0x00000098a6004986 */ /* 0x0007e4000c101d08 */
.L_x_3943:
[----:B------:R-:W-:Y:S05]  /*b0e0*/  BSYNC.RECONVERGENT B0 ;  /* 0x0000000000007941 */ /* 0x000fea0003800200 */
.L_x_3942:
[----:B------:R-:W1:Y:S01]  /*b0f0*/  LDC.64 R164, c[0x0][0x380] ;  /* 0x0000e000ffa47b82 */ /* 0x000e620000000a00 */
[----:B------:R-:W-:Y:S01]  /*b100*/  UPLOP3.LUT UP1, UPT, UPT, UPT, UP1, 0x40, 0x4 ;  /* 0x000000000004789c */ /* 0x000fe20003f2e810 */
[----:B-1----:R-:W-:-:S04]  /*b110*/  IADD3 R3, PT, PT, R3, R164, RZ ;  /* 0x000000a403037210 */ /* 0x002fc80007ffe0ff */
[----:B------:R-:W-:-:S13]  /*b120*/  ISETP.GE.AND P3, PT, R3, R165, PT ;  /* 0x000000a50300720c */ /* 0x000fda0003f66270 */
[----:B------:R-:W-:Y:S05]  /*b130*/  @!P3 BRA `(.L_x_4005) ;  /* 0xffffff5400a0b947 */ /* 0x000fea000383ffff */
.L_x_3805:
[----:B------:R-:W1:Y:S01]  /*b140*/  S2UR UR4, SR_CTAID.X ;  /* 0x00000000000479c3 */ /* 0x000e620000002500 */
[----:B------:R-:W-:Y:S01]  /*b150*/  BSSY.RECONVERGENT B0, `(.L_x_4006) ;  /* 0x0000011000007945 */ /* 0x000fe20003800200 */
[----:B-1----:R-:W-:-:S05]  /*b160*/  IMAD R3, R0, UR4, RZ ;  /* 0x0000000400037c24 */ /* 0x002fca000f8e02ff */
[----:B------:R-:W-:Y:S01]  /*b170*/  LEA.HI R9, R3, R210, RZ, 0x1d ;  /* 0x000000d203097211 */ /* 0x000fe200078fe8ff */
[----:B------:R-:W-:Y:S06]  /*b180*/  @!P0 BRA `(.L_x_4007) ;  /* 0x0000000000348947 */ /* 0x000fec0003800000 */
[----:B------:R-:W1:Y:S08]  /*b190*/  LDC.64 R2, c[0x0][0x440] ;  /* 0x00011000ff027b82 */ /* 0x000e700000000a00 */
[----:B------:R-:W4:Y:S08]  /*b1a0*/  LDC.64 R4, c[0x0][0x448] ;  /* 0x00011200ff047b82 */ /* 0x000f300000000a00 */
[----:B------:R-:W0:Y:S01]  /*b1b0*/  LDC.64 R6, c[0x0][0x460] ;  /* 0x00011800ff067b82 */ /* 0x000e220000000a00 */
[----:B-1----:R-:W-:-:S05]  /*b1c0*/  IMAD.WIDE.U32 R2, R9, 0x20, R2 ;  /* 0x0000002009027825 */ /* 0x002fca00078e0002 */
[----:B------:R1:W-:Y:S01]  /*b1d0*/  STG.E.128 desc[UR8][R2.64], R88 ;  /* 0x0000005802007986 */ /* 0x0003e2000c101d08 */
[----:B----4-:R-:W-:-:S03]  /*b1e0*/  IMAD.WIDE.U32 R4, R9, 0x20, R4 ;  /* 0x0000002009047825 */ /* 0x010fc600078e0004 */
[----:B------:R1:W-:Y:S04]  /*b1f0*/  STG.E.128 desc[UR8][R2.64+0x10], R84 ;  /* 0x0000105402007986 */ /* 0x0003e8000c101d08 */
[----:B------:R1:W-:Y:S01]  /*b200*/  STG.E.128 desc[UR8][R4.64], R112 ;  /* 0x0000007004007986 */ /* 0x0003e2000c101d08 */
[----:B0-----:R-:W-:-:S03]  /*b210*/  IMAD.WIDE.U32 R6, R9, 0x20, R6 ;  /* 0x0000002009067825 */ /* 0x001fc600078e0006 */
[----:B------:R1:W-:Y:S01]  /*b220*/  STG.E.128 desc[UR8][R4.64+0x10], R108 ;  /* 0x0000106c04007986 */ /* 0x0003e2000c101d08 */
[----:B------:R-:W-:-:S03]  /*b230*/  IADD3 R9, PT, PT, R9, 0x80, RZ ;  /* 0x0000008009097810 */ /* 0x000fc60007ffe0ff */
[----:B------:R1:W-:Y:S04]  /*b240*/  STG.E.128 desc[UR8][R6.64], R64 ;  /* 0x0000004006007986 */ /* 0x0003e8000c101d08 */
[----:B------:R1:W-:Y:S02]  /*b250*/  STG.E.128 desc[UR8][R6.64+0x10], R60 ;  /* 0x0000103c06007986 */ /* 0x0003e4000c101d08 */
.L_x_4007:
[----:B------:R-:W-:Y:S05]  /*b260*/  BSYNC.RECONVERGENT B0 ;  /* 0x0000000000007941 */ /* 0x000fea0003800200 */
.L_x_4006:
[----:B------:R-:W-:Y:S04]  /*b270*/  BSSY.RECONVERGENT B0, `(.L_x_4008) ;  /* 0x000000f000007945 */ /* 0x000fe80003800200 */
[----:B------:R-:W-:Y:S05]  /*b280*/  @!P1 BRA `(.L_x_4009) ;  /* 0x0000000000349947 */ /* 0x000fea0003800000 */
[----:B-1----:R-:W1:Y:S08]  /*b290*/  LDC.64 R2, c[0x0][0x440] ;  /* 0x00011000ff027b82 */ /* 0x002e700000000a00 */
        /* <DEDUP_REMOVED lines=12> */
.L_x_4009:
[----:B------:R-:W-:Y:S05]  /*b360*/  BSYNC.RECONVERGENT B0 ;  /* 0x0000000000007941 */ /* 0x000fea0003800200 */
.L_x_4008:
[----:B------:R-:W-:Y:S05]  /*b370*/  @!P2 EXIT ;  /* 0x000000000000a94d */ /* 0x000fea0003800000 */
[----:B-1----:R-:W1:Y:S08]  /*b380*/  LDC.64 R2, c[0x0][0x440] ;  /* 0x00011000ff027b82 */ /* 0x002e700000000a00 */
[----:B------:R-:W4:Y:S08]  /*b390*/  LDC.64 R4, c[0x0][0x448] ;  /* 0x00011200ff047b82 */ /* 0x000f300000000a00 */
[----:B------:R-:W0:Y:S01]  /*b3a0*/  LDC.64 R6, c[0x0][0x460] ;  /* 0x00011800ff067b82 */ /* 0x000e220000000a00 */
[----:B-1----:R-:W-:-:S05]  /*b3b0*/  IMAD.WIDE.U32 R2, R9, 0x20, R2 ;  /* 0x0000002009027825 */ /* 0x002fca00078e0002 */
[----:B------:R-:W-:Y:S01]  /*b3c0*/  STG.E.128 desc[UR8][R2.64], R72 ;  /* 0x0000004802007986 */ /* 0x000fe2000c101d08 */
[----:B----4-:R-:W-:-:S03]  /*b3d0*/  IMAD.WIDE.U32 R4, R9, 0x20, R4 ;  /* 0x0000002009047825 */ /* 0x010fc600078e0004 */
[----:B------:R-:W-:Y:S04]  /*b3e0*/  STG.E.128 desc[UR8][R2.64+0x10], R68 ;  /* 0x0000104402007986 */ /* 0x000fe8000c101d08 */
[----:B------:R-:W-:Y:S01]  /*b3f0*/  STG.E.128 desc[UR8][R4.64], R96 ;  /* 0x0000006004007986 */ /* 0x000fe2000c101d08 */
[----:B0-----:R-:W-:-:S03]  /*b400*/  IMAD.WIDE.U32 R6, R9, 0x20, R6 ;  /* 0x0000002009067825 */ /* 0x001fc600078e0006 */
[----:B------:R-:W-:Y:S04]  /*b410*/  STG.E.128 desc[UR8][R4.64+0x10], R92 ;  /* 0x0000105c04007986 */ /* 0x000fe8000c101d08 */
[----:B------:R-:W-:Y:S04]  /*b420*/  STG.E.128 desc[UR8][R6.64], R48 ;  /* 0x0000003006007986 */ /* 0x000fe8000c101d08 */
[----:B------:R-:W-:Y:S01]  /*b430*/  STG.E.128 desc[UR8][R6.64+0x10], R44 ;  /* 0x0000102c06007986 */ /* 0x000fe2000c101d08 */
[----:B------:R-:W-:Y:S05]  /*b440*/  EXIT ;  /* 0x000000000000794d */ /* 0x000fea0003800000 */
.L_x_4010:
        /* <DEDUP_REMOVED lines=11> */
.L_x_10731:


//--------------------- .text._ZN10layer_norm22ln_bwd_finalize_kernelINS_22Kernel_traits_finalizeILj3072E13__nv_bfloat16S2_fS2_fjLb1ELj1024ELj4ENS_18Kernel_traits_baseILj3072ES2_S2_fS2_fjLj1024EEEEELb1ELb1EEEvNS_9BwdParamsE --------------------------
	.section	.text._ZN10layer_norm22ln_bwd_finalize_kernelINS_22Kernel_traits_finalizeILj3072E13__nv_bfloat16S2_fS2_fjLb1ELj1024ELj4ENS_18Kernel_traits_baseILj3072ES2_S2_fS2_fjLj1024EEEEELb1ELb1EEEvNS_9BwdParamsE,"ax",@progbits
	.align	128
        .global         _ZN10layer_norm22ln_bwd_finalize_kernelINS_22Kernel_traits_finalizeILj3072E13__nv_bfloat16S2_fS2_fjLb1ELj1024ELj4ENS_18Kernel_traits_baseILj3072ES2_S2_fS2_fjLj1024EEEEELb1ELb1EEEvNS_9BwdParamsE
        .type           _ZN10layer_norm22ln_bwd_finalize_kernelINS_22Kernel_traits_finalizeILj3072E13__nv_bfloat16S2_fS2_fjLb1ELj1024ELj4ENS_18Kernel_traits_baseILj3072ES2_S2_fS2_fjLj1024EEEEELb1ELb1EEEvNS_9BwdParamsE,@function
        .size           _ZN10layer_norm22ln_bwd_finalize_kernelINS_22Kernel_traits_finalizeILj3072E13__nv_bfloat16S2_fS2_fjLb1ELj1024ELj4ENS_18Kernel_traits_baseILj3072ES2_S2_fS2_fjLj1024EEEEELb1ELb1EEEvNS_9BwdParamsE,(.L_x_10732 - _ZN10layer_norm22ln_bwd_finalize_kernelINS_22Kernel_traits_finalizeILj3072E13__nv_bfloat16S2_fS2_fjLb1ELj1024ELj4ENS_18Kernel_traits_baseILj3072ES2_S2_fS2_fjLj1024EEEEELb1ELb1EEEvNS_9BwdParamsE)
        .other          _ZN10layer_norm22ln_bwd_finalize_kernelINS_22Kernel_traits_finalizeILj3072E13__nv_bfloat16S2_fS2_fjLb1ELj1024ELj4ENS_18Kernel_traits_baseILj3072ES2_S2_fS2_fjLj1024EEEEELb1ELb1EEEvNS_9BwdParamsE,@"STO_CUDA_ENTRY STV_DEFAULT"
_ZN10layer_norm22ln_bwd_finalize_kernelINS_22Kernel_traits_finalizeILj3072E13__nv_bfloat16S2_fS2_fjLb1ELj1024ELj4ENS_18Kernel_traits_baseILj3072ES2_S2_fS2_fjLj1024EEEEELb1ELb1EEEvNS_9BwdParamsE:
.text._ZN10layer_norm22ln_bwd_finalize_kernelINS_22Kernel_traits_finalizeILj3072E13__nv_bfloat16S2_fS2_fjLb1ELj1024ELj4ENS_18Kernel_traits_baseILj3072ES2_S2_fS2_fjLj1024EEEEELb1ELb1EEEvNS_9BwdParamsE:
        /* <DEDUP_REMOVED lines=58> */
.L_x_4015:
        /* <DEDUP_REMOVED lines=87> */
.L_x_4014:
[----:B------:R-:W-:Y:S05]  /*0910*/  BSYNC.RECONVERGENT B1 ;  /* 0x0000000000017941 */ /* 0x000fea0003800200 */
.L_x_4013:
        /* <DEDUP_REMOVED lines=50> */
.L_x_4017:
[----:B------:R-:W-:Y:S05]  /*0c40*/  BSYNC.RECONVERGENT B1 ;  /* 0x0000000000017941 */ /* 0x000fea0003800200 */
.L_x_4016:
        /* <DEDUP_REMOVED lines=30> */
.L_x_4019:
[----:B------:R-:W-:Y:S05]  /*0e30*/  BSYNC.RECONVERGENT B1 ;  /* 0x0000000000017941 */ /* 0x000fea0003800200 */
.L_x_4018:
        /* <DEDUP_REMOVED lines=15> */
.L_x_4012:
[----:B------:R-:W-:Y:S05]  /*0f30*/  BSYNC.RECONVERGENT B0 ;  /* 0x0000000000007941 */ /* 0x000fea0003800200 */
.L_x_4011:
        /* <DEDUP_REMOVED lines=73> */
.L_x_4020:
        /* <DEDUP_REMOVED lines=11> */
.L_x_10732:


//--------------------- .text._ZN10layer_norm13ln_bwd_kernelINS_13Kernel_traitsI13__nv_bfloat16S2_fS2_fjLj3072ELj1ELj1ELj4ELj16ENS_18Kernel_traits_baseILj3072ES2_S2_fS2_fjLj128EEEEELb1ELb1ELb1ELb1EEEvNS_9BwdParamsE --------------------------
	.section	.text._ZN10layer_norm13ln_bwd_kernelINS_13Kernel_traitsI13__nv_bfloat16S2_fS2_fjLj3072ELj1ELj1ELj4ELj16ENS_18Kernel_traits_baseILj3072ES2_S2_fS2_fjLj128EEEEELb1ELb1ELb1ELb1EEEvNS_9BwdParamsE,"ax",@progbits
	.align	128
        .global         _ZN10layer_norm13ln_bwd_kernelINS_13Kernel_traitsI13__nv_bfloat16S2_fS2_fjLj3072ELj1ELj1ELj4ELj16ENS_18Kernel_traits_baseILj3072ES2_S2_fS2_fjLj128EEEEELb1ELb1ELb1ELb1EEEvNS_9BwdParamsE
        .type           _ZN10layer_norm13ln_bwd_kernelINS_13Kernel_traitsI13__nv_bfloat16S2_fS2_fjLj3072ELj1ELj1ELj4ELj16ENS_18Kernel_traits_baseILj3072ES2_S2_fS2_fjLj128EEEEELb1ELb1ELb1ELb1EEEvNS_9BwdParamsE,@function
        .size           _ZN10layer_norm13ln_bwd_kernelINS_13Kernel_traitsI13__nv_bfloat16S2_fS2_fjLj3072ELj1ELj1ELj4ELj16ENS_18Kernel_traits_baseILj3072ES2_S2_fS2_fjLj128EEEEELb1ELb1ELb1ELb1EEEvNS_9BwdParamsE,(.L_x_10733 - _ZN10layer_norm13ln_bwd_kernelINS_13Kernel_traitsI13__nv_bfloat16S2_fS2_fjLj3072ELj1ELj1ELj4ELj16ENS_18Kernel_traits_baseILj3072ES2_S2_fS2_fjLj128EEEEELb1ELb1ELb1ELb1EEEvNS_9BwdParamsE)
        .other          _ZN10layer_norm13ln_bwd_kernelINS_13Kernel_traitsI13__nv_bfloat16S2_fS2_fjLj3072ELj1ELj1ELj4ELj16ENS_18Kernel_traits_baseILj3072ES2_S2_fS2_fjLj128EEEEELb1ELb1ELb1ELb1EEEvNS_9BwdParamsE,@"STO_CUDA_ENTRY STV_DEFAULT"
_ZN10layer_norm13ln_bwd_kernelINS_13Kernel_traitsI13__nv_bfloat16S2_fS2_fjLj3072ELj1ELj1ELj4ELj16ENS_18Kernel_traits_baseILj3072ES2_S2_fS2_fjLj128EEEEELb1ELb1ELb1ELb1EEEvNS_9BwdParamsE:
.text._ZN10layer_norm13ln_bwd_kernelINS_13Kernel_traitsI13__nv_bfloat16S2_fS2_fjLj3072ELj1ELj1ELj4ELj16ENS_18Kernel_traits_baseILj3072ES2_S2_fS2_fjLj128EEEEELb1ELb1ELb1ELb1EEEvNS_9BwdParamsE:
        /* <DEDUP_REMOVED lines=52> */
[----:B0-----:R-:W2:Y:S04]  /*0340*/  LDG.E.128 R72, desc[UR12][R4.64+0x800] ;  /* 0x0008000c04487981 */ /* 0x001ea8000c1e1d00 */
[----:B------:R-:W3:Y:S01]  /*0350*/  LDG.E.128 R68, desc[UR12][R4.64] ;  /* 0x0000000c04447981 */ /* 0x000ee2000c1e1d00 */
[----:B----4-:R-:W-:-:S04]  /*0360*/  IMAD.WIDE.U32 R2, R11, 0x10, R2 ;  /* 0x000000100b027825 */ /* 0x010fc800078e0002 */
[----:B------:R-:W-:Y:S01]  /*0370*/  HFMA2 R144, -RZ, RZ, 0, 0 ;  /* 0x00000000ff907431 */ /* 0x000fe200000001ff */
[----:B------:R-:W-:Y:S01]  /*0380*/  MOV R10, UR4 ;  /* 0x00000004000a7c02 */ /* 0x000fe20008000f00 */
[----:B------:R3:W5:Y:S04]  /*0390*/  LDG.E.128 R52, desc[UR12][R4.64+0x1000] ;  /* 0x0010000c04347981 */ /* 0x000768000c1e1d00 */
[----:B------:R-:W5:Y:S04]  /*03a0*/  LDG.E.128 R64, desc[UR12][R2.64+0x1000] ;  /* 0x0010000c02407981 */ /* 0x000f68000c1e1d00 */
[----:B------:R-:W5:Y:S04]  /*03b0*/  LDG.E.128 R60, desc[UR12][R2.64+0x800] ;  /* 0x0008000c023c7981 */ /* 0x000f68000c1e1d00 */
[----:B------:R0:W5:Y:S01]  /*03c0*/  LDG.E.128 R56, desc[UR12][R2.64] ;  /* 0x0000000c02387981 */ /* 0x000162000c1e1d00 */
[----:B------:R-:W-:Y:S01]  /*03d0*/  UPLOP3.LUT UP1, UPT, UPT, UPT, UPT, 0x40, 0x4 ;  /* 0x000000000004789c */ /* 0x000fe20003f2e870 */
[----:B--2---:R-:W-:-:S02]  /*03e0*/  PRMT R9, R72, 0x7632, R9 ;  /* 0x0000763248097816 */ /* 0x004fc40000000009 */
[----:B------:R-:W-:Y:S02]  /*03f0*/  PRMT R8, R73, 0x7632, R8 ;  /* 0x0000763249087816 */ /* 0x000fe40000000008 */
[----:B------:R-:W-:Y:S02]  /*0400*/  PRMT R7, R74, 0x7632, R7 ;  /* 0x000076324a077816 */ /* 0x000fe40000000007 */
[----:B------:R-:W-:Y:S02]  /*0410*/  PRMT R6, R75, 0x7632, R6 ;  /* 0x000076324b067816 */ /* 0x000fe40000000006 */
[----:B---3--:R-:W-:Y:S02]  /*0420*/  PRMT R5, R68, 0x7632, R5 ;  /* 0x0000763244057816 */ /* 0x008fe40000000005 */
[----:B------:R-:W-:Y:S02]  /*0430*/  PRMT R4, R69, 0x7632, R4 ;  /* 0x0000763245047816 */ /* 0x000fe40000000004 */
[----:B0-----:R-:W-:-:S02]  /*0440*/  PRMT R2, R70, 0x7632, R2 ;  /* 0x0000763246027816 */ /* 0x001fc40000000002 */
[----:B------:R-:W-:-:S07]  /*0450*/  PRMT R0, R71, 0x7632, R0 ;  /* 0x0000763247007816 */ /* 0x000fce0000000000 */
.L_x_4124:
[----:B------:R-:W0:Y:S08]  /*0460*/  LDC.64 R166, c[0x0][0x3f8] ;  /* 0x0000fe00ffa67b82 */ /* 0x000e300000000a00 */
        /* <DEDUP_REMOVED lines=12> */
[----:B------:R-:W-:Y:S01]  /*0530*/  IADD3 R12, PT, PT, R211, -0x1, RZ ;  /* 0xffffffffd30c7810 */ /* 0x000fe20007ffe0ff */
[----:B------:R-:W-:-:S05]  /*0540*/  IMAD.WIDE R166, R10, 0x4, R166 ;  /* 0x000000040aa67825 */ /* 0x000fca00078e02a6 */
[----:B------:R-:W2:Y:S01]  /*0550*/  LDG.E R194, desc[UR12][R166.64] ;  /* 0x0000000ca6c27981 */ /* 0x000ea2000c1e1900 */
[----:B------:R-:W1:Y:S08]  /*0560*/  LDC.64 R188, c[0x0][0x3a8] ;  /* 0x0000ea00ffbc7b82 */ /* 0x000e700000000a00 */
[----:B------:R-:W3:Y:S01]  /*0570*/  LDC.64 R14, c[0x0][0x428] ;  /* 0x00010a00ff0e7b82 */ /* 0x000ee20000000a00 */
[-C--:B0-----:R-:W-:Y:S01]  /*0580*/  IMAD R3, R10, R171.reuse, RZ ;  /* 0x000000ab0a037224 */ /* 0x081fe200078e02ff */
[----:B-----5:R-:W-:Y:S01]  /*0590*/  ISETP.GE.AND P3, PT, R170, 0x1, PT ;  /* 0x00000001aa00780c */ /* 0x020fe20003f66270 */
[----:B------:R-:W-:-:S05]  /*05a0*/  IMAD R13, R12, R171, RZ ;  /* 0x000000ab0c0d7224 */ /* 0x000fca00078e02ff */
        /* <DEDUP_REMOVED lines=10> */
[----:B---3--:R-:W-:Y:S01]  /*0650*/  IMAD.WIDE.U32 R180, R3, 0x10, R14 ;  /* 0x0000001003b47825 */ /* 0x008fe200078e000e */
[----:B------:R-:W-:Y:S01]  /*0660*/  IADD3 R205, PT, PT, R195, 0x100, RZ ;  /* 0x00000100c3cd7810 */ /* 0x000fe20007ffe0ff */
[----:B------:R-:W3:Y:S02]  /*0670*/  LDG.E.128 R184, desc[UR12][R12.64] ;  /* 0x0000000c0cb87981 */ /* 0x000ee4000c1e1d00 */
[----:B------:R-:W-:Y:S02]  /*0680*/  IMAD.WIDE.U32 R168, R203, 0x20, R188 ;  /* 0x00000020cba87825 */ /* 0x000fe400078e00bc */
[----:B------:R-:W4:Y:S02]  /*0690*/  LDG.E.128 R180, desc[UR12][R180.64] ;  /* 0x0000000cb4b47981 */ /* 0x000f24000c1e1d00 */
[----:B------:R-:W-:Y:S02]  /*06a0*/  IMAD.WIDE.U32 R164, R165, 0x10, R14 ;  /* 0x00000010a5a47825 */ /* 0x000fe400078e000e */
[----:B------:R-:W4:Y:S01]  /*06b0*/  LDG.E.128 R24, desc[UR12][R168.64+0x10] ;  /* 0x0000100ca8187981 */ /* 0x000f22000c1e1d00 */
[----:B------:R-:W-:Y:S01]  /*06c0*/  IADD3 R3, PT, PT, R3, 0x100, RZ ;  /* 0x0000010003037810 */ /* 0x000fe20007ffe0ff */
[----:B------:R-:W-:-:S02]  /*06d0*/  IMAD.WIDE.U32 R188, R205, 0x20, R188 ;  /* 0x00000020cdbc7825 */ /* 0x000fc400078e00bc */
[----:B------:R-:W4:Y:S04]  /*06e0*/  LDG.E.128 R176, desc[UR12][R12.64+0x10] ;  /* 0x0000100c0cb07981 */ /* 0x000f28000c1e1d00 */
[----:B------:R-:W4:Y:S01]  /*06f0*/  LDG.E.128 R172, desc[UR12][R168.64] ;  /* 0x0000000ca8ac7981 */ /* 0x000f22000c1e1d00 */
[----:B------:R-:W-:-:S03]  /*0700*/  IMAD.WIDE.U32 R14, R3, 0x10, R14 ;  /* 0x00000010030e7825 */ /* 0x000fc600078e000e */
[----:B------:R-:W4:Y:S04]  /*0710*/  LDG.E.128 R164, desc[UR12][R164.64] ;  /* 0x0000000ca4a47981 */ /* 0x000f28000c1e1d00 */
[----:B------:R-:W4:Y:S04]  /*0720*/  LDG.E.128 R20, desc[UR12][R188.64] ;  /* 0x0000000cbc147981 */ /* 0x000f28000c1e1d00 */
[----:B------:R1:W4:Y:S04]  /*0730*/  LDG.E.128 R16, desc[UR12][R188.64+0x10] ;  /* 0x0000100cbc107981 */ /* 0x000328000c1e1d00 */
[----:B------:R-:W4:Y:S01]  /*0740*/  LDG.E.128 R12, desc[UR12][R14.64] ;  /* 0x0000000c0e0c7981 */ /* 0x000f22000c1e1d00 */
[----:B------:R-:W-:-:S05]  /*0750*/  @P3 IADD3 R3, PT, PT, R170, -0x1, RZ ;  /* 0xffffffffaa033810 */ /* 0x000fca0007ffe0ff */
[----:B------:R-:W-:-:S05]  /*0760*/  @P3 IMAD R3, R3, R171, RZ ;  /* 0x000000ab03033224 */ /* 0x000fca00078e02ff */
[----:B-1----:R-:W-:-:S04]  /*0770*/  @P3 SHF.R.S32.HI R188, RZ, 0x1f, R3 ;  /* 0x0000001fffbc3819 */ /* 0x002fc80000011403 */
[----:B------:R-:W-:Y:S02]  /*0780*/  @P3 LEA.HI R188, R188, R3, RZ, 0x3 ;  /* 0x00000003bcbc3211 */ /* 0x000fe400078f18ff */
[----:B------:R-:W-:Y:S02]  /*0790*/  MOV R201, RZ ;  /* 0x000000ff00c97202 */ /* 0x000fe40000000f00 */
        /* <DEDUP_REMOVED lines=14> */
[----:B------:R-:W1:Y:S01]  /*0880*/  @P0 LDC.64 R192, c[0x0][0x438] ;  /* 0x00010e00ffc00b82 */ /* 0x000e620000000a00 */
[----:B0-----:R-:W-:-:S05]  /*0890*/  @P0 IMAD.WIDE.U32 R188, R203, 0x20, R190 ;  /* 0x00000020cbbc0825 */ /* 0x001fca00078e00be */
[----:B------:R-:W5:Y:S01]  /*08a0*/  @P0 LDG.E.128 R40, desc[UR12][R188.64] ;  /* 0x0000000cbc280981 */ /* 0x000f62000c1e1d00 */
[----:B-1----:R-:W-:-:S03]  /*08b0*/  @P0 IMAD.WIDE.U32 R168, R195, 0x20, R168 ;  /* 0x00000020c3a80825 */ /* 0x002fc600078e00a8 */
[----:B------:R-:W5:Y:S04]  /*08c0*/  @P0 LDG.E.128 R36, desc[UR12][R188.64+0x10] ;  /* 0x0000100cbc240981 */ /* 0x000f68000c1e1d00 */
[----:B------:R-:W5:Y:S01]  /*08d0*/  @P0 LDG.E.128 R48, desc[UR12][R168.64] ;  /* 0x0000000ca8300981 */ /* 0x000f62000c1e1d00 */
[----:B------:R-:W-:-:S03]  /*08e0*/  @P0 IMAD.WIDE.U32 R190, R205, 0x20, R192 ;  /* 0x00000020cdbe0825 */ /* 0x000fc600078e00c0 */
[----:B------:R-:W5:Y:S04]  /*08f0*/  @P0 LDG.E.128 R44, desc[UR12][R168.64+0x10] ;  /* 0x0000100ca82c0981 */ /* 0x000f68000c1e1d00 */
[----:B------:R-:W5:Y:S04]  /*0900*/  @P0 LDG.E.128 R32, desc[UR12][R190.64] ;  /* 0x0000000cbe200981 */ /* 0x000f68000c1e1d00 */
[----:B------:R0:W5:Y:S01]  /*0910*/  @P0 LDG.E.128 R28, desc[UR12][R190.64+0x10] ;  /* 0x0000100cbe1c0981 */ /* 0x000162000c1e1d00 */
[----:B------:R-:W-:Y:S02]  /*0920*/  ISETP.NE.AND P0, PT, RZ, UR11, PT ;  /* 0x0000000bff007c0c */ /* 0x000fe4000bf05270 */
[----:B------:R-:W-:-:S02]  /*0930*/  PRMT R192, R63, 0x7632, R192 ;  /* 0x000076323fc07816 */ /* 0x000fc400000000c0 */
[----:B------:R-:W-:-:S04]  /*0940*/  PRMT R204, R65, 0x7632, R204 ;  /* 0x0000763241cc7816 */ /* 0x000fc800000000cc */
[----:B------:R-:W-:Y:S02]  /*0950*/  SHF.L.U32 R204, R204, 0x10, RZ ;  /* 0x00000010cccc7819 */ /* 0x000fe400000006ff */
[----:B--2---:R-:W-:-:S05]  /*0960*/  FSEL R194, R194, RZ, !P0 ;  /* 0x000000ffc2c27208 */ /* 0x004fca0004000000 */
[--C-:B---3--:R-:W-:Y:S01]  /*0970*/  FADD.FTZ R3, -R194, R184.reuse ;  /* 0x000000b8c2037221 */ /* 0x108fe20000010100 */
[C---:B----4-:R-:W-:Y:S02]  /*0980*/  PRMT R184, R182.reuse, 0x7632, R184 ;  /* 0x00007632b6b87816 */ /* 0x050fe400000000b8 */
[----:B------:R-:W-:Y:S01]  /*0990*/  SHF.L.U32 R227, R182, 0x10, RZ ;  /* 0x00000010b6e37819 */ /* 0x000fe200000006ff */
[C-C-:B------:R-:W-:Y:S01]  /*09a0*/  FADD.FTZ R217, -R194.reuse, R25.reuse ;  /* 0x00000019c2d97221 */ /* 0x140fe20000010100 */
[----:B------:R-:W-:Y:S02]  /*09b0*/  PRMT R182, R183, 0x7632, R182 ;  /* 0x00007632b7b67816 */ /* 0x000fe400000000b6 */
[----:B------:R-:W-:Y:S01]  /*09c0*/  PRMT R25, R59, 0x7632, R25 ;  /* 0x000076323b197816 */ /* 0x000fe20000000019 */
[C---:B------:R-:W-:Y:S01]  /*09d0*/  FADD.FTZ R223, -R194.reuse, R179 ;  /* 0x000000b3c2df7221 */ /* 0x040fe20000010100 */
[C---:B------:R-:W-:Y:S01]  /*09e0*/  FADD.FTZ R229, -R194.reuse, R177 ;  /* 0x000000b1c2e57221 */ /* 0x040fe20000010100 */
[C---:B------:R-:W-:Y:S01]  /*09f0*/  FADD.FTZ R213, -R194.reuse, R26 ;  /* 0x0000001ac2d57221 */ /* 0x040fe20000010100 */
[----:B------:R-:W-:Y:S01]  /*0a00*/  SHF.L.U32 R25, R25, 0x10, RZ ;  /* 0x0000001019197819 */ /* 0x000fe200000006ff */
[----:B------:R-:W-:Y:S01]  /*0a10*/  FADD.FTZ R219, -R194, R172 ;  /* 0x000000acc2db7221 */ /* 0x000fe20000010100 */
[----:B------:R-:W-:Y:S01]  /*0a20*/  SHF.L.U32 R182, R182, 0x10, RZ ;  /* 0x00000010b6b67819 */ /* 0x000fe200000006ff */
[C---:B------:R-:W-:Y:S01]  /*0a30*/  FADD.FTZ R179, -R194.reuse, R174 ;  /* 0x000000aec2b37221 */ /* 0x040fe20000010100 */
[----:B------:R-:W-:Y:S01]  /*0a40*/  FADD.FTZ R177, -R194, R175 ;  /* 0x000000afc2b17221 */ /* 0x000fe20000010100 */
[----:B------:R-:W-:Y:S01]  /*0a50*/  FMUL.FTZ R26, R212, R223 ;  /* 0x000000dfd41a7220 */ /* 0x000fe20000410000 */
[----:B------:R-:W-:Y:S01]  /*0a60*/  FADD.FTZ R225, -R194, R178 ;  /* 0x000000b2c2e17221 */ /* 0x000fe20000010100 */
[----:B------:R-:W-:Y:S01]  /*0a70*/  PRMT R172, R164, 0x7632, R172 ;  /* 0x00007632a4ac7816 */ /* 0x000fe200000000ac */
[----:B------:R-:W-:Y:S01]  /*0a80*/  FADD.FTZ R209, -R194, R27 ;  /* 0x0000001bc2d17221 */ /* 0x000fe20000010100 */
[----:B------:R-:W-:Y:S01]  /*0a90*/  SHF.L.U32 R175, R164, 0x10, RZ ;  /* 0x00000010a4af7819 */ /* 0x000fe200000006ff */
[----:B------:R-:W-:Y:S01]  /*0aa0*/  FADD.FTZ R171, -R194, R21 ;  /* 0x00000015c2ab7221 */ /* 0x000fe20000010100 */
[----:B------:R-:W-:Y:S01]  /*0ab0*/  SHF.L.U32 R174, R60, 0x10, RZ ;  /* 0x000000103cae7819 */ /* 0x000fe200000006ff */
[----:B------:R-:W-:Y:S01]  /*0ac0*/  FADD.FTZ R241, -R194, R176 ;  /* 0x000000b0c2f17221 */ /* 0x000fe20000010100 */
[----:B------:R-:W-:Y:S01]  /*0ad0*/  PRMT R178, R60, 0x7632, R178 ;  /* 0x000076323cb27816 */ /* 0x000fe200000000b2 */
[----:B------:R-:W-:Y:S01]  /*0ae0*/  FADD.FTZ R173, -R194, R173 ;  /* 0x000000adc2ad7221 */ /* 0x000fe20000010100 */
[----:B------:R-:W-:Y:S01]  /*0af0*/  PRMT R21, R58, 0x7632, R21 ;  /* 0x000076323a157816 */ /* 0x000fe20000000015 */
[----:B------:R-:W-:Y:S01]  /*0b00*/  FMUL.FTZ R27, R212, R219 ;  /* 0x000000dbd41b7220 */ /* 0x000fe20000410000 */
[----:B------:R-:W-:Y:S01]  /*0b10*/  PRMT R176, R165, 0x7632, R176 ;  /* 0x00007632a5b07816 */ /* 0x000fe200000000b0 */
[-C--:B------:R-:W-:Y:S01]  /*0b20*/  FMUL.FTZ R25, R25, R182.reuse ;  /* 0x000000b619197220 */ /* 0x080fe20000410000 */
[----:B------:R-:W-:Y:S01]  /*0b30*/  SHF.L.U32 R215, R165, 0x10, RZ ;  /* 0x00000010a5d77819 */ /* 0x000fe200000006ff */
[----:B------:R-:W-:Y:S01]  /*0b40*/  FADD.FTZ R143, R143, R182 ;  /* 0x000000b68f8f7221 */ /* 0x000fe20000010000 */
[----:B------:R-:W-:Y:S01]  /*0b50*/  FFMA.FTZ R83, R26, R182, R83 ;  /* 0x000000b61a537223 */ /* 0x000fe20000010053 */
[C-C-:B------:R-:W-:Y:S01]  /*0b60*/  FADD.FTZ R235, -R194.reuse, R186.reuse ;  /* 0x000000bac2eb7221 */ /* 0x140fe20000010100 */
[----:B------:R-:W-:Y:S01]  /*0b70*/  FADD.FTZ R165, -R194, R17 ;  /* 0x00000011c2a57221 */ /* 0x000fe20000010100 */
[----:B------:R-:W-:Y:S01]  /*0b80*/  SHF.L.U32 R182, R172, 0x10, RZ ;  /* 0x00000010acb67819 */ /* 0x000fe200000006ff */
[-C--:B------:R-:W-:Y:S01]  /*0b90*/  FMUL.FTZ R172, R174, R175.reuse ;  /* 0x000000afaeac7220 */ /* 0x080fe20000410000 */
[----:B------:R-:W-:Y:S01]  /*0ba0*/  PRMT R186, R180, 0x7632, R186 ;  /* 0x00007632b4ba7816 */ /* 0x000fe200000000ba */
[----:B------:R-:W-:Y:S01]  /*0bb0*/  FADD.FTZ R233, -R194, R185 ;  /* 0x000000b9c2e97221 */ /* 0x000fe20000010100 */
[----:B------:R-:W-:Y:S01]  /*0bc0*/  PRMT R17, R56, 0x7632, R17 ;  /* 0x0000763238117816 */ /* 0x000fe20000000011 */
[----:B0-----:R-:W-:Y:S01]  /*0bd0*/  FADD.FTZ R191, -R194, R22 ;  /* 0x00000016c2bf7221 */ /* 0x001fe20000010100 */
[----:B------:R-:W-:Y:S01]  /*0be0*/  SHF.L.U32 R178, R178, 0x10, RZ ;  /* 0x00000010b2b27819 */ /* 0x000fe200000006ff */
[----:B------:R-:W-:Y:S01]  /*0bf0*/  FADD.FTZ R136, R136, R175 ;  /* 0x000000af88887221 */ /* 0x000fe20000010000 */
[----:B------:R-:W-:Y:S01]  /*0c00*/  SHF.L.U32 R21, R21, 0x10, RZ ;  /* 0x0000001015157819 */ /* 0x000fe200000006ff */
[----:B------:R-:W-:Y:S01]  /*0c10*/  FFMA.FTZ R84, R27, R175, R84 ;  /* 0x000000af1b547223 */ /* 0x000fe20000010054 */
[----:B------:R-:W-:Y:S01]  /*0c20*/  SHF.L.U32 R184, R184, 0x10, RZ ;  /* 0x00000010b8b87819 */ /* 0x000fe200000006ff */
[----:B------:R-:W-:Y:S01]  /*0c30*/  FMUL.FTZ R174, R212, R173 ;  /* 0x000000add4ae7220 */ /* 0x000fe20000410000 */
[----:B------:R-:W-:Y:S01]  /*0c40*/  SHF.L.U32 R231, R180, 0x10, RZ ;  /* 0x00000010b4e77819 */ /* 0x000fe200000006ff */
[----:B------:R-:W-:Y:S01]  /*0c50*/  FMUL.FTZ R22, R212, R229 ;  /* 0x000000e5d4167220 */ /* 0x000fe20000410000 */
[----:B------:R-:W-:-:S02]  /*0c60*/  PRMT R190, R181, 0x7632, R190 ;  /* 0x00007632b5be7816 */ /* 0x000fc400000000be */
[----:B------:R-:W-:Y:S02]  /*0c70*/  SHF.L.U32 R237, R181, 0x10, RZ ;  /* 0x00000010b5ed7819 */ /* 0x000fe400000006ff */
[----:B------:R-:W-:Y:S02]  /*0c80*/  PRMT R175, R61, 0x7632, R175 ;  /* 0x000076323daf7816 */ /* 0x000fe400000000af */
[C---:B------:R-:W-:Y:S02]  /*0c90*/  PRMT R180, R166.reuse, 0x7632, R180 ;  /* 0x00007632a6b47816 */ /* 0x040fe400000000b4 */
[----:B------:R-:W-:Y:S02]  /*0ca0*/  SHF.L.U32 R181, R166, 0x10, RZ ;  /* 0x00000010a6b57819 */ /* 0x000fe400000006ff */
[C---:B------:R-:W-:Y:S02]  /*0cb0*/  PRMT R168, R13.reuse, 0x7632, R168 ;  /* 0x000076320da87816 */ /* 0x040fe400000000a8 */
[----:B------:R-:W-:Y:S01]  /*0cc0*/  SHF.L.U32 R193, R13, 0x10, RZ ;  /* 0x000000100dc17819 */ /* 0x000fe200000006ff */
[-C--:B------:R-:W-:Y:S01]  /*0cd0*/  FMUL.FTZ R173, R178, R182.reuse ;  /* 0x000000b6b2ad7220 */ /* 0x080fe20000410000 */
[----:B------:R-:W-:Y:S01]  /*0ce0*/  PRMT R166, R14, 0x7632, R166 ;  /* 0x000076320ea67816 */ /* 0x000fe200000000a6 */
[----:B------:R-:W-:Y:S01]  /*0cf0*/  FFMA.FTZ R85, R174, R182, R85 ;  /* 0x000000b6ae557223 */ /* 0x000fe20000010055 */
[----:B------:R-:W-:Y:S01]  /*0d00*/  SHF.L.U32 R203, R14, 0x10, RZ ;  /* 0x000000100ecb7819 */ /* 0x000fe200000006ff */
[----:B------:R-:W-:Y:S01]  /*0d10*/  FMUL.FTZ R14, R212, R233 ;  /* 0x000000e9d40e7220 */ /* 0x000fe20000410000 */
[----:B------:R-:W-:Y:S01]  /*0d20*/  SHF.L.U32 R13, R17, 0x10, RZ ;  /* 0x00000010110d7819 */ /* 0x000fe200000006ff */
[----:B------:R-:W-:Y:S01]  /*0d30*/  FADD.FTZ R137, R137, R182 ;  /* 0x000000b689897221 */ /* 0x000fe20000010000 */
[----:B------:R-:W-:Y:S01]  /*0d40*/  SHF.L.U32 R186, R186, 0x10, RZ ;  /* 0x00000010baba7819 */ /* 0x000fe200000006ff */
[----:B------:R-:W-:Y:S01]  /*0d50*/  FADD.FTZ R239, -R194, R187 ;  /* 0x000000bbc2ef7221 */ /* 0x000fe20000010100 */
[----:B------:R-:W-:Y:S01]  /*0d60*/  PRMT R17, R57, 0x7632, R17 ;  /* 0x0000763239117816 */ /* 0x000fe20000000011 */
[-C--:B------:R-:W-:Y:S01]  /*0d70*/  FMUL.FTZ R21, R21, R184.reuse ;  /* 0x000000b815157220 */ /* 0x080fe20000410000 */
[----:B------:R-:W-:Y:S01]  /*0d80*/  FADD.FTZ R141, R141, R184 ;  /* 0x000000b88d8d7221 */ /* 0x000fe20000010000 */
[----:B------:R-:W-:Y:S01]  /*0d90*/  FFMA.FTZ R81, R22, R184, R81 ;  /* 0x000000b816517223 */ /* 0x000fe20000010051 */
[----:B------:R-:W-:Y:S01]  /*0da0*/  SHF.L.U32 R182, R175, 0x10, RZ ;  /* 0x00000010afb67819 */ /* 0x000fe200000006ff */
[----:B------:R-:W-:Y:S01]  /*0db0*/  FMUL.FTZ R175, R212, R179 ;  /* 0x000000b3d4af7220 */ /* 0x000fe20000410000 */
[----:B------:R-:W-:Y:S01]  /*0dc0*/  SHF.L.U32 R184, R61, 0x10, RZ ;  /* 0x000000103db87819 */ /* 0x000fe200000006ff */
[----:B------:R-:W-:Y:S01]  /*0dd0*/  FADD.FTZ R207, -R194, R18 ;  /* 0x00000012c2cf7221 */ /* 0x000fe20000010100 */
[----:B------:R-:W-:Y:S01]  /*0de0*/  SHF.L.U32 R179, R176, 0x10, RZ ;  /* 0x00000010b0b37819 */ /* 0x000fe200000006ff */
[-C--:B------:R-:W-:Y:S01]  /*0df0*/  FMUL.FTZ R13, R13, R186.reuse ;  /* 0x000000ba0d0d7220 */ /* 0x080fe20000410000 */
[----:B------:R-:W-:Y:S01]  /*0e00*/  FFMA.FTZ R77, R14, R186, R77 ;  /* 0x000000ba0e4d7223 */ /* 0x000fe2000001004d */
[----:B------:R-:W-:Y:S01]  /*0e10*/  FADD.FTZ R145, R145, R186 ;  /* 0x000000ba91917221 */ /* 0x000fe20000010000 */
[----:B------:R-:W-:Y:S01]  /*0e20*/  SHF.L.U32 R17, R17, 0x10, RZ ;  /* 0x0000001011117819 */ /* 0x000fe200000006ff */
[----:B------:R-:W-:Y:S01]  /*0e30*/  FMUL.FTZ R178, R212, R177 ;  /* 0x000000b1d4b27220 */ /* 0x000fe20000410000 */
[----:B------:R-:W-:Y:S01]  /*0e40*/  SHF.L.U32 R190, R190, 0x10, RZ ;  /* 0x00000010bebe7819 */ /* 0x000fe200000006ff */
[----:B------:R-:W-:Y:S01]  /*0e50*/  FADD.FTZ R221, -R194, R24 ;  /* 0x00000018c2dd7221 */ /* 0x000fe20000010100 */
[----:B------:R-:W-:Y:S01]  /*0e60*/  FMUL.FTZ R18, R212, R239 ;  /* 0x000000efd4127220 */ /* 0x000fe20000410000 */
[----:B------:R-:W-:Y:S01]  /*0e70*/  PRMT R186, R62, 0x7632, R186 ;  /* 0x000076323eba7816 */ /* 0x000fe200000000ba */
[----:B------:R-:W-:Y:S01]  /*0e80*/  FMUL.FTZ R176, R184, R215 ;  /* 0x000000d7b8b07220 */ /* 0x000fe20000410000 */
[----:B------:R-:W-:Y:S01]  /*0e90*/  SHF.L.U32 R184, R62, 0x10, RZ ;  /* 0x000000103eb87819 */ /* 0x000fe200000006ff */
[-C--:B------:R-:W-:Y:S01]  /*0ea0*/  FMUL.FTZ R177, R182, R179.reuse ;  /* 0x000000b3b6b17220 */ /* 0x080fe20000410000 */
[----:B------:R-:W-:Y:S01]  /*0eb0*/  FFMA.FTZ R87, R178, R179, R87 ;  /* 0x000000b3b2577223 */ /* 0x000fe20000010057 */
[----:B------:R-:W-:Y:S01]  /*0ec0*/  FADD.FTZ R139, R139, R179 ;  /* 0x000000b38b8b7221 */ /* 0x000fe20000010000 */
[-C--:B------:R-:W-:Y:S01]  /*0ed0*/  FMUL.FTZ R17, R17, R190.reuse ;  /* 0x000000be11117220 */ /* 0x080fe20000410000 */
[----:B------:R-:W-:Y:S01]  /*0ee0*/  FFMA.FTZ R79, R18, R190, R79 ;  /* 0x000000be124f7223 */ /* 0x000fe2000001004f */
[----:B------:R-:W-:Y:S01]  /*0ef0*/  FADD.FTZ R147, R147, R190 ;  /* 0x000000be93937221 */ /* 0x000fe20000010000 */
[----:B------:R-:W-:Y:S01]  /*0f00*/  SHF.L.U32 R186, R186, 0x10, RZ ;  /* 0x00000010baba7819 */ /* 0x000fe200000006ff */
[----:B------:R-:W-:Y:S01]  /*0f10*/  FMUL.FTZ R179, R212, R221 ;  /* 0x000000ddd4b37220 */ /* 0x000fe20000410000 */
[----:B------:R-:W-:-:S02]  /*0f20*/  IMAD.U32 R190, R180, 0x10000, RZ ;  /* 0x00010000b4be7824 */ /* 0x000fc400078e00ff */
[----:B------:R-:W-:Y:S01]  /*0f30*/  FMUL.FTZ R182, R212, R217 ;  /* 0x000000d9d4b67220 */ /* 0x000fe20000410000 */
[----:B------:R-:W-:Y:S01]  /*0f40*/  SHF.L.U32 R205, R183, 0x10, RZ ;  /* 0x00000010b7cd7819 */ /* 0x000fe200000006ff */
[----:B------:R-:W-:Y:S01]  /*0f50*/  FADD.FTZ R195, -R194, R16 ;  /* 0x00000010c2c37221 */ /* 0x000fe20000010100 */
[----:B------:R-:W-:Y:S01]  /*0f60*/  PRMT R183, R167, 0x7632, R183 ;  /* 0x00007632a7b77816 */ /* 0x000fe200000000b7 */
[-C--:B------:R-:W-:Y:S01]  /*0f70*/  FMUL.FTZ R180, R184, R181.reuse ;  /* 0x000000b5b8b47220 */ /* 0x080fe20000410000 */
[----:B------:R-:W-:Y:S01]  /*0f80*/  FADD.FTZ R132, R132, R181 ;  /* 0x000000b584847221 */ /* 0x000fe20000010000 */
[----:B------:R-:W-:Y:S01]  /*0f90*/  FFMA.FTZ R88, R179, R181, R88 ;  /* 0x000000b5b3587223 */ /* 0x000fe20000010058 */
[----:B------:R-:W-:Y:S01]  /*0fa0*/  SHF.L.U32 R16, R56, 0x10, RZ ;  /* 0x0000001038107819 */ /* 0x000fe200000006ff */
[-C--:B------:R-:W-:Y:S01]  /*0fb0*/  FMUL.FTZ R181, R186, R190.reuse ;  /* 0x000000bebab57220 */ /* 0x080fe20000410000 */
[----:B------:R-:W-:Y:S01]  /*0fc0*/  FADD.FTZ R133, R133, R190 ;  /* 0x000000be85857221 */ /* 0x000fe20000010000 */
[----:B------:R-:W-:Y:S01]  /*0fd0*/  FFMA.FTZ R89, R182, R190, R89 ;  /* 0x000000beb6597223 */ /* 0x000fe20000010059 */
[----:B------:R-:W-:-:S02]  /*0fe0*/  SHF.L.U32 R190, R192, 0x10, RZ ;  /* 0x00000010c0be7819 */ /* 0x000fc400000006ff */
[----:B------:R-:W-:Y:S02]  /*0ff0*/  SHF.L.U32 R185, R167, 0x10, RZ ;  /* 0x00000010a7b97819 */ /* 0x000fe400000006ff */
[----:B------:R-:W-:Y:S02]  /*1000*/  SHF.L.U32 R184, R63, 0x10, RZ ;  /* 0x000000103fb87819 */ /* 0x000fe400000006ff */
[----:B------:R-:W-:Y:S01]  /*1010*/  SHF.L.U32 R192, R183, 0x10, RZ ;  /* 0x00000010b7c07819 */ /* 0x000fe200000006ff */
[----:B------:R-:W-:Y:S01]  /*1020*/  FMUL.FTZ R183, R212, R213 ;  /* 0x000000d5d4b77220 */ /* 0x000fe20000410000 */
[----:B------:R-:W-:Y:S01]  /*1030*/  FADD.FTZ R167, -R194, R23 ;  /* 0x00000017c2a77221 */ /* 0x000fe20000010100 */
[----:B------:R-:W-:Y:S01]  /*1040*/  PRMT R188, R12, 0x7632, R188 ;  /* 0x000076320cbc7816 */ /* 0x000fe200000000bc */
[----:B------:R-:W-:Y:S01]  /*1050*/  FMUL.FTZ R23, R212, R225 ;  /* 0x000000e1d4177220 */ /* 0x000fe20000410000 */
[----:B------:R-:W-:Y:S01]  /*1060*/  SHF.L.U32 R189, R12, 0x10, RZ ;  /* 0x000000100cbd7819 */ /* 0x000fe200000006ff */
[----:B------:R-:W-:Y:S01]  /*1070*/  FMUL.FTZ R12, R16, R231 ;  /* 0x000000e7100c7220 */ /* 0x000fe20000410000 */
[----:B------:R-:W-:Y:S01]  /*1080*/  SHF.L.U32 R24, R59, 0x10, RZ ;  /* 0x000000103b187819 */ /* 0x000fe200000006ff */
[C---:B------:R-:W-:Y:S01]  /*1090*/  FMUL.FTZ R3, R212.reuse, R3 ;  /* 0x00000003d4037220 */ /* 0x040fe20000410000 */
[----:B------:R-:W-:Y:S01]  /*10a0*/  FMUL.FTZ R186, R212, R209 ;  /* 0x000000d1d4ba7220 */ /* 0x000fe20000410000 */
[-C--:B------:R-:W-:Y:S01]  /*10b0*/  FMUL.FTZ R184, R184, R185.reuse ;  /* 0x000000b9b8b87220 */ /* 0x080fe20000410000 */
[----:B------:R-:W-:Y:S01]  /*10c0*/  FADD.FTZ R134, R134, R185 ;  /* 0x000000b986867221 */ /* 0x000fe20000010000 */
[----:B------:R-:W-:Y:S01]  /*10d0*/  FFMA.FTZ R90, R183, R185, R90 ;  /* 0x000000b9b75a7223 */ /* 0x000fe2000001005a */
[----:B------:R-:W-:Y:S01]  /*10e0*/  SHF.L.U32 R16, R57, 0x10, RZ ;  /* 0x0000001039107819 */ /* 0x000fe200000006ff */
[-C--:B------:R-:W-:Y:S01]  /*10f0*/  FMUL.FTZ R185, R190, R192.reuse ;  /* 0x000000c0beb97220 */ /* 0x080fe20000410000 */
[-C--:B------:R-:W-:Y:S01]  /*1100*/  FMUL.FTZ R24, R24, R205.reuse ;  /* 0x000000cd18187220 */ /* 0x080fe20000410000 */
[----:B------:R-:W-:Y:S01]  /*1110*/  FADD.FTZ R142, R142, R205 ;  /* 0x000000cd8e8e7221 */ /* 0x000fe20000010000 */
[----:B------:R-:W-:Y:S01]  /*1120*/  FFMA.FTZ R82, R23, R205, R82 ;  /* 0x000000cd17527223 */ /* 0x000fe20000010052 */
[----:B------:R-:W-:Y:S01]  /*1130*/  FADD.FTZ R190, RZ, R12 ;  /* 0x0000000cffbe7221 */ /* 0x000fe20000010000 */
[----:B------:R-:W-:Y:S01]  /*1140*/  FADD.FTZ R135, R135, R192 ;  /* 0x000000c087877221 */ /* 0x000fe20000010000 */
[----:B------:R-:W-:Y:S01]  /*1150*/  FFMA.FTZ R91, R186, R192, R91 ;  /* 0x000000c0ba5b7223 */ /* 0x000fe2000001005b */
[----:B------:R-:W-:Y:S01]  /*1160*/  FFMA.FTZ R205, R3, R12, RZ ;  /* 0x0000000c03cd7223 */ /* 0x000fe200000100ff */
[----:B------:R-:W-:Y:S01]  /*1170*/  SHF.L.U32 R192, R64, 0x10, RZ ;  /* 0x0000001040c07819 */ /* 0x000fe200000006ff */
[----:B------:R-:W-:Y:S01]  /*1180*/  FMUL.FTZ R16, R16, R237 ;  /* 0x000000ed10107220 */ /* 0x000fe20000410000 */
[C---:B------:R-:W-:Y:S01]  /*1190*/  PRMT R164, R15.reuse, 0x7632, R164 ;  /* 0x000076320fa47816 */ /* 0x040fe200000000a4 */
[----:B------:R-:W-:Y:S01]  /*11a0*/  FADD.FTZ R209, R190, R13 ;  /* 0x0000000dbed17221 */ /* 0x000fe20000010000 */
[----:B------:R-:W-:Y:S01]  /*11b0*/  SHF.L.U32 R169, R15, 0x10, RZ ;  /* 0x000000100fa97819 */ /* 0x000fe200000006ff */
[C---:B------:R-:W-:Y:S01]  /*11c0*/  FADD.FTZ R187, -R194.reuse, R20 ;  /* 0x00000014c2bb7221 */ /* 0x040fe20000010100 */
[----:B------:R-:W-:Y:S01]  /*11d0*/  FADD.FTZ R11, -R194, R19 ;  /* 0x00000013c20b7221 */ /* 0x000fe20000010100 */
[----:B------:R-:W-:Y:S01]  /*11e0*/  FMUL.FTZ R15, R212, R235 ;  /* 0x000000ebd40f7220 */ /* 0x000fe20000410000 */
[----:B------:R-:W-:Y:S01]  /*11f0*/  FFMA.FTZ R190, R14, R13, R205 ;  /* 0x0000000d0ebe7223 */ /* 0x000fe200000100cd */
[----:B------:R-:W-:-:S02]  /*1200*/  PRMT R194, R64, 0x7632, R194 ;  /* 0x0000763240c27816 */ /* 0x000fc400000000c2 */
[----:B------:R-:W-:Y:S01]  /*1210*/  SHF.L.U32 R202, R188, 0x10, RZ ;  /* 0x00000010bcca7819 */ /* 0x000fe200000006ff */
[----:B------:R-:W-:Y:S01]  /*1220*/  FMUL.FTZ R188, R192, R189 ;  /* 0x000000bdc0bc7220 */ /* 0x000fe20000410000 */
[----:B------:R-:W-:Y:S01]  /*1230*/  SHF.L.U32 R20, R58, 0x10, RZ ;  /* 0x000000103a147819 */ /* 0x000fe200000006ff */
        /* <DEDUP_REMOVED lines=20> */
[----:B------:R-:W-:Y:S01]  /*1380*/  SHF.L.U32 R206, R168, 0x10, RZ ;  /* 0x00000010a8ce7819 */ /* 0x000fe200000006ff */
[----:B------:R-:W-:Y:S01]  /*1390*/  FFMA.FTZ R93, R190, R202, R93 ;  /* 0x000000cabe5d7223 */ /* 0x000fe2000001005d */
[----:B------:R-:W-:Y:S01]  /*13a0*/  FADD.FTZ R168, R205, R172 ;  /* 0x000000accda87221 */ /* 0x000fe20000010000 */
[----:B------:R-:W-:Y:S01]  /*13b0*/  FADD.FTZ R129, R129, R202 ;  /* 0x000000ca81817221 */ /* 0x000fe20000010000 */
[----:B------:R-:W-:Y:S01]  /*13c0*/  FFMA.FTZ R171, R27, R172, R194 ;  /* 0x000000ac1bab7223 */ /* 0x000fe200000100c2 */
[----:B------:R-:W-:Y:S01]  /*13d0*/  SHF.L.U32 R202, R65, 0x10, RZ ;  /* 0x0000001041ca7819 */ /* 0x000fe200000006ff */
[----:B------:R-:W-:Y:S02]  /*13e0*/  FADD.FTZ R205, R168, R173 ;  /* 0x000000ada8cd7221 */ /* 0x000fe40000010000 */
        /* <DEDUP_REMOVED lines=13> */
[----:B------:R-:W-:Y:S01]  /*14c0*/  FFMA.FTZ R167, R183, R184, R168 ;  /* 0x000000b8b7a77223 */ /* 0x000fe200000100a8 */
[----:B------:R-:W-:Y:S02]  /*14d0*/  FMUL.FTZ R191, R212, R191 ;  /* 0x000000bfd4bf7220 */ /* 0x000fe40000410000 */
[----:B------:R-:W-:Y:S01]  /*14e0*/  FADD.FTZ R171, R166, R185 ;  /* 0x000000b9a6ab7221 */ /* 0x000fe20000010000 */
[----:B------:R-:W-:Y:S01]  /*14f0*/  FFMA.FTZ R168, R186, R185, R167 ;  /* 0x000000b9baa87223 */ /* 0x000fe200000100a7 */
[----:B------:R-:W-:Y:S01]  /*1500*/  FADD.FTZ R130, R130, R193 ;  /* 0x000000c182827221 */ /* 0x000fe20000010000 */
[----:B------:R-:W-:Y:S01]  /*1510*/  FFMA.FTZ R94, R191, R193, R94 ;  /* 0x000000c1bf5e7223 */ /* 0x000fe2000001005e */
[-C--:B------:R-:W-:Y:S01]  /*1520*/  FMUL.FTZ R193, R204, R206.reuse ;  /* 0x000000ceccc17220 */ /* 0x080fe20000410000 */
[----:B------:R-:W-:Y:S01]  /*1530*/  FFMA.FTZ R95, R194, R206, R95 ;  /* 0x000000cec25f7223 */ /* 0x000fe2000001005f */
[----:B------:R-:W-:Y:S01]  /*1540*/  FADD.FTZ R131, R131, R206 ;  /* 0x000000ce83837221 */ /* 0x000fe20000010000 */
[----:B------:R-:W-:Y:S01]  /*1550*/  FMUL.FTZ R206, R212, R165 ;  /* 0x000000a5d4ce7220 */ /* 0x000fe20000410000 */
        /* <DEDUP_REMOVED lines=10> */
[----:B------:R-:W-:Y:S01]  /*1600*/  FMUL.FTZ R202, R204, R203 ;  /* 0x000000cbccca7220 */ /* 0x000fe20000410000 */
[----:B------:R-:W-:Y:S01]  /*1610*/  FADD.FTZ R167, R168, R193 ;  /* 0x000000c1a8a77221 */ /* 0x000fe20000010000 */
        /* <DEDUP_REMOVED lines=8> */
[----:B------:R-:W-:Y:S01]  /*16a0*/  PRMT R209, R67, 0x7632, R209 ;  /* 0x0000763243d17816 */ /* 0x000fe200000000d1 */
[----:B------:R-:W-:Y:S01]  /*16b0*/  FFMA.FTZ R165, R195, R202, R166 ;  /* 0x000000cac3a57223 */ /* 0x000fe200000100a6 */
[----:B------:R-:W-:Y:S01]  /*16c0*/  SHF.L.U32 R208, R67, 0x10, RZ ;  /* 0x0000001043d07819 */ /* 0x000fe200000006ff */
[----:B------:R-:W-:Y:S01]  /*16d0*/  FADD.FTZ R167, R164, R203 ;  /* 0x000000cba4a77221 */ /* 0x000fe20000010000 */
[----:B------:R-:W-:Y:S01]  /*16e0*/  SHF.L.U32 R209, R209, 0x10, RZ ;  /* 0x00000010d1d17819 */ /* 0x000fe200000006ff */
[----:B------:R-:W-:Y:S01]  /*16f0*/  FMUL.FTZ R207, R212, R207 ;  /* 0x000000cfd4cf7220 */ /* 0x000fe20000410000 */
[----:B------:R-:W-:Y:S01]  /*1700*/  FFMA.FTZ R164, R206, R203, R165 ;  /* 0x000000cbcea47223 */ /* 0x000fe200000100a5 */
[----:B------:R-:W-:Y:S01]  /*1710*/  FMUL.FTZ R208, R208, R169 ;  /* 0x000000a9d0d07220 */ /* 0x000fe20000410000 */
[----:B------:R-:W-:Y:S01]  /*1720*/  FMUL.FTZ R210, R212, R11 ;  /* 0x0000000bd4d27220 */ /* 0x000fe20000410000 */
[----:B------:R-:W-:-:S02]  /*1730*/  FMUL.FTZ R209, R209, R168 ;  /* 0x000000a8d1d17220 */ /* 0x000fc40000410000 */
        /* <DEDUP_REMOVED lines=17> */
.L_x_4022:
        /* <DEDUP_REMOVED lines=25> */
[----:B------:R-:W-:-:S04]  /*19e0*/  IADD3 R199, PT, PT, R167, 0x80, RZ ;  /* 0x00000080a7c77810 */ /* 0x000fc80007ffe0ff */
[----:B------:R-:W-:Y:S02]  /*19f0*/  SHF.R.S32.HI R29, RZ, 0x1f, R28 ;  /* 0x0000001fff1d7819 */ /* 0x000fe4000001141c */
[----:B------:R-:W1:Y:S02]  /*1a00*/  LDC.64 R164, c[0x0][0x438] ;  /* 0x00010e00ffa47b82 */ /* 0x000e640000000a00 */
[----:B------:R-:W-:Y:S02]  /*1a10*/  LEA.HI R28, R29, R28, RZ, 0x3 ;  /* 0x0000001c1d1c7211 */ /* 0x000fe400078f18ff */
[----:B------:R-:W-:Y:S02]  /*1a20*/  IADD3 R29, PT, PT, R167, 0x100, RZ ;  /* 0x00000100a71d7810 */ /* 0x000fe40007ffe0ff */
[----:B------:R-:W-:-:S04]  /*1a30*/  LEA.HI.SX32 R169, R28, R11, 0x1d ;  /* 0x0000000b1ca97211 */ /* 0x000fc800078feaff */
[----:B------:R-:W-:Y:S01]  /*1a40*/  IADD3 R11, PT, PT, R169, 0x100, RZ ;  /* 0x00000100a90b7810 */ /* 0x000fe20007ffe0ff */
[----:B0-----:R-:W-:Y:S01]  /*1a50*/  IMAD.WIDE.U32 R200, R167, 0x8, R196 ;  /* 0x00000008a7c87825 */ /* 0x001fe200078e00c4 */
[----:B------:R-:W-:-:S03]  /*1a60*/  IADD3 R167, PT, PT, R169, 0x80, RZ ;  /* 0x00000080a9a77810 */ /* 0x000fc60007ffe0ff */
[--C-:B------:R-:W-:Y:S02]  /*1a70*/  IMAD.WIDE.U32 R198, R199, 0x8, R196.reuse ;  /* 0x00000008c7c67825 */ /* 0x100fe400078e00c4 */
[----:B------:R-:W5:Y:S02]  /*1a80*/  LDG.E.64 R200, desc[UR12][R200.64] ;  /* 0x0000000cc8c87981 */ /* 0x000f64000c1e1b00 */
[----:B------:R-:W-:Y:S02]  /*1a90*/  IMAD.WIDE.U32 R196, R29, 0x8, R196 ;  /* 0x000000081dc47825 */ /* 0x000fe400078e00c4 */
[----:B------:R-:W5:Y:S02]  /*1aa0*/  LDG.E.64 R198, desc[UR12][R198.64] ;  /* 0x0000000cc6c67981 */ /* 0x000f64000c1e1b00 */
[--C-:B-1----:R-:W-:Y:S02]  /*1ab0*/  IMAD.WIDE.U32 R168, R169, 0x20, R164.reuse ;  /* 0x00000020a9a87825 */ /* 0x102fe400078e00a4 */
[----:B------:R-:W5:Y:S02]  /*1ac0*/  LDG.E.64 R196, desc[UR12][R196.64] ;  /* 0x0000000cc4c47981 */ /* 0x000f64000c1e1b00 */
[----:B------:R-:W-:-:S02]  /*1ad0*/  IMAD.WIDE.U32 R166, R167, 0x20, R164 ;  /* 0x00000020a7a67825 */ /* 0x000fc400078e00a4 */
[----:B------:R0:W5:Y:S02]  /*1ae0*/  LDG.E.128 R48, desc[UR12][R168.64] ;  /* 0x0000000ca8307981 */ /* 0x000164000c1e1d00 */
[----:B------:R-:W-:Y:S02]  /*1af0*/  IMAD.WIDE.U32 R164, R11, 0x20, R164 ;  /* 0x000000200ba47825 */ /* 0x000fe400078e00a4 */
[----:B------:R0:W5:Y:S04]  /*1b00*/  LDG.E.128 R44, desc[UR12][R168.64+0x10] ;  /* 0x0000100ca82c7981 */ /* 0x000168000c1e1d00 */
[----:B------:R0:W5:Y:S04]  /*1b10*/  LDG.E.128 R40, desc[UR12][R166.64] ;  /* 0x0000000ca6287981 */ /* 0x000168000c1e1d00 */
[----:B------:R0:W5:Y:S04]  /*1b20*/  LDG.E.128 R36, desc[UR12][R166.64+0x10] ;  /* 0x0000100ca6247981 */ /* 0x000168000c1e1d00 */
[----:B------:R0:W5:Y:S04]  /*1b30*/  LDG.E.128 R32, desc[UR12][R164.64] ;  /* 0x0000000ca4207981 */ /* 0x000168000c1e1d00 */
[----:B------:R0:W5:Y:S02]  /*1b40*/  LDG.E.128 R28, desc[UR12][R164.64+0x10] ;  /* 0x0000100ca41c7981 */ /* 0x000164000c1e1d00 */
.L_x_4023:
[----:B0-----:R-:W0:Y:S01]  /*1b50*/  SHFL.DOWN PT, R164, R171, 0x10, 0x1f ;  /* 0x0a001f00aba47f89 */ /* 0x001e2200000e0000 */
[----:B------:R-:W1:Y:S01]  /*1b60*/  LDC R217, c[0x0][0x388] ;  /* 0x0000e200ffd97b82 */ /* 0x000e620000000800 */
[----:B------:R-:W-:Y:S01]  /*1b70*/  @P3 IADD3 R170, PT, PT, R170, -0x1, RZ ;  /* 0xffffffffaaaa3810 */ /* 0x000fe20007ffe0ff */
[----:B------:R-:W-:Y:S01]  /*1b80*/  BSSY.RECONVERGENT B0, `(.L_x_4024) ;  /* 0x0000026000007945 */ /* 0x000fe20003800200 */
[----:B------:R-:W2:Y:S01]  /*1b90*/  SHFL.DOWN PT, R11, R204, 0x10, 0x1f ;  /* 0x0a001f00cc0b7f89 */ /* 0x000ea200000e0000 */
[----:B------:R-:W-:Y:S01]  /*1ba0*/  MOV R213, RZ ;  /* 0x000000ff00d57202 */ /* 0x000fe20000000f00 */
[----:B0-----:R-:W-:Y:S01]  /*1bb0*/  FADD.FTZ R164, R164, R171 ;  /* 0x000000aba4a47221 */ /* 0x001fe20000010000 */
[----:B-1----:R-:W-:Y:S02]  /*1bc0*/  @P3 IMAD R170, R170, R217, RZ ;  /* 0x000000d9aaaa3224 */ /* 0x002fe400078e02ff */
[----:B--2---:R-:W-:Y:S02]  /*1bd0*/  FADD.FTZ R165, R11, R204 ;  /* 0x000000cc0ba57221 */ /* 0x004fe40000010000 */
[----:B------:R-:W0:Y:S04]  /*1be0*/  SHFL.DOWN PT, R11, R164, 0x8, 0x1f ;  /* 0x09001f00a40b7f89 */ /* 0x000e2800000e0000 */
[----:B------:R-:W1:Y:S01]  /*1bf0*/  SHFL.DOWN PT, R166, R165, 0x8, 0x1f ;  /* 0x09001f00a5a67f89 */ /* 0x000e6200000e0000 */
[----:B0-----:R-:W-:Y:S01]  /*1c00*/  FADD.FTZ R167, R164, R11 ;  /* 0x0000000ba4a77221 */ /* 0x001fe20000010000 */
[----:B-1----:R-:W-:-:S04]  /*1c10*/  FADD.FTZ R166, R165, R166 ;  /* 0x000000a6a5a67221 */ /* 0x002fc80000010000 */
[----:B------:R-:W0:Y:S01]  /*1c20*/  SHFL.DOWN PT, R168, R167, 0x4, 0x1f ;  /* 0x08801f00a7a87f89 */ /* 0x000e2200000e0000 */
[----:B------:R-:W-:-:S03]  /*1c30*/  @P3 SHF.R.S32.HI R165, RZ, 0x1f, R170 ;  /* 0x0000001fffa53819 */ /* 0x000fc600000114aa */
[----:B------:R-:W1:Y:S01]  /*1c40*/  SHFL.DOWN PT, R11, R166, 0x4, 0x1f ;  /* 0x08801f00a60b7f89 */ /* 0x000e6200000e0000 */
[----:B------:R-:W-:Y:S01]  /*1c50*/  @P3 LEA.HI R170, R165, R170, RZ, 0x3 ;  /* 0x000000aaa5aa3211 */ /* 0x000fe200078f18ff */
[----:B0-----:R-:W-:Y:S01]  /*1c60*/  FADD.FTZ R168, R167, R168 ;  /* 0x000000a8a7a87221 */ /* 0x001fe20000010000 */
[----:B-1----:R-:W-:-:S04]  /*1c70*/  FADD.FTZ R169, R166, R11 ;  /* 0x0000000ba6a97221 */ /* 0x002fc80000010000 */
[----:B------:R-:W0:Y:S04]  /*1c80*/  SHFL.DOWN PT, R171, R168, 0x2, 0x1f ;  /* 0x08401f00a8ab7f89 */ /* 0x000e2800000e0000 */
[----:B------:R-:W1:Y:S01]  /*1c90*/  SHFL.DOWN PT, R204, R169, 0x2, 0x1f ;  /* 0x08401f00a9cc7f89 */ /* 0x000e6200000e0000 */
[----:B------:R-:W2:Y:S01]  /*1ca0*/  S2R R11, SR_TID.X ;  /* 0x00000000000b7919 */ /* 0x000ea20000002100 */
[----:B0-----:R-:W-:Y:S01]  /*1cb0*/  FADD.FTZ R171, R168, R171 ;  /* 0x000000aba8ab7221 */ /* 0x001fe20000010000 */
[----:B-1----:R-:W-:-:S04]  /*1cc0*/  FADD.FTZ R215, R169, R204 ;  /* 0x000000cca9d77221 */ /* 0x002fc80000010000 */
[----:B------:R-:W0:Y:S01]  /*1cd0*/  SHFL.DOWN PT, R164, R171, 0x1, 0x1f ;  /* 0x08201f00aba47f89 */ /* 0x000e2200000e0000 */
[----:B------:R-:W1:Y:S03]  /*1ce0*/  @P3 LDC.64 R204, c[0x0][0x390] ;  /* 0x0000e400ffcc3b82 */ /* 0x000e660000000a00 */
[----:B------:R-:W3:Y:S01]  /*1cf0*/  SHFL.DOWN PT, R166, R215, 0x1, 0x1f ;  /* 0x08201f00d7a67f89 */ /* 0x000ee200000e0000 */
[----:B--2---:R-:W-:Y:S02]  /*1d00*/  LOP3.LUT P0, RZ, R11, 0x1f, RZ, 0xc0, !PT ;  /* 0x0000001f0bff7812 */ /* 0x004fe4000780c0ff */
[----:B------:R-:W-:Y:S01]  /*1d10*/  @P3 LEA.HI.SX32 R213, R170, R11, 0x1d ;  /* 0x0000000baad53211 */ /* 0x000fe200078feaff */
[----:B0-----:R-:W-:-:S04]  /*1d20*/  FADD.FTZ R164, R171, R164 ;  /* 0x000000a4aba47221 */ /* 0x001fc80000010000 */
[----:B-1----:R-:W-:-:S04]  /*1d30*/  @P3 IMAD.WIDE.U32 R204, R213, 0x10, R204 ;  /* 0x00000010d5cc3825 */ /* 0x002fc800078e00cc */
[----:B---3--:R-:W-:Y:S02]  /*1d40*/  FADD.FTZ R165, R215, R166 ;  /* 0x000000a6d7a57221 */ /* 0x008fe40000010000 */
        /* <DEDUP_REMOVED lines=9> */
.L_x_4025:
[----:B------:R-:W-:Y:S05]  /*1de0*/  BSYNC.RECONVERGENT B0 ;  /* 0x0000000000007941 */ /* 0x000fea0003800200 */
.L_x_4024:
        /* <DEDUP_REMOVED lines=52> */
.L_x_4028:
        /* <DEDUP_REMOVED lines=19> */
.L_x_4029:
        /* <DEDUP_REMOVED lines=17> */
.L_x_4030:
        /* <DEDUP_REMOVED lines=19> */
.L_x_4031:
        /* <DEDUP_REMOVED lines=17> */
.L_x_4032:
        /* <DEDUP_REMOVED lines=19> */
.L_x_4033:
        /* <DEDUP_REMOVED lines=17> */
.L_x_4034:
        /* <DEDUP_REMOVED lines=21> */
.L_x_4027:
        /* <DEDUP_REMOVED lines=46> */
.L_x_4036:
        /* <DEDUP_REMOVED lines=13> */
.L_x_4037:
[----:B------:R-:W-:Y:S05]  /*2cf0*/  @!P3 BRA `(.L_x_4038) ;  /* 0x000000000030b947 */ /* 0x000fea0003800000 */
        /* <DEDUP_REMOVED lines=12> */
.L_x_4038:
        /* <DEDUP_REMOVED lines=13> */
.L_x_4039:
        /* <DEDUP_REMOVED lines=13> */
.L_x_4040:
        /* <DEDUP_REMOVED lines=18> */
.L_x_4041:
        /* <DEDUP_REMOVED lines=17> */
.L_x_4042:
        /* <DEDUP_REMOVED lines=20> */
.L_x_4026:
[----:B------:R-:W-:Y:S01]  /*32d0*/  UMOV UR4, UR8 ;  /* 0x0000000800047c82 */ /* 0x000fe20008000000 */
[----:B------:R-:W-:Y:S01]  /*32e0*/  UMOV UR5, UR9 ;  /* 0x0000000900057c82 */ /* 0x000fe20008000000 */
[----:B------:R-:W-:-:S04]  /*32f0*/  UISETP.NE.U32.AND UP0, UPT, UR4, URZ, UPT ;  /* 0x000000ff0400728c */ /* 0x000fc8000bf05070 */
[----:B------:R-:W-:-:S09]  /*3300*/  UISETP.NE.AND.EX UP0, UPT, UR5, URZ, UPT, UP0 ;  /* 0x000000ff0500728c */ /* 0x000fd2000bf05300 */
[----:B------:R-:W-:Y:S05]  /*3310*/  BRA.U UP0, `(.L_x_4043) ;  /* 0x00000009002c7547 */ /* 0x000fea000b800000 */
        /* <DEDUP_REMOVED lines=17> */
.L_x_4044:
        /* <DEDUP_REMOVED lines=17> */
.L_x_4045:
        /* <DEDUP_REMOVED lines=17> */
.L_x_4046:
        /* <DEDUP_REMOVED lines=17> */
.L_x_4047:
        /* <DEDUP_REMOVED lines=17> */
.L_x_4048:
        /* <DEDUP_REMOVED lines=17> */
.L_x_4049:
        /* <DEDUP_REMOVED lines=17> */
.L_x_4050:
[----:B------:R-:W-:Y:S05]  /*3a90*/  @!P3 BRA `(.L_x_4035) ;  /* 0x0000000800a4b947 */ /* 0x000fea0003800000 */
[----:B-----5:R-:W-:Y:S01]  /*3aa0*/  ISETP.GE.U32.AND P0, PT, R200, RZ, PT ;  /* 0x000000ffc800720c */ /* 0x020fe20003f06070 */
[----:B------:R-:W-:Y:S01]  /*3ab0*/  @P2 FFMA.FTZ R166, R26, R169, R168 ;  /* 0x000000a91aa62223 */ /* 0x000fe200000100a8 */
[----:B------:R-:W-:Y:S02]  /*3ac0*/  MOV R164, R47 ;  /* 0x0000002f00a47202 */ /* 0x000fe40000000f00 */
[----:B------:R-:W-:Y:S01]  /*3ad0*/  ISETP.GE.U32.AND.EX P0, PT, R201, 0x1000000, PT, P0 ;  /* 0x01000000c900780c */ /* 0x000fe20003f06100 */
[----:B------:R-:W-:-:S04]  /*3ae0*/  @P2 FADD.FTZ R166, R25, -R166 ;  /* 0x800000a619a62221 */ /* 0x000fc80000010000 */
[----:B------:R-:W-:Y:S01]  /*3af0*/  @P2 FFMA.FTZ R164, R212, R166, R47 ;  /* 0x000000a6d4a42223 */ /* 0x000fe2000001002f */
[----:B------:R-:W-:-:S03]  /*3b00*/  HFMA2 R166, -RZ, RZ, 0, 0 ;  /* 0x00000000ffa67431 */ /* 0x000fc600000001ff */
        /* <DEDUP_REMOVED lines=12> */
.L_x_4043:
[--C-:B------:R-:W-:Y:S01]  /*3bd0*/  @P2 FFMA.FTZ R156, R14, R169, R168.reuse ;  /* 0x000000a90e9c2223 */ /* 0x100fe200000100a8 */
[----:B-----5:R-:W-:Y:S01]  /*3be0*/  MOV R165, R49 ;  /* 0x0000003100a57202 */ /* 0x020fe20000000f00 */
        /* <DEDUP_REMOVED lines=19> */
[----:B------:R-:W-:-:S02]  /*3d20*/  IMAD.MOV.U32 R162, RZ, RZ, R46 ;  /* 0x000000ffffa27224 */ /* 0x000fc400078e002e */
        /* <DEDUP_REMOVED lines=23> */
.L_x_4051:
        /* <DEDUP_REMOVED lines=13> */
.L_x_4052:
        /* <DEDUP_REMOVED lines=13> */
.L_x_4053:
        /* <DEDUP_REMOVED lines=13> */
.L_x_4054:
        /* <DEDUP_REMOVED lines=13> */
.L_x_4055:
        /* <DEDUP_REMOVED lines=18> */
.L_x_4056:
        /* <DEDUP_REMOVED lines=17> */
.L_x_4057:
        /* <DEDUP_REMOVED lines=18> */
.L_x_4035:
[----:B------:R-:W-:Y:S01]  /*4530*/  ISETP.NE.U32.AND P0, PT, RZ, UR4, PT ;  /* 0x00000004ff007c0c */ /* 0x000fe2000bf05070 */
[----:B------:R-:W0:Y:S01]  /*4540*/  @P3 LDC.64 R164, c[0x0][0x468] ;  /* 0x00011a00ffa43b82 */ /* 0x000e220000000a00 */
[----:B------:R-:W-:Y:S02]  /*4550*/  ISETP.NE.U32.AND P1, PT, RZ, UR6, PT ;  /* 0x00000006ff007c0c */ /* 0x000fe4000bf25070 */
[----:B------:R-:W-:Y:S02]  /*4560*/  ISETP.NE.AND.EX P0, PT, RZ, UR5, PT, P0 ;  /* 0x00000005ff007c0c */ /* 0x000fe4000bf05300 */
[----:B------:R-:W-:-:S11]  /*4570*/  ISETP.NE.AND.EX P1, PT, R214, RZ, PT, P1 ;  /* 0x000000ffd600720c */ /* 0x000fd60003f25310 */
        /* <DEDUP_REMOVED lines=11> */
.L_x_4058:
[----:B------:R-:W-:Y:S05]  /*4630*/  @!P1 BRA `(.L_x_4059) ;  /* 0x00000010005c9947 */ /* 0x000fea0003800000 */
[----:B------:R-:W-:Y:S05]  /*4640*/  @!P0 BRA `(.L_x_4060) ;  /* 0x00000008002c8947 */ /* 0x000fea0003800000 */
[--C-:B0-----:R-:W-:Y:S01]  /*4650*/  @P2 FFMA.FTZ R156, R174, R169, R168.reuse ;  /* 0x000000a9ae9c2223 */ /* 0x101fe200000100a8 */
[----:B-----5:R-:W-:Y:S01]  /*4660*/  MOV R157, R41 ;  /* 0x00000029009d7202 */ /* 0x020fe20000000f00 */
[-CC-:B------:R-:W-:Y:S01]  /*4670*/  @P2 FFMA.FTZ R165, R183, R169.reuse, R168.reuse ;  /* 0x000000a9b7a52223 */ /* 0x180fe200000100a8 */
[----:B------:R-:W-:Y:S01]  /*4680*/  @P2 FFMA.FTZ R161, R175, R169, R168 ;  /* 0x000000a9afa12223 */ /* 0x000fe200000100a8 */
[----:B------:R-:W-:Y:S01]  /*4690*/  @P2 FADD.FTZ R156, R173, -R156 ;  /* 0x8000009cad9c2221 */ /* 0x000fe20000010000 */
[----:B------:R-:W-:Y:S01]  /*46a0*/  MOV R159, R43 ;  /* 0x0000002b009f7202 */ /* 0x000fe20000000f00 */
[----:B------:R-:W-:Y:S01]  /*46b0*/  @P2 FADD.FTZ R165, R184, -R165 ;  /* 0x800000a5b8a52221 */ /* 0x000fe20000010000 */
[-CC-:B------:R-:W-:Y:S01]  /*46c0*/  @P2 FFMA.FTZ R163, R179, R169.reuse, R168.reuse ;  /* 0x000000a9b3a32223 */ /* 0x180fe200000100a8 */
[----:B------:R-:W-:Y:S01]  /*46d0*/  @P2 FFMA.FTZ R157, R212, R156, R41 ;  /* 0x0000009cd49d2223 */ /* 0x000fe20000010029 */
[----:B------:R-:W-:Y:S01]  /*46e0*/  @P2 FFMA.FTZ R156, R178, R169, R168 ;  /* 0x000000a9b29c2223 */ /* 0x000fe200000100a8 */
[----:B------:R-:W-:Y:S01]  /*46f0*/  MOV R162, R38 ;  /* 0x0000002600a27202 */ /* 0x000fe20000000f00 */
[----:B------:R-:W-:Y:S01]  /*4700*/  @P2 FFMA.FTZ R162, R212, R165, R38 ;  /* 0x000000a5d4a22223 */ /* 0x000fe20000010026 */
        /* <DEDUP_REMOVED lines=11> */
[----:B------:R-:W-:Y:S01]  /*47c0*/  MOV R160, R36 ;  /* 0x0000002400a07202 */ /* 0x000fe20000000f00 */
[C---:B------:R-:W-:Y:S01]  /*47d0*/  @P2 FFMA.FTZ R158, R212.reuse, R161, R42 ;  /* 0x000000a1d49e2223 */ /* 0x040fe2000001002a */
[C---:B------:R-:W-:Y:S01]  /*47e0*/  @P2 FFMA.FTZ R160, R212.reuse, R163, R36 ;  /* 0x000000a3d4a02223 */ /* 0x040fe20000010024 */
[----:B------:R-:W-:Y:S01]  /*47f0*/  MOV R161, R37 ;  /* 0x0000002500a17202 */ /* 0x000fe20000000f00 */
[----:B------:R-:W-:Y:S01]  /*4800*/  IMAD.MOV.U32 R163, RZ, RZ, R39 ;  /* 0x000000ffffa37224 */ /* 0x000fe200078e0027 */
        /* <DEDUP_REMOVED lines=17> */
.L_x_4061:
        /* <DEDUP_REMOVED lines=13> */
.L_x_4062:
        /* <DEDUP_REMOVED lines=13> */
.L_x_4063:
        /* <DEDUP_REMOVED lines=13> */
.L_x_4064:
        /* <DEDUP_REMOVED lines=13> */
.L_x_4065:
        /* <DEDUP_REMOVED lines=13> */
.L_x_4066:
        /* <DEDUP_REMOVED lines=13> */
.L_x_4067:
[----:B------:R-:W-:Y:S05]  /*4e00*/  @!P3 BRA `(.L_x_4068) ;  /* 0x0000001800e0b947 */ /* 0x000fea0003800000 */
        /* <DEDUP_REMOVED lines=15> */
.L_x_4060:
        /* <DEDUP_REMOVED lines=17> */
.L_x_4069:
        /* <DEDUP_REMOVED lines=17> */
.L_x_4070:
        /* <DEDUP_REMOVED lines=17> */
.L_x_4071:
[----:B------:R-:W-:Y:S05]  /*5230*/  @!P3 BRA `(.L_x_4072) ;  /* 0x000000000040b947 */ /* 0x000fea0003800000 */
[----:B0-----:R-:W-:Y:S01]  /*5240*/  @P2 FFMA.FTZ R166, R178, R169, R168 ;  /* 0x000000a9b2a62223 */ /* 0x001fe200000100a8 */
[----:B-----5:R-:W-:Y:S01]  /*5250*/  LOP3.LUT P4, RZ, R198, 0xff000000, RZ, 0xc0, !PT ;  /* 0xff000000c6ff7812 */ /* 0x020fe2000788c0ff */
[----:B------:R-:W-:Y:S02]  /*5260*/  IMAD.MOV.U32 R164, RZ, RZ, R43 ;  /* 0x000000ffffa47224 */ /* 0x000fe400078e002b */
        /* <DEDUP_REMOVED lines=13> */
.L_x_4072:
        /* <DEDUP_REMOVED lines=17> */
.L_x_4073:
        /* <DEDUP_REMOVED lines=17> */
.L_x_4074:
        /* <DEDUP_REMOVED lines=17> */
.L_x_4075:
[----:B------:R-:W-:Y:S05]  /*5670*/  @!P3 BRA `(.L_x_4068) ;  /* 0x0000001000c4b947 */ /* 0x000fea0003800000 */
[----:B-----5:R-:W-:Y:S01]  /*5680*/  ISETP.GE.U32.AND P4, PT, R198, RZ, PT ;  /* 0x000000ffc600720c */ /* 0x020fe20003f86070 */
[----:B0-----:R-:W-:Y:S01]  /*5690*/  @P2 FFMA.FTZ R166, R186, R169, R168 ;  /* 0x000000a9baa62223 */ /* 0x001fe200000100a8 */
        /* <DEDUP_REMOVED lines=17> */
.L_x_4059:
[----:B------:R-:W-:Y:S05]  /*57b0*/  @!P0 BRA `(.L_x_4076) ;  /* 0x0000000800308947 */ /* 0x000fea0003800000 */
[-CC-:B0-----:R-:W-:Y:S01]  /*57c0*/  FFMA.FTZ R157, R27, R169.reuse, R168.reuse ;  /* 0x000000a91b9d7223 */ /* 0x181fe200000100a8 */
[-CC-:B------:R-:W-:Y:S01]  /*57d0*/  FFMA.FTZ R156, R174, R169.reuse, R168.reuse ;  /* 0x000000a9ae9c7223 */ /* 0x180fe200000100a8 */
[-CC-:B------:R-:W-:Y:S01]  /*57e0*/  FFMA.FTZ R161, R175, R169.reuse, R168.reuse ;  /* 0x000000a9afa17223 */ /* 0x180fe200000100a8 */
[-CC-:B------:R-:W-:Y:S01]  /*57f0*/  FFMA.FTZ R158, R178, R169.reuse, R168.reuse ;  /* 0x000000a9b29e7223 */ /* 0x180fe200000100a8 */
[-CC-:B------:R-:W-:Y:S01]  /*5800*/  FFMA.FTZ R165, R179, R169.reuse, R168.reuse ;  /* 0x000000a9b3a57223 */ /* 0x180fe200000100a8 */
[-CC-:B------:R-:W-:Y:S01]  /*5810*/  FFMA.FTZ R160, R182, R169.reuse, R168.reuse ;  /* 0x000000a9b6a07223 */ /* 0x180fe200000100a8 */
[-CC-:B-----5:R-:W-:Y:S01]  /*5820*/  FFMA.FTZ R201, R183, R169.reuse, R168.reuse ;  /* 0x000000a9b7c97223 */ /* 0x1a0fe200000100a8 */
        /* <DEDUP_REMOVED lines=39> */
.L_x_4077:
        /* <DEDUP_REMOVED lines=13> */
.L_x_4078:
        /* <DEDUP_REMOVED lines=13> */
.L_x_4079:
        /* <DEDUP_REMOVED lines=13> */
.L_x_4080:
        /* <DEDUP_REMOVED lines=13> */
.L_x_4081:
        /* <DEDUP_REMOVED lines=13> */
.L_x_4082:
        /* <DEDUP_REMOVED lines=13> */
.L_x_4083:
        /* <DEDUP_REMOVED lines=16> */
.L_x_4076:
[----:B------:R-:W-:Y:S05]  /*6080*/  @!P3 BRA `(.L_x_4084) ;  /* 0x000000000044b947 */ /* 0x000fea0003800000 */
[----:B0-----:R-:W-:Y:S01]  /*6090*/  FFMA.FTZ R165, R27, R169, R168 ;  /* 0x000000a91ba57223 */ /* 0x001fe200000100a8 */
[----:B-----5:R-:W-:Y:S02]  /*60a0*/  LOP3.LUT P5, RZ, R198, 0xff, RZ, 0xc0, !PT ;  /* 0x000000ffc6ff7812 */ /* 0x020fe400078ac0ff */
[----:B------:R-:W-:Y:S01]  /*60b0*/  ISETP.GT.AND P4, PT, R211, RZ, PT ;  /* 0x000000ffd300720c */ /* 0x000fe20003f84270 */
[----:B------:R-:W-:Y:S01]  /*60c0*/  FADD.FTZ R165, R172, -R165 ;  /* 0x800000a5aca57221 */ /* 0x000fe20000010000 */
[----:B------:R-:W-:-:S03]  /*60d0*/  MOV R166, RZ ;  /* 0x000000ff00a67202 */ /* 0x000fc60000000f00 */
[----:B------:R-:W-:Y:S01]  /*60e0*/  FMUL.FTZ R164, R212, R165 ;  /* 0x000000a5d4a47220 */ /* 0x000fe20000410000 */
[----:B------:R-:W-:-:S04]  /*60f0*/  HFMA2 R165, -RZ, RZ, 0, 0 ;  /* 0x00000000ffa57431 */ /* 0x000fc800000001ff */
        /* <DEDUP_REMOVED lines=10> */
.L_x_4084:
[----:B------:R-:W-:Y:S05]  /*61a0*/  @!P3 BRA `(.L_x_4085) ;  /* 0x000000000044b947 */ /* 0x000fea0003800000 */
[----:B0-----:R-:W-:Y:S01]  /*61b0*/  FFMA.FTZ R164, R174, R169, R168 ;  /* 0x000000a9aea47223 */ /* 0x001fe200000100a8 */
[----:B-----5:R-:W-:Y:S02]  /*61c0*/  LOP3.LUT P5, RZ, R198, 0xff00, RZ, 0xc0, !PT ;  /* 0x0000ff00c6ff7812 */ /* 0x020fe400078ac0ff */
[----:B------:R-:W-:Y:S02]  /*61d0*/  CS2R R166, SRZ ;  /* 0x0000000000a67805 */ /* 0x000fe4000001ff00 */
[----:B------:R-:W-:Y:S01]  /*61e0*/  ISETP.GT.AND P4, PT, R211, RZ, PT ;  /* 0x000000ffd300720c */ /* 0x000fe20003f84270 */
[----:B------:R-:W-:-:S04]  /*61f0*/  FADD.FTZ R165, R173, -R164 ;  /* 0x800000a4ada57221 */ /* 0x000fc80000010000 */
        /* <DEDUP_REMOVED lines=12> */
.L_x_4085:
        /* <DEDUP_REMOVED lines=18> */
.L_x_4086:
        /* <DEDUP_REMOVED lines=18> */
.L_x_4087:
        /* <DEDUP_REMOVED lines=18> */
.L_x_4088:
        /* <DEDUP_REMOVED lines=18> */
.L_x_4089:
        /* <DEDUP_REMOVED lines=18> */
.L_x_4090:
[----:B------:R-:W-:Y:S05]  /*6860*/  @!P3 BRA `(.L_x_4068) ;  /* 0x000000000048b947 */ /* 0x000fea0003800000 */
[----:B0-----:R-:W-:Y:S01]  /*6870*/  FFMA.FTZ R164, R186, R169, R168 ;  /* 0x000000a9baa47223 */ /* 0x001fe200000100a8 */
        /* <DEDUP_REMOVED lines=17> */
.L_x_4068:
[----:B0-----:R-:W0:Y:S01]  /*6990*/  @P0 LDC.64 R164, c[0x0][0x478] ;  /* 0x00011e00ffa40b82 */ /* 0x001e220000000a00 */
[----:B-----5:R-:W-:Y:S02]  /*69a0*/  @P0 IADD3 R199, PT, PT, R171, 0x80, RZ ;  /* 0x00000080abc70810 */ /* 0x020fe40007ffe0ff */
        /* <DEDUP_REMOVED lines=9> */
[----:B------:R-:W1:Y:S02]  /*6a40*/  LDC.64 R148, c[0x0][0x390] ;  /* 0x0000e400ff947b82 */ /* 0x000e640000000a00 */
[----:B-1----:R-:W-:-:S06]  /*6a50*/  IMAD.WIDE.U32 R148, R213, 0x10, R148 ;  /* 0x00000010d5947825 */ /* 0x002fcc00078e0094 */
[----:B------:R-:W5:Y:S02]  /*6a60*/  LDG.E.128 R148, desc[UR12][R148.64] ;  /* 0x0000000c94947981 */ /* 0x000f64000c1e1d00 */
.L_x_4091:
[----:B------:R-:W-:Y:S05]  /*6a70*/  @!P1 BRA `(.L_x_4092) ;  /* 0x0000001000709947 */ /* 0x000fea0003800000 */
[----:B0-----:R-:W-:Y:S02]  /*6a80*/  PRMT R164, R55, 0x7632, R164 ;  /* 0x0000763237a47816 */ /* 0x001fe400000000a4 */
[----:B------:R-:W-:Y:S02]  /*6a90*/  PRMT R167, R52, 0x7632, R167 ;  /* 0x0000763234a77816 */ /* 0x000fe400000000a7 */
[----:B------:R-:W-:Y:S02]  /*6aa0*/  PRMT R166, R53, 0x7632, R166 ;  /* 0x0000763235a67816 */ /* 0x000fe400000000a6 */
[----:B------:R-:W-:Y:S01]  /*6ab0*/  PRMT R165, R54, 0x7632, R165 ;  /* 0x0000763236a57816 */ /* 0x000fe200000000a5 */
[----:B------:R-:W-:Y:S06]  /*6ac0*/  @!P0 BRA `(.L_x_4093) ;  /* 0x00000008002c8947 */ /* 0x000fec0003800000 */
        /* <DEDUP_REMOVED lines=35> */
[----:B------:R-:W-:Y:S02]  /*6d00*/  HFMA2 R170, -RZ, RZ, 0, 0 ;  /* 0x00000000ffaa7431 */ /* 0x000fe400000001ff */
[----:B------:R-:W-:Y:S02]  /*6d10*/  IMAD.MOV.U32 R169, RZ, RZ, RZ ;  /* 0x000000ffffa97224 */ /* 0x000fe400078e00ff */
        /* <DEDUP_REMOVED lines=8> */
.L_x_4094:
        /* <DEDUP_REMOVED lines=14> */
.L_x_4095:
[----:B------:R-:W-:Y:S05]  /*6e80*/  @!P3 BRA `(.L_x_4096) ;  /* 0x00000000002cb947 */ /* 0x000fea0003800000 */
[----:B------:R-:W-:Y:S01]  /*6e90*/  LOP3.LUT P1, RZ, R196, 0xff0000, RZ, 0xc0, !PT ;  /* 0x00ff0000c4ff7812 */ /* 0x000fe2000782c0ff */
[----:B------:R-:W-:Y:S01]  /*6ea0*/  FMUL.FTZ R167, R158, UR17 ;  /* 0x000000119ea77c20 */ /* 0x000fe20008410000 */
[----:B------:R-:W-:-:S03]  /*6eb0*/  CS2R R168, SRZ ;  /* 0x0000000000a87805 */ /* 0x000fc6000001ff00 */
        /* <DEDUP_REMOVED lines=8> */
.L_x_4096:
        /* <DEDUP_REMOVED lines=14> */
.L_x_4097:
        /* <DEDUP_REMOVED lines=13> */
.L_x_4098:
[----:B------:R-:W-:Y:S05]  /*70f0*/  @!P3 BRA `(.L_x_4099) ;  /* 0x000000000030b947 */ /* 0x000fea0003800000 */
[----:B------:R-:W-:Y:S01]  /*7100*/  LOP3.LUT P1, RZ, R197, 0xff00, RZ, 0xc0, !PT ;  /* 0x0000ff00c5ff7812 */ /* 0x000fe2000782c0ff */
[----:B------:R-:W-:Y:S01]  /*7110*/  FMUL.FTZ R166, R161, UR17 ;  /* 0x00000011a1a67c20 */ /* 0x000fe20008410000 */
[----:B------:R-:W-:-:S03]  /*7120*/  CS2R R168, SRZ ;  /* 0x0000000000a87805 */ /* 0x000fc6000001ff00 */
        /* <DEDUP_REMOVED lines=9> */
.L_x_4099:
        /* <DEDUP_REMOVED lines=12> */
.L_x_4100:
[----:B------:R-:W-:Y:S05]  /*7280*/  @!P3 BRA `(.L_x_4101) ;  /* 0x0000001c0014b947 */ /* 0x000fea0003800000 */
[----:B------:R-:W-:Y:S01]  /*7290*/  ISETP.GE.U32.AND P1, PT, R196, RZ, PT ;  /* 0x000000ffc400720c */ /* 0x000fe20003f26070 */
[----:B------:R-:W-:Y:S01]  /*72a0*/  FMUL.FTZ R165, R163, UR17 ;  /* 0x00000011a3a57c20 */ /* 0x000fe20008410000 */
[----:B------:R-:W-:Y:S02]  /*72b0*/  MOV R167, RZ ;  /* 0x000000ff00a77202 */ /* 0x000fe40000000f00 */
[----:B------:R-:W-:Y:S01]  /*72c0*/  ISETP.GE.U32.AND.EX P1, PT, R197, 0x1000000, PT, P1 ;  /* 0x01000000c500780c */ /* 0x000fe20003f26110 */
[----:B------:R-:W-:-:S12]  /*72d0*/  FMUL.FTZ R165, R165, UR16 ;  /* 0x00000010a5a57c20 */ /* 0x000fd80008410000 */
[----:B------:R-:W-:Y:S01]  /*72e0*/  @P1 SHF.L.U32 R168, R164, 0x10, RZ ;  /* 0x00000010a4a81819 */ /* 0x000fe200000006ff */
[----:B------:R-:W-:Y:S01]  /*72f0*/  HFMA2 R164, -RZ, RZ, 0, 0 ;  /* 0x00000000ffa47431 */ /* 0x000fe200000001ff */
        /* <DEDUP_REMOVED lines=8> */
.L_x_4093:
[----:B------:R-:W-:Y:S05]  /*7380*/  @!P3 BRA `(.L_x_4102) ;  /* 0x00000000003cb947 */ /* 0x000fea0003800000 */
[----:B------:R-:W-:Y:S01]  /*7390*/  @P2 FFMA.FTZ R199, R187, R169, R168 ;  /* 0x000000a9bbc72223 */ /* 0x000fe200000100a8 */
[----:B------:R-:W-:Y:S02]  /*73a0*/  LOP3.LUT P1, RZ, R196, 0xff, RZ, 0xc0, !PT ;  /* 0x000000ffc4ff7812 */ /* 0x000fe4000782c0ff */
[----:B------:R-:W-:Y:S01]  /*73b0*/  MOV R170, R32 ;  /* 0x0000002000aa7202 */ /* 0x000fe20000000f00 */
[----:B------:R-:W-:-:S04]  /*73c0*/  @P2 FADD.FTZ R199, R188, -R199 ;  /* 0x800000c7bcc72221 */ /* 0x000fc80000010000 */
[----:B------:R-:W-:Y:S01]  /*73d0*/  @P2 FFMA.FTZ R170, R212, R199, R32 ;  /* 0x000000c7d4aa2223 */ /* 0x000fe20000010020 */
[----:B------:R-:W-:-:S03]  /*73e0*/  CS2R R198, SRZ ;  /* 0x0000000000c67805 */ /* 0x000fc6000001ff00 */
        /* <DEDUP_REMOVED lines=9> */
.L_x_4102:
[----:B------:R-:W-:Y:S05]  /*7480*/  @!P3 BRA `(.L_x_4103) ;  /* 0x000000000044b947 */ /* 0x000fea0003800000 */
[----:B------:R-:W-:Y:S01]  /*7490*/  @P2 FFMA.FTZ R198, R190, R169, R168 ;  /* 0x000000a9bec62223 */ /* 0x000fe200000100a8 */
[----:B------:R-:W-:Y:S02]  /*74a0*/  LOP3.LUT P1, RZ, R196, 0xff00, RZ, 0xc0, !PT ;  /* 0x0000ff00c4ff7812 */ /* 0x000fe4000782c0ff */
[----:B------:R-:W-:Y:S01]  /*74b0*/  MOV R170, R33 ;  /* 0x0000002100aa7202 */ /* 0x000fe20000000f00 */
[----:B------:R-:W-:Y:S01]  /*74c0*/  @P2 FADD.FTZ R198, R189, -R198 ;  /* 0x800000c6bdc62221 */ /* 0x000fe20000010000 */
[----:B------:R-:W-:-:S03]  /*74d0*/  MOV R200, RZ ;  /* 0x000000ff00c87202 */ /* 0x000fc60000000f00 */
[----:B------:R-:W-:Y:S01]  /*74e0*/  @P2 FFMA.FTZ R170, R212, R198, R33 ;  /* 0x000000c6d4aa2223 */ /* 0x000fe20000010021 */
[----:B------:R-:W-:-:S03]  /*74f0*/  HFMA2 R198, -RZ, RZ, 0, 0 ;  /* 0x00000000ffc67431 */ /* 0x000fc600000001ff */
        /* <DEDUP_REMOVED lines=10> */
.L_x_4103:
        /* <DEDUP_REMOVED lines=17> */
.L_x_4104:
[----:B------:R-:W-:Y:S05]  /*76b0*/  @!P3 BRA `(.L_x_4105) ;  /* 0x000000000044b947 */ /* 0x000fea0003800000 */
[----:B------:R-:W-:Y:S01]  /*76c0*/  @P2 FFMA.FTZ R170, R194, R169, R168 ;  /* 0x000000a9c2aa2223 */ /* 0x000fe200000100a8 */
[----:B------:R-:W-:Y:S01]  /*76d0*/  LOP3.LUT P1, RZ, R196, 0xff000000, RZ, 0xc0, !PT ;  /* 0xff000000c4ff7812 */ /* 0x000fe2000782c0ff */
[----:B------:R-:W-:Y:S01]  /*76e0*/  IMAD.MOV.U32 R199, RZ, RZ, RZ ;  /* 0x000000ffffc77224 */ /* 0x000fe200078e00ff */
[----:B------:R-:W-:Y:S01]  /*76f0*/  MOV R167, R35 ;  /* 0x0000002300a77202 */ /* 0x000fe20000000f00 */
[----:B------:R-:W-:-:S04]  /*7700*/  @P2 FADD.FTZ R170, R193, -R170 ;  /* 0x800000aac1aa2221 */ /* 0x000fc80000010000 */
        /* <DEDUP_REMOVED lines=12> */
.L_x_4105:
        /* <DEDUP_REMOVED lines=17> */
.L_x_4106:
        /* <DEDUP_REMOVED lines=18> */
.L_x_4107:
        /* <DEDUP_REMOVED lines=16> */
.L_x_4108:
[----:B------:R-:W-:Y:S05]  /*7b00*/  @!P3 BRA `(.L_x_4101) ;  /* 0x0000001000f4b947 */ /* 0x000fea0003800000 */
[----:B------:R-:W-:Y:S01]  /*7b10*/  ISETP.GE.U32.AND P1, PT, R196, RZ, PT ;  /* 0x000000ffc400720c */ /* 0x000fe20003f26070 */
        /* <DEDUP_REMOVED lines=9> */
[----:B-----5:R-:W-:Y:S02]  /*7bb0*/  @P1 PRMT R166, R151, 0x7632, R166 ;  /* 0x0000763297a61816 */ /* 0x020fe400000000a6 */
        /* <DEDUP_REMOVED lines=8> */
.L_x_4092:
[----:B0-----:R-:W-:Y:S02]  /*7c40*/  PRMT R165, R54, 0x7632, R165 ;  /* 0x0000763236a57816 */ /* 0x001fe400000000a5 */
[----:B------:R-:W-:Y:S02]  /*7c50*/  PRMT R166, R53, 0x7632, R166 ;  /* 0x0000763235a67816 */ /* 0x000fe400000000a6 */
[----:B------:R-:W-:Y:S02]  /*7c60*/  PRMT R164, R55, 0x7632, R164 ;  /* 0x0000763237a47816 */ /* 0x000fe400000000a4 */
[----:B------:R-:W-:Y:S01]  /*7c70*/  PRMT R167, R52, 0x7632, R167 ;  /* 0x0000763234a77816 */ /* 0x000fe200000000a7 */
[----:B------:R-:W-:Y:S06]  /*7c80*/  @!P0 BRA `(.L_x_4109) ;  /* 0x0000000800488947 */ /* 0x000fec0003800000 */
[-CC-:B------:R-:W-:Y:S01]  /*7c90*/  FFMA.FTZ R157, R187, R169.reuse, R168.reuse ;  /* 0x000000a9bb9d7223 */ /* 0x180fe200000100a8 */
[-CC-:B------:R-:W-:Y:S01]  /*7ca0*/  FFMA.FTZ R156, R190, R169.reuse, R168.reuse ;  /* 0x000000a9be9c7223 */ /* 0x180fe200000100a8 */
[-CC-:B------:R-:W-:Y:S01]  /*7cb0*/  FFMA.FTZ R161, R191, R169.reuse, R168.reuse ;  /* 0x000000a9bfa17223 */ /* 0x180fe200000100a8 */
[-CC-:B------:R-:W-:Y:S01]  /*7cc0*/  FFMA.FTZ R158, R194, R169.reuse, R168.reuse ;  /* 0x000000a9c29e7223 */ /* 0x180fe200000100a8 */
[----:B------:R-:W-:Y:S01]  /*7cd0*/  FADD.FTZ R157, R188, -R157 ;  /* 0x8000009dbc9d7221 */ /* 0x000fe20000010000 */
[-CC-:B------:R-:W-:Y:S01]  /*7ce0*/  FFMA.FTZ R199, R195, R169.reuse, R168.reuse ;  /* 0x000000a9c3c77223 */ /* 0x180fe200000100a8 */
[-CC-:B------:R-:W-:Y:S01]  /*7cf0*/  FFMA.FTZ R160, R206, R169.reuse, R168.reuse ;  /* 0x000000a9cea07223 */ /* 0x180fe200000100a8 */
[-C--:B------:R-:W-:Y:S01]  /*7d00*/  FFMA.FTZ R201, R207, R169.reuse, R168 ;  /* 0x000000a9cfc97223 */ /* 0x080fe200000100a8 */
[----:B------:R-:W-:Y:S01]  /*7d10*/  FADD.FTZ R159, R189, -R156 ;  /* 0x8000009cbd9f7221 */ /* 0x000fe20000010000 */
[----:B------:R-:W-:Y:S01]  /*7d20*/  FFMA.FTZ R168, R210, R169, R168 ;  /* 0x000000a9d2a87223 */ /* 0x000fe200000100a8 */
[----:B------:R-:W-:Y:S01]  /*7d30*/  FMUL.FTZ R156, R212, R157 ;  /* 0x0000009dd49c7220 */ /* 0x000fe20000410000 */
[----:B------:R-:W-:Y:S01]  /*7d40*/  FADD.FTZ R161, R192, -R161 ;  /* 0x800000a1c0a17221 */ /* 0x000fe20000010000 */
[----:B------:R-:W-:Y:S01]  /*7d50*/  FADD.FTZ R163, R193, -R158 ;  /* 0x8000009ec1a37221 */ /* 0x000fe20000010000 */
[----:B------:R-:W-:Y:S01]  /*7d60*/  FADD.FTZ R199, R202, -R199 ;  /* 0x800000c7cac77221 */ /* 0x000fe20000010000 */
[----:B------:R-:W-:Y:S01]  /*7d70*/  FADD.FTZ R169, R203, -R160 ;  /* 0x800000a0cba97221 */ /* 0x000fe20000010000 */
[----:B------:R-:W-:Y:S01]  /*7d80*/  FADD.FTZ R201, R208, -R201 ;  /* 0x800000c9d0c97221 */ /* 0x000fe20000010000 */
[C---:B------:R-:W-:Y:S01]  /*7d90*/  FMUL.FTZ R157, R212.reuse, R159 ;  /* 0x0000009fd49d7220 */ /* 0x040fe20000410000 */
[----:B------:R-:W-:Y:S01]  /*7da0*/  ISETP.GT.AND P1, PT, R211, RZ, PT ;  /* 0x000000ffd300720c */ /* 0x000fe20003f24270 */
        /* <DEDUP_REMOVED lines=22> */
.L_x_4110:
        /* <DEDUP_REMOVED lines=13> */
.L_x_4111:
[----:B------:R-:W-:Y:S02]  /*7fe0*/  FSEL R167, R163, RZ, P1 ;  /* 0x000000ffa3a77208 */ /* 0x000fe40000800000 */
        /* <DEDUP_REMOVED lines=15> */
.L_x_4112:
        /* <DEDUP_REMOVED lines=13> */
.L_x_4113:
[----:B------:R-:W-:Y:S02]  /*81b0*/  FSEL R169, R169, RZ, P1 ;  /* 0x000000ffa9a97208 */ /* 0x000fe40000800000 */
[----:B------:R-:W-:Y:S02]  /*81c0*/  FSEL R212, R212, RZ, P1 ;  /* 0x000000ffd4d47208 */ /* 0x000fe40000800000 */
[----:B------:R-:W-:Y:S02]  /*81d0*/  MOV R162, R170 ;  /* 0x000000aa00a27202 */ /* 0x000fe40000000f00 */
        /* <DEDUP_REMOVED lines=14> */
.L_x_4114:
        /* <DEDUP_REMOVED lines=13> */
.L_x_4115:
        /* <DEDUP_REMOVED lines=8> */
[-C--:B------:R-:W-:Y:S02]  /*8410*/  @P1 FMUL.FTZ R160, R165, R158.reuse ;  /* 0x0000009ea5a01220 */ /* 0x080fe40000410000 */
[----:B------:R-:W-:-:S03]  /*8420*/  @P1 FMUL.FTZ R159, R161, R158 ;  /* 0x0000009ea19f1220 */ /* 0x000fc60000410000 */
[----:B------:R-:W-:Y:S01]  /*8430*/  F2FP.BF16.F32.PACK_AB R160, RZ, R160 ;  /* 0x000000a0ffa0723e */ /* 0x000fe200000010ff */
[----:B------:R-:W-:-:S03]  /*8440*/  FADD.FTZ R102, R102, R159 ;  /* 0x0000009f66667221 */ /* 0x000fc60000010000 */
[----:B------:R-:W-:-:S07]  /*8450*/  PRMT R155, R160, 0x7610, R155 ;  /* 0x00007610a09b7816 */ /* 0x000fce000000009b */
.L_x_4116:
        /* <DEDUP_REMOVED lines=21> */
.L_x_4109:
[----:B------:R-:W-:Y:S05]  /*85b0*/  @!P3 BRA `(.L_x_4117) ;  /* 0x000000000040b947 */ /* 0x000fea0003800000 */
[----:B------:R-:W-:Y:S01]  /*85c0*/  FFMA.FTZ R199, R187, R169, R168 ;  /* 0x000000a9bbc77223 */ /* 0x000fe200000100a8 */
[----:B------:R-:W-:Y:S02]  /*85d0*/  LOP3.LUT P2, RZ, R196, 0xff, RZ, 0xc0, !PT ;  /* 0x000000ffc4ff7812 */ /* 0x000fe4000784c0ff */
[----:B------:R-:W-:Y:S01]  /*85e0*/  ISETP.GT.AND P1, PT, R211, RZ, PT ;  /* 0x000000ffd300720c */ /* 0x000fe20003f24270 */
[----:B------:R-:W-:-:S04]  /*85f0*/  FADD.FTZ R199, R188, -R199 ;  /* 0x800000c7bcc77221 */ /* 0x000fc80000010000 */
[----:B------:R-:W-:Y:S01]  /*8600*/  FMUL.FTZ R170, R212, R199 ;  /* 0x000000c7d4aa7220 */ /* 0x000fe20000410000 */
[----:B------:R-:W-:-:S04]  /*8610*/  CS2R R198, SRZ ;  /* 0x0000000000c67805 */ /* 0x000fc8000001ff00 */
        /* <DEDUP_REMOVED lines=10> */
.L_x_4117:
[----:B------:R-:W-:Y:S05]  /*86c0*/  @!P3 BRA `(.L_x_4118) ;  /* 0x000000000048b947 */ /* 0x000fea0003800000 */
[----:B------:R-:W-:Y:S01]  /*86d0*/  FFMA.FTZ R170, R190, R169, R168 ;  /* 0x000000a9beaa7223 */ /* 0x000fe200000100a8 */
        /* <DEDUP_REMOVED lines=17> */
.L_x_4118:
        /* <DEDUP_REMOVED lines=18> */
.L_x_4119:
        /* <DEDUP_REMOVED lines=19> */
.L_x_4120:
[----:B------:R-:W-:Y:S05]  /*8a40*/  @!P3 BRA `(.L_x_4121) ;  /* 0x000000000044b947 */ /* 0x000fea0003800000 */
[----:B------:R-:W-:Y:S01]  /*8a50*/  FFMA.FTZ R167, R195, R169, R168 ;  /* 0x000000a9c3a77223 */ /* 0x000fe200000100a8 */
[----:B------:R-:W-:Y:S01]  /*8a60*/  LOP3.LUT P2, RZ, R197, 0xff, RZ, 0xc0, !PT ;  /* 0x000000ffc5ff7812 */ /* 0x000fe2000784c0ff */
[----:B------:R-:W-:Y:S01]  /*8a70*/  HFMA2 R170, -RZ, RZ, 0, 0 ;  /* 0x00000000ffaa7431 */ /* 0x000fe200000001ff */
[----:B------:R-:W-:Y:S01]  /*8a80*/  ISETP.GT.AND P1, PT, R211, RZ, PT ;  /* 0x000000ffd300720c */ /* 0x000fe20003f24270 */
[----:B------:R-:W-:-:S04]  /*8a90*/  FADD.FTZ R167, R202, -R167 ;  /* 0x800000a7caa77221 */ /* 0x000fc80000010000 */
[----:B------:R-:W-:Y:S01]  /*8aa0*/  FMUL.FTZ R166, R212, R167 ;  /* 0x000000a7d4a67220 */ /* 0x000fe20000410000 */
[----:B------:R-:W-:-:S04]  /*8ab0*/  MOV R167, RZ ;  /* 0x000000ff00a77202 */ /* 0x000fc80000000f00 */
        /* <DEDUP_REMOVED lines=10> */
.L_x_4121:
        /* <DEDUP_REMOVED lines=19> */
.L_x_4122:
        /* <DEDUP_REMOVED lines=17> */
.L_x_4123:
[----:B------:R-:W-:Y:S05]  /*8da0*/  @!P3 BRA `(.L_x_4101) ;  /* 0x00000000004cb947 */ /* 0x000fea0003800000 */
[----:B------:R-:W-:Y:S01]  /*8db0*/  FFMA.FTZ R168, R210, R169, R168 ;  /* 0x000000a9d2a87223 */ /* 0x000fe200000100a8 */
[----:B------:R-:W-:Y:S02]  /*8dc0*/  ISETP.GE.U32.AND P1, PT, R196, RZ, PT ;  /* 0x000000ffc400720c */ /* 0x000fe40003f26070 */
        /* <DEDUP_REMOVED lines=17> */
.L_x_4101:
[----:B------:R-:W0:Y:S01]  /*8ee0*/  @P0 LDC.64 R168, c[0x0][0x478] ;  /* 0x00011e00ffa80b82 */ /* 0x000e220000000a00 */
        /* <DEDUP_REMOVED lines=12> */
.L_x_4021:
        /* <DEDUP_REMOVED lines=29> */
.L_x_4125:
        /* <DEDUP_REMOVED lines=16> */
.L_x_10733:


//--------------------- .text._ZN10layer_norm13ln_bwd_kernelINS_13Kernel_traitsIf13__nv_bfloat16fS2_fjLj3072ELj1ELj1ELj4ELj16ENS_18Kernel_traits_baseILj3072EfS2_fS2_fjLj128EEEEELb0ELb0ELb0ELb0EEEvNS_9BwdParamsE --------------------------
	.section	.text._ZN10layer_norm13ln_bwd_kernelINS_13Kernel_traitsIf13__nv_bfloat16fS2_fjLj3072ELj1ELj1ELj4ELj16ENS_18Kernel_traits_baseILj3072EfS2_fS2_fjLj128EEEEELb0ELb0ELb0ELb0EEEvNS_9BwdParamsE,"ax",@progbits
	.align	128
        .global         _ZN10layer_norm13ln_bwd_kernelINS_13Kernel_traitsIf13__nv_bfloat16fS2_fjLj3072ELj1ELj1ELj4ELj16ENS_18Kernel_traits_baseILj3072EfS2_fS2_fjLj128EEEEELb0ELb0ELb0ELb0EEEvNS_9BwdParamsE
        .type           _ZN10layer_norm13ln_bwd_kernelINS_13Kernel_traitsIf13__nv_bfloat16fS2_fjLj3072ELj1ELj1ELj4ELj16ENS_18Kernel_traits_baseILj3072EfS2_fS2_fjLj128EEEEELb0ELb0ELb0ELb0EEEvNS_9BwdParamsE,@function
        .size           _ZN10layer_norm13ln_bwd_kernelINS_13Kernel_traitsIf13__nv_bfloat16fS2_fjLj3072ELj1ELj1ELj4ELj16ENS_18Kernel_traits_baseILj3072EfS2_fS2_fjLj128EEEEELb0ELb0ELb0ELb0EEEvNS_9BwdParamsE,(.L_x_10734 - _ZN10layer_norm13ln_bwd_kernelINS_13Kernel_traitsIf13__nv_bfloat16fS2_fjLj3072ELj1ELj1ELj4ELj16ENS_18Kernel_traits_baseILj3072EfS2_fS2_fjLj128EEEEELb0ELb0ELb0ELb0EEEvNS_9BwdParamsE)
        .other          _ZN10layer_norm13ln_bwd_kernelINS_13Kernel_traitsIf13__nv_bfloat16fS2_fjLj3072ELj1ELj1ELj4ELj16ENS_18Kernel_traits_baseILj3072EfS2_fS2_fjLj128EEEEELb0ELb0ELb0ELb0EEEvNS_9BwdParamsE,@"STO_CUDA_ENTRY STV_DEFAULT"
_ZN10layer_norm13ln_bwd_kernelINS_13Kernel_traitsIf13__nv_bfloat16fS2_fjLj3072ELj1ELj1ELj4ELj16ENS_18Kernel_traits_baseILj3072EfS2_fS2_fjLj128EEEEELb0ELb0ELb0ELb0EEEvNS_9BwdParamsE:
.text._ZN10layer_norm13ln_bwd_kernelINS_13Kernel_traitsIf13__nv_bfloat16fS2_fjLj3072ELj1ELj1ELj4ELj16ENS_18Kernel_traits_baseILj3072EfS2_fS2_fjLj128EEEEELb0ELb0ELb0ELb0EEEvNS_9BwdParamsE:
        /* <DEDUP_REMOVED lines=90> */
.L_x_4158:
[----:B-1----:R-:W1:Y:S01]  /*05a0*/  @UP0 LDCU.64 UR4, c[0x0][0x3e0] ;  /* 0x00007c00ff0407ac */ /* 0x002e620008000a00 */
[----:B------:R-:W-:Y:S01]  /*05b0*/  PLOP3.LUT P0, PT, PT, PT, UP0, 0x80, 0x8 ;  /* 0x000000000008781c */ /* 0x000fe20003f0f008 */
[----:B0-----:R-:W-:-:S06]  /*05c0*/  UIMAD.WIDE UR12, UR7, 0x4, UR8 ;  /* 0x00000004070c78a5 */ /* 0x001fcc000f8e0208 */
[----:B---3--:R-:W-:Y:S02]  /*05d0*/  MOV R120, UR12 ;  /* 0x0000000c00787c02 */ /* 0x008fe40008000f00 */
[----:B------:R-:W-:Y:S01]  /*05e0*/  MOV R121, UR13 ;  /* 0x0000000d00797c02 */ /* 0x000fe20008000f00 */
[----:B-1----:R-:W-:-:S04]  /*05f0*/  @UP0 UIMAD.WIDE UR4, UR7, 0x2, UR4 ;  /* 0x00000002070408a5 */ /* 0x002fc8000f8e0204 */
[----:B--2---:R-:W2:Y:S01]  /*0600*/  LDG.E R120, desc[UR14][R120.64] ;  /* 0x0000000e78787981 */ /* 0x004ea2000c1e1900 */
[----:B------:R-:W-:Y:S01]  /*0610*/  UIMAD.WIDE UR12, UR7, 0x4, UR10 ;  /* 0x00000004070c78a5 */ /* 0x000fe2000f8e020a */
[----:B------:R-:W-:Y:S02]  /*0620*/  MOV R116, UR4 ;  /* 0x0000000400747c02 */ /* 0x000fe40008000f00 */
[----:B------:R-:W-:-:S05]  /*0630*/  MOV R117, UR5 ;  /* 0x0000000500757c02 */ /* 0x000fca0008000f00 */
[----:B------:R0:W3:Y:S01]  /*0640*/  @P0 LDG.E.U16 R116, desc[UR14][R116.64] ;  /* 0x0000000e74740981 */ /* 0x0000e2000c1e1500 */
[----:B------:R-:W-:Y:S02]  /*0650*/  MOV R118, UR12 ;  /* 0x0000000c00767c02 */ /* 0x000fe40008000f00 */
[----:B------:R-:W-:-:S05]  /*0660*/  MOV R119, UR13 ;  /* 0x0000000d00777c02 */ /* 0x000fca0008000f00 */
[----:B------:R-:W4:Y:S01]  /*0670*/  LDG.E R118, desc[UR14][R118.64] ;  /* 0x0000000e76767981 */ /* 0x000f22000c1e1900 */
[----:B------:R-:W-:Y:S01]  /*0680*/  UIMAD UR4, UR7, UR6, URZ ;  /* 0x00000006070472a4 */ /* 0x000fe2000f8e02ff */
[C---:B------:R-:W-:Y:S01]  /*0690*/  ISETP.GE.U32.AND P3, PT, R135.reuse, 0x80, PT ;  /* 0x000000808700780c */ /* 0x040fe20003f66070 */
[----:B------:R-:W-:Y:S01]  /*06a0*/  UMOV UR12, 0x3f800000 ;  /* 0x3f800000000c7882 */ /* 0x000fe20000000000 */
[----:B------:R-:W1:Y:S01]  /*06b0*/  S2R R132, SR_TID.X ;  /* 0x0000000000847919 */ /* 0x000e620000002100 */
[----:B------:R-:W-:Y:S01]  /*06c0*/  USHF.R.S32.HI UR5, URZ, 0x1f, UR4 ;  /* 0x0000001fff057899 */ /* 0x000fe20008011404 */
[----:B------:R-:W-:Y:S01]  /*06d0*/  ISETP.NE.AND P4, PT, RZ, UR16, PT ;  /* 0x00000010ff007c0c */ /* 0x000fe2000bf85270 */
[----:B------:R-:W-:Y:S01]  /*06e0*/  BSSY.RECONVERGENT B0, `(.L_x_4127) ;  /* 0x0000061000007945 */ /* 0x000fe20003800200 */
[----:B------:R-:W-:Y:S01]  /*06f0*/  HFMA2 R172, -RZ, RZ, 0, 0 ;  /* 0x00000000ffac7431 */ /* 0x000fe200000001ff */
[----:B------:R-:W-:Y:S01]  /*0700*/  ULEA.HI UR5, UR5, UR4, URZ, 0x3 ;  /* 0x0000000405057291 */ /* 0x000fe2000f8f18ff */
[----:B------:R-:W-:-:S02]  /*0710*/  ISETP.GE.U32.AND P2, PT, R135, 0x100, PT ;  /* 0x000001008700780c */ /* 0x000fc40003f46070 */
[----:B------:R-:W-:Y:S02]  /*0720*/  ISETP.GE.U32.AND P1, PT, R135, 0x180, PT ;  /* 0x000001808700780c */ /* 0x000fe40003f26070 */
[----:B------:R-:W-:Y:S02]  /*0730*/  MOV R170, RZ ;  /* 0x000000ff00aa7202 */ /* 0x000fe40000000f00 */
[----:B0-----:R-:W-:-:S04]  /*0740*/  MOV R117, UR5 ;  /* 0x0000000500757c02 */ /* 0x001fc80008000f00 */
[----:B-1----:R-:W-:-:S04]  /*0750*/  LEA.HI.SX32 R134, R117, R132, 0x1d ;  /* 0x0000008475867211 */ /* 0x002fc800078feaff */
[----:B------:R-:W-:Y:S02]  /*0760*/  MOV R168, R134 ;  /* 0x0000008600a87202 */ /* 0x000fe40000000f00 */
[----:B--2---:R-:W-:-:S04]  /*0770*/  FSEL R122, R120, RZ, !P4 ;  /* 0x000000ff787a7208 */ /* 0x004fc80006000000 */
[----:B------:R-:W-:Y:S02]  /*0780*/  R2UR UR25, R122 ;  /* 0x000000007a1972ca */ /* 0x000fe400000e0000 */
[----:B---3--:R-:W-:Y:S02]  /*0790*/  @P0 R2UR UR13, R116 ;  /* 0x00000000740d02ca */ /* 0x008fe400000e0000 */
[----:B----4-:R-:W-:-:S11]  /*07a0*/  R2UR UR24, R118 ;  /* 0x00000000761872ca */ /* 0x010fd600000e0000 */
        /* <DEDUP_REMOVED lines=12> */
[C---:B------:R-:W-:Y:S01]  /*0870*/  IADD3 R168, PT, PT, R134.reuse, 0x80, RZ ;  /* 0x0000008086a87810 */ /* 0x040fe20007ffe0ff */
[----:B-1----:R-:W-:-:S05]  /*0880*/  @P0 IMAD.WIDE.U32 R152, R134, 0x20, R152 ;  /* 0x0000002086980825 */ /* 0x002fca00078e0098 */
[----:B------:R-:W5:Y:S04]  /*0890*/  @P0 LDG.E.128 R100, desc[UR14][R152.64] ;  /* 0x0000000e98640981 */ /* 0x000f68000c1e1d00 */
[----:B------:R1:W5:Y:S01]  /*08a0*/  @P0 LDG.E.128 R104, desc[UR14][R152.64+0x10] ;  /* 0x0000100e98680981 */ /* 0x000362000c1e1d00 */
[----:B--2---:R-:W-:Y:S01]  /*08b0*/  FADD.FTZ R163, R118, -UR25 ;  /* 0x8000001976a37e21 */ /* 0x004fe20008010000 */
[----:B------:R-:W-:Y:S01]  /*08c0*/  FADD.FTZ R165, R117, -UR25 ;  /* 0x8000001975a57e21 */ /* 0x000fe20008010000 */
[----:B------:R-:W-:Y:S01]  /*08d0*/  FADD.FTZ R167, R116, -UR25 ;  /* 0x8000001974a77e21 */ /* 0x000fe20008010000 */
[C---:B----4-:R-:W-:Y:S02]  /*08e0*/  PRMT R118, R120.reuse, 0x7632, R118 ;  /* 0x0000763278767816 */ /* 0x050fe40000000076 */
[----:B0-----:R-:W-:Y:S01]  /*08f0*/  SHF.L.U32 R155, R120, 0x10, RZ ;  /* 0x00000010789b7819 */ /* 0x001fe200000006ff */
[----:B------:R-:W-:Y:S01]  /*0900*/  FMUL.FTZ R165, R165, UR24 ;  /* 0x00000018a5a57c20 */ /* 0x000fe20008410000 */
[----:B------:R-:W-:Y:S01]  /*0910*/  SHF.L.U32 R118, R118, 0x10, RZ ;  /* 0x0000001076767819 */ /* 0x000fe200000006ff */
[----:B------:R-:W-:Y:S01]  /*0920*/  FMUL.FTZ R167, R167, UR24 ;  /* 0x00000018a7a77c20 */ /* 0x000fe20008410000 */
[----:B------:R-:W-:Y:S01]  /*0930*/  PRMT R117, R122, 0x7632, R117 ;  /* 0x000076327a757816 */ /* 0x000fe20000000075 */
[----:B-----5:R-:W-:Y:S01]  /*0940*/  FMUL.FTZ R166, R20, R155 ;  /* 0x0000009b14a67220 */ /* 0x020fe20000410000 */
[----:B------:R-:W-:Y:S01]  /*0950*/  FADD.FTZ R162, R119, -UR25 ;  /* 0x8000001977a27e21 */ /* 0x000fe20008010000 */
[----:B------:R-:W-:Y:S01]  /*0960*/  PRMT R119, R121, 0x7632, R119 ;  /* 0x0000763279777816 */ /* 0x000fe20000000077 */
[-C--:B------:R-:W-:Y:S01]  /*0970*/  FFMA.FTZ R45, R165, R118.reuse, R45 ;  /* 0x00000076a52d7223 */ /* 0x080fe2000001002d */
[----:B------:R-:W-:Y:S01]  /*0980*/  SHF.L.U32 R121, R121, 0x10, RZ ;  /* 0x0000001079797819 */ /* 0x000fe200000006ff */
[----:B------:R-:W-:Y:S01]  /*0990*/  FADD.FTZ R69, R69, R118 ;  /* 0x0000007645457221 */ /* 0x000fe20000010000 */
[----:B------:R-:W-:Y:S01]  /*09a0*/  SHF.L.U32 R156, R117, 0x10, RZ ;  /* 0x00000010759c7819 */ /* 0x000fe200000006ff */
[----:B------:R-:W-:Y:S01]  /*09b0*/  FMUL.FTZ R164, R21, R118 ;  /* 0x0000007615a47220 */ /* 0x000fe20000410000 */
[----:B------:R-:W-:Y:S01]  /*09c0*/  FADD.FTZ R117, RZ, R166 ;  /* 0x000000a6ff757221 */ /* 0x000fe20000010000 */
[----:B------:R-:W-:Y:S01]  /*09d0*/  FFMA.FTZ R118, R167, R166, RZ ;  /* 0x000000a6a7767223 */ /* 0x000fe200000100ff */
[----:B------:R-:W-:Y:S01]  /*09e0*/  SHF.L.U32 R160, R119, 0x10, RZ ;  /* 0x0000001077a07819 */ /* 0x000fe200000006ff */
[----:B---3--:R-:W-:Y:S01]  /*09f0*/  FADD.FTZ R124, R124, -UR25 ;  /* 0x800000197c7c7e21 */ /* 0x008fe20008010000 */
[----:B------:R-:W-:Y:S01]  /*0a00*/  FMUL.FTZ R162, R162, UR24 ;  /* 0x00000018a2a27c20 */ /* 0x000fe20008410000 */
[----:B------:R-:W-:Y:S01]  /*0a10*/  FMUL.FTZ R163, R163, UR24 ;  /* 0x00000018a3a37c20 */ /* 0x000fe20008410000 */
[----:B------:R-:W-:Y:S01]  /*0a20*/  FMUL.FTZ R161, R22, R121 ;  /* 0x0000007916a17220 */ /* 0x000fe20000410000 */
[----:B------:R-:W-:Y:S01]  /*0a30*/  FADD.FTZ R120, R117, R164 ;  /* 0x000000a475787221 */ /* 0x000fe20000010000 */
[----:B------:R-:W-:Y:S01]  /*0a40*/  FFMA.FTZ R118, R165, R164, R118 ;  /* 0x000000a4a5767223 */ /* 0x000fe20000010076 */
[----:B------:R-:W-:Y:S01]  /*0a50*/  SHF.L.U32 R157, R122, 0x10, RZ ;  /* 0x000000107a9d7819 */ /* 0x000fe200000006ff */
[----:B------:R-:W-:Y:S01]  /*0a60*/  FADD.FTZ R125, R125, -UR25 ;  /* 0x800000197d7d7e21 */ /* 0x000fe20008010000 */
[----:B------:R-:W-:Y:S01]  /*0a70*/  FMUL.FTZ R159, R124, UR24 ;  /* 0x000000187c9f7c20 */ /* 0x000fe20008410000 */
[-C--:B------:R-:W-:Y:S01]  /*0a80*/  FFMA.FTZ R47, R162, R160.reuse, R47 ;  /* 0x000000a0a22f7223 */ /* 0x080fe2000001002f */
[----:B------:R-:W-:Y:S01]  /*0a90*/  FADD.FTZ R71, R71, R160 ;  /* 0x000000a047477221 */ /* 0x000fe20000010000 */
[----:B------:R-:W-:Y:S01]  /*0aa0*/  FMUL.FTZ R160, R23, R160 ;  /* 0x000000a017a07220 */ /* 0x000fe20000410000 */
[----:B------:R-:W-:Y:S01]  /*0ab0*/  FADD.FTZ R117, R120, R161 ;  /* 0x000000a178757221 */ /* 0x000fe20000010000 */
[----:B------:R-:W-:Y:S01]  /*0ac0*/  FFMA.FTZ R119, R163, R161, R118 ;  /* 0x000000a1a3777223 */ /* 0x000fe20000010076 */
[----:B------:R-:W-:Y:S01]  /*0ad0*/  FADD.FTZ R72, R72, R157 ;  /* 0x0000009d48487221 */ /* 0x000fe20000010000 */
[-C--:B------:R-:W-:Y:S01]  /*0ae0*/  FFMA.FTZ R48, R159, R157.reuse, R48 ;  /* 0x0000009d9f307223 */ /* 0x080fe20000010030 */
[----:B------:R-:W-:Y:S01]  /*0af0*/  FMUL.FTZ R158, R125, UR24 ;  /* 0x000000187d9e7c20 */ /* 0x000fe20008410000 */
[----:B------:R-:W-:Y:S01]  /*0b00*/  FMUL.FTZ R157, R24, R157 ;  /* 0x0000009d189d7220 */ /* 0x000fe20000410000 */
[----:B------:R-:W-:Y:S01]  /*0b10*/  FADD.FTZ R118, R117, R160 ;  /* 0x000000a075767221 */ /* 0x000fe20000010000 */
[----:B------:R-:W-:Y:S01]  /*0b20*/  FFMA.FTZ R120, R162, R160, R119 ;  /* 0x000000a0a2787223 */ /* 0x000fe20000010077 */
[----:B------:R-:W-:Y:S01]  /*0b30*/  PRMT R116, R123, 0x7632, R116 ;  /* 0x000076327b747816 */ /* 0x000fe20000000074 */
[----:B------:R-:W-:Y:S01]  /*0b40*/  FADD.FTZ R73, R73, R156 ;  /* 0x0000009c49497221 */ /* 0x000fe20000010000 */
[----:B------:R-:W-:Y:S01]  /*0b50*/  SHF.L.U32 R123, R123, 0x10, RZ ;  /* 0x000000107b7b7819 */ /* 0x000fe200000006ff */
[-C--:B------:R-:W-:Y:S01]  /*0b60*/  FFMA.FTZ R49, R158, R156.reuse, R49 ;  /* 0x0000009c9e317223 */ /* 0x080fe20000010031 */
[----:B------:R-:W-:Y:S01]  /*0b70*/  FADD.FTZ R126, R126, -UR25 ;  /* 0x800000197e7e7e21 */ /* 0x000fe20008010000 */
[----:B------:R-:W-:Y:S01]  /*0b80*/  FMUL.FTZ R156, R25, R156 ;  /* 0x0000009c199c7220 */ /* 0x000fe20000410000 */
[----:B------:R-:W-:Y:S01]  /*0b90*/  FADD.FTZ R117, R118, R157 ;  /* 0x0000009d76757221 */ /* 0x000fe20000010000 */
[----:B------:R-:W-:Y:S01]  /*0ba0*/  FFMA.FTZ R119, R159, R157, R120 ;  /* 0x0000009d9f777223 */ /* 0x000fe20000010078 */
[----:B------:R-:W-:Y:S01]  /*0bb0*/  FADD.FTZ R68, R68, R155 ;  /* 0x0000009b44447221 */ /* 0x000fe20000010000 */
[----:B------:R-:W-:Y:S01]  /*0bc0*/  FFMA.FTZ R44, R167, R155, R44 ;  /* 0x0000009ba72c7223 */ /* 0x000fe2000001002c */
[----:B------:R-:W-:Y:S01]  /*0bd0*/  SHF.L.U32 R116, R116, 0x10, RZ ;  /* 0x0000001074747819 */ /* 0x000fe200000006ff */
[----:B------:R-:W-:Y:S01]  /*0be0*/  FADD.FTZ R127, R127, -UR25 ;  /* 0x800000197f7f7e21 */ /* 0x000fe20008010000 */
[----:B------:R-:W-:Y:S01]  /*0bf0*/  FMUL.FTZ R155, R126, UR24 ;  /* 0x000000187e9b7c20 */ /* 0x000fe20008410000 */
[----:B-1----:R-:W-:Y:S01]  /*0c00*/  FMUL.FTZ R153, R26, R123 ;  /* 0x0000007b1a997220 */ /* 0x002fe20000410000 */
[----:B------:R-:W-:Y:S01]  /*0c10*/  FADD.FTZ R118, R117, R156 ;  /* 0x0000009c75767221 */ /* 0x000fe20000010000 */
[----:B------:R-:W-:Y:S01]  /*0c20*/  FFMA.FTZ R120, R158, R156, R119 ;  /* 0x0000009c9e787223 */ /* 0x000fe20000010077 */
[----:B------:R-:W-:Y:S01]  /*0c30*/  FMUL.FTZ R154, R127, UR24 ;  /* 0x000000187f9a7c20 */ /* 0x000fe20008410000 */
        /* <DEDUP_REMOVED lines=11> */
.L_x_4128:
[----:B------:R-:W-:Y:S05]  /*0cf0*/  BSYNC.RECONVERGENT B0 ;  /* 0x0000000000007941 */ /* 0x000fea0003800200 */
.L_x_4127:
[----:B------:R-:W-:Y:S04]  /*0d00*/  BSSY.RECONVERGENT B0, `(.L_x_4129) ;  /* 0x0000054000007945 */ /* 0x000fe80003800200 */
[----:B------:R-:W-:Y:S05]  /*0d10*/  @!P2 BRA `(.L_x_4130) ;  /* 0x000000040048a947 */ /* 0x000fea0003800000 */
[----:B------:R-:W0:Y:S08]  /*0d20*/  LDC.64 R138, c[0x0][0x3a8] ;  /* 0x0000ea00ff8a7b82 */ /* 0x000e300000000a00 */
[----:B------:R-:W1:Y:S01]  /*0d30*/  LDC.64 R120, c[0x0][0x428] ;  /* 0x00010a00ff787b82 */ /* 0x000e620000000a00 */
[----:B0-----:R-:W-:-:S05]  /*0d40*/  IMAD.WIDE.U32 R138, R168, 0x20, R138 ;  /* 0x00000020a88a7825 */ /* 0x001fca00078e008a */
[----:B------:R-:W2:Y:S01]  /*0d50*/  LDG.E.128 R116, desc[UR14][R138.64] ;  /* 0x0000000e8a747981 */ /* 0x000ea2000c1e1d00 */
[----:B-1----:R-:W-:-:S03]  /*0d60*/  IMAD.WIDE.U32 R120, R168, 0x10, R120 ;  /* 0x00000010a8787825 */ /* 0x002fc600078e0078 */
[----:B------:R-:W3:Y:S04]  /*0d70*/  LDG.E.128 R124, desc[UR14][R138.64+0x10] ;  /* 0x0000100e8a7c7981 */ /* 0x000ee8000c1e1d00 */
[----:B------:R-:W4:Y:S01]  /*0d80*/  LDG.E.128 R120, desc[UR14][R120.64] ;  /* 0x0000000e78787981 */ /* 0x000f22000c1e1d00 */
[----:B------:R-:W-:-:S04]  /*0d90*/  ISETP.NE.U32.AND P0, PT, RZ, UR18, PT ;  /* 0x00000012ff007c0c */ /* 0x000fc8000bf05070 */
[----:B------:R-:W-:-:S13]  /*0da0*/  ISETP.NE.AND.EX P0, PT, RZ, UR19, PT, P0 ;  /* 0x00000013ff007c0c */ /* 0x000fda000bf05300 */
[----:B------:R-:W0:Y:S02]  /*0db0*/  @P0 LDC.64 R136, c[0x0][0x438] ;  /* 0x00010e00ff880b82 */ /* 0x000e240000000a00 */
[----:B0-----:R-:W-:-:S05]  /*0dc0*/  @P0 IMAD.WIDE.U32 R136, R168, 0x20, R136 ;  /* 0x00000020a8880825 */ /* 0x001fca00078e0088 */
[----:B------:R-:W5:Y:S04]  /*0dd0*/  @P0 LDG.E.128 R16, desc[UR14][R136.64] ;  /* 0x0000000e88100981 */ /* 0x000f68000c1e1d00 */
[----:B------:R0:W5:Y:S01]  /*0de0*/  @P0 LDG.E.128 R12, desc[UR14][R136.64+0x10] ;  /* 0x0000100e880c0981 */ /* 0x000162000c1e1d00 */
[----:B------:R-:W-:Y:S01]  /*0df0*/  IADD3 R168, PT, PT, R168, 0x80, RZ ;  /* 0x00000080a8a87810 */ /* 0x000fe20007ffe0ff */
[----:B--2---:R-:W-:Y:S01]  /*0e00*/  FADD.FTZ R151, R116, -UR25 ;  /* 0x8000001974977e21 */ /* 0x004fe20008010000 */
[----:B------:R-:W-:-:S03]  /*0e10*/  FADD.FTZ R147, R118, -UR25 ;  /* 0x8000001976937e21 */ /* 0x000fc60008010000 */
[----:B------:R-:W-:Y:S01]  /*0e20*/  FMUL.FTZ R151, R151, UR24 ;  /* 0x0000001897977c20 */ /* 0x000fe20008410000 */
[----:B------:R-:W-:Y:S01]  /*0e30*/  FADD.FTZ R150, R117, -UR25 ;  /* 0x8000001975967e21 */ /* 0x000fe20008010000 */
[C---:B----4-:R-:W-:Y:S02]  /*0e40*/  SHF.L.U32 R149, R120.reuse, 0x10, RZ ;  /* 0x0000001078957819 */ /* 0x050fe400000006ff */
[----:B------:R-:W-:Y:S01]  /*0e50*/  PRMT R118, R120, 0x7632, R118 ;  /* 0x0000763278767816 */ /* 0x000fe20000000076 */
        /* <DEDUP_REMOVED lines=8> */
[----:B------:R-:W-:Y:S01]  /*0ee0*/  FMUL.FTZ R150, R150, UR24 ;  /* 0x0000001896967c20 */ /* 0x000fe20008410000 */
[----:B------:R-:W-:Y:S01]  /*0ef0*/  SHF.L.U32 R144, R119, 0x10, RZ ;  /* 0x0000001077907819 */ /* 0x000fe200000006ff */
[----:B------:R-:W-:Y:S01]  /*0f00*/  FFMA.FTZ R119, R151, R149, R170 ;  /* 0x0000009597777223 */ /* 0x000fe200000100aa */
[----:B0-----:R-:W-:Y:S01]  /*0f10*/  SHF.L.U32 R136, R117, 0x10, RZ ;  /* 0x0000001075887819 */ /* 0x001fe200000006ff */
[----:B------:R-:W-:Y:S01]  /*0f20*/  FADD.FTZ R117, R172, R149 ;  /* 0x00000095ac757221 */ /* 0x000fe20000010000 */
[-C--:B------:R-:W-:Y:S01]  /*0f30*/  FMUL.FTZ R148, R29, R118.reuse ;  /* 0x000000761d947220 */ /* 0x080fe20000410000 */
[----:B---3--:R-:W-:Y:S01]  /*0f40*/  FADD.FTZ R124, R124, -UR25 ;  /* 0x800000197c7c7e21 */ /* 0x008fe20008010000 */
[----:B------:R-:W-:Y:S01]  /*0f50*/  FMUL.FTZ R146, R146, UR24 ;  /* 0x0000001892927c20 */ /* 0x000fe20008410000 */
[----:B------:R-:W-:Y:S01]  /*0f60*/  FFMA.FTZ R77, R150, R118, R77 ;  /* 0x00000076964d7223 */ /* 0x000fe2000001004d */
[----:B------:R-:W-:Y:S01]  /*0f70*/  FADD.FTZ R81, R81, R118 ;  /* 0x0000007651517221 */ /* 0x000fe20000010000 */
[----:B------:R-:W-:Y:S01]  /*0f80*/  FMUL.FTZ R147, R147, UR24 ;  /* 0x0000001893937c20 */ /* 0x000fe20008410000 */
[----:B------:R-:W-:Y:S01]  /*0f90*/  FMUL.FTZ R145, R30, R121 ;  /* 0x000000791e917220 */ /* 0x000fe20000410000 */
[----:B------:R-:W-:Y:S01]  /*0fa0*/  FADD.FTZ R118, R117, R148 ;  /* 0x0000009475767221 */ /* 0x000fe20000010000 */
[----:B------:R-:W-:Y:S01]  /*0fb0*/  FFMA.FTZ R120, R150, R148, R119 ;  /* 0x0000009496787223 */ /* 0x000fe20000010077 */
[----:B------:R-:W-:Y:S01]  /*0fc0*/  SHF.L.U32 R141, R122, 0x10, RZ ;  /* 0x000000107a8d7819 */ /* 0x000fe200000006ff */
[----:B------:R-:W-:Y:S01]  /*0fd0*/  FMUL.FTZ R143, R124, UR24 ;  /* 0x000000187c8f7c20 */ /* 0x000fe20008410000 */
[----:B------:R-:W-:Y:S01]  /*0fe0*/  PRMT R116, R122, 0x7632, R116 ;  /* 0x000076327a747816 */ /* 0x000fe20000000074 */
[-C--:B------:R-:W-:Y:S01]  /*0ff0*/  FFMA.FTZ R79, R146, R144.reuse, R79 ;  /* 0x00000090924f7223 */ /* 0x080fe2000001004f */
[----:B------:R-:W-:Y:S01]  /*1000*/  FADD.FTZ R83, R83, R144 ;  /* 0x0000009053537221 */ /* 0x000fe20000010000 */
[----:B------:R-:W-:Y:S01]  /*1010*/  FMUL.FTZ R144, R31, R144 ;  /* 0x000000901f907220 */ /* 0x000fe20000410000 */
[----:B------:R-:W-:Y:S01]  /*1020*/  FADD.FTZ R117, R118, R145 ;  /* 0x0000009176757221 */ /* 0x000fe20000010000 */
[----:B------:R-:W-:Y:S01]  /*1030*/  FFMA.FTZ R119, R147, R145, R120 ;  /* 0x0000009193777223 */ /* 0x000fe20000010078 */
[----:B------:R-:W-:Y:S01]  /*1040*/  FADD.FTZ R125, R125, -UR25 ;  /* 0x800000197d7d7e21 */ /* 0x000fe20008010000 */
[----:B------:R-:W-:Y:S01]  /*1050*/  SHF.L.U32 R116, R116, 0x10, RZ ;  /* 0x0000001074747819 */ /* 0x000fe200000006ff */
[----:B------:R-:W-:Y:S01]  /*1060*/  FADD.FTZ R56, R56, R141 ;  /* 0x0000008d38387221 */ /* 0x000fe20000010000 */
[-C--:B------:R-:W-:Y:S01]  /*1070*/  FFMA.FTZ R88, R143, R141.reuse, R88 ;  /* 0x0000008d8f587223 */ /* 0x080fe20000010058 */
[----:B------:R-:W-:Y:S01]  /*1080*/  FMUL.FTZ R141, R32, R141 ;  /* 0x0000008d208d7220 */ /* 0x000fe20000410000 */
[----:B------:R-:W-:Y:S01]  /*1090*/  FADD.FTZ R118, R117, R144 ;  /* 0x0000009075767221 */ /* 0x000fe20000010000 */
[----:B------:R-:W-:Y:S01]  /*10a0*/  FFMA.FTZ R120, R146, R144, R119 ;  /* 0x0000009092787223 */ /* 0x000fe20000010077 */
[----:B------:R-:W-:Y:S01]  /*10b0*/  SHF.L.U32 R123, R123, 0x10, RZ ;  /* 0x000000107b7b7819 */ /* 0x000fe200000006ff */
[----:B------:R-:W-:Y:S01]  /*10c0*/  FADD.FTZ R127, R127, -UR25 ;  /* 0x800000197f7f7e21 */ /* 0x000fe20008010000 */
[----:B------:R-:W-:Y:S01]  /*10d0*/  FMUL.FTZ R142, R125, UR24 ;  /* 0x000000187d8e7c20 */ /* 0x000fe20008410000 */
[----:B------:R-:W-:Y:S01]  /*10e0*/  FADD.FTZ R126, R126, -UR25 ;  /* 0x800000197e7e7e21 */ /* 0x000fe20008010000 */
[-C--:B------:R-:W-:Y:S01]  /*10f0*/  FMUL.FTZ R140, R33, R116.reuse ;  /* 0x00000074218c7220 */ /* 0x080fe20000410000 */
[----:B------:R-:W-:Y:S01]  /*1100*/  FADD.FTZ R117, R118, R141 ;  /* 0x0000008d76757221 */ /* 0x000fe20000010000 */
[----:B------:R-:W-:Y:S01]  /*1110*/  FFMA.FTZ R119, R143, R141, R120 ;  /* 0x0000008d8f777223 */ /* 0x000fe20000010078 */
[----:B------:R-:W-:Y:S01]  /*1120*/  FADD.FTZ R57, R57, R116 ;  /* 0x0000007439397221 */ /* 0x000fe20000010000 */
[----:B------:R-:W-:Y:S01]  /*1130*/  FFMA.FTZ R89, R142, R116, R89 ;  /* 0x000000748e597223 */ /* 0x000fe20000010059 */
        /* <DEDUP_REMOVED lines=16> */
.L_x_4130:
[----:B------:R-:W-:Y:S05]  /*1240*/  BSYNC.RECONVERGENT B0 ;  /* 0x0000000000007941 */ /* 0x000fea0003800200 */
.L_x_4129:
        /* <DEDUP_REMOVED lines=15> */
[----:B--2---:R-:W-:Y:S01]  /*1340*/  FADD.FTZ R133, R4, -UR25 ;  /* 0x8000001904857e21 */ /* 0x004fe20008010000 */
[----:B------:R-:W-:Y:S01]  /*1350*/  FADD.FTZ R130, R5, -UR25 ;  /* 0x8000001905827e21 */ /* 0x000fe20008010000 */
[----:B------:R-:W-:Y:S01]  /*1360*/  FADD.FTZ R3, R6, -UR25 ;  /* 0x8000001906037e21 */ /* 0x000fe20008010000 */
[----:B---3--:R-:W-:Y:S01]  /*1370*/  FADD.FTZ R116, R116, -UR25 ;  /* 0x8000001974747e21 */ /* 0x008fe20008010000 */
[----:B------:R-:W-:Y:S01]  /*1380*/  FMUL.FTZ R133, R133, UR24 ;  /* 0x0000001885857c20 */ /* 0x000fe20008410000 */
[----:B------:R-:W-:Y:S01]  /*1390*/  FADD.FTZ R0, R7, -UR25 ;  /* 0x8000001907007e21 */ /* 0x000fe20008010000 */
[----:B----4-:R-:W-:-:S02]  /*13a0*/  PRMT R5, R9, 0x7632, R5 ;  /* 0x0000763209057816 */ /* 0x010fc40000000005 */
[C---:B------:R-:W-:Y:S02]  /*13b0*/  SHF.L.U32 R131, R8.reuse, 0x10, RZ ;  /* 0x0000001008837819 */ /* 0x040fe400000006ff */
[----:B------:R-:W-:Y:S02]  /*13c0*/  PRMT R2, R8, 0x7632, R2 ;  /* 0x0000763208027816 */ /* 0x000fe40000000002 */
[C---:B------:R-:W-:Y:S02]  /*13d0*/  PRMT R4, R10.reuse, 0x7632, R4 ;  /* 0x000076320a047816 */ /* 0x040fe40000000004 */
[----:B------:R-:W-:Y:S02]  /*13e0*/  SHF.L.U32 R7, R10, 0x10, RZ ;  /* 0x000000100a077819 */ /* 0x000fe400000006ff */
[----:B0-----:R-:W-:Y:S01]  /*13f0*/  SHF.L.U32 R120, R5, 0x10, RZ ;  /* 0x0000001005787819 */ /* 0x001fe200000006ff */
[----:B------:R-:W-:Y:S01]  /*1400*/  FMUL.FTZ R5, R116, UR24 ;  /* 0x0000001874057c20 */ /* 0x000fe20008410000 */
[----:B------:R-:W-:Y:S01]  /*1410*/  SHF.L.U32 R9, R9, 0x10, RZ ;  /* 0x0000001009097819 */ /* 0x000fe200000006ff */
[----:B------:R-:W-:Y:S01]  /*1420*/  FADD.FTZ R118, R118, -UR25 ;  /* 0x8000001976767e21 */ /* 0x000fe20008010000 */
[----:B------:R-:W-:Y:S01]  /*1430*/  PRMT R6, R11, 0x7632, R6 ;  /* 0x000076320b067816 */ /* 0x000fe20000000006 */
[----:B------:R-:W-:Y:S01]  /*1440*/  FMUL.FTZ R3, R3, UR24 ;  /* 0x0000001803037c20 */ /* 0x000fe20008410000 */
[----:B------:R-:W-:Y:S01]  /*1450*/  SHF.L.U32 R8, R2, 0x10, RZ ;  /* 0x0000001002087819 */ /* 0x000fe200000006ff */
[----:B------:R-:W-:Y:S01]  /*1460*/  FADD.FTZ R92, R92, R131 ;  /* 0x000000835c5c7221 */ /* 0x000fe20000010000 */
[-C--:B------:R-:W-:Y:S01]  /*1470*/  FFMA.FTZ R60, R133, R131.reuse, R60 ;  /* 0x00000083853c7223 */ /* 0x080fe2000001003c */
[----:B-----5:R-:W-:Y:S01]  /*1480*/  FMUL.FTZ R131, R36, R131 ;  /* 0x0000008324837220 */ /* 0x020fe20000410000 */
[----:B------:R-:W-:Y:S01]  /*1490*/  SHF.L.U32 R116, R4, 0x10, RZ ;  /* 0x0000001004747819 */ /* 0x000fe200000006ff */
[----:B------:R-:W-:Y:S01]  /*14a0*/  FMUL.FTZ R130, R130, UR24 ;  /* 0x0000001882827c20 */ /* 0x000fe20008410000 */
        /* <DEDUP_REMOVED lines=9> */
[----:B------:R-:W-:Y:S01]  /*1540*/  FADD.FTZ R10, R117, -UR25 ;  /* 0x80000019750a7e21 */ /* 0x000fe20008010000 */
[----:B------:R-:W-:Y:S01]  /*1550*/  FADD.FTZ R9, R172, R131 ;  /* 0x00000083ac097221 */ /* 0x000fe20000010000 */
[-C--:B------:R-:W-:Y:S01]  /*1560*/  FMUL.FTZ R6, R37, R8.reuse ;  /* 0x0000000825067220 */ /* 0x080fe20000410000 */
[----:B------:R-:W-:Y:S01]  /*1570*/  FFMA.FTZ R117, R133, R131, R170 ;  /* 0x0000008385757223 */ /* 0x000fe200000100aa */
[----:B------:R-:W-:Y:S01]  /*1580*/  FFMA.FTZ R61, R130, R8, R61 ;  /* 0x00000008823d7223 */ /* 0x000fe2000001003d */
[----:B------:R-:W-:Y:S01]  /*1590*/  FADD.FTZ R93, R93, R8 ;  /* 0x000000085d5d7221 */ /* 0x000fe20000010000 */
[----:B------:R-:W-:Y:S01]  /*15a0*/  FMUL.FTZ R0, R0, UR24 ;  /* 0x0000001800007c20 */ /* 0x000fe20008410000 */
[----:B------:R-:W-:Y:S01]  /*15b0*/  FADD.FTZ R98, R98, R11 ;  /* 0x0000000b62627221 */ /* 0x000fe20000010000 */
[-C--:B------:R-:W-:Y:S01]  /*15c0*/  FFMA.FTZ R66, R7, R11.reuse, R66 ;  /* 0x0000000b07427223 */ /* 0x080fe20000010042 */
[----:B------:R-:W-:Y:S01]  /*15d0*/  FMUL.FTZ R8, R42, R11 ;  /* 0x0000000b2a087220 */ /* 0x000fe20000410000 */
[----:B------:R-:W-:Y:S01]  /*15e0*/  FADD.FTZ R11, R9, R6 ;  /* 0x00000006090b7221 */ /* 0x000fe20000010000 */
[----:B------:R-:W-:Y:S01]  /*15f0*/  FFMA.FTZ R118, R130, R6, R117 ;  /* 0x0000000682767223 */ /* 0x000fe20000010075 */
[-C--:B------:R-:W-:Y:S01]  /*1600*/  FFMA.FTZ R63, R0, R120.reuse, R63 ;  /* 0x00000078003f7223 */ /* 0x080fe2000001003f */
[----:B------:R-:W-:Y:S01]  /*1610*/  FADD.FTZ R95, R95, R120 ;  /* 0x000000785f5f7221 */ /* 0x000fe20000010000 */
[----:B------:R-:W-:Y:S01]  /*1620*/  FMUL.FTZ R9, R39, R120 ;  /* 0x0000007827097220 */ /* 0x000fe20000410000 */
[----:B------:R-:W-:Y:S01]  /*1630*/  FADD.FTZ R120, R11, R2 ;  /* 0x000000020b787221 */ /* 0x000fe20000010000 */
[----:B------:R-:W-:Y:S01]  /*1640*/  FFMA.FTZ R11, R3, R2, R118 ;  /* 0x00000002030b7223 */ /* 0x000fe20000010076 */
[----:B------:R-:W-:-:S02]  /*1650*/  FMUL.FTZ R10, R10, UR24 ;  /* 0x000000180a0a7c20 */ /* 0x000fc40008410000 */
        /* <DEDUP_REMOVED lines=8> */
[----:B------:R-:W-:Y:S02]  /*16e0*/  FMUL.FTZ R128, R119, UR24 ;  /* 0x0000001877807c20 */ /* 0x000fe40008410000 */
        /* <DEDUP_REMOVED lines=8> */
[----:B------:R-:W-:-:S07]  /*1770*/  FFMA.FTZ R170, R128, R129, R117 ;  /* 0x0000008180aa7223 */ /* 0x000fce0000010075 */
.L_x_4132:
[----:B------:R-:W-:Y:S05]  /*1780*/  BSYNC.RECONVERGENT B0 ;  /* 0x0000000000007941 */ /* 0x000fea0003800200 */
.L_x_4131:
        /* <DEDUP_REMOVED lines=31> */
.L_x_4134:
[----:B------:R-:W-:Y:S05]  /*1980*/  BSYNC.RECONVERGENT B0 ;  /* 0x0000000000007941 */ /* 0x000fea0003800200 */
.L_x_4133:
        /* <DEDUP_REMOVED lines=47> */
[----:B------:R-:W-:-:S03]  /*1c80*/  FFMA.FTZ R122, R155, UR4, R120 ;  /* 0x000000049b7a7c23 */ /* 0x000fc60008010078 */
        /* <DEDUP_REMOVED lines=9> */
[----:B------:R-:W-:-:S02]  /*1d20*/  FMUL.FTZ R118, R118, UR24 ;  /* 0x0000001876767c20 */ /* 0x000fc40008410000 */
[----:B------:R-:W-:Y:S02]  /*1d30*/  FMUL.FTZ R119, R119, UR12 ;  /* 0x0000000c77777c20 */ /* 0x000fe40008410000 */
[----:B------:R-:W-:-:S05]  /*1d40*/  FMUL.FTZ R118, R118, UR12 ;  /* 0x0000000c76767c20 */ /* 0x000fca0008410000 */
[----:B------:R-:W-:Y:S01]  /*1d50*/  F2FP.BF16.F32.PACK_AB R118, R119, R118 ;  /* 0x000000767776723e */ /* 0x000fe200000010ff */
[----:B------:R-:W-:-:S04]  /*1d60*/  FFMA.FTZ R119, R154, UR4, R120 ;  /* 0x000000049a777c23 */ /* 0x000fc80008010078 */
[----:B------:R-:W-:-:S04]  /*1d70*/  FADD.FTZ R119, R152, -R119 ;  /* 0x8000007798777221 */ /* 0x000fc80000010000 */
[----:B------:R-:W-:Y:S01]  /*1d80*/  FMUL.FTZ R121, R119, UR24 ;  /* 0x0000001877797c20 */ /* 0x000fe20008410000 */
[----:B------:R-:W-:-:S03]  /*1d90*/  FMUL.FTZ R119, R122, UR12 ;  /* 0x0000000c7a777c20 */ /* 0x000fc60008410000 */
[----:B------:R-:W-:-:S05]  /*1da0*/  FMUL.FTZ R122, R121, UR12 ;  /* 0x0000000c797a7c20 */ /* 0x000fca0008410000 */
[----:B------:R-:W-:Y:S01]  /*1db0*/  F2FP.BF16.F32.PACK_AB R119, R122, R119 ;  /* 0x000000777a77723e */ /* 0x000fe200000010ff */
[----:B------:R-:W-:Y:S06]  /*1dc0*/  BRA `(.L_x_4140) ;  /* 0x0000000000907947 */ /* 0x000fec0003800000 */
.L_x_4139:
[--C-:B------:R-:W-:Y:S01]  /*1dd0*/  FFMA.FTZ R52, R155, UR4, R120.reuse ;  /* 0x000000049b347c23 */ /* 0x100fe20008010078 */
[--C-:B------:R-:W-:Y:S01]  /*1de0*/  FFMA.FTZ R55, R154, UR4, R120.reuse ;  /* 0x000000049a377c23 */ /* 0x100fe20008010078 */
        /* <DEDUP_REMOVED lines=33> */
[----:B------:R-:W-:-:S07]  /*2000*/  F2FP.BF16.F32.PACK_AB R116, R121, R116 ;  /* 0x000000747974723e */ /* 0x000fce00000010ff */
.L_x_4140:
        /* <DEDUP_REMOVED lines=8> */
.L_x_4138:
[----:B------:R-:W-:Y:S05]  /*2090*/  BSYNC.RECONVERGENT B1 ;  /* 0x0000000000017941 */ /* 0x000fea0003800200 */
.L_x_4137:
[----:B------:R-:W-:Y:S04]  /*20a0*/  BSSY.RECONVERGENT B1, `(.L_x_4141) ;  /* 0x0000056000017945 */ /* 0x000fe80003800200 */
[----:B------:R-:W-:Y:S05]  /*20b0*/  @!P2 BRA `(.L_x_4142) ;  /* 0x000000040050a947 */ /* 0x000fea0003800000 */
[----:B------:R-:W-:-:S04]  /*20c0*/  ISETP.NE.U32.AND P0, PT, RZ, UR20, PT ;  /* 0x00000014ff007c0c */ /* 0x000fc8000bf05070 */
[----:B------:R-:W-:-:S13]  /*20d0*/  ISETP.NE.AND.EX P0, PT, RZ, UR21, PT, P0 ;  /* 0x00000015ff007c0c */ /* 0x000fda000bf05300 */
[----:B------:R-:W-:Y:S05]  /*20e0*/  @!P0 BRA `(.L_x_4143) ;  /* 0x0000000000948947 */ /* 0x000fea0003800000 */
[--C-:B-1----:R-:W-:Y:S01]  /*20f0*/  FFMA.FTZ R52, R139, UR4, R120.reuse ;  /* 0x000000048b347c23 */ /* 0x102fe20008010078 */
[--C-:B------:R-:W-:Y:S01]  /*2100*/  FFMA.FTZ R55, R138, UR4, R120.reuse ;  /* 0x000000048a377c23 */ /* 0x100fe20008010078 */
[----:B------:R-:W-:Y:S02]  /*2110*/  FFMA.FTZ R53, R142, UR4, R120 ;  /* 0x000000048e357c23 */ /* 0x000fe40008010078 */
        /* <DEDUP_REMOVED lines=12> */
[----:B------:R-:W-:Y:S02]  /*21e0*/  FMUL.FTZ R118, R84, UR12 ;  /* 0x0000000c54767c20 */ /* 0x000fe40008410000 */
[----:B------:R-:W-:Y:S01]  /*21f0*/  F2FP.BF16.F32.PACK_AB R119, R52, R119 ;  /* 0x000000773477723e */ /* 0x000fe200000010ff */
[--C-:B------:R-:W-:Y:S02]  /*2200*/  FFMA.FTZ R52, R147, UR4, R120.reuse ;  /* 0x0000000493347c23 */ /* 0x100fe40008010078 */
[----:B------:R-:W-:Y:S01]  /*2210*/  F2FP.BF16.F32.PACK_AB R118, R53, R118 ;  /* 0x000000763576723e */ /* 0x000fe200000010ff */
[----:B------:R-:W-:Y:S01]  /*2220*/  FFMA.FTZ R53, R146, UR4, R120 ;  /* 0x0000000492357c23 */ /* 0x000fe20008010078 */
[----:B------:R-:W-:-:S03]  /*2230*/  FADD.FTZ R52, R145, -R52 ;  /* 0x8000003491347221 */ /* 0x000fc60000010000 */
[----:B------:R-:W-:Y:S01]  /*2240*/  FADD.FTZ R55, R144, -R53 ;  /* 0x8000003590377221 */ /* 0x000fe20000010000 */
[----:B------:R-:W-:Y:S01]  /*2250*/  FMUL.FTZ R54, R52, UR24 ;  /* 0x0000001834367c20 */ /* 0x000fe20008410000 */
[--C-:B------:R-:W-:Y:S01]  /*2260*/  FFMA.FTZ R52, R151, UR4, R120.reuse ;  /* 0x0000000497347c23 */ /* 0x100fe20008010078 */
[----:B------:R-:W-:Y:S01]  /*2270*/  FFMA.FTZ R53, R150, UR4, R120 ;  /* 0x0000000496357c23 */ /* 0x000fe20008010078 */
[----:B------:R-:W-:Y:S01]  /*2280*/  FMUL.FTZ R55, R55, UR24 ;  /* 0x0000001837377c20 */ /* 0x000fe20008410000 */
[----:B------:R-:W-:Y:S01]  /*2290*/  FMUL.FTZ R117, R54, UR12 ;  /* 0x0000000c36757c20 */ /* 0x000fe20008410000 */
[----:B------:R-:W-:Y:S01]  /*22a0*/  FADD.FTZ R52, R149, -R52 ;  /* 0x8000003495347221 */ /* 0x000fe20000010000 */
[----:B------:R-:W-:Y:S01]  /*22b0*/  FADD.FTZ R53, R148, -R53 ;  /* 0x8000003594357221 */ /* 0x000fe20000010000 */
[----:B------:R-:W-:Y:S02]  /*22c0*/  FMUL.FTZ R116, R55, UR12 ;  /* 0x0000000c37747c20 */ /* 0x000fe40008410000 */
[----:B------:R-:W-:Y:S01]  /*22d0*/  FMUL.FTZ R52, R52, UR24 ;  /* 0x0000001834347c20 */ /* 0x000fe20008410000 */
[----:B------:R-:W-:-:S02]  /*22e0*/  FMUL.FTZ R53, R53, UR24 ;  /* 0x0000001835357c20 */ /* 0x000fc40008410000 */
[----:B------:R-:W-:Y:S01]  /*22f0*/  F2FP.BF16.F32.PACK_AB R117, R116, R117 ;  /* 0x000000757475723e */ /* 0x000fe200000010ff */
[----:B------:R-:W-:Y:S01]  /*2300*/  FMUL.FTZ R116, R52, UR12 ;  /* 0x0000000c34747c20 */ /* 0x000fe20008410000 */
[----:B------:R-:W-:-:S05]  /*2310*/  FMUL.FTZ R121, R53, UR12 ;  /* 0x0000000c35797c20 */ /* 0x000fca0008410000 */
[----:B------:R-:W-:Y:S01]  /*2320*/  F2FP.BF16.F32.PACK_AB R116, R121, R116 ;  /* 0x000000747974723e */ /* 0x000fe200000010ff */
[----:B------:R-:W-:Y:S06]  /*2330*/  BRA `(.L_x_4144) ;  /* 0x0000000000907947 */ /* 0x000fec0003800000 */
.L_x_4143:
        /* <DEDUP_REMOVED lines=26> */
[----:B------:R-:W-:-:S03]  /*24e0*/  FMUL.FTZ R119, R119, UR24 ;  /* 0x0000001877777c20 */ /* 0x000fc60008410000 */
[----:B------:R-:W-:Y:S01]  /*24f0*/  FMUL.FTZ R118, R118, UR12 ;  /* 0x0000000c76767c20 */ /* 0x000fe20008410000 */
[----:B------:R-:W-:-:S05]  /*2500*/  FMUL.FTZ R119, R119, UR12 ;  /* 0x0000000c77777c20 */ /* 0x000fca0008410000 */
[----:B------:R-:W-:Y:S01]  /*2510*/  F2FP.BF16.F32.PACK_AB R118, R119, R118 ;  /* 0x000000767776723e */ /* 0x000fe200000010ff */
[----:B------:R-:W-:-:S04]  /*2520*/  FFMA.FTZ R119, R138, UR4, R120 ;  /* 0x000000048a777c23 */ /* 0x000fc80008010078 */
[----:B------:R-:W-:-:S04]  /*2530*/  FADD.FTZ R119, R136, -R119 ;  /* 0x8000007788777221 */ /* 0x000fc80000010000 */
[----:B------:R-:W-:Y:S01]  /*2540*/  FMUL.FTZ R121, R119, UR24 ;  /* 0x0000001877797c20 */ /* 0x000fe20008410000 */
[----:B------:R-:W-:-:S03]  /*2550*/  FMUL.FTZ R119, R122, UR12 ;  /* 0x0000000c7a777c20 */ /* 0x000fc60008410000 */
[----:B------:R-:W-:-:S05]  /*2560*/  FMUL.FTZ R122, R121, UR12 ;  /* 0x0000000c797a7c20 */ /* 0x000fca0008410000 */
[----:B------:R-:W-:-:S07]  /*2570*/  F2FP.BF16.F32.PACK_AB R119, R122, R119 ;  /* 0x000000777a77723e */ /* 0x000fce00000010ff */
.L_x_4144:
        /* <DEDUP_REMOVED lines=8> */
.L_x_4142:
[----:B------:R-:W-:Y:S05]  /*2600*/  BSYNC.RECONVERGENT B1 ;  /* 0x0000000000017941 */ /* 0x000fea0003800200 */
.L_x_4141:
[----:B------:R-:W-:Y:S05]  /*2610*/  @!P1 BRA `(.L_x_4145) ;  /* 0x0000001400609947 */ /* 0x000fea0003800000 */
[----:B------:R-:W-:-:S04]  /*2620*/  ISETP.NE.U32.AND P0, PT, RZ, UR20, PT ;  /* 0x00000014ff007c0c */ /* 0x000fc8000bf05070 */
[----:B------:R-:W-:-:S13]  /*2630*/  ISETP.NE.AND.EX P0, PT, RZ, UR21, PT, P0 ;  /* 0x00000015ff007c0c */ /* 0x000fda000bf05300 */
[----:B------:R-:W-:Y:S05]  /*2640*/  @!P0 BRA `(.L_x_4146) ;  /* 0x0000000000948947 */ /* 0x000fea0003800000 */
[--C-:B01----:R-:W-:Y:S01]  /*2650*/  FFMA.FTZ R53, R7, UR4, R120.reuse ;  /* 0x0000000407357c23 */ /* 0x103fe20008010078 */
        /* <DEDUP_REMOVED lines=19> */
[----:B------:R-:W-:Y:S01]  /*2790*/  FADD.FTZ R55, R9, -R52 ;  /* 0x8000003409377221 */ /* 0x000fe20000010000 */
[--C-:B------:R-:W-:Y:S02]  /*27a0*/  FFMA.FTZ R52, R133, UR4, R120.reuse ;  /* 0x0000000485347c23 */ /* 0x100fe40008010078 */
[----:B------:R-:W-:Y:S01]  /*27b0*/  FADD.FTZ R54, R2, -R53 ;  /* 0x8000003502367221 */ /* 0x000fe20000010000 */
[----:B------:R-:W-:Y:S01]  /*27c0*/  FFMA.FTZ R53, R130, UR4, R120 ;  /* 0x0000000482357c23 */ /* 0x000fe20008010078 */
[----:B------:R-:W-:Y:S01]  /*27d0*/  FMUL.FTZ R55, R55, UR24 ;  /* 0x0000001837377c20 */ /* 0x000fe20008410000 */
[----:B------:R-:W-:Y:S01]  /*27e0*/  FADD.FTZ R52, R131, -R52 ;  /* 0x8000003483347221 */ /* 0x000fe20000010000 */
[----:B------:R-:W-:Y:S01]  /*27f0*/  FMUL.FTZ R54, R54, UR24 ;  /* 0x0000001836367c20 */ /* 0x000fe20008410000 */
[----:B------:R-:W-:Y:S01]  /*2800*/  FADD.FTZ R53, R6, -R53 ;  /* 0x8000003506357221 */ /* 0x000fe20000010000 */
[----:B------:R-:W-:Y:S01]  /*2810*/  FMUL.FTZ R116, R55, UR12 ;  /* 0x0000000c37747c20 */ /* 0x000fe20008410000 */
[----:B------:R-:W-:Y:S01]  /*2820*/  FMUL.FTZ R52, R52, UR24 ;  /* 0x0000001834347c20 */ /* 0x000fe20008410000 */
[----:B------:R-:W-:Y:S01]  /*2830*/  FMUL.FTZ R117, R54, UR12 ;  /* 0x0000000c36757c20 */ /* 0x000fe20008410000 */
[----:B------:R-:W-:-:S04]  /*2840*/  FMUL.FTZ R53, R53, UR24 ;  /* 0x0000001835357c20 */ /* 0x000fc80008410000 */
[----:B------:R-:W-:Y:S01]  /*2850*/  F2FP.BF16.F32.PACK_AB R117, R116, R117 ;  /* 0x000000757475723e */ /* 0x000fe200000010ff */
[----:B------:R-:W-:Y:S01]  /*2860*/  FMUL.FTZ R116, R52, UR12 ;  /* 0x0000000c34747c20 */ /* 0x000fe20008410000 */
[----:B------:R-:W-:-:S05]  /*2870*/  FMUL.FTZ R121, R53, UR12 ;  /* 0x0000000c35797c20 */ /* 0x000fca0008410000 */
[----:B------:R-:W-:Y:S01]  /*2880*/  F2FP.BF16.F32.PACK_AB R116, R121, R116 ;  /* 0x000000747974723e */ /* 0x000fe200000010ff */
[----:B------:R-:W-:Y:S06]  /*2890*/  BRA `(.L_x_4147) ;  /* 0x0000000000907947 */ /* 0x000fec0003800000 */
.L_x_4146:
        /* <DEDUP_REMOVED lines=36> */
.L_x_4147:
        /* <DEDUP_REMOVED lines=8> */
.L_x_4136:
        /* <DEDUP_REMOVED lines=25> */
[----:B------:R-:W-:Y:S01]  /*2cf0*/  FADD.FTZ R122, R156, -R121 ;  /* 0x800000799c7a7221 */ /* 0x000fe20000010000 */
[----:B------:R-:W-:Y:S02]  /*2d00*/  FFMA.FTZ R121, R154, UR4, R120 ;  /* 0x000000049a797c23 */ /* 0x000fe40008010078 */
[----:B------:R-:W-:-:S04]  /*2d10*/  FADD.FTZ R119, R157, -R118 ;  /* 0x800000769d777221 */ /* 0x000fc80000010000 */
[----:B------:R-:W-:Y:S01]  /*2d20*/  FFMA.FTZ R118, R119, UR24, R104 ;  /* 0x0000001877767c23 */ /* 0x000fe20008010068 */
[----:B------:R-:W-:Y:S01]  /*2d30*/  FFMA.FTZ R119, R122, UR24, R105 ;  /* 0x000000187a777c23 */ /* 0x000fe20008010069 */
[----:B------:R-:W-:Y:S02]  /*2d40*/  FFMA.FTZ R122, R155, UR4, R120 ;  /* 0x000000049b7a7c23 */ /* 0x000fe40008010078 */
[----:B------:R-:W-:Y:S01]  /*2d50*/  FMUL.FTZ R118, R118, UR12 ;  /* 0x0000000c76767c20 */ /* 0x000fe20008410000 */
[----:B------:R-:W-:-:S05]  /*2d60*/  FMUL.FTZ R119, R119, UR12 ;  /* 0x0000000c77777c20 */ /* 0x000fca0008410000 */
[----:B------:R-:W-:Y:S01]  /*2d70*/  F2FP.BF16.F32.PACK_AB R118, R119, R118 ;  /* 0x000000767776723e */ /* 0x000fe200000010ff */
[----:B------:R-:W-:Y:S01]  /*2d80*/  FADD.FTZ R119, R153, -R122 ;  /* 0x8000007a99777221 */ /* 0x000fe20000010000 */
[----:B------:R-:W-:-:S03]  /*2d90*/  FADD.FTZ R122, R152, -R121 ;  /* 0x80000079987a7221 */ /* 0x000fc60000010000 */
[----:B------:R-:W-:Y:S01]  /*2da0*/  FFMA.FTZ R119, R119, UR24, R106 ;  /* 0x0000001877777c23 */ /* 0x000fe2000801006a */
[----:B------:R-:W-:-:S03]  /*2db0*/  FFMA.FTZ R121, R122, UR24, R107 ;  /* 0x000000187a797c23 */ /* 0x000fc6000801006b */
[----:B------:R-:W-:Y:S01]  /*2dc0*/  FMUL.FTZ R119, R119, UR12 ;  /* 0x0000000c77777c20 */ /* 0x000fe20008410000 */
[----:B------:R-:W-:-:S05]  /*2dd0*/  FMUL.FTZ R122, R121, UR12 ;  /* 0x0000000c797a7c20 */ /* 0x000fca0008410000 */
[----:B------:R-:W-:Y:S01]  /*2de0*/  F2FP.BF16.F32.PACK_AB R119, R122, R119 ;  /* 0x000000777a77723e */ /* 0x000fe200000010ff */
[----:B------:R-:W-:Y:S06]  /*2df0*/  BRA `(.L_x_4151) ;  /* 0x0000000000907947 */ /* 0x000fec0003800000 */
.L_x_4150:
        /* <DEDUP_REMOVED lines=15> */
[----:B------:R-:W-:Y:S01]  /*2ef0*/  FMUL.FTZ R52, R87, UR12 ;  /* 0x0000000c57347c20 */ /* 0x000fe20008410000 */
[----:B------:R-:W-:Y:S01]  /*2f00*/  FFMA.FTZ R55, R162, UR4, R120 ;  /* 0x00000004a2377c23 */ /* 0x000fe20008010078 */
[----:B------:R-:W-:Y:S01]  /*2f10*/  FMUL.FTZ R118, R84, UR12 ;  /* 0x0000000c54767c20 */ /* 0x000fe20008410000 */
[----:B------:R-:W-:-:S02]  /*2f20*/  FMUL.FTZ R53, R85, UR12 ;  /* 0x0000000c55357c20 */ /* 0x000fc40008410000 */
[----:B------:R-:W-:Y:S01]  /*2f30*/  F2FP.BF16.F32.PACK_AB R119, R52, R119 ;  /* 0x000000773477723e */ /* 0x000fe200000010ff */
[----:B------:R-:W-:Y:S02]  /*2f40*/  FFMA.FTZ R52, R163, UR4, R120 ;  /* 0x00000004a3347c23 */ /* 0x000fe40008010078 */
[----:B------:R-:W-:Y:S02]  /*2f50*/  F2FP.BF16.F32.PACK_AB R118, R53, R118 ;  /* 0x000000763576723e */ /* 0x000fe400000010ff */
[----:B------:R-:W-:Y:S01]  /*2f60*/  FADD.FTZ R53, R161, -R52 ;  /* 0x80000034a1357221 */ /* 0x000fe20000010000 */
[----:B------:R-:W-:-:S03]  /*2f70*/  FADD.FTZ R52, R160, -R55 ;  /* 0x80000037a0347221 */ /* 0x000fc60000010000 */
[----:B------:R-:W-:Y:S01]  /*2f80*/  FFMA.FTZ R54, R53, UR24, R102 ;  /* 0x0000001835367c23 */ /* 0x000fe20008010066 */
[----:B------:R-:W-:Y:S01]  /*2f90*/  FFMA.FTZ R53, R167, UR4, R120 ;  /* 0x00000004a7357c23 */ /* 0x000fe20008010078 */
[----:B------:R-:W-:Y:S02]  /*2fa0*/  FFMA.FTZ R55, R52, UR24, R103 ;  /* 0x0000001834377c23 */ /* 0x000fe40008010067 */
[----:B------:R-:W-:Y:S01]  /*2fb0*/  FMUL.FTZ R117, R54, UR12 ;  /* 0x0000000c36757c20 */ /* 0x000fe20008410000 */
[----:B------:R-:W-:Y:S01]  /*2fc0*/  FADD.FTZ R53, R166, -R53 ;  /* 0x80000035a6357221 */ /* 0x000fe20000010000 */
[----:B------:R-:W-:-:S03]  /*2fd0*/  FMUL.FTZ R122, R55, UR12 ;  /* 0x0000000c377a7c20 */ /* 0x000fc60008410000 */
[----:B------:R-:W-:Y:S01]  /*2fe0*/  FFMA.FTZ R52, R53, UR24, R100 ;  /* 0x0000001835347c23 */ /* 0x000fe20008010064 */
[----:B------:R-:W-:Y:S01]  /*2ff0*/  FFMA.FTZ R53, R116, UR24, R101 ;  /* 0x0000001874357c23 */ /* 0x000fe20008010065 */
[----:B------:R-:W-:Y:S02]  /*3000*/  F2FP.BF16.F32.PACK_AB R117, R122, R117 ;  /* 0x000000757a75723e */ /* 0x000fe400000010ff */
[----:B------:R-:W-:Y:S01]  /*3010*/  FMUL.FTZ R116, R52, UR12 ;  /* 0x0000000c34747c20 */ /* 0x000fe20008410000 */
[----:B------:R-:W-:-:S05]  /*3020*/  FMUL.FTZ R121, R53, UR12 ;  /* 0x0000000c35797c20 */ /* 0x000fca0008410000 */
[----:B------:R-:W-:-:S07]  /*3030*/  F2FP.BF16.F32.PACK_AB R116, R121, R116 ;  /* 0x000000747974723e */ /* 0x000fce00000010ff */
.L_x_4151:
        /* <DEDUP_REMOVED lines=10> */
.L_x_4149:
[----:B------:R-:W-:Y:S05]  /*30e0*/  BSYNC.RECONVERGENT B1 ;  /* 0x0000000000017941 */ /* 0x000fea0003800200 */
.L_x_4148:
        /* <DEDUP_REMOVED lines=25> */
[----:B------:R-:W-:Y:S01]  /*3280*/  FFMA.FTZ R52, R147, UR4, R120 ;  /* 0x0000000493347c23 */ /* 0x000fe20008010078 */
[----:B------:R-:W-:Y:S01]  /*3290*/  FADD.FTZ R116, R144, -R55 ;  /* 0x8000003790747221 */ /* 0x000fe20000010000 */
[----:B------:R-:W-:Y:S02]  /*32a0*/  F2FP.BF16.F32.PACK_AB R118, R53, R118 ;  /* 0x000000763576723e */ /* 0x000fe400000010ff */
[----:B------:R-:W-:Y:S01]  /*32b0*/  FADD.FTZ R53, R145, -R52 ;  /* 0x8000003491357221 */ /* 0x000fe20000010000 */
[----:B------:R-:W-:Y:S01]  /*32c0*/  FFMA.FTZ R52, R151, UR4, R120 ;  /* 0x0000000497347c23 */ /* 0x000fe20008010078 */
[----:B------:R-:W-:Y:S02]  /*32d0*/  FFMA.FTZ R55, R116, UR24, R19 ;  /* 0x0000001874377c23 */ /* 0x000fe40008010013 */
[----:B------:R-:W-:Y:S01]  /*32e0*/  FFMA.FTZ R54, R53, UR24, R18 ;  /* 0x0000001835367c23 */ /* 0x000fe20008010012 */
[----:B------:R-:W-:Y:S01]  /*32f0*/  FADD.FTZ R53, R149, -R52 ;  /* 0x8000003495357221 */ /* 0x000fe20000010000 */
[----:B------:R-:W-:-:S02]  /*3300*/  FMUL.FTZ R116, R55, UR12 ;  /* 0x0000000c37747c20 */ /* 0x000fc40008410000 */
        /* <DEDUP_REMOVED lines=8> */
.L_x_4154:
        /* <DEDUP_REMOVED lines=16> */
[--C-:B------:R-:W-:Y:S01]  /*3490*/  FFMA.FTZ R118, R143, UR4, R120.reuse ;  /* 0x000000048f767c23 */ /* 0x100fe20008010078 */
[----:B------:R-:W-:Y:S01]  /*34a0*/  FFMA.FTZ R121, R142, UR4, R120 ;  /* 0x000000048e797c23 */ /* 0x000fe20008010078 */
[----:B------:R-:W-:-:S02]  /*34b0*/  F2FP.BF16.F32.PACK_AB R116, R117, R116 ;  /* 0x000000747574723e */ /* 0x000fc400000010ff */
[----:B------:R-:W-:Y:S01]  /*34c0*/  F2FP.BF16.F32.PACK_AB R117, R122, R119 ;  /* 0x000000777a75723e */ /* 0x000fe200000010ff */
[----:B------:R-:W-:Y:S01]  /*34d0*/  FADD.FTZ R119, R141, -R118 ;  /* 0x800000768d777221 */ /* 0x000fe20000010000 */
[----:B------:R-:W-:Y:S01]  /*34e0*/  FADD.FTZ R118, R140, -R121 ;  /* 0x800000798c767221 */ /* 0x000fe20000010000 */
[----:B------:R-:W-:Y:S02]  /*34f0*/  FFMA.FTZ R122, R139, UR4, R120 ;  /* 0x000000048b7a7c23 */ /* 0x000fe40008010078 */
[----:B------:R-:W-:Y:S01]  /*3500*/  FFMA.FTZ R119, R119, UR24, R12 ;  /* 0x0000001877777c23 */ /* 0x000fe2000801000c */
[----:B------:R-:W-:-:S03]  /*3510*/  FFMA.FTZ R121, R118, UR24, R13 ;  /* 0x0000001876797c23 */ /* 0x000fc6000801000d */
[----:B------:R-:W-:Y:S01]  /*3520*/  FMUL.FTZ R118, R119, UR12 ;  /* 0x0000000c77767c20 */ /* 0x000fe20008410000 */
[----:B------:R-:W-:Y:S01]  /*3530*/  FMUL.FTZ R121, R121, UR12 ;  /* 0x0000000c79797c20 */ /* 0x000fe20008410000 */
[----:B------:R-:W-:-:S04]  /*3540*/  FADD.FTZ R119, R137, -R122 ;  /* 0x8000007a89777221 */ /* 0x000fc80000010000 */
[----:B------:R-:W-:Y:S01]  /*3550*/  F2FP.BF16.F32.PACK_AB R118, R121, R118 ;  /* 0x000000767976723e */ /* 0x000fe200000010ff */
[----:B------:R-:W-:Y:S01]  /*3560*/  FFMA.FTZ R121, R138, UR4, R120 ;  /* 0x000000048a797c23 */ /* 0x000fe20008010078 */
[----:B------:R-:W-:-:S03]  /*3570*/  FFMA.FTZ R119, R119, UR24, R14 ;  /* 0x0000001877777c23 */ /* 0x000fc6000801000e */
[----:B------:R-:W-:Y:S01]  /*3580*/  FADD.FTZ R122, R136, -R121 ;  /* 0x80000079887a7221 */ /* 0x000fe20000010000 */
[----:B------:R-:W-:-:S03]  /*3590*/  FMUL.FTZ R119, R119, UR12 ;  /* 0x0000000c77777c20 */ /* 0x000fc60008410000 */
[----:B------:R-:W-:-:S04]  /*35a0*/  FFMA.FTZ R122, R122, UR24, R15 ;  /* 0x000000187a7a7c23 */ /* 0x000fc8000801000f */
[----:B------:R-:W-:-:S05]  /*35b0*/  FMUL.FTZ R122, R122, UR12 ;  /* 0x0000000c7a7a7c20 */ /* 0x000fca0008410000 */
[----:B------:R-:W-:-:S07]  /*35c0*/  F2FP.BF16.F32.PACK_AB R119, R122, R119 ;  /* 0x000000777a77723e */ /* 0x000fce00000010ff */
.L_x_4155:
        /* <DEDUP_REMOVED lines=8> */
.L_x_4153:
[----:B------:R-:W-:Y:S05]  /*3650*/  BSYNC.RECONVERGENT B1 ;  /* 0x0000000000017941 */ /* 0x000fea0003800200 */
.L_x_4152:
        /* <DEDUP_REMOVED lines=12> */
[----:B------:R-:W-:Y:S01]  /*3720*/  FFMA.FTZ R86, R55, UR24, R114 ;  /* 0x0000001837567c23 */ /* 0x000fe20008010072 */
[----:B------:R-:W-:Y:S01]  /*3730*/  FADD.FTZ R53, R4, -R53 ;  /* 0x8000003504357221 */ /* 0x000fe20000010000 */
[----:B------:R-:W-:Y:S01]  /*3740*/  FFMA.FTZ R87, R54, UR24, R115 ;  /* 0x0000001836577c23 */ /* 0x000fe20008010073 */
[----:B------:R-:W-:Y:S01]  /*3750*/  FFMA.FTZ R85, R52, UR24, R113 ;  /* 0x0000001834557c23 */ /* 0x000fe20008010071 */
[----:B------:R-:W-:Y:S01]  /*3760*/  FMUL.FTZ R119, R86, UR12 ;  /* 0x0000000c56777c20 */ /* 0x000fe20008410000 */
[----:B------:R-:W-:Y:S01]  /*3770*/  FFMA.FTZ R84, R53, UR24, R112 ;  /* 0x0000001835547c23 */ /* 0x000fe20008010070 */
        /* <DEDUP_REMOVED lines=8> */
[----:B------:R-:W-:Y:S01]  /*3800*/  FFMA.FTZ R52, R133, UR4, R120 ;  /* 0x0000000485347c23 */ /* 0x000fe20008010078 */
[----:B------:R-:W-:Y:S01]  /*3810*/  FADD.FTZ R120, R6, -R117 ;  /* 0x8000007506787221 */ /* 0x000fe20000010000 */
[----:B------:R-:W-:Y:S01]  /*3820*/  FADD.FTZ R53, R2, -R53 ;  /* 0x8000003502357221 */ /* 0x000fe20000010000 */
[----:B------:R-:W-:-:S03]  /*3830*/  FFMA.FTZ R55, R116, UR24, R111 ;  /* 0x0000001874377c23 */ /* 0x000fc6000801006f */
[----:B------:R-:W-:Y:S01]  /*3840*/  FFMA.FTZ R54, R53, UR24, R110 ;  /* 0x0000001835367c23 */ /* 0x000fe2000801006e */
[----:B------:R-:W-:Y:S01]  /*3850*/  FADD.FTZ R53, R131, -R52 ;  /* 0x8000003483357221 */ /* 0x000fe20000010000 */
[----:B------:R-:W-:Y:S02]  /*3860*/  FMUL.FTZ R116, R55, UR12 ;  /* 0x0000000c37747c20 */ /* 0x000fe40008410000 */
        /* <DEDUP_REMOVED lines=8> */
.L_x_4156:
        /* <DEDUP_REMOVED lines=36> */
.L_x_4157:
[----:B------:R-:W0:Y:S02]  /*3b30*/  @P0 LDC.64 R120, c[0x0][0x478] ;  /* 0x00011e00ff780b82 */ /* 0x000e240000000a00 */
[----:B0-----:R-:W-:-:S06]  /*3b40*/  @P0 IMAD.WIDE.U32 R122, R134, 0x20, R120 ;  /* 0x00000020867a0825 */ /* 0x001fcc00078e0078 */
[----:B------:R-:W0:Y:S01]  /*3b50*/  LDC.64 R120, c[0x0][0x468] ;  /* 0x00011a00ff787b82 */ /* 0x000e220000000a00 */
[----:B------:R1:W-:Y:S04]  /*3b60*/  @P0 STG.E.128 desc[UR14][R122.64], R52 ;  /* 0x000000347a000986 */ /* 0x0003e8000c101d0e */
[----:B------:R1:W-:Y:S01]  /*3b70*/  @P0 STG.E.128 desc[UR14][R122.64+0x10], R84 ;  /* 0x000010547a000986 */ /* 0x0003e2000c101d0e */
[----:B0-----:R-:W-:-:S05]  /*3b80*/  IMAD.WIDE.U32 R120, R134, 0x10, R120 ;  /* 0x0000001086787825 */ /* 0x001fca00078e0078 */
[----:B------:R1:W-:Y:S02]  /*3b90*/  STG.E.128 desc[UR14][R120.64], R116 ;  /* 0x0000007478007986 */ /* 0x0003e4000c101d0e */
.L_x_4145:
[----:B------:R-:W-:Y:S05]  /*3ba0*/  BSYNC.RECONVERGENT B0 ;  /* 0x0000000000007941 */ /* 0x000fea0003800200 */
.L_x_4135:
[----:B------:R-:W-:Y:S02]  /*3bb0*/  UIADD3 UR7, UPT, UPT, UR7, UR22, URZ ;  /* 0x0000001607077290 */ /* 0x000fe4000fffe0ff */
[----:B------:R-:W-:Y:S02]  /*3bc0*/  UPLOP3.LUT UP2, UPT, UPT, UPT, UP2, 0x40, 0x4 ;  /* 0x000000000004789c */ /* 0x000fe40003f4e820 */
[----:B------:R-:W-:-:S09]  /*3bd0*/  UISETP.GE.AND UP1, UPT, UR7, UR23, UPT ;  /* 0x000000170700728c */ /* 0x000fd2000bf26270 */
[----:B------:R-:W-:Y:S05]  /*3be0*/  BRA.U !UP1, `(.L_x_4158) ;  /* 0xffffffc9096c7547 */ /* 0x000fea000b83ffff */
.L_x_4126:
        /* <DEDUP_REMOVED lines=32> */
.L_x_4159:
        /* <DEDUP_REMOVED lines=9> */
.L_x_10734:


//--------------------- .text._ZN10layer_norm13ln_bwd_kernelINS_13Kernel_traitsIf13__nv_bfloat16fS2_fjLj3072ELj1ELj1ELj4ELj16ENS_18Kernel_traits_baseILj3072EfS2_fS2_fjLj128EEEEELb0ELb0ELb0ELb1EEEvNS_9BwdParamsE --------------------------
	.section	.text._ZN10layer_norm13ln_bwd_kernelINS_13Kernel_traitsIf13__nv_bfloat16fS2_fjLj3072ELj1ELj1ELj4ELj16ENS_18Kernel_traits_baseILj3072EfS2_fS2_fjLj128EEEEELb0ELb0ELb0ELb1EEEvNS_9BwdParamsE,"ax",@progbits
	.align	128
        .global         _ZN10layer_norm13ln_bwd_kernelINS_13Kernel_traitsIf13__nv_bfloat16fS2_fjLj3072ELj1ELj1ELj4ELj16ENS_18Kernel_traits_baseILj3072EfS2_fS2_fjLj128EEEEELb0ELb0ELb0ELb1EEEvNS_9BwdParamsE
        .type           _ZN10layer_norm13ln_bwd_kernelINS_13Kernel_traitsIf13__nv_bfloat16fS2_fjLj3072ELj1ELj1ELj4ELj16ENS_18Kernel_traits_baseILj3072EfS2_fS2_fjLj128EEEEELb0ELb0ELb0ELb1EEEvNS_9BwdParamsE,@function
        .size           _ZN10layer_norm13ln_bwd_kernelINS_13Kernel_traitsIf13__nv_bfloat16fS2_fjLj3072ELj1ELj1ELj4ELj16ENS_18Kernel_traits_baseILj3072EfS2_fS2_fjLj128EEEEELb0ELb0ELb0ELb1EEEvNS_9BwdParamsE,(.L_x_10735 - _ZN10layer_norm13ln_bwd_kernelINS_13Kernel_traitsIf13__nv_bfloat16fS2_fjLj3072ELj1ELj1ELj4ELj16ENS_18Kernel_traits_baseILj3072EfS2_fS2_fjLj128EEEEELb0ELb0ELb0ELb1EEEvNS_9BwdParamsE)
        .other          _ZN10layer_norm13ln_bwd_kernelINS_13Kernel_traitsIf13__nv_bfloat16fS2_fjLj3072ELj1ELj1ELj4ELj16ENS_18Kernel_traits_baseILj3072EfS2_fS2_fjLj128EEEEELb0ELb0ELb0ELb1EEEvNS_9BwdParamsE,@"STO_CUDA_ENTRY STV_DEFAULT"
_ZN10layer_norm13ln_bwd_kernelINS_13Kernel_traitsIf13__nv_bfloat16fS2_fjLj3072ELj1ELj1ELj4ELj16ENS_18Kernel_traits_baseILj3072EfS2_fS2_fjLj128EEEEELb0ELb0ELb0ELb1EEEvNS_9BwdParamsE:
.text._ZN10layer_norm13ln_bwd_kernelINS_13Kernel_traitsIf13__nv_bfloat16fS2_fjLj3072ELj1ELj1ELj4ELj16ENS_18Kernel_traits_baseILj3072EfS2_fS2_fjLj128EEEEELb0ELb0ELb0ELb1EEEvNS_9BwdParamsE:
        /* <DEDUP_REMOVED lines=33> */
[----:B------:R-:W-:Y:S01]  /*0210*/  HFMA2 R140, -RZ, RZ, 0, 0 ;  /* 0x00000000ff8c7431 */ /* 0x000fe200000001ff */
        /* <DEDUP_REMOVED lines=16> */
[----:B--2---:R-:W-:Y:S01]  /*0320*/  UISETP.NE.U32.AND UP0, UPT, UR4, URZ, UPT ;  /* 0x000000ff0400728c */ /* 0x004fe2000bf05070 */
[----:B------:R-:W-:-:S02]  /*0330*/  CS2R R116, SRZ ;  /* 0x0000000000747805 */ /* 0x000fc4000001ff00 */
[----:B------:R-:W-:Y:S02]  /*0340*/  CS2R R118, SRZ ;  /* 0x0000000000767805 */ /* 0x000fe4000001ff00 */
[----:B------:R-:W-:Y:S02]  /*0350*/  CS2R R120, SRZ ;  /* 0x0000000000787805 */ /* 0x000fe4000001ff00 */
[----:B------:R-:W-:Y:S01]  /*0360*/  CS2R R122, SRZ ;  /* 0x00000000007a7805 */ /* 0x000fe2000001ff00 */
[----:B-1----:R-:W-:Y:S01]  /*0370*/  IMAD.WIDE.U32 R6, R0, 0x20, R6 ;  /* 0x0000002000067825 */ /* 0x002fe200078e0006 */
[----:B------:R-:W-:Y:S02]  /*0380*/  CS2R R124, SRZ ;  /* 0x00000000007c7805 */ /* 0x000fe4000001ff00 */
[----:B------:R-:W-:Y:S02]  /*0390*/  CS2R R128, SRZ ;  /* 0x0000000000807805 */ /* 0x000fe4000001ff00 */
[----:B------:R-:W-:Y:S01]  /*03a0*/  MOV R142, RZ ;  /* 0x000000ff008e7202 */ /* 0x000fe20000000f00 */
[----:B------:R-:W-:Y:S01]  /*03b0*/  UPLOP3.LUT UP2, UPT, UPT, UPT, UPT, 0x40, 0x4 ;  /* 0x000000000004789c */ /* 0x000fe20003f4e870 */
[----:B0-----:R-:W5:Y:S01]  /*03c0*/  LDG.E.128 R40, desc[UR16][R6.64] ;  /* 0x0000001006287981 */ /* 0x001f62000c1e1d00 */
[----:B------:R-:W0:Y:S03]  /*03d0*/  LDCU UR19, c[0x0][0x388] ;  /* 0x00007100ff1377ac */ /* 0x000e260008000800 */
[----:B------:R-:W5:Y:S01]  /*03e0*/  LDG.E.128 R36, desc[UR16][R6.64+0x10] ;  /* 0x0000101006247981 */ /* 0x000f62000c1e1d00 */
[----:B------:R-:W1:Y:S03]  /*03f0*/  LDCU.U8 UR18, c[0x0][0x410] ;  /* 0x00008200ff1277ac */ /* 0x000e660008000000 */
[----:B------:R-:W5:Y:S01]  /*0400*/  LDG.E.128 R32, desc[UR16][R6.64+0x1000] ;  /* 0x0010001006207981 */ /* 0x000f62000c1e1d00 */
[----:B------:R-:W2:Y:S03]  /*0410*/  LDCU UR22, c[0x0][0x400] ;  /* 0x00008000ff1677ac */ /* 0x000ea60008000800 */
[----:B------:R-:W5:Y:S01]  /*0420*/  LDG.E.128 R28, desc[UR16][R6.64+0x1010] ;  /* 0x00101010061c7981 */ /* 0x000f62000c1e1d00 */
[----:B------:R-:W3:Y:S03]  /*0430*/  LDCU.64 UR24, c[0x0][0x478] ;  /* 0x00008f00ff1877ac */ /* 0x000ee60008000a00 */
[----:B------:R-:W5:Y:S01]  /*0440*/  LDG.E.128 R24, desc[UR16][R6.64+0x2000] ;  /* 0x0020001006187981 */ /* 0x000f62000c1e1d00 */
[----:B------:R-:W4:Y:S03]  /*0450*/  LDCU.128 UR12, c[0x0][0x3c0] ;  /* 0x00007800ff0c77ac */ /* 0x000f260008000c00 */
[----:B------:R0:W5:Y:S01]  /*0460*/  LDG.E.128 R20, desc[UR16][R6.64+0x2010] ;  /* 0x0020101006147981 */ /* 0x000162000c1e1d00 */
[----:B------:R-:W-:Y:S01]  /*0470*/  UISETP.NE.AND.EX UP0, UPT, UR5, URZ, UPT, UP0 ;  /* 0x000000ff0500728c */ /* 0x000fe2000bf05300 */
[----:B------:R-:W1:Y:S01]  /*0480*/  LDCU.64 UR20, c[0x0][0x438] ;  /* 0x00008700ff1477ac */ /* 0x000e620008000a00 */
[----:B------:R-:W1:Y:S01]  /*0490*/  LDCU.64 UR26, c[0x0][0x380] ;  /* 0x00007000ff1a77ac */ /* 0x000e620008000a00 */
[----:B0-----:R-:W-:Y:S01]  /*04a0*/  CS2R R6, SRZ ;  /* 0x0000000000067805 */ /* 0x001fe2000001ff00 */
[----:B--23--:R-:W-:-:S07]  /*04b0*/  UMOV UR6, UR9 ;  /* 0x0000000900067c82 */ /* 0x00cfce0008000000 */
.L_x_4177:
[----:B0-----:R-:W0:Y:S01]  /*04c0*/  S2R R0, SR_TID.X ;  /* 0x0000000000007919 */ /* 0x001e220000002100 */
[----:B------:R-:W2:Y:S01]  /*04d0*/  @UP0 LDCU.64 UR4, c[0x0][0x3e0] ;  /* 0x00007c00ff0407ac */ /* 0x000ea20008000a00 */
[----:B------:R-:W3:Y:S01]  /*04e0*/  LDC.64 R104, c[0x0][0x428] ;  /* 0x00010a00ff687b82 */ /* 0x000ee20000000a00 */
[----:B------:R-:W-:Y:S02]  /*04f0*/  UIMAD UR7, UR6, UR19, URZ ;  /* 0x00000013060772a4 */ /* 0x000fe4000f8e02ff */
[----:B----4-:R-:W-:Y:S02]  /*0500*/  UIMAD.WIDE UR10, UR6, 0x4, UR12 ;  /* 0x00000004060a78a5 */ /* 0x010fe4000f8e020c */
[----:B------:R-:W-:-:S03]  /*0510*/  USHF.R.S32.HI UR8, URZ, 0x1f, UR7 ;  /* 0x0000001fff087899 */ /* 0x000fc60008011407 */
[----:B------:R-:W4:Y:S01]  /*0520*/  LDC.64 R148, c[0x0][0x3a8] ;  /* 0x0000ea00ff947b82 */ /* 0x000f220000000a00 */
[----:B-1----:R-:W-:Y:S01]  /*0530*/  MOV R76, UR10 ;  /* 0x0000000a004c7c02 */ /* 0x002fe20008000f00 */
[----:B------:R-:W-:Y:S01]  /*0540*/  ULEA.HI UR8, UR8, UR7, URZ, 0x3 ;  /* 0x0000000708087291 */ /* 0x000fe2000f8f18ff */
[----:B------:R-:W-:Y:S01]  /*0550*/  MOV R77, UR11 ;  /* 0x0000000b004d7c02 */ /* 0x000fe20008000f00 */
[----:B------:R-:W-:Y:S01]  /*0560*/  UIMAD.WIDE UR10, UR6, 0x4, UR14 ;  /* 0x00000004060a78a5 */ /* 0x000fe2000f8e020e */
[----:B------:R-:W-:-:S03]  /*0570*/  PLOP3.LUT P1, PT, PT, PT, UP0, 0x80, 0x8 ;  /* 0x000000000008781c */ /* 0x000fc60003f2f008 */
[----:B------:R-:W4:Y:S01]  /*0580*/  LDG.E R157, desc[UR16][R76.64] ;  /* 0x000000104c9d7981 */ /* 0x000f22000c1e1900 */
[----:B------:R-:W-:Y:S01]  /*0590*/  MOV R79, UR8 ;  /* 0x00000008004f7c02 */ /* 0x000fe20008000f00 */
[----:B--2---:R-:W-:Y:S01]  /*05a0*/  @UP0 UIMAD.WIDE UR4, UR6, 0x2, UR4 ;  /* 0x00000002060408a5 */ /* 0x004fe2000f8e0204 */
[----:B------:R-:W-:Y:S02]  /*05b0*/  MOV R98, UR10 ;  /* 0x0000000a00627c02 */ /* 0x000fe40008000f00 */
[----:B------:R-:W-:-:S03]  /*05c0*/  MOV R99, UR11 ;  /* 0x0000000b00637c02 */ /* 0x000fc60008000f00 */
[----:B------:R-:W-:Y:S02]  /*05d0*/  MOV R96, UR4 ;  /* 0x0000000400607c02 */ /* 0x000fe40008000f00 */
[----:B------:R-:W2:Y:S01]  /*05e0*/  LDG.E R156, desc[UR16][R98.64] ;  /* 0x00000010629c7981 */ /* 0x000ea2000c1e1900 */
[----:B------:R-:W-:Y:S02]  /*05f0*/  MOV R97, UR5 ;  /* 0x0000000500617c02 */ /* 0x000fe40008000f00 */
[----:B0-----:R-:W-:-:S03]  /*0600*/  LEA.HI.SX32 R144, R79, R0, 0x1d ;  /* 0x000000004f907211 */ /* 0x001fc600078feaff */
[----:B------:R-:W2:Y:S01]  /*0610*/  @P1 LDG.E.U16 R145, desc[UR16][R96.64] ;  /* 0x0000001060911981 */ /* 0x000ea2000c1e1500 */
[C---:B------:R-:W-:Y:S01]  /*0620*/  IADD3 R143, PT, PT, R144.reuse, 0x80, RZ ;  /* 0x00000080908f7810 */ /* 0x040fe20007ffe0ff */
[C---:B---3--:R-:W-:Y:S01]  /*0630*/  IMAD.WIDE.U32 R80, R144.reuse, 0x10, R104 ;  /* 0x0000001090507825 */ /* 0x048fe200078e0068 */
[----:B------:R-:W-:-:S03]  /*0640*/  IADD3 R141, PT, PT, R144, 0x100, RZ ;  /* 0x00000100908d7810 */ /* 0x000fc60007ffe0ff */
[----:B----4-:R-:W-:Y:S02]  /*0650*/  IMAD.WIDE.U32 R146, R144, 0x20, R148 ;  /* 0x0000002090927825 */ /* 0x010fe400078e0094 */
[----:B------:R-:W3:Y:S02]  /*0660*/  LDG.E.128 R80, desc[UR16][R80.64] ;  /* 0x0000001050507981 */ /* 0x000ee4000c1e1d00 */
[--C-:B------:R-:W-:Y:S02]  /*0670*/  IMAD.WIDE.U32 R92, R143, 0x10, R104.reuse ;  /* 0x000000108f5c7825 */ /* 0x100fe400078e0068 */
[----:B------:R-:W4:Y:S02]  /*0680*/  LDG.E.128 R84, desc[UR16][R146.64+0x10] ;  /* 0x0000101092547981 */ /* 0x000f24000c1e1d00 */
[----:B------:R-:W-:Y:S02]  /*0690*/  IMAD.WIDE.U32 R104, R141, 0x10, R104 ;  /* 0x000000108d687825 */ /* 0x000fe400078e0068 */
[----:B------:R0:W4:Y:S02]  /*06a0*/  LDG.E.128 R76, desc[UR16][R146.64] ;  /* 0x00000010924c7981 */ /* 0x000124000c1e1d00 */
[----:B------:R-:W-:-:S02]  /*06b0*/  IMAD.WIDE.U32 R150, R143, 0x20, R148 ;  /* 0x000000208f967825 */ /* 0x000fc400078e0094 */
[----:B------:R-:W4:Y:S02]  /*06c0*/  LDG.E.128 R104, desc[UR16][R104.64] ;  /* 0x0000001068687981 */ /* 0x000f24000c1e1d00 */
[----:B------:R-:W-:Y:S02]  /*06d0*/  IMAD.WIDE.U32 R148, R141, 0x20, R148 ;  /* 0x000000208d947825 */ /* 0x000fe400078e0094 */
[----:B------:R-:W4:Y:S04]  /*06e0*/  LDG.E.128 R88, desc[UR16][R150.64] ;  /* 0x0000001096587981 */ /* 0x000f28000c1e1d00 */
[----:B------:R-:W4:Y:S04]  /*06f0*/  LDG.E.128 R100, desc[UR16][R148.64] ;  /* 0x0000001094647981 */ /* 0x000f28000c1e1d00 */
[----:B------:R-:W4:Y:S04]  /*0700*/  LDG.E.128 R92, desc[UR16][R92.64] ;  /* 0x000000105c5c7981 */ /* 0x000f28000c1e1d00 */
[----:B------:R-:W4:Y:S04]  /*0710*/  LDG.E.128 R108, desc[UR16][R148.64+0x10] ;  /* 0x00001010946c7981 */ /* 0x000f28000c1e1d00 */
[----:B------:R-:W4:Y:S01]  /*0720*/  LDG.E.128 R96, desc[UR16][R150.64+0x10] ;  /* 0x0000101096607981 */ /* 0x000f22000c1e1d00 */
[----:B-1----:R-:W-:-:S04]  /*0730*/  ISETP.NE.U32.AND P0, PT, RZ, UR20, PT ;  /* 0x00000014ff007c0c */ /* 0x002fc8000bf05070 */
        /* <DEDUP_REMOVED lines=11> */
[----:B------:R1:W5:Y:S04]  /*07f0*/  @P0 LDG.E.128 R64, desc[UR16][R152.64+0x10] ;  /* 0x0000101098400981 */ /* 0x000368000c1e1d00 */
[----:B------:R-:W5:Y:S04]  /*0800*/  @P0 LDG.E.128 R52, desc[UR16][R154.64] ;  /* 0x000000109a340981 */ /* 0x000f68000c1e1d00 */
[----:B------:R1:W5:Y:S01]  /*0810*/  @P0 LDG.E.128 R56, desc[UR16][R154.64+0x10] ;  /* 0x000010109a380981 */ /* 0x000362000c1e1d00 */
[----:B------:R-:W-:-:S04]  /*0820*/  FSEL R157, R157, RZ, !P2 ;  /* 0x000000ff9d9d7208 */ /* 0x000fc80005000000 */
[----:B------:R-:W-:Y:S02]  /*0830*/  R2UR UR5, R157 ;  /* 0x000000009d0572ca */ /* 0x000fe400000e0000 */
[----:B--2---:R-:W-:Y:S02]  /*0840*/  R2UR UR8, R156 ;  /* 0x000000009c0872ca */ /* 0x004fe400000e0000 */
[----:B------:R-:W-:Y:S02]  /*0850*/  @P1 R2UR UR4, R145 ;  /* 0x00000000910412ca */ /* 0x000fe400000e0000 */
[C---:B---3--:R-:W-:Y:S02]  /*0860*/  PRMT R145, R80.reuse, 0x7632, R145 ;  /* 0x0000763250917816 */ /* 0x048fe40000000091 */
[----:B0-----:R-:W-:Y:S02]  /*0870*/  SHF.L.U32 R147, R80, 0x10, RZ ;  /* 0x0000001050937819 */ /* 0x001fe400000006ff */
[----:B------:R-:W-:-:S03]  /*0880*/  PRMT R80, R81, 0x7632, R80 ;  /* 0x0000763251507816 */ /* 0x000fc60000000050 */
[----:B----4-:R-:W-:Y:S01]  /*0890*/  FADD.FTZ R86, R86, -UR5 ;  /* 0x8000000556567e21 */ /* 0x010fe20008010000 */
[----:B------:R-:W-:Y:S01]  /*08a0*/  SHF.L.U32 R148, R83, 0x10, RZ ;  /* 0x0000001053947819 */ /* 0x000fe200000006ff */
[----:B------:R-:W-:Y:S01]  /*08b0*/  FADD.FTZ R79, R79, -UR5 ;  /* 0x800000054f4f7e21 */ /* 0x000fe20008010000 */
[----:B------:R-:W-:Y:S01]  /*08c0*/  FADD.FTZ R77, R77, -UR5 ;  /* 0x800000054d4d7e21 */ /* 0x000fe20008010000 */
[C---:B------:R-:W-:Y:S01]  /*08d0*/  PRMT R146, R82.reuse, 0x7632, R146 ;  /* 0x0000763252927816 */ /* 0x040fe20000000092 */
[----:B------:R-:W-:Y:S01]  /*08e0*/  FADD.FTZ R87, R87, -UR5 ;  /* 0x8000000557577e21 */ /* 0x000fe20008010000 */
[----:B------:R-:W-:Y:S01]  /*08f0*/  SHF.L.U32 R151, R82, 0x10, RZ ;  /* 0x0000001052977819 */ /* 0x000fe200000006ff */
[----:B------:R-:W-:Y:S01]  /*0900*/  FMUL.FTZ R86, R86, UR8 ;  /* 0x0000000856567c20 */ /* 0x000fe20008410000 */
[C---:B------:R-:W-:Y:S02]  /*0910*/  PRMT R158, R106.reuse, 0x7632, R158 ;  /* 0x000076326a9e7816 */ /* 0x040fe4000000009e */
[----:B------:R-:W-:Y:S01]  /*0920*/  SHF.L.U32 R159, R106, 0x10, RZ ;  /* 0x000000106a9f7819 */ /* 0x000fe200000006ff */
[----:B------:R-:W-:Y:S01]  /*0930*/  FADD.FTZ R90, R90, -UR5 ;  /* 0x800000055a5a7e21 */ /* 0x000fe20008010000 */
[----:B------:R-:W-:Y:S01]  /*0940*/  SHF.L.U32 R80, R80, 0x10, RZ ;  /* 0x0000001050507819 */ /* 0x000fe200000006ff */
[----:B------:R-:W-:Y:S01]  /*0950*/  FMUL.FTZ R106, R79, UR8 ;  /* 0x000000084f6a7c20 */ /* 0x000fe20008410000 */
[----:B------:R-:W-:Y:S01]  /*0960*/  PRMT R82, R83, 0x7632, R82 ;  /* 0x0000763253527816 */ /* 0x000fe20000000052 */
[----:B-1----:R-:W-:Y:S01]  /*0970*/  FADD.FTZ R152, R102, -UR5 ;  /* 0x8000000566987e21 */ /* 0x002fe20008010000 */
[----:B------:R-:W-:Y:S01]  /*0980*/  SHF.L.U32 R162, R145, 0x10, RZ ;  /* 0x0000001091a27819 */ /* 0x000fe200000006ff */
[----:B------:R-:W-:Y:S01]  /*0990*/  FADD.FTZ R78, R78, -UR5 ;  /* 0x800000054e4e7e21 */ /* 0x000fe20008010000 */
[----:B------:R-:W-:Y:S01]  /*09a0*/  FADD.FTZ R89, R89, -UR5 ;  /* 0x8000000559597e21 */ /* 0x000fe20008010000 */
[C---:B------:R-:W-:Y:S01]  /*09b0*/  PRMT R83, R92.reuse, 0x7632, R83 ;  /* 0x000076325c537816 */ /* 0x040fe20000000053 */
[----:B------:R-:W-:Y:S01]  /*09c0*/  FMUL.FTZ R102, R77, UR8 ;  /* 0x000000084d667c20 */ /* 0x000fe20008410000 */
[----:B------:R-:W-:Y:S01]  /*09d0*/  SHF.L.U32 R153, R92, 0x10, RZ ;  /* 0x000000105c997819 */ /* 0x000fe200000006ff */
[----:B------:R-:W-:Y:S01]  /*09e0*/  FADD.FTZ R161, R108, -UR5 ;  /* 0x800000056ca17e21 */ /* 0x000fe20008010000 */
[C---:B------:R-:W-:Y:S01]  /*09f0*/  PRMT R92, R93.reuse, 0x7632, R92 ;  /* 0x000076325d5c7816 */ /* 0x040fe2000000005c */
[----:B------:R-:W-:Y:S01]  /*0a00*/  FMUL.FTZ R108, R40, R147 ;  /* 0x00000093286c7220 */ /* 0x000fe20000410000 */
[----:B------:R-:W-:Y:S01]  /*0a10*/  SHF.L.U32 R93, R93, 0x10, RZ ;  /* 0x000000105d5d7819 */ /* 0x000fe200000006ff */
[----:B------:R-:W-:Y:S01]  /*0a20*/  FADD.FTZ R154, R103, -UR5 ;  /* 0x80000005679a7e21 */ /* 0x000fe20008010000 */
[----:B------:R-:W-:Y:S01]  /*0a30*/  FADD.FTZ R127, R148, R127 ;  /* 0x0000007f947f7221 */ /* 0x000fe20000010000 */
[-C--:B------:R-:W-:Y:S01]  /*0a40*/  FFMA.FTZ R129, R86, R148.reuse, R129 ;  /* 0x0000009456817223 */ /* 0x080fe20000010081 */
[----:B------:R-:W-:Y:S01]  /*0a50*/  FMUL.FTZ R145, R38, R148 ;  /* 0x0000009426917220 */ /* 0x000fe20000410000 */
[----:B------:R-:W-:Y:S01]  /*0a60*/  FMUL.FTZ R163, R87, UR8 ;  /* 0x0000000857a37c20 */ /* 0x000fe20008410000 */
[----:B------:R-:W-:Y:S01]  /*0a70*/  SHF.L.U32 R149, R81, 0x10, RZ ;  /* 0x0000001051957819 */ /* 0x000fe200000006ff */
[-C--:B------:R-:W-:Y:S01]  /*0a80*/  FFMA.FTZ R135, R106, R80.reuse, R135 ;  /* 0x000000506a877223 */ /* 0x080fe20000010087 */
[----:B------:R-:W-:Y:S01]  /*0a90*/  PRMT R103, R104, 0x7632, R103 ;  /* 0x0000763268677816 */ /* 0x000fe20000000067 */
[----:B------:R-:W-:Y:S01]  /*0aa0*/  FADD.FTZ R134, R80, R134 ;  /* 0x0000008650867221 */ /* 0x000fe20000010000 */
[----:B------:R-:W-:Y:S01]  /*0ab0*/  SHF.L.U32 R157, R104, 0x10, RZ ;  /* 0x00000010689d7819 */ /* 0x000fe200000006ff */
[----:B------:R-:W-:Y:S01]  /*0ac0*/  FMUL.FTZ R148, R43, R80 ;  /* 0x000000502b947220 */ /* 0x000fe20000410000 */
[----:B------:R-:W-:Y:S01]  /*0ad0*/  FMUL.FTZ R87, R90, UR8 ;  /* 0x000000085a577c20 */ /* 0x000fe20008410000 */
[----:B------:R-:W-:Y:S01]  /*0ae0*/  FADD.FTZ R98, R98, -UR5 ;  /* 0x8000000562627e21 */ /* 0x000fe20008010000 */
[----:B------:R-:W-:Y:S01]  /*0af0*/  FMUL.FTZ R104, R78, UR8 ;  /* 0x000000084e687c20 */ /* 0x000fe20008410000 */
[-C--:B------:R-:W-:Y:S01]  /*0b00*/  FFMA.FTZ R139, R102, R162.reuse, R139 ;  /* 0x000000a2668b7223 */ /* 0x080fe2000001008b */
[----:B------:R-:W-:Y:S01]  /*0b10*/  FADD.FTZ R138, R162, R138 ;  /* 0x0000008aa28a7221 */ /* 0x000fe20000010000 */
[----:B------:R-:W-:Y:S01]  /*0b20*/  FMUL.FTZ R80, R89, UR8 ;  /* 0x0000000859507c20 */ /* 0x000fe20008410000 */
[C---:B------:R-:W-:Y:S01]  /*0b30*/  PRMT R150, R94.reuse, 0x7632, R150 ;  /* 0x000076325e967816 */ /* 0x040fe20000000096 */
[----:B------:R-:W-:Y:S01]  /*0b40*/  FMUL.FTZ R162, R41, R162 ;  /* 0x000000a229a27220 */ /* 0x000fe20000410000 */
[----:B------:R-:W-:Y:S01]  /*0b50*/  SHF.L.U32 R155, R94, 0x10, RZ ;  /* 0x000000105e9b7819 */ /* 0x000fe200000006ff */
[----:B------:R-:W-:Y:S01]  /*0b60*/  FADD.FTZ R89, RZ, R108 ;  /* 0x0000006cff597221 */ /* 0x000fe20000010000 */
[----:B------:R-:W-:Y:S01]  /*0b70*/  PRMT R94, R95, 0x7632, R94 ;  /* 0x000076325f5e7816 */ /* 0x000fe2000000005e */
[----:B------:R-:W-:Y:S01]  /*0b80*/  FADD.FTZ R15, R93, R15 ;  /* 0x0000000f5d0f7221 */ /* 0x000fe20000010000 */
[----:B------:R-:W-:Y:S01]  /*0b90*/  SHF.L.U32 R95, R95, 0x10, RZ ;  /* 0x000000105f5f7819 */ /* 0x000fe200000006ff */
[-C--:B------:R-:W-:Y:S01]  /*0ba0*/  FFMA.FTZ R124, R87, R93.reuse, R124 ;  /* 0x0000005d577c7223 */ /* 0x080fe2000001007c */
[----:B------:R-:W-:Y:S01]  /*0bb0*/  FMUL.FTZ R90, R34, R93 ;  /* 0x0000005d225a7220 */ /* 0x000fe20000410000 */
[----:B------:R-:W-:Y:S01]  /*0bc0*/  FADD.FTZ R84, R84, -UR5 ;  /* 0x8000000554547e21 */ /* 0x000fe20008010000 */
[----:B------:R-:W-:Y:S01]  /*0bd0*/  FADD.FTZ R136, R149, R136 ;  /* 0x0000008895887221 */ /* 0x000fe20000010000 */
[-C--:B------:R-:W-:Y:S01]  /*0be0*/  FFMA.FTZ R137, R104, R149.reuse, R137 ;  /* 0x0000009568897223 */ /* 0x080fe20000010089 */
[----:B------:R-:W-:Y:S01]  /*0bf0*/  SHF.L.U32 R77, R92, 0x10, RZ ;  /* 0x000000105c4d7819 */ /* 0x000fe200000006ff */
[----:B------:R-:W-:Y:S01]  /*0c00*/  FMUL.FTZ R93, R98, UR8 ;  /* 0x00000008625d7c20 */ /* 0x000fe20008410000 */
[----:B------:R-:W-:Y:S01]  /*0c10*/  FMUL.FTZ R149, R42, R149 ;  /* 0x000000952a957220 */ /* 0x000fe20000410000 */
[----:B------:R-:W-:Y:S01]  /*0c20*/  FADD.FTZ R92, R162, R89 ;  /* 0x00000059a25c7221 */ /* 0x000fe20000010000 */
[----:B------:R-:W-:Y:S01]  /*0c30*/  FADD.FTZ R85, R85, -UR5 ;  /* 0x8000000555557e21 */ /* 0x000fe20008010000 */
[----:B------:R-:W-:Y:S01]  /*0c40*/  FMUL.FTZ R84, R84, UR8 ;  /* 0x0000000854547c20 */ /* 0x000fe20008410000 */
[----:B------:R-:W-:Y:S01]  /*0c50*/  FADD.FTZ R11, R95, R11 ;  /* 0x0000000b5f0b7221 */ /* 0x000fe20000010000 */
[-C--:B------:R-:W-:Y:S01]  /*0c60*/  FFMA.FTZ R120, R93, R95.reuse, R120 ;  /* 0x0000005f5d787223 */ /* 0x080fe20000010078 */
[----:B------:R-:W-:Y:S01]  /*0c70*/  FMUL.FTZ R98, R30, R95 ;  /* 0x0000005f1e627220 */ /* 0x000fe20000410000 */
[----:B------:R-:W-:Y:S01]  /*0c80*/  FADD.FTZ R95, R149, R92 ;  /* 0x0000005c955f7221 */ /* 0x000fe20000010000 */
[----:B------:R-:W-:Y:S01]  /*0c90*/  SHF.L.U32 R165, R146, 0x10, RZ ;  /* 0x0000001092a57819 */ /* 0x000fe200000006ff */
[----:B------:R-:W-:Y:S01]  /*0ca0*/  FADD.FTZ R100, R100, -UR5 ;  /* 0x8000000564647e21 */ /* 0x000fe20008010000 */
[----:B------:R-:W-:Y:S01]  /*0cb0*/  FADD.FTZ R132, R151, R132 ;  /* 0x0000008497847221 */ /* 0x000fe20000010000 */
[-C--:B------:R-:W-:Y:S01]  /*0cc0*/  FFMA.FTZ R133, R84, R151.reuse, R133 ;  /* 0x0000009754857223 */ /* 0x080fe20000010085 */
[----:B------:R-:W-:Y:S01]  /*0cd0*/  FMUL.FTZ R146, R85, UR8 ;  /* 0x0000000855927c20 */ /* 0x000fe20008410000 */
[----:B------:R-:W-:Y:S01]  /*0ce0*/  SHF.L.U32 R78, R94, 0x10, RZ ;  /* 0x000000105e4e7819 */ /* 0x000fe200000006ff */
[----:B------:R-:W-:Y:S01]  /*0cf0*/  FADD.FTZ R76, R76, -UR5 ;  /* 0x800000054c4c7e21 */ /* 0x000fe20008010000 */
[----:B------:R-:W-:Y:S01]  /*0d00*/  FMUL.FTZ R151, R36, R151 ;  /* 0x0000009724977220 */ /* 0x000fe20000410000 */
[----:B------:R-:W-:Y:S01]  /*0d10*/  FADD.FTZ R94, R148, R95 ;  /* 0x0000005f945e7221 */ /* 0x000fe20000010000 */
[----:B------:R-:W-:Y:S01]  /*0d20*/  FADD.FTZ R130, R165, R130 ;  /* 0x00000082a5827221 */ /* 0x000fe20000010000 */
[-C--:B------:R-:W-:Y:S01]  /*0d30*/  FFMA.FTZ R131, R146, R165.reuse, R131 ;  /* 0x000000a592837223 */ /* 0x080fe20000010083 */
[----:B------:R-:W-:Y:S01]  /*0d40*/  FMUL.FTZ R89, R100, UR8 ;  /* 0x0000000864597c20 */ /* 0x000fe20008410000 */
[----:B------:R-:W-:Y:S01]  /*0d50*/  FMUL.FTZ R81, R76, UR8 ;  /* 0x000000084c517c20 */ /* 0x000fe20008410000 */
[----:B------:R-:W-:Y:S01]  /*0d60*/  SHF.L.U32 R82, R82, 0x10, RZ ;  /* 0x0000001052527819 */ /* 0x000fe200000006ff */
[----:B------:R-:W-:Y:S01]  /*0d70*/  FMUL.FTZ R165, R37, R165 ;  /* 0x000000a525a57220 */ /* 0x000fe20000410000 */
[----:B------:R-:W-:Y:S01]  /*0d80*/  FADD.FTZ R100, R151, R94 ;  /* 0x0000005e97647221 */ /* 0x000fe20000010000 */
[----:B------:R-:W-:Y:S01]  /*0d90*/  FADD.FTZ R91, R91, -UR5 ;  /* 0x800000055b5b7e21 */ /* 0x000fe20008010000 */
[----:B------:R-:W-:Y:S01]  /*0da0*/  FADD.FTZ R140, R147, R140 ;  /* 0x0000008c938c7221 */ /* 0x000fe20000010000 */
[----:B------:R-:W-:Y:S01]  /*0db0*/  FFMA.FTZ R142, R81, R147, R142 ;  /* 0x00000093518e7223 */ /* 0x000fe2000001008e */
[----:B------:R-:W-:Y:S01]  /*0dc0*/  FADD.FTZ R100, R165, R100 ;  /* 0x00000064a5647221 */ /* 0x000fe20000010000 */
[----:B------:R-:W-:Y:S01]  /*0dd0*/  FADD.FTZ R18, R82, R18 ;  /* 0x0000001252127221 */ /* 0x000fe20000010000 */
[-C--:B------:R-:W-:Y:S01]  /*0de0*/  FFMA.FTZ R128, R163, R82.reuse, R128 ;  /* 0x00000052a3807223 */ /* 0x080fe20000010080 */
[----:B------:R-:W-:Y:S01]  /*0df0*/  FMUL.FTZ R147, R39, R82 ;  /* 0x0000005227937220 */ /* 0x000fe20000410000 */
[----:B------:R-:W-:Y:S01]  /*0e00*/  FADD.FTZ R88, R88, -UR5 ;  /* 0x8000000558587e21 */ /* 0x000fe20008010000 */
[----:B------:R-:W-:Y:S01]  /*0e10*/  FMUL.FTZ R82, R91, UR8 ;  /* 0x000000085b527c20 */ /* 0x000fe20008410000 */
[----:B------:R-:W-:Y:S01]  /*0e20*/  FADD.FTZ R97, R97, -UR5 ;  /* 0x8000000561617e21 */ /* 0x000fe20008010000 */
[----:B------:R-:W-:Y:S01]  /*0e30*/  FMUL.FTZ R91, R152, UR8 ;  /* 0x00000008985b7c20 */ /* 0x000fe20008410000 */
[----:B------:R-:W-:Y:S01]  /*0e40*/  FFMA.FTZ R95, R81, R108, RZ ;  /* 0x0000006c515f7223 */ /* 0x000fe200000100ff */
[----:B------:R-:W-:Y:S01]  /*0e50*/  FADD.FTZ R152, R145, R100 ;  /* 0x0000006491987221 */ /* 0x000fe20000010000 */
[----:B------:R-:W-:Y:S01]  /*0e60*/  FMUL.FTZ R85, R88, UR8 ;  /* 0x0000000858557c20 */ /* 0x000fe20008410000 */
[----:B------:R-:W-:Y:S01]  /*0e70*/  SHF.L.U32 R76, R83, 0x10, RZ ;  /* 0x00000010534c7819 */ /* 0x000fe200000006ff */
[----:B------:R-:W-:Y:S01]  /*0e80*/  FFMA.FTZ R95, R102, R162, R95 ;  /* 0x000000a2665f7223 */ /* 0x000fe2000001005f */
[----:B------:R-:W-:Y:S01]  /*0e90*/  SHF.L.U32 R79, R150, 0x10, RZ ;  /* 0x00000010964f7819 */ /* 0x000fe200000006ff */
[----:B------:R-:W-:Y:S01]  /*0ea0*/  FMUL.FTZ R150, R97, UR8 ;  /* 0x0000000861967c20 */ /* 0x000fe20008410000 */
[-C--:B------:R-:W-:Y:S01]  /*0eb0*/  FMUL.FTZ R88, R32, R153.reuse ;  /* 0x0000009920587220 */ /* 0x080fe20000410000 */
[----:B------:R-:W-:Y:S01]  /*0ec0*/  FADD.FTZ R97, R147, R152 ;  /* 0x0000009893617221 */ /* 0x000fe20000010000 */
[----:B------:R-:W-:Y:S01]  /*0ed0*/  FADD.FTZ R17, R153, R17 ;  /* 0x0000001199117221 */ /* 0x000fe20000010000 */
[----:B------:R-:W-:Y:S01]  /*0ee0*/  FFMA.FTZ R126, R85, R153, R126 ;  /* 0x00000099557e7223 */ /* 0x000fe2000001007e */
[-C--:B------:R-:W-:Y:S01]  /*0ef0*/  FFMA.FTZ R125, R80, R76.reuse, R125 ;  /* 0x0000004c507d7223 */ /* 0x080fe2000001007d */
[----:B------:R-:W-:Y:S01]  /*0f00*/  FADD.FTZ R16, R76, R16 ;  /* 0x000000104c107221 */ /* 0x000fe20000010000 */
[----:B------:R-:W-:Y:S01]  /*0f10*/  FMUL.FTZ R153, R33, R76 ;  /* 0x0000004c21997220 */ /* 0x000fe20000410000 */
[----:B------:R-:W-:Y:S01]  /*0f20*/  FFMA.FTZ R95, R104, R149, R95 ;  /* 0x00000095685f7223 */ /* 0x000fe2000001005f */
[----:B------:R-:W-:-:S03]  /*0f30*/  FADD.FTZ R76, R88, R97 ;  /* 0x00000061584c7221 */ /* 0x000fc60000010000 */
[----:B------:R-:W-:Y:S01]  /*0f40*/  FFMA.FTZ R95, R106, R148, R95 ;  /* 0x000000946a5f7223 */ /* 0x000fe2000001005f */
[----:B------:R-:W-:Y:S01]  /*0f50*/  FADD.FTZ R97, R153, R76 ;  /* 0x0000004c99617221 */ /* 0x000fe20000010000 */
[----:B------:R-:W-:Y:S01]  /*0f60*/  FADD.FTZ R96, R96, -UR5 ;  /* 0x8000000560607e21 */ /* 0x000fe20008010000 */
[----:B------:R-:W-:Y:S01]  /*0f70*/  FADD.FTZ R9, R157, R9 ;  /* 0x000000099d097221 */ /* 0x000fe20000010000 */
[-C--:B------:R-:W-:Y:S01]  /*0f80*/  FFMA.FTZ R118, R89, R157.reuse, R118 ;  /* 0x0000009d59767223 */ /* 0x080fe20000010076 */
[----:B------:R-:W-:Y:S01]  /*0f90*/  FMUL.FTZ R94, R24, R157 ;  /* 0x0000009d185e7220 */ /* 0x000fe20000410000 */
[----:B------:R-:W-:Y:S01]  /*0fa0*/  FFMA.FTZ R95, R84, R151, R95 ;  /* 0x00000097545f7223 */ /* 0x000fe2000001005f */
[-C--:B------:R-:W-:Y:S01]  /*0fb0*/  FMUL.FTZ R157, R35, R77.reuse ;  /* 0x0000004d239d7220 */ /* 0x080fe20000410000 */
[----:B------:R-:W-:Y:S01]  /*0fc0*/  FADD.FTZ R76, R90, R97 ;  /* 0x000000615a4c7221 */ /* 0x000fe20000010000 */
[----:B------:R-:W-:Y:S01]  /*0fd0*/  FMUL.FTZ R83, R96, UR8 ;  /* 0x0000000860537c20 */ /* 0x000fe20008410000 */
[----:B------:R-:W-:Y:S01]  /*0fe0*/  FFMA.FTZ R123, R82, R77, R123 ;  /* 0x0000004d527b7223 */ /* 0x000fe2000001007b */
[----:B------:R-:W-:Y:S01]  /*0ff0*/  FADD.FTZ R14, R77, R14 ;  /* 0x0000000e4d0e7221 */ /* 0x000fe20000010000 */
[----:B------:R-:W-:Y:S01]  /*1000*/  FFMA.FTZ R95, R146, R165, R95 ;  /* 0x000000a5925f7223 */ /* 0x000fe2000001005f */
[-C--:B------:R-:W-:Y:S01]  /*1010*/  FMUL.FTZ R96, R28, R155.reuse ;  /* 0x0000009b1c607220 */ /* 0x080fe20000410000 */
[----:B------:R-:W-:Y:S01]  /*1020*/  FADD.FTZ R77, R157, R76 ;  /* 0x0000004c9d4d7221 */ /* 0x000fe20000010000 */
[----:B------:R-:W-:Y:S01]  /*1030*/  FADD.FTZ R13, R155, R13 ;  /* 0x0000000d9b0d7221 */ /* 0x000fe20000010000 */
[----:B------:R-:W-:Y:S01]  /*1040*/  FFMA.FTZ R122, R83, R155, R122 ;  /* 0x0000009b537a7223 */ /* 0x000fe2000001007a */
[----:B------:R-:W-:Y:S01]  /*1050*/  FFMA.FTZ R76, R86, R145, R95 ;  /* 0x00000091564c7223 */ /* 0x000fe2000001005f */
[-C--:B------:R-:W-:Y:S01]  /*1060*/  FMUL.FTZ R155, R29, R79.reuse ;  /* 0x0000004f1d9b7220 */ /* 0x080fe20000410000 */
[----:B------:R-:W-:Y:S01]  /*1070*/  FADD.FTZ R152, R96, R77 ;  /* 0x0000004d60987221 */ /* 0x000fe20000010000 */
[----:B------:R-:W-:Y:S01]  /*1080*/  FADD.FTZ R99, R99, -UR5 ;  /* 0x8000000563637e21 */ /* 0x000fe20008010000 */
[----:B------:R-:W-:Y:S01]  /*1090*/  FADD.FTZ R12, R79, R12 ;  /* 0x0000000c4f0c7221 */ /* 0x000fe20000010000 */
[----:B------:R-:W-:Y:S01]  /*10a0*/  FFMA.FTZ R121, R150, R79, R121 ;  /* 0x0000004f96797223 */ /* 0x000fe20000010079 */
[----:B------:R-:W-:Y:S01]  /*10b0*/  FFMA.FTZ R76, R163, R147, R76 ;  /* 0x00000093a34c7223 */ /* 0x000fe2000001004c */
[----:B------:R-:W-:Y:S01]  /*10c0*/  FADD.FTZ R79, R155, R152 ;  /* 0x000000989b4f7221 */ /* 0x000fe20000010000 */
[----:B------:R-:W-:Y:S01]  /*10d0*/  FMUL.FTZ R164, R99, UR8 ;  /* 0x0000000863a47c20 */ /* 0x000fe20008410000 */
[----:B------:R-:W-:Y:S01]  /*10e0*/  SHF.L.U32 R99, R158, 0x10, RZ ;  /* 0x000000109e637819 */ /* 0x000fe200000006ff */
[----:B------:R-:W-:Y:S01]  /*10f0*/  FFMA.FTZ R77, R85, R88, R76 ;  /* 0x00000058554d7223 */ /* 0x000fe2000001004c */
[----:B------:R-:W-:Y:S01]  /*1100*/  FMUL.FTZ R158, R31, R78 ;  /* 0x0000004e1f9e7220 */ /* 0x000fe20000410000 */
[----:B------:R-:W-:Y:S01]  /*1110*/  FADD.FTZ R79, R98, R79 ;  /* 0x0000004f624f7221 */ /* 0x000fe20000010000 */
[----:B------:R-:W-:Y:S01]  /*1120*/  SHF.L.U32 R103, R103, 0x10, RZ ;  /* 0x0000001067677819 */ /* 0x000fe200000006ff */
[----:B------:R-:W-:-:S02]  /*1130*/  FFMA.FTZ R76, R80, R153, R77 ;  /* 0x00000099504c7223 */ /* 0x000fc4000001004d */
[----:B------:R-:W-:Y:S01]  /*1140*/  FADD.FTZ R79, R158, R79 ;  /* 0x0000004f9e4f7221 */ /* 0x000fe20000010000 */
[C---:B------:R-:W-:Y:S01]  /*1150*/  PRMT R156, R105.reuse, 0x7632, R156 ;  /* 0x00007632699c7816 */ /* 0x040fe2000000009c */
[----:B------:R-:W-:Y:S01]  /*1160*/  FADD.FTZ R10, R78, R10 ;  /* 0x0000000a4e0a7221 */ /* 0x000fe20000010000 */
[----:B------:R-:W-:Y:S01]  /*1170*/  SHF.L.U32 R105, R105, 0x10, RZ ;  /* 0x0000001069697819 */ /* 0x000fe200000006ff */
[----:B------:R-:W-:Y:S01]  /*1180*/  FFMA.FTZ R119, R164, R78, R119 ;  /* 0x0000004ea4777223 */ /* 0x000fe20000010077 */
[----:B------:R-:W-:Y:S01]  /*1190*/  FFMA.FTZ R77, R87, R90, R76 ;  /* 0x0000005a574d7223 */ /* 0x000fe2000001004c */
[----:B------:R-:W-:Y:S01]  /*11a0*/  FMUL.FTZ R95, R25, R103 ;  /* 0x00000067195f7220 */ /* 0x000fe20000410000 */
[----:B------:R-:W-:Y:S01]  /*11b0*/  FADD.FTZ R78, R94, R79 ;  /* 0x0000004f5e4e7221 */ /* 0x000fe20000010000 */
[----:B------:R-:W-:Y:S01]  /*11c0*/  SHF.L.U32 R156, R156, 0x10, RZ ;  /* 0x000000109c9c7819 */ /* 0x000fe200000006ff */
[----:B------:R-:W-:Y:S01]  /*11d0*/  FFMA.FTZ R76, R82, R157, R77 ;  /* 0x0000009d524c7223 */ /* 0x000fe2000001004d */
[----:B------:R-:W-:Y:S01]  /*11e0*/  FMUL.FTZ R100, R26, R105 ;  /* 0x000000691a647220 */ /* 0x000fe20000410000 */
[----:B------:R-:W-:Y:S01]  /*11f0*/  FADD.FTZ R79, R78, R95 ;  /* 0x0000005f4e4f7221 */ /* 0x000fe20000010000 */
[----:B------:R-:W-:Y:S01]  /*1200*/  FMUL.FTZ R154, R154, UR8 ;  /* 0x000000089a9a7c20 */ /* 0x000fe20008410000 */
[----:B------:R-:W-:Y:S01]  /*1210*/  FADD.FTZ R109, R109, -UR5 ;  /* 0x800000056d6d7e21 */ /* 0x000fe20008010000 */
[----:B------:R-:W-:Y:S01]  /*1220*/  FFMA.FTZ R77, R83, R96, R76 ;  /* 0x00000060534d7223 */ /* 0x000fe2000001004c */
[-C--:B------:R-:W-:Y:S01]  /*1230*/  FMUL.FTZ R97, R27, R156.reuse ;  /* 0x0000009c1b617220 */ /* 0x080fe20000410000 */
[----:B------:R-:W-:Y:S01]  /*1240*/  FADD.FTZ R78, R79, R100 ;  /* 0x000000644f4e7221 */ /* 0x000fe20000010000 */
[----:B------:R-:W-:Y:S01]  /*1250*/  FFMA.FTZ R115, R154, R156, R115 ;  /* 0x0000009c9a737223 */ /* 0x000fe20000010073 */
[----:B------:R-:W-:Y:S01]  /*1260*/  FADD.FTZ R6, R156, R6 ;  /* 0x000000069c067221 */ /* 0x000fe20000010000 */
[----:B------:R-:W-:Y:S01]  /*1270*/  FMUL.FTZ R156, R109, UR8 ;  /* 0x000000086d9c7c20 */ /* 0x000fe20008410000 */
[----:B------:R-:W-:Y:S01]  /*1280*/  FFMA.FTZ R76, R150, R155, R77 ;  /* 0x0000009b964c7223 */ /* 0x000fe2000001004d */
[----:B------:R-:W-:Y:S01]  /*1290*/  FMUL.FTZ R152, R20, R159 ;  /* 0x0000009f14987220 */ /* 0x000fe20000410000 */
[----:B------:R-:W-:Y:S01]  /*12a0*/  FADD.FTZ R79, R78, R97 ;  /* 0x000000614e4f7221 */ /* 0x000fe20000010000 */
[----:B------:R-:W-:Y:S01]  /*12b0*/  PRMT R160, R107, 0x7632, R160 ;  /* 0x000076326ba07816 */ /* 0x000fe200000000a0 */
[----:B------:R-:W-:Y:S01]  /*12c0*/  FADD.FTZ R101, R101, -UR5 ;  /* 0x8000000565657e21 */ /* 0x000fe20008010000 */
[----:B------:R-:W-:Y:S01]  /*12d0*/  SHF.L.U32 R107, R107, 0x10, RZ ;  /* 0x000000106b6b7819 */ /* 0x000fe200000006ff */
[----:B------:R-:W-:Y:S01]  /*12e0*/  FADD.FTZ R4, R99, R4 ;  /* 0x0000000463047221 */ /* 0x000fe20000010000 */
[-C--:B------:R-:W-:Y:S01]  /*12f0*/  FFMA.FTZ R113, R156, R99.reuse, R113 ;  /* 0x000000639c717223 */ /* 0x080fe20000010071 */
[----:B------:R-:W-:Y:S01]  /*1300*/  FFMA.FTZ R77, R93, R98, R76 ;  /* 0x000000625d4d7223 */ /* 0x000fe2000001004c */
[----:B------:R-:W-:Y:S01]  /*1310*/  FMUL.FTZ R99, R21, R99 ;  /* 0x0000006315637220 */ /* 0x000fe20000410000 */
[----:B------:R-:W-:Y:S01]  /*1320*/  FADD.FTZ R76, R79, R152 ;  /* 0x000000984f4c7221 */ /* 0x000fe20000010000 */
[----:B------:R-:W-:Y:S01]  /*1330*/  FMUL.FTZ R92, R101, UR8 ;  /* 0x00000008655c7c20 */ /* 0x000fe20008410000 */
[----:B------:R-:W-:Y:S01]  /*1340*/  SHF.L.U32 R160, R160, 0x10, RZ ;  /* 0x00000010a0a07819 */ /* 0x000fe200000006ff */
[----:B------:R-:W-:Y:S01]  /*1350*/  FMUL.FTZ R101, R22, R107 ;  /* 0x0000006b16657220 */ /* 0x000fe20000410000 */
[----:B------:R-:W-:Y:S01]  /*1360*/  FADD.FTZ R76, R76, R99 ;  /* 0x000000634c4c7221 */ /* 0x000fe20000010000 */
[----:B------:R-:W-:Y:S01]  /*1370*/  FFMA.FTZ R78, R164, R158, R77 ;  /* 0x0000009ea44e7223 */ /* 0x000fe2000001004d */
[----:B------:R-:W-:Y:S01]  /*1380*/  FFMA.FTZ R117, R92, R103, R117 ;  /* 0x000000675c757223 */ /* 0x000fe20000010075 */
[----:B------:R-:W-:Y:S01]  /*1390*/  FADD.FTZ R8, R103, R8 ;  /* 0x0000000867087221 */ /* 0x000fe20000010000 */
[----:B------:R-:W-:Y:S01]  /*13a0*/  FADD.FTZ R76, R76, R101 ;  /* 0x000000654c4c7221 */ /* 0x000fe20000010000 */
[----:B------:R-:W-:Y:S01]  /*13b0*/  FMUL.FTZ R103, R23, R160 ;  /* 0x000000a017677220 */ /* 0x000fe20000410000 */
[----:B------:R-:W-:-:S03]  /*13c0*/  FFMA.FTZ R77, R89, R94, R78 ;  /* 0x0000005e594d7223 */ /* 0x000fc6000001004e */
[----:B------:R-:W-:Y:S01]  /*13d0*/  FADD.FTZ R76, R76, R103 ;  /* 0x000000674c4c7221 */ /* 0x000fe20000010000 */
[----:B------:R-:W-:-:S04]  /*13e0*/  FFMA.FTZ R78, R92, R95, R77 ;  /* 0x0000005f5c4e7223 */ /* 0x000fc8000001004d */
[----:B------:R-:W-:Y:S01]  /*13f0*/  FFMA.FTZ R79, R91, R100, R78 ;  /* 0x000000645b4f7223 */ /* 0x000fe2000001004e */
[----:B------:R-:W0:Y:S01]  /*1400*/  SHFL.DOWN PT, R77, R76, 0x10, 0x1f ;  /* 0x0a001f004c4d7f89 */ /* 0x000e2200000e0000 */
[----:B------:R-:W-:Y:S02]  /*1410*/  FMUL.FTZ R161, R161, UR8 ;  /* 0x00000008a1a17c20 */ /* 0x000fe40008410000 */
[----:B------:R-:W-:Y:S01]  /*1420*/  FFMA.FTZ R78, R154, R97, R79 ;  /* 0x000000619a4e7223 */ /* 0x000fe2000001004f */
[----:B------:R-:W-:Y:S01]  /*1430*/  FADD.FTZ R7, R105, R7 ;  /* 0x0000000769077221 */ /* 0x000fe20000010000 */
[----:B------:R-:W-:Y:S01]  /*1440*/  FFMA.FTZ R116, R91, R105, R116 ;  /* 0x000000695b747223 */ /* 0x000fe20000010074 */
[----:B------:R-:W-:Y:S01]  /*1450*/  FADD.FTZ R105, R110, -UR5 ;  /* 0x800000056e697e21 */ /* 0x000fe20008010000 */
[----:B------:R-:W-:Y:S01]  /*1460*/  FFMA.FTZ R79, R161, R152, R78 ;  /* 0x00000098a14f7223 */ /* 0x000fe2000001004e */
[----:B------:R-:W-:Y:S02]  /*1470*/  FADD.FTZ R110, R111, -UR5 ;  /* 0x800000056f6e7e21 */ /* 0x000fe40008010000 */
[----:B------:R-:W-:Y:S01]  /*1480*/  FMUL.FTZ R105, R105, UR8 ;  /* 0x0000000869697c20 */ /* 0x000fe20008410000 */
[----:B------:R-:W-:Y:S01]  /*1490*/  FFMA.FTZ R78, R156, R99, R79 ;  /* 0x000000639c4e7223 */ /* 0x000fe2000001004f */
[----:B------:R-:W-:-:S03]  /*14a0*/  FMUL.FTZ R110, R110, UR8 ;  /* 0x000000086e6e7c20 */ /* 0x000fc60008410000 */
[----:B------:R-:W-:-:S04]  /*14b0*/  FFMA.FTZ R79, R105, R101, R78 ;  /* 0x00000065694f7223 */ /* 0x000fc8000001004e */
[----:B------:R-:W-:Y:S01]  /*14c0*/  FFMA.FTZ R79, R110, R103, R79 ;  /* 0x000000676e4f7223 */ /* 0x000fe2000001004f */
[----:B0-----:R-:W-:-:S04]  /*14d0*/  FADD.FTZ R77, R76, R77 ;  /* 0x0000004d4c4d7221 */ /* 0x001fc80000010000 */
[----:B------:R-:W0:Y:S04]  /*14e0*/  SHFL.DOWN PT, R78, R79, 0x10, 0x1f ;  /* 0x0a001f004f4e7f89 */ /* 0x000e2800000e0000 */
[----:B------:R-:W1:Y:S01]  /*14f0*/  SHFL.DOWN PT, R76, R77, 0x8, 0x1f ;  /* 0x09001f004d4c7f89 */ /* 0x000e6200000e0000 */
[----:B------:R-:W-:Y:S01]  /*1500*/  FADD.FTZ R3, R107, R3 ;  /* 0x000000036b037221 */ /* 0x000fe20000010000 */
[----:B------:R-:W-:Y:S01]  /*1510*/  FFMA.FTZ R112, R105, R107, R112 ;  /* 0x0000006b69707223 */ /* 0x000fe20000010070 */
[----:B0-----:R-:W-:Y:S01]  /*1520*/  FADD.FTZ R78, R79, R78 ;  /* 0x0000004e4f4e7221 */ /* 0x001fe20000010000 */
[----:B-1----:R-:W-:-:S04]  /*1530*/  FADD.FTZ R109, R77, R76 ;  /* 0x0000004c4d6d7221 */ /* 0x002fc80000010000 */
[----:B------:R-:W0:Y:S04]  /*1540*/  SHFL.DOWN PT, R107, R78, 0x8, 0x1f ;  /* 0x09001f004e6b7f89 */ /* 0x000e2800000e0000 */
[----:B------:R-:W1:Y:S01]  /*1550*/  SHFL.DOWN PT, R76, R109, 0x4, 0x1f ;  /* 0x08801f006d4c7f89 */ /* 0x000e6200000e0000 */
[----:B0-----:R-:W-:Y:S01]  /*1560*/  FADD.FTZ R107, R78, R107 ;  /* 0x0000006b4e6b7221 */ /* 0x001fe20000010000 */
[----:B-1----:R-:W-:-:S04]  /*1570*/  FADD.FTZ R111, R109, R76 ;  /* 0x0000004c6d6f7221 */ /* 0x002fc80000010000 */
[----:B------:R-:W0:Y:S01]  /*1580*/  SHFL.DOWN PT, R76, R107, 0x4, 0x1f ;  /* 0x08801f006b4c7f89 */ /* 0x000e2200000e0000 */
[----:B------:R-:W-:Y:S01]  /*1590*/  FADD.FTZ R5, R159, R5 ;  /* 0x000000059f057221 */ /* 0x000fe20000010000 */
[----:B------:R-:W-:Y:S01]  /*15a0*/  FFMA.FTZ R114, R161, R159, R114 ;  /* 0x0000009fa1727223 */ /* 0x000fe20000010072 */
[----:B0-----:R-:W-:Y:S02]  /*15b0*/  FADD.FTZ R159, R107, R76 ;  /* 0x0000004c6b9f7221 */ /* 0x001fe40000010000 */
[----:B------:R-:W0:Y:S02]  /*15c0*/  SHFL.DOWN PT, R76, R111, 0x2, 0x1f ;  /* 0x08401f006f4c7f89 */ /* 0x000e2400000e0000 */
[----:B0-----:R-:W-:Y:S02]  /*15d0*/  FADD.FTZ R79, R111, R76 ;  /* 0x0000004c6f4f7221 */ /* 0x001fe40000010000 */
[----:B------:R-:W0:Y:S01]  /*15e0*/  SHFL.DOWN PT, R76, R159, 0x2, 0x1f ;  /* 0x08401f009f4c7f89 */ /* 0x000e2200000e0000 */
[----:B------:R-:W-:Y:S01]  /*15f0*/  LOP3.LUT P1, RZ, R0, 0x1f, RZ, 0xc0, !PT ;  /* 0x0000001f00ff7812 */ /* 0x000fe2000782c0ff */
[----:B0-----:R-:W-:-:S02]  /*1600*/  FADD.FTZ R77, R159, R76 ;  /* 0x0000004c9f4d7221 */ /* 0x001fc40000010000 */
[----:B------:R-:W0:Y:S04]  /*1610*/  SHFL.DOWN PT, R76, R79, 0x1, 0x1f ;  /* 0x08201f004f4c7f89 */ /* 0x000e2800000e0000 */
[----:B------:R-:W1:Y:S01]  /*1620*/  SHFL.DOWN PT, R78, R77, 0x1, 0x1f ;  /* 0x08201f004d4e7f89 */ /* 0x000e6200000e0000 */
[----:B------:R-:W-:Y:S01]  /*1630*/  UMOV UR7, 0x3f800000 ;  /* 0x3f80000000077882 */ /* 0x000fe20000000000 */
[----:B------:R-:W-:Y:S01]  /*1640*/  @UP0 USHF.L.U32 UR7, UR4, 0x10, URZ ;  /* 0x0000001004070899 */ /* 0x000fe200080006ff */
[----:B------:R-:W-:Y:S01]  /*1650*/  BSSY.RECONVERGENT B0, `(.L_x_4161) ;  /* 0x000000c000007945 */ /* 0x000fe20003800200 */
[----:B0-----:R-:W-:Y:S01]  /*1660*/  FADD.FTZ R76, R79, R76 ;  /* 0x0000004c4f4c7221 */ /* 0x001fe20000010000 */
[----:B-1----:R-:W-:Y:S02]  /*1670*/  FADD.FTZ R77, R77, R78 ;  /* 0x0000004e4d4d7221 */ /* 0x002fe40000010000 */
        /* <DEDUP_REMOVED lines=9> */
.L_x_4162:
[----:B------:R-:W-:Y:S05]  /*1710*/  BSYNC.RECONVERGENT B0 ;  /* 0x0000000000007941 */ /* 0x000fea0003800200 */
.L_x_4161:
        /* <DEDUP_REMOVED lines=65> */
.L_x_4164:
        /* <DEDUP_REMOVED lines=36> */
.L_x_4165:
        /* <DEDUP_REMOVED lines=17> */
[----:B0-----:R-:W-:Y:S01]  /*1e80*/  FFMA.FTZ R69, R164, UR4, R107 ;  /* 0x00000004a4457c23 */ /* 0x001fe2000801006b */
        /* <DEDUP_REMOVED lines=29> */
.L_x_4166:
        /* <DEDUP_REMOVED lines=36> */
.L_x_4167:
        /* <DEDUP_REMOVED lines=13> */
[--C-:B0-----:R-:W-:Y:S01]  /*2370*/  FFMA.FTZ R68, R105, UR4, R107.reuse ;  /* 0x0000000469447c23 */ /* 0x101fe2000801006b */
        /* <DEDUP_REMOVED lines=30> */
.L_x_4168:
        /* <DEDUP_REMOVED lines=36> */
.L_x_4169:
[----:B------:R-:W0:Y:S01]  /*27a0*/  @P0 LDC.64 R80, c[0x0][0x478] ;  /* 0x00011e00ff500b82 */ /* 0x000e220000000a00 */
[----:B------:R-:W-:-:S04]  /*27b0*/  IMAD.WIDE.U32 R108, R141, 0x10, R108 ;  /* 0x000000108d6c7825 */ /* 0x000fc800078e006c */
[----:B0-----:R-:W-:-:S05]  /*27c0*/  @P0 IMAD.WIDE.U32 R80, R141, 0x20, R80 ;  /* 0x000000208d500825 */ /* 0x001fca00078e0050 */
[----:B------:R1:W-:Y:S04]  /*27d0*/  @P0 STG.E.128 desc[UR16][R80.64], R68 ;  /* 0x0000004450000986 */ /* 0x0003e8000c101d10 */
[----:B------:R1:W-:Y:S04]  /*27e0*/  @P0 STG.E.128 desc[UR16][R80.64+0x10], R72 ;  /* 0x0000104850000986 */ /* 0x0003e8000c101d10 */
[----:B------:R1:W-:Y:S01]  /*27f0*/  STG.E.128 desc[UR16][R108.64], R76 ;  /* 0x0000004c6c007986 */ /* 0x0003e2000c101d10 */
[----:B------:R-:W-:Y:S05]  /*2800*/  BRA `(.L_x_4170) ;  /* 0x0000000c00cc7947 */ /* 0x000fea0003800000 */
.L_x_4163:
        /* <DEDUP_REMOVED lines=40> */
.L_x_4171:
        /* <DEDUP_REMOVED lines=36> */
.L_x_4172:
        /* <DEDUP_REMOVED lines=45> */
.L_x_4173:
[--C-:B------:R-:W-:Y:S01]  /*2fa0*/  FFMA.FTZ R83, R83, UR4, R107.reuse ;  /* 0x0000000453537c23 */ /* 0x100fe2000801006b */
[--C-:B0-----:R-:W-:Y:S01]  /*2fb0*/  FFMA.FTZ R77, R164, UR4, R107.reuse ;  /* 0x00000004a44d7c23 */ /* 0x101fe2000801006b */
        /* <DEDUP_REMOVED lines=34> */
.L_x_4174:
        /* <DEDUP_REMOVED lines=44> */
.L_x_4175:
        /* <DEDUP_REMOVED lines=36> */
.L_x_4176:
[----:B------:R-:W0:Y:S01]  /*36e0*/  @P0 LDC.64 R80, c[0x0][0x478] ;  /* 0x00011e00ff500b82 */ /* 0x000e220000000a00 */
[----:B------:R-:W-:-:S04]  /*36f0*/  IMAD.WIDE.U32 R108, R141, 0x10, R108 ;  /* 0x000000108d6c7825 */ /* 0x000fc800078e006c */
[----:B0-----:R-:W-:-:S05]  /*3700*/  @P0 IMAD.WIDE.U32 R80, R141, 0x20, R80 ;  /* 0x000000208d500825 */ /* 0x001fca00078e0050 */
[----:B------:R0:W-:Y:S04]  /*3710*/  @P0 STG.E.128 desc[UR16][R80.64], R68 ;  /* 0x0000004450000986 */ /* 0x0001e8000c101d10 */
[----:B------:R0:W-:Y:S04]  /*3720*/  @P0 STG.E.128 desc[UR16][R80.64+0x10], R72 ;  /* 0x0000104850000986 */ /* 0x0001e8000c101d10 */
[----:B------:R0:W-:Y:S02]  /*3730*/  STG.E.128 desc[UR16][R108.64], R76 ;  /* 0x0000004c6c007986 */ /* 0x0001e4000c101d10 */
.L_x_4170:
        /* <DEDUP_REMOVED lines=50> */
[----:B------:R-:W-:-:S07]  /*3a60*/  MOV R11, R2 ;  /* 0x00000002000b7202 */ /* 0x000fce0000000f00 */
.L_x_4160:
[----:B------:R-:W2:Y:S08]  /*3a70*/  LDC R7, c[0x0][0x388] ;  /* 0x0000e200ff077b82 */ /* 0x000eb00000000800 */
[----:B------:R-:W3:Y:S08]  /*3a80*/  LDC.64 R2, c[0x0][0x440] ;  /* 0x00011000ff027b82 */ /* 0x000ef00000000a00 */
[----:B------:R-:W4:Y:S01]  /*3a90*/  LDC.64 R4, c[0x0][0x448] ;  /* 0x00011200ff047b82 */ /* 0x000f220000000a00 */
[----:B--2---:R-:W-:-:S05]  /*3aa0*/  IMAD R7, R7, UR9, RZ ;  /* 0x0000000907077c24 */ /* 0x004fca000f8e02ff */
        /* <DEDUP_REMOVED lines=16> */
.L_x_4178:
        /* <DEDUP_REMOVED lines=13> */
.L_x_10735:


//--------------------- .text._ZN10layer_norm13ln_bwd_kernelINS_13Kernel_traitsIf13__nv_bfloat16fS2_fjLj3072ELj1ELj1ELj4ELj16ENS_18Kernel_traits_baseILj3072EfS2_fS2_fjLj128EEEEELb0ELb0ELb1ELb0EEEvNS_9BwdParamsE --------------------------
	.section	.text._ZN10layer_norm13ln_bwd_kernelINS_13Kernel_traitsIf13__nv_bfloat16fS2_fjLj3072ELj1ELj1ELj4ELj16ENS_18Kernel_traits_baseILj3072EfS2_fS2_fjLj128EEEEELb0ELb0ELb1ELb0EEEvNS_9BwdParamsE,"ax",@progbits
	.align	128
        .global         _ZN10layer_norm13ln_bwd_kernelINS_13Kernel_traitsIf13__nv_bfloat16fS2_fjLj3072ELj1ELj1ELj4ELj16ENS_18Kernel_traits_baseILj3072EfS2_fS2_fjLj128EEEEELb0ELb0ELb1ELb0EEEvNS_9BwdParamsE
        .type           _ZN10layer_norm13ln_bwd_kernelINS_13Kernel_traitsIf13__nv_bfloat16fS2_fjLj3072ELj1ELj1ELj4ELj16ENS_18Kernel_traits_baseILj3072EfS2_fS2_fjLj128EEEEELb0ELb0ELb1ELb0EEEvNS_9BwdParamsE,@function
        .size           _ZN10layer_norm13ln_bwd_kernelINS_13Kernel_traitsIf13__nv_bfloat16fS2_fjLj3072ELj1ELj1ELj4ELj16ENS_18Kernel_traits_baseILj3072EfS2_fS2_fjLj128EEEEELb0ELb0ELb1ELb0EEEvNS_9BwdParamsE,(.L_x_10736 - _ZN10layer_norm13ln_bwd_kernelINS_13Kernel_traitsIf13__nv_bfloat16fS2_fjLj3072ELj1ELj1ELj4ELj16ENS_18Kernel_traits_baseILj3072EfS2_fS2_fjLj128EEEEELb0ELb0ELb1ELb0EEEvNS_9BwdParamsE)
        .other          _ZN10layer_norm13ln_bwd_kernelINS_13Kernel_traitsIf13__nv_bfloat16fS2_fjLj3072ELj1ELj1ELj4ELj16ENS_18Kernel_traits_baseILj3072EfS2_fS2_fjLj128EEEEELb0ELb0ELb1ELb0EEEvNS_9BwdParamsE,@"STO_CUDA_ENTRY STV_DEFAULT"
_ZN10layer_norm13ln_bwd_kernelINS_13Kernel_traitsIf13__nv_bfloat16fS2_fjLj3072ELj1ELj1ELj4ELj16ENS_18Kernel_traits_baseILj3072EfS2_fS2_fjLj128EEEEELb0ELb0ELb1ELb0EEEvNS_9BwdParamsE:
.text._ZN10layer_norm13ln_bwd_kernelINS_13Kernel_traitsIf13__nv_bfloat16fS2_fjLj3072ELj1ELj1ELj4ELj16ENS_18Kernel_traits_baseILj3072EfS2_fS2_fjLj128EEEEELb0ELb0ELb1ELb0EEEvNS_9BwdParamsE:
        /* <DEDUP_REMOVED lines=20> */
[----:B--2---:R-:W5:Y:S01]  /*0140*/  @P2 LDG.E.128 R96, desc[UR10][R2.64] ;  /* 0x0000000a02602981 */ /* 0x004f62000c1e1d00 */
[C---:B-1----:R-:W-:Y:S01]  /*0150*/  @P4 IMAD.WIDE.U32 R6, R11.reuse, 0x20, R4 ;  /* 0x000000200b064825 */ /* 0x042fe200078e0004 */
[----:B------:R-:W-:Y:S02]  /*0160*/  @P4 IADD3 R11, PT, PT, R11, 0x80, RZ ;  /* 0x000000800b0b4810 */ /* 0x000fe40007ffe0ff */
[----:B------:R0:W5:Y:S04]  /*0170*/  @P2 LDG.E.128 R92, desc[UR10][R2.64+0x10] ;  /* 0x0000100a025c2981 */ /* 0x000168000c1e1d00 */
[----:B------:R1:W5:Y:S01]  /*0180*/  @P4 LDG.E.128 R88, desc[UR10][R6.64] ;  /* 0x0000000a06584981 */ /* 0x000362000c1e1d00 */
[----:B----4-:R-:W-:-:S03]  /*0190*/  @P5 IMAD.WIDE.U32 R4, R11, 0x20, R8 ;  /* 0x000000200b045825 */ /* 0x010fc600078e0008 */
[----:B------:R1:W5:Y:S04]  /*01a0*/  @P4 LDG.E.128 R84, desc[UR10][R6.64+0x10] ;  /* 0x0000100a06544981 */ /* 0x000368000c1e1d00 */
[----:B------:R1:W5:Y:S04]  /*01b0*/  @P5 LDG.E.128 R80, desc[UR10][R4.64] ;  /* 0x0000000a04505981 */ /* 0x000368000c1e1d00 */
        /* <DEDUP_REMOVED lines=58> */
.L_x_4249:
[----:B0-----:R-:W0:Y:S08]  /*0560*/  LDC.64 R124, c[0x0][0x3f8] ;  /* 0x0000fe00ff7c7b82 */ /* 0x001e300000000a00 */
[----:B------:R-:W1:Y:S08]  /*0570*/  LDC.64 R112, c[0x0][0x3c8] ;  /* 0x0000f200ff707b82 */ /* 0x000e700000000a00 */
[----:B--2---:R-:W2:Y:S01]  /*0580*/  LDC.64 R114, c[0x0][0x3f0] ;  /* 0x0000fc00ff727b82 */ /* 0x004ea20000000a00 */
        /* <DEDUP_REMOVED lines=46> */
[----:B------:R-:W-:Y:S02]  /*0870*/  IADD3 R179, PT, PT, R179, 0x80, RZ ;  /* 0x00000080b3b37810 */ /* 0x000fe40007ffe0ff */
[----:B------:R-:W-:Y:S01]  /*0880*/  IADD3 R178, PT, PT, R178, 0x80, RZ ;  /* 0x00000080b2b27810 */ /* 0x000fe20007ffe0ff */
[C---:B--2---:R-:W-:Y:S01]  /*0890*/  FADD.FTZ R112, -R177.reuse, R112 ;  /* 0x00000070b1707221 */ /* 0x044fe20000010100 */
[C---:B------:R-:W-:Y:S01]  /*08a0*/  FADD.FTZ R164, -R177.reuse, R113 ;  /* 0x00000071b1a47221 */ /* 0x040fe20000010100 */
[C---:B------:R-:W-:Y:S01]  /*08b0*/  FADD.FTZ R166, -R177.reuse, R115 ;  /* 0x00000073b1a67221 */ /* 0x040fe20000010100 */
[----:B---3--:R-:W-:Y:S01]  /*08c0*/  FADD.FTZ R120, -R177, R120 ;  /* 0x00000078b1787221 */ /* 0x008fe20000010100 */
[----:B-----5:R-:W-:Y:S01]  /*08d0*/  FMUL.FTZ R3, R145, R112 ;  /* 0x0000007091037220 */ /* 0x020fe20000410000 */
[----:B----4-:R-:W-:-:S02]  /*08e0*/  PRMT R113, R116, 0x7632, R113 ;  /* 0x0000763274717816 */ /* 0x010fc40000000071 */
[----:B------:R-:W-:Y:S01]  /*08f0*/  SHF.L.U32 R115, R116, 0x10, RZ ;  /* 0x0000001074737819 */ /* 0x000fe200000006ff */
[C---:B------:R-:W-:Y:S01]  /*0900*/  FMUL.FTZ R163, R145.reuse, R120 ;  /* 0x0000007891a37220 */ /* 0x040fe20000410000 */
[----:B------:R-:W-:Y:S01]  /*0910*/  SHF.L.U32 R167, R118, 0x10, RZ ;  /* 0x0000001076a77819 */ /* 0x000fe200000006ff */
[----:B0-----:R-:W-:Y:S01]  /*0920*/  FMUL.FTZ R160, R145, R164 ;  /* 0x000000a491a07220 */ /* 0x001fe20000410000 */
[----:B------:R-:W-:Y:S01]  /*0930*/  SHF.L.U32 R112, R113, 0x10, RZ ;  /* 0x0000001071707819 */ /* 0x000fe200000006ff */
[----:B------:R-:W-:Y:S01]  /*0940*/  FMUL.FTZ R164, R96, R115 ;  /* 0x0000007360a47220 */ /* 0x000fe20000410000 */
[----:B------:R-:W-:Y:S01]  /*0950*/  PRMT R116, R117, 0x7632, R116 ;  /* 0x0000763275747816 */ /* 0x000fe20000000074 */
[----:B------:R-:W-:Y:S01]  /*0960*/  FADD.FTZ R44, R44, R167 ;  /* 0x000000a72c2c7221 */ /* 0x000fe20000010000 */
[-C--:B------:R-:W-:Y:S01]  /*0970*/  FFMA.FTZ R68, R163, R167.reuse, R68 ;  /* 0x000000a7a3447223 */ /* 0x080fe20000010044 */
[----:B------:R-:W-:Y:S01]  /*0980*/  FMUL.FTZ R168, R92, R167 ;  /* 0x000000a75ca87220 */ /* 0x000fe20000410000 */
[-C--:B------:R-:W-:Y:S01]  /*0990*/  FFMA.FTZ R73, R160, R112.reuse, R73 ;  /* 0x00000070a0497223 */ /* 0x080fe20000010049 */
[----:B------:R-:W-:Y:S01]  /*09a0*/  FADD.FTZ R49, R49, R112 ;  /* 0x0000007031317221 */ /* 0x000fe20000010000 */
[----:B------:R-:W-:Y:S01]  /*09b0*/  FMUL.FTZ R167, R97, R112 ;  /* 0x0000007061a77220 */ /* 0x000fe20000410000 */
[----:B------:R-:W-:Y:S01]  /*09c0*/  SHF.L.U32 R117, R117, 0x10, RZ ;  /* 0x0000001075757819 */ /* 0x000fe200000006ff */
[----:B------:R-:W-:Y:S01]  /*09d0*/  FADD.FTZ R112, RZ, R164 ;  /* 0x000000a4ff707221 */ /* 0x000fe20000010000 */
[----:B------:R-:W-:Y:S01]  /*09e0*/  FADD.FTZ R114, -R177, R114 ;  /* 0x00000072b1727221 */ /* 0x000fe20000010100 */
[C---:B------:R-:W-:Y:S01]  /*09f0*/  FFMA.FTZ R113, R3.reuse, R164, RZ ;  /* 0x000000a403717223 */ /* 0x040fe200000100ff */
[----:B------:R-:W-:Y:S01]  /*0a00*/  FADD.FTZ R48, R48, R115 ;  /* 0x0000007330307221 */ /* 0x000fe20000010000 */
[----:B------:R-:W-:Y:S01]  /*0a10*/  FFMA.FTZ R72, R3, R115, R72 ;  /* 0x0000007303487223 */ /* 0x000fe20000010048 */
[----:B------:R-:W-:Y:S01]  /*0a20*/  PRMT R169, R119, 0x7632, R169 ;  /* 0x0000763277a97816 */ /* 0x000fe200000000a9 */
[C---:B------:R-:W-:Y:S01]  /*0a30*/  FMUL.FTZ R162, R145.reuse, R166 ;  /* 0x000000a691a27220 */ /* 0x040fe20000410000 */
[----:B------:R-:W-:Y:S01]  /*0a40*/  SHF.L.U32 R116, R116, 0x10, RZ ;  /* 0x0000001074747819 */ /* 0x000fe200000006ff */
[----:B------:R-:W-:Y:S01]  /*0a50*/  FADD.FTZ R115, R112, R167 ;  /* 0x000000a770737221 */ /* 0x000fe20000010000 */
[----:B------:R-:W-:Y:S01]  /*0a60*/  FMUL.FTZ R161, R145, R114 ;  /* 0x0000007291a17220 */ /* 0x000fe20000410000 */
[----:B------:R-:W-:Y:S01]  /*0a70*/  FMUL.FTZ R166, R98, R117 ;  /* 0x0000007562a67220 */ /* 0x000fe20000410000 */
[----:B------:R-:W-:Y:S01]  /*0a80*/  FFMA.FTZ R112, R160, R167, R113 ;  /* 0x000000a7a0707223 */ /* 0x000fe20000010071 */
[----:B------:R-:W-:-:S02]  /*0a90*/  PRMT R165, R118, 0x7632, R165 ;  /* 0x0000763276a57816 */ /* 0x000fc400000000a5 */
[----:B------:R-:W-:Y:S01]  /*0aa0*/  SHF.L.U32 R120, R169, 0x10, RZ ;  /* 0x00000010a9787819 */ /* 0x000fe200000006ff */
[----:B------:R-:W-:Y:S01]  /*0ab0*/  FMUL.FTZ R169, R99, R116 ;  /* 0x0000007463a97220 */ /* 0x000fe20000410000 */
        /* <DEDUP_REMOVED lines=33> */
.L_x_4183:
[----:B----4-:R-:W-:Y:S05]  /*0cd0*/  BSYNC.RECONVERGENT B1 ;  /* 0x0000000000017941 */ /* 0x010fea0003800200 */
.L_x_4182:
[----:B------:R-:W-:Y:S04]  /*0ce0*/  BSSY.RECONVERGENT B1, `(.L_x_4184) ;  /* 0x0000055000017945 */ /* 0x000fe80003800200 */
[----:B------:R-:W-:Y:S05]  /*0cf0*/  @!P4 BRA `(.L_x_4185) ;  /* 0x00000004004cc947 */ /* 0x000fea0003800000 */
[----:B------:R-:W0:Y:S08]  /*0d00*/  LDC.64 R114, c[0x0][0x3a8] ;  /* 0x0000ea00ff727b82 */ /* 0x000e300000000a00 */
[----:B------:R-:W1:Y:S01]  /*0d10*/  LDC.64 R112, c[0x0][0x428] ;  /* 0x00010a00ff707b82 */ /* 0x000e620000000a00 */
[----:B0-----:R-:W-:-:S05]  /*0d20*/  IMAD.WIDE.U32 R130, R178, 0x20, R114 ;  /* 0x00000020b2827825 */ /* 0x001fca00078e0072 */
[----:B------:R0:W2:Y:S01]  /*0d30*/  LDG.E.128 R120, desc[UR10][R130.64+0x10] ;  /* 0x0000100a82787981 */ /* 0x0000a2000c1e1d00 */
[----:B-1----:R-:W-:-:S03]  /*0d40*/  IMAD.WIDE.U32 R116, R179, 0x10, R112 ;  /* 0x00000010b3747825 */ /* 0x002fc600078e0070 */
[----:B------:R-:W3:Y:S04]  /*0d50*/  LDG.E.128 R112, desc[UR10][R130.64] ;  /* 0x0000000a82707981 */ /* 0x000ee8000c1e1d00 */
[----:B------:R-:W4:Y:S01]  /*0d60*/  LDG.E.128 R116, desc[UR10][R116.64] ;  /* 0x0000000a74747981 */ /* 0x000f22000c1e1d00 */
[----:B------:R-:W-:-:S04]  /*0d70*/  ISETP.NE.U32.AND P0, PT, RZ, UR12, PT ;  /* 0x0000000cff007c0c */ /* 0x000fc8000bf05070 */
[----:B------:R-:W-:-:S13]  /*0d80*/  ISETP.NE.AND.EX P0, PT, RZ, UR13, PT, P0 ;  /* 0x0000000dff007c0c */ /* 0x000fda000bf05300 */
[----:B------:R-:W1:Y:S02]  /*0d90*/  @P0 LDC.64 R128, c[0x0][0x438] ;  /* 0x00010e00ff800b82 */ /* 0x000e640000000a00 */
[----:B-1----:R-:W-:-:S05]  /*0da0*/  @P0 IMAD.WIDE.U32 R128, R178, 0x20, R128 ;  /* 0x00000020b2800825 */ /* 0x002fca00078e0080 */
[----:B------:R-:W5:Y:S04]  /*0db0*/  @P0 LDG.E.128 R16, desc[UR10][R128.64] ;  /* 0x0000000a80100981 */ /* 0x000f68000c1e1d00 */
[----:B------:R1:W5:Y:S01]  /*0dc0*/  @P0 LDG.E.128 R12, desc[UR10][R128.64+0x10] ;  /* 0x0000100a800c0981 */ /* 0x000362000c1e1d00 */
[----:B------:R-:W-:Y:S02]  /*0dd0*/  IADD3 R179, PT, PT, R179, 0x80, RZ ;  /* 0x00000080b3b37810 */ /* 0x000fe40007ffe0ff */
[----:B------:R-:W-:Y:S01]  /*0de0*/  IADD3 R178, PT, PT, R178, 0x80, RZ ;  /* 0x00000080b2b27810 */ /* 0x000fe20007ffe0ff */
[C---:B---3--:R-:W-:Y:S01]  /*0df0*/  FADD.FTZ R126, -R177.reuse, R112 ;  /* 0x00000070b17e7221 */ /* 0x048fe20000010100 */
[C---:B------:R-:W-:Y:S01]  /*0e00*/  FADD.FTZ R132, -R177.reuse, R113 ;  /* 0x00000071b1847221 */ /* 0x040fe20000010100 */
[----:B------:R-:W-:Y:S01]  /*0e10*/  FADD.FTZ R114, -R177, R114 ;  /* 0x00000072b1727221 */ /* 0x000fe20000010100 */
[----:B----4-:R-:W-:-:S02]  /*0e20*/  PRMT R112, R116, 0x7632, R112 ;  /* 0x0000763274707816 */ /* 0x010fc40000000070 */
[----:B------:R-:W-:Y:S01]  /*0e30*/  SHF.L.U32 R113, R116, 0x10, RZ ;  /* 0x0000001074717819 */ /* 0x000fe200000006ff */
[C---:B0----5:R-:W-:Y:S01]  /*0e40*/  FMUL.FTZ R131, R145.reuse, R114 ;  /* 0x0000007291837220 */ /* 0x061fe20000410000 */
[----:B------:R-:W-:Y:S01]  /*0e50*/  SHF.L.U32 R114, R112, 0x10, RZ ;  /* 0x0000001070727819 */ /* 0x000fe200000006ff */
[----:B-1----:R-:W-:Y:S02]  /*0e60*/  FMUL.FTZ R129, R145, R126 ;  /* 0x0000007e91817220 */ /* 0x002fe40000410000 */
[-C--:B------:R-:W-:Y:S01]  /*0e70*/  FMUL.FTZ R130, R88, R113.reuse ;  /* 0x0000007158827220 */ /* 0x080fe20000410000 */
[--C-:B------:R-:W-:Y:S01]  /*0e80*/  FADD.FTZ R138, -R177, R115.reuse ;  /* 0x00000073b18a7221 */ /* 0x100fe20000010100 */
[C---:B------:R-:W-:Y:S01]  /*0e90*/  PRMT R115, R117.reuse, 0x7632, R115 ;  /* 0x0000763275737816 */ /* 0x040fe20000000073 */
[----:B------:R-:W-:Y:S01]  /*0ea0*/  FADD.FTZ R40, R40, R113 ;  /* 0x0000007128287221 */ /* 0x000fe20000010000 */
[----:B------:R-:W-:Y:S01]  /*0eb0*/  SHF.L.U32 R117, R117, 0x10, RZ ;  /* 0x0000001075757819 */ /* 0x000fe200000006ff */
[----:B------:R-:W-:Y:S01]  /*0ec0*/  FFMA.FTZ R64, R129, R113, R64 ;  /* 0x0000007181407223 */ /* 0x000fe20000010040 */
[----:B------:R-:W-:Y:S01]  /*0ed0*/  FADD.FTZ R112, R181, R130 ;  /* 0x00000082b5707221 */ /* 0x000fe20000010000 */
[----:B------:R-:W-:Y:S01]  /*0ee0*/  FMUL.FTZ R137, R89, R114 ;  /* 0x0000007259897220 */ /* 0x000fe20000410000 */
[----:B------:R-:W-:Y:S01]  /*0ef0*/  FMUL.FTZ R126, R145, R132 ;  /* 0x00000084917e7220 */ /* 0x000fe20000410000 */
[----:B------:R-:W-:Y:S01]  /*0f00*/  FFMA.FTZ R113, R129, R130, R180 ;  /* 0x0000008281717223 */ /* 0x000fe200000100b4 */
[----:B------:R-:W-:Y:S01]  /*0f10*/  SHF.L.U32 R116, R115, 0x10, RZ ;  /* 0x0000001073747819 */ /* 0x000fe200000006ff */
[----:B------:R-:W-:Y:S01]  /*0f20*/  FADD.FTZ R115, R112, R137 ;  /* 0x0000008970737221 */ /* 0x000fe20000010000 */
[----:B------:R-:W-:Y:S01]  /*0f30*/  FMUL.FTZ R132, R90, R117 ;  /* 0x000000755a847220 */ /* 0x000fe20000410000 */
[----:B------:R-:W-:Y:S01]  /*0f40*/  FFMA.FTZ R112, R126, R137, R113 ;  /* 0x000000897e707223 */ /* 0x000fe20000010071 */
[----:B------:R-:W-:Y:S01]  /*0f50*/  PRMT R134, R118, 0x7632, R134 ;  /* 0x0000763276867816 */ /* 0x000fe20000000086 */
[----:B------:R-:W-:Y:S01]  /*0f60*/  FFMA.FTZ R65, R126, R114, R65 ;  /* 0x000000727e417223 */ /* 0x000fe20000010041 */
[----:B------:R-:W-:Y:S01]  /*0f70*/  SHF.L.U32 R135, R118, 0x10, RZ ;  /* 0x0000001076877819 */ /* 0x000fe200000006ff */
[----:B------:R-:W-:Y:S01]  /*0f80*/  FADD.FTZ R41, R41, R114 ;  /* 0x0000007229297221 */ /* 0x000fe20000010000 */
[----:B--2---:R-:W-:Y:S01]  /*0f90*/  FADD.FTZ R120, -R177, R120 ;  /* 0x00000078b1787221 */ /* 0x004fe20000010100 */
        /* <DEDUP_REMOVED lines=16> */
[C---:B------:R-:W-:Y:S01]  /*10a0*/  FFMA.FTZ R113, R133.reuse, R134, R112 ;  /* 0x0000008685717223 */ /* 0x040fe20000010070 */
        /* <DEDUP_REMOVED lines=24> */
.L_x_4185:
[----:B------:R-:W-:Y:S05]  /*1230*/  BSYNC.RECONVERGENT B1 ;  /* 0x0000000000017941 */ /* 0x000fea0003800200 */
.L_x_4184:
        /* <DEDUP_REMOVED lines=10> */
[----:B------:R-:W1:Y:S02]  /*12e0*/  @P0 LDC.64 R146, c[0x0][0x438] ;  /* 0x00010e00ff920b82 */ /* 0x000e640000000a00 */
[----:B-1----:R-:W-:-:S05]  /*12f0*/  @P0 IMAD.WIDE.U32 R146, R178, 0x20, R146 ;  /* 0x00000020b2920825 */ /* 0x002fca00078e0092 */
[----:B------:R-:W5:Y:S04]  /*1300*/  @P0 LDG.E.128 R8, desc[UR10][R146.64] ;  /* 0x0000000a92080981 */ /* 0x000f68000c1e1d00 */
[----:B------:R1:W5:Y:S01]  /*1310*/  @P0 LDG.E.128 R4, desc[UR10][R146.64+0x10] ;  /* 0x0000100a92040981 */ /* 0x000362000c1e1d00 */
[C---:B--2---:R-:W-:Y:S01]  /*1320*/  FADD.FTZ R142, -R177.reuse, R113 ;  /* 0x00000071b18e7221 */ /* 0x044fe20000010100 */
[C---:B------:R-:W-:Y:S01]  /*1330*/  FADD.FTZ R114, -R177.reuse, R114 ;  /* 0x00000072b1727221 */ /* 0x040fe20000010100 */
[C---:B0-----:R-:W-:Y:S01]  /*1340*/  FADD.FTZ R148, -R177.reuse, R115 ;  /* 0x00000073b1947221 */ /* 0x041fe20000010100 */
[C---:B------:R-:W-:Y:S01]  /*1350*/  FADD.FTZ R112, -R177.reuse, R112 ;  /* 0x00000070b1707221 */ /* 0x040fe20000010100 */
[----:B---3--:R-:W-:Y:S01]  /*1360*/  FADD.FTZ R144, -R177, R116 ;  /* 0x00000074b1907221 */ /* 0x008fe20000010100 */
[C---:B-----5:R-:W-:Y:S01]  /*1370*/  FMUL.FTZ R149, R145.reuse, R114 ;  /* 0x0000007291957220 */ /* 0x060fe20000410000 */
[C---:B-1----:R-:W-:Y:S01]  /*1380*/  FMUL.FTZ R146, R145.reuse, R142 ;  /* 0x0000008e91927220 */ /* 0x042fe20000410000 */
[----:B------:R-:W-:Y:S01]  /*1390*/  FMUL.FTZ R147, R145, R112 ;  /* 0x0000007091937220 */ /* 0x000fe20000410000 */
[C---:B------:R-:W-:Y:S01]  /*13a0*/  FADD.FTZ R150, -R177.reuse, R117 ;  /* 0x00000075b1967221 */ /* 0x040fe20000010100 */
[C---:B----4-:R-:W-:Y:S01]  /*13b0*/  PRMT R113, R120.reuse, 0x7632, R113 ;  /* 0x0000763278717816 */ /* 0x050fe20000000071 */
[C---:B------:R-:W-:Y:S01]  /*13c0*/  FADD.FTZ R118, -R177.reuse, R118 ;  /* 0x00000076b1767221 */ /* 0x040fe20000010100 */
[----:B------:R-:W-:Y:S01]  /*13d0*/  SHF.L.U32 R115, R120, 0x10, RZ ;  /* 0x0000001078737819 */ /* 0x000fe200000006ff */
[----:B------:R-:W-:Y:S01]  /*13e0*/  FADD.FTZ R178, -R177, R119 ;  /* 0x00000077b1b27221 */ /* 0x000fe20000010100 */
[----:B------:R-:W-:Y:S01]  /*13f0*/  SHF.L.U32 R114, R113, 0x10, RZ ;  /* 0x0000001071727819 */ /* 0x000fe200000006ff */
[----:B------:R-:W-:Y:S01]  /*1400*/  FMUL.FTZ R148, R145, R148 ;  /* 0x0000009491947220 */ /* 0x000fe20000410000 */
[C---:B------:R-:W-:Y:S01]  /*1410*/  PRMT R116, R121.reuse, 0x7632, R116 ;  /* 0x0000763279747816 */ /* 0x040fe20000000074 */
[-C--:B------:R-:W-:Y:S01]  /*1420*/  FMUL.FTZ R152, R80, R115.reuse ;  /* 0x0000007350987220 */ /* 0x080fe20000410000 */
[----:B------:R-:W-:Y:S01]  /*1430*/  SHF.L.U32 R121, R121, 0x10, RZ ;  /* 0x0000001079797819 */ /* 0x000fe200000006ff */
[----:B------:R-:W-:Y:S01]  /*1440*/  FMUL.FTZ R155, R81, R114 ;  /* 0x00000072519b7220 */ /* 0x000fe20000410000 */
[----:B------:R-:W-:Y:S01]  /*1450*/  FADD.FTZ R32, R32, R115 ;  /* 0x0000007320207221 */ /* 0x000fe20000010000 */
[----:B------:R-:W-:Y:S01]  /*1460*/  FADD.FTZ R112, R181, R152 ;  /* 0x00000098b5707221 */ /* 0x000fe20000010000 */
[C---:B------:R-:W-:Y:S01]  /*1470*/  FFMA.FTZ R113, R147.reuse, R152, R180 ;  /* 0x0000009893717223 */ /* 0x040fe200000100b4 */
        /* <DEDUP_REMOVED lines=9> */
[----:B------:R-:W-:Y:S01]  /*1510*/  FMUL.FTZ R157, R83, R116 ;  /* 0x00000074539d7220 */ /* 0x000fe20000410000 */
[----:B------:R-:W-:Y:S01]  /*1520*/  FADD.FTZ R114, R115, R154 ;  /* 0x0000009a73727221 */ /* 0x000fe20000010000 */
[----:B------:R-:W-:Y:S01]  /*1530*/  FFMA.FTZ R113, R149, R154, R112 ;  /* 0x0000009a95717223 */ /* 0x000fe20000010070 */
[----:B------:R-:W-:Y:S01]  /*1540*/  FMUL.FTZ R153, R145, R118 ;  /* 0x0000007691997220 */ /* 0x000fe20000410000 */
        /* <DEDUP_REMOVED lines=34> */
.L_x_4181:
        /* <DEDUP_REMOVED lines=27> */
.L_x_4186:
[----:B----4-:R-:W-:Y:S05]  /*1920*/  BSYNC.RECONVERGENT B0 ;  /* 0x0000000000007941 */ /* 0x010fea0003800200 */
.L_x_4180:
        /* <DEDUP_REMOVED lines=31> */
.L_x_4188:
[----:B------:R-:W-:Y:S05]  /*1b20*/  BSYNC.RECONVERGENT B0 ;  /* 0x0000000000007941 */ /* 0x000fea0003800200 */
.L_x_4187:
[----:B------:R-:W1:Y:S08]  /*1b30*/  S2UR UR5, SR_CgaCtaId ;  /* 0x00000000000579c3 */ /* 0x000e700000008800 */
[----:B------:R-:W-:Y:S01]  /*1b40*/  BAR.SYNC.DEFER_BLOCKING 0x0 ;  /* 0x0000000000007b1d */ /* 0x000fe20000010000 */
[----:B-----5:R-:W-:Y:S02]  /*1b50*/  ISETP.GE.AND P3, PT, R175, 0x1, PT ;  /* 0x00000001af00780c */ /* 0x020fe40003f66270 */
[----:B------:R-:W-:-:S02]  /*1b60*/  ISETP.GE.U32.AND P2, PT, R0, 0x80, PT ;  /* 0x000000800000780c */ /* 0x000fc40003f46070 */
[----:B------:R-:W-:Y:S01]  /*1b70*/  ISETP.NE.AND P0, PT, RZ, UR9, PT ;  /* 0x00000009ff007c0c */ /* 0x000fe2000bf05270 */
[----:B------:R-:W-:Y:S01]  /*1b80*/  UMOV UR4, 0x400 ;  /* 0x0000040000047882 */ /* 0x000fe20000000000 */
[----:B------:R-:W-:Y:S07]  /*1b90*/  BSSY.RECONVERGENT B0, `(.L_x_4189) ;  /* 0x0000162000007945 */ /* 0x000fee0003800200 */
[----:B0-----:R-:W-:-:S05]  /*1ba0*/  @P3 IADD3 R120, PT, PT, R175, -0x1, RZ ;  /* 0xffffffffaf783810 */ /* 0x001fca0007ffe0ff */
[----:B------:R-:W-:Y:S01]  /*1bb0*/  @P3 IMAD R120, R120, R127, RZ ;  /* 0x0000007f78783224 */ /* 0x000fe200078e02ff */
[----:B-1----:R-:W-:-:S04]  /*1bc0*/  ULEA UR4, UR5, UR4, 0x18 ;  /* 0x0000000405047291 */ /* 0x002fc8000f8ec0ff */
[----:B------:R-:W-:Y:S02]  /*1bd0*/  UIADD3 UR5, UPT, UPT, UR4, 0x3020, URZ ;  /* 0x0000302004057890 */ /* 0x000fe4000fffe0ff */
[----:B------:R-:W-:Y:S02]  /*1be0*/  @!UP1 UIADD3 UR5, UPT, UPT, UR4, 0x3000, URZ ;  /* 0x0000300004059890 */ /* 0x000fe4000fffe0ff */
[----:B------:R-:W-:Y:S02]  /*1bf0*/  UIADD3 UR8, UPT, UPT, UR4, 0x3030, URZ ;  /* 0x0000303004087890 */ /* 0x000fe4000fffe0ff */
[----:B------:R-:W-:-:S05]  /*1c00*/  @!UP1 UIADD3 UR8, UPT, UPT, UR4, 0x3010, URZ ;  /* 0x0000301004089890 */ /* 0x000fca000fffe0ff */
[----:B------:R-:W0:Y:S04]  /*1c10*/  LDS.128 R112, [UR5] ;  /* 0x00000005ff707984 */ /* 0x000e280008000c00 */
        /* <DEDUP_REMOVED lines=34> */
.L_x_4193:
        /* <DEDUP_REMOVED lines=9> */
.L_x_4194:
        /* <DEDUP_REMOVED lines=9> */
.L_x_4195:
        /* <DEDUP_REMOVED lines=9> */
.L_x_4196:
        /* <DEDUP_REMOVED lines=9> */
.L_x_4197:
        /* <DEDUP_REMOVED lines=9> */
.L_x_4198:
        /* <DEDUP_REMOVED lines=9> */
.L_x_4199:
        /* <DEDUP_REMOVED lines=10> */
.L_x_4192:
        /* <DEDUP_REMOVED lines=42> */
.L_x_4201:
        /* <DEDUP_REMOVED lines=9> */
.L_x_4202:
        /* <DEDUP_REMOVED lines=9> */
.L_x_4203:
        /* <DEDUP_REMOVED lines=9> */
.L_x_4204:
        /* <DEDUP_REMOVED lines=9> */
.L_x_4205:
        /* <DEDUP_REMOVED lines=9> */
.L_x_4206:
        /* <DEDUP_REMOVED lines=9> */
.L_x_4207:
[----:B------:R-:W-:Y:S05]  /*2840*/  @!P3 BRA `(.L_x_4200) ;  /* 0x00000008002cb947 */ /* 0x000fea0003800000 */
[----:B------:R-:W-:-:S05]  /*2850*/  FMUL.FTZ R115, R111, UR15 ;  /* 0x0000000f6f737c20 */ /* 0x000fca0008410000 */
[----:B------:R-:W-:-:S04]  /*2860*/  F2FP.BF16.F32.PACK_AB R115, RZ, R115 ;  /* 0x00000073ff73723e */ /* 0x000fc800000010ff */
[----:B------:R-:W-:Y:S01]  /*2870*/  PRMT R103, R103, 0x5410, R115 ;  /* 0x0000541067677816 */ /* 0x000fe20000000073 */
[----:B------:R-:W-:Y:S06]  /*2880*/  BRA `(.L_x_4200) ;  /* 0x00000008001c7947 */ /* 0x000fec0003800000 */
.L_x_4191:
        /* <DEDUP_REMOVED lines=70> */
.L_x_4208:
        /* <DEDUP_REMOVED lines=17> */
[-CC-:B------:R-:W-:Y:S01]  /*2e00*/  @P1 FFMA.FTZ R123, R163, R114.reuse, R113.reuse ;  /* 0x00000072a37b1223 */ /* 0x180fe20000010071 */
[----:B------:R-:W-:Y:S01]  /*2e10*/  @P1 FADD.FTZ R108, R167, -R108 ;  /* 0x8000006ca76c1221 */ /* 0x000fe20000010000 */
[-C--:B------:R-:W-:Y:S01]  /*2e20*/  @P1 FFMA.FTZ R118, R162, R114.reuse, R113 ;  /* 0x00000072a2761223 */ /* 0x080fe20000010071 */
[----:B------:R-:W-:Y:S01]  /*2e30*/  @P1 FADD.FTZ R117, R166, -R117 ;  /* 0x80000075a6751221 */ /* 0x000fe20000010000 */
[----:B------:R-:W-:Y:S01]  /*2e40*/  @P1 FFMA.FTZ R178, R172, R114, R113 ;  /* 0x00000072acb21223 */ /* 0x000fe20000010071 */
[----:B------:R-:W-:Y:S01]  /*2e50*/  @P1 FADD.FTZ R123, R168, -R123 ;  /* 0x8000007ba87b1221 */ /* 0x000fe20000010000 */
[----:B------:R-:W-:Y:S01]  /*2e60*/  @P1 FADD.FTZ R118, R169, -R118 ;  /* 0x80000076a9761221 */ /* 0x000fe20000010000 */
[----:B------:R-:W3:Y:S01]  /*2e70*/  @P3 LDC R119, c[0x0][0x40c] ;  /* 0x00010300ff773b82 */ /* 0x000ee20000000800 */
[----:B0-----:R-:W-:Y:S01]  /*2e80*/  @P3 FMUL.FTZ R106, R121, R106 ;  /* 0x0000006a796a3220 */ /* 0x001fe20000410000 */
[----:B------:R-:W-:Y:S01]  /*2e90*/  @P1 FADD.FTZ R178, R171, -R178 ;  /* 0x800000b2abb21221 */ /* 0x000fe20000010000 */
[----:B------:R-:W-:Y:S01]  /*2ea0*/  MOV R107, R27 ;  /* 0x0000001b006b7202 */ /* 0x000fe20000000f00 */
[----:B------:R-:W-:-:S02]  /*2eb0*/  @P1 FFMA.FTZ R107, R145, R118, R27 ;  /* 0x00000076916b1223 */ /* 0x000fc4000001001b */
[----:B------:R-:W-:Y:S02]  /*2ec0*/  @P3 F2FP.BF16.F32.PACK_AB R122, RZ, R106 ;  /* 0x0000006aff7a323e */ /* 0x000fe400000010ff */
        /* <DEDUP_REMOVED lines=35> */
.L_x_4200:
        /* <DEDUP_REMOVED lines=11> */
.L_x_4190:
[----:B------:R-:W-:Y:S05]  /*31b0*/  BSYNC.RECONVERGENT B0 ;  /* 0x0000000000007941 */ /* 0x000fea0003800200 */
.L_x_4189:
        /* <DEDUP_REMOVED lines=76> */
.L_x_4212:
        /* <DEDUP_REMOVED lines=65> */
.L_x_4211:
        /* <DEDUP_REMOVED lines=46> */
.L_x_4215:
        /* <DEDUP_REMOVED lines=9> */
.L_x_4216:
        /* <DEDUP_REMOVED lines=9> */
.L_x_4217:
        /* <DEDUP_REMOVED lines=9> */
.L_x_4218:
        /* <DEDUP_REMOVED lines=9> */
.L_x_4219:
        /* <DEDUP_REMOVED lines=9> */
.L_x_4220:
        /* <DEDUP_REMOVED lines=9> */
.L_x_4221:
[----:B------:R-:W-:Y:S01]  /*40d0*/  MOV R104, R115 ;  /* 0x0000007300687202 */ /* 0x000fe20000000f00 */
[----:B------:R-:W-:Y:S06]  /*40e0*/  @!P3 BRA `(.L_x_4213) ;  /* 0x000000040034b947 */ /* 0x000fec0003800000 */
[----:B------:R-:W-:Y:S01]  /*40f0*/  FMUL.FTZ R116, R111, UR15 ;  /* 0x0000000f6f747c20 */ /* 0x000fe20008410000 */
[----:B------:R-:W-:-:S04]  /*4100*/  MOV R104, R115 ;  /* 0x0000007300687202 */ /* 0x000fc80000000f00 */
[----:B------:R-:W-:-:S04]  /*4110*/  F2FP.BF16.F32.PACK_AB R116, RZ, R116 ;  /* 0x00000074ff74723e */ /* 0x000fc800000010ff */
[----:B------:R-:W-:Y:S01]  /*4120*/  PRMT R103, R103, 0x5410, R116 ;  /* 0x0000541067677816 */ /* 0x000fe20000000074 */
[----:B------:R-:W-:Y:S06]  /*4130*/  BRA `(.L_x_4213) ;  /* 0x0000000400207947 */ /* 0x000fec0003800000 */
.L_x_4214:
        /* <DEDUP_REMOVED lines=9> */
.L_x_4222:
        /* <DEDUP_REMOVED lines=9> */
.L_x_4223:
        /* <DEDUP_REMOVED lines=9> */
.L_x_4224:
        /* <DEDUP_REMOVED lines=9> */
.L_x_4225:
        /* <DEDUP_REMOVED lines=9> */
.L_x_4226:
        /* <DEDUP_REMOVED lines=9> */
.L_x_4227:
        /* <DEDUP_REMOVED lines=9> */
.L_x_4228:
        /* <DEDUP_REMOVED lines=9> */
.L_x_4213:
        /* <DEDUP_REMOVED lines=9> */
.L_x_4210:
[----:B------:R-:W-:Y:S05]  /*4650*/  BSYNC.RECONVERGENT B0 ;  /* 0x0000000000007941 */ /* 0x000fea0003800200 */
.L_x_4209:
        /* <DEDUP_REMOVED lines=76> */
.L_x_4232:
        /* <DEDUP_REMOVED lines=65> */
.L_x_4231:
        /* <DEDUP_REMOVED lines=38> */
.L_x_4235:
        /* <DEDUP_REMOVED lines=9> */
.L_x_4236:
        /* <DEDUP_REMOVED lines=9> */
.L_x_4237:
        /* <DEDUP_REMOVED lines=9> */
.L_x_4238:
        /* <DEDUP_REMOVED lines=9> */
.L_x_4239:
        /* <DEDUP_REMOVED lines=9> */
.L_x_4240:
        /* <DEDUP_REMOVED lines=9> */
.L_x_4241:
        /* <DEDUP_REMOVED lines=13> */
.L_x_4234:
        /* <DEDUP_REMOVED lines=16> */
.L_x_4242:
        /* <DEDUP_REMOVED lines=9> */
.L_x_4243:
        /* <DEDUP_REMOVED lines=9> */
.L_x_4244:
        /* <DEDUP_REMOVED lines=9> */
.L_x_4245:
        /* <DEDUP_REMOVED lines=9> */
.L_x_4246:
        /* <DEDUP_REMOVED lines=9> */
.L_x_4247:
        /* <DEDUP_REMOVED lines=9> */
.L_x_4248:
[----:B------:R-:W-:-:S04]  /*5a20*/  @P3 F2FP.BF16.F32.PACK_AB R115, RZ, R115 ;  /* 0x00000073ff73323e */ /* 0x000fc800000010ff */
[----:B------:R-:W-:-:S07]  /*5a30*/  @P3 PRMT R103, R103, 0x5410, R115 ;  /* 0x0000541067673816 */ /* 0x000fce0000000073 */
.L_x_4233:
[----:B------:R-:W0:Y:S08]  /*5a40*/  @P0 LDC.64 R114, c[0x0][0x478] ;  /* 0x00011e00ff720b82 */ /* 0x000e300000000a00 */
[----:B------:R-:W1:Y:S01]  /*5a50*/  @P3 LDC.64 R116, c[0x0][0x468] ;  /* 0x00011a00ff743b82 */ /* 0x000e620000000a00 */
[----:B0-----:R-:W-:-:S05]  /*5a60*/  @P0 IMAD.WIDE.U32 R176, R176, 0x20, R114 ;  /* 0x00000020b0b00825 */ /* 0x001fca00078e0072 */
[----:B------:R3:W-:Y:S01]  /*5a70*/  @P0 STG.E.128 desc[UR10][R176.64], R104 ;  /* 0x00000068b0000986 */ /* 0x0007e2000c101d0a */
[----:B-1----:R-:W-:-:S03]  /*5a80*/  @P3 IMAD.WIDE.U32 R112, R112, 0x10, R116 ;  /* 0x0000001070703825 */ /* 0x002fc600078e0074 */
[----:B------:R3:W-:Y:S04]  /*5a90*/  @P0 STG.E.128 desc[UR10][R176.64+0x10], R108 ;  /* 0x0000106cb0000986 */ /* 0x0007e8000c101d0a */
[----:B------:R3:W-:Y:S02]  /*5aa0*/  @P3 STG.E.128 desc[UR10][R112.64], R100 ;  /* 0x0000006470003986 */ /* 0x0007e4000c101d0a */
.L_x_4230:
[----:B------:R-:W-:Y:S05]  /*5ab0*/  BSYNC.RECONVERGENT B0 ;  /* 0x0000000000007941 */ /* 0x000fea0003800200 */
.L_x_4229:
[----:B---3--:R-:W1:Y:S01]  /*5ac0*/  LDC.64 R112, c[0x0][0x380] ;  /* 0x0000e000ff707b82 */ /* 0x008e620000000a00 */
[----:B------:R-:W-:Y:S01]  /*5ad0*/  UPLOP3.LUT UP1, UPT, UPT, UPT, UP1, 0x40, 0x4 ;  /* 0x000000000004789c */ /* 0x000fe20003f2e810 */
[----:B-1----:R-:W-:-:S04]  /*5ae0*/  IADD3 R2, PT, PT, R2, R112, RZ ;  /* 0x0000007002027210 */ /* 0x002fc80007ffe0ff */
[----:B------:R-:W-:-:S13]  /*5af0*/  ISETP.GE.AND P0, PT, R2, R113, PT ;  /* 0x000000710200720c */ /* 0x000fda0003f06270 */
[----:B------:R-:W-:Y:S05]  /*5b00*/  @!P0 BRA `(.L_x_4249) ;  /* 0xffffffa800948947 */ /* 0x000fea000383ffff */
.L_x_4179:
        /* <DEDUP_REMOVED lines=31> */
.L_x_4250:
        /* <DEDUP_REMOVED lines=16> */
.L_x_10736:


//--------------------- .text._ZN10layer_norm13ln_bwd_kernelINS_13Kernel_traitsIf13__nv_bfloat16fS2_fjLj3072ELj1ELj1ELj4ELj16ENS_18Kernel_traits_baseILj3072EfS2_fS2_fjLj128EEEEELb0ELb0ELb1ELb1EEEvNS_9BwdParamsE --------------------------
	.section	.text._ZN10layer_norm13ln_bwd_kernelINS_13Kernel_traitsIf13__nv_bfloat16fS2_fjLj3072ELj1ELj1ELj4ELj16ENS_18Kernel_traits_baseILj3072EfS2_fS2_fjLj128EEEEELb0ELb0ELb1ELb1EEEvNS_9BwdParamsE,"ax",@progbits
	.align	128
        .global         _ZN10layer_norm13ln_bwd_kernelINS_13Kernel_traitsIf13__nv_bfloat16fS2_fjLj3072ELj1ELj1ELj4ELj16ENS_18Kernel_traits_baseILj3072EfS2_fS2_fjLj128EEEEELb0ELb0ELb1ELb1EEEvNS_9BwdParamsE
        .type           _ZN10layer_norm13ln_bwd_kernelINS_13Kernel_traitsIf13__nv_bfloat16fS2_fjLj3072ELj1ELj1ELj4ELj16ENS_18Kernel_traits_baseILj3072EfS2_fS2_fjLj128EEEEELb0ELb0ELb1ELb1EEEvNS_9BwdParamsE,@function
        .size           _ZN10layer_norm13ln_bwd_kernelINS_13Kernel_traitsIf13__nv_bfloat16fS2_fjLj3072ELj1ELj1ELj4ELj16ENS_18Kernel_traits_baseILj3072EfS2_fS2_fjLj128EEEEELb0ELb0ELb1ELb1EEEvNS_9BwdParamsE,(.L_x_10737 - _ZN10layer_norm13ln_bwd_kernelINS_13Kernel_traitsIf13__nv_bfloat16fS2_fjLj3072ELj1ELj1ELj4ELj16ENS_18Kernel_traits_baseILj3072EfS2_fS2_fjLj128EEEEELb0ELb0ELb1ELb1EEEvNS_9BwdParamsE)
        .other          _ZN10layer_norm13ln_bwd_kernelINS_13Kernel_traitsIf13__nv_bfloat16fS2_fjLj3072ELj1ELj1ELj4ELj16ENS_18Kernel_traits_baseILj3072EfS2_fS2_fjLj128EEEEELb0ELb0ELb1ELb1EEEvNS_9BwdParamsE,@"STO_CUDA_ENTRY STV_DEFAULT"
_ZN10layer_norm13ln_bwd_kernelINS_13Kernel_traitsIf13__nv_bfloat16fS2_fjLj3072ELj1ELj1ELj4ELj16ENS_18Kernel_traits_baseILj3072EfS2_fS2_fjLj128EEEEELb0ELb0ELb1ELb1EEEvNS_9BwdParamsE:
.text._ZN10layer_norm13ln_bwd_kernelINS_13Kernel_traitsIf13__nv_bfloat16fS2_fjLj3072ELj1ELj1ELj4ELj16ENS_18Kernel_traits_baseILj3072EfS2_fS2_fjLj128EEEEELb0ELb0ELb1ELb1EEEvNS_9BwdParamsE:
        /* <DEDUP_REMOVED lines=50> */
[----:B-1234-:R-:W-:-:S11]  /*0320*/  UPLOP3.LUT UP1, UPT, UPT, UPT, UPT, 0x40, 0x4 ;  /* 0x000000000004789c */ /* 0x01efd60003f2e870 */
.L_x_4310:
        /* <DEDUP_REMOVED lines=19> */
[----:B------:R-:W1:Y:S01]  /*0460*/  LDC.64 R140, c[0x0][0x428] ;  /* 0x00010a00ff8c7b82 */ /* 0x000e620000000a00 */
[----:B------:R-:W-:Y:S02]  /*0470*/  UIADD3 UR11, UPT, UPT, UR31, -0x1, URZ ;  /* 0xffffffff1f0b7890 */ /* 0x000fe4000fffe0ff */
[----:B------:R-:W-:Y:S02]  /*0480*/  USHF.R.S32.HI UR10, URZ, 0x1f, UR9 ;  /* 0x0000001fff0a7899 */ /* 0x000fe40008011409 */
[----:B------:R-:W-:Y:S02]  /*0490*/  UIMAD UR11, UR11, UR27, URZ ;  /* 0x0000001b0b0b72a4 */ /* 0x000fe4000f8e02ff */
[----:B------:R-:W-:Y:S01]  /*04a0*/  ULEA.HI UR10, UR10, UR9, URZ, 0x3 ;  /* 0x000000090a0a7291 */ /* 0x000fe2000f8f18ff */
[----:B------:R-:W2:Y:S01]  /*04b0*/  LDC.64 R146, c[0x0][0x3a8] ;  /* 0x0000ea00ff927b82 */ /* 0x000ea20000000a00 */
[----:B------:R-:W-:-:S02]  /*04c0*/  USHF.R.S32.HI UR9, URZ, 0x1f, UR11 ;  /* 0x0000001fff097899 */ /* 0x000fc4000801140b */
[----:B------:R-:W-:Y:S02]  /*04d0*/  USHF.R.S32.HI UR12, URZ, 0x1f, UR8 ;  /* 0x0000001fff0c7899 */ /* 0x000fe40008011408 */
[----:B------:R-:W-:Y:S01]  /*04e0*/  ULEA.HI UR9, UR9, UR11, URZ, 0x3 ;  /* 0x0000000b09097291 */ /* 0x000fe2000f8f18ff */
[----:B------:R-:W-:Y:S01]  /*04f0*/  MOV R2, UR10 ;  /* 0x0000000a00027c02 */ /* 0x000fe20008000f00 */
[----:B------:R-:W-:-:S04]  /*0500*/  ULEA UR13, UP0, UR8, UR22, 0x2 ;  /* 0x00000016080d7291 */ /* 0x000fc8000f8010ff */
[----:B------:R-:W-:Y:S02]  /*0510*/  ULEA.HI.X UR12, UR8, UR23, UR12, 0x2, UP0 ;  /* 0x00000017080c7291 */ /* 0x000fe400080f140c */
[----:B------:R-:W-:-:S04]  /*0520*/  MOV R116, UR13 ;  /* 0x0000000d00747c02 */ /* 0x000fc80008000f00 */
[----:B------:R-:W-:Y:S02]  /*0530*/  MOV R117, UR12 ;  /* 0x0000000c00757c02 */ /* 0x000fe40008000f00 */
[----:B0-----:R-:W-:-:S03]  /*0540*/  LEA.HI.SX32 R157, R2, R137, 0x1d ;  /* 0x00000089029d7211 */ /* 0x001fc600078feaff */
[----:B------:R-:W3:Y:S01]  /*0550*/  LDG.E R150, desc[UR14][R116.64] ;  /* 0x0000000e74967981 */ /* 0x000ee2000c1e1900 */
[----:B------:R-:W-:-:S04]  /*0560*/  MOV R2, UR9 ;  /* 0x0000000900027c02 */ /* 0x000fc80008000f00 */
[----:B------:R-:W-:Y:S01]  /*0570*/  LEA.HI.SX32 R137, R2, R137, 0x1d ;  /* 0x0000008902897211 */ /* 0x000fe200078feaff */
[----:B--2---:R-:W-:-:S03]  /*0580*/  IMAD.WIDE.U32 R2, R157, 0x20, R146 ;  /* 0x000000209d027825 */ /* 0x004fc600078e0092 */
[C---:B------:R-:W-:Y:S01]  /*0590*/  IADD3 R121, PT, PT, R137.reuse, 0x80, RZ ;  /* 0x0000008089797810 */ /* 0x040fe20007ffe0ff */
[--C-:B-1----:R-:W-:Y:S01]  /*05a0*/  IMAD.WIDE.U32 R124, R137, 0x10, R140.reuse ;  /* 0x00000010897c7825 */ /* 0x102fe200078e008c */
[----:B------:R-:W-:Y:S01]  /*05b0*/  IADD3 R151, PT, PT, R157, 0x80, RZ ;  /* 0x000000809d977810 */ /* 0x000fe20007ffe0ff */
[----:B------:R-:W2:Y:S01]  /*05c0*/  LDG.E.128 R152, desc[UR14][R2.64] ;  /* 0x0000000e02987981 */ /* 0x000ea2000c1e1d00 */
[----:B------:R-:W-:Y:S01]  /*05d0*/  IADD3 R137, PT, PT, R137, 0x100, RZ ;  /* 0x0000010089897810 */ /* 0x000fe20007ffe0ff */
[----:B------:R-:W-:Y:S02]  /*05e0*/  IMAD.WIDE.U32 R120, R121, 0x10, R140 ;  /* 0x0000001079787825 */ /* 0x000fe400078e008c */
[----:B------:R-:W4:Y:S02]  /*05f0*/  LDG.E.128 R124, desc[UR14][R124.64] ;  /* 0x0000000e7c7c7981 */ /* 0x000f24000c1e1d00 */
[----:B------:R-:W-:Y:S02]  /*0600*/  IMAD.WIDE.U32 R144, R151, 0x20, R146 ;  /* 0x0000002097907825 */ /* 0x000fe400078e0092 */
[----:B------:R-:W4:Y:S02]  /*0610*/  LDG.E.128 R112, desc[UR14][R2.64+0x10] ;  /* 0x0000100e02707981 */ /* 0x000f24000c1e1d00 */
[----:B------:R-:W-:-:S02]  /*0620*/  IMAD.WIDE.U32 R140, R137, 0x10, R140 ;  /* 0x00000010898c7825 */ /* 0x000fc400078e008c */
[----:B------:R-:W4:Y:S01]  /*0630*/  LDG.E.128 R120, desc[UR14][R120.64] ;  /* 0x0000000e78787981 */ /* 0x000f22000c1e1d00 */
[----:B------:R-:W-:-:S03]  /*0640*/  IADD3 R159, PT, PT, R157, 0x100, RZ ;  /* 0x000001009d9f7810 */ /* 0x000fc60007ffe0ff */
[----:B------:R-:W4:Y:S04]  /*0650*/  LDG.E.128 R116, desc[UR14][R144.64] ;  /* 0x0000000e90747981 */ /* 0x000f28000c1e1d00 */
[----:B------:R-:W4:Y:S01]  /*0660*/  LDG.E.128 R140, desc[UR14][R140.64] ;  /* 0x0000000e8c8c7981 */ /* 0x000f22000c1e1d00 */
[----:B------:R-:W-:-:S03]  /*0670*/  IMAD.WIDE.U32 R146, R159, 0x20, R146 ;  /* 0x000000209f927825 */ /* 0x000fc600078e0092 */
[----:B------:R0:W4:Y:S04]  /*0680*/  LDG.E.128 R128, desc[UR14][R144.64+0x10] ;  /* 0x0000100e90807981 */ /* 0x000128000c1e1d00 */
[----:B------:R-:W4:Y:S04]  /*0690*/  LDG.E.128 R132, desc[UR14][R146.64] ;  /* 0x0000000e92847981 */ /* 0x000f28000c1e1d00 */
[----:B------:R1:W4:Y:S01]  /*06a0*/  LDG.E.128 R136, desc[UR14][R146.64+0x10] ;  /* 0x0000100e92887981 */ /* 0x000322000c1e1d00 */
        /* <DEDUP_REMOVED lines=16> */
[----:B---3--:R-:W-:-:S05]  /*07b0*/  FSEL R169, R150, RZ, !P1 ;  /* 0x000000ff96a97208 */ /* 0x008fca0004800000 */
[C---:B--2---:R-:W-:Y:S01]  /*07c0*/  FADD.FTZ R152, -R169.reuse, R152 ;  /* 0x00000098a9987221 */ /* 0x044fe20000010100 */
[----:B------:R-:W-:Y:S01]  /*07d0*/  FADD.FTZ R154, -R169, R154 ;  /* 0x0000009aa99a7221 */ /* 0x000fe20000010100 */
[C---:B----4-:R-:W-:Y:S02]  /*07e0*/  PRMT R148, R124.reuse, 0x7632, R148 ;  /* 0x000076327c947816 */ /* 0x050fe40000000094 */
[----:B------:R-:W-:Y:S02]  /*07f0*/  SHF.L.U32 R149, R124, 0x10, RZ ;  /* 0x000000107c957819 */ /* 0x000fe400000006ff */
[C---:B0-----:R-:W-:Y:S02]  /*0800*/  PRMT R144, R125.reuse, 0x7632, R144 ;  /* 0x000076327d907816 */ /* 0x041fe40000000090 */
[----:B------:R-:W-:Y:S01]  /*0810*/  SHF.L.U32 R145, R125, 0x10, RZ ;  /* 0x000000107d917819 */ /* 0x000fe200000006ff */
[C---:B------:R-:W-:Y:S01]  /*0820*/  FADD.FTZ R125, -R169.reuse, R113 ;  /* 0x00000071a97d7221 */ /* 0x040fe20000010100 */
[C---:B------:R-:W-:Y:S01]  /*0830*/  FADD.FTZ R114, -R169.reuse, R114 ;  /* 0x00000072a9727221 */ /* 0x040fe20000010100 */
[C---:B-1----:R-:W-:Y:S01]  /*0840*/  PRMT R146, R126.reuse, 0x7632, R146 ;  /* 0x000076327e927816 */ /* 0x042fe20000000092 */
[C---:B------:R-:W-:Y:S01]  /*0850*/  FADD.FTZ R124, -R169.reuse, R112 ;  /* 0x00000070a97c7221 */ /* 0x040fe20000010100 */
[C---:B------:R-:W-:Y:S01]  /*0860*/  FADD.FTZ R155, -R169.reuse, R155 ;  /* 0x0000009ba99b7221 */ /* 0x040fe20000010100 */
[----:B------:R-:W-:Y:S01]  /*0870*/  SHF.L.U32 R147, R126, 0x10, RZ ;  /* 0x000000107e937819 */ /* 0x000fe200000006ff */
[C---:B------:R-:W-:Y:S01]  /*0880*/  FADD.FTZ R115, -R169.reuse, R115 ;  /* 0x00000073a9737221 */ /* 0x040fe20000010100 */
[C---:B------:R-:W-:Y:S01]  /*0890*/  PRMT R161, R122.reuse, 0x7632, R161 ;  /* 0x000076327aa17816 */ /* 0x040fe200000000a1 */
[----:B------:R-:W-:Y:S01]  /*08a0*/  FADD.FTZ R153, -R169, R153 ;  /* 0x00000099a9997221 */ /* 0x000fe20000010100 */
[----:B------:R-:W-:Y:S01]  /*08b0*/  SHF.L.U32 R163, R122, 0x10, RZ ;  /* 0x000000107aa37819 */ /* 0x000fe200000006ff */
[----:B------:R-:W-:Y:S01]  /*08c0*/  FMUL.FTZ R3, R152, UR30 ;  /* 0x0000001e98037c20 */ /* 0x000fe20008410000 */
[----:B------:R-:W-:Y:S01]  /*08d0*/  SHF.L.U32 R148, R148, 0x10, RZ ;  /* 0x0000001094947819 */ /* 0x000fe200000006ff */
[----:B------:R-:W-:Y:S01]  /*08e0*/  FMUL.FTZ R122, R125, UR30 ;  /* 0x0000001e7d7a7c20 */ /* 0x000fe20008410000 */
[----:B------:R-:W-:Y:S01]  /*08f0*/  FMUL.FTZ R126, R48, R149 ;  /* 0x00000095307e7220 */ /* 0x000fe20000410000 */
[C---:B------:R-:W-:Y:S01]  /*0900*/  FADD.FTZ R151, -R169.reuse, R116 ;  /* 0x00000074a9977221 */ /* 0x040fe20000010100 */
[C---:B------:R-:W-:Y:S01]  /*0910*/  FADD.FTZ R156, -R169.reuse, R117 ;  /* 0x00000075a99c7221 */ /* 0x040fe20000010100 */
[----:B------:R-:W-:Y:S01]  /*0920*/  FADD.FTZ R158, -R169, R119 ;  /* 0x00000077a99e7221 */ /* 0x000fe20000010100 */
[C---:B------:R-:W-:Y:S01]  /*0930*/  PRMT R157, R121.reuse, 0x7632, R157 ;  /* 0x00007632799d7816 */ /* 0x040fe2000000009d */
[----:B------:R-:W-:Y:S01]  /*0940*/  FMUL.FTZ R125, R114, UR30 ;  /* 0x0000001e727d7c20 */ /* 0x000fe20008410000 */
[----:B------:R-:W-:Y:S01]  /*0950*/  SHF.L.U32 R159, R121, 0x10, RZ ;  /* 0x00000010799f7819 */ /* 0x000fe200000006ff */
[----:B------:R-:W-:Y:S01]  /*0960*/  FMUL.FTZ R121, R154, UR30 ;  /* 0x0000001e9a797c20 */ /* 0x000fe20008410000 */
[----:B------:R-:W-:-:S02]  /*0970*/  PRMT R165, R123, 0x7632, R165 ;  /* 0x000076327ba57816 */ /* 0x000fc400000000a5 */
[----:B------:R-:W-:Y:S01]  /*0980*/  SHF.L.U32 R167, R123, 0x10, RZ ;  /* 0x000000107ba77819 */ /* 0x000fe200000006ff */
[----:B------:R-:W-:Y:S01]  /*0990*/  FMUL.FTZ R123, R124, UR30 ;  /* 0x0000001e7c7b7c20 */ /* 0x000fe20008410000 */
[C---:B------:R-:W-:Y:S01]  /*09a0*/  PRMT R117, R120.reuse, 0x7632, R117 ;  /* 0x0000763278757816 */ /* 0x040fe20000000075 */
[----:B------:R-:W-:Y:S01]  /*09b0*/  FMUL.FTZ R124, R115, UR30 ;  /* 0x0000001e737c7c20 */ /* 0x000fe20008410000 */
[----:B------:R-:W-:Y:S01]  /*09c0*/  SHF.L.U32 R119, R120, 0x10, RZ ;  /* 0x0000001078777819 */ /* 0x000fe200000006ff */
[----:B------:R-:W-:Y:S01]  /*09d0*/  FMUL.FTZ R120, R155, UR30 ;  /* 0x0000001e9b787c20 */ /* 0x000fe20008410000 */
[----:B------:R-:W-:Y:S02]  /*09e0*/  SHF.L.U32 R114, R144, 0x10, RZ ;  /* 0x0000001090727819 */ /* 0x000fe400000006ff */
[----:B------:R-:W-:Y:S01]  /*09f0*/  SHF.L.U32 R116, R146, 0x10, RZ ;  /* 0x0000001092747819 */ /* 0x000fe200000006ff */
[----:B------:R-:W-:Y:S01]  /*0a00*/  FMUL.FTZ R2, R153, UR30 ;  /* 0x0000001e99027c20 */ /* 0x000fe20008410000 */
[----:B------:R-:W-:Y:S01]  /*0a10*/  PRMT R181, R143, 0x7632, R181 ;  /* 0x000076328fb57816 */ /* 0x000fe200000000b5 */
[----:B------:R-:W-:Y:S01]  /*0a20*/  FFMA.FTZ R115, R3, R126, RZ ;  /* 0x0000007e03737223 */ /* 0x000fe200000100ff */
[----:B------:R-:W-:Y:S01]  /*0a30*/  SHF.L.U32 R113, R143, 0x10, RZ ;  /* 0x000000108f717819 */ /* 0x000fe200000006ff */
[----:B------:R-:W-:Y:S01]  /*0a40*/  FMUL.FTZ R143, R49, R148 ;  /* 0x00000094318f7220 */ /* 0x000fe20000410000 */
[C---:B------:R-:W-:Y:S01]  /*0a50*/  FADD.FTZ R160, -R169.reuse, R128 ;  /* 0x00000080a9a07221 */ /* 0x040fe20000010100 */
[----:B------:R-:W-:Y:S01]  /*0a60*/  FADD.FTZ R164, -R169, R130 ;  /* 0x00000082a9a47221 */ /* 0x000fe20000010100 */
[----:B------:R-:W-:Y:S01]  /*0a70*/  FADD.FTZ R154, RZ, R126 ;  /* 0x0000007eff9a7221 */ /* 0x000fe20000010000 */
[-C--:B------:R-:W-:Y:S01]  /*0a80*/  FFMA.FTZ R54, R121, R145.reuse, R54 ;  /* 0x0000009179367223 */ /* 0x080fe20000010036 */
[----:B------:R-:W-:Y:S01]  /*0a90*/  FADD.FTZ R98, R98, R145 ;  /* 0x0000009162627221 */ /* 0x000fe20000010000 */
[----:B------:R-:W-:Y:S01]  /*0aa0*/  FMUL.FTZ R128, R50, R145 ;  /* 0x0000009132807220 */ /* 0x000fe20000410000 */
[----:B------:R-:W-:Y:S01]  /*0ab0*/  FADD.FTZ R92, R92, R147 ;  /* 0x000000935c5c7221 */ /* 0x000fe20000010000 */
[-C--:B------:R-:W-:Y:S01]  /*0ac0*/  FFMA.FTZ R56, R123, R147.reuse, R56 ;  /* 0x000000937b387223 */ /* 0x080fe20000010038 */
[----:B------:R-:W-:Y:S01]  /*0ad0*/  FMUL.FTZ R130, R44, R147 ;  /* 0x000000932c827220 */ /* 0x000fe20000410000 */
[-C--:B------:R-:W-:Y:S01]  /*0ae0*/  FFMA.FTZ R55, R120, R114.reuse, R55 ;  /* 0x0000007278377223 */ /* 0x080fe20000010037 */
[----:B------:R-:W-:Y:S01]  /*0af0*/  FADD.FTZ R99, R99, R114 ;  /* 0x0000007263637221 */ /* 0x000fe20000010000 */
[----:B------:R-:W-:Y:S01]  /*0b00*/  FMUL.FTZ R145, R51, R114 ;  /* 0x0000007233917220 */ /* 0x000fe20000410000 */
[----:B------:R-:W-:Y:S01]  /*0b10*/  FADD.FTZ R93, R93, R116 ;  /* 0x000000745d5d7221 */ /* 0x000fe20000010000 */
[-C--:B------:R-:W-:Y:S01]  /*0b20*/  FFMA.FTZ R57, R122, R116.reuse, R57 ;  /* 0x000000747a397223 */ /* 0x080fe20000010039 */
[----:B------:R-:W-:Y:S01]  /*0b30*/  FMUL.FTZ R147, R45, R116 ;  /* 0x000000742d937220 */ /* 0x000fe20000410000 */
[----:B------:R-:W-:Y:S01]  /*0b40*/  SHF.L.U32 R116, R117, 0x10, RZ ;  /* 0x0000001075747819 */ /* 0x000fe200000006ff */
[----:B------:R-:W-:Y:S01]  /*0b50*/  FFMA.FTZ R114, R2, R143, R115 ;  /* 0x0000008f02727223 */ /* 0x000fe20000010073 */
[----:B------:R-:W-:Y:S01]  /*0b60*/  FADD.FTZ R117, R143, R154 ;  /* 0x0000009a8f757221 */ /* 0x000fe20000010000 */
[----:B------:R-:W-:Y:S01]  /*0b70*/  FADD.FTZ R172, -R169, R134 ;  /* 0x00000086a9ac7221 */ /* 0x000fe20000010100 */
[----:B------:R-:W-:Y:S01]  /*0b80*/  FMUL.FTZ R134, R156, UR30 ;  /* 0x0000001e9c867c20 */ /* 0x000fe20008410000 */
[----:B------:R-:W-:Y:S01]  /*0b90*/  FFMA.FTZ R115, R121, R128, R114 ;  /* 0x0000008079737223 */ /* 0x000fe20000010072 */
[----:B------:R-:W-:Y:S01]  /*0ba0*/  FADD.FTZ R156, R128, R117 ;  /* 0x00000075809c7221 */ /* 0x000fe20000010000 */
[----:B------:R-:W-:-:S02]  /*0bb0*/  PRMT R150, R127, 0x7632, R150 ;  /* 0x000076327f967816 */ /* 0x000fc40000000096 */
[----:B------:R-:W-:Y:S01]  /*0bc0*/  FFMA.FTZ R114, R120, R145, R115 ;  /* 0x0000009178727223 */ /* 0x000fe20000010073 */
[----:B------:R-:W-:Y:S01]  /*0bd0*/  FADD.FTZ R117, R145, R156 ;  /* 0x0000009c91757221 */ /* 0x000fe20000010000 */
[----:B------:R-:W-:Y:S01]  /*0be0*/  SHF.L.U32 R127, R127, 0x10, RZ ;  /* 0x000000107f7f7819 */ /* 0x000fe200000006ff */
[----:B------:R-:W-:Y:S01]  /*0bf0*/  FADD.FTZ R176, -R169, R136 ;  /* 0x00000088a9b07221 */ /* 0x000fe20000010100 */
[----:B------:R-:W-:Y:S01]  /*0c00*/  FMUL.FTZ R136, R158, UR30 ;  /* 0x0000001e9e887c20 */ /* 0x000fe20008410000 */
[----:B------:R-:W-:Y:S01]  /*0c10*/  FFMA.FTZ R115, R123, R130, R114 ;  /* 0x000000827b737223 */ /* 0x000fe20000010072 */
[----:B------:R-:W-:Y:S01]  /*0c20*/  FADD.FTZ R158, R130, R117 ;  /* 0x00000075829e7221 */ /* 0x000fe20000010000 */
[----:B------:R-:W-:Y:S01]  /*0c30*/  FADD.FTZ R168, -R169, R132 ;  /* 0x00000084a9a87221 */ /* 0x000fe20000010100 */
[----:B------:R-:W-:Y:S01]  /*0c40*/  SHF.L.U32 R150, R150, 0x10, RZ ;  /* 0x0000001096967819 */ /* 0x000fe200000006ff */
[----:B------:R-:W-:Y:S01]  /*0c50*/  FMUL.FTZ R132, R46, R127 ;  /* 0x0000007f2e847220 */ /* 0x000fe20000410000 */
[----:B------:R-:W-:Y:S01]  /*0c60*/  FFMA.FTZ R114, R122, R147, R115 ;  /* 0x000000937a727223 */ /* 0x000fe20000010073 */
[----:B------:R-:W-:Y:S01]  /*0c70*/  FADD.FTZ R117, R147, R158 ;  /* 0x0000009e93757221 */ /* 0x000fe20000010000 */
[----:B------:R-:W-:Y:S01]  /*0c80*/  FADD.FTZ R170, -R169, R133 ;  /* 0x00000085a9aa7221 */ /* 0x000fe20000010100 */
[----:B------:R-:W-:Y:S01]  /*0c90*/  FFMA.FTZ R52, R3, R149, R52 ;  /* 0x0000009503347223 */ /* 0x000fe20000010034 */
[----:B------:R-:W-:Y:S01]  /*0ca0*/  FADD.FTZ R96, R96, R149 ;  /* 0x0000009560607221 */ /* 0x000fe20000010000 */
[----:B------:R-:W-:Y:S01]  /*0cb0*/  FMUL.FTZ R133, R164, UR30 ;  /* 0x0000001ea4857c20 */ /* 0x000fe20008410000 */
[----:B------:R-:W-:Y:S01]  /*0cc0*/  FMUL.FTZ R149, R47, R150 ;  /* 0x000000962f957220 */ /* 0x000fe20000410000 */
[C---:B------:R-:W-:Y:S01]  /*0cd0*/  FFMA.FTZ R115, R125.reuse, R132, R114 ;  /* 0x000000847d737223 */ /* 0x040fe20000010072 */
[----:B------:R-:W-:Y:S01]  /*0ce0*/  FADD.FTZ R164, R132, R117 ;  /* 0x0000007584a47221 */ /* 0x000fe20000010000 */
[----:B------:R-:W-:Y:S01]  /*0cf0*/  FADD.FTZ R94, R94, R127 ;  /* 0x0000007f5e5e7221 */ /* 0x000fe20000010000 */
[----:B------:R-:W-:Y:S01]  /*0d00*/  FFMA.FTZ R58, R125, R127, R58 ;  /* 0x0000007f7d3a7223 */ /* 0x000fe2000001003a */
[----:B------:R-:W-:Y:S01]  /*0d10*/  FFMA.FTZ R53, R2, R148, R53 ;  /* 0x0000009402357223 */ /* 0x000fe20000010035 */
[----:B------:R-:W-:Y:S01]  /*0d20*/  FADD.FTZ R97, R97, R148 ;  /* 0x0000009461617221 */ /* 0x000fe20000010000 */
[----:B------:R-:W-:Y:S01]  /*0d30*/  FMUL.FTZ R127, R151, UR30 ;  /* 0x0000001e977f7c20 */ /* 0x000fe20008410000 */
[----:B------:R-:W-:Y:S01]  /*0d40*/  FMUL.FTZ R148, R40, R119 ;  /* 0x0000007728947220 */ /* 0x000fe20000410000 */
[----:B------:R-:W-:Y:S01]  /*0d50*/  FFMA.FTZ R114, R124, R149, R115 ;  /* 0x000000957c727223 */ /* 0x000fe20000010073 */
[----:B------:R-:W-:Y:S01]  /*0d60*/  FADD.FTZ R117, R149, R164 ;  /* 0x000000a495757221 */ /* 0x000fe20000010000 */
[----:B------:R-:W-:Y:S01]  /*0d70*/  FADD.FTZ R118, -R169, R118 ;  /* 0x00000076a9767221 */ /* 0x000fe20000010100 */
[-C--:B------:R-:W-:Y:S01]  /*0d80*/  FFMA.FTZ R61, R134, R116.reuse, R61 ;  /* 0x00000074863d7223 */ /* 0x080fe2000001003d */
[----:B------:R-:W-:Y:S01]  /*0d90*/  FADD.FTZ R89, R89, R116 ;  /* 0x0000007459597221 */ /* 0x000fe20000010000 */
[----:B------:R-:W-:Y:S01]  /*0da0*/  FMUL.FTZ R151, R41, R116 ;  /* 0x0000007429977220 */ /* 0x000fe20000410000 */
[----:B------:R-:W-:Y:S01]  /*0db0*/  FFMA.FTZ R115, R127, R148, R114 ;  /* 0x000000947f737223 */ /* 0x000fe20000010072 */
[----:B------:R-:W-:Y:S01]  /*0dc0*/  FADD.FTZ R162, -R169, R129 ;  /* 0x00000081a9a27221 */ /* 0x000fe20000010100 */
[----:B------:R-:W-:Y:S01]  /*0dd0*/  FADD.FTZ R116, R148, R117 ;  /* 0x0000007594747221 */ /* 0x000fe20000010000 */
[----:B------:R-:W-:Y:S01]  /*0de0*/  FMUL.FTZ R129, R118, UR30 ;  /* 0x0000001e76817c20 */ /* 0x000fe20008410000 */
[----:B------:R-:W-:Y:S01]  /*0df0*/  FADD.FTZ R95, R95, R150 ;  /* 0x000000965f5f7221 */ /* 0x000fe20000010000 */
[----:B------:R-:W-:Y:S01]  /*0e00*/  FFMA.FTZ R59, R124, R150, R59 ;  /* 0x000000967c3b7223 */ /* 0x000fe2000001003b */
[----:B------:R-:W-:Y:S01]  /*0e10*/  SHF.L.U32 R118, R157, 0x10, RZ ;  /* 0x000000109d767819 */ /* 0x000fe200000006ff */
[----:B------:R-:W-:Y:S01]  /*0e20*/  FMUL.FTZ R150, R42, R159 ;  /* 0x0000009f2a967220 */ /* 0x000fe20000410000 */
[----:B------:R-:W-:Y:S01]  /*0e30*/  FFMA.FTZ R114, R134, R151, R115 ;  /* 0x0000009786727223 */ /* 0x000fe20000010073 */
[----:B------:R-:W-:Y:S01]  /*0e40*/  FADD.FTZ R117, R151, R116 ;  /* 0x0000007497757221 */ /* 0x000fe20000010000 */
[----:B------:R-:W-:Y:S01]  /*0e50*/  FADD.FTZ R166, -R169, R131 ;  /* 0x00000083a9a67221 */ /* 0x000fe20000010100 */
[----:B------:R-:W-:Y:S01]  /*0e60*/  FMUL.FTZ R153, R43, R118 ;  /* 0x000000762b997220 */ /* 0x000fe20000410000 */
[----:B------:R-:W-:Y:S01]  /*0e70*/  FFMA.FTZ R115, R129, R150, R114 ;  /* 0x0000009681737223 */ /* 0x000fe20000010072 */
[----:B------:R-:W-:Y:S01]  /*0e80*/  FADD.FTZ R116, R150, R117 ;  /* 0x0000007596747221 */ /* 0x000fe20000010000 */
[----:B------:R-:W-:Y:S01]  /*0e90*/  FMUL.FTZ R131, R160, UR30 ;  /* 0x0000001ea0837c20 */ /* 0x000fe20008410000 */
[----:B------:R-:W-:Y:S01]  /*0ea0*/  SHF.L.U32 R160, R161, 0x10, RZ ;  /* 0x00000010a1a07819 */ /* 0x000fe200000006ff */
[----:B------:R-:W-:Y:S01]  /*0eb0*/  FMUL.FTZ R152, R36, R163 ;  /* 0x000000a324987220 */ /* 0x000fe20000410000 */
[----:B------:R-:W-:Y:S01]  /*0ec0*/  FFMA.FTZ R114, R136, R153, R115 ;  /* 0x0000009988727223 */ /* 0x000fe20000010073 */
[----:B------:R-:W-:Y:S01]  /*0ed0*/  FADD.FTZ R117, R153, R116 ;  /* 0x0000007499757221 */ /* 0x000fe20000010000 */
[----:B------:R-:W-:Y:S01]  /*0ee0*/  FADD.FTZ R180, -R169, R138 ;  /* 0x0000008aa9b47221 */ /* 0x000fe20000010100 */
[----:B------:R-:W-:Y:S01]  /*0ef0*/  FMUL.FTZ R138, R162, UR30 ;  /* 0x0000001ea28a7c20 */ /* 0x000fe20008410000 */
[----:B------:R-:W-:Y:S01]  /*0f00*/  FMUL.FTZ R155, R37, R160 ;  /* 0x000000a0259b7220 */ /* 0x000fe20000410000 */
[----:B------:R-:W-:Y:S01]  /*0f10*/  FFMA.FTZ R115, R131, R152, R114 ;  /* 0x0000009883737223 */ /* 0x000fe20000010072 */
[----:B------:R-:W-:Y:S01]  /*0f20*/  FADD.FTZ R116, R152, R117 ;  /* 0x0000007598747221 */ /* 0x000fe20000010000 */
[----:B------:R-:W-:Y:S01]  /*0f30*/  SHF.L.U32 R162, R165, 0x10, RZ ;  /* 0x00000010a5a27819 */ /* 0x000fe200000006ff */
[----:B------:R-:W-:Y:S01]  /*0f40*/  FMUL.FTZ R154, R38, R167 ;  /* 0x000000a7269a7220 */ /* 0x000fe20000410000 */
[----:B------:R-:W-:Y:S01]  /*0f50*/  FFMA.FTZ R114, R138, R155, R115 ;  /* 0x0000009b8a727223 */ /* 0x000fe20000010073 */
[----:B------:R-:W-:Y:S01]  /*0f60*/  FADD.FTZ R117, R155, R116 ;  /* 0x000000749b757221 */ /* 0x000fe20000010000 */
[C---:B------:R-:W-:Y:S01]  /*0f70*/  FADD.FTZ R174, -R169.reuse, R135 ;  /* 0x00000087a9ae7221 */ /* 0x040fe20000010100 */
[C---:B------:R-:W-:Y:S01]  /*0f80*/  FADD.FTZ R178, -R169.reuse, R137 ;  /* 0x00000089a9b27221 */ /* 0x040fe20000010100 */
[----:B------:R-:W-:Y:S01]  /*0f90*/  FADD.FTZ R112, -R169, R139 ;  /* 0x0000008ba9707221 */ /* 0x000fe20000010100 */
[C---:B------:R-:W-:Y:S01]  /*0fa0*/  PRMT R169, R140.reuse, 0x7632, R169 ;  /* 0x000076328ca97816 */ /* 0x040fe200000000a9 */
[----:B------:R-:W-:Y:S01]  /*0fb0*/  FMUL.FTZ R157, R39, R162 ;  /* 0x000000a2279d7220 */ /* 0x000fe20000410000 */
[----:B------:R-:W-:Y:S01]  /*0fc0*/  SHF.L.U32 R171, R140, 0x10, RZ ;  /* 0x000000108cab7819 */ /* 0x000fe200000006ff */
[----:B------:R-:W-:Y:S01]  /*0fd0*/  FMUL.FTZ R140, R166, UR30 ;  /* 0x0000001ea68c7c20 */ /* 0x000fe20008410000 */
[----:B------:R-:W-:Y:S01]  /*0fe0*/  FFMA.FTZ R115, R133, R154, R114 ;  /* 0x0000009a85737223 */ /* 0x000fe20000010072 */
[----:B------:R-:W-:Y:S01]  /*0ff0*/  FADD.FTZ R114, R154, R117 ;  /* 0x000000759a727221 */ /* 0x000fe20000010000 */
[----:B------:R-:W-:Y:S01]  /*1000*/  SHF.L.U32 R166, R169, 0x10, RZ ;  /* 0x00000010a9a67819 */ /* 0x000fe200000006ff */
[----:B------:R-:W-:Y:S01]  /*1010*/  FMUL.FTZ R135, R168, UR30 ;  /* 0x0000001ea8877c20 */ /* 0x000fe20008410000 */
[----:B------:R-:W-:Y:S01]  /*1020*/  FFMA.FTZ R116, R140, R157, R115 ;  /* 0x0000009d8c747223 */ /* 0x000fe20000010073 */
[----:B------:R-:W-:Y:S01]  /*1030*/  FMUL.FTZ R156, R32, R171 ;  /* 0x000000ab209c7220 */ /* 0x000fe20000410000 */
[----:B------:R-:W-:Y:S01]  /*1040*/  FADD.FTZ R115, R157, R114 ;  /* 0x000000729d737221 */ /* 0x000fe20000010000 */
[----:B------:R-:W-:Y:S01]  /*1050*/  PRMT R173, R141, 0x7632, R173 ;  /* 0x000076328dad7816 */ /* 0x000fe200000000ad */
[----:B------:R-:W-:Y:S01]  /*1060*/  FFMA.FTZ R62, R129, R159, R62 ;  /* 0x0000009f813e7223 */ /* 0x000fe2000001003e */
[----:B------:R-:W-:Y:S01]  /*1070*/  SHF.L.U32 R175, R141, 0x10, RZ ;  /* 0x000000108daf7819 */ /* 0x000fe200000006ff */
[----:B------:R-:W-:Y:S01]  /*1080*/  FADD.FTZ R90, R90, R159 ;  /* 0x0000009f5a5a7221 */ /* 0x000fe20000010000 */
        /* <DEDUP_REMOVED lines=8> */
[----:B------:R-:W-:Y:S01]  /*1110*/  FMUL.FTZ R158, R34, R175 ;  /* 0x000000af229e7220 */ /* 0x000fe20000410000 */
[----:B------:R-:W-:Y:S01]  /*1120*/  FFMA.FTZ R116, R142, R159, R117 ;  /* 0x0000009f8e747223 */ /* 0x000fe20000010075 */
[----:B------:R-:W-:Y:S01]  /*1130*/  FADD.FTZ R115, R114, R159 ;  /* 0x0000009f72737221 */ /* 0x000fe20000010000 */
[----:B------:R-:W-:Y:S01]  /*1140*/  FMUL.FTZ R144, R174, UR30 ;  /* 0x0000001eae907c20 */ /* 0x000fe20008410000 */
[----:B------:R-:W-:Y:S01]  /*1150*/  FMUL.FTZ R161, R35, R168 ;  /* 0x000000a823a17220 */ /* 0x000fe20000410000 */
[----:B------:R-:W-:Y:S01]  /*1160*/  FFMA.FTZ R117, R137, R158, R116 ;  /* 0x0000009e89757223 */ /* 0x000fe20000010074 */
[----:B------:R-:W-:Y:S01]  /*1170*/  FADD.FTZ R114, R115, R158 ;  /* 0x0000009e73727221 */ /* 0x000fe20000010000 */
[----:B------:R-:W-:Y:S01]  /*1180*/  SHF.L.U32 R164, R177, 0x10, RZ ;  /* 0x00000010b1a47819 */ /* 0x000fe200000006ff */
[----:B------:R-:W-:Y:S01]  /*1190*/  FADD.FTZ R85, R85, R160 ;  /* 0x000000a055557221 */ /* 0x000fe20000010000 */
[----:B------:R-:W-:Y:S01]  /*11a0*/  FFMA.FTZ R65, R138, R160, R65 ;  /* 0x000000a08a417223 */ /* 0x000fe20000010041 */
[----:B------:R-:W-:Y:S01]  /*11b0*/  FMUL.FTZ R139, R176, UR30 ;  /* 0x0000001eb08b7c20 */ /* 0x000fe20008410000 */
[----:B------:R-:W-:Y:S01]  /*11c0*/  FMUL.FTZ R160, R28, R179 ;  /* 0x000000b31ca07220 */ /* 0x000fe20000410000 */
[----:B------:R-:W-:Y:S01]  /*11d0*/  FFMA.FTZ R116, R144, R161, R117 ;  /* 0x000000a190747223 */ /* 0x000fe20000010075 */
[----:B------:R-:W-:Y:S01]  /*11e0*/  FADD.FTZ R115, R114, R161 ;  /* 0x000000a172737221 */ /* 0x000fe20000010000 */
[----:B------:R-:W-:Y:S01]  /*11f0*/  FMUL.FTZ R141, R180, UR30 ;  /* 0x0000001eb48d7c20 */ /* 0x000fe20008410000 */
[----:B------:R-:W-:Y:S01]  /*1200*/  FADD.FTZ R84, R84, R163 ;  /* 0x000000a354547221 */ /* 0x000fe20000010000 */
[----:B------:R-:W-:Y:S01]  /*1210*/  FFMA.FTZ R64, R131, R163, R64 ;  /* 0x000000a383407223 */ /* 0x000fe20000010040 */
[----:B------:R-:W-:Y:S01]  /*1220*/  FMUL.FTZ R146, R178, UR30 ;  /* 0x0000001eb2927c20 */ /* 0x000fe20008410000 */
[----:B------:R-:W-:Y:S01]  /*1230*/  FMUL.FTZ R163, R29, R164 ;  /* 0x000000a41da37220 */ /* 0x000fe20000410000 */
[----:B------:R-:W-:Y:S01]  /*1240*/  FFMA.FTZ R117, R139, R160, R116 ;  /* 0x000000a08b757223 */ /* 0x000fe20000010074 */
[----:B------:R-:W-:Y:S01]  /*1250*/  FADD.FTZ R114, R115, R160 ;  /* 0x000000a073727221 */ /* 0x000fe20000010000 */
[----:B------:R-:W-:Y:S01]  /*1260*/  FADD.FTZ R87, R87, R162 ;  /* 0x000000a257577221 */ /* 0x000fe20000010000 */
[----:B------:R-:W-:Y:S01]  /*1270*/  FFMA.FTZ R67, R140, R162, R67 ;  /* 0x000000a28c437223 */ /* 0x000fe20000010043 */
[----:B------:R-:W-:Y:S01]  /*1280*/  FFMA.FTZ R69, R142, R166, R69 ;  /* 0x000000a68e457223 */ /* 0x000fe20000010045 */
[----:B------:R-:W-:Y:S01]  /*1290*/  FADD.FTZ R81, R81, R166 ;  /* 0x000000a651517221 */ /* 0x000fe20000010000 */
[----:B------:R-:W-:Y:S01]  /*12a0*/  SHF.L.U32 R166, R181, 0x10, RZ ;  /* 0x00000010b5a67819 */ /* 0x000fe200000006ff */
[-C--:B------:R-:W-:Y:S01]  /*12b0*/  FFMA.FTZ R74, R141, R113.reuse, R74 ;  /* 0x000000718d4a7223 */ /* 0x080fe2000001004a */
        /* <DEDUP_REMOVED lines=28> */
[----:B------:R-:W-:Y:S06]  /*1480*/  BRA `(.L_x_4253) ;  /* 0x0000000000547947 */ /* 0x000fec0003800000 */
.L_x_4252:
[----:B------:R-:W-:-:S04]  /*1490*/  ISETP.NE.U32.AND P0, PT, RZ, UR4, PT ;  /* 0x00000004ff007c0c */ /* 0x000fc8000bf05070 */
[----:B------:R-:W-:-:S13]  /*14a0*/  ISETP.NE.AND.EX P0, PT, RZ, UR5, PT, P0 ;  /* 0x00000005ff007c0c */ /* 0x000fda000bf05300 */
[----:B------:R-:W-:Y:S05]  /*14b0*/  @!P0 BRA `(.L_x_4253) ;  /* 0x0000000000488947 */ /* 0x000fea0003800000 */
[----:B------:R-:W0:Y:S01]  /*14c0*/  S2R R4, SR_TID.X ;  /* 0x0000000000047919 */ /* 0x000e220000002100 */
[----:B------:R-:W-:Y:S01]  /*14d0*/  UIMAD UR9, UR8, UR27, URZ ;  /* 0x0000001b080972a4 */ /* 0x000fe2000f8e02ff */
[----:B------:R-:W1:Y:S03]  /*14e0*/  LDC.64 R116, c[0x0][0x438] ;  /* 0x00010e00ff747b82 */ /* 0x000e660000000a00 */
[----:B------:R-:W-:-:S04]  /*14f0*/  USHF.R.S32.HI UR10, URZ, 0x1f, UR9 ;  /* 0x0000001fff0a7899 */ /* 0x000fc80008011409 */
[----:B------:R-:W-:-:S06]  /*1500*/  ULEA.HI UR10, UR10, UR9, URZ, 0x3 ;  /* 0x000000090a0a7291 */ /* 0x000fcc000f8f18ff */
[----:B------:R-:W-:-:S04]  /*1510*/  MOV R113, UR10 ;  /* 0x0000000a00717c02 */ /* 0x000fc80008000f00 */
[----:B0-----:R-:W-:-:S04]  /*1520*/  LEA.HI.SX32 R113, R113, R4, 0x1d ;  /* 0x0000000471717211 */ /* 0x001fc800078feaff */
[C---:B------:R-:W-:Y:S02]  /*1530*/  IADD3 R115, PT, PT, R113.reuse, 0x80, RZ ;  /* 0x0000008071737810 */ /* 0x040fe40007ffe0ff */
[C---:B------:R-:W-:Y:S01]  /*1540*/  IADD3 R5, PT, PT, R113.reuse, 0x100, RZ ;  /* 0x0000010071057810 */ /* 0x040fe20007ffe0ff */
[----:B-1----:R-:W-:-:S04]  /*1550*/  IMAD.WIDE.U32 R112, R113, 0x20, R116 ;  /* 0x0000002071707825 */ /* 0x002fc800078e0074 */
        /* <DEDUP_REMOVED lines=8> */
.L_x_4253:
        /* <DEDUP_REMOVED lines=32> */
.L_x_4255:
[----:B------:R-:W-:Y:S05]  /*17e0*/  BSYNC.RECONVERGENT B0 ;  /* 0x0000000000007941 */ /* 0x000fea0003800200 */
.L_x_4254:
        /* <DEDUP_REMOVED lines=14> */
[----:B------:R-:W-:-:S05]  /*18d0*/  @!UP1 UIADD3 UR11, UPT, UPT, UR9, 0x3010, URZ ;  /* 0x00003010090b9890 */ /* 0x000fca000fffe0ff */
[----:B0-----:R-:W0:Y:S04]  /*18e0*/  LDS.128 R112, [UR10] ;  /* 0x0000000aff707984 */ /* 0x001e280008000c00 */
[----:B------:R-:W1:Y:S01]  /*18f0*/  LDS.128 R116, [UR11] ;  /* 0x0000000bff747984 */ /* 0x000e620008000c00 */
[----:B0-----:R-:W-:Y:S01]  /*1900*/  FADD.FTZ R168, RZ, R113 ;  /* 0x00000071ffa87221 */ /* 0x001fe20000010000 */
[----:B------:R-:W-:Y:S01]  /*1910*/  FADD.FTZ R113, RZ, R112 ;  /* 0x00000070ff717221 */ /* 0x000fe20000010000 */
[----:B------:R-:W-:Y:S02]  /*1920*/  IMAD R112, R167, UR8, RZ ;  /* 0x00000008a7707c24 */ /* 0x000fe4000f8e02ff */
[----:B------:R-:W-:Y:S01]  /*1930*/  FADD.FTZ R168, R115, R168 ;  /* 0x000000a873a87221 */ /* 0x000fe20000010000 */
[----:B------:R-:W-:Y:S01]  /*1940*/  FADD.FTZ R113, R114, R113 ;  /* 0x0000007172717221 */ /* 0x000fe20000010000 */
[----:B------:R-:W-:-:S02]  /*1950*/  @P2 SHF.R.S32.HI R115, RZ, 0x1f, R0 ;  /* 0x0000001fff732819 */ /* 0x000fc40000011400 */
[----:B-1----:R-:W-:Y:S01]  /*1960*/  FADD.FTZ R168, R168, R117 ;  /* 0x00000075a8a87221 */ /* 0x002fe20000010000 */
[----:B------:R-:W-:Y:S01]  /*1970*/  FADD.FTZ R113, R113, R116 ;  /* 0x0000007471717221 */ /* 0x000fe20000010000 */
[----:B------:R-:W-:Y:S02]  /*1980*/  SHF.R.S32.HI R117, RZ, 0x1f, R112 ;  /* 0x0000001fff757819 */ /* 0x000fe40000011470 */
[----:B------:R-:W-:Y:S01]  /*1990*/  FADD.FTZ R119, R119, R168 ;  /* 0x000000a877777221 */ /* 0x000fe20000010000 */
[----:B------:R-:W-:Y:S01]  /*19a0*/  FADD.FTZ R113, R118, R113 ;  /* 0x0000007176717221 */ /* 0x000fe20000010000 */
[----:B------:R-:W-:Y:S02]  /*19b0*/  LEA.HI R117, R117, R112, RZ, 0x3 ;  /* 0x0000007075757211 */ /* 0x000fe400078f18ff */
[----:B------:R-:W-:Y:S01]  /*19c0*/  FMUL.FTZ R119, R119, UR28 ;  /* 0x0000001c77777c20 */ /* 0x000fe20008410000 */
[----:B------:R-:W-:Y:S01]  /*19d0*/  FMUL.FTZ R114, R113, UR28 ;  /* 0x0000001c71727c20 */ /* 0x000fe20008410000 */
[----:B------:R-:W-:-:S02]  /*19e0*/  @P2 LEA.HI R115, R115, R0, RZ, 0x3 ;  /* 0x0000000073732211 */ /* 0x000fc400078f18ff */
[----:B------:R-:W-:Y:S02]  /*19f0*/  MOV R0, RZ ;  /* 0x000000ff00007202 */ /* 0x000fe40000000f00 */
[----:B------:R-:W-:Y:S02]  /*1a00*/  R2UR UR9, R119 ;  /* 0x00000000770972ca */ /* 0x000fe400000e0000 */
[-C--:B------:R-:W-:Y:S02]  /*1a10*/  @P2 LEA.HI.SX32 R0, R115, R166.reuse, 0x1d ;  /* 0x000000a673002211 */ /* 0x080fe400078feaff */
[----:B------:R-:W-:Y:S02]  /*1a20*/  LEA.HI.SX32 R112, R117, R166, 0x1d ;  /* 0x000000a675707211 */ /* 0x000fe400078feaff */
[----:B------:R-:W-:Y:S01]  /*1a30*/  FSEL R114, R114, RZ, !P1 ;  /* 0x000000ff72727208 */ /* 0x000fe20004800000 */
[----:B------:R-:W-:Y:S08]  /*1a40*/  BRA.U UP0, `(.L_x_4256) ;  /* 0x0000000900c47547 */ /* 0x000ff0000b800000 */
        /* <DEDUP_REMOVED lines=12> */
.L_x_4258:
        /* <DEDUP_REMOVED lines=9> */
.L_x_4259:
        /* <DEDUP_REMOVED lines=9> */
.L_x_4260:
        /* <DEDUP_REMOVED lines=9> */
.L_x_4261:
        /* <DEDUP_REMOVED lines=9> */
.L_x_4262:
        /* <DEDUP_REMOVED lines=9> */
.L_x_4263:
        /* <DEDUP_REMOVED lines=9> */
.L_x_4264:
        /* <DEDUP_REMOVED lines=10> */
.L_x_4257:
        /* <DEDUP_REMOVED lines=42> */
.L_x_4266:
        /* <DEDUP_REMOVED lines=9> */
.L_x_4267:
        /* <DEDUP_REMOVED lines=9> */
.L_x_4268:
        /* <DEDUP_REMOVED lines=9> */
.L_x_4269:
        /* <DEDUP_REMOVED lines=9> */
.L_x_4270:
        /* <DEDUP_REMOVED lines=9> */
.L_x_4271:
        /* <DEDUP_REMOVED lines=9> */
.L_x_4272:
[----:B------:R-:W-:Y:S05]  /*2510*/  @!P2 BRA `(.L_x_4265) ;  /* 0x00000008002ca947 */ /* 0x000fea0003800000 */
[----:B------:R-:W-:-:S05]  /*2520*/  FMUL.FTZ R113, R111, UR29 ;  /* 0x0000001d6f717c20 */ /* 0x000fca0008410000 */
[----:B------:R-:W-:-:S04]  /*2530*/  F2FP.BF16.F32.PACK_AB R113, RZ, R113 ;  /* 0x00000071ff71723e */ /* 0x000fc800000010ff */
[----:B------:R-:W-:Y:S01]  /*2540*/  PRMT R103, R103, 0x5410, R113 ;  /* 0x0000541067677816 */ /* 0x000fe20000000071 */
[----:B------:R-:W-:Y:S06]  /*2550*/  BRA `(.L_x_4265) ;  /* 0x00000008001c7947 */ /* 0x000fec0003800000 */
.L_x_4256:
[----:B------:R-:W-:-:S04]  /*2560*/  UISETP.NE.U32.AND UP0, UPT, UR6, URZ, UPT ;  /* 0x000000ff0600728c */ /* 0x000fc8000bf05070 */
[----:B------:R-:W-:-:S09]  /*2570*/  UISETP.NE.AND.EX UP0, UPT, UR7, URZ, UPT, UP0 ;  /* 0x000000ff0700728c */ /* 0x000fd2000bf05300 */
[----:B------:R-:W-:Y:S05]  /*2580*/  BRA.U UP0, `(.L_x_4273) ;  /* 0x0000000500087547 */ /* 0x000fea000b800000 */
        /* <DEDUP_REMOVED lines=9> */
[----:B------:R-:W2:Y:S01]  /*2620*/  @P2 LDC R169, c[0x0][0x40c] ;  /* 0x00010300ffa92b82 */ /* 0x000ea20000000800 */
[----:B------:R-:W-:Y:S01]  /*2630*/  @P1 FADD.FTZ R117, R126, -R115 ;  /* 0x800000737e751221 */ /* 0x000fe20000010000 */
[----:B------:R-:W-:Y:S01]  /*2640*/  @P1 FADD.FTZ R118, R143, -R118 ;  /* 0x800000768f761221 */ /* 0x000fe20000010000 */
[----:B------:R-:W-:Y:S01]  /*2650*/  MOV R115, R25 ;  /* 0x0000001900737202 */ /* 0x000fe20000000f00 */
[----:B------:R-:W-:Y:S01]  /*2660*/  @P1 FADD.FTZ R119, R128, -R119 ;  /* 0x8000007780771221 */ /* 0x000fe20000010000 */
[----:B------:R-:W-:Y:S01]  /*2670*/  @P1 FFMA.FTZ R113, R117, UR30, R24 ;  /* 0x0000001e75711c23 */ /* 0x000fe20008010018 */
[----:B------:R-:W-:Y:S01]  /*2680*/  @P1 FFMA.FTZ R115, R118, UR30, R25 ;  /* 0x0000001e76731c23 */ /* 0x000fe20008010019 */
[--C-:B------:R-:W-:Y:S01]  /*2690*/  @P1 FFMA.FTZ R118, R120, UR9, R114.reuse ;  /* 0x0000000978761c23 */ /* 0x100fe20008010072 */
[----:B------:R-:W3:Y:S01]  /*26a0*/  @P2 LDC R173, c[0x0][0x40c] ;  /* 0x00010300ffad2b82 */ /* 0x000ee20000000800 */
[----:B0-----:R-:W-:Y:S01]  /*26b0*/  @P2 FMUL.FTZ R113, R113, R116 ;  /* 0x0000007471712220 */ /* 0x001fe20000410000 */
[----:B------:R-:W-:Y:S01]  /*26c0*/  @P1 FFMA.FTZ R175, R125, UR9, R114 ;  /* 0x000000097daf1c23 */ /* 0x000fe20008010072 */
[----:B------:R-:W-:Y:S01]  /*26d0*/  @P1 FADD.FTZ R118, R145, -R118 ;  /* 0x8000007691761221 */ /* 0x000fe20000010000 */
[----:B------:R-:W-:Y:S01]  /*26e0*/  @P1 FADD.FTZ R171, R130, -R171 ;  /* 0x800000ab82ab1221 */ /* 0x000fe20000010000 */
[----:B------:R-:W-:Y:S01]  /*26f0*/  MOV R117, R27 ;  /* 0x0000001b00757202 */ /* 0x000fe20000000f00 */
[----:B------:R-:W-:Y:S01]  /*2700*/  @P1 FADD.FTZ R175, R132, -R175 ;  /* 0x800000af84af1221 */ /* 0x000fe20000010000 */
[----:B------:R-:W-:Y:S01]  /*2710*/  MOV R116, R26 ;  /* 0x0000001a00747202 */ /* 0x000fe20000000f00 */
[----:B------:R-:W0:Y:S01]  /*2720*/  @P2 LDC R170, c[0x0][0x40c] ;  /* 0x00010300ffaa2b82 */ /* 0x000e220000000800 */
[----:B-1----:R-:W-:Y:S01]  /*2730*/  @P2 FMUL.FTZ R115, R115, R168 ;  /* 0x000000a873732220 */ /* 0x002fe20000410000 */
[----:B------:R-:W-:Y:S01]  /*2740*/  @P1 FFMA.FTZ R168, R122, UR9, R114 ;  /* 0x000000097aa81c23 */ /* 0x000fe20008010072 */
[----:B------:R-:W-:Y:S01]  /*2750*/  @P1 FFMA.FTZ R117, R118, UR30, R27 ;  /* 0x0000001e76751c23 */ /* 0x000fe2000801001b */
[----:B------:R-:W-:Y:S01]  /*2760*/  @P2 F2FP.BF16.F32.PACK_AB R113, RZ, R113 ;  /* 0x00000071ff71223e */ /* 0x000fe200000010ff */
[----:B------:R-:W-:Y:S01]  /*2770*/  @P1 FFMA.FTZ R116, R119, UR30, R26 ;  /* 0x0000001e77741c23 */ /* 0x000fe2000801001a */
[----:B------:R-:W-:Y:S01]  /*2780*/  MOV R118, R20 ;  /* 0x0000001400767202 */ /* 0x000fe20000000f00 */
[----:B------:R-:W-:Y:S01]  /*2790*/  @P1 FADD.FTZ R168, R147, -R168 ;  /* 0x800000a893a81221 */ /* 0x000fe20000010000 */
[----:B------:R-:W1:Y:S01]  /*27a0*/  @P2 LDC R172, c[0x0][0x40c] ;  /* 0x00010300ffac2b82 */ /* 0x000e620000000800 */
[----:B------:R-:W-:Y:S01]  /*27b0*/  @P1 FFMA.FTZ R118, R171, UR30, R20 ;  /* 0x0000001eab761c23 */ /* 0x000fe20008010014 */
[----:B------:R-:W-:Y:S01]  /*27c0*/  @P2 F2FP.BF16.F32.PACK_AB R115, RZ, R115 ;  /* 0x00000073ff73223e */ /* 0x000fe200000010ff */
[----:B------:R-:W-:Y:S01]  /*27d0*/  @P1 FFMA.FTZ R167, R175, UR30, R22 ;  /* 0x0000001eafa71c23 */ /* 0x000fe20008010016 */
[----:B------:R-:W-:Y:S01]  /*27e0*/  @P2 PRMT R100, R113, 0x7610, R100 ;  /* 0x0000761071642816 */ /* 0x000fe20000000064 */
[----:B--2---:R-:W-:Y:S01]  /*27f0*/  @P2 FMUL.FTZ R113, R116, R169 ;  /* 0x000000a974712220 */ /* 0x004fe20000410000 */
[----:B------:R-:W-:Y:S01]  /*2800*/  MOV R119, R21 ;  /* 0x0000001500777202 */ /* 0x000fe20000000f00 */
[----:B------:R-:W-:Y:S01]  /*2810*/  @P1 FFMA.FTZ R119, R168, UR30, R21 ;  /* 0x0000001ea8771c23 */ /* 0x000fe20008010015 */
[----:B------:R-:W2:Y:S01]  /*2820*/  @P2 LDC R174, c[0x0][0x40c] ;  /* 0x00010300ffae2b82 */ /* 0x000ea20000000800 */
[----:B---3--:R-:W-:Y:S01]  /*2830*/  @P2 FMUL.FTZ R116, R118, R173 ;  /* 0x000000ad76742220 */ /* 0x008fe20000410000 */
[----:B------:R-:W-:-:S02]  /*2840*/  @P2 PRMT R100, R100, 0x5410, R115 ;  /* 0x0000541064642816 */ /* 0x000fc40000000073 */
[----:B------:R-:W-:Y:S02]  /*2850*/  @P2 F2FP.BF16.F32.PACK_AB R113, RZ, R113 ;  /* 0x00000071ff71223e */ /* 0x000fe400000010ff */
[----:B------:R-:W-:Y:S01]  /*2860*/  @P2 F2FP.BF16.F32.PACK_AB R116, RZ, R116 ;  /* 0x00000074ff74223e */ /* 0x000fe200000010ff */
[----:B0-----:R-:W-:Y:S01]  /*2870*/  @P2 FMUL.FTZ R115, R117, R170 ;  /* 0x000000aa75732220 */ /* 0x001fe20000410000 */
        /* <DEDUP_REMOVED lines=19> */
.L_x_4273:
        /* <DEDUP_REMOVED lines=12> */
[----:B------:R-:W-:Y:S01]  /*2a70*/  @P1 FFMA.FTZ R117, R123, UR9, R114 ;  /* 0x000000097b751c23 */ /* 0x000fe20008010072 */
        /* <DEDUP_REMOVED lines=9> */
[----:B------:R-:W-:Y:S01]  /*2b10*/  @P1 FADD.FTZ R172, R147, -R172 ;  /* 0x800000ac93ac1221 */ /* 0x000fe20000010000 */
[----:B------:R-:W-:Y:S01]  /*2b20*/  @P1 FADD.FTZ R107, R126, -R107 ;  /* 0x8000006b7e6b1221 */ /* 0x000fe20000010000 */
[----:B------:R-:W-:Y:S01]  /*2b30*/  @P2 F2FP.BF16.F32.PACK_AB R105, RZ, R104 ;  /* 0x00000068ff69223e */ /* 0x000fe200000010ff */
[----:B------:R-:W0:Y:S01]  /*2b40*/  @P2 LDC R115, c[0x0][0x40c] ;  /* 0x00010300ff732b82 */ /* 0x000e220000000800 */
[----:B------:R-:W-:Y:S01]  /*2b50*/  MOV R104, R24 ;  /* 0x0000001800687202 */ /* 0x000fe20000000f00 */
[----:B------:R-:W-:Y:S01]  /*2b60*/  @P1 FFMA.FTZ R104, R107, UR30, R24 ;  /* 0x0000001e6b681c23 */ /* 0x000fe20008010018 */
[----:B------:R-:W-:-:S02]  /*2b70*/  @P2 PRMT R103, R105, 0x7610, R103 ;  /* 0x0000761069672816 */ /* 0x000fc40000000067 */
[----:B------:R-:W-:Y:S01]  /*2b80*/  MOV R105, R25 ;  /* 0x0000001900697202 */ /* 0x000fe20000000f00 */
[----:B-1----:R-:W-:Y:S01]  /*2b90*/  @P2 FMUL.FTZ R106, R104, R109 ;  /* 0x0000006d686a2220 */ /* 0x002fe20000410000 */
[----:B------:R-:W-:Y:S01]  /*2ba0*/  @P1 FFMA.FTZ R105, R108, UR30, R25 ;  /* 0x0000001e6c691c23 */ /* 0x000fe20008010019 */
[----:B------:R-:W1:Y:S01]  /*2bb0*/  @P2 LDC R119, c[0x0][0x40c] ;  /* 0x00010300ff772b82 */ /* 0x000e620000000800 */
[----:B--2---:R-:W-:Y:S01]  /*2bc0*/  @P2 FMUL.FTZ R107, R167, R118 ;  /* 0x00000076a76b2220 */ /* 0x004fe20000410000 */
[----:B------:R-:W-:Y:S01]  /*2bd0*/  @P1 FFMA.FTZ R118, R120, UR9, R114 ;  /* 0x0000000978761c23 */ /* 0x000fe20008010072 */
[----:B------:R-:W-:Y:S02]  /*2be0*/  @P2 F2FP.BF16.F32.PACK_AB R113, RZ, R106 ;  /* 0x0000006aff71223e */ /* 0x000fe400000010ff */
[----:B------:R-:W-:Y:S01]  /*2bf0*/  MOV R106, R26 ;  /* 0x0000001a006a7202 */ /* 0x000fe20000000f00 */
[----:B------:R-:W-:Y:S01]  /*2c00*/  @P1 FADD.FTZ R118, R145, -R118 ;  /* 0x8000007691761221 */ /* 0x000fe20000010000 */
[----:B------:R-:W-:Y:S01]  /*2c10*/  MOV R108, R20 ;  /* 0x00000014006c7202 */ /* 0x000fe20000000f00 */
[----:B------:R-:W2:Y:S01]  /*2c20*/  @P2 LDC R170, c[0x0][0x40c] ;  /* 0x00010300ffaa2b82 */ /* 0x000ea20000000800 */
[----:B------:R-:W-:Y:S01]  /*2c30*/  @P1 FFMA.FTZ R106, R111, UR30, R26 ;  /* 0x0000001e6f6a1c23 */ /* 0x000fe2000801001a */
[----:B------:R-:W-:Y:S01]  /*2c40*/  @P1 FFMA.FTZ R108, R117, UR30, R20 ;  /* 0x0000001e756c1c23 */ /* 0x000fe20008010014 */
[----:B------:R-:W-:Y:S01]  /*2c50*/  @P2 F2FP.BF16.F32.PACK_AB R168, RZ, R107 ;  /* 0x0000006bffa8223e */ /* 0x000fe200000010ff */
[----:B---3--:R-:W-:Y:S01]  /*2c60*/  @P2 FMUL.FTZ R111, R105, R116 ;  /* 0x00000074696f2220 */ /* 0x008fe20000410000 */
[----:B------:R-:W-:Y:S01]  /*2c70*/  MOV R107, R27 ;  /* 0x0000001b006b7202 */ /* 0x000fe20000000f00 */
[----:B------:R-:W-:Y:S01]  /*2c80*/  @P1 FFMA.FTZ R107, R118, UR30, R27 ;  /* 0x0000001e766b1c23 */ /* 0x000fe2000801001b */
[----:B------:R-:W-:Y:S01]  /*2c90*/  MOV R109, R21 ;  /* 0x00000015006d7202 */ /* 0x000fe20000000f00 */
[----:B------:R-:W3:Y:S01]  /*2ca0*/  @P2 LDC R174, c[0x0][0x40c] ;  /* 0x00010300ffae2b82 */ /* 0x000ee20000000800 */
[----:B------:R-:W-:Y:S01]  /*2cb0*/  @P1 FFMA.FTZ R109, R172, UR30, R21 ;  /* 0x0000001eac6d1c23 */ /* 0x000fe20008010015 */
[----:B0-----:R-:W-:Y:S01]  /*2cc0*/  @P2 FMUL.FTZ R116, R106, R115 ;  /* 0x000000736a742220 */ /* 0x001fe20000410000 */
[----:B------:R-:W-:-:S02]  /*2cd0*/  @P2 F2FP.BF16.F32.PACK_AB R115, RZ, R111 ;  /* 0x0000006fff73223e */ /* 0x000fc400000010ff */
[----:B------:R-:W-:Y:S02]  /*2ce0*/  @P2 PRMT R100, R113, 0x7610, R100 ;  /* 0x0000761071642816 */ /* 0x000fe40000000064 */
[----:B------:R-:W-:Y:S01]  /*2cf0*/  @P2 F2FP.BF16.F32.PACK_AB R116, RZ, R116 ;  /* 0x00000074ff74223e */ /* 0x000fe200000010ff */
[----:B-1----:R-:W-:Y:S01]  /*2d00*/  @P2 FMUL.FTZ R118, R108, R119 ;  /* 0x000000776c762220 */ /* 0x002fe20000410000 */
[----:B------:R-:W-:Y:S02]  /*2d10*/  MOV R111, R167 ;  /* 0x000000a7006f7202 */ /* 0x000fe40000000f00 */
[----:B------:R-:W-:Y:S02]  /*2d20*/  @P2 PRMT R101, R116, 0x7610, R101 ;  /* 0x0000761074652816 */ /* 0x000fe40000000065 */
[----:B------:R-:W-:Y:S02]  /*2d30*/  @P2 F2FP.BF16.F32.PACK_AB R118, RZ, R118 ;  /* 0x00000076ff76223e */ /* 0x000fe400000010ff */
[----:B------:R-:W-:Y:S01]  /*2d40*/  @P2 PRMT R103, R103, 0x5410, R168 ;  /* 0x0000541067672816 */ /* 0x000fe200000000a8 */
[----:B--2---:R-:W-:Y:S01]  /*2d50*/  @P2 FMUL.FTZ R117, R107, R170 ;  /* 0x000000aa6b752220 */ /* 0x004fe20000410000 */
[----:B------:R-:W-:-:S02]  /*2d60*/  @P2 PRMT R102, R118, 0x7610, R102 ;  /* 0x0000761076662816 */ /* 0x000fc40000000066 */
[----:B------:R-:W-:Y:S02]  /*2d70*/  @P2 PRMT R100, R100, 0x5410, R115 ;  /* 0x0000541064642816 */ /* 0x000fe40000000073 */
[----:B------:R-:W-:Y:S01]  /*2d80*/  @P2 F2FP.BF16.F32.PACK_AB R117, RZ, R117 ;  /* 0x00000075ff75223e */ /* 0x000fe200000010ff */
[----:B---3--:R-:W-:-:S03]  /*2d90*/  @P2 FMUL.FTZ R119, R109, R174 ;  /* 0x000000ae6d772220 */ /* 0x008fc60000410000 */
[----:B------:R-:W-:Y:S02]  /*2da0*/  @P2 PRMT R101, R101, 0x5410, R117 ;  /* 0x0000541065652816 */ /* 0x000fe40000000075 */
[----:B------:R-:W-:-:S04]  /*2db0*/  @P2 F2FP.BF16.F32.PACK_AB R119, RZ, R119 ;  /* 0x00000077ff77223e */ /* 0x000fc800000010ff */
[----:B------:R-:W-:-:S07]  /*2dc0*/  @P2 PRMT R102, R102, 0x5410, R119 ;  /* 0x0000541066662816 */ /* 0x000fce0000000077 */
.L_x_4265:
        /* <DEDUP_REMOVED lines=30> */
[--C-:B------:R-:W-:Y:S01]  /*2fb0*/  @P3 FFMA.FTZ R109, R129, UR9, R114.reuse ;  /* 0x00000009816d3c23 */ /* 0x100fe20008010072 */
[--C-:B------:R-:W-:Y:S01]  /*2fc0*/  @P3 FFMA.FTZ R118, R138, UR9, R114.reuse ;  /* 0x000000098a763c23 */ /* 0x100fe20008010072 */
[----:B------:R-:W-:Y:S01]  /*2fd0*/  @P3 FFMA.FTZ R117, R133, UR9, R114 ;  /* 0x0000000985753c23 */ /* 0x000fe20008010072 */
[----:B------:R-:W-:Y:S01]  /*2fe0*/  @P3 FADD.FTZ R115, R152, -R115 ;  /* 0x8000007398733221 */ /* 0x000fe20000010000 */
[----:B------:R-:W-:Y:S01]  /*2ff0*/  @P2 F2FP.BF16.F32.PACK_AB R111, RZ, R106 ;  /* 0x0000006aff6f223e */ /* 0x000fe200000010ff */
[----:B------:R-:W-:Y:S01]  /*3000*/  @P3 FADD.FTZ R109, R150, -R109 ;  /* 0x8000006d966d3221 */ /* 0x000fe20000010000 */
[----:B------:R-:W0:Y:S01]  /*3010*/  @P2 LDC R168, c[0x0][0x40c] ;  /* 0x00010300ffa82b82 */ /* 0x000e220000000800 */
[----:B-1----:R-:W-:Y:S01]  /*3020*/  @P2 FMUL.FTZ R107, R105, R110 ;  /* 0x0000006e696b2220 */ /* 0x002fe20000410000 */
[----:B------:R-:W-:Y:S01]  /*3030*/  @P3 FFMA.FTZ R119, R108, UR30, R15 ;  /* 0x0000001e6c773c23 */ /* 0x000fe2000801000f */
[----:B------:R-:W-:Y:S01]  /*3040*/  MOV R106, R18 ;  /* 0x00000012006a7202 */ /* 0x000fe20000000f00 */
[----:B------:R-:W-:Y:S01]  /*3050*/  @P3 FFMA.FTZ R106, R109, UR30, R18 ;  /* 0x0000001e6d6a3c23 */ /* 0x000fe20008010012 */
[----:B------:R-:W-:Y:S01]  /*3060*/  MOV R108, R12 ;  /* 0x0000000c006c7202 */ /* 0x000fe20000000f00 */
[----:B------:R-:W-:Y:S01]  /*3070*/  @P3 FADD.FTZ R116, R153, -R116 ;  /* 0x8000007499743221 */ /* 0x000fe20000010000 */
[----:B------:R-:W-:Y:S01]  /*3080*/  @P2 F2FP.BF16.F32.PACK_AB R113, RZ, R107 ;  /* 0x0000006bff71223e */ /* 0x000fe200000010ff */
[----:B------:R-:W1:Y:S01]  /*3090*/  @P2 LDC R170, c[0x0][0x40c] ;  /* 0x00010300ffaa2b82 */ /* 0x000e620000000800 */
[----:B------:R-:W-:Y:S01]  /*30a0*/  @P2 PRMT R100, R111, 0x7610, R100 ;  /* 0x000076106f642816 */ /* 0x000fe20000000064 */
[----:B------:R-:W-:Y:S01]  /*30b0*/  @P3 FADD.FTZ R118, R155, -R118 ;  /* 0x800000769b763221 */ /* 0x000fe20000010000 */
[----:B------:R-:W-:Y:S01]  /*30c0*/  @P3 FADD.FTZ R117, R154, -R117 ;  /* 0x800000759a753221 */ /* 0x000fe20000010000 */
[----:B------:R-:W-:Y:S01]  /*30d0*/  @P3 FFMA.FTZ R108, R115, UR30, R12 ;  /* 0x0000001e736c3c23 */ /* 0x000fe2000801000c */
[----:B------:R-:W-:Y:S01]  /*30e0*/  MOV R107, R19 ;  /* 0x00000013006b7202 */ /* 0x000fe20000000f00 */
[----:B------:R-:W-:Y:S01]  /*30f0*/  @P3 FFMA.FTZ R107, R116, UR30, R19 ;  /* 0x0000001e746b3c23 */ /* 0x000fe20008010013 */
[----:B------:R-:W-:Y:S01]  /*3100*/  MOV R109, R13 ;  /* 0x0000000d006d7202 */ /* 0x000fe20000000f00 */
[----:B------:R-:W4:Y:S01]  /*3110*/  @P2 LDC R171, c[0x0][0x40c] ;  /* 0x00010300ffab2b82 */ /* 0x000f220000000800 */
[----:B------:R-:W-:Y:S01]  /*3120*/  MOV R110, R14 ;  /* 0x0000000e006e7202 */ /* 0x000fe20000000f00 */
[----:B--2---:R-:W-:Y:S01]  /*3130*/  @P2 FMUL.FTZ R115, R106, R167 ;  /* 0x000000a76a732220 */ /* 0x004fe20000410000 */
[----:B------:R-:W-:Y:S01]  /*3140*/  @P2 PRMT R100, R100, 0x5410, R113 ;  /* 0x0000541064642816 */ /* 0x000fe20000000071 */
[----:B------:R-:W-:Y:S01]  /*3150*/  @P3 FFMA.FTZ R109, R118, UR30, R13 ;  /* 0x0000001e766d3c23 */ /* 0x000fe2000801000d */
[----:B------:R-:W-:Y:S01]  /*3160*/  @P3 FFMA.FTZ R110, R117, UR30, R14 ;  /* 0x0000001e756e3c23 */ /* 0x000fe2000801000e */
[----:B---3--:R-:W-:Y:S01]  /*3170*/  @P2 FMUL.FTZ R113, R108, R169 ;  /* 0x000000a96c712220 */ /* 0x008fe20000410000 */
[----:B------:R-:W-:Y:S01]  /*3180*/  @P2 F2FP.BF16.F32.PACK_AB R115, RZ, R115 ;  /* 0x00000073ff73223e */ /* 0x000fe200000010ff */
[----:B0-----:R-:W-:-:S03]  /*3190*/  @P2 FMUL.FTZ R111, R107, R168 ;  /* 0x000000a86b6f2220 */ /* 0x001fc60000410000 */
[----:B------:R-:W-:Y:S02]  /*31a0*/  @P2 F2FP.BF16.F32.PACK_AB R113, RZ, R113 ;  /* 0x00000071ff71223e */ /* 0x000fe400000010ff */
[----:B------:R-:W-:Y:S02]  /*31b0*/  @P2 F2FP.BF16.F32.PACK_AB R111, RZ, R111 ;  /* 0x0000006fff6f223e */ /* 0x000fe400000010ff */
[----:B------:R-:W-:Y:S01]  /*31c0*/  @P2 PRMT R101, R115, 0x7610, R101 ;  /* 0x0000761073652816 */ /* 0x000fe20000000065 */
[----:B-1----:R-:W-:Y:S01]  /*31d0*/  @P2 FMUL.FTZ R116, R109, R170 ;  /* 0x000000aa6d742220 */ /* 0x002fe20000410000 */
[----:B------:R-:W-:Y:S02]  /*31e0*/  @P2 PRMT R102, R113, 0x7610, R102 ;  /* 0x0000761071662816 */ /* 0x000fe40000000066 */
[----:B------:R-:W-:Y:S02]  /*31f0*/  @P2 PRMT R101, R101, 0x5410, R111 ;  /* 0x0000541065652816 */ /* 0x000fe4000000006f */
[----:B------:R-:W-:-:S02]  /*3200*/  @P2 F2FP.BF16.F32.PACK_AB R116, RZ, R116 ;  /* 0x00000074ff74223e */ /* 0x000fc400000010ff */
[----:B------:R-:W-:Y:S01]  /*3210*/  MOV R111, R119 ;  /* 0x00000077006f7202 */ /* 0x000fe20000000f00 */
[----:B----4-:R-:W-:Y:S01]  /*3220*/  @P2 FMUL.FTZ R117, R110, R171 ;  /* 0x000000ab6e752220 */ /* 0x010fe20000410000 */
        /* <DEDUP_REMOVED lines=8> */
.L_x_4275:
        /* <DEDUP_REMOVED lines=66> */
.L_x_4274:
        /* <DEDUP_REMOVED lines=43> */
.L_x_4278:
        /* <DEDUP_REMOVED lines=9> */
.L_x_4279:
        /* <DEDUP_REMOVED lines=9> */
.L_x_4280:
        /* <DEDUP_REMOVED lines=9> */
.L_x_4281:
        /* <DEDUP_REMOVED lines=9> */
.L_x_4282:
        /* <DEDUP_REMOVED lines=9> */
.L_x_4283:
        /* <DEDUP_REMOVED lines=9> */
.L_x_4284:
[----:B------:R-:W-:Y:S01]  /*3ce0*/  MOV R104, R113 ;  /* 0x0000007100687202 */ /* 0x000fe20000000f00 */
[----:B------:R-:W-:Y:S06]  /*3cf0*/  @!P2 BRA `(.L_x_4276) ;  /* 0x000000040034a947 */ /* 0x000fec0003800000 */
[----:B------:R-:W-:-:S05]  /*3d00*/  FMUL.FTZ R104, R111, UR29 ;  /* 0x0000001d6f687c20 */ /* 0x000fca0008410000 */
[----:B------:R-:W-:Y:S02]  /*3d10*/  F2FP.BF16.F32.PACK_AB R115, RZ, R104 ;  /* 0x00000068ff73723e */ /* 0x000fe400000010ff */
[----:B------:R-:W-:Y:S02]  /*3d20*/  MOV R104, R113 ;  /* 0x0000007100687202 */ /* 0x000fe40000000f00 */
[----:B------:R-:W-:Y:S01]  /*3d30*/  PRMT R103, R103, 0x5410, R115 ;  /* 0x0000541067677816 */ /* 0x000fe20000000073 */
[----:B------:R-:W-:Y:S06]  /*3d40*/  BRA `(.L_x_4276) ;  /* 0x0000000400207947 */ /* 0x000fec0003800000 */
.L_x_4277:
        /* <DEDUP_REMOVED lines=8> */
[----:B0-----:R-:W-:-:S07]  /*3dd0*/  PRMT R100, R113, 0x7610, R100 ;  /* 0x0000761071647816 */ /* 0x001fce0000000064 */
.L_x_4285:
        /* <DEDUP_REMOVED lines=9> */
.L_x_4286:
        /* <DEDUP_REMOVED lines=9> */
.L_x_4287:
        /* <DEDUP_REMOVED lines=9> */
.L_x_4288:
        /* <DEDUP_REMOVED lines=9> */
.L_x_4289:
        /* <DEDUP_REMOVED lines=9> */
.L_x_4290:
        /* <DEDUP_REMOVED lines=9> */
.L_x_4291:
        /* <DEDUP_REMOVED lines=9> */
.L_x_4276:
[----:B0-----:R-:W0:Y:S01]  /*41d0*/  @P1 LDC.64 R116, c[0x0][0x478] ;  /* 0x00011e00ff741b82 */ /* 0x001e220000000a00 */
[----:B------:R-:W-:Y:S02]  /*41e0*/  @P1 IADD3 R113, PT, PT, R112, 0x80, RZ ;  /* 0x0000008070711810 */ /* 0x000fe40007ffe0ff */
[----:B------:R-:W-:-:S05]  /*41f0*/  @P2 IADD3 R115, PT, PT, R0, 0x80, RZ ;  /* 0x0000008000732810 */ /* 0x000fca0007ffe0ff */
[----:B------:R-:W1:Y:S01]  /*4200*/  @P2 LDC.64 R118, c[0x0][0x468] ;  /* 0x00011a00ff762b82 */ /* 0x000e620000000a00 */
[----:B0-----:R-:W-:-:S05]  /*4210*/  @P1 IMAD.WIDE.U32 R116, R113, 0x20, R116 ;  /* 0x0000002071741825 */ /* 0x001fca00078e0074 */
        /* <DEDUP_REMOVED lines=73> */
.L_x_4293:
        /* <DEDUP_REMOVED lines=66> */
.L_x_4292:
        /* <DEDUP_REMOVED lines=18> */
.L_x_4296:
        /* <DEDUP_REMOVED lines=9> */
.L_x_4297:
        /* <DEDUP_REMOVED lines=9> */
.L_x_4298:
        /* <DEDUP_REMOVED lines=9> */
.L_x_4299:
        /* <DEDUP_REMOVED lines=9> */
.L_x_4300:
        /* <DEDUP_REMOVED lines=9> */
.L_x_4301:
        /* <DEDUP_REMOVED lines=9> */
.L_x_4302:
        /* <DEDUP_REMOVED lines=30> */
.L_x_4295:
        /* <DEDUP_REMOVED lines=16> */
.L_x_4303:
        /* <DEDUP_REMOVED lines=9> */
.L_x_4304:
        /* <DEDUP_REMOVED lines=9> */
.L_x_4305:
        /* <DEDUP_REMOVED lines=9> */
.L_x_4306:
        /* <DEDUP_REMOVED lines=9> */
.L_x_4307:
        /* <DEDUP_REMOVED lines=9> */
.L_x_4308:
        /* <DEDUP_REMOVED lines=9> */
.L_x_4309:
[----:B------:R-:W-:-:S04]  /*5590*/  @P2 F2FP.BF16.F32.PACK_AB R113, RZ, R113 ;  /* 0x00000071ff71223e */ /* 0x000fc800000010ff */
[----:B------:R-:W-:-:S07]  /*55a0*/  @P2 PRMT R103, R103, 0x5410, R113 ;  /* 0x0000541067672816 */ /* 0x000fce0000000071 */
.L_x_4294:
        /* <DEDUP_REMOVED lines=13> */
.L_x_4251:
        /* <DEDUP_REMOVED lines=21> */
.L_x_4311:
        /* <DEDUP_REMOVED lines=11> */
.L_x_10737:


//--------------------- .text._ZN10layer_norm13ln_bwd_kernelINS_13Kernel_traitsIf13__nv_bfloat16fS2_fjLj3072ELj1ELj1ELj4ELj16ENS_18Kernel_traits_baseILj3072EfS2_fS2_fjLj128EEEEELb0ELb1ELb0ELb0EEEvNS_9BwdParamsE --------------------------
	.section	.text._ZN10layer_norm13ln_bwd_kernelINS_13Kernel_traitsIf13__nv_bfloat16fS2_fjLj3072ELj1ELj1ELj4ELj16ENS_18Kernel_traits_baseILj3072EfS2_fS2_fjLj128EEEEELb0ELb1ELb0ELb0EEEvNS_9BwdParamsE,"ax",@progbits
	.align	128
        .global         _ZN10layer_norm13ln_bwd_kernelINS_13Kernel_traitsIf13__nv_bfloat16fS2_fjLj3072ELj1ELj1ELj4ELj16ENS_18Kernel_traits_baseILj3072EfS2_fS2_fjLj128EEEEELb0ELb1ELb0ELb0EEEvNS_9BwdParamsE
        .type           _ZN10layer_norm13ln_bwd_kernelINS_13Kernel_traitsIf13__nv_bfloat16fS2_fjLj3072ELj1ELj1ELj4ELj16ENS_18Kernel_traits_baseILj3072EfS2_fS2_fjLj128EEEEELb0ELb1ELb0ELb0EEEvNS_9BwdParamsE,@function
        .size           _ZN10layer_norm13ln_bwd_kernelINS_13Kernel_traitsIf13__nv_bfloat16fS2_fjLj3072ELj1ELj1ELj4ELj16ENS_18Kernel_traits_baseILj3072EfS2_fS2_fjLj128EEEEELb0ELb1ELb0ELb0EEEvNS_9BwdParamsE,(.L_x_10738 - _ZN10layer_norm13ln_bwd_kernelINS_13Kernel_traitsIf13__nv_bfloat16fS2_fjLj3072ELj1ELj1ELj4ELj16ENS_18Kernel_traits_baseILj3072EfS2_fS2_fjLj128EEEEELb0ELb1ELb0ELb0EEEvNS_9BwdParamsE)
        .other          _ZN10layer_norm13ln_bwd_kernelINS_13Kernel_traitsIf13__nv_bfloat16fS2_fjLj3072ELj1ELj1ELj4ELj16ENS_18Kernel_traits_baseILj3072EfS2_fS2_fjLj128EEEEELb0ELb1ELb0ELb0EEEvNS_9BwdParamsE,@"STO_CUDA_ENTRY STV_DEFAULT"
_ZN10layer_norm13ln_bwd_kernelINS_13Kernel_traitsIf13__nv_bfloat16fS2_fjLj3072ELj1ELj1ELj4ELj16ENS_18Kernel_traits_baseILj3072EfS2_fS2_fjLj128EEEEELb0ELb1ELb0ELb0EEEvNS_9BwdParamsE:
.text._ZN10layer_norm13ln_bwd_kernelINS_13Kernel_traitsIf13__nv_bfloat16fS2_fjLj3072ELj1ELj1ELj4ELj16ENS_18Kernel_traits_baseILj3072EfS2_fS2_fjLj128EEEEELb0ELb1ELb0ELb0EEEvNS_9BwdParamsE:
        /* <DEDUP_REMOVED lines=124> */
.L_x_4339:
        /* <DEDUP_REMOVED lines=33> */
[----:B------:R-:W-:-:S13]  /*09d0*/  ISETP.NE.AND.EX P1, PT, RZ, UR13, PT, P1 ;  /* 0x0000000dff007c0c */ /* 0x000fda000bf25310 */
[----:B------:R-:W1:Y:S01]  /*09e0*/  @P1 LDC.64 R188, c[0x0][0x438] ;  /* 0x00010e00ffbc1b82 */ /* 0x000e620000000a00 */
[C---:B------:R-:W-:Y:S01]  /*09f0*/  IADD3 R223, PT, PT, R4.reuse, 0x80, RZ ;  /* 0x0000008004df7810 */ /* 0x040fe20007ffe0ff */
[----:B-1----:R-:W-:-:S05]  /*0a00*/  @P1 IMAD.WIDE.U32 R188, R4, 0x20, R188 ;  /* 0x0000002004bc1825 */ /* 0x002fca00078e00bc */
[----:B------:R-:W5:Y:S04]  /*0a10*/  @P1 LDG.E.128 R156, desc[UR10][R188.64] ;  /* 0x0000000abc9c1981 */ /* 0x000f68000c1e1d00 */
[----:B------:R1:W5:Y:S01]  /*0a20*/  @P1 LDG.E.128 R160, desc[UR10][R188.64+0x10] ;  /* 0x0000100abca01981 */ /* 0x000362000c1e1d00 */
[C---:B--2---:R-:W-:Y:S01]  /*0a30*/  FADD.FTZ R176, -R220.reuse, R176 ;  /* 0x000000b0dcb07221 */ /* 0x044fe20000010100 */
[----:B------:R-:W-:-:S03]  /*0a40*/  FADD.FTZ R216, -R220, R177 ;  /* 0x000000b1dcd87221 */ /* 0x000fc60000010100 */
[C---:B-----5:R-:W-:Y:S01]  /*0a50*/  FMUL.FTZ R219, R7.reuse, R176 ;  /* 0x000000b007db7220 */ /* 0x060fe20000410000 */
[C---:B---3--:R-:W-:Y:S02]  /*0a60*/  PRMT R22, R180.reuse, 0x7632, R22 ;  /* 0x00007632b4167816 */ /* 0x048fe40000000016 */
[----:B------:R-:W-:Y:S01]  /*0a70*/  SHF.L.U32 R217, R180, 0x10, RZ ;  /* 0x00000010b4d97819 */ /* 0x000fe200000006ff */
[----:B------:R-:W-:Y:S01]  /*0a80*/  FADD.FTZ R212, -R220, R179 ;  /* 0x000000b3dcd47221 */ /* 0x000fe20000010100 */
[----:B------:R-:W-:Y:S01]  /*0a90*/  SHF.L.U32 R214, R22, 0x10, RZ ;  /* 0x0000001016d67819 */ /* 0x000fe200000006ff */
[----:B------:R-:W-:Y:S01]  /*0aa0*/  FMUL.FTZ R216, R7, R216 ;  /* 0x000000d807d87220 */ /* 0x000fe20000410000 */
[----:B------:R-:W-:Y:S01]  /*0ab0*/  PRMT R177, R181, 0x7632, R177 ;  /* 0x00007632b5b17816 */ /* 0x000fe200000000b1 */
[----:B------:R-:W-:Y:S01]  /*0ac0*/  FADD.FTZ R100, R100, R217 ;  /* 0x000000d964647221 */ /* 0x000fe20000010000 */
[-C--:B------:R-:W-:Y:S01]  /*0ad0*/  FFMA.FTZ R80, R219, R217.reuse, R80 ;  /* 0x000000d9db507223 */ /* 0x080fe20000010050 */
[----:B------:R-:W-:Y:S01]  /*0ae0*/  PRMT R179, R182, 0x7632, R179 ;  /* 0x00007632b6b37816 */ /* 0x000fe200000000b3 */
[----:B------:R-:W-:Y:S01]  /*0af0*/  FMUL.FTZ R217, R32, R217 ;  /* 0x000000d920d97220 */ /* 0x000fe20000410000 */
[----:B------:R-:W-:Y:S01]  /*0b00*/  SHF.L.U32 R181, R181, 0x10, RZ ;  /* 0x00000010b5b57819 */ /* 0x000fe200000006ff */
[-C--:B------:R-:W-:Y:S01]  /*0b10*/  FFMA.FTZ R81, R216, R214.reuse, R81 ;  /* 0x000000d6d8517223 */ /* 0x080fe20000010051 */
[----:B0-----:R-:W-:Y:S01]  /*0b20*/  SHF.L.U32 R191, R182, 0x10, RZ ;  /* 0x00000010b6bf7819 */ /* 0x001fe200000006ff */
[----:B------:R-:W-:Y:S01]  /*0b30*/  FADD.FTZ R101, R101, R214 ;  /* 0x000000d665657221 */ /* 0x000fe20000010000 */
[----:B------:R-:W-:Y:S01]  /*0b40*/  SHF.L.U32 R210, R177, 0x10, RZ ;  /* 0x00000010b1d27819 */ /* 0x000fe200000006ff */
[----:B------:R-:W-:Y:S01]  /*0b50*/  FADD.FTZ R178, -R220, R178 ;  /* 0x000000b2dcb27221 */ /* 0x000fe20000010100 */
[----:B------:R-:W-:Y:S01]  /*0b60*/  SHF.L.U32 R182, R179, 0x10, RZ ;  /* 0x00000010b3b67819 */ /* 0x000fe200000006ff */
[----:B------:R-:W-:Y:S01]  /*0b70*/  FMUL.FTZ R214, R33, R214 ;  /* 0x000000d621d67220 */ /* 0x000fe20000410000 */
[----:B------:R-:W-:Y:S01]  /*0b80*/  FADD.FTZ R177, RZ, R217 ;  /* 0x000000d9ffb17221 */ /* 0x000fe20000010000 */
[----:B------:R-:W-:Y:S01]  /*0b90*/  FFMA.FTZ R179, R219, R217, RZ ;  /* 0x000000d9dbb37223 */ /* 0x000fe200000100ff */
[C---:B------:R-:W-:Y:S01]  /*0ba0*/  FMUL.FTZ R212, R7.reuse, R212 ;  /* 0x000000d407d47220 */ /* 0x040fe20000410000 */
[----:B------:R-:W-:Y:S01]  /*0bb0*/  FMUL.FTZ R215, R7, R178 ;  /* 0x000000b207d77220 */ /* 0x000fe20000410000 */
[----:B------:R-:W-:Y:S01]  /*0bc0*/  FMUL.FTZ R213, R34, R181 ;  /* 0x000000b522d57220 */ /* 0x000fe20000410000 */
[----:B------:R-:W-:Y:S01]  /*0bd0*/  FADD.FTZ R176, R177, R214 ;  /* 0x000000d6b1b07221 */ /* 0x000fe20000010000 */
[----:B------:R-:W-:Y:S01]  /*0be0*/  FFMA.FTZ R178, R216, R214, R179 ;  /* 0x000000d6d8b27223 */ /* 0x000fe200000100b3 */
[-C--:B------:R-:W-:Y:S01]  /*0bf0*/  FFMA.FTZ R83, R212, R210.reuse, R83 ;  /* 0x000000d2d4537223 */ /* 0x080fe20000010053 */
[----:B------:R-:W-:Y:S01]  /*0c00*/  FADD.FTZ R103, R103, R210 ;  /* 0x000000d267677221 */ /* 0x000fe20000010000 */
[----:B----4-:R-:W-:Y:S01]  /*0c10*/  FADD.FTZ R184, -R220, R184 ;  /* 0x000000b8dcb87221 */ /* 0x010fe20000010100 */
[----:B------:R-:W-:Y:S01]  /*0c20*/  FMUL.FTZ R210, R35, R210 ;  /* 0x000000d223d27220 */ /* 0x000fe20000410000 */
[----:B------:R-:W-:Y:S01]  /*0c30*/  FADD.FTZ R177, R176, R213 ;  /* 0x000000d5b0b17221 */ /* 0x000fe20000010000 */
[----:B------:R-:W-:Y:S01]  /*0c40*/  FFMA.FTZ R179, R215, R213, R178 ;  /* 0x000000d5d7b37223 */ /* 0x000fe200000100b2 */
[----:B------:R-:W-:Y:S01]  /*0c50*/  FMUL.FTZ R211, R7, R184 ;  /* 0x000000b807d37220 */ /* 0x000fe20000410000 */
[-C--:B------:R-:W-:Y:S01]  /*0c60*/  FMUL.FTZ R208, R36, R191.reuse ;  /* 0x000000bf24d07220 */ /* 0x080fe20000410000 */
[----:B------:R-:W-:Y:S01]  /*0c70*/  FADD.FTZ R177, R177, R210 ;  /* 0x000000d2b1b17221 */ /* 0x000fe20000010000 */
[----:B------:R-:W-:Y:S01]  /*0c80*/  FADD.FTZ R180, -R220, R185 ;  /* 0x000000b9dcb47221 */ /* 0x000fe20000010100 */
[----:B------:R-:W-:Y:S01]  /*0c90*/  FFMA.FTZ R176, R212, R210, R179 ;  /* 0x000000d2d4b07223 */ /* 0x000fe200000100b3 */
[C---:B-1----:R-:W-:Y:S01]  /*0ca0*/  PRMT R188, R183.reuse, 0x7632, R188 ;  /* 0x00007632b7bc7816 */ /* 0x042fe200000000bc */
[----:B------:R-:W-:Y:S01]  /*0cb0*/  FADD.FTZ R104, R104, R191 ;  /* 0x000000bf68687221 */ /* 0x000fe20000010000 */
[----:B------:R-:W-:Y:S01]  /*0cc0*/  SHF.L.U32 R183, R183, 0x10, RZ ;  /* 0x00000010b7b77819 */ /* 0x000fe200000006ff */
[----:B------:R-:W-:Y:S01]  /*0cd0*/  FFMA.FTZ R84, R211, R191, R84 ;  /* 0x000000bfd3547223 */ /* 0x000fe20000010054 */
[----:B------:R-:W-:Y:S01]  /*0ce0*/  FADD.FTZ R178, R177, R208 ;  /* 0x000000d0b1b27221 */ /* 0x000fe20000010000 */
[----:B------:R-:W-:Y:S01]  /*0cf0*/  FADD.FTZ R186, -R220, R186 ;  /* 0x000000badcba7221 */ /* 0x000fe20000010100 */
[----:B------:R-:W-:Y:S01]  /*0d00*/  FMUL.FTZ R22, R7, R180 ;  /* 0x000000b407167220 */ /* 0x000fe20000410000 */
[----:B------:R-:W-:Y:S01]  /*0d10*/  FMUL.FTZ R191, R37, R182 ;  /* 0x000000b625bf7220 */ /* 0x000fe20000410000 */
        /* <DEDUP_REMOVED lines=21> */
.L_x_4314:
[----:B---3--:R-:W-:Y:S05]  /*0e70*/  BSYNC.RECONVERGENT B0 ;  /* 0x0000000000007941 */ /* 0x008fea0003800200 */
.L_x_4313:
        /* <DEDUP_REMOVED lines=16> */
[C---:B--2---:R-:W-:Y:S01]  /*0f80*/  FADD.FTZ R178, -R220.reuse, R10 ;  /* 0x0000000adcb27221 */ /* 0x044fe20000010100 */
[C---:B------:R-:W-:Y:S01]  /*0f90*/  FADD.FTZ R8, -R220.reuse, R8 ;  /* 0x00000008dc087221 */ /* 0x040fe20000010100 */
[C---:B------:R-:W-:Y:S01]  /*0fa0*/  FADD.FTZ R6, -R220.reuse, R9 ;  /* 0x00000009dc067221 */ /* 0x040fe20000010100 */
[----:B---3--:R-:W-:Y:S01]  /*0fb0*/  FADD.FTZ R18, -R220, R18 ;  /* 0x00000012dc127221 */ /* 0x008fe20000010100 */
[----:B----4-:R-:W-:-:S02]  /*0fc0*/  PRMT R10, R12, 0x7632, R10 ;  /* 0x000076320c0a7816 */ /* 0x010fc4000000000a */
[----:B------:R-:W-:Y:S02]  /*0fd0*/  SHF.L.U32 R23, R12, 0x10, RZ ;  /* 0x000000100c177819 */ /* 0x000fe400000006ff */
[----:B0-----:R-:W-:Y:S01]  /*0fe0*/  SHF.L.U32 R20, R10, 0x10, RZ ;  /* 0x000000100a147819 */ /* 0x001fe200000006ff */
[----:B-----5:R-:W-:Y:S02]  /*0ff0*/  FMUL.FTZ R9, R7, R8 ;  /* 0x0000000807097220 */ /* 0x020fe40000410000 */
[----:B------:R-:W-:Y:S01]  /*1000*/  FMUL.FTZ R10, R48, R23 ;  /* 0x00000017300a7220 */ /* 0x000fe20000410000 */
[C---:B------:R-:W-:Y:S01]  /*1010*/  FADD.FTZ R180, -R220.reuse, R11 ;  /* 0x0000000bdcb47221 */ /* 0x040fe20000010100 */
[C---:B------:R-:W-:Y:S01]  /*1020*/  PRMT R21, R15.reuse, 0x7632, R21 ;  /* 0x000076320f157816 */ /* 0x040fe20000000015 */
[C---:B------:R-:W-:Y:S01]  /*1030*/  FADD.FTZ R182, -R220.reuse, R17 ;  /* 0x00000011dcb67221 */ /* 0x040fe20000010100 */
[----:B------:R-:W-:Y:S01]  /*1040*/  SHF.L.U32 R183, R15, 0x10, RZ ;  /* 0x000000100fb77819 */ /* 0x000fe200000006ff */
[----:B------:R-:W-:Y:S01]  /*1050*/  FMUL.FTZ R15, R7, R18 ;  /* 0x00000012070f7220 */ /* 0x000fe20000410000 */
[C---:B------:R-:W-:Y:S01]  /*1060*/  PRMT R12, R13.reuse, 0x7632, R12 ;  /* 0x000076320d0c7816 */ /* 0x040fe2000000000c */
[----:B------:R-:W-:Y:S01]  /*1070*/  FADD.FTZ R184, -R220, R19 ;  /* 0x00000013dcb87221 */ /* 0x000fe20000010100 */
[----:B------:R-:W-:Y:S01]  /*1080*/  SHF.L.U32 R177, R13, 0x10, RZ ;  /* 0x000000100db17819 */ /* 0x000fe200000006ff */
[----:B------:R-:W-:Y:S01]  /*1090*/  FADD.FTZ R18, R221, R10 ;  /* 0x0000000add127221 */ /* 0x000fe20000010000 */
[----:B------:R-:W-:Y:S01]  /*10a0*/  FMUL.FTZ R17, R49, R20 ;  /* 0x0000001431117220 */ /* 0x000fe20000410000 */
[----:B------:R-:W-:Y:S01]  /*10b0*/  FMUL.FTZ R6, R7, R6 ;  /* 0x0000000607067220 */ /* 0x000fe20000410000 */
[----:B------:R-:W-:Y:S01]  /*10c0*/  FFMA.FTZ R19, R9, R10, R222 ;  /* 0x0000000a09137223 */ /* 0x000fe200000100de */
[----:B------:R-:W-:Y:S01]  /*10d0*/  FMUL.FTZ R8, R7, R180 ;  /* 0x000000b407087220 */ /* 0x000fe20000410000 */
[----:B------:R-:W-:Y:S01]  /*10e0*/  SHF.L.U32 R176, R12, 0x10, RZ ;  /* 0x000000100cb07819 */ /* 0x000fe200000006ff */
[----:B------:R-:W-:Y:S01]  /*10f0*/  FMUL.FTZ R12, R50, R177 ;  /* 0x000000b1320c7220 */ /* 0x000fe20000410000 */
        /* <DEDUP_REMOVED lines=10> */
[----:B------:R-:W-:Y:S01]  /*11a0*/  FADD.FTZ R16, -R220, R16 ;  /* 0x00000010dc107221 */ /* 0x000fe20000010100 */
        /* <DEDUP_REMOVED lines=8> */
[----:B------:R-:W-:Y:S01]  /*1230*/  FFMA.FTZ R91, R8, R176, R91 ;  /* 0x000000b0085b7223 */ /* 0x000fe2000001005b */
[----:B------:R-:W-:Y:S01]  /*1240*/  FADD.FTZ R111, R111, R176 ;  /* 0x000000b06f6f7221 */ /* 0x000fe20000010000 */
[----:B------:R-:W-:Y:S01]  /*1250*/  FMUL.FTZ R21, R53, R178 ;  /* 0x000000b235157220 */ /* 0x000fe20000410000 */
[----:B------:R-:W-:Y:S01]  /*1260*/  FADD.FTZ R176, R23, R14 ;  /* 0x0000000e17b07221 */ /* 0x000fe20000010000 */
[----:B------:R-:W-:Y:S01]  /*1270*/  FMUL.FTZ R16, R7, R182 ;  /* 0x000000b607107220 */ /* 0x000fe20000410000 */
[----:B------:R-:W-:Y:S01]  /*1280*/  FFMA.FTZ R23, R13, R14, R18 ;  /* 0x0000000e0d177223 */ /* 0x000fe20000010012 */
[----:B------:R-:W-:Y:S01]  /*1290*/  FADD.FTZ R110, R110, R177 ;  /* 0x000000b16e6e7221 */ /* 0x000fe20000010000 */
[----:B------:R-:W-:Y:S01]  /*12a0*/  FFMA.FTZ R90, R11, R177, R90 ;  /* 0x000000b10b5a7223 */ /* 0x000fe2000001005a */
        /* <DEDUP_REMOVED lines=17> */
.L_x_4316:
[----:B------:R-:W-:Y:S05]  /*13c0*/  BSYNC.RECONVERGENT B0 ;  /* 0x0000000000007941 */ /* 0x000fea0003800200 */
.L_x_4315:
        /* <DEDUP_REMOVED lines=19> */
[C-C-:B---3--:R-:W-:Y:S01]  /*1500*/  FADD.FTZ R198, -R220.reuse, R180.reuse ;  /* 0x000000b4dcc67221 */ /* 0x148fe20000010100 */
[C---:B-----5:R-:W-:Y:S01]  /*1510*/  FMUL.FTZ R197, R7.reuse, R178 ;  /* 0x000000b207c57220 */ /* 0x060fe20000410000 */
[----:B------:R-:W-:Y:S01]  /*1520*/  FADD.FTZ R200, -R220, R181 ;  /* 0x000000b5dcc87221 */ /* 0x000fe20000010100 */
[C---:B-1----:R-:W-:Y:S01]  /*1530*/  FMUL.FTZ R195, R7.reuse, R176 ;  /* 0x000000b007c37220 */ /* 0x042fe20000410000 */
[C---:B------:R-:W-:Y:S01]  /*1540*/  FMUL.FTZ R199, R7.reuse, R198 ;  /* 0x000000c607c77220 */ /* 0x040fe20000410000 */
[C---:B----4-:R-:W-:Y:S01]  /*1550*/  PRMT R177, R184.reuse, 0x7632, R177 ;  /* 0x00007632b8b17816 */ /* 0x050fe200000000b1 */
[C---:B------:R-:W-:Y:S01]  /*1560*/  FMUL.FTZ R192, R7.reuse, R192 ;  /* 0x000000c007c07220 */ /* 0x040fe20000410000 */
[----:B------:R-:W-:Y:S01]  /*1570*/  SHF.L.U32 R179, R184, 0x10, RZ ;  /* 0x00000010b8b37819 */ /* 0x000fe200000006ff */
[----:B------:R-:W-:Y:S01]  /*1580*/  FMUL.FTZ R194, R7, R196 ;  /* 0x000000c407c27220 */ /* 0x000fe20000410000 */
        /* <DEDUP_REMOVED lines=14> */
[C---:B------:R-:W-:Y:S01]  /*1670*/  FADD.FTZ R182, -R220.reuse, R182 ;  /* 0x000000b6dcb67221 */ /* 0x040fe20000010100 */
[----:B------:R-:W-:Y:S01]  /*1680*/  FADD.FTZ R206, -R220, R183 ;  /* 0x000000b7dcce7221 */ /* 0x000fe20000010100 */
        /* <DEDUP_REMOVED lines=39> */
.L_x_4318:
[----:B------:R-:W-:Y:S05]  /*1900*/  BSYNC.RECONVERGENT B0 ;  /* 0x0000000000007941 */ /* 0x000fea0003800200 */
.L_x_4317:
        /* <DEDUP_REMOVED lines=31> */
.L_x_4320:
[----:B------:R-:W-:Y:S05]  /*1b00*/  BSYNC.RECONVERGENT B0 ;  /* 0x0000000000007941 */ /* 0x000fea0003800200 */
.L_x_4319:
        /* <DEDUP_REMOVED lines=38> */
[----:B-----5:R-:W-:Y:S01]  /*1d70*/  SHF.L.U32 R183, R179, 0x10, RZ ;  /* 0x00000010b3b77819 */ /* 0x020fe200000006ff */
[----:B------:R-:W-:Y:S01]  /*1d80*/  FFMA.FTZ R220, R22, R185, R186 ;  /* 0x000000b916dc7223 */ /* 0x000fe200000100ba */
[----:B------:R-:W-:Y:S01]  /*1d90*/  FADD.FTZ R180, R188, -R181 ;  /* 0x800000b5bcb47221 */ /* 0x000fe20000010000 */
[--C-:B------:R-:W-:Y:S01]  /*1da0*/  FADD.FTZ R218, R193, -R182.reuse ;  /* 0x800000b6c1da7221 */ /* 0x100fe20000010000 */
[----:B------:R-:W-:Y:S01]  /*1db0*/  PRMT R182, R179, 0x7632, R182 ;  /* 0x00007632b3b67816 */ /* 0x000fe200000000b6 */
[----:B------:R-:W-:Y:S01]  /*1dc0*/  FADD.FTZ R220, R191, -R220 ;  /* 0x800000dcbfdc7221 */ /* 0x000fe20000010000 */
[C---:B------:R-:W-:Y:S01]  /*1dd0*/  FMUL.FTZ R181, R7.reuse, R180 ;  /* 0x000000b407b57220 */ /* 0x040fe20000410000 */
[----:B------:R-:W-:Y:S01]  /*1de0*/  FMUL.FTZ R187, R7, R218 ;  /* 0x000000da07bb7220 */ /* 0x000fe20000410000 */
[----:B------:R-:W-:-:S02]  /*1df0*/  SHF.L.U32 R182, R182, 0x10, RZ ;  /* 0x00000010b6b67819 */ /* 0x000fc400000006ff */
[-C--:B------:R-:W-:Y:S01]  /*1e00*/  FMUL.FTZ R179, R181, R184.reuse ;  /* 0x000000b8b5b37220 */ /* 0x080fe20000410000 */
[----:B------:R-:W-:Y:S01]  /*1e10*/  FMUL.FTZ R180, R187, R184 ;  /* 0x000000b8bbb47220 */ /* 0x000fe20000410000 */
[----:B------:R-:W-:Y:S01]  /*1e20*/  FFMA.FTZ R181, R211, R185, R186 ;  /* 0x000000b9d3b57223 */ /* 0x000fe200000100ba */
[----:B------:R-:W-:Y:S01]  /*1e30*/  FMUL.FTZ R187, R7, R220 ;  /* 0x000000dc07bb7220 */ /* 0x000fe20000410000 */
[----:B------:R-:W-:Y:S01]  /*1e40*/  FFMA.FTZ R138, R179, R183, R138 ;  /* 0x000000b7b38a7223 */ /* 0x000fe2000001008a */
[----:B------:R-:W-:Y:S01]  /*1e50*/  FFMA.FTZ R139, R180, R182, R139 ;  /* 0x000000b6b48b7223 */ /* 0x000fe2000001008b */
[----:B------:R-:W-:Y:S01]  /*1e60*/  FADD.FTZ R218, R208, -R181 ;  /* 0x800000b5d0da7221 */ /* 0x000fe20000010000 */
[----:B------:R-:W-:Y:S01]  /*1e70*/  FFMA.FTZ R182, R215, R185, R186 ;  /* 0x000000b9d7b67223 */ /* 0x000fe200000100ba */
[C---:B------:R-:W-:Y:S01]  /*1e80*/  PRMT R183, R178.reuse, 0x7632, R183 ;  /* 0x00007632b2b77816 */ /* 0x040fe200000000b7 */
[----:B------:R-:W-:Y:S01]  /*1e90*/  FMUL.FTZ R222, R187, R184 ;  /* 0x000000b8bbde7220 */ /* 0x000fe20000410000 */
        /* <DEDUP_REMOVED lines=10> */
[----:B------:R-:W-:Y:S01]  /*1f40*/  FMUL.FTZ R183, R181, R184 ;  /* 0x000000b8b5b77220 */ /* 0x000fe20000410000 */
[-CC-:B------:R-:W-:Y:S01]  /*1f50*/  FFMA.FTZ R181, R212, R185.reuse, R186.reuse ;  /* 0x000000b9d4b57223 */ /* 0x180fe200000100ba */
[----:B------:R-:W-:Y:S01]  /*1f60*/  FFMA.FTZ R178, R219, R185, R186 ;  /* 0x000000b9dbb27223 */ /* 0x000fe200000100ba */
[----:B------:R-:W-:Y:S01]  /*1f70*/  FFMA.FTZ R137, R222, R218, R137 ;  /* 0x000000dade897223 */ /* 0x000fe20000010089 */
[--C-:B------:R-:W-:Y:S01]  /*1f80*/  FFMA.FTZ R187, R183, R187, R134.reuse ;  /* 0x000000bbb7bb7223 */ /* 0x100fe20000010086 */
[----:B------:R-:W-:Y:S01]  /*1f90*/  PRMT R134, R177, 0x7632, R134 ;  /* 0x00007632b1867816 */ /* 0x000fe20000000086 */
[----:B------:R-:W-:Y:S01]  /*1fa0*/  FADD.FTZ R182, R210, -R181 ;  /* 0x800000b5d2b67221 */ /* 0x000fe20000010000 */
[----:B------:R-:W-:Y:S01]  /*1fb0*/  FADD.FTZ R178, R217, -R178 ;  /* 0x800000b2d9b27221 */ /* 0x000fe20000010000 */
[----:B------:R-:W-:Y:S01]  /*1fc0*/  FFMA.FTZ R181, R216, R185, R186 ;  /* 0x000000b9d8b57223 */ /* 0x000fe200000100ba */
[----:B------:R-:W-:Y:S01]  /*1fd0*/  SHF.L.U32 R220, R134, 0x10, RZ ;  /* 0x0000001086dc7819 */ /* 0x000fe200000006ff */
[C---:B------:R-:W-:Y:S01]  /*1fe0*/  FMUL.FTZ R221, R7.reuse, R182 ;  /* 0x000000b607dd7220 */ /* 0x040fe20000410000 */
[----:B------:R-:W-:Y:S01]  /*1ff0*/  FMUL.FTZ R177, R7, R178 ;  /* 0x000000b207b17220 */ /* 0x000fe20000410000 */
[----:B------:R-:W-:Y:S01]  /*2000*/  FADD.FTZ R134, R214, -R181 ;  /* 0x800000b5d6867221 */ /* 0x000fe20000010000 */
[C---:B------:R-:W-:Y:S01]  /*2010*/  SHF.L.U32 R218, R176.reuse, 0x10, RZ ;  /* 0x00000010b0da7819 */ /* 0x040fe200000006ff */
[-C--:B------:R-:W-:Y:S01]  /*2020*/  FMUL.FTZ R178, R221, R184.reuse ;  /* 0x000000b8ddb27220 */ /* 0x080fe20000410000 */
[----:B------:R-:W-:Y:S01]  /*2030*/  FMUL.FTZ R177, R177, R184 ;  /* 0x000000b8b1b17220 */ /* 0x000fe20000410000 */
[----:B------:R-:W-:Y:S01]  /*2040*/  FMUL.FTZ R181, R7, R134 ;  /* 0x0000008607b57220 */ /* 0x000fe20000410000 */
[----:B------:R-:W-:Y:S01]  /*2050*/  PRMT R176, R176, 0x7632, R176 ;  /* 0x00007632b0b07816 */ /* 0x000fe200000000b0 */
[----:B------:R-:W-:Y:S01]  /*2060*/  FFMA.FTZ R220, R178, R220, R135 ;  /* 0x000000dcb2dc7223 */ /* 0x000fe20000010087 */
[----:B------:R-:W-:Y:S01]  /*2070*/  FFMA.FTZ R218, R177, R218, R132 ;  /* 0x000000dab1da7223 */ /* 0x000fe20000010084 */
        /* <DEDUP_REMOVED lines=12> */
[----:B------:R-:W-:Y:S01]  /*2140*/  F2FP.BF16.F32.PACK_AB R176, R135, R176 ;  /* 0x000000b087b0723e */ /* 0x000fe200000010ff */
[----:B------:R-:W-:Y:S06]  /*2150*/  BRA `(.L_x_4325) ;  /* 0x0000000c001c7947 */ /* 0x000fec0003800000 */
.L_x_4324:
[-CC-:B------:R-:W-:Y:S01]  /*2160*/  FFMA.FTZ R97, R216, R185.reuse, R186.reuse ;  /* 0x000000b9d8617223 */ /* 0x180fe200000100ba */
[-CC-:B------:R-:W-:Y:S01]  /*2170*/  FFMA.FTZ R96, R219, R185.reuse, R186.reuse ;  /* 0x000000b9db607223 */ /* 0x180fe200000100ba */
[-C--:B------:R-:W-:Y:S01]  /*2180*/  FFMA.FTZ R99, R212, R185.reuse, R186 ;  /* 0x000000b9d4637223 */ /* 0x080fe200000100ba */
[----:B-----5:R-:W-:Y:S01]  /*2190*/  SHF.L.U32 R187, R177, 0x10, RZ ;  /* 0x00000010b1bb7819 */ /* 0x020fe200000006ff */
[--C-:B------:R-:W-:Y:S01]  /*21a0*/  FADD.FTZ R98, R214, -R97.reuse ;  /* 0x80000061d6627221 */ /* 0x100fe20000010000 */
[----:B------:R-:W-:Y:S01]  /*21b0*/  FADD.FTZ R96, R217, -R96 ;  /* 0x80000060d9607221 */ /* 0x000fe20000010000 */
[----:B------:R-:W-:Y:S02]  /*21c0*/  PRMT R97, R176, 0x7632, R97 ;  /* 0x00007632b0617816 */ /* 0x000fe40000000061 */
[C---:B------:R-:W-:Y:S01]  /*21d0*/  FMUL.FTZ R173, R7.reuse, R98 ;  /* 0x0000006207ad7220 */ /* 0x040fe20000410000 */
[----:B------:R-:W-:Y:S01]  /*21e0*/  FMUL.FTZ R172, R7, R96 ;  /* 0x0000006007ac7220 */ /* 0x000fe20000410000 */
[----:B------:R-:W-:Y:S01]  /*21f0*/  SHF.L.U32 R97, R97, 0x10, RZ ;  /* 0x0000001061617819 */ /* 0x000fe200000006ff */
[----:B------:R-:W-:Y:S01]  /*2200*/  FFMA.FTZ R96, R215, R185, R186 ;  /* 0x000000b9d7607223 */ /* 0x000fe200000100ba */
[-C--:B------:R-:W-:Y:S01]  /*2210*/  FMUL.FTZ R180, R173, R184.reuse ;  /* 0x000000b8adb47220 */ /* 0x080fe20000410000 */
[----:B------:R-:W-:Y:S01]  /*2220*/  FADD.FTZ R98, R210, -R99 ;  /* 0x80000063d2627221 */ /* 0x000fe20000010000 */
[----:B------:R-:W-:Y:S01]  /*2230*/  SHF.L.U32 R176, R176, 0x10, RZ ;  /* 0x00000010b0b07819 */ /* 0x000fe200000006ff */
[----:B------:R-:W-:Y:S01]  /*2240*/  FADD.FTZ R96, R213, -R96 ;  /* 0x80000060d5607221 */ /* 0x000fe20000010000 */
[----:B------:R-:W-:Y:S01]  /*2250*/  FFMA.FTZ R221, R180, R97, R133 ;  /* 0x00000061b4dd7223 */ /* 0x000fe20000010085 */
[----:B------:R-:W-:Y:S01]  /*2260*/  FFMA.FTZ R133, R211, R185, R186 ;  /* 0x000000b9d3857223 */ /* 0x000fe200000100ba */
[----:B------:R-:W-:Y:S01]  /*2270*/  FMUL.FTZ R181, R172, R184 ;  /* 0x000000b8acb57220 */ /* 0x000fe20000410000 */
[----:B------:R-:W-:Y:S01]  /*2280*/  PRMT R97, R177, 0x7632, R97 ;  /* 0x00007632b1617816 */ /* 0x000fe20000000061 */
[C---:B------:R-:W-:Y:S01]  /*2290*/  FMUL.FTZ R174, R7.reuse, R96 ;  /* 0x0000006007ae7220 */ /* 0x040fe20000410000 */
[----:B------:R-:W-:Y:S01]  /*22a0*/  FADD.FTZ R96, R208, -R133 ;  /* 0x80000085d0607221 */ /* 0x000fe20000010000 */
[----:B------:R-:W-:Y:S01]  /*22b0*/  FMUL.FTZ R175, R7, R98 ;  /* 0x0000006207af7220 */ /* 0x000fe20000410000 */
[----:B------:R-:W-:Y:S01]  /*22c0*/  FFMA.FTZ R218, R181, R176, R132 ;  /* 0x000000b0b5da7223 */ /* 0x000fe20000010084 */
[----:B------:R-:W-:Y:S01]  /*22d0*/  SHF.L.U32 R97, R97, 0x10, RZ ;  /* 0x0000001061617819 */ /* 0x000fe200000006ff */
[----:B------:R-:W-:Y:S01]  /*22e0*/  FMUL.FTZ R177, R174, R184 ;  /* 0x000000b8aeb17220 */ /* 0x000fe20000410000 */
[----:B------:R-:W-:Y:S01]  /*22f0*/  FMUL.FTZ R96, R7, R96 ;  /* 0x0000006007607220 */ /* 0x000fe20000410000 */
[-C--:B------:R-:W-:Y:S01]  /*2300*/  FMUL.FTZ R132, R175, R184.reuse ;  /* 0x000000b8af847220 */ /* 0x080fe20000410000 */
[----:B------:R-:W-:Y:S01]  /*2310*/  SHF.L.U32 R98, R178, 0x10, RZ ;  /* 0x00000010b2627819 */ /* 0x000fe200000006ff */
[----:B------:R-:W-:Y:S01]  /*2320*/  FFMA.FTZ R187, R177, R187, R134 ;  /* 0x000000bbb1bb7223 */ /* 0x000fe20000010086 */
[----:B------:R-:W-:Y:S01]  /*2330*/  FMUL.FTZ R183, R96, R184 ;  /* 0x000000b860b77220 */ /* 0x000fe20000410000 */
[----:B------:R-:W-:Y:S01]  /*2340*/  FFMA.FTZ R220, R132, R97, R135 ;  /* 0x0000006184dc7223 */ /* 0x000fe20000010087 */
[-CC-:B------:R-:W-:Y:S01]  /*2350*/  FFMA.FTZ R134, R22, R185.reuse, R186.reuse ;  /* 0x000000b916867223 */ /* 0x180fe200000100ba */
[-CC-:B------:R-:W-:Y:S01]  /*2360*/  FFMA.FTZ R97, R189, R185.reuse, R186.reuse ;  /* 0x000000b9bd617223 */ /* 0x180fe200000100ba */
[----:B------:R-:W-:Y:S01]  /*2370*/  FFMA.FTZ R176, R190, R185, R186 ;  /* 0x000000b9beb07223 */ /* 0x000fe200000100ba */
[----:B------:R-:W-:Y:S01]  /*2380*/  FFMA.FTZ R136, R183, R98, R136 ;  /* 0x00000062b7887223 */ /* 0x000fe20000010088 */
[----:B------:R-:W-:Y:S01]  /*2390*/  FADD.FTZ R134, R191, -R134 ;  /* 0x80000086bf867221 */ /* 0x000fe20000010000 */
[----:B------:R-:W-:Y:S01]  /*23a0*/  FADD.FTZ R98, R188, -R97 ;  /* 0x80000061bc627221 */ /* 0x000fe20000010000 */
        /* <DEDUP_REMOVED lines=9> */
[----:B------:R-:W-:Y:S01]  /*2440*/  PRMT R179, R179, 0x7632, R179 ;  /* 0x00007632b3b37816 */ /* 0x000fe200000000b3 */
[----:B------:R-:W-:Y:S01]  /*2450*/  FMUL.FTZ R182, R99, R184 ;  /* 0x000000b863b67220 */ /* 0x000fe20000410000 */
        /* <DEDUP_REMOVED lines=17> */
.L_x_4323:
        /* <DEDUP_REMOVED lines=13> */
[C---:B------:R-:W-:Y:S01]  /*2640*/  FFMA.FTZ R181, R7.reuse, R181, R162 ;  /* 0x000000b507b57223 */ /* 0x040fe200000100a2 */
[----:B------:R-:W-:Y:S01]  /*2650*/  FFMA.FTZ R183, R7, R182, R163 ;  /* 0x000000b607b77223 */ /* 0x000fe200000100a3 */
[----:B------:R-:W-:Y:S01]  /*2660*/  SHF.L.U32 R182, R180, 0x10, RZ ;  /* 0x00000010b4b67819 */ /* 0x000fe200000006ff */
[-CC-:B------:R-:W-:Y:S01]  /*2670*/  FFMA.FTZ R225, R216, R185.reuse, R186.reuse ;  /* 0x000000b9d8e17223 */ /* 0x180fe200000100ba */
[-C--:B------:R-:W-:Y:S01]  /*2680*/  FMUL.FTZ R179, R181, R184.reuse ;  /* 0x000000b8b5b37220 */ /* 0x080fe20000410000 */
[----:B------:R-:W-:Y:S01]  /*2690*/  FMUL.FTZ R180, R183, R184 ;  /* 0x000000b8b7b47220 */ /* 0x000fe20000410000 */
[----:B------:R-:W-:Y:S01]  /*26a0*/  FFMA.FTZ R181, R211, R185, R186 ;  /* 0x000000b9d3b57223 */ /* 0x000fe200000100ba */
[----:B------:R-:W-:Y:S01]  /*26b0*/  FFMA.FTZ R183, R7, R220, R161 ;  /* 0x000000dc07b77223 */ /* 0x000fe200000100a1 */
[----:B------:R-:W-:Y:S01]  /*26c0*/  FFMA.FTZ R138, R187, R179, R138 ;  /* 0x000000b3bb8a7223 */ /* 0x000fe2000001008a */
[----:B------:R-:W-:Y:S01]  /*26d0*/  FFMA.FTZ R139, R182, R180, R139 ;  /* 0x000000b4b68b7223 */ /* 0x000fe2000001008b */
[----:B------:R-:W-:Y:S01]  /*26e0*/  FADD.FTZ R181, R208, -R181 ;  /* 0x800000b5d0b57221 */ /* 0x000fe20000010000 */
[----:B------:R-:W-:Y:S01]  /*26f0*/  FFMA.FTZ R182, R215, R185, R186 ;  /* 0x000000b9d7b67223 */ /* 0x000fe200000100ba */
[----:B------:R-:W-:Y:S01]  /*2700*/  PRMT R218, R178, 0x7632, R218 ;  /* 0x00007632b2da7816 */ /* 0x000fe200000000da */
[----:B------:R-:W-:Y:S01]  /*2710*/  FMUL.FTZ R179, R46, R179 ;  /* 0x000000b32eb37220 */ /* 0x000fe20000410000 */
[----:B------:R-:W-:Y:S01]  /*2720*/  FFMA.FTZ R181, R7, R181, R160 ;  /* 0x000000b507b57223 */ /* 0x000fe200000100a0 */
[----:B------:R-:W-:Y:S01]  /*2730*/  FADD.FTZ R187, R213, -R182 ;  /* 0x800000b6d5bb7221 */ /* 0x000fe20000010000 */
[-C--:B------:R-:W-:Y:S01]  /*2740*/  FMUL.FTZ R182, R183, R184.reuse ;  /* 0x000000b8b7b67220 */ /* 0x080fe20000410000 */
[----:B------:R-:W-:Y:S01]  /*2750*/  SHF.L.U32 R218, R218, 0x10, RZ ;  /* 0x00000010dada7819 */ /* 0x000fe200000006ff */
[----:B------:R-:W-:Y:S01]  /*2760*/  FMUL.FTZ R221, R181, R184 ;  /* 0x000000b8b5dd7220 */ /* 0x000fe20000410000 */
[----:B------:R-:W-:Y:S01]  /*2770*/  FFMA.FTZ R181, R7, R187, R158 ;  /* 0x000000bb07b57223 */ /* 0x000fe2000001009e */
[----:B------:R-:W-:Y:S01]  /*2780*/  SHF.L.U32 R187, R177, 0x10, RZ ;  /* 0x00000010b1bb7819 */ /* 0x000fe200000006ff */
[----:B------:R-:W-:Y:S01]  /*2790*/  FMUL.FTZ R180, R47, R180 ;  /* 0x000000b42fb47220 */ /* 0x000fe20000410000 */
[----:B------:R-:W-:Y:S01]  /*27a0*/  SHF.L.U32 R223, R178, 0x10, RZ ;  /* 0x00000010b2df7819 */ /* 0x000fe200000006ff */
        /* <DEDUP_REMOVED lines=8> */
[----:B------:R-:W-:Y:S01]  /*2830*/  FADD.FTZ R178, R214, -R225 ;  /* 0x800000e1d6b27221 */ /* 0x000fe20000010000 */
[----:B------:R-:W-:Y:S01]  /*2840*/  FFMA.FTZ R136, R223, R221, R136 ;  /* 0x000000dddf887223 */ /* 0x000fe20000010088 */
[C---:B------:R-:W-:Y:S01]  /*2850*/  FFMA.FTZ R181, R7.reuse, R218, R159 ;  /* 0x000000da07b57223 */ /* 0x040fe2000001009f */
[----:B------:R-:W-:Y:S01]  /*2860*/  FFMA.FTZ R177, R7, R177, R156 ;  /* 0x000000b107b17223 */ /* 0x000fe2000001009c */
[----:B------:R-:W-:Y:S01]  /*2870*/  SHF.L.U32 R223, R176, 0x10, RZ ;  /* 0x00000010b0df7819 */ /* 0x000fe200000006ff */
[----:B------:R-:W-:Y:S01]  /*2880*/  FMUL.FTZ R183, R42, R183 ;  /* 0x000000b72ab77220 */ /* 0x000fe20000410000 */
[----:B------:R-:W-:Y:S01]  /*2890*/  SHF.L.U32 R220, R134, 0x10, RZ ;  /* 0x0000001086dc7819 */ /* 0x000fe200000006ff */
[-C--:B------:R-:W-:Y:S01]  /*28a0*/  FMUL.FTZ R134, R181, R184.reuse ;  /* 0x000000b8b5867220 */ /* 0x080fe20000410000 */
[----:B------:R-:W-:Y:S01]  /*28b0*/  FMUL.FTZ R177, R177, R184 ;  /* 0x000000b8b1b17220 */ /* 0x000fe20000410000 */
[----:B------:R-:W-:Y:S01]  /*28c0*/  FFMA.FTZ R181, R7, R178, R157 ;  /* 0x000000b207b57223 */ /* 0x000fe2000001009d */
        /* <DEDUP_REMOVED lines=16> */
.L_x_4326:
[-CC-:B------:R-:W-:Y:S01]  /*29d0*/  FFMA.FTZ R96, R219, R185.reuse, R186.reuse ;  /* 0x000000b9db607223 */ /* 0x180fe200000100ba */
[-C--:B------:R-:W-:Y:S01]  /*29e0*/  FFMA.FTZ R97, R216, R185.reuse, R186 ;  /* 0x000000b9d8617223 */ /* 0x080fe200000100ba */
[----:B-----5:R-:W-:Y:S02]  /*29f0*/  SHF.L.U32 R99, R176, 0x10, RZ ;  /* 0x00000010b0637819 */ /* 0x020fe400000006ff */
[----:B------:R-:W-:Y:S01]  /*2a00*/  FADD.FTZ R96, R217, -R96 ;  /* 0x80000060d9607221 */ /* 0x000fe20000010000 */
[--C-:B------:R-:W-:Y:S01]  /*2a10*/  FADD.FTZ R98, R214, -R97.reuse ;  /* 0x80000061d6627221 */ /* 0x100fe20000010000 */
[----:B------:R-:W-:Y:S02]  /*2a20*/  PRMT R97, R176, 0x7632, R97 ;  /* 0x00007632b0617816 */ /* 0x000fe40000000061 */
[C---:B------:R-:W-:Y:S01]  /*2a30*/  FFMA.FTZ R172, R7.reuse, R96, R156 ;  /* 0x0000006007ac7223 */ /* 0x040fe2000001009c */
[----:B------:R-:W-:Y:S01]  /*2a40*/  FFMA.FTZ R173, R7, R98, R157 ;  /* 0x0000006207ad7223 */ /* 0x000fe2000001009d */
[----:B------:R-:W-:Y:S01]  /*2a50*/  FFMA.FTZ R98, R215, R185, R186 ;  /* 0x000000b9d7627223 */ /* 0x000fe200000100ba */
[----:B------:R-:W-:Y:S01]  /*2a60*/  SHF.L.U32 R96, R97, 0x10, RZ ;  /* 0x0000001061607819 */ /* 0x000fe200000006ff */
[-C--:B------:R-:W-:Y:S01]  /*2a70*/  FMUL.FTZ R181, R172, R184.reuse ;  /* 0x000000b8acb57220 */ /* 0x080fe20000410000 */
[----:B------:R-:W-:Y:S01]  /*2a80*/  FMUL.FTZ R180, R173, R184 ;  /* 0x000000b8adb47220 */ /* 0x000fe20000410000 */
[----:B------:R-:W-:Y:S01]  /*2a90*/  FADD.FTZ R98, R213, -R98 ;  /* 0x80000062d5627221 */ /* 0x000fe20000010000 */
[----:B------:R-:W-:Y:S01]  /*2aa0*/  SHF.L.U32 R187, R177, 0x10, RZ ;  /* 0x00000010b1bb7819 */ /* 0x000fe200000006ff */
[----:B------:R-:W-:Y:S01]  /*2ab0*/  FFMA.FTZ R218, R99, R181, R132 ;  /* 0x000000b563da7223 */ /* 0x000fe20000010084 */
[-C--:B------:R-:W-:Y:S01]  /*2ac0*/  FFMA.FTZ R99, R211, R185.reuse, R186 ;  /* 0x000000b9d3637223 */ /* 0x080fe200000100ba */
[----:B------:R-:W-:Y:S01]  /*2ad0*/  FFMA.FTZ R221, R96, R180, R133 ;  /* 0x000000b460dd7223 */ /* 0x000fe20000010085 */
[----:B------:R-:W-:Y:S01]  /*2ae0*/  FFMA.FTZ R174, R7, R98, R158 ;  /* 0x0000006207ae7223 */ /* 0x000fe2000001009e */
[----:B------:R-:W-:Y:S01]  /*2af0*/  PRMT R96, R177, 0x7632, R96 ;  /* 0x00007632b1607816 */ /* 0x000fe20000000060 */
[----:B------:R-:W-:Y:S01]  /*2b00*/  FADD.FTZ R99, R208, -R99 ;  /* 0x80000063d0637221 */ /* 0x000fe20000010000 */
[----:B------:R-:W-:Y:S01]  /*2b10*/  FFMA.FTZ R97, R212, R185, R186 ;  /* 0x000000b9d4617223 */ /* 0x000fe200000100ba */
[-C--:B------:R-:W-:Y:S01]  /*2b20*/  FMUL.FTZ R177, R174, R184.reuse ;  /* 0x000000b8aeb17220 */ /* 0x080fe20000410000 */
[----:B------:R-:W-:Y:S01]  /*2b30*/  SHF.L.U32 R220, R96, 0x10, RZ ;  /* 0x0000001060dc7819 */ /* 0x000fe200000006ff */
[----:B------:R-:W-:Y:S01]  /*2b40*/  FFMA.FTZ R96, R7, R99, R160 ;  /* 0x0000006307607223 */ /* 0x000fe200000100a0 */
[----:B------:R-:W-:Y:S01]  /*2b50*/  FFMA.FTZ R98, R22, R185, R186 ;  /* 0x000000b916627223 */ /* 0x000fe200000100ba */
[----:B------:R-:W-:Y:S01]  /*2b60*/  FADD.FTZ R132, R210, -R97 ;  /* 0x80000061d2847221 */ /* 0x000fe20000010000 */
[----:B------:R-:W-:Y:S01]  /*2b70*/  FFMA.FTZ R187, R187, R177, R134 ;  /* 0x000000b1bbbb7223 */ /* 0x000fe20000010086 */
[-CC-:B------:R-:W-:Y:S01]  /*2b80*/  FFMA.FTZ R99, R189, R185.reuse, R186.reuse ;  /* 0x000000b9bd637223 */ /* 0x180fe200000100ba */
[----:B------:R-:W-:Y:S01]  /*2b90*/  SHF.L.U32 R97, R178, 0x10, RZ ;  /* 0x00000010b2617819 */ /* 0x000fe200000006ff */
[----:B------:R-:W-:Y:S01]  /*2ba0*/  FFMA.FTZ R134, R190, R185, R186 ;  /* 0x000000b9be867223 */ /* 0x000fe200000100ba */
[----:B------:R-:W-:Y:S01]  /*2bb0*/  FMUL.FTZ R183, R96, R184 ;  /* 0x000000b860b77220 */ /* 0x000fe20000410000 */
[----:B------:R-:W-:Y:S01]  /*2bc0*/  FADD.FTZ R98, R191, -R98 ;  /* 0x80000062bf627221 */ /* 0x000fe20000010000 */
[----:B------:R-:W-:Y:S01]  /*2bd0*/  FADD.FTZ R99, R188, -R99 ;  /* 0x80000063bc637221 */ /* 0x000fe20000010000 */
[----:B------:R-:W-:Y:S01]  /*2be0*/  FADD.FTZ R176, R193, -R134 ;  /* 0x80000086c1b07221 */ /* 0x000fe20000010000 */
[----:B------:R-:W-:Y:S01]  /*2bf0*/  FFMA.FTZ R136, R97, R183, R136 ;  /* 0x000000b761887223 */ /* 0x000fe20000010088 */
[C---:B------:R-:W-:Y:S01]  /*2c00*/  FFMA.FTZ R175, R7.reuse, R132, R159 ;  /* 0x0000008407af7223 */ /* 0x040fe2000001009f */
[----:B------:R-:W-:Y:S01]  /*2c10*/  PRMT R178, R178, 0x7632, R178 ;  /* 0x00007632b2b27816 */ /* 0x000fe200000000b2 */
[C---:B------:R-:W-:Y:S01]  /*2c20*/  FFMA.FTZ R97, R7.reuse, R98, R161 ;  /* 0x0000006207617223 */ /* 0x040fe200000100a1 */
[C---:B------:R-:W-:Y:S01]  /*2c30*/  FFMA.FTZ R98, R7.reuse, R99, R162 ;  /* 0x0000006307627223 */ /* 0x040fe200000100a2 */
[----:B------:R-:W-:Y:S01]  /*2c40*/  FFMA.FTZ R99, R7, R176, R163 ;  /* 0x000000b007637223 */ /* 0x000fe200000100a3 */
[-C--:B------:R-:W-:Y:S01]  /*2c50*/  FMUL.FTZ R132, R175, R184.reuse ;  /* 0x000000b8af847220 */ /* 0x080fe20000410000 */
[----:B------:R-:W-:Y:S01]  /*2c60*/  SHF.L.U32 R133, R179, 0x10, RZ ;  /* 0x00000010b3857819 */ /* 0x000fe200000006ff */
[-C--:B------:R-:W-:Y:S01]  /*2c70*/  FMUL.FTZ R134, R97, R184.reuse ;  /* 0x000000b861867220 */ /* 0x080fe20000410000 */
[----:B------:R-:W-:Y:S01]  /*2c80*/  SHF.L.U32 R178, R178, 0x10, RZ ;  /* 0x00000010b2b27819 */ /* 0x000fe200000006ff */
[-C--:B------:R-:W-:Y:S01]  /*2c90*/  FMUL.FTZ R223, R98, R184.reuse ;  /* 0x000000b862df7220 */ /* 0x080fe20000410000 */
[----:B------:R-:W-:Y:S01]  /*2ca0*/  PRMT R179, R179, 0x7632, R179 ;  /* 0x00007632b3b37816 */ /* 0x000fe200000000b3 */
[----:B------:R-:W-:Y:S01]  /*2cb0*/  FMUL.FTZ R182, R99, R184 ;  /* 0x000000b863b67220 */ /* 0x000fe20000410000 */
[----:B------:R-:W-:Y:S01]  /*2cc0*/  FFMA.FTZ R220, R220, R132, R135 ;  /* 0x00000084dcdc7223 */ /* 0x000fe20000010087 */
[-C--:B------:R-:W-:Y:S01]  /*2cd0*/  FFMA.FTZ R137, R178, R134.reuse, R137 ;  /* 0x00000086b2897223 */ /* 0x080fe20000010089 */
        /* <DEDUP_REMOVED lines=14> */
[----:B------:R-:W-:-:S07]  /*2dc0*/  F2FP.BF16.F32.PACK_AB R179, R134, R179 ;  /* 0x000000b386b3723e */ /* 0x000fce00000010ff */
.L_x_4325:
        /* <DEDUP_REMOVED lines=14> */
.L_x_4322:
[----:B------:R-:W-:Y:S05]  /*2eb0*/  BSYNC.RECONVERGENT B0 ;  /* 0x0000000000007941 */ /* 0x000fea0003800200 */
.L_x_4321:
        /* <DEDUP_REMOVED lines=14> */
[-CC-:B------:R-:W-:Y:S01]  /*2fa0*/  FFMA.FTZ R99, R13, R185.reuse, R186.reuse ;  /* 0x000000b90d637223 */ /* 0x180fe200000100ba */
[-C--:B------:R-:W-:Y:S01]  /*2fb0*/  FFMA.FTZ R218, R20, R185.reuse, R186 ;  /* 0x000000b914da7223 */ /* 0x080fe200000100ba */
[--C-:B------:R-:W-:Y:S01]  /*2fc0*/  FADD.FTZ R98, R17, -R96.reuse ;  /* 0x8000006011627221 */ /* 0x100fe20000010000 */
[----:B------:R-:W-:Y:S01]  /*2fd0*/  FADD.FTZ R97, R10, -R97 ;  /* 0x800000610a617221 */ /* 0x000fe20000010000 */
[----:B-----5:R-:W-:Y:S01]  /*2fe0*/  PRMT R96, R176, 0x7632, R96 ;  /* 0x00007632b0607816 */ /* 0x020fe20000000060 */
[----:B------:R-:W-:Y:S01]  /*2ff0*/  FADD.FTZ R99, R14, -R99 ;  /* 0x800000630e637221 */ /* 0x000fe20000010000 */
[C---:B------:R-:W-:Y:S01]  /*3000*/  FFMA.FTZ R173, R7.reuse, R98, R165 ;  /* 0x0000006207ad7223 */ /* 0x040fe200000100a5 */
[----:B------:R-:W-:Y:S01]  /*3010*/  FFMA.FTZ R98, R8, R185, R186 ;  /* 0x000000b908627223 */ /* 0x000fe200000100ba */
[----:B------:R-:W-:Y:S01]  /*3020*/  FFMA.FTZ R172, R7, R97, R164 ;  /* 0x0000006107ac7223 */ /* 0x000fe200000100a4 */
[----:B------:R-:W-:Y:S01]  /*3030*/  SHF.L.U32 R96, R96, 0x10, RZ ;  /* 0x0000001060607819 */ /* 0x000fe200000006ff */
[----:B------:R-:W-:Y:S01]  /*3040*/  FMUL.FTZ R180, R173, R184 ;  /* 0x000000b8adb47220 */ /* 0x000fe20000410000 */
[----:B------:R-:W-:Y:S01]  /*3050*/  FFMA.FTZ R97, R11, R185, R186 ;  /* 0x000000b90b617223 */ /* 0x000fe200000100ba */
[----:B------:R-:W-:Y:S01]  /*3060*/  FADD.FTZ R98, R19, -R98 ;  /* 0x8000006213627221 */ /* 0x000fe20000010000 */
[----:B------:R-:W-:Y:S01]  /*3070*/  SHF.L.U32 R176, R176, 0x10, RZ ;  /* 0x00000010b0b07819 */ /* 0x000fe200000006ff */
[----:B------:R-:W-:Y:S01]  /*3080*/  FFMA.FTZ R141, R180, R96, R141 ;  /* 0x00000060b48d7223 */ /* 0x000fe2000001008d */
[----:B------:R-:W-:Y:S01]  /*3090*/  FADD.FTZ R97, R12, -R97 ;  /* 0x800000610c617221 */ /* 0x000fe20000010000 */
[----:B------:R-:W-:Y:S01]  /*30a0*/  PRMT R96, R177, 0x7632, R96 ;  /* 0x00007632b1607816 */ /* 0x000fe20000000060 */
[C---:B------:R-:W-:Y:S01]  /*30b0*/  FFMA.FTZ R175, R7.reuse, R98, R167 ;  /* 0x0000006207af7223 */ /* 0x040fe200000100a7 */
[-C--:B------:R-:W-:Y:S01]  /*30c0*/  FMUL.FTZ R181, R172, R184.reuse ;  /* 0x000000b8acb57220 */ /* 0x080fe20000410000 */
[----:B------:R-:W-:Y:S01]  /*30d0*/  FFMA.FTZ R174, R7, R97, R166 ;  /* 0x0000006107ae7223 */ /* 0x000fe200000100a6 */
[----:B------:R-:W-:Y:S01]  /*30e0*/  SHF.L.U32 R97, R96, 0x10, RZ ;  /* 0x0000001060617819 */ /* 0x000fe200000006ff */
[----:B------:R-:W-:Y:S01]  /*30f0*/  FMUL.FTZ R182, R175, R184 ;  /* 0x000000b8afb67220 */ /* 0x000fe20000410000 */
[----:B------:R-:W-:Y:S01]  /*3100*/  FFMA.FTZ R140, R181, R176, R140 ;  /* 0x000000b0b58c7223 */ /* 0x000fe2000001008c */
[----:B------:R-:W-:Y:S01]  /*3110*/  FFMA.FTZ R176, R16, R185, R186 ;  /* 0x000000b910b07223 */ /* 0x000fe200000100ba */
[----:B------:R-:W-:Y:S01]  /*3120*/  FFMA.FTZ R96, R7, R99, R168 ;  /* 0x0000006307607223 */ /* 0x000fe200000100a8 */
[----:B------:R-:W-:Y:S01]  /*3130*/  FFMA.FTZ R143, R182, R97, R143 ;  /* 0x00000061b68f7223 */ /* 0x000fe2000001008f */
[----:B------:R-:W-:Y:S01]  /*3140*/  FFMA.FTZ R97, R15, R185, R186 ;  /* 0x000000b90f617223 */ /* 0x000fe200000100ba */
[----:B------:R-:W-:Y:S01]  /*3150*/  FADD.FTZ R176, R21, -R176 ;  /* 0x800000b015b07221 */ /* 0x000fe20000010000 */
[----:B------:R-:W-:Y:S01]  /*3160*/  SHF.L.U32 R98, R178, 0x10, RZ ;  /* 0x00000010b2627819 */ /* 0x000fe200000006ff */
[----:B------:R-:W-:Y:S01]  /*3170*/  FMUL.FTZ R187, R96, R184 ;  /* 0x000000b860bb7220 */ /* 0x000fe20000410000 */
[----:B------:R-:W-:Y:S01]  /*3180*/  FADD.FTZ R99, R18, -R97 ;  /* 0x8000006112637221 */ /* 0x000fe20000010000 */
[----:B------:R-:W-:Y:S01]  /*3190*/  SHF.L.U32 R177, R177, 0x10, RZ ;  /* 0x00000010b1b17819 */ /* 0x000fe200000006ff */
[----:B------:R-:W-:Y:S01]  /*31a0*/  FFMA.FTZ R97, R7, R176, R169 ;  /* 0x000000b007617223 */ /* 0x000fe200000100a9 */
[----:B------:R-:W-:Y:S01]  /*31b0*/  FMUL.FTZ R183, R174, R184 ;  /* 0x000000b8aeb77220 */ /* 0x000fe20000410000 */
[----:B------:R-:W-:Y:S01]  /*31c0*/  FADD.FTZ R176, R23, -R218 ;  /* 0x800000da17b07221 */ /* 0x000fe20000010000 */
[----:B------:R-:W-:Y:S01]  /*31d0*/  FFMA.FTZ R144, R187, R98, R144 ;  /* 0x00000062bb907223 */ /* 0x000fe20000010090 */
[----:B------:R-:W-:Y:S01]  /*31e0*/  PRMT R178, R178, 0x7632, R178 ;  /* 0x00007632b2b27816 */ /* 0x000fe200000000b2 */
[----:B------:R-:W-:Y:S01]  /*31f0*/  FFMA.FTZ R98, R7, R99, R170 ;  /* 0x0000006307627223 */ /* 0x000fe200000100aa */
[----:B------:R-:W-:Y:S01]  /*3200*/  FFMA.FTZ R142, R183, R177, R142 ;  /* 0x000000b1b78e7223 */ /* 0x000fe2000001008e */
[----:B------:R-:W-:Y:S01]  /*3210*/  FFMA.FTZ R99, R7, R176, R171 ;  /* 0x000000b007637223 */ /* 0x000fe200000100ab */
        /* <DEDUP_REMOVED lines=21> */
[----:B------:R-:W-:Y:S01]  /*3370*/  F2FP.BF16.F32.PACK_AB R179, R180, R221 ;  /* 0x000000ddb4b3723e */ /* 0x000fe200000010ff */
[----:B------:R-:W-:Y:S06]  /*3380*/  BRA `(.L_x_4331) ;  /* 0x0000000c00187947 */ /* 0x000fec0003800000 */
.L_x_4330:
[-CC-:B------:R-:W-:Y:S01]  /*3390*/  FFMA.FTZ R181, R15, R185.reuse, R186.reuse ;  /* 0x000000b90fb57223 */ /* 0x180fe200000100ba */
[-CC-:B------:R-:W-:Y:S01]  /*33a0*/  FFMA.FTZ R180, R20, R185.reuse, R186.reuse ;  /* 0x000000b914b47223 */ /* 0x180fe200000100ba */
[----:B------:R-:W-:Y:S02]  /*33b0*/  FFMA.FTZ R218, R16, R185, R186 ;  /* 0x000000b910da7223 */ /* 0x000fe400000100ba */
[----:B------:R-:W-:Y:S01]  /*33c0*/  FADD.FTZ R181, R18, -R181 ;  /* 0x800000b512b57221 */ /* 0x000fe20000010000 */
[--C-:B------:R-:W-:Y:S01]  /*33d0*/  FADD.FTZ R182, R23, -R180.reuse ;  /* 0x800000b417b67221 */ /* 0x100fe20000010000 */
[----:B-----5:R-:W-:Y:S01]  /*33e0*/  PRMT R180, R179, 0x7632, R180 ;  /* 0x00007632b3b47816 */ /* 0x020fe200000000b4 */
[----:B------:R-:W-:Y:S01]  /*33f0*/  FADD.FTZ R218, R21, -R218 ;  /* 0x800000da15da7221 */ /* 0x000fe20000010000 */
[C---:B------:R-:W-:Y:S01]  /*3400*/  FFMA.FTZ R181, R7.reuse, R181, R170 ;  /* 0x000000b507b57223 */ /* 0x040fe200000100aa */
[----:B------:R-:W-:Y:S01]  /*3410*/  FFMA.FTZ R183, R7, R182, R171 ;  /* 0x000000b607b77223 */ /* 0x000fe200000100ab */
[----:B------:R-:W-:Y:S01]  /*3420*/  SHF.L.U32 R182, R179, 0x10, RZ ;  /* 0x00000010b3b67819 */ /* 0x000fe200000006ff */
[----:B------:R-:W-:Y:S01]  /*3430*/  FFMA.FTZ R223, R7, R218, R169 ;  /* 0x000000da07df7223 */ /* 0x000fe200000100a9 */
[-C--:B------:R-:W-:Y:S01]  /*3440*/  FMUL.FTZ R179, R181, R184.reuse ;  /* 0x000000b8b5b37220 */ /* 0x080fe20000410000 */
[-C--:B------:R-:W-:Y:S01]  /*3450*/  FFMA.FTZ R181, R13, R185.reuse, R186 ;  /* 0x000000b90db57223 */ /* 0x080fe200000100ba */
[----:B------:R-:W-:Y:S01]  /*3460*/  SHF.L.U32 R187, R180, 0x10, RZ ;  /* 0x00000010b4bb7819 */ /* 0x000fe200000006ff */
[----:B------:R-:W-:Y:S01]  /*3470*/  FMUL.FTZ R180, R183, R184 ;  /* 0x000000b8b7b47220 */ /* 0x000fe20000410000 */
[----:B------:R-:W-:Y:S01]  /*3480*/  FFMA.FTZ R146, R179, R182, R146 ;  /* 0x000000b6b3927223 */ /* 0x000fe20000010092 */
[----:B------:R-:W-:Y:S01]  /*3490*/  FADD.FTZ R182, R14, -R181 ;  /* 0x800000b50eb67221 */ /* 0x000fe20000010000 */
[----:B------:R-:W-:Y:S01]  /*34a0*/  FFMA.FTZ R181, R11, R185, R186 ;  /* 0x000000b90bb57223 */ /* 0x000fe200000100ba */
[----:B------:R-:W-:Y:S01]  /*34b0*/  FFMA.FTZ R147, R180, R187, R147 ;  /* 0x000000bbb4937223 */ /* 0x000fe20000010093 */
[----:B------:R-:W-:Y:S01]  /*34c0*/  PRMT R187, R178, 0x7632, R187 ;  /* 0x00007632b2bb7816 */ /* 0x000fe200000000bb */
[----:B------:R-:W-:Y:S01]  /*34d0*/  FFMA.FTZ R183, R7, R182, R168 ;  /* 0x000000b607b77223 */ /* 0x000fe200000100a8 */
[----:B------:R-:W-:Y:S01]  /*34e0*/  FADD.FTZ R181, R12, -R181 ;  /* 0x800000b50cb57221 */ /* 0x000fe20000010000 */
[----:B------:R-:W-:Y:S01]  /*34f0*/  SHF.L.U32 R178, R178, 0x10, RZ ;  /* 0x00000010b2b27819 */ /* 0x000fe200000006ff */
[----:B------:R-:W-:Y:S01]  /*3500*/  FFMA.FTZ R218, R8, R185, R186 ;  /* 0x000000b908da7223 */ /* 0x000fe200000100ba */
[-C--:B------:R-:W-:Y:S01]  /*3510*/  FMUL.FTZ R221, R183, R184.reuse ;  /* 0x000000b8b7dd7220 */ /* 0x080fe20000410000 */
[----:B------:R-:W-:Y:S01]  /*3520*/  FFMA.FTZ R181, R7, R181, R166 ;  /* 0x000000b507b57223 */ /* 0x000fe200000100a6 */
[----:B------:R-:W-:Y:S01]  /*3530*/  SHF.L.U32 R182, R187, 0x10, RZ ;  /* 0x00000010bbb67819 */ /* 0x000fe200000006ff */
[----:B------:R-:W-:Y:S01]  /*3540*/  FMUL.FTZ R220, R223, R184 ;  /* 0x000000b8dfdc7220 */ /* 0x000fe20000410000 */
[----:B------:R-:W-:Y:S01]  /*3550*/  FFMA.FTZ R144, R221, R178, R144 ;  /* 0x000000b2dd907223 */ /* 0x000fe20000010090 */
[----:B------:R-:W-:Y:S01]  /*3560*/  SHF.L.U32 R178, R177, 0x10, RZ ;  /* 0x00000010b1b27819 */ /* 0x000fe200000006ff */
[----:B------:R-:W-:Y:S01]  /*3570*/  FMUL.FTZ R187, R181, R184 ;  /* 0x000000b8b5bb7220 */ /* 0x000fe20000410000 */
[-C--:B------:R-:W-:Y:S01]  /*3580*/  FFMA.FTZ R181, R9, R185.reuse, R186 ;  /* 0x000000b909b57223 */ /* 0x080fe200000100ba */
[----:B------:R-:W-:Y:S01]  /*3590*/  FADD.FTZ R218, R19, -R218 ;  /* 0x800000da13da7221 */ /* 0x000fe20000010000 */
[----:B------:R-:W-:Y:S01]  /*35a0*/  FFMA.FTZ R145, R220, R182, R145 ;  /* 0x000000b6dc917223 */ /* 0x000fe20000010091 */
[----:B------:R-:W-:Y:S01]  /*35b0*/  FFMA.FTZ R142, R187, R178, R142 ;  /* 0x000000b2bb8e7223 */ /* 0x000fe2000001008e */
[----:B------:R-:W-:Y:S01]  /*35c0*/  FFMA.FTZ R178, R6, R185, R186 ;  /* 0x000000b906b27223 */ /* 0x000fe200000100ba */
[----:B------:R-:W-:Y:S01]  /*35d0*/  FADD.FTZ R181, R10, -R181 ;  /* 0x800000b50ab57221 */ /* 0x000fe20000010000 */
[----:B------:R-:W-:Y:S01]  /*35e0*/  PRMT R182, R177, 0x7632, R182 ;  /* 0x00007632b1b67816 */ /* 0x000fe200000000b6 */
[----:B------:R-:W-:Y:S01]  /*35f0*/  FFMA.FTZ R183, R7, R218, R167 ;  /* 0x000000da07b77223 */ /* 0x000fe200000100a7 */
[----:B------:R-:W-:Y:S01]  /*3600*/  FADD.FTZ R178, R17, -R178 ;  /* 0x800000b211b27221 */ /* 0x000fe20000010000 */
[----:B------:R-:W-:Y:S01]  /*3610*/  FFMA.FTZ R181, R7, R181, R164 ;  /* 0x000000b507b57223 */ /* 0x000fe200000100a4 */
[----:B------:R-:W-:Y:S01]  /*3620*/  SHF.L.U32 R218, R182, 0x10, RZ ;  /* 0x00000010b6da7819 */ /* 0x000fe200000006ff */
[----:B------:R-:W-:Y:S01]  /*3630*/  FMUL.FTZ R182, R183, R184 ;  /* 0x000000b8b7b67220 */ /* 0x000fe20000410000 */
[C---:B------:R-:W-:Y:S01]  /*3640*/  SHF.L.U32 R177, R176.reuse, 0x10, RZ ;  /* 0x00000010b0b17819 */ /* 0x040fe200000006ff */
[----:B------:R-:W-:Y:S01]  /*3650*/  FFMA.FTZ R183, R7, R178, R165 ;  /* 0x000000b207b77223 */ /* 0x000fe200000100a5 */
[----:B------:R-:W-:Y:S01]  /*3660*/  FMUL.FTZ R181, R181, R184 ;  /* 0x000000b8b5b57220 */ /* 0x000fe20000410000 */
[----:B------:R-:W-:Y:S01]  /*3670*/  PRMT R176, R176, 0x7632, R176 ;  /* 0x00007632b0b07816 */ /* 0x000fe200000000b0 */
[----:B------:R-:W-:Y:S01]  /*3680*/  FFMA.FTZ R143, R182, R218, R143 ;  /* 0x000000dab68f7223 */ /* 0x000fe2000001008f */
        /* <DEDUP_REMOVED lines=17> */
.L_x_4329:
[----:B------:R-:W0:Y:S02]  /*37a0*/  LDC.64 R180, c[0x0][0x478] ;  /* 0x00011e00ffb47b82 */ /* 0x000e240000000a00 */
[----:B0-----:R-:W-:-:S04]  /*37b0*/  ISETP.NE.U32.AND P1, PT, R180, RZ, PT ;  /* 0x000000ffb400720c */ /* 0x001fc80003f25070 */
[----:B------:R-:W-:-:S13]  /*37c0*/  ISETP.NE.AND.EX P1, PT, R181, RZ, PT, P1 ;  /* 0x000000ffb500720c */ /* 0x000fda0003f25310 */
        /* <DEDUP_REMOVED lines=9> */
[C---:B------:R-:W-:Y:S01]  /*3860*/  FMUL.FTZ R173, R7.reuse, R98 ;  /* 0x0000006207ad7220 */ /* 0x040fe20000410000 */
[----:B------:R-:W-:Y:S01]  /*3870*/  FMUL.FTZ R172, R7, R172 ;  /* 0x000000ac07ac7220 */ /* 0x000fe20000410000 */
[----:B------:R-:W-:Y:S01]  /*3880*/  FFMA.FTZ R98, R8, R185, R186 ;  /* 0x000000b908627223 */ /* 0x000fe200000100ba */
[----:B------:R-:W-:Y:S01]  /*3890*/  SHF.L.U32 R96, R96, 0x10, RZ ;  /* 0x0000001060607819 */ /* 0x000fe200000006ff */
[-C--:B------:R-:W-:Y:S01]  /*38a0*/  FMUL.FTZ R180, R173, R184.reuse ;  /* 0x000000b8adb47220 */ /* 0x080fe20000410000 */
[----:B------:R-:W-:Y:S01]  /*38b0*/  SHF.L.U32 R97, R176, 0x10, RZ ;  /* 0x00000010b0617819 */ /* 0x000fe200000006ff */
[----:B------:R-:W-:Y:S01]  /*38c0*/  FMUL.FTZ R181, R172, R184 ;  /* 0x000000b8acb57220 */ /* 0x000fe20000410000 */
[----:B------:R-:W-:Y:S01]  /*38d0*/  FADD.FTZ R98, R19, -R98 ;  /* 0x8000006213627221 */ /* 0x000fe20000010000 */
[----:B------:R-:W-:Y:S01]  /*38e0*/  FFMA.FTZ R141, R96, R180, R141 ;  /* 0x000000b4608d7223 */ /* 0x000fe2000001008d */
[----:B------:R-:W-:Y:S01]  /*38f0*/  PRMT R96, R177, 0x7632, R96 ;  /* 0x00007632b1607816 */ /* 0x000fe20000000060 */
[----:B------:R-:W-:Y:S01]  /*3900*/  FFMA.FTZ R140, R97, R181, R140 ;  /* 0x000000b5618c7223 */ /* 0x000fe2000001008c */
[-CC-:B------:R-:W-:Y:S01]  /*3910*/  FFMA.FTZ R97, R13, R185.reuse, R186.reuse ;  /* 0x000000b90d617223 */ /* 0x180fe200000100ba */
[----:B------:R-:W-:Y:S01]  /*3920*/  FMUL.FTZ R175, R7, R98 ;  /* 0x0000006207af7220 */ /* 0x000fe20000410000 */
[----:B------:R-:W-:Y:S01]  /*3930*/  SHF.L.U32 R98, R96, 0x10, RZ ;  /* 0x0000001060627819 */ /* 0x000fe200000006ff */
[-CC-:B------:R-:W-:Y:S01]  /*3940*/  FFMA.FTZ R99, R15, R185.reuse, R186.reuse ;  /* 0x000000b90f637223 */ /* 0x180fe200000100ba */
[----:B------:R-:W-:Y:S01]  /*3950*/  FADD.FTZ R176, R14, -R97 ;  /* 0x800000610eb07221 */ /* 0x000fe20000010000 */
[----:B------:R-:W-:Y:S01]  /*3960*/  FMUL.FTZ R182, R175, R184 ;  /* 0x000000b8afb67220 */ /* 0x000fe20000410000 */
[----:B------:R-:W-:Y:S01]  /*3970*/  SHF.L.U32 R97, R178, 0x10, RZ ;  /* 0x00000010b2617819 */ /* 0x000fe200000006ff */
[C---:B------:R-:W-:Y:S01]  /*3980*/  FMUL.FTZ R174, R7.reuse, R174 ;  /* 0x000000ae07ae7220 */ /* 0x040fe20000410000 */
[----:B------:R-:W-:Y:S01]  /*3990*/  FMUL.FTZ R96, R7, R176 ;  /* 0x000000b007607220 */ /* 0x000fe20000410000 */
[----:B------:R-:W-:Y:S01]  /*39a0*/  FFMA.FTZ R143, R98, R182, R143 ;  /* 0x000000b6628f7223 */ /* 0x000fe2000001008f */
[----:B------:R-:W-:Y:S01]  /*39b0*/  FFMA.FTZ R98, R16, R185, R186 ;  /* 0x000000b910627223 */ /* 0x000fe200000100ba */
[----:B------:R-:W-:Y:S01]  /*39c0*/  FADD.FTZ R176, R18, -R99 ;  /* 0x8000006312b07221 */ /* 0x000fe20000010000 */
[-C--:B------:R-:W-:Y:S01]  /*39d0*/  FMUL.FTZ R187, R96, R184.reuse ;  /* 0x000000b860bb7220 */ /* 0x080fe20000410000 */
[----:B------:R-:W-:Y:S01]  /*39e0*/  SHF.L.U32 R177, R177, 0x10, RZ ;  /* 0x00000010b1b17819 */ /* 0x000fe200000006ff */
[----:B------:R-:W-:Y:S01]  /*39f0*/  FADD.FTZ R98, R21, -R98 ;  /* 0x8000006215627221 */ /* 0x000fe20000010000 */
[----:B------:R-:W-:Y:S01]  /*3a00*/  FMUL.FTZ R183, R174, R184 ;  /* 0x000000b8aeb77220 */ /* 0x000fe20000410000 */
[----:B------:R-:W-:Y:S01]  /*3a10*/  FFMA.FTZ R144, R97, R187, R144 ;  /* 0x000000bb61907223 */ /* 0x000fe20000010090 */
[----:B------:R-:W-:Y:S01]  /*3a20*/  PRMT R178, R178, 0x7632, R178 ;  /* 0x00007632b2b27816 */ /* 0x000fe200000000b2 */
[C---:B------:R-:W-:Y:S01]  /*3a30*/  FMUL.FTZ R97, R7.reuse, R98 ;  /* 0x0000006207617220 */ /* 0x040fe20000410000 */
[----:B------:R-:W-:Y:S01]  /*3a40*/  FMUL.FTZ R98, R7, R176 ;  /* 0x000000b007627220 */ /* 0x000fe20000410000 */
[----:B------:R-:W-:Y:S01]  /*3a50*/  FADD.FTZ R176, R23, -R218 ;  /* 0x800000da17b07221 */ /* 0x000fe20000010000 */
        /* <DEDUP_REMOVED lines=25> */
.L_x_4332:
[-CC-:B------:R-:W-:Y:S01]  /*3bf0*/  FFMA.FTZ R181, R15, R185.reuse, R186.reuse ;  /* 0x000000b90fb57223 */ /* 0x180fe200000100ba */
[-C--:B------:R-:W-:Y:S01]  /*3c00*/  FFMA.FTZ R182, R20, R185.reuse, R186 ;  /* 0x000000b914b67223 */ /* 0x080fe200000100ba */
[----:B-----5:R-:W-:Y:S02]  /*3c10*/  SHF.L.U32 R183, R179, 0x10, RZ ;  /* 0x00000010b3b77819 */ /* 0x020fe400000006ff */
[----:B------:R-:W-:Y:S01]  /*3c20*/  FADD.FTZ R180, R18, -R181 ;  /* 0x800000b512b47221 */ /* 0x000fe20000010000 */
[--C-:B------:R-:W-:Y:S01]  /*3c30*/  FADD.FTZ R218, R23, -R182.reuse ;  /* 0x800000b617da7221 */ /* 0x100fe20000010000 */
[----:B------:R-:W-:Y:S02]  /*3c40*/  PRMT R182, R179, 0x7632, R182 ;  /* 0x00007632b3b67816 */ /* 0x000fe400000000b6 */
[C---:B------:R-:W-:Y:S01]  /*3c50*/  FMUL.FTZ R181, R7.reuse, R180 ;  /* 0x000000b407b57220 */ /* 0x040fe20000410000 */
[----:B------:R-:W-:Y:S01]  /*3c60*/  FMUL.FTZ R187, R7, R218 ;  /* 0x000000da07bb7220 */ /* 0x000fe20000410000 */
[----:B------:R-:W-:Y:S01]  /*3c70*/  SHF.L.U32 R182, R182, 0x10, RZ ;  /* 0x00000010b6b67819 */ /* 0x000fe200000006ff */
[-CC-:B------:R-:W-:Y:S01]  /*3c80*/  FFMA.FTZ R218, R16, R185.reuse, R186.reuse ;  /* 0x000000b910da7223 */ /* 0x180fe200000100ba */
[-C--:B------:R-:W-:Y:S01]  /*3c90*/  FMUL.FTZ R179, R181, R184.reuse ;  /* 0x000000b8b5b37220 */ /* 0x080fe20000410000 */
[----:B------:R-:W-:Y:S01]  /*3ca0*/  FMUL.FTZ R180, R187, R184 ;  /* 0x000000b8bbb47220 */ /* 0x000fe20000410000 */
[-C--:B------:R-:W-:Y:S01]  /*3cb0*/  FFMA.FTZ R181, R13, R185.reuse, R186 ;  /* 0x000000b90db57223 */ /* 0x080fe200000100ba */
[----:B------:R-:W-:Y:S01]  /*3cc0*/  PRMT R187, R178, 0x7632, R187 ;  /* 0x00007632b2bb7816 */ /* 0x000fe200000000bb */
[----:B------:R-:W-:Y:S01]  /*3cd0*/  FADD.FTZ R218, R21, -R218 ;  /* 0x800000da15da7221 */ /* 0x000fe20000010000 */
[----:B------:R-:W-:Y:S01]  /*3ce0*/  FFMA.FTZ R147, R182, R180, R147 ;  /* 0x000000b4b6937223 */ /* 0x000fe20000010093 */
[----:B------:R-:W-:Y:S01]  /*3cf0*/  FADD.FTZ R182, R14, -R181 ;  /* 0x800000b50eb67221 */ /* 0x000fe20000010000 */
[----:B------:R-:W-:Y:S01]  /*3d00*/  FFMA.FTZ R181, R11, R185, R186 ;  /* 0x000000b90bb57223 */ /* 0x000fe200000100ba */
[----:B------:R-:W-:Y:S01]  /*3d10*/  SHF.L.U32 R221, R178, 0x10, RZ ;  /* 0x00000010b2dd7819 */ /* 0x000fe200000006ff */
[----:B------:R-:W-:Y:S01]  /*3d20*/  FFMA.FTZ R146, R183, R179, R146 ;  /* 0x000000b3b7927223 */ /* 0x000fe20000010092 */
[C---:B------:R-:W-:Y:S01]  /*3d30*/  FMUL.FTZ R183, R7.reuse, R182 ;  /* 0x000000b607b77220 */ /* 0x040fe20000410000 */
[----:B------:R-:W-:Y:S01]  /*3d40*/  FADD.FTZ R178, R12, -R181 ;  /* 0x800000b50cb27221 */ /* 0x000fe20000010000 */
[----:B------:R-:W-:Y:S01]  /*3d50*/  FMUL.FTZ R225, R7, R218 ;  /* 0x000000da07e17220 */ /* 0x000fe20000410000 */
[----:B------:R-:W-:Y:S01]  /*3d60*/  SHF.L.U32 R182, R187, 0x10, RZ ;  /* 0x00000010bbb67819 */ /* 0x000fe200000006ff */
[----:B------:R-:W-:Y:S01]  /*3d70*/  FMUL.FTZ R223, R183, R184 ;  /* 0x000000b8b7df7220 */ /* 0x000fe20000410000 */
[----:B------:R-:W-:Y:S01]  /*3d80*/  FMUL.FTZ R181, R7, R178 ;  /* 0x000000b207b57220 */ /* 0x000fe20000410000 */
[-C--:B------:R-:W-:Y:S01]  /*3d90*/  FMUL.FTZ R220, R225, R184.reuse ;  /* 0x000000b8e1dc7220 */ /* 0x080fe20000410000 */
[-CC-:B------:R-:W-:Y:S01]  /*3da0*/  FFMA.FTZ R178, R8, R185.reuse, R186.reuse ;  /* 0x000000b908b27223 */ /* 0x180fe200000100ba */
[----:B------:R-:W-:Y:S01]  /*3db0*/  SHF.L.U32 R183, R177, 0x10, RZ ;  /* 0x00000010b1b77819 */ /* 0x000fe200000006ff */
[----:B------:R-:W-:Y:S01]  /*3dc0*/  FMUL.FTZ R187, R181, R184 ;  /* 0x000000b8b5bb7220 */ /* 0x000fe20000410000 */
[-C--:B------:R-:W-:Y:S01]  /*3dd0*/  FFMA.FTZ R181, R9, R185.reuse, R186 ;  /* 0x000000b909b57223 */ /* 0x080fe200000100ba */
[----:B------:R-:W-:Y:S01]  /*3de0*/  FFMA.FTZ R145, R182, R220, R145 ;  /* 0x000000dcb6917223 */ /* 0x000fe20000010091 */
[----:B------:R-:W-:Y:S01]  /*3df0*/  FADD.FTZ R218, R19, -R178 ;  /* 0x800000b213da7221 */ /* 0x000fe20000010000 */
[----:B------:R-:W-:Y:S01]  /*3e00*/  FFMA.FTZ R182, R6, R185, R186 ;  /* 0x000000b906b67223 */ /* 0x000fe200000100ba */
[----:B------:R-:W-:Y:S01]  /*3e10*/  FFMA.FTZ R142, R183, R187, R142 ;  /* 0x000000bbb78e7223 */ /* 0x000fe2000001008e */
[----:B------:R-:W-:Y:S01]  /*3e20*/  FADD.FTZ R178, R10, -R181 ;  /* 0x800000b50ab27221 */ /* 0x000fe20000010000 */
[----:B------:R-:W-:Y:S01]  /*3e30*/  FFMA.FTZ R144, R221, R223, R144 ;  /* 0x000000dfdd907223 */ /* 0x000fe20000010090 */
[----:B------:R-:W-:Y:S01]  /*3e40*/  PRMT R183, R177, 0x7632, R183 ;  /* 0x00007632b1b77816 */ /* 0x000fe200000000b7 */
[----:B------:R-:W-:Y:S01]  /*3e50*/  FMUL.FTZ R221, R7, R218 ;  /* 0x000000da07dd7220 */ /* 0x000fe20000410000 */
[----:B------:R-:W-:Y:S01]  /*3e60*/  FADD.FTZ R182, R17, -R182 ;  /* 0x800000b611b67221 */ /* 0x000fe20000010000 */
[----:B------:R-:W-:Y:S01]  /*3e70*/  FMUL.FTZ R177, R7, R178 ;  /* 0x000000b207b17220 */ /* 0x000fe20000410000 */
[----:B------:R-:W-:Y:S01]  /*3e80*/  SHF.L.U32 R178, R183, 0x10, RZ ;  /* 0x00000010b7b27819 */ /* 0x000fe200000006ff */
[----:B------:R-:W-:Y:S01]  /*3e90*/  FMUL.FTZ R218, R221, R184 ;  /* 0x000000b8ddda7220 */ /* 0x000fe20000410000 */
[----:B------:R-:W-:Y:S01]  /*3ea0*/  FMUL.FTZ R183, R7, R182 ;  /* 0x000000b607b77220 */ /* 0x000fe20000410000 */
[C---:B------:R-:W-:Y:S01]  /*3eb0*/  SHF.L.U32 R181, R176.reuse, 0x10, RZ ;  /* 0x00000010b0b57819 */ /* 0x040fe200000006ff */
        /* <DEDUP_REMOVED lines=19> */
.L_x_4331:
        /* <DEDUP_REMOVED lines=8> */
.L_x_4328:
[----:B------:R-:W-:Y:S05]  /*4070*/  BSYNC.RECONVERGENT B0 ;  /* 0x0000000000007941 */ /* 0x000fea0003800200 */
.L_x_4327:
        /* <DEDUP_REMOVED lines=14> */
[-C--:B------:R-:W-:Y:S01]  /*4160*/  FFMA.FTZ R99, R197, R185.reuse, R186 ;  /* 0x000000b9c5637223 */ /* 0x080fe200000100ba */
[----:B-----5:R-:W-:Y:S01]  /*4170*/  PRMT R96, R176, 0x7632, R96 ;  /* 0x00007632b0607816 */ /* 0x020fe20000000060 */
[----:B------:R-:W-:Y:S01]  /*4180*/  FADD.FTZ R98, R203, -R98 ;  /* 0x80000062cb627221 */ /* 0x000fe20000010000 */
[----:B------:R-:W-:Y:S01]  /*4190*/  FADD.FTZ R180, R205, -R174 ;  /* 0x800000aecdb47221 */ /* 0x000fe20000010000 */
[----:B------:R-:W-:Y:S01]  /*41a0*/  FADD.FTZ R99, R200, -R99 ;  /* 0x80000063c8637221 */ /* 0x000fe20000010000 */
[-CC-:B------:R-:W-:Y:S01]  /*41b0*/  FFMA.FTZ R97, R195, R185.reuse, R186.reuse ;  /* 0x000000b9c3617223 */ /* 0x180fe200000100ba */
[C---:B------:R-:W-:Y:S01]  /*41c0*/  FFMA.FTZ R173, R7.reuse, R98, R29 ;  /* 0x0000006207ad7223 */ /* 0x040fe2000001001d */
[----:B------:R-:W-:Y:S01]  /*41d0*/  SHF.L.U32 R96, R96, 0x10, RZ ;  /* 0x0000001060607819 */ /* 0x000fe200000006ff */
[----:B------:R-:W-:Y:S01]  /*41e0*/  FFMA.FTZ R175, R7, R180, R31 ;  /* 0x000000b407af7223 */ /* 0x000fe2000001001f */
[----:B------:R-:W-:Y:S01]  /*41f0*/  FFMA.FTZ R222, R206, R185, R186 ;  /* 0x000000b9cede7223 */ /* 0x000fe200000100ba */
[----:B------:R-:W-:Y:S01]  /*4200*/  PRMT R172, R177, 0x7632, R172 ;  /* 0x00007632b1ac7816 */ /* 0x000fe200000000ac */
[----:B------:R-:W-:Y:S01]  /*4210*/  FFMA.FTZ R174, R7, R99, R30 ;  /* 0x0000006307ae7223 */ /* 0x000fe2000001001e */
[-C--:B------:R-:W-:Y:S01]  /*4220*/  FMUL.FTZ R180, R173, R184.reuse ;  /* 0x000000b8adb47220 */ /* 0x080fe20000410000 */
[----:B------:R-:W-:Y:S01]  /*4230*/  FADD.FTZ R97, R198, -R97 ;  /* 0x80000061c6617221 */ /* 0x000fe20000010000 */
[-CC-:B------:R-:W-:Y:S01]  /*4240*/  FFMA.FTZ R183, R199, R185.reuse, R186.reuse ;  /* 0x000000b9c7b77223 */ /* 0x180fe200000100ba */
[-CC-:B------:R-:W-:Y:S01]  /*4250*/  FFMA.FTZ R220, R196, R185.reuse, R186.reuse ;  /* 0x000000b9c4dc7223 */ /* 0x180fe200000100ba */
[----:B------:R-:W-:Y:S01]  /*4260*/  FFMA.FTZ R221, R201, R185, R186 ;  /* 0x000000b9c9dd7223 */ /* 0x000fe200000100ba */
[----:B------:R-:W-:Y:S01]  /*4270*/  SHF.L.U32 R185, R177, 0x10, RZ ;  /* 0x00000010b1b97819 */ /* 0x000fe200000006ff */
[----:B------:R-:W-:Y:S01]  /*4280*/  FMUL.FTZ R181, R174, R184 ;  /* 0x000000b8aeb57220 */ /* 0x000fe20000410000 */
[----:B------:R-:W-:Y:S01]  /*4290*/  SHF.L.U32 R187, R172, 0x10, RZ ;  /* 0x00000010acbb7819 */ /* 0x000fe200000006ff */
[----:B------:R-:W-:Y:S01]  /*42a0*/  FFMA.FTZ R218, R180, R96, R149 ;  /* 0x00000060b4da7223 */ /* 0x000fe20000010095 */
[----:B------:R-:W-:Y:S01]  /*42b0*/  FADD.FTZ R222, R209, -R222 ;  /* 0x800000ded1de7221 */ /* 0x000fe20000010000 */
[----:B------:R-:W-:Y:S01]  /*42c0*/  FFMA.FTZ R172, R7, R97, R28 ;  /* 0x0000006107ac7223 */ /* 0x000fe2000001001c */
[----:B------:R-:W-:Y:S01]  /*42d0*/  FMUL.FTZ R182, R175, R184 ;  /* 0x000000b8afb67220 */ /* 0x000fe20000410000 */
[----:B------:R-:W-:Y:S01]  /*42e0*/  PRMT R96, R178, 0x7632, R96 ;  /* 0x00007632b2607816 */ /* 0x000fe20000000060 */
[----:B------:R-:W-:Y:S01]  /*42f0*/  FADD.FTZ R183, R202, -R183 ;  /* 0x800000b7cab77221 */ /* 0x000fe20000010000 */
[----:B------:R-:W-:Y:S01]  /*4300*/  PRMT R97, R179, 0x7632, R97 ;  /* 0x00007632b3617816 */ /* 0x000fe20000000061 */
[----:B------:R-:W-:Y:S01]  /*4310*/  FADD.FTZ R220, R207, -R220 ;  /* 0x800000dccfdc7221 */ /* 0x000fe20000010000 */
[----:B------:R-:W-:Y:S01]  /*4320*/  FFMA.FTZ R185, R181, R185, R150 ;  /* 0x000000b9b5b97223 */ /* 0x000fe20000010096 */
[C---:B------:R-:W-:Y:S01]  /*4330*/  FFMA.FTZ R99, R7.reuse, R222, R27 ;  /* 0x000000de07637223 */ /* 0x040fe2000001001b */
[----:B------:R-:W-:Y:S01]  /*4340*/  FFMA.FTZ R187, R182, R187, R151 ;  /* 0x000000bbb6bb7223 */ /* 0x000fe20000010097 */
[----:B------:R-:W-:Y:S01]  /*4350*/  SHF.L.U32 R150, R96, 0x10, RZ ;  /* 0x0000001060967819 */ /* 0x000fe200000006ff */
[----:B------:R-:W-:Y:S01]  /*4360*/  FADD.FTZ R221, R204, -R221 ;  /* 0x800000ddccdd7221 */ /* 0x000fe20000010000 */
[----:B------:R-:W-:Y:S01]  /*4370*/  SHF.L.U32 R176, R176, 0x10, RZ ;  /* 0x00000010b0b07819 */ /* 0x000fe200000006ff */
[----:B------:R-:W-:Y:S01]  /*4380*/  FFMA.FTZ R96, R7, R183, R24 ;  /* 0x000000b707607223 */ /* 0x000fe20000010018 */
[----:B------:R-:W-:Y:S01]  /*4390*/  SHF.L.U32 R151, R97, 0x10, RZ ;  /* 0x0000001061977819 */ /* 0x000fe200000006ff */
[----:B------:R-:W-:Y:S01]  /*43a0*/  FMUL.FTZ R177, R172, R184 ;  /* 0x000000b8acb17220 */ /* 0x000fe20000410000 */
[----:B------:R-:W-:Y:S01]  /*43b0*/  FFMA.FTZ R97, R7, R220, R25 ;  /* 0x000000dc07617223 */ /* 0x000fe20000010019 */
[-C--:B------:R-:W-:Y:S01]  /*43c0*/  FMUL.FTZ R220, R99, R184.reuse ;  /* 0x000000b863dc7220 */ /* 0x080fe20000410000 */
[----:B------:R-:W-:Y:S01]  /*43d0*/  SHF.L.U32 R178, R178, 0x10, RZ ;  /* 0x00000010b2b27819 */ /* 0x000fe200000006ff */
[----:B------:R-:W-:Y:S01]  /*43e0*/  FFMA.FTZ R98, R7, R221, R26 ;  /* 0x000000dd07627223 */ /* 0x000fe2000001001a */
[----:B------:R-:W-:Y:S01]  /*43f0*/  FMUL.FTZ R149, R96, R184 ;  /* 0x000000b860957220 */ /* 0x000fe20000410000 */
[----:B------:R-:W-:Y:S01]  /*4400*/  FFMA.FTZ R186, R177, R176, R148 ;  /* 0x000000b0b1ba7223 */ /* 0x000fe20000010094 */
[-C--:B------:R-:W-:Y:S01]  /*4410*/  FMUL.FTZ R148, R97, R184.reuse ;  /* 0x000000b861947220 */ /* 0x080fe20000410000 */
[----:B------:R-:W-:Y:S01]  /*4420*/  FFMA.FTZ R155, R220, R151, R155 ;  /* 0x00000097dc9b7223 */ /* 0x000fe2000001009b */
        /* <DEDUP_REMOVED lines=18> */
.L_x_4336:
        /* <DEDUP_REMOVED lines=15> */
[C---:B-----5:R-:W-:Y:S01]  /*4640*/  PRMT R182, R178.reuse, 0x7632, R182 ;  /* 0x00007632b2b67816 */ /* 0x060fe200000000b6 */
[----:B------:R-:W-:Y:S01]  /*4650*/  FADD.FTZ R186, R203, -R186 ;  /* 0x800000bacbba7221 */ /* 0x000fe20000010000 */
[----:B------:R-:W-:Y:S01]  /*4660*/  SHF.L.U32 R181, R178, 0x10, RZ ;  /* 0x00000010b2b57819 */ /* 0x000fe200000006ff */
[----:B------:R-:W-:Y:S01]  /*4670*/  FFMA.FTZ R231, R7, R225, R26 ;  /* 0x000000e107e77223 */ /* 0x000fe2000001001a */
[----:B------:R-:W-:Y:S01]  /*4680*/  PRMT R178, R177, 0x7632, R178 ;  /* 0x00007632b1b27816 */ /* 0x000fe200000000b2 */
[C---:B------:R-:W-:Y:S01]  /*4690*/  FFMA.FTZ R187, R7.reuse, R187, R28 ;  /* 0x000000bb07bb7223 */ /* 0x040fe2000001001c */
[C---:B------:R-:W-:Y:S01]  /*46a0*/  FFMA.FTZ R227, R7.reuse, R223, R24 ;  /* 0x000000df07e37223 */ /* 0x040fe20000010018 */
[----:B------:R-:W-:Y:S01]  /*46b0*/  FFMA.FTZ R225, R7, R180, R31 ;  /* 0x000000b407e17223 */ /* 0x000fe2000001001f */
[----:B------:R-:W-:Y:S01]  /*46c0*/  PRMT R220, R179, 0x7632, R220 ;  /* 0x00007632b3dc7816 */ /* 0x000fe200000000dc */
[----:B------:R-:W-:Y:S01]  /*46d0*/  FFMA.FTZ R233, R7, R222, R27 ;  /* 0x000000de07e97223 */ /* 0x000fe2000001001b */
[----:B------:R-:W-:Y:S01]  /*46e0*/  SHF.L.U32 R183, R179, 0x10, RZ ;  /* 0x00000010b3b77819 */ /* 0x000fe200000006ff */
[C---:B------:R-:W-:Y:S01]  /*46f0*/  FFMA.FTZ R229, R7.reuse, R218, R25 ;  /* 0x000000da07e57223 */ /* 0x040fe20000010019 */
[----:B------:R-:W-:Y:S01]  /*4700*/  FFMA.FTZ R223, R7, R221, R30 ;  /* 0x000000dd07df7223 */ /* 0x000fe2000001001e */
[----:B------:R-:W-:Y:S01]  /*4710*/  SHF.L.U32 R185, R177, 0x10, RZ ;  /* 0x00000010b1b97819 */ /* 0x000fe200000006ff */
[----:B------:R-:W-:Y:S01]  /*4720*/  FFMA.FTZ R221, R7, R186, R29 ;  /* 0x000000ba07dd7223 */ /* 0x000fe2000001001d */
[C---:B------:R-:W-:Y:S01]  /*4730*/  SHF.L.U32 R179, R176.reuse, 0x10, RZ ;  /* 0x00000010b0b37819 */ /* 0x040fe200000006ff */
        /* <DEDUP_REMOVED lines=10> */
[----:B------:R-:W-:Y:S01]  /*47e0*/  FFMA.FTZ R186, R7, R179, R148 ;  /* 0x000000b307ba7223 */ /* 0x000fe20000010094 */
[----:B------:R-:W-:Y:S01]  /*47f0*/  SHF.L.U32 R220, R220, 0x10, RZ ;  /* 0x00000010dcdc7819 */ /* 0x000fe200000006ff */
[----:B------:R-:W-:Y:S01]  /*4800*/  FFMA.FTZ R187, R176, R178, R151 ;  /* 0x000000b2b0bb7223 */ /* 0x000fe20000010097 */
[----:B------:R-:W-:Y:S01]  /*4810*/  FMUL.FTZ R148, R75, R176 ;  /* 0x000000b04b947220 */ /* 0x000fe20000410000 */
        /* <DEDUP_REMOVED lines=14> */
[----:B------:R-:W-:Y:S01]  /*4900*/  FFMA.FTZ R153, R180, R182, R153 ;  /* 0x000000b6b4997223 */ /* 0x000fe20000010099 */
[----:B------:R-:W-:-:S02]  /*4910*/  F2FP.BF16.F32.PACK_AB R179, R150, R179 ;  /* 0x000000b396b3723e */ /* 0x000fc400000010ff */
[----:B------:R-:W-:Y:S02]  /*4920*/  F2FP.BF16.F32.PACK_AB R178, R151, R178 ;  /* 0x000000b297b2723e */ /* 0x000fe400000010ff */
[----:B------:R-:W-:Y:S02]  /*4930*/  F2FP.BF16.F32.PACK_AB R177, R148, R223 ;  /* 0x000000df94b1723e */ /* 0x000fe400000010ff */
[----:B------:R-:W-:Y:S01]  /*4940*/  F2FP.BF16.F32.PACK_AB R176, R7, R176 ;  /* 0x000000b007b0723e */ /* 0x000fe200000010ff */
[----:B------:R-:W-:Y:S06]  /*4950*/  BRA `(.L_x_4337) ;  /* 0x0000000800147947 */ /* 0x000fec0003800000 */
.L_x_4335:
[----:B------:R-:W0:Y:S02]  /*4960*/  LDC.64 R180, c[0x0][0x478] ;  /* 0x00011e00ffb47b82 */ /* 0x000e240000000a00 */
[----:B0-----:R-:W-:-:S04]  /*4970*/  ISETP.NE.U32.AND P1, PT, R180, RZ, PT ;  /* 0x000000ffb400720c */ /* 0x001fc80003f25070 */
[----:B------:R-:W-:-:S13]  /*4980*/  ISETP.NE.AND.EX P1, PT, R181, RZ, PT, P1 ;  /* 0x000000ffb500720c */ /* 0x000fda0003f25310 */
[----:B------:R-:W-:Y:S05]  /*4990*/  @!P1 BRA `(.L_x_4338) ;  /* 0x0000000400049947 */ /* 0x000fea0003800000 */
[-CC-:B------:R-:W-:Y:S01]  /*49a0*/  FFMA.FTZ R98, R192, R185.reuse, R186.reuse ;  /* 0x000000b9c0627223 */ /* 0x180fe200000100ba */
[-CC-:B------:R-:W-:Y:S01]  /*49b0*/  FFMA.FTZ R173, R197, R185.reuse, R186.reuse ;  /* 0x000000b9c5ad7223 */ /* 0x180fe200000100ba */
[-C--:B------:R-:W-:Y:S01]  /*49c0*/  FFMA.FTZ R180, R194, R185.reuse, R186 ;  /* 0x000000b9c2b47223 */ /* 0x080fe200000100ba */
[----:B-----5:R-:W-:Y:S01]  /*49d0*/  PRMT R175, R177, 0x7632, R175 ;  /* 0x00007632b1af7816 */ /* 0x020fe200000000af */
[----:B------:R-:W-:Y:S01]  /*49e0*/  FADD.FTZ R98, R203, -R98 ;  /* 0x80000062cb627221 */ /* 0x000fe20000010000 */
[-C--:B------:R-:W-:Y:S01]  /*49f0*/  FFMA.FTZ R97, R195, R185.reuse, R186 ;  /* 0x000000b9c3617223 */ /* 0x080fe200000100ba */
[----:B------:R-:W-:Y:S01]  /*4a00*/  PRMT R96, R176, 0x7632, R96 ;  /* 0x00007632b0607816 */ /* 0x000fe20000000060 */
[----:B------:R-:W-:Y:S01]  /*4a10*/  FADD.FTZ R174, R200, -R173 ;  /* 0x800000adc8ae7221 */ /* 0x000fe20000010000 */
[----:B------:R-:W-:Y:S01]  /*4a20*/  FADD.FTZ R180, R205, -R180 ;  /* 0x800000b4cdb47221 */ /* 0x000fe20000010000 */
[----:B------:R-:W-:Y:S01]  /*4a30*/  FMUL.FTZ R173, R7, R98 ;  /* 0x0000006207ad7220 */ /* 0x000fe20000410000 */
[----:B------:R-:W-:Y:S01]  /*4a40*/  SHF.L.U32 R99, R176, 0x10, RZ ;  /* 0x00000010b0637819 */ /* 0x000fe200000006ff */
[----:B------:R-:W-:Y:S01]  /*4a50*/  FADD.FTZ R172, R198, -R97 ;  /* 0x80000061c6ac7221 */ /* 0x000fe20000010000 */
[----:B------:R-:W-:Y:S01]  /*4a60*/  SHF.L.U32 R176, R175, 0x10, RZ ;  /* 0x00000010afb07819 */ /* 0x000fe200000006ff */
[----:B------:R-:W-:Y:S01]  /*4a70*/  FMUL.FTZ R175, R7, R180 ;  /* 0x000000b407af7220 */ /* 0x000fe20000410000 */
[----:B------:R-:W-:Y:S01]  /*4a80*/  SHF.L.U32 R96, R96, 0x10, RZ ;  /* 0x0000001060607819 */ /* 0x000fe200000006ff */
[----:B------:R-:W-:Y:S01]  /*4a90*/  FMUL.FTZ R180, R173, R184 ;  /* 0x000000b8adb47220 */ /* 0x000fe20000410000 */
[-CC-:B------:R-:W-:Y:S01]  /*4aa0*/  FFMA.FTZ R183, R199, R185.reuse, R186.reuse ;  /* 0x000000b9c7b77223 */ /* 0x180fe200000100ba */
[----:B------:R-:W-:Y:S01]  /*4ab0*/  FMUL.FTZ R172, R7, R172 ;  /* 0x000000ac07ac7220 */ /* 0x000fe20000410000 */
[----:B------:R-:W-:Y:S01]  /*4ac0*/  FMUL.FTZ R182, R175, R184 ;  /* 0x000000b8afb67220 */ /* 0x000fe20000410000 */
[-CC-:B------:R-:W-:Y:S01]  /*4ad0*/  FFMA.FTZ R222, R206, R185.reuse, R186.reuse ;  /* 0x000000b9cede7223 */ /* 0x180fe200000100ba */
[-CC-:B------:R-:W-:Y:S01]  /*4ae0*/  FFMA.FTZ R220, R196, R185.reuse, R186.reuse ;  /* 0x000000b9c4dc7223 */ /* 0x180fe200000100ba */
[----:B------:R-:W-:Y:S01]  /*4af0*/  FFMA.FTZ R218, R96, R180, R149 ;  /* 0x000000b460da7223 */ /* 0x000fe20000010095 */
[----:B------:R-:W-:Y:S01]  /*4b00*/  FFMA.FTZ R221, R201, R185, R186 ;  /* 0x000000b9c9dd7223 */ /* 0x000fe200000100ba */
[----:B------:R-:W-:Y:S01]  /*4b10*/  PRMT R98, R179, 0x7632, R98 ;  /* 0x00007632b3627816 */ /* 0x000fe20000000062 */
[----:B------:R-:W-:Y:S01]  /*4b20*/  FADD.FTZ R96, R202, -R183 ;  /* 0x800000b7ca607221 */ /* 0x000fe20000010000 */
[----:B------:R-:W-:Y:S01]  /*4b30*/  SHF.L.U32 R185, R177, 0x10, RZ ;  /* 0x00000010b1b97819 */ /* 0x000fe200000006ff */
[----:B------:R-:W-:Y:S01]  /*4b40*/  FMUL.FTZ R174, R7, R174 ;  /* 0x000000ae07ae7220 */ /* 0x000fe20000410000 */
[----:B------:R-:W-:Y:S01]  /*4b50*/  FMUL.FTZ R177, R172, R184 ;  /* 0x000000b8acb17220 */ /* 0x000fe20000410000 */
[----:B------:R-:W-:Y:S01]  /*4b60*/  FFMA.FTZ R187, R176, R182, R151 ;  /* 0x000000b6b0bb7223 */ /* 0x000fe20000010097 */
[C---:B------:R-:W-:Y:S01]  /*4b70*/  PRMT R97, R178.reuse, 0x7632, R97 ;  /* 0x00007632b2617816 */ /* 0x040fe20000000061 */
[----:B------:R-:W-:Y:S01]  /*4b80*/  FADD.FTZ R222, R209, -R222 ;  /* 0x800000ded1de7221 */ /* 0x000fe20000010000 */
[----:B------:R-:W-:Y:S01]  /*4b90*/  SHF.L.U32 R151, R178, 0x10, RZ ;  /* 0x00000010b2977819 */ /* 0x000fe200000006ff */
[----:B------:R-:W-:Y:S01]  /*4ba0*/  FADD.FTZ R220, R207, -R220 ;  /* 0x800000dccfdc7221 */ /* 0x000fe20000010000 */
[----:B------:R-:W-:Y:S01]  /*4bb0*/  FMUL.FTZ R96, R7, R96 ;  /* 0x0000006007607220 */ /* 0x000fe20000410000 */
[----:B------:R-:W-:Y:S01]  /*4bc0*/  SHF.L.U32 R178, R98, 0x10, RZ ;  /* 0x0000001062b27819 */ /* 0x000fe200000006ff */
[----:B------:R-:W-:Y:S01]  /*4bd0*/  FADD.FTZ R98, R204, -R221 ;  /* 0x800000ddcc627221 */ /* 0x000fe20000010000 */
[----:B------:R-:W-:Y:S01]  /*4be0*/  FMUL.FTZ R181, R174, R184 ;  /* 0x000000b8aeb57220 */ /* 0x000fe20000410000 */
[----:B------:R-:W-:Y:S01]  /*4bf0*/  FFMA.FTZ R186, R99, R177, R148 ;  /* 0x000000b163ba7223 */ /* 0x000fe20000010094 */
[----:B------:R-:W-:Y:S01]  /*4c00*/  SHF.L.U32 R176, R97, 0x10, RZ ;  /* 0x0000001061b07819 */ /* 0x000fe200000006ff */
[C---:B------:R-:W-:Y:S01]  /*4c10*/  FMUL.FTZ R97, R7.reuse, R220 ;  /* 0x000000dc07617220 */ /* 0x040fe20000410000 */
[C---:B------:R-:W-:Y:S01]  /*4c20*/  FMUL.FTZ R99, R7.reuse, R222 ;  /* 0x000000de07637220 */ /* 0x040fe20000410000 */
[----:B------:R-:W-:Y:S01]  /*4c30*/  FMUL.FTZ R149, R96, R184 ;  /* 0x000000b860957220 */ /* 0x000fe20000410000 */
[----:B------:R-:W-:Y:S01]  /*4c40*/  FMUL.FTZ R98, R7, R98 ;  /* 0x0000006207627220 */ /* 0x000fe20000410000 */
[----:B------:R-:W-:Y:S01]  /*4c50*/  FFMA.FTZ R185, R185, R181, R150 ;  /* 0x000000b5b9b97223 */ /* 0x000fe20000010096 */
[-C--:B------:R-:W-:Y:S01]  /*4c60*/  FMUL.FTZ R148, R97, R184.reuse ;  /* 0x000000b861947220 */ /* 0x080fe20000410000 */
[-C--:B------:R-:W-:Y:S01]  /*4c70*/  FMUL.FTZ R150, R99, R184.reuse ;  /* 0x000000b863967220 */ /* 0x080fe20000410000 */
[----:B------:R-:W-:Y:S01]  /*4c80*/  FFMA.FTZ R152, R151, R149, R152 ;  /* 0x0000009597987223 */ /* 0x000fe20000010098 */
        /* <DEDUP_REMOVED lines=18> */
.L_x_4338:
        /* <DEDUP_REMOVED lines=43> */
[----:B------:R-:W-:Y:S01]  /*5060*/  FFMA.FTZ R185, R185, R223, R150 ;  /* 0x000000dfb9b97223 */ /* 0x000fe20000010096 */
[-C--:B------:R-:W-:Y:S01]  /*5070*/  FFMA.FTZ R187, R180, R176.reuse, R151 ;  /* 0x000000b0b4bb7223 */ /* 0x080fe20000010097 */
[----:B------:R-:W-:Y:S01]  /*5080*/  FMUL.FTZ R148, R75, R176 ;  /* 0x000000b04b947220 */ /* 0x000fe20000410000 */
[-C--:B------:R-:W-:Y:S01]  /*5090*/  FFMA.FTZ R155, R226, R178.reuse, R155 ;  /* 0x000000b2e29b7223 */ /* 0x080fe2000001009b */
        /* <DEDUP_REMOVED lines=17> */
.L_x_4337:
        /* <DEDUP_REMOVED lines=11> */
.L_x_4334:
[----:B------:R-:W-:Y:S05]  /*5260*/  BSYNC.RECONVERGENT B0 ;  /* 0x0000000000007941 */ /* 0x000fea0003800200 */
.L_x_4333:
[----:B0-23--:R-:W0:Y:S01]  /*5270*/  LDC.64 R176, c[0x0][0x380] ;  /* 0x0000e000ffb07b82 */ /* 0x00de220000000a00 */
[----:B------:R-:W-:Y:S01]  /*5280*/  UPLOP3.LUT UP1, UPT, UPT, UPT, UP1, 0x40, 0x4 ;  /* 0x000000000004789c */ /* 0x000fe20003f2e810 */
[----:B0-----:R-:W-:-:S04]  /*5290*/  IADD3 R5, PT, PT, R5, R176, RZ ;  /* 0x000000b005057210 */ /* 0x001fc80007ffe0ff */
[----:B------:R-:W-:-:S13]  /*52a0*/  ISETP.GE.AND P1, PT, R5, R177, PT ;  /* 0x000000b10500720c */ /* 0x000fda0003f26270 */
[----:B------:R-:W-:Y:S05]  /*52b0*/  @!P1 BRA `(.L_x_4339) ;  /* 0xffffffb400409947 */ /* 0x000fea000383ffff */
.L_x_4312:
        /* <DEDUP_REMOVED lines=18> */
.L_x_4341:
[----:B------:R-:W-:Y:S05]  /*53e0*/  BSYNC.RECONVERGENT B0 ;  /* 0x0000000000007941 */ /* 0x000fea0003800200 */
.L_x_4340:
        /* <DEDUP_REMOVED lines=15> */
.L_x_4343:
[----:B------:R-:W-:Y:S05]  /*54e0*/  BSYNC.RECONVERGENT B0 ;  /* 0x0000000000007941 */ /* 0x000fea0003800200 */
.L_x_4342:
        /* <DEDUP_REMOVED lines=14> */
.L_x_4344:
        /* <DEDUP_REMOVED lines=11> */
.L_x_10738:


//--------------------- .text._ZN10layer_norm13ln_bwd_kernelINS_13Kernel_traitsIf13__nv_bfloat16fS2_fjLj3072ELj1ELj1ELj4ELj16ENS_18Kernel_traits_baseILj3072EfS2_fS2_fjLj128EEEEELb0ELb1ELb0ELb1EEEvNS_9BwdParamsE --------------------------
	.section	.text._ZN10layer_norm13ln_bwd_kernelINS_13Kernel_traitsIf13__nv_bfloat16fS2_fjLj3072ELj1ELj1ELj4ELj16ENS_18Kernel_traits_baseILj3072EfS2_fS2_fjLj128EEEEELb0ELb1ELb0ELb1EEEvNS_9BwdParamsE,"ax",@progbits
	.align	128
        .global         _ZN10layer_norm13ln_bwd_kernelINS_13Kernel_traitsIf13__nv_bfloat16fS2_fjLj3072ELj1ELj1ELj4ELj16ENS_18Kernel_traits_baseILj3072EfS2_fS2_fjLj128EEEEELb0ELb1ELb0ELb1EEEvNS_9BwdParamsE
        .type           _ZN10layer_norm13ln_bwd_kernelINS_13Kernel_traitsIf13__nv_bfloat16fS2_fjLj3072ELj1ELj1ELj4ELj16ENS_18Kernel_traits_baseILj3072EfS2_fS2_fjLj128EEEEELb0ELb1ELb0ELb1EEEvNS_9BwdParamsE,@function
        .size           _ZN10layer_norm13ln_bwd_kernelINS_13Kernel_traitsIf13__nv_bfloat16fS2_fjLj3072ELj1ELj1ELj4ELj16ENS_18Kernel_traits_baseILj3072EfS2_fS2_fjLj128EEEEELb0ELb1ELb0ELb1EEEvNS_9BwdParamsE,(.L_x_10739 - _ZN10layer_norm13ln_bwd_kernelINS_13Kernel_traitsIf13__nv_bfloat16fS2_fjLj3072ELj1ELj1ELj4ELj16ENS_18Kernel_traits_baseILj3072EfS2_fS2_fjLj128EEEEELb0ELb1ELb0ELb1EEEvNS_9BwdParamsE)
        .other          _ZN10layer_norm13ln_bwd_kernelINS_13Kernel_traitsIf13__nv_bfloat16fS2_fjLj3072ELj1ELj1ELj4ELj16ENS_18Kernel_traits_baseILj3072EfS2_fS2_fjLj128EEEEELb0ELb1ELb0ELb1EEEvNS_9BwdParamsE,@"STO_CUDA_ENTRY STV_DEFAULT"
_ZN10layer_norm13ln_bwd_kernelINS_13Kernel_traitsIf13__nv_bfloat16fS2_fjLj3072ELj1ELj1ELj4ELj16ENS_18Kernel_traits_baseILj3072EfS2_fS2_fjLj128EEEEELb0ELb1ELb0ELb1EEEvNS_9BwdParamsE:
.text._ZN10layer_norm13ln_bwd_kernelINS_13Kernel_traitsIf13__nv_bfloat16fS2_fjLj3072ELj1ELj1ELj4ELj16ENS_18Kernel_traits_baseILj3072EfS2_fS2_fjLj128EEEEELb0ELb1ELb0ELb1EEEvNS_9BwdParamsE:
        /* <DEDUP_REMOVED lines=47> */
[----:B------:R-:W-:-:S02]  /*02f0*/  MOV R191, UR4 ;  /* 0x0000000400bf7c02 */ /* 0x000fc40008000f00 */
[----:B------:R-:W-:Y:S02]  /*0300*/  CS2R R186, SRZ ;  /* 0x0000000000ba7805 */ /* 0x000fe4000001ff00 */
[----:B------:R-:W-:Y:S02]  /*0310*/  MOV R188, RZ ;  /* 0x000000ff00bc7202 */ /* 0x000fe40000000f00 */
        /* <DEDUP_REMOVED lines=19> */
[----:B---3--:R-:W-:Y:S01]  /*0450*/  ISETP.NE.U32.AND P0, PT, R6, RZ, PT ;  /* 0x000000ff0600720c */ /* 0x008fe20003f05070 */
[----:B------:R-:W5:Y:S01]  /*0460*/  LDG.E.128 R68, desc[UR8][R2.64+0x1010] ;  /* 0x0010100802447981 */ /* 0x000f62000c1e1d00 */
[----:B------:R-:W-:-:S02]  /*0470*/  CS2R R24, SRZ ;  /* 0x0000000000187805 */ /* 0x000fc4000001ff00 */
[----:B------:R-:W-:Y:S02]  /*0480*/  CS2R R26, SRZ ;  /* 0x00000000001a7805 */ /* 0x000fe4000001ff00 */
[----:B------:R-:W-:Y:S01]  /*0490*/  ISETP.NE.AND.EX P0, PT, R7, RZ, PT, P0 ;  /* 0x000000ff0700720c */ /* 0x000fe20003f05300 */
[----:B------:R-:W5:Y:S01]  /*04a0*/  LDG.E.128 R64, desc[UR8][R2.64+0x2000] ;  /* 0x0020000802407981 */ /* 0x000f62000c1e1d00 */
        /* <DEDUP_REMOVED lines=13> */
[----:B0-----:R-:W-:Y:S02]  /*0580*/  CS2R R2, SRZ ;  /* 0x0000000000027805 */ /* 0x001fe4000001ff00 */
[----:B------:R-:W-:Y:S01]  /*0590*/  CS2R R162, SRZ ;  /* 0x0000000000a27805 */ /* 0x000fe2000001ff00 */
[----:B------:R-:W5:Y:S01]  /*05a0*/  LDG.E.128 R48, desc[UR8][R4.64+0x1010] ;  /* 0x0010100804307981 */ /* 0x000f62000c1e1d00 */
[----:B------:R-:W-:Y:S02]  /*05b0*/  CS2R R164, SRZ ;  /* 0x0000000000a47805 */ /* 0x000fe4000001ff00 */
[----:B------:R-:W-:Y:S02]  /*05c0*/  CS2R R166, SRZ ;  /* 0x0000000000a67805 */ /* 0x000fe4000001ff00 */
[----:B------:R-:W-:Y:S01]  /*05d0*/  CS2R R168, SRZ ;  /* 0x0000000000a87805 */ /* 0x000fe2000001ff00 */
[----:B------:R-:W5:Y:S01]  /*05e0*/  LDG.E.128 R44, desc[UR8][R4.64+0x1000] ;  /* 0x00100008042c7981 */ /* 0x000f62000c1e1d00 */
[----:B------:R-:W-:-:S02]  /*05f0*/  CS2R R170, SRZ ;  /* 0x0000000000aa7805 */ /* 0x000fc4000001ff00 */
[----:B------:R-:W-:Y:S01]  /*0600*/  CS2R R172, SRZ ;  /* 0x0000000000ac7805 */ /* 0x000fe2000001ff00 */
[----:B------:R-:W-:Y:S01]  /*0610*/  UPLOP3.LUT UP1, UPT, UPT, UPT, UPT, 0x40, 0x4 ;  /* 0x000000000004789c */ /* 0x000fe20003f2e870 */
[----:B------:R-:W5:Y:S01]  /*0620*/  LDG.E.128 R40, desc[UR8][R4.64+0x10] ;  /* 0x0000100804287981 */ /* 0x000f62000c1e1d00 */
[----:B------:R-:W0:Y:S03]  /*0630*/  LDCU UR12, c[0x0][0x388] ;  /* 0x00007100ff0c77ac */ /* 0x000e260008000800 */
[----:B------:R1:W5:Y:S01]  /*0640*/  LDG.E.128 R36, desc[UR8][R4.64] ;  /* 0x0000000804247981 */ /* 0x000362000c1e1d00 */
[----:B------:R-:W2:Y:S01]  /*0650*/  LDCU.U8 UR7, c[0x0][0x410] ;  /* 0x00008200ff0777ac */ /* 0x000ea20008000000 */
[----:B------:R-:W3:Y:S01]  /*0660*/  LDCU UR13, c[0x0][0x400] ;  /* 0x00008000ff0d77ac */ /* 0x000ee20008000800 */
[----:B------:R-:W4:Y:S01]  /*0670*/  LDCU.64 UR14, c[0x0][0x478] ;  /* 0x00008f00ff0e77ac */ /* 0x000f220008000a00 */
[----:B-1----:R-:W-:Y:S01]  /*0680*/  CS2R R4, SRZ ;  /* 0x0000000000047805 */ /* 0x002fe2000001ff00 */
[----:B------:R-:W1:Y:S06]  /*0690*/  LDCU.64 UR10, c[0x0][0x438] ;  /* 0x00008700ff0a77ac */ /* 0x000e6c0008000a00 */
.L_x_4362:
[----:B------:R-:W2:Y:S01]  /*06a0*/  S2R R0, SR_TID.X ;  /* 0x0000000000007919 */ /* 0x000ea20000002100 */
[----:B------:R-:W3:Y:S01]  /*06b0*/  LDC.64 R134, c[0x0][0x3c0] ;  /* 0x0000f000ff867b82 */ /* 0x000ee20000000a00 */
[----:B0-----:R-:W-:-:S05]  /*06c0*/  IMAD R116, R191, UR12, RZ ;  /* 0x0000000cbf747c24 */ /* 0x001fca000f8e02ff */
[----:B------:R-:W-:Y:S02]  /*06d0*/  SHF.R.S32.HI R117, RZ, 0x1f, R116 ;  /* 0x0000001fff757819 */ /* 0x000fe40000011474 */
[----:B------:R-:W0:Y:S02]  /*06e0*/  LDC.64 R206, c[0x0][0x3a8] ;  /* 0x0000ea00ffce7b82 */ /* 0x000e240000000a00 */
[----:B------:R-:W-:-:S06]  /*06f0*/  LEA.HI R117, R117, R116, RZ, 0x3 ;  /* 0x0000007475757211 */ /* 0x000fcc00078f18ff */
[----:B------:R-:W4:Y:S08]  /*0700*/  LDC.64 R148, c[0x0][0x428] ;  /* 0x00010a00ff947b82 */ /* 0x000f300000000a00 */
[----:B------:R-:W1:Y:S01]  /*0710*/  LDC.64 R192, c[0x0][0x3c8] ;  /* 0x0000f200ffc07b82 */ /* 0x000e620000000a00 */
[----:B---3--:R-:W-:-:S05]  /*0720*/  IMAD.WIDE R134, R191, 0x4, R134 ;  /* 0x00000004bf867825 */ /* 0x008fca00078e0286 */
[----:B------:R-:W3:Y:S01]  /*0730*/  LDG.E R194, desc[UR8][R134.64] ;  /* 0x0000000886c27981 */ /* 0x000ee2000c1e1900 */
[----:B--2---:R-:W-:Y:S01]  /*0740*/  LEA.HI.SX32 R197, R117, R0, 0x1d ;  /* 0x0000000075c57211 */ /* 0x004fe200078feaff */
[----:B------:R-:W2:Y:S03]  /*0750*/  @P0 LDC.64 R204, c[0x0][0x3e0] ;  /* 0x0000f800ffcc0b82 */ /* 0x000ea60000000a00 */
[C---:B------:R-:W-:Y:S01]  /*0760*/  IADD3 R195, PT, PT, R197.reuse, 0x80, RZ ;  /* 0x00000080c5c37810 */ /* 0x040fe20007ffe0ff */
[----:B0-----:R-:W-:-:S04]  /*0770*/  IMAD.WIDE.U32 R150, R197, 0x20, R206 ;  /* 0x00000020c5967825 */ /* 0x001fc800078e00ce */
[C---:B----4-:R-:W-:Y:S01]  /*0780*/  IMAD.WIDE.U32 R120, R197.reuse, 0x10, R148 ;  /* 0x00000010c5787825 */ /* 0x050fe200078e0094 */
[----:B------:R-:W-:Y:S01]  /*0790*/  IADD3 R189, PT, PT, R197, 0x100, RZ ;  /* 0x00000100c5bd7810 */ /* 0x000fe20007ffe0ff */
[----:B------:R-:W4:Y:S02]  /*07a0*/  LDG.E.128 R116, desc[UR8][R150.64] ;  /* 0x0000000896747981 */ /* 0x000f24000c1e1d00 */
[----:B------:R-:W-:Y:S02]  /*07b0*/  IMAD.WIDE.U32 R198, R195, 0x20, R206 ;  /* 0x00000020c3c67825 */ /* 0x000fe400078e00ce */
[----:B------:R-:W4:Y:S02]  /*07c0*/  LDG.E.128 R120, desc[UR8][R120.64] ;  /* 0x0000000878787981 */ /* 0x000f24000c1e1d00 */
[----:B-1----:R-:W-:Y:S02]  /*07d0*/  IMAD.WIDE R192, R191, 0x4, R192 ;  /* 0x00000004bfc07825 */ /* 0x002fe400078e02c0 */
[----:B------:R-:W4:Y:S02]  /*07e0*/  LDG.E.128 R128, desc[UR8][R198.64] ;  /* 0x00000008c6807981 */ /* 0x000f24000c1e1d00 */
[----:B------:R-:W-:-:S02]  /*07f0*/  IMAD.WIDE.U32 R132, R195, 0x10, R148 ;  /* 0x00000010c3847825 */ /* 0x000fc400078e0094 */
[----:B------:R-:W4:Y:S02]  /*0800*/  LDG.E.128 R124, desc[UR8][R150.64+0x10] ;  /* 0x00001008967c7981 */ /* 0x000f24000c1e1d00 */
[C---:B------:R-:W-:Y:S02]  /*0810*/  IMAD.WIDE.U32 R148, R189.reuse, 0x10, R148 ;  /* 0x00000010bd947825 */ /* 0x040fe400078e0094 */
[----:B------:R-:W4:Y:S02]  /*0820*/  LDG.E R193, desc[UR8][R192.64] ;  /* 0x00000008c0c17981 */ /* 0x000f24000c1e1900 */
[----:B------:R-:W-:Y:S02]  /*0830*/  IMAD.WIDE.U32 R206, R189, 0x20, R206 ;  /* 0x00000020bdce7825 */ /* 0x000fe400078e00ce */
[----:B------:R-:W4:Y:S04]  /*0840*/  LDG.E.128 R132, desc[UR8][R132.64] ;  /* 0x0000000884847981 */ /* 0x000f28000c1e1d00 */
[----:B------:R0:W4:Y:S04]  /*0850*/  LDG.E.128 R136, desc[UR8][R198.64+0x10] ;  /* 0x00001008c6887981 */ /* 0x000128000c1e1d00 */
[----:B------:R-:W4:Y:S04]  /*0860*/  LDG.E.128 R144, desc[UR8][R206.64+0x10] ;  /* 0x00001008ce907981 */ /* 0x000f28000c1e1d00 */
[----:B------:R-:W4:Y:S04]  /*0870*/  LDG.E.128 R148, desc[UR8][R148.64] ;  /* 0x0000000894947981 */ /* 0x000f28000c1e1d00 */
[----:B------:R3:W4:Y:S01]  /*0880*/  LDG.E.128 R140, desc[UR8][R206.64] ;  /* 0x00000008ce8c7981 */ /* 0x000722000c1e1d00 */
[----:B------:R-:W-:-:S04]  /*0890*/  ISETP.NE.U32.AND P1, PT, RZ, UR10, PT ;  /* 0x0000000aff007c0c */ /* 0x000fc8000bf25070 */
[----:B------:R-:W-:-:S13]  /*08a0*/  ISETP.NE.AND.EX P1, PT, RZ, UR11, PT, P1 ;  /* 0x0000000bff007c0c */ /* 0x000fda000bf25310 */
[----:B------:R-:W1:Y:S01]  /*08b0*/  @P1 LDC.64 R200, c[0x0][0x438] ;  /* 0x00010e00ffc81b82 */ /* 0x000e620000000a00 */
[----:B------:R-:W-:-:S07]  /*08c0*/  ISETP.NE.AND P2, PT, RZ, UR7, PT ;  /* 0x00000007ff007c0c */ /* 0x000fce000bf45270 */
[----:B------:R-:W1:Y:S01]  /*08d0*/  @P1 LDC.64 R202, c[0x0][0x438] ;  /* 0x00010e00ffca1b82 */ /* 0x000e620000000a00 */
[----:B--2---:R-:W-:-:S07]  /*08e0*/  @P0 IMAD.WIDE R204, R191, 0x2, R204 ;  /* 0x00000002bfcc0825 */ /* 0x004fce00078e02cc */
[----:B0-----:R-:W0:Y:S01]  /*08f0*/  @P1 LDC.64 R198, c[0x0][0x438] ;  /* 0x00010e00ffc61b82 */ /* 0x001e220000000a00 */
[----:B-1----:R-:W-:-:S05]  /*0900*/  @P1 IMAD.WIDE.U32 R200, R195, 0x20, R200 ;  /* 0x00000020c3c81825 */ /* 0x002fca00078e00c8 */
[----:B-----5:R-:W5:Y:S04]  /*0910*/  @P1 LDG.E.128 R92, desc[UR8][R200.64] ;  /* 0x00000008c85c1981 */ /* 0x020f68000c1e1d00 */
[----:B------:R-:W5:Y:S01]  /*0920*/  @P1 LDG.E.128 R96, desc[UR8][R200.64+0x10] ;  /* 0x00001008c8601981 */ /* 0x000f62000c1e1d00 */
[----:B------:R-:W-:-:S05]  /*0930*/  @P1 IMAD.WIDE.U32 R202, R197, 0x20, R202 ;  /* 0x00000020c5ca1825 */ /* 0x000fca00078e00ca */
[----:B------:R-:W5:Y:S01]  /*0940*/  @P1 LDG.E.128 R84, desc[UR8][R202.64] ;  /* 0x00000008ca541981 */ /* 0x000f62000c1e1d00 */
[----:B0-----:R-:W-:-:S03]  /*0950*/  @P1 IMAD.WIDE.U32 R198, R189, 0x20, R198 ;  /* 0x00000020bdc61825 */ /* 0x001fc600078e00c6 */
[----:B------:R-:W5:Y:S04]  /*0960*/  @P1 LDG.E.128 R88, desc[UR8][R202.64+0x10] ;  /* 0x00001008ca581981 */ /* 0x000f68000c1e1d00 */
[----:B------:R-:W5:Y:S04]  /*0970*/  @P1 LDG.E.128 R100, desc[UR8][R198.64] ;  /* 0x00000008c6641981 */ /* 0x000f68000c1e1d00 */
[----:B------:R-:W5:Y:S01]  /*0980*/  @P1 LDG.E.128 R104, desc[UR8][R198.64+0x10] ;  /* 0x00001008c6681981 */ /* 0x000f62000c1e1d00 */
[----:B---3--:R-:W-:-:S03]  /*0990*/  FSEL R207, R194, RZ, !P2 ;  /* 0x000000ffc2cf7208 */ /* 0x008fc60005000000 */
[----:B------:R0:W5:Y:S02]  /*09a0*/  @P0 LDG.E.U16 R194, desc[UR8][R204.64] ;  /* 0x00000008ccc20981 */ /* 0x000164000c1e1500 */
[C---:B----4-:R-:W-:Y:S01]  /*09b0*/  FADD.FTZ R216, -R207.reuse, R118 ;  /* 0x00000076cfd87221 */ /* 0x050fe20000010100 */
[C-C-:B------:R-:W-:Y:S01]  /*09c0*/  FADD.FTZ R218, -R207.reuse, R119.reuse ;  /* 0x00000077cfda7221 */ /* 0x140fe20000010100 */
[C---:B------:R-:W-:Y:S01]  /*09d0*/  FADD.FTZ R196, -R207.reuse, R116 ;  /* 0x00000074cfc47221 */ /* 0x040fe20000010100 */
[C---:B------:R-:W-:Y:S02]  /*09e0*/  PRMT R119, R120.reuse, 0x7632, R119 ;  /* 0x0000763278777816 */ /* 0x040fe40000000077 */
[----:B------:R-:W-:Y:S01]  /*09f0*/  SHF.L.U32 R118, R120, 0x10, RZ ;  /* 0x0000001078767819 */ /* 0x000fe200000006ff */
[----:B0-----:R-:W-:Y:S01]  /*0a00*/  FADD.FTZ R204, -R207, R130 ;  /* 0x00000082cfcc7221 */ /* 0x001fe20000010100 */
[----:B------:R-:W-:Y:S01]  /*0a10*/  SHF.L.U32 R119, R119, 0x10, RZ ;  /* 0x0000001077777819 */ /* 0x000fe200000006ff */
[----:B------:R-:W-:-:S02]  /*0a20*/  FADD.FTZ R208, -R207, R117 ;  /* 0x00000075cfd07221 */ /* 0x000fc40000010100 */
[----:B------:R-:W-:Y:S01]  /*0a30*/  FMUL.FTZ R130, R80, R118 ;  /* 0x0000007650827220 */ /* 0x000fe20000410000 */
[C---:B------:R-:W-:Y:S01]  /*0a40*/  FADD.FTZ R222, -R207.reuse, R125 ;  /* 0x0000007dcfde7221 */ /* 0x040fe20000010100 */
[----:B------:R-:W-:Y:S01]  /*0a50*/  FADD.FTZ R220, -R207, R124 ;  /* 0x0000007ccfdc7221 */ /* 0x000fe20000010100 */
[----:B------:R-:W-:Y:S01]  /*0a60*/  PRMT R205, R121, 0x7632, R205 ;  /* 0x0000763279cd7816 */ /* 0x000fe200000000cd */
[----:B------:R-:W-:Y:S01]  /*0a70*/  FMUL.FTZ R125, R193, R196 ;  /* 0x000000c4c17d7220 */ /* 0x000fe20000410000 */
[----:B------:R-:W-:Y:S01]  /*0a80*/  SHF.L.U32 R120, R121, 0x10, RZ ;  /* 0x0000001079787819 */ /* 0x000fe200000006ff */
[----:B------:R-:W-:Y:S01]  /*0a90*/  FADD.FTZ R200, -R207, R129 ;  /* 0x00000081cfc87221 */ /* 0x000fe20000010100 */
[C---:B------:R-:W-:Y:S02]  /*0aa0*/  PRMT R227, R133.reuse, 0x7632, R227 ;  /* 0x0000763285e37816 */ /* 0x040fe400000000e3 */
[----:B------:R-:W-:Y:S01]  /*0ab0*/  SHF.L.U32 R124, R133, 0x10, RZ ;  /* 0x00000010857c7819 */ /* 0x000fe200000006ff */
[----:B------:R-:W-:Y:S01]  /*0ac0*/  FMUL.FTZ R133, R193, R216 ;  /* 0x000000d8c1857220 */ /* 0x000fe20000410000 */
[----:B------:R-:W-:Y:S01]  /*0ad0*/  FADD.FTZ R210, -R207, R136 ;  /* 0x00000088cfd27221 */ /* 0x000fe20000010100 */
[----:B------:R-:W-:Y:S01]  /*0ae0*/  FMUL.FTZ R216, R81, R119 ;  /* 0x0000007751d87220 */ /* 0x000fe20000410000 */
[----:B------:R-:W-:Y:S01]  /*0af0*/  FADD.FTZ R129, RZ, R130 ;  /* 0x00000082ff817221 */ /* 0x000fe20000010000 */
[----:B------:R-:W-:Y:S01]  /*0b00*/  FADD.FTZ R136, -R207, R144 ;  /* 0x00000090cf887221 */ /* 0x000fe20000010100 */
[----:B------:R-:W-:Y:S01]  /*0b10*/  FFMA.FTZ R144, R125, R130, RZ ;  /* 0x000000827d907223 */ /* 0x000fe200000100ff */
[----:B------:R-:W-:-:S02]  /*0b20*/  PRMT R117, R151, 0x7632, R117 ;  /* 0x0000763297757816 */ /* 0x000fc40000000075 */
[----:B------:R-:W-:Y:S01]  /*0b30*/  SHF.L.U32 R231, R151, 0x10, RZ ;  /* 0x0000001097e77819 */ /* 0x000fe200000006ff */
[----:B------:R-:W-:Y:S01]  /*0b40*/  FMUL.FTZ R151, R193, R208 ;  /* 0x000000d0c1977220 */ /* 0x000fe20000410000 */
[----:B------:R-:W-:Y:S01]  /*0b50*/  SHF.L.U32 R121, R205, 0x10, RZ ;  /* 0x00000010cd797819 */ /* 0x000fe200000006ff */
[----:B------:R-:W-:Y:S01]  /*0b60*/  FMUL.FTZ R196, R82, R120 ;  /* 0x0000007852c47220 */ /* 0x000fe20000410000 */
[----:B------:R-:W-:Y:S01]  /*0b70*/  FADD.FTZ R129, R216, R129 ;  /* 0x00000081d8817221 */ /* 0x000fe20000010000 */
[----:B------:R-:W-:Y:S01]  /*0b80*/  FFMA.FTZ R144, R151, R216, R144 ;  /* 0x000000d897907223 */ /* 0x000fe20000010090 */
[C---:B------:R-:W-:Y:S01]  /*0b90*/  PRMT R230, R122.reuse, 0x7632, R230 ;  /* 0x000076327ae67816 */ /* 0x040fe200000000e6 */
        /* <DEDUP_REMOVED lines=11> */
[----:B------:R-:W-:Y:S01]  /*0c50*/  PRMT R229, R123, 0x7632, R229 ;  /* 0x000076327be57816 */ /* 0x000fe200000000e5 */
[----:B------:R-:W-:Y:S01]  /*0c60*/  FADD.FTZ R206, -R207, R128 ;  /* 0x00000080cfce7221 */ /* 0x000fe20000010100 */
[----:B------:R-:W-:Y:S01]  /*0c70*/  SHF.L.U32 R192, R123, 0x10, RZ ;  /* 0x000000107bc07819 */ /* 0x000fe200000006ff */
[----:B------:R-:W-:Y:S01]  /*0c80*/  FMUL.FTZ R220, R77, R230 ;  /* 0x000000e64ddc7220 */ /* 0x000fe20000410000 */
[----:B------:R-:W-:Y:S01]  /*0c90*/  FADD.FTZ R129, R198, R129 ;  /* 0x00000081c6817221 */ /* 0x000fe20000010000 */
[C---:B------:R-:W-:Y:S01]  /*0ca0*/  FADD.FTZ R236, -R207.reuse, R126 ;  /* 0x0000007ecfec7221 */ /* 0x040fe20000010100 */
[----:B------:R-:W-:Y:S01]  /*0cb0*/  FADD.FTZ R128, -R207, R138 ;  /* 0x0000008acf807221 */ /* 0x000fe20000010100 */
[----:B------:R-:W-:Y:S01]  /*0cc0*/  FMUL.FTZ R203, R193, R222 ;  /* 0x000000dec1cb7220 */ /* 0x000fe20000410000 */
[----:B------:R-:W-:Y:S01]  /*0cd0*/  FFMA.FTZ R144, R201, R198, R144 ;  /* 0x000000c6c9907223 */ /* 0x000fe20000010090 */
[C---:B------:R-:W-:Y:S01]  /*0ce0*/  FADD.FTZ R138, -R207.reuse, R142 ;  /* 0x0000008ecf8a7221 */ /* 0x040fe20000010100 */
[----:B------:R-:W-:Y:S01]  /*0cf0*/  FADD.FTZ R142, -R207, R146 ;  /* 0x00000092cf8e7221 */ /* 0x000fe20000010100 */
[----:B------:R-:W-:Y:S01]  /*0d00*/  SHF.L.U32 R229, R229, 0x10, RZ ;  /* 0x00000010e5e57819 */ /* 0x000fe200000006ff */
[----:B------:R-:W-:Y:S01]  /*0d10*/  FMUL.FTZ R199, R78, R192 ;  /* 0x000000c04ec77220 */ /* 0x000fe20000410000 */
[----:B------:R-:W-:Y:S01]  /*0d20*/  FADD.FTZ R146, R220, R129 ;  /* 0x00000081dc927221 */ /* 0x000fe20000010000 */
[----:B------:R-:W-:Y:S01]  /*0d30*/  FADD.FTZ R238, -R207, R127 ;  /* 0x0000007fcfee7221 */ /* 0x000fe20000010100 */
[----:B------:R-:W-:Y:S01]  /*0d40*/  FMUL.FTZ R221, R193, R236 ;  /* 0x000000ecc1dd7220 */ /* 0x000fe20000410000 */
[----:B------:R-:W-:Y:S01]  /*0d50*/  FFMA.FTZ R144, R203, R220, R144 ;  /* 0x000000dccb907223 */ /* 0x000fe20000010090 */
[C---:B------:R-:W-:Y:S01]  /*0d60*/  PRMT R228, R132.reuse, 0x7632, R228 ;  /* 0x0000763284e47816 */ /* 0x040fe200000000e4 */
[----:B------:R-:W-:Y:S01]  /*0d70*/  FMUL.FTZ R222, R79, R229 ;  /* 0x000000e54fde7220 */ /* 0x000fe20000410000 */
[----:B------:R-:W-:Y:S01]  /*0d80*/  SHF.L.U32 R132, R132, 0x10, RZ ;  /* 0x0000001084847819 */ /* 0x000fe200000006ff */
[----:B------:R-:W-:Y:S01]  /*0d90*/  FADD.FTZ R129, R199, R146 ;  /* 0x00000092c7817221 */ /* 0x000fe20000010000 */
[C---:B------:R-:W-:Y:S01]  /*0da0*/  PRMT R226, R134.reuse, 0x7632, R226 ;  /* 0x0000763286e27816 */ /* 0x040fe200000000e2 */
[----:B------:R-:W-:Y:S01]  /*0db0*/  FADD.FTZ R232, -R207, R140 ;  /* 0x0000008ccfe87221 */ /* 0x000fe20000010100 */
[----:B------:R-:W-:Y:S01]  /*0dc0*/  SHF.L.U32 R126, R134, 0x10, RZ ;  /* 0x00000010867e7819 */ /* 0x000fe200000006ff */
[----:B------:R-:W-:Y:S01]  /*0dd0*/  FMUL.FTZ R223, R193, R238 ;  /* 0x000000eec1df7220 */ /* 0x000fe20000410000 */
[----:B------:R-:W-:Y:S01]  /*0de0*/  FFMA.FTZ R144, R221, R199, R144 ;  /* 0x000000c7dd907223 */ /* 0x000fe20000010090 */
[C---:B------:R-:W-:Y:S01]  /*0df0*/  FADD.FTZ R234, -R207.reuse, R137 ;  /* 0x00000089cfea7221 */ /* 0x040fe20000010100 */
[C---:B------:R-:W-:Y:S01]  /*0e00*/  FADD.FTZ R212, -R207.reuse, R139 ;  /* 0x0000008bcfd47221 */ /* 0x040fe20000010100 */
[C---:B------:R-:W-:Y:S01]  /*0e10*/  FADD.FTZ R134, -R207.reuse, R141 ;  /* 0x0000008dcf867221 */ /* 0x040fe20000010100 */
[C---:B------:R-:W-:Y:S01]  /*0e20*/  FADD.FTZ R214, -R207.reuse, R143 ;  /* 0x0000008fcfd67221 */ /* 0x040fe20000010100 */
[C---:B------:R-:W-:Y:S01]  /*0e30*/  FADD.FTZ R140, -R207.reuse, R145 ;  /* 0x00000091cf8c7221 */ /* 0x040fe20000010100 */
[----:B------:R-:W-:Y:S01]  /*0e40*/  FADD.FTZ R116, -R207, R147 ;  /* 0x00000093cf747221 */ /* 0x000fe20000010100 */
[C---:B------:R-:W-:Y:S01]  /*0e50*/  FMUL.FTZ R207, R193.reuse, R200 ;  /* 0x000000c8c1cf7220 */ /* 0x040fe20000410000 */
        /* <DEDUP_REMOVED lines=112> */
.L_x_4347:
[----:B------:R-:W-:Y:S05]  /*1560*/  BSYNC.RECONVERGENT B0 ;  /* 0x0000000000007941 */ /* 0x000fea0003800200 */
.L_x_4346:
        /* <DEDUP_REMOVED lines=36> */
[----:B------:R-:W-:Y:S01]  /*17b0*/  FFMA.FTZ R164, R207, R228, R164 ;  /* 0x000000e4cfa47223 */ /* 0x000fe200000100a4 */
[----:B------:R-:W-:Y:S01]  /*17c0*/  FADD.FTZ R24, R228, R24 ;  /* 0x00000018e4187221 */ /* 0x000fe20000010000 */
[----:B------:R-:W-:Y:S01]  /*17d0*/  FADD.FTZ R23, R124, R23 ;  /* 0x000000177c177221 */ /* 0x000fe20000010000 */
[----:B0-----:R-:W0:Y:S01]  /*17e0*/  LDS.128 R116, [UR5] ;  /* 0x00000005ff747984 */ /* 0x001e220008000c00 */
[----:B------:R-:W-:Y:S01]  /*17f0*/  FFMA.FTZ R163, R209, R124, R163 ;  /* 0x0000007cd1a37223 */ /* 0x000fe200000100a3 */
[----:B------:R-:W-:Y:S01]  /*1800*/  FFMA.FTZ R162, R211, R227, R162 ;  /* 0x000000e3d3a27223 */ /* 0x000fe200000100a2 */
[----:B------:R-:W-:Y:S01]  /*1810*/  FADD.FTZ R22, R227, R22 ;  /* 0x00000016e3167221 */ /* 0x000fe20000010000 */
[----:B------:R-:W1:Y:S01]  /*1820*/  LDS.128 R120, [UR6] ;  /* 0x00000006ff787984 */ /* 0x000e620008000c00 */
        /* <DEDUP_REMOVED lines=42> */
[----:B-----5:R-:W-:Y:S01]  /*1ad0*/  PRMT R121, R117, 0x7632, R121 ;  /* 0x0000763275797816 */ /* 0x020fe20000000079 */
[-CC-:B------:R-:W-:Y:S01]  /*1ae0*/  FFMA.FTZ R203, R203, R149.reuse, R150.reuse ;  /* 0x00000095cbcb7223 */ /* 0x180fe20000010096 */
[----:B------:R-:W-:Y:S01]  /*1af0*/  FFMA.FTZ R223, R223, R149, R150 ;  /* 0x00000095dfdf7223 */ /* 0x000fe20000010096 */
        /* <DEDUP_REMOVED lines=11> */
[----:B------:R-:W-:Y:S01]  /*1bb0*/  PRMT R120, R116, 0x7632, R120 ;  /* 0x0000763274787816 */ /* 0x000fe20000000078 */
[C---:B------:R-:W-:Y:S01]  /*1bc0*/  FMUL.FTZ R125, R193.reuse, R196 ;  /* 0x000000c4c17d7220 */ /* 0x040fe20000410000 */
[----:B------:R-:W-:Y:S01]  /*1bd0*/  PRMT R122, R118, 0x7632, R122 ;  /* 0x00007632767a7816 */ /* 0x000fe2000000007a */
[----:B------:R-:W-:Y:S01]  /*1be0*/  FMUL.FTZ R131, R193, R218 ;  /* 0x000000dac1837220 */ /* 0x000fe20000410000 */
[----:B------:R-:W-:Y:S01]  /*1bf0*/  SHF.L.U32 R225, R123, 0x10, RZ ;  /* 0x000000107be17819 */ /* 0x000fe200000006ff */
[C---:B------:R-:W-:Y:S01]  /*1c00*/  FMUL.FTZ R123, R193.reuse, R216 ;  /* 0x000000d8c17b7220 */ /* 0x040fe20000410000 */
[C---:B------:R-:W-:Y:S01]  /*1c10*/  FMUL.FTZ R133, R193.reuse, R198 ;  /* 0x000000c6c1857220 */ /* 0x040fe20000410000 */
        /* <DEDUP_REMOVED lines=38> */
.L_x_4349:
        /* <DEDUP_REMOVED lines=9> */
[----:B-----5:R-:W-:Y:S01]  /*1f10*/  PRMT R109, R116, 0x7632, R109 ;  /* 0x00007632746d7816 */ /* 0x020fe2000000006d */
[----:B------:R-:W-:Y:S01]  /*1f20*/  FADD.FTZ R112, R198, -R201 ;  /* 0x800000c9c6707221 */ /* 0x000fe20000010000 */
[----:B------:R-:W-:Y:S01]  /*1f30*/  PRMT R111, R117, 0x7632, R111 ;  /* 0x00007632756f7816 */ /* 0x000fe2000000006f */
        /* <DEDUP_REMOVED lines=18> */
[----:B------:R-:W-:Y:S01]  /*2060*/  SHF.L.U32 R116, R116, 0x10, RZ ;  /* 0x0000001074747819 */ /* 0x000fe200000006ff */
        /* <DEDUP_REMOVED lines=33> */
.L_x_4350:
        /* <DEDUP_REMOVED lines=20> */
[----:B------:R-:W-:Y:S01]  /*23c0*/  PRMT R111, R121, 0x7632, R111 ;  /* 0x00007632796f7816 */ /* 0x000fe2000000006f */
[----:B------:R-:W-:Y:S01]  /*23d0*/  FADD.FTZ R206, R206, -R207 ;  /* 0x800000cfcece7221 */ /* 0x000fe20000010000 */
[----:B------:R-:W-:Y:S01]  /*23e0*/  PRMT R113, R122, 0x7632, R113 ;  /* 0x000076327a717816 */ /* 0x000fe20000000071 */
[----:B------:R-:W-:Y:S01]  /*23f0*/  FADD.FTZ R110, R202, -R209 ;  /* 0x800000d1ca6e7221 */ /* 0x000fe20000010000 */
[C---:B------:R-:W-:Y:S01]  /*2400*/  PRMT R115, R123.reuse, 0x7632, R115 ;  /* 0x000076327b737816 */ /* 0x040fe20000000073 */
        /* <DEDUP_REMOVED lines=17> */
[----:B------:R-:W-:Y:S01]  /*2520*/  SHF.L.U32 R120, R120, 0x10, RZ ;  /* 0x0000001078787819 */ /* 0x000fe200000006ff */
        /* <DEDUP_REMOVED lines=30> */
[----:B------:R-:W-:Y:S01]  /*2710*/  F2FP.BF16.F32.PACK_AB R119, R120, R211 ;  /* 0x000000d37877723e */ /* 0x000fe200000010ff */
[----:B------:R-:W-:Y:S06]  /*2720*/  BRA `(.L_x_4352) ;  /* 0x0000000400007947 */ /* 0x000fec0003800000 */
.L_x_4351:
[-CC-:B------:R-:W-:Y:S01]  /*2730*/  FFMA.FTZ R205, R205, R149.reuse, R150.reuse ;  /* 0x00000095cdcd7223 */ /* 0x180fe20000010096 */
[-CC-:B------:R-:W-:Y:S01]  /*2740*/  FFMA.FTZ R207, R207, R149.reuse, R150.reuse ;  /* 0x00000095cfcf7223 */ /* 0x180fe20000010096 */
[-CC-:B------:R-:W-:Y:S01]  /*2750*/  FFMA.FTZ R211, R211, R149.reuse, R150.reuse ;  /* 0x00000095d3d37223 */ /* 0x180fe20000010096 */
[-CC-:B------:R-:W-:Y:S01]  /*2760*/  FFMA.FTZ R213, R213, R149.reuse, R150.reuse ;  /* 0x00000095d5d57223 */ /* 0x180fe20000010096 */
[----:B0----5:R-:W-:Y:S01]  /*2770*/  PRMT R117, R121, 0x7632, R117 ;  /* 0x0000763279757816 */ /* 0x021fe20000000075 */
[-CC-:B------:R-:W-:Y:S01]  /*2780*/  FFMA.FTZ R209, R209, R149.reuse, R150.reuse ;  /* 0x00000095d1d17223 */ /* 0x180fe20000010096 */
[-CC-:B------:R-:W-:Y:S01]  /*2790*/  FFMA.FTZ R215, R215, R149.reuse, R150.reuse ;  /* 0x00000095d7d77223 */ /* 0x180fe20000010096 */
[-CC-:B------:R-:W-:Y:S01]  /*27a0*/  FFMA.FTZ R217, R217, R149.reuse, R150.reuse ;  /* 0x00000095d9d97223 */ /* 0x180fe20000010096 */
[----:B------:R-:W-:Y:S01]  /*27b0*/  PRMT R119, R123, 0x7632, R119 ;  /* 0x000076327b777816 */ /* 0x000fe20000000077 */
[----:B------:R-:W-:Y:S01]  /*27c0*/  FADD.FTZ R200, R200, -R205 ;  /* 0x800000cdc8c87221 */ /* 0x000fe20000010000 */
[----:B------:R-:W-:Y:S01]  /*27d0*/  FFMA.FTZ R219, R219, R149, R150 ;  /* 0x00000095dbdb7223 */ /* 0x000fe20000010096 */
[----:B------:R-:W-:Y:S01]  /*27e0*/  FADD.FTZ R206, R206, -R207 ;  /* 0x800000cfcece7221 */ /* 0x000fe20000010000 */
[----:B------:R-:W-:Y:S01]  /*27f0*/  FADD.FTZ R210, R210, -R211 ;  /* 0x800000d3d2d27221 */ /* 0x000fe20000010000 */
[----:B------:R-:W-:Y:S01]  /*2800*/  FADD.FTZ R204, R204, -R213 ;  /* 0x800000d5cccc7221 */ /* 0x000fe20000010000 */
[----:B------:R-:W-:Y:S01]  /*2810*/  FADD.FTZ R202, R202, -R209 ;  /* 0x800000d1caca7221 */ /* 0x000fe20000010000 */
[----:B------:R-:W-:Y:S01]  /*2820*/  FADD.FTZ R212, R212, -R215 ;  /* 0x800000d7d4d47221 */ /* 0x000fe20000010000 */
[----:B------:R-:W-:Y:S01]  /*2830*/  FADD.FTZ R208, R208, -R217 ;  /* 0x800000d9d0d07221 */ /* 0x000fe20000010000 */
[----:B------:R-:W-:Y:S01]  /*2840*/  SHF.L.U32 R207, R117, 0x10, RZ ;  /* 0x0000001075cf7819 */ /* 0x000fe200000006ff */
[----:B------:R-:W-:Y:S01]  /*2850*/  FADD.FTZ R214, R214, -R219 ;  /* 0x800000dbd6d67221 */ /* 0x000fe20000010000 */
[----:B------:R-:W-:Y:S01]  /*2860*/  PRMT R116, R120, 0x7632, R116 ;  /* 0x0000763278747816 */ /* 0x000fe20000000074 */
[C---:B------:R-:W-:Y:S01]  /*2870*/  FMUL.FTZ R117, R193.reuse, R200 ;  /* 0x000000c8c1757220 */ /* 0x040fe20000410000 */
[----:B------:R-:W-:Y:S01]  /*2880*/  PRMT R118, R122, 0x7632, R118 ;  /* 0x000076327a767816 */ /* 0x000fe20000000076 */
[----:B------:R-:W-:Y:S01]  /*2890*/  FMUL.FTZ R197, R193, R210 ;  /* 0x000000d2c1c57220 */ /* 0x000fe20000410000 */
[----:B------:R-:W-:Y:S01]  /*28a0*/  SHF.L.U32 R217, R119, 0x10, RZ ;  /* 0x0000001077d97819 */ /* 0x000fe200000006ff */
[C---:B------:R-:W-:Y:S01]  /*28b0*/  FMUL.FTZ R119, R193.reuse, R206 ;  /* 0x000000cec1777220 */ /* 0x040fe20000410000 */
[C---:B------:R-:W-:Y:S01]  /*28c0*/  FMUL.FTZ R205, R193.reuse, R204 ;  /* 0x000000ccc1cd7220 */ /* 0x040fe20000410000 */
        /* <DEDUP_REMOVED lines=38> */
.L_x_4352:
        /* <DEDUP_REMOVED lines=21> */
[----:B0----5:R-:W-:Y:S01]  /*2c80*/  PRMT R117, R121, 0x7632, R117 ;  /* 0x0000763279757816 */ /* 0x021fe20000000075 */
[----:B------:R-:W-:Y:S01]  /*2c90*/  FADD.FTZ R136, R143, -R136 ;  /* 0x800000888f887221 */ /* 0x000fe20000010000 */
[----:B------:R-:W-:Y:S01]  /*2ca0*/  SHF.L.U32 R126, R121, 0x10, RZ ;  /* 0x00000010797e7819 */ /* 0x000fe200000006ff */
[----:B------:R-:W-:Y:S01]  /*2cb0*/  FADD.FTZ R144, R144, -R141 ;  /* 0x8000008d90907221 */ /* 0x000fe20000010000 */
[----:B------:R-:W-:Y:S01]  /*2cc0*/  FADD.FTZ R142, R145, -R142 ;  /* 0x8000008e918e7221 */ /* 0x000fe20000010000 */
[----:B------:R-:W-:Y:S01]  /*2cd0*/  PRMT R116, R120, 0x7632, R116 ;  /* 0x0000763278747816 */ /* 0x000fe20000000074 */
[----:B------:R-:W-:Y:S01]  /*2ce0*/  FADD.FTZ R146, R146, -R147 ;  /* 0x8000009392927221 */ /* 0x000fe20000010000 */
[----:B------:R-:W-:Y:S01]  /*2cf0*/  PRMT R118, R122, 0x7632, R118 ;  /* 0x000076327a767816 */ /* 0x000fe20000000076 */
[----:B------:R-:W-:Y:S01]  /*2d00*/  FMUL.FTZ R108, R193, R128 ;  /* 0x00000080c16c7220 */ /* 0x000fe20000410000 */
[----:B------:R-:W-:Y:S01]  /*2d10*/  PRMT R121, R123, 0x7632, R121 ;  /* 0x000076327b797816 */ /* 0x000fe20000000079 */
[C---:B------:R-:W-:Y:S01]  /*2d20*/  FMUL.FTZ R109, R193.reuse, R138 ;  /* 0x0000008ac16d7220 */ /* 0x040fe20000410000 */
[C---:B------:R-:W-:Y:S01]  /*2d30*/  FMUL.FTZ R110, R193.reuse, R134 ;  /* 0x00000086c16e7220 */ /* 0x040fe20000410000 */
[C---:B------:R-:W-:Y:S01]  /*2d40*/  FMUL.FTZ R111, R193.reuse, R140 ;  /* 0x0000008cc16f7220 */ /* 0x040fe20000410000 */
[----:B------:R-:W-:Y:S01]  /*2d50*/  SHF.L.U32 R120, R120, 0x10, RZ ;  /* 0x0000001078787819 */ /* 0x000fe200000006ff */
[C---:B------:R-:W-:Y:S01]  /*2d60*/  FMUL.FTZ R112, R193.reuse, R136 ;  /* 0x00000088c1707220 */ /* 0x040fe20000410000 */
[C---:B------:R-:W-:Y:S01]  /*2d70*/  FMUL.FTZ R113, R193.reuse, R144 ;  /* 0x00000090c1717220 */ /* 0x040fe20000410000 */
        /* <DEDUP_REMOVED lines=37> */
.L_x_4353:
[-CC-:B------:R-:W-:Y:S01]  /*2fd0*/  FFMA.FTZ R129, R129, R149.reuse, R150.reuse ;  /* 0x0000009581817223 */ /* 0x180fe20000010096 */
[-CC-:B------:R-:W-:Y:S01]  /*2fe0*/  FFMA.FTZ R128, R128, R149.reuse, R150.reuse ;  /* 0x0000009580807223 */ /* 0x180fe20000010096 */
[-CC-:B------:R-:W-:Y:S01]  /*2ff0*/  FFMA.FTZ R141, R141, R149.reuse, R150.reuse ;  /* 0x000000958d8d7223 */ /* 0x180fe20000010096 */
[-CC-:B0-----:R-:W-:Y:S01]  /*3000*/  FFMA.FTZ R118, R142, R149.reuse, R150.reuse ;  /* 0x000000958e767223 */ /* 0x181fe20000010096 */
        /* <DEDUP_REMOVED lines=12> */
[----:B-----5:R-:W-:Y:S01]  /*30d0*/  PRMT R116, R120, 0x7632, R116 ;  /* 0x0000763278747816 */ /* 0x020fe20000000074 */
[----:B------:R-:W-:Y:S01]  /*30e0*/  FADD.FTZ R146, R146, -R147 ;  /* 0x8000009392927221 */ /* 0x000fe20000010000 */
[C---:B------:R-:W-:Y:S01]  /*30f0*/  PRMT R132, R122.reuse, 0x7632, R132 ;  /* 0x000076327a847816 */ /* 0x040fe20000000084 */
[C---:B------:R-:W-:Y:S01]  /*3100*/  FMUL.FTZ R117, R193.reuse, R128 ;  /* 0x00000080c1757220 */ /* 0x040fe20000410000 */
        /* <DEDUP_REMOVED lines=12> */
[----:B------:R-:W-:Y:S01]  /*31d0*/  FMUL.FTZ R193, R193, R146 ;  /* 0x00000092c1c17220 */ /* 0x000fe20000410000 */
[-C--:B------:R-:W-:Y:S01]  /*31e0*/  FMUL.FTZ R117, R117, R148.reuse ;  /* 0x0000009475757220 */ /* 0x080fe20000410000 */
        /* <DEDUP_REMOVED lines=30> */
.L_x_4354:
[----:B------:R-:W0:Y:S01]  /*33d0*/  @P1 LDC.64 R120, c[0x0][0x478] ;  /* 0x00011e00ff781b82 */ /* 0x000e220000000a00 */
[----:B------:R-:W-:-:S04]  /*33e0*/  IMAD.WIDE.U32 R124, R189, 0x10, R124 ;  /* 0x00000010bd7c7825 */ /* 0x000fc800078e007c */
[----:B0-----:R-:W-:-:S05]  /*33f0*/  @P1 IMAD.WIDE.U32 R120, R189, 0x20, R120 ;  /* 0x00000020bd781825 */ /* 0x001fca00078e0078 */
[----:B------:R1:W-:Y:S04]  /*3400*/  @P1 STG.E.128 desc[UR8][R120.64], R108 ;  /* 0x0000006c78001986 */ /* 0x0003e8000c101d08 */
[----:B------:R1:W-:Y:S04]  /*3410*/  @P1 STG.E.128 desc[UR8][R120.64+0x10], R112 ;  /* 0x0000107078001986 */ /* 0x0003e8000c101d08 */
[----:B------:R1:W-:Y:S01]  /*3420*/  STG.E.128 desc[UR8][R124.64], R116 ;  /* 0x000000747c007986 */ /* 0x0003e2000c101d08 */
[----:B------:R-:W-:Y:S05]  /*3430*/  BRA `(.L_x_4355) ;  /* 0x0000001800907947 */ /* 0x000fea0003800000 */
.L_x_4348:
        /* <DEDUP_REMOVED lines=25> */
[C---:B------:R-:W-:Y:S01]  /*35d0*/  FFMA.FTZ R121, R193.reuse, R125, R84 ;  /* 0x0000007dc1797223 */ /* 0x040fe20000010054 */
[----:B------:R-:W-:Y:S01]  /*35e0*/  PRMT R120, R116, 0x7632, R120 ;  /* 0x0000763274787816 */ /* 0x000fe20000000078 */
[C---:B------:R-:W-:Y:S01]  /*35f0*/  FFMA.FTZ R125, R193.reuse, R133, R86 ;  /* 0x00000085c17d7223 */ /* 0x040fe20000010056 */
[----:B------:R-:W-:Y:S01]  /*3600*/  PRMT R122, R118, 0x7632, R122 ;  /* 0x00007632767a7816 */ /* 0x000fe2000000007a */
[----:B------:R-:W-:Y:S01]  /*3610*/  FFMA.FTZ R131, R193, R218, R87 ;  /* 0x000000dac1837223 */ /* 0x000fe20000010057 */
[----:B------:R-:W-:Y:S01]  /*3620*/  SHF.L.U32 R225, R123, 0x10, RZ ;  /* 0x000000107be17819 */ /* 0x000fe200000006ff */
[C---:B------:R-:W-:Y:S01]  /*3630*/  FFMA.FTZ R123, R193.reuse, R216, R85 ;  /* 0x000000d8c17b7223 */ /* 0x040fe20000010055 */
[C---:B------:R-:W-:Y:S01]  /*3640*/  FFMA.FTZ R133, R193.reuse, R201, R88 ;  /* 0x000000c9c1857223 */ /* 0x040fe20000010058 */
[C---:B------:R-:W-:Y:S01]  /*3650*/  FFMA.FTZ R221, R193.reuse, R221, R90 ;  /* 0x000000ddc1dd7223 */ /* 0x040fe2000001005a */
[----:B------:R-:W-:Y:S01]  /*3660*/  SHF.L.U32 R116, R116, 0x10, RZ ;  /* 0x0000001074747819 */ /* 0x000fe200000006ff */
[C---:B------:R-:W-:Y:S01]  /*3670*/  FFMA.FTZ R201, R193.reuse, R220, R89 ;  /* 0x000000dcc1c97223 */ /* 0x040fe20000010059 */
[----:B------:R-:W-:Y:S01]  /*3680*/  FFMA.FTZ R223, R193, R222, R91 ;  /* 0x000000dec1df7223 */ /* 0x000fe2000001005b */
        /* <DEDUP_REMOVED lines=34> */
.L_x_4356:
[-CC-:B------:R-:W-:Y:S01]  /*38b0*/  FFMA.FTZ R125, R125, R149.reuse, R150.reuse ;  /* 0x000000957d7d7223 */ /* 0x180fe20000010096 */
[-CC-:B------:R-:W-:Y:S01]  /*38c0*/  FFMA.FTZ R201, R201, R149.reuse, R150.reuse ;  /* 0x00000095c9c97223 */ /* 0x180fe20000010096 */
[-CC-:B------:R-:W-:Y:S01]  /*38d0*/  FFMA.FTZ R151, R151, R149.reuse, R150.reuse ;  /* 0x0000009597977223 */ /* 0x180fe20000010096 */
[-CC-:B------:R-:W-:Y:S01]  /*38e0*/  FFMA.FTZ R133, R133, R149.reuse, R150.reuse ;  /* 0x0000009585857223 */ /* 0x180fe20000010096 */
[-CC-:B------:R-:W-:Y:S01]  /*38f0*/  FFMA.FTZ R131, R131, R149.reuse, R150.reuse ;  /* 0x0000009583837223 */ /* 0x180fe20000010096 */
[-C--:B------:R-:W-:Y:S01]  /*3900*/  FFMA.FTZ R112, R221, R149.reuse, R150 ;  /* 0x00000095dd707223 */ /* 0x080fe20000010096 */
[----:B-----5:R-:W-:Y:S01]  /*3910*/  PRMT R108, R116, 0x7632, R108 ;  /* 0x00007632746c7816 */ /* 0x020fe2000000006c */
[-CC-:B------:R-:W-:Y:S01]  /*3920*/  FFMA.FTZ R203, R203, R149.reuse, R150.reuse ;  /* 0x00000095cbcb7223 */ /* 0x180fe20000010096 */
[----:B------:R-:W-:Y:S01]  /*3930*/  FFMA.FTZ R223, R223, R149, R150 ;  /* 0x00000095dfdf7223 */ /* 0x000fe20000010096 */
        /* <DEDUP_REMOVED lines=55> */
.L_x_4357:
        /* <DEDUP_REMOVED lines=44> */
[----:B------:R-:W-:Y:S01]  /*3f70*/  SHF.L.U32 R120, R120, 0x10, RZ ;  /* 0x0000001078787819 */ /* 0x000fe200000006ff */
[----:B------:R-:W-:Y:S01]  /*3f80*/  FFMA.FTZ R115, R193, R214, R99 ;  /* 0x000000d6c1737223 */ /* 0x000fe20000010063 */
        /* <DEDUP_REMOVED lines=31> */
.L_x_4358:
[-CC-:B------:R-:W-:Y:S01]  /*4180*/  FFMA.FTZ R205, R205, R149.reuse, R150.reuse ;  /* 0x00000095cdcd7223 */ /* 0x180fe20000010096 */
[-CC-:B------:R-:W-:Y:S01]  /*4190*/  FFMA.FTZ R207, R207, R149.reuse, R150.reuse ;  /* 0x00000095cfcf7223 */ /* 0x180fe20000010096 */
[-CC-:B------:R-:W-:Y:S01]  /*41a0*/  FFMA.FTZ R209, R209, R149.reuse, R150.reuse ;  /* 0x00000095d1d17223 */ /* 0x180fe20000010096 */
[-CC-:B------:R-:W-:Y:S01]  /*41b0*/  FFMA.FTZ R211, R211, R149.reuse, R150.reuse ;  /* 0x00000095d3d37223 */ /* 0x180fe20000010096 */
[-CC-:B------:R-:W-:Y:S01]  /*41c0*/  FFMA.FTZ R213, R213, R149.reuse, R150.reuse ;  /* 0x00000095d5d57223 */ /* 0x180fe20000010096 */
[-CC-:B------:R-:W-:Y:S01]  /*41d0*/  FFMA.FTZ R215, R215, R149.reuse, R150.reuse ;  /* 0x00000095d7d77223 */ /* 0x180fe20000010096 */
[-CC-:B------:R-:W-:Y:S01]  /*41e0*/  FFMA.FTZ R217, R217, R149.reuse, R150.reuse ;  /* 0x00000095d9d97223 */ /* 0x180fe20000010096 */
[----:B0----5:R-:W-:Y:S01]  /*41f0*/  PRMT R117, R121, 0x7632, R117 ;  /* 0x0000763279757816 */ /* 0x021fe20000000075 */
        /* <DEDUP_REMOVED lines=8> */
[----:B------:R-:W-:Y:S01]  /*4280*/  PRMT R116, R120, 0x7632, R116 ;  /* 0x0000763278747816 */ /* 0x000fe20000000074 */
[----:B------:R-:W-:Y:S01]  /*4290*/  FADD.FTZ R214, R214, -R219 ;  /* 0x800000dbd6d67221 */ /* 0x000fe20000010000 */
[----:B------:R-:W-:Y:S01]  /*42a0*/  PRMT R118, R122, 0x7632, R118 ;  /* 0x000076327a767816 */ /* 0x000fe20000000076 */
[----:B------:R-:W-:Y:S01]  /*42b0*/  FFMA.FTZ R205, R193, R205, R92 ;  /* 0x000000cdc1cd7223 */ /* 0x000fe2000001005c */
[----:B------:R-:W-:Y:S01]  /*42c0*/  SHF.L.U32 R133, R117, 0x10, RZ ;  /* 0x0000001075857819 */ /* 0x000fe200000006ff */
[----:B------:R-:W-:Y:S01]  /*42d0*/  FFMA.FTZ R117, R193, R206, R93 ;  /* 0x000000cec1757223 */ /* 0x000fe2000001005d */
[----:B------:R-:W-:Y:S01]  /*42e0*/  PRMT R130, R123, 0x7632, R130 ;  /* 0x000076327b827816 */ /* 0x000fe20000000082 */
[C---:B------:R-:W-:Y:S01]  /*42f0*/  FFMA.FTZ R209, R193.reuse, R209, R94 ;  /* 0x000000d1c1d17223 */ /* 0x040fe2000001005e */
[C---:B------:R-:W-:Y:S01]  /*4300*/  FFMA.FTZ R131, R193.reuse, R210, R95 ;  /* 0x000000d2c1837223 */ /* 0x040fe2000001005f */
[C---:B------:R-:W-:Y:S01]  /*4310*/  FFMA.FTZ R213, R193.reuse, R213, R96 ;  /* 0x000000d5c1d57223 */ /* 0x040fe20000010060 */
[C---:B------:R-:W-:Y:S01]  /*4320*/  FFMA.FTZ R197, R193.reuse, R212, R97 ;  /* 0x000000d4c1c57223 */ /* 0x040fe20000010061 */
[C---:B------:R-:W-:Y:S01]  /*4330*/  FFMA.FTZ R217, R193.reuse, R217, R98 ;  /* 0x000000d9c1d97223 */ /* 0x040fe20000010062 */
[----:B------:R-:W-:Y:S01]  /*4340*/  SHF.L.U32 R120, R120, 0x10, RZ ;  /* 0x0000001078787819 */ /* 0x000fe200000006ff */
[----:B------:R-:W-:Y:S01]  /*4350*/  FFMA.FTZ R207, R193, R214, R99 ;  /* 0x000000d6c1cf7223 */ /* 0x000fe20000010063 */
        /* <DEDUP_REMOVED lines=34> */
.L_x_4359:
        /* <DEDUP_REMOVED lines=10> */
[-CC-:B------:R-:W-:Y:S01]  /*4620*/  FFMA.FTZ R129, R129, R149.reuse, R150.reuse ;  /* 0x0000009581817223 */ /* 0x180fe20000010096 */
[-CC-:B0-----:R-:W-:Y:S01]  /*4630*/  FFMA.FTZ R108, R134, R149.reuse, R150.reuse ;  /* 0x00000095866c7223 */ /* 0x181fe20000010096 */
        /* <DEDUP_REMOVED lines=9> */
[----:B-----5:R-:W-:Y:S01]  /*46d0*/  PRMT R117, R121, 0x7632, R117 ;  /* 0x0000763279757816 */ /* 0x020fe20000000075 */
[----:B------:R-:W-:Y:S01]  /*46e0*/  FADD.FTZ R143, R143, -R136 ;  /* 0x800000888f8f7221 */ /* 0x000fe20000010000 */
[----:B------:R-:W-:Y:S01]  /*46f0*/  SHF.L.U32 R126, R121, 0x10, RZ ;  /* 0x00000010797e7819 */ /* 0x000fe200000006ff */
[----:B------:R-:W-:Y:S01]  /*4700*/  FADD.FTZ R144, R144, -R141 ;  /* 0x8000008d90907221 */ /* 0x000fe20000010000 */
[----:B------:R-:W-:Y:S01]  /*4710*/  FADD.FTZ R145, R145, -R142 ;  /* 0x8000008e91917221 */ /* 0x000fe20000010000 */
        /* <DEDUP_REMOVED lines=8> */
[----:B------:R-:W-:Y:S01]  /*47a0*/  SHF.L.U32 R120, R120, 0x10, RZ ;  /* 0x0000001078787819 */ /* 0x000fe200000006ff */
[C---:B------:R-:W-:Y:S01]  /*47b0*/  FFMA.FTZ R112, R193.reuse, R143, R104 ;  /* 0x0000008fc1707223 */ /* 0x040fe20000010068 */
[C---:B------:R-:W-:Y:S01]  /*47c0*/  FFMA.FTZ R113, R193.reuse, R144, R105 ;  /* 0x00000090c1717223 */ /* 0x040fe20000010069 */
[----:B------:R-:W-:Y:S01]  /*47d0*/  FFMA.FTZ R114, R193, R145, R106 ;  /* 0x00000091c1727223 */ /* 0x000fe2000001006a */
        /* <DEDUP_REMOVED lines=36> */
.L_x_4360:
[-CC-:B------:R-:W-:Y:S01]  /*4a20*/  FFMA.FTZ R129, R129, R149.reuse, R150.reuse ;  /* 0x0000009581817223 */ /* 0x180fe20000010096 */
        /* <DEDUP_REMOVED lines=11> */
[----:B-----5:R-:W-:Y:S01]  /*4ae0*/  PRMT R126, R121, 0x7632, R126 ;  /* 0x00007632797e7816 */ /* 0x020fe2000000007e */
[----:B------:R-:W-:Y:S01]  /*4af0*/  FADD.FTZ R143, R143, -R136 ;  /* 0x800000888f8f7221 */ /* 0x000fe20000010000 */
[----:B0-----:R-:W-:Y:S01]  /*4b00*/  SHF.L.U32 R130, R121, 0x10, RZ ;  /* 0x0000001079827819 */ /* 0x001fe200000006ff */
[----:B------:R-:W-:Y:S01]  /*4b10*/  FADD.FTZ R144, R144, -R141 ;  /* 0x8000008d90907221 */ /* 0x000fe20000010000 */
[----:B------:R-:W-:Y:S01]  /*4b20*/  FADD.FTZ R145, R145, -R142 ;  /* 0x8000008e91917221 */ /* 0x000fe20000010000 */
[C---:B------:R-:W-:Y:S01]  /*4b30*/  FFMA.FTZ R119, R193.reuse, R138, R101 ;  /* 0x0000008ac1777223 */ /* 0x040fe20000010065 */
[----:B------:R-:W-:Y:S01]  /*4b40*/  PRMT R116, R120, 0x7632, R116 ;  /* 0x0000763278747816 */ /* 0x000fe20000000074 */
[----:B------:R-:W-:Y:S01]  /*4b50*/  FADD.FTZ R146, R146, -R147 ;  /* 0x8000009392927221 */ /* 0x000fe20000010000 */
[C---:B------:R-:W-:Y:S01]  /*4b60*/  FFMA.FTZ R117, R193.reuse, R128, R100 ;  /* 0x00000080c1757223 */ /* 0x040fe20000010064 */
        /* <DEDUP_REMOVED lines=8> */
[----:B------:R-:W-:Y:S01]  /*4bf0*/  FFMA.FTZ R123, R193, R144, R105 ;  /* 0x00000090c17b7223 */ /* 0x000fe20000010069 */
[----:B------:R-:W-:Y:S01]  /*4c00*/  SHF.L.U32 R120, R120, 0x10, RZ ;  /* 0x0000001078787819 */ /* 0x000fe200000006ff */
[----:B------:R-:W-:Y:S01]  /*4c10*/  FMUL.FTZ R118, R119, R148 ;  /* 0x0000009477767220 */ /* 0x000fe20000410000 */
[----:B------:R-:W-:Y:S01]  /*4c20*/  FFMA.FTZ R193, R193, R146, R107 ;  /* 0x00000092c1c17223 */ /* 0x000fe2000001006b */
[-C--:B------:R-:W-:Y:S01]  /*4c30*/  FMUL.FTZ R117, R117, R148.reuse ;  /* 0x0000009475757220 */ /* 0x080fe20000410000 */
        /* <DEDUP_REMOVED lines=30> */
.L_x_4361:
[----:B------:R-:W0:Y:S01]  /*4e20*/  @P1 LDC.64 R120, c[0x0][0x478] ;  /* 0x00011e00ff781b82 */ /* 0x000e220000000a00 */
[----:B------:R-:W-:-:S04]  /*4e30*/  IMAD.WIDE.U32 R124, R189, 0x10, R124 ;  /* 0x00000010bd7c7825 */ /* 0x000fc800078e007c */
[----:B0-----:R-:W-:-:S05]  /*4e40*/  @P1 IMAD.WIDE.U32 R120, R189, 0x20, R120 ;  /* 0x00000020bd781825 */ /* 0x001fca00078e0078 */
[----:B------:R0:W-:Y:S04]  /*4e50*/  @P1 STG.E.128 desc[UR8][R120.64], R108 ;  /* 0x0000006c78001986 */ /* 0x0001e8000c101d08 */
[----:B------:R0:W-:Y:S04]  /*4e60*/  @P1 STG.E.128 desc[UR8][R120.64+0x10], R112 ;  /* 0x0000107078001986 */ /* 0x0001e8000c101d08 */
[----:B------:R0:W-:Y:S02]  /*4e70*/  STG.E.128 desc[UR8][R124.64], R116 ;  /* 0x000000747c007986 */ /* 0x0001e4000c101d08 */
.L_x_4355:
        /* <DEDUP_REMOVED lines=101> */
.L_x_4345:
        /* <DEDUP_REMOVED lines=29> */
.L_x_4363:
        /* <DEDUP_REMOVED lines=14> */
.L_x_10739:


//--------------------- .text._ZN10layer_norm13ln_bwd_kernelINS_13Kernel_traitsIf13__nv_bfloat16fS2_fjLj3072ELj1ELj1ELj4ELj16ENS_18Kernel_traits_baseILj3072EfS2_fS2_fjLj128EEEEELb0ELb1ELb1ELb0EEEvNS_9BwdParamsE --------------------------
	.section	.text._ZN10layer_norm13ln_bwd_kernelINS_13Kernel_traitsIf13__nv_bfloat16fS2_fjLj3072ELj1ELj1ELj4ELj16ENS_18Kernel_traits_baseILj3072EfS2_fS2_fjLj128EEEEELb0ELb1ELb1ELb0EEEvNS_9BwdParamsE,"ax",@progbits
	.align	128
        .global         _ZN10layer_norm13ln_bwd_kernelINS_13Kernel_traitsIf13__nv_bfloat16fS2_fjLj3072ELj1ELj1ELj4ELj16ENS_18Kernel_traits_baseILj3072EfS2_fS2_fjLj128EEEEELb0ELb1ELb1ELb0EEEvNS_9BwdParamsE
        .type           _ZN10layer_norm13ln_bwd_kernelINS_13Kernel_traitsIf13__nv_bfloat16fS2_fjLj3072ELj1ELj1ELj4ELj16ENS_18Kernel_traits_baseILj3072EfS2_fS2_fjLj128EEEEELb0ELb1ELb1ELb0EEEvNS_9BwdParamsE,@function
        .size           _ZN10layer_norm13ln_bwd_kernelINS_13Kernel_traitsIf13__nv_bfloat16fS2_fjLj3072ELj1ELj1ELj4ELj16ENS_18Kernel_traits_baseILj3072EfS2_fS2_fjLj128EEEEELb0ELb1ELb1ELb0EEEvNS_9BwdParamsE,(.L_x_10740 - _ZN10layer_norm13ln_bwd_kernelINS_13Kernel_traitsIf13__nv_bfloat16fS2_fjLj3072ELj1ELj1ELj4ELj16ENS_18Kernel_traits_baseILj3072EfS2_fS2_fjLj128EEEEELb0ELb1ELb1ELb0EEEvNS_9BwdParamsE)
        .other          _ZN10layer_norm13ln_bwd_kernelINS_13Kernel_traitsIf13__nv_bfloat16fS2_fjLj3072ELj1ELj1ELj4ELj16ENS_18Kernel_traits_baseILj3072EfS2_fS2_fjLj128EEEEELb0ELb1ELb1ELb0EEEvNS_9BwdParamsE,@"STO_CUDA_ENTRY STV_DEFAULT"
_ZN10layer_norm13ln_bwd_kernelINS_13Kernel_traitsIf13__nv_bfloat16fS2_fjLj3072ELj1ELj1ELj4ELj16ENS_18Kernel_traits_baseILj3072EfS2_fS2_fjLj128EEEEELb0ELb1ELb1ELb0EEEvNS_9BwdParamsE:
.text._ZN10layer_norm13ln_bwd_kernelINS_13Kernel_traitsIf13__nv_bfloat16fS2_fjLj3072ELj1ELj1ELj4ELj16ENS_18Kernel_traits_baseILj3072EfS2_fS2_fjLj128EEEEELb0ELb1ELb1ELb0EEEvNS_9BwdParamsE:
        /* <DEDUP_REMOVED lines=20> */
[----:B--2---:R-:W5:Y:S02]  /*0140*/  @P4 LDG.E.128 R28, desc[UR10][R8.64] ;  /* 0x0000000a081c4981 */ /* 0x004f64000c1e1d00 */
[----:B------:R-:W0:Y:S01]  /*0150*/  @P2 LDC.64 R4, c[0x0][0x3e8] ;  /* 0x0000fa00ff042b82 */ /* 0x000e220000000a00 */
[C---:B-1----:R-:W-:Y:S01]  /*0160*/  @P4 IMAD.WIDE.U32 R10, R17.reuse, 0x20, R10 ;  /* 0x00000020110a4825 */ /* 0x042fe200078e000a */
[----:B------:R-:W-:Y:S01]  /*0170*/  @P4 IADD3 R17, PT, PT, R17, 0x80, RZ ;  /* 0x0000008011114810 */ /* 0x000fe20007ffe0ff */
[----:B------:R-:W5:Y:S04]  /*0180*/  @P4 LDG.E.128 R32, desc[UR10][R8.64+0x10] ;  /* 0x0000100a08204981 */ /* 0x000f68000c1e1d00 */
[----:B------:R-:W5:Y:S01]  /*0190*/  @P4 LDG.E.128 R36, desc[UR10][R10.64] ;  /* 0x0000000a0a244981 */ /* 0x000f62000c1e1d00 */
[C---:B----4-:R-:W-:Y:S01]  /*01a0*/  @P5 IMAD.WIDE.U32 R12, R17.reuse, 0x20, R12 ;  /* 0x00000020110c5825 */ /* 0x050fe200078e000c */
[----:B------:R-:W1:Y:S02]  /*01b0*/  @P2 LDC.64 R2, c[0x0][0x3d0] ;  /* 0x0000f400ff022b82 */ /* 0x000e640000000a00 */
[----:B------:R-:W5:Y:S04]  /*01c0*/  @P4 LDG.E.128 R40, desc[UR10][R10.64+0x10] ;  /* 0x0000100a0a284981 */ /* 0x000f68000c1e1d00 */
[----:B------:R-:W5:Y:S01]  /*01d0*/  @P5 LDG.E.128 R44, desc[UR10][R12.64] ;  /* 0x0000000a0c2c5981 */ /* 0x000f62000c1e1d00 */
[----:B---3--:R-:W-:-:S03]  /*01e0*/  @P5 IMAD.WIDE.U32 R14, R17, 0x20, R14 ;  /* 0x00000020110e5825 */ /* 0x008fc600078e000e */
[----:B------:R-:W5:Y:S04]  /*01f0*/  @P5 LDG.E.128 R48, desc[UR10][R12.64+0x10] ;  /* 0x0000100a0c305981 */ /* 0x000f68000c1e1d00 */
[----:B------:R-:W5:Y:S01]  /*0200*/  @P5 LDG.E.128 R52, desc[UR10][R14.64] ;  /* 0x0000000a0e345981 */ /* 0x000f62000c1e1d00 */
[----:B0-----:R-:W-:-:S03]  /*0210*/  @P2 IMAD.WIDE.U32 R4, R188, 0x20, R4 ;  /* 0x00000020bc042825 */ /* 0x001fc600078e0004 */
[----:B------:R-:W5:Y:S04]  /*0220*/  @P5 LDG.E.128 R56, desc[UR10][R14.64+0x10] ;  /* 0x0000100a0e385981 */ /* 0x000f68000c1e1d00 */
[----:B------:R-:W5:Y:S04]  /*0230*/  @P2 LDG.E.128 R68, desc[UR10][R4.64] ;  /* 0x0000000a04442981 */ /* 0x000f68000c1e1d00 */
[----:B------:R-:W5:Y:S01]  /*0240*/  @P2 LDG.E.128 R72, desc[UR10][R4.64+0x10] ;  /* 0x0000100a04482981 */ /* 0x000f62000c1e1d00 */
[----:B------:R-:W0:Y:S01]  /*0250*/  S2UR UR4, SR_CTAID.X ;  /* 0x00000000000479c3 */ /* 0x000e220000002500 */
[----:B-1----:R-:W-:-:S05]  /*0260*/  @P2 IMAD.WIDE.U32 R2, R188, 0x20, R2 ;  /* 0x00000020bc022825 */ /* 0x002fca00078e0002 */
[----:B------:R-:W5:Y:S04]  /*0270*/  @P2 LDG.E.128 R60, desc[UR10][R2.64] ;  /* 0x0000000a023c2981 */ /* 0x000f68000c1e1d00 */
[----:B------:R0:W5:Y:S02]  /*0280*/  @P2 LDG.E.128 R64, desc[UR10][R2.64+0x10] ;  /* 0x0000100a02402981 */ /* 0x000164000c1e1d00 */
        /* <DEDUP_REMOVED lines=81> */
.L_x_4479:
        /* <DEDUP_REMOVED lines=52> */
[----:B--2---:R-:W-:-:S04]  /*0ae0*/  FADD.FTZ R227, -R228, R180 ;  /* 0x000000b4e4e37221 */ /* 0x004fc80000010100 */
[----:B-----5:R-:W-:Y:S01]  /*0af0*/  FMUL.FTZ R227, R4, R227 ;  /* 0x000000e304e37220 */ /* 0x020fe20000410000 */
[----:B---3--:R-:W-:Y:S01]  /*0b00*/  FADD.FTZ R197, -R228, R188 ;  /* 0x000000bce4c57221 */ /* 0x008fe20000010100 */
[C---:B----4-:R-:W-:Y:S02]  /*0b10*/  SHF.L.U32 R225, R184.reuse, 0x10, RZ ;  /* 0x00000010b8e17819 */ /* 0x050fe400000006ff */
[----:B------:R-:W-:Y:S01]  /*0b20*/  PRMT R180, R184, 0x7632, R180 ;  /* 0x00007632b8b47816 */ /* 0x000fe200000000b4 */
[C---:B------:R-:W-:Y:S01]  /*0b30*/  FADD.FTZ R181, -R228.reuse, R181 ;  /* 0x000000b5e4b57221 */ /* 0x040fe20000010100 */
[----:B------:R-:W-:Y:S01]  /*0b40*/  FADD.FTZ R183, -R228, R183 ;  /* 0x000000b7e4b77221 */ /* 0x000fe20000010100 */
[----:B------:R-:W-:Y:S01]  /*0b50*/  FADD.FTZ R96, R96, R225 ;  /* 0x000000e160607221 */ /* 0x000fe20000010000 */
[----:B------:R-:W-:Y:S01]  /*0b60*/  SHF.L.U32 R180, R180, 0x10, RZ ;  /* 0x00000010b4b47819 */ /* 0x000fe200000006ff */
[-C--:B------:R-:W-:Y:S01]  /*0b70*/  FFMA.FTZ R76, R227, R225.reuse, R76 ;  /* 0x000000e1e34c7223 */ /* 0x080fe2000001004c */
[----:B------:R-:W-:Y:S01]  /*0b80*/  PRMT R184, R186, 0x7632, R184 ;  /* 0x00007632bab87816 */ /* 0x000fe200000000b8 */
[----:B------:R-:W-:Y:S01]  /*0b90*/  FMUL.FTZ R225, R60, R225 ;  /* 0x000000e13ce17220 */ /* 0x000fe20000410000 */
[----:B------:R-:W-:Y:S01]  /*0ba0*/  SHF.L.U32 R199, R186, 0x10, RZ ;  /* 0x00000010bac77819 */ /* 0x000fe200000006ff */
[----:B------:R-:W-:Y:S01]  /*0bb0*/  FADD.FTZ R223, -R228, R182 ;  /* 0x000000b6e4df7221 */ /* 0x000fe20000010100 */
[C---:B------:R-:W-:Y:S01]  /*0bc0*/  PRMT R186, R187.reuse, 0x7632, R186 ;  /* 0x00007632bbba7816 */ /* 0x040fe200000000ba */
[----:B------:R-:W-:Y:S01]  /*0bd0*/  FMUL.FTZ R197, R4, R197 ;  /* 0x000000c504c57220 */ /* 0x000fe20000410000 */
[----:B------:R-:W-:Y:S01]  /*0be0*/  SHF.L.U32 R201, R187, 0x10, RZ ;  /* 0x00000010bbc97819 */ /* 0x000fe200000006ff */
[----:B------:R-:W-:Y:S01]  /*0bf0*/  FADD.FTZ R187, -R228, R190 ;  /* 0x000000bee4bb7221 */ /* 0x000fe20000010100 */
[C---:B------:R-:W-:Y:S01]  /*0c00*/  PRMT R182, R185.reuse, 0x7632, R182 ;  /* 0x00007632b9b67816 */ /* 0x040fe200000000b6 */
[C---:B------:R-:W-:Y:S01]  /*0c10*/  FMUL.FTZ R226, R4.reuse, R181 ;  /* 0x000000b504e27220 */ /* 0x040fe20000410000 */
[----:B------:R-:W-:Y:S01]  /*0c20*/  SHF.L.U32 R185, R185, 0x10, RZ ;  /* 0x00000010b9b97819 */ /* 0x000fe200000006ff */
[----:B------:R-:W-:Y:S01]  /*0c30*/  FMUL.FTZ R196, R4, R183 ;  /* 0x000000b704c47220 */ /* 0x000fe20000410000 */
[-C--:B------:R-:W-:Y:S01]  /*0c40*/  FMUL.FTZ R224, R61, R180.reuse ;  /* 0x000000b43de07220 */ /* 0x080fe20000410000 */
[----:B------:R-:W-:Y:S01]  /*0c50*/  FADD.FTZ R181, RZ, R225 ;  /* 0x000000e1ffb57221 */ /* 0x000fe20000010000 */
[----:B------:R-:W-:Y:S01]  /*0c60*/  FADD.FTZ R100, R100, R199 ;  /* 0x000000c764647221 */ /* 0x000fe20000010000 */
[-C--:B------:R-:W-:Y:S01]  /*0c70*/  FFMA.FTZ R80, R197, R199.reuse, R80 ;  /* 0x000000c7c5507223 */ /* 0x080fe20000010050 */
[----:B------:R-:W-:Y:S01]  /*0c80*/  FMUL.FTZ R200, R64, R199 ;  /* 0x000000c740c87220 */ /* 0x000fe20000410000 */
[----:B------:R-:W-:Y:S01]  /*0c90*/  FFMA.FTZ R183, R227, R225, RZ ;  /* 0x000000e1e3b77223 */ /* 0x000fe200000100ff */
[----:B------:R-:W-:Y:S01]  /*0ca0*/  SHF.L.U32 R182, R182, 0x10, RZ ;  /* 0x00000010b6b67819 */ /* 0x000fe200000006ff */
[----:B------:R-:W-:Y:S01]  /*0cb0*/  FMUL.FTZ R199, R4, R187 ;  /* 0x000000bb04c77220 */ /* 0x000fe20000410000 */
[----:B------:R-:W-:Y:S01]  /*0cc0*/  FMUL.FTZ R198, R62, R185 ;  /* 0x000000b93ec67220 */ /* 0x000fe20000410000 */
[----:B------:R-:W-:Y:S01]  /*0cd0*/  FFMA.FTZ R77, R226, R180, R77 ;  /* 0x000000b4e24d7223 */ /* 0x000fe2000001004d */
[----:B------:R-:W-:Y:S01]  /*0ce0*/  FADD.FTZ R97, R97, R180 ;  /* 0x000000b461617221 */ /* 0x000fe20000010000 */
[----:B------:R-:W-:Y:S01]  /*0cf0*/  FADD.FTZ R181, R181, R224 ;  /* 0x000000e0b5b57221 */ /* 0x000fe20000010000 */
[----:B------:R-:W-:Y:S01]  /*0d00*/  FMUL.FTZ R223, R4, R223 ;  /* 0x000000df04df7220 */ /* 0x000fe20000410000 */
[----:B------:R-:W-:Y:S01]  /*0d10*/  FFMA.FTZ R180, R226, R224, R183 ;  /* 0x000000e0e2b47223 */ /* 0x000fe200000100b7 */
[----:B------:R-:W-:Y:S01]  /*0d20*/  FADD.FTZ R102, R102, R201 ;  /* 0x000000c966667221 */ /* 0x000fe20000010000 */
[-C--:B------:R-:W-:Y:S01]  /*0d30*/  FFMA.FTZ R82, R199, R201.reuse, R82 ;  /* 0x000000c9c7527223 */ /* 0x080fe20000010052 */
[----:B------:R-:W-:Y:S01]  /*0d40*/  FMUL.FTZ R202, R66, R201 ;  /* 0x000000c942ca7220 */ /* 0x000fe20000410000 */
[-C--:B------:R-:W-:Y:S01]  /*0d50*/  FFMA.FTZ R79, R196, R182.reuse, R79 ;  /* 0x000000b6c44f7223 */ /* 0x080fe2000001004f */
[----:B------:R-:W-:Y:S01]  /*0d60*/  FADD.FTZ R99, R99, R182 ;  /* 0x000000b663637221 */ /* 0x000fe20000010000 */
[----:B------:R-:W-:Y:S01]  /*0d70*/  FMUL.FTZ R201, R63, R182 ;  /* 0x000000b63fc97220 */ /* 0x000fe20000410000 */
[----:B------:R-:W-:Y:S01]  /*0d80*/  FADD.FTZ R182, R181, R198 ;  /* 0x000000c6b5b67221 */ /* 0x000fe20000010000 */
[----:B------:R-:W-:Y:S01]  /*0d90*/  FFMA.FTZ R181, R223, R198, R180 ;  /* 0x000000c6dfb57223 */ /* 0x000fe200000100b4 */
[----:B------:R-:W-:Y:S01]  /*0da0*/  SHF.L.U32 R184, R184, 0x10, RZ ;  /* 0x00000010b8b87819 */ /* 0x000fe200000006ff */
[----:B------:R-:W-:Y:S01]  /*0db0*/  FADD.FTZ R189, -R228, R189 ;  /* 0x000000bde4bd7221 */ /* 0x000fe20000010100 */
[----:B------:R-:W-:Y:S01]  /*0dc0*/  FADD.FTZ R183, R182, R201 ;  /* 0x000000c9b6b77221 */ /* 0x000fe20000010000 */
[----:B------:R-:W-:-:S02]  /*0dd0*/  FFMA.FTZ R180, R196, R201, R181 ;  /* 0x000000c9c4b47223 */ /* 0x000fc400000100b5 */
[----:B------:R-:W-:Y:S01]  /*0de0*/  FMUL.FTZ R204, R4, R189 ;  /* 0x000000bd04cc7220 */ /* 0x000fe20000410000 */
[----:B------:R-:W-:Y:S01]  /*0df0*/  FMUL.FTZ R203, R65, R184 ;  /* 0x000000b841cb7220 */ /* 0x000fe20000410000 */
[----:B------:R-:W-:Y:S01]  /*0e00*/  FADD.FTZ R182, R183, R200 ;  /* 0x000000c8b7b67221 */ /* 0x000fe20000010000 */
[----:B------:R-:W-:Y:S01]  /*0e10*/  FFMA.FTZ R181, R197, R200, R180 ;  /* 0x000000c8c5b57223 */ /* 0x000fe200000100b4 */
[----:B------:R-:W-:Y:S01]  /*0e20*/  SHF.L.U32 R186, R186, 0x10, RZ ;  /* 0x00000010baba7819 */ /* 0x000fe200000006ff */
[----:B------:R-:W-:Y:S01]  /*0e30*/  FADD.FTZ R191, -R228, R191 ;  /* 0x000000bfe4bf7221 */ /* 0x000fe20000010100 */
[----:B------:R-:W-:Y:S01]  /*0e40*/  FADD.FTZ R183, R182, R203 ;  /* 0x000000cbb6b77221 */ /* 0x000fe20000010000 */
[----:B------:R-:W-:Y:S02]  /*0e50*/  FFMA.FTZ R180, R204, R203, R181 ;  /* 0x000000cbccb47223 */ /* 0x000fe400000100b5 */
        /* <DEDUP_REMOVED lines=12> */
.L_x_4368:
[----:B----4-:R-:W-:Y:S05]  /*0f20*/  BSYNC.RECONVERGENT B1 ;  /* 0x0000000000017941 */ /* 0x010fea0003800200 */
.L_x_4367:
        /* <DEDUP_REMOVED lines=8> */
[----:B------:R2:W4:Y:S01]  /*0fb0*/  LDG.E.128 R16, desc[UR10][R182.64+0x10] ;  /* 0x0000100ab6107981 */ /* 0x000522000c1e1d00 */
[----:B------:R-:W-:-:S04]  /*0fc0*/  ISETP.NE.U32.AND P0, PT, RZ, UR12, PT ;  /* 0x0000000cff007c0c */ /* 0x000fc8000bf05070 */
[----:B------:R-:W-:-:S13]  /*0fd0*/  ISETP.NE.AND.EX P0, PT, RZ, UR13, PT, P0 ;  /* 0x0000000dff007c0c */ /* 0x000fda000bf05300 */
[----:B------:R-:W0:Y:S02]  /*0fe0*/  @P0 LDC.64 R180, c[0x0][0x438] ;  /* 0x00010e00ffb40b82 */ /* 0x000e240000000a00 */
[----:B0-----:R-:W-:-:S05]  /*0ff0*/  @P0 IMAD.WIDE.U32 R180, R229, 0x20, R180 ;  /* 0x00000020e5b40825 */ /* 0x001fca00078e00b4 */
[----:B------:R-:W5:Y:S04]  /*1000*/  @P0 LDG.E.128 R160, desc[UR10][R180.64] ;  /* 0x0000000ab4a00981 */ /* 0x000f68000c1e1d00 */
[----:B------:R0:W5:Y:S01]  /*1010*/  @P0 LDG.E.128 R164, desc[UR10][R180.64+0x10] ;  /* 0x0000100ab4a40981 */ /* 0x000162000c1e1d00 */
[----:B------:R-:W-:Y:S02]  /*1020*/  IADD3 R232, PT, PT, R232, 0x80, RZ ;  /* 0x00000080e8e87810 */ /* 0x000fe40007ffe0ff */
[----:B------:R-:W-:Y:S02]  /*1030*/  IADD3 R229, PT, PT, R229, 0x80, RZ ;  /* 0x00000080e5e57810 */ /* 0x000fe40007ffe0ff */
[C---:B--2---:R-:W-:Y:S02]  /*1040*/  PRMT R182, R12.reuse, 0x7632, R182 ;  /* 0x000076320cb67816 */ /* 0x044fe400000000b6 */
[----:B------:R-:W-:-:S02]  /*1050*/  SHF.L.U32 R183, R12, 0x10, RZ ;  /* 0x000000100cb77819 */ /* 0x000fc400000006ff */
[C---:B0-----:R-:W-:Y:S02]  /*1060*/  PRMT R180, R15.reuse, 0x7632, R180 ;  /* 0x000076320fb47816 */ /* 0x041fe400000000b4 */
[----:B------:R-:W-:Y:S01]  /*1070*/  SHF.L.U32 R181, R15, 0x10, RZ ;  /* 0x000000100fb57819 */ /* 0x000fe200000006ff */
[----:B---3--:R-:W-:Y:S01]  /*1080*/  FADD.FTZ R189, -R228, R8 ;  /* 0x00000008e4bd7221 */ /* 0x008fe20000010100 */
[----:B------:R-:W-:Y:S01]  /*1090*/  SHF.L.U32 R182, R182, 0x10, RZ ;  /* 0x00000010b6b67819 */ /* 0x000fe200000006ff */
[----:B------:R-:W-:Y:S01]  /*10a0*/  FADD.FTZ R191, -R228, R9 ;  /* 0x00000009e4bf7221 */ /* 0x000fe20000010100 */
[----:B------:R-:W-:Y:S01]  /*10b0*/  FMUL.FTZ R12, R28, R183 ;  /* 0x000000b71c0c7220 */ /* 0x000fe20000410000 */
[----:B----4-:R-:W-:Y:S01]  /*10c0*/  FADD.FTZ R15, -R228, R18 ;  /* 0x00000012e40f7221 */ /* 0x010fe20000010100 */
[----:B-----5:R-:W-:Y:S01]  /*10d0*/  FMUL.FTZ R9, R4, R189 ;  /* 0x000000bd04097220 */ /* 0x020fe20000410000 */
[C---:B------:R-:W-:Y:S01]  /*10e0*/  SHF.L.U32 R185, R13.reuse, 0x10, RZ ;  /* 0x000000100db97819 */ /* 0x040fe200000006ff */
[----:B------:R-:W-:Y:S01]  /*10f0*/  FADD.FTZ R233, -R228, R17 ;  /* 0x00000011e4e97221 */ /* 0x000fe20000010100 */
[----:B------:R-:W-:Y:S01]  /*1100*/  SHF.L.U32 R188, R180, 0x10, RZ ;  /* 0x00000010b4bc7819 */ /* 0x000fe200000006ff */
[----:B------:R-:W-:Y:S01]  /*1110*/  FMUL.FTZ R15, R4, R15 ;  /* 0x0000000f040f7220 */ /* 0x000fe20000410000 */
[----:B------:R-:W-:Y:S01]  /*1120*/  PRMT R184, R13, 0x7632, R184 ;  /* 0x000076320db87816 */ /* 0x000fe200000000b8 */
[C---:B------:R-:W-:Y:S01]  /*1130*/  FADD.FTZ R235, -R228.reuse, R19 ;  /* 0x00000013e4eb7221 */ /* 0x040fe20000010100 */
[----:B------:R-:W-:Y:S01]  /*1140*/  FADD.FTZ R180, R231, R12 ;  /* 0x0000000ce7b47221 */ /* 0x000fe20000010000 */
[----:B------:R-:W-:Y:S01]  /*1150*/  FMUL.FTZ R17, R29, R182 ;  /* 0x000000b61d117220 */ /* 0x000fe20000410000 */
[----:B------:R-:W-:Y:S01]  /*1160*/  FADD.FTZ R193, -R228, R10 ;  /* 0x0000000ae4c17221 */ /* 0x000fe20000010100 */
[----:B------:R-:W-:Y:S01]  /*1170*/  FMUL.FTZ R8, R4, R191 ;  /* 0x000000bf04087220 */ /* 0x000fe20000410000 */
[----:B------:R-:W-:Y:S01]  /*1180*/  FFMA.FTZ R19, R9, R12, R230 ;  /* 0x0000000c09137223 */ /* 0x000fe200000100e6 */
[----:B------:R-:W-:Y:S01]  /*1190*/  PRMT R186, R14, 0x7632, R186 ;  /* 0x000076320eba7816 */ /* 0x000fe200000000ba */
[----:B------:R-:W-:Y:S01]  /*11a0*/  FADD.FTZ R110, R110, R181 ;  /* 0x000000b56e6e7221 */ /* 0x000fe20000010000 */
[----:B------:R-:W-:Y:S01]  /*11b0*/  SHF.L.U32 R187, R14, 0x10, RZ ;  /* 0x000000100ebb7819 */ /* 0x000fe200000006ff */
[-C--:B------:R-:W-:Y:S01]  /*11c0*/  FFMA.FTZ R90, R15, R181.reuse, R90 ;  /* 0x000000b50f5a7223 */ /* 0x080fe2000001005a */
[----:B------:R-:W-:Y:S01]  /*11d0*/  FMUL.FTZ R18, R34, R181 ;  /* 0x000000b522127220 */ /* 0x000fe20000410000 */
[----:B------:R-:W-:Y:S01]  /*11e0*/  FADD.FTZ R195, -R228, R11 ;  /* 0x0000000be4c37221 */ /* 0x000fe20000010100 */
[----:B------:R-:W-:Y:S01]  /*11f0*/  SHF.L.U32 R184, R184, 0x10, RZ ;  /* 0x00000010b8b87819 */ /* 0x000fe200000006ff */
[----:B------:R-:W-:Y:S01]  /*1200*/  FMUL.FTZ R14, R30, R185 ;  /* 0x000000b91e0e7220 */ /* 0x000fe20000410000 */
[----:B------:R-:W-:Y:S01]  /*1210*/  FADD.FTZ R181, R180, R17 ;  /* 0x00000011b4b57221 */ /* 0x000fe20000010000 */
[----:B------:R-:W-:Y:S01]  /*1220*/  FMUL.FTZ R11, R4, R193 ;  /* 0x000000c1040b7220 */ /* 0x000fe20000410000 */
[C---:B------:R-:W-:Y:S01]  /*1230*/  FFMA.FTZ R180, R8.reuse, R17, R19 ;  /* 0x0000001108b47223 */ /* 0x040fe20000010013 */
[----:B------:R-:W-:Y:S01]  /*1240*/  FFMA.FTZ R85, R8, R182, R85 ;  /* 0x000000b608557223 */ /* 0x000fe20000010055 */
[----:B------:R-:W-:Y:S01]  /*1250*/  FADD.FTZ R105, R105, R182 ;  /* 0x000000b669697221 */ /* 0x000fe20000010000 */
[----:B------:R-:W-:Y:S01]  /*1260*/  FADD.FTZ R182, R181, R14 ;  /* 0x0000000eb5b67221 */ /* 0x000fe20000010000 */
[----:B------:R-:W-:Y:S01]  /*1270*/  FADD.FTZ R13, -R228, R16 ;  /* 0x00000010e40d7221 */ /* 0x000fe20000010100 */
[----:B------:R-:W-:Y:S01]  /*1280*/  FMUL.FTZ R10, R4, R195 ;  /* 0x000000c3040a7220 */ /* 0x000fe20000410000 */
[----:B------:R-:W-:Y:S01]  /*1290*/  FMUL.FTZ R19, R31, R184 ;  /* 0x000000b81f137220 */ /* 0x000fe20000410000 */
[----:B------:R-:W-:Y:S01]  /*12a0*/  FFMA.FTZ R181, R11, R14, R180 ;  /* 0x0000000e0bb57223 */ /* 0x000fe200000100b4 */
        /* <DEDUP_REMOVED lines=29> */
.L_x_4370:
[----:B------:R-:W-:Y:S05]  /*1480*/  BSYNC.RECONVERGENT B1 ;  /* 0x0000000000017941 */ /* 0x000fea0003800200 */
.L_x_4369:
        /* <DEDUP_REMOVED lines=16> */
[C---:B------:R-:W-:Y:S01]  /*1590*/  FADD.FTZ R215, -R228.reuse, R182 ;  /* 0x000000b6e4d77221 */ /* 0x040fe20000010100 */
[----:B0-----:R-:W-:Y:S01]  /*15a0*/  FADD.FTZ R211, -R228, R183 ;  /* 0x000000b7e4d37221 */ /* 0x001fe20000010100 */
[C---:B-----5:R-:W-:Y:S01]  /*15b0*/  FMUL.FTZ R207, R4.reuse, R207 ;  /* 0x000000cf04cf7220 */ /* 0x060fe20000410000 */
[C---:B-1----:R-:W-:Y:S01]  /*15c0*/  FMUL.FTZ R208, R4.reuse, R213 ;  /* 0x000000d504d07220 */ /* 0x042fe20000410000 */
[----:B------:R-:W-:Y:S01]  /*15d0*/  FMUL.FTZ R209, R4, R215 ;  /* 0x000000d704d17220 */ /* 0x000fe20000410000 */
[C---:B---3--:R-:W-:Y:S01]  /*15e0*/  FADD.FTZ R217, -R228.reuse, R184 ;  /* 0x000000b8e4d97221 */ /* 0x048fe20000010100 */
[----:B------:R-:W-:Y:S01]  /*15f0*/  FADD.FTZ R219, -R228, R185 ;  /* 0x000000b9e4db7221 */ /* 0x000fe20000010100 */
[----:B----4-:R-:W-:Y:S01]  /*1600*/  PRMT R180, R188, 0x7632, R180 ;  /* 0x00007632bcb47816 */ /* 0x010fe200000000b4 */
[----:B------:R-:W-:Y:S01]  /*1610*/  FADD.FTZ R229, -R228, R187 ;  /* 0x000000bbe4e57221 */ /* 0x000fe20000010100 */
[----:B------:R-:W-:Y:S01]  /*1620*/  SHF.L.U32 R181, R188, 0x10, RZ ;  /* 0x00000010bcb57819 */ /* 0x000fe200000006ff */
[----:B------:R-:W-:Y:S01]  /*1630*/  FMUL.FTZ R210, R4, R211 ;  /* 0x000000d304d27220 */ /* 0x000fe20000410000 */
[----:B------:R-:W-:Y:S01]  /*1640*/  SHF.L.U32 R182, R180, 0x10, RZ ;  /* 0x00000010b4b67819 */ /* 0x000fe200000006ff */
[----:B------:R-:W-:Y:S01]  /*1650*/  FMUL.FTZ R211, R4, R217 ;  /* 0x000000d904d37220 */ /* 0x000fe20000410000 */
[C---:B------:R-:W-:Y:S01]  /*1660*/  PRMT R183, R189.reuse, 0x7632, R183 ;  /* 0x00007632bdb77816 */ /* 0x040fe200000000b7 */
[-C--:B------:R-:W-:Y:S01]  /*1670*/  FMUL.FTZ R214, R44, R181.reuse ;  /* 0x000000b52cd67220 */ /* 0x080fe20000410000 */
[----:B------:R-:W-:Y:S01]  /*1680*/  SHF.L.U32 R189, R189, 0x10, RZ ;  /* 0x00000010bdbd7819 */ /* 0x000fe200000006ff */
[----:B------:R-:W-:Y:S01]  /*1690*/  FADD.FTZ R116, R116, R181 ;  /* 0x000000b574747221 */ /* 0x000fe20000010000 */
[----:B------:R-:W-:Y:S01]  /*16a0*/  FFMA.FTZ R112, R207, R181, R112 ;  /* 0x000000b5cf707223 */ /* 0x000fe20000010070 */
[----:B------:R-:W-:Y:S01]  /*16b0*/  FADD.FTZ R180, R231, R214 ;  /* 0x000000d6e7b47221 */ /* 0x000fe20000010000 */
[----:B------:R-:W-:Y:S01]  /*16c0*/  FMUL.FTZ R215, R45, R182 ;  /* 0x000000b62dd77220 */ /* 0x000fe20000410000 */
[----:B------:R-:W-:Y:S01]  /*16d0*/  FFMA.FTZ R181, R207, R214, R230 ;  /* 0x000000d6cfb57223 */ /* 0x000fe200000100e6 */
[----:B------:R-:W-:Y:S01]  /*16e0*/  SHF.L.U32 R184, R183, 0x10, RZ ;  /* 0x00000010b7b87819 */ /* 0x000fe200000006ff */
[----:B------:R-:W-:Y:S01]  /*16f0*/  FMUL.FTZ R216, R46, R189 ;  /* 0x000000bd2ed87220 */ /* 0x000fe20000410000 */
[----:B------:R-:W-:Y:S01]  /*1700*/  FADD.FTZ R183, R180, R215 ;  /* 0x000000d7b4b77221 */ /* 0x000fe20000010000 */
        /* <DEDUP_REMOVED lines=8> */
[----:B------:R-:W-:Y:S01]  /*1790*/  FADD.FTZ R221, -R228, R186 ;  /* 0x000000bae4dd7221 */ /* 0x000fe20000010100 */
        /* <DEDUP_REMOVED lines=34> */
.L_x_4366:
        /* <DEDUP_REMOVED lines=26> */
.L_x_4371:
[----:B----4-:R-:W-:Y:S05]  /*1b60*/  BSYNC.RECONVERGENT B0 ;  /* 0x0000000000007941 */ /* 0x010fea0003800200 */
.L_x_4365:
        /* <DEDUP_REMOVED lines=32> */
.L_x_4373:
[----:B------:R-:W-:Y:S05]  /*1d70*/  BSYNC.RECONVERGENT B0 ;  /* 0x0000000000007941 */ /* 0x000fea0003800200 */
.L_x_4372:
        /* <DEDUP_REMOVED lines=38> */
.L_x_4376:
        /* <DEDUP_REMOVED lines=9> */
[----:B------:R-:W-:Y:S01]  /*2070*/  FADD.FTZ R181, R225, -R180 ;  /* 0x800000b4e1b57221 */ /* 0x000fe20000010000 */
[----:B-----5:R-:W-:-:S03]  /*2080*/  SHF.L.U32 R180, R172, 0x10, RZ ;  /* 0x00000010acb47819 */ /* 0x020fc600000006ff */
[----:B------:R-:W-:-:S05]  /*2090*/  FMUL.FTZ R181, R4, R181 ;  /* 0x000000b504b57220 */ /* 0x000fca0000410000 */
[----:B------:R-:W-:-:S05]  /*20a0*/  FSEL R181, R181, RZ, P0 ;  /* 0x000000ffb5b57208 */ /* 0x000fca0000000000 */
[----:B------:R-:W-:-:S04]  /*20b0*/  FMUL.FTZ R181, R181, UR15 ;  /* 0x0000000fb5b57c20 */ /* 0x000fc80008410000 */
[----:B------:R-:W-:Y:S01]  /*20c0*/  FMUL.FTZ R182, R68, R181 ;  /* 0x000000b544b67220 */ /* 0x000fe20000410000 */
[----:B------:R-:W-:-:S04]  /*20d0*/  FFMA.FTZ R128, R181, R180, R128 ;  /* 0x000000b4b5807223 */ /* 0x000fc80000010080 */
[----:B------:R-:W-:-:S04]  /*20e0*/  F2FP.BF16.F32.PACK_AB R182, RZ, R182 ;  /* 0x000000b6ffb6723e */ /* 0x000fc800000010ff */
[----:B------:R-:W-:-:S07]  /*20f0*/  PRMT R176, R182, 0x7610, R176 ;  /* 0x00007610b6b07816 */ /* 0x000fce00000000b0 */
.L_x_4379:
        /* <DEDUP_REMOVED lines=13> */
.L_x_4380:
        /* <DEDUP_REMOVED lines=12> */
.L_x_4381:
        /* <DEDUP_REMOVED lines=13> */
.L_x_4382:
        /* <DEDUP_REMOVED lines=12> */
.L_x_4383:
        /* <DEDUP_REMOVED lines=13> */
.L_x_4384:
        /* <DEDUP_REMOVED lines=12> */
.L_x_4385:
        /* <DEDUP_REMOVED lines=14> */
.L_x_4378:
        /* <DEDUP_REMOVED lines=40> */
.L_x_4387:
        /* <DEDUP_REMOVED lines=8> */
.L_x_4388:
[----:B------:R-:W-:Y:S05]  /*2990*/  @!P3 BRA `(.L_x_4389) ;  /* 0x000000000018b947 */ /* 0x000fea0003800000 */
[----:B------:R-:W-:Y:S01]  /*29a0*/  FMUL.FTZ R169, R94, UR15 ;  /* 0x0000000f5ea97c20 */ /* 0x000fe20008410000 */
[----:B-----5:R-:W-:-:S03]  /*29b0*/  SHF.L.U32 R181, R173, 0x10, RZ ;  /* 0x00000010adb57819 */ /* 0x020fc600000006ff */
[-C--:B------:R-:W-:Y:S02]  /*29c0*/  FMUL.FTZ R180, R70, R169.reuse ;  /* 0x000000a946b47220 */ /* 0x080fe40000410000 */
[----:B------:R-:W-:-:S03]  /*29d0*/  FFMA.FTZ R130, R181, R169, R130 ;  /* 0x000000a9b5827223 */ /* 0x000fc60000010082 */
[----:B------:R-:W-:-:S04]  /*29e0*/  F2FP.BF16.F32.PACK_AB R180, RZ, R180 ;  /* 0x000000b4ffb4723e */ /* 0x000fc800000010ff */
[----:B------:R-:W-:-:S07]  /*29f0*/  PRMT R177, R180, 0x7610, R177 ;  /* 0x00007610b4b17816 */ /* 0x000fce00000000b1 */
.L_x_4389:
        /* <DEDUP_REMOVED lines=8> */
.L_x_4390:
[----:B------:R-:W-:Y:S05]  /*2a80*/  @!P3 BRA `(.L_x_4391) ;  /* 0x000000000018b947 */ /* 0x000fea0003800000 */
[----:B------:R-:W-:Y:S01]  /*2a90*/  FMUL.FTZ R169, R168, UR15 ;  /* 0x0000000fa8a97c20 */ /* 0x000fe20008410000 */
[----:B-----5:R-:W-:-:S03]  /*2aa0*/  SHF.L.U32 R181, R174, 0x10, RZ ;  /* 0x00000010aeb57819 */ /* 0x020fc600000006ff */
[-C--:B------:R-:W-:Y:S02]  /*2ab0*/  FMUL.FTZ R180, R72, R169.reuse ;  /* 0x000000a948b47220 */ /* 0x080fe40000410000 */
[----:B------:R-:W-:-:S03]  /*2ac0*/  FFMA.FTZ R132, R181, R169, R132 ;  /* 0x000000a9b5847223 */ /* 0x000fc60000010084 */
[----:B------:R-:W-:-:S04]  /*2ad0*/  F2FP.BF16.F32.PACK_AB R180, RZ, R180 ;  /* 0x000000b4ffb4723e */ /* 0x000fc800000010ff */
[----:B------:R-:W-:-:S07]  /*2ae0*/  PRMT R178, R180, 0x7610, R178 ;  /* 0x00007610b4b27816 */ /* 0x000fce00000000b2 */
.L_x_4391:
        /* <DEDUP_REMOVED lines=8> */
.L_x_4392:
[----:B------:R-:W-:Y:S05]  /*2b70*/  @!P3 BRA `(.L_x_4393) ;  /* 0x000000000018b947 */ /* 0x000fea0003800000 */
[----:B------:R-:W-:Y:S01]  /*2b80*/  FMUL.FTZ R169, R170, UR15 ;  /* 0x0000000faaa97c20 */ /* 0x000fe20008410000 */
[----:B-----5:R-:W-:-:S03]  /*2b90*/  SHF.L.U32 R181, R175, 0x10, RZ ;  /* 0x00000010afb57819 */ /* 0x020fc600000006ff */
[-C--:B------:R-:W-:Y:S02]  /*2ba0*/  FMUL.FTZ R180, R74, R169.reuse ;  /* 0x000000a94ab47220 */ /* 0x080fe40000410000 */
[----:B------:R-:W-:-:S03]  /*2bb0*/  FFMA.FTZ R134, R181, R169, R134 ;  /* 0x000000a9b5867223 */ /* 0x000fc60000010086 */
[----:B------:R-:W-:-:S04]  /*2bc0*/  F2FP.BF16.F32.PACK_AB R180, RZ, R180 ;  /* 0x000000b4ffb4723e */ /* 0x000fc800000010ff */
[----:B------:R-:W-:-:S07]  /*2bd0*/  PRMT R179, R180, 0x7610, R179 ;  /* 0x00007610b4b37816 */ /* 0x000fce00000000b3 */
.L_x_4393:
[----:B------:R-:W-:Y:S01]  /*2be0*/  MOV R169, R182 ;  /* 0x000000b600a97202 */ /* 0x000fe20000000f00 */
        /* <DEDUP_REMOVED lines=9> */
.L_x_4377:
        /* <DEDUP_REMOVED lines=8> */
[----:B-----5:R-:W-:Y:S01]  /*2d00*/  SHF.L.U32 R183, R172, 0x10, RZ ;  /* 0x00000010acb77819 */ /* 0x020fe200000006ff */
[----:B------:R-:W-:-:S04]  /*2d10*/  @P1 FADD.FTZ R181, R225, -R182 ;  /* 0x800000b6e1b51221 */ /* 0x000fc80000010000 */
[----:B------:R-:W-:-:S04]  /*2d20*/  @P1 FFMA.FTZ R180, R4, R181, R152 ;  /* 0x000000b504b41223 */ /* 0x000fc80000010098 */
[----:B------:R-:W-:-:S04]  /*2d30*/  FMUL.FTZ R181, R180, UR15 ;  /* 0x0000000fb4b57c20 */ /* 0x000fc80008410000 */
[-C--:B------:R-:W-:Y:S01]  /*2d40*/  FMUL.FTZ R180, R68, R181.reuse ;  /* 0x000000b544b47220 */ /* 0x080fe20000410000 */
[----:B------:R-:W-:-:S04]  /*2d50*/  FFMA.FTZ R128, R183, R181, R128 ;  /* 0x000000b5b7807223 */ /* 0x000fc80000010080 */
[----:B------:R-:W-:-:S04]  /*2d60*/  F2FP.BF16.F32.PACK_AB R180, RZ, R180 ;  /* 0x000000b4ffb4723e */ /* 0x000fc800000010ff */
[----:B------:R-:W-:-:S07]  /*2d70*/  PRMT R176, R180, 0x7610, R176 ;  /* 0x00007610b4b07816 */ /* 0x000fce00000000b0 */
.L_x_4395:
[----:B------:R-:W-:Y:S05]  /*2d80*/  @!P3 BRA `(.L_x_4396) ;  /* 0x00000000002cb947 */ /* 0x000fea0003800000 */
[----:B------:R-:W-:Y:S01]  /*2d90*/  @P1 FFMA.FTZ R181, R226, R184, R5 ;  /* 0x000000b8e2b51223 */ /* 0x000fe20000010005 */
[----:B------:R-:W-:-:S03]  /*2da0*/  MOV R180, R153 ;  /* 0x0000009900b47202 */ /* 0x000fc60000000f00 */
        /* <DEDUP_REMOVED lines=9> */
.L_x_4396:
        /* <DEDUP_REMOVED lines=11> */
.L_x_4397:
[----:B------:R-:W-:Y:S05]  /*2ef0*/  @!P3 BRA `(.L_x_4398) ;  /* 0x00000000002cb947 */ /* 0x000fea0003800000 */
[----:B------:R-:W-:Y:S01]  /*2f00*/  @P1 FFMA.FTZ R182, R196, R184, R5 ;  /* 0x000000b8c4b61223 */ /* 0x000fe20000010005 */
[----:B------:R-:W-:Y:S02]  /*2f10*/  MOV R180, R155 ;  /* 0x0000009b00b47202 */ /* 0x000fe40000000f00 */
[----:B-----5:R-:W-:Y:S01]  /*2f20*/  PRMT R181, R173, 0x7632, R181 ;  /* 0x00007632adb57816 */ /* 0x020fe200000000b5 */
[----:B------:R-:W-:-:S03]  /*2f30*/  @P1 FADD.FTZ R182, R201, -R182 ;  /* 0x800000b6c9b61221 */ /* 0x000fc60000010000 */
[----:B------:R-:W-:Y:S01]  /*2f40*/  SHF.L.U32 R181, R181, 0x10, RZ ;  /* 0x00000010b5b57819 */ /* 0x000fe200000006ff */
[----:B------:R-:W-:-:S04]  /*2f50*/  @P1 FFMA.FTZ R180, R4, R182, R155 ;  /* 0x000000b604b41223 */ /* 0x000fc8000001009b */
[----:B------:R-:W-:-:S04]  /*2f60*/  FMUL.FTZ R180, R180, UR15 ;  /* 0x0000000fb4b47c20 */ /* 0x000fc80008410000 */
[----:B------:R-:W-:Y:S01]  /*2f70*/  FMUL.FTZ R182, R71, R180 ;  /* 0x000000b447b67220 */ /* 0x000fe20000410000 */
[----:B------:R-:W-:-:S04]  /*2f80*/  FFMA.FTZ R131, R180, R181, R131 ;  /* 0x000000b5b4837223 */ /* 0x000fc80000010083 */
[----:B------:R-:W-:-:S04]  /*2f90*/  F2FP.BF16.F32.PACK_AB R182, RZ, R182 ;  /* 0x000000b6ffb6723e */ /* 0x000fc800000010ff */
[----:B------:R-:W-:-:S07]  /*2fa0*/  PRMT R177, R177, 0x5410, R182 ;  /* 0x00005410b1b17816 */ /* 0x000fce00000000b6 */
.L_x_4398:
        /* <DEDUP_REMOVED lines=11> */
.L_x_4399:
        /* <DEDUP_REMOVED lines=12> */
.L_x_4400:
        /* <DEDUP_REMOVED lines=11> */
.L_x_4401:
        /* <DEDUP_REMOVED lines=11> */
[----:B------:R-:W-:Y:S01]  /*3280*/  PRMT R179, R179, 0x5410, R182 ;  /* 0x00005410b3b37816 */ /* 0x000fe200000000b6 */
[----:B------:R-:W-:Y:S06]  /*3290*/  BRA `(.L_x_4386) ;  /* 0x0000000400707947 */ /* 0x000fec0003800000 */
.L_x_4394:
[-CC-:B------:R-:W-:Y:S01]  /*32a0*/  @P1 FFMA.FTZ R95, R226, R184.reuse, R5.reuse ;  /* 0x000000b8e25f1223 */ /* 0x180fe20000010005 */
[-CC-:B------:R-:W-:Y:S01]  /*32b0*/  @P1 FFMA.FTZ R92, R196, R184.reuse, R5.reuse ;  /* 0x000000b8c45c1223 */ /* 0x180fe20000010005 */
[-C--:B------:R-:W-:Y:S01]  /*32c0*/  @P1 FFMA.FTZ R181, R199, R184.reuse, R5 ;  /* 0x000000b8c7b51223 */ /* 0x080fe20000010005 */
[----:B------:R-:W-:Y:S01]  /*32d0*/  MOV R93, R153 ;  /* 0x00000099005d7202 */ /* 0x000fe20000000f00 */
[----:B------:R-:W-:Y:S01]  /*32e0*/  @P1 FADD.FTZ R95, R224, -R95 ;  /* 0x8000005fe05f1221 */ /* 0x000fe20000010000 */
[----:B------:R-:W-:Y:S01]  /*32f0*/  @P1 FADD.FTZ R92, R201, -R92 ;  /* 0x8000005cc95c1221 */ /* 0x000fe20000010000 */
[-CC-:B------:R-:W-:Y:S01]  /*3300*/  @P1 FFMA.FTZ R169, R223, R184.reuse, R5.reuse ;  /* 0x000000b8dfa91223 */ /* 0x180fe20000010005 */
[----:B------:R-:W-:Y:S01]  /*3310*/  @P1 FFMA.FTZ R171, R197, R184, R5 ;  /* 0x000000b8c5ab1223 */ /* 0x000fe20000010005 */
[----:B------:R-:W-:Y:S01]  /*3320*/  @P1 FFMA.FTZ R93, R4, R95, R153 ;  /* 0x0000005f045d1223 */ /* 0x000fe20000010099 */
[----:B------:R-:W-:Y:S01]  /*3330*/  MOV R95, R155 ;  /* 0x0000009b005f7202 */ /* 0x000fe20000000f00 */
[----:B------:R-:W-:Y:S01]  /*3340*/  @P1 FADD.FTZ R181, R202, -R181 ;  /* 0x800000b5cab51221 */ /* 0x000fe20000010000 */
[----:B------:R-:W-:Y:S01]  /*3350*/  @P1 FFMA.FTZ R95, R4, R92, R155 ;  /* 0x0000005c045f1223 */ /* 0x000fe2000001009b */
[-CC-:B------:R-:W-:Y:S01]  /*3360*/  @P1 FFMA.FTZ R180, R227, R184.reuse, R5.reuse ;  /* 0x000000b8e3b41223 */ /* 0x180fe20000010005 */
[-CC-:B------:R-:W-:Y:S01]  /*3370*/  @P1 FFMA.FTZ R92, R204, R184.reuse, R5.reuse ;  /* 0x000000b8cc5c1223 */ /* 0x180fe20000010005 */
[----:B------:R-:W-:Y:S01]  /*3380*/  @P1 FFMA.FTZ R186, R206, R184, R5 ;  /* 0x000000b8ceba1223 */ /* 0x000fe20000010005 */
[----:B------:R-:W-:Y:S01]  /*3390*/  MOV R170, R158 ;  /* 0x0000009e00aa7202 */ /* 0x000fe20000000f00 */
[----:B------:R-:W-:Y:S01]  /*33a0*/  @P1 FADD.FTZ R169, R198, -R169 ;  /* 0x800000a9c6a91221 */ /* 0x000fe20000010000 */
[----:B------:R-:W-:Y:S01]  /*33b0*/  @P1 FADD.FTZ R171, R200, -R171 ;  /* 0x800000abc8ab1221 */ /* 0x000fe20000010000 */
[C---:B------:R-:W-:Y:S01]  /*33c0*/  @P1 FFMA.FTZ R170, R4.reuse, R181, R158 ;  /* 0x000000b504aa1223 */ /* 0x040fe2000001009e */
        /* <DEDUP_REMOVED lines=14> */
[----:B------:R-:W-:Y:S01]  /*34b0*/  FMUL.FTZ R181, R92, UR15 ;  /* 0x0000000f5cb57c20 */ /* 0x000fe20008410000 */
[----:B-----5:R-:W-:-:S03]  /*34c0*/  SHF.L.U32 R183, R172, 0x10, RZ ;  /* 0x00000010acb77819 */ /* 0x020fc600000006ff */
[-C--:B------:R-:W-:Y:S02]  /*34d0*/  FMUL.FTZ R180, R68, R181.reuse ;  /* 0x000000b544b47220 */ /* 0x080fe40000410000 */
[----:B------:R-:W-:-:S03]  /*34e0*/  FFMA.FTZ R128, R183, R181, R128 ;  /* 0x000000b5b7807223 */ /* 0x000fc60000010080 */
[----:B------:R-:W-:-:S04]  /*34f0*/  F2FP.BF16.F32.PACK_AB R180, RZ, R180 ;  /* 0x000000b4ffb4723e */ /* 0x000fc800000010ff */
[----:B------:R-:W-:-:S07]  /*3500*/  PRMT R176, R180, 0x7610, R176 ;  /* 0x00007610b4b07816 */ /* 0x000fce00000000b0 */
.L_x_4402:
        /* <DEDUP_REMOVED lines=8> */
.L_x_4403:
[----:B------:R-:W-:Y:S05]  /*3590*/  @!P3 BRA `(.L_x_4404) ;  /* 0x000000000018b947 */ /* 0x000fea0003800000 */
[----:B------:R-:W-:Y:S01]  /*35a0*/  FMUL.FTZ R181, R94, UR15 ;  /* 0x0000000f5eb57c20 */ /* 0x000fe20008410000 */
[----:B-----5:R-:W-:-:S03]  /*35b0*/  SHF.L.U32 R183, R173, 0x10, RZ ;  /* 0x00000010adb77819 */ /* 0x020fc600000006ff */
[-C--:B------:R-:W-:Y:S02]  /*35c0*/  FMUL.FTZ R180, R70, R181.reuse ;  /* 0x000000b546b47220 */ /* 0x080fe40000410000 */
[----:B------:R-:W-:-:S03]  /*35d0*/  FFMA.FTZ R130, R183, R181, R130 ;  /* 0x000000b5b7827223 */ /* 0x000fc60000010082 */
[----:B------:R-:W-:-:S04]  /*35e0*/  F2FP.BF16.F32.PACK_AB R180, RZ, R180 ;  /* 0x000000b4ffb4723e */ /* 0x000fc800000010ff */
[----:B------:R-:W-:-:S07]  /*35f0*/  PRMT R177, R180, 0x7610, R177 ;  /* 0x00007610b4b17816 */ /* 0x000fce00000000b1 */
.L_x_4404:
        /* <DEDUP_REMOVED lines=8> */
.L_x_4405:
[----:B------:R-:W-:Y:S05]  /*3680*/  @!P3 BRA `(.L_x_4406) ;  /* 0x000000000018b947 */ /* 0x000fea0003800000 */
[----:B------:R-:W-:Y:S01]  /*3690*/  FMUL.FTZ R181, R168, UR15 ;  /* 0x0000000fa8b57c20 */ /* 0x000fe20008410000 */
[----:B-----5:R-:W-:-:S03]  /*36a0*/  SHF.L.U32 R183, R174, 0x10, RZ ;  /* 0x00000010aeb77819 */ /* 0x020fc600000006ff */
[-C--:B------:R-:W-:Y:S02]  /*36b0*/  FMUL.FTZ R180, R72, R181.reuse ;  /* 0x000000b548b47220 */ /* 0x080fe40000410000 */
[----:B------:R-:W-:-:S03]  /*36c0*/  FFMA.FTZ R132, R183, R181, R132 ;  /* 0x000000b5b7847223 */ /* 0x000fc60000010084 */
[----:B------:R-:W-:-:S04]  /*36d0*/  F2FP.BF16.F32.PACK_AB R180, RZ, R180 ;  /* 0x000000b4ffb4723e */ /* 0x000fc800000010ff */
[----:B------:R-:W-:-:S07]  /*36e0*/  PRMT R178, R180, 0x7610, R178 ;  /* 0x00007610b4b27816 */ /* 0x000fce00000000b2 */
.L_x_4406:
        /* <DEDUP_REMOVED lines=8> */
.L_x_4407:
[----:B------:R-:W-:Y:S05]  /*3770*/  @!P3 BRA `(.L_x_4408) ;  /* 0x000000000018b947 */ /* 0x000fea0003800000 */
[----:B------:R-:W-:Y:S01]  /*3780*/  FMUL.FTZ R181, R170, UR15 ;  /* 0x0000000faab57c20 */ /* 0x000fe20008410000 */
[----:B-----5:R-:W-:-:S03]  /*3790*/  SHF.L.U32 R183, R175, 0x10, RZ ;  /* 0x00000010afb77819 */ /* 0x020fc600000006ff */
[-C--:B------:R-:W-:Y:S02]  /*37a0*/  FMUL.FTZ R180, R74, R181.reuse ;  /* 0x000000b54ab47220 */ /* 0x080fe40000410000 */
[----:B------:R-:W-:-:S03]  /*37b0*/  FFMA.FTZ R134, R183, R181, R134 ;  /* 0x000000b5b7867223 */ /* 0x000fc60000010086 */
[----:B------:R-:W-:-:S04]  /*37c0*/  F2FP.BF16.F32.PACK_AB R180, RZ, R180 ;  /* 0x000000b4ffb4723e */ /* 0x000fc800000010ff */
[----:B------:R-:W-:-:S07]  /*37d0*/  PRMT R179, R180, 0x7610, R179 ;  /* 0x00007610b4b37816 */ /* 0x000fce00000000b3 */
.L_x_4408:
        /* <DEDUP_REMOVED lines=8> */
.L_x_4386:
        /* <DEDUP_REMOVED lines=11> */
.L_x_4375:
[----:B------:R-:W-:Y:S05]  /*3910*/  BSYNC.RECONVERGENT B0 ;  /* 0x0000000000007941 */ /* 0x000fea0003800200 */
.L_x_4374:
        /* <DEDUP_REMOVED lines=9> */
.L_x_4411:
[----:B------:R-:W-:Y:S05]  /*39b0*/  BRA.U !UP0, `(.L_x_4412) ;  /* 0x0000000908f87547 */ /* 0x000fea000b800000 */
[----:B------:R-:W-:-:S04]  /*39c0*/  UISETP.NE.U32.AND UP0, UPT, UR6, URZ, UPT ;  /* 0x000000ff0600728c */ /* 0x000fc8000bf05070 */
[----:B------:R-:W-:-:S06]  /*39d0*/  UISETP.NE.AND.EX UP0, UPT, UR7, URZ, UPT, UP0 ;  /* 0x000000ff0700728c */ /* 0x000fcc000bf05300 */
[----:B------:R-:W-:-:S13]  /*39e0*/  PLOP3.LUT P0, PT, PT, PT, UP0, 0x80, 0x8 ;  /* 0x000000000008781c */ /* 0x000fda0003f0f008 */
[----:B------:R-:W-:Y:S05]  /*39f0*/  @!P0 BRA `(.L_x_4413) ;  /* 0x0000000400748947 */ /* 0x000fea0003800000 */
[-CC-:B0-----:R-:W-:Y:S01]  /*3a00*/  @P1 FFMA.FTZ R92, R8, R184.reuse, R5.reuse ;  /* 0x000000b8085c1223 */ /* 0x181fe20000010005 */
[----:B------:R-:W-:Y:S01]  /*3a10*/  MOV R93, R161 ;  /* 0x000000a1005d7202 */ /* 0x000fe20000000f00 */
[-CC-:B------:R-:W-:Y:S01]  /*3a20*/  @P1 FFMA.FTZ R181, R15, R184.reuse, R5.reuse ;  /* 0x000000b80fb51223 */ /* 0x180fe20000010005 */
[-C--:B------:R-:W-:Y:S01]  /*3a30*/  @P1 FFMA.FTZ R169, R11, R184.reuse, R5 ;  /* 0x000000b80ba91223 */ /* 0x080fe20000010005 */
[----:B------:R-:W-:Y:S01]  /*3a40*/  @P1 FADD.FTZ R92, R17, -R92 ;  /* 0x8000005c115c1221 */ /* 0x000fe20000010000 */
[----:B------:R-:W-:Y:S01]  /*3a50*/  MOV R95, R163 ;  /* 0x000000a3005f7202 */ /* 0x000fe20000000f00 */
[----:B------:R-:W-:Y:S01]  /*3a60*/  @P1 FADD.FTZ R181, R18, -R181 ;  /* 0x800000b512b51221 */ /* 0x000fe20000010000 */
[----:B------:R-:W-:Y:S01]  /*3a70*/  @P1 FFMA.FTZ R171, R13, R184, R5 ;  /* 0x000000b80dab1223 */ /* 0x000fe20000010005 */
[----:B------:R-:W-:Y:S01]  /*3a80*/  @P1 FFMA.FTZ R93, R4, R92, R161 ;  /* 0x0000005c045d1223 */ /* 0x000fe200000100a1 */
[--C-:B------:R-:W-:Y:S01]  /*3a90*/  @P1 FFMA.FTZ R92, R10, R184, R5.reuse ;  /* 0x000000b80a5c1223 */ /* 0x100fe20000010005 */
[----:B------:R-:W-:Y:S01]  /*3aa0*/  MOV R170, R166 ;  /* 0x000000a600aa7202 */ /* 0x000fe20000000f00 */
[----:B------:R-:W-:Y:S01]  /*3ab0*/  @P1 FFMA.FTZ R170, R4, R181, R166 ;  /* 0x000000b504aa1223 */ /* 0x000fe200000100a6 */
[-CC-:B------:R-:W-:Y:S01]  /*3ac0*/  @P1 FFMA.FTZ R181, R9, R184.reuse, R5.reuse ;  /* 0x000000b809b51223 */ /* 0x180fe20000010005 */
[----:B------:R-:W-:Y:S01]  /*3ad0*/  @P1 FADD.FTZ R92, R19, -R92 ;  /* 0x8000005c135c1221 */ /* 0x000fe20000010000 */
[----:B------:R-:W-:Y:S01]  /*3ae0*/  @P1 FFMA.FTZ R182, R194, R184, R5 ;  /* 0x000000b8c2b61223 */ /* 0x000fe20000010005 */
        /* <DEDUP_REMOVED lines=24> */
.L_x_4414:
        /* <DEDUP_REMOVED lines=8> */
.L_x_4415:
[----:B------:R-:W-:Y:S05]  /*3cf0*/  @!P3 BRA `(.L_x_4416) ;  /* 0x000000000018b947 */ /* 0x000fea0003800000 */
[----:B------:R-:W-:Y:S01]  /*3d00*/  FMUL.FTZ R181, R94, UR15 ;  /* 0x0000000f5eb57c20 */ /* 0x000fe20008410000 */
[----:B-----5:R-:W-:-:S03]  /*3d10*/  SHF.L.U32 R183, R173, 0x10, RZ ;  /* 0x00000010adb77819 */ /* 0x020fc600000006ff */
[-C--:B------:R-:W-:Y:S02]  /*3d20*/  FMUL.FTZ R180, R38, R181.reuse ;  /* 0x000000b526b47220 */ /* 0x080fe40000410000 */
[----:B------:R-:W-:-:S03]  /*3d30*/  FFMA.FTZ R138, R183, R181, R138 ;  /* 0x000000b5b78a7223 */ /* 0x000fc6000001008a */
[----:B------:R-:W-:-:S04]  /*3d40*/  F2FP.BF16.F32.PACK_AB R180, RZ, R180 ;  /* 0x000000b4ffb4723e */ /* 0x000fc800000010ff */
[----:B------:R-:W-:-:S07]  /*3d50*/  PRMT R177, R180, 0x7610, R177 ;  /* 0x00007610b4b17816 */ /* 0x000fce00000000b1 */
.L_x_4416:
        /* <DEDUP_REMOVED lines=8> */
.L_x_4417:
[----:B------:R-:W-:Y:S05]  /*3de0*/  @!P3 BRA `(.L_x_4418) ;  /* 0x000000000018b947 */ /* 0x000fea0003800000 */
[----:B------:R-:W-:Y:S01]  /*3df0*/  FMUL.FTZ R181, R168, UR15 ;  /* 0x0000000fa8b57c20 */ /* 0x000fe20008410000 */
[----:B-----5:R-:W-:-:S03]  /*3e00*/  SHF.L.U32 R183, R174, 0x10, RZ ;  /* 0x00000010aeb77819 */ /* 0x020fc600000006ff */
[-C--:B------:R-:W-:Y:S02]  /*3e10*/  FMUL.FTZ R180, R40, R181.reuse ;  /* 0x000000b528b47220 */ /* 0x080fe40000410000 */
[----:B------:R-:W-:-:S03]  /*3e20*/  FFMA.FTZ R140, R183, R181, R140 ;  /* 0x000000b5b78c7223 */ /* 0x000fc6000001008c */
[----:B------:R-:W-:-:S04]  /*3e30*/  F2FP.BF16.F32.PACK_AB R180, RZ, R180 ;  /* 0x000000b4ffb4723e */ /* 0x000fc800000010ff */
[----:B------:R-:W-:-:S07]  /*3e40*/  PRMT R178, R180, 0x7610, R178 ;  /* 0x00007610b4b27816 */ /* 0x000fce00000000b2 */
.L_x_4418:
        /* <DEDUP_REMOVED lines=8> */
.L_x_4419:
[----:B------:R-:W-:Y:S05]  /*3ed0*/  @!P3 BRA `(.L_x_4420) ;  /* 0x000000000018b947 */ /* 0x000fea0003800000 */
[----:B------:R-:W-:Y:S01]  /*3ee0*/  FMUL.FTZ R181, R170, UR15 ;  /* 0x0000000faab57c20 */ /* 0x000fe20008410000 */
[----:B-----5:R-:W-:-:S03]  /*3ef0*/  SHF.L.U32 R183, R175, 0x10, RZ ;  /* 0x00000010afb77819 */ /* 0x020fc600000006ff */
[-C--:B------:R-:W-:Y:S02]  /*3f00*/  FMUL.FTZ R180, R42, R181.reuse ;  /* 0x000000b52ab47220 */ /* 0x080fe40000410000 */
[----:B------:R-:W-:-:S03]  /*3f10*/  FFMA.FTZ R142, R183, R181, R142 ;  /* 0x000000b5b78e7223 */ /* 0x000fc6000001008e */
[----:B------:R-:W-:-:S04]  /*3f20*/  F2FP.BF16.F32.PACK_AB R180, RZ, R180 ;  /* 0x000000b4ffb4723e */ /* 0x000fc800000010ff */
[----:B------:R-:W-:-:S07]  /*3f30*/  PRMT R179, R180, 0x7610, R179 ;  /* 0x00007610b4b37816 */ /* 0x000fce00000000b3 */
.L_x_4420:
[----:B------:R-:W-:Y:S05]  /*3f40*/  @!P3 BRA `(.L_x_4421) ;  /* 0x0000001000b0b947 */ /* 0x000fea0003800000 */
        /* <DEDUP_REMOVED lines=8> */
.L_x_4413:
[----:B------:R-:W-:Y:S05]  /*3fd0*/  @!P3 BRA `(.L_x_4422) ;  /* 0x000000000028b947 */ /* 0x000fea0003800000 */
[----:B0-----:R-:W-:Y:S01]  /*3fe0*/  @P1 FFMA.FTZ R181, R9, R184, R5 ;  /* 0x000000b809b51223 */ /* 0x001fe20000010005 */
        /* <DEDUP_REMOVED lines=9> */
.L_x_4422:
[----:B------:R-:W-:Y:S05]  /*4080*/  @!P3 BRA `(.L_x_4423) ;  /* 0x00000000002cb947 */ /* 0x000fea0003800000 */
[----:B0-----:R-:W-:Y:S01]  /*4090*/  @P1 FFMA.FTZ R182, R8, R184, R5 ;  /* 0x000000b808b61223 */ /* 0x001fe20000010005 */
        /* <DEDUP_REMOVED lines=10> */
.L_x_4423:
        /* <DEDUP_REMOVED lines=11> */
.L_x_4424:
        /* <DEDUP_REMOVED lines=12> */
.L_x_4425:
        /* <DEDUP_REMOVED lines=11> */
.L_x_4426:
        /* <DEDUP_REMOVED lines=12> */
.L_x_4427:
        /* <DEDUP_REMOVED lines=11> */
.L_x_4428:
        /* <DEDUP_REMOVED lines=13> */
.L_x_4412:
        /* <DEDUP_REMOVED lines=44> */
.L_x_4430:
        /* <DEDUP_REMOVED lines=8> */
.L_x_4431:
[----:B------:R-:W-:Y:S05]  /*48e0*/  @!P3 BRA `(.L_x_4432) ;  /* 0x000000000018b947 */ /* 0x000fea0003800000 */
[----:B------:R-:W-:Y:S01]  /*48f0*/  FMUL.FTZ R169, R94, UR15 ;  /* 0x0000000f5ea97c20 */ /* 0x000fe20008410000 */
[----:B-----5:R-:W-:-:S03]  /*4900*/  SHF.L.U32 R181, R173, 0x10, RZ ;  /* 0x00000010adb57819 */ /* 0x020fc600000006ff */
[-C--:B------:R-:W-:Y:S02]  /*4910*/  FMUL.FTZ R180, R38, R169.reuse ;  /* 0x000000a926b47220 */ /* 0x080fe40000410000 */
[----:B------:R-:W-:-:S03]  /*4920*/  FFMA.FTZ R138, R181, R169, R138 ;  /* 0x000000a9b58a7223 */ /* 0x000fc6000001008a */
[----:B------:R-:W-:-:S04]  /*4930*/  F2FP.BF16.F32.PACK_AB R180, RZ, R180 ;  /* 0x000000b4ffb4723e */ /* 0x000fc800000010ff */
[----:B------:R-:W-:-:S07]  /*4940*/  PRMT R177, R180, 0x7610, R177 ;  /* 0x00007610b4b17816 */ /* 0x000fce00000000b1 */
.L_x_4432:
        /* <DEDUP_REMOVED lines=8> */
.L_x_4433:
[----:B------:R-:W-:Y:S05]  /*49d0*/  @!P3 BRA `(.L_x_4434) ;  /* 0x000000000018b947 */ /* 0x000fea0003800000 */
[----:B------:R-:W-:Y:S01]  /*49e0*/  FMUL.FTZ R169, R168, UR15 ;  /* 0x0000000fa8a97c20 */ /* 0x000fe20008410000 */
[----:B-----5:R-:W-:-:S03]  /*49f0*/  SHF.L.U32 R181, R174, 0x10, RZ ;  /* 0x00000010aeb57819 */ /* 0x020fc600000006ff */
[-C--:B------:R-:W-:Y:S02]  /*4a00*/  FMUL.FTZ R180, R40, R169.reuse ;  /* 0x000000a928b47220 */ /* 0x080fe40000410000 */
[----:B------:R-:W-:-:S03]  /*4a10*/  FFMA.FTZ R140, R181, R169, R140 ;  /* 0x000000a9b58c7223 */ /* 0x000fc6000001008c */
[----:B------:R-:W-:-:S04]  /*4a20*/  F2FP.BF16.F32.PACK_AB R180, RZ, R180 ;  /* 0x000000b4ffb4723e */ /* 0x000fc800000010ff */
[----:B------:R-:W-:-:S07]  /*4a30*/  PRMT R178, R180, 0x7610, R178 ;  /* 0x00007610b4b27816 */ /* 0x000fce00000000b2 */
.L_x_4434:
        /* <DEDUP_REMOVED lines=8> */
.L_x_4435:
[----:B------:R-:W-:Y:S05]  /*4ac0*/  @!P3 BRA `(.L_x_4436) ;  /* 0x000000000018b947 */ /* 0x000fea0003800000 */
[----:B------:R-:W-:Y:S01]  /*4ad0*/  FMUL.FTZ R169, R170, UR15 ;  /* 0x0000000faaa97c20 */ /* 0x000fe20008410000 */
[----:B-----5:R-:W-:-:S03]  /*4ae0*/  SHF.L.U32 R181, R175, 0x10, RZ ;  /* 0x00000010afb57819 */ /* 0x020fc600000006ff */
[-C--:B------:R-:W-:Y:S02]  /*4af0*/  FMUL.FTZ R180, R42, R169.reuse ;  /* 0x000000a92ab47220 */ /* 0x080fe40000410000 */
[----:B------:R-:W-:-:S03]  /*4b00*/  FFMA.FTZ R142, R181, R169, R142 ;  /* 0x000000a9b58e7223 */ /* 0x000fc6000001008e */
[----:B------:R-:W-:-:S04]  /*4b10*/  F2FP.BF16.F32.PACK_AB R180, RZ, R180 ;  /* 0x000000b4ffb4723e */ /* 0x000fc800000010ff */
[----:B------:R-:W-:-:S07]  /*4b20*/  PRMT R179, R180, 0x7610, R179 ;  /* 0x00007610b4b37816 */ /* 0x000fce00000000b3 */
.L_x_4436:
        /* <DEDUP_REMOVED lines=10> */
.L_x_4429:
        /* <DEDUP_REMOVED lines=12> */
.L_x_4437:
[----:B------:R-:W-:Y:S05]  /*4c90*/  @!P3 BRA `(.L_x_4438) ;  /* 0x000000000030b947 */ /* 0x000fea0003800000 */
[----:B------:R-:W-:Y:S01]  /*4ca0*/  FFMA.FTZ R180, R8, R184, R5 ;  /* 0x000000b808b47223 */ /* 0x000fe20000010005 */
[----:B------:R-:W-:-:S03]  /*4cb0*/  ISETP.GT.AND P5, PT, R3, RZ, PT ;  /* 0x000000ff0300720c */ /* 0x000fc60003fa4270 */
        /* <DEDUP_REMOVED lines=10> */
.L_x_4438:
        /* <DEDUP_REMOVED lines=12> */
.L_x_4439:
        /* <DEDUP_REMOVED lines=13> */
.L_x_4440:
        /* <DEDUP_REMOVED lines=12> */
.L_x_4441:
        /* <DEDUP_REMOVED lines=13> */
.L_x_4442:
        /* <DEDUP_REMOVED lines=12> */
.L_x_4443:
        /* <DEDUP_REMOVED lines=13> */
.L_x_4421:
        /* <DEDUP_REMOVED lines=9> */
.L_x_4410:
[----:B------:R-:W-:Y:S05]  /*52a0*/  BSYNC.RECONVERGENT B0 ;  /* 0x0000000000007941 */ /* 0x000fea0003800200 */
.L_x_4409:
        /* <DEDUP_REMOVED lines=9> */
.L_x_4446:
        /* <DEDUP_REMOVED lines=44> */
.L_x_4449:
        /* <DEDUP_REMOVED lines=8> */
.L_x_4450:
[----:B------:R-:W-:Y:S05]  /*5680*/  @!P3 BRA `(.L_x_4451) ;  /* 0x000000000018b947 */ /* 0x000fea0003800000 */
[----:B------:R-:W-:Y:S01]  /*5690*/  FMUL.FTZ R3, R94, UR15 ;  /* 0x0000000f5e037c20 */ /* 0x000fe20008410000 */
[----:B-----5:R-:W-:-:S03]  /*56a0*/  SHF.L.U32 R5, R173, 0x10, RZ ;  /* 0x00000010ad057819 */ /* 0x020fc600000006ff */
[-C--:B------:R-:W-:Y:S02]  /*56b0*/  FMUL.FTZ R4, R54, R3.reuse ;  /* 0x0000000336047220 */ /* 0x080fe40000410000 */
[----:B------:R-:W-:-:S03]  /*56c0*/  FFMA.FTZ R146, R5, R3, R146 ;  /* 0x0000000305927223 */ /* 0x000fc60000010092 */
[----:B------:R-:W-:-:S04]  /*56d0*/  F2FP.BF16.F32.PACK_AB R4, RZ, R4 ;  /* 0x00000004ff04723e */ /* 0x000fc800000010ff */
[----:B------:R-:W-:-:S07]  /*56e0*/  PRMT R177, R4, 0x7610, R177 ;  /* 0x0000761004b17816 */ /* 0x000fce00000000b1 */
.L_x_4451:
        /* <DEDUP_REMOVED lines=8> */
.L_x_4452:
[----:B------:R-:W-:Y:S05]  /*5770*/  @!P3 BRA `(.L_x_4453) ;  /* 0x000000000018b947 */ /* 0x000fea0003800000 */
[----:B------:R-:W-:Y:S01]  /*5780*/  FMUL.FTZ R3, R168, UR15 ;  /* 0x0000000fa8037c20 */ /* 0x000fe20008410000 */
[----:B-----5:R-:W-:-:S03]  /*5790*/  SHF.L.U32 R5, R174, 0x10, RZ ;  /* 0x00000010ae057819 */ /* 0x020fc600000006ff */
[-C--:B------:R-:W-:Y:S02]  /*57a0*/  FMUL.FTZ R4, R56, R3.reuse ;  /* 0x0000000338047220 */ /* 0x080fe40000410000 */
[----:B------:R-:W-:-:S03]  /*57b0*/  FFMA.FTZ R148, R5, R3, R148 ;  /* 0x0000000305947223 */ /* 0x000fc60000010094 */
[----:B------:R-:W-:-:S04]  /*57c0*/  F2FP.BF16.F32.PACK_AB R4, RZ, R4 ;  /* 0x00000004ff04723e */ /* 0x000fc800000010ff */
[----:B------:R-:W-:-:S07]  /*57d0*/  PRMT R178, R4, 0x7610, R178 ;  /* 0x0000761004b27816 */ /* 0x000fce00000000b2 */
.L_x_4453:
        /* <DEDUP_REMOVED lines=8> */
.L_x_4454:
[----:B------:R-:W-:Y:S05]  /*5860*/  @!P3 BRA `(.L_x_4455) ;  /* 0x000000000018b947 */ /* 0x000fea0003800000 */
[----:B------:R-:W-:Y:S01]  /*5870*/  FMUL.FTZ R3, R170, UR15 ;  /* 0x0000000faa037c20 */ /* 0x000fe20008410000 */
[----:B-----5:R-:W-:-:S03]  /*5880*/  SHF.L.U32 R5, R175, 0x10, RZ ;  /* 0x00000010af057819 */ /* 0x020fc600000006ff */
[-C--:B------:R-:W-:Y:S02]  /*5890*/  FMUL.FTZ R4, R58, R3.reuse ;  /* 0x000000033a047220 */ /* 0x080fe40000410000 */
[----:B------:R-:W-:-:S03]  /*58a0*/  FFMA.FTZ R150, R5, R3, R150 ;  /* 0x0000000305967223 */ /* 0x000fc60000010096 */
[----:B------:R-:W-:-:S04]  /*58b0*/  F2FP.BF16.F32.PACK_AB R4, RZ, R4 ;  /* 0x00000004ff04723e */ /* 0x000fc800000010ff */
[----:B------:R-:W-:-:S07]  /*58c0*/  PRMT R179, R4, 0x7610, R179 ;  /* 0x0000761004b37816 */ /* 0x000fce00000000b3 */
.L_x_4455:
        /* <DEDUP_REMOVED lines=9> */
.L_x_4448:
[----:B------:R-:W-:Y:S05]  /*5960*/  @!P3 BRA `(.L_x_4457) ;  /* 0x000000000028b947 */ /* 0x000fea0003800000 */
[----:B0-2---:R-:W-:Y:S01]  /*5970*/  @P1 FFMA.FTZ R181, R207, R184, R5 ;  /* 0x000000b8cfb51223 */ /* 0x005fe20000010005 */
[----:B------:R-:W-:-:S03]  /*5980*/  MOV R3, R24 ;  /* 0x0000001800037202 */ /* 0x000fc60000000f00 */
        /* <DEDUP_REMOVED lines=8> */
.L_x_4457:
[----:B------:R-:W-:Y:S05]  /*5a10*/  @!P3 BRA `(.L_x_4458) ;  /* 0x00000000002cb947 */ /* 0x000fea0003800000 */
[----:B0-2---:R-:W-:Y:S01]  /*5a20*/  @P1 FFMA.FTZ R180, R208, R184, R5 ;  /* 0x000000b8d0b41223 */ /* 0x005fe20000010005 */
        /* <DEDUP_REMOVED lines=10> */
.L_x_4458:
        /* <DEDUP_REMOVED lines=11> */
.L_x_4459:
        /* <DEDUP_REMOVED lines=12> */
.L_x_4460:
        /* <DEDUP_REMOVED lines=11> */
.L_x_4461:
        /* <DEDUP_REMOVED lines=12> */
.L_x_4462:
        /* <DEDUP_REMOVED lines=11> */
.L_x_4463:
[----:B------:R-:W-:Y:S05]  /*5e60*/  @!P3 BRA `(.L_x_4456) ;  /* 0x0000000c0048b947 */ /* 0x000fea0003800000 */
[----:B------:R-:W-:Y:S01]  /*5e70*/  @P1 FFMA.FTZ R184, R222, R184, R5 ;  /* 0x000000b8deb81223 */ /* 0x000fe20000010005 */
[----:B------:R-:W-:-:S03]  /*5e80*/  MOV R3, R23 ;  /* 0x0000001700037202 */ /* 0x000fc60000000f00 */
        /* <DEDUP_REMOVED lines=8> */
[----:B0-2---:R-:W-:Y:S01]  /*5f10*/  PRMT R179, R179, 0x5410, R5 ;  /* 0x00005410b3b37816 */ /* 0x005fe20000000005 */
[----:B------:R-:W-:Y:S06]  /*5f20*/  BRA `(.L_x_4456) ;  /* 0x0000000c00187947 */ /* 0x000fec0003800000 */
.L_x_4447:
        /* <DEDUP_REMOVED lines=44> */
.L_x_4465:
        /* <DEDUP_REMOVED lines=8> */
.L_x_4466:
[----:B------:R-:W-:Y:S05]  /*6270*/  @!P3 BRA `(.L_x_4467) ;  /* 0x000000000018b947 */ /* 0x000fea0003800000 */
[----:B------:R-:W-:Y:S01]  /*6280*/  FMUL.FTZ R3, R94, UR15 ;  /* 0x0000000f5e037c20 */ /* 0x000fe20008410000 */
[----:B-----5:R-:W-:-:S03]  /*6290*/  SHF.L.U32 R5, R173, 0x10, RZ ;  /* 0x00000010ad057819 */ /* 0x020fc600000006ff */
[-C--:B------:R-:W-:Y:S02]  /*62a0*/  FMUL.FTZ R4, R54, R3.reuse ;  /* 0x0000000336047220 */ /* 0x080fe40000410000 */
[----:B------:R-:W-:-:S03]  /*62b0*/  FFMA.FTZ R146, R5, R3, R146 ;  /* 0x0000000305927223 */ /* 0x000fc60000010092 */
[----:B------:R-:W-:-:S04]  /*62c0*/  F2FP.BF16.F32.PACK_AB R4, RZ, R4 ;  /* 0x00000004ff04723e */ /* 0x000fc800000010ff */
[----:B------:R-:W-:-:S07]  /*62d0*/  PRMT R177, R4, 0x7610, R177 ;  /* 0x0000761004b17816 */ /* 0x000fce00000000b1 */
.L_x_4467:
        /* <DEDUP_REMOVED lines=8> */
.L_x_4468:
[----:B------:R-:W-:Y:S05]  /*6360*/  @!P3 BRA `(.L_x_4469) ;  /* 0x000000000018b947 */ /* 0x000fea0003800000 */
[----:B------:R-:W-:Y:S01]  /*6370*/  FMUL.FTZ R3, R168, UR15 ;  /* 0x0000000fa8037c20 */ /* 0x000fe20008410000 */
[----:B-----5:R-:W-:-:S03]  /*6380*/  SHF.L.U32 R5, R174, 0x10, RZ ;  /* 0x00000010ae057819 */ /* 0x020fc600000006ff */
[-C--:B------:R-:W-:Y:S02]  /*6390*/  FMUL.FTZ R4, R56, R3.reuse ;  /* 0x0000000338047220 */ /* 0x080fe40000410000 */
[----:B------:R-:W-:-:S03]  /*63a0*/  FFMA.FTZ R148, R5, R3, R148 ;  /* 0x0000000305947223 */ /* 0x000fc60000010094 */
[----:B------:R-:W-:-:S04]  /*63b0*/  F2FP.BF16.F32.PACK_AB R4, RZ, R4 ;  /* 0x00000004ff04723e */ /* 0x000fc800000010ff */
[----:B------:R-:W-:-:S07]  /*63c0*/  PRMT R178, R4, 0x7610, R178 ;  /* 0x0000761004b27816 */ /* 0x000fce00000000b2 */
.L_x_4469:
        /* <DEDUP_REMOVED lines=8> */
.L_x_4470:
[----:B------:R-:W-:Y:S05]  /*6450*/  @!P3 BRA `(.L_x_4471) ;  /* 0x000000000018b947 */ /* 0x000fea0003800000 */
[----:B------:R-:W-:Y:S01]  /*6460*/  FMUL.FTZ R3, R170, UR15 ;  /* 0x0000000faa037c20 */ /* 0x000fe20008410000 */
[----:B-----5:R-:W-:-:S03]  /*6470*/  SHF.L.U32 R5, R175, 0x10, RZ ;  /* 0x00000010af057819 */ /* 0x020fc600000006ff */
[-C--:B------:R-:W-:Y:S02]  /*6480*/  FMUL.FTZ R4, R58, R3.reuse ;  /* 0x000000033a047220 */ /* 0x080fe40000410000 */
[----:B------:R-:W-:-:S03]  /*6490*/  FFMA.FTZ R150, R5, R3, R150 ;  /* 0x0000000305967223 */ /* 0x000fc60000010096 */
[----:B------:R-:W-:-:S04]  /*64a0*/  F2FP.BF16.F32.PACK_AB R4, RZ, R4 ;  /* 0x00000004ff04723e */ /* 0x000fc800000010ff */
[----:B------:R-:W-:-:S07]  /*64b0*/  PRMT R179, R4, 0x7610, R179 ;  /* 0x0000761004b37816 */ /* 0x000fce00000000b3 */
.L_x_4471:
        /* <DEDUP_REMOVED lines=9> */
.L_x_4464:
        /* <DEDUP_REMOVED lines=12> */
.L_x_4472:
        /* <DEDUP_REMOVED lines=13> */
.L_x_4473:
        /* <DEDUP_REMOVED lines=12> */
.L_x_4474:
        /* <DEDUP_REMOVED lines=13> */
.L_x_4475:
        /* <DEDUP_REMOVED lines=12> */
.L_x_4476:
        /* <DEDUP_REMOVED lines=13> */
.L_x_4477:
        /* <DEDUP_REMOVED lines=12> */
.L_x_4478:
        /* <DEDUP_REMOVED lines=13> */
.L_x_4456:
[----:B0-2---:R-:W0:Y:S08]  /*6b90*/  @P0 LDC.64 R180, c[0x0][0x478] ;  /* 0x00011e00ffb40b82 */ /* 0x005e300000000a00 */
[----:B------:R-:W1:Y:S01]  /*6ba0*/  @P3 LDC.64 R4, c[0x0][0x468] ;  /* 0x00011a00ff043b82 */ /* 0x000e620000000a00 */
[----:B0-----:R-:W-:-:S05]  /*6bb0*/  @P0 IMAD.WIDE.U32 R180, R6, 0x20, R180 ;  /* 0x0000002006b40825 */ /* 0x001fca00078e00b4 */
[----:B------:R3:W-:Y:S01]  /*6bc0*/  @P0 STG.E.128 desc[UR10][R180.64], R92 ;  /* 0x0000005cb4000986 */ /* 0x0007e2000c101d0a */
[----:B-1----:R-:W-:-:S03]  /*6bd0*/  @P3 IMAD.WIDE.U32 R4, R185, 0x10, R4 ;  /* 0x00000010b9043825 */ /* 0x002fc600078e0004 */
[----:B------:R3:W-:Y:S04]  /*6be0*/  @P0 STG.E.128 desc[UR10][R180.64+0x10], R168 ;  /* 0x000010a8b4000986 */ /* 0x0007e8000c101d0a */
[----:B------:R3:W-:Y:S02]  /*6bf0*/  @P3 STG.E.128 desc[UR10][R4.64], R176 ;  /* 0x000000b004003986 */ /* 0x0007e4000c101d0a */
.L_x_4445:
[----:B------:R-:W-:Y:S05]  /*6c00*/  BSYNC.RECONVERGENT B0 ;  /* 0x0000000000007941 */ /* 0x000fea0003800200 */
.L_x_4444:
[----:B---3--:R-:W1:Y:S01]  /*6c10*/  LDC.64 R4, c[0x0][0x380] ;  /* 0x0000e000ff047b82 */ /* 0x008e620000000a00 */
[----:B------:R-:W-:Y:S01]  /*6c20*/  UPLOP3.LUT UP1, UPT, UPT, UPT, UP1, 0x40, 0x4 ;  /* 0x000000000004789c */ /* 0x000fe20003f2e810 */
[----:B-1----:R-:W-:-:S04]  /*6c30*/  IADD3 R2, PT, PT, R2, R4, RZ ;  /* 0x0000000402027210 */ /* 0x002fc80007ffe0ff */
[----:B------:R-:W-:-:S13]  /*6c40*/  ISETP.GE.AND P0, PT, R2, R5, PT ;  /* 0x000000050200720c */ /* 0x000fda0003f06270 */
[----:B------:R-:W-:Y:S05]  /*6c50*/  @!P0 BRA `(.L_x_4479) ;  /* 0xffffff9800d08947 */ /* 0x000fea000383ffff */
.L_x_4364:
        /* <DEDUP_REMOVED lines=18> */
.L_x_4481:
[----:B------:R-:W-:Y:S05]  /*6d80*/  BSYNC.RECONVERGENT B0 ;  /* 0x0000000000007941 */ /* 0x000fea0003800200 */
.L_x_4480:
        /* <DEDUP_REMOVED lines=15> */
.L_x_4483:
[----:B------:R-:W-:Y:S05]  /*6e80*/  BSYNC.RECONVERGENT B0 ;  /* 0x0000000000007941 */ /* 0x000fea0003800200 */
.L_x_4482:
        /* <DEDUP_REMOVED lines=14> */
.L_x_4484:
        /* <DEDUP_REMOVED lines=9> */
.L_x_10740:


//--------------------- .text._ZN10layer_norm13ln_bwd_kernelINS_13Kernel_traitsIf13__nv_bfloat16fS2_fjLj3072ELj1ELj1ELj4ELj16ENS_18Kernel_traits_baseILj3072EfS2_fS2_fjLj128EEEEELb0ELb1ELb1ELb1EEEvNS_9BwdParamsE --------------------------
	.section	.text._ZN10layer_norm13ln_bwd_kernelINS_13Kernel_traitsIf13__nv_bfloat16fS2_fjLj3072ELj1ELj1ELj4ELj16ENS_18Kernel_traits_baseILj3072EfS2_fS2_fjLj128EEEEELb0ELb1ELb1ELb1EEEvNS_9BwdParamsE,"ax",@progbits
	.align	128
        .global         _ZN10layer_norm13ln_bwd_kernelINS_13Kernel_traitsIf13__nv_bfloat16fS2_fjLj3072ELj1ELj1ELj4ELj16ENS_18Kernel_traits_baseILj3072EfS2_fS2_fjLj128EEEEELb0ELb1ELb1ELb1EEEvNS_9BwdParamsE
        .type           _ZN10layer_norm13ln_bwd_kernelINS_13Kernel_traitsIf13__nv_bfloat16fS2_fjLj3072ELj1ELj1ELj4ELj16ENS_18Kernel_traits_baseILj3072EfS2_fS2_fjLj128EEEEELb0ELb1ELb1ELb1EEEvNS_9BwdParamsE,@function
        .size           _ZN10layer_norm13ln_bwd_kernelINS_13Kernel_traitsIf13__nv_bfloat16fS2_fjLj3072ELj1ELj1ELj4ELj16ENS_18Kernel_traits_baseILj3072EfS2_fS2_fjLj128EEEEELb0ELb1ELb1ELb1EEEvNS_9BwdParamsE,(.L_x_10741 - _ZN10layer_norm13ln_bwd_kernelINS_13Kernel_traitsIf13__nv_bfloat16fS2_fjLj3072ELj1ELj1ELj4ELj16ENS_18Kernel_traits_baseILj3072EfS2_fS2_fjLj128EEEEELb0ELb1ELb1ELb1EEEvNS_9BwdParamsE)
        .other          _ZN10layer_norm13ln_bwd_kernelINS_13Kernel_traitsIf13__nv_bfloat16fS2_fjLj3072ELj1ELj1ELj4ELj16ENS_18Kernel_traits_baseILj3072EfS2_fS2_fjLj128EEEEELb0ELb1ELb1ELb1EEEvNS_9BwdParamsE,@"STO_CUDA_ENTRY STV_DEFAULT"
_ZN10layer_norm13ln_bwd_kernelINS_13Kernel_traitsIf13__nv_bfloat16fS2_fjLj3072ELj1ELj1ELj4ELj16ENS_18Kernel_traits_baseILj3072EfS2_fS2_fjLj128EEEEELb0ELb1ELb1ELb1EEEvNS_9BwdParamsE:
.text._ZN10layer_norm13ln_bwd_kernelINS_13Kernel_traitsIf13__nv_bfloat16fS2_fjLj3072ELj1ELj1ELj4ELj16ENS_18Kernel_traits_baseILj3072EfS2_fS2_fjLj128EEEEELb0ELb1ELb1ELb1EEEvNS_9BwdParamsE:
        /* <DEDUP_REMOVED lines=52> */
[----:B0-----:R-:W5:Y:S01]  /*0340*/  LDG.E.128 R72, desc[UR12][R4.64+0x2010] ;  /* 0x0020100c04487981 */ /* 0x001f62000c1e1d00 */
[----:B----4-:R-:W-:-:S03]  /*0350*/  IMAD.WIDE.U32 R2, R0, 0x20, R2 ;  /* 0x0000002000027825 */ /* 0x010fc600078e0002 */
[----:B------:R-:W5:Y:S04]  /*0360*/  LDG.E.128 R68, desc[UR12][R4.64+0x2000] ;  /* 0x0020000c04447981 */ /* 0x000f68000c1e1d00 */
[----:B------:R-:W5:Y:S04]  /*0370*/  LDG.E.128 R64, desc[UR12][R4.64+0x1010] ;  /* 0x0010100c04407981 */ /* 0x000f68000c1e1d00 */
[----:B------:R-:W5:Y:S04]  /*0380*/  LDG.E.128 R60, desc[UR12][R4.64+0x1000] ;  /* 0x0010000c043c7981 */ /* 0x000f68000c1e1d00 */
[----:B------:R-:W5:Y:S04]  /*0390*/  LDG.E.128 R56, desc[UR12][R4.64+0x10] ;  /* 0x0000100c04387981 */ /* 0x000f68000c1e1d00 */
[----:B------:R-:W5:Y:S01]  /*03a0*/  LDG.E.128 R52, desc[UR12][R4.64] ;  /* 0x0000000c04347981 */ /* 0x000f62000c1e1d00 */
[----:B------:R-:W-:-:S03]  /*03b0*/  HFMA2 R168, -RZ, RZ, 0, 0 ;  /* 0x00000000ffa87431 */ /* 0x000fc600000001ff */
[----:B------:R-:W5:Y:S04]  /*03c0*/  LDG.E.128 R96, desc[UR12][R2.64] ;  /* 0x0000000c02607981 */ /* 0x000f68000c1e1d00 */
[----:B------:R-:W5:Y:S04]  /*03d0*/  LDG.E.128 R92, desc[UR12][R2.64+0x10] ;  /* 0x0000100c025c7981 */ /* 0x000f68000c1e1d00 */
[----:B------:R-:W5:Y:S04]  /*03e0*/  LDG.E.128 R88, desc[UR12][R2.64+0x1000] ;  /* 0x0010000c02587981 */ /* 0x000f68000c1e1d00 */
[----:B------:R-:W5:Y:S04]  /*03f0*/  LDG.E.128 R84, desc[UR12][R2.64+0x1010] ;  /* 0x0010100c02547981 */ /* 0x000f68000c1e1d00 */
[----:B------:R-:W5:Y:S04]  /*0400*/  LDG.E.128 R80, desc[UR12][R2.64+0x2000] ;  /* 0x0020000c02507981 */ /* 0x000f68000c1e1d00 */
[----:B------:R0:W5:Y:S01]  /*0410*/  LDG.E.128 R76, desc[UR12][R2.64+0x2010] ;  /* 0x0020100c024c7981 */ /* 0x000162000c1e1d00 */
[----:B------:R-:W-:Y:S01]  /*0420*/  UPLOP3.LUT UP1, UPT, UPT, UPT, UPT, 0x40, 0x4 ;  /* 0x000000000004789c */ /* 0x000fe20003f2e870 */
[----:B0-23--:R-:W-:-:S10]  /*0430*/  MOV R2, UR4 ;  /* 0x0000000400027c02 */ /* 0x00dfd40008000f00 */
.L_x_4588:
        /* <DEDUP_REMOVED lines=9> */
[----:B------:R-:W-:Y:S02]  /*04d0*/  MOV R195, RZ ;  /* 0x000000ff00c37202 */ /* 0x000fe40000000f00 */
[----:B------:R-:W-:Y:S02]  /*04e0*/  MOV R220, RZ ;  /* 0x000000ff00dc7202 */ /* 0x000fe40000000f00 */
        /* <DEDUP_REMOVED lines=15> */
[----:B0-----:R-:W-:-:S04]  /*05e0*/  LEA R6, P0, R2, R6, 0x2 ;  /* 0x0000000602067211 */ /* 0x001fc800078010ff */
[----:B------:R-:W-:Y:S02]  /*05f0*/  LEA.HI.X R7, R2, R7, R9, 0x2, P0 ;  /* 0x0000000702077211 */ /* 0x000fe400000f1409 */
[----:B------:R-:W-:Y:S02]  /*0600*/  IADD3 R21, PT, PT, R13, 0x80, RZ ;  /* 0x000000800d157810 */ /* 0x000fe40007ffe0ff */
[C---:B------:R-:W-:Y:S01]  /*0610*/  IADD3 R195, PT, PT, R3.reuse, 0x80, RZ ;  /* 0x0000008003c37810 */ /* 0x040fe20007ffe0ff */
[----:B------:R0:W3:Y:S01]  /*0620*/  LDG.E R0, desc[UR12][R6.64] ;  /* 0x0000000c06007981 */ /* 0x0000e2000c1e1900 */
[C---:B-1----:R-:W-:Y:S01]  /*0630*/  IMAD.WIDE.U32 R4, R3.reuse, 0x20, R204 ;  /* 0x0000002003047825 */ /* 0x042fe200078e00cc */
[----:B------:R-:W-:-:S03]  /*0640*/  IADD3 R211, PT, PT, R3, 0x100, RZ ;  /* 0x0000010003d37810 */ /* 0x000fc60007ffe0ff */
[C-C-:B--2---:R-:W-:Y:S01]  /*0650*/  IMAD.WIDE.U32 R188, R13.reuse, 0x10, R16.reuse ;  /* 0x000000100dbc7825 */ /* 0x144fe200078e0010 */
[----:B------:R-:W2:Y:S01]  /*0660*/  LDG.E.128 R200, desc[UR12][R4.64] ;  /* 0x0000000c04c87981 */ /* 0x000ea2000c1e1d00 */
[----:B0-----:R-:W-:Y:S02]  /*0670*/  IADD3 R7, PT, PT, R13, 0x100, RZ ;  /* 0x000001000d077810 */ /* 0x001fe40007ffe0ff */
[----:B------:R-:W-:Y:S01]  /*0680*/  IMAD.WIDE.U32 R20, R21, 0x10, R16 ;  /* 0x0000001015147825 */ /* 0x000fe200078e0010 */
[----:B------:R-:W4:Y:S03]  /*0690*/  LDG.E.128 R24, desc[UR12][R4.64+0x10] ;  /* 0x0000100c04187981 */ /* 0x000f26000c1e1d00 */
[--C-:B------:R-:W-:Y:S01]  /*06a0*/  IMAD.WIDE.U32 R192, R195, 0x20, R204.reuse ;  /* 0x00000020c3c07825 */ /* 0x100fe200078e00cc */
[----:B------:R-:W4:Y:S03]  /*06b0*/  LDG.E.128 R188, desc[UR12][R188.64] ;  /* 0x0000000cbcbc7981 */ /* 0x000f26000c1e1d00 */
[----:B------:R-:W-:Y:S01]  /*06c0*/  IMAD.WIDE.U32 R204, R211, 0x20, R204 ;  /* 0x00000020d3cc7825 */ /* 0x000fe200078e00cc */
[----:B------:R-:W4:Y:S03]  /*06d0*/  LDG.E.128 R20, desc[UR12][R20.64] ;  /* 0x0000000c14147981 */ /* 0x000f26000c1e1d00 */
[----:B------:R-:W-:Y:S01]  /*06e0*/  IMAD.WIDE.U32 R6, R7, 0x10, R16 ;  /* 0x0000001007067825 */ /* 0x000fe200078e0010 */
[----:B------:R-:W4:Y:S04]  /*06f0*/  LDG.E.128 R8, desc[UR12][R192.64+0x10] ;  /* 0x0000100cc0087981 */ /* 0x000f28000c1e1d00 */
[----:B------:R0:W4:Y:S04]  /*0700*/  LDG.E.128 R196, desc[UR12][R192.64] ;  /* 0x0000000cc0c47981 */ /* 0x000128000c1e1d00 */
[----:B------:R-:W4:Y:S04]  /*0710*/  LDG.E.128 R12, desc[UR12][R204.64] ;  /* 0x0000000ccc0c7981 */ /* 0x000f28000c1e1d00 */
[----:B------:R1:W4:Y:S04]  /*0720*/  LDG.E.128 R16, desc[UR12][R204.64+0x10] ;  /* 0x0000100ccc107981 */ /* 0x000328000c1e1d00 */
[----:B------:R-:W4:Y:S01]  /*0730*/  LDG.E.128 R4, desc[UR12][R6.64] ;  /* 0x0000000c06047981 */ /* 0x000f22000c1e1d00 */
[----:B------:R-:W-:-:S04]  /*0740*/  UISETP.NE.U32.AND UP0, UPT, UR6, URZ, UPT ;  /* 0x000000ff0600728c */ /* 0x000fc8000bf05070 */
[----:B------:R-:W-:-:S06]  /*0750*/  UISETP.NE.AND.EX UP0, UPT, UR7, URZ, UPT, UP0 ;  /* 0x000000ff0700728c */ /* 0x000fcc000bf05300 */
[----:B------:R-:W-:-:S13]  /*0760*/  PLOP3.LUT P0, PT, PT, PT, UP0, 0x80, 0x8 ;  /* 0x000000000008781c */ /* 0x000fda0003f0f008 */
[----:B------:R-:W1:Y:S08]  /*0770*/  @P0 LDC.64 R206, c[0x0][0x438] ;  /* 0x00010e00ffce0b82 */ /* 0x000e700000000a00 */
[----:B0-----:R-:W0:Y:S08]  /*0780*/  @P0 LDC.64 R192, c[0x0][0x438] ;  /* 0x00010e00ffc00b82 */ /* 0x001e300000000a00 */
[----:B------:R-:W0:Y:S01]  /*0790*/  @P0 LDC.64 R208, c[0x0][0x438] ;  /* 0x00010e00ffd00b82 */ /* 0x000e220000000a00 */
[----:B------:R-:W-:Y:S01]  /*07a0*/  ISETP.NE.AND P1, PT, RZ, UR11, PT ;  /* 0x0000000bff007c0c */ /* 0x000fe2000bf25270 */
[----:B-1----:R-:W-:-:S05]  /*07b0*/  @P0 IMAD.WIDE.U32 R204, R195, 0x20, R206 ;  /* 0x00000020c3cc0825 */ /* 0x002fca00078e00ce */
[----:B------:R-:W5:Y:S01]  /*07c0*/  @P0 LDG.E.128 R40, desc[UR12][R204.64] ;  /* 0x0000000ccc280981 */ /* 0x000f62000c1e1d00 */
[----:B0-----:R-:W-:-:S03]  /*07d0*/  @P0 IMAD.WIDE.U32 R192, R3, 0x20, R192 ;  /* 0x0000002003c00825 */ /* 0x001fc600078e00c0 */
        /* <DEDUP_REMOVED lines=8> */
[C---:B------:R-:W-:Y:S01]  /*0860*/  FADD.FTZ R225, -R0.reuse, R201 ;  /* 0x000000c900e17221 */ /* 0x040fe20000010100 */
[C---:B----4-:R-:W-:Y:S01]  /*0870*/  FADD.FTZ R233, -R0.reuse, R26 ;  /* 0x0000001a00e97221 */ /* 0x050fe20000010100 */
[C---:B------:R-:W-:Y:S01]  /*0880*/  FADD.FTZ R27, -R0.reuse, R27 ;  /* 0x0000001b001b7221 */ /* 0x040fe20000010100 */
[----:B------:R-:W-:Y:S01]  /*0890*/  FADD.FTZ R231, -R0, R24 ;  /* 0x0000001800e77221 */ /* 0x000fe20000010100 */
[C---:B------:R-:W-:Y:S02]  /*08a0*/  PRMT R200, R191.reuse, 0x7632, R200 ;  /* 0x00007632bfc87816 */ /* 0x040fe400000000c8 */
[C---:B------:R-:W-:Y:S02]  /*08b0*/  PRMT R206, R188.reuse, 0x7632, R206 ;  /* 0x00007632bcce7816 */ /* 0x040fe400000000ce */
[----:B------:R-:W-:Y:S02]  /*08c0*/  SHF.L.U32 R223, R188, 0x10, RZ ;  /* 0x00000010bcdf7819 */ /* 0x000fe400000006ff */
[----:B------:R-:W-:-:S02]  /*08d0*/  SHF.L.U32 R201, R191, 0x10, RZ ;  /* 0x00000010bfc97819 */ /* 0x000fc400000006ff */
[C---:B0-----:R-:W-:Y:S02]  /*08e0*/  PRMT R205, R23.reuse, 0x7632, R205 ;  /* 0x0000763217cd7816 */ /* 0x041fe400000000cd */
[----:B------:R-:W-:Y:S01]  /*08f0*/  SHF.L.U32 R191, R23, 0x10, RZ ;  /* 0x0000001017bf7819 */ /* 0x000fe200000006ff */
[C---:B------:R-:W-:Y:S01]  /*0900*/  FADD.FTZ R23, -R0.reuse, R9 ;  /* 0x0000000900177221 */ /* 0x040fe20000010100 */
[C---:B------:R-:W-:Y:S01]  /*0910*/  PRMT R204, R189.reuse, 0x7632, R204 ;  /* 0x00007632bdcc7816 */ /* 0x040fe200000000cc */
[C---:B------:R-:W-:Y:S01]  /*0920*/  FADD.FTZ R227, -R0.reuse, R202 ;  /* 0x000000ca00e37221 */ /* 0x040fe20000010100 */
[----:B------:R-:W-:Y:S01]  /*0930*/  SHF.L.U32 R221, R189, 0x10, RZ ;  /* 0x00000010bddd7819 */ /* 0x000fe200000006ff */
[C---:B------:R-:W-:Y:S01]  /*0940*/  FADD.FTZ R229, -R0.reuse, R203 ;  /* 0x000000cb00e57221 */ /* 0x040fe20000010100 */
[C---:B-1----:R-:W-:Y:S01]  /*0950*/  PRMT R192, R21.reuse, 0x7632, R192 ;  /* 0x0000763215c07816 */ /* 0x042fe200000000c0 */
        /* <DEDUP_REMOVED lines=17> */
[----:B-----5:R-:W-:Y:S01]  /*0a70*/  FMUL.FTZ R9, R222, R233 ;  /* 0x000000e9de097220 */ /* 0x020fe20000410000 */
[----:B------:R-:W-:Y:S01]  /*0a80*/  SHF.L.U32 R208, R200, 0x10, RZ ;  /* 0x00000010c8d07819 */ /* 0x000fe200000006ff */
[----:B------:R-:W-:Y:S01]  /*0a90*/  FMUL.FTZ R10, R222, R27 ;  /* 0x0000001bde0a7220 */ /* 0x000fe20000410000 */
[----:B------:R-:W-:Y:S01]  /*0aa0*/  SHF.L.U32 R217, R190, 0x10, RZ ;  /* 0x00000010bed97819 */ /* 0x000fe200000006ff */
[----:B------:R-:W-:Y:S01]  /*0ab0*/  FMUL.FTZ R12, R96, R223 ;  /* 0x000000df600c7220 */ /* 0x000fe20000410000 */
[----:B------:R-:W-:-:S02]  /*0ac0*/  PRMT R0, R7, 0x7632, R0 ;  /* 0x0000763207007816 */ /* 0x000fc40000000000 */
[----:B------:R-:W-:Y:S01]  /*0ad0*/  SHF.L.U32 R193, R7, 0x10, RZ ;  /* 0x0000001007c17819 */ /* 0x000fe200000006ff */
[----:B------:R-:W-:Y:S01]  /*0ae0*/  FMUL.FTZ R7, R222, R231 ;  /* 0x000000e7de077220 */ /* 0x000fe20000410000 */
[----:B------:R-:W-:Y:S01]  /*0af0*/  SHF.L.U32 R206, R206, 0x10, RZ ;  /* 0x00000010cece7819 */ /* 0x000fe200000006ff */
[----:B------:R-:W-:Y:S01]  /*0b00*/  FMUL.FTZ R3, R222, R3 ;  /* 0x00000003de037220 */ /* 0x000fe20000410000 */
[----:B------:R-:W-:Y:S01]  /*0b10*/  FADD.FTZ R130, R130, R201 ;  /* 0x000000c982827221 */ /* 0x000fe20000010000 */
[-C--:B------:R-:W-:Y:S01]  /*0b20*/  FFMA.FTZ R106, R9, R201.reuse, R106 ;  /* 0x000000c9096a7223 */ /* 0x080fe2000001006a */
[----:B------:R-:W-:Y:S01]  /*0b30*/  FMUL.FTZ R18, R94, R201 ;  /* 0x000000c95e127220 */ /* 0x000fe20000410000 */
[----:B------:R-:W-:Y:S01]  /*0b40*/  PRMT R202, R190, 0x7632, R202 ;  /* 0x00007632beca7816 */ /* 0x000fe200000000ca */
[----:B------:R-:W-:Y:S01]  /*0b50*/  FADD.FTZ R131, R131, R208 ;  /* 0x000000d083837221 */ /* 0x000fe20000010000 */
[----:B------:R-:W-:Y:S01]  /*0b60*/  PRMT R203, R22, 0x7632, R203 ;  /* 0x0000763216cb7816 */ /* 0x000fe200000000cb */
[-C--:B------:R-:W-:Y:S01]  /*0b70*/  FFMA.FTZ R107, R10, R208.reuse, R107 ;  /* 0x000000d00a6b7223 */ /* 0x080fe2000001006b */
[----:B------:R-:W-:Y:S01]  /*0b80*/  FMUL.FTZ R201, R95, R208 ;  /* 0x000000d05fc97220 */ /* 0x000fe20000410000 */
[----:B------:R-:W-:Y:S01]  /*0b90*/  PRMT R190, R20, 0x7632, R190 ;  /* 0x0000763214be7816 */ /* 0x000fe200000000be */
[----:B------:R-:W-:Y:S01]  /*0ba0*/  FADD.FTZ R128, R128, R217 ;  /* 0x000000d980807221 */ /* 0x000fe20000010000 */
[C---:B------:R-:W-:Y:S01]  /*0bb0*/  PRMT R210, R4.reuse, 0x7632, R210 ;  /* 0x0000763204d27816 */ /* 0x040fe200000000d2 */
[-C--:B------:R-:W-:Y:S01]  /*0bc0*/  FFMA.FTZ R104, R7, R217.reuse, R104 ;  /* 0x000000d907687223 */ /* 0x080fe20000010068 */
[----:B------:R-:W-:Y:S01]  /*0bd0*/  SHF.L.U32 R215, R4, 0x10, RZ ;  /* 0x0000001004d77819 */ /* 0x000fe200000006ff */
[----:B------:R-:W-:Y:S01]  /*0be0*/  FMUL.FTZ R16, R92, R217 ;  /* 0x000000d95c107220 */ /* 0x000fe20000410000 */
[----:B------:R-:W-:Y:S01]  /*0bf0*/  FMUL.FTZ R27, R97, R206 ;  /* 0x000000ce611b7220 */ /* 0x000fe20000410000 */
[----:B------:R-:W-:Y:S01]  /*0c00*/  FADD.FTZ R208, RZ, R12 ;  /* 0x0000000cffd07221 */ /* 0x000fe20000010000 */
[----:B------:R-:W-:Y:S01]  /*0c10*/  FMUL.FTZ R4, R222, R225 ;  /* 0x000000e1de047220 */ /* 0x000fe20000410000 */
[----:B------:R-:W-:Y:S01]  /*0c20*/  FFMA.FTZ R217, R3, R12, RZ ;  /* 0x0000000c03d97223 */ /* 0x000fe200000100ff */
[----:B------:R-:W-:Y:S01]  /*0c30*/  SHF.L.U32 R204, R204, 0x10, RZ ;  /* 0x00000010cccc7819 */ /* 0x000fe200000006ff */
[----:B------:R-:W-:Y:S01]  /*0c40*/  FMUL.FTZ R200, R222, R214 ;  /* 0x000000d6dec87220 */ /* 0x000fe20000410000 */
[----:B------:R-:W-:Y:S01]  /*0c50*/  SHF.L.U32 R218, R203, 0x10, RZ ;  /* 0x00000010cbda7819 */ /* 0x000fe200000006ff */
[----:B------:R-:W-:Y:S01]  /*0c60*/  FMUL.FTZ R14, R98, R221 ;  /* 0x000000dd620e7220 */ /* 0x000fe20000410000 */
[C---:B------:R-:W-:Y:S01]  /*0c70*/  PRMT R212, R5.reuse, 0x7632, R212 ;  /* 0x0000763205d47816 */ /* 0x040fe200000000d4 */
[----:B------:R-:W-:Y:S01]  /*0c80*/  FADD.FTZ R203, R208, R27 ;  /* 0x0000001bd0cb7221 */ /* 0x000fe20000010000 */
[----:B------:R-:W-:Y:S01]  /*0c90*/  SHF.L.U32 R213, R5, 0x10, RZ ;  /* 0x0000001005d57819 */ /* 0x000fe200000006ff */
[----:B------:R-:W-:Y:S01]  /*0ca0*/  FMUL.FTZ R5, R222, R227 ;  /* 0x000000e3de057220 */ /* 0x000fe20000410000 */
[----:B------:R-:W-:Y:S01]  /*0cb0*/  SHF.L.U32 R214, R190, 0x10, RZ ;  /* 0x00000010bed67819 */ /* 0x000fe200000006ff */
[----:B------:R-:W-:Y:S01]  /*0cc0*/  FMUL.FTZ R8, R222, R25 ;  /* 0x00000019de087220 */ /* 0x000fe20000410000 */
[----:B------:R-:W-:Y:S01]  /*0cd0*/  FFMA.FTZ R190, R4, R27, R217 ;  /* 0x0000001b04be7223 */ /* 0x000fe200000100d9 */
[----:B------:R-:W-:Y:S01]  /*0ce0*/  SHF.L.U32 R209, R20, 0x10, RZ ;  /* 0x0000001014d17819 */ /* 0x000fe200000006ff */
[C---:B------:R-:W-:Y:S01]  /*0cf0*/  FMUL.FTZ R25, R222.reuse, R216 ;  /* 0x000000d8de197220 */ /* 0x040fe20000410000 */
[C---:B------:R-:W-:Y:S01]  /*0d00*/  FMUL.FTZ R20, R222.reuse, R197 ;  /* 0x000000c5de147220 */ /* 0x040fe20000410000 */
[----:B------:R-:W-:Y:S01]  /*0d10*/  FMUL.FTZ R17, R222, R239 ;  /* 0x000000efde117220 */ /* 0x000fe20000410000 */
[----:B------:R-:W-:Y:S01]  /*0d20*/  SHF.L.U32 R216, R192, 0x10, RZ ;  /* 0x00000010c0d87819 */ /* 0x000fe200000006ff */
[----:B------:R-:W-:Y:S01]  /*0d30*/  FMUL.FTZ R197, R99, R204 ;  /* 0x000000cc63c57220 */ /* 0x000fe20000410000 */
[C---:B------:R-:W-:Y:S01]  /*0d40*/  PRMT R188, R6.reuse, 0x7632, R188 ;  /* 0x0000763206bc7816 */ /* 0x040fe200000000bc */
[----:B------:R-:W-:Y:S01]  /*0d50*/  FADD.FTZ R192, R203, R14 ;  /* 0x0000000ecbc07221 */ /* 0x000fe20000010000 */
[----:B------:R-:W-:Y:S01]  /*0d60*/  SHF.L.U32 R195, R6, 0x10, RZ ;  /* 0x0000001006c37819 */ /* 0x000fe200000006ff */
[----:B------:R-:W-:Y:S01]  /*0d70*/  FMUL.FTZ R6, R222, R229 ;  /* 0x000000e5de067220 */ /* 0x000fe20000410000 */
[----:B------:R-:W-:Y:S01]  /*0d80*/  FFMA.FTZ R203, R5, R14, R190 ;  /* 0x0000000e05cb7223 */ /* 0x000fe200000100be */
[----:B------:R-:W-:Y:S01]  /*0d90*/  SHF.L.U32 R202, R202, 0x10, RZ ;  /* 0x00000010caca7819 */ /* 0x000fe200000006ff */
[----:B------:R-:W-:Y:S01]  /*0da0*/  FADD.FTZ R138, R138, R191 ;  /* 0x000000bf8a8a7221 */ /* 0x000fe20000010000 */
[-C--:B------:R-:W-:Y:S01]  /*0db0*/  FFMA.FTZ R114, R17, R191.reuse, R114 ;  /* 0x000000bf11727223 */ /* 0x080fe20000010072 */
[----:B------:R-:W-:Y:S01]  /*0dc0*/  FMUL.FTZ R208, R86, R191 ;  /* 0x000000bf56d07220 */ /* 0x000fe20000410000 */
[----:B------:R-:W-:Y:S01]  /*0dd0*/  FADD.FTZ R191, R192, R197 ;  /* 0x000000c5c0bf7221 */ /* 0x000fe20000010000 */
[----:B------:R-:W-:Y:S01]  /*0de0*/  FFMA.FTZ R190, R6, R197, R203 ;  /* 0x000000c506be7223 */ /* 0x000fe200000100cb */
[----:B------:R-:W-:Y:S01]  /*0df0*/  SHF.L.U32 R211, R22, 0x10, RZ ;  /* 0x0000001016d37819 */ /* 0x000fe200000006ff */
[----:B------:R-:W-:Y:S01]  /*0e00*/  FMUL.FTZ R22, R222, R199 ;  /* 0x000000c7de167220 */ /* 0x000fe20000410000 */
[----:B------:R-:W-:Y:S01]  /*0e10*/  FMUL.FTZ R199, R93, R202 ;  /* 0x000000ca5dc77220 */ /* 0x000fe20000410000 */
        /* <DEDUP_REMOVED lines=17> */
[----:B------:R-:W-:Y:S01]  /*0f30*/  FFMA.FTZ R103, R6, R204, R103 ;  /* 0x000000cc06677223 */ /* 0x000fe20000010067 */
[----:B------:R-:W-:Y:S01]  /*0f40*/  FADD.FTZ R127, R127, R204 ;  /* 0x000000cc7f7f7221 */ /* 0x000fe20000010000 */
[-C--:B------:R-:W-:Y:S01]  /*0f50*/  FFMA.FTZ R110, R13, R207.reuse, R110 ;  /* 0x000000cf0d6e7223 */ /* 0x080fe2000001006e */
[----:B------:R-:W-:Y:S01]  /*0f60*/  FADD.FTZ R134, R134, R207 ;  /* 0x000000cf86867221 */ /* 0x000fe20000010000 */
[----:B------:R-:W-:Y:S01]  /*0f70*/  FMUL.FTZ R204, R90, R207 ;  /* 0x000000cf5acc7220 */ /* 0x000fe20000410000 */
[----:B------:R-:W-:Y:S01]  /*0f80*/  SHF.L.U32 R192, R188, 0x10, RZ ;  /* 0x00000010bcc07819 */ /* 0x000fe200000006ff */
[----:B------:R-:W-:Y:S01]  /*0f90*/  FADD.FTZ R207, R190, R203 ;  /* 0x000000cbbecf7221 */ /* 0x000fe20000010000 */
[----:B------:R-:W-:Y:S01]  /*0fa0*/  FFMA.FTZ R188, R20, R203, R191 ;  /* 0x000000cb14bc7223 */ /* 0x000fe200000100bf */
[----:B------:R-:W-:-:S02]  /*0fb0*/  FMUL.FTZ R205, R91, R216 ;  /* 0x000000d85bcd7220 */ /* 0x000fc40000410000 */
[----:B------:R-:W-:Y:S01]  /*0fc0*/  FADD.FTZ R190, R207, R204 ;  /* 0x000000cccfbe7221 */ /* 0x000fe20000010000 */
[----:B------:R-:W-:Y:S01]  /*0fd0*/  FFMA.FTZ R191, R13, R204, R188 ;  /* 0x000000cc0dbf7223 */ /* 0x000fe200000100bc */
[----:B------:R-:W-:Y:S01]  /*0fe0*/  FFMA.FTZ R101, R4, R206, R101 ;  /* 0x000000ce04657223 */ /* 0x000fe20000010065 */
[----:B------:R-:W-:Y:S01]  /*0ff0*/  FADD.FTZ R125, R125, R206 ;  /* 0x000000ce7d7d7221 */ /* 0x000fe20000010000 */
[----:B------:R-:W-:Y:S01]  /*1000*/  FFMA.FTZ R108, R11, R209, R108 ;  /* 0x000000d10b6c7223 */ /* 0x000fe2000001006c */
[----:B------:R-:W-:Y:S01]  /*1010*/  FADD.FTZ R132, R132, R209 ;  /* 0x000000d184847221 */ /* 0x000fe20000010000 */
[----:B------:R-:W-:Y:S01]  /*1020*/  FMUL.FTZ R206, R84, R211 ;  /* 0x000000d354ce7220 */ /* 0x000fe20000410000 */
[----:B------:R-:W-:Y:S01]  /*1030*/  FADD.FTZ R209, R190, R205 ;  /* 0x000000cdbed17221 */ /* 0x000fe20000010000 */
[----:B------:R-:W-:Y:S01]  /*1040*/  FMUL.FTZ R15, R222, R21 ;  /* 0x00000015de0f7220 */ /* 0x000fe20000410000 */
[----:B------:R-:W-:Y:S01]  /*1050*/  FFMA.FTZ R188, R22, R205, R191 ;  /* 0x000000cd16bc7223 */ /* 0x000fe200000100bf */
[----:B------:R-:W-:Y:S01]  /*1060*/  FMUL.FTZ R207, R85, R218 ;  /* 0x000000da55cf7220 */ /* 0x000fe20000410000 */
[----:B------:R-:W-:Y:S01]  /*1070*/  FADD.FTZ R190, R209, R206 ;  /* 0x000000ced1be7221 */ /* 0x000fe20000010000 */
[----:B------:R-:W-:Y:S01]  /*1080*/  FMUL.FTZ R24, R222, R23 ;  /* 0x00000017de187220 */ /* 0x000fe20000410000 */
[C---:B------:R-:W-:Y:S01]  /*1090*/  FFMA.FTZ R191, R15.reuse, R206, R188 ;  /* 0x000000ce0fbf7223 */ /* 0x040fe200000100bc */
[----:B------:R-:W-:Y:S01]  /*10a0*/  FADD.FTZ R136, R136, R211 ;  /* 0x000000d388887221 */ /* 0x000fe20000010000 */
[----:B------:R-:W-:Y:S01]  /*10b0*/  FFMA.FTZ R112, R15, R211, R112 ;  /* 0x000000d30f707223 */ /* 0x000fe20000010070 */
[----:B------:R-:W-:Y:S01]  /*10c0*/  FADD.FTZ R211, R190, R207 ;  /* 0x000000cfbed37221 */ /* 0x000fe20000010000 */
[----:B------:R-:W-:Y:S01]  /*10d0*/  FFMA.FTZ R188, R24, R207, R191 ;  /* 0x000000cf18bc7223 */ /* 0x000fe200000100bf */
[C---:B------:R-:W-:Y:S01]  /*10e0*/  FMUL.FTZ R23, R222.reuse, R251 ;  /* 0x000000fbde177220 */ /* 0x040fe20000410000 */
[----:B------:R-:W-:Y:S01]  /*10f0*/  FMUL.FTZ R209, R87, R220 ;  /* 0x000000dc57d17220 */ /* 0x000fe20000410000 */
[----:B------:R-:W-:Y:S01]  /*1100*/  FADD.FTZ R190, R211, R208 ;  /* 0x000000d0d3be7221 */ /* 0x000fe20000010000 */
[----:B------:R-:W-:Y:S01]  /*1110*/  FMUL.FTZ R26, R222, R241 ;  /* 0x000000f1de1a7220 */ /* 0x000fe20000410000 */
        /* <DEDUP_REMOVED lines=8> */
[----:B------:R-:W-:Y:S01]  /*11a0*/  FMUL.FTZ R19, R222, R243 ;  /* 0x000000f3de137220 */ /* 0x000fe20000410000 */
[----:B------:R-:W-:Y:S01]  /*11b0*/  FMUL.FTZ R210, R80, R215 ;  /* 0x000000d750d27220 */ /* 0x000fe20000410000 */
[----:B------:R-:W-:Y:S01]  /*11c0*/  FFMA.FTZ R190, R26, R209, R191 ;  /* 0x000000d11abe7223 */ /* 0x000fe200000100bf */
[C---:B------:R-:W-:Y:S01]  /*11d0*/  FMUL.FTZ R196, R222.reuse, R245 ;  /* 0x000000f5dec47220 */ /* 0x040fe20000410000 */
[----:B------:R-:W-:Y:S01]  /*11e0*/  FMUL.FTZ R211, R81, R224 ;  /* 0x000000e051d37220 */ /* 0x000fe20000410000 */
        /* <DEDUP_REMOVED lines=8> */
[----:B------:R-:W-:Y:S01]  /*1270*/  FFMA.FTZ R118, R21, R213, R118 ;  /* 0x000000d515767223 */ /* 0x000fe20000010076 */
[----:B------:R-:W-:Y:S01]  /*1280*/  FADD.FTZ R142, R142, R213 ;  /* 0x000000d58e8e7221 */ /* 0x000fe20000010000 */
[----:B------:R-:W-:Y:S01]  /*1290*/  FMUL.FTZ R198, R222, R249 ;  /* 0x000000f9dec67220 */ /* 0x000fe20000410000 */
[----:B------:R-:W-:Y:S01]  /*12a0*/  FMUL.FTZ R213, R83, R226 ;  /* 0x000000e253d57220 */ /* 0x000fe20000410000 */
[----:B------:R-:W-:Y:S01]  /*12b0*/  FADD.FTZ R188, R195, R212 ;  /* 0x000000d4c3bc7221 */ /* 0x000fe20000010000 */
[----:B------:R-:W-:-:S03]  /*12c0*/  FFMA.FTZ R191, R21, R212, R0 ;  /* 0x000000d415bf7223 */ /* 0x000fc60000010000 */
[----:B------:R-:W-:Y:S01]  /*12d0*/  FADD.FTZ R195, R188, R213 ;  /* 0x000000d5bcc37221 */ /* 0x000fe20000010000 */
[----:B------:R-:W-:Y:S01]  /*12e0*/  FFMA.FTZ R0, R198, R213, R191 ;  /* 0x000000d5c6007223 */ /* 0x000fe200000100bf */
[----:B------:R-:W-:Y:S01]  /*12f0*/  FFMA.FTZ R116, R19, R215, R116 ;  /* 0x000000d713747223 */ /* 0x000fe20000010074 */
[----:B------:R-:W-:Y:S01]  /*1300*/  FADD.FTZ R140, R140, R215 ;  /* 0x000000d78c8c7221 */ /* 0x000fe20000010000 */
        /* <DEDUP_REMOVED lines=33> */
.L_x_4486:
        /* <DEDUP_REMOVED lines=19> */
.L_x_4487:
[----:B------:R-:W1:Y:S01]  /*1650*/  SHFL.DOWN PT, R0, R195, 0x10, 0x1f ;  /* 0x0a001f00c3007f89 */ /* 0x000e6200000e0000 */
[----:B------:R-:W2:Y:S01]  /*1660*/  LDC R227, c[0x0][0x388] ;  /* 0x0000e200ffe37b82 */ /* 0x000ea20000000800 */
[----:B-----5:R-:W-:Y:S01]  /*1670*/  ISETP.GE.AND P3, PT, R194, 0x1, PT ;  /* 0x00000001c200780c */ /* 0x020fe20003f66270 */
[----:B------:R-:W-:Y:S01]  /*1680*/  BSSY.RECONVERGENT B0, `(.L_x_4488) ;  /* 0x0000027000007945 */ /* 0x000fe20003800200 */
[----:B0-----:R-:W0:Y:S01]  /*1690*/  SHFL.DOWN PT, R189, R220, 0x10, 0x1f ;  /* 0x0a001f00dcbd7f89 */ /* 0x001e2200000e0000 */
[----:B------:R-:W-:-:S10]  /*16a0*/  MOV R223, RZ ;  /* 0x000000ff00df7202 */ /* 0x000fd40000000f00 */
[----:B------:R-:W-:Y:S01]  /*16b0*/  @P3 IADD3 R194, PT, PT, R194, -0x1, RZ ;  /* 0xffffffffc2c23810 */ /* 0x000fe20007ffe0ff */
[----:B-1----:R-:W-:-:S04]  /*16c0*/  FADD.FTZ R0, R0, R195 ;  /* 0x000000c300007221 */ /* 0x002fc80000010000 */
[----:B--2---:R-:W-:Y:S02]  /*16d0*/  @P3 IMAD R194, R194, R227, RZ ;  /* 0x000000e3c2c23224 */ /* 0x004fe400078e02ff */
[----:B0-----:R-:W-:Y:S01]  /*16e0*/  FADD.FTZ R189, R189, R220 ;  /* 0x000000dcbdbd7221 */ /* 0x001fe20000010000 */
[----:B------:R-:W0:Y:S04]  /*16f0*/  SHFL.DOWN PT, R191, R0, 0x8, 0x1f ;  /* 0x09001f0000bf7f89 */ /* 0x000e2800000e0000 */
[----:B------:R-:W1:Y:S01]  /*1700*/  SHFL.DOWN PT, R188, R189, 0x8, 0x1f ;  /* 0x09001f00bdbc7f89 */ /* 0x000e6200000e0000 */
[----:B0-----:R-:W-:Y:S02]  /*1710*/  FADD.FTZ R191, R0, R191 ;  /* 0x000000bf00bf7221 */ /* 0x001fe40000010000 */
[----:B------:R-:W0:Y:S01]  /*1720*/  S2R R0, SR_TID.X ;  /* 0x0000000000007919 */ /* 0x000e220000002100 */
[----:B-1----:R-:W-:-:S02]  /*1730*/  FADD.FTZ R188, R189, R188 ;  /* 0x000000bcbdbc7221 */ /* 0x002fc40000010000 */
        /* <DEDUP_REMOVED lines=9> */
[----:B------:R-:W0:Y:S01]  /*17d0*/  SHFL.DOWN PT, R188, R195, 0x1, 0x1f ;  /* 0x08201f00c3bc7f89 */ /* 0x000e2200000e0000 */
[----:B------:R-:W1:Y:S01]  /*17e0*/  @P3 LDC.64 R190, c[0x0][0x390] ;  /* 0x0000e400ffbe3b82 */ /* 0x000e620000000a00 */
[----:B------:R-:W-:Y:S02]  /*17f0*/  @P3 SHF.R.S32.HI R193, RZ, 0x1f, R194 ;  /* 0x0000001fffc13819 */ /* 0x000fe400000114c2 */
[----:B------:R-:W2:Y:S02]  /*1800*/  SHFL.DOWN PT, R189, R224, 0x1, 0x1f ;  /* 0x08201f00e0bd7f89 */ /* 0x000ea400000e0000 */
[----:B------:R-:W-:-:S04]  /*1810*/  @P3 LEA.HI R193, R193, R194, RZ, 0x3 ;  /* 0x000000c2c1c13211 */ /* 0x000fc800078f18ff */
[----:B------:R-:W-:Y:S01]  /*1820*/  @P3 LEA.HI.SX32 R223, R193, R0, 0x1d ;  /* 0x00000000c1df3211 */ /* 0x000fe200078feaff */
[----:B0-----:R-:W-:-:S04]  /*1830*/  FADD.FTZ R188, R195, R188 ;  /* 0x000000bcc3bc7221 */ /* 0x001fc80000010000 */
        /* <DEDUP_REMOVED lines=11> */
.L_x_4489:
[----:B------:R-:W-:Y:S05]  /*18f0*/  BSYNC.RECONVERGENT B0 ;  /* 0x0000000000007941 */ /* 0x000fea0003800200 */
.L_x_4488:
        /* <DEDUP_REMOVED lines=47> */
.L_x_4492:
        /* <DEDUP_REMOVED lines=13> */
.L_x_4493:
        /* <DEDUP_REMOVED lines=12> */
.L_x_4494:
        /* <DEDUP_REMOVED lines=13> */
.L_x_4495:
        /* <DEDUP_REMOVED lines=12> */
.L_x_4496:
        /* <DEDUP_REMOVED lines=13> */
.L_x_4497:
        /* <DEDUP_REMOVED lines=12> */
.L_x_4498:
        /* <DEDUP_REMOVED lines=14> */
.L_x_4491:
        /* <DEDUP_REMOVED lines=17> */
[----:B------:R-:W-:Y:S01]  /*2290*/  ISETP.GT.AND P1, PT, R219, RZ, PT ;  /* 0x000000ffdb00720c */ /* 0x000fe20003f24270 */
        /* <DEDUP_REMOVED lines=22> */
.L_x_4500:
        /* <DEDUP_REMOVED lines=8> */
.L_x_4501:
[----:B------:R-:W-:Y:S05]  /*2480*/  @!P3 BRA `(.L_x_4502) ;  /* 0x000000000018b947 */ /* 0x000fea0003800000 */
[----:B------:R-:W-:Y:S01]  /*2490*/  FMUL.FTZ R185, R182, UR16 ;  /* 0x00000010b6b97c20 */ /* 0x000fe20008410000 */
[----:B-----5:R-:W-:-:S03]  /*24a0*/  SHF.L.U32 R191, R173, 0x10, RZ ;  /* 0x00000010adbf7819 */ /* 0x020fc600000006ff */
[-C--:B------:R-:W-:Y:S02]  /*24b0*/  FMUL.FTZ R184, R54, R185.reuse ;  /* 0x000000b936b87220 */ /* 0x080fe40000410000 */
[----:B------:R-:W-:-:S03]  /*24c0*/  FFMA.FTZ R170, R191, R185, R170 ;  /* 0x000000b9bfaa7223 */ /* 0x000fc600000100aa */
[----:B------:R-:W-:-:S04]  /*24d0*/  F2FP.BF16.F32.PACK_AB R184, RZ, R184 ;  /* 0x000000b8ffb8723e */ /* 0x000fc800000010ff */
[----:B------:R-:W-:-:S07]  /*24e0*/  PRMT R177, R184, 0x7610, R177 ;  /* 0x00007610b8b17816 */ /* 0x000fce00000000b1 */
.L_x_4502:
        /* <DEDUP_REMOVED lines=8> */
.L_x_4503:
[----:B------:R-:W-:Y:S05]  /*2570*/  @!P3 BRA `(.L_x_4504) ;  /* 0x000000000018b947 */ /* 0x000fea0003800000 */
[----:B------:R-:W-:Y:S01]  /*2580*/  FMUL.FTZ R185, R189, UR16 ;  /* 0x00000010bdb97c20 */ /* 0x000fe20008410000 */
[----:B-----5:R-:W-:-:S03]  /*2590*/  SHF.L.U32 R191, R174, 0x10, RZ ;  /* 0x00000010aebf7819 */ /* 0x020fc600000006ff */
[-C--:B------:R-:W-:Y:S02]  /*25a0*/  FMUL.FTZ R184, R56, R185.reuse ;  /* 0x000000b938b87220 */ /* 0x080fe40000410000 */
[----:B------:R-:W-:-:S03]  /*25b0*/  FFMA.FTZ R164, R191, R185, R164 ;  /* 0x000000b9bfa47223 */ /* 0x000fc600000100a4 */
[----:B------:R-:W-:-:S04]  /*25c0*/  F2FP.BF16.F32.PACK_AB R184, RZ, R184 ;  /* 0x000000b8ffb8723e */ /* 0x000fc800000010ff */
[----:B------:R-:W-:-:S07]  /*25d0*/  PRMT R178, R184, 0x7610, R178 ;  /* 0x00007610b8b27816 */ /* 0x000fce00000000b2 */
.L_x_4504:
        /* <DEDUP_REMOVED lines=8> */
.L_x_4505:
[----:B------:R-:W-:Y:S05]  /*2660*/  @!P3 BRA `(.L_x_4506) ;  /* 0x000000000018b947 */ /* 0x000fea0003800000 */
[----:B------:R-:W-:Y:S01]  /*2670*/  FMUL.FTZ R185, R186, UR16 ;  /* 0x00000010bab97c20 */ /* 0x000fe20008410000 */
[----:B-----5:R-:W-:-:S03]  /*2680*/  SHF.L.U32 R191, R175, 0x10, RZ ;  /* 0x00000010afbf7819 */ /* 0x020fc600000006ff */
[-C--:B------:R-:W-:Y:S02]  /*2690*/  FMUL.FTZ R184, R58, R185.reuse ;  /* 0x000000b93ab87220 */ /* 0x080fe40000410000 */
[----:B------:R-:W-:-:S03]  /*26a0*/  FFMA.FTZ R166, R191, R185, R166 ;  /* 0x000000b9bfa67223 */ /* 0x000fc600000100a6 */
[----:B------:R-:W-:-:S04]  /*26b0*/  F2FP.BF16.F32.PACK_AB R184, RZ, R184 ;  /* 0x000000b8ffb8723e */ /* 0x000fc800000010ff */
[----:B------:R-:W-:-:S07]  /*26c0*/  PRMT R179, R184, 0x7610, R179 ;  /* 0x00007610b8b37816 */ /* 0x000fce00000000b3 */
.L_x_4506:
[----:B------:R-:W-:Y:S02]  /*26d0*/  MOV R185, R190 ;  /* 0x000000be00b97202 */ /* 0x000fe40000000f00 */
        /* <DEDUP_REMOVED lines=10> */
.L_x_4490:
        /* <DEDUP_REMOVED lines=16> */
.L_x_4508:
        /* <DEDUP_REMOVED lines=12> */
.L_x_4509:
        /* <DEDUP_REMOVED lines=11> */
.L_x_4510:
        /* <DEDUP_REMOVED lines=12> */
.L_x_4511:
        /* <DEDUP_REMOVED lines=11> */
.L_x_4512:
        /* <DEDUP_REMOVED lines=12> */
.L_x_4513:
        /* <DEDUP_REMOVED lines=11> */
.L_x_4514:
        /* <DEDUP_REMOVED lines=13> */
.L_x_4507:
[--C-:B------:R-:W-:Y:S01]  /*2da0*/  @P2 FFMA.FTZ R180, R4, R193, R192.reuse ;  /* 0x000000c104b42223 */ /* 0x100fe200000100c0 */
[----:B------:R-:W-:Y:S01]  /*2db0*/  MOV R181, R49 ;  /* 0x0000003100b57202 */ /* 0x000fe20000000f00 */
        /* <DEDUP_REMOVED lines=37> */
.L_x_4515:
        /* <DEDUP_REMOVED lines=8> */
.L_x_4516:
[----:B------:R-:W-:Y:S05]  /*3090*/  @!P3 BRA `(.L_x_4517) ;  /* 0x000000000018b947 */ /* 0x000fea0003800000 */
[----:B------:R-:W-:Y:S01]  /*30a0*/  FMUL.FTZ R189, R182, UR16 ;  /* 0x00000010b6bd7c20 */ /* 0x000fe20008410000 */
[----:B-----5:R-:W-:-:S03]  /*30b0*/  SHF.L.U32 R191, R173, 0x10, RZ ;  /* 0x00000010adbf7819 */ /* 0x020fc600000006ff */
[-C--:B------:R-:W-:Y:S02]  /*30c0*/  FMUL.FTZ R188, R54, R189.reuse ;  /* 0x000000bd36bc7220 */ /* 0x080fe40000410000 */
[----:B------:R-:W-:-:S03]  /*30d0*/  FFMA.FTZ R170, R191, R189, R170 ;  /* 0x000000bdbfaa7223 */ /* 0x000fc600000100aa */
[----:B------:R-:W-:-:S04]  /*30e0*/  F2FP.BF16.F32.PACK_AB R188, RZ, R188 ;  /* 0x000000bcffbc723e */ /* 0x000fc800000010ff */
[----:B------:R-:W-:-:S07]  /*30f0*/  PRMT R177, R188, 0x7610, R177 ;  /* 0x00007610bcb17816 */ /* 0x000fce00000000b1 */
.L_x_4517:
        /* <DEDUP_REMOVED lines=8> */
.L_x_4518:
[----:B------:R-:W-:Y:S05]  /*3180*/  @!P3 BRA `(.L_x_4519) ;  /* 0x000000000018b947 */ /* 0x000fea0003800000 */
[----:B------:R-:W-:Y:S01]  /*3190*/  FMUL.FTZ R189, R184, UR16 ;  /* 0x00000010b8bd7c20 */ /* 0x000fe20008410000 */
[----:B-----5:R-:W-:-:S03]  /*31a0*/  SHF.L.U32 R191, R174, 0x10, RZ ;  /* 0x00000010aebf7819 */ /* 0x020fc600000006ff */
[-C--:B------:R-:W-:Y:S02]  /*31b0*/  FMUL.FTZ R188, R56, R189.reuse ;  /* 0x000000bd38bc7220 */ /* 0x080fe40000410000 */
[----:B------:R-:W-:-:S03]  /*31c0*/  FFMA.FTZ R164, R191, R189, R164 ;  /* 0x000000bdbfa47223 */ /* 0x000fc600000100a4 */
[----:B------:R-:W-:-:S04]  /*31d0*/  F2FP.BF16.F32.PACK_AB R188, RZ, R188 ;  /* 0x000000bcffbc723e */ /* 0x000fc800000010ff */
[----:B------:R-:W-:-:S07]  /*31e0*/  PRMT R178, R188, 0x7610, R178 ;  /* 0x00007610bcb27816 */ /* 0x000fce00000000b2 */
.L_x_4519:
        /* <DEDUP_REMOVED lines=8> */
.L_x_4520:
[----:B------:R-:W-:Y:S05]  /*3270*/  @!P3 BRA `(.L_x_4521) ;  /* 0x000000000018b947 */ /* 0x000fea0003800000 */
[----:B------:R-:W-:Y:S01]  /*3280*/  FMUL.FTZ R189, R186, UR16 ;  /* 0x00000010babd7c20 */ /* 0x000fe20008410000 */
[----:B-----5:R-:W-:-:S03]  /*3290*/  SHF.L.U32 R191, R175, 0x10, RZ ;  /* 0x00000010afbf7819 */ /* 0x020fc600000006ff */
[-C--:B------:R-:W-:Y:S02]  /*32a0*/  FMUL.FTZ R188, R58, R189.reuse ;  /* 0x000000bd3abc7220 */ /* 0x080fe40000410000 */
[----:B------:R-:W-:-:S03]  /*32b0*/  FFMA.FTZ R166, R191, R189, R166 ;  /* 0x000000bdbfa67223 */ /* 0x000fc600000100a6 */
[----:B------:R-:W-:-:S04]  /*32c0*/  F2FP.BF16.F32.PACK_AB R188, RZ, R188 ;  /* 0x000000bcffbc723e */ /* 0x000fc800000010ff */
[----:B------:R-:W-:-:S07]  /*32d0*/  PRMT R179, R188, 0x7610, R179 ;  /* 0x00007610bcb37816 */ /* 0x000fce00000000b3 */
.L_x_4521:
        /* <DEDUP_REMOVED lines=8> */
.L_x_4499:
        /* <DEDUP_REMOVED lines=14> */
.L_x_4522:
[----:B------:R-:W-:Y:S05]  /*3440*/  @!P0 BRA `(.L_x_4523) ;  /* 0x0000000800ec8947 */ /* 0x000fea0003800000 */
[----:B------:R-:W-:Y:S05]  /*3450*/  @!P1 BRA `(.L_x_4524) ;  /* 0x0000000400749947 */ /* 0x000fea0003800000 */
[--C-:B0-----:R-:W-:Y:S01]  /*3460*/  @P2 FFMA.FTZ R180, R20, R193, R192.reuse ;  /* 0x000000c114b42223 */ /* 0x101fe200000100c0 */
        /* <DEDUP_REMOVED lines=38> */
.L_x_4525:
        /* <DEDUP_REMOVED lines=8> */
.L_x_4526:
[----:B------:R-:W-:Y:S05]  /*3750*/  @!P3 BRA `(.L_x_4527) ;  /* 0x000000000018b947 */ /* 0x000fea0003800000 */
[----:B------:R-:W-:Y:S01]  /*3760*/  FMUL.FTZ R189, R182, UR16 ;  /* 0x00000010b6bd7c20 */ /* 0x000fe20008410000 */
[----:B-----5:R-:W-:-:S03]  /*3770*/  SHF.L.U32 R191, R173, 0x10, RZ ;  /* 0x00000010adbf7819 */ /* 0x020fc600000006ff */
[-C--:B------:R-:W-:Y:S02]  /*3780*/  FMUL.FTZ R188, R62, R189.reuse ;  /* 0x000000bd3ebc7220 */ /* 0x080fe40000410000 */
[----:B------:R-:W-:-:S03]  /*3790*/  FFMA.FTZ R162, R191, R189, R162 ;  /* 0x000000bdbfa27223 */ /* 0x000fc600000100a2 */
[----:B------:R-:W-:-:S04]  /*37a0*/  F2FP.BF16.F32.PACK_AB R188, RZ, R188 ;  /* 0x000000bcffbc723e */ /* 0x000fc800000010ff */
[----:B------:R-:W-:-:S07]  /*37b0*/  PRMT R177, R188, 0x7610, R177 ;  /* 0x00007610bcb17816 */ /* 0x000fce00000000b1 */
.L_x_4527:
        /* <DEDUP_REMOVED lines=8> */
.L_x_4528:
[----:B------:R-:W-:Y:S05]  /*3840*/  @!P3 BRA `(.L_x_4529) ;  /* 0x000000000018b947 */ /* 0x000fea0003800000 */
[----:B------:R-:W-:Y:S01]  /*3850*/  FMUL.FTZ R189, R184, UR16 ;  /* 0x00000010b8bd7c20 */ /* 0x000fe20008410000 */
[----:B-----5:R-:W-:-:S03]  /*3860*/  SHF.L.U32 R191, R174, 0x10, RZ ;  /* 0x00000010aebf7819 */ /* 0x020fc600000006ff */
[-C--:B------:R-:W-:Y:S02]  /*3870*/  FMUL.FTZ R188, R64, R189.reuse ;  /* 0x000000bd40bc7220 */ /* 0x080fe40000410000 */
[----:B------:R-:W-:-:S03]  /*3880*/  FFMA.FTZ R156, R191, R189, R156 ;  /* 0x000000bdbf9c7223 */ /* 0x000fc6000001009c */
[----:B------:R-:W-:-:S04]  /*3890*/  F2FP.BF16.F32.PACK_AB R188, RZ, R188 ;  /* 0x000000bcffbc723e */ /* 0x000fc800000010ff */
[----:B------:R-:W-:-:S07]  /*38a0*/  PRMT R178, R188, 0x7610, R178 ;  /* 0x00007610bcb27816 */ /* 0x000fce00000000b2 */
.L_x_4529:
        /* <DEDUP_REMOVED lines=8> */
.L_x_4530:
[----:B------:R-:W-:Y:S05]  /*3930*/  @!P3 BRA `(.L_x_4531) ;  /* 0x000000000018b947 */ /* 0x000fea0003800000 */
[----:B------:R-:W-:Y:S01]  /*3940*/  FMUL.FTZ R189, R186, UR16 ;  /* 0x00000010babd7c20 */ /* 0x000fe20008410000 */
[----:B-----5:R-:W-:-:S03]  /*3950*/  SHF.L.U32 R191, R175, 0x10, RZ ;  /* 0x00000010afbf7819 */ /* 0x020fc600000006ff */
[-C--:B------:R-:W-:Y:S02]  /*3960*/  FMUL.FTZ R188, R66, R189.reuse ;  /* 0x000000bd42bc7220 */ /* 0x080fe40000410000 */
[----:B------:R-:W-:-:S03]  /*3970*/  FFMA.FTZ R158, R191, R189, R158 ;  /* 0x000000bdbf9e7223 */ /* 0x000fc6000001009e */
[----:B------:R-:W-:-:S04]  /*3980*/  F2FP.BF16.F32.PACK_AB R188, RZ, R188 ;  /* 0x000000bcffbc723e */ /* 0x000fc800000010ff */
[----:B------:R-:W-:-:S07]  /*3990*/  PRMT R179, R188, 0x7610, R179 ;  /* 0x00007610bcb37816 */ /* 0x000fce00000000b3 */
.L_x_4531:
        /* <DEDUP_REMOVED lines=9> */
.L_x_4524:
        /* <DEDUP_REMOVED lines=11> */
.L_x_4533:
        /* <DEDUP_REMOVED lines=12> */
.L_x_4534:
        /* <DEDUP_REMOVED lines=11> */
.L_x_4535:
        /* <DEDUP_REMOVED lines=12> */
.L_x_4536:
        /* <DEDUP_REMOVED lines=11> */
.L_x_4537:
        /* <DEDUP_REMOVED lines=12> */
.L_x_4538:
        /* <DEDUP_REMOVED lines=11> */
.L_x_4539:
        /* <DEDUP_REMOVED lines=13> */
.L_x_4523:
        /* <DEDUP_REMOVED lines=41> */
.L_x_4541:
        /* <DEDUP_REMOVED lines=8> */
.L_x_4542:
[----:B------:R-:W-:Y:S05]  /*4310*/  @!P3 BRA `(.L_x_4543) ;  /* 0x000000000018b947 */ /* 0x000fea0003800000 */
[----:B------:R-:W-:Y:S01]  /*4320*/  FMUL.FTZ R185, R182, UR16 ;  /* 0x00000010b6b97c20 */ /* 0x000fe20008410000 */
[----:B-----5:R-:W-:-:S03]  /*4330*/  SHF.L.U32 R191, R173, 0x10, RZ ;  /* 0x00000010adbf7819 */ /* 0x020fc600000006ff */
[-C--:B------:R-:W-:Y:S02]  /*4340*/  FMUL.FTZ R184, R62, R185.reuse ;  /* 0x000000b93eb87220 */ /* 0x080fe40000410000 */
[----:B------:R-:W-:-:S03]  /*4350*/  FFMA.FTZ R162, R191, R185, R162 ;  /* 0x000000b9bfa27223 */ /* 0x000fc600000100a2 */
[----:B------:R-:W-:-:S04]  /*4360*/  F2FP.BF16.F32.PACK_AB R184, RZ, R184 ;  /* 0x000000b8ffb8723e */ /* 0x000fc800000010ff */
[----:B------:R-:W-:-:S07]  /*4370*/  PRMT R177, R184, 0x7610, R177 ;  /* 0x00007610b8b17816 */ /* 0x000fce00000000b1 */
.L_x_4543:
        /* <DEDUP_REMOVED lines=8> */
.L_x_4544:
[----:B------:R-:W-:Y:S05]  /*4400*/  @!P3 BRA `(.L_x_4545) ;  /* 0x000000000018b947 */ /* 0x000fea0003800000 */
[----:B------:R-:W-:Y:S01]  /*4410*/  FMUL.FTZ R185, R189, UR16 ;  /* 0x00000010bdb97c20 */ /* 0x000fe20008410000 */
[----:B-----5:R-:W-:-:S03]  /*4420*/  SHF.L.U32 R191, R174, 0x10, RZ ;  /* 0x00000010aebf7819 */ /* 0x020fc600000006ff */
[-C--:B------:R-:W-:Y:S02]  /*4430*/  FMUL.FTZ R184, R64, R185.reuse ;  /* 0x000000b940b87220 */ /* 0x080fe40000410000 */
[----:B------:R-:W-:-:S03]  /*4440*/  FFMA.FTZ R156, R191, R185, R156 ;  /* 0x000000b9bf9c7223 */ /* 0x000fc6000001009c */
[----:B------:R-:W-:-:S04]  /*4450*/  F2FP.BF16.F32.PACK_AB R184, RZ, R184 ;  /* 0x000000b8ffb8723e */ /* 0x000fc800000010ff */
[----:B------:R-:W-:-:S07]  /*4460*/  PRMT R178, R184, 0x7610, R178 ;  /* 0x00007610b8b27816 */ /* 0x000fce00000000b2 */
.L_x_4545:
        /* <DEDUP_REMOVED lines=8> */
.L_x_4546:
[----:B------:R-:W-:Y:S05]  /*44f0*/  @!P3 BRA `(.L_x_4547) ;  /* 0x000000000018b947 */ /* 0x000fea0003800000 */
[----:B------:R-:W-:Y:S01]  /*4500*/  FMUL.FTZ R185, R186, UR16 ;  /* 0x00000010bab97c20 */ /* 0x000fe20008410000 */
[----:B-----5:R-:W-:-:S03]  /*4510*/  SHF.L.U32 R191, R175, 0x10, RZ ;  /* 0x00000010afbf7819 */ /* 0x020fc600000006ff */
[-C--:B------:R-:W-:Y:S02]  /*4520*/  FMUL.FTZ R184, R66, R185.reuse ;  /* 0x000000b942b87220 */ /* 0x080fe40000410000 */
[----:B------:R-:W-:-:S03]  /*4530*/  FFMA.FTZ R158, R191, R185, R158 ;  /* 0x000000b9bf9e7223 */ /* 0x000fc6000001009e */
[----:B------:R-:W-:-:S04]  /*4540*/  F2FP.BF16.F32.PACK_AB R184, RZ, R184 ;  /* 0x000000b8ffb8723e */ /* 0x000fc800000010ff */
[----:B------:R-:W-:-:S07]  /*4550*/  PRMT R179, R184, 0x7610, R179 ;  /* 0x00007610b8b37816 */ /* 0x000fce00000000b3 */
.L_x_4547:
        /* <DEDUP_REMOVED lines=11> */
.L_x_4540:
        /* <DEDUP_REMOVED lines=12> */
.L_x_4548:
[----:B------:R-:W-:Y:S05]  /*46d0*/  @!P3 BRA `(.L_x_4549) ;  /* 0x000000000030b947 */ /* 0x000fea0003800000 */
[----:B0-----:R-:W-:Y:S01]  /*46e0*/  FFMA.FTZ R188, R20, R193, R192 ;  /* 0x000000c114bc7223 */ /* 0x001fe200000100c0 */
        /* <DEDUP_REMOVED lines=11> */
.L_x_4549:
        /* <DEDUP_REMOVED lines=12> */
.L_x_4550:
        /* <DEDUP_REMOVED lines=13> */
.L_x_4551:
        /* <DEDUP_REMOVED lines=12> */
.L_x_4552:
        /* <DEDUP_REMOVED lines=13> */
.L_x_4553:
        /* <DEDUP_REMOVED lines=12> */
.L_x_4554:
        /* <DEDUP_REMOVED lines=13> */
.L_x_4532:
        /* <DEDUP_REMOVED lines=14> */
.L_x_4555:
        /* <DEDUP_REMOVED lines=41> */
.L_x_4558:
        /* <DEDUP_REMOVED lines=8> */
.L_x_4559:
[----:B------:R-:W-:Y:S05]  /*5040*/  @!P3 BRA `(.L_x_4560) ;  /* 0x000000000018b947 */ /* 0x000fea0003800000 */
[----:B------:R-:W-:Y:S01]  /*5050*/  FMUL.FTZ R185, R182, UR16 ;  /* 0x00000010b6b97c20 */ /* 0x000fe20008410000 */
[----:B-----5:R-:W-:-:S03]  /*5060*/  SHF.L.U32 R189, R173, 0x10, RZ ;  /* 0x00000010adbd7819 */ /* 0x020fc600000006ff */
[-C--:B------:R-:W-:Y:S02]  /*5070*/  FMUL.FTZ R188, R70, R185.reuse ;  /* 0x000000b946bc7220 */ /* 0x080fe40000410000 */
[----:B------:R-:W-:-:S03]  /*5080*/  FFMA.FTZ R154, R189, R185, R154 ;  /* 0x000000b9bd9a7223 */ /* 0x000fc6000001009a */
[----:B------:R-:W-:-:S04]  /*5090*/  F2FP.BF16.F32.PACK_AB R188, RZ, R188 ;  /* 0x000000bcffbc723e */ /* 0x000fc800000010ff */
[----:B------:R-:W-:-:S07]  /*50a0*/  PRMT R177, R188, 0x7610, R177 ;  /* 0x00007610bcb17816 */ /* 0x000fce00000000b1 */
.L_x_4560:
        /* <DEDUP_REMOVED lines=8> */
.L_x_4561:
[----:B------:R-:W-:Y:S05]  /*5130*/  @!P3 BRA `(.L_x_4562) ;  /* 0x000000000018b947 */ /* 0x000fea0003800000 */
[----:B------:R-:W-:Y:S01]  /*5140*/  FMUL.FTZ R185, R184, UR16 ;  /* 0x00000010b8b97c20 */ /* 0x000fe20008410000 */
[----:B-----5:R-:W-:-:S03]  /*5150*/  SHF.L.U32 R189, R174, 0x10, RZ ;  /* 0x00000010aebd7819 */ /* 0x020fc600000006ff */
[-C--:B------:R-:W-:Y:S02]  /*5160*/  FMUL.FTZ R188, R72, R185.reuse ;  /* 0x000000b948bc7220 */ /* 0x080fe40000410000 */
[----:B------:R-:W-:-:S03]  /*5170*/  FFMA.FTZ R148, R189, R185, R148 ;  /* 0x000000b9bd947223 */ /* 0x000fc60000010094 */
[----:B------:R-:W-:-:S04]  /*5180*/  F2FP.BF16.F32.PACK_AB R188, RZ, R188 ;  /* 0x000000bcffbc723e */ /* 0x000fc800000010ff */
[----:B------:R-:W-:-:S07]  /*5190*/  PRMT R178, R188, 0x7610, R178 ;  /* 0x00007610bcb27816 */ /* 0x000fce00000000b2 */
.L_x_4562:
        /* <DEDUP_REMOVED lines=8> */
.L_x_4563:
[----:B------:R-:W-:Y:S05]  /*5220*/  @!P3 BRA `(.L_x_4564) ;  /* 0x000000000018b947 */ /* 0x000fea0003800000 */
[----:B------:R-:W-:Y:S01]  /*5230*/  FMUL.FTZ R185, R186, UR16 ;  /* 0x00000010bab97c20 */ /* 0x000fe20008410000 */
[----:B-----5:R-:W-:-:S03]  /*5240*/  SHF.L.U32 R189, R175, 0x10, RZ ;  /* 0x00000010afbd7819 */ /* 0x020fc600000006ff */
[-C--:B------:R-:W-:Y:S02]  /*5250*/  FMUL.FTZ R188, R74, R185.reuse ;  /* 0x000000b94abc7220 */ /* 0x080fe40000410000 */
[----:B------:R-:W-:-:S03]  /*5260*/  FFMA.FTZ R150, R189, R185, R150 ;  /* 0x000000b9bd967223 */ /* 0x000fc60000010096 */
[----:B------:R-:W-:-:S04]  /*5270*/  F2FP.BF16.F32.PACK_AB R188, RZ, R188 ;  /* 0x000000bcffbc723e */ /* 0x000fc800000010ff */
[----:B------:R-:W-:-:S07]  /*5280*/  PRMT R179, R188, 0x7610, R179 ;  /* 0x00007610bcb37816 */ /* 0x000fce00000000b3 */
.L_x_4564:
        /* <DEDUP_REMOVED lines=10> */
.L_x_4557:
        /* <DEDUP_REMOVED lines=11> */
.L_x_4566:
        /* <DEDUP_REMOVED lines=12> */
.L_x_4567:
        /* <DEDUP_REMOVED lines=11> */
.L_x_4568:
        /* <DEDUP_REMOVED lines=12> */
.L_x_4569:
        /* <DEDUP_REMOVED lines=11> */
.L_x_4570:
        /* <DEDUP_REMOVED lines=12> */
.L_x_4571:
        /* <DEDUP_REMOVED lines=11> */
.L_x_4572:
[----:B------:R-:W-:Y:S05]  /*5830*/  @!P3 BRA `(.L_x_4565) ;  /* 0x0000000c004cb947 */ /* 0x000fea0003800000 */
[----:B------:R-:W-:Y:S01]  /*5840*/  @P2 FFMA.FTZ R192, R218, R193, R192 ;  /* 0x000000c1dac02223 */ /* 0x000fe200000100c0 */
[----:B0-----:R-:W-:Y:S02]  /*5850*/  MOV R188, R31 ;  /* 0x0000001f00bc7202 */ /* 0x001fe40000000f00 */
        /* <DEDUP_REMOVED lines=10> */
.L_x_4556:
[----:B------:R-:W-:Y:S05]  /*5900*/  @!P1 BRA `(.L_x_4573) ;  /* 0x0000000400889947 */ /* 0x000fea0003800000 */
[-CC-:B0-----:R-:W-:Y:S01]  /*5910*/  FFMA.FTZ R181, R19, R193.reuse, R192.reuse ;  /* 0x000000c113b57223 */ /* 0x181fe200000100c0 */
        /* <DEDUP_REMOVED lines=39> */
.L_x_4574:
        /* <DEDUP_REMOVED lines=8> */
.L_x_4575:
[----:B------:R-:W-:Y:S05]  /*5c10*/  @!P3 BRA `(.L_x_4576) ;  /* 0x000000000018b947 */ /* 0x000fea0003800000 */
[----:B------:R-:W-:Y:S01]  /*5c20*/  FMUL.FTZ R183, R182, UR16 ;  /* 0x00000010b6b77c20 */ /* 0x000fe20008410000 */
[----:B-----5:R-:W-:-:S03]  /*5c30*/  SHF.L.U32 R191, R173, 0x10, RZ ;  /* 0x00000010adbf7819 */ /* 0x020fc600000006ff */
[-C--:B------:R-:W-:Y:S02]  /*5c40*/  FMUL.FTZ R180, R70, R183.reuse ;  /* 0x000000b746b47220 */ /* 0x080fe40000410000 */
[----:B------:R-:W-:-:S03]  /*5c50*/  FFMA.FTZ R154, R191, R183, R154 ;  /* 0x000000b7bf9a7223 */ /* 0x000fc6000001009a */
[----:B------:R-:W-:-:S04]  /*5c60*/  F2FP.BF16.F32.PACK_AB R180, RZ, R180 ;  /* 0x000000b4ffb4723e */ /* 0x000fc800000010ff */
[----:B------:R-:W-:-:S07]  /*5c70*/  PRMT R177, R180, 0x7610, R177 ;  /* 0x00007610b4b17816 */ /* 0x000fce00000000b1 */
.L_x_4576:
        /* <DEDUP_REMOVED lines=8> */
.L_x_4577:
[----:B------:R-:W-:Y:S05]  /*5d00*/  @!P3 BRA `(.L_x_4578) ;  /* 0x000000000018b947 */ /* 0x000fea0003800000 */
[----:B------:R-:W-:Y:S01]  /*5d10*/  FMUL.FTZ R183, R189, UR16 ;  /* 0x00000010bdb77c20 */ /* 0x000fe20008410000 */
[----:B-----5:R-:W-:-:S03]  /*5d20*/  SHF.L.U32 R191, R174, 0x10, RZ ;  /* 0x00000010aebf7819 */ /* 0x020fc600000006ff */
[-C--:B------:R-:W-:Y:S02]  /*5d30*/  FMUL.FTZ R180, R72, R183.reuse ;  /* 0x000000b748b47220 */ /* 0x080fe40000410000 */
[----:B------:R-:W-:-:S03]  /*5d40*/  FFMA.FTZ R148, R191, R183, R148 ;  /* 0x000000b7bf947223 */ /* 0x000fc60000010094 */
[----:B------:R-:W-:-:S04]  /*5d50*/  F2FP.BF16.F32.PACK_AB R180, RZ, R180 ;  /* 0x000000b4ffb4723e */ /* 0x000fc800000010ff */
[----:B------:R-:W-:-:S07]  /*5d60*/  PRMT R178, R180, 0x7610, R178 ;  /* 0x00007610b4b27816 */ /* 0x000fce00000000b2 */
.L_x_4578:
        /* <DEDUP_REMOVED lines=8> */
.L_x_4579:
[----:B------:R-:W-:Y:S05]  /*5df0*/  @!P3 BRA `(.L_x_4580) ;  /* 0x000000000018b947 */ /* 0x000fea0003800000 */
[----:B------:R-:W-:Y:S01]  /*5e00*/  FMUL.FTZ R183, R186, UR16 ;  /* 0x00000010bab77c20 */ /* 0x000fe20008410000 */
[----:B-----5:R-:W-:-:S03]  /*5e10*/  SHF.L.U32 R191, R175, 0x10, RZ ;  /* 0x00000010afbf7819 */ /* 0x020fc600000006ff */
[-C--:B------:R-:W-:Y:S02]  /*5e20*/  FMUL.FTZ R180, R74, R183.reuse ;  /* 0x000000b74ab47220 */ /* 0x080fe40000410000 */
[----:B------:R-:W-:-:S03]  /*5e30*/  FFMA.FTZ R150, R191, R183, R150 ;  /* 0x000000b7bf967223 */ /* 0x000fc60000010096 */
[----:B------:R-:W-:-:S04]  /*5e40*/  F2FP.BF16.F32.PACK_AB R180, RZ, R180 ;  /* 0x000000b4ffb4723e */ /* 0x000fc800000010ff */
[----:B------:R-:W-:-:S07]  /*5e50*/  PRMT R179, R180, 0x7610, R179 ;  /* 0x00007610b4b37816 */ /* 0x000fce00000000b3 */
.L_x_4580:
[----:B------:R-:W-:Y:S02]  /*5e60*/  MOV R180, R187 ;  /* 0x000000bb00b47202 */ /* 0x000fe40000000f00 */
[----:B------:R-:W-:Y:S02]  /*5e70*/  MOV R184, R189 ;  /* 0x000000bd00b87202 */ /* 0x000fe40000000f00 */
        /* <DEDUP_REMOVED lines=11> */
.L_x_4573:
        /* <DEDUP_REMOVED lines=12> */
.L_x_4581:
        /* <DEDUP_REMOVED lines=13> */
.L_x_4582:
        /* <DEDUP_REMOVED lines=12> */
.L_x_4583:
        /* <DEDUP_REMOVED lines=13> */
.L_x_4584:
        /* <DEDUP_REMOVED lines=12> */
.L_x_4585:
        /* <DEDUP_REMOVED lines=13> */
.L_x_4586:
        /* <DEDUP_REMOVED lines=12> */
.L_x_4587:
[----:B------:R-:W-:Y:S05]  /*64a0*/  @!P3 BRA `(.L_x_4565) ;  /* 0x000000000030b947 */ /* 0x000fea0003800000 */
[----:B------:R-:W-:Y:S01]  /*64b0*/  FFMA.FTZ R192, R218, R193, R192 ;  /* 0x000000c1dac07223 */ /* 0x000fe200000100c0 */
[----:B------:R-:W-:-:S03]  /*64c0*/  ISETP.GT.AND P0, PT, R219, RZ, PT ;  /* 0x000000ffdb00720c */ /* 0x000fc60003f04270 */
[----:B0-----:R-:W-:-:S04]  /*64d0*/  FADD.FTZ R189, R217, -R192 ;  /* 0x800000c0d9bd7221 */ /* 0x001fc80000010000 */
        /* <DEDUP_REMOVED lines=9> */
.L_x_4565:
[----:B------:R-:W1:Y:S01]  /*6570*/  @P1 LDC.64 R192, c[0x0][0x478] ;  /* 0x00011e00ffc01b82 */ /* 0x000e620000000a00 */
[----:B------:R-:W-:Y:S01]  /*6580*/  @P1 IADD3 R195, PT, PT, R195, 0x100, RZ ;  /* 0x00000100c3c31810 */ /* 0x000fe20007ffe0ff */
[----:B------:R-:W-:-:S06]  /*6590*/  UPLOP3.LUT UP1, UPT, UPT, UPT, UP1, 0x40, 0x4 ;  /* 0x000000000004789c */ /* 0x000fcc0003f2e810 */
[----:B0-----:R-:W0:Y:S08]  /*65a0*/  @P3 LDC.64 R188, c[0x0][0x468] ;  /* 0x00011a00ffbc3b82 */ /* 0x001e300000000a00 */
[----:B------:R-:W2:Y:S01]  /*65b0*/  LDC.64 R190, c[0x0][0x380] ;  /* 0x0000e000ffbe7b82 */ /* 0x000ea20000000a00 */
[----:B-1----:R-:W-:-:S05]  /*65c0*/  @P1 IMAD.WIDE.U32 R192, R195, 0x20, R192 ;  /* 0x00000020c3c01825 */ /* 0x002fca00078e00c0 */
[----:B------:R1:W-:Y:S01]  /*65d0*/  @P1 STG.E.128 desc[UR12][R192.64], R180 ;  /* 0x000000b4c0001986 */ /* 0x0003e2000c101d0c */
[----:B0-----:R-:W-:-:S03]  /*65e0*/  @P3 IMAD.WIDE.U32 R188, R223, 0x10, R188 ;  /* 0x00000010dfbc3825 */ /* 0x001fc600078e00bc */
[----:B------:R1:W-:Y:S04]  /*65f0*/  @P1 STG.E.128 desc[UR12][R192.64+0x10], R184 ;  /* 0x000010b8c0001986 */ /* 0x0003e8000c101d0c */
[----:B------:R1:W-:Y:S01]  /*6600*/  @P3 STG.E.128 desc[UR12][R188.64], R176 ;  /* 0x000000b0bc003986 */ /* 0x0003e2000c101d0c */
[----:B--2---:R-:W-:-:S04]  /*6610*/  IADD3 R2, PT, PT, R2, R190, RZ ;  /* 0x000000be02027210 */ /* 0x004fc80007ffe0ff */
[----:B------:R-:W-:-:S13]  /*6620*/  ISETP.GE.AND P0, PT, R2, R191, PT ;  /* 0x000000bf0200720c */ /* 0x000fda0003f06270 */
[----:B-1----:R-:W-:Y:S05]  /*6630*/  @!P0 BRA `(.L_x_4588) ;  /* 0xffffff9c00808947 */ /* 0x002fea000383ffff */
.L_x_4485:
        /* <DEDUP_REMOVED lines=29> */
.L_x_4589:
        /* <DEDUP_REMOVED lines=15> */
.L_x_10741:


//--------------------- .text._ZN10layer_norm13ln_bwd_kernelINS_13Kernel_traitsIf13__nv_bfloat16fS2_fjLj3072ELj1ELj1ELj4ELj16ENS_18Kernel_traits_baseILj3072EfS2_fS2_fjLj128EEEEELb1ELb0ELb0ELb0EEEvNS_9BwdParamsE --------------------------
	.section	.text._ZN10layer_norm13ln_bwd_kernelINS_13Kernel_traitsIf13__nv_bfloat16fS2_fjLj3072ELj1ELj1ELj4ELj16ENS_18Kernel_traits_baseILj3072EfS2_fS2_fjLj128EEEEELb1ELb0ELb0ELb0EEEvNS_9BwdParamsE,"ax",@progbits
	.align	128
        .global         _ZN10layer_norm13ln_bwd_kernelINS_13Kernel_traitsIf13__nv_bfloat16fS2_fjLj3072ELj1ELj1ELj4ELj16ENS_18Kernel_traits_baseILj3072EfS2_fS2_fjLj128EEEEELb1ELb0ELb0ELb0EEEvNS_9BwdParamsE
        .type           _ZN10layer_norm13ln_bwd_kernelINS_13Kernel_traitsIf13__nv_bfloat16fS2_fjLj3072ELj1ELj1ELj4ELj16ENS_18Kernel_traits_baseILj3072EfS2_fS2_fjLj128EEEEELb1ELb0ELb0ELb0EEEvNS_9BwdParamsE,@function
        .size           _ZN10layer_norm13ln_bwd_kernelINS_13Kernel_traitsIf13__nv_bfloat16fS2_fjLj3072ELj1ELj1ELj4ELj16ENS_18Kernel_traits_baseILj3072EfS2_fS2_fjLj128EEEEELb1ELb0ELb0ELb0EEEvNS_9BwdParamsE,(.L_x_10742 - _ZN10layer_norm13ln_bwd_kernelINS_13Kernel_traitsIf13__nv_bfloat16fS2_fjLj3072ELj1ELj1ELj4ELj16ENS_18Kernel_traits_baseILj3072EfS2_fS2_fjLj128EEEEELb1ELb0ELb0ELb0EEEvNS_9BwdParamsE)
        .other          _ZN10layer_norm13ln_bwd_kernelINS_13Kernel_traitsIf13__nv_bfloat16fS2_fjLj3072ELj1ELj1ELj4ELj16ENS_18Kernel_traits_baseILj3072EfS2_fS2_fjLj128EEEEELb1ELb0ELb0ELb0EEEvNS_9BwdParamsE,@"STO_CUDA_ENTRY STV_DEFAULT"
_ZN10layer_norm13ln_bwd_kernelINS_13Kernel_traitsIf13__nv_bfloat16fS2_fjLj3072ELj1ELj1ELj4ELj16ENS_18Kernel_traits_baseILj3072EfS2_fS2_fjLj128EEEEELb1ELb0ELb0ELb0EEEvNS_9BwdParamsE:
.text._ZN10layer_norm13ln_bwd_kernelINS_13Kernel_traitsIf13__nv_bfloat16fS2_fjLj3072ELj1ELj1ELj4ELj16ENS_18Kernel_traits_baseILj3072EfS2_fS2_fjLj128EEEEELb1ELb0ELb0ELb0EEEvNS_9BwdParamsE:
        /* <DEDUP_REMOVED lines=91> */
.L_x_4622:
[----:B------:R-:W1:Y:S01]  /*05b0*/  @UP0 LDCU.64 UR4, c[0x0][0x3e0] ;  /* 0x00007c00ff0407ac */ /* 0x000e620008000a00 */
[----:B------:R-:W-:Y:S01]  /*05c0*/  PLOP3.LUT P0, PT, PT, PT, UP0, 0x80, 0x8 ;  /* 0x000000000008781c */ /* 0x000fe20003f0f008 */
[----:B0-----:R-:W-:-:S06]  /*05d0*/  UIMAD.WIDE UR12, UR7, 0x4, UR8 ;  /* 0x00000004070c78a5 */ /* 0x001fcc000f8e0208 */
[----:B--234-:R-:W-:Y:S02]  /*05e0*/  MOV R108, UR12 ;  /* 0x0000000c006c7c02 */ /* 0x01cfe40008000f00 */
[----:B------:R-:W-:-:S05]  /*05f0*/  MOV R109, UR13 ;  /* 0x0000000d006d7c02 */ /* 0x000fca0008000f00 */
[----:B------:R0:W3:Y:S01]  /*0600*/  LDG.E R108, desc[UR14][R108.64] ;  /* 0x0000000e6c6c7981 */ /* 0x0000e2000c1e1900 */
        /* <DEDUP_REMOVED lines=8> */
[----:B------:R-:W1:Y:S01]  /*0690*/  S2R R0, SR_TID.X ;  /* 0x0000000000007919 */ /* 0x000e620000002100 */
[----:B------:R-:W-:Y:S01]  /*06a0*/  UIMAD UR4, UR7, UR6, URZ ;  /* 0x00000006070472a4 */ /* 0x000fe2000f8e02ff */
        /* <DEDUP_REMOVED lines=11> */
[----:B-1----:R-:W-:-:S04]  /*0760*/  LEA.HI.SX32 R126, R109, R0, 0x1d ;  /* 0x000000006d7e7211 */ /* 0x002fc800078feaff */
[----:B------:R-:W-:Y:S02]  /*0770*/  MOV R173, R126 ;  /* 0x0000007e00ad7202 */ /* 0x000fe40000000f00 */
[----:B---3--:R-:W-:Y:S02]  /*0780*/  FSEL R114, R108, RZ, !P4 ;  /* 0x000000ff6c727208 */ /* 0x008fe40006000000 */
[----:B----4-:R-:W-:Y:S02]  /*0790*/  @P0 R2UR UR13, R112 ;  /* 0x00000000700d02ca */ /* 0x010fe400000e0000 */
[----:B------:R-:W-:Y:S02]  /*07a0*/  R2UR UR4, R114 ;  /* 0x00000000720472ca */ /* 0x000fe400000e0000 */
[----:B------:R-:W-:-:S09]  /*07b0*/  R2UR UR23, R110 ;  /* 0x000000006e1772ca */ /* 0x000fd200000e0000 */
        /* <DEDUP_REMOVED lines=14> */
[----:B------:R-:W0:Y:S02]  /*08a0*/  @P0 LDC.64 R160, c[0x0][0x438] ;  /* 0x00010e00ffa00b82 */ /* 0x000e240000000a00 */
[----:B0-----:R-:W-:-:S05]  /*08b0*/  @P0 IMAD.WIDE.U32 R160, R126, 0x20, R160 ;  /* 0x000000207ea00825 */ /* 0x001fca00078e00a0 */
[----:B------:R-:W5:Y:S04]  /*08c0*/  @P0 LDG.E.128 R16, desc[UR14][R160.64] ;  /* 0x0000000ea0100981 */ /* 0x000f68000c1e1d00 */
[----:B------:R0:W5:Y:S01]  /*08d0*/  @P0 LDG.E.128 R12, desc[UR14][R160.64+0x10] ;  /* 0x0000100ea00c0981 */ /* 0x000162000c1e1d00 */
[----:B------:R-:W-:Y:S01]  /*08e0*/  IADD3 R173, PT, PT, R126, 0x80, RZ ;  /* 0x000000807ead7810 */ /* 0x000fe20007ffe0ff */
[----:B---3--:R-:W-:Y:S01]  /*08f0*/  FADD.FTZ R3, R108, -UR4 ;  /* 0x800000046c037e21 */ /* 0x008fe20008010000 */
[----:B------:R-:W-:Y:S01]  /*0900*/  FADD.FTZ R159, R109, -UR4 ;  /* 0x800000046d9f7e21 */ /* 0x000fe20008010000 */
[C---:B----4-:R-:W-:Y:S02]  /*0910*/  PRMT R108, R112.reuse, 0x7632, R108 ;  /* 0x00007632706c7816 */ /* 0x050fe4000000006c */
[----:B------:R-:W-:Y:S01]  /*0920*/  SHF.L.U32 R109, R112, 0x10, RZ ;  /* 0x00000010706d7819 */ /* 0x000fe200000006ff */
[----:B0-----:R-:W-:Y:S01]  /*0930*/  FMUL.FTZ R160, R159, UR23 ;  /* 0x000000179fa07c20 */ /* 0x001fe20008410000 */
[----:B------:R-:W-:Y:S01]  /*0940*/  SHF.L.U32 R108, R108, 0x10, RZ ;  /* 0x000000106c6c7819 */ /* 0x000fe200000006ff */
[----:B------:R-:W-:-:S02]  /*0950*/  FMUL.FTZ R3, R3, UR23 ;  /* 0x0000001703037c20 */ /* 0x000fc40008410000 */
[-C--:B-----5:R-:W-:Y:S01]  /*0960*/  FMUL.FTZ R164, R88, R109.reuse ;  /* 0x0000006d58a47220 */ /* 0x0a0fe20000410000 */
[----:B------:R-:W-:Y:S01]  /*0970*/  FADD.FTZ R110, R110, -UR4 ;  /* 0x800000046e6e7e21 */ /* 0x000fe20008010000 */
[----:B------:R-:W-:Y:S01]  /*0980*/  FADD.FTZ R162, R111, -UR4 ;  /* 0x800000046fa27e21 */ /* 0x000fe20008010000 */
[----:B------:R-:W-:Y:S01]  /*0990*/  PRMT R111, R113, 0x7632, R111 ;  /* 0x00007632716f7816 */ /* 0x000fe2000000006f */
[-C--:B------:R-:W-:Y:S01]  /*09a0*/  FFMA.FTZ R65, R160, R108.reuse, R65 ;  /* 0x0000006ca0417223 */ /* 0x080fe20000010041 */
[----:B------:R-:W-:Y:S01]  /*09b0*/  FADD.FTZ R41, R41, R108 ;  /* 0x0000006c29297221 */ /* 0x000fe20000010000 */
[----:B------:R-:W-:Y:S01]  /*09c0*/  FMUL.FTZ R165, R89, R108 ;  /* 0x0000006c59a57220 */ /* 0x000fe20000410000 */
[----:B------:R-:W-:Y:S01]  /*09d0*/  SHF.L.U32 R113, R113, 0x10, RZ ;  /* 0x0000001071717819 */ /* 0x000fe200000006ff */
[----:B------:R-:W-:Y:S01]  /*09e0*/  FADD.FTZ R40, R40, R109 ;  /* 0x0000006d28287221 */ /* 0x000fe20000010000 */
[C---:B------:R-:W-:Y:S01]  /*09f0*/  FFMA.FTZ R64, R3.reuse, R109, R64 ;  /* 0x0000006d03407223 */ /* 0x040fe20000010040 */
[----:B------:R-:W-:Y:S01]  /*0a00*/  FADD.FTZ R108, RZ, R164 ;  /* 0x000000a4ff6c7221 */ /* 0x000fe20000010000 */
[----:B------:R-:W-:Y:S01]  /*0a10*/  FFMA.FTZ R109, R3, R164, RZ ;  /* 0x000000a4036d7223 */ /* 0x000fe200000100ff */
[----:B------:R-:W-:Y:S01]  /*0a20*/  FMUL.FTZ R159, R110, UR23 ;  /* 0x000000176e9f7c20 */ /* 0x000fe20008410000 */
[----:B------:R-:W-:Y:S01]  /*0a30*/  SHF.L.U32 R110, R111, 0x10, RZ ;  /* 0x000000106f6e7819 */ /* 0x000fe200000006ff */
[----:B------:R-:W-:Y:S01]  /*0a40*/  FMUL.FTZ R162, R162, UR23 ;  /* 0x00000017a2a27c20 */ /* 0x000fe20008410000 */
[----:B------:R-:W-:Y:S01]  /*0a50*/  FADD.FTZ R111, R108, R165 ;  /* 0x000000a56c6f7221 */ /* 0x000fe20000010000 */
[----:B------:R-:W-:Y:S01]  /*0a60*/  FMUL.FTZ R166, R90, R113 ;  /* 0x000000715aa67220 */ /* 0x000fe20000410000 */
[----:B------:R-:W-:Y:S01]  /*0a70*/  FFMA.FTZ R108, R160, R165, R109 ;  /* 0x000000a5a06c7223 */ /* 0x000fe2000001006d */
[----:B------:R-:W-:Y:S01]  /*0a80*/  PRMT R112, R114, 0x7632, R112 ;  /* 0x0000763272707816 */ /* 0x000fe20000000070 */
[-C--:B------:R-:W-:Y:S01]  /*0a90*/  FFMA.FTZ R67, R162, R110.reuse, R67 ;  /* 0x0000006ea2437223 */ /* 0x080fe20000010043 */
[----:B------:R-:W-:Y:S01]  /*0aa0*/  SHF.L.U32 R163, R114, 0x10, RZ ;  /* 0x0000001072a37819 */ /* 0x000fe200000006ff */
[----:B------:R-:W-:Y:S01]  /*0ab0*/  FADD.FTZ R43, R43, R110 ;  /* 0x0000006e2b2b7221 */ /* 0x000fe20000010000 */
[----:B------:R-:W-:Y:S01]  /*0ac0*/  FMUL.FTZ R167, R91, R110 ;  /* 0x0000006e5ba77220 */ /* 0x000fe20000410000 */
[----:B------:R-:W-:Y:S01]  /*0ad0*/  FADD.FTZ R116, R116, -UR4 ;  /* 0x8000000474747e21 */ /* 0x000fe20008010000 */
[----:B------:R-:W-:Y:S01]  /*0ae0*/  FADD.FTZ R110, R111, R166 ;  /* 0x000000a66f6e7221 */ /* 0x000fe20000010000 */
[----:B------:R-:W-:Y:S01]  /*0af0*/  FFMA.FTZ R109, R159, R166, R108 ;  /* 0x000000a69f6d7223 */ /* 0x000fe2000001006c */
[----:B------:R-:W-:Y:S01]  /*0b00*/  SHF.L.U32 R112, R112, 0x10, RZ ;  /* 0x0000001070707819 */ /* 0x000fe200000006ff */
[----:B------:R-:W-:Y:S01]  /*0b10*/  FADD.FTZ R117, R117, -UR4 ;  /* 0x8000000475757e21 */ /* 0x000fe20008010000 */
[----:B------:R-:W-:Y:S01]  /*0b20*/  FMUL.FTZ R161, R116, UR23 ;  /* 0x0000001774a17c20 */ /* 0x000fe20008410000 */
[----:B------:R-:W-:Y:S01]  /*0b30*/  FMUL.FTZ R168, R84, R163 ;  /* 0x000000a354a87220 */ /* 0x000fe20000410000 */
[----:B------:R-:W-:Y:S01]  /*0b40*/  FADD.FTZ R111, R110, R167 ;  /* 0x000000a76e6f7221 */ /* 0x000fe20000010000 */
[----:B------:R-:W-:Y:S01]  /*0b50*/  FFMA.FTZ R108, R162, R167, R109 ;  /* 0x000000a7a26c7223 */ /* 0x000fe2000001006d */
[C---:B------:R-:W-:Y:S01]  /*0b60*/  PRMT R114, R115.reuse, 0x7632, R114 ;  /* 0x0000763273727816 */ /* 0x040fe20000000072 */
[----:B------:R-:W-:Y:S01]  /*0b70*/  FADD.FTZ R118, R118, -UR4 ;  /* 0x8000000476767e21 */ /* 0x000fe20008010000 */
[----:B------:R-:W-:Y:S01]  /*0b80*/  SHF.L.U32 R115, R115, 0x10, RZ ;  /* 0x0000001073737819 */ /* 0x000fe200000006ff */
[----:B------:R-:W-:Y:S01]  /*0b90*/  FMUL.FTZ R170, R117, UR23 ;  /* 0x0000001775aa7c20 */ /* 0x000fe20008410000 */
[----:B------:R-:W-:Y:S01]  /*0ba0*/  FMUL.FTZ R169, R85, R112 ;  /* 0x0000007055a97220 */ /* 0x000fe20000410000 */
[----:B------:R-:W-:Y:S01]  /*0bb0*/  FADD.FTZ R110, R111, R168 ;  /* 0x000000a86f6e7221 */ /* 0x000fe20000010000 */
[C---:B------:R-:W-:Y:S01]  /*0bc0*/  FFMA.FTZ R109, R161.reuse, R168, R108 ;  /* 0x000000a8a16d7223 */ /* 0x040fe2000001006c */
        /* <DEDUP_REMOVED lines=22> */
.L_x_4592:
[----:B------:R-:W-:Y:S05]  /*0d30*/  BSYNC.RECONVERGENT B0 ;  /* 0x0000000000007941 */ /* 0x000fea0003800200 */
.L_x_4591:
        /* <DEDUP_REMOVED lines=21> */
[----:B------:R-:W-:Y:S01]  /*0e90*/  FADD.FTZ R131, R111, -UR4 ;  /* 0x800000046f837e21 */ /* 0x000fe20008010000 */
[----:B----4-:R-:W-:Y:S01]  /*0ea0*/  FADD.FTZ R116, R116, -UR4 ;  /* 0x8000000474747e21 */ /* 0x010fe20008010000 */
[----:B------:R-:W-:Y:S01]  /*0eb0*/  FADD.FTZ R108, R108, -UR4 ;  /* 0x800000046c6c7e21 */ /* 0x000fe20008010000 */
[----:B0-----:R-:W-:Y:S01]  /*0ec0*/  FMUL.FTZ R128, R130, UR23 ;  /* 0x0000001782807c20 */ /* 0x001fe20008410000 */
[----:B------:R-:W-:-:S02]  /*0ed0*/  PRMT R109, R112, 0x7632, R109 ;  /* 0x00007632706d7816 */ /* 0x000fc4000000006d */
[----:B------:R-:W-:Y:S01]  /*0ee0*/  SHF.L.U32 R111, R112, 0x10, RZ ;  /* 0x00000010706f7819 */ /* 0x000fe200000006ff */
[----:B------:R-:W-:Y:S01]  /*0ef0*/  FMUL.FTZ R129, R110, UR23 ;  /* 0x000000176e817c20 */ /* 0x000fe20008410000 */
[----:B------:R-:W-:Y:S01]  /*0f00*/  SHF.L.U32 R135, R114, 0x10, RZ ;  /* 0x0000001072877819 */ /* 0x000fe200000006ff */
[----:B------:R-:W-:Y:S01]  /*0f10*/  FMUL.FTZ R130, R131, UR23 ;  /* 0x0000001783827c20 */ /* 0x000fe20008410000 */
[----:B------:R-:W-:Y:S01]  /*0f20*/  SHF.L.U32 R110, R109, 0x10, RZ ;  /* 0x000000106d6e7819 */ /* 0x000fe200000006ff */
[----:B------:R-:W-:Y:S01]  /*0f30*/  FMUL.FTZ R131, R116, UR23 ;  /* 0x0000001774837c20 */ /* 0x000fe20008410000 */
[----:B-----5:R-:W-:Y:S01]  /*0f40*/  FMUL.FTZ R132, R80, R111 ;  /* 0x0000006f50847220 */ /* 0x020fe20000410000 */
[----:B------:R-:W-:Y:S01]  /*0f50*/  FMUL.FTZ R127, R108, UR23 ;  /* 0x000000176c7f7c20 */ /* 0x000fe20008410000 */
[----:B------:R-:W-:Y:S01]  /*0f60*/  PRMT R112, R113, 0x7632, R112 ;  /* 0x0000763271707816 */ /* 0x000fe20000000070 */
[----:B------:R-:W-:Y:S01]  /*0f70*/  FADD.FTZ R28, R28, R135 ;  /* 0x000000871c1c7221 */ /* 0x000fe20000010000 */
[-C--:B------:R-:W-:Y:S01]  /*0f80*/  FFMA.FTZ R52, R131, R135.reuse, R52 ;  /* 0x0000008783347223 */ /* 0x080fe20000010034 */
[----:B------:R-:W-:Y:S01]  /*0f90*/  FMUL.FTZ R136, R76, R135 ;  /* 0x000000874c887220 */ /* 0x000fe20000410000 */
[----:B------:R-:W-:Y:S01]  /*0fa0*/  SHF.L.U32 R113, R113, 0x10, RZ ;  /* 0x0000001071717819 */ /* 0x000fe200000006ff */
[----:B------:R-:W-:Y:S01]  /*0fb0*/  FADD.FTZ R108, R175, R132 ;  /* 0x00000084af6c7221 */ /* 0x000fe20000010000 */
[----:B------:R-:W-:Y:S01]  /*0fc0*/  FMUL.FTZ R135, R81, R110 ;  /* 0x0000006e51877220 */ /* 0x000fe20000410000 */
[C---:B------:R-:W-:Y:S01]  /*0fd0*/  FFMA.FTZ R109, R127.reuse, R132, R176 ;  /* 0x000000847f6d7223 */ /* 0x040fe200000100b0 */
[----:B------:R-:W-:Y:S01]  /*0fe0*/  FADD.FTZ R32, R32, R111 ;  /* 0x0000006f20207221 */ /* 0x000fe20000010000 */
[----:B------:R-:W-:Y:S01]  /*0ff0*/  FFMA.FTZ R56, R127, R111, R56 ;  /* 0x0000006f7f387223 */ /* 0x000fe20000010038 */
[----:B------:R-:W-:Y:S01]  /*1000*/  PRMT R137, R115, 0x7632, R137 ;  /* 0x0000763273897816 */ /* 0x000fe20000000089 */
[----:B------:R-:W-:Y:S01]  /*1010*/  FADD.FTZ R111, R108, R135 ;  /* 0x000000876c6f7221 */ /* 0x000fe20000010000 */
[----:B------:R-:W-:Y:S01]  /*1020*/  SHF.L.U32 R112, R112, 0x10, RZ ;  /* 0x0000001070707819 */ /* 0x000fe200000006ff */
        /* <DEDUP_REMOVED lines=9> */
[----:B------:R-:W-:Y:S01]  /*10c0*/  SHF.L.U32 R114, R133, 0x10, RZ ;  /* 0x0000001085727819 */ /* 0x000fe200000006ff */
        /* <DEDUP_REMOVED lines=30> */
.L_x_4594:
[----:B------:R-:W-:Y:S05]  /*12b0*/  BSYNC.RECONVERGENT B0 ;  /* 0x0000000000007941 */ /* 0x000fea0003800200 */
.L_x_4593:
        /* <DEDUP_REMOVED lines=18> */
[----:B---3--:R-:W-:Y:S01]  /*13e0*/  FADD.FTZ R146, R109, -UR4 ;  /* 0x800000046d927e21 */ /* 0x008fe20008010000 */
[----:B------:R-:W-:Y:S01]  /*13f0*/  FADD.FTZ R110, R110, -UR4 ;  /* 0x800000046e6e7e21 */ /* 0x000fe20008010000 */
[----:B------:R-:W-:Y:S01]  /*1400*/  FADD.FTZ R147, R111, -UR4 ;  /* 0x800000046f937e21 */ /* 0x000fe20008010000 */
[----:B------:R-:W-:Y:S02]  /*1410*/  FADD.FTZ R108, R108, -UR4 ;  /* 0x800000046c6c7e21 */ /* 0x000fe40008010000 */
[----:B0-----:R-:W-:Y:S01]  /*1420*/  FMUL.FTZ R145, R110, UR23 ;  /* 0x000000176e917c20 */ /* 0x001fe20008410000 */
[----:B----4-:R-:W-:-:S02]  /*1430*/  PRMT R109, R112, 0x7632, R109 ;  /* 0x00007632706d7816 */ /* 0x010fc4000000006d */
[----:B------:R-:W-:Y:S02]  /*1440*/  SHF.L.U32 R111, R112, 0x10, RZ ;  /* 0x00000010706f7819 */ /* 0x000fe400000006ff */
[----:B------:R-:W-:Y:S02]  /*1450*/  PRMT R149, R114, 0x7632, R149 ;  /* 0x0000763272957816 */ /* 0x000fe40000000095 */
[----:B------:R-:W-:Y:S01]  /*1460*/  SHF.L.U32 R110, R109, 0x10, RZ ;  /* 0x000000106d6e7819 */ /* 0x000fe200000006ff */
[-C--:B-----5:R-:W-:Y:S01]  /*1470*/  FMUL.FTZ R148, R72, R111.reuse ;  /* 0x0000006f48947220 */ /* 0x0a0fe20000410000 */
[----:B------:R-:W-:Y:S01]  /*1480*/  FMUL.FTZ R143, R108, UR23 ;  /* 0x000000176c8f7c20 */ /* 0x000fe20008410000 */
[----:B------:R-:W-:Y:S02]  /*1490*/  SHF.L.U32 R151, R114, 0x10, RZ ;  /* 0x0000001072977819 */ /* 0x000fe400000006ff */
[----:B------:R-:W-:Y:S01]  /*14a0*/  PRMT R112, R113, 0x7632, R112 ;  /* 0x0000763271707816 */ /* 0x000fe20000000070 */
[----:B------:R-:W-:Y:S01]  /*14b0*/  FADD.FTZ R108, R175, R148 ;  /* 0x00000094af6c7221 */ /* 0x000fe20000010000 */
[----:B------:R-:W-:Y:S01]  /*14c0*/  SHF.L.U32 R114, R149, 0x10, RZ ;  /* 0x0000001095727819 */ /* 0x000fe200000006ff */
[----:B------:R-:W-:Y:S01]  /*14d0*/  FMUL.FTZ R149, R73, R110 ;  /* 0x0000006e49957220 */ /* 0x000fe20000410000 */
[----:B------:R-:W-:Y:S01]  /*14e0*/  SHF.L.U32 R113, R113, 0x10, RZ ;  /* 0x0000001071717819 */ /* 0x000fe200000006ff */
[----:B------:R-:W-:Y:S01]  /*14f0*/  FMUL.FTZ R144, R146, UR23 ;  /* 0x0000001792907c20 */ /* 0x000fe20008410000 */
[C---:B------:R-:W-:Y:S01]  /*1500*/  FFMA.FTZ R109, R143.reuse, R148, R176 ;  /* 0x000000948f6d7223 */ /* 0x040fe200000100b0 */
[----:B------:R-:W-:Y:S01]  /*1510*/  FADD.FTZ R116, R116, -UR4 ;  /* 0x8000000474747e21 */ /* 0x000fe20008010000 */
[----:B------:R-:W-:Y:S01]  /*1520*/  FADD.FTZ R24, R24, R111 ;  /* 0x0000006f18187221 */ /* 0x000fe20000010000 */
[----:B------:R-:W-:Y:S01]  /*1530*/  FFMA.FTZ R48, R143, R111, R48 ;  /* 0x0000006f8f307223 */ /* 0x000fe20000010030 */
[----:B------:R-:W-:Y:S01]  /*1540*/  PRMT R153, R115, 0x7632, R153 ;  /* 0x0000763273997816 */ /* 0x000fe20000000099 */
[----:B------:R-:W-:Y:S01]  /*1550*/  FADD.FTZ R111, R108, R149 ;  /* 0x000000956c6f7221 */ /* 0x000fe20000010000 */
[----:B------:R-:W-:Y:S01]  /*1560*/  SHF.L.U32 R112, R112, 0x10, RZ ;  /* 0x0000001070707819 */ /* 0x000fe200000006ff */
[----:B------:R-:W-:Y:S01]  /*1570*/  FMUL.FTZ R150, R74, R113 ;  /* 0x000000714a967220 */ /* 0x000fe20000410000 */
[----:B------:R-:W-:Y:S01]  /*1580*/  FFMA.FTZ R108, R144, R149, R109 ;  /* 0x00000095906c7223 */ /* 0x000fe2000001006d */
[----:B------:R-:W-:Y:S01]  /*1590*/  FMUL.FTZ R146, R147, UR23 ;  /* 0x0000001793927c20 */ /* 0x000fe20008410000 */
        /* <DEDUP_REMOVED lines=8> */
[----:B------:R-:W-:Y:S01]  /*1620*/  FMUL.FTZ R152, R68, R151 ;  /* 0x0000009744987220 */ /* 0x000fe20000410000 */
[----:B------:R-:W-:Y:S01]  /*1630*/  FADD.FTZ R111, R110, R153 ;  /* 0x000000996e6f7221 */ /* 0x000fe20000010000 */
[----:B------:R-:W-:Y:S01]  /*1640*/  FFMA.FTZ R108, R146, R153, R109 ;  /* 0x00000099926c7223 */ /* 0x000fe2000001006d */
[----:B------:R-:W-:Y:S01]  /*1650*/  SHF.L.U32 R115, R115, 0x10, RZ ;  /* 0x0000001073737819 */ /* 0x000fe200000006ff */
[----:B------:R-:W-:Y:S01]  /*1660*/  FADD.FTZ R118, R118, -UR4 ;  /* 0x8000000476767e21 */ /* 0x000fe20008010000 */
[----:B------:R-:W-:Y:S01]  /*1670*/  FMUL.FTZ R154, R117, UR23 ;  /* 0x00000017759a7c20 */ /* 0x000fe20008410000 */
[----:B------:R-:W-:Y:S01]  /*1680*/  FMUL.FTZ R155, R69, R114 ;  /* 0x00000072459b7220 */ /* 0x000fe20000410000 */
[----:B------:R-:W-:Y:S01]  /*1690*/  FADD.FTZ R110, R111, R152 ;  /* 0x000000986f6e7221 */ /* 0x000fe20000010000 */
[C---:B------:R-:W-:Y:S01]  /*16a0*/  FFMA.FTZ R109, R147.reuse, R152, R108 ;  /* 0x00000098936d7223 */ /* 0x040fe2000001006c */
        /* <DEDUP_REMOVED lines=23> */
.L_x_4596:
[----:B------:R-:W-:Y:S05]  /*1820*/  BSYNC.RECONVERGENT B0 ;  /* 0x0000000000007941 */ /* 0x000fea0003800200 */
.L_x_4595:
        /* <DEDUP_REMOVED lines=31> */
.L_x_4598:
[----:B------:R-:W-:Y:S05]  /*1a20*/  BSYNC.RECONVERGENT B0 ;  /* 0x0000000000007941 */ /* 0x000fea0003800200 */
.L_x_4597:
        /* <DEDUP_REMOVED lines=34> */
[----:B------:R-:W-:Y:S01]  /*1c50*/  LOP3.LUT P5, RZ, R121, 0xff0000, RZ, 0xc0, !PT ;  /* 0x00ff000079ff7812 */ /* 0x000fe200078ac0ff */
        /* <DEDUP_REMOVED lines=58> */
.L_x_4603:
[--C-:B------:R-:W-:Y:S01]  /*2000*/  FFMA.FTZ R101, R3, UR4, R112.reuse ;  /* 0x0000000403657c23 */ /* 0x100fe20008010070 */
[--C-:B------:R-:W-:Y:S01]  /*2010*/  FFMA.FTZ R100, R160, UR4, R112.reuse ;  /* 0x00000004a0647c23 */ /* 0x100fe20008010070 */
[----:B------:R-:W-:Y:S01]  /*2020*/  FFMA.FTZ R103, R159, UR4, R112 ;  /* 0x000000049f677c23 */ /* 0x000fe20008010070 */
[----:B------:R-:W-:Y:S01]  /*2030*/  LOP3.LUT P4, RZ, R120, 0xff00, RZ, 0xc0, !PT ;  /* 0x0000ff0078ff7812 */ /* 0x000fe2000788c0ff */
        /* <DEDUP_REMOVED lines=57> */
.L_x_4604:
        /* <DEDUP_REMOVED lines=8> */
.L_x_4602:
[----:B------:R-:W-:Y:S05]  /*2450*/  BSYNC.RECONVERGENT B1 ;  /* 0x0000000000017941 */ /* 0x000fea0003800200 */
.L_x_4601:
        /* <DEDUP_REMOVED lines=67> */
.L_x_4607:
[--C-:B0-----:R-:W-:Y:S01]  /*2890*/  FFMA.FTZ R111, R133, UR4, R112.reuse ;  /* 0x00000004856f7c23 */ /* 0x101fe20008010070 */
        /* <DEDUP_REMOVED lines=60> */
.L_x_4608:
        /* <DEDUP_REMOVED lines=8> */
.L_x_4606:
[----:B------:R-:W-:Y:S05]  /*2ce0*/  BSYNC.RECONVERGENT B1 ;  /* 0x0000000000017941 */ /* 0x000fea0003800200 */
.L_x_4605:
        /* <DEDUP_REMOVED lines=66> */
.L_x_4610:
[--C-:B0-2---:R-:W-:Y:S01]  /*3110*/  FFMA.FTZ R111, R151, UR4, R112.reuse ;  /* 0x00000004976f7c23 */ /* 0x105fe20008010070 */
        /* <DEDUP_REMOVED lines=60> */
.L_x_4611:
        /* <DEDUP_REMOVED lines=8> */
.L_x_4600:
        /* <DEDUP_REMOVED lines=8> */
[----:B------:R-:W-:Y:S01]  /*35e0*/  ISETP.GE.U32.AND P0, PT, R120, RZ, PT ;  /* 0x000000ff7800720c */ /* 0x000fe20003f06070 */
        /* <DEDUP_REMOVED lines=58> */
.L_x_4614:
        /* <DEDUP_REMOVED lines=61> */
.L_x_4615:
        /* <DEDUP_REMOVED lines=10> */
.L_x_4613:
[----:B------:R-:W-:Y:S05]  /*3e00*/  BSYNC.RECONVERGENT B1 ;  /* 0x0000000000017941 */ /* 0x000fea0003800200 */
.L_x_4612:
        /* <DEDUP_REMOVED lines=67> */
.L_x_4618:
        /* <DEDUP_REMOVED lines=61> */
.L_x_4619:
        /* <DEDUP_REMOVED lines=8> */
.L_x_4617:
[----:B------:R-:W-:Y:S05]  /*4690*/  BSYNC.RECONVERGENT B1 ;  /* 0x0000000000017941 */ /* 0x000fea0003800200 */
.L_x_4616:
        /* <DEDUP_REMOVED lines=66> */
.L_x_4620:
        /* <DEDUP_REMOVED lines=61> */
.L_x_4621:
[----:B------:R-:W0:Y:S08]  /*4e90*/  @P0 LDC.64 R112, c[0x0][0x478] ;  /* 0x00011e00ff700b82 */ /* 0x000e300000000a00 */
[----:B------:R-:W1:Y:S01]  /*4ea0*/  LDC.64 R114, c[0x0][0x468] ;  /* 0x00011a00ff727b82 */ /* 0x000e620000000a00 */
[----:B0-----:R-:W-:-:S05]  /*4eb0*/  @P0 IMAD.WIDE.U32 R112, R126, 0x20, R112 ;  /* 0x000000207e700825 */ /* 0x001fca00078e0070 */
[----:B------:R3:W-:Y:S01]  /*4ec0*/  @P0 STG.E.128 desc[UR14][R112.64], R100 ;  /* 0x0000006470000986 */ /* 0x0007e2000c101d0e */
[----:B-1----:R-:W-:-:S03]  /*4ed0*/  IMAD.WIDE.U32 R114, R126, 0x10, R114 ;  /* 0x000000107e727825 */ /* 0x002fc600078e0072 */
[----:B------:R3:W-:Y:S04]  /*4ee0*/  @P0 STG.E.128 desc[UR14][R112.64+0x10], R104 ;  /* 0x0000106870000986 */ /* 0x0007e8000c101d0e */
[----:B------:R3:W-:Y:S02]  /*4ef0*/  STG.E.128 desc[UR14][R114.64], R108 ;  /* 0x0000006c72007986 */ /* 0x0007e4000c101d0e */
.L_x_4609:
[----:B------:R-:W-:Y:S05]  /*4f00*/  BSYNC.RECONVERGENT B0 ;  /* 0x0000000000007941 */ /* 0x000fea0003800200 */
.L_x_4599:
[----:B------:R-:W-:Y:S02]  /*4f10*/  UIADD3 UR7, UPT, UPT, UR7, UR24, URZ ;  /* 0x0000001807077290 */ /* 0x000fe4000fffe0ff */
[----:B------:R-:W-:Y:S02]  /*4f20*/  UPLOP3.LUT UP2, UPT, UPT, UPT, UP2, 0x40, 0x4 ;  /* 0x000000000004789c */ /* 0x000fe40003f4e820 */
[----:B------:R-:W-:-:S09]  /*4f30*/  UISETP.GE.AND UP1, UPT, UR7, UR25, UPT ;  /* 0x000000190700728c */ /* 0x000fd2000bf26270 */
[----:B------:R-:W-:Y:S05]  /*4f40*/  BRA.U !UP1, `(.L_x_4622) ;  /* 0xffffffb509987547 */ /* 0x000fea000b83ffff */
.L_x_4590:
[----:B------:R-:W1:Y:S08]  /*4f50*/  S2UR UR4, SR_CTAID.X ;  /* 0x00000000000479c3 */ /* 0x000e700000002500 */
[----:B------:R-:W0:Y:S08]  /*4f60*/  LDC.64 R2, c[0x0][0x440] ;  /* 0x00011000ff027b82 */ /* 0x000e300000000a00 */
        /* <DEDUP_REMOVED lines=30> */
.L_x_4623:
        /* <DEDUP_REMOVED lines=11> */
.L_x_10742:


//--------------------- .text._ZN10layer_norm13ln_bwd_kernelINS_13Kernel_traitsIf13__nv_bfloat16fS2_fjLj3072ELj1ELj1ELj4ELj16ENS_18Kernel_traits_baseILj3072EfS2_fS2_fjLj128EEEEELb1ELb0ELb0ELb1EEEvNS_9BwdParamsE --------------------------
	.section	.text._ZN10layer_norm13ln_bwd_kernelINS_13Kernel_traitsIf13__nv_bfloat16fS2_fjLj3072ELj1ELj1ELj4ELj16ENS_18Kernel_traits_baseILj3072EfS2_fS2_fjLj128EEEEELb1ELb0ELb0ELb1EEEvNS_9BwdParamsE,"ax",@progbits
	.align	128
        .global         _ZN10layer_norm13ln_bwd_kernelINS_13Kernel_traitsIf13__nv_bfloat16fS2_fjLj3072ELj1ELj1ELj4ELj16ENS_18Kernel_traits_baseILj3072EfS2_fS2_fjLj128EEEEELb1ELb0ELb0ELb1EEEvNS_9BwdParamsE
        .type           _ZN10layer_norm13ln_bwd_kernelINS_13Kernel_traitsIf13__nv_bfloat16fS2_fjLj3072ELj1ELj1ELj4ELj16ENS_18Kernel_traits_baseILj3072EfS2_fS2_fjLj128EEEEELb1ELb0ELb0ELb1EEEvNS_9BwdParamsE,@function
        .size           _ZN10layer_norm13ln_bwd_kernelINS_13Kernel_traitsIf13__nv_bfloat16fS2_fjLj3072ELj1ELj1ELj4ELj16ENS_18Kernel_traits_baseILj3072EfS2_fS2_fjLj128EEEEELb1ELb0ELb0ELb1EEEvNS_9BwdParamsE,(.L_x_10743 - _ZN10layer_norm13ln_bwd_kernelINS_13Kernel_traitsIf13__nv_bfloat16fS2_fjLj3072ELj1ELj1ELj4ELj16ENS_18Kernel_traits_baseILj3072EfS2_fS2_fjLj128EEEEELb1ELb0ELb0ELb1EEEvNS_9BwdParamsE)
        .other          _ZN10layer_norm13ln_bwd_kernelINS_13Kernel_traitsIf13__nv_bfloat16fS2_fjLj3072ELj1ELj1ELj4ELj16ENS_18Kernel_traits_baseILj3072EfS2_fS2_fjLj128EEEEELb1ELb0ELb0ELb1EEEvNS_9BwdParamsE,@"STO_CUDA_ENTRY STV_DEFAULT"
_ZN10layer_norm13ln_bwd_kernelINS_13Kernel_traitsIf13__nv_bfloat16fS2_fjLj3072ELj1ELj1ELj4ELj16ENS_18Kernel_traits_baseILj3072EfS2_fS2_fjLj128EEEEELb1ELb0ELb0ELb1EEEvNS_9BwdParamsE:
.text._ZN10layer_norm13ln_bwd_kernelINS_13Kernel_traitsIf13__nv_bfloat16fS2_fjLj3072ELj1ELj1ELj4ELj16ENS_18Kernel_traits_baseILj3072EfS2_fS2_fjLj128EEEEELb1ELb0ELb0ELb1EEEvNS_9BwdParamsE:
        /* <DEDUP_REMOVED lines=54> */
[----:B------:R-:W-:Y:S01]  /*0360*/  CS2R R102, SRZ ;  /* 0x0000000000667805 */ /* 0x000fe2000001ff00 */
[----:B-1----:R-:W-:Y:S01]  /*0370*/  IMAD.WIDE.U32 R2, R96, 0x20, R2 ;  /* 0x0000002060027825 */ /* 0x002fe200078e0002 */
[----:B------:R-:W-:Y:S01]  /*0380*/  CS2R R104, SRZ ;  /* 0x0000000000687805 */ /* 0x000fe2000001ff00 */
[----:B------:R-:W1:Y:S03]  /*0390*/  LDCU UR7, c[0x0][0x408] ;  /* 0x00008100ff0777ac */ /* 0x000e660008000800 */
[----:B0-----:R0:W5:Y:S01]  /*03a0*/  LDG.E.128 R24, desc[UR14][R2.64] ;  /* 0x0000000e02187981 */ /* 0x001162000c1e1d00 */
[----:B------:R-:W3:Y:S03]  /*03b0*/  LDCU UR17, c[0x0][0x388] ;  /* 0x00007100ff1177ac */ /* 0x000ee60008000800 */
[----:B------:R0:W5:Y:S01]  /*03c0*/  LDG.E.128 R20, desc[UR14][R2.64+0x10] ;  /* 0x0000100e02147981 */ /* 0x000162000c1e1d00 */
[----:B------:R-:W4:Y:S03]  /*03d0*/  LDCU.U8 UR16, c[0x0][0x410] ;  /* 0x00008200ff1077ac */ /* 0x000f260008000000 */
[----:B------:R0:W5:Y:S01]  /*03e0*/  LDG.E.128 R16, desc[UR14][R2.64+0x1000] ;  /* 0x0010000e02107981 */ /* 0x000162000c1e1d00 */
[----:B------:R-:W0:Y:S03]  /*03f0*/  LDCU UR20, c[0x0][0x400] ;  /* 0x00008000ff1477ac */ /* 0x000e260008000800 */
[----:B------:R0:W5:Y:S01]  /*0400*/  LDG.E.128 R12, desc[UR14][R2.64+0x1010] ;  /* 0x0010100e020c7981 */ /* 0x000162000c1e1d00 */
[----:B------:R-:W0:Y:S03]  /*0410*/  LDCU.64 UR22, c[0x0][0x478] ;  /* 0x00008f00ff1677ac */ /* 0x000e260008000a00 */
[----:B------:R0:W5:Y:S01]  /*0420*/  LDG.E.128 R8, desc[UR14][R2.64+0x2000] ;  /* 0x0020000e02087981 */ /* 0x000162000c1e1d00 */
[----:B------:R-:W0:Y:S03]  /*0430*/  LDCU.128 UR8, c[0x0][0x3c0] ;  /* 0x00007800ff0877ac */ /* 0x000e260008000c00 */
[----:B------:R0:W5:Y:S01]  /*0440*/  LDG.E.128 R4, desc[UR14][R2.64+0x2010] ;  /* 0x0020100e02047981 */ /* 0x000162000c1e1d00 */
[----:B--2---:R-:W-:Y:S01]  /*0450*/  UISETP.NE.U32.AND UP0, UPT, UR4, URZ, UPT ;  /* 0x000000ff0400728c */ /* 0x004fe2000bf05070 */
[----:B------:R-:W-:-:S02]  /*0460*/  CS2R R110, SRZ ;  /* 0x00000000006e7805 */ /* 0x000fc4000001ff00 */
[----:B------:R-:W-:Y:S02]  /*0470*/  CS2R R112, SRZ ;  /* 0x0000000000707805 */ /* 0x000fe4000001ff00 */
[----:B------:R-:W-:Y:S01]  /*0480*/  MOV R145, RZ ;  /* 0x000000ff00917202 */ /* 0x000fe20000000f00 */
[----:B------:R-:W-:Y:S01]  /*0490*/  UISETP.NE.AND.EX UP0, UPT, UR5, URZ, UPT, UP0 ;  /* 0x000000ff0500728c */ /* 0x000fe2000bf05300 */
[----:B------:R-:W2:Y:S01]  /*04a0*/  LDCU.64 UR18, c[0x0][0x438] ;  /* 0x00008700ff1277ac */ /* 0x000ea20008000a00 */
[----:B-1-34-:R-:W0:Y:S09]  /*04b0*/  LDCU.64 UR24, c[0x0][0x380] ;  /* 0x00007000ff1877ac */ /* 0x01ae320008000a00 */
.L_x_4639:
[----:B-1----:R-:W1:Y:S01]  /*04c0*/  S2R R96, SR_TID.X ;  /* 0x0000000000607919 */ /* 0x002e620000002100 */
[----:B------:R-:W3:Y:S01]  /*04d0*/  LDC.64 R150, c[0x0][0x3a8] ;  /* 0x0000ea00ff967b82 */ /* 0x000ee20000000a00 */
[----:B------:R-:W-:Y:S02]  /*04e0*/  UIMAD UR4, UR6, UR17, URZ ;  /* 0x00000011060472a4 */ /* 0x000fe4000f8e02ff */
[----:B0-----:R-:W-:Y:S02]  /*04f0*/  UIMAD.WIDE UR12, UR6, 0x4, UR8 ;  /* 0x00000004060c78a5 */ /* 0x001fe4000f8e0208 */
[----:B------:R-:W-:-:S03]  /*0500*/  USHF.R.S32.HI UR5, URZ, 0x1f, UR4 ;  /* 0x0000001fff057899 */ /* 0x000fc60008011404 */
[----:B------:R-:W0:Y:S01]  /*0510*/  LDC.64 R92, c[0x0][0x428] ;  /* 0x00010a00ff5c7b82 */ /* 0x000e220000000a00 */
[----:B------:R-:W-:Y:S01]  /*0520*/  ULEA.HI UR5, UR5, UR4, URZ, 0x3 ;  /* 0x0000000405057291 */ /* 0x000fe2000f8f18ff */
[----:B------:R-:W-:Y:S02]  /*0530*/  MOV R78, UR12 ;  /* 0x0000000c004e7c02 */ /* 0x000fe40008000f00 */
[----:B------:R-:W-:-:S03]  /*0540*/  MOV R79, UR13 ;  /* 0x0000000d004f7c02 */ /* 0x000fc60008000f00 */
[----:B------:R-:W-:Y:S01]  /*0550*/  MOV R147, UR5 ;  /* 0x0000000500937c02 */ /* 0x000fe20008000f00 */
[----:B------:R-:W-:Y:S01]  /*0560*/  UIMAD.WIDE UR4, UR6, 0x4, UR10 ;  /* 0x00000004060478a5 */ /* 0x000fe2000f8e020a */
[----:B------:R-:W4:Y:S05]  /*0570*/  LDG.E R0, desc[UR14][R78.64] ;  /* 0x0000000e4e007981 */ /* 0x000f2a000c1e1900 */
[----:B------:R-:W-:Y:S02]  /*0580*/  MOV R80, UR4 ;  /* 0x0000000400507c02 */ /* 0x000fe40008000f00 */
[----:B------:R-:W-:Y:S02]  /*0590*/  MOV R81, UR5 ;  /* 0x0000000500517c02 */ /* 0x000fe40008000f00 */
[----:B--2---:R-:W-:Y:S01]  /*05a0*/  ISETP.NE.U32.AND P1, PT, RZ, UR18, PT ;  /* 0x00000012ff007c0c */ /* 0x004fe2000bf25070 */
[----:B------:R-:W2:Y:S02]  /*05b0*/  @UP0 LDCU.64 UR4, c[0x0][0x3e0] ;  /* 0x00007c00ff0407ac */ /* 0x000ea40008000a00 */
[----:B------:R-:W4:Y:S01]  /*05c0*/  LDG.E R152, desc[UR14][R80.64] ;  /* 0x0000000e50987981 */ /* 0x000f22000c1e1900 */
[----:B-1----:R-:W-:-:S05]  /*05d0*/  LEA.HI.SX32 R147, R147, R96, 0x1d ;  /* 0x0000006093937211 */ /* 0x002fca00078feaff */
[----:B---3--:R-:W-:-:S05]  /*05e0*/  IMAD.WIDE.U32 R2, R147, 0x20, R150 ;  /* 0x0000002093027825 */ /* 0x008fca00078e0096 */
[----:B------:R-:W3:Y:S01]  /*05f0*/  LDG.E.128 R60, desc[UR14][R2.64] ;  /* 0x0000000e023c7981 */ /* 0x000ee2000c1e1d00 */
[C---:B0-----:R-:W-:Y:S01]  /*0600*/  IMAD.WIDE.U32 R64, R147.reuse, 0x10, R92 ;  /* 0x0000001093407825 */ /* 0x041fe200078e005c */
[C---:B------:R-:W-:Y:S02]  /*0610*/  IADD3 R146, PT, PT, R147.reuse, 0x80, RZ ;  /* 0x0000008093927810 */ /* 0x040fe40007ffe0ff */
[----:B------:R-:W-:Y:S01]  /*0620*/  IADD3 R144, PT, PT, R147, 0x100, RZ ;  /* 0x0000010093907810 */ /* 0x000fe20007ffe0ff */
[----:B------:R0:W3:Y:S04]  /*0630*/  LDG.E.128 R68, desc[UR14][R2.64+0x10] ;  /* 0x0000100e02447981 */ /* 0x0000e8000c1e1d00 */
[----:B------:R-:W3:Y:S01]  /*0640*/  LDG.E.128 R64, desc[UR14][R64.64] ;  /* 0x0000000e40407981 */ /* 0x000ee2000c1e1d00 */
[----:B------:R-:W-:-:S04]  /*0650*/  IMAD.WIDE.U32 R148, R146, 0x20, R150 ;  /* 0x0000002092947825 */ /* 0x000fc800078e0096 */
[----:B------:R-:W-:Y:S01]  /*0660*/  IMAD.WIDE.U32 R76, R146, 0x10, R92 ;  /* 0x00000010924c7825 */ /* 0x000fe200078e005c */
[----:B------:R-:W3:Y:S03]  /*0670*/  LDG.E.128 R72, desc[UR14][R148.64] ;  /* 0x0000000e94487981 */ /* 0x000ee6000c1e1d00 */
[C---:B------:R-:W-:Y:S01]  /*0680*/  IMAD.WIDE.U32 R150, R144.reuse, 0x20, R150 ;  /* 0x0000002090967825 */ /* 0x040fe200078e0096 */
[----:B------:R-:W3:Y:S03]  /*0690*/  LDG.E.128 R80, desc[UR14][R148.64+0x10] ;  /* 0x0000100e94507981 */ /* 0x000ee6000c1e1d00 */
[----:B------:R-:W-:Y:S01]  /*06a0*/  IMAD.WIDE.U32 R92, R144, 0x10, R92 ;  /* 0x00000010905c7825 */ /* 0x000fe200078e005c */
[----:B------:R-:W3:Y:S04]  /*06b0*/  LDG.E.128 R84, desc[UR14][R150.64] ;  /* 0x0000000e96547981 */ /* 0x000ee8000c1e1d00 */
[----:B------:R-:W3:Y:S04]  /*06c0*/  LDG.E.128 R76, desc[UR14][R76.64] ;  /* 0x0000000e4c4c7981 */ /* 0x000ee8000c1e1d00 */
[----:B------:R-:W3:Y:S04]  /*06d0*/  LDG.E.128 R92, desc[UR14][R92.64] ;  /* 0x0000000e5c5c7981 */ /* 0x000ee8000c1e1d00 */
[----:B------:R-:W3:Y:S01]  /*06e0*/  LDG.E.128 R88, desc[UR14][R150.64+0x10] ;  /* 0x0000100e96587981 */ /* 0x000ee2000c1e1d00 */
[----:B------:R-:W-:-:S02]  /*06f0*/  ISETP.NE.AND.EX P1, PT, RZ, UR19, PT, P1 ;  /* 0x00000013ff007c0c */ /* 0x000fc4000bf25310 */
[----:B------:R-:W-:Y:S02]  /*0700*/  ISETP.NE.AND P4, PT, RZ, UR16, PT ;  /* 0x00000010ff007c0c */ /* 0x000fe4000bf85270 */
[----:B------:R-:W-:Y:S01]  /*0710*/  PLOP3.LUT P5, PT, PT, PT, UP0, 0x80, 0x8 ;  /* 0x000000000008781c */ /* 0x000fe20003faf008 */
[----:B--2---:R-:W-:-:S06]  /*0720*/  @UP0 UIMAD.WIDE UR4, UR6, 0x2, UR4 ;  /* 0x00000002060408a5 */ /* 0x004fcc000f8e0204 */
[----:B0-----:R-:W-:Y:S02]  /*0730*/  MOV R2, UR4 ;  /* 0x0000000400027c02 */ /* 0x001fe40008000f00 */
[----:B------:R-:W-:-:S05]  /*0740*/  MOV R3, UR5 ;  /* 0x0000000500037c02 */ /* 0x000fca0008000f00 */
[----:B------:R0:W2:Y:S01]  /*0750*/  @P5 LDG.E.U16 R148, desc[UR14][R2.64] ;  /* 0x0000000e02945981 */ /* 0x0000a2000c1e1500 */
[----:B------:R-:W-:Y:S01]  /*0760*/  LOP3.LUT P3, RZ, R96, 0x1f, RZ, 0xc0, !PT ;  /* 0x0000001f60ff7812 */ /* 0x000fe2000786c0ff */
[----:B0-----:R-:W0:Y:S01]  /*0770*/  LDC.64 R2, c[0x0][0x3b0] ;  /* 0x0000ec00ff027b82 */ /* 0x001e220000000a00 */
[----:B----4-:R-:W-:-:S05]  /*0780*/  FSEL R158, R0, RZ, !P4 ;  /* 0x000000ff009e7208 */ /* 0x010fca0006000000 */
[C---:B---3--:R-:W-:Y:S01]  /*0790*/  FADD.FTZ R0, -R158.reuse, R60 ;  /* 0x0000003c9e007221 */ /* 0x048fe20000010100 */
[----:B------:R-:W-:Y:S02]  /*07a0*/  FADD.FTZ R157, -R158, R61 ;  /* 0x0000003d9e9d7221 */ /* 0x000fe40000010100 */
[----:B------:R-:W1:Y:S01]  /*07b0*/  @P1 LDC.64 R60, c[0x0][0x438] ;  /* 0x00010e00ff3c1b82 */ /* 0x000e620000000a00 */
[----:B------:R-:W-:Y:S01]  /*07c0*/  R2UR UR12, R152 ;  /* 0x00000000980c72ca */ /* 0x000fe200000e0000 */
[C---:B------:R-:W-:Y:S01]  /*07d0*/  FADD.FTZ R159, -R158.reuse, R62 ;  /* 0x0000003e9e9f7221 */ /* 0x040fe20000010100 */
[----:B------:R-:W-:-:S05]  /*07e0*/  FADD.FTZ R161, -R158, R63 ;  /* 0x0000003f9ea17221 */ /* 0x000fca0000010100 */
[----:B------:R-:W3:Y:S01]  /*07f0*/  @P1 LDC.64 R62, c[0x0][0x438] ;  /* 0x00010e00ff3e1b82 */ /* 0x000ee20000000a00 */
[C---:B------:R-:W-:Y:S02]  /*0800*/  PRMT R166, R64.reuse, 0x7632, R166 ;  /* 0x0000763240a67816 */ /* 0x040fe400000000a6 */
[----:B------:R-:W-:Y:S02]  /*0810*/  SHF.L.U32 R150, R64, 0x10, RZ ;  /* 0x0000001040967819 */ /* 0x000fe400000006ff */
[----:B------:R-:W-:Y:S01]  /*0820*/  SHF.L.U32 R166, R166, 0x10, RZ ;  /* 0x00000010a6a67819 */ /* 0x000fe200000006ff */
[----:B------:R-:W-:Y:S02]  /*0830*/  FMUL.FTZ R0, R0, UR12 ;  /* 0x0000000c00007c20 */ /* 0x000fe40008410000 */
[----:B-----5:R-:W-:Y:S01]  /*0840*/  FMUL.FTZ R165, R24, R150 ;  /* 0x0000009618a57220 */ /* 0x020fe20000410000 */
[C---:B------:R-:W-:Y:S01]  /*0850*/  PRMT R154, R65.reuse, 0x7632, R154 ;  /* 0x00007632419a7816 */ /* 0x040fe2000000009a */
[----:B------:R-:W-:Y:S01]  /*0860*/  FADD.FTZ R163, -R158, R74 ;  /* 0x0000004a9ea37221 */ /* 0x000fe20000010100 */
[----:B------:R-:W-:Y:S01]  /*0870*/  SHF.L.U32 R149, R65, 0x10, RZ ;  /* 0x0000001041957819 */ /* 0x000fe200000006ff */
[----:B-1----:R-:W-:-:S04]  /*0880*/  @P1 IMAD.WIDE.U32 R60, R144, 0x20, R60 ;  /* 0x00000020903c1825 */ /* 0x002fc800078e003c */
[----:B------:R-:W-:Y:S01]  /*0890*/  FMUL.FTZ R170, R25, R166 ;  /* 0x000000a619aa7220 */ /* 0x000fe20000410000 */
[C---:B------:R-:W-:Y:S01]  /*08a0*/  FADD.FTZ R176, -R158.reuse, R81 ;  /* 0x000000519eb07221 */ /* 0x040fe20000010100 */
[--C-:B------:R-:W-:Y:S01]  /*08b0*/  FADD.FTZ R74, -R158, R84.reuse ;  /* 0x000000549e4a7221 */ /* 0x100fe20000010100 */
[----:B------:R-:W-:Y:S01]  /*08c0*/  FMUL.FTZ R157, R157, UR12 ;  /* 0x0000000c9d9d7c20 */ /* 0x000fe20008410000 */
[----:B------:R-:W5:Y:S01]  /*08d0*/  @P1 LDG.E.128 R44, desc[UR14][R60.64] ;  /* 0x0000000e3c2c1981 */ /* 0x000f62000c1e1d00 */
[----:B------:R-:W-:Y:S01]  /*08e0*/  PRMT R84, R92, 0x7632, R84 ;  /* 0x000076325c547816 */ /* 0x000fe20000000054 */
[----:B------:R-:W-:Y:S01]  /*08f0*/  FMUL.FTZ R159, R159, UR12 ;  /* 0x0000000c9f9f7c20 */ /* 0x000fe20008410000 */
[----:B------:R-:W-:Y:S01]  /*0900*/  PRMT R156, R66, 0x7632, R156 ;  /* 0x00007632429c7816 */ /* 0x000fe2000000009c */
[----:B------:R1:W5:Y:S01]  /*0910*/  @P1 LDG.E.128 R48, desc[UR14][R60.64+0x10] ;  /* 0x0000100e3c301981 */ /* 0x000362000c1e1d00 */
[----:B------:R-:W-:Y:S01]  /*0920*/  SHF.L.U32 R81, R92, 0x10, RZ ;  /* 0x000000105c517819 */ /* 0x000fe200000006ff */
[----:B------:R-:W-:Y:S01]  /*0930*/  FADD.FTZ R152, -R158, R82 ;  /* 0x000000529e987221 */ /* 0x000fe20000010100 */
[----:B------:R-:W-:Y:S01]  /*0940*/  SHF.L.U32 R92, R154, 0x10, RZ ;  /* 0x000000109a5c7819 */ /* 0x000fe200000006ff */
[----:B------:R-:W-:Y:S01]  /*0950*/  FMUL.FTZ R154, R26, R149 ;  /* 0x000000951a9a7220 */ /* 0x000fe20000410000 */
[----:B------:R-:W-:Y:S01]  /*0960*/  SHF.L.U32 R151, R66, 0x10, RZ ;  /* 0x0000001042977819 */ /* 0x000fe200000006ff */
[----:B------:R-:W-:Y:S01]  /*0970*/  FADD.FTZ R167, -R158, R68 ;  /* 0x000000449ea77221 */ /* 0x000fe20000010100 */
[----:B------:R-:W-:Y:S01]  /*0980*/  PRMT R164, R67, 0x7632, R164 ;  /* 0x0000763243a47816 */ /* 0x000fe200000000a4 */
[----:B------:R-:W-:Y:S01]  /*0990*/  FMUL.FTZ R161, R161, UR12 ;  /* 0x0000000ca1a17c20 */ /* 0x000fe20008410000 */
[----:B------:R-:W-:Y:S01]  /*09a0*/  SHF.L.U32 R153, R67, 0x10, RZ ;  /* 0x0000001043997819 */ /* 0x000fe200000006ff */
[----:B-1----:R-:W-:Y:S01]  /*09b0*/  FADD.FTZ R61, RZ, R165 ;  /* 0x000000a5ff3d7221 */ /* 0x002fe20000010000 */
[----:B------:R-:W-:Y:S01]  /*09c0*/  FFMA.FTZ R60, R0, R165, RZ ;  /* 0x000000a5003c7223 */ /* 0x000fe200000100ff */
[----:B---3--:R-:W-:-:S04]  /*09d0*/  @P1 IMAD.WIDE.U32 R62, R146, 0x20, R62 ;  /* 0x00000020923e1825 */ /* 0x008fc800078e003e */
[----:B------:R-:W-:Y:S01]  /*09e0*/  FADD.FTZ R168, -R158, R69 ;  /* 0x000000459ea87221 */ /* 0x000fe20000010100 */
[----:B------:R-:W-:Y:S01]  /*09f0*/  FADD.FTZ R61, R170, R61 ;  /* 0x0000003daa3d7221 */ /* 0x000fe20000010000 */
[----:B------:R-:W-:Y:S01]  /*0a00*/  FFMA.FTZ R60, R157, R170, R60 ;  /* 0x000000aa9d3c7223 */ /* 0x000fe2000001003c */
[----:B------:R-:W-:Y:S01]  /*0a10*/  FMUL.FTZ R174, R27, R92 ;  /* 0x0000005c1bae7220 */ /* 0x000fe20000410000 */
[----:B------:R-:W-:Y:S01]  /*0a20*/  FADD.FTZ R82, -R158, R83 ;  /* 0x000000539e527221 */ /* 0x000fe20000010100 */
[----:B------:R-:W-:Y:S01]  /*0a30*/  FADD.FTZ R61, R154, R61 ;  /* 0x0000003d9a3d7221 */ /* 0x000fe20000010000 */
[----:B------:R-:W-:Y:S01]  /*0a40*/  FFMA.FTZ R60, R159, R154, R60 ;  /* 0x0000009a9f3c7223 */ /* 0x000fe2000001003c */
[C---:B------:R-:W-:Y:S01]  /*0a50*/  PRMT R67, R94.reuse, 0x7632, R67 ;  /* 0x000076325e437816 */ /* 0x040fe20000000043 */
[----:B------:R-:W-:Y:S01]  /*0a60*/  FMUL.FTZ R167, R167, UR12 ;  /* 0x0000000ca7a77c20 */ /* 0x000fe20008410000 */
[----:B------:R-:W-:Y:S01]  /*0a70*/  SHF.L.U32 R83, R94, 0x10, RZ ;  /* 0x000000105e537819 */ /* 0x000fe200000006ff */
[----:B------:R-:W-:Y:S01]  /*0a80*/  FADD.FTZ R61, R174, R61 ;  /* 0x0000003dae3d7221 */ /* 0x000fe20000010000 */
[----:B------:R-:W-:Y:S01]  /*0a90*/  SHF.L.U32 R94, R156, 0x10, RZ ;  /* 0x000000109c5e7819 */ /* 0x000fe200000006ff */
[----:B------:R-:W-:Y:S01]  /*0aa0*/  FMUL.FTZ R156, R20, R151 ;  /* 0x00000097149c7220 */ /* 0x000fe20000410000 */
[----:B------:R-:W-:Y:S01]  /*0ab0*/  FFMA.FTZ R60, R161, R174, R60 ;  /* 0x000000aea13c7223 */ /* 0x000fe2000001003c */
[----:B------:R-:W5:Y:S01]  /*0ac0*/  @P1 LDG.E.128 R36, desc[UR14][R62.64] ;  /* 0x0000000e3e241981 */ /* 0x000f62000c1e1d00 */
[----:B------:R-:W-:Y:S01]  /*0ad0*/  FADD.FTZ R173, -R158, R70 ;  /* 0x000000469ead7221 */ /* 0x000fe20000010100 */
[----:B------:R-:W-:Y:S01]  /*0ae0*/  FMUL.FTZ R168, R168, UR12 ;  /* 0x0000000ca8a87c20 */ /* 0x000fe20008410000 */
[----:B------:R-:W-:Y:S01]  /*0af0*/  FADD.FTZ R160, -R158, R72 ;  /* 0x000000489ea07221 */ /* 0x000fe20000010100 */
[----:B------:R1:W5:Y:S01]  /*0b00*/  @P1 LDG.E.128 R40, desc[UR14][R62.64+0x10] ;  /* 0x0000100e3e281981 */ /* 0x000362000c1e1d00 */
[----:B------:R-:W-:Y:S01]  /*0b10*/  FMUL.FTZ R181, R21, R94 ;  /* 0x0000005e15b57220 */ /* 0x000fe20000410000 */
[----:B------:R-:W-:Y:S01]  /*0b20*/  PRMT R184, R78, 0x7632, R184 ;  /* 0x000076324eb87816 */ /* 0x000fe200000000b8 */
[----:B------:R-:W-:Y:S01]  /*0b30*/  FADD.FTZ R172, -R158, R71 ;  /* 0x000000479eac7221 */ /* 0x000fe20000010100 */
[----:B------:R-:W-:Y:S01]  /*0b40*/  SHF.L.U32 R155, R78, 0x10, RZ ;  /* 0x000000104e9b7819 */ /* 0x000fe200000006ff */
[C---:B------:R-:W-:Y:S01]  /*0b50*/  FADD.FTZ R162, -R158.reuse, R73 ;  /* 0x000000499ea27221 */ /* 0x040fe20000010100 */
[C---:B------:R-:W-:Y:S01]  /*0b60*/  FADD.FTZ R169, -R158.reuse, R75 ;  /* 0x0000004b9ea97221 */ /* 0x040fe20000010100 */
[C---:B------:R-:W-:Y:S01]  /*0b70*/  FADD.FTZ R177, -R158.reuse, R80 ;  /* 0x000000509eb17221 */ /* 0x040fe20000010100 */
[C---:B------:R-:W-:Y:S01]  /*0b80*/  FADD.FTZ R86, -R158.reuse, R86 ;  /* 0x000000569e567221 */ /* 0x040fe20000010100 */
[----:B------:R-:W-:Y:S01]  /*0b90*/  FADD.FTZ R88, -R158, R88 ;  /* 0x000000589e587221 */ /* 0x000fe20000010100 */
[----:B-1----:R-:W-:Y:S01]  /*0ba0*/  FADD.FTZ R62, R156, R61 ;  /* 0x0000003d9c3e7221 */ /* 0x002fe20000010000 */
[----:B------:R-:W-:Y:S01]  /*0bb0*/  FFMA.FTZ R61, R167, R156, R60 ;  /* 0x0000009ca73d7223 */ /* 0x000fe2000001003c */
[C---:B------:R-:W-:Y:S01]  /*0bc0*/  FADD.FTZ R78, -R158.reuse, R85 ;  /* 0x000000559e4e7221 */ /* 0x040fe20000010100 */
[C---:B------:R-:W-:Y:S01]  /*0bd0*/  FADD.FTZ R72, -R158.reuse, R87 ;  /* 0x000000579e487221 */ /* 0x040fe20000010100 */
[C---:B------:R-:W-:Y:S01]  /*0be0*/  FADD.FTZ R89, -R158.reuse, R89 ;  /* 0x000000599e597221 */ /* 0x040fe20000010100 */
[C---:B------:R-:W-:Y:S01]  /*0bf0*/  FADD.FTZ R90, -R158.reuse, R90 ;  /* 0x0000005a9e5a7221 */ /* 0x040fe20000010100 */
[----:B------:R-:W-:Y:S01]  /*0c00*/  FADD.FTZ R91, -R158, R91 ;  /* 0x0000005b9e5b7221 */ /* 0x000fe20000010100 */
[----:B------:R-:W-:Y:S01]  /*0c10*/  SHF.L.U32 R164, R164, 0x10, RZ ;  /* 0x00000010a4a47819 */ /* 0x000fe200000006ff */
[----:B------:R-:W-:Y:S01]  /*0c20*/  FMUL.FTZ R158, R22, R153 ;  /* 0x00000099169e7220 */ /* 0x000fe20000410000 */
[----:B------:R-:W-:Y:S01]  /*0c30*/  FMUL.FTZ R173, R173, UR12 ;  /* 0x0000000cadad7c20 */ /* 0x000fe20008410000 */
        /* <DEDUP_REMOVED lines=8> */
[----:B------:R-:W-:Y:S01]  /*0cc0*/  FMUL.FTZ R85, R160, UR12 ;  /* 0x0000000ca0557c20 */ /* 0x000fe20008410000 */
        /* <DEDUP_REMOVED lines=19> */
[----:B------:R-:W-:Y:S01]  /*0e00*/  SHF.L.U32 R184, R184, 0x10, RZ ;  /* 0x00000010b8b87819 */ /* 0x000fe200000006ff */
[----:B------:R-:W-:Y:S01]  /*0e10*/  FMUL.FTZ R169, R12, R155 ;  /* 0x0000009b0ca97220 */ /* 0x000fe20000410000 */
[----:B------:R-:W-:Y:S01]  /*0e20*/  FMUL.FTZ R177, R177, UR12 ;  /* 0x0000000cb1b17c20 */ /* 0x000fe20008410000 */
        /* <DEDUP_REMOVED lines=53> */
[----:B------:R-:W-:Y:S01]  /*1180*/  FMUL.FTZ R188, R91, UR12 ;  /* 0x0000000c5bbc7c20 */ /* 0x000fe20008410000 */
[----:B------:R-:W-:Y:S01]  /*1190*/  FMUL.FTZ R91, R7, R196 ;  /* 0x000000c4075b7220 */ /* 0x000fe20000410000 */
[----:B------:R-:W-:Y:S01]  /*11a0*/  FADD.FTZ R62, R63, R90 ;  /* 0x0000005a3f3e7221 */ /* 0x000fe20000010000 */
[----:B------:R-:W-:Y:S01]  /*11b0*/  FFMA.FTZ R61, R197, R90, R60 ;  /* 0x0000005ac53d7223 */ /* 0x000fe2000001003c */
[----:B------:R-:W1:Y:S02]  /*11c0*/  @P1 LDC.64 R64, c[0x0][0x438] ;  /* 0x00010e00ff401b82 */ /* 0x000e640000000a00 */
[----:B------:R-:W-:Y:S01]  /*11d0*/  FADD.FTZ R62, R62, R91 ;  /* 0x0000005b3e3e7221 */ /* 0x000fe20000010000 */
[----:B------:R-:W-:-:S04]  /*11e0*/  FFMA.FTZ R61, R188, R91, R61 ;  /* 0x0000005bbc3d7223 */ /* 0x000fc8000001003d */
[----:B------:R-:W3:Y:S04]  /*11f0*/  SHFL.DOWN PT, R63, R62, 0x10, 0x1f ;  /* 0x0a001f003e3f7f89 */ /* 0x000ee800000e0000 */
[----:B------:R-:W4:Y:S01]  /*1200*/  SHFL.DOWN PT, R60, R61, 0x10, 0x1f ;  /* 0x0a001f003d3c7f89 */ /* 0x000f2200000e0000 */
[----:B-1----:R-:W-:-:S05]  /*1210*/  @P1 IMAD.WIDE.U32 R64, R147, 0x20, R64 ;  /* 0x0000002093401825 */ /* 0x002fca00078e0040 */
[----:B------:R-:W5:Y:S01]  /*1220*/  @P1 LDG.E.128 R28, desc[UR14][R64.64] ;  /* 0x0000000e401c1981 */ /* 0x000f62000c1e1d00 */
[----:B---3--:R-:W-:-:S03]  /*1230*/  FADD.FTZ R63, R62, R63 ;  /* 0x0000003f3e3f7221 */ /* 0x008fc60000010000 */
[----:B------:R1:W5:Y:S01]  /*1240*/  @P1 LDG.E.128 R32, desc[UR14][R64.64+0x10] ;  /* 0x0000100e40201981 */ /* 0x000362000c1e1d00 */
[----:B----4-:R-:W-:-:S03]  /*1250*/  FADD.FTZ R60, R61, R60 ;  /* 0x0000003c3d3c7221 */ /* 0x010fc60000010000 */
[----:B-1----:R-:W1:Y:S04]  /*1260*/  SHFL.DOWN PT, R64, R63, 0x8, 0x1f ;  /* 0x09001f003f407f89 */ /* 0x002e6800000e0000 */
        /* <DEDUP_REMOVED lines=12> */
[----:B------:R-:W-:Y:S01]  /*1330*/  @!P3 PLOP3.LUT P0, PT, P2, PT, PT, 0x80, 0x8 ;  /* 0x000000000008b81c */ /* 0x000fe2000170f070 */
[----:B-1----:R-:W-:Y:S01]  /*1340*/  FADD.FTZ R62, R67, R62 ;  /* 0x0000003e433e7221 */ /* 0x002fe20000010000 */
[----:B---3--:R-:W-:-:S04]  /*1350*/  FADD.FTZ R61, R66, R61 ;  /* 0x0000003d423d7221 */ /* 0x008fc80000010000 */
[----:B------:R-:W1:Y:S04]  /*1360*/  SHFL.DOWN PT, R63, R62, 0x1, 0x1f ;  /* 0x08201f003e3f7f89 */ /* 0x000e6800000e0000 */
[----:B------:R-:W3:Y:S01]  /*1370*/  SHFL.DOWN PT, R60, R61, 0x1, 0x1f ;  /* 0x08201f003d3c7f89 */ /* 0x000ee200000e0000 */
[----:B----4-:R-:W-:Y:S02]  /*1380*/  LEA R64, R73, R64, 0x18 ;  /* 0x0000004049407211 */ /* 0x010fe400078ec0ff */
        /* <DEDUP_REMOVED lines=12> */
[----:B---3--:R-:W-:-:S03]  /*1450*/  FADD.FTZ R73, R61, R60 ;  /* 0x0000003c3d497221 */ /* 0x008fc60000010000 */
        /* <DEDUP_REMOVED lines=8> */
[----:B--2---:R-:W-:Y:S01]  /*14e0*/  @P5 R2UR UR4, R148 ;  /* 0x00000000940452ca */ /* 0x004fe200000e0000 */
        /* <DEDUP_REMOVED lines=129> */
.L_x_4626:
        /* <DEDUP_REMOVED lines=61> */
[----:B------:R-:W-:-:S07]  /*20d0*/  F2FP.BF16.F32.PACK_AB R60, R65, R0 ;  /* 0x00000000413c723e */ /* 0x000fce00000010ff */
.L_x_4627:
        /* <DEDUP_REMOVED lines=10> */
[--C-:B------:R-:W-:Y:S01]  /*2180*/  FFMA.FTZ R152, R152, UR13, R66.reuse ;  /* 0x0000000d98987c23 */ /* 0x100fe20008010042 */
[--C-:B------:R-:W-:Y:S01]  /*2190*/  FFMA.FTZ R191, R191, UR13, R66.reuse ;  /* 0x0000000dbfbf7c23 */ /* 0x100fe20008010042 */
[----:B------:R-:W-:Y:S01]  /*21a0*/  FFMA.FTZ R0, R177, UR13, R66 ;  /* 0x0000000db1007c23 */ /* 0x000fe20008010042 */
[----:B------:R-:W-:Y:S01]  /*21b0*/  ISETP.GE.U32.AND P1, PT, R68, RZ, PT ;  /* 0x000000ff4400720c */ /* 0x000fe20003f26070 */
        /* <DEDUP_REMOVED lines=58> */
.L_x_4628:
        /* <DEDUP_REMOVED lines=41> */
[----:B0-----:R-:W-:Y:S01]  /*27f0*/  FSEL R61, R87, RZ, P6 ;  /* 0x000000ff573d7208 */ /* 0x001fe20003000000 */
        /* <DEDUP_REMOVED lines=19> */
.L_x_4629:
[----:B------:R-:W0:Y:S02]  /*2930*/  @P0 LDC.64 R68, c[0x0][0x478] ;  /* 0x00011e00ff440b82 */ /* 0x000e240000000a00 */
[----:B0-----:R-:W-:-:S04]  /*2940*/  @P0 IMAD.WIDE.U32 R68, R146, 0x20, R68 ;  /* 0x0000002092440825 */ /* 0x001fc800078e0044 */
[----:B------:R-:W-:Y:S01]  /*2950*/  IMAD.WIDE.U32 R146, R146, 0x10, R64 ;  /* 0x0000001092927825 */ /* 0x000fe200078e0040 */
[----:B------:R0:W-:Y:S04]  /*2960*/  @P0 STG.E.128 desc[UR14][R68.64], R56 ;  /* 0x0000003844000986 */ /* 0x0001e8000c101d0e */
[----:B------:R0:W-:Y:S04]  /*2970*/  @P0 STG.E.128 desc[UR14][R68.64+0x10], R52 ;  /* 0x0000103444000986 */ /* 0x0001e8000c101d0e */
[----:B------:R0:W-:Y:S01]  /*2980*/  STG.E.128 desc[UR14][R146.64], R60 ;  /* 0x0000003c92007986 */ /* 0x0001e2000c101d0e */
        /* <DEDUP_REMOVED lines=63> */
.L_x_4630:
        /* <DEDUP_REMOVED lines=8> */
[----:B------:R-:W-:Y:S01]  /*2e00*/  FADD.FTZ R163, R84, -R163 ;  /* 0x800000a354a37221 */ /* 0x000fe20000010000 */
[----:B------:R-:W-:Y:S01]  /*2e10*/  FADD.FTZ R187, R86, -R187 ;  /* 0x800000bb56bb7221 */ /* 0x000fe20000010000 */
[----:B------:R-:W-:Y:S01]  /*2e20*/  FFMA.FTZ R78, R78, UR12, R45 ;  /* 0x0000000c4e4e7c23 */ /* 0x000fe2000801002d */
        /* <DEDUP_REMOVED lines=50> */
.L_x_4631:
[----:B------:R-:W0:Y:S01]  /*3150*/  @P0 LDC.64 R2, c[0x0][0x478] ;  /* 0x00011e00ff020b82 */ /* 0x000e220000000a00 */
[----:B------:R-:W-:-:S04]  /*3160*/  IMAD.WIDE.U32 R64, R144, 0x10, R64 ;  /* 0x0000001090407825 */ /* 0x000fc800078e0040 */
[----:B0-----:R-:W-:-:S05]  /*3170*/  @P0 IMAD.WIDE.U32 R2, R144, 0x20, R2 ;  /* 0x0000002090020825 */ /* 0x001fca00078e0002 */
[----:B------:R0:W-:Y:S04]  /*3180*/  @P0 STG.E.128 desc[UR14][R2.64], R56 ;  /* 0x0000003802000986 */ /* 0x0001e8000c101d0e */
[----:B------:R0:W-:Y:S04]  /*3190*/  @P0 STG.E.128 desc[UR14][R2.64+0x10], R52 ;  /* 0x0000103402000986 */ /* 0x0001e8000c101d0e */
[----:B------:R0:W-:Y:S01]  /*31a0*/  STG.E.128 desc[UR14][R64.64], R60 ;  /* 0x0000003c40007986 */ /* 0x0001e2000c101d0e */
[----:B------:R-:W-:Y:S05]  /*31b0*/  BRA `(.L_x_4632) ;  /* 0x00000018002c7947 */ /* 0x000fea0003800000 */
.L_x_4625:
        /* <DEDUP_REMOVED lines=42> */
[----:B------:R-:W-:Y:S01]  /*3460*/  ISETP.GE.U32.AND P1, PT, R70, RZ, PT ;  /* 0x000000ff4600720c */ /* 0x000fe20003f26070 */
[----:B------:R-:W-:Y:S01]  /*3470*/  FMUL.FTZ R0, R0, UR5 ;  /* 0x0000000500007c20 */ /* 0x000fe20008410000 */
[----:B------:R-:W-:Y:S01]  /*3480*/  FMUL.FTZ R67, R67, UR4 ;  /* 0x0000000443437c20 */ /* 0x000fe20008410000 */
[----:B------:R-:W-:Y:S01]  /*3490*/  FMUL.FTZ R60, R60, UR4 ;  /* 0x000000043c3c7c20 */ /* 0x000fe20008410000 */
[----:B------:R-:W-:Y:S01]  /*34a0*/  LOP3.LUT P4, RZ, R70, 0xff000000, RZ, 0xc0, !PT ;  /* 0xff00000046ff7812 */ /* 0x000fe2000788c0ff */
[----:B------:R-:W-:Y:S01]  /*34b0*/  FMUL.FTZ R64, R64, UR4 ;  /* 0x0000000440407c20 */ /* 0x000fe20008410000 */
[----:B------:R-:W-:Y:S01]  /*34c0*/  FSEL R61, R61, RZ, P6 ;  /* 0x000000ff3d3d7208 */ /* 0x000fe20003000000 */
[----:B------:R-:W-:Y:S01]  /*34d0*/  FMUL.FTZ R63, R63, UR4 ;  /* 0x000000043f3f7c20 */ /* 0x000fe20008410000 */
[----:B------:R-:W-:Y:S01]  /*34e0*/  FSEL R62, R62, RZ, P3 ;  /* 0x000000ff3e3e7208 */ /* 0x000fe20001800000 */
[----:B------:R-:W-:Y:S01]  /*34f0*/  FMUL.FTZ R0, R0, UR4 ;  /* 0x0000000400007c20 */ /* 0x000fe20008410000 */
[----:B------:R-:W-:-:S02]  /*3500*/  ISETP.GE.U32.AND.EX P1, PT, R71, 0x1000000, PT, P1 ;  /* 0x010000004700780c */ /* 0x000fc40003f26110 */
[C---:B------:R-:W-:Y:S02]  /*3510*/  LOP3.LUT P5, RZ, R71.reuse, 0xff00, RZ, 0xc0, !PT ;  /* 0x0000ff0047ff7812 */ /* 0x040fe400078ac0ff */
[----:B------:R-:W-:Y:S02]  /*3520*/  LOP3.LUT P6, RZ, R71, 0xff0000, RZ, 0xc0, !PT ;  /* 0x00ff000047ff7812 */ /* 0x000fe400078cc0ff */
[----:B------:R-:W-:Y:S02]  /*3530*/  LOP3.LUT P3, RZ, R70, 0xff, RZ, 0xc0, !PT ;  /* 0x000000ff46ff7812 */ /* 0x000fe4000786c0ff */
        /* <DEDUP_REMOVED lines=10> */
.L_x_4633:
        /* <DEDUP_REMOVED lines=62> */
.L_x_4634:
        /* <DEDUP_REMOVED lines=70> */
.L_x_4635:
        /* <DEDUP_REMOVED lines=33> */
[----:B------:R-:W-:Y:S01]  /*4030*/  FMUL.FTZ R152, R152, UR5 ;  /* 0x0000000598987c20 */ /* 0x000fe20008410000 */
[----:B------:R-:W-:Y:S01]  /*4040*/  FMUL.FTZ R191, R191, UR5 ;  /* 0x00000005bfbf7c20 */ /* 0x000fe20008410000 */
[----:B------:R-:W-:Y:S01]  /*4050*/  LOP3.LUT P3, RZ, R69, 0xff, RZ, 0xc0, !PT ;  /* 0x000000ff45ff7812 */ /* 0x000fe2000786c0ff */
[----:B------:R-:W-:Y:S01]  /*4060*/  FMUL.FTZ R80, R80, UR5 ;  /* 0x0000000550507c20 */ /* 0x000fe20008410000 */
[----:B------:R-:W-:Y:S01]  /*4070*/  ISETP.GE.U32.AND P1, PT, R68, RZ, PT ;  /* 0x000000ff4400720c */ /* 0x000fe20003f26070 */
[----:B------:R-:W-:Y:S01]  /*4080*/  FMUL.FTZ R176, R176, UR5 ;  /* 0x00000005b0b07c20 */ /* 0x000fe20008410000 */
[----:B------:R-:W-:Y:S01]  /*4090*/  FMUL.FTZ R85, R85, UR5 ;  /* 0x0000000555557c20 */ /* 0x000fe20008410000 */
[----:B0-----:R-:W-:Y:S01]  /*40a0*/  FSEL R61, R87, RZ, P6 ;  /* 0x000000ff573d7208 */ /* 0x001fe20003000000 */
[----:B------:R-:W-:Y:S01]  /*40b0*/  FMUL.FTZ R152, R152, UR4 ;  /* 0x0000000498987c20 */ /* 0x000fe20008410000 */
[----:B------:R-:W-:Y:S01]  /*40c0*/  FMUL.FTZ R191, R191, UR4 ;  /* 0x00000004bfbf7c20 */ /* 0x000fe20008410000 */
[C---:B------:R-:W-:Y:S01]  /*40d0*/  LOP3.LUT P6, RZ, R69.reuse, 0xff0000, RZ, 0xc0, !PT ;  /* 0x00ff000045ff7812 */ /* 0x040fe200078cc0ff */
[----:B------:R-:W-:Y:S01]  /*40e0*/  FMUL.FTZ R176, R176, UR4 ;  /* 0x00000004b0b07c20 */ /* 0x000fe20008410000 */
[----:B------:R-:W-:Y:S01]  /*40f0*/  FSEL R0, R0, RZ, P3 ;  /* 0x000000ff00007208 */ /* 0x000fe20001800000 */
[----:B------:R-:W-:Y:S01]  /*4100*/  FMUL.FTZ R80, R80, UR4 ;  /* 0x0000000450507c20 */ /* 0x000fe20008410000 */
[----:B------:R-:W-:Y:S01]  /*4110*/  ISETP.GE.U32.AND.EX P1, PT, R69, 0x1000000, PT, P1 ;  /* 0x010000004500780c */ /* 0x000fe20003f26110 */
[----:B------:R-:W-:Y:S01]  /*4120*/  FMUL.FTZ R85, R85, UR4 ;  /* 0x0000000455557c20 */ /* 0x000fe20008410000 */
[----:B------:R-:W-:-:S02]  /*4130*/  LOP3.LUT P4, RZ, R68, 0xff000000, RZ, 0xc0, !PT ;  /* 0xff00000044ff7812 */ /* 0x000fc4000788c0ff */
[----:B------:R-:W-:Y:S02]  /*4140*/  LOP3.LUT P5, RZ, R69, 0xff00, RZ, 0xc0, !PT ;  /* 0x0000ff0045ff7812 */ /* 0x000fe400078ac0ff */
[----:B------:R-:W-:Y:S02]  /*4150*/  LOP3.LUT P3, RZ, R68, 0xff, RZ, 0xc0, !PT ;  /* 0x000000ff44ff7812 */ /* 0x000fe4000786c0ff */
[----:B------:R-:W-:Y:S02]  /*4160*/  FSEL R63, R152, RZ, P6 ;  /* 0x000000ff983f7208 */ /* 0x000fe40003000000 */
        /* <DEDUP_REMOVED lines=8> */
.L_x_4636:
        /* <DEDUP_REMOVED lines=69> */
.L_x_4637:
        /* <DEDUP_REMOVED lines=10> */
[----:B------:R-:W-:Y:S01]  /*46e0*/  FMUL.FTZ R78, R78, UR12 ;  /* 0x0000000c4e4e7c20 */ /* 0x000fe20008410000 */
        /* <DEDUP_REMOVED lines=50> */
.L_x_4638:
[----:B------:R-:W0:Y:S01]  /*4a10*/  @P0 LDC.64 R2, c[0x0][0x478] ;  /* 0x00011e00ff020b82 */ /* 0x000e220000000a00 */
[----:B------:R-:W-:-:S04]  /*4a20*/  IMAD.WIDE.U32 R64, R144, 0x10, R64 ;  /* 0x0000001090407825 */ /* 0x000fc800078e0040 */
[----:B0-----:R-:W-:-:S05]  /*4a30*/  @P0 IMAD.WIDE.U32 R2, R144, 0x20, R2 ;  /* 0x0000002090020825 */ /* 0x001fca00078e0002 */
[----:B------:R1:W-:Y:S04]  /*4a40*/  @P0 STG.E.128 desc[UR14][R2.64], R56 ;  /* 0x0000003802000986 */ /* 0x0003e8000c101d0e */
[----:B------:R1:W-:Y:S04]  /*4a50*/  @P0 STG.E.128 desc[UR14][R2.64+0x10], R52 ;  /* 0x0000103402000986 */ /* 0x0003e8000c101d0e */
[----:B------:R1:W-:Y:S02]  /*4a60*/  STG.E.128 desc[UR14][R64.64], R60 ;  /* 0x0000003c40007986 */ /* 0x0003e4000c101d0e */
.L_x_4632:
        /* <DEDUP_REMOVED lines=51> */
.L_x_4624:
        /* <DEDUP_REMOVED lines=21> */
.L_x_4640:
        /* <DEDUP_REMOVED lines=9> */
.L_x_10743:


//--------------------- .text._ZN10layer_norm22ln_bwd_finalize_kernelINS_22Kernel_traits_finalizeILj3072Ef13__nv_bfloat16fS2_fjLb0ELj1024ELj4ENS_18Kernel_traits_baseILj3072EfS2_fS2_fjLj1024EEEEELb0ELb0EEEvNS_9BwdParamsE --------------------------
	.section	.text._ZN10layer_norm22ln_bwd_finalize_kernelINS_22Kernel_traits_finalizeILj3072Ef13__nv_bfloat16fS2_fjLb0ELj1024ELj4ENS_18Kernel_traits_baseILj3072EfS2_fS2_fjLj1024EEEEELb0ELb0EEEvNS_9BwdParamsE,"ax",@progbits
	.align	128
        .global         _ZN10layer_norm22ln_bwd_finalize_kernelINS_22Kernel_traits_finalizeILj3072Ef13__nv_bfloat16fS2_fjLb0ELj1024ELj4ENS_18Kernel_traits_baseILj3072EfS2_fS2_fjLj1024EEEEELb0ELb0EEEvNS_9BwdParamsE
        .type           _ZN10layer_norm22ln_bwd_finalize_kernelINS_22Kernel_traits_finalizeILj3072Ef13__nv_bfloat16fS2_fjLb0ELj1024ELj4ENS_18Kernel_traits_baseILj3072EfS2_fS2_fjLj1024EEEEELb0ELb0EEEvNS_9BwdParamsE,@function
        .size           _ZN10layer_norm22ln_bwd_finalize_kernelINS_22Kernel_traits_finalizeILj3072Ef13__nv_bfloat16fS2_fjLb0ELj1024ELj4ENS_18Kernel_traits_baseILj3072EfS2_fS2_fjLj1024EEEEELb0ELb0EEEvNS_9BwdParamsE,(.L_x_10744 - _ZN10layer_norm22ln_bwd_finalize_kernelINS_22Kernel_traits_finalizeILj3072Ef13__nv_bfloat16fS2_fjLb0ELj1024ELj4ENS_18Kernel_traits_baseILj3072EfS2_fS2_fjLj1024EEEEELb0ELb0EEEvNS_9BwdParamsE)
        .other          _ZN10layer_norm22ln_bwd_finalize_kernelINS_22Kernel_traits_finalizeILj3072Ef13__nv_bfloat16fS2_fjLb0ELj1024ELj4ENS_18Kernel_traits_baseILj3072EfS2_fS2_fjLj1024EEEEELb0ELb0EEEvNS_9BwdParamsE,@"STO_CUDA_ENTRY STV_DEFAULT"
_ZN10layer_norm22ln_bwd_finalize_kernelINS_22Kernel_traits_finalizeILj3072Ef13__nv_bfloat16fS2_fjLb0ELj1024ELj4ENS_18Kernel_traits_baseILj3072EfS2_fS2_fjLj1024EEEEELb0ELb0EEEvNS_9BwdParamsE:
.text._ZN10layer_norm22ln_bwd_finalize_kernelINS_22Kernel_traits_finalizeILj3072Ef13__nv_bfloat16fS2_fjLb0ELj1024ELj4ENS_18Kernel_traits_baseILj3072EfS2_fS2_fjLj1024EEEEELb0ELb0EEEvNS_9BwdParamsE:
        /* <DEDUP_REMOVED lines=82> */
.L_x_4645:
        /* <DEDUP_REMOVED lines=118> */
.L_x_4644:
[----:B------:R-:W-:Y:S05]  /*0c80*/  BSYNC.RECONVERGENT B1 ;  /* 0x0000000000017941 */ /* 0x000fea0003800200 */
.L_x_4643:
        /* <DEDUP_REMOVED lines=75> */
.L_x_4647:
[----:B------:R-:W-:Y:S05]  /*1140*/  BSYNC.RECONVERGENT B1 ;  /* 0x0000000000017941 */ /* 0x000fea0003800200 */
.L_x_4646:
        /* <DEDUP_REMOVED lines=37> */
.L_x_4649:
[----:B------:R-:W-:Y:S05]  /*13a0*/  BSYNC.RECONVERGENT B1 ;  /* 0x0000000000017941 */ /* 0x000fea0003800200 */
.L_x_4648:
[----:B------:R-:W-:Y:S05]  /*13b0*/  @!P1 BRA `(.L_x_4642) ;  /* 0x0000000000409947 */ /* 0x000fea0003800000 */
[----:B------:R-:W0:Y:S01]  /*13c0*/  LDC.64 R6, c[0x0][0x440] ;  /* 0x00011000ff067b82 */ /* 0x000e220000000a00 */
[----:B------:R-:W-:Y:S01]  /*13d0*/  IMAD R59, R2, R56, R59 ;  /* 0x00000038023b7224 */ /* 0x000fe200078e023b */
[----:B------:R-:W-:Y:S02]  /*13e0*/  LOP3.LUT R8, R8, 0x1f, RZ, 0xc0, !PT ;  /* 0x0000001f08087812 */ /* 0x000fe400078ec0ff */
[----:B------:R-:W-:Y:S02]  /*13f0*/  IADD3 R9, PT, PT, -R9, RZ, RZ ;  /* 0x000000ff09097210 */ /* 0x000fe40007ffe1ff */
[----:B------:R-:W-:Y:S02]  /*1400*/  IADD3 R59, PT, PT, R8, R59, RZ ;  /* 0x0000003b083b7210 */ /* 0x000fe40007ffe0ff */
[----:B------:R-:W1:Y:S05]  /*1410*/  LDC.64 R10, c[0x0][0x448] ;  /* 0x00011200ff0a7b82 */ /* 0x000e6a0000000a00 */
.L_x_4650:
        /* <DEDUP_REMOVED lines=10> */
.L_x_4642:
[----:B------:R-:W-:Y:S05]  /*14c0*/  BSYNC.RECONVERGENT B0 ;  /* 0x0000000000007941 */ /* 0x000fea0003800200 */
.L_x_4641:
        /* <DEDUP_REMOVED lines=57> */
.L_x_4651:
        /* <DEDUP_REMOVED lines=10> */
.L_x_10744:


//--------------------- .text._ZN10layer_norm13ln_bwd_kernelINS_13Kernel_traitsIf13__nv_bfloat16fS2_fjLj3072ELj1ELj1ELj4ELj16ENS_18Kernel_traits_baseILj3072EfS2_fS2_fjLj128EEEEELb1ELb0ELb1ELb0EEEvNS_9BwdParamsE --------------------------
	.section	.text._ZN10layer_norm13ln_bwd_kernelINS_13Kernel_traitsIf13__nv_bfloat16fS2_fjLj3072ELj1ELj1ELj4ELj16ENS_18Kernel_traits_baseILj3072EfS2_fS2_fjLj128EEEEELb1ELb0ELb1ELb0EEEvNS_9BwdParamsE,"ax",@progbits
	.align	128
        .global         _ZN10layer_norm13ln_bwd_kernelINS_13Kernel_traitsIf13__nv_bfloat16fS2_fjLj3072ELj1ELj1ELj4ELj16ENS_18Kernel_traits_baseILj3072EfS2_fS2_fjLj128EEEEELb1ELb0ELb1ELb0EEEvNS_9BwdParamsE
        .type           _ZN10layer_norm13ln_bwd_kernelINS_13Kernel_traitsIf13__nv_bfloat16fS2_fjLj3072ELj1ELj1ELj4ELj16ENS_18Kernel_traits_baseILj3072EfS2_fS2_fjLj128EEEEELb1ELb0ELb1ELb0EEEvNS_9BwdParamsE,@function
        .size           _ZN10layer_norm13ln_bwd_kernelINS_13Kernel_traitsIf13__nv_bfloat16fS2_fjLj3072ELj1ELj1ELj4ELj16ENS_18Kernel_traits_baseILj3072EfS2_fS2_fjLj128EEEEELb1ELb0ELb1ELb0EEEvNS_9BwdParamsE,(.L_x_10745 - _ZN10layer_norm13ln_bwd_kernelINS_13Kernel_traitsIf13__nv_bfloat16fS2_fjLj3072ELj1ELj1ELj4ELj16ENS_18Kernel_traits_baseILj3072EfS2_fS2_fjLj128EEEEELb1ELb0ELb1ELb0EEEvNS_9BwdParamsE)
        .other          _ZN10layer_norm13ln_bwd_kernelINS_13Kernel_traitsIf13__nv_bfloat16fS2_fjLj3072ELj1ELj1ELj4ELj16ENS_18Kernel_traits_baseILj3072EfS2_fS2_fjLj128EEEEELb1ELb0ELb1ELb0EEEvNS_9BwdParamsE,@"STO_CUDA_ENTRY STV_DEFAULT"
_ZN10layer_norm13ln_bwd_kernelINS_13Kernel_traitsIf13__nv_bfloat16fS2_fjLj3072ELj1ELj1ELj4ELj16ENS_18Kernel_traits_baseILj3072EfS2_fS2_fjLj128EEEEELb1ELb0ELb1ELb0EEEvNS_9BwdParamsE:
.text._ZN10layer_norm13ln_bwd_kernelINS_13Kernel_traitsIf13__nv_bfloat16fS2_fjLj3072ELj1ELj1ELj4ELj16ENS_18Kernel_traits_baseILj3072EfS2_fS2_fjLj128EEEEELb1ELb0ELb1ELb0EEEvNS_9BwdParamsE:
        /* <DEDUP_REMOVED lines=86> */
.L_x_4765:
[----:B0-----:R-:W0:Y:S08]  /*0560*/  LDC.64 R130, c[0x0][0x3f8] ;  /* 0x0000fe00ff827b82 */ /* 0x001e300000000a00 */
[----:B------:R-:W1:Y:S08]  /*0570*/  LDC.64 R132, c[0x0][0x3c8] ;  /* 0x0000f200ff847b82 */ /* 0x000e700000000a00 */
[----:B--2---:R-:W2:Y:S01]  /*0580*/  LDC.64 R112, c[0x0][0x3f0] ;  /* 0x0000fc00ff707b82 */ /* 0x004ea20000000a00 */
        /* <DEDUP_REMOVED lines=12> */
[----:B------:R1:W2:Y:S01]  /*0650*/  LDG.E R112, desc[UR10][R112.64] ;  /* 0x0000000a70707981 */ /* 0x0002a2000c1e1900 */
[----:B-----5:R-:W-:Y:S01]  /*0660*/  ISETP.GE.AND P5, PT, R181, 0x1, PT ;  /* 0x00000001b500780c */ /* 0x020fe20003fa6270 */
[----:B------:R-:W-:Y:S01]  /*0670*/  BSSY.RECONVERGENT B1, `(.L_x_4655) ;  /* 0x0000071000017945 */ /* 0x000fe20003800200 */
[----:B------:R-:W-:Y:S01]  /*0680*/  IADD3 R116, PT, PT, R130, -0x1, RZ ;  /* 0xffffffff82747810 */ /* 0x000fe20007ffe0ff */
[----:B------:R-:W3:Y:S01]  /*0690*/  S2R R131, SR_TID.X ;  /* 0x0000000000837919 */ /* 0x000ee20000002100 */
[C---:B------:R-:W-:Y:S01]  /*06a0*/  ISETP.GE.U32.AND P1, PT, R0.reuse, 0x80, PT ;  /* 0x000000800000780c */ /* 0x040fe20003f26070 */
[----:B------:R-:W-:Y:S01]  /*06b0*/  HFMA2 R188, -RZ, RZ, 0, 0 ;  /* 0x00000000ffbc7431 */ /* 0x000fe200000001ff */
[----:B------:R-:W-:Y:S01]  /*06c0*/  ISETP.NE.AND P0, PT, RZ, UR9, PT ;  /* 0x00000009ff007c0c */ /* 0x000fe2000bf05270 */
[----:B------:R-:W-:Y:S01]  /*06d0*/  HFMA2 R184, -RZ, RZ, 0, 0 ;  /* 0x00000000ffb87431 */ /* 0x000fe200000001ff */
[----:B------:R-:W-:-:S02]  /*06e0*/  ISETP.GE.U32.AND P2, PT, R0, 0x100, PT ;  /* 0x000001000000780c */ /* 0x000fc40003f46070 */
[----:B------:R-:W-:Y:S02]  /*06f0*/  ISETP.GE.U32.AND P3, PT, R0, 0x180, PT ;  /* 0x000001800000780c */ /* 0x000fe40003f66070 */
[----:B------:R-:W-:Y:S02]  /*0700*/  MOV R187, RZ ;  /* 0x000000ff00bb7202 */ /* 0x000fe40000000f00 */
[----:B------:R-:W-:Y:S01]  /*0710*/  @P5 IADD3 R114, PT, PT, R181, -0x1, RZ ;  /* 0xffffffffb5725810 */ /* 0x000fe20007ffe0ff */
[----:B0-----:R-:W-:-:S04]  /*0720*/  IMAD R116, R116, R133, RZ ;  /* 0x0000008574747224 */ /* 0x001fc800078e02ff */
[-C--:B------:R-:W-:Y:S02]  /*0730*/  @P5 IMAD R115, R114, R133.reuse, RZ ;  /* 0x0000008572735224 */ /* 0x080fe400078e02ff */
[----:B------:R-:W-:-:S03]  /*0740*/  IMAD R114, R2, R133, RZ ;  /* 0x0000008502727224 */ /* 0x000fc600078e02ff */
[----:B------:R-:W-:Y:S02]  /*0750*/  @P5 SHF.R.S32.HI R118, RZ, 0x1f, R115 ;  /* 0x0000001fff765819 */ /* 0x000fe40000011473 */
[----:B-1----:R-:W-:Y:S02]  /*0760*/  SHF.R.S32.HI R113, RZ, 0x1f, R114 ;  /* 0x0000001fff717819 */ /* 0x002fe40000011472 */
[----:B------:R-:W-:Y:S02]  /*0770*/  @P5 LEA.HI R118, R118, R115, RZ, 0x3 ;  /* 0x0000007376765211 */ /* 0x000fe400078f18ff */
[----:B------:R-:W-:Y:S02]  /*0780*/  SHF.R.S32.HI R115, RZ, 0x1f, R116 ;  /* 0x0000001fff737819 */ /* 0x000fe40000011474 */
[----:B------:R-:W-:Y:S02]  /*0790*/  LEA.HI R114, R113, R114, RZ, 0x3 ;  /* 0x0000007271727211 */ /* 0x000fe400078f18ff */
[----:B------:R-:W-:-:S02]  /*07a0*/  LEA.HI R116, R115, R116, RZ, 0x3 ;  /* 0x0000007473747211 */ /* 0x000fc400078f18ff */
[-C--:B---3--:R-:W-:Y:S02]  /*07b0*/  LEA.HI.SX32 R182, R114, R131.reuse, 0x1d ;  /* 0x0000008372b67211 */ /* 0x088fe400078feaff */
[-C--:B------:R-:W-:Y:S02]  /*07c0*/  @P5 LEA.HI.SX32 R184, R118, R131.reuse, 0x1d ;  /* 0x0000008376b85211 */ /* 0x080fe400078feaff */
[----:B------:R-:W-:Y:S02]  /*07d0*/  LEA.HI.SX32 R186, R116, R131, 0x1d ;  /* 0x0000008374ba7211 */ /* 0x000fe400078feaff */
[----:B------:R-:W-:Y:S02]  /*07e0*/  MOV R185, R182 ;  /* 0x000000b600b97202 */ /* 0x000fe40000000f00 */
[----:B--2---:R-:W-:Y:S01]  /*07f0*/  FSEL R183, R112, RZ, !P0 ;  /* 0x000000ff70b77208 */ /* 0x004fe20004000000 */
[----:B------:R-:W-:Y:S06]  /*0800*/  @!P1 BRA `(.L_x_4656) ;  /* 0x00000004005c9947 */ /* 0x000fec0003800000 */
        /* <DEDUP_REMOVED lines=12> */
[----:B------:R-:W1:Y:S02]  /*08d0*/  @P0 LDC.64 R150, c[0x0][0x438] ;  /* 0x00010e00ff960b82 */ /* 0x000e640000000a00 */
[----:B-1----:R-:W-:-:S05]  /*08e0*/  @P0 IMAD.WIDE.U32 R150, R185, 0x20, R150 ;  /* 0x00000020b9960825 */ /* 0x002fca00078e0096 */
[----:B------:R-:W5:Y:S04]  /*08f0*/  @P0 LDG.E.128 R16, desc[UR10][R150.64] ;  /* 0x0000000a96100981 */ /* 0x000f68000c1e1d00 */
[----:B------:R1:W5:Y:S01]  /*0900*/  @P0 LDG.E.128 R12, desc[UR10][R150.64+0x10] ;  /* 0x0000100a960c0981 */ /* 0x000362000c1e1d00 */
[----:B------:R-:W-:Y:S02]  /*0910*/  IADD3 R186, PT, PT, R186, 0x80, RZ ;  /* 0x00000080baba7810 */ /* 0x000fe40007ffe0ff */
[----:B------:R-:W-:Y:S02]  /*0920*/  IADD3 R184, PT, PT, R184, 0x80, RZ ;  /* 0x00000080b8b87810 */ /* 0x000fe40007ffe0ff */
[----:B------:R-:W-:Y:S01]  /*0930*/  IADD3 R185, PT, PT, R185, 0x80, RZ ;  /* 0x00000080b9b97810 */ /* 0x000fe20007ffe0ff */
[C-C-:B---3--:R-:W-:Y:S01]  /*0940*/  FADD.FTZ R3, -R183.reuse, R112.reuse ;  /* 0x00000070b7037221 */ /* 0x148fe20000010100 */
[----:B0-----:R-:W-:Y:S01]  /*0950*/  FADD.FTZ R153, -R183, R113 ;  /* 0x00000071b7997221 */ /* 0x001fe20000010100 */
[----:B----4-:R-:W-:-:S02]  /*0960*/  PRMT R112, R116, 0x7632, R112 ;  /* 0x0000763274707816 */ /* 0x010fc40000000070 */
[----:B------:R-:W-:Y:S02]  /*0970*/  SHF.L.U32 R113, R116, 0x10, RZ ;  /* 0x0000001074717819 */ /* 0x000fe400000006ff */
[C---:B------:R-:W-:Y:S02]  /*0980*/  PRMT R116, R118.reuse, 0x7632, R116 ;  /* 0x0000763276747816 */ /* 0x040fe40000000074 */
[----:B------:R-:W-:Y:S02]  /*0990*/  SHF.L.U32 R157, R118, 0x10, RZ ;  /* 0x00000010769d7819 */ /* 0x000fe400000006ff */
[C---:B------:R-:W-:Y:S02]  /*09a0*/  PRMT R118, R119.reuse, 0x7632, R118 ;  /* 0x0000763277767816 */ /* 0x040fe40000000076 */
[----:B------:R-:W-:Y:S01]  /*09b0*/  SHF.L.U32 R161, R119, 0x10, RZ ;  /* 0x0000001077a17819 */ /* 0x000fe200000006ff */
[----:B------:R-:W-:Y:S01]  /*09c0*/  FADD.FTZ R119, -R183, R120 ;  /* 0x00000078b7777221 */ /* 0x000fe20000010100 */
[----:B-1----:R-:W-:Y:S01]  /*09d0*/  FMUL.FTZ R150, R132, R153 ;  /* 0x0000009984967220 */ /* 0x002fe20000410000 */
[----:B------:R-:W-:-:S02]  /*09e0*/  SHF.L.U32 R112, R112, 0x10, RZ ;  /* 0x0000001070707819 */ /* 0x000fc400000006ff */
[C---:B------:R-:W-:Y:S01]  /*09f0*/  FMUL.FTZ R153, R132.reuse, R119 ;  /* 0x0000007784997220 */ /* 0x040fe20000410000 */
[----:B------:R-:W-:Y:S01]  /*0a00*/  FMUL.FTZ R3, R132, R3 ;  /* 0x0000000384037220 */ /* 0x000fe20000410000 */
[----:B------:R-:W-:Y:S01]  /*0a10*/  FMUL.FTZ R154, R88, R113 ;  /* 0x00000071589a7220 */ /* 0x000fe20000410000 */
[----:B------:R-:W-:Y:S01]  /*0a20*/  FADD.FTZ R155, -R183, R114 ;  /* 0x00000072b79b7221 */ /* 0x000fe20000010100 */
[----:B------:R-:W-:Y:S01]  /*0a30*/  FADD.FTZ R36, R36, R157 ;  /* 0x0000009d24247221 */ /* 0x000fe20000010000 */
[-C--:B------:R-:W-:Y:S01]  /*0a40*/  FFMA.FTZ R60, R153, R157.reuse, R60 ;  /* 0x0000009d993c7223 */ /* 0x080fe2000001003c */
[----:B------:R-:W-:Y:S01]  /*0a50*/  FMUL.FTZ R158, R84, R157 ;  /* 0x0000009d549e7220 */ /* 0x000fe20000410000 */
[----:B------:R-:W-:Y:S01]  /*0a60*/  FADD.FTZ R115, -R183, R115 ;  /* 0x00000073b7737221 */ /* 0x000fe20000010100 */
        /* <DEDUP_REMOVED lines=9> */
[----:B------:R-:W-:Y:S01]  /*0b00*/  FADD.FTZ R159, -R183, R122 ;  /* 0x0000007ab79f7221 */ /* 0x000fe20000010100 */
[----:B------:R-:W-:Y:S01]  /*0b10*/  FMUL.FTZ R152, R132, R115 ;  /* 0x0000007384987220 */ /* 0x000fe20000410000 */
[----:B------:R-:W-:Y:S01]  /*0b20*/  SHF.L.U32 R114, R114, 0x10, RZ ;  /* 0x0000001072727819 */ /* 0x000fe200000006ff */
[----:B------:R-:W-:Y:S01]  /*0b30*/  FADD.FTZ R115, R112, R157 ;  /* 0x0000009d70737221 */ /* 0x000fe20000010000 */
[----:B------:R-:W-:Y:S01]  /*0b40*/  FMUL.FTZ R151, R132, R155 ;  /* 0x0000009b84977220 */ /* 0x000fe20000410000 */
[----:B------:R-:W-:Y:S01]  /*0b50*/  FMUL.FTZ R156, R90, R117 ;  /* 0x000000755a9c7220 */ /* 0x000fe20000410000 */
[----:B------:R-:W-:Y:S01]  /*0b60*/  FFMA.FTZ R112, R150, R157, R113 ;  /* 0x0000009d96707223 */ /* 0x000fe20000010071 */
        /* <DEDUP_REMOVED lines=11> */
[-C--:B------:R-:W-:Y:S01]  /*0c20*/  FFMA.FTZ R62, R155, R161.reuse, R62 ;  /* 0x000000a19b3e7223 */ /* 0x080fe2000001003e */
[----:B------:R-:W-:Y:S01]  /*0c30*/  FMUL.FTZ R160, R86, R161 ;  /* 0x000000a156a07220 */ /* 0x000fe20000410000 */
[----:B------:R-:W-:Y:S01]  /*0c40*/  FMUL.FTZ R162, R132, R121 ;  /* 0x0000007984a27220 */ /* 0x000fe20000410000 */
        /* <DEDUP_REMOVED lines=19> */
.L_x_4656:
[----:B----4-:R-:W-:Y:S05]  /*0d80*/  BSYNC.RECONVERGENT B1 ;  /* 0x0000000000017941 */ /* 0x010fea0003800200 */
.L_x_4655:
        /* <DEDUP_REMOVED lines=13> */
[----:B--2---:R-:W-:-:S04]  /*0e60*/  IMAD.WIDE.U32 R138, R184, 0x8, R138 ;  /* 0x00000008b88a7825 */ /* 0x004fc800078e008a */
[----:B0-----:R-:W-:Y:S02]  /*0e70*/  @P0 IMAD.WIDE.U32 R134, R185, 0x20, R126 ;  /* 0x00000020b9860825 */ /* 0x001fe400078e007e */
[----:B------:R3:W5:Y:S04]  /*0e80*/  LDG.E.64 R126, desc[UR10][R138.64] ;  /* 0x0000000a8a7e7981 */ /* 0x000768000c1e1b00 */
[----:B------:R-:W5:Y:S04]  /*0e90*/  @P0 LDG.E.128 R8, desc[UR10][R134.64] ;  /* 0x0000000a86080981 */ /* 0x000f68000c1e1d00 */
[----:B------:R0:W5:Y:S01]  /*0ea0*/  @P0 LDG.E.128 R4, desc[UR10][R134.64+0x10] ;  /* 0x0000100a86040981 */ /* 0x000162000c1e1d00 */
[----:B------:R-:W-:-:S02]  /*0eb0*/  IADD3 R186, PT, PT, R186, 0x80, RZ ;  /* 0x00000080baba7810 */ /* 0x000fc40007ffe0ff */
[----:B------:R-:W-:Y:S02]  /*0ec0*/  IADD3 R184, PT, PT, R184, 0x80, RZ ;  /* 0x00000080b8b87810 */ /* 0x000fe40007ffe0ff */
[----:B------:R-:W-:Y:S01]  /*0ed0*/  IADD3 R185, PT, PT, R185, 0x80, RZ ;  /* 0x00000080b9b97810 */ /* 0x000fe20007ffe0ff */
[C---:B---3--:R-:W-:Y:S01]  /*0ee0*/  FADD.FTZ R139, -R183.reuse, R120 ;  /* 0x00000078b78b7221 */ /* 0x048fe20000010100 */
[C-C-:B----4-:R-:W-:Y:S01]  /*0ef0*/  FADD.FTZ R145, -R183.reuse, R112.reuse ;  /* 0x00000070b7917221 */ /* 0x150fe20000010100 */
[C---:B------:R-:W-:Y:S01]  /*0f00*/  FADD.FTZ R137, -R183.reuse, R113 ;  /* 0x00000071b7897221 */ /* 0x040fe20000010100 */
[C---:B------:R-:W-:Y:S02]  /*0f10*/  PRMT R112, R116.reuse, 0x7632, R112 ;  /* 0x0000763274707816 */ /* 0x040fe40000000070 */
[----:B------:R-:W-:Y:S01]  /*0f20*/  SHF.L.U32 R113, R116, 0x10, RZ ;  /* 0x0000001074717819 */ /* 0x000fe200000006ff */
[C---:B------:R-:W-:Y:S01]  /*0f30*/  FADD.FTZ R147, -R183.reuse, R114 ;  /* 0x00000072b7937221 */ /* 0x040fe20000010100 */
[----:B------:R-:W-:Y:S01]  /*0f40*/  SHF.L.U32 R143, R118, 0x10, RZ ;  /* 0x00000010768f7819 */ /* 0x000fe200000006ff */
[----:B------:R-:W-:Y:S01]  /*0f50*/  FMUL.FTZ R139, R132, R139 ;  /* 0x0000008b848b7220 */ /* 0x000fe20000410000 */
[----:B------:R-:W-:Y:S01]  /*0f60*/  SHF.L.U32 R114, R112, 0x10, RZ ;  /* 0x0000001070727819 */ /* 0x000fe200000006ff */
[----:B0-----:R-:W-:Y:S01]  /*0f70*/  FMUL.FTZ R135, R132, R145 ;  /* 0x0000009184877220 */ /* 0x001fe20000410000 */
[----:B------:R-:W-:Y:S01]  /*0f80*/  FMUL.FTZ R138, R80, R113 ;  /* 0x00000071508a7220 */ /* 0x000fe20000410000 */
[--C-:B------:R-:W-:Y:S01]  /*0f90*/  FADD.FTZ R149, -R183, R115.reuse ;  /* 0x00000073b7957221 */ /* 0x100fe20000010100 */
        /* <DEDUP_REMOVED lines=14> */
[----:B------:R-:W-:Y:S01]  /*1080*/  FMUL.FTZ R140, R82, R117 ;  /* 0x00000075528c7220 */ /* 0x000fe20000410000 */
[----:B------:R-:W-:Y:S01]  /*1090*/  FFMA.FTZ R112, R134, R143, R113 ;  /* 0x0000008f86707223 */ /* 0x000fe20000010071 */
[----:B------:R-:W-:Y:S01]  /*10a0*/  PRMT R141, R118, 0x7632, R141 ;  /* 0x00007632768d7816 */ /* 0x000fe2000000008d */
[----:B------:R-:W-:Y:S01]  /*10b0*/  FFMA.FTZ R57, R134, R114, R57 ;  /* 0x0000007286397223 */ /* 0x000fe20000010039 */
[----:B------:R-:W-:Y:S01]  /*10c0*/  FADD.FTZ R33, R33, R114 ;  /* 0x0000007221217221 */ /* 0x000fe20000010000 */
        /* <DEDUP_REMOVED lines=37> */
.L_x_4658:
[----:B------:R-:W-:Y:S05]  /*1320*/  BSYNC.RECONVERGENT B1 ;  /* 0x0000000000017941 */ /* 0x000fea0003800200 */
.L_x_4657:
        /* <DEDUP_REMOVED lines=13> */
[----:B------:R-:W1:Y:S02]  /*1400*/  @P0 LDC.64 R166, c[0x0][0x438] ;  /* 0x00010e00ffa60b82 */ /* 0x000e640000000a00 */
[----:B-1----:R-:W-:-:S05]  /*1410*/  @P0 IMAD.WIDE.U32 R166, R185, 0x20, R166 ;  /* 0x00000020b9a60825 */ /* 0x002fca00078e00a6 */
[----:B------:R-:W5:Y:S04]  /*1420*/  @P0 LDG.E.128 R92, desc[UR10][R166.64] ;  /* 0x0000000aa65c0981 */ /* 0x000f68000c1e1d00 */
[----:B------:R1:W5:Y:S01]  /*1430*/  @P0 LDG.E.128 R96, desc[UR10][R166.64+0x10] ;  /* 0x0000100aa6600981 */ /* 0x000362000c1e1d00 */
[C---:B---3--:R-:W-:Y:S01]  /*1440*/  FADD.FTZ R165, -R183.reuse, R112 ;  /* 0x00000070b7a57221 */ /* 0x048fe20000010100 */
[C---:B0-----:R-:W-:Y:S01]  /*1450*/  FADD.FTZ R169, -R183.reuse, R113 ;  /* 0x00000071b7a97221 */ /* 0x041fe20000010100 */
[C---:B------:R-:W-:Y:S01]  /*1460*/  FADD.FTZ R171, -R183.reuse, R114 ;  /* 0x00000072b7ab7221 */ /* 0x040fe20000010100 */
[----:B------:R-:W-:Y:S01]  /*1470*/  FADD.FTZ R173, -R183, R115 ;  /* 0x00000073b7ad7221 */ /* 0x000fe20000010100 */
[----:B------:R-:W-:Y:S01]  /*1480*/  FMUL.FTZ R165, R132, R165 ;  /* 0x000000a584a57220 */ /* 0x000fe20000410000 */
[----:B----4-:R-:W-:-:S02]  /*1490*/  PRMT R112, R120, 0x7632, R112 ;  /* 0x0000763278707816 */ /* 0x010fc40000000070 */
[----:B------:R-:W-:Y:S02]  /*14a0*/  SHF.L.U32 R113, R120, 0x10, RZ ;  /* 0x0000001078717819 */ /* 0x000fe400000006ff */
[----:B------:R-:W-:-:S03]  /*14b0*/  SHF.L.U32 R114, R112, 0x10, RZ ;  /* 0x0000001070727819 */ /* 0x000fc600000006ff */
[----:B------:R-:W-:Y:S01]  /*14c0*/  FMUL.FTZ R172, R72, R113 ;  /* 0x0000007148ac7220 */ /* 0x000fe20000410000 */
[C---:B------:R-:W-:Y:S01]  /*14d0*/  PRMT R115, R121.reuse, 0x7632, R115 ;  /* 0x0000763279737816 */ /* 0x040fe20000000073 */
[----:B------:R-:W-:Y:S01]  /*14e0*/  FMUL.FTZ R168, R132, R173 ;  /* 0x000000ad84a87220 */ /* 0x000fe20000410000 */
[----:B------:R-:W-:Y:S01]  /*14f0*/  SHF.L.U32 R121, R121, 0x10, RZ ;  /* 0x0000001079797819 */ /* 0x000fe200000006ff */
[----:B------:R-:W-:Y:S01]  /*1500*/  FADD.FTZ R24, R24, R113 ;  /* 0x0000007118187221 */ /* 0x000fe20000010000 */
[----:B------:R-:W-:Y:S01]  /*1510*/  FFMA.FTZ R48, R165, R113, R48 ;  /* 0x00000071a5307223 */ /* 0x000fe20000010030 */
[----:B------:R-:W-:Y:S01]  /*1520*/  FADD.FTZ R112, R187, R172 ;  /* 0x000000acbb707221 */ /* 0x000fe20000010000 */
[----:B------:R-:W-:Y:S01]  /*1530*/  FMUL.FTZ R173, R73, R114 ;  /* 0x0000007249ad7220 */ /* 0x000fe20000410000 */
[----:B-1----:R-:W-:Y:S01]  /*1540*/  FMUL.FTZ R166, R132, R169 ;  /* 0x000000a984a67220 */ /* 0x002fe20000410000 */
[----:B------:R-:W-:Y:S01]  /*1550*/  FFMA.FTZ R113, R165, R172, R188 ;  /* 0x000000aca5717223 */ /* 0x000fe200000100bc */
[----:B------:R-:W-:Y:S01]  /*1560*/  FADD.FTZ R175, -R183, R116 ;  /* 0x00000074b7af7221 */ /* 0x000fe20000010100 */
[----:B------:R-:W-:Y:S01]  /*1570*/  SHF.L.U32 R116, R115, 0x10, RZ ;  /* 0x0000001073747819 */ /* 0x000fe200000006ff */
[----:B------:R-:W-:Y:S01]  /*1580*/  FADD.FTZ R115, R112, R173 ;  /* 0x000000ad70737221 */ /* 0x000fe20000010000 */
[----:B------:R-:W-:Y:S01]  /*1590*/  FMUL.FTZ R167, R132, R171 ;  /* 0x000000ab84a77220 */ /* 0x000fe20000410000 */
[----:B------:R-:W-:Y:S01]  /*15a0*/  FMUL.FTZ R174, R74, R121 ;  /* 0x000000794aae7220 */ /* 0x000fe20000410000 */
[----:B------:R-:W-:Y:S01]  /*15b0*/  FFMA.FTZ R112, R166, R173, R113 ;  /* 0x000000ada6707223 */ /* 0x000fe20000010071 */
[C---:B------:R-:W-:Y:S01]  /*15c0*/  FADD.FTZ R177, -R183.reuse, R117 ;  /* 0x00000075b7b17221 */ /* 0x040fe20000010100 */
[C---:B------:R-:W-:Y:S01]  /*15d0*/  FADD.FTZ R179, -R183.reuse, R118 ;  /* 0x00000076b7b37221 */ /* 0x040fe20000010100 */
[----:B------:R-:W-:Y:S01]  /*15e0*/  FADD.FTZ R183, -R183, R119 ;  /* 0x00000077b7b77221 */ /* 0x000fe20000010100 */
[----:B------:R-:W-:Y:S01]  /*15f0*/  PRMT R117, R122, 0x7632, R117 ;  /* 0x000076327a757816 */ /* 0x000fe20000000075 */
[----:B------:R-:W-:Y:S01]  /*1600*/  FMUL.FTZ R169, R132, R175 ;  /* 0x000000af84a97220 */ /* 0x000fe20000410000 */
[----:B------:R-:W-:Y:S01]  /*1610*/  SHF.L.U32 R119, R122, 0x10, RZ ;  /* 0x000000107a777819 */ /* 0x000fe200000006ff */
[----:B------:R-:W-:Y:S01]  /*1620*/  FFMA.FTZ R49, R166, R114, R49 ;  /* 0x00000072a6317223 */ /* 0x000fe20000010031 */
[----:B------:R-:W-:Y:S01]  /*1630*/  FADD.FTZ R25, R25, R114 ;  /* 0x0000007219197221 */ /* 0x000fe20000010000 */
        /* <DEDUP_REMOVED lines=37> */
.L_x_4654:
[----:B------:R-:W0:Y:S01]  /*1890*/  LDC R133, c[0x0][0x388] ;  /* 0x0000e200ff857b82 */ /* 0x000e220000000800 */
[----:B------:R-:W1:Y:S01]  /*18a0*/  S2R R131, SR_TID.X ;  /* 0x0000000000837919 */ /* 0x000e620000002100 */
        /* <DEDUP_REMOVED lines=11> */
[-C--:B-1----:R-:W-:Y:S02]  /*1960*/  LEA.HI.SX32 R182, R112, R131.reuse, 0x1d ;  /* 0x0000008370b67211 */ /* 0x082fe400078feaff */
        /* <DEDUP_REMOVED lines=21> */
.L_x_4660:
        /* <DEDUP_REMOVED lines=28> */
[----:B------:R-:W-:Y:S02]  /*1c80*/  MOV R187, RZ ;  /* 0x000000ff00bb7202 */ /* 0x000fe40000000f00 */
[----:B------:R-:W-:-:S07]  /*1c90*/  MOV R188, RZ ;  /* 0x000000ff00bc7202 */ /* 0x000fce0000000f00 */
.L_x_4659:
[----:B----4-:R-:W-:Y:S05]  /*1ca0*/  BSYNC.RECONVERGENT B0 ;  /* 0x0000000000007941 */ /* 0x010fea0003800200 */
.L_x_4653:
        /* <DEDUP_REMOVED lines=31> */
.L_x_4662:
[----:B------:R-:W-:Y:S05]  /*1ea0*/  BSYNC.RECONVERGENT B0 ;  /* 0x0000000000007941 */ /* 0x000fea0003800200 */
.L_x_4661:
[----:B------:R-:W1:Y:S08]  /*1eb0*/  S2UR UR5, SR_CgaCtaId ;  /* 0x00000000000579c3 */ /* 0x000e700000008800 */
[----:B------:R-:W-:Y:S01]  /*1ec0*/  BAR.SYNC.DEFER_BLOCKING 0x0 ;  /* 0x0000000000007b1d */ /* 0x000fe20000010000 */
[----:B0-----:R-:W-:Y:S02]  /*1ed0*/  @P5 IADD3 R120, PT, PT, R181, -0x1, RZ ;  /* 0xffffffffb5785810 */ /* 0x001fe40007ffe0ff */
        /* <DEDUP_REMOVED lines=45> */
[----:B------:R-:W-:-:S04]  /*21b0*/  F2FP.BF16.F32.PACK_AB R115, RZ, R115 ;  /* 0x00000073ff73723e */ /* 0x000fc800000010ff */
[----:B------:R-:W-:-:S07]  /*21c0*/  PRMT R100, R115, 0x7610, R100 ;  /* 0x0000761073647816 */ /* 0x000fce0000000064 */
.L_x_4667:
        /* <DEDUP_REMOVED lines=12> */
.L_x_4668:
        /* <DEDUP_REMOVED lines=12> */
.L_x_4669:
        /* <DEDUP_REMOVED lines=12> */
.L_x_4670:
        /* <DEDUP_REMOVED lines=12> */
.L_x_4671:
        /* <DEDUP_REMOVED lines=12> */
.L_x_4672:
        /* <DEDUP_REMOVED lines=12> */
.L_x_4673:
        /* <DEDUP_REMOVED lines=14> */
.L_x_4666:
        /* <DEDUP_REMOVED lines=45> */
.L_x_4675:
        /* <DEDUP_REMOVED lines=12> */
.L_x_4676:
        /* <DEDUP_REMOVED lines=12> */
.L_x_4677:
        /* <DEDUP_REMOVED lines=12> */
.L_x_4678:
        /* <DEDUP_REMOVED lines=12> */
.L_x_4679:
        /* <DEDUP_REMOVED lines=12> */
.L_x_4680:
        /* <DEDUP_REMOVED lines=12> */
.L_x_4681:
        /* <DEDUP_REMOVED lines=9> */
.L_x_4665:
[----:B------:R-:W-:Y:S01]  /*2f10*/  UMOV UR4, UR6 ;  /* 0x0000000600047c82 */ /* 0x000fe20008000000 */
[----:B------:R-:W-:Y:S01]  /*2f20*/  UMOV UR5, UR7 ;  /* 0x0000000700057c82 */ /* 0x000fe20008000000 */
[----:B------:R-:W-:-:S04]  /*2f30*/  UISETP.NE.U32.AND UP0, UPT, UR4, URZ, UPT ;  /* 0x000000ff0400728c */ /* 0x000fc8000bf05070 */
[----:B------:R-:W-:-:S09]  /*2f40*/  UISETP.NE.AND.EX UP0, UPT, UR5, URZ, UPT, UP0 ;  /* 0x000000ff0500728c */ /* 0x000fd2000bf05300 */
[----:B------:R-:W-:Y:S05]  /*2f50*/  BRA.U UP0, `(.L_x_4682) ;  /* 0x0000000500687547 */ /* 0x000fea000b800000 */
[----:B------:R-:W-:Y:S05]  /*2f60*/  @!P5 BRA `(.L_x_4683) ;  /* 0x000000000028d947 */ /* 0x000fea0003800000 */
[----:B------:R-:W-:Y:S01]  /*2f70*/  @P4 FFMA.FTZ R117, R3, R114, R113 ;  /* 0x0000007203754223 */ /* 0x000fe20000010071 */
[----:B-----5:R-:W-:Y:S02]  /*2f80*/  MOV R115, R16 ;  /* 0x0000001000737202 */ /* 0x020fe40000000f00 */
[----:B------:R-:W-:Y:S01]  /*2f90*/  LOP3.LUT P0, RZ, R128, 0xff, RZ, 0xc0, !PT ;  /* 0x000000ff80ff7812 */ /* 0x000fe2000780c0ff */
[----:B------:R-:W-:-:S04]  /*2fa0*/  @P4 FADD.FTZ R117, R154, -R117 ;  /* 0x800000759a754221 */ /* 0x000fc80000010000 */
[----:B------:R-:W-:-:S04]  /*2fb0*/  @P4 FFMA.FTZ R115, R132, R117, R16 ;  /* 0x0000007584734223 */ /* 0x000fc80000010010 */
[----:B------:R-:W-:-:S04]  /*2fc0*/  FMUL.FTZ R115, R115, UR17 ;  /* 0x0000001173737c20 */ /* 0x000fc80008410000 */
[----:B------:R-:W-:-:S05]  /*2fd0*/  FMUL.FTZ R115, R115, UR16 ;  /* 0x0000001073737c20 */ /* 0x000fca0008410000 */
[----:B------:R-:W-:-:S04]  /*2fe0*/  FSEL R115, R115, RZ, P0 ;  /* 0x000000ff73737208 */ /* 0x000fc80000000000 */
[----:B------:R-:W-:-:S04]  /*2ff0*/  F2FP.BF16.F32.PACK_AB R115, RZ, R115 ;  /* 0x00000073ff73723e */ /* 0x000fc800000010ff */
[----:B------:R-:W-:-:S07]  /*3000*/  PRMT R100, R115, 0x7610, R100 ;  /* 0x0000761073647816 */ /* 0x000fce0000000064 */
.L_x_4683:
        /* <DEDUP_REMOVED lines=11> */
.L_x_4684:
        /* <DEDUP_REMOVED lines=11> */
.L_x_4685:
        /* <DEDUP_REMOVED lines=11> */
.L_x_4686:
        /* <DEDUP_REMOVED lines=11> */
.L_x_4687:
        /* <DEDUP_REMOVED lines=11> */
.L_x_4688:
        /* <DEDUP_REMOVED lines=11> */
.L_x_4689:
[----:B------:R-:W-:Y:S05]  /*3430*/  @!P5 BRA `(.L_x_4674) ;  /* 0x00000004009cd947 */ /* 0x000fea0003800000 */
[----:B------:R-:W-:Y:S01]  /*3440*/  @P4 FFMA.FTZ R116, R164, R114, R113 ;  /* 0x00000072a4744223 */ /* 0x000fe20000010071 */
[----:B-----5:R-:W-:Y:S02]  /*3450*/  MOV R115, R15 ;  /* 0x0000000f00737202 */ /* 0x020fe40000000f00 */
[----:B------:R-:W-:Y:S01]  /*3460*/  ISETP.GE.U32.AND P0, PT, R128, RZ, PT ;  /* 0x000000ff8000720c */ /* 0x000fe20003f06070 */
[----:B------:R-:W-:-:S03]  /*3470*/  @P4 FADD.FTZ R116, R163, -R116 ;  /* 0x80000074a3744221 */ /* 0x000fc60000010000 */
[----:B------:R-:W-:Y:S01]  /*3480*/  ISETP.GE.U32.AND.EX P0, PT, R129, 0x1000000, PT, P0 ;  /* 0x010000008100780c */ /* 0x000fe20003f06100 */
[----:B------:R-:W-:-:S04]  /*3490*/  @P4 FFMA.FTZ R115, R132, R116, R15 ;  /* 0x0000007484734223 */ /* 0x000fc8000001000f */
[----:B------:R-:W-:-:S04]  /*34a0*/  FMUL.FTZ R115, R115, UR17 ;  /* 0x0000001173737c20 */ /* 0x000fc80008410000 */
[----:B------:R-:W-:-:S05]  /*34b0*/  FMUL.FTZ R115, R115, UR16 ;  /* 0x0000001073737c20 */ /* 0x000fca0008410000 */
[----:B------:R-:W-:-:S04]  /*34c0*/  FSEL R115, R115, RZ, P0 ;  /* 0x000000ff73737208 */ /* 0x000fc80000000000 */
[----:B------:R-:W-:-:S04]  /*34d0*/  F2FP.BF16.F32.PACK_AB R115, RZ, R115 ;  /* 0x00000073ff73723e */ /* 0x000fc800000010ff */
[----:B------:R-:W-:Y:S01]  /*34e0*/  PRMT R103, R103, 0x5410, R115 ;  /* 0x0000541067677816 */ /* 0x000fe20000000073 */
[----:B------:R-:W-:Y:S06]  /*34f0*/  BRA `(.L_x_4674) ;  /* 0x00000004006c7947 */ /* 0x000fec0003800000 */
.L_x_4682:
[-CC-:B------:R-:W-:Y:S01]  /*3500*/  @P4 FFMA.FTZ R104, R150, R114.reuse, R113.reuse ;  /* 0x0000007296684223 */ /* 0x180fe20000010071 */
[----:B-----5:R-:W-:Y:S01]  /*3510*/  MOV R111, R17 ;  /* 0x00000011006f7202 */ /* 0x020fe20000000f00 */
[----:B------:R-:W-:Y:S01]  /*3520*/  @P4 FFMA.FTZ R105, R151, R114, R113 ;  /* 0x0000007297694223 */ /* 0x000fe20000010071 */
[----:B------:R-:W-:Y:S01]  /*3530*/  MOV R106, R18 ;  /* 0x00000012006a7202 */ /* 0x000fe20000000f00 */
[----:B------:R-:W-:Y:S01]  /*3540*/  @P4 FADD.FTZ R104, R157, -R104 ;  /* 0x800000689d684221 */ /* 0x000fe20000010000 */
[----:B------:R-:W-:Y:S01]  /*3550*/  MOV R107, R19 ;  /* 0x00000013006b7202 */ /* 0x000fe20000000f00 */
[----:B------:R-:W-:Y:S01]  /*3560*/  @P4 FADD.FTZ R105, R156, -R105 ;  /* 0x800000699c694221 */ /* 0x000fe20000010000 */
[----:B------:R-:W-:Y:S01]  /*3570*/  @P4 FFMA.FTZ R109, R153, R114, R113 ;  /* 0x00000072996d4223 */ /* 0x000fe20000010071 */
[----:B------:R-:W-:Y:S01]  /*3580*/  @P4 FFMA.FTZ R111, R132, R104, R17 ;  /* 0x00000068846f4223 */ /* 0x000fe20000010011 */
[-CC-:B------:R-:W-:Y:S01]  /*3590*/  @P4 FFMA.FTZ R104, R152, R114.reuse, R113.reuse ;  /* 0x0000007298684223 */ /* 0x180fe20000010071 */
[-CC-:B------:R-:W-:Y:S01]  /*35a0*/  @P4 FFMA.FTZ R115, R155, R114.reuse, R113.reuse ;  /* 0x000000729b734223 */ /* 0x180fe20000010071 */
        /* <DEDUP_REMOVED lines=23> */
[----:B------:R-:W-:-:S03]  /*3720*/  LOP3.LUT P0, RZ, R128, 0xff, RZ, 0xc0, !PT ;  /* 0x000000ff80ff7812 */ /* 0x000fc6000780c0ff */
[----:B------:R-:W-:-:S05]  /*3730*/  FMUL.FTZ R105, R105, UR16 ;  /* 0x0000001069697c20 */ /* 0x000fca0008410000 */
[----:B------:R-:W-:-:S04]  /*3740*/  FSEL R105, R105, RZ, P0 ;  /* 0x000000ff69697208 */ /* 0x000fc80000000000 */
[----:B------:R-:W-:-:S04]  /*3750*/  F2FP.BF16.F32.PACK_AB R105, RZ, R105 ;  /* 0x00000069ff69723e */ /* 0x000fc800000010ff */
[----:B------:R-:W-:-:S07]  /*3760*/  PRMT R100, R105, 0x7610, R100 ;  /* 0x0000761069647816 */ /* 0x000fce0000000064 */
.L_x_4690:
[----:B------:R-:W-:Y:S05]  /*3770*/  @!P5 BRA `(.L_x_4691) ;  /* 0x000000000018d947 */ /* 0x000fea0003800000 */
[----:B------:R-:W-:Y:S01]  /*3780*/  FMUL.FTZ R105, R111, UR17 ;  /* 0x000000116f697c20 */ /* 0x000fe20008410000 */
[----:B------:R-:W-:-:S03]  /*3790*/  LOP3.LUT P0, RZ, R128, 0xff00, RZ, 0xc0, !PT ;  /* 0x0000ff0080ff7812 */ /* 0x000fc6000780c0ff */
[----:B------:R-:W-:-:S05]  /*37a0*/  FMUL.FTZ R105, R105, UR16 ;  /* 0x0000001069697c20 */ /* 0x000fca0008410000 */
[----:B------:R-:W-:-:S04]  /*37b0*/  FSEL R105, R105, RZ, P0 ;  /* 0x000000ff69697208 */ /* 0x000fc80000000000 */
[----:B------:R-:W-:-:S04]  /*37c0*/  F2FP.BF16.F32.PACK_AB R105, RZ, R105 ;  /* 0x00000069ff69723e */ /* 0x000fc800000010ff */
[----:B------:R-:W-:-:S07]  /*37d0*/  PRMT R100, R100, 0x5410, R105 ;  /* 0x0000541064647816 */ /* 0x000fce0000000069 */
.L_x_4691:
[----:B------:R-:W-:Y:S05]  /*37e0*/  @!P5 BRA `(.L_x_4692) ;  /* 0x000000000018d947 */ /* 0x000fea0003800000 */
[----:B------:R-:W-:Y:S01]  /*37f0*/  FMUL.FTZ R105, R106, UR17 ;  /* 0x000000116a697c20 */ /* 0x000fe20008410000 */
[----:B------:R-:W-:-:S03]  /*3800*/  LOP3.LUT P0, RZ, R128, 0xff0000, RZ, 0xc0, !PT ;  /* 0x00ff000080ff7812 */ /* 0x000fc6000780c0ff */
[----:B------:R-:W-:-:S05]  /*3810*/  FMUL.FTZ R105, R105, UR16 ;  /* 0x0000001069697c20 */ /* 0x000fca0008410000 */
[----:B------:R-:W-:-:S04]  /*3820*/  FSEL R105, R105, RZ, P0 ;  /* 0x000000ff69697208 */ /* 0x000fc80000000000 */
[----:B------:R-:W-:-:S04]  /*3830*/  F2FP.BF16.F32.PACK_AB R105, RZ, R105 ;  /* 0x00000069ff69723e */ /* 0x000fc800000010ff */
[----:B------:R-:W-:-:S07]  /*3840*/  PRMT R101, R105, 0x7610, R101 ;  /* 0x0000761069657816 */ /* 0x000fce0000000065 */
.L_x_4692:
[----:B------:R-:W-:Y:S05]  /*3850*/  @!P5 BRA `(.L_x_4693) ;  /* 0x000000000018d947 */ /* 0x000fea0003800000 */
[----:B------:R-:W-:Y:S01]  /*3860*/  FMUL.FTZ R105, R107, UR17 ;  /* 0x000000116b697c20 */ /* 0x000fe20008410000 */
[----:B------:R-:W-:-:S03]  /*3870*/  LOP3.LUT P0, RZ, R128, 0xff000000, RZ, 0xc0, !PT ;  /* 0xff00000080ff7812 */ /* 0x000fc6000780c0ff */
[----:B------:R-:W-:-:S05]  /*3880*/  FMUL.FTZ R105, R105, UR16 ;  /* 0x0000001069697c20 */ /* 0x000fca0008410000 */
[----:B------:R-:W-:-:S04]  /*3890*/  FSEL R105, R105, RZ, P0 ;  /* 0x000000ff69697208 */ /* 0x000fc80000000000 */
[----:B------:R-:W-:-:S04]  /*38a0*/  F2FP.BF16.F32.PACK_AB R105, RZ, R105 ;  /* 0x00000069ff69723e */ /* 0x000fc800000010ff */
[----:B------:R-:W-:-:S07]  /*38b0*/  PRMT R101, R101, 0x5410, R105 ;  /* 0x0000541065657816 */ /* 0x000fce0000000069 */
.L_x_4693:
[----:B------:R-:W-:Y:S05]  /*38c0*/  @!P5 BRA `(.L_x_4694) ;  /* 0x000000000018d947 */ /* 0x000fea0003800000 */
[----:B------:R-:W-:Y:S01]  /*38d0*/  FMUL.FTZ R105, R108, UR17 ;  /* 0x000000116c697c20 */ /* 0x000fe20008410000 */
[----:B------:R-:W-:-:S03]  /*38e0*/  LOP3.LUT P0, RZ, R129, 0xff, RZ, 0xc0, !PT ;  /* 0x000000ff81ff7812 */ /* 0x000fc6000780c0ff */
[----:B------:R-:W-:-:S05]  /*38f0*/  FMUL.FTZ R105, R105, UR16 ;  /* 0x0000001069697c20 */ /* 0x000fca0008410000 */
[----:B------:R-:W-:-:S04]  /*3900*/  FSEL R105, R105, RZ, P0 ;  /* 0x000000ff69697208 */ /* 0x000fc80000000000 */
[----:B------:R-:W-:-:S04]  /*3910*/  F2FP.BF16.F32.PACK_AB R105, RZ, R105 ;  /* 0x00000069ff69723e */ /* 0x000fc800000010ff */
[----:B------:R-:W-:-:S07]  /*3920*/  PRMT R102, R105, 0x7610, R102 ;  /* 0x0000761069667816 */ /* 0x000fce0000000066 */
.L_x_4694:
[----:B------:R-:W-:Y:S05]  /*3930*/  @!P5 BRA `(.L_x_4695) ;  /* 0x000000000018d947 */ /* 0x000fea0003800000 */
[----:B------:R-:W-:Y:S01]  /*3940*/  FMUL.FTZ R105, R109, UR17 ;  /* 0x000000116d697c20 */ /* 0x000fe20008410000 */
[----:B------:R-:W-:-:S03]  /*3950*/  LOP3.LUT P0, RZ, R129, 0xff00, RZ, 0xc0, !PT ;  /* 0x0000ff0081ff7812 */ /* 0x000fc6000780c0ff */
[----:B------:R-:W-:-:S05]  /*3960*/  FMUL.FTZ R105, R105, UR16 ;  /* 0x0000001069697c20 */ /* 0x000fca0008410000 */
[----:B------:R-:W-:-:S04]  /*3970*/  FSEL R105, R105, RZ, P0 ;  /* 0x000000ff69697208 */ /* 0x000fc80000000000 */
[----:B------:R-:W-:-:S04]  /*3980*/  F2FP.BF16.F32.PACK_AB R105, RZ, R105 ;  /* 0x00000069ff69723e */ /* 0x000fc800000010ff */
[----:B------:R-:W-:-:S07]  /*3990*/  PRMT R102, R102, 0x5410, R105 ;  /* 0x0000541066667816 */ /* 0x000fce0000000069 */
.L_x_4695:
[----:B------:R-:W-:Y:S05]  /*39a0*/  @!P5 BRA `(.L_x_4696) ;  /* 0x000000000018d947 */ /* 0x000fea0003800000 */
[----:B------:R-:W-:Y:S01]  /*39b0*/  FMUL.FTZ R105, R110, UR17 ;  /* 0x000000116e697c20 */ /* 0x000fe20008410000 */
[----:B------:R-:W-:-:S03]  /*39c0*/  LOP3.LUT P0, RZ, R129, 0xff0000, RZ, 0xc0, !PT ;  /* 0x00ff000081ff7812 */ /* 0x000fc6000780c0ff */
[----:B------:R-:W-:-:S05]  /*39d0*/  FMUL.FTZ R105, R105, UR16 ;  /* 0x0000001069697c20 */ /* 0x000fca0008410000 */
[----:B------:R-:W-:-:S04]  /*39e0*/  FSEL R105, R105, RZ, P0 ;  /* 0x000000ff69697208 */ /* 0x000fc80000000000 */
[----:B------:R-:W-:-:S04]  /*39f0*/  F2FP.BF16.F32.PACK_AB R105, RZ, R105 ;  /* 0x00000069ff69723e */ /* 0x000fc800000010ff */
[----:B------:R-:W-:-:S07]  /*3a00*/  PRMT R103, R105, 0x7610, R103 ;  /* 0x0000761069677816 */ /* 0x000fce0000000067 */
.L_x_4696:
[----:B------:R-:W-:Y:S02]  /*3a10*/  MOV R105, R111 ;  /* 0x0000006f00697202 */ /* 0x000fe40000000f00 */
[----:B------:R-:W-:Y:S01]  /*3a20*/  MOV R111, R115 ;  /* 0x00000073006f7202 */ /* 0x000fe20000000f00 */
        /* <DEDUP_REMOVED lines=8> */
.L_x_4674:
        /* <DEDUP_REMOVED lines=11> */
.L_x_4664:
[----:B------:R-:W-:Y:S05]  /*3b60*/  BSYNC.RECONVERGENT B0 ;  /* 0x0000000000007941 */ /* 0x000fea0003800200 */
.L_x_4663:
        /* <DEDUP_REMOVED lines=9> */
[-CC-:B0-----:R-:W-:Y:S01]  /*3c00*/  @P4 FFMA.FTZ R104, R134, R114.reuse, R113.reuse ;  /* 0x0000007286684223 */ /* 0x181fe20000010071 */
[----:B-----5:R-:W-:Y:S01]  /*3c10*/  MOV R111, R9 ;  /* 0x00000009006f7202 */ /* 0x020fe20000000f00 */
[-CC-:B------:R-:W-:Y:S01]  /*3c20*/  @P4 FFMA.FTZ R105, R137, R114.reuse, R113.reuse ;  /* 0x0000007289694223 */ /* 0x180fe20000010071 */
[-C--:B------:R-:W-:Y:S01]  /*3c30*/  @P4 FFMA.FTZ R117, R141, R114.reuse, R113 ;  /* 0x000000728d754223 */ /* 0x080fe20000010071 */
[----:B------:R-:W-:Y:S01]  /*3c40*/  @P4 FADD.FTZ R104, R143, -R104 ;  /* 0x800000688f684221 */ /* 0x000fe20000010000 */
[----:B------:R-:W-:Y:S01]  /*3c50*/  MOV R107, R11 ;  /* 0x0000000b006b7202 */ /* 0x000fe20000000f00 */
[----:B------:R-:W-:Y:S01]  /*3c60*/  @P4 FADD.FTZ R105, R140, -R105 ;  /* 0x800000698c694221 */ /* 0x000fe20000010000 */
[----:B------:R-:W-:Y:S01]  /*3c70*/  @P4 FFMA.FTZ R109, R139, R114, R113 ;  /* 0x000000728b6d4223 */ /* 0x000fe20000010071 */
[----:B------:R-:W-:Y:S01]  /*3c80*/  @P4 FFMA.FTZ R111, R132, R104, R9 ;  /* 0x00000068846f4223 */ /* 0x000fe20000010009 */
[----:B------:R-:W-:Y:S01]  /*3c90*/  @P4 FFMA.FTZ R104, R136, R114, R113 ;  /* 0x0000007288684223 */ /* 0x000fe20000010071 */
[----:B------:R-:W-:Y:S01]  /*3ca0*/  MOV R106, R10 ;  /* 0x0000000a006a7202 */ /* 0x000fe20000000f00 */
[----:B------:R-:W-:Y:S01]  /*3cb0*/  @P4 FADD.FTZ R117, R144, -R117 ;  /* 0x8000007590754221 */ /* 0x000fe20000010000 */
[----:B------:R-:W-:Y:S01]  /*3cc0*/  @P4 FFMA.FTZ R106, R132, R105, R10 ;  /* 0x00000069846a4223 */ /* 0x000fe2000001000a */
[----:B------:R-:W-:Y:S01]  /*3cd0*/  @P4 FADD.FTZ R104, R145, -R104 ;  /* 0x8000006891684221 */ /* 0x000fe20000010000 */
[-CC-:B------:R-:W-:Y:S01]  /*3ce0*/  @P4 FFMA.FTZ R105, R135, R114.reuse, R113.reuse ;  /* 0x0000007287694223 */ /* 0x180fe20000010071 */
[----:B------:R-:W-:Y:S01]  /*3cf0*/  @P4 FFMA.FTZ R118, R148, R114, R113 ;  /* 0x0000007294764223 */ /* 0x000fe20000010071 */
[----:B------:R-:W-:Y:S01]  /*3d00*/  @P4 FADD.FTZ R109, R142, -R109 ;  /* 0x8000006d8e6d4221 */ /* 0x000fe20000010000 */
[----:B------:R-:W-:Y:S01]  /*3d10*/  @P4 FFMA.FTZ R107, R132, R104, R11 ;  /* 0x00000068846b4223 */ /* 0x000fe2000001000b */
[----:B------:R-:W-:Y:S01]  /*3d20*/  @P4 FFMA.FTZ R104, R146, R114, R113 ;  /* 0x0000007292684223 */ /* 0x000fe20000010071 */
[----:B------:R-:W-:Y:S01]  /*3d30*/  MOV R115, R6 ;  /* 0x0000000600737202 */ /* 0x000fe20000000f00 */
[----:B------:R-:W-:Y:S01]  /*3d40*/  @P4 FFMA.FTZ R115, R132, R117, R6 ;  /* 0x0000007584734223 */ /* 0x000fe20000010006 */
[----:B------:R-:W-:Y:S01]  /*3d50*/  MOV R108, R4 ;  /* 0x00000004006c7202 */ /* 0x000fe20000000f00 */
[----:B------:R-:W-:Y:S01]  /*3d60*/  @P4 FADD.FTZ R110, R147, -R104 ;  /* 0x80000068936e4221 */ /* 0x000fe20000010000 */
[----:B------:R-:W-:Y:S01]  /*3d70*/  @P4 FADD.FTZ R118, R149, -R118 ;  /* 0x8000007695764221 */ /* 0x000fe20000010000 */
[----:B------:R-:W-:Y:S01]  /*3d80*/  @P4 FADD.FTZ R105, R138, -R105 ;  /* 0x800000698a694221 */ /* 0x000fe20000010000 */
[C---:B------:R-:W-:Y:S01]  /*3d90*/  @P4 FFMA.FTZ R108, R132.reuse, R109, R4 ;  /* 0x0000006d846c4223 */ /* 0x040fe20000010004 */
[----:B------:R-:W-:Y:S01]  /*3da0*/  MOV R109, R5 ;  /* 0x00000005006d7202 */ /* 0x000fe20000000f00 */
[C---:B------:R-:W-:Y:S01]  /*3db0*/  @P4 FFMA.FTZ R109, R132.reuse, R110, R5 ;  /* 0x0000006e846d4223 */ /* 0x040fe20000010005 */
[----:B------:R-:W-:Y:S01]  /*3dc0*/  MOV R116, R7 ;  /* 0x0000000700747202 */ /* 0x000fe20000000f00 */
[C---:B------:R-:W-:Y:S01]  /*3dd0*/  @P4 FFMA.FTZ R116, R132.reuse, R118, R7 ;  /* 0x0000007684744223 */ /* 0x040fe20000010007 */
[----:B------:R-:W-:Y:S01]  /*3de0*/  MOV R104, R8 ;  /* 0x0000000800687202 */ /* 0x000fe20000000f00 */
[----:B------:R-:W-:Y:S01]  /*3df0*/  @P4 FFMA.FTZ R104, R132, R105, R8 ;  /* 0x0000006984684223 */ /* 0x000fe20000010008 */
[----:B------:R-:W-:Y:S01]  /*3e00*/  MOV R110, R115 ;  /* 0x00000073006e7202 */ /* 0x000fe20000000f00 */
[----:B------:R-:W-:Y:S06]  /*3e10*/  @!P5 BRA `(.L_x_4701) ;  /* 0x000000000018d947 */ /* 0x000fec0003800000 */
[----:B------:R-:W-:Y:S01]  /*3e20*/  FMUL.FTZ R105, R104, UR17 ;  /* 0x0000001168697c20 */ /* 0x000fe20008410000 */
[----:B------:R-:W-:-:S03]  /*3e30*/  LOP3.LUT P6, RZ, R126, 0xff, RZ, 0xc0, !PT ;  /* 0x000000ff7eff7812 */ /* 0x000fc600078cc0ff */
[----:B------:R-:W-:-:S05]  /*3e40*/  FMUL.FTZ R105, R105, UR16 ;  /* 0x0000001069697c20 */ /* 0x000fca0008410000 */
[----:B------:R-:W-:-:S04]  /*3e50*/  FSEL R105, R105, RZ, P6 ;  /* 0x000000ff69697208 */ /* 0x000fc80003000000 */
[----:B------:R-:W-:-:S04]  /*3e60*/  F2FP.BF16.F32.PACK_AB R105, RZ, R105 ;  /* 0x00000069ff69723e */ /* 0x000fc800000010ff */
[----:B------:R-:W-:-:S07]  /*3e70*/  PRMT R100, R105, 0x7610, R100 ;  /* 0x0000761069647816 */ /* 0x000fce0000000064 */
.L_x_4701:
[----:B------:R-:W-:Y:S05]  /*3e80*/  @!P5 BRA `(.L_x_4702) ;  /* 0x000000000018d947 */ /* 0x000fea0003800000 */
[----:B------:R-:W-:Y:S01]  /*3e90*/  FMUL.FTZ R105, R111, UR17 ;  /* 0x000000116f697c20 */ /* 0x000fe20008410000 */
[----:B------:R-:W-:-:S03]  /*3ea0*/  LOP3.LUT P6, RZ, R126, 0xff00, RZ, 0xc0, !PT ;  /* 0x0000ff007eff7812 */ /* 0x000fc600078cc0ff */
[----:B------:R-:W-:-:S05]  /*3eb0*/  FMUL.FTZ R105, R105, UR16 ;  /* 0x0000001069697c20 */ /* 0x000fca0008410000 */
[----:B------:R-:W-:-:S04]  /*3ec0*/  FSEL R105, R105, RZ, P6 ;  /* 0x000000ff69697208 */ /* 0x000fc80003000000 */
[----:B------:R-:W-:-:S04]  /*3ed0*/  F2FP.BF16.F32.PACK_AB R105, RZ, R105 ;  /* 0x00000069ff69723e */ /* 0x000fc800000010ff */
[----:B------:R-:W-:-:S07]  /*3ee0*/  PRMT R100, R100, 0x5410, R105 ;  /* 0x0000541064647816 */ /* 0x000fce0000000069 */
.L_x_4702:
[----:B------:R-:W-:Y:S05]  /*3ef0*/  @!P5 BRA `(.L_x_4703) ;  /* 0x000000000018d947 */ /* 0x000fea0003800000 */
[----:B------:R-:W-:Y:S01]  /*3f00*/  FMUL.FTZ R105, R106, UR17 ;  /* 0x000000116a697c20 */ /* 0x000fe20008410000 */
[----:B------:R-:W-:-:S03]  /*3f10*/  LOP3.LUT P6, RZ, R126, 0xff0000, RZ, 0xc0, !PT ;  /* 0x00ff00007eff7812 */ /* 0x000fc600078cc0ff */
[----:B------:R-:W-:-:S05]  /*3f20*/  FMUL.FTZ R105, R105, UR16 ;  /* 0x0000001069697c20 */ /* 0x000fca0008410000 */
[----:B------:R-:W-:-:S04]  /*3f30*/  FSEL R105, R105, RZ, P6 ;  /* 0x000000ff69697208 */ /* 0x000fc80003000000 */
[----:B------:R-:W-:-:S04]  /*3f40*/  F2FP.BF16.F32.PACK_AB R105, RZ, R105 ;  /* 0x00000069ff69723e */ /* 0x000fc800000010ff */
[----:B------:R-:W-:-:S07]  /*3f50*/  PRMT R101, R105, 0x7610, R101 ;  /* 0x0000761069657816 */ /* 0x000fce0000000065 */
.L_x_4703:
[----:B------:R-:W-:Y:S05]  /*3f60*/  @!P5 BRA `(.L_x_4704) ;  /* 0x000000000018d947 */ /* 0x000fea0003800000 */
[----:B------:R-:W-:Y:S01]  /*3f70*/  FMUL.FTZ R105, R107, UR17 ;  /* 0x000000116b697c20 */ /* 0x000fe20008410000 */
[----:B------:R-:W-:-:S03]  /*3f80*/  LOP3.LUT P6, RZ, R126, 0xff000000, RZ, 0xc0, !PT ;  /* 0xff0000007eff7812 */ /* 0x000fc600078cc0ff */
[----:B------:R-:W-:-:S05]  /*3f90*/  FMUL.FTZ R105, R105, UR16 ;  /* 0x0000001069697c20 */ /* 0x000fca0008410000 */
[----:B------:R-:W-:-:S04]  /*3fa0*/  FSEL R105, R105, RZ, P6 ;  /* 0x000000ff69697208 */ /* 0x000fc80003000000 */
[----:B------:R-:W-:-:S04]  /*3fb0*/  F2FP.BF16.F32.PACK_AB R105, RZ, R105 ;  /* 0x00000069ff69723e */ /* 0x000fc800000010ff */
[----:B------:R-:W-:-:S07]  /*3fc0*/  PRMT R101, R101, 0x5410, R105 ;  /* 0x0000541065657816 */ /* 0x000fce0000000069 */
.L_x_4704:
[----:B------:R-:W-:Y:S05]  /*3fd0*/  @!P5 BRA `(.L_x_4705) ;  /* 0x000000000018d947 */ /* 0x000fea0003800000 */
[----:B------:R-:W-:Y:S01]  /*3fe0*/  FMUL.FTZ R105, R108, UR17 ;  /* 0x000000116c697c20 */ /* 0x000fe20008410000 */
[----:B------:R-:W-:-:S03]  /*3ff0*/  LOP3.LUT P6, RZ, R127, 0xff, RZ, 0xc0, !PT ;  /* 0x000000ff7fff7812 */ /* 0x000fc600078cc0ff */
[----:B------:R-:W-:-:S05]  /*4000*/  FMUL.FTZ R105, R105, UR16 ;  /* 0x0000001069697c20 */ /* 0x000fca0008410000 */
[----:B------:R-:W-:-:S04]  /*4010*/  FSEL R105, R105, RZ, P6 ;  /* 0x000000ff69697208 */ /* 0x000fc80003000000 */
[----:B------:R-:W-:-:S04]  /*4020*/  F2FP.BF16.F32.PACK_AB R105, RZ, R105 ;  /* 0x00000069ff69723e */ /* 0x000fc800000010ff */
[----:B------:R-:W-:-:S07]  /*4030*/  PRMT R102, R105, 0x7610, R102 ;  /* 0x0000761069667816 */ /* 0x000fce0000000066 */
.L_x_4705:
[----:B------:R-:W-:Y:S05]  /*4040*/  @!P5 BRA `(.L_x_4706) ;  /* 0x000000000018d947 */ /* 0x000fea0003800000 */
[----:B------:R-:W-:Y:S01]  /*4050*/  FMUL.FTZ R105, R109, UR17 ;  /* 0x000000116d697c20 */ /* 0x000fe20008410000 */
[----:B------:R-:W-:-:S03]  /*4060*/  LOP3.LUT P6, RZ, R127, 0xff00, RZ, 0xc0, !PT ;  /* 0x0000ff007fff7812 */ /* 0x000fc600078cc0ff */
[----:B------:R-:W-:-:S05]  /*4070*/  FMUL.FTZ R105, R105, UR16 ;  /* 0x0000001069697c20 */ /* 0x000fca0008410000 */
[----:B------:R-:W-:-:S04]  /*4080*/  FSEL R105, R105, RZ, P6 ;  /* 0x000000ff69697208 */ /* 0x000fc80003000000 */
[----:B------:R-:W-:-:S04]  /*4090*/  F2FP.BF16.F32.PACK_AB R105, RZ, R105 ;  /* 0x00000069ff69723e */ /* 0x000fc800000010ff */
[----:B------:R-:W-:-:S07]  /*40a0*/  PRMT R102, R102, 0x5410, R105 ;  /* 0x0000541066667816 */ /* 0x000fce0000000069 */
.L_x_4706:
[----:B------:R-:W-:Y:S05]  /*40b0*/  @!P5 BRA `(.L_x_4707) ;  /* 0x000000000018d947 */ /* 0x000fea0003800000 */
[----:B------:R-:W-:Y:S01]  /*40c0*/  FMUL.FTZ R105, R115, UR17 ;  /* 0x0000001173697c20 */ /* 0x000fe20008410000 */
[----:B------:R-:W-:-:S03]  /*40d0*/  LOP3.LUT P6, RZ, R127, 0xff0000, RZ, 0xc0, !PT ;  /* 0x00ff00007fff7812 */ /* 0x000fc600078cc0ff */
[----:B------:R-:W-:-:S05]  /*40e0*/  FMUL.FTZ R105, R105, UR16 ;  /* 0x0000001069697c20 */ /* 0x000fca0008410000 */
[----:B------:R-:W-:-:S04]  /*40f0*/  FSEL R105, R105, RZ, P6 ;  /* 0x000000ff69697208 */ /* 0x000fc80003000000 */
[----:B------:R-:W-:-:S04]  /*4100*/  F2FP.BF16.F32.PACK_AB R105, RZ, R105 ;  /* 0x00000069ff69723e */ /* 0x000fc800000010ff */
[----:B------:R-:W-:-:S07]  /*4110*/  PRMT R103, R105, 0x7610, R103 ;  /* 0x0000761069677816 */ /* 0x000fce0000000067 */
.L_x_4707:
        /* <DEDUP_REMOVED lines=11> */
.L_x_4700:
[----:B------:R-:W-:Y:S05]  /*41d0*/  @!P5 BRA `(.L_x_4709) ;  /* 0x000000000028d947 */ /* 0x000fea0003800000 */
[----:B0-----:R-:W-:Y:S01]  /*41e0*/  @P4 FFMA.FTZ R117, R135, R114, R113 ;  /* 0x0000007287754223 */ /* 0x001fe20000010071 */
        /* <DEDUP_REMOVED lines=9> */
.L_x_4709:
        /* <DEDUP_REMOVED lines=11> */
.L_x_4710:
        /* <DEDUP_REMOVED lines=11> */
.L_x_4711:
        /* <DEDUP_REMOVED lines=11> */
.L_x_4712:
        /* <DEDUP_REMOVED lines=11> */
.L_x_4713:
        /* <DEDUP_REMOVED lines=11> */
.L_x_4714:
        /* <DEDUP_REMOVED lines=11> */
.L_x_4715:
[----:B------:R-:W-:Y:S05]  /*46a0*/  @!P5 BRA `(.L_x_4708) ;  /* 0x0000000c00c4d947 */ /* 0x000fea0003800000 */
[----:B0-----:R-:W-:Y:S01]  /*46b0*/  @P4 FFMA.FTZ R116, R148, R114, R113 ;  /* 0x0000007294744223 */ /* 0x001fe20000010071 */
        /* <DEDUP_REMOVED lines=11> */
.L_x_4699:
        /* <DEDUP_REMOVED lines=49> */
.L_x_4717:
        /* <DEDUP_REMOVED lines=12> */
.L_x_4718:
        /* <DEDUP_REMOVED lines=12> */
.L_x_4719:
        /* <DEDUP_REMOVED lines=12> */
.L_x_4720:
        /* <DEDUP_REMOVED lines=12> */
.L_x_4721:
        /* <DEDUP_REMOVED lines=12> */
.L_x_4722:
        /* <DEDUP_REMOVED lines=12> */
.L_x_4723:
[----:B------:R-:W-:Y:S01]  /*4f00*/  MOV R104, R115 ;  /* 0x0000007300687202 */ /* 0x000fe20000000f00 */
[----:B------:R-:W-:Y:S06]  /*4f10*/  @!P5 BRA `(.L_x_4708) ;  /* 0x0000000400a8d947 */ /* 0x000fec0003800000 */
[----:B------:R-:W-:Y:S01]  /*4f20*/  FMUL.FTZ R104, R111, UR17 ;  /* 0x000000116f687c20 */ /* 0x000fe20008410000 */
[----:B-----5:R-:W-:-:S03]  /*4f30*/  ISETP.GE.U32.AND P6, PT, R126, RZ, PT ;  /* 0x000000ff7e00720c */ /* 0x020fc60003fc6070 */
[----:B------:R-:W-:Y:S01]  /*4f40*/  FMUL.FTZ R104, R104, UR16 ;  /* 0x0000001068687c20 */ /* 0x000fe20008410000 */
[----:B------:R-:W-:-:S04]  /*4f50*/  ISETP.GE.U32.AND.EX P6, PT, R127, 0x1000000, PT, P6 ;  /* 0x010000007f00780c */ /* 0x000fc80003fc6160 */
[----:B------:R-:W-:-:S04]  /*4f60*/  FSEL R104, R104, RZ, P6 ;  /* 0x000000ff68687208 */ /* 0x000fc80003000000 */
[----:B------:R-:W-:Y:S02]  /*4f70*/  F2FP.BF16.F32.PACK_AB R116, RZ, R104 ;  /* 0x00000068ff74723e */ /* 0x000fe400000010ff */
[----:B------:R-:W-:Y:S02]  /*4f80*/  MOV R104, R115 ;  /* 0x0000007300687202 */ /* 0x000fe40000000f00 */
[----:B------:R-:W-:Y:S01]  /*4f90*/  PRMT R103, R103, 0x5410, R116 ;  /* 0x0000541067677816 */ /* 0x000fe20000000074 */
[----:B------:R-:W-:Y:S06]  /*4fa0*/  BRA `(.L_x_4708) ;  /* 0x0000000400847947 */ /* 0x000fec0003800000 */
.L_x_4716:
        /* <DEDUP_REMOVED lines=12> */
.L_x_4724:
        /* <DEDUP_REMOVED lines=12> */
.L_x_4725:
        /* <DEDUP_REMOVED lines=12> */
.L_x_4726:
        /* <DEDUP_REMOVED lines=12> */
.L_x_4727:
        /* <DEDUP_REMOVED lines=12> */
.L_x_4728:
        /* <DEDUP_REMOVED lines=12> */
.L_x_4729:
        /* <DEDUP_REMOVED lines=12> */
.L_x_4730:
        /* <DEDUP_REMOVED lines=13> */
.L_x_4708:
        /* <DEDUP_REMOVED lines=9> */
.L_x_4698:
[----:B------:R-:W-:Y:S05]  /*5650*/  BSYNC.RECONVERGENT B0 ;  /* 0x0000000000007941 */ /* 0x000fea0003800200 */
.L_x_4697:
        /* <DEDUP_REMOVED lines=19> */
[----:B------:R-:W-:Y:S01]  /*5790*/  @P4 FADD.FTZ R104, R173, -R104 ;  /* 0x80000068ad684221 */ /* 0x000fe20000010000 */
[----:B-----5:R-:W-:Y:S01]  /*57a0*/  MOV R115, R98 ;  /* 0x0000006200737202 */ /* 0x020fe20000000f00 */
[----:B------:R-:W-:Y:S01]  /*57b0*/  @P4 FFMA.FTZ R115, R132, R117, R98 ;  /* 0x0000007584734223 */ /* 0x000fe20000010062 */
[----:B------:R-:W-:Y:S01]  /*57c0*/  @P4 FADD.FTZ R110, R177, -R110 ;  /* 0x8000006eb16e4221 */ /* 0x000fe20000010000 */
[----:B------:R-:W-:Y:S01]  /*57d0*/  MOV R114, R96 ;  /* 0x0000006000727202 */ /* 0x000fe20000000f00 */
[----:B------:R-:W-:Y:S01]  /*57e0*/  @P4 FADD.FTZ R107, R174, -R107 ;  /* 0x8000006bae6b4221 */ /* 0x000fe20000010000 */
[----:B------:R-:W-:Y:S01]  /*57f0*/  @P4 FADD.FTZ R108, R175, -R108 ;  /* 0x8000006caf6c4221 */ /* 0x000fe20000010000 */
[----:B------:R-:W-:Y:S01]  /*5800*/  @P4 FADD.FTZ R118, R179, -R118 ;  /* 0x80000076b3764221 */ /* 0x000fe20000010000 */
        /* <DEDUP_REMOVED lines=22> */
.L_x_4735:
[----:B------:R-:W-:Y:S05]  /*5970*/  @!P5 BRA `(.L_x_4736) ;  /* 0x000000000018d947 */ /* 0x000fea0003800000 */
[----:B------:R-:W-:Y:S01]  /*5980*/  FMUL.FTZ R105, R111, UR17 ;  /* 0x000000116f697c20 */ /* 0x000fe20008410000 */
[----:B------:R-:W-:-:S03]  /*5990*/  LOP3.LUT P4, RZ, R124, 0xff00, RZ, 0xc0, !PT ;  /* 0x0000ff007cff7812 */ /* 0x000fc6000788c0ff */
[----:B------:R-:W-:-:S05]  /*59a0*/  FMUL.FTZ R105, R105, UR16 ;  /* 0x0000001069697c20 */ /* 0x000fca0008410000 */
[----:B------:R-:W-:-:S04]  /*59b0*/  FSEL R105, R105, RZ, P4 ;  /* 0x000000ff69697208 */ /* 0x000fc80002000000 */
[----:B------:R-:W-:-:S04]  /*59c0*/  F2FP.BF16.F32.PACK_AB R105, RZ, R105 ;  /* 0x00000069ff69723e */ /* 0x000fc800000010ff */
[----:B------:R-:W-:-:S07]  /*59d0*/  PRMT R100, R100, 0x5410, R105 ;  /* 0x0000541064647816 */ /* 0x000fce0000000069 */
.L_x_4736:
[----:B------:R-:W-:Y:S05]  /*59e0*/  @!P5 BRA `(.L_x_4737) ;  /* 0x000000000018d947 */ /* 0x000fea0003800000 */
[----:B------:R-:W-:Y:S01]  /*59f0*/  FMUL.FTZ R105, R106, UR17 ;  /* 0x000000116a697c20 */ /* 0x000fe20008410000 */
[----:B------:R-:W-:-:S03]  /*5a00*/  LOP3.LUT P4, RZ, R124, 0xff0000, RZ, 0xc0, !PT ;  /* 0x00ff00007cff7812 */ /* 0x000fc6000788c0ff */
[----:B------:R-:W-:-:S05]  /*5a10*/  FMUL.FTZ R105, R105, UR16 ;  /* 0x0000001069697c20 */ /* 0x000fca0008410000 */
[----:B------:R-:W-:-:S04]  /*5a20*/  FSEL R105, R105, RZ, P4 ;  /* 0x000000ff69697208 */ /* 0x000fc80002000000 */
[----:B------:R-:W-:-:S04]  /*5a30*/  F2FP.BF16.F32.PACK_AB R105, RZ, R105 ;  /* 0x00000069ff69723e */ /* 0x000fc800000010ff */
[----:B------:R-:W-:-:S07]  /*5a40*/  PRMT R101, R105, 0x7610, R101 ;  /* 0x0000761069657816 */ /* 0x000fce0000000065 */
.L_x_4737:
[----:B------:R-:W-:Y:S05]  /*5a50*/  @!P5 BRA `(.L_x_4738) ;  /* 0x000000000018d947 */ /* 0x000fea0003800000 */
[----:B------:R-:W-:Y:S01]  /*5a60*/  FMUL.FTZ R105, R113, UR17 ;  /* 0x0000001171697c20 */ /* 0x000fe20008410000 */
[----:B------:R-:W-:-:S03]  /*5a70*/  LOP3.LUT P4, RZ, R124, 0xff000000, RZ, 0xc0, !PT ;  /* 0xff0000007cff7812 */ /* 0x000fc6000788c0ff */
[----:B------:R-:W-:-:S05]  /*5a80*/  FMUL.FTZ R105, R105, UR16 ;  /* 0x0000001069697c20 */ /* 0x000fca0008410000 */
[----:B------:R-:W-:-:S04]  /*5a90*/  FSEL R105, R105, RZ, P4 ;  /* 0x000000ff69697208 */ /* 0x000fc80002000000 */
[----:B------:R-:W-:-:S04]  /*5aa0*/  F2FP.BF16.F32.PACK_AB R105, RZ, R105 ;  /* 0x00000069ff69723e */ /* 0x000fc800000010ff */
[----:B------:R-:W-:-:S07]  /*5ab0*/  PRMT R101, R101, 0x5410, R105 ;  /* 0x0000541065657816 */ /* 0x000fce0000000069 */
.L_x_4738:
[----:B------:R-:W-:Y:S05]  /*5ac0*/  @!P5 BRA `(.L_x_4739) ;  /* 0x000000000018d947 */ /* 0x000fea0003800000 */
[----:B------:R-:W-:Y:S01]  /*5ad0*/  FMUL.FTZ R105, R114, UR17 ;  /* 0x0000001172697c20 */ /* 0x000fe20008410000 */
[----:B------:R-:W-:-:S03]  /*5ae0*/  LOP3.LUT P4, RZ, R125, 0xff, RZ, 0xc0, !PT ;  /* 0x000000ff7dff7812 */ /* 0x000fc6000788c0ff */
[----:B------:R-:W-:-:S05]  /*5af0*/  FMUL.FTZ R105, R105, UR16 ;  /* 0x0000001069697c20 */ /* 0x000fca0008410000 */
[----:B------:R-:W-:-:S04]  /*5b00*/  FSEL R105, R105, RZ, P4 ;  /* 0x000000ff69697208 */ /* 0x000fc80002000000 */
[----:B------:R-:W-:-:S04]  /*5b10*/  F2FP.BF16.F32.PACK_AB R105, RZ, R105 ;  /* 0x00000069ff69723e */ /* 0x000fc800000010ff */
[----:B------:R-:W-:-:S07]  /*5b20*/  PRMT R102, R105, 0x7610, R102 ;  /* 0x0000761069667816 */ /* 0x000fce0000000066 */
.L_x_4739:
[----:B------:R-:W-:Y:S05]  /*5b30*/  @!P5 BRA `(.L_x_4740) ;  /* 0x000000000018d947 */ /* 0x000fea0003800000 */
[----:B------:R-:W-:Y:S01]  /*5b40*/  FMUL.FTZ R105, R109, UR17 ;  /* 0x000000116d697c20 */ /* 0x000fe20008410000 */
[----:B------:R-:W-:-:S03]  /*5b50*/  LOP3.LUT P4, RZ, R125, 0xff00, RZ, 0xc0, !PT ;  /* 0x0000ff007dff7812 */ /* 0x000fc6000788c0ff */
[----:B------:R-:W-:-:S05]  /*5b60*/  FMUL.FTZ R105, R105, UR16 ;  /* 0x0000001069697c20 */ /* 0x000fca0008410000 */
[----:B------:R-:W-:-:S04]  /*5b70*/  FSEL R105, R105, RZ, P4 ;  /* 0x000000ff69697208 */ /* 0x000fc80002000000 */
[----:B------:R-:W-:-:S04]  /*5b80*/  F2FP.BF16.F32.PACK_AB R105, RZ, R105 ;  /* 0x00000069ff69723e */ /* 0x000fc800000010ff */
[----:B------:R-:W-:-:S07]  /*5b90*/  PRMT R102, R102, 0x5410, R105 ;  /* 0x0000541066667816 */ /* 0x000fce0000000069 */
.L_x_4740:
[----:B------:R-:W-:Y:S05]  /*5ba0*/  @!P5 BRA `(.L_x_4741) ;  /* 0x000000000018d947 */ /* 0x000fea0003800000 */
[----:B------:R-:W-:Y:S01]  /*5bb0*/  FMUL.FTZ R105, R115, UR17 ;  /* 0x0000001173697c20 */ /* 0x000fe20008410000 */
[----:B------:R-:W-:-:S03]  /*5bc0*/  LOP3.LUT P4, RZ, R125, 0xff0000, RZ, 0xc0, !PT ;  /* 0x00ff00007dff7812 */ /* 0x000fc6000788c0ff */
[----:B------:R-:W-:-:S05]  /*5bd0*/  FMUL.FTZ R105, R105, UR16 ;  /* 0x0000001069697c20 */ /* 0x000fca0008410000 */
[----:B------:R-:W-:-:S04]  /*5be0*/  FSEL R105, R105, RZ, P4 ;  /* 0x000000ff69697208 */ /* 0x000fc80002000000 */
[----:B------:R-:W-:-:S04]  /*5bf0*/  F2FP.BF16.F32.PACK_AB R105, RZ, R105 ;  /* 0x00000069ff69723e */ /* 0x000fc800000010ff */
[----:B------:R-:W-:-:S07]  /*5c00*/  PRMT R103, R105, 0x7610, R103 ;  /* 0x0000761069677816 */ /* 0x000fce0000000067 */
.L_x_4741:
[----:B------:R-:W-:Y:S02]  /*5c10*/  MOV R105, R111 ;  /* 0x0000006f00697202 */ /* 0x000fe40000000f00 */
[----:B------:R-:W-:Y:S02]  /*5c20*/  MOV R108, R114 ;  /* 0x00000072006c7202 */ /* 0x000fe40000000f00 */
        /* <DEDUP_REMOVED lines=11> */
.L_x_4734:
[----:B------:R-:W-:Y:S05]  /*5ce0*/  @!P5 BRA `(.L_x_4743) ;  /* 0x000000000028d947 */ /* 0x000fea0003800000 */
[----:B0-2---:R-:W-:Y:S01]  /*5cf0*/  @P4 FFMA.FTZ R117, R165, R114, R113 ;  /* 0x00000072a5754223 */ /* 0x005fe20000010071 */
        /* <DEDUP_REMOVED lines=9> */
.L_x_4743:
        /* <DEDUP_REMOVED lines=11> */
.L_x_4744:
        /* <DEDUP_REMOVED lines=11> */
.L_x_4745:
        /* <DEDUP_REMOVED lines=11> */
.L_x_4746:
        /* <DEDUP_REMOVED lines=11> */
.L_x_4747:
        /* <DEDUP_REMOVED lines=11> */
.L_x_4748:
        /* <DEDUP_REMOVED lines=11> */
.L_x_4749:
[----:B------:R-:W-:Y:S05]  /*61b0*/  @!P5 BRA `(.L_x_4742) ;  /* 0x0000000c00bcd947 */ /* 0x000fea0003800000 */
[----:B------:R-:W-:Y:S01]  /*61c0*/  @P4 FFMA.FTZ R114, R180, R114, R113 ;  /* 0x00000072b4724223 */ /* 0x000fe20000010071 */
[----:B-----5:R-:W-:-:S03]  /*61d0*/  MOV R113, R99 ;  /* 0x0000006300717202 */ /* 0x020fc60000000f00 */
[----:B------:R-:W-:-:S04]  /*61e0*/  @P4 FADD.FTZ R114, R179, -R114 ;  /* 0x80000072b3724221 */ /* 0x000fc80000010000 */
[----:B------:R-:W-:Y:S01]  /*61f0*/  @P4 FFMA.FTZ R113, R132, R114, R99 ;  /* 0x0000007284714223 */ /* 0x000fe20000010063 */
[----:B------:R-:W-:-:S03]  /*6200*/  ISETP.GE.U32.AND P4, PT, R124, RZ, PT ;  /* 0x000000ff7c00720c */ /* 0x000fc60003f86070 */
[----:B------:R-:W-:Y:S01]  /*6210*/  FMUL.FTZ R113, R113, UR17 ;  /* 0x0000001171717c20 */ /* 0x000fe20008410000 */
[----:B------:R-:W-:-:S03]  /*6220*/  ISETP.GE.U32.AND.EX P4, PT, R125, 0x1000000, PT, P4 ;  /* 0x010000007d00780c */ /* 0x000fc60003f86140 */
[----:B------:R-:W-:-:S05]  /*6230*/  FMUL.FTZ R113, R113, UR16 ;  /* 0x0000001071717c20 */ /* 0x000fca0008410000 */
[----:B------:R-:W-:-:S04]  /*6240*/  FSEL R113, R113, RZ, P4 ;  /* 0x000000ff71717208 */ /* 0x000fc80002000000 */
[----:B------:R-:W-:-:S04]  /*6250*/  F2FP.BF16.F32.PACK_AB R113, RZ, R113 ;  /* 0x00000071ff71723e */ /* 0x000fc800000010ff */
[----:B0-2---:R-:W-:Y:S01]  /*6260*/  PRMT R103, R103, 0x5410, R113 ;  /* 0x0000541067677816 */ /* 0x005fe20000000071 */
[----:B------:R-:W-:Y:S06]  /*6270*/  BRA `(.L_x_4742) ;  /* 0x0000000c008c7947 */ /* 0x000fec0003800000 */
.L_x_4733:
[----:B0-2---:R-:W0:Y:S02]  /*6280*/  LDC.64 R116, c[0x0][0x478] ;  /* 0x00011e00ff747b82 */ /* 0x005e240000000a00 */
[----:B0-----:R-:W-:-:S04]  /*6290*/  ISETP.NE.U32.AND P0, PT, R116, RZ, PT ;  /* 0x000000ff7400720c */ /* 0x001fc80003f05070 */
[----:B------:R-:W-:-:S13]  /*62a0*/  ISETP.NE.AND.EX P0, PT, R117, RZ, PT, P0 ;  /* 0x000000ff7500720c */ /* 0x000fda0003f05300 */
[----:B------:R-:W-:Y:S05]  /*62b0*/  @!P0 BRA `(.L_x_4750) ;  /* 0x0000000400f88947 */ /* 0x000fea0003800000 */
        /* <DEDUP_REMOVED lines=12> */
.L_x_4751:
        /* <DEDUP_REMOVED lines=12> */
.L_x_4752:
        /* <DEDUP_REMOVED lines=12> */
.L_x_4753:
        /* <DEDUP_REMOVED lines=12> */
.L_x_4754:
        /* <DEDUP_REMOVED lines=12> */
.L_x_4755:
        /* <DEDUP_REMOVED lines=12> */
.L_x_4756:
        /* <DEDUP_REMOVED lines=12> */
.L_x_4757:
        /* <DEDUP_REMOVED lines=42> */
.L_x_4750:
        /* <DEDUP_REMOVED lines=12> */
.L_x_4758:
        /* <DEDUP_REMOVED lines=12> */
.L_x_4759:
        /* <DEDUP_REMOVED lines=12> */
.L_x_4760:
        /* <DEDUP_REMOVED lines=12> */
.L_x_4761:
        /* <DEDUP_REMOVED lines=12> */
.L_x_4762:
        /* <DEDUP_REMOVED lines=12> */
.L_x_4763:
        /* <DEDUP_REMOVED lines=12> */
.L_x_4764:
        /* <DEDUP_REMOVED lines=13> */
.L_x_4742:
[----:B------:R-:W1:Y:S08]  /*70b0*/  @P0 LDC.64 R114, c[0x0][0x478] ;  /* 0x00011e00ff720b82 */ /* 0x000e700000000a00 */
[----:B0-2---:R-:W0:Y:S01]  /*70c0*/  @P5 LDC.64 R116, c[0x0][0x468] ;  /* 0x00011a00ff745b82 */ /* 0x005e220000000a00 */
[----:B-1----:R-:W-:-:S05]  /*70d0*/  @P0 IMAD.WIDE.U32 R182, R182, 0x20, R114 ;  /* 0x00000020b6b60825 */ /* 0x002fca00078e0072 */
[----:B------:R1:W-:Y:S01]  /*70e0*/  @P0 STG.E.128 desc[UR10][R182.64], R104 ;  /* 0x00000068b6000986 */ /* 0x0003e2000c101d0a */
[----:B0-----:R-:W-:-:S03]  /*70f0*/  @P5 IMAD.WIDE.U32 R112, R112, 0x10, R116 ;  /* 0x0000001070705825 */ /* 0x001fc600078e0074 */
[----:B------:R1:W-:Y:S04]  /*7100*/  @P0 STG.E.128 desc[UR10][R182.64+0x10], R108 ;  /* 0x0000106cb6000986 */ /* 0x0003e8000c101d0a */
[----:B------:R1:W-:Y:S02]  /*7110*/  @P5 STG.E.128 desc[UR10][R112.64], R100 ;  /* 0x0000006470005986 */ /* 0x0003e4000c101d0a */
.L_x_4732:
[----:B------:R-:W-:Y:S05]  /*7120*/  BSYNC.RECONVERGENT B0 ;  /* 0x0000000000007941 */ /* 0x000fea0003800200 */
.L_x_4731:
[----:B-1----:R-:W1:Y:S01]  /*7130*/  LDC.64 R112, c[0x0][0x380] ;  /* 0x0000e000ff707b82 */ /* 0x002e620000000a00 */
[----:B------:R-:W-:Y:S01]  /*7140*/  UPLOP3.LUT UP1, UPT, UPT, UPT, UP1, 0x40, 0x4 ;  /* 0x000000000004789c */ /* 0x000fe20003f2e810 */
[----:B-1----:R-:W-:-:S04]  /*7150*/  IADD3 R2, PT, PT, R2, R112, RZ ;  /* 0x0000007002027210 */ /* 0x002fc80007ffe0ff */
[----:B------:R-:W-:-:S13]  /*7160*/  ISETP.GE.AND P0, PT, R2, R113, PT ;  /* 0x000000710200720c */ /* 0x000fda0003f06270 */
[----:B------:R-:W-:Y:S05]  /*7170*/  @!P0 BRA `(.L_x_4765) ;  /* 0xffffff9000f88947 */ /* 0x000fea000383ffff */
.L_x_4652:
[----:B------:R-:W1:Y:S08]  /*7180*/  S2UR UR4, SR_CTAID.X ;  /* 0x00000000000479c3 */ /* 0x000e700000002500 */
[----:B------:R-:W3:Y:S08]  /*7190*/  LDC.64 R2, c[0x0][0x440] ;  /* 0x00011000ff027b82 */ /* 0x000ef00000000a00 */
[----:B-----5:R-:W4:Y:S08]  /*71a0*/  LDC.64 R4, c[0x0][0x448] ;  /* 0x00011200ff047b82 */ /* 0x020f300000000a00 */
        /* <DEDUP_REMOVED lines=28> */
.L_x_4766:
        /* <DEDUP_REMOVED lines=9> */
.L_x_10745:


//--------------------- .text._ZN10layer_norm22ln_bwd_finalize_kernelINS_22Kernel_traits_finalizeILj3072Ef13__nv_bfloat16fS2_fjLb0ELj1024ELj4ENS_18Kernel_traits_baseILj3072EfS2_fS2_fjLj1024EEEEELb0ELb1EEEvNS_9BwdParamsE --------------------------
	.section	.text._ZN10layer_norm22ln_bwd_finalize_kernelINS_22Kernel_traits_finalizeILj3072Ef13__nv_bfloat16fS2_fjLb0ELj1024ELj4ENS_18Kernel_traits_baseILj3072EfS2_fS2_fjLj1024EEEEELb0ELb1EEEvNS_9BwdParamsE,"ax",@progbits
	.align	128
        .global         _ZN10layer_norm22ln_bwd_finalize_kernelINS_22Kernel_traits_finalizeILj3072Ef13__nv_bfloat16fS2_fjLb0ELj1024ELj4ENS_18Kernel_traits_baseILj3072EfS2_fS2_fjLj1024EEEEELb0ELb1EEEvNS_9BwdParamsE
        .type           _ZN10layer_norm22ln_bwd_finalize_kernelINS_22Kernel_traits_finalizeILj3072Ef13__nv_bfloat16fS2_fjLb0ELj1024ELj4ENS_18Kernel_traits_baseILj3072EfS2_fS2_fjLj1024EEEEELb0ELb1EEEvNS_9BwdParamsE,@function
        .size           _ZN10layer_norm22ln_bwd_finalize_kernelINS_22Kernel_traits_finalizeILj3072Ef13__nv_bfloat16fS2_fjLb0ELj1024ELj4ENS_18Kernel_traits_baseILj3072EfS2_fS2_fjLj1024EEEEELb0ELb1EEEvNS_9BwdParamsE,(.L_x_10746 - _ZN10layer_norm22ln_bwd_finalize_kernelINS_22Kernel_traits_finalizeILj3072Ef13__nv_bfloat16fS2_fjLb0ELj1024ELj4ENS_18Kernel_traits_baseILj3072EfS2_fS2_fjLj1024EEEEELb0ELb1EEEvNS_9BwdParamsE)
        .other          _ZN10layer_norm22ln_bwd_finalize_kernelINS_22Kernel_traits_finalizeILj3072Ef13__nv_bfloat16fS2_fjLb0ELj1024ELj4ENS_18Kernel_traits_baseILj3072EfS2_fS2_fjLj1024EEEEELb0ELb1EEEvNS_9BwdParamsE,@"STO_CUDA_ENTRY STV_DEFAULT"
_ZN10layer_norm22ln_bwd_finalize_kernelINS_22Kernel_traits_finalizeILj3072Ef13__nv_bfloat16fS2_fjLb0ELj1024ELj4ENS_18Kernel_traits_baseILj3072EfS2_fS2_fjLj1024EEEEELb0ELb1EEEvNS_9BwdParamsE:
.text._ZN10layer_norm22ln_bwd_finalize_kernelINS_22Kernel_traits_finalizeILj3072Ef13__nv_bfloat16fS2_fjLb0ELj1024ELj4ENS_18Kernel_traits_baseILj3072EfS2_fS2_fjLj1024EEEEELb0ELb1EEEvNS_9BwdParamsE:
        /* <DEDUP_REMOVED lines=81> */
.L_x_4771:
        /* <DEDUP_REMOVED lines=118> */
.L_x_4770:
[----:B------:R-:W-:Y:S05]  /*0c70*/  BSYNC.RECONVERGENT B1 ;  /* 0x0000000000017941 */ /* 0x000fea0003800200 */
.L_x_4769:
        /* <DEDUP_REMOVED lines=77> */
.L_x_4773:
[----:B------:R-:W-:Y:S05]  /*1150*/  BSYNC.RECONVERGENT B1 ;  /* 0x0000000000017941 */ /* 0x000fea0003800200 */
.L_x_4772:
        /* <DEDUP_REMOVED lines=38> */
.L_x_4775:
[----:B------:R-:W-:Y:S05]  /*13c0*/  BSYNC.RECONVERGENT B1 ;  /* 0x0000000000017941 */ /* 0x000fea0003800200 */
.L_x_4774:
        /* <DEDUP_REMOVED lines=8> */
.L_x_4776:
        /* <DEDUP_REMOVED lines=10> */
.L_x_4768:
[----:B------:R-:W-:Y:S05]  /*14f0*/  BSYNC.RECONVERGENT B0 ;  /* 0x0000000000007941 */ /* 0x000fea0003800200 */
.L_x_4767:
        /* <DEDUP_REMOVED lines=55> */
.L_x_4777:
        /* <DEDUP_REMOVED lines=9> */
.L_x_10746:


//--------------------- .text._ZN10layer_norm13ln_bwd_kernelINS_13Kernel_traitsIf13__nv_bfloat16fS2_fjLj3072ELj1ELj1ELj4ELj16ENS_18Kernel_traits_baseILj3072EfS2_fS2_fjLj128EEEEELb1ELb0ELb1ELb1EEEvNS_9BwdParamsE --------------------------
	.section	.text._ZN10layer_norm13ln_bwd_kernelINS_13Kernel_traitsIf13__nv_bfloat16fS2_fjLj3072ELj1ELj1ELj4ELj16ENS_18Kernel_traits_baseILj3072EfS2_fS2_fjLj128EEEEELb1ELb0ELb1ELb1EEEvNS_9BwdParamsE,"ax",@progbits
	.align	128
        .global         _ZN10layer_norm13ln_bwd_kernelINS_13Kernel_traitsIf13__nv_bfloat16fS2_fjLj3072ELj1ELj1ELj4ELj16ENS_18Kernel_traits_baseILj3072EfS2_fS2_fjLj128EEEEELb1ELb0ELb1ELb1EEEvNS_9BwdParamsE
        .type           _ZN10layer_norm13ln_bwd_kernelINS_13Kernel_traitsIf13__nv_bfloat16fS2_fjLj3072ELj1ELj1ELj4ELj16ENS_18Kernel_traits_baseILj3072EfS2_fS2_fjLj128EEEEELb1ELb0ELb1ELb1EEEvNS_9BwdParamsE,@function
        .size           _ZN10layer_norm13ln_bwd_kernelINS_13Kernel_traitsIf13__nv_bfloat16fS2_fjLj3072ELj1ELj1ELj4ELj16ENS_18Kernel_traits_baseILj3072EfS2_fS2_fjLj128EEEEELb1ELb0ELb1ELb1EEEvNS_9BwdParamsE,(.L_x_10747 - _ZN10layer_norm13ln_bwd_kernelINS_13Kernel_traitsIf13__nv_bfloat16fS2_fjLj3072ELj1ELj1ELj4ELj16ENS_18Kernel_traits_baseILj3072EfS2_fS2_fjLj128EEEEELb1ELb0ELb1ELb1EEEvNS_9BwdParamsE)
        .other          _ZN10layer_norm13ln_bwd_kernelINS_13Kernel_traitsIf13__nv_bfloat16fS2_fjLj3072ELj1ELj1ELj4ELj16ENS_18Kernel_traits_baseILj3072EfS2_fS2_fjLj128EEEEELb1ELb0ELb1ELb1EEEvNS_9BwdParamsE,@"STO_CUDA_ENTRY STV_DEFAULT"
_ZN10layer_norm13ln_bwd_kernelINS_13Kernel_traitsIf13__nv_bfloat16fS2_fjLj3072ELj1ELj1ELj4ELj16ENS_18Kernel_traits_baseILj3072EfS2_fS2_fjLj128EEEEELb1ELb0ELb1ELb1EEEvNS_9BwdParamsE:
.text._ZN10layer_norm13ln_bwd_kernelINS_13Kernel_traitsIf13__nv_bfloat16fS2_fjLj3072ELj1ELj1ELj4ELj16ENS_18Kernel_traits_baseILj3072EfS2_fS2_fjLj128EEEEELb1ELb0ELb1ELb1EEEvNS_9BwdParamsE:
        /* <DEDUP_REMOVED lines=41> */
[----:B------:R0:W5:Y:S04]  /*0290*/  LDG.E.128 R40, desc[UR12][R2.64+0x1000] ;  /* 0x0010000c02287981 */ /* 0x000168000c1e1d00 */
[----:B------:R0:W5:Y:S04]  /*02a0*/  LDG.E.128 R36, desc[UR12][R2.64+0x1010] ;  /* 0x0010100c02247981 */ /* 0x000168000c1e1d00 */
[----:B------:R0:W5:Y:S04]  /*02b0*/  LDG.E.128 R32, desc[UR12][R2.64+0x2000] ;  /* 0x0020000c02207981 */ /* 0x000168000c1e1d00 */
[----:B------:R0:W5:Y:S01]  /*02c0*/  LDG.E.128 R28, desc[UR12][R2.64+0x2010] ;  /* 0x0020100c021c7981 */ /* 0x000162000c1e1d00 */
[----:B------:R-:W-:Y:S01]  /*02d0*/  HFMA2 R96, -RZ, RZ, 0, 0 ;  /* 0x00000000ff607431 */ /* 0x000fe200000001ff */
[----:B------:R-:W-:Y:S01]  /*02e0*/  MOV R0, UR4 ;  /* 0x0000000400007c02 */ /* 0x000fe20008000f00 */
[----:B--234-:R-:W-:-:S11]  /*02f0*/  UPLOP3.LUT UP1, UPT, UPT, UPT, UPT, 0x40, 0x4 ;  /* 0x000000000004789c */ /* 0x01cfd60003f2e870 */
.L_x_4880:
[----:B------:R-:W1:Y:S08]  /*0300*/  LDC.64 R114, c[0x0][0x3f8] ;  /* 0x0000fe00ff727b82 */ /* 0x000e700000000a00 */
[----:B------:R-:W2:Y:S08]  /*0310*/  LDC.64 R112, c[0x0][0x3c8] ;  /* 0x0000f200ff707b82 */ /* 0x000eb00000000a00 */
[----:B------:R-:W3:Y:S01]  /*0320*/  LDC.64 R116, c[0x0][0x3f0] ;  /* 0x0000fc00ff747b82 */ /* 0x000ee20000000a00 */
[----:B-1----:R-:W-:-:S07]  /*0330*/  IMAD.WIDE R114, R0, 0x4, R114 ;  /* 0x0000000400727825 */ /* 0x002fce00078e0272 */
[----:B------:R-:W1:Y:S01]  /*0340*/  LDC.64 R120, c[0x0][0x3c0] ;  /* 0x0000f000ff787b82 */ /* 0x000e620000000a00 */
[----:B0-----:R-:W4:Y:S01]  /*0350*/  LDG.E R2, desc[UR12][R114.64] ;  /* 0x0000000c72027981 */ /* 0x001f22000c1e1900 */
[----:B--2---:R-:W-:-:S05]  /*0360*/  IMAD.WIDE R112, R0, 0x4, R112 ;  /* 0x0000000400707825 */ /* 0x004fca00078e0270 */
[----:B-----5:R0:W5:Y:S01]  /*0370*/  LDG.E R126, desc[UR12][R112.64] ;  /* 0x0000000c707e7981 */ /* 0x020162000c1e1900 */
[----:B---3--:R-:W-:-:S05]  /*0380*/  IMAD.WIDE R116, R0, 0x4, R116 ;  /* 0x0000000400747825 */ /* 0x008fca00078e0274 */
[----:B------:R0:W5:Y:S01]  /*0390*/  LDG.E R127, desc[UR12][R116.64] ;  /* 0x0000000c747f7981 */ /* 0x000162000c1e1900 */
[----:B----4-:R-:W-:-:S13]  /*03a0*/  ISETP.GE.AND P3, PT, R2, 0x1, PT ;  /* 0x000000010200780c */ /* 0x010fda0003f66270 */
[----:B01----:R-:W-:Y:S05]  /*03b0*/  @!P3 BRA `(.L_x_4779) ;  /* 0x000000100040b947 */ /* 0x003fea0003800000 */
[----:B------:R-:W0:Y:S01]  /*03c0*/  LDC R167, c[0x0][0x388] ;  /* 0x0000e200ffa77b82 */ /* 0x000e220000000800 */
[----:B------:R-:W1:Y:S01]  /*03d0*/  S2R R173, SR_TID.X ;  /* 0x0000000000ad7919 */ /* 0x000e620000002100 */
[----:B------:R-:W-:Y:S01]  /*03e0*/  IADD3 R112, PT, PT, R2, -0x1, RZ ;  /* 0xffffffff02707810 */ /* 0x000fe20007ffe0ff */
[----:B------:R-:W-:-:S05]  /*03f0*/  IMAD.WIDE R120, R0, 0x4, R120 ;  /* 0x0000000400787825 */ /* 0x000fca00078e0278 */
[----:B------:R-:W2:Y:S01]  /*0400*/  LDC.64 R128, c[0x0][0x3a8] ;  /* 0x0000ea00ff807b82 */ /* 0x000ea20000000a00 */
[----:B------:R3:W4:Y:S07]  /*0410*/  LDG.E R164, desc[UR12][R120.64] ;  /* 0x0000000c78a47981 */ /* 0x00072e000c1e1900 */
[----:B------:R-:W3:Y:S01]  /*0420*/  LDC.64 R152, c[0x0][0x428] ;  /* 0x00010a00ff987b82 */ /* 0x000ee20000000a00 */
[-C--:B0-----:R-:W-:Y:S02]  /*0430*/  IMAD R3, R0, R167.reuse, RZ ;  /* 0x000000a700037224 */ /* 0x081fe400078e02ff */
[----:B------:R-:W-:-:S03]  /*0440*/  IMAD R113, R112, R167, RZ ;  /* 0x000000a770717224 */ /* 0x000fc600078e02ff */
[----:B------:R-:W-:Y:S02]  /*0450*/  SHF.R.S32.HI R112, RZ, 0x1f, R3 ;  /* 0x0000001fff707819 */ /* 0x000fe40000011403 */
[----:B------:R-:W-:Y:S02]  /*0460*/  SHF.R.S32.HI R114, RZ, 0x1f, R113 ;  /* 0x0000001fff727819 */ /* 0x000fe40000011471 */
[----:B------:R-:W-:Y:S02]  /*0470*/  LEA.HI R112, R112, R3, RZ, 0x3 ;  /* 0x0000000370707211 */ /* 0x000fe400078f18ff */
[----:B------:R-:W-:Y:S02]  /*0480*/  LEA.HI R114, R114, R113, RZ, 0x3 ;  /* 0x0000007172727211 */ /* 0x000fe400078f18ff */
[-C--:B-1----:R-:W-:Y:S02]  /*0490*/  LEA.HI.SX32 R169, R112, R173.reuse, 0x1d ;  /* 0x000000ad70a97211 */ /* 0x082fe400078feaff */
[----:B------:R-:W-:-:S03]  /*04a0*/  LEA.HI.SX32 R3, R114, R173, 0x1d ;  /* 0x000000ad72037211 */ /* 0x000fc600078feaff */
[C---:B--2---:R-:W-:Y:S01]  /*04b0*/  IMAD.WIDE.U32 R122, R169.reuse, 0x20, R128 ;  /* 0x00000020a97a7825 */ /* 0x044fe200078e0080 */
[----:B------:R-:W-:-:S03]  /*04c0*/  IADD3 R165, PT, PT, R169, 0x80, RZ ;  /* 0x00000080a9a57810 */ /* 0x000fc60007ffe0ff */
[----:B---3--:R-:W-:Y:S01]  /*04d0*/  IMAD.WIDE.U32 R116, R3, 0x10, R152 ;  /* 0x0000001003747825 */ /* 0x008fe200078e0098 */
[----:B------:R-:W2:Y:S01]  /*04e0*/  LDG.E.128 R112, desc[UR12][R122.64] ;  /* 0x0000000c7a707981 */ /* 0x000ea2000c1e1d00 */
[----:B------:R-:W-:Y:S02]  /*04f0*/  IADD3 R171, PT, PT, R169, 0x100, RZ ;  /* 0x00000100a9ab7810 */ /* 0x000fe40007ffe0ff */
[----:B------:R-:W-:Y:S01]  /*0500*/  IADD3 R141, PT, PT, R3, 0x80, RZ ;  /* 0x00000080038d7810 */ /* 0x000fe20007ffe0ff */
[----:B------:R-:W3:Y:S01]  /*0510*/  LDG.E.128 R132, desc[UR12][R122.64+0x10] ;  /* 0x0000100c7a847981 */ /* 0x000ee2000c1e1d00 */
[----:B------:R-:W-:-:S03]  /*0520*/  IMAD.WIDE.U32 R124, R165, 0x20, R128 ;  /* 0x00000020a57c7825 */ /* 0x000fc600078e0080 */
[----:B------:R-:W3:Y:S01]  /*0530*/  LDG.E.128 R116, desc[UR12][R116.64] ;  /* 0x0000000c74747981 */ /* 0x000ee2000c1e1d00 */
[----:B------:R-:W-:-:S03]  /*0540*/  IMAD.WIDE.U32 R120, R171, 0x20, R128 ;  /* 0x00000020ab787825 */ /* 0x000fc600078e0080 */
[----:B------:R-:W3:Y:S01]  /*0550*/  LDG.E.128 R136, desc[UR12][R124.64] ;  /* 0x0000000c7c887981 */ /* 0x000ee2000c1e1d00 */
[----:B------:R-:W-:-:S03]  /*0560*/  IMAD.WIDE.U32 R140, R141, 0x10, R152 ;  /* 0x000000108d8c7825 */ /* 0x000fc600078e0098 */
[----:B------:R-:W3:Y:S04]  /*0570*/  LDG.E.128 R144, desc[UR12][R124.64+0x10] ;  /* 0x0000100c7c907981 */ /* 0x000ee8000c1e1d00 */
[----:B------:R-:W3:Y:S04]  /*0580*/  LDG.E.128 R148, desc[UR12][R120.64] ;  /* 0x0000000c78947981 */ /* 0x000ee8000c1e1d00 */
[----:B------:R0:W3:Y:S04]  /*0590*/  LDG.E.128 R156, desc[UR12][R120.64+0x10] ;  /* 0x0000100c789c7981 */ /* 0x0000e8000c1e1d00 */
[----:B------:R-:W3:Y:S01]  /*05a0*/  LDG.E.128 R140, desc[UR12][R140.64] ;  /* 0x0000000c8c8c7981 */ /* 0x000ee2000c1e1d00 */
[----:B------:R-:W-:-:S05]  /*05b0*/  IADD3 R3, PT, PT, R3, 0x100, RZ ;  /* 0x0000010003037810 */ /* 0x000fca0007ffe0ff */
[----:B------:R-:W-:Y:S01]  /*05c0*/  IMAD.WIDE.U32 R152, R3, 0x10, R152 ;  /* 0x0000001003987825 */ /* 0x000fe200078e0098 */
[C---:B-----5:R-:W-:Y:S01]  /*05d0*/  ISETP.GE.AND P2, PT, R127.reuse, 0x1, PT ;  /* 0x000000017f00780c */ /* 0x060fe20003f46270 */
[----:B0-----:R-:W0:Y:S04]  /*05e0*/  LDC.64 R120, c[0x0][0x3b0] ;  /* 0x0000ec00ff787b82 */ /* 0x001e280000000a00 */
[----:B------:R-:W3:Y:S08]  /*05f0*/  LDG.E.128 R152, desc[UR12][R152.64] ;  /* 0x0000000c98987981 */ /* 0x000ef0000c1e1d00 */
[----:B------:R-:W-:-:S05]  /*0600*/  @P2 IADD3 R3, PT, PT, R127, -0x1, RZ ;  /* 0xffffffff7f032810 */ /* 0x000fca0007ffe0ff */
[----:B------:R-:W-:-:S05]  /*0610*/  @P2 IMAD R3, R3, R167, RZ ;  /* 0x000000a703032224 */ /* 0x000fca00078e02ff */
[----:B------:R-:W-:-:S04]  /*0620*/  @P2 SHF.R.S32.HI R122, RZ, 0x1f, R3 ;  /* 0x0000001fff7a2819 */ /* 0x000fc80000011403 */
        /* <DEDUP_REMOVED lines=26> */
[----:B------:R-:W-:-:S04]  /*07d0*/  ISETP.NE.AND P0, PT, RZ, UR11, PT ;  /* 0x0000000bff007c0c */ /* 0x000fc8000bf05270 */
[----:B----4-:R-:W-:-:S05]  /*07e0*/  FSEL R170, R164, RZ, !P0 ;  /* 0x000000ffa4aa7208 */ /* 0x010fca0004000000 */
[C---:B--2---:R-:W-:Y:S01]  /*07f0*/  FADD.FTZ R129, -R170.reuse, R113 ;  /* 0x00000071aa817221 */ /* 0x044fe20000010100 */
[C---:B------:R-:W-:Y:S01]  /*0800*/  FADD.FTZ R165, -R170.reuse, R114 ;  /* 0x00000072aaa57221 */ /* 0x040fe20000010100 */
[C---:B------:R-:W-:Y:S01]  /*0810*/  FADD.FTZ R3, -R170.reuse, R112 ;  /* 0x00000070aa037221 */ /* 0x040fe20000010100 */
[----:B---3--:R-:W-:Y:S01]  /*0820*/  FADD.FTZ R167, -R170, R133 ;  /* 0x00000085aaa77221 */ /* 0x008fe20000010100 */
[----:B0-----:R-:W-:Y:S01]  /*0830*/  FMUL.FTZ R130, R126, R129 ;  /* 0x000000817e827220 */ /* 0x001fe20000410000 */
[C---:B------:R-:W-:Y:S02]  /*0840*/  PRMT R114, R116.reuse, 0x7632, R114 ;  /* 0x0000763274727816 */ /* 0x040fe40000000072 */
[----:B------:R-:W-:Y:S02]  /*0850*/  SHF.L.U32 R131, R116, 0x10, RZ ;  /* 0x0000001074837819 */ /* 0x000fe400000006ff */
[C---:B------:R-:W-:Y:S01]  /*0860*/  PRMT R116, R117.reuse, 0x7632, R116 ;  /* 0x0000763275747816 */ /* 0x040fe20000000074 */
[C---:B------:R-:W-:Y:S01]  /*0870*/  FADD.FTZ R133, -R170.reuse, R134 ;  /* 0x00000086aa857221 */ /* 0x040fe20000010100 */
[----:B------:R-:W-:Y:S01]  /*0880*/  SHF.L.U32 R117, R117, 0x10, RZ ;  /* 0x0000001075757819 */ /* 0x000fe200000006ff */
[----:B------:R-:W-:Y:S01]  /*0890*/  FADD.FTZ R135, -R170, R135 ;  /* 0x00000087aa877221 */ /* 0x000fe20000010100 */
[----:B------:R-:W-:Y:S01]  /*08a0*/  FMUL.FTZ R129, R126, R165 ;  /* 0x000000a57e817220 */ /* 0x000fe20000410000 */
[----:B------:R-:W-:Y:S01]  /*08b0*/  SHF.L.U32 R114, R114, 0x10, RZ ;  /* 0x0000001072727819 */ /* 0x000fe200000006ff */
[----:B------:R-:W-:Y:S01]  /*08c0*/  FMUL.FTZ R3, R126, R3 ;  /* 0x000000037e037220 */ /* 0x000fe20000410000 */
[----:B------:R-:W-:Y:S01]  /*08d0*/  FMUL.FTZ R134, R48, R131 ;  /* 0x0000008330867220 */ /* 0x000fe20000410000 */
[----:B-1----:R-:W-:Y:S01]  /*08e0*/  PRMT R160, R118, 0x7632, R160 ;  /* 0x0000763276a07816 */ /* 0x002fe200000000a0 */
[----:B------:R-:W-:Y:S01]  /*08f0*/  FADD.FTZ R171, -R170, R136 ;  /* 0x00000088aaab7221 */ /* 0x000fe20000010100 */
[----:B------:R-:W-:Y:S01]  /*0900*/  SHF.L.U32 R163, R118, 0x10, RZ ;  /* 0x0000001076a37819 */ /* 0x000fe200000006ff */
[----:B------:R-:W-:Y:S01]  /*0910*/  FADD.FTZ R183, -R170, R144 ;  /* 0x00000090aab77221 */ /* 0x000fe20000010100 */
[C---:B------:R-:W-:Y:S01]  /*0920*/  PRMT R118, R119.reuse, 0x7632, R118 ;  /* 0x0000763277767816 */ /* 0x040fe20000000076 */
[----:B------:R-:W-:Y:S01]  /*0930*/  FADD.FTZ R98, R98, R117 ;  /* 0x0000007562627221 */ /* 0x000fe20000010000 */
[----:B------:R-:W-:Y:S01]  /*0940*/  SHF.L.U32 R169, R119, 0x10, RZ ;  /* 0x0000001077a97819 */ /* 0x000fe200000006ff */
[-C--:B------:R-:W-:Y:S01]  /*0950*/  FFMA.FTZ R54, R129, R117.reuse, R54 ;  /* 0x0000007581367223 */ /* 0x080fe20000010036 */
[----:B------:R-:W-:Y:S01]  /*0960*/  FMUL.FTZ R136, R50, R117 ;  /* 0x0000007532887220 */ /* 0x000fe20000410000 */
[----:B------:R-:W-:Y:S01]  /*0970*/  FMUL.FTZ R144, R126, R135 ;  /* 0x000000877e907220 */ /* 0x000fe20000410000 */
        /* <DEDUP_REMOVED lines=17> */
[C---:B------:R-:W-:Y:S01]  /*0a90*/  FFMA.FTZ R117, R3.reuse, R134, RZ ;  /* 0x0000008603757223 */ /* 0x040fe200000100ff */
[----:B------:R-:W-:Y:S01]  /*0aa0*/  FADD.FTZ R170, RZ, R134 ;  /* 0x00000086ffaa7221 */ /* 0x000fe20000010000 */
[----:B------:R-:W-:Y:S01]  /*0ab0*/  FADD.FTZ R96, R96, R131 ;  /* 0x0000008360607221 */ /* 0x000fe20000010000 */
[----:B------:R-:W-:Y:S01]  /*0ac0*/  FFMA.FTZ R52, R3, R131, R52 ;  /* 0x0000008303347223 */ /* 0x000fe20000010034 */
[----:B------:R-:W-:Y:S01]  /*0ad0*/  SHF.L.U32 R116, R116, 0x10, RZ ;  /* 0x0000001074747819 */ /* 0x000fe200000006ff */
[----:B------:R-:W-:Y:S01]  /*0ae0*/  FFMA.FTZ R53, R130, R114, R53 ;  /* 0x0000007282357223 */ /* 0x000fe20000010035 */
[----:B------:R-:W-:Y:S01]  /*0af0*/  FADD.FTZ R97, R97, R114 ;  /* 0x0000007261617221 */ /* 0x000fe20000010000 */
[----:B------:R-:W-:Y:S01]  /*0b00*/  PRMT R168, R143, 0x7632, R168 ;  /* 0x000076328fa87816 */ /* 0x000fe200000000a8 */
[----:B------:R-:W-:Y:S01]  /*0b10*/  FMUL.FTZ R131, R126, R119 ;  /* 0x000000777e837220 */ /* 0x000fe20000410000 */
[----:B------:R-:W-:Y:S01]  /*0b20*/  FFMA.FTZ R114, R130, R135, R117 ;  /* 0x0000008782727223 */ /* 0x000fe20000010075 */
[----:B------:R-:W-:Y:S01]  /*0b30*/  FADD.FTZ R119, R135, R170 ;  /* 0x000000aa87777221 */ /* 0x000fe20000010000 */
[----:B------:R-:W-:Y:S01]  /*0b40*/  FMUL.FTZ R132, R126, R161 ;  /* 0x000000a17e847220 */ /* 0x000fe20000410000 */
[----:B------:R-:W-:Y:S01]  /*0b50*/  FMUL.FTZ R137, R51, R116 ;  /* 0x0000007433897220 */ /* 0x000fe20000410000 */
[----:B------:R-:W-:Y:S01]  /*0b60*/  SHF.L.U32 R174, R168, 0x10, RZ ;  /* 0x00000010a8ae7819 */ /* 0x000fe200000006ff */
[----:B------:R-:W-:Y:S01]  /*0b70*/  FFMA.FTZ R117, R129, R136, R114 ;  /* 0x0000008881757223 */ /* 0x000fe20000010072 */
[----:B------:R-:W-:Y:S01]  /*0b80*/  FADD.FTZ R168, R136, R119 ;  /* 0x0000007788a87221 */ /* 0x000fe20000010000 */
[----:B------:R-:W-:Y:S01]  /*0b90*/  SHF.L.U32 R160, R160, 0x10, RZ ;  /* 0x00000010a0a07819 */ /* 0x000fe200000006ff */
[----:B------:R-:W-:Y:S01]  /*0ba0*/  FMUL.FTZ R138, R44, R163 ;  /* 0x000000a32c8a7220 */ /* 0x000fe20000410000 */
[----:B------:R-:W-:Y:S01]  /*0bb0*/  FFMA.FTZ R114, R132, R137, R117 ;  /* 0x0000008984727223 */ /* 0x000fe20000010075 */
[----:B------:R-:W-:Y:S01]  /*0bc0*/  FADD.FTZ R119, R137, R168 ;  /* 0x000000a889777221 */ /* 0x000fe20000010000 */
[C---:B------:R-:W-:Y:S01]  /*0bd0*/  PRMT R166, R142.reuse, 0x7632, R166 ;  /* 0x000076328ea67816 */ /* 0x040fe200000000a6 */
[----:B------:R-:W-:Y:S01]  /*0be0*/  FMUL.FTZ R139, R45, R160 ;  /* 0x000000a02d8b7220 */ /* 0x000fe20000410000 */
[----:B------:R-:W-:Y:S01]  /*0bf0*/  SHF.L.U32 R185, R142, 0x10, RZ ;  /* 0x000000108eb97819 */ /* 0x000fe200000006ff */
[----:B------:R-:W-:Y:S01]  /*0c00*/  FMUL.FTZ R142, R126, R167 ;  /* 0x000000a77e8e7220 */ /* 0x000fe20000410000 */
[----:B------:R-:W-:Y:S01]  /*0c10*/  FFMA.FTZ R117, R131, R138, R114 ;  /* 0x0000008a83757223 */ /* 0x000fe20000010072 */
[----:B------:R-:W-:Y:S01]  /*0c20*/  FADD.FTZ R170, R138, R119 ;  /* 0x000000778aaa7221 */ /* 0x000fe20000010000 */
[----:B------:R-:W-:Y:S01]  /*0c30*/  PRMT R162, R140, 0x7632, R162 ;  /* 0x000076328ca27816 */ /* 0x000fe200000000a2 */
[----:B------:R-:W-:Y:S01]  /*0c40*/  FMUL.FTZ R133, R126, R133 ;  /* 0x000000857e857220 */ /* 0x000fe20000410000 */
[----:B------:R-:W-:Y:S01]  /*0c50*/  SHF.L.U32 R173, R140, 0x10, RZ ;  /* 0x000000108cad7819 */ /* 0x000fe200000006ff */
[----:B------:R-:W-:Y:S01]  /*0c60*/  FMUL.FTZ R140, R46, R169 ;  /* 0x000000a92e8c7220 */ /* 0x000fe20000410000 */
[----:B------:R-:W-:Y:S01]  /*0c70*/  SHF.L.U32 R118, R118, 0x10, RZ ;  /* 0x0000001076767819 */ /* 0x000fe200000006ff */
[----:B------:R-:W-:Y:S01]  /*0c80*/  FFMA.FTZ R114, R142, R139, R117 ;  /* 0x0000008b8e727223 */ /* 0x000fe20000010075 */
[----:B------:R-:W-:Y:S01]  /*0c90*/  PRMT R176, R153, 0x7632, R176 ;  /* 0x0000763299b07816 */ /* 0x000fe200000000b0 */
[----:B------:R-:W-:Y:S01]  /*0ca0*/  FADD.FTZ R119, R139, R170 ;  /* 0x000000aa8b777221 */ /* 0x000fe20000010000 */
[----:B------:R-:W-:Y:S01]  /*0cb0*/  PRMT R164, R141, 0x7632, R164 ;  /* 0x000076328da47816 */ /* 0x000fe200000000a4 */
[----:B------:R-:W-:Y:S01]  /*0cc0*/  FFMA.FTZ R117, R133, R140, R114 ;  /* 0x0000008c85757223 */ /* 0x000fe20000010072 */
[----:B------:R-:W-:Y:S01]  /*0cd0*/  SHF.L.U32 R179, R141, 0x10, RZ ;  /* 0x000000108db37819 */ /* 0x000fe200000006ff */
[----:B------:R-:W-:Y:S01]  /*0ce0*/  FMUL.FTZ R141, R47, R118 ;  /* 0x000000762f8d7220 */ /* 0x000fe20000410000 */
[----:B------:R-:W-:Y:S01]  /*0cf0*/  SHF.L.U32 R180, R176, 0x10, RZ ;  /* 0x00000010b0b47819 */ /* 0x000fe200000006ff */
[----:B------:R-:W-:Y:S01]  /*0d00*/  FADD.FTZ R176, R140, R119 ;  /* 0x000000778cb07221 */ /* 0x000fe20000010000 */
[----:B------:R-:W-:Y:S01]  /*0d10*/  FFMA.FTZ R55, R132, R116, R55 ;  /* 0x0000007484377223 */ /* 0x000fe20000010037 */
[----:B------:R-:W-:Y:S01]  /*0d20*/  FADD.FTZ R99, R99, R116 ;  /* 0x0000007463637221 */ /* 0x000fe20000010000 */
[----:B------:R-:W-:Y:S01]  /*0d30*/  SHF.L.U32 R191, R143, 0x10, RZ ;  /* 0x000000108fbf7819 */ /* 0x000fe200000006ff */
[----:B------:R-:W-:Y:S01]  /*0d40*/  FMUL.FTZ R143, R126, R171 ;  /* 0x000000ab7e8f7220 */ /* 0x000fe20000410000 */
[----:B------:R-:W-:Y:S01]  /*0d50*/  PRMT R159, R152, 0x7632, R159 ;  /* 0x00007632989f7816 */ /* 0x000fe2000000009f */
[----:B------:R-:W-:Y:S01]  /*0d60*/  FMUL.FTZ R146, R126, R175 ;  /* 0x000000af7e927220 */ /* 0x000fe20000410000 */
[----:B------:R-:W-:Y:S01]  /*0d70*/  SHF.L.U32 R116, R162, 0x10, RZ ;  /* 0x00000010a2747819 */ /* 0x000fe200000006ff */
[----:B------:R-:W-:Y:S01]  /*0d80*/  FMUL.FTZ R150, R40, R173 ;  /* 0x000000ad28967220 */ /* 0x000fe20000410000 */
        /* <DEDUP_REMOVED lines=8> */
[----:B------:R-:W-:Y:S01]  /*0e10*/  FADD.FTZ R95, R95, R118 ;  /* 0x000000765f5f7221 */ /* 0x000fe20000010000 */
[----:B------:R-:W-:Y:S01]  /*0e20*/  FFMA.FTZ R59, R144, R118, R59 ;  /* 0x00000076903b7223 */ /* 0x000fe2000001003b */
[----:B------:R-:W-:Y:S01]  /*0e30*/  SHF.L.U32 R197, R152, 0x10, RZ ;  /* 0x0000001098c57819 */ /* 0x000fe200000006ff */
        /* <DEDUP_REMOVED lines=15> */
[----:B------:R-:W-:Y:S01]  /*0f30*/  FADD.FTZ R119, R161, R116 ;  /* 0x00000074a1777221 */ /* 0x000fe20000010000 */
[----:B------:R-:W-:Y:S01]  /*0f40*/  FADD.FTZ R92, R92, R163 ;  /* 0x000000a35c5c7221 */ /* 0x000fe20000010000 */
[----:B------:R-:W-:Y:S01]  /*0f50*/  FFMA.FTZ R56, R131, R163, R56 ;  /* 0x000000a383387223 */ /* 0x000fe20000010038 */
[----:B------:R-:W-:Y:S01]  /*0f60*/  FMUL.FTZ R158, R126, R187 ;  /* 0x000000bb7e9e7220 */ /* 0x000fe20000410000 */
[----:B------:R-:W-:Y:S01]  /*0f70*/  FMUL.FTZ R163, R37, R172 ;  /* 0x000000ac25a37220 */ /* 0x000fe20000410000 */
[----:B------:R-:W-:Y:S01]  /*0f80*/  FFMA.FTZ R117, R147, R154, R114 ;  /* 0x0000009a93757223 */ /* 0x000fe20000010072 */
[----:B------:R-:W-:Y:S01]  /*0f90*/  FADD.FTZ R116, R154, R119 ;  /* 0x000000779a747221 */ /* 0x000fe20000010000 */
[----:B------:R-:W-:Y:S01]  /*0fa0*/  FMUL.FTZ R149, R126, R189 ;  /* 0x000000bd7e957220 */ /* 0x000fe20000410000 */
[----:B------:R-:W-:Y:S01]  /*0fb0*/  FMUL.FTZ R156, R38, R191 ;  /* 0x000000bf269c7220 */ /* 0x000fe20000410000 */
        /* <DEDUP_REMOVED lines=13> */
[----:B------:R-:W-:Y:S01]  /*1090*/  FMUL.FTZ R162, R126, R199 ;  /* 0x000000c77ea27220 */ /* 0x000fe20000410000 */
[----:B------:R-:W-:Y:S01]  /*10a0*/  PRMT R112, R155, 0x7632, R112 ;  /* 0x000076329b707816 */ /* 0x000fe20000000070 */
[----:B------:R-:W-:Y:S01]  /*10b0*/  FMUL.FTZ R167, R33, R178 ;  /* 0x000000b221a77220 */ /* 0x000fe20000410000 */
[----:B------:R-:W-:Y:S01]  /*10c0*/  FFMA.FTZ R119, R151, R168, R116 ;  /* 0x000000a897777223 */ /* 0x000fe20000010074 */
[----:B------:R-:W-:Y:S01]  /*10d0*/  FADD.FTZ R114, R168, R117 ;  /* 0x00000075a8727221 */ /* 0x000fe20000010000 */
[----:B------:R-:W-:Y:S01]  /*10e0*/  SHF.L.U32 R116, R112, 0x10, RZ ;  /* 0x0000001070747819 */ /* 0x000fe200000006ff */
[----:B------:R-:W-:Y:S01]  /*10f0*/  FMUL.FTZ R153, R126, R201 ;  /* 0x000000c97e997220 */ /* 0x000fe20000410000 */
[----:B------:R-:W-:Y:S01]  /*1100*/  FMUL.FTZ R170, R34, R203 ;  /* 0x000000cb22aa7220 */ /* 0x000fe20000410000 */
[----:B------:R-:W-:Y:S01]  /*1110*/  FFMA.FTZ R112, R162, R167, R119 ;  /* 0x000000a7a2707223 */ /* 0x000fe20000010077 */
[----:B------:R-:W-:Y:S01]  /*1120*/  FADD.FTZ R117, R114, R167 ;  /* 0x000000a772757221 */ /* 0x000fe20000010000 */
[----:B------:R-:W-:Y:S01]  /*1130*/  FADD.FTZ R94, R94, R169 ;  /* 0x000000a95e5e7221 */ /* 0x000fe20000010000 */
[----:B------:R-:W-:Y:S01]  /*1140*/  FFMA.FTZ R58, R133, R169, R58 ;  /* 0x000000a9853a7223 */ /* 0x000fe2000001003a */
[----:B------:R-:W-:Y:S01]  /*1150*/  FFMA.FTZ R119, R153, R170, R112 ;  /* 0x000000aa99777223 */ /* 0x000fe20000010070 */
[----:B------:R-:W-:Y:S01]  /*1160*/  FMUL.FTZ R164, R126, R205 ;  /* 0x000000cd7ea47220 */ /* 0x000fe20000410000 */
[----:B------:R-:W-:Y:S01]  /*1170*/  FMUL.FTZ R169, R35, R180 ;  /* 0x000000b423a97220 */ /* 0x000fe20000410000 */
[----:B------:R-:W-:Y:S01]  /*1180*/  FADD.FTZ R112, R117, R170 ;  /* 0x000000aa75707221 */ /* 0x000fe20000010000 */
[----:B------:R-:W-:Y:S01]  /*1190*/  SHF.L.U32 R115, R155, 0x10, RZ ;  /* 0x000000109b737819 */ /* 0x000fe200000006ff */
[----:B------:R-:W-:Y:S01]  /*11a0*/  FADD.FTZ R85, R85, R172 ;  /* 0x000000ac55557221 */ /* 0x000fe20000010000 */
[----:B------:R-:W-:Y:S01]  /*11b0*/  SHF.L.U32 R182, R182, 0x10, RZ ;  /* 0x00000010b6b67819 */ /* 0x000fe200000006ff */
[----:B------:R-:W-:Y:S01]  /*11c0*/  FFMA.FTZ R65, R158, R172, R65 ;  /* 0x000000ac9e417223 */ /* 0x000fe20000010041 */
[----:B------:R-:W-:Y:S01]  /*11d0*/  FMUL.FTZ R155, R126, R207 ;  /* 0x000000cf7e9b7220 */ /* 0x000fe20000410000 */
[----:B------:R-:W-:Y:S01]  /*11e0*/  FMUL.FTZ R172, R28, R209 ;  /* 0x000000d11cac7220 */ /* 0x000fe20000410000 */
[----:B------:R-:W-:Y:S01]  /*11f0*/  FFMA.FTZ R114, R164, R169, R119 ;  /* 0x000000a9a4727223 */ /* 0x000fe20000010077 */
[----:B------:R-:W-:Y:S01]  /*1200*/  FADD.FTZ R117, R112, R169 ;  /* 0x000000a970757221 */ /* 0x000fe20000010000 */
[C---:B------:R-:W-:Y:S01]  /*1210*/  FMUL.FTZ R166, R126.reuse, R157 ;  /* 0x0000009d7ea67220 */ /* 0x040fe20000410000 */
[----:B------:R-:W-:Y:S01]  /*1220*/  FMUL.FTZ R157, R126, R211 ;  /* 0x000000d37e9d7220 */ /* 0x000fe20000410000 */
[----:B------:R-:W-:Y:S01]  /*1230*/  FMUL.FTZ R171, R29, R182 ;  /* 0x000000b61dab7220 */ /* 0x000fe20000410000 */
[----:B------:R-:W-:Y:S01]  /*1240*/  FFMA.FTZ R119, R155, R172, R114 ;  /* 0x000000ac9b777223 */ /* 0x000fe20000010072 */
[----:B------:R-:W-:Y:S01]  /*1250*/  FADD.FTZ R112, R117, R172 ;  /* 0x000000ac75707221 */ /* 0x000fe20000010000 */
[----:B------:R-:W-:Y:S01]  /*1260*/  FADD.FTZ R87, R87, R174 ;  /* 0x000000ae57577221 */ /* 0x000fe20000010000 */
[----:B------:R-:W-:Y:S01]  /*1270*/  FFMA.FTZ R67, R160, R174, R67 ;  /* 0x000000aea0437223 */ /* 0x000fe20000010043 */
[----:B------:R-:W-:Y:S01]  /*1280*/  FADD.FTZ R78, R78, R115 ;  /* 0x000000734e4e7221 */ /* 0x000fe20000010000 */
[-C--:B------:R-:W-:Y:S01]  /*1290*/  FFMA.FTZ R74, R157, R115.reuse, R74 ;  /* 0x000000739d4a7223 */ /* 0x080fe2000001004a */
        /* <DEDUP_REMOVED lines=34> */
.L_x_4779:
[----:B------:R-:W-:Y:S01]  /*14c0*/  MOV R128, UR7 ;  /* 0x0000000700807c02 */ /* 0x000fe20008000f00 */
[----:B------:R-:W-:Y:S01]  /*14d0*/  HFMA2 R113, -RZ, RZ, 0, 0 ;  /* 0x00000000ff717431 */ /* 0x000fe200000001ff */
[----:B------:R-:W-:Y:S02]  /*14e0*/  ISETP.NE.U32.AND P0, PT, RZ, UR6, PT ;  /* 0x00000006ff007c0c */ /* 0x000fe4000bf05070 */
[----:B-----5:R-:W-:Y:S02]  /*14f0*/  ISETP.GE.AND P2, PT, R127, 0x1, PT ;  /* 0x000000017f00780c */ /* 0x020fe40003f46270 */
[----:B------:R-:W-:-:S13]  /*1500*/  ISETP.NE.AND.EX P0, PT, R128, RZ, PT, P0 ;  /* 0x000000ff8000720c */ /* 0x000fda0003f05300 */
        /* <DEDUP_REMOVED lines=8> */
.L_x_4781:
        /* <DEDUP_REMOVED lines=10> */
[----:B------:R-:W0:Y:S01]  /*1630*/  S2R R8, SR_TID.X ;  /* 0x0000000000087919 */ /* 0x000e220000002100 */
[----:B------:R-:W1:Y:S01]  /*1640*/  LDC.64 R4, c[0x0][0x3b0] ;  /* 0x0000ec00ff047b82 */ /* 0x000e620000000a00 */
[----:B------:R-:W-:Y:S01]  /*1650*/  IMAD R6, R0, UR15, RZ ;  /* 0x0000000f00067c24 */ /* 0x000fe2000f8e02ff */
[C---:B-----5:R-:W-:Y:S02]  /*1660*/  IADD3 R123, PT, PT, R113.reuse, 0x80, RZ ;  /* 0x00000080717b7810 */ /* 0x060fe40007ffe0ff */
[----:B------:R-:W-:Y:S02]  /*1670*/  IADD3 R121, PT, PT, R113, 0x100, RZ ;  /* 0x0000010071797810 */ /* 0x000fe40007ffe0ff */
[----:B------:R-:W-:Y:S02]  /*1680*/  SHF.R.S32.HI R7, RZ, 0x1f, R6 ;  /* 0x0000001fff077819 */ /* 0x000fe40000011406 */
[----:B------:R-:W2:Y:S02]  /*1690*/  LDC.64 R116, c[0x0][0x438] ;  /* 0x00010e00ff747b82 */ /* 0x000ea40000000a00 */
[----:B------:R-:W-:Y:S01]  /*16a0*/  LEA.HI R7, R7, R6, RZ, 0x3 ;  /* 0x0000000607077211 */ /* 0x000fe200078f18ff */
[----:B-1----:R-:W-:-:S04]  /*16b0*/  IMAD.WIDE.U32 R124, R113, 0x8, R4 ;  /* 0x00000008717c7825 */ /* 0x002fc800078e0004 */
[--C-:B------:R-:W-:Y:S02]  /*16c0*/  IMAD.WIDE.U32 R122, R123, 0x8, R4.reuse ;  /* 0x000000087b7a7825 */ /* 0x100fe400078e0004 */
[----:B------:R-:W5:Y:S01]  /*16d0*/  LDG.E.64 R124, desc[UR12][R124.64] ;  /* 0x0000000c7c7c7981 */ /* 0x000f62000c1e1b00 */
[----:B0-----:R-:W-:Y:S01]  /*16e0*/  LEA.HI.SX32 R9, R7, R8, 0x1d ;  /* 0x0000000807097211 */ /* 0x001fe200078feaff */
[----:B------:R-:W-:Y:S02]  /*16f0*/  IMAD.WIDE.U32 R120, R121, 0x8, R4 ;  /* 0x0000000879787825 */ /* 0x000fe400078e0004 */
[----:B------:R-:W5:Y:S01]  /*1700*/  LDG.E.64 R122, desc[UR12][R122.64] ;  /* 0x0000000c7a7a7981 */ /* 0x000f62000c1e1b00 */
[C---:B------:R-:W-:Y:S01]  /*1710*/  IADD3 R115, PT, PT, R9.reuse, 0x80, RZ ;  /* 0x0000008009737810 */ /* 0x040fe20007ffe0ff */
[C-C-:B--2---:R-:W-:Y:S01]  /*1720*/  IMAD.WIDE.U32 R112, R9.reuse, 0x20, R116.reuse ;  /* 0x0000002009707825 */ /* 0x144fe200078e0074 */
[----:B------:R-:W-:Y:S01]  /*1730*/  IADD3 R7, PT, PT, R9, 0x100, RZ ;  /* 0x0000010009077810 */ /* 0x000fe20007ffe0ff */
        /* <DEDUP_REMOVED lines=9> */
.L_x_4780:
        /* <DEDUP_REMOVED lines=32> */
.L_x_4783:
[----:B------:R-:W-:Y:S05]  /*19d0*/  BSYNC.RECONVERGENT B0 ;  /* 0x0000000000007941 */ /* 0x000fea0003800200 */
.L_x_4782:
[----:B------:R-:W1:Y:S08]  /*19e0*/  S2UR UR5, SR_CgaCtaId ;  /* 0x00000000000579c3 */ /* 0x000e700000008800 */
[----:B------:R-:W-:Y:S01]  /*19f0*/  BAR.SYNC.DEFER_BLOCKING 0x0 ;  /* 0x0000000000007b1d */ /* 0x000fe20000010000 */
[----:B------:R-:W-:Y:S02]  /*1a00*/  ISETP.NE.U32.AND P0, PT, RZ, UR6, PT ;  /* 0x00000006ff007c0c */ /* 0x000fe4000bf05070 */
[----:B------:R-:W-:-:S02]  /*1a10*/  ISETP.NE.AND P1, PT, RZ, UR11, PT ;  /* 0x0000000bff007c0c */ /* 0x000fc4000bf25270 */
[----:B------:R-:W-:Y:S01]  /*1a20*/  ISETP.NE.AND.EX P0, PT, R128, RZ, PT, P0 ;  /* 0x000000ff8000720c */ /* 0x000fe20003f05300 */
        /* <DEDUP_REMOVED lines=11> */
[----:B--2---:R-:W-:Y:S02]  /*1ae0*/  IMAD R113, R0, R179, RZ ;  /* 0x000000b300717224 */ /* 0x004fe400078e02ff */
[----:B------:R-:W-:Y:S01]  /*1af0*/  FADD.FTZ R177, R114, R177 ;  /* 0x000000b172b17221 */ /* 0x000fe20000010000 */
[----:B------:R-:W-:Y:S01]  /*1b00*/  @P2 IADD3 R114, PT, PT, R127, -0x1, RZ ;  /* 0xffffffff7f722810 */ /* 0x000fe20007ffe0ff */
[----:B------:R-:W-:-:S02]  /*1b10*/  FADD.FTZ R112, R115, R112 ;  /* 0x0000007073707221 */ /* 0x000fc40000010000 */
[----:B-1----:R-:W-:Y:S01]  /*1b20*/  FADD.FTZ R177, R177, R116 ;  /* 0x00000074b1b17221 */ /* 0x002fe20000010000 */
[----:B------:R-:W-:Y:S01]  /*1b30*/  SHF.R.S32.HI R116, RZ, 0x1f, R113 ;  /* 0x0000001fff747819 */ /* 0x000fe20000011471 */
[----:B------:R-:W-:Y:S02]  /*1b40*/  @P2 IMAD R179, R114, R179, RZ ;  /* 0x000000b372b32224 */ /* 0x000fe400078e02ff */
[----:B------:R-:W-:Y:S01]  /*1b50*/  FADD.FTZ R112, R112, R117 ;  /* 0x0000007570707221 */ /* 0x000fe20000010000 */
[----:B------:R-:W-:Y:S01]  /*1b60*/  FADD.FTZ R115, R118, R177 ;  /* 0x000000b176737221 */ /* 0x000fe20000010000 */
[----:B------:R-:W-:Y:S02]  /*1b70*/  LEA.HI R116, R116, R113, RZ, 0x3 ;  /* 0x0000007174747211 */ /* 0x000fe400078f18ff */
[----:B------:R-:W-:Y:S01]  /*1b80*/  @P2 SHF.R.S32.HI R118, RZ, 0x1f, R179 ;  /* 0x0000001fff762819 */ /* 0x000fe200000114b3 */
[----:B------:R-:W-:Y:S01]  /*1b90*/  FMUL.FTZ R115, R115, UR14 ;  /* 0x0000000e73737c20 */ /* 0x000fe20008410000 */
[----:B------:R-:W-:Y:S01]  /*1ba0*/  FADD.FTZ R114, R119, R112 ;  /* 0x0000007077727221 */ /* 0x000fe20000010000 */
[----:B------:R-:W-:-:S02]  /*1bb0*/  MOV R112, RZ ;  /* 0x000000ff00707202 */ /* 0x000fc40000000f00 */
[----:B------:R-:W-:Y:S01]  /*1bc0*/  @P2 LEA.HI R118, R118, R179, RZ, 0x3 ;  /* 0x000000b376762211 */ /* 0x000fe200078f18ff */
[----:B------:R-:W-:Y:S01]  /*1bd0*/  FMUL.FTZ R114, R114, UR14 ;  /* 0x0000000e72727c20 */ /* 0x000fe20008410000 */
[-C--:B------:R-:W-:Y:S02]  /*1be0*/  LEA.HI.SX32 R113, R116, R175.reuse, 0x1d ;  /* 0x000000af74717211 */ /* 0x080fe400078feaff */
[----:B------:R-:W-:Y:S02]  /*1bf0*/  @P2 LEA.HI.SX32 R112, R118, R175, 0x1d ;  /* 0x000000af76702211 */ /* 0x000fe400078feaff */
        /* <DEDUP_REMOVED lines=19> */
.L_x_4786:
        /* <DEDUP_REMOVED lines=12> */
.L_x_4787:
        /* <DEDUP_REMOVED lines=12> */
.L_x_4788:
        /* <DEDUP_REMOVED lines=12> */
.L_x_4789:
        /* <DEDUP_REMOVED lines=12> */
.L_x_4790:
        /* <DEDUP_REMOVED lines=12> */
.L_x_4791:
        /* <DEDUP_REMOVED lines=12> */
.L_x_4792:
        /* <DEDUP_REMOVED lines=14> */
.L_x_4785:
        /* <DEDUP_REMOVED lines=45> */
.L_x_4794:
        /* <DEDUP_REMOVED lines=12> */
.L_x_4795:
        /* <DEDUP_REMOVED lines=12> */
.L_x_4796:
        /* <DEDUP_REMOVED lines=12> */
.L_x_4797:
        /* <DEDUP_REMOVED lines=12> */
.L_x_4798:
        /* <DEDUP_REMOVED lines=12> */
.L_x_4799:
        /* <DEDUP_REMOVED lines=12> */
.L_x_4800:
        /* <DEDUP_REMOVED lines=9> */
.L_x_4784:
        /* <DEDUP_REMOVED lines=16> */
.L_x_4802:
        /* <DEDUP_REMOVED lines=11> */
.L_x_4803:
        /* <DEDUP_REMOVED lines=11> */
.L_x_4804:
        /* <DEDUP_REMOVED lines=11> */
.L_x_4805:
        /* <DEDUP_REMOVED lines=11> */
.L_x_4806:
        /* <DEDUP_REMOVED lines=11> */
.L_x_4807:
        /* <DEDUP_REMOVED lines=11> */
.L_x_4808:
        /* <DEDUP_REMOVED lines=13> */
.L_x_4801:
[-CC-:B------:R-:W-:Y:S01]  /*3060*/  @P3 FFMA.FTZ R104, R130, R114.reuse, R115.reuse ;  /* 0x0000007282683223 */ /* 0x180fe20000010073 */
[----:B-----5:R-:W-:Y:S01]  /*3070*/  MOV R111, R25 ;  /* 0x00000019006f7202 */ /* 0x020fe20000000f00 */
[-CC-:B------:R-:W-:Y:S01]  /*3080*/  @P3 FFMA.FTZ R105, R129, R114.reuse, R115.reuse ;  /* 0x0000007281693223 */ /* 0x180fe20000010073 */
[----:B------:R-:W-:Y:S01]  /*3090*/  @P3 FFMA.FTZ R117, R133, R114, R115 ;  /* 0x0000007285753223 */ /* 0x000fe20000010073 */
[----:B------:R-:W-:Y:S01]  /*30a0*/  @P3 FADD.FTZ R104, R135, -R104 ;  /* 0x8000006887683221 */ /* 0x000fe20000010000 */
[----:B------:R-:W-:Y:S01]  /*30b0*/  MOV R106, R26 ;  /* 0x0000001a006a7202 */ /* 0x000fe20000000f00 */
[----:B------:R-:W-:Y:S01]  /*30c0*/  @P3 FADD.FTZ R105, R136, -R105 ;  /* 0x8000006988693221 */ /* 0x000fe20000010000 */
[----:B------:R-:W-:Y:S01]  /*30d0*/  MOV R107, R27 ;  /* 0x0000001b006b7202 */ /* 0x000fe20000000f00 */
[----:B------:R-:W-:Y:S01]  /*30e0*/  @P3 FFMA.FTZ R111, R126, R104, R25 ;  /* 0x000000687e6f3223 */ /* 0x000fe20000010019 */
[-CC-:B------:R-:W-:Y:S01]  /*30f0*/  @P3 FFMA.FTZ R104, R132, R114.reuse, R115.reuse ;  /* 0x0000007284683223 */ /* 0x180fe20000010073 */
[-C--:B------:R-:W-:Y:S01]  /*3100*/  @P3 FFMA.FTZ R109, R131, R114.reuse, R115 ;  /* 0x00000072836d3223 */ /* 0x080fe20000010073 */
[----:B------:R-:W-:Y:S01]  /*3110*/  @P3 FADD.FTZ R117, R140, -R117 ;  /* 0x800000758c753221 */ /* 0x000fe20000010000 */
[----:B------:R-:W-:Y:S01]  /*3120*/  @P3 FFMA.FTZ R106, R126, R105, R26 ;  /* 0x000000697e6a3223 */ /* 0x000fe2000001001a */
[----:B------:R-:W-:Y:S01]  /*3130*/  @P3 FADD.FTZ R104, R137, -R104 ;  /* 0x8000006889683221 */ /* 0x000fe20000010000 */
[-CC-:B------:R-:W-:Y:S01]  /*3140*/  @P3 FFMA.FTZ R105, R3, R114.reuse, R115.reuse ;  /* 0x0000007203693223 */ /* 0x180fe20000010073 */
[----:B------:R-:W-:Y:S01]  /*3150*/  @P3 FFMA.FTZ R118, R144, R114, R115 ;  /* 0x0000007290763223 */ /* 0x000fe20000010073 */
[----:B------:R-:W-:Y:S01]  /*3160*/  MOV R110, R22 ;  /* 0x00000016006e7202 */ /* 0x000fe20000000f00 */
[----:B------:R-:W-:Y:S01]  /*3170*/  @P3 FFMA.FTZ R107, R126, R104, R27 ;  /* 0x000000687e6b3223 */ /* 0x000fe2000001001b */
[----:B------:R-:W-:Y:S01]  /*3180*/  @P3 FFMA.FTZ R104, R142, R114, R115 ;  /* 0x000000728e683223 */ /* 0x000fe20000010073 */
        /* <DEDUP_REMOVED lines=20> */
.L_x_4809:
[----:B------:R-:W-:Y:S05]  /*32d0*/  @!P2 BRA `(.L_x_4810) ;  /* 0x000000000018a947 */ /* 0x000fea0003800000 */
[----:B------:R-:W-:Y:S01]  /*32e0*/  FMUL.FTZ R105, R111, UR17 ;  /* 0x000000116f697c20 */ /* 0x000fe20008410000 */
[----:B------:R-:W-:-:S03]  /*32f0*/  LOP3.LUT P0, RZ, R124, 0xff00, RZ, 0xc0, !PT ;  /* 0x0000ff007cff7812 */ /* 0x000fc6000780c0ff */
[----:B------:R-:W-:-:S05]  /*3300*/  FMUL.FTZ R105, R105, UR16 ;  /* 0x0000001069697c20 */ /* 0x000fca0008410000 */
[----:B------:R-:W-:-:S04]  /*3310*/  FSEL R105, R105, RZ, P0 ;  /* 0x000000ff69697208 */ /* 0x000fc80000000000 */
[----:B------:R-:W-:-:S04]  /*3320*/  F2FP.BF16.F32.PACK_AB R105, RZ, R105 ;  /* 0x00000069ff69723e */ /* 0x000fc800000010ff */
[----:B------:R-:W-:-:S07]  /*3330*/  PRMT R100, R100, 0x5410, R105 ;  /* 0x0000541064647816 */ /* 0x000fce0000000069 */
.L_x_4810:
[----:B------:R-:W-:Y:S05]  /*3340*/  @!P2 BRA `(.L_x_4811) ;  /* 0x000000000018a947 */ /* 0x000fea0003800000 */
[----:B------:R-:W-:Y:S01]  /*3350*/  FMUL.FTZ R105, R106, UR17 ;  /* 0x000000116a697c20 */ /* 0x000fe20008410000 */
[----:B------:R-:W-:-:S03]  /*3360*/  LOP3.LUT P0, RZ, R124, 0xff0000, RZ, 0xc0, !PT ;  /* 0x00ff00007cff7812 */ /* 0x000fc6000780c0ff */
[----:B------:R-:W-:-:S05]  /*3370*/  FMUL.FTZ R105, R105, UR16 ;  /* 0x0000001069697c20 */ /* 0x000fca0008410000 */
[----:B------:R-:W-:-:S04]  /*3380*/  FSEL R105, R105, RZ, P0 ;  /* 0x000000ff69697208 */ /* 0x000fc80000000000 */
[----:B------:R-:W-:-:S04]  /*3390*/  F2FP.BF16.F32.PACK_AB R105, RZ, R105 ;  /* 0x00000069ff69723e */ /* 0x000fc800000010ff */
[----:B------:R-:W-:-:S07]  /*33a0*/  PRMT R101, R105, 0x7610, R101 ;  /* 0x0000761069657816 */ /* 0x000fce0000000065 */
.L_x_4811:
[----:B------:R-:W-:Y:S05]  /*33b0*/  @!P2 BRA `(.L_x_4812) ;  /* 0x000000000018a947 */ /* 0x000fea0003800000 */
[----:B------:R-:W-:Y:S01]  /*33c0*/  FMUL.FTZ R105, R107, UR17 ;  /* 0x000000116b697c20 */ /* 0x000fe20008410000 */
[----:B------:R-:W-:-:S03]  /*33d0*/  LOP3.LUT P0, RZ, R124, 0xff000000, RZ, 0xc0, !PT ;  /* 0xff0000007cff7812 */ /* 0x000fc6000780c0ff */
[----:B------:R-:W-:-:S05]  /*33e0*/  FMUL.FTZ R105, R105, UR16 ;  /* 0x0000001069697c20 */ /* 0x000fca0008410000 */
[----:B------:R-:W-:-:S04]  /*33f0*/  FSEL R105, R105, RZ, P0 ;  /* 0x000000ff69697208 */ /* 0x000fc80000000000 */
[----:B------:R-:W-:-:S04]  /*3400*/  F2FP.BF16.F32.PACK_AB R105, RZ, R105 ;  /* 0x00000069ff69723e */ /* 0x000fc800000010ff */
[----:B------:R-:W-:-:S07]  /*3410*/  PRMT R101, R101, 0x5410, R105 ;  /* 0x0000541065657816 */ /* 0x000fce0000000069 */
.L_x_4812:
[----:B------:R-:W-:Y:S05]  /*3420*/  @!P2 BRA `(.L_x_4813) ;  /* 0x000000000018a947 */ /* 0x000fea0003800000 */
[----:B------:R-:W-:Y:S01]  /*3430*/  FMUL.FTZ R105, R108, UR17 ;  /* 0x000000116c697c20 */ /* 0x000fe20008410000 */
[----:B------:R-:W-:-:S03]  /*3440*/  LOP3.LUT P0, RZ, R125, 0xff, RZ, 0xc0, !PT ;  /* 0x000000ff7dff7812 */ /* 0x000fc6000780c0ff */
[----:B------:R-:W-:-:S05]  /*3450*/  FMUL.FTZ R105, R105, UR16 ;  /* 0x0000001069697c20 */ /* 0x000fca0008410000 */
[----:B------:R-:W-:-:S04]  /*3460*/  FSEL R105, R105, RZ, P0 ;  /* 0x000000ff69697208 */ /* 0x000fc80000000000 */
[----:B------:R-:W-:-:S04]  /*3470*/  F2FP.BF16.F32.PACK_AB R105, RZ, R105 ;  /* 0x00000069ff69723e */ /* 0x000fc800000010ff */
[----:B------:R-:W-:-:S07]  /*3480*/  PRMT R102, R105, 0x7610, R102 ;  /* 0x0000761069667816 */ /* 0x000fce0000000066 */
.L_x_4813:
[----:B------:R-:W-:Y:S05]  /*3490*/  @!P2 BRA `(.L_x_4814) ;  /* 0x000000000018a947 */ /* 0x000fea0003800000 */
[----:B------:R-:W-:Y:S01]  /*34a0*/  FMUL.FTZ R105, R109, UR17 ;  /* 0x000000116d697c20 */ /* 0x000fe20008410000 */
[----:B------:R-:W-:-:S03]  /*34b0*/  LOP3.LUT P0, RZ, R125, 0xff00, RZ, 0xc0, !PT ;  /* 0x0000ff007dff7812 */ /* 0x000fc6000780c0ff */
[----:B------:R-:W-:-:S05]  /*34c0*/  FMUL.FTZ R105, R105, UR16 ;  /* 0x0000001069697c20 */ /* 0x000fca0008410000 */
[----:B------:R-:W-:-:S04]  /*34d0*/  FSEL R105, R105, RZ, P0 ;  /* 0x000000ff69697208 */ /* 0x000fc80000000000 */
[----:B------:R-:W-:-:S04]  /*34e0*/  F2FP.BF16.F32.PACK_AB R105, RZ, R105 ;  /* 0x00000069ff69723e */ /* 0x000fc800000010ff */
[----:B------:R-:W-:-:S07]  /*34f0*/  PRMT R102, R102, 0x5410, R105 ;  /* 0x0000541066667816 */ /* 0x000fce0000000069 */
.L_x_4814:
[----:B------:R-:W-:Y:S05]  /*3500*/  @!P2 BRA `(.L_x_4815) ;  /* 0x000000000018a947 */ /* 0x000fea0003800000 */
[----:B------:R-:W-:Y:S01]  /*3510*/  FMUL.FTZ R105, R110, UR17 ;  /* 0x000000116e697c20 */ /* 0x000fe20008410000 */
[----:B------:R-:W-:-:S03]  /*3520*/  LOP3.LUT P0, RZ, R125, 0xff0000, RZ, 0xc0, !PT ;  /* 0x00ff00007dff7812 */ /* 0x000fc6000780c0ff */
[----:B------:R-:W-:-:S05]  /*3530*/  FMUL.FTZ R105, R105, UR16 ;  /* 0x0000001069697c20 */ /* 0x000fca0008410000 */
[----:B------:R-:W-:-:S04]  /*3540*/  FSEL R105, R105, RZ, P0 ;  /* 0x000000ff69697208 */ /* 0x000fc80000000000 */
[----:B------:R-:W-:-:S04]  /*3550*/  F2FP.BF16.F32.PACK_AB R105, RZ, R105 ;  /* 0x00000069ff69723e */ /* 0x000fc800000010ff */
[----:B------:R-:W-:-:S07]  /*3560*/  PRMT R103, R105, 0x7610, R103 ;  /* 0x0000761069677816 */ /* 0x000fce0000000067 */
.L_x_4815:
        /* <DEDUP_REMOVED lines=10> */
.L_x_4793:
        /* <DEDUP_REMOVED lines=53> */
.L_x_4818:
[----:B------:R-:W-:Y:S05]  /*3960*/  @!P2 BRA `(.L_x_4819) ;  /* 0x000000000018a947 */ /* 0x000fea0003800000 */
[----:B------:R-:W-:Y:S01]  /*3970*/  FMUL.FTZ R105, R111, UR17 ;  /* 0x000000116f697c20 */ /* 0x000fe20008410000 */
[----:B------:R-:W-:-:S03]  /*3980*/  LOP3.LUT P4, RZ, R122, 0xff00, RZ, 0xc0, !PT ;  /* 0x0000ff007aff7812 */ /* 0x000fc6000788c0ff */
[----:B------:R-:W-:-:S05]  /*3990*/  FMUL.FTZ R105, R105, UR16 ;  /* 0x0000001069697c20 */ /* 0x000fca0008410000 */
[----:B------:R-:W-:-:S04]  /*39a0*/  FSEL R105, R105, RZ, P4 ;  /* 0x000000ff69697208 */ /* 0x000fc80002000000 */
[----:B------:R-:W-:-:S04]  /*39b0*/  F2FP.BF16.F32.PACK_AB R105, RZ, R105 ;  /* 0x00000069ff69723e */ /* 0x000fc800000010ff */
[----:B------:R-:W-:-:S07]  /*39c0*/  PRMT R100, R100, 0x5410, R105 ;  /* 0x0000541064647816 */ /* 0x000fce0000000069 */
.L_x_4819:
[----:B------:R-:W-:Y:S05]  /*39d0*/  @!P2 BRA `(.L_x_4820) ;  /* 0x000000000018a947 */ /* 0x000fea0003800000 */
[----:B------:R-:W-:Y:S01]  /*39e0*/  FMUL.FTZ R105, R106, UR17 ;  /* 0x000000116a697c20 */ /* 0x000fe20008410000 */
[----:B------:R-:W-:-:S03]  /*39f0*/  LOP3.LUT P4, RZ, R122, 0xff0000, RZ, 0xc0, !PT ;  /* 0x00ff00007aff7812 */ /* 0x000fc6000788c0ff */
[----:B------:R-:W-:-:S05]  /*3a00*/  FMUL.FTZ R105, R105, UR16 ;  /* 0x0000001069697c20 */ /* 0x000fca0008410000 */
[----:B------:R-:W-:-:S04]  /*3a10*/  FSEL R105, R105, RZ, P4 ;  /* 0x000000ff69697208 */ /* 0x000fc80002000000 */
[----:B------:R-:W-:-:S04]  /*3a20*/  F2FP.BF16.F32.PACK_AB R105, RZ, R105 ;  /* 0x00000069ff69723e */ /* 0x000fc800000010ff */
[----:B------:R-:W-:-:S07]  /*3a30*/  PRMT R101, R105, 0x7610, R101 ;  /* 0x0000761069657816 */ /* 0x000fce0000000065 */
.L_x_4820:
[----:B------:R-:W-:Y:S05]  /*3a40*/  @!P2 BRA `(.L_x_4821) ;  /* 0x000000000018a947 */ /* 0x000fea0003800000 */
[----:B------:R-:W-:Y:S01]  /*3a50*/  FMUL.FTZ R105, R107, UR17 ;  /* 0x000000116b697c20 */ /* 0x000fe20008410000 */
[----:B------:R-:W-:-:S03]  /*3a60*/  LOP3.LUT P4, RZ, R122, 0xff000000, RZ, 0xc0, !PT ;  /* 0xff0000007aff7812 */ /* 0x000fc6000788c0ff */
[----:B------:R-:W-:-:S05]  /*3a70*/  FMUL.FTZ R105, R105, UR16 ;  /* 0x0000001069697c20 */ /* 0x000fca0008410000 */
[----:B------:R-:W-:-:S04]  /*3a80*/  FSEL R105, R105, RZ, P4 ;  /* 0x000000ff69697208 */ /* 0x000fc80002000000 */
[----:B------:R-:W-:-:S04]  /*3a90*/  F2FP.BF16.F32.PACK_AB R105, RZ, R105 ;  /* 0x00000069ff69723e */ /* 0x000fc800000010ff */
[----:B------:R-:W-:-:S07]  /*3aa0*/  PRMT R101, R101, 0x5410, R105 ;  /* 0x0000541065657816 */ /* 0x000fce0000000069 */
.L_x_4821:
[----:B------:R-:W-:Y:S05]  /*3ab0*/  @!P2 BRA `(.L_x_4822) ;  /* 0x000000000018a947 */ /* 0x000fea0003800000 */
[----:B------:R-:W-:Y:S01]  /*3ac0*/  FMUL.FTZ R105, R108, UR17 ;  /* 0x000000116c697c20 */ /* 0x000fe20008410000 */
[----:B------:R-:W-:-:S03]  /*3ad0*/  LOP3.LUT P4, RZ, R123, 0xff, RZ, 0xc0, !PT ;  /* 0x000000ff7bff7812 */ /* 0x000fc6000788c0ff */
[----:B------:R-:W-:-:S05]  /*3ae0*/  FMUL.FTZ R105, R105, UR16 ;  /* 0x0000001069697c20 */ /* 0x000fca0008410000 */
[----:B------:R-:W-:-:S04]  /*3af0*/  FSEL R105, R105, RZ, P4 ;  /* 0x000000ff69697208 */ /* 0x000fc80002000000 */
[----:B------:R-:W-:-:S04]  /*3b00*/  F2FP.BF16.F32.PACK_AB R105, RZ, R105 ;  /* 0x00000069ff69723e */ /* 0x000fc800000010ff */
[----:B------:R-:W-:-:S07]  /*3b10*/  PRMT R102, R105, 0x7610, R102 ;  /* 0x0000761069667816 */ /* 0x000fce0000000066 */
.L_x_4822:
[----:B------:R-:W-:Y:S05]  /*3b20*/  @!P2 BRA `(.L_x_4823) ;  /* 0x000000000018a947 */ /* 0x000fea0003800000 */
[----:B------:R-:W-:Y:S01]  /*3b30*/  FMUL.FTZ R105, R109, UR17 ;  /* 0x000000116d697c20 */ /* 0x000fe20008410000 */
[----:B------:R-:W-:-:S03]  /*3b40*/  LOP3.LUT P4, RZ, R123, 0xff00, RZ, 0xc0, !PT ;  /* 0x0000ff007bff7812 */ /* 0x000fc6000788c0ff */
[----:B------:R-:W-:-:S05]  /*3b50*/  FMUL.FTZ R105, R105, UR16 ;  /* 0x0000001069697c20 */ /* 0x000fca0008410000 */
[----:B------:R-:W-:-:S04]  /*3b60*/  FSEL R105, R105, RZ, P4 ;  /* 0x000000ff69697208 */ /* 0x000fc80002000000 */
[----:B------:R-:W-:-:S04]  /*3b70*/  F2FP.BF16.F32.PACK_AB R105, RZ, R105 ;  /* 0x00000069ff69723e */ /* 0x000fc800000010ff */
[----:B------:R-:W-:-:S07]  /*3b80*/  PRMT R102, R102, 0x5410, R105 ;  /* 0x0000541066667816 */ /* 0x000fce0000000069 */
.L_x_4823:
[----:B------:R-:W-:Y:S05]  /*3b90*/  @!P2 BRA `(.L_x_4824) ;  /* 0x000000000018a947 */ /* 0x000fea0003800000 */
[----:B------:R-:W-:Y:S01]  /*3ba0*/  FMUL.FTZ R105, R116, UR17 ;  /* 0x0000001174697c20 */ /* 0x000fe20008410000 */
[----:B------:R-:W-:-:S03]  /*3bb0*/  LOP3.LUT P4, RZ, R123, 0xff0000, RZ, 0xc0, !PT ;  /* 0x00ff00007bff7812 */ /* 0x000fc6000788c0ff */
[----:B------:R-:W-:-:S05]  /*3bc0*/  FMUL.FTZ R105, R105, UR16 ;  /* 0x0000001069697c20 */ /* 0x000fca0008410000 */
[----:B------:R-:W-:-:S04]  /*3bd0*/  FSEL R105, R105, RZ, P4 ;  /* 0x000000ff69697208 */ /* 0x000fc80002000000 */
[----:B------:R-:W-:-:S04]  /*3be0*/  F2FP.BF16.F32.PACK_AB R105, RZ, R105 ;  /* 0x00000069ff69723e */ /* 0x000fc800000010ff */
[----:B------:R-:W-:-:S07]  /*3bf0*/  PRMT R103, R105, 0x7610, R103 ;  /* 0x0000761069677816 */ /* 0x000fce0000000067 */
.L_x_4824:
        /* <DEDUP_REMOVED lines=11> */
.L_x_4817:
        /* <DEDUP_REMOVED lines=11> */
.L_x_4826:
        /* <DEDUP_REMOVED lines=11> */
.L_x_4827:
        /* <DEDUP_REMOVED lines=11> */
.L_x_4828:
        /* <DEDUP_REMOVED lines=11> */
.L_x_4829:
        /* <DEDUP_REMOVED lines=11> */
.L_x_4830:
        /* <DEDUP_REMOVED lines=11> */
.L_x_4831:
        /* <DEDUP_REMOVED lines=11> */
.L_x_4832:
        /* <DEDUP_REMOVED lines=13> */
.L_x_4816:
        /* <DEDUP_REMOVED lines=44> */
[----:B------:R-:W-:-:S04]  /*4510*/  F2FP.BF16.F32.PACK_AB R104, RZ, R104 ;  /* 0x00000068ff68723e */ /* 0x000fc800000010ff */
[----:B------:R-:W-:-:S07]  /*4520*/  PRMT R100, R104, 0x7610, R100 ;  /* 0x0000761068647816 */ /* 0x000fce0000000064 */
.L_x_4834:
[----:B------:R-:W-:Y:S05]  /*4530*/  @!P2 BRA `(.L_x_4835) ;  /* 0x00000000002ca947 */ /* 0x000fea0003800000 */
        /* <DEDUP_REMOVED lines=11> */
.L_x_4835:
        /* <DEDUP_REMOVED lines=12> */
.L_x_4836:
        /* <DEDUP_REMOVED lines=12> */
.L_x_4837:
        /* <DEDUP_REMOVED lines=12> */
.L_x_4838:
        /* <DEDUP_REMOVED lines=12> */
.L_x_4839:
        /* <DEDUP_REMOVED lines=12> */
.L_x_4840:
[----:B------:R-:W-:Y:S01]  /*49b0*/  MOV R104, R116 ;  /* 0x0000007400687202 */ /* 0x000fe20000000f00 */
[----:B------:R-:W-:Y:S06]  /*49c0*/  @!P2 BRA `(.L_x_4825) ;  /* 0x0000000400a8a947 */ /* 0x000fec0003800000 */
[----:B------:R-:W-:Y:S01]  /*49d0*/  FMUL.FTZ R104, R111, UR17 ;  /* 0x000000116f687c20 */ /* 0x000fe20008410000 */
[----:B------:R-:W-:-:S03]  /*49e0*/  ISETP.GE.U32.AND P4, PT, R122, RZ, PT ;  /* 0x000000ff7a00720c */ /* 0x000fc60003f86070 */
[----:B------:R-:W-:Y:S01]  /*49f0*/  FMUL.FTZ R104, R104, UR16 ;  /* 0x0000001068687c20 */ /* 0x000fe20008410000 */
[----:B------:R-:W-:-:S04]  /*4a00*/  ISETP.GE.U32.AND.EX P4, PT, R123, 0x1000000, PT, P4 ;  /* 0x010000007b00780c */ /* 0x000fc80003f86140 */
[----:B------:R-:W-:-:S04]  /*4a10*/  FSEL R104, R104, RZ, P4 ;  /* 0x000000ff68687208 */ /* 0x000fc80002000000 */
[----:B------:R-:W-:Y:S02]  /*4a20*/  F2FP.BF16.F32.PACK_AB R117, RZ, R104 ;  /* 0x00000068ff75723e */ /* 0x000fe400000010ff */
[----:B------:R-:W-:Y:S02]  /*4a30*/  MOV R104, R116 ;  /* 0x0000007400687202 */ /* 0x000fe40000000f00 */
[----:B------:R-:W-:Y:S01]  /*4a40*/  PRMT R103, R103, 0x5410, R117 ;  /* 0x0000541067677816 */ /* 0x000fe20000000075 */
[----:B------:R-:W-:Y:S06]  /*4a50*/  BRA `(.L_x_4825) ;  /* 0x0000000400847947 */ /* 0x000fec0003800000 */
.L_x_4833:
[----:B------:R-:W-:Y:S05]  /*4a60*/  @!P2 BRA `(.L_x_4841) ;  /* 0x00000000002ca947 */ /* 0x000fea0003800000 */
[----:B0-----:R-:W-:Y:S01]  /*4a70*/  FFMA.FTZ R117, R143, R114, R115 ;  /* 0x000000728f757223 */ /* 0x001fe20000010073 */
        /* <DEDUP_REMOVED lines=10> */
.L_x_4841:
        /* <DEDUP_REMOVED lines=12> */
.L_x_4842:
        /* <DEDUP_REMOVED lines=12> */
.L_x_4843:
        /* <DEDUP_REMOVED lines=12> */
.L_x_4844:
        /* <DEDUP_REMOVED lines=12> */
.L_x_4845:
        /* <DEDUP_REMOVED lines=12> */
.L_x_4846:
        /* <DEDUP_REMOVED lines=12> */
.L_x_4847:
[----:B------:R-:W-:Y:S05]  /*4fa0*/  @!P2 BRA `(.L_x_4825) ;  /* 0x000000000030a947 */ /* 0x000fea0003800000 */
[----:B0-----:R-:W-:Y:S01]  /*4fb0*/  FFMA.FTZ R116, R160, R114, R115 ;  /* 0x00000072a0747223 */ /* 0x001fe20000010073 */
        /* <DEDUP_REMOVED lines=11> */
.L_x_4825:
[----:B0-----:R-:W0:Y:S01]  /*5070*/  @P0 LDC.64 R116, c[0x0][0x478] ;  /* 0x00011e00ff740b82 */ /* 0x001e220000000a00 */
[----:B-----5:R-:W-:Y:S02]  /*5080*/  @P0 IADD3 R123, PT, PT, R113, 0x80, RZ ;  /* 0x00000080717b0810 */ /* 0x020fe40007ffe0ff */
        /* <DEDUP_REMOVED lines=9> */
[-CC-:B0-----:R-:W-:Y:S01]  /*5120*/  @P3 FFMA.FTZ R117, R157, R114.reuse, R115.reuse ;  /* 0x000000729d753223 */ /* 0x181fe20000010073 */
        /* <DEDUP_REMOVED lines=9> */
[----:B------:R-:W-:Y:S01]  /*51c0*/  MOV R115, R6 ;  /* 0x0000000600737202 */ /* 0x000fe20000000f00 */
[----:B------:R-:W-:Y:S01]  /*51d0*/  @P3 FADD.FTZ R104, R169, -R104 ;  /* 0x80000068a9683221 */ /* 0x000fe20000010000 */
[----:B------:R-:W-:Y:S01]  /*51e0*/  @P3 FFMA.FTZ R115, R126, R117, R6 ;  /* 0x000000757e733223 */ /* 0x000fe20000010006 */
[----:B------:R-:W-:Y:S01]  /*51f0*/  @P3 FADD.FTZ R110, R171, -R110 ;  /* 0x8000006eab6e3221 */ /* 0x000fe20000010000 */
[----:B------:R-:W-:Y:S01]  /*5200*/  @P3 FADD.FTZ R2, R167, -R2 ;  /* 0x80000002a7023221 */ /* 0x000fe20000010000 */
[----:B------:R-:W-:Y:S01]  /*5210*/  MOV R108, R4 ;  /* 0x00000004006c7202 */ /* 0x000fe20000000f00 */
        /* <DEDUP_REMOVED lines=24> */
.L_x_4850:
[----:B------:R-:W-:Y:S05]  /*53a0*/  @!P2 BRA `(.L_x_4851) ;  /* 0x000000000018a947 */ /* 0x000fea0003800000 */
[----:B------:R-:W-:Y:S01]  /*53b0*/  FMUL.FTZ R2, R111, UR17 ;  /* 0x000000116f027c20 */ /* 0x000fe20008410000 */
[----:B------:R-:W-:-:S03]  /*53c0*/  LOP3.LUT P1, RZ, R120, 0xff00, RZ, 0xc0, !PT ;  /* 0x0000ff0078ff7812 */ /* 0x000fc6000782c0ff */
[----:B------:R-:W-:-:S05]  /*53d0*/  FMUL.FTZ R2, R2, UR16 ;  /* 0x0000001002027c20 */ /* 0x000fca0008410000 */
[----:B------:R-:W-:-:S04]  /*53e0*/  FSEL R2, R2, RZ, P1 ;  /* 0x000000ff02027208 */ /* 0x000fc80000800000 */
[----:B------:R-:W-:-:S04]  /*53f0*/  F2FP.BF16.F32.PACK_AB R2, RZ, R2 ;  /* 0x00000002ff02723e */ /* 0x000fc800000010ff */
[----:B------:R-:W-:-:S07]  /*5400*/  PRMT R100, R100, 0x5410, R2 ;  /* 0x0000541064647816 */ /* 0x000fce0000000002 */
.L_x_4851:
[----:B------:R-:W-:Y:S05]  /*5410*/  @!P2 BRA `(.L_x_4852) ;  /* 0x000000000018a947 */ /* 0x000fea0003800000 */
[----:B------:R-:W-:Y:S01]  /*5420*/  FMUL.FTZ R2, R106, UR17 ;  /* 0x000000116a027c20 */ /* 0x000fe20008410000 */
[----:B------:R-:W-:-:S03]  /*5430*/  LOP3.LUT P1, RZ, R120, 0xff0000, RZ, 0xc0, !PT ;  /* 0x00ff000078ff7812 */ /* 0x000fc6000782c0ff */
[----:B------:R-:W-:-:S05]  /*5440*/  FMUL.FTZ R2, R2, UR16 ;  /* 0x0000001002027c20 */ /* 0x000fca0008410000 */
[----:B------:R-:W-:-:S04]  /*5450*/  FSEL R2, R2, RZ, P1 ;  /* 0x000000ff02027208 */ /* 0x000fc80000800000 */
[----:B------:R-:W-:-:S04]  /*5460*/  F2FP.BF16.F32.PACK_AB R2, RZ, R2 ;  /* 0x00000002ff02723e */ /* 0x000fc800000010ff */
[----:B------:R-:W-:-:S07]  /*5470*/  PRMT R101, R2, 0x7610, R101 ;  /* 0x0000761002657816 */ /* 0x000fce0000000065 */
.L_x_4852:
[----:B------:R-:W-:Y:S05]  /*5480*/  @!P2 BRA `(.L_x_4853) ;  /* 0x000000000018a947 */ /* 0x000fea0003800000 */
[----:B------:R-:W-:Y:S01]  /*5490*/  FMUL.FTZ R2, R114, UR17 ;  /* 0x0000001172027c20 */ /* 0x000fe20008410000 */
[----:B------:R-:W-:-:S03]  /*54a0*/  LOP3.LUT P1, RZ, R120, 0xff000000, RZ, 0xc0, !PT ;  /* 0xff00000078ff7812 */ /* 0x000fc6000782c0ff */
[----:B------:R-:W-:-:S05]  /*54b0*/  FMUL.FTZ R2, R2, UR16 ;  /* 0x0000001002027c20 */ /* 0x000fca0008410000 */
[----:B------:R-:W-:-:S04]  /*54c0*/  FSEL R2, R2, RZ, P1 ;  /* 0x000000ff02027208 */ /* 0x000fc80000800000 */
[----:B------:R-:W-:-:S04]  /*54d0*/  F2FP.BF16.F32.PACK_AB R2, RZ, R2 ;  /* 0x00000002ff02723e */ /* 0x000fc800000010ff */
[----:B------:R-:W-:-:S07]  /*54e0*/  PRMT R101, R101, 0x5410, R2 ;  /* 0x0000541065657816 */ /* 0x000fce0000000002 */
.L_x_4853:
[----:B------:R-:W-:Y:S05]  /*54f0*/  @!P2 BRA `(.L_x_4854) ;  /* 0x000000000018a947 */ /* 0x000fea0003800000 */
[----:B------:R-:W-:Y:S01]  /*5500*/  FMUL.FTZ R2, R108, UR17 ;  /* 0x000000116c027c20 */ /* 0x000fe20008410000 */
[----:B------:R-:W-:-:S03]  /*5510*/  LOP3.LUT P1, RZ, R121, 0xff, RZ, 0xc0, !PT ;  /* 0x000000ff79ff7812 */ /* 0x000fc6000782c0ff */
[----:B------:R-:W-:-:S05]  /*5520*/  FMUL.FTZ R2, R2, UR16 ;  /* 0x0000001002027c20 */ /* 0x000fca0008410000 */
[----:B------:R-:W-:-:S04]  /*5530*/  FSEL R2, R2, RZ, P1 ;  /* 0x000000ff02027208 */ /* 0x000fc80000800000 */
[----:B------:R-:W-:-:S04]  /*5540*/  F2FP.BF16.F32.PACK_AB R2, RZ, R2 ;  /* 0x00000002ff02723e */ /* 0x000fc800000010ff */
[----:B------:R-:W-:-:S07]  /*5550*/  PRMT R102, R2, 0x7610, R102 ;  /* 0x0000761002667816 */ /* 0x000fce0000000066 */
.L_x_4854:
[----:B------:R-:W-:Y:S05]  /*5560*/  @!P2 BRA `(.L_x_4855) ;  /* 0x000000000018a947 */ /* 0x000fea0003800000 */
[----:B------:R-:W-:Y:S01]  /*5570*/  FMUL.FTZ R2, R109, UR17 ;  /* 0x000000116d027c20 */ /* 0x000fe20008410000 */
[----:B------:R-:W-:-:S03]  /*5580*/  LOP3.LUT P1, RZ, R121, 0xff00, RZ, 0xc0, !PT ;  /* 0x0000ff0079ff7812 */ /* 0x000fc6000782c0ff */
[----:B------:R-:W-:-:S05]  /*5590*/  FMUL.FTZ R2, R2, UR16 ;  /* 0x0000001002027c20 */ /* 0x000fca0008410000 */
[----:B------:R-:W-:-:S04]  /*55a0*/  FSEL R2, R2, RZ, P1 ;  /* 0x000000ff02027208 */ /* 0x000fc80000800000 */
[----:B------:R-:W-:-:S04]  /*55b0*/  F2FP.BF16.F32.PACK_AB R2, RZ, R2 ;  /* 0x00000002ff02723e */ /* 0x000fc800000010ff */
[----:B------:R-:W-:-:S07]  /*55c0*/  PRMT R102, R102, 0x5410, R2 ;  /* 0x0000541066667816 */ /* 0x000fce0000000002 */
.L_x_4855:
[----:B------:R-:W-:Y:S05]  /*55d0*/  @!P2 BRA `(.L_x_4856) ;  /* 0x000000000018a947 */ /* 0x000fea0003800000 */
[----:B------:R-:W-:Y:S01]  /*55e0*/  FMUL.FTZ R2, R115, UR17 ;  /* 0x0000001173027c20 */ /* 0x000fe20008410000 */
[----:B------:R-:W-:-:S03]  /*55f0*/  LOP3.LUT P1, RZ, R121, 0xff0000, RZ, 0xc0, !PT ;  /* 0x00ff000079ff7812 */ /* 0x000fc6000782c0ff */
[----:B------:R-:W-:-:S05]  /*5600*/  FMUL.FTZ R2, R2, UR16 ;  /* 0x0000001002027c20 */ /* 0x000fca0008410000 */
[----:B------:R-:W-:-:S04]  /*5610*/  FSEL R2, R2, RZ, P1 ;  /* 0x000000ff02027208 */ /* 0x000fc80000800000 */
[----:B------:R-:W-:-:S04]  /*5620*/  F2FP.BF16.F32.PACK_AB R2, RZ, R2 ;  /* 0x00000002ff02723e */ /* 0x000fc800000010ff */
[----:B------:R-:W-:-:S07]  /*5630*/  PRMT R103, R2, 0x7610, R103 ;  /* 0x0000761002677816 */ /* 0x000fce0000000067 */
.L_x_4856:
        /* <DEDUP_REMOVED lines=12> */
.L_x_4849:
[----:B------:R-:W-:Y:S05]  /*5700*/  @!P2 BRA `(.L_x_4858) ;  /* 0x000000000028a947 */ /* 0x000fea0003800000 */
[----:B0-----:R-:W-:Y:S01]  /*5710*/  @P3 FFMA.FTZ R117, R151, R114, R115 ;  /* 0x0000007297753223 */ /* 0x001fe20000010073 */
[----:B------:R-:W-:Y:S02]  /*5720*/  MOV R2, R8 ;  /* 0x0000000800027202 */ /* 0x000fe40000000f00 */
        /* <DEDUP_REMOVED lines=8> */
.L_x_4858:
        /* <DEDUP_REMOVED lines=11> */
.L_x_4859:
        /* <DEDUP_REMOVED lines=11> */
.L_x_4860:
        /* <DEDUP_REMOVED lines=11> */
.L_x_4861:
        /* <DEDUP_REMOVED lines=11> */
.L_x_4862:
        /* <DEDUP_REMOVED lines=11> */
.L_x_4863:
        /* <DEDUP_REMOVED lines=11> */
.L_x_4864:
[----:B------:R-:W-:Y:S05]  /*5bd0*/  @!P2 BRA `(.L_x_4857) ;  /* 0x0000000c00b0a947 */ /* 0x000fea0003800000 */
[----:B------:R-:W-:Y:S01]  /*5be0*/  @P3 FFMA.FTZ R114, R176, R114, R115 ;  /* 0x00000072b0723223 */ /* 0x000fe20000010073 */
[----:B------:R-:W-:Y:S02]  /*5bf0*/  MOV R2, R7 ;  /* 0x0000000700027202 */ /* 0x000fe40000000f00 */
        /* <DEDUP_REMOVED lines=8> */
[----:B0-----:R-:W-:Y:S01]  /*5c80*/  PRMT R103, R103, 0x5410, R2 ;  /* 0x0000541067677816 */ /* 0x001fe20000000002 */
[----:B------:R-:W-:Y:S06]  /*5c90*/  BRA `(.L_x_4857) ;  /* 0x0000000c00807947 */ /* 0x000fec0003800000 */
.L_x_4848:
        /* <DEDUP_REMOVED lines=38> */
.L_x_4866:
        /* <DEDUP_REMOVED lines=12> */
.L_x_4867:
        /* <DEDUP_REMOVED lines=12> */
.L_x_4868:
        /* <DEDUP_REMOVED lines=12> */
.L_x_4869:
        /* <DEDUP_REMOVED lines=12> */
.L_x_4870:
        /* <DEDUP_REMOVED lines=12> */
.L_x_4871:
        /* <DEDUP_REMOVED lines=12> */
.L_x_4872:
        /* <DEDUP_REMOVED lines=17> */
.L_x_4865:
[----:B------:R-:W-:Y:S05]  /*6490*/  @!P2 BRA `(.L_x_4873) ;  /* 0x00000000002ca947 */ /* 0x000fea0003800000 */
[----:B0-----:R-:W-:Y:S01]  /*64a0*/  FFMA.FTZ R117, R151, R114, R115 ;  /* 0x0000007297757223 */ /* 0x001fe20000010073 */
        /* <DEDUP_REMOVED lines=10> */
.L_x_4873:
        /* <DEDUP_REMOVED lines=12> */
.L_x_4874:
        /* <DEDUP_REMOVED lines=12> */
.L_x_4875:
        /* <DEDUP_REMOVED lines=12> */
.L_x_4876:
        /* <DEDUP_REMOVED lines=12> */
.L_x_4877:
        /* <DEDUP_REMOVED lines=12> */
.L_x_4878:
        /* <DEDUP_REMOVED lines=12> */
.L_x_4879:
[----:B------:R-:W-:Y:S05]  /*69d0*/  @!P2 BRA `(.L_x_4857) ;  /* 0x000000000030a947 */ /* 0x000fea0003800000 */
[----:B------:R-:W-:Y:S01]  /*69e0*/  FFMA.FTZ R114, R176, R114, R115 ;  /* 0x00000072b0727223 */ /* 0x000fe20000010073 */
[----:B------:R-:W-:-:S03]  /*69f0*/  ISETP.GT.AND P1, PT, R2, RZ, PT ;  /* 0x000000ff0200720c */ /* 0x000fc60003f24270 */
[----:B------:R-:W-:-:S04]  /*6a00*/  FADD.FTZ R115, R173, -R114 ;  /* 0x80000072ad737221 */ /* 0x000fc80000010000 */
[----:B------:R-:W-:-:S05]  /*6a10*/  FMUL.FTZ R115, R126, R115 ;  /* 0x000000737e737220 */ /* 0x000fca0000410000 */
[----:B------:R-:W-:Y:S02]  /*6a20*/  FSEL R2, R115, RZ, P1 ;  /* 0x000000ff73027208 */ /* 0x000fe40000800000 */
[----:B------:R-:W-:-:S03]  /*6a30*/  ISETP.GE.U32.AND P1, PT, R120, RZ, PT ;  /* 0x000000ff7800720c */ /* 0x000fc60003f26070 */
[----:B------:R-:W-:Y:S01]  /*6a40*/  FMUL.FTZ R2, R2, UR17 ;  /* 0x0000001102027c20 */ /* 0x000fe20008410000 */
[----:B------:R-:W-:-:S03]  /*6a50*/  ISETP.GE.U32.AND.EX P1, PT, R121, 0x1000000, PT, P1 ;  /* 0x010000007900780c */ /* 0x000fc60003f26110 */
[----:B------:R-:W-:-:S05]  /*6a60*/  FMUL.FTZ R2, R2, UR16 ;  /* 0x0000001002027c20 */ /* 0x000fca0008410000 */
[----:B------:R-:W-:-:S04]  /*6a70*/  FSEL R2, R2, RZ, P1 ;  /* 0x000000ff02027208 */ /* 0x000fc80000800000 */
[----:B------:R-:W-:-:S04]  /*6a80*/  F2FP.BF16.F32.PACK_AB R2, RZ, R2 ;  /* 0x00000002ff02723e */ /* 0x000fc800000010ff */
[----:B0-----:R-:W-:-:S07]  /*6a90*/  PRMT R103, R103, 0x5410, R2 ;  /* 0x0000541067677816 */ /* 0x001fce0000000002 */
.L_x_4857:
[----:B------:R-:W1:Y:S01]  /*6aa0*/  @P0 LDC.64 R114, c[0x0][0x478] ;  /* 0x00011e00ff720b82 */ /* 0x000e620000000a00 */
[----:B------:R-:W-:Y:S01]  /*6ab0*/  @P0 IADD3 R113, PT, PT, R113, 0x100, RZ ;  /* 0x0000010071710810 */ /* 0x000fe20007ffe0ff */
[----:B------:R-:W-:Y:S01]  /*6ac0*/  UPLOP3.LUT UP1, UPT, UPT, UPT, UP1, 0x40, 0x4 ;  /* 0x000000000004789c */ /* 0x000fe20003f2e810 */
[----:B0-----:R-:W-:-:S05]  /*6ad0*/  @P2 IADD3 R119, PT, PT, R112, 0x100, RZ ;  /* 0x0000010070772810 */ /* 0x001fca0007ffe0ff */
[----:B------:R-:W0:Y:S08]  /*6ae0*/  @P2 LDC.64 R116, c[0x0][0x468] ;  /* 0x00011a00ff742b82 */ /* 0x000e300000000a00 */
        /* <DEDUP_REMOVED lines=9> */
.L_x_4778:
        /* <DEDUP_REMOVED lines=21> */
.L_x_4881:
        /* <DEDUP_REMOVED lines=11> */
.L_x_10747:


//--------------------- .text._ZN10layer_norm13ln_bwd_kernelINS_13Kernel_traitsIf13__nv_bfloat16fS2_fjLj3072ELj1ELj1ELj4ELj16ENS_18Kernel_traits_baseILj3072EfS2_fS2_fjLj128EEEEELb1ELb1ELb0ELb0EEEvNS_9BwdParamsE --------------------------
	.section	.text._ZN10layer_norm13ln_bwd_kernelINS_13Kernel_traitsIf13__nv_bfloat16fS2_fjLj3072ELj1ELj1ELj4ELj16ENS_18Kernel_traits_baseILj3072EfS2_fS2_fjLj128EEEEELb1ELb1ELb0ELb0EEEvNS_9BwdParamsE,"ax",@progbits
	.align	128
        .global         _ZN10layer_norm13ln_bwd_kernelINS_13Kernel_traitsIf13__nv_bfloat16fS2_fjLj3072ELj1ELj1ELj4ELj16ENS_18Kernel_traits_baseILj3072EfS2_fS2_fjLj128EEEEELb1ELb1ELb0ELb0EEEvNS_9BwdParamsE
        .type           _ZN10layer_norm13ln_bwd_kernelINS_13Kernel_traitsIf13__nv_bfloat16fS2_fjLj3072ELj1ELj1ELj4ELj16ENS_18Kernel_traits_baseILj3072EfS2_fS2_fjLj128EEEEELb1ELb1ELb0ELb0EEEvNS_9BwdParamsE,@function
        .size           _ZN10layer_norm13ln_bwd_kernelINS_13Kernel_traitsIf13__nv_bfloat16fS2_fjLj3072ELj1ELj1ELj4ELj16ENS_18Kernel_traits_baseILj3072EfS2_fS2_fjLj128EEEEELb1ELb1ELb0ELb0EEEvNS_9BwdParamsE,(.L_x_10748 - _ZN10layer_norm13ln_bwd_kernelINS_13Kernel_traitsIf13__nv_bfloat16fS2_fjLj3072ELj1ELj1ELj4ELj16ENS_18Kernel_traits_baseILj3072EfS2_fS2_fjLj128EEEEELb1ELb1ELb0ELb0EEEvNS_9BwdParamsE)
        .other          _ZN10layer_norm13ln_bwd_kernelINS_13Kernel_traitsIf13__nv_bfloat16fS2_fjLj3072ELj1ELj1ELj4ELj16ENS_18Kernel_traits_baseILj3072EfS2_fS2_fjLj128EEEEELb1ELb1ELb0ELb0EEEvNS_9BwdParamsE,@"STO_CUDA_ENTRY STV_DEFAULT"
_ZN10layer_norm13ln_bwd_kernelINS_13Kernel_traitsIf13__nv_bfloat16fS2_fjLj3072ELj1ELj1ELj4ELj16ENS_18Kernel_traits_baseILj3072EfS2_fS2_fjLj128EEEEELb1ELb1ELb0ELb0EEEvNS_9BwdParamsE:
.text._ZN10layer_norm13ln_bwd_kernelINS_13Kernel_traitsIf13__nv_bfloat16fS2_fjLj3072ELj1ELj1ELj4ELj16ENS_18Kernel_traits_baseILj3072EfS2_fS2_fjLj128EEEEELb1ELb1ELb0ELb0EEEvNS_9BwdParamsE:
        /* <DEDUP_REMOVED lines=31> */
[----:B-1----:R-:W-:-:S03]  /*01f0*/  @P3 IMAD.WIDE.U32 R14, R17, 0x20, R14 ;  /* 0x00000020110e3825 */ /* 0x002fc600078e000e */
[----:B------:R0:W5:Y:S04]  /*0200*/  @P3 LDG.E.128 R52, desc[UR10][R12.64+0x10] ;  /* 0x0000100a0c343981 */ /* 0x000168000c1e1d00 */
[----:B------:R0:W5:Y:S01]  /*0210*/  @P3 LDG.E.128 R56, desc[UR10][R14.64] ;  /* 0x0000000a0e383981 */ /* 0x000162000c1e1d00 */
[----:B--2---:R-:W-:-:S03]  /*0220*/  @P4 IMAD.WIDE.U32 R4, R0, 0x20, R4 ;  /* 0x0000002000044825 */ /* 0x004fc600078e0004 */
        /* <DEDUP_REMOVED lines=90> */
.L_x_4909:
        /* <DEDUP_REMOVED lines=35> */
[----:B------:R-:W5:Y:S01]  /*0a00*/  LDG.E.64 R224, desc[UR10][R188.64] ;  /* 0x0000000abce07981 */ /* 0x000f62000c1e1b00 */
[----:B0-----:R-:W-:-:S05]  /*0a10*/  @P1 IMAD.WIDE.U32 R190, R4, 0x20, R190 ;  /* 0x0000002004be1825 */ /* 0x001fca00078e00be */
[----:B------:R-:W5:Y:S04]  /*0a20*/  @P1 LDG.E.128 R156, desc[UR10][R190.64] ;  /* 0x0000000abe9c1981 */ /* 0x000f68000c1e1d00 */
[----:B------:R0:W5:Y:S01]  /*0a30*/  @P1 LDG.E.128 R160, desc[UR10][R190.64+0x10] ;  /* 0x0000100abea01981 */ /* 0x000162000c1e1d00 */
[----:B------:R-:W-:Y:S01]  /*0a40*/  IADD3 R227, PT, PT, R4, 0x80, RZ ;  /* 0x0000008004e37810 */ /* 0x000fe20007ffe0ff */
[C---:B---3--:R-:W-:Y:S01]  /*0a50*/  FADD.FTZ R176, -R226.reuse, R176 ;  /* 0x000000b0e2b07221 */ /* 0x048fe20000010100 */
[----:B------:R-:W-:-:S03]  /*0a60*/  FADD.FTZ R216, -R226, R177 ;  /* 0x000000b1e2d87221 */ /* 0x000fc60000010100 */
[C---:B-----5:R-:W-:Y:S01]  /*0a70*/  FMUL.FTZ R219, R7.reuse, R176 ;  /* 0x000000b007db7220 */ /* 0x060fe20000410000 */
[C---:B----4-:R-:W-:Y:S02]  /*0a80*/  PRMT R22, R180.reuse, 0x7632, R22 ;  /* 0x00007632b4167816 */ /* 0x050fe40000000016 */
        /* <DEDUP_REMOVED lines=26> */
[----:B------:R-:W-:Y:S01]  /*0c30*/  FADD.FTZ R184, -R226, R184 ;  /* 0x000000b8e2b87221 */ /* 0x000fe20000010100 */
        /* <DEDUP_REMOVED lines=8> */
[C---:B------:R-:W-:Y:S01]  /*0cc0*/  PRMT R188, R183.reuse, 0x7632, R188 ;  /* 0x00007632b7bc7816 */ /* 0x040fe200000000bc */
        /* <DEDUP_REMOVED lines=28> */
.L_x_4884:
[----:B----4-:R-:W-:Y:S05]  /*0e90*/  BSYNC.RECONVERGENT B0 ;  /* 0x0000000000007941 */ /* 0x010fea0003800200 */
.L_x_4883:
        /* <DEDUP_REMOVED lines=12> */
[----:B------:R-:W0:Y:S01]  /*0f60*/  @P1 LDC.64 R176, c[0x0][0x438] ;  /* 0x00010e00ffb01b82 */ /* 0x000e220000000a00 */
[----:B--2---:R-:W-:-:S05]  /*0f70*/  IMAD.WIDE.U32 R20, R227, 0x8, R20 ;  /* 0x00000008e3147825 */ /* 0x004fca00078e0014 */
[----:B------:R1:W5:Y:S01]  /*0f80*/  LDG.E.64 R222, desc[UR10][R20.64] ;  /* 0x0000000a14de7981 */ /* 0x000362000c1e1b00 */
[----:B0-----:R-:W-:-:S05]  /*0f90*/  @P1 IMAD.WIDE.U32 R176, R227, 0x20, R176 ;  /* 0x00000020e3b01825 */ /* 0x001fca00078e00b0 */
[----:B------:R-:W5:Y:S04]  /*0fa0*/  @P1 LDG.E.128 R164, desc[UR10][R176.64] ;  /* 0x0000000ab0a41981 */ /* 0x000f68000c1e1d00 */
[----:B------:R0:W5:Y:S01]  /*0fb0*/  @P1 LDG.E.128 R168, desc[UR10][R176.64+0x10] ;  /* 0x0000100ab0a81981 */ /* 0x000162000c1e1d00 */
[----:B------:R-:W-:Y:S01]  /*0fc0*/  IADD3 R227, PT, PT, R227, 0x80, RZ ;  /* 0x00000080e3e37810 */ /* 0x000fe20007ffe0ff */
[C---:B---3--:R-:W-:Y:S01]  /*0fd0*/  FADD.FTZ R178, -R226.reuse, R10 ;  /* 0x0000000ae2b27221 */ /* 0x048fe20000010100 */
[C---:B------:R-:W-:Y:S01]  /*0fe0*/  FADD.FTZ R8, -R226.reuse, R8 ;  /* 0x00000008e2087221 */ /* 0x040fe20000010100 */
[C---:B------:R-:W-:Y:S01]  /*0ff0*/  FADD.FTZ R6, -R226.reuse, R9 ;  /* 0x00000009e2067221 */ /* 0x040fe20000010100 */
[----:B----4-:R-:W-:Y:S01]  /*1000*/  FADD.FTZ R18, -R226, R18 ;  /* 0x00000012e2127221 */ /* 0x010fe20000010100 */
[----:B------:R-:W-:-:S02]  /*1010*/  PRMT R10, R12, 0x7632, R10 ;  /* 0x000076320c0a7816 */ /* 0x000fc4000000000a */
[----:B------:R-:W-:Y:S02]  /*1020*/  SHF.L.U32 R23, R12, 0x10, RZ ;  /* 0x000000100c177819 */ /* 0x000fe400000006ff */
[----:B-1----:R-:W-:Y:S01]  /*1030*/  SHF.L.U32 R20, R10, 0x10, RZ ;  /* 0x000000100a147819 */ /* 0x002fe200000006ff */
        /* <DEDUP_REMOVED lines=15> */
[----:B0-----:R-:W-:Y:S01]  /*1130*/  SHF.L.U32 R176, R12, 0x10, RZ ;  /* 0x000000100cb07819 */ /* 0x001fe200000006ff */
        /* <DEDUP_REMOVED lines=25> */
[C---:B------:R-:W-:Y:S01]  /*12d0*/  FFMA.FTZ R23, R13.reuse, R14, R18 ;  /* 0x0000000e0d177223 */ /* 0x040fe20000010012 */
        /* <DEDUP_REMOVED lines=19> */
.L_x_4886:
[----:B------:R-:W-:Y:S05]  /*1410*/  BSYNC.RECONVERGENT B0 ;  /* 0x0000000000007941 */ /* 0x000fea0003800200 */
.L_x_4885:
        /* <DEDUP_REMOVED lines=11> */
[----:B------:R-:W-:Y:S01]  /*14d0*/  ISETP.NE.AND.EX P1, PT, RZ, UR15, PT, P1 ;  /* 0x0000000fff007c0c */ /* 0x000fe2000bf25310 */
[----:B--2---:R-:W-:-:S05]  /*14e0*/  IMAD.WIDE.U32 R194, R227, 0x8, R194 ;  /* 0x00000008e3c27825 */ /* 0x004fca00078e00c2 */
[----:B------:R-:W5:Y:S07]  /*14f0*/  LDG.E.64 R220, desc[UR10][R194.64] ;  /* 0x0000000ac2dc7981 */ /* 0x000f6e000c1e1b00 */
[----:B------:R-:W1:Y:S02]  /*1500*/  @P1 LDC.64 R196, c[0x0][0x438] ;  /* 0x00010e00ffc41b82 */ /* 0x000e640000000a00 */
[----:B-1----:R-:W-:-:S05]  /*1510*/  @P1 IMAD.WIDE.U32 R196, R227, 0x20, R196 ;  /* 0x00000020e3c41825 */ /* 0x002fca00078e00c4 */
[----:B------:R-:W5:Y:S04]  /*1520*/  @P1 LDG.E.128 R28, desc[UR10][R196.64] ;  /* 0x0000000ac41c1981 */ /* 0x000f68000c1e1d00 */
[----:B------:R1:W5:Y:S01]  /*1530*/  @P1 LDG.E.128 R24, desc[UR10][R196.64+0x10] ;  /* 0x0000100ac4181981 */ /* 0x000362000c1e1d00 */
[C---:B---3--:R-:W-:Y:S01]  /*1540*/  FADD.FTZ R192, -R226.reuse, R177 ;  /* 0x000000b1e2c07221 */ /* 0x048fe20000010100 */
[C---:B------:R-:W-:Y:S01]  /*1550*/  FADD.FTZ R178, -R226.reuse, R178 ;  /* 0x000000b2e2b27221 */ /* 0x040fe20000010100 */
[C---:B0-----:R-:W-:Y:S01]  /*1560*/  FADD.FTZ R198, -R226.reuse, R179 ;  /* 0x000000b3e2c67221 */ /* 0x041fe20000010100 */
[----:B------:R-:W-:Y:S02]  /*1570*/  FADD.FTZ R176, -R226, R176 ;  /* 0x000000b0e2b07221 */ /* 0x000fe40000010100 */
[----:B-1---5:R-:W-:Y:S01]  /*1580*/  FMUL.FTZ R197, R7, R178 ;  /* 0x000000b207c57220 */ /* 0x022fe20000410000 */
[----:B----4-:R-:W-:-:S02]  /*1590*/  PRMT R177, R184, 0x7632, R177 ;  /* 0x00007632b8b17816 */ /* 0x010fc400000000b1 */
[----:B------:R-:W-:Y:S01]  /*15a0*/  SHF.L.U32 R179, R184, 0x10, RZ ;  /* 0x00000010b8b37819 */ /* 0x000fe200000006ff */
[----:B------:R-:W-:Y:S01]  /*15b0*/  FMUL.FTZ R194, R7, R198 ;  /* 0x000000c607c27220 */ /* 0x000fe20000410000 */
[----:B------:R-:W-:Y:S01]  /*15c0*/  SHF.L.U32 R178, R177, 0x10, RZ ;  /* 0x00000010b1b27819 */ /* 0x000fe200000006ff */
[----:B------:R-:W-:Y:S02]  /*15d0*/  FMUL.FTZ R195, R7, R176 ;  /* 0x000000b007c37220 */ /* 0x000fe40000410000 */
[-C--:B------:R-:W-:Y:S01]  /*15e0*/  FMUL.FTZ R198, R48, R179.reuse ;  /* 0x000000b330c67220 */ /* 0x080fe20000410000 */
[--C-:B------:R-:W-:Y:S01]  /*15f0*/  FADD.FTZ R200, -R226, R180.reuse ;  /* 0x000000b4e2c87221 */ /* 0x100fe20000010100 */
[----:B------:R-:W-:Y:S01]  /*1600*/  PRMT R180, R185, 0x7632, R180 ;  /* 0x00007632b9b47816 */ /* 0x000fe200000000b4 */
[----:B------:R-:W-:Y:S01]  /*1610*/  FMUL.FTZ R203, R49, R178 ;  /* 0x000000b231cb7220 */ /* 0x000fe20000410000 */
[----:B------:R-:W-:Y:S01]  /*1620*/  SHF.L.U32 R185, R185, 0x10, RZ ;  /* 0x00000010b9b97819 */ /* 0x000fe200000006ff */
[----:B------:R-:W-:Y:S01]  /*1630*/  FADD.FTZ R176, R229, R198 ;  /* 0x000000c6e5b07221 */ /* 0x000fe20000010000 */
[----:B------:R-:W-:Y:S01]  /*1640*/  FMUL.FTZ R192, R7, R192 ;  /* 0x000000c007c07220 */ /* 0x000fe20000410000 */
[C---:B------:R-:W-:Y:S01]  /*1650*/  FFMA.FTZ R177, R195.reuse, R198, R228 ;  /* 0x000000c6c3b17223 */ /* 0x040fe200000100e4 */
[----:B------:R-:W-:Y:S01]  /*1660*/  FADD.FTZ R120, R120, R179 ;  /* 0x000000b378787221 */ /* 0x000fe20000010000 */
[----:B------:R-:W-:Y:S01]  /*1670*/  FFMA.FTZ R116, R195, R179, R116 ;  /* 0x000000b3c3747223 */ /* 0x000fe20000010074 */
[----:B------:R-:W-:Y:S01]  /*1680*/  FMUL.FTZ R199, R7, R200 ;  /* 0x000000c807c77220 */ /* 0x000fe20000410000 */
[----:B------:R-:W-:Y:S01]  /*1690*/  SHF.L.U32 R180, R180, 0x10, RZ ;  /* 0x00000010b4b47819 */ /* 0x000fe200000006ff */
[----:B------:R-:W-:Y:S01]  /*16a0*/  FADD.FTZ R179, R176, R203 ;  /* 0x000000cbb0b37221 */ /* 0x000fe20000010000 */
[----:B------:R-:W-:Y:S01]  /*16b0*/  FMUL.FTZ R200, R50, R185 ;  /* 0x000000b932c87220 */ /* 0x000fe20000410000 */
[----:B------:R-:W-:Y:S01]  /*16c0*/  FFMA.FTZ R176, R192, R203, R177 ;  /* 0x000000cbc0b07223 */ /* 0x000fe200000100b1 */
[C---:B------:R-:W-:Y:S01]  /*16d0*/  FADD.FTZ R202, -R226.reuse, R181 ;  /* 0x000000b5e2ca7221 */ /* 0x040fe20000010100 */
        /* <DEDUP_REMOVED lines=9> */
[C---:B------:R-:W-:Y:S01]  /*1770*/  FMUL.FTZ R201, R7.reuse, R182 ;  /* 0x000000b607c97220 */ /* 0x040fe20000410000 */
        /* <DEDUP_REMOVED lines=32> */
.L_x_4888:
[----:B------:R-:W-:Y:S05]  /*1980*/  BSYNC.RECONVERGENT B0 ;  /* 0x0000000000007941 */ /* 0x000fea0003800200 */
.L_x_4887:
        /* <DEDUP_REMOVED lines=32> */
.L_x_4890:
[----:B------:R-:W-:Y:S05]  /*1b90*/  BSYNC.RECONVERGENT B0 ;  /* 0x0000000000007941 */ /* 0x000fea0003800200 */
.L_x_4889:
        /* <DEDUP_REMOVED lines=41> */
[----:B------:R-:W-:Y:S01]  /*1e30*/  MOV R218, RZ ;  /* 0x000000ff00da7202 */ /* 0x000fe20000000f00 */
[----:B------:R-:W-:Y:S01]  /*1e40*/  FADD.FTZ R186, R210, -R185 ;  /* 0x800000b9d2ba7221 */ /* 0x000fe20000010000 */
[----:B------:R-:W-:Y:S02]  /*1e50*/  HFMA2 R185, -RZ, RZ, 0, 0 ;  /* 0x00000000ffb97431 */ /* 0x000fe400000001ff */
[----:B------:R-:W-:Y:S01]  /*1e60*/  FMUL.FTZ R181, R7, R180 ;  /* 0x000000b407b57220 */ /* 0x000fe20000410000 */
[----:B------:R-:W-:Y:S01]  /*1e70*/  LOP3.LUT P1, RZ, R225, 0xff, RZ, 0xc0, !PT ;  /* 0x000000ffe1ff7812 */ /* 0x000fe2000782c0ff */
[----:B------:R-:W-:Y:S01]  /*1e80*/  FMUL.FTZ R187, R7, R186 ;  /* 0x000000ba07bb7220 */ /* 0x000fe20000410000 */
[----:B------:R-:W-:Y:S01]  /*1e90*/  FFMA.FTZ R232, R190, R183, R184 ;  /* 0x000000b7bee87223 */ /* 0x000fe200000100b8 */
[-C--:B------:R-:W-:Y:S01]  /*1ea0*/  FMUL.FTZ R181, R181, R182.reuse ;  /* 0x000000b6b5b57220 */ /* 0x080fe20000410000 */
[----:B-----5:R-:W-:Y:S01]  /*1eb0*/  @P6 SHF.L.U32 R180, R177, 0x10, RZ ;  /* 0x00000010b1b46819 */ /* 0x020fe200000006ff */
[----:B------:R-:W-:-:S02]  /*1ec0*/  FMUL.FTZ R187, R187, R182 ;  /* 0x000000b6bbbb7220 */ /* 0x000fc40000410000 */
[----:B------:R-:W-:Y:S01]  /*1ed0*/  FMUL.FTZ R227, R181, UR16 ;  /* 0x00000010b5e37c20 */ /* 0x000fe20008410000 */
[----:B------:R-:W-:Y:S01]  /*1ee0*/  @P5 PRMT R177, R177, 0x7632, R177 ;  /* 0x00007632b1b15816 */ /* 0x000fe200000000b1 */
[--C-:B------:R-:W-:Y:S01]  /*1ef0*/  FFMA.FTZ R181, R211, R183, R184.reuse ;  /* 0x000000b7d3b57223 */ /* 0x100fe200000100b8 */
[----:B------:R-:W-:Y:S01]  /*1f00*/  FMUL.FTZ R226, R187, UR16 ;  /* 0x00000010bbe27c20 */ /* 0x000fe20008410000 */
[----:B------:R-:W-:Y:S01]  /*1f10*/  @P6 FMUL.FTZ R185, R227, R180 ;  /* 0x000000b4e3b96220 */ /* 0x000fe20000410000 */
[----:B------:R-:W-:Y:S01]  /*1f20*/  FMUL.FTZ R180, R74, R227 ;  /* 0x000000e34ab47220 */ /* 0x000fe20000410000 */
[----:B------:R-:W-:Y:S01]  /*1f30*/  @P5 SHF.L.U32 R177, R177, 0x10, RZ ;  /* 0x00000010b1b15819 */ /* 0x000fe200000006ff */
[----:B------:R-:W-:Y:S01]  /*1f40*/  FADD.FTZ R186, R208, -R181 ;  /* 0x800000b5d0ba7221 */ /* 0x000fe20000010000 */
[----:B------:R-:W-:Y:S01]  /*1f50*/  FMUL.FTZ R181, R75, R226 ;  /* 0x000000e24bb57220 */ /* 0x000fe20000410000 */
[--C-:B------:R-:W-:Y:S01]  /*1f60*/  FFMA.FTZ R227, R189, R183, R184.reuse ;  /* 0x000000b7bde37223 */ /* 0x100fe200000100b8 */
[----:B------:R-:W-:Y:S01]  /*1f70*/  FSEL R180, R180, RZ, P6 ;  /* 0x000000ffb4b47208 */ /* 0x000fe20003000000 */
[----:B------:R-:W-:Y:S01]  /*1f80*/  @P5 FMUL.FTZ R218, R226, R177 ;  /* 0x000000b1e2da5220 */ /* 0x000fe20000410000 */
[----:B------:R-:W-:Y:S01]  /*1f90*/  LOP3.LUT P6, RZ, R225, 0xff00, RZ, 0xc0, !PT ;  /* 0x0000ff00e1ff7812 */ /* 0x000fe200078cc0ff */
[----:B------:R-:W-:Y:S01]  /*1fa0*/  FMUL.FTZ R187, R7, R186 ;  /* 0x000000ba07bb7220 */ /* 0x000fe20000410000 */
[----:B------:R-:W-:Y:S01]  /*1fb0*/  FFMA.FTZ R226, R22, R183, R184 ;  /* 0x000000b716e27223 */ /* 0x000fe200000100b8 */
[----:B------:R-:W-:Y:S01]  /*1fc0*/  @P1 SHF.L.U32 R186, R178, 0x10, RZ ;  /* 0x00000010b2ba1819 */ /* 0x000fe200000006ff */
[----:B------:R-:W-:Y:S01]  /*1fd0*/  FADD.FTZ R228, R188, -R227 ;  /* 0x800000e3bce47221 */ /* 0x000fe20000010000 */
[----:B------:R-:W-:Y:S01]  /*1fe0*/  FMUL.FTZ R187, R187, R182 ;  /* 0x000000b6bbbb7220 */ /* 0x000fe20000410000 */
[----:B------:R-:W-:Y:S01]  /*1ff0*/  FADD.FTZ R226, R191, -R226 ;  /* 0x800000e2bfe27221 */ /* 0x000fe20000010000 */
[----:B------:R-:W-:Y:S01]  /*2000*/  FSEL R177, R181, RZ, P5 ;  /* 0x000000ffb5b17208 */ /* 0x000fe20002800000 */
[----:B------:R-:W-:-:S02]  /*2010*/  HFMA2 R181, -RZ, RZ, 0, 0 ;  /* 0x00000000ffb57431 */ /* 0x000fc400000001ff */
[----:B------:R-:W-:Y:S01]  /*2020*/  FMUL.FTZ R229, R187, UR16 ;  /* 0x00000010bbe57c20 */ /* 0x000fe20008410000 */
[----:B------:R-:W-:Y:S01]  /*2030*/  FMUL.FTZ R187, R7, R226 ;  /* 0x000000e207bb7220 */ /* 0x000fe20000410000 */
[----:B------:R-:W-:Y:S01]  /*2040*/  LOP3.LUT P5, RZ, R225, 0xff0000, RZ, 0xc0, !PT ;  /* 0x00ff0000e1ff7812 */ /* 0x000fe200078ac0ff */
[----:B------:R-:W-:Y:S01]  /*2050*/  FMUL.FTZ R227, R7, R228 ;  /* 0x000000e407e37220 */ /* 0x000fe20000410000 */
[----:B------:R-:W-:Y:S01]  /*2060*/  @P6 PRMT R226, R178, 0x7632, R226 ;  /* 0x00007632b2e26816 */ /* 0x000fe200000000e2 */
[----:B------:R-:W-:Y:S01]  /*2070*/  FMUL.FTZ R178, R187, R182 ;  /* 0x000000b6bbb27220 */ /* 0x000fe20000410000 */
[----:B------:R-:W-:Y:S01]  /*2080*/  @P1 FMUL.FTZ R181, R229, R186 ;  /* 0x000000bae5b51220 */ /* 0x000fe20000410000 */
[----:B------:R-:W-:Y:S01]  /*2090*/  FMUL.FTZ R227, R227, R182 ;  /* 0x000000b6e3e37220 */ /* 0x000fe20000410000 */
[----:B------:R-:W-:Y:S01]  /*20a0*/  @P6 SHF.L.U32 R226, R226, 0x10, RZ ;  /* 0x00000010e2e26819 */ /* 0x000fe200000006ff */
[----:B------:R-:W-:Y:S01]  /*20b0*/  FMUL.FTZ R230, R178, UR16 ;  /* 0x00000010b2e67c20 */ /* 0x000fe20008410000 */
[----:B------:R-:W-:Y:S01]  /*20c0*/  FMUL.FTZ R178, R76, R229 ;  /* 0x000000e54cb27220 */ /* 0x000fe20000410000 */
[----:B------:R-:W-:Y:S01]  /*20d0*/  FMUL.FTZ R231, R227, UR16 ;  /* 0x00000010e3e77c20 */ /* 0x000fe20008410000 */
[----:B------:R-:W-:Y:S01]  /*20e0*/  CS2R R186, SRZ ;  /* 0x0000000000ba7805 */ /* 0x000fe2000001ff00 */
[----:B------:R-:W-:Y:S01]  /*20f0*/  FMUL.FTZ R227, R77, R230 ;  /* 0x000000e64de37220 */ /* 0x000fe20000410000 */
[----:B------:R-:W-:Y:S01]  /*2100*/  @P6 FMUL.FTZ R186, R230, R226 ;  /* 0x000000e2e6ba6220 */ /* 0x000fe20000410000 */
[----:B------:R-:W-:Y:S01]  /*2110*/  FSEL R178, R178, RZ, P1 ;  /* 0x000000ffb2b27208 */ /* 0x000fe20000800000 */
[----:B------:R-:W-:Y:S01]  /*2120*/  FMUL.FTZ R226, R78, R231 ;  /* 0x000000e74ee27220 */ /* 0x000fe20000410000 */
[----:B------:R-:W-:Y:S01]  /*2130*/  ISETP.GE.U32.AND P1, PT, R224, RZ, PT ;  /* 0x000000ffe000720c */ /* 0x000fe20003f26070 */
[----:B------:R-:W-:Y:S01]  /*2140*/  FADD.FTZ R234, R193, -R232 ;  /* 0x800000e8c1ea7221 */ /* 0x000fe20000010000 */
[----:B------:R-:W-:Y:S01]  /*2150*/  @P5 SHF.L.U32 R228, R179, 0x10, RZ ;  /* 0x00000010b3e45819 */ /* 0x000fe200000006ff */
[----:B------:R-:W-:Y:S01]  /*2160*/  FADD.FTZ R185, R134, R185 ;  /* 0x000000b986b97221 */ /* 0x000fe20000010000 */
[----:B------:R-:W-:Y:S01]  /*2170*/  ISETP.GE.U32.AND.EX P1, PT, R225, 0x1000000, PT, P1 ;  /* 0x01000000e100780c */ /* 0x000fe20003f26110 */
[----:B------:R-:W-:Y:S01]  /*2180*/  FMUL.FTZ R235, R7, R234 ;  /* 0x000000ea07eb7220 */ /* 0x000fe20000410000 */
[----:B------:R-:W-:Y:S01]  /*2190*/  FSEL R226, R226, RZ, P5 ;  /* 0x000000ffe2e27208 */ /* 0x000fe20002800000 */
[----:B------:R-:W-:Y:S01]  /*21a0*/  @P5 FMUL.FTZ R187, R231, R228 ;  /* 0x000000e4e7bb5220 */ /* 0x000fe20000410000 */
[-C--:B------:R-:W-:Y:S01]  /*21b0*/  FFMA.FTZ R228, R219, R183.reuse, R184 ;  /* 0x000000b7dbe47223 */ /* 0x080fe200000100b8 */
[----:B------:R-:W-:Y:S01]  /*21c0*/  FSEL R227, R227, RZ, P6 ;  /* 0x000000ffe3e37208 */ /* 0x000fe20003000000 */
[----:B------:R-:W-:Y:S01]  /*21d0*/  FMUL.FTZ R235, R235, R182 ;  /* 0x000000b6ebeb7220 */ /* 0x000fe20000410000 */
[C---:B------:R-:W-:Y:S01]  /*21e0*/  LOP3.LUT P5, RZ, R224.reuse, 0xff00, RZ, 0xc0, !PT ;  /* 0x0000ff00e0ff7812 */ /* 0x040fe200078ac0ff */
[----:B------:R-:W-:Y:S01]  /*21f0*/  FADD.FTZ R228, R217, -R228 ;  /* 0x800000e4d9e47221 */ /* 0x000fe20000010000 */
[----:B------:R-:W-:Y:S01]  /*2200*/  LOP3.LUT P6, RZ, R224, 0xff, RZ, 0xc0, !PT ;  /* 0x000000ffe0ff7812 */ /* 0x000fe200078cc0ff */
[----:B------:R-:W-:Y:S01]  /*2210*/  FMUL.FTZ R235, R235, UR16 ;  /* 0x00000010ebeb7c20 */ /* 0x000fe20008410000 */
[----:B------:R-:W-:Y:S01]  /*2220*/  FADD.FTZ R218, R135, R218 ;  /* 0x000000da87da7221 */ /* 0x000fe20000010000 */
[----:B------:R-:W-:Y:S01]  /*2230*/  FMUL.FTZ R229, R7, R228 ;  /* 0x000000e407e57220 */ /* 0x000fe20000410000 */
[----:B------:R-:W-:Y:S01]  /*2240*/  @P1 PRMT R236, R179, 0x7632, R236 ;  /* 0x00007632b3ec1816 */ /* 0x000fe200000000ec */
[----:B------:R-:W-:Y:S01]  /*2250*/  FFMA.FTZ R179, R216, R183, R184 ;  /* 0x000000b7d8b37223 */ /* 0x000fe200000100b8 */
[----:B------:R-:W-:Y:S01]  /*2260*/  FADD.FTZ R136, R136, R181 ;  /* 0x000000b588887221 */ /* 0x000fe20000010000 */
[----:B------:R-:W-:Y:S01]  /*2270*/  FMUL.FTZ R229, R229, R182 ;  /* 0x000000b6e5e57220 */ /* 0x000fe20000410000 */
[----:B------:R-:W-:Y:S01]  /*2280*/  @P1 SHF.L.U32 R236, R236, 0x10, RZ ;  /* 0x00000010ecec1819 */ /* 0x000fe200000006ff */
[----:B------:R-:W-:Y:S01]  /*2290*/  FADD.FTZ R232, R214, -R179 ;  /* 0x800000b3d6e87221 */ /* 0x000fe20000010000 */
[----:B------:R-:W-:Y:S01]  /*22a0*/  HFMA2 R179, -RZ, RZ, 0, 0 ;  /* 0x00000000ffb37431 */ /* 0x000fe200000001ff */
[C---:B------:R-:W-:Y:S01]  /*22b0*/  @P5 PRMT R233, R176.reuse, 0x7632, R233 ;  /* 0x00007632b0e95816 */ /* 0x040fe200000000e9 */
[----:B------:R-:W-:Y:S01]  /*22c0*/  FMUL.FTZ R229, R229, UR16 ;  /* 0x00000010e5e57c20 */ /* 0x000fe20008410000 */
[----:B------:R-:W-:Y:S01]  /*22d0*/  FMUL.FTZ R231, R7, R232 ;  /* 0x000000e807e77220 */ /* 0x000fe20000410000 */
[----:B------:R-:W-:Y:S01]  /*22e0*/  @P6 SHF.L.U32 R230, R176, 0x10, RZ ;  /* 0x00000010b0e66819 */ /* 0x000fe200000006ff */
[----:B------:R-:W-:Y:S01]  /*22f0*/  FMUL.FTZ R181, R79, R235 ;  /* 0x000000eb4fb57220 */ /* 0x000fe20000410000 */
[----:B------:R-:W-:Y:S01]  /*2300*/  @P5 SHF.L.U32 R233, R233, 0x10, RZ ;  /* 0x00000010e9e95819 */ /* 0x000fe200000006ff */
[----:B------:R-:W-:Y:S01]  /*2310*/  FMUL.FTZ R231, R231, R182 ;  /* 0x000000b6e7e77220 */ /* 0x000fe20000410000 */
[----:B------:R-:W-:Y:S01]  /*2320*/  FMUL.FTZ R134, R72, R229 ;  /* 0x000000e548867220 */ /* 0x000fe20000410000 */
[----:B------:R-:W-:Y:S01]  /*2330*/  @P6 FMUL.FTZ R179, R229, R230 ;  /* 0x000000e6e5b36220 */ /* 0x000fe20000410000 */
[----:B------:R-:W-:Y:S01]  /*2340*/  MOV R232, RZ ;  /* 0x000000ff00e87202 */ /* 0x000fe20000000f00 */
[----:B------:R-:W-:Y:S01]  /*2350*/  FMUL.FTZ R228, R231, UR16 ;  /* 0x00000010e7e47c20 */ /* 0x000fe20008410000 */
[----:B------:R-:W-:Y:S01]  /*2360*/  MOV R176, RZ ;  /* 0x000000ff00b07202 */ /* 0x000fe20000000f00 */
[----:B------:R-:W-:Y:S01]  /*2370*/  @P1 FMUL.FTZ R176, R235, R236 ;  /* 0x000000ecebb01220 */ /* 0x000fe20000410000 */
[----:B------:R-:W-:Y:S01]  /*2380*/  FSEL R134, R134, RZ, P6 ;  /* 0x000000ff86867208 */ /* 0x000fe20003000000 */
[----:B------:R-:W-:Y:S01]  /*2390*/  FMUL.FTZ R135, R73, R228 ;  /* 0x000000e449877220 */ /* 0x000fe20000410000 */
[----:B------:R-:W-:Y:S01]  /*23a0*/  @P5 FMUL.FTZ R232, R228, R233 ;  /* 0x000000e9e4e85220 */ /* 0x000fe20000410000 */
[----:B------:R-:W-:Y:S01]  /*23b0*/  FADD.FTZ R228, R132, R179 ;  /* 0x000000b384e47221 */ /* 0x000fe20000010000 */
[----:B------:R-:W-:Y:S01]  /*23c0*/  FSEL R179, R181, RZ, P1 ;  /* 0x000000ffb5b37208 */ /* 0x000fe20000800000 */
[----:B------:R-:W-:Y:S01]  /*23d0*/  FADD.FTZ R139, R139, R176 ;  /* 0x000000b08b8b7221 */ /* 0x000fe20000010000 */
[----:B------:R-:W-:Y:S01]  /*23e0*/  FSEL R135, R135, RZ, P5 ;  /* 0x000000ff87877208 */ /* 0x000fe20002800000 */
[----:B------:R-:W-:Y:S01]  /*23f0*/  FADD.FTZ R137, R137, R186 ;  /* 0x000000ba89897221 */ /* 0x000fe20000010000 */
[----:B------:R-:W-:Y:S01]  /*2400*/  FADD.FTZ R138, R138, R187 ;  /* 0x000000bb8a8a7221 */ /* 0x000fe20000010000 */
[----:B------:R-:W-:Y:S01]  /*2410*/  FADD.FTZ R229, R133, R232 ;  /* 0x000000e885e57221 */ /* 0x000fe20000010000 */
[----:B------:R-:W-:-:S02]  /*2420*/  F2FP.BF16.F32.PACK_AB R179, R179, R226 ;  /* 0x000000e2b3b3723e */ /* 0x000fc400000010ff */
[----:B------:R-:W-:Y:S02]  /*2430*/  F2FP.BF16.F32.PACK_AB R178, R227, R178 ;  /* 0x000000b2e3b2723e */ /* 0x000fe400000010ff */
[----:B------:R-:W-:Y:S02]  /*2440*/  F2FP.BF16.F32.PACK_AB R177, R177, R180 ;  /* 0x000000b4b1b1723e */ /* 0x000fe400000010ff */
[----:B------:R-:W-:Y:S01]  /*2450*/  F2FP.BF16.F32.PACK_AB R176, R135, R134 ;  /* 0x0000008687b0723e */ /* 0x000fe200000010ff */
[----:B------:R-:W-:Y:S06]  /*2460*/  BRA `(.L_x_4895) ;  /* 0x0000001400007947 */ /* 0x000fec0003800000 */
.L_x_4894:
[-CC-:B------:R-:W-:Y:S01]  /*2470*/  FFMA.FTZ R96, R215, R183.reuse, R184.reuse ;  /* 0x000000b7d7607223 */ /* 0x180fe200000100b8 */
[----:B------:R-:W-:Y:S01]  /*2480*/  LOP3.LUT P6, RZ, R224, 0xff0000, RZ, 0xc0, !PT ;  /* 0x00ff0000e0ff7812 */ /* 0x000fe200078cc0ff */
[-C--:B------:R-:W-:Y:S01]  /*2490*/  FFMA.FTZ R97, R212, R183.reuse, R184 ;  /* 0x000000b7d4617223 */ /* 0x080fe200000100b8 */
[----:B------:R-:W-:Y:S01]  /*24a0*/  LOP3.LUT P5, RZ, R224, 0xff000000, RZ, 0xc0, !PT ;  /* 0xff000000e0ff7812 */ /* 0x000fe200078ac0ff */
[----:B------:R-:W-:Y:S01]  /*24b0*/  FADD.FTZ R96, R213, -R96 ;  /* 0x80000060d5607221 */ /* 0x000fe20000010000 */
[-CC-:B------:R-:W-:Y:S01]  /*24c0*/  FFMA.FTZ R175, R211, R183.reuse, R184.reuse ;  /* 0x000000b7d3af7223 */ /* 0x180fe200000100b8 */
[----:B------:R-:W-:Y:S01]  /*24d0*/  FADD.FTZ R174, R210, -R97 ;  /* 0x80000061d2ae7221 */ /* 0x000fe20000010000 */
[----:B------:R-:W-:Y:S02]  /*24e0*/  HFMA2 R185, -RZ, RZ, 0, 0 ;  /* 0x00000000ffb97431 */ /* 0x000fe400000001ff */
[----:B------:R-:W-:Y:S01]  /*24f0*/  FMUL.FTZ R98, R7, R96 ;  /* 0x0000006007627220 */ /* 0x000fe20000410000 */
[----:B------:R-:W-:Y:S01]  /*2500*/  LOP3.LUT P1, RZ, R225, 0xff, RZ, 0xc0, !PT ;  /* 0x000000ffe1ff7812 */ /* 0x000fe2000782c0ff */
[----:B------:R-:W-:Y:S01]  /*2510*/  FMUL.FTZ R99, R7, R174 ;  /* 0x000000ae07637220 */ /* 0x000fe20000410000 */
[----:B------:R-:W-:Y:S01]  /*2520*/  MOV R218, RZ ;  /* 0x000000ff00da7202 */ /* 0x000fe20000000f00 */
[----:B------:R-:W-:Y:S01]  /*2530*/  FMUL.FTZ R96, R98, R182 ;  /* 0x000000b662607220 */ /* 0x000fe20000410000 */
[----:B------:R-:W-:Y:S01]  /*2540*/  FFMA.FTZ R186, R22, R183, R184 ;  /* 0x000000b716ba7223 */ /* 0x000fe200000100b8 */
[----:B-----5:R-:W-:Y:S01]  /*2550*/  @P6 SHF.L.U32 R172, R177, 0x10, RZ ;  /* 0x00000010b1ac6819 */ /* 0x020fe200000006ff */
[----:B------:R-:W-:-:S02]  /*2560*/  HFMA2 R187, -RZ, RZ, 0, 0 ;  /* 0x00000000ffbb7431 */ /* 0x000fc400000001ff */
[----:B------:R-:W-:Y:S01]  /*2570*/  FMUL.FTZ R97, R96, UR16 ;  /* 0x0000001060617c20 */ /* 0x000fe20008410000 */
[----:B------:R-:W-:Y:S01]  /*2580*/  @P5 PRMT R177, R177, 0x7632, R177 ;  /* 0x00007632b1b15816 */ /* 0x000fe200000000b1 */
[----:B------:R-:W-:Y:S01]  /*2590*/  FMUL.FTZ R96, R99, R182 ;  /* 0x000000b663607220 */ /* 0x000fe20000410000 */
[----:B------:R-:W-:Y:S01]  /*25a0*/  FADD.FTZ R186, R191, -R186 ;  /* 0x800000babfba7221 */ /* 0x000fe20000010000 */
[-C--:B------:R-:W-:Y:S01]  /*25b0*/  @P6 FMUL.FTZ R185, R172, R97.reuse ;  /* 0x00000061acb96220 */ /* 0x080fe20000410000 */
[----:B------:R-:W-:Y:S01]  /*25c0*/  @P5 SHF.L.U32 R173, R177, 0x10, RZ ;  /* 0x00000010b1ad5819 */ /* 0x000fe200000006ff */
[----:B------:R-:W-:Y:S01]  /*25d0*/  FADD.FTZ R172, R208, -R175 ;  /* 0x800000afd0ac7221 */ /* 0x000fe20000010000 */
[----:B------:R-:W-:Y:S01]  /*25e0*/  FMUL.FTZ R96, R96, UR16 ;  /* 0x0000001060607c20 */ /* 0x000fe20008410000 */
[----:B------:R-:W-:Y:S01]  /*25f0*/  FMUL.FTZ R177, R74, R97 ;  /* 0x000000614ab17220 */ /* 0x000fe20000410000 */
[----:B------:R-:W-:Y:S01]  /*2600*/  FFMA.FTZ R97, R189, R183, R184 ;  /* 0x000000b7bd617223 */ /* 0x000fe200000100b8 */
[----:B------:R-:W-:Y:S01]  /*2610*/  FMUL.FTZ R172, R7, R172 ;  /* 0x000000ac07ac7220 */ /* 0x000fe20000410000 */
[-C--:B------:R-:W-:Y:S01]  /*2620*/  FMUL.FTZ R180, R75, R96.reuse ;  /* 0x000000604bb47220 */ /* 0x080fe20000410000 */
[----:B------:R-:W-:Y:S01]  /*2630*/  @P5 FMUL.FTZ R218, R173, R96 ;  /* 0x00000060adda5220 */ /* 0x000fe20000410000 */
[----:B------:R-:W-:Y:S01]  /*2640*/  FSEL R177, R177, RZ, P6 ;  /* 0x000000ffb1b17208 */ /* 0x000fe20003000000 */
[----:B------:R-:W-:Y:S01]  /*2650*/  FMUL.FTZ R96, R172, R182 ;  /* 0x000000b6ac607220 */ /* 0x000fe20000410000 */
[----:B------:R-:W-:Y:S01]  /*2660*/  LOP3.LUT P6, RZ, R225, 0xff00, RZ, 0xc0, !PT ;  /* 0x0000ff00e1ff7812 */ /* 0x000fe200078cc0ff */
[----:B------:R-:W-:Y:S01]  /*2670*/  FMUL.FTZ R173, R7, R186 ;  /* 0x000000ba07ad7220 */ /* 0x000fe20000410000 */
[----:B------:R-:W-:Y:S01]  /*2680*/  FSEL R180, R180, RZ, P5 ;  /* 0x000000ffb4b47208 */ /* 0x000fe20002800000 */
[----:B------:R-:W-:Y:S01]  /*2690*/  FMUL.FTZ R175, R96, UR16 ;  /* 0x0000001060af7c20 */ /* 0x000fe20008410000 */
[----:B------:R-:W-:Y:S01]  /*26a0*/  LOP3.LUT P5, RZ, R225, 0xff0000, RZ, 0xc0, !PT ;  /* 0x00ff0000e1ff7812 */ /* 0x000fe200078ac0ff */
[----:B------:R-:W-:Y:S01]  /*26b0*/  FADD.FTZ R96, R188, -R97 ;  /* 0x80000061bc607221 */ /* 0x000fe20000010000 */
[----:B------:R-:W-:-:S02]  /*26c0*/  @P1 SHF.L.U32 R174, R178, 0x10, RZ ;  /* 0x00000010b2ae1819 */ /* 0x000fc400000006ff */
[----:B------:R-:W-:Y:S01]  /*26d0*/  CS2R R226, SRZ ;  /* 0x0000000000e27805 */ /* 0x000fe2000001ff00 */
[----:B------:R-:W-:Y:S01]  /*26e0*/  FADD.FTZ R185, R134, R185 ;  /* 0x000000b986b97221 */ /* 0x000fe20000010000 */
[----:B------:R-:W-:Y:S01]  /*26f0*/  FADD.FTZ R218, R135, R218 ;  /* 0x000000da87da7221 */ /* 0x000fe20000010000 */
[----:B------:R-:W-:Y:S01]  /*2700*/  MOV R230, RZ ;  /* 0x000000ff00e67202 */ /* 0x000fe20000000f00 */
[-C--:B------:R-:W-:Y:S01]  /*2710*/  @P1 FMUL.FTZ R187, R174, R175.reuse ;  /* 0x000000afaebb1220 */ /* 0x080fe20000410000 */
[----:B------:R-:W-:Y:S01]  /*2720*/  FMUL.FTZ R174, R7, R96 ;  /* 0x0000006007ae7220 */ /* 0x000fe20000410000 */
[----:B------:R-:W-:Y:S01]  /*2730*/  @P6 PRMT R178, R178, 0x7632, R178 ;  /* 0x00007632b2b26816 */ /* 0x000fe200000000b2 */
[-C--:B------:R-:W-:Y:S01]  /*2740*/  FMUL.FTZ R96, R173, R182.reuse ;  /* 0x000000b6ad607220 */ /* 0x080fe20000410000 */
[----:B------:R-:W-:Y:S01]  /*2750*/  FADD.FTZ R136, R136, R187 ;  /* 0x000000bb88887221 */ /* 0x000fe20000010000 */
[----:B------:R-:W-:Y:S01]  /*2760*/  FMUL.FTZ R97, R174, R182 ;  /* 0x000000b6ae617220 */ /* 0x000fe20000410000 */
[----:B------:R-:W-:Y:S01]  /*2770*/  @P6 SHF.L.U32 R181, R178, 0x10, RZ ;  /* 0x00000010b2b56819 */ /* 0x000fe200000006ff */
[----:B------:R-:W-:Y:S01]  /*2780*/  FMUL.FTZ R96, R96, UR16 ;  /* 0x0000001060607c20 */ /* 0x000fe20008410000 */
[----:B------:R-:W-:Y:S01]  /*2790*/  @P5 SHF.L.U32 R186, R179, 0x10, RZ ;  /* 0x00000010b3ba5819 */ /* 0x000fe200000006ff */
[----:B------:R-:W-:Y:S01]  /*27a0*/  FMUL.FTZ R97, R97, UR16 ;  /* 0x0000001061617c20 */ /* 0x000fe20008410000 */
[----:B------:R-:W-:Y:S01]  /*27b0*/  FMUL.FTZ R178, R76, R175 ;  /* 0x000000af4cb27220 */ /* 0x000fe20000410000 */
[-C--:B------:R-:W-:Y:S01]  /*27c0*/  @P6 FMUL.FTZ R226, R181, R96.reuse ;  /* 0x00000060b5e26220 */ /* 0x080fe20000410000 */
[----:B------:R-:W-:Y:S01]  /*27d0*/  FMUL.FTZ R181, R77, R96 ;  /* 0x000000604db57220 */ /* 0x000fe20000410000 */
[-C--:B------:R-:W-:Y:S01]  /*27e0*/  @P5 FMUL.FTZ R227, R186, R97.reuse ;  /* 0x00000061bae35220 */ /* 0x080fe20000410000 */
[----:B------:R-:W-:Y:S01]  /*27f0*/  FMUL.FTZ R186, R78, R97 ;  /* 0x000000614eba7220 */ /* 0x000fe20000410000 */
[----:B------:R-:W-:Y:S01]  /*2800*/  FSEL R178, R178, RZ, P1 ;  /* 0x000000ffb2b27208 */ /* 0x000fe20000800000 */
[-CC-:B------:R-:W-:Y:S01]  /*2810*/  FFMA.FTZ R96, R219, R183.reuse, R184.reuse ;  /* 0x000000b7db607223 */ /* 0x180fe200000100b8 */
[----:B------:R-:W-:Y:S01]  /*2820*/  FSEL R181, R181, RZ, P6 ;  /* 0x000000ffb5b57208 */ /* 0x000fe20003000000 */
[----:B------:R-:W-:Y:S01]  /*2830*/  FFMA.FTZ R97, R216, R183, R184 ;  /* 0x000000b7d8617223 */ /* 0x000fe200000100b8 */
[----:B------:R-:W-:Y:S01]  /*2840*/  FSEL R186, R186, RZ, P5 ;  /* 0x000000ffbaba7208 */ /* 0x000fe20002800000 */
[----:B------:R-:W-:Y:S01]  /*2850*/  FADD.FTZ R96, R217, -R96 ;  /* 0x80000060d9607221 */ /* 0x000fe20000010000 */
[C---:B------:R-:W-:Y:S01]  /*2860*/  LOP3.LUT P6, RZ, R224.reuse, 0xff, RZ, 0xc0, !PT ;  /* 0x000000ffe0ff7812 */ /* 0x040fe200078cc0ff */
[----:B------:R-:W-:Y:S01]  /*2870*/  FADD.FTZ R137, R137, R226 ;  /* 0x000000e289897221 */ /* 0x000fe20000010000 */
[C---:B------:R-:W-:Y:S01]  /*2880*/  LOP3.LUT P5, RZ, R224.reuse, 0xff00, RZ, 0xc0, !PT ;  /* 0x0000ff00e0ff7812 */ /* 0x040fe200078ac0ff */
[----:B------:R-:W-:Y:S01]  /*2890*/  FMUL.FTZ R96, R7, R96 ;  /* 0x0000006007607220 */ /* 0x000fe20000410000 */
[----:B------:R-:W-:Y:S01]  /*28a0*/  ISETP.GE.U32.AND P1, PT, R224, RZ, PT ;  /* 0x000000ffe000720c */ /* 0x000fe20003f26070 */
[----:B------:R-:W-:Y:S01]  /*28b0*/  FADD.FTZ R138, R138, R227 ;  /* 0x000000e38a8a7221 */ /* 0x000fe20000010000 */
[----:B------:R-:W-:-:S02]  /*28c0*/  F2FP.BF16.F32.PACK_AB R178, R181, R178 ;  /* 0x000000b2b5b2723e */ /* 0x000fc400000010ff */
[----:B------:R-:W-:Y:S02]  /*28d0*/  ISETP.GE.U32.AND.EX P1, PT, R225, 0x1000000, PT, P1 ;  /* 0x01000000e100780c */ /* 0x000fe40003f26110 */
[----:B------:R-:W-:-:S03]  /*28e0*/  F2FP.BF16.F32.PACK_AB R177, R180, R177 ;  /* 0x000000b1b4b1723e */ /* 0x000fc600000010ff */
[C---:B------:R-:W-:Y:S02]  /*28f0*/  @P6 SHF.L.U32 R234, R176.reuse, 0x10, RZ ;  /* 0x00000010b0ea6819 */ /* 0x040fe400000006ff */
[----:B------:R-:W-:Y:S01]  /*2900*/  @P5 PRMT R228, R176, 0x7632, R228 ;  /* 0x00007632b0e45816 */ /* 0x000fe200000000e4 */
[----:B------:R-:W-:-:S03]  /*2910*/  FFMA.FTZ R176, R190, R183, R184 ;  /* 0x000000b7beb07223 */ /* 0x000fc600000100b8 */
[----:B------:R-:W-:Y:S01]  /*2920*/  @P5 SHF.L.U32 R231, R228, 0x10, RZ ;  /* 0x00000010e4e75819 */ /* 0x000fe200000006ff */
[----:B------:R-:W-:Y:S01]  /*2930*/  FADD.FTZ R232, R193, -R176 ;  /* 0x800000b0c1e87221 */ /* 0x000fe20000010000 */
[----:B------:R-:W-:Y:S01]  /*2940*/  FADD.FTZ R176, R214, -R97 ;  /* 0x80000061d6b07221 */ /* 0x000fe20000010000 */
[----:B------:R-:W-:Y:S01]  /*2950*/  @P1 PRMT R233, R179, 0x7632, R233 ;  /* 0x00007632b3e91816 */ /* 0x000fe200000000e9 */
[----:B------:R-:W-:Y:S02]  /*2960*/  HFMA2 R179, -RZ, RZ, 0, 0 ;  /* 0x00000000ffb37431 */ /* 0x000fe400000001ff */
[C---:B------:R-:W-:Y:S01]  /*2970*/  FMUL.FTZ R175, R7.reuse, R232 ;  /* 0x000000e807af7220 */ /* 0x040fe20000410000 */
[----:B------:R-:W-:Y:S01]  /*2980*/  FMUL.FTZ R97, R7, R176 ;  /* 0x000000b007617220 */ /* 0x000fe20000410000 */
[-C--:B------:R-:W-:Y:S01]  /*2990*/  FMUL.FTZ R176, R96, R182.reuse ;  /* 0x000000b660b07220 */ /* 0x080fe20000410000 */
[----:B------:R-:W-:Y:S01]  /*29a0*/  @P1 SHF.L.U32 R233, R233, 0x10, RZ ;  /* 0x00000010e9e91819 */ /* 0x000fe200000006ff */
[-C--:B------:R-:W-:Y:S01]  /*29b0*/  FMUL.FTZ R229, R175, R182.reuse ;  /* 0x000000b6afe57220 */ /* 0x080fe20000410000 */
[----:B------:R-:W-:-:S03]  /*29c0*/  FMUL.FTZ R228, R97, R182 ;  /* 0x000000b661e47220 */ /* 0x000fc60000410000 */
[----:B------:R-:W-:Y:S01]  /*29d0*/  FMUL.FTZ R232, R229, UR16 ;  /* 0x00000010e5e87c20 */ /* 0x000fe20008410000 */
[----:B------:R-:W-:Y:S01]  /*29e0*/  FMUL.FTZ R229, R176, UR16 ;  /* 0x00000010b0e57c20 */ /* 0x000fe20008410000 */
[----:B------:R-:W-:Y:S01]  /*29f0*/  FMUL.FTZ R228, R228, UR16 ;  /* 0x00000010e4e47c20 */ /* 0x000fe20008410000 */
[----:B------:R-:W-:Y:S01]  /*2a00*/  MOV R176, RZ ;  /* 0x000000ff00b07202 */ /* 0x000fe20000000f00 */
[----:B------:R-:W-:Y:S01]  /*2a10*/  FMUL.FTZ R187, R79, R232 ;  /* 0x000000e84fbb7220 */ /* 0x000fe20000410000 */
[-C--:B------:R-:W-:Y:S01]  /*2a20*/  @P6 FMUL.FTZ R179, R234, R229.reuse ;  /* 0x000000e5eab36220 */ /* 0x080fe20000410000 */
[----:B------:R-:W-:Y:S01]  /*2a30*/  FMUL.FTZ R134, R72, R229 ;  /* 0x000000e548867220 */ /* 0x000fe20000410000 */
[-C--:B------:R-:W-:Y:S01]  /*2a40*/  FMUL.FTZ R135, R73, R228.reuse ;  /* 0x000000e449877220 */ /* 0x080fe20000410000 */
[----:B------:R-:W-:Y:S01]  /*2a50*/  @P5 FMUL.FTZ R176, R231, R228 ;  /* 0x000000e4e7b05220 */ /* 0x000fe20000410000 */
[----:B------:R-:W-:Y:S01]  /*2a60*/  FADD.FTZ R228, R132, R179 ;  /* 0x000000b384e47221 */ /* 0x000fe20000010000 */
[----:B------:R-:W-:Y:S01]  /*2a70*/  @P1 FMUL.FTZ R230, R233, R232 ;  /* 0x000000e8e9e61220 */ /* 0x000fe20000410000 */
[----:B------:R-:W-:Y:S01]  /*2a80*/  FSEL R179, R187, RZ, P1 ;  /* 0x000000ffbbb37208 */ /* 0x000fe20000800000 */
[----:B------:R-:W-:Y:S01]  /*2a90*/  FADD.FTZ R229, R133, R176 ;  /* 0x000000b085e57221 */ /* 0x000fe20000010000 */
[----:B------:R-:W-:Y:S01]  /*2aa0*/  FSEL R134, R134, RZ, P6 ;  /* 0x000000ff86867208 */ /* 0x000fe20003000000 */
[----:B------:R-:W-:Y:S01]  /*2ab0*/  FADD.FTZ R139, R139, R230 ;  /* 0x000000e68b8b7221 */ /* 0x000fe20000010000 */
[----:B------:R-:W-:-:S02]  /*2ac0*/  FSEL R135, R135, RZ, P5 ;  /* 0x000000ff87877208 */ /* 0x000fc40002800000 */
[----:B------:R-:W-:Y:S02]  /*2ad0*/  F2FP.BF16.F32.PACK_AB R179, R179, R186 ;  /* 0x000000bab3b3723e */ /* 0x000fe400000010ff */
[----:B------:R-:W-:Y:S01]  /*2ae0*/  F2FP.BF16.F32.PACK_AB R176, R135, R134 ;  /* 0x0000008687b0723e */ /* 0x000fe200000010ff */
[----:B------:R-:W-:Y:S06]  /*2af0*/  BRA `(.L_x_4895) ;  /* 0x0000000c005c7947 */ /* 0x000fec0003800000 */
.L_x_4893:
        /* <DEDUP_REMOVED lines=10> */
[-C--:B------:R-:W-:Y:S01]  /*2ba0*/  FFMA.FTZ R229, R211, R183.reuse, R184 ;  /* 0x000000b7d3e57223 */ /* 0x080fe200000100b8 */
[----:B------:R-:W-:Y:S01]  /*2bb0*/  FADD.FTZ R186, R210, -R185 ;  /* 0x800000b9d2ba7221 */ /* 0x000fe20000010000 */
[----:B------:R-:W-:Y:S02]  /*2bc0*/  HFMA2 R185, -RZ, RZ, 0, 0 ;  /* 0x00000000ffb97431 */ /* 0x000fe400000001ff */
[----:B------:R-:W-:Y:S01]  /*2bd0*/  FFMA.FTZ R181, R7, R180, R158 ;  /* 0x000000b407b57223 */ /* 0x000fe2000001009e */
[----:B------:R-:W-:Y:S01]  /*2be0*/  LOP3.LUT P1, RZ, R225, 0xff, RZ, 0xc0, !PT ;  /* 0x000000ffe1ff7812 */ /* 0x000fe2000782c0ff */
[----:B------:R-:W-:Y:S01]  /*2bf0*/  FFMA.FTZ R187, R7, R186, R159 ;  /* 0x000000ba07bb7223 */ /* 0x000fe2000001009f */
[----:B------:R-:W-:Y:S01]  /*2c00*/  MOV R218, RZ ;  /* 0x000000ff00da7202 */ /* 0x000fe20000000f00 */
[-C--:B------:R-:W-:Y:S01]  /*2c10*/  FMUL.FTZ R181, R181, R182.reuse ;  /* 0x000000b6b5b57220 */ /* 0x080fe20000410000 */
[----:B------:R-:W-:Y:S01]  /*2c20*/  FFMA.FTZ R226, R22, R183, R184 ;  /* 0x000000b716e27223 */ /* 0x000fe200000100b8 */
[----:B-----5:R-:W-:Y:S01]  /*2c30*/  @P6 SHF.L.U32 R180, R177, 0x10, RZ ;  /* 0x00000010b1b46819 */ /* 0x020fe200000006ff */
[----:B------:R-:W-:Y:S01]  /*2c40*/  FMUL.FTZ R187, R187, R182 ;  /* 0x000000b6bbbb7220 */ /* 0x000fe20000410000 */
[----:B------:R-:W-:Y:S01]  /*2c50*/  @P5 PRMT R177, R177, 0x7632, R177 ;  /* 0x00007632b1b15816 */ /* 0x000fe200000000b1 */
[----:B------:R-:W-:Y:S01]  /*2c60*/  FMUL.FTZ R181, R181, UR16 ;  /* 0x00000010b5b57c20 */ /* 0x000fe20008410000 */
[----:B------:R-:W-:Y:S01]  /*2c70*/  FADD.FTZ R226, R191, -R226 ;  /* 0x800000e2bfe27221 */ /* 0x000fe20000010000 */
[----:B------:R-:W-:Y:S01]  /*2c80*/  FMUL.FTZ R186, R187, UR16 ;  /* 0x00000010bbba7c20 */ /* 0x000fe20008410000 */
[----:B------:R-:W-:Y:S01]  /*2c90*/  @P5 SHF.L.U32 R227, R177, 0x10, RZ ;  /* 0x00000010b1e35819 */ /* 0x000fe200000006ff */
[-C--:B------:R-:W-:Y:S01]  /*2ca0*/  FMUL.FTZ R177, R74, R181.reuse ;  /* 0x000000b54ab17220 */ /* 0x080fe20000410000 */
[----:B------:R-:W-:Y:S01]  /*2cb0*/  @P6 FMUL.FTZ R185, R180, R181 ;  /* 0x000000b5b4b96220 */ /* 0x000fe20000410000 */
[----:B------:R-:W-:Y:S01]  /*2cc0*/  FADD.FTZ R181, R208, -R229 ;  /* 0x800000e5d0b57221 */ /* 0x000fe20000010000 */
[-C--:B------:R-:W-:Y:S01]  /*2cd0*/  FMUL.FTZ R180, R75, R186.reuse ;  /* 0x000000ba4bb47220 */ /* 0x080fe20000410000 */
[----:B------:R-:W-:Y:S01]  /*2ce0*/  @P5 FMUL.FTZ R218, R227, R186 ;  /* 0x000000bae3da5220 */ /* 0x000fe20000410000 */
[----:B------:R-:W-:Y:S01]  /*2cf0*/  FSEL R177, R177, RZ, P6 ;  /* 0x000000ffb1b17208 */ /* 0x000fe20003000000 */
[----:B------:R-:W-:Y:S01]  /*2d00*/  FFMA.FTZ R181, R7, R181, R160 ;  /* 0x000000b507b57223 */ /* 0x000fe200000100a0 */
[----:B------:R-:W-:Y:S01]  /*2d10*/  LOP3.LUT P6, RZ, R225, 0xff00, RZ, 0xc0, !PT ;  /* 0x0000ff00e1ff7812 */ /* 0x000fe200078cc0ff */
[----:B------:R-:W-:Y:S01]  /*2d20*/  FFMA.FTZ R227, R189, R183, R184 ;  /* 0x000000b7bde37223 */ /* 0x000fe200000100b8 */
[----:B------:R-:W-:Y:S01]  /*2d30*/  @P1 SHF.L.U32 R186, R178, 0x10, RZ ;  /* 0x00000010b2ba1819 */ /* 0x000fe200000006ff */
[----:B------:R-:W-:Y:S01]  /*2d40*/  FMUL.FTZ R181, R181, R182 ;  /* 0x000000b6b5b57220 */ /* 0x000fe20000410000 */
[----:B------:R-:W-:Y:S01]  /*2d50*/  FSEL R180, R180, RZ, P5 ;  /* 0x000000ffb4b47208 */ /* 0x000fe20002800000 */
[----:B------:R-:W-:Y:S01]  /*2d60*/  FADD.FTZ R227, R188, -R227 ;  /* 0x800000e3bce37221 */ /* 0x000fe20000010000 */
[----:B------:R-:W-:Y:S01]  /*2d70*/  LOP3.LUT P5, RZ, R225, 0xff0000, RZ, 0xc0, !PT ;  /* 0x00ff0000e1ff7812 */ /* 0x000fe200078ac0ff */
[----:B------:R-:W-:Y:S01]  /*2d80*/  FMUL.FTZ R231, R181, UR16 ;  /* 0x00000010b5e77c20 */ /* 0x000fe20008410000 */
[----:B------:R-:W-:-:S02]  /*2d90*/  HFMA2 R187, -RZ, RZ, 0, 0 ;  /* 0x00000000ffbb7431 */ /* 0x000fc400000001ff */
[C---:B------:R-:W-:Y:S01]  /*2da0*/  FFMA.FTZ R181, R7.reuse, R226, R161 ;  /* 0x000000e207b57223 */ /* 0x040fe200000100a1 */
[----:B------:R-:W-:Y:S01]  /*2db0*/  FFMA.FTZ R229, R7, R227, R162 ;  /* 0x000000e307e57223 */ /* 0x000fe200000100a2 */
[-C--:B------:R-:W-:Y:S01]  /*2dc0*/  @P1 FMUL.FTZ R187, R186, R231.reuse ;  /* 0x000000e7babb1220 */ /* 0x080fe20000410000 */
[----:B------:R-:W-:Y:S01]  /*2dd0*/  MOV R186, RZ ;  /* 0x000000ff00ba7202 */ /* 0x000fe20000000f00 */
[-C--:B------:R-:W-:Y:S01]  /*2de0*/  FMUL.FTZ R181, R181, R182.reuse ;  /* 0x000000b6b5b57220 */ /* 0x080fe20000410000 */
[----:B------:R-:W-:Y:S01]  /*2df0*/  @P6 PRMT R178, R178, 0x7632, R178 ;  /* 0x00007632b2b26816 */ /* 0x000fe200000000b2 */
[----:B------:R-:W-:Y:S01]  /*2e00*/  FMUL.FTZ R229, R229, R182 ;  /* 0x000000b6e5e57220 */ /* 0x000fe20000410000 */
[----:B------:R-:W-:Y:S02]  /*2e10*/  HFMA2 R227, -RZ, RZ, 0, 0 ;  /* 0x00000000ffe37431 */ /* 0x000fe400000001ff */
[----:B------:R-:W-:Y:S01]  /*2e20*/  FMUL.FTZ R226, R181, UR16 ;  /* 0x00000010b5e27c20 */ /* 0x000fe20008410000 */
[----:B------:R-:W-:Y:S01]  /*2e30*/  @P6 SHF.L.U32 R233, R178, 0x10, RZ ;  /* 0x00000010b2e96819 */ /* 0x000fe200000006ff */
[----:B------:R-:W-:Y:S01]  /*2e40*/  FMUL.FTZ R178, R76, R231 ;  /* 0x000000e74cb27220 */ /* 0x000fe20000410000 */
[----:B------:R-:W-:Y:S01]  /*2e50*/  FMUL.FTZ R229, R229, UR16 ;  /* 0x00000010e5e57c20 */ /* 0x000fe20008410000 */
[----:B------:R-:W-:Y:S01]  /*2e60*/  @P5 SHF.L.U32 R228, R179, 0x10, RZ ;  /* 0x00000010b3e45819 */ /* 0x000fe200000006ff */
[-C--:B------:R-:W-:Y:S01]  /*2e70*/  FMUL.FTZ R181, R77, R226.reuse ;  /* 0x000000e24db57220 */ /* 0x080fe20000410000 */
[----:B------:R-:W-:Y:S01]  /*2e80*/  @P6 FMUL.FTZ R186, R233, R226 ;  /* 0x000000e2e9ba6220 */ /* 0x000fe20000410000 */
[----:B------:R-:W-:Y:S01]  /*2e90*/  FSEL R178, R178, RZ, P1 ;  /* 0x000000ffb2b27208 */ /* 0x000fe20000800000 */
[-C--:B------:R-:W-:Y:S01]  /*2ea0*/  FMUL.FTZ R226, R78, R229.reuse ;  /* 0x000000e54ee27220 */ /* 0x080fe20000410000 */
[----:B------:R-:W-:Y:S01]  /*2eb0*/  ISETP.GE.U32.AND P1, PT, R224, RZ, PT ;  /* 0x000000ffe000720c */ /* 0x000fe20003f26070 */
[----:B------:R-:W-:Y:S01]  /*2ec0*/  @P5 FMUL.FTZ R227, R228, R229 ;  /* 0x000000e5e4e35220 */ /* 0x000fe20000410000 */
[-CC-:B------:R-:W-:Y:S01]  /*2ed0*/  FFMA.FTZ R228, R219, R183.reuse, R184.reuse ;  /* 0x000000b7dbe47223 */ /* 0x180fe200000100b8 */
[----:B------:R-:W-:Y:S01]  /*2ee0*/  FFMA.FTZ R232, R190, R183, R184 ;  /* 0x000000b7bee87223 */ /* 0x000fe200000100b8 */
[----:B------:R-:W-:Y:S01]  /*2ef0*/  ISETP.GE.U32.AND.EX P1, PT, R225, 0x1000000, PT, P1 ;  /* 0x01000000e100780c */ /* 0x000fe20003f26110 */
[----:B------:R-:W-:Y:S01]  /*2f00*/  FADD.FTZ R185, R134, R185 ;  /* 0x000000b986b97221 */ /* 0x000fe20000010000 */
[----:B------:R-:W-:Y:S01]  /*2f10*/  FSEL R226, R226, RZ, P5 ;  /* 0x000000ffe2e27208 */ /* 0x000fe20002800000 */
[----:B------:R-:W-:Y:S01]  /*2f20*/  FADD.FTZ R229, R217, -R228 ;  /* 0x800000e4d9e57221 */ /* 0x000fe20000010000 */
[----:B------:R-:W-:Y:S01]  /*2f30*/  FSEL R181, R181, RZ, P6 ;  /* 0x000000ffb5b57208 */ /* 0x000fe20003000000 */
[----:B------:R-:W-:Y:S01]  /*2f40*/  FADD.FTZ R232, R193, -R232 ;  /* 0x800000e8c1e87221 */ /* 0x000fe20000010000 */
[C---:B------:R-:W-:Y:S01]  /*2f50*/  LOP3.LUT P5, RZ, R224.reuse, 0xff00, RZ, 0xc0, !PT ;  /* 0x0000ff00e0ff7812 */ /* 0x040fe200078ac0ff */
[C---:B------:R-:W-:Y:S01]  /*2f60*/  FFMA.FTZ R229, R7.reuse, R229, R156 ;  /* 0x000000e507e57223 */ /* 0x040fe2000001009c */
[----:B------:R-:W-:Y:S01]  /*2f70*/  LOP3.LUT P6, RZ, R224, 0xff, RZ, 0xc0, !PT ;  /* 0x000000ffe0ff7812 */ /* 0x000fe200078cc0ff */
[----:B------:R-:W-:Y:S01]  /*2f80*/  FFMA.FTZ R233, R7, R232, R163 ;  /* 0x000000e807e97223 */ /* 0x000fe200000100a3 */
[----:B------:R-:W-:Y:S01]  /*2f90*/  FADD.FTZ R218, R135, R218 ;  /* 0x000000da87da7221 */ /* 0x000fe20000010000 */
[-C--:B------:R-:W-:Y:S01]  /*2fa0*/  FMUL.FTZ R229, R229, R182.reuse ;  /* 0x000000b6e5e57220 */ /* 0x080fe20000410000 */
[----:B------:R-:W-:Y:S01]  /*2fb0*/  FADD.FTZ R137, R137, R186 ;  /* 0x000000ba89897221 */ /* 0x000fe20000010000 */
[----:B------:R-:W-:Y:S01]  /*2fc0*/  @P1 PRMT R236, R179, 0x7632, R236 ;  /* 0x00007632b3ec1816 */ /* 0x000fe200000000ec */
[----:B------:R-:W-:Y:S01]  /*2fd0*/  FFMA.FTZ R179, R216, R183, R184 ;  /* 0x000000b7d8b37223 */ /* 0x000fe200000100b8 */
[----:B------:R-:W-:Y:S01]  /*2fe0*/  FMUL.FTZ R233, R233, R182 ;  /* 0x000000b6e9e97220 */ /* 0x000fe20000410000 */
[----:B------:R-:W-:Y:S01]  /*2ff0*/  FMUL.FTZ R229, R229, UR16 ;  /* 0x00000010e5e57c20 */ /* 0x000fe20008410000 */
[----:B------:R-:W-:Y:S01]  /*3000*/  @P1 SHF.L.U32 R237, R236, 0x10, RZ ;  /* 0x00000010eced1819 */ /* 0x000fe200000006ff */
[----:B------:R-:W-:Y:S01]  /*3010*/  FADD.FTZ R228, R214, -R179 ;  /* 0x800000b3d6e47221 */ /* 0x000fe20000010000 */
[C---:B------:R-:W-:Y:S01]  /*3020*/  @P5 PRMT R230, R176.reuse, 0x7632, R230 ;  /* 0x00007632b0e65816 */ /* 0x040fe200000000e6 */
[----:B------:R-:W-:Y:S01]  /*3030*/  FMUL.FTZ R232, R233, UR16 ;  /* 0x00000010e9e87c20 */ /* 0x000fe20008410000 */
[----:B------:R-:W-:Y:S01]  /*3040*/  @P6 SHF.L.U32 R234, R176, 0x10, RZ ;  /* 0x00000010b0ea6819 */ /* 0x000fe200000006ff */
[----:B------:R-:W-:Y:S01]  /*3050*/  FFMA.FTZ R231, R7, R228, R157 ;  /* 0x000000e407e77223 */ /* 0x000fe2000001009d */
[----:B------:R-:W-:Y:S01]  /*3060*/  @P5 SHF.L.U32 R235, R230, 0x10, RZ ;  /* 0x00000010e6eb5819 */ /* 0x000fe200000006ff */
[----:B------:R-:W-:-:S02]  /*3070*/  HFMA2 R179, -RZ, RZ, 0, 0 ;  /* 0x00000000ffb37431 */ /* 0x000fc400000001ff */
[----:B------:R-:W-:Y:S01]  /*3080*/  FMUL.FTZ R186, R79, R232 ;  /* 0x000000e84fba7220 */ /* 0x000fe20000410000 */
[----:B------:R-:W-:Y:S01]  /*3090*/  FMUL.FTZ R231, R231, R182 ;  /* 0x000000b6e7e77220 */ /* 0x000fe20000410000 */
[-C--:B------:R-:W-:Y:S01]  /*30a0*/  @P6 FMUL.FTZ R179, R234, R229.reuse ;  /* 0x000000e5eab36220 */ /* 0x080fe20000410000 */
[----:B------:R-:W-:Y:S01]  /*30b0*/  FMUL.FTZ R134, R72, R229 ;  /* 0x000000e548867220 */ /* 0x000fe20000410000 */
[----:B------:R-:W-:Y:S01]  /*30c0*/  MOV R230, RZ ;  /* 0x000000ff00e67202 */ /* 0x000fe20000000f00 */
[----:B------:R-:W-:Y:S01]  /*30d0*/  FMUL.FTZ R228, R231, UR16 ;  /* 0x00000010e7e47c20 */ /* 0x000fe20008410000 */
[----:B------:R-:W-:Y:S01]  /*30e0*/  MOV R176, RZ ;  /* 0x000000ff00b07202 */ /* 0x000fe20000000f00 */
[----:B------:R-:W-:Y:S01]  /*30f0*/  @P1 FMUL.FTZ R176, R237, R232 ;  /* 0x000000e8edb01220 */ /* 0x000fe20000410000 */
[----:B------:R-:W-:Y:S01]  /*3100*/  FSEL R134, R134, RZ, P6 ;  /* 0x000000ff86867208 */ /* 0x000fe20003000000 */
[-C--:B------:R-:W-:Y:S01]  /*3110*/  FMUL.FTZ R135, R73, R228.reuse ;  /* 0x000000e449877220 */ /* 0x080fe20000410000 */
        /* <DEDUP_REMOVED lines=13> */
.L_x_4896:
[-CC-:B------:R-:W-:Y:S01]  /*31f0*/  FFMA.FTZ R96, R215, R183.reuse, R184.reuse ;  /* 0x000000b7d7607223 */ /* 0x180fe200000100b8 */
[----:B------:R-:W-:Y:S01]  /*3200*/  LOP3.LUT P6, RZ, R224, 0xff0000, RZ, 0xc0, !PT ;  /* 0x00ff0000e0ff7812 */ /* 0x000fe200078cc0ff */
[-C--:B------:R-:W-:Y:S01]  /*3210*/  FFMA.FTZ R97, R212, R183.reuse, R184 ;  /* 0x000000b7d4617223 */ /* 0x080fe200000100b8 */
[----:B------:R-:W-:Y:S01]  /*3220*/  LOP3.LUT P5, RZ, R224, 0xff000000, RZ, 0xc0, !PT ;  /* 0xff000000e0ff7812 */ /* 0x000fe200078ac0ff */
[----:B------:R-:W-:Y:S01]  /*3230*/  FADD.FTZ R96, R213, -R96 ;  /* 0x80000060d5607221 */ /* 0x000fe20000010000 */
[----:B------:R-:W-:Y:S01]  /*3240*/  FFMA.FTZ R175, R211, R183, R184 ;  /* 0x000000b7d3af7223 */ /* 0x000fe200000100b8 */
[----:B------:R-:W-:Y:S01]  /*3250*/  FADD.FTZ R174, R210, -R97 ;  /* 0x80000061d2ae7221 */ /* 0x000fe20000010000 */
[----:B------:R-:W-:Y:S01]  /*3260*/  LOP3.LUT P1, RZ, R225, 0xff, RZ, 0xc0, !PT ;  /* 0x000000ffe1ff7812 */ /* 0x000fe2000782c0ff */
[C---:B------:R-:W-:Y:S01]  /*3270*/  FFMA.FTZ R98, R7.reuse, R96, R158 ;  /* 0x0000006007627223 */ /* 0x040fe2000001009e */
[----:B------:R-:W-:Y:S01]  /*3280*/  FADD.FTZ R175, R208, -R175 ;  /* 0x800000afd0af7221 */ /* 0x000fe20000010000 */
[----:B------:R-:W-:Y:S01]  /*3290*/  FFMA.FTZ R99, R7, R174, R159 ;  /* 0x000000ae07637223 */ /* 0x000fe2000001009f */
[----:B------:R-:W-:-:S02]  /*32a0*/  HFMA2 R185, -RZ, RZ, 0, 0 ;  /* 0x00000000ffb97431 */ /* 0x000fc400000001ff */
[-C--:B------:R-:W-:Y:S01]  /*32b0*/  FMUL.FTZ R96, R98, R182.reuse ;  /* 0x000000b662607220 */ /* 0x080fe20000410000 */
[----:B------:R-:W-:Y:S01]  /*32c0*/  MOV R218, RZ ;  /* 0x000000ff00da7202 */ /* 0x000fe20000000f00 */
[----:B------:R-:W-:Y:S01]  /*32d0*/  FFMA.FTZ R186, R22, R183, R184 ;  /* 0x000000b716ba7223 */ /* 0x000fe200000100b8 */
[C---:B-----5:R-:W-:Y:S01]  /*32e0*/  @P6 SHF.L.U32 R172, R177.reuse, 0x10, RZ ;  /* 0x00000010b1ac6819 */ /* 0x060fe200000006ff */
[----:B------:R-:W-:Y:S01]  /*32f0*/  FMUL.FTZ R97, R96, UR16 ;  /* 0x0000001060617c20 */ /* 0x000fe20008410000 */
[----:B------:R-:W-:Y:S01]  /*3300*/  @P5 PRMT R177, R177, 0x7632, R177 ;  /* 0x00007632b1b15816 */ /* 0x000fe200000000b1 */
[----:B------:R-:W-:Y:S01]  /*3310*/  FMUL.FTZ R96, R99, R182 ;  /* 0x000000b663607220 */ /* 0x000fe20000410000 */
[----:B------:R-:W-:Y:S01]  /*3320*/  FADD.FTZ R186, R191, -R186 ;  /* 0x800000babfba7221 */ /* 0x000fe20000010000 */
[-C--:B------:R-:W-:Y:S01]  /*3330*/  @P6 FMUL.FTZ R185, R172, R97.reuse ;  /* 0x00000061acb96220 */ /* 0x080fe20000410000 */
[----:B------:R-:W-:Y:S01]  /*3340*/  @P5 SHF.L.U32 R173, R177, 0x10, RZ ;  /* 0x00000010b1ad5819 */ /* 0x000fe200000006ff */
[----:B------:R-:W-:Y:S01]  /*3350*/  FMUL.FTZ R96, R96, UR16 ;  /* 0x0000001060607c20 */ /* 0x000fe20008410000 */
[----:B------:R-:W-:Y:S01]  /*3360*/  FMUL.FTZ R177, R74, R97 ;  /* 0x000000614ab17220 */ /* 0x000fe20000410000 */
[----:B------:R-:W-:Y:S01]  /*3370*/  FFMA.FTZ R172, R7, R175, R160 ;  /* 0x000000af07ac7223 */ /* 0x000fe200000100a0 */
[----:B------:R-:W-:Y:S01]  /*3380*/  FFMA.FTZ R97, R189, R183, R184 ;  /* 0x000000b7bd617223 */ /* 0x000fe200000100b8 */
[-C--:B------:R-:W-:Y:S01]  /*3390*/  FMUL.FTZ R180, R75, R96.reuse ;  /* 0x000000604bb47220 */ /* 0x080fe20000410000 */
[----:B------:R-:W-:Y:S01]  /*33a0*/  @P5 FMUL.FTZ R218, R173, R96 ;  /* 0x00000060adda5220 */ /* 0x000fe20000410000 */
[----:B------:R-:W-:Y:S01]  /*33b0*/  FSEL R177, R177, RZ, P6 ;  /* 0x000000ffb1b17208 */ /* 0x000fe20003000000 */
[----:B------:R-:W-:Y:S01]  /*33c0*/  FMUL.FTZ R96, R172, R182 ;  /* 0x000000b6ac607220 */ /* 0x000fe20000410000 */
[C---:B------:R-:W-:Y:S01]  /*33d0*/  LOP3.LUT P6, RZ, R225.reuse, 0xff00, RZ, 0xc0, !PT ;  /* 0x0000ff00e1ff7812 */ /* 0x040fe200078cc0ff */
[----:B------:R-:W-:Y:S01]  /*33e0*/  FADD.FTZ R97, R188, -R97 ;  /* 0x80000061bc617221 */ /* 0x000fe20000010000 */
[----:B------:R-:W-:Y:S01]  /*33f0*/  FSEL R180, R180, RZ, P5 ;  /* 0x000000ffb4b47208 */ /* 0x000fe20002800000 */
[----:B------:R-:W-:Y:S01]  /*3400*/  FMUL.FTZ R175, R96, UR16 ;  /* 0x0000001060af7c20 */ /* 0x000fe20008410000 */
[----:B------:R-:W-:Y:S01]  /*3410*/  LOP3.LUT P5, RZ, R225, 0xff0000, RZ, 0xc0, !PT ;  /* 0x00ff0000e1ff7812 */ /* 0x000fe200078ac0ff */
[----:B------:R-:W-:Y:S01]  /*3420*/  HFMA2 R187, -RZ, RZ, 0, 0 ;  /* 0x00000000ffbb7431 */ /* 0x000fe200000001ff */
[----:B------:R-:W-:Y:S01]  /*3430*/  @P1 SHF.L.U32 R174, R178, 0x10, RZ ;  /* 0x00000010b2ae1819 */ /* 0x000fe200000006ff */
[----:B------:R-:W-:Y:S01]  /*3440*/  FFMA.FTZ R173, R7, R186, R161 ;  /* 0x000000ba07ad7223 */ /* 0x000fe200000100a1 */
[----:B------:R-:W-:Y:S01]  /*3450*/  CS2R R226, SRZ ;  /* 0x0000000000e27805 */ /* 0x000fe2000001ff00 */
[----:B------:R-:W-:Y:S01]  /*3460*/  FADD.FTZ R185, R134, R185 ;  /* 0x000000b986b97221 */ /* 0x000fe20000010000 */
[----:B------:R-:W-:Y:S01]  /*3470*/  FADD.FTZ R218, R135, R218 ;  /* 0x000000da87da7221 */ /* 0x000fe20000010000 */
[----:B------:R-:W-:Y:S01]  /*3480*/  @P1 FMUL.FTZ R187, R174, R175 ;  /* 0x000000afaebb1220 */ /* 0x000fe20000410000 */
[----:B------:R-:W-:Y:S01]  /*3490*/  FFMA.FTZ R174, R7, R97, R162 ;  /* 0x0000006107ae7223 */ /* 0x000fe200000100a2 */
        /* <DEDUP_REMOVED lines=22> */
[----:B------:R-:W-:Y:S01]  /*3600*/  FFMA.FTZ R96, R7, R97, R156 ;  /* 0x0000006107607223 */ /* 0x000fe2000001009c */
[----:B------:R-:W-:Y:S01]  /*3610*/  ISETP.GE.U32.AND P1, PT, R224, RZ, PT ;  /* 0x000000ffe000720c */ /* 0x000fe20003f26070 */
[----:B------:R-:W-:Y:S01]  /*3620*/  FADD.FTZ R138, R138, R227 ;  /* 0x000000e38a8a7221 */ /* 0x000fe20000010000 */
[----:B------:R-:W-:-:S02]  /*3630*/  MOV R230, RZ ;  /* 0x000000ff00e67202 */ /* 0x000fc40000000f00 */
[----:B------:R-:W-:Y:S02]  /*3640*/  ISETP.GE.U32.AND.EX P1, PT, R225, 0x1000000, PT, P1 ;  /* 0x01000000e100780c */ /* 0x000fe40003f26110 */
[----:B------:R-:W-:Y:S02]  /*3650*/  F2FP.BF16.F32.PACK_AB R178, R181, R178 ;  /* 0x000000b2b5b2723e */ /* 0x000fe400000010ff */
[----:B------:R-:W-:Y:S02]  /*3660*/  F2FP.BF16.F32.PACK_AB R177, R180, R177 ;  /* 0x000000b1b4b1723e */ /* 0x000fe400000010ff */
        /* <DEDUP_REMOVED lines=8> */
[C---:B------:R-:W-:Y:S01]  /*36f0*/  FFMA.FTZ R175, R7.reuse, R232, R163 ;  /* 0x000000e807af7223 */ /* 0x040fe200000100a3 */
[----:B------:R-:W-:Y:S01]  /*3700*/  FFMA.FTZ R97, R7, R176, R157 ;  /* 0x000000b007617223 */ /* 0x000fe2000001009d */
        /* <DEDUP_REMOVED lines=21> */
[----:B------:R-:W-:-:S07]  /*3860*/  F2FP.BF16.F32.PACK_AB R176, R135, R134 ;  /* 0x0000008687b0723e */ /* 0x000fce00000010ff */
.L_x_4895:
        /* <DEDUP_REMOVED lines=14> */
.L_x_4892:
[----:B------:R-:W-:Y:S05]  /*3950*/  BSYNC.RECONVERGENT B0 ;  /* 0x0000000000007941 */ /* 0x000fea0003800200 */
.L_x_4891:
        /* <DEDUP_REMOVED lines=12> */
[----:B------:R-:W-:Y:S01]  /*3a20*/  LOP3.LUT P5, RZ, R222, 0xff000000, RZ, 0xc0, !PT ;  /* 0xff000000deff7812 */ /* 0x000fe200078ac0ff */
[-CC-:B------:R-:W-:Y:S01]  /*3a30*/  FFMA.FTZ R97, R11, R183.reuse, R184.reuse ;  /* 0x000000b70b617223 */ /* 0x180fe200000100b8 */
[----:B------:R-:W-:Y:S01]  /*3a40*/  FFMA.FTZ R96, R8, R183, R184 ;  /* 0x000000b708607223 */ /* 0x000fe200000100b8 */
[----:B------:R-:W-:Y:S01]  /*3a50*/  LOP3.LUT P6, RZ, R222, 0xff0000, RZ, 0xc0, !PT ;  /* 0x00ff0000deff7812 */ /* 0x000fe200078cc0ff */
[----:B------:R-:W-:Y:S02]  /*3a60*/  HFMA2 R181, -RZ, RZ, 0, 0 ;  /* 0x00000000ffb57431 */ /* 0x000fe400000001ff */
[----:B------:R-:W-:Y:S01]  /*3a70*/  FADD.FTZ R97, R12, -R97 ;  /* 0x800000610c617221 */ /* 0x000fe20000010000 */
[----:B------:R-:W-:Y:S01]  /*3a80*/  FADD.FTZ R96, R19, -R96 ;  /* 0x8000006013607221 */ /* 0x000fe20000010000 */
[----:B------:R-:W-:Y:S01]  /*3a90*/  MOV R186, RZ ;  /* 0x000000ff00ba7202 */ /* 0x000fe20000000f00 */
[----:B------:R-:W-:Y:S02]  /*3aa0*/  HFMA2 R185, -RZ, RZ, 0, 0 ;  /* 0x00000000ffb97431 */ /* 0x000fe400000001ff */
[C---:B------:R-:W-:Y:S01]  /*3ab0*/  FFMA.FTZ R98, R7.reuse, R97, R166 ;  /* 0x0000006107627223 */ /* 0x040fe200000100a6 */
[----:B------:R-:W-:Y:S01]  /*3ac0*/  FFMA.FTZ R99, R7, R96, R167 ;  /* 0x0000006007637223 */ /* 0x000fe200000100a7 */
[----:B------:R-:W-:-:S02]  /*3ad0*/  MOV R218, RZ ;  /* 0x000000ff00da7202 */ /* 0x000fc40000000f00 */
[----:B------:R-:W-:Y:S01]  /*3ae0*/  CS2R R226, SRZ ;  /* 0x0000000000e27805 */ /* 0x000fe2000001ff00 */
[-C--:B------:R-:W-:Y:S01]  /*3af0*/  FMUL.FTZ R96, R98, R182.reuse ;  /* 0x000000b662607220 */ /* 0x080fe20000410000 */
[----:B-----5:R-:W-:Y:S01]  /*3b00*/  @P5 PRMT R172, R177, 0x7632, R172 ;  /* 0x00007632b1ac5816 */ /* 0x020fe200000000ac */
[----:B------:R-:W-:Y:S01]  /*3b10*/  FMUL.FTZ R97, R99, R182 ;  /* 0x000000b663617220 */ /* 0x000fe20000410000 */
[----:B------:R-:W-:Y:S01]  /*3b20*/  @P6 SHF.L.U32 R177, R177, 0x10, RZ ;  /* 0x00000010b1b16819 */ /* 0x000fe200000006ff */
[----:B------:R-:W-:Y:S01]  /*3b30*/  FMUL.FTZ R96, R96, UR16 ;  /* 0x0000001060607c20 */ /* 0x000fe20008410000 */
[----:B------:R-:W-:Y:S01]  /*3b40*/  @P5 SHF.L.U32 R172, R172, 0x10, RZ ;  /* 0x00000010acac5819 */ /* 0x000fe200000006ff */
[----:B------:R-:W-:Y:S02]  /*3b50*/  FMUL.FTZ R97, R97, UR16 ;  /* 0x0000001061617c20 */ /* 0x000fe40008410000 */
[----:B------:R-:W-:Y:S01]  /*3b60*/  @P6 FMUL.FTZ R181, R96, R177 ;  /* 0x000000b160b56220 */ /* 0x000fe20000410000 */
[----:B------:R-:W-:Y:S01]  /*3b70*/  FMUL.FTZ R180, R42, R96 ;  /* 0x000000602ab47220 */ /* 0x000fe20000410000 */
[----:B------:R-:W-:Y:S01]  /*3b80*/  FMUL.FTZ R177, R43, R97 ;  /* 0x000000612bb17220 */ /* 0x000fe20000410000 */
[----:B------:R-:W-:Y:S01]  /*3b90*/  @P5 FMUL.FTZ R186, R97, R172 ;  /* 0x000000ac61ba5220 */ /* 0x000fe20000410000 */
[-CC-:B------:R-:W-:Y:S01]  /*3ba0*/  FFMA.FTZ R97, R13, R183.reuse, R184.reuse ;  /* 0x000000b70d617223 */ /* 0x180fe200000100b8 */
[----:B------:R-:W-:Y:S01]  /*3bb0*/  FFMA.FTZ R96, R16, R183, R184 ;  /* 0x000000b710607223 */ /* 0x000fe200000100b8 */
[----:B------:R-:W-:Y:S01]  /*3bc0*/  FSEL R180, R180, RZ, P6 ;  /* 0x000000ffb4b47208 */ /* 0x000fe20003000000 */
[----:B------:R-:W-:Y:S01]  /*3bd0*/  FADD.FTZ R142, R142, R181 ;  /* 0x000000b58e8e7221 */ /* 0x000fe20000010000 */
[----:B------:R-:W-:Y:S01]  /*3be0*/  FADD.FTZ R97, R14, -R97 ;  /* 0x800000610e617221 */ /* 0x000fe20000010000 */
[----:B------:R-:W-:Y:S01]  /*3bf0*/  LOP3.LUT P6, RZ, R223, 0xff00, RZ, 0xc0, !PT ;  /* 0x0000ff00dfff7812 */ /* 0x000fe200078cc0ff */
[----:B------:R-:W-:Y:S01]  /*3c00*/  FADD.FTZ R96, R21, -R96 ;  /* 0x8000006015607221 */ /* 0x000fe20000010000 */
[----:B------:R-:W-:Y:S01]  /*3c10*/  FSEL R177, R177, RZ, P5 ;  /* 0x000000ffb1b17208 */ /* 0x000fe20002800000 */
[----:B------:R-:W-:Y:S01]  /*3c20*/  FFMA.FTZ R172, R7, R97, R168 ;  /* 0x0000006107ac7223 */ /* 0x000fe200000100a8 */
[----:B------:R-:W-:Y:S01]  /*3c30*/  LOP3.LUT P5, RZ, R223, 0xff, RZ, 0xc0, !PT ;  /* 0x000000ffdfff7812 */ /* 0x000fe200078ac0ff */
[----:B------:R-:W-:Y:S01]  /*3c40*/  FFMA.FTZ R173, R7, R96, R169 ;  /* 0x0000006007ad7223 */ /* 0x000fe200000100a9 */
[----:B------:R-:W-:Y:S01]  /*3c50*/  FADD.FTZ R143, R143, R186 ;  /* 0x000000ba8f8f7221 */ /* 0x000fe20000010000 */
[----:B------:R-:W-:Y:S01]  /*3c60*/  FMUL.FTZ R96, R172, R182 ;  /* 0x000000b6ac607220 */ /* 0x000fe20000410000 */
[----:B------:R-:W-:Y:S01]  /*3c70*/  F2FP.BF16.F32.PACK_AB R177, R177, R180 ;  /* 0x000000b4b1b1723e */ /* 0x000fe200000010ff */
[----:B------:R-:W-:-:S02]  /*3c80*/  FMUL.FTZ R97, R173, R182 ;  /* 0x000000b6ad617220 */ /* 0x000fc40000410000 */
[----:B------:R-:W-:Y:S02]  /*3c90*/  FMUL.FTZ R175, R96, UR16 ;  /* 0x0000001060af7c20 */ /* 0x000fe40008410000 */
[----:B------:R-:W-:Y:S01]  /*3ca0*/  @P6 PRMT R174, R178, 0x7632, R174 ;  /* 0x00007632b2ae6816 */ /* 0x000fe200000000ae */
[----:B------:R-:W-:Y:S01]  /*3cb0*/  FMUL.FTZ R97, R97, UR16 ;  /* 0x0000001061617c20 */ /* 0x000fe20008410000 */
[----:B------:R-:W-:Y:S02]  /*3cc0*/  FMUL.FTZ R96, R44, R175 ;  /* 0x000000af2c607220 */ /* 0x000fe40000410000 */
[----:B------:R-:W-:Y:S01]  /*3cd0*/  @P5 SHF.L.U32 R178, R178, 0x10, RZ ;  /* 0x00000010b2b25819 */ /* 0x000fe200000006ff */
[----:B------:R-:W-:Y:S01]  /*3ce0*/  FMUL.FTZ R187, R45, R97 ;  /* 0x000000612dbb7220 */ /* 0x000fe20000410000 */
[----:B------:R-:W-:-:S03]  /*3cf0*/  @P6 SHF.L.U32 R174, R174, 0x10, RZ ;  /* 0x00000010aeae6819 */ /* 0x000fc600000006ff */
[----:B------:R-:W-:Y:S01]  /*3d00*/  @P5 FMUL.FTZ R185, R175, R178 ;  /* 0x000000b2afb95220 */ /* 0x000fe20000410000 */
[----:B------:R-:W-:Y:S01]  /*3d10*/  FSEL R178, R96, RZ, P5 ;  /* 0x000000ff60b27208 */ /* 0x000fe20002800000 */
[----:B------:R-:W-:Y:S01]  /*3d20*/  @P6 FMUL.FTZ R218, R97, R174 ;  /* 0x000000ae61da6220 */ /* 0x000fe20000410000 */
[----:B------:R-:W-:Y:S01]  /*3d30*/  ISETP.GE.U32.AND P5, PT, R222, RZ, PT ;  /* 0x000000ffde00720c */ /* 0x000fe20003fa6070 */
[-CC-:B------:R-:W-:Y:S01]  /*3d40*/  FFMA.FTZ R97, R15, R183.reuse, R184.reuse ;  /* 0x000000b70f617223 */ /* 0x180fe200000100b8 */
[----:B------:R-:W-:Y:S01]  /*3d50*/  FFMA.FTZ R96, R20, R183, R184 ;  /* 0x000000b714607223 */ /* 0x000fe200000100b8 */
[----:B------:R-:W-:Y:S01]  /*3d60*/  FSEL R187, R187, RZ, P6 ;  /* 0x000000ffbbbb7208 */ /* 0x000fe20003000000 */
[----:B------:R-:W-:Y:S01]  /*3d70*/  FADD.FTZ R144, R144, R185 ;  /* 0x000000b990907221 */ /* 0x000fe20000010000 */
[----:B------:R-:W-:Y:S01]  /*3d80*/  ISETP.GE.U32.AND.EX P5, PT, R223, 0x1000000, PT, P5 ;  /* 0x01000000df00780c */ /* 0x000fe20003fa6150 */
[----:B------:R-:W-:Y:S01]  /*3d90*/  FADD.FTZ R97, R18, -R97 ;  /* 0x8000006112617221 */ /* 0x000fe20000010000 */
[----:B------:R-:W-:Y:S01]  /*3da0*/  FADD.FTZ R96, R23, -R96 ;  /* 0x8000006017607221 */ /* 0x000fe20000010000 */
[----:B------:R-:W-:Y:S01]  /*3db0*/  LOP3.LUT P6, RZ, R223, 0xff0000, RZ, 0xc0, !PT ;  /* 0x00ff0000dfff7812 */ /* 0x000fe200078cc0ff */
[----:B------:R-:W-:Y:S01]  /*3dc0*/  FADD.FTZ R145, R145, R218 ;  /* 0x000000da91917221 */ /* 0x000fe20000010000 */
[C---:B------:R-:W-:Y:S01]  /*3dd0*/  FFMA.FTZ R174, R7.reuse, R97, R170 ;  /* 0x0000006107ae7223 */ /* 0x040fe200000100aa */
[----:B------:R-:W-:Y:S01]  /*3de0*/  FFMA.FTZ R175, R7, R96, R171 ;  /* 0x0000006007af7223 */ /* 0x000fe200000100ab */
[----:B------:R-:W-:-:S02]  /*3df0*/  F2FP.BF16.F32.PACK_AB R178, R187, R178 ;  /* 0x000000b2bbb2723e */ /* 0x000fc400000010ff */
[-C--:B------:R-:W-:Y:S01]  /*3e00*/  FMUL.FTZ R96, R174, R182.reuse ;  /* 0x000000b6ae607220 */ /* 0x080fe20000410000 */
[----:B------:R-:W-:-:S03]  /*3e10*/  FMUL.FTZ R97, R175, R182 ;  /* 0x000000b6af617220 */ /* 0x000fc60000410000 */
[----:B------:R-:W-:Y:S01]  /*3e20*/  @P5 PRMT R228, R179, 0x7632, R228 ;  /* 0x00007632b3e45816 */ /* 0x000fe200000000e4 */
[----:B------:R-:W-:Y:S01]  /*3e30*/  FMUL.FTZ R229, R96, UR16 ;  /* 0x0000001060e57c20 */ /* 0x000fe20008410000 */
[----:B------:R-:W-:Y:S01]  /*3e40*/  FMUL.FTZ R230, R97, UR16 ;  /* 0x0000001061e67c20 */ /* 0x000fe20008410000 */
[----:B------:R-:W-:Y:S02]  /*3e50*/  @P6 SHF.L.U32 R96, R179, 0x10, RZ ;  /* 0x00000010b3606819 */ /* 0x000fe400000006ff */
[----:B------:R-:W-:Y:S01]  /*3e60*/  @P5 SHF.L.U32 R228, R228, 0x10, RZ ;  /* 0x00000010e4e45819 */ /* 0x000fe200000006ff */
[----:B------:R-:W-:Y:S01]  /*3e70*/  FMUL.FTZ R179, R46, R229 ;  /* 0x000000e52eb37220 */ /* 0x000fe20000410000 */
[----:B------:R-:W-:Y:S01]  /*3e80*/  FMUL.FTZ R97, R47, R230 ;  /* 0x000000e62f617220 */ /* 0x000fe20000410000 */
[----:B------:R-:W-:Y:S01]  /*3e90*/  @P6 FMUL.FTZ R227, R229, R96 ;  /* 0x00000060e5e36220 */ /* 0x000fe20000410000 */
[-CC-:B------:R-:W-:Y:S01]  /*3ea0*/  FFMA.FTZ R96, R6, R183.reuse, R184.reuse ;  /* 0x000000b706607223 */ /* 0x180fe200000100b8 */
[----:B------:R-:W-:Y:S01]  /*3eb0*/  @P5 FMUL.FTZ R226, R230, R228 ;  /* 0x000000e4e6e25220 */ /* 0x000fe20000410000 */
[----:B------:R-:W-:Y:S01]  /*3ec0*/  FSEL R179, R179, RZ, P6 ;  /* 0x000000ffb3b37208 */ /* 0x000fe20003000000 */
[----:B------:R-:W-:Y:S01]  /*3ed0*/  HFMA2 R229, -RZ, RZ, 0, 0 ;  /* 0x00000000ffe57431 */ /* 0x000fe200000001ff */
[----:B------:R-:W-:Y:S01]  /*3ee0*/  FSEL R228, R97, RZ, P5 ;  /* 0x000000ff61e47208 */ /* 0x000fe20002800000 */
[----:B------:R-:W-:Y:S01]  /*3ef0*/  FFMA.FTZ R97, R9, R183, R184 ;  /* 0x000000b709617223 */ /* 0x000fe200000100b8 */
[C---:B------:R-:W-:Y:S01]  /*3f00*/  LOP3.LUT P6, RZ, R222.reuse, 0xff, RZ, 0xc0, !PT ;  /* 0x000000ffdeff7812 */ /* 0x040fe200078cc0ff */
[----:B------:R-:W-:Y:S01]  /*3f10*/  FADD.FTZ R232, R17, -R96 ;  /* 0x8000006011e87221 */ /* 0x000fe20000010000 */
[----:B------:R-:W-:Y:S01]  /*3f20*/  LOP3.LUT P5, RZ, R222, 0xff00, RZ, 0xc0, !PT ;  /* 0x0000ff00deff7812 */ /* 0x000fe200078ac0ff */
[----:B------:R-:W-:Y:S01]  /*3f30*/  FADD.FTZ R97, R10, -R97 ;  /* 0x800000610a617221 */ /* 0x000fe20000010000 */
[----:B------:R-:W-:Y:S01]  /*3f40*/  FADD.FTZ R146, R146, R227 ;  /* 0x000000e392927221 */ /* 0x000fe20000010000 */
[----:B------:R-:W-:Y:S01]  /*3f50*/  FADD.FTZ R147, R147, R226 ;  /* 0x000000e293937221 */ /* 0x000fe20000010000 */
[----:B------:R-:W-:Y:S01]  /*3f60*/  F2FP.BF16.F32.PACK_AB R179, R228, R179 ;  /* 0x000000b3e4b3723e */ /* 0x000fe200000010ff */
[C---:B------:R-:W-:Y:S01]  /*3f70*/  FFMA.FTZ R96, R7.reuse, R97, R164 ;  /* 0x0000006107607223 */ /* 0x040fe200000100a4 */
[----:B------:R-:W-:Y:S01]  /*3f80*/  FFMA.FTZ R97, R7, R232, R165 ;  /* 0x000000e807617223 */ /* 0x000fe200000100a5 */
[----:B------:R-:W-:-:S03]  /*3f90*/  MOV R232, RZ ;  /* 0x000000ff00e87202 */ /* 0x000fc60000000f00 */
[-C--:B------:R-:W-:Y:S01]  /*3fa0*/  FMUL.FTZ R231, R97, R182.reuse ;  /* 0x000000b661e77220 */ /* 0x080fe20000410000 */
[C---:B------:R-:W-:Y:S02]  /*3fb0*/  @P6 SHF.L.U32 R230, R176.reuse, 0x10, RZ ;  /* 0x00000010b0e66819 */ /* 0x040fe400000006ff */
[----:B------:R-:W-:Y:S01]  /*3fc0*/  @P5 PRMT R233, R176, 0x7632, R233 ;  /* 0x00007632b0e95816 */ /* 0x000fe200000000e9 */
[----:B------:R-:W-:Y:S01]  /*3fd0*/  FMUL.FTZ R176, R96, R182 ;  /* 0x000000b660b07220 */ /* 0x000fe20000410000 */
[----:B------:R-:W-:Y:S02]  /*3fe0*/  FMUL.FTZ R234, R231, UR16 ;  /* 0x00000010e7ea7c20 */ /* 0x000fe40008410000 */
[----:B------:R-:W-:Y:S01]  /*3ff0*/  @P5 SHF.L.U32 R233, R233, 0x10, RZ ;  /* 0x00000010e9e95819 */ /* 0x000fe200000006ff */
[----:B------:R-:W-:Y:S01]  /*4000*/  FMUL.FTZ R235, R176, UR16 ;  /* 0x00000010b0eb7c20 */ /* 0x000fe20008410000 */
[----:B------:R-:W-:-:S03]  /*4010*/  FMUL.FTZ R181, R41, R234 ;  /* 0x000000ea29b57220 */ /* 0x000fc60000410000 */
[----:B------:R-:W-:Y:S01]  /*4020*/  FMUL.FTZ R176, R40, R235 ;  /* 0x000000eb28b07220 */ /* 0x000fe20000410000 */
[----:B------:R-:W-:Y:S01]  /*4030*/  @P6 FMUL.FTZ R229, R235, R230 ;  /* 0x000000e6ebe56220 */ /* 0x000fe20000410000 */
[----:B------:R-:W-:Y:S01]  /*4040*/  @P5 FMUL.FTZ R232, R234, R233 ;  /* 0x000000e9eae85220 */ /* 0x000fe20000410000 */
[----:B------:R-:W-:Y:S02]  /*4050*/  FSEL R181, R181, RZ, P5 ;  /* 0x000000ffb5b57208 */ /* 0x000fe40002800000 */
[----:B------:R-:W-:Y:S01]  /*4060*/  FSEL R176, R176, RZ, P6 ;  /* 0x000000ffb0b07208 */ /* 0x000fe20003000000 */
[----:B------:R-:W-:Y:S01]  /*4070*/  FADD.FTZ R140, R140, R229 ;  /* 0x000000e58c8c7221 */ /* 0x000fe20000010000 */
[----:B------:R-:W-:Y:S02]  /*4080*/  FADD.FTZ R141, R141, R232 ;  /* 0x000000e88d8d7221 */ /* 0x000fe40000010000 */
[----:B------:R-:W-:Y:S01]  /*4090*/  F2FP.BF16.F32.PACK_AB R176, R181, R176 ;  /* 0x000000b0b5b0723e */ /* 0x000fe200000010ff */
[----:B------:R-:W-:Y:S06]  /*40a0*/  BRA `(.L_x_4901) ;  /* 0x0000001400007947 */ /* 0x000fec0003800000 */
.L_x_4900:
[-CC-:B------:R-:W-:Y:S01]  /*40b0*/  FFMA.FTZ R181, R11, R183.reuse, R184.reuse ;  /* 0x000000b70bb57223 */ /* 0x180fe200000100b8 */
[----:B------:R-:W-:Y:S01]  /*40c0*/  LOP3.LUT P5, RZ, R222, 0xff000000, RZ, 0xc0, !PT ;  /* 0xff000000deff7812 */ /* 0x000fe200078ac0ff */
[----:B------:R-:W-:Y:S01]  /*40d0*/  FFMA.FTZ R180, R8, R183, R184 ;  /* 0x000000b708b47223 */ /* 0x000fe200000100b8 */
[----:B------:R-:W-:Y:S01]  /*40e0*/  LOP3.LUT P6, RZ, R222, 0xff0000, RZ, 0xc0, !PT ;  /* 0x00ff0000deff7812 */ /* 0x000fe200078cc0ff */
[----:B------:R-:W-:Y:S01]  /*40f0*/  FADD.FTZ R181, R12, -R181 ;  /* 0x800000b50cb57221 */ /* 0x000fe20000010000 */
[----:B------:R-:W-:Y:S01]  /*4100*/  MOV R186, RZ ;  /* 0x000000ff00ba7202 */ /* 0x000fe20000000f00 */
[----:B------:R-:W-:Y:S02]  /*4110*/  FADD.FTZ R180, R19, -R180 ;  /* 0x800000b413b47221 */ /* 0x000fe40000010000 */
[C---:B------:R-:W-:Y:S01]  /*4120*/  FFMA.FTZ R185, R7.reuse, R181, R166 ;  /* 0x000000b507b97223 */ /* 0x040fe200000100a6 */
[----:B------:R-:W-:Y:S02]  /*4130*/  HFMA2 R181, -RZ, RZ, 0, 0 ;  /* 0x00000000ffb57431 */ /* 0x000fe400000001ff */
[----:B------:R-:W-:Y:S01]  /*4140*/  FFMA.FTZ R187, R7, R180, R167 ;  /* 0x000000b407bb7223 */ /* 0x000fe200000100a7 */
[----:B------:R-:W-:-:S02]  /*4150*/  FMUL.FTZ R180, R182, R185 ;  /* 0x000000b9b6b47220 */ /* 0x000fc40000410000 */
[C---:B-----5:R-:W-:Y:S01]  /*4160*/  @P5 PRMT R218, R177.reuse, 0x7632, R218 ;  /* 0x00007632b1da5816 */ /* 0x060fe200000000da */
[----:B------:R-:W-:Y:S01]  /*4170*/  FMUL.FTZ R185, R182, R187 ;  /* 0x000000bbb6b97220 */ /* 0x000fe20000410000 */
[----:B------:R-:W-:Y:S01]  /*4180*/  FMUL.FTZ R187, R180, UR16 ;  /* 0x00000010b4bb7c20 */ /* 0x000fe20008410000 */
[----:B------:R-:W-:Y:S02]  /*4190*/  @P6 SHF.L.U32 R180, R177, 0x10, RZ ;  /* 0x00000010b1b46819 */ /* 0x000fe400000006ff */
[----:B------:R-:W-:Y:S01]  /*41a0*/  @P5 SHF.L.U32 R227, R218, 0x10, RZ ;  /* 0x00000010dae35819 */ /* 0x000fe200000006ff */
[----:B------:R-:W-:Y:S01]  /*41b0*/  FMUL.FTZ R218, R185, UR16 ;  /* 0x00000010b9da7c20 */ /* 0x000fe20008410000 */
[-C--:B------:R-:W-:Y:S01]  /*41c0*/  FMUL.FTZ R177, R42, R187.reuse ;  /* 0x000000bb2ab17220 */ /* 0x080fe20000410000 */
[----:B------:R-:W-:Y:S01]  /*41d0*/  @P6 FMUL.FTZ R181, R180, R187 ;  /* 0x000000bbb4b56220 */ /* 0x000fe20000410000 */
[-CC-:B------:R-:W-:Y:S01]  /*41e0*/  FFMA.FTZ R185, R13, R183.reuse, R184.reuse ;  /* 0x000000b70db97223 */ /* 0x180fe200000100b8 */
[-C--:B------:R-:W-:Y:S01]  /*41f0*/  FMUL.FTZ R180, R43, R218.reuse ;  /* 0x000000da2bb47220 */ /* 0x080fe20000410000 */
[----:B------:R-:W-:Y:S01]  /*4200*/  @P5 FMUL.FTZ R186, R227, R218 ;  /* 0x000000dae3ba5220 */ /* 0x000fe20000410000 */
[----:B------:R-:W-:Y:S01]  /*4210*/  FSEL R177, R177, RZ, P6 ;  /* 0x000000ffb1b17208 */ /* 0x000fe20003000000 */
[----:B------:R-:W-:Y:S01]  /*4220*/  FADD.FTZ R185, R14, -R185 ;  /* 0x800000b90eb97221 */ /* 0x000fe20000010000 */
[----:B------:R-:W-:Y:S01]  /*4230*/  LOP3.LUT P6, RZ, R223, 0xff00, RZ, 0xc0, !PT ;  /* 0x0000ff00dfff7812 */ /* 0x000fe200078cc0ff */
[----:B------:R-:W-:Y:S01]  /*4240*/  FFMA.FTZ R218, R16, R183, R184 ;  /* 0x000000b710da7223 */ /* 0x000fe200000100b8 */
[----:B------:R-:W-:Y:S01]  /*4250*/  FSEL R180, R180, RZ, P5 ;  /* 0x000000ffb4b47208 */ /* 0x000fe20002800000 */
[----:B------:R-:W-:Y:S01]  /*4260*/  FFMA.FTZ R185, R7, R185, R168 ;  /* 0x000000b907b97223 */ /* 0x000fe200000100a8 */
[----:B------:R-:W-:Y:S01]  /*4270*/  LOP3.LUT P5, RZ, R223, 0xff, RZ, 0xc0, !PT ;  /* 0x000000ffdfff7812 */ /* 0x000fe200078ac0ff */
[----:B------:R-:W-:Y:S01]  /*4280*/  FADD.FTZ R218, R21, -R218 ;  /* 0x800000da15da7221 */ /* 0x000fe20000010000 */
[----:B------:R-:W-:-:S02]  /*4290*/  HFMA2 R187, -RZ, RZ, 0, 0 ;  /* 0x00000000ffbb7431 */ /* 0x000fc400000001ff */
[----:B------:R-:W-:Y:S01]  /*42a0*/  FMUL.FTZ R185, R182, R185 ;  /* 0x000000b9b6b97220 */ /* 0x000fe20000410000 */
[----:B------:R-:W-:Y:S01]  /*42b0*/  FADD.FTZ R142, R142, R181 ;  /* 0x000000b58e8e7221 */ /* 0x000fe20000010000 */
[----:B------:R-:W-:Y:S01]  /*42c0*/  FFMA.FTZ R227, R7, R218, R169 ;  /* 0x000000da07e37223 */ /* 0x000fe200000100a9 */
[----:B------:R-:W-:Y:S01]  /*42d0*/  MOV R218, RZ ;  /* 0x000000ff00da7202 */ /* 0x000fe20000000f00 */
[----:B------:R-:W-:Y:S01]  /*42e0*/  FMUL.FTZ R185, R185, UR16 ;  /* 0x00000010b9b97c20 */ /* 0x000fe20008410000 */
[----:B------:R-:W-:Y:S01]  /*42f0*/  FADD.FTZ R143, R143, R186 ;  /* 0x000000ba8f8f7221 */ /* 0x000fe20000010000 */
[----:B------:R-:W-:Y:S01]  /*4300*/  @P6 PRMT R229, R178, 0x7632, R229 ;  /* 0x00007632b2e56816 */ /* 0x000fe200000000e5 */
[----:B------:R-:W-:Y:S01]  /*4310*/  FMUL.FTZ R226, R182, R227 ;  /* 0x000000e3b6e27220 */ /* 0x000fe20000410000 */
[--C-:B------:R-:W-:Y:S01]  /*4320*/  FFMA.FTZ R227, R15, R183, R184.reuse ;  /* 0x000000b70fe37223 */ /* 0x100fe200000100b8 */
[----:B------:R-:W-:Y:S02]  /*4330*/  F2FP.BF16.F32.PACK_AB R177, R180, R177 ;  /* 0x000000b1b4b1723e */ /* 0x000fe400000010ff */
[----:B------:R-:W-:Y:S01]  /*4340*/  @P5 SHF.L.U32 R228, R178, 0x10, RZ ;  /* 0x00000010b2e45819 */ /* 0x000fe200000006ff */
[-C--:B------:R-:W-:Y:S01]  /*4350*/  FMUL.FTZ R178, R44, R185.reuse ;  /* 0x000000b92cb27220 */ /* 0x080fe20000410000 */
[----:B------:R-:W-:Y:S01]  /*4360*/  @P6 SHF.L.U32 R229, R229, 0x10, RZ ;  /* 0x00000010e5e56819 */ /* 0x000fe200000006ff */
[----:B------:R-:W-:Y:S01]  /*4370*/  FMUL.FTZ R226, R226, UR16 ;  /* 0x00000010e2e27c20 */ /* 0x000fe20008410000 */
[----:B------:R-:W-:Y:S01]  /*4380*/  FADD.FTZ R227, R18, -R227 ;  /* 0x800000e312e37221 */ /* 0x000fe20000010000 */
[----:B------:R-:W-:Y:S01]  /*4390*/  @P5 FMUL.FTZ R187, R228, R185 ;  /* 0x000000b9e4bb5220 */ /* 0x000fe20000410000 */
[----:B------:R-:W-:Y:S01]  /*43a0*/  FSEL R178, R178, RZ, P5 ;  /* 0x000000ffb2b27208 */ /* 0x000fe20002800000 */
[-C--:B------:R-:W-:Y:S01]  /*43b0*/  FMUL.FTZ R185, R45, R226.reuse ;  /* 0x000000e22db97220 */ /* 0x080fe20000410000 */
[----:B------:R-:W-:Y:S01]  /*43c0*/  ISETP.GE.U32.AND P5, PT, R222, RZ, PT ;  /* 0x000000ffde00720c */ /* 0x000fe20003fa6070 */
[----:B------:R-:W-:Y:S01]  /*43d0*/  @P6 FMUL.FTZ R218, R229, R226 ;  /* 0x000000e2e5da6220 */ /* 0x000fe20000410000 */
[----:B------:R-:W-:Y:S01]  /*43e0*/  FFMA.FTZ R226, R20, R183, R184 ;  /* 0x000000b714e27223 */ /* 0x000fe200000100b8 */
[----:B------:R-:W-:Y:S01]  /*43f0*/  FFMA.FTZ R227, R7, R227, R170 ;  /* 0x000000e307e37223 */ /* 0x000fe200000100aa */
[----:B------:R-:W-:Y:S01]  /*4400*/  ISETP.GE.U32.AND.EX P5, PT, R223, 0x1000000, PT, P5 ;  /* 0x01000000df00780c */ /* 0x000fe20003fa6150 */
[----:B------:R-:W-:Y:S01]  /*4410*/  FADD.FTZ R144, R144, R187 ;  /* 0x000000bb90907221 */ /* 0x000fe20000010000 */
[----:B------:R-:W-:Y:S01]  /*4420*/  FADD.FTZ R226, R23, -R226 ;  /* 0x800000e217e27221 */ /* 0x000fe20000010000 */
[----:B------:R-:W-:Y:S01]  /*4430*/  FSEL R185, R185, RZ, P6 ;  /* 0x000000ffb9b97208 */ /* 0x000fe20003000000 */
[----:B------:R-:W-:Y:S01]  /*4440*/  FADD.FTZ R145, R145, R218 ;  /* 0x000000da91917221 */ /* 0x000fe20000010000 */
[----:B------:R-:W-:Y:S01]  /*4450*/  LOP3.LUT P6, RZ, R223, 0xff0000, RZ, 0xc0, !PT ;  /* 0x00ff0000dfff7812 */ /* 0x000fe200078cc0ff */
[----:B------:R-:W-:Y:S01]  /*4460*/  FFMA.FTZ R229, R7, R226, R171 ;  /* 0x000000e207e57223 */ /* 0x000fe200000100ab */
[C---:B------:R-:W-:Y:S01]  /*4470*/  FMUL.FTZ R226, R182.reuse, R227 ;  /* 0x000000e3b6e27220 */ /* 0x040fe20000410000 */
[----:B------:R-:W-:Y:S01]  /*4480*/  HFMA2 R227, -RZ, RZ, 0, 0 ;  /* 0x00000000ffe37431 */ /* 0x000fe200000001ff */
[----:B------:R-:W-:Y:S01]  /*4490*/  F2FP.BF16.F32.PACK_AB R178, R185, R178 ;  /* 0x000000b2b9b2723e */ /* 0x000fe200000010ff */
[----:B------:R-:W-:Y:S01]  /*44a0*/  FMUL.FTZ R228, R182, R229 ;  /* 0x000000e5b6e47220 */ /* 0x000fe20000410000 */
[----:B------:R-:W-:-:S02]  /*44b0*/  FMUL.FTZ R229, R226, UR16 ;  /* 0x00000010e2e57c20 */ /* 0x000fc40008410000 */
[----:B------:R-:W-:Y:S01]  /*44c0*/  @P5 PRMT R226, R179, 0x7632, R226 ;  /* 0x00007632b3e25816 */ /* 0x000fe200000000e2 */
[----:B------:R-:W-:Y:S01]  /*44d0*/  FMUL.FTZ R230, R228, UR16 ;  /* 0x00000010e4e67c20 */ /* 0x000fe20008410000 */
[----:B------:R-:W-:Y:S02]  /*44e0*/  MOV R228, RZ ;  /* 0x000000ff00e47202 */ /* 0x000fe40000000f00 */
[----:B------:R-:W-:Y:S01]  /*44f0*/  @P5 SHF.L.U32 R231, R226, 0x10, RZ ;  /* 0x00000010e2e75819 */ /* 0x000fe200000006ff */
[-C--:B------:R-:W-:Y:S01]  /*4500*/  FMUL.FTZ R226, R47, R230.reuse ;  /* 0x000000e62fe27220 */ /* 0x080fe20000410000 */
[----:B------:R-:W-:Y:S01]  /*4510*/  @P6 SHF.L.U32 R232, R179, 0x10, RZ ;  /* 0x00000010b3e86819 */ /* 0x000fe200000006ff */
[-C--:B------:R-:W-:Y:S02]  /*4520*/  FMUL.FTZ R179, R46, R229.reuse ;  /* 0x000000e52eb37220 */ /* 0x080fe40000410000 */
[----:B------:R-:W-:Y:S01]  /*4530*/  @P5 FMUL.FTZ R228, R231, R230 ;  /* 0x000000e6e7e45220 */ /* 0x000fe20000410000 */
[----:B------:R-:W-:Y:S01]  /*4540*/  FSEL R226, R226, RZ, P5 ;  /* 0x000000ffe2e27208 */ /* 0x000fe20002800000 */
[----:B------:R-:W-:Y:S01]  /*4550*/  @P6 FMUL.FTZ R227, R232, R229 ;  /* 0x000000e5e8e36220 */ /* 0x000fe20000410000 */
[----:B------:R-:W-:Y:S01]  /*4560*/  FSEL R179, R179, RZ, P6 ;  /* 0x000000ffb3b37208 */ /* 0x000fe20003000000 */
[-CC-:B------:R-:W-:Y:S01]  /*4570*/  FFMA.FTZ R229, R9, R183.reuse, R184.reuse ;  /* 0x000000b709e57223 */ /* 0x180fe200000100b8 */
[----:B------:R-:W-:Y:S01]  /*4580*/  LOP3.LUT P6, RZ, R222, 0xff, RZ, 0xc0, !PT ;  /* 0x000000ffdeff7812 */ /* 0x000fe200078cc0ff */
[----:B------:R-:W-:Y:S01]  /*4590*/  FFMA.FTZ R230, R6, R183, R184 ;  /* 0x000000b706e67223 */ /* 0x000fe200000100b8 */
[----:B------:R-:W-:Y:S01]  /*45a0*/  LOP3.LUT P5, RZ, R222, 0xff00, RZ, 0xc0, !PT ;  /* 0x0000ff00deff7812 */ /* 0x000fe200078ac0ff */
[----:B------:R-:W-:Y:S01]  /*45b0*/  FADD.FTZ R229, R10, -R229 ;  /* 0x800000e50ae57221 */ /* 0x000fe20000010000 */
[----:B------:R-:W-:Y:S01]  /*45c0*/  MOV R232, RZ ;  /* 0x000000ff00e87202 */ /* 0x000fe20000000f00 */
[----:B------:R-:W-:Y:S01]  /*45d0*/  FADD.FTZ R230, R17, -R230 ;  /* 0x800000e611e67221 */ /* 0x000fe20000010000 */
[----:B------:R-:W-:Y:S01]  /*45e0*/  FADD.FTZ R146, R146, R227 ;  /* 0x000000e392927221 */ /* 0x000fe20000010000 */
[----:B------:R-:W-:Y:S01]  /*45f0*/  FFMA.FTZ R231, R7, R229, R164 ;  /* 0x000000e507e77223 */ /* 0x000fe200000100a4 */
[----:B------:R-:W-:-:S02]  /*4600*/  HFMA2 R229, -RZ, RZ, 0, 0 ;  /* 0x00000000ffe57431 */ /* 0x000fc400000001ff */
[----:B------:R-:W-:Y:S01]  /*4610*/  FFMA.FTZ R233, R7, R230, R165 ;  /* 0x000000e607e97223 */ /* 0x000fe200000100a5 */
[----:B------:R-:W-:Y:S01]  /*4620*/  FADD.FTZ R147, R147, R228 ;  /* 0x000000e493937221 */ /* 0x000fe20000010000 */
[----:B------:R-:W-:Y:S02]  /*4630*/  F2FP.BF16.F32.PACK_AB R179, R226, R179 ;  /* 0x000000b3e2b3723e */ /* 0x000fe400000010ff */
[----:B------:R-:W-:Y:S01]  /*4640*/  @P6 SHF.L.U32 R234, R176, 0x10, RZ ;  /* 0x00000010b0ea6819 */ /* 0x000fe200000006ff */
[----:B------:R-:W-:Y:S01]  /*4650*/  FMUL.FTZ R230, R182, R233 ;  /* 0x000000e9b6e67220 */ /* 0x000fe20000410000 */
[----:B------:R-:W-:Y:S01]  /*4660*/  @P5 PRMT R235, R176, 0x7632, R235 ;  /* 0x00007632b0eb5816 */ /* 0x000fe200000000eb */
[----:B------:R-:W-:Y:S02]  /*4670*/  FMUL.FTZ R176, R182, R231 ;  /* 0x000000e7b6b07220 */ /* 0x000fe40000410000 */
[----:B------:R-:W-:Y:S01]  /*4680*/  FMUL.FTZ R230, R230, UR16 ;  /* 0x00000010e6e67c20 */ /* 0x000fe20008410000 */
[----:B------:R-:W-:Y:S01]  /*4690*/  @P5 SHF.L.U32 R235, R235, 0x10, RZ ;  /* 0x00000010ebeb5819 */ /* 0x000fe200000006ff */
[----:B------:R-:W-:-:S02]  /*46a0*/  FMUL.FTZ R231, R176, UR16 ;  /* 0x00000010b0e77c20 */ /* 0x000fc40008410000 */
[-C--:B------:R-:W-:Y:S02]  /*46b0*/  FMUL.FTZ R181, R41, R230.reuse ;  /* 0x000000e629b57220 */ /* 0x080fe40000410000 */
[-C--:B------:R-:W-:Y:S01]  /*46c0*/  FMUL.FTZ R176, R40, R231.reuse ;  /* 0x000000e728b07220 */ /* 0x080fe20000410000 */
        /* <DEDUP_REMOVED lines=8> */
.L_x_4899:
[----:B------:R-:W0:Y:S02]  /*4750*/  LDC.64 R180, c[0x0][0x478] ;  /* 0x00011e00ffb47b82 */ /* 0x000e240000000a00 */
[----:B0-----:R-:W-:-:S04]  /*4760*/  ISETP.NE.U32.AND P1, PT, R180, RZ, PT ;  /* 0x000000ffb400720c */ /* 0x001fc80003f25070 */
[----:B------:R-:W-:-:S13]  /*4770*/  ISETP.NE.AND.EX P1, PT, R181, RZ, PT, P1 ;  /* 0x000000ffb500720c */ /* 0x000fda0003f25310 */
[----:B------:R-:W-:Y:S05]  /*4780*/  @!P1 BRA `(.L_x_4902) ;  /* 0x0000000400a49947 */ /* 0x000fea0003800000 */
[-CC-:B------:R-:W-:Y:S01]  /*4790*/  FFMA.FTZ R97, R11, R183.reuse, R184.reuse ;  /* 0x000000b70b617223 */ /* 0x180fe200000100b8 */
[----:B------:R-:W-:Y:S01]  /*47a0*/  LOP3.LUT P5, RZ, R222, 0xff000000, RZ, 0xc0, !PT ;  /* 0xff000000deff7812 */ /* 0x000fe200078ac0ff */
[----:B------:R-:W-:Y:S01]  /*47b0*/  FFMA.FTZ R96, R8, R183, R184 ;  /* 0x000000b708607223 */ /* 0x000fe200000100b8 */
[----:B------:R-:W-:Y:S01]  /*47c0*/  LOP3.LUT P6, RZ, R222, 0xff0000, RZ, 0xc0, !PT ;  /* 0x00ff0000deff7812 */ /* 0x000fe200078cc0ff */
[----:B------:R-:W-:Y:S01]  /*47d0*/  FADD.FTZ R98, R12, -R97 ;  /* 0x800000610c627221 */ /* 0x000fe20000010000 */
[----:B------:R-:W-:Y:S01]  /*47e0*/  CS2R R186, SRZ ;  /* 0x0000000000ba7805 */ /* 0x000fe2000001ff00 */
[----:B------:R-:W-:Y:S01]  /*47f0*/  FADD.FTZ R96, R19, -R96 ;  /* 0x8000006013607221 */ /* 0x000fe20000010000 */
[----:B------:R-:W-:Y:S02]  /*4800*/  HFMA2 R181, -RZ, RZ, 0, 0 ;  /* 0x00000000ffb57431 */ /* 0x000fe400000001ff */
[C---:B------:R-:W-:Y:S01]  /*4810*/  FMUL.FTZ R98, R7.reuse, R98 ;  /* 0x0000006207627220 */ /* 0x040fe20000410000 */
[----:B------:R-:W-:Y:S01]  /*4820*/  MOV R218, RZ ;  /* 0x000000ff00da7202 */ /* 0x000fe20000000f00 */
[----:B------:R-:W-:Y:S01]  /*4830*/  FMUL.FTZ R99, R7, R96 ;  /* 0x0000006007637220 */ /* 0x000fe20000410000 */
[----:B------:R-:W-:Y:S01]  /*4840*/  MOV R228, RZ ;  /* 0x000000ff00e47202 */ /* 0x000fe20000000f00 */
[-C--:B------:R-:W-:Y:S01]  /*4850*/  FMUL.FTZ R96, R98, R182.reuse ;  /* 0x000000b662607220 */ /* 0x080fe20000410000 */
[----:B------:R-:W-:Y:S01]  /*4860*/  MOV R232, RZ ;  /* 0x000000ff00e87202 */ /* 0x000fe20000000f00 */
[----:B------:R-:W-:Y:S01]  /*4870*/  FMUL.FTZ R97, R99, R182 ;  /* 0x000000b663617220 */ /* 0x000fe20000410000 */
[C---:B-----5:R-:W-:Y:S01]  /*4880*/  @P5 PRMT R174, R177.reuse, 0x7632, R174 ;  /* 0x00007632b1ae5816 */ /* 0x060fe200000000ae */
[----:B------:R-:W-:Y:S01]  /*4890*/  FMUL.FTZ R173, R96, UR16 ;  /* 0x0000001060ad7c20 */ /* 0x000fe20008410000 */
[----:B------:R-:W-:Y:S01]  /*48a0*/  @P6 SHF.L.U32 R172, R177, 0x10, RZ ;  /* 0x00000010b1ac6819 */ /* 0x000fe200000006ff */
[----:B------:R-:W-:Y:S01]  /*48b0*/  FMUL.FTZ R96, R97, UR16 ;  /* 0x0000001061607c20 */ /* 0x000fe20008410000 */
[----:B------:R-:W-:Y:S01]  /*48c0*/  @P5 SHF.L.U32 R175, R174, 0x10, RZ ;  /* 0x00000010aeaf5819 */ /* 0x000fe200000006ff */
[----:B------:R-:W-:Y:S01]  /*48d0*/  FMUL.FTZ R177, R42, R173 ;  /* 0x000000ad2ab17220 */ /* 0x000fe20000410000 */
[--C-:B------:R-:W-:Y:S01]  /*48e0*/  FFMA.FTZ R97, R13, R183, R184.reuse ;  /* 0x000000b70d617223 */ /* 0x100fe200000100b8 */
[-C--:B------:R-:W-:Y:S01]  /*48f0*/  FMUL.FTZ R180, R43, R96.reuse ;  /* 0x000000602bb47220 */ /* 0x080fe20000410000 */
[----:B------:R-:W-:Y:S01]  /*4900*/  @P6 FMUL.FTZ R181, R172, R173 ;  /* 0x000000adacb56220 */ /* 0x000fe20000410000 */
[----:B------:R-:W-:Y:S01]  /*4910*/  @P5 FMUL.FTZ R186, R175, R96 ;  /* 0x00000060afba5220 */ /* 0x000fe20000410000 */
[----:B------:R-:W-:Y:S01]  /*4920*/  FFMA.FTZ R96, R16, R183, R184 ;  /* 0x000000b710607223 */ /* 0x000fe200000100b8 */
[----:B------:R-:W-:Y:S01]  /*4930*/  FSEL R177, R177, RZ, P6 ;  /* 0x000000ffb1b17208 */ /* 0x000fe20003000000 */
[----:B------:R-:W-:Y:S01]  /*4940*/  FADD.FTZ R172, R14, -R97 ;  /* 0x800000610eac7221 */ /* 0x000fe20000010000 */
[----:B------:R-:W-:Y:S01]  /*4950*/  LOP3.LUT P6, RZ, R223, 0xff00, RZ, 0xc0, !PT ;  /* 0x0000ff00dfff7812 */ /* 0x000fe200078cc0ff */
[----:B------:R-:W-:Y:S01]  /*4960*/  FADD.FTZ R96, R21, -R96 ;  /* 0x8000006015607221 */ /* 0x000fe20000010000 */
[----:B------:R-:W-:Y:S01]  /*4970*/  FSEL R180, R180, RZ, P5 ;  /* 0x000000ffb4b47208 */ /* 0x000fe20002800000 */
[----:B------:R-:W-:Y:S01]  /*4980*/  FMUL.FTZ R172, R7, R172 ;  /* 0x000000ac07ac7220 */ /* 0x000fe20000410000 */
[----:B------:R-:W-:Y:S01]  /*4990*/  LOP3.LUT P5, RZ, R223, 0xff, RZ, 0xc0, !PT ;  /* 0x000000ffdfff7812 */ /* 0x000fe200078ac0ff */
[----:B------:R-:W-:Y:S01]  /*49a0*/  FMUL.FTZ R173, R7, R96 ;  /* 0x0000006007ad7220 */ /* 0x000fe20000410000 */
[----:B------:R-:W-:Y:S01]  /*49b0*/  FADD.FTZ R142, R142, R181 ;  /* 0x000000b58e8e7221 */ /* 0x000fe20000010000 */
[-C--:B------:R-:W-:Y:S01]  /*49c0*/  FMUL.FTZ R96, R172, R182.reuse ;  /* 0x000000b6ac607220 */ /* 0x080fe20000410000 */
[----:B------:R-:W-:Y:S01]  /*49d0*/  FADD.FTZ R143, R143, R186 ;  /* 0x000000ba8f8f7221 */ /* 0x000fe20000010000 */
[----:B------:R-:W-:Y:S01]  /*49e0*/  FMUL.FTZ R97, R173, R182 ;  /* 0x000000b6ad617220 */ /* 0x000fe20000410000 */
[----:B------:R-:W-:Y:S01]  /*49f0*/  F2FP.BF16.F32.PACK_AB R177, R180, R177 ;  /* 0x000000b1b4b1723e */ /* 0x000fe200000010ff */
[----:B------:R-:W-:-:S02]  /*4a00*/  FMUL.FTZ R175, R96, UR16 ;  /* 0x0000001060af7c20 */ /* 0x000fc40008410000 */
[C---:B------:R-:W-:Y:S01]  /*4a10*/  @P6 PRMT R185, R178.reuse, 0x7632, R185 ;  /* 0x00007632b2b96816 */ /* 0x040fe200000000b9 */
[----:B------:R-:W-:Y:S01]  /*4a20*/  FMUL.FTZ R96, R97, UR16 ;  /* 0x0000001061607c20 */ /* 0x000fe20008410000 */
[--C-:B------:R-:W-:Y:S02]  /*4a30*/  FFMA.FTZ R97, R15, R183, R184.reuse ;  /* 0x000000b70f617223 */ /* 0x100fe400000100b8 */
[----:B------:R-:W-:Y:S01]  /*4a40*/  @P5 SHF.L.U32 R174, R178, 0x10, RZ ;  /* 0x00000010b2ae5819 */ /* 0x000fe200000006ff */
[-C--:B------:R-:W-:Y:S01]  /*4a50*/  FMUL.FTZ R178, R44, R175.reuse ;  /* 0x000000af2cb27220 */ /* 0x080fe20000410000 */
[----:B------:R-:W-:Y:S01]  /*4a60*/  @P6 SHF.L.U32 R227, R185, 0x10, RZ ;  /* 0x00000010b9e36819 */ /* 0x000fe200000006ff */
[-C--:B------:R-:W-:Y:S02]  /*4a70*/  FMUL.FTZ R185, R45, R96.reuse ;  /* 0x000000602db97220 */ /* 0x080fe40000410000 */
[----:B------:R-:W-:Y:S01]  /*4a80*/  @P5 FMUL.FTZ R187, R174, R175 ;  /* 0x000000afaebb5220 */ /* 0x000fe20000410000 */
[----:B------:R-:W-:Y:S01]  /*4a90*/  FSEL R178, R178, RZ, P5 ;  /* 0x000000ffb2b27208 */ /* 0x000fe20002800000 */
[----:B------:R-:W-:Y:S01]  /*4aa0*/  @P6 FMUL.FTZ R218, R227, R96 ;  /* 0x00000060e3da6220 */ /* 0x000fe20000410000 */
[----:B------:R-:W-:Y:S01]  /*4ab0*/  ISETP.GE.U32.AND P5, PT, R222, RZ, PT ;  /* 0x000000ffde00720c */ /* 0x000fe20003fa6070 */
[----:B------:R-:W-:Y:S01]  /*4ac0*/  FFMA.FTZ R96, R20, R183, R184 ;  /* 0x000000b714607223 */ /* 0x000fe200000100b8 */
[----:B------:R-:W-:Y:S01]  /*4ad0*/  FADD.FTZ R174, R18, -R97 ;  /* 0x8000006112ae7221 */ /* 0x000fe20000010000 */
[----:B------:R-:W-:Y:S01]  /*4ae0*/  FSEL R185, R185, RZ, P6 ;  /* 0x000000ffb9b97208 */ /* 0x000fe20003000000 */
[----:B------:R-:W-:Y:S01]  /*4af0*/  HFMA2 R227, -RZ, RZ, 0, 0 ;  /* 0x00000000ffe37431 */ /* 0x000fe200000001ff */
[----:B------:R-:W-:Y:S01]  /*4b00*/  ISETP.GE.U32.AND.EX P5, PT, R223, 0x1000000, PT, P5 ;  /* 0x01000000df00780c */ /* 0x000fe20003fa6150 */
[----:B------:R-:W-:Y:S01]  /*4b10*/  FADD.FTZ R96, R23, -R96 ;  /* 0x8000006017607221 */ /* 0x000fe20000010000 */
[----:B------:R-:W-:Y:S01]  /*4b20*/  LOP3.LUT P6, RZ, R223, 0xff0000, RZ, 0xc0, !PT ;  /* 0x00ff0000dfff7812 */ /* 0x000fe200078cc0ff */
[C---:B------:R-:W-:Y:S01]  /*4b30*/  FMUL.FTZ R174, R7.reuse, R174 ;  /* 0x000000ae07ae7220 */ /* 0x040fe20000410000 */
[----:B------:R-:W-:Y:S01]  /*4b40*/  FADD.FTZ R144, R144, R187 ;  /* 0x000000bb90907221 */ /* 0x000fe20000010000 */
[----:B------:R-:W-:Y:S01]  /*4b50*/  FMUL.FTZ R175, R7, R96 ;  /* 0x0000006007af7220 */ /* 0x000fe20000410000 */
[----:B------:R-:W-:Y:S01]  /*4b60*/  FADD.FTZ R145, R145, R218 ;  /* 0x000000da91917221 */ /* 0x000fe20000010000 */
[----:B------:R-:W-:Y:S01]  /*4b70*/  FMUL.FTZ R96, R174, R182 ;  /* 0x000000b6ae607220 */ /* 0x000fe20000410000 */
[----:B------:R-:W-:Y:S01]  /*4b80*/  F2FP.BF16.F32.PACK_AB R178, R185, R178 ;  /* 0x000000b2b9b2723e */ /* 0x000fe200000010ff */
[----:B------:R-:W-:-:S02]  /*4b90*/  FMUL.FTZ R97, R175, R182 ;  /* 0x000000b6af617220 */ /* 0x000fc40000410000 */
[----:B------:R-:W-:Y:S02]  /*4ba0*/  FMUL.FTZ R229, R96, UR16 ;  /* 0x0000001060e57c20 */ /* 0x000fe40008410000 */
[----:B------:R-:W-:Y:S01]  /*4bb0*/  @P5 PRMT R226, R179, 0x7632, R226 ;  /* 0x00007632b3e25816 */ /* 0x000fe200000000e2 */
[----:B------:R-:W-:Y:S01]  /*4bc0*/  FMUL.FTZ R96, R97, UR16 ;  /* 0x0000001061607c20 */ /* 0x000fe20008410000 */
        /* <DEDUP_REMOVED lines=13> */
[----:B------:R-:W-:-:S02]  /*4ca0*/  HFMA2 R229, -RZ, RZ, 0, 0 ;  /* 0x00000000ffe57431 */ /* 0x000fc400000001ff */
[----:B------:R-:W-:Y:S01]  /*4cb0*/  FADD.FTZ R230, R17, -R230 ;  /* 0x800000e611e67221 */ /* 0x000fe20000010000 */
[----:B------:R-:W-:Y:S01]  /*4cc0*/  FADD.FTZ R146, R146, R227 ;  /* 0x000000e392927221 */ /* 0x000fe20000010000 */
[----:B------:R-:W-:Y:S01]  /*4cd0*/  FMUL.FTZ R96, R7, R96 ;  /* 0x0000006007607220 */ /* 0x000fe20000410000 */
[----:B------:R-:W-:Y:S01]  /*4ce0*/  FADD.FTZ R147, R147, R228 ;  /* 0x000000e493937221 */ /* 0x000fe20000010000 */
[----:B------:R-:W-:Y:S01]  /*4cf0*/  FMUL.FTZ R97, R7, R230 ;  /* 0x000000e607617220 */ /* 0x000fe20000410000 */
[----:B------:R-:W-:Y:S02]  /*4d00*/  F2FP.BF16.F32.PACK_AB R179, R226, R179 ;  /* 0x000000b3e2b3723e */ /* 0x000fe400000010ff */
[C---:B------:R-:W-:Y:S01]  /*4d10*/  @P6 SHF.L.U32 R234, R176.reuse, 0x10, RZ ;  /* 0x00000010b0ea6819 */ /* 0x040fe200000006ff */
[-C--:B------:R-:W-:Y:S01]  /*4d20*/  FMUL.FTZ R230, R97, R182.reuse ;  /* 0x000000b661e67220 */ /* 0x080fe20000410000 */
[----:B------:R-:W-:Y:S01]  /*4d30*/  @P5 PRMT R231, R176, 0x7632, R231 ;  /* 0x00007632b0e75816 */ /* 0x000fe200000000e7 */
[----:B------:R-:W-:-:S02]  /*4d40*/  FMUL.FTZ R176, R96, R182 ;  /* 0x000000b660b07220 */ /* 0x000fc40000410000 */
[----:B------:R-:W-:Y:S01]  /*4d50*/  FMUL.FTZ R230, R230, UR16 ;  /* 0x00000010e6e67c20 */ /* 0x000fe20008410000 */
[----:B------:R-:W-:Y:S01]  /*4d60*/  @P5 SHF.L.U32 R233, R231, 0x10, RZ ;  /* 0x00000010e7e95819 */ /* 0x000fe200000006ff */
[----:B------:R-:W-:Y:S02]  /*4d70*/  FMUL.FTZ R231, R176, UR16 ;  /* 0x00000010b0e77c20 */ /* 0x000fe40008410000 */
[-C--:B------:R-:W-:Y:S02]  /*4d80*/  FMUL.FTZ R181, R41, R230.reuse ;  /* 0x000000e629b57220 */ /* 0x080fe40000410000 */
[-C--:B------:R-:W-:Y:S01]  /*4d90*/  FMUL.FTZ R176, R40, R231.reuse ;  /* 0x000000e728b07220 */ /* 0x080fe20000410000 */
[----:B------:R-:W-:Y:S01]  /*4da0*/  @P6 FMUL.FTZ R229, R234, R231 ;  /* 0x000000e7eae56220 */ /* 0x000fe20000410000 */
[----:B------:R-:W-:Y:S01]  /*4db0*/  @P5 FMUL.FTZ R232, R233, R230 ;  /* 0x000000e6e9e85220 */ /* 0x000fe20000410000 */
[----:B------:R-:W-:Y:S02]  /*4dc0*/  FSEL R181, R181, RZ, P5 ;  /* 0x000000ffb5b57208 */ /* 0x000fe40002800000 */
[----:B------:R-:W-:Y:S01]  /*4dd0*/  FSEL R176, R176, RZ, P6 ;  /* 0x000000ffb0b07208 */ /* 0x000fe20003000000 */
[----:B------:R-:W-:Y:S01]  /*4de0*/  FADD.FTZ R140, R140, R229 ;  /* 0x000000e58c8c7221 */ /* 0x000fe20000010000 */
[----:B------:R-:W-:-:S02]  /*4df0*/  FADD.FTZ R141, R141, R232 ;  /* 0x000000e88d8d7221 */ /* 0x000fc40000010000 */
[----:B------:R-:W-:Y:S01]  /*4e00*/  F2FP.BF16.F32.PACK_AB R176, R181, R176 ;  /* 0x000000b0b5b0723e */ /* 0x000fe200000010ff */
[----:B------:R-:W-:Y:S06]  /*4e10*/  BRA `(.L_x_4901) ;  /* 0x0000000400a47947 */ /* 0x000fec0003800000 */
.L_x_4902:
[-CC-:B------:R-:W-:Y:S01]  /*4e20*/  FFMA.FTZ R181, R11, R183.reuse, R184.reuse ;  /* 0x000000b70bb57223 */ /* 0x180fe200000100b8 */
[----:B------:R-:W-:Y:S01]  /*4e30*/  LOP3.LUT P5, RZ, R222, 0xff000000, RZ, 0xc0, !PT ;  /* 0xff000000deff7812 */ /* 0x000fe200078ac0ff */
[-C--:B------:R-:W-:Y:S01]  /*4e40*/  FFMA.FTZ R186, R8, R183.reuse, R184 ;  /* 0x000000b708ba7223 */ /* 0x080fe200000100b8 */
[----:B------:R-:W-:Y:S01]  /*4e50*/  LOP3.LUT P6, RZ, R222, 0xff0000, RZ, 0xc0, !PT ;  /* 0x00ff0000deff7812 */ /* 0x000fe200078cc0ff */
[----:B------:R-:W-:Y:S01]  /*4e60*/  FADD.FTZ R180, R12, -R181 ;  /* 0x800000b50cb47221 */ /* 0x000fe20000010000 */
[----:B------:R-:W-:Y:S02]  /*4e70*/  HFMA2 R181, -RZ, RZ, 0, 0 ;  /* 0x00000000ffb57431 */ /* 0x000fe400000001ff */
[----:B------:R-:W-:Y:S01]  /*4e80*/  FADD.FTZ R186, R19, -R186 ;  /* 0x800000ba13ba7221 */ /* 0x000fe20000010000 */
[----:B------:R-:W-:Y:S01]  /*4e90*/  FFMA.FTZ R226, R16, R183, R184 ;  /* 0x000000b710e27223 */ /* 0x000fe200000100b8 */
[C---:B------:R-:W-:Y:S02]  /*4ea0*/  FMUL.FTZ R185, R7.reuse, R180 ;  /* 0x000000b407b97220 */ /* 0x040fe40000410000 */
[----:B------:R-:W-:Y:S01]  /*4eb0*/  FMUL.FTZ R187, R7, R186 ;  /* 0x000000ba07bb7220 */ /* 0x000fe20000410000 */
[----:B------:R-:W-:Y:S01]  /*4ec0*/  MOV R186, RZ ;  /* 0x000000ff00ba7202 */ /* 0x000fe20000000f00 */
[C---:B------:R-:W-:Y:S01]  /*4ed0*/  FMUL.FTZ R180, R182.reuse, R185 ;  /* 0x000000b9b6b47220 */ /* 0x040fe20000410000 */
[----:B------:R-:W-:Y:S01]  /*4ee0*/  FADD.FTZ R226, R21, -R226 ;  /* 0x800000e215e27221 */ /* 0x000fe20000010000 */
[C---:B-----5:R-:W-:Y:S01]  /*4ef0*/  @P5 PRMT R218, R177.reuse, 0x7632, R218 ;  /* 0x00007632b1da5816 */ /* 0x060fe200000000da */
[----:B------:R-:W-:Y:S01]  /*4f00*/  FMUL.FTZ R185, R182, R187 ;  /* 0x000000bbb6b97220 */ /* 0x000fe20000410000 */
[----:B------:R-:W-:Y:S01]  /*4f10*/  FMUL.FTZ R187, R180, UR16 ;  /* 0x00000010b4bb7c20 */ /* 0x000fe20008410000 */
[----:B------:R-:W-:-:S02]  /*4f20*/  @P6 SHF.L.U32 R180, R177, 0x10, RZ ;  /* 0x00000010b1b46819 */ /* 0x000fc400000006ff */
[----:B------:R-:W-:Y:S01]  /*4f30*/  @P5 SHF.L.U32 R227, R218, 0x10, RZ ;  /* 0x00000010dae35819 */ /* 0x000fe200000006ff */
[----:B------:R-:W-:Y:S01]  /*4f40*/  FMUL.FTZ R218, R185, UR16 ;  /* 0x00000010b9da7c20 */ /* 0x000fe20008410000 */
[-C--:B------:R-:W-:Y:S01]  /*4f50*/  FMUL.FTZ R177, R42, R187.reuse ;  /* 0x000000bb2ab17220 */ /* 0x080fe20000410000 */
[----:B------:R-:W-:Y:S01]  /*4f60*/  @P6 FMUL.FTZ R181, R180, R187 ;  /* 0x000000bbb4b56220 */ /* 0x000fe20000410000 */
[----:B------:R-:W-:Y:S01]  /*4f70*/  FFMA.FTZ R185, R13, R183, R184 ;  /* 0x000000b70db97223 */ /* 0x000fe200000100b8 */
[-C--:B------:R-:W-:Y:S01]  /*4f80*/  FMUL.FTZ R180, R43, R218.reuse ;  /* 0x000000da2bb47220 */ /* 0x080fe20000410000 */
[----:B------:R-:W-:Y:S01]  /*4f90*/  @P5 FMUL.FTZ R186, R227, R218 ;  /* 0x000000dae3ba5220 */ /* 0x000fe20000410000 */
[----:B------:R-:W-:Y:S01]  /*4fa0*/  FSEL R177, R177, RZ, P6 ;  /* 0x000000ffb1b17208 */ /* 0x000fe20003000000 */
[----:B------:R-:W-:Y:S01]  /*4fb0*/  FADD.FTZ R218, R14, -R185 ;  /* 0x800000b90eda7221 */ /* 0x000fe20000010000 */
[----:B------:R-:W-:Y:S01]  /*4fc0*/  LOP3.LUT P6, RZ, R223, 0xff00, RZ, 0xc0, !PT ;  /* 0x0000ff00dfff7812 */ /* 0x000fe200078cc0ff */
[C---:B------:R-:W-:Y:S01]  /*4fd0*/  FMUL.FTZ R227, R7.reuse, R226 ;  /* 0x000000e207e37220 */ /* 0x040fe20000410000 */
[----:B------:R-:W-:Y:S01]  /*4fe0*/  FSEL R180, R180, RZ, P5 ;  /* 0x000000ffb4b47208 */ /* 0x000fe20002800000 */
[----:B------:R-:W-:Y:S01]  /*4ff0*/  FMUL.FTZ R185, R7, R218 ;  /* 0x000000da07b97220 */ /* 0x000fe20000410000 */
[----:B------:R-:W-:Y:S01]  /*5000*/  LOP3.LUT P5, RZ, R223, 0xff, RZ, 0xc0, !PT ;  /* 0x000000ffdfff7812 */ /* 0x000fe200078ac0ff */
[----:B------:R-:W-:Y:S01]  /*5010*/  FMUL.FTZ R226, R182, R227 ;  /* 0x000000e3b6e27220 */ /* 0x000fe20000410000 */
[----:B------:R-:W-:-:S02]  /*5020*/  HFMA2 R187, -RZ, RZ, 0, 0 ;  /* 0x00000000ffbb7431 */ /* 0x000fc400000001ff */
[----:B------:R-:W-:Y:S01]  /*5030*/  FMUL.FTZ R185, R182, R185 ;  /* 0x000000b9b6b97220 */ /* 0x000fe20000410000 */
[----:B------:R-:W-:Y:S01]  /*5040*/  FFMA.FTZ R227, R15, R183, R184 ;  /* 0x000000b70fe37223 */ /* 0x000fe200000100b8 */
[----:B------:R-:W-:Y:S01]  /*5050*/  FMUL.FTZ R226, R226, UR16 ;  /* 0x00000010e2e27c20 */ /* 0x000fe20008410000 */
[----:B------:R-:W-:Y:S01]  /*5060*/  MOV R218, RZ ;  /* 0x000000ff00da7202 */ /* 0x000fe20000000f00 */
[----:B------:R-:W-:Y:S01]  /*5070*/  FMUL.FTZ R185, R185, UR16 ;  /* 0x00000010b9b97c20 */ /* 0x000fe20008410000 */
[----:B------:R-:W-:Y:S01]  /*5080*/  FADD.FTZ R142, R142, R181 ;  /* 0x000000b58e8e7221 */ /* 0x000fe20000010000 */
[----:B------:R-:W-:Y:S01]  /*5090*/  @P6 PRMT R229, R178, 0x7632, R229 ;  /* 0x00007632b2e56816 */ /* 0x000fe200000000e5 */
[----:B------:R-:W-:Y:S01]  /*50a0*/  FADD.FTZ R143, R143, R186 ;  /* 0x000000ba8f8f7221 */ /* 0x000fe20000010000 */
[----:B------:R-:W-:Y:S02]  /*50b0*/  F2FP.BF16.F32.PACK_AB R177, R180, R177 ;  /* 0x000000b1b4b1723e */ /* 0x000fe400000010ff */
[----:B------:R-:W-:Y:S01]  /*50c0*/  @P5 SHF.L.U32 R228, R178, 0x10, RZ ;  /* 0x00000010b2e45819 */ /* 0x000fe200000006ff */
[----:B------:R-:W-:Y:S01]  /*50d0*/  FMUL.FTZ R178, R44, R185 ;  /* 0x000000b92cb27220 */ /* 0x000fe20000410000 */
[----:B------:R-:W-:-:S03]  /*50e0*/  @P6 SHF.L.U32 R229, R229, 0x10, RZ ;  /* 0x00000010e5e56819 */ /* 0x000fc600000006ff */
[----:B------:R-:W-:Y:S01]  /*50f0*/  @P5 FMUL.FTZ R187, R228, R185 ;  /* 0x000000b9e4bb5220 */ /* 0x000fe20000410000 */
[----:B------:R-:W-:Y:S01]  /*5100*/  FSEL R178, R178, RZ, P5 ;  /* 0x000000ffb2b27208 */ /* 0x000fe20002800000 */
[-C--:B------:R-:W-:Y:S01]  /*5110*/  FMUL.FTZ R185, R45, R226.reuse ;  /* 0x000000e22db97220 */ /* 0x080fe20000410000 */
[----:B------:R-:W-:Y:S01]  /*5120*/  ISETP.GE.U32.AND P5, PT, R222, RZ, PT ;  /* 0x000000ffde00720c */ /* 0x000fe20003fa6070 */
[----:B------:R-:W-:Y:S01]  /*5130*/  FFMA.FTZ R228, R20, R183, R184 ;  /* 0x000000b714e47223 */ /* 0x000fe200000100b8 */
[----:B------:R-:W-:Y:S01]  /*5140*/  @P6 FMUL.FTZ R218, R229, R226 ;  /* 0x000000e2e5da6220 */ /* 0x000fe20000410000 */
[----:B------:R-:W-:Y:S01]  /*5150*/  FADD.FTZ R226, R18, -R227 ;  /* 0x800000e312e27221 */ /* 0x000fe20000010000 */
[----:B------:R-:W-:Y:S01]  /*5160*/  ISETP.GE.U32.AND.EX P5, PT, R223, 0x1000000, PT, P5 ;  /* 0x01000000df00780c */ /* 0x000fe20003fa6150 */
[----:B------:R-:W-:Y:S01]  /*5170*/  FADD.FTZ R228, R23, -R228 ;  /* 0x800000e417e47221 */ /* 0x000fe20000010000 */
[----:B------:R-:W-:Y:S01]  /*5180*/  FSEL R185, R185, RZ, P6 ;  /* 0x000000ffb9b97208 */ /* 0x000fe20003000000 */
[----:B------:R-:W-:Y:S01]  /*5190*/  FMUL.FTZ R227, R7, R226 ;  /* 0x000000e207e37220 */ /* 0x000fe20000410000 */
[----:B------:R-:W-:Y:S01]  /*51a0*/  LOP3.LUT P6, RZ, R223, 0xff0000, RZ, 0xc0, !PT ;  /* 0x00ff0000dfff7812 */ /* 0x000fe200078cc0ff */
[----:B------:R-:W-:Y:S01]  /*51b0*/  FMUL.FTZ R229, R7, R228 ;  /* 0x000000e407e57220 */ /* 0x000fe20000410000 */
[----:B------:R-:W-:Y:S01]  /*51c0*/  FADD.FTZ R144, R144, R187 ;  /* 0x000000bb90907221 */ /* 0x000fe20000010000 */
[----:B------:R-:W-:Y:S01]  /*51d0*/  FMUL.FTZ R226, R182, R227 ;  /* 0x000000e3b6e27220 */ /* 0x000fe20000410000 */
[----:B------:R-:W-:-:S02]  /*51e0*/  HFMA2 R227, -RZ, RZ, 0, 0 ;  /* 0x00000000ffe37431 */ /* 0x000fc400000001ff */
[----:B------:R-:W-:Y:S01]  /*51f0*/  FMUL.FTZ R228, R182, R229 ;  /* 0x000000e5b6e47220 */ /* 0x000fe20000410000 */
[----:B------:R-:W-:Y:S01]  /*5200*/  FADD.FTZ R145, R145, R218 ;  /* 0x000000da91917221 */ /* 0x000fe20000010000 */
[----:B------:R-:W-:Y:S01]  /*5210*/  FMUL.FTZ R229, R226, UR16 ;  /* 0x00000010e2e57c20 */ /* 0x000fe20008410000 */
[----:B------:R-:W-:Y:S01]  /*5220*/  F2FP.BF16.F32.PACK_AB R178, R185, R178 ;  /* 0x000000b2b9b2723e */ /* 0x000fe200000010ff */
[----:B------:R-:W-:Y:S01]  /*5230*/  FMUL.FTZ R230, R228, UR16 ;  /* 0x00000010e4e67c20 */ /* 0x000fe20008410000 */
[C---:B------:R-:W-:Y:S02]  /*5240*/  @P5 PRMT R226, R179.reuse, 0x7632, R226 ;  /* 0x00007632b3e25816 */ /* 0x040fe400000000e2 */
[----:B------:R-:W-:Y:S02]  /*5250*/  MOV R228, RZ ;  /* 0x000000ff00e47202 */ /* 0x000fe40000000f00 */
[----:B------:R-:W-:Y:S01]  /*5260*/  @P6 SHF.L.U32 R232, R179, 0x10, RZ ;  /* 0x00000010b3e86819 */ /* 0x000fe200000006ff */
[----:B------:R-:W-:Y:S01]  /*5270*/  FMUL.FTZ R179, R46, R229 ;  /* 0x000000e52eb37220 */ /* 0x000fe20000410000 */
[----:B------:R-:W-:Y:S01]  /*5280*/  @P5 SHF.L.U32 R231, R226, 0x10, RZ ;  /* 0x00000010e2e75819 */ /* 0x000fe200000006ff */
[----:B------:R-:W-:-:S02]  /*5290*/  FMUL.FTZ R226, R47, R230 ;  /* 0x000000e62fe27220 */ /* 0x000fc40000410000 */
        /* <DEDUP_REMOVED lines=9> */
[----:B------:R-:W-:Y:S02]  /*5330*/  HFMA2 R229, -RZ, RZ, 0, 0 ;  /* 0x00000000ffe57431 */ /* 0x000fe400000001ff */
[----:B------:R-:W-:Y:S01]  /*5340*/  FADD.FTZ R232, R17, -R232 ;  /* 0x800000e811e87221 */ /* 0x000fe20000010000 */
[----:B------:R-:W-:Y:S01]  /*5350*/  FADD.FTZ R146, R146, R227 ;  /* 0x000000e392927221 */ /* 0x000fe20000010000 */
[----:B------:R-:W-:Y:S01]  /*5360*/  FMUL.FTZ R231, R7, R230 ;  /* 0x000000e607e77220 */ /* 0x000fe20000410000 */
[----:B------:R-:W-:Y:S01]  /*5370*/  FADD.FTZ R147, R147, R228 ;  /* 0x000000e493937221 */ /* 0x000fe20000010000 */
[----:B------:R-:W-:Y:S01]  /*5380*/  FMUL.FTZ R233, R7, R232 ;  /* 0x000000e807e97220 */ /* 0x000fe20000410000 */
[----:B------:R-:W-:-:S02]  /*5390*/  MOV R232, RZ ;  /* 0x000000ff00e87202 */ /* 0x000fc40000000f00 */
[----:B------:R-:W-:Y:S01]  /*53a0*/  F2FP.BF16.F32.PACK_AB R179, R226, R179 ;  /* 0x000000b3e2b3723e */ /* 0x000fe200000010ff */
[----:B------:R-:W-:Y:S01]  /*53b0*/  FMUL.FTZ R230, R182, R233 ;  /* 0x000000e9b6e67220 */ /* 0x000fe20000410000 */
[C---:B------:R-:W-:Y:S02]  /*53c0*/  @P6 SHF.L.U32 R234, R176.reuse, 0x10, RZ ;  /* 0x00000010b0ea6819 */ /* 0x040fe400000006ff */
[----:B------:R-:W-:Y:S01]  /*53d0*/  @P5 PRMT R235, R176, 0x7632, R235 ;  /* 0x00007632b0eb5816 */ /* 0x000fe200000000eb */
[----:B------:R-:W-:Y:S01]  /*53e0*/  FMUL.FTZ R176, R182, R231 ;  /* 0x000000e7b6b07220 */ /* 0x000fe20000410000 */
[----:B------:R-:W-:Y:S02]  /*53f0*/  FMUL.FTZ R230, R230, UR16 ;  /* 0x00000010e6e67c20 */ /* 0x000fe40008410000 */
[----:B------:R-:W-:Y:S01]  /*5400*/  @P5 SHF.L.U32 R235, R235, 0x10, RZ ;  /* 0x00000010ebeb5819 */ /* 0x000fe200000006ff */
[----:B------:R-:W-:Y:S01]  /*5410*/  FMUL.FTZ R231, R176, UR16 ;  /* 0x00000010b0e77c20 */ /* 0x000fe20008410000 */
[----:B------:R-:W-:-:S03]  /*5420*/  FMUL.FTZ R181, R41, R230 ;  /* 0x000000e629b57220 */ /* 0x000fc60000410000 */
[-C--:B------:R-:W-:Y:S01]  /*5430*/  FMUL.FTZ R176, R40, R231.reuse ;  /* 0x000000e728b07220 */ /* 0x080fe20000410000 */
[----:B------:R-:W-:Y:S01]  /*5440*/  @P6 FMUL.FTZ R229, R234, R231 ;  /* 0x000000e7eae56220 */ /* 0x000fe20000410000 */
[----:B------:R-:W-:Y:S01]  /*5450*/  @P5 FMUL.FTZ R232, R235, R230 ;  /* 0x000000e6ebe85220 */ /* 0x000fe20000410000 */
[----:B------:R-:W-:Y:S02]  /*5460*/  FSEL R181, R181, RZ, P5 ;  /* 0x000000ffb5b57208 */ /* 0x000fe40002800000 */
[----:B------:R-:W-:Y:S01]  /*5470*/  FSEL R176, R176, RZ, P6 ;  /* 0x000000ffb0b07208 */ /* 0x000fe20003000000 */
[----:B------:R-:W-:Y:S01]  /*5480*/  FADD.FTZ R140, R140, R229 ;  /* 0x000000e58c8c7221 */ /* 0x000fe20000010000 */
[----:B------:R-:W-:Y:S02]  /*5490*/  FADD.FTZ R141, R141, R232 ;  /* 0x000000e88d8d7221 */ /* 0x000fe40000010000 */
[----:B------:R-:W-:-:S07]  /*54a0*/  F2FP.BF16.F32.PACK_AB R176, R181, R176 ;  /* 0x000000b0b5b0723e */ /* 0x000fce00000010ff */
.L_x_4901:
        /* <DEDUP_REMOVED lines=8> */
.L_x_4898:
[----:B------:R-:W-:Y:S05]  /*5530*/  BSYNC.RECONVERGENT B0 ;  /* 0x0000000000007941 */ /* 0x000fea0003800200 */
.L_x_4897:
        /* <DEDUP_REMOVED lines=13> */
[----:B------:R-:W-:Y:S01]  /*5610*/  FFMA.FTZ R96, R194, R183, R184 ;  /* 0x000000b7c2607223 */ /* 0x000fe200000100b8 */
[C---:B------:R-:W-:Y:S01]  /*5620*/  LOP3.LUT P5, RZ, R220.reuse, 0xff0000, RZ, 0xc0, !PT ;  /* 0x00ff0000dcff7812 */ /* 0x040fe200078ac0ff */
[----:B------:R-:W-:Y:S01]  /*5630*/  HFMA2 R181, -RZ, RZ, 0, 0 ;  /* 0x00000000ffb57431 */ /* 0x000fe200000001ff */
[----:B------:R-:W-:Y:S01]  /*5640*/  LOP3.LUT P6, RZ, R220, 0xff000000, RZ, 0xc0, !PT ;  /* 0xff000000dcff7812 */ /* 0x000fe200078cc0ff */
        /* <DEDUP_REMOVED lines=9> */
[----:B------:R-:W-:Y:S01]  /*56e0*/  FMUL.FTZ R172, R99, R182 ;  /* 0x000000b663ac7220 */ /* 0x000fe20000410000 */
[C---:B-----5:R-:W-:Y:S02]  /*56f0*/  @P5 SHF.L.U32 R97, R177.reuse, 0x10, RZ ;  /* 0x00000010b1615819 */ /* 0x060fe400000006ff */
[----:B------:R-:W-:Y:S01]  /*5700*/  @P6 PRMT R177, R177, 0x7632, R177 ;  /* 0x00007632b1b16816 */ /* 0x000fe200000000b1 */
[----:B------:R-:W-:Y:S01]  /*5710*/  FMUL.FTZ R96, R96, UR16 ;  /* 0x0000001060607c20 */ /* 0x000fe20008410000 */
[----:B------:R-:W-:Y:S02]  /*5720*/  FMUL.FTZ R172, R172, UR16 ;  /* 0x00000010acac7c20 */ /* 0x000fe40008410000 */
[----:B------:R-:W-:Y:S01]  /*5730*/  @P6 SHF.L.U32 R177, R177, 0x10, RZ ;  /* 0x00000010b1b16819 */ /* 0x000fe200000006ff */
[----:B------:R-:W-:Y:S01]  /*5740*/  FMUL.FTZ R180, R58, R96 ;  /* 0x000000603ab47220 */ /* 0x000fe20000410000 */
[----:B------:R-:W-:Y:S01]  /*5750*/  @P5 FMUL.FTZ R181, R96, R97 ;  /* 0x0000006160b55220 */ /* 0x000fe20000410000 */
[----:B------:R-:W-:Y:S01]  /*5760*/  FFMA.FTZ R97, R199, R183, R184 ;  /* 0x000000b7c7617223 */ /* 0x000fe200000100b8 */
[----:B------:R-:W-:Y:S01]  /*5770*/  FMUL.FTZ R96, R59, R172 ;  /* 0x000000ac3b607220 */ /* 0x000fe20000410000 */
[----:B------:R-:W-:Y:S01]  /*5780*/  @P6 FMUL.FTZ R186, R172, R177 ;  /* 0x000000b1acba6220 */ /* 0x000fe20000410000 */
[----:B------:R-:W-:Y:S01]  /*5790*/  FSEL R180, R180, RZ, P5 ;  /* 0x000000ffb4b47208 */ /* 0x000fe20002800000 */
[----:B------:R-:W-:Y:S01]  /*57a0*/  FADD.FTZ R97, R202, -R97 ;  /* 0x80000061ca617221 */ /* 0x000fe20000010000 */
[----:B------:R-:W-:-:S02]  /*57b0*/  LOP3.LUT P5, RZ, R221, 0xff, RZ, 0xc0, !PT ;  /* 0x000000ffddff7812 */ /* 0x000fc400078ac0ff */
[----:B------:R-:W-:Y:S01]  /*57c0*/  FSEL R177, R96, RZ, P6 ;  /* 0x000000ff60b17208 */ /* 0x000fe20003000000 */
[----:B------:R-:W-:Y:S01]  /*57d0*/  FFMA.FTZ R96, R196, R183, R184 ;  /* 0x000000b7c4607223 */ /* 0x000fe200000100b8 */
[----:B------:R-:W-:Y:S01]  /*57e0*/  LOP3.LUT P6, RZ, R221, 0xff00, RZ, 0xc0, !PT ;  /* 0x0000ff00ddff7812 */ /* 0x000fe200078cc0ff */
[----:B------:R-:W-:Y:S01]  /*57f0*/  FFMA.FTZ R172, R7, R97, R24 ;  /* 0x0000006107ac7223 */ /* 0x000fe20000010018 */
[----:B------:R-:W-:Y:S01]  /*5800*/  F2FP.BF16.F32.PACK_AB R177, R177, R180 ;  /* 0x000000b4b1b1723e */ /* 0x000fe200000010ff */
[----:B------:R-:W-:Y:S02]  /*5810*/  FADD.FTZ R174, R207, -R96 ;  /* 0x80000060cfae7221 */ /* 0x000fe40000010000 */
[----:B------:R-:W-:Y:S02]  /*5820*/  FMUL.FTZ R96, R172, R182 ;  /* 0x000000b6ac607220 */ /* 0x000fe40000410000 */
[----:B------:R-:W-:Y:S02]  /*5830*/  FFMA.FTZ R173, R7, R174, R25 ;  /* 0x000000ae07ad7223 */ /* 0x000fe40000010019 */
[----:B------:R-:W-:Y:S01]  /*5840*/  FMUL.FTZ R175, R96, UR16 ;  /* 0x0000001060af7c20 */ /* 0x000fe20008410000 */
[----:B------:R-:W-:Y:S01]  /*5850*/  @P5 SHF.L.U32 R96, R178, 0x10, RZ ;  /* 0x00000010b2605819 */ /* 0x000fe200000006ff */
[----:B------:R-:W-:-:S02]  /*5860*/  FMUL.FTZ R97, R173, R182 ;  /* 0x000000b6ad617220 */ /* 0x000fc40000410000 */
[----:B------:R-:W-:Y:S01]  /*5870*/  @P6 PRMT R174, R178, 0x7632, R174 ;  /* 0x00007632b2ae6816 */ /* 0x000fe200000000ae */
[----:B------:R-:W-:Y:S01]  /*5880*/  FMUL.FTZ R178, R60, R175 ;  /* 0x000000af3cb27220 */ /* 0x000fe20000410000 */
[----:B------:R-:W-:Y:S01]  /*5890*/  FMUL.FTZ R97, R97, UR16 ;  /* 0x0000001061617c20 */ /* 0x000fe20008410000 */
[----:B------:R-:W-:Y:S01]  /*58a0*/  @P5 FMUL.FTZ R185, R175, R96 ;  /* 0x00000060afb95220 */ /* 0x000fe20000410000 */
[----:B------:R-:W-:Y:S01]  /*58b0*/  @P6 SHF.L.U32 R174, R174, 0x10, RZ ;  /* 0x00000010aeae6819 */ /* 0x000fe200000006ff */
[--C-:B------:R-:W-:Y:S01]  /*58c0*/  FFMA.FTZ R96, R206, R183, R184.reuse ;  /* 0x000000b7ce607223 */ /* 0x100fe200000100b8 */
[----:B------:R-:W-:Y:S01]  /*58d0*/  FSEL R178, R178, RZ, P5 ;  /* 0x000000ffb2b27208 */ /* 0x000fe20002800000 */
[----:B------:R-:W-:Y:S01]  /*58e0*/  FMUL.FTZ R187, R61, R97 ;  /* 0x000000613dbb7220 */ /* 0x000fe20000410000 */
[----:B------:R-:W-:Y:S01]  /*58f0*/  ISETP.GE.U32.AND P5, PT, R220, RZ, PT ;  /* 0x000000ffdc00720c */ /* 0x000fe20003fa6070 */
[----:B------:R-:W-:Y:S01]  /*5900*/  @P6 FMUL.FTZ R218, R97, R174 ;  /* 0x000000ae61da6220 */ /* 0x000fe20000410000 */
[----:B------:R-:W-:Y:S01]  /*5910*/  FFMA.FTZ R97, R201, R183, R184 ;  /* 0x000000b7c9617223 */ /* 0x000fe200000100b8 */
[----:B------:R-:W-:Y:S01]  /*5920*/  FADD.FTZ R96, R209, -R96 ;  /* 0x80000060d1607221 */ /* 0x000fe20000010000 */
[----:B------:R-:W-:Y:S01]  /*5930*/  ISETP.GE.U32.AND.EX P5, PT, R221, 0x1000000, PT, P5 ;  /* 0x01000000dd00780c */ /* 0x000fe20003fa6150 */
[----:B------:R-:W-:Y:S01]  /*5940*/  FADD.FTZ R152, R152, R185 ;  /* 0x000000b998987221 */ /* 0x000fe20000010000 */
        /* <DEDUP_REMOVED lines=9> */
[----:B------:R-:W-:Y:S01]  /*59e0*/  FMUL.FTZ R230, R97, UR16 ;  /* 0x0000001061e67c20 */ /* 0x000fe20008410000 */
[----:B------:R-:W-:Y:S01]  /*59f0*/  @P5 PRMT R228, R179, 0x7632, R228 ;  /* 0x00007632b3e45816 */ /* 0x000fe200000000e4 */
[----:B------:R-:W-:Y:S02]  /*5a00*/  FMUL.FTZ R229, R96, UR16 ;  /* 0x0000001060e57c20 */ /* 0x000fe40008410000 */
[----:B------:R-:W-:Y:S01]  /*5a10*/  FMUL.FTZ R97, R63, R230 ;  /* 0x000000e63f617220 */ /* 0x000fe20000410000 */
[----:B------:R-:W-:Y:S01]  /*5a20*/  @P5 SHF.L.U32 R228, R228, 0x10, RZ ;  /* 0x00000010e4e45819 */ /* 0x000fe200000006ff */
[----:B------:R-:W-:Y:S01]  /*5a30*/  FMUL.FTZ R96, R62, R229 ;  /* 0x000000e53e607220 */ /* 0x000fe20000410000 */
[----:B------:R-:W-:-:S03]  /*5a40*/  @P6 SHF.L.U32 R179, R179, 0x10, RZ ;  /* 0x00000010b3b36819 */ /* 0x000fc600000006ff */
[----:B------:R-:W-:Y:S01]  /*5a50*/  @P5 FMUL.FTZ R226, R230, R228 ;  /* 0x000000e4e6e25220 */ /* 0x000fe20000410000 */
[----:B------:R-:W-:Y:S01]  /*5a60*/  FSEL R228, R97, RZ, P5 ;  /* 0x000000ff61e47208 */ /* 0x000fe20002800000 */
[----:B------:R-:W-:Y:S01]  /*5a70*/  @P6 FMUL.FTZ R227, R229, R179 ;  /* 0x000000b3e5e36220 */ /* 0x000fe20000410000 */
[-CC-:B------:R-:W-:Y:S01]  /*5a80*/  FFMA.FTZ R97, R195, R183.reuse, R184.reuse ;  /* 0x000000b7c3617223 */ /* 0x180fe200000100b8 */
[----:B------:R-:W-:Y:S01]  /*5a90*/  FSEL R179, R96, RZ, P6 ;  /* 0x000000ff60b37208 */ /* 0x000fe20003000000 */
[----:B------:R-:W-:Y:S01]  /*5aa0*/  FFMA.FTZ R184, R192, R183, R184 ;  /* 0x000000b7c0b87223 */ /* 0x000fe200000100b8 */
[----:B------:R-:W-:Y:S01]  /*5ab0*/  LOP3.LUT P6, RZ, R220, 0xff, RZ, 0xc0, !PT ;  /* 0x000000ffdcff7812 */ /* 0x000fe200078cc0ff */
[----:B------:R-:W-:Y:S01]  /*5ac0*/  FADD.FTZ R97, R198, -R97 ;  /* 0x80000061c6617221 */ /* 0x000fe20000010000 */
[----:B------:R-:W-:Y:S01]  /*5ad0*/  LOP3.LUT P5, RZ, R220, 0xff00, RZ, 0xc0, !PT ;  /* 0x0000ff00dcff7812 */ /* 0x000fe200078ac0ff */
[----:B------:R-:W-:Y:S01]  /*5ae0*/  FADD.FTZ R184, R203, -R184 ;  /* 0x800000b8cbb87221 */ /* 0x000fe20000010000 */
[----:B------:R-:W-:-:S02]  /*5af0*/  HFMA2 R183, -RZ, RZ, 0, 0 ;  /* 0x00000000ffb77431 */ /* 0x000fc400000001ff */
[C---:B------:R-:W-:Y:S01]  /*5b00*/  FFMA.FTZ R96, R7.reuse, R97, R28 ;  /* 0x0000006107607223 */ /* 0x040fe2000001001c */
[----:B------:R-:W-:Y:S01]  /*5b10*/  FADD.FTZ R154, R154, R227 ;  /* 0x000000e39a9a7221 */ /* 0x000fe20000010000 */
[----:B------:R-:W-:Y:S01]  /*5b20*/  FFMA.FTZ R97, R7, R184, R29 ;  /* 0x000000b807617223 */ /* 0x000fe2000001001d */
[----:B------:R-:W-:Y:S01]  /*5b30*/  FADD.FTZ R155, R155, R226 ;  /* 0x000000e29b9b7221 */ /* 0x000fe20000010000 */
[-C--:B------:R-:W-:Y:S01]  /*5b40*/  FMUL.FTZ R7, R96, R182.reuse ;  /* 0x000000b660077220 */ /* 0x080fe20000410000 */
[----:B------:R-:W-:Y:S01]  /*5b50*/  F2FP.BF16.F32.PACK_AB R179, R228, R179 ;  /* 0x000000b3e4b3723e */ /* 0x000fe200000010ff */
[----:B------:R-:W-:Y:S01]  /*5b60*/  FMUL.FTZ R182, R97, R182 ;  /* 0x000000b661b67220 */ /* 0x000fe20000410000 */
[C---:B------:R-:W-:Y:S01]  /*5b70*/  @P6 SHF.L.U32 R184, R176.reuse, 0x10, RZ ;  /* 0x00000010b0b86819 */ /* 0x040fe200000006ff */
[----:B------:R-:W-:Y:S01]  /*5b80*/  FMUL.FTZ R231, R7, UR16 ;  /* 0x0000001007e77c20 */ /* 0x000fe20008410000 */
[----:B------:R-:W-:Y:S01]  /*5b90*/  @P5 PRMT R229, R176, 0x7632, R229 ;  /* 0x00007632b0e55816 */ /* 0x000fe200000000e5 */
[----:B------:R-:W-:Y:S01]  /*5ba0*/  FMUL.FTZ R182, R182, UR16 ;  /* 0x00000010b6b67c20 */ /* 0x000fe20008410000 */
[----:B------:R-:W-:Y:S01]  /*5bb0*/  FADD.FTZ R7, R150, R181 ;  /* 0x000000b596077221 */ /* 0x000fe20000010000 */
[----:B------:R-:W-:Y:S01]  /*5bc0*/  @P6 FMUL.FTZ R183, R231, R184 ;  /* 0x000000b8e7b76220 */ /* 0x000fe20000410000 */
[----:B------:R-:W-:Y:S01]  /*5bd0*/  @P5 SHF.L.U32 R229, R229, 0x10, RZ ;  /* 0x00000010e5e55819 */ /* 0x000fe200000006ff */
[----:B------:R-:W-:Y:S01]  /*5be0*/  FADD.FTZ R184, R151, R186 ;  /* 0x000000ba97b87221 */ /* 0x000fe20000010000 */
[----:B------:R-:W-:Y:S01]  /*5bf0*/  FMUL.FTZ R150, R56, R231 ;  /* 0x000000e738967220 */ /* 0x000fe20000410000 */
[----:B------:R-:W-:Y:S01]  /*5c00*/  FMUL.FTZ R151, R57, R182 ;  /* 0x000000b639977220 */ /* 0x000fe20000410000 */
[----:B------:R-:W-:Y:S01]  /*5c10*/  MOV R176, RZ ;  /* 0x000000ff00b07202 */ /* 0x000fe20000000f00 */
[----:B------:R-:W-:Y:S01]  /*5c20*/  @P5 FMUL.FTZ R176, R182, R229 ;  /* 0x000000e5b6b05220 */ /* 0x000fe20000410000 */
[----:B------:R-:W-:Y:S01]  /*5c30*/  FADD.FTZ R185, R148, R183 ;  /* 0x000000b794b97221 */ /* 0x000fe20000010000 */
[----:B------:R-:W-:-:S02]  /*5c40*/  FSEL R150, R150, RZ, P6 ;  /* 0x000000ff96967208 */ /* 0x000fc40003000000 */
[----:B------:R-:W-:Y:S01]  /*5c50*/  FSEL R151, R151, RZ, P5 ;  /* 0x000000ff97977208 */ /* 0x000fe20002800000 */
[----:B------:R-:W-:-:S03]  /*5c60*/  FADD.FTZ R186, R149, R176 ;  /* 0x000000b095ba7221 */ /* 0x000fc60000010000 */
[----:B------:R-:W-:Y:S01]  /*5c70*/  F2FP.BF16.F32.PACK_AB R176, R151, R150 ;  /* 0x0000009697b0723e */ /* 0x000fe200000010ff */
[----:B------:R-:W-:Y:S06]  /*5c80*/  BRA `(.L_x_4907) ;  /* 0x0000001000f87947 */ /* 0x000fec0003800000 */
.L_x_4906:
[----:B------:R-:W-:Y:S01]  /*5c90*/  LOP3.LUT P5, RZ, R220, 0xff0000, RZ, 0xc0, !PT ;  /* 0x00ff0000dcff7812 */ /* 0x000fe200078ac0ff */
[-CC-:B------:R-:W-:Y:S01]  /*5ca0*/  FFMA.FTZ R180, R194, R183.reuse, R184.reuse ;  /* 0x000000b7c2b47223 */ /* 0x180fe200000100b8 */
[----:B------:R-:W-:Y:S01]  /*5cb0*/  LOP3.LUT P6, RZ, R220, 0xff000000, RZ, 0xc0, !PT ;  /* 0xff000000dcff7812 */ /* 0x000fe200078cc0ff */
[----:B------:R-:W-:Y:S01]  /*5cc0*/  FFMA.FTZ R181, R197, R183, R184 ;  /* 0x000000b7c5b57223 */ /* 0x000fe200000100b8 */
[----:B------:R-:W-:Y:S01]  /*5cd0*/  MOV R186, RZ ;  /* 0x000000ff00ba7202 */ /* 0x000fe20000000f00 */
[----:B------:R-:W-:Y:S02]  /*5ce0*/  FADD.FTZ R180, R205, -R180 ;  /* 0x800000b4cdb47221 */ /* 0x000fe40000010000 */
[----:B------:R-:W-:Y:S02]  /*5cf0*/  FADD.FTZ R181, R200, -R181 ;  /* 0x800000b5c8b57221 */ /* 0x000fe40000010000 */
[C---:B------:R-:W-:Y:S02]  /*5d00*/  FFMA.FTZ R187, R7.reuse, R180, R31 ;  /* 0x000000b407bb7223 */ /* 0x040fe4000001001f */
[----:B------:R-:W-:Y:S01]  /*5d10*/  FFMA.FTZ R185, R7, R181, R30 ;  /* 0x000000b507b97223 */ /* 0x000fe2000001001e */
[----:B------:R-:W-:Y:S01]  /*5d20*/  HFMA2 R181, -RZ, RZ, 0, 0 ;  /* 0x00000000ffb57431 */ /* 0x000fe200000001ff */
[----:B-----5:R-:W-:-:S02]  /*5d30*/  @P5 SHF.L.U32 R226, R177, 0x10, RZ ;  /* 0x00000010b1e25819 */ /* 0x020fc400000006ff */
[----:B------:R-:W-:Y:S01]  /*5d40*/  @P6 PRMT R218, R177, 0x7632, R218 ;  /* 0x00007632b1da6816 */ /* 0x000fe200000000da */
[C---:B------:R-:W-:Y:S01]  /*5d50*/  FMUL.FTZ R177, R182.reuse, R187 ;  /* 0x000000bbb6b17220 */ /* 0x040fe20000410000 */
[----:B------:R-:W-:Y:S02]  /*5d60*/  FMUL.FTZ R180, R182, R185 ;  /* 0x000000b9b6b47220 */ /* 0x000fe40000410000 */
[----:B------:R-:W-:Y:S01]  /*5d70*/  @P6 SHF.L.U32 R187, R218, 0x10, RZ ;  /* 0x00000010dabb6819 */ /* 0x000fe200000006ff */
[----:B------:R-:W-:Y:S01]  /*5d80*/  FMUL.FTZ R218, R177, UR16 ;  /* 0x00000010b1da7c20 */ /* 0x000fe20008410000 */
[----:B------:R-:W-:-:S03]  /*5d90*/  FMUL.FTZ R185, R180, UR16 ;  /* 0x00000010b4b97c20 */ /* 0x000fc60008410000 */
[-C--:B------:R-:W-:Y:S01]  /*5da0*/  FMUL.FTZ R180, R59, R218.reuse ;  /* 0x000000da3bb47220 */ /* 0x080fe20000410000 */
[-C--:B------:R-:W-:Y:S01]  /*5db0*/  FMUL.FTZ R177, R58, R185.reuse ;  /* 0x000000b93ab17220 */ /* 0x080fe20000410000 */
[----:B------:R-:W-:Y:S01]  /*5dc0*/  @P5 FMUL.FTZ R181, R226, R185 ;  /* 0x000000b9e2b55220 */ /* 0x000fe20000410000 */
[-CC-:B------:R-:W-:Y:S01]  /*5dd0*/  FFMA.FTZ R185, R199, R183.reuse, R184.reuse ;  /* 0x000000b7c7b97223 */ /* 0x180fe200000100b8 */
[----:B------:R-:W-:Y:S01]  /*5de0*/  @P6 FMUL.FTZ R186, R187, R218 ;  /* 0x000000dabbba6220 */ /* 0x000fe20000410000 */
[----:B------:R-:W-:Y:S01]  /*5df0*/  FSEL R180, R180, RZ, P6 ;  /* 0x000000ffb4b47208 */ /* 0x000fe20003000000 */
[----:B------:R-:W-:Y:S01]  /*5e00*/  FFMA.FTZ R218, R196, R183, R184 ;  /* 0x000000b7c4da7223 */ /* 0x000fe200000100b8 */
[----:B------:R-:W-:Y:S01]  /*5e10*/  LOP3.LUT P6, RZ, R221, 0xff00, RZ, 0xc0, !PT ;  /* 0x0000ff00ddff7812 */ /* 0x000fe200078cc0ff */
[----:B------:R-:W-:Y:S01]  /*5e20*/  FADD.FTZ R185, R202, -R185 ;  /* 0x800000b9cab97221 */ /* 0x000fe20000010000 */
[----:B------:R-:W-:Y:S01]  /*5e30*/  FSEL R177, R177, RZ, P5 ;  /* 0x000000ffb1b17208 */ /* 0x000fe20002800000 */
[----:B------:R-:W-:Y:S01]  /*5e40*/  FADD.FTZ R218, R207, -R218 ;  /* 0x800000dacfda7221 */ /* 0x000fe20000010000 */
[----:B------:R-:W-:Y:S01]  /*5e50*/  LOP3.LUT P5, RZ, R221, 0xff, RZ, 0xc0, !PT ;  /* 0x000000ffddff7812 */ /* 0x000fe200078ac0ff */
[C---:B------:R-:W-:Y:S01]  /*5e60*/  FFMA.FTZ R185, R7.reuse, R185, R24 ;  /* 0x000000b907b97223 */ /* 0x040fe20000010018 */
[----:B------:R-:W-:Y:S01]  /*5e70*/  F2FP.BF16.F32.PACK_AB R177, R180, R177 ;  /* 0x000000b1b4b1723e */ /* 0x000fe200000010ff */
[----:B------:R-:W-:Y:S01]  /*5e80*/  FFMA.FTZ R229, R7, R218, R25 ;  /* 0x000000da07e57223 */ /* 0x000fe20000010019 */
[----:B------:R-:W-:Y:S01]  /*5e90*/  MOV R218, RZ ;  /* 0x000000ff00da7202 */ /* 0x000fe20000000f00 */
[----:B------:R-:W-:Y:S01]  /*5ea0*/  FMUL.FTZ R187, R182, R185 ;  /* 0x000000b9b6bb7220 */ /* 0x000fe20000410000 */
[----:B------:R-:W-:-:S03]  /*5eb0*/  HFMA2 R185, -RZ, RZ, 0, 0 ;  /* 0x00000000ffb97431 */ /* 0x000fc600000001ff */
[----:B------:R-:W-:Y:S01]  /*5ec0*/  FMUL.FTZ R227, R187, UR16 ;  /* 0x00000010bbe37c20 */ /* 0x000fe20008410000 */
[----:B------:R-:W-:Y:S01]  /*5ed0*/  @P6 PRMT R226, R178, 0x7632, R226 ;  /* 0x00007632b2e26816 */ /* 0x000fe200000000e2 */
[----:B------:R-:W-:Y:S02]  /*5ee0*/  FMUL.FTZ R187, R182, R229 ;  /* 0x000000e5b6bb7220 */ /* 0x000fe40000410000 */
[----:B------:R-:W-:Y:S01]  /*5ef0*/  @P5 SHF.L.U32 R228, R178, 0x10, RZ ;  /* 0x00000010b2e45819 */ /* 0x000fe200000006ff */
[-C--:B------:R-:W-:Y:S01]  /*5f00*/  FMUL.FTZ R178, R60, R227.reuse ;  /* 0x000000e33cb27220 */ /* 0x080fe20000410000 */
[----:B------:R-:W-:Y:S01]  /*5f10*/  @P6 SHF.L.U32 R229, R226, 0x10, RZ ;  /* 0x00000010e2e56819 */ /* 0x000fe200000006ff */
[----:B------:R-:W-:Y:S02]  /*5f20*/  FMUL.FTZ R226, R187, UR16 ;  /* 0x00000010bbe27c20 */ /* 0x000fe40008410000 */
[----:B------:R-:W-:Y:S01]  /*5f30*/  @P5 FMUL.FTZ R185, R228, R227 ;  /* 0x000000e3e4b95220 */ /* 0x000fe20000410000 */
[----:B------:R-:W-:Y:S01]  /*5f40*/  FSEL R178, R178, RZ, P5 ;  /* 0x000000ffb2b27208 */ /* 0x000fe20002800000 */
[-C--:B------:R-:W-:Y:S01]  /*5f50*/  FMUL.FTZ R187, R61, R226.reuse ;  /* 0x000000e23dbb7220 */ /* 0x080fe20000410000 */
[-CC-:B------:R-:W-:Y:S01]  /*5f60*/  FFMA.FTZ R227, R201, R183.reuse, R184.reuse ;  /* 0x000000b7c9e37223 */ /* 0x180fe200000100b8 */
[----:B------:R-:W-:Y:S01]  /*5f70*/  ISETP.GE.U32.AND P5, PT, R220, RZ, PT ;  /* 0x000000ffdc00720c */ /* 0x000fe20003fa6070 */
[----:B------:R-:W-:Y:S01]  /*5f80*/  @P6 FMUL.FTZ R218, R229, R226 ;  /* 0x000000e2e5da6220 */ /* 0x000fe20000410000 */
[----:B------:R-:W-:Y:S01]  /*5f90*/  FFMA.FTZ R226, R206, R183, R184 ;  /* 0x000000b7cee27223 */ /* 0x000fe200000100b8 */
[----:B------:R-:W-:Y:S01]  /*5fa0*/  FADD.FTZ R227, R204, -R227 ;  /* 0x800000e3cce37221 */ /* 0x000fe20000010000 */
[----:B------:R-:W-:Y:S01]  /*5fb0*/  ISETP.GE.U32.AND.EX P5, PT, R221, 0x1000000, PT, P5 ;  /* 0x01000000dd00780c */ /* 0x000fe20003fa6150 */
[----:B------:R-:W-:Y:S01]  /*5fc0*/  FADD.FTZ R152, R152, R185 ;  /* 0x000000b998987221 */ /* 0x000fe20000010000 */
[----:B------:R-:W-:Y:S01]  /*5fd0*/  FSEL R187, R187, RZ, P6 ;  /* 0x000000ffbbbb7208 */ /* 0x000fe20003000000 */
[----:B------:R-:W-:Y:S01]  /*5fe0*/  FADD.FTZ R226, R209, -R226 ;  /* 0x800000e2d1e27221 */ /* 0x000fe20000010000 */
[----:B------:R-:W-:Y:S01]  /*5ff0*/  LOP3.LUT P6, RZ, R221, 0xff0000, RZ, 0xc0, !PT ;  /* 0x00ff0000ddff7812 */ /* 0x000fe200078cc0ff */
[----:B------:R-:W-:Y:S01]  /*6000*/  FFMA.FTZ R229, R7, R227, R26 ;  /* 0x000000e307e57223 */ /* 0x000fe2000001001a */
[----:B------:R-:W-:Y:S01]  /*6010*/  FADD.FTZ R153, R153, R218 ;  /* 0x000000da99997221 */ /* 0x000fe20000010000 */
[----:B------:R-:W-:Y:S01]  /*6020*/  FFMA.FTZ R231, R7, R226, R27 ;  /* 0x000000e207e77223 */ /* 0x000fe2000001001b */
[----:B------:R-:W-:Y:S01]  /*6030*/  CS2R R226, SRZ ;  /* 0x0000000000e27805 */ /* 0x000fe2000001ff00 */
[C---:B------:R-:W-:Y:S01]  /*6040*/  FMUL.FTZ R228, R182.reuse, R229 ;  /* 0x000000e5b6e47220 */ /* 0x040fe20000410000 */
[----:B------:R-:W-:Y:S01]  /*6050*/  F2FP.BF16.F32.PACK_AB R178, R187, R178 ;  /* 0x000000b2bbb2723e */ /* 0x000fe200000010ff */
[----:B------:R-:W-:-:S02]  /*6060*/  FMUL.FTZ R229, R182, R231 ;  /* 0x000000e7b6e57220 */ /* 0x000fc40000410000 */
[----:B------:R-:W-:Y:S01]  /*6070*/  FMUL.FTZ R231, R228, UR16 ;  /* 0x00000010e4e77c20 */ /* 0x000fe20008410000 */
[----:B------:R-:W-:Y:S01]  /*6080*/  @P5 PRMT R233, R179, 0x7632, R233 ;  /* 0x00007632b3e95816 */ /* 0x000fe200000000e9 */
[----:B------:R-:W-:Y:S01]  /*6090*/  FMUL.FTZ R230, R229, UR16 ;  /* 0x00000010e5e67c20 */ /* 0x000fe20008410000 */
[--C-:B------:R-:W-:Y:S01]  /*60a0*/  FFMA.FTZ R229, R195, R183, R184.reuse ;  /* 0x000000b7c3e57223 */ /* 0x100fe200000100b8 */
[----:B------:R-:W-:Y:S01]  /*60b0*/  @P6 SHF.L.U32 R232, R179, 0x10, RZ ;  /* 0x00000010b3e86819 */ /* 0x000fe200000006ff */
[----:B------:R-:W-:Y:S01]  /*60c0*/  FMUL.FTZ R179, R62, R231 ;  /* 0x000000e73eb37220 */ /* 0x000fe20000410000 */
[----:B------:R-:W-:Y:S01]  /*60d0*/  @P5 SHF.L.U32 R233, R233, 0x10, RZ ;  /* 0x00000010e9e95819 */ /* 0x000fe200000006ff */
[-C--:B------:R-:W-:Y:S01]  /*60e0*/  FMUL.FTZ R228, R63, R230.reuse ;  /* 0x000000e63fe47220 */ /* 0x080fe20000410000 */
[----:B------:R-:W-:Y:S01]  /*60f0*/  FFMA.FTZ R184, R192, R183, R184 ;  /* 0x000000b7c0b87223 */ /* 0x000fe200000100b8 */
[----:B------:R-:W-:Y:S01]  /*6100*/  @P6 FMUL.FTZ R227, R232, R231 ;  /* 0x000000e7e8e36220 */ /* 0x000fe20000410000 */
[----:B------:R-:W-:Y:S01]  /*6110*/  FSEL R179, R179, RZ, P6 ;  /* 0x000000ffb3b37208 */ /* 0x000fe20003000000 */
[----:B------:R-:W-:Y:S01]  /*6120*/  @P5 FMUL.FTZ R226, R233, R230 ;  /* 0x000000e6e9e25220 */ /* 0x000fe20000410000 */
[----:B------:R-:W-:Y:S01]  /*6130*/  LOP3.LUT P6, RZ, R220, 0xff, RZ, 0xc0, !PT ;  /* 0x000000ffdcff7812 */ /* 0x000fe200078cc0ff */
[----:B------:R-:W-:Y:S01]  /*6140*/  FADD.FTZ R229, R198, -R229 ;  /* 0x800000e5c6e57221 */ /* 0x000fe20000010000 */
[----:B------:R-:W-:Y:S01]  /*6150*/  FSEL R228, R228, RZ, P5 ;  /* 0x000000ffe4e47208 */ /* 0x000fe20002800000 */
[----:B------:R-:W-:Y:S01]  /*6160*/  FADD.FTZ R184, R203, -R184 ;  /* 0x800000b8cbb87221 */ /* 0x000fe20000010000 */
[----:B------:R-:W-:Y:S01]  /*6170*/  LOP3.LUT P5, RZ, R220, 0xff00, RZ, 0xc0, !PT ;  /* 0x0000ff00dcff7812 */ /* 0x000fe200078ac0ff */
[C---:B------:R-:W-:Y:S01]  /*6180*/  FFMA.FTZ R229, R7.reuse, R229, R28 ;  /* 0x000000e507e57223 */ /* 0x040fe2000001001c */
[----:B------:R-:W-:Y:S01]  /*6190*/  FADD.FTZ R154, R154, R227 ;  /* 0x000000e39a9a7221 */ /* 0x000fe20000010000 */
[----:B------:R-:W-:Y:S01]  /*61a0*/  FFMA.FTZ R183, R7, R184, R29 ;  /* 0x000000b807b77223 */ /* 0x000fe2000001001d */
[----:B------:R-:W-:Y:S01]  /*61b0*/  FADD.FTZ R155, R155, R226 ;  /* 0x000000e29b9b7221 */ /* 0x000fe20000010000 */
[----:B------:R-:W-:Y:S01]  /*61c0*/  FMUL.FTZ R7, R182, R229 ;  /* 0x000000e5b6077220 */ /* 0x000fe20000410000 */
[----:B------:R-:W-:Y:S01]  /*61d0*/  F2FP.BF16.F32.PACK_AB R179, R228, R179 ;  /* 0x000000b3e4b3723e */ /* 0x000fe200000010ff */
[----:B------:R-:W-:Y:S01]  /*61e0*/  FMUL.FTZ R182, R182, R183 ;  /* 0x000000b7b6b67220 */ /* 0x000fe20000410000 */
[----:B------:R-:W-:Y:S01]  /*61f0*/  HFMA2 R183, -RZ, RZ, 0, 0 ;  /* 0x00000000ffb77431 */ /* 0x000fe200000001ff */
[----:B------:R-:W-:Y:S01]  /*6200*/  @P6 SHF.L.U32 R184, R176, 0x10, RZ ;  /* 0x00000010b0b86819 */ /* 0x000fe200000006ff */
[----:B------:R-:W-:Y:S01]  /*6210*/  FMUL.FTZ R229, R7, UR16 ;  /* 0x0000001007e57c20 */ /* 0x000fe20008410000 */
[----:B------:R-:W-:Y:S01]  /*6220*/  FMUL.FTZ R182, R182, UR16 ;  /* 0x00000010b6b67c20 */ /* 0x000fe20008410000 */
[----:B------:R-:W-:Y:S01]  /*6230*/  FADD.FTZ R7, R150, R181 ;  /* 0x000000b596077221 */ /* 0x000fe20000010000 */
[----:B------:R-:W-:Y:S01]  /*6240*/  @P5 PRMT R230, R176, 0x7632, R230 ;  /* 0x00007632b0e65816 */ /* 0x000fe200000000e6 */
[-C--:B------:R-:W-:Y:S01]  /*6250*/  @P6 FMUL.FTZ R183, R184, R229.reuse ;  /* 0x000000e5b8b76220 */ /* 0x080fe20000410000 */
[----:B------:R-:W-:Y:S01]  /*6260*/  FADD.FTZ R184, R151, R186 ;  /* 0x000000ba97b87221 */ /* 0x000fe20000010000 */
[----:B------:R-:W-:Y:S01]  /*6270*/  FMUL.FTZ R150, R56, R229 ;  /* 0x000000e538967220 */ /* 0x000fe20000410000 */
[----:B------:R-:W-:Y:S01]  /*6280*/  @P5 SHF.L.U32 R231, R230, 0x10, RZ ;  /* 0x00000010e6e75819 */ /* 0x000fe200000006ff */
[-C--:B------:R-:W-:Y:S01]  /*6290*/  FMUL.FTZ R151, R57, R182.reuse ;  /* 0x000000b639977220 */ /* 0x080fe20000410000 */
[----:B------:R-:W-:Y:S01]  /*62a0*/  MOV R176, RZ ;  /* 0x000000ff00b07202 */ /* 0x000fe20000000f00 */
[----:B------:R-:W-:Y:S01]  /*62b0*/  FADD.FTZ R185, R148, R183 ;  /* 0x000000b794b97221 */ /* 0x000fe20000010000 */
[----:B------:R-:W-:Y:S01]  /*62c0*/  FSEL R150, R150, RZ, P6 ;  /* 0x000000ff96967208 */ /* 0x000fe20003000000 */
[----:B------:R-:W-:Y:S01]  /*62d0*/  @P5 FMUL.FTZ R176, R231, R182 ;  /* 0x000000b6e7b05220 */ /* 0x000fe20000410000 */
[----:B------:R-:W-:-:S03]  /*62e0*/  FSEL R151, R151, RZ, P5 ;  /* 0x000000ff97977208 */ /* 0x000fc60002800000 */
[----:B------:R-:W-:Y:S01]  /*62f0*/  FADD.FTZ R186, R149, R176 ;  /* 0x000000b095ba7221 */ /* 0x000fe20000010000 */
[----:B------:R-:W-:Y:S01]  /*6300*/  F2FP.BF16.F32.PACK_AB R176, R151, R150 ;  /* 0x0000009697b0723e */ /* 0x000fe200000010ff */
[----:B------:R-:W-:Y:S06]  /*6310*/  BRA `(.L_x_4907) ;  /* 0x0000000c00547947 */ /* 0x000fec0003800000 */
.L_x_4905:
[----:B------:R-:W0:Y:S02]  /*6320*/  LDC.64 R180, c[0x0][0x478] ;  /* 0x00011e00ffb47b82 */ /* 0x000e240000000a00 */
[----:B0-----:R-:W-:-:S04]  /*6330*/  ISETP.NE.U32.AND P1, PT, R180, RZ, PT ;  /* 0x000000ffb400720c */ /* 0x001fc80003f25070 */
[----:B------:R-:W-:-:S13]  /*6340*/  ISETP.NE.AND.EX P1, PT, R181, RZ, PT, P1 ;  /* 0x000000ffb500720c */ /* 0x000fda0003f25310 */
        /* <DEDUP_REMOVED lines=10> */
[C---:B------:R-:W-:Y:S01]  /*63f0*/  FMUL.FTZ R98, R7.reuse, R98 ;  /* 0x0000006207627220 */ /* 0x040fe20000410000 */
[----:B------:R-:W-:Y:S01]  /*6400*/  FMUL.FTZ R99, R7, R96 ;  /* 0x0000006007637220 */ /* 0x000fe20000410000 */
[----:B------:R-:W-:-:S02]  /*6410*/  MOV R218, RZ ;  /* 0x000000ff00da7202 */ /* 0x000fc40000000f00 */
[----:B------:R-:W-:Y:S01]  /*6420*/  CS2R R226, SRZ ;  /* 0x0000000000e27805 */ /* 0x000fe2000001ff00 */
[-C--:B------:R-:W-:Y:S01]  /*6430*/  FMUL.FTZ R96, R98, R182.reuse ;  /* 0x000000b662607220 */ /* 0x080fe20000410000 */
[----:B------:R-:W-:Y:S01]  /*6440*/  FMUL.FTZ R97, R99, R182 ;  /* 0x000000b663617220 */ /* 0x000fe20000410000 */
[C---:B-----5:R-:W-:Y:S02]  /*6450*/  @P5 SHF.L.U32 R172, R177.reuse, 0x10, RZ ;  /* 0x00000010b1ac5819 */ /* 0x060fe400000006ff */
[----:B------:R-:W-:Y:S01]  /*6460*/  FMUL.FTZ R173, R96, UR16 ;  /* 0x0000001060ad7c20 */ /* 0x000fe20008410000 */
[----:B------:R-:W-:Y:S01]  /*6470*/  @P6 PRMT R177, R177, 0x7632, R177 ;  /* 0x00007632b1b16816 */ /* 0x000fe200000000b1 */
[----:B------:R-:W-:Y:S01]  /*6480*/  FMUL.FTZ R96, R97, UR16 ;  /* 0x0000001061607c20 */ /* 0x000fe20008410000 */
[----:B------:R-:W-:Y:S01]  /*6490*/  FFMA.FTZ R97, R199, R183, R184 ;  /* 0x000000b7c7617223 */ /* 0x000fe200000100b8 */
[-C--:B------:R-:W-:Y:S01]  /*64a0*/  @P5 FMUL.FTZ R181, R172, R173.reuse ;  /* 0x000000adacb55220 */ /* 0x080fe20000410000 */
[----:B------:R-:W-:Y:S01]  /*64b0*/  @P6 SHF.L.U32 R175, R177, 0x10, RZ ;  /* 0x00000010b1af6819 */ /* 0x000fe200000006ff */
[----:B------:R-:W-:Y:S01]  /*64c0*/  FMUL.FTZ R180, R59, R96 ;  /* 0x000000603bb47220 */ /* 0x000fe20000410000 */
[----:B------:R-:W-:Y:S01]  /*64d0*/  FMUL.FTZ R177, R58, R173 ;  /* 0x000000ad3ab17220 */ /* 0x000fe20000410000 */
[----:B------:R-:W-:-:S02]  /*64e0*/  FADD.FTZ R172, R202, -R97 ;  /* 0x80000061caac7221 */ /* 0x000fc40000010000 */
[----:B------:R-:W-:Y:S01]  /*64f0*/  @P6 FMUL.FTZ R186, R175, R96 ;  /* 0x00000060afba6220 */ /* 0x000fe20000410000 */
[----:B------:R-:W-:Y:S01]  /*6500*/  FSEL R180, R180, RZ, P6 ;  /* 0x000000ffb4b47208 */ /* 0x000fe20003000000 */
[----:B------:R-:W-:Y:S01]  /*6510*/  FFMA.FTZ R96, R196, R183, R184 ;  /* 0x000000b7c4607223 */ /* 0x000fe200000100b8 */
[----:B------:R-:W-:Y:S01]  /*6520*/  FSEL R177, R177, RZ, P5 ;  /* 0x000000ffb1b17208 */ /* 0x000fe20002800000 */
[----:B------:R-:W-:Y:S01]  /*6530*/  FMUL.FTZ R172, R7, R172 ;  /* 0x000000ac07ac7220 */ /* 0x000fe20000410000 */
[----:B------:R-:W-:Y:S01]  /*6540*/  LOP3.LUT P6, RZ, R221, 0xff00, RZ, 0xc0, !PT ;  /* 0x0000ff00ddff7812 */ /* 0x000fe200078cc0ff */
[----:B------:R-:W-:Y:S01]  /*6550*/  FADD.FTZ R174, R207, -R96 ;  /* 0x80000060cfae7221 */ /* 0x000fe20000010000 */
[----:B------:R-:W-:Y:S01]  /*6560*/  LOP3.LUT P5, RZ, R221, 0xff, RZ, 0xc0, !PT ;  /* 0x000000ffddff7812 */ /* 0x000fe200078ac0ff */
[----:B------:R-:W-:Y:S01]  /*6570*/  FMUL.FTZ R96, R172, R182 ;  /* 0x000000b6ac607220 */ /* 0x000fe20000410000 */
[----:B------:R-:W-:Y:S01]  /*6580*/  F2FP.BF16.F32.PACK_AB R177, R180, R177 ;  /* 0x000000b1b4b1723e */ /* 0x000fe200000010ff */
[----:B------:R-:W-:-:S02]  /*6590*/  FMUL.FTZ R173, R7, R174 ;  /* 0x000000ae07ad7220 */ /* 0x000fc40000410000 */
[----:B------:R-:W-:Y:S02]  /*65a0*/  FMUL.FTZ R97, R96, UR16 ;  /* 0x0000001060617c20 */ /* 0x000fe40008410000 */
[----:B------:R-:W-:-:S04]  /*65b0*/  FMUL.FTZ R96, R173, R182 ;  /* 0x000000b6ad607220 */ /* 0x000fc80000410000 */
        /* <DEDUP_REMOVED lines=19> */
[C---:B------:R-:W-:Y:S01]  /*66f0*/  FMUL.FTZ R174, R7.reuse, R174 ;  /* 0x000000ae07ae7220 */ /* 0x040fe20000410000 */
[----:B------:R-:W-:Y:S01]  /*6700*/  FMUL.FTZ R175, R7, R96 ;  /* 0x0000006007af7220 */ /* 0x000fe20000410000 */
        /* <DEDUP_REMOVED lines=8> */
[-C--:B------:R-:W-:Y:S01]  /*6790*/  FMUL.FTZ R228, R63, R96.reuse ;  /* 0x000000603fe47220 */ /* 0x080fe20000410000 */
[-C--:B------:R-:W-:Y:S01]  /*67a0*/  FMUL.FTZ R179, R62, R229.reuse ;  /* 0x000000e53eb37220 */ /* 0x080fe20000410000 */
[----:B------:R-:W-:Y:S02]  /*67b0*/  @P6 FMUL.FTZ R227, R230, R229 ;  /* 0x000000e5e6e36220 */ /* 0x000fe40000410000 */
[----:B------:R-:W-:Y:S01]  /*67c0*/  @P5 FMUL.FTZ R226, R97, R96 ;  /* 0x0000006061e25220 */ /* 0x000fe20000410000 */
[----:B------:R-:W-:Y:S01]  /*67d0*/  FSEL R228, R228, RZ, P5 ;  /* 0x000000ffe4e47208 */ /* 0x000fe20002800000 */
[-CC-:B------:R-:W-:Y:S01]  /*67e0*/  FFMA.FTZ R97, R195, R183.reuse, R184.reuse ;  /* 0x000000b7c3617223 */ /* 0x180fe200000100b8 */
[----:B------:R-:W-:Y:S01]  /*67f0*/  LOP3.LUT P5, RZ, R220, 0xff00, RZ, 0xc0, !PT ;  /* 0x0000ff00dcff7812 */ /* 0x000fe200078ac0ff */
[----:B------:R-:W-:Y:S01]  /*6800*/  FFMA.FTZ R184, R192, R183, R184 ;  /* 0x000000b7c0b87223 */ /* 0x000fe200000100b8 */
[----:B------:R-:W-:Y:S01]  /*6810*/  FSEL R179, R179, RZ, P6 ;  /* 0x000000ffb3b37208 */ /* 0x000fe20003000000 */
[----:B------:R-:W-:Y:S01]  /*6820*/  FADD.FTZ R96, R198, -R97 ;  /* 0x80000061c6607221 */ /* 0x000fe20000010000 */
[----:B------:R-:W-:Y:S01]  /*6830*/  LOP3.LUT P6, RZ, R220, 0xff, RZ, 0xc0, !PT ;  /* 0x000000ffdcff7812 */ /* 0x000fe200078cc0ff */
[----:B------:R-:W-:Y:S01]  /*6840*/  FADD.FTZ R184, R203, -R184 ;  /* 0x800000b8cbb87221 */ /* 0x000fe20000010000 */
[----:B------:R-:W-:-:S02]  /*6850*/  HFMA2 R183, -RZ, RZ, 0, 0 ;  /* 0x00000000ffb77431 */ /* 0x000fc400000001ff */
[C---:B------:R-:W-:Y:S01]  /*6860*/  FMUL.FTZ R96, R7.reuse, R96 ;  /* 0x0000006007607220 */ /* 0x040fe20000410000 */
[----:B------:R-:W-:Y:S01]  /*6870*/  FADD.FTZ R154, R154, R227 ;  /* 0x000000e39a9a7221 */ /* 0x000fe20000010000 */
[----:B------:R-:W-:Y:S01]  /*6880*/  FMUL.FTZ R97, R7, R184 ;  /* 0x000000b807617220 */ /* 0x000fe20000410000 */
[----:B------:R-:W-:Y:S01]  /*6890*/  FADD.FTZ R155, R155, R226 ;  /* 0x000000e29b9b7221 */ /* 0x000fe20000010000 */
[-C--:B------:R-:W-:Y:S01]  /*68a0*/  FMUL.FTZ R7, R96, R182.reuse ;  /* 0x000000b660077220 */ /* 0x080fe20000410000 */
[----:B------:R-:W-:Y:S01]  /*68b0*/  F2FP.BF16.F32.PACK_AB R179, R228, R179 ;  /* 0x000000b3e4b3723e */ /* 0x000fe200000010ff */
[----:B------:R-:W-:Y:S01]  /*68c0*/  FMUL.FTZ R182, R97, R182 ;  /* 0x000000b661b67220 */ /* 0x000fe20000410000 */
[C---:B------:R-:W-:Y:S02]  /*68d0*/  @P5 PRMT R229, R176.reuse, 0x7632, R229 ;  /* 0x00007632b0e55816 */ /* 0x040fe400000000e5 */
[----:B------:R-:W-:Y:S01]  /*68e0*/  @P6 SHF.L.U32 R184, R176, 0x10, RZ ;  /* 0x00000010b0b86819 */ /* 0x000fe200000006ff */
[----:B------:R-:W-:Y:S01]  /*68f0*/  FMUL.FTZ R182, R182, UR16 ;  /* 0x00000010b6b67c20 */ /* 0x000fe20008410000 */
[----:B------:R-:W-:Y:S01]  /*6900*/  @P5 SHF.L.U32 R231, R229, 0x10, RZ ;  /* 0x00000010e5e75819 */ /* 0x000fe200000006ff */
[----:B------:R-:W-:Y:S01]  /*6910*/  FMUL.FTZ R229, R7, UR16 ;  /* 0x0000001007e57c20 */ /* 0x000fe20008410000 */
[----:B------:R-:W-:Y:S01]  /*6920*/  FADD.FTZ R7, R150, R181 ;  /* 0x000000b596077221 */ /* 0x000fe20000010000 */
[----:B------:R-:W-:-:S02]  /*6930*/  MOV R176, RZ ;  /* 0x000000ff00b07202 */ /* 0x000fc40000000f00 */
[-C--:B------:R-:W-:Y:S01]  /*6940*/  @P6 FMUL.FTZ R183, R184, R229.reuse ;  /* 0x000000e5b8b76220 */ /* 0x080fe20000410000 */
[----:B------:R-:W-:Y:S01]  /*6950*/  FADD.FTZ R184, R151, R186 ;  /* 0x000000ba97b87221 */ /* 0x000fe20000010000 */
[----:B------:R-:W-:Y:S01]  /*6960*/  FMUL.FTZ R150, R56, R229 ;  /* 0x000000e538967220 */ /* 0x000fe20000410000 */
[-C--:B------:R-:W-:Y:S01]  /*6970*/  FMUL.FTZ R151, R57, R182.reuse ;  /* 0x000000b639977220 */ /* 0x080fe20000410000 */
[----:B------:R-:W-:Y:S01]  /*6980*/  @P5 FMUL.FTZ R176, R231, R182 ;  /* 0x000000b6e7b05220 */ /* 0x000fe20000410000 */
[----:B------:R-:W-:Y:S02]  /*6990*/  FADD.FTZ R185, R148, R183 ;  /* 0x000000b794b97221 */ /* 0x000fe40000010000 */
[----:B------:R-:W-:Y:S01]  /*69a0*/  FSEL R150, R150, RZ, P6 ;  /* 0x000000ff96967208 */ /* 0x000fe20003000000 */
[----:B------:R-:W-:Y:S01]  /*69b0*/  FADD.FTZ R186, R149, R176 ;  /* 0x000000b095ba7221 */ /* 0x000fe20000010000 */
[----:B------:R-:W-:-:S04]  /*69c0*/  FSEL R151, R151, RZ, P5 ;  /* 0x000000ff97977208 */ /* 0x000fc80002800000 */
[----:B------:R-:W-:Y:S01]  /*69d0*/  F2FP.BF16.F32.PACK_AB R176, R151, R150 ;  /* 0x0000009697b0723e */ /* 0x000fe200000010ff */
[----:B------:R-:W-:Y:S06]  /*69e0*/  BRA `(.L_x_4907) ;  /* 0x0000000400a07947 */ /* 0x000fec0003800000 */
.L_x_4908:
[C---:B------:R-:W-:Y:S01]  /*69f0*/  LOP3.LUT P5, RZ, R220.reuse, 0xff0000, RZ, 0xc0, !PT ;  /* 0x00ff0000dcff7812 */ /* 0x040fe200078ac0ff */
[-CC-:B------:R-:W-:Y:S01]  /*6a00*/  FFMA.FTZ R181, R197, R183.reuse, R184.reuse ;  /* 0x000000b7c5b57223 */ /* 0x180fe200000100b8 */
[----:B------:R-:W-:Y:S01]  /*6a10*/  LOP3.LUT P6, RZ, R220, 0xff000000, RZ, 0xc0, !PT ;  /* 0xff000000dcff7812 */ /* 0x000fe200078cc0ff */
[----:B------:R-:W-:Y:S02]  /*6a20*/  FFMA.FTZ R186, R194, R183, R184 ;  /* 0x000000b7c2ba7223 */ /* 0x000fe400000100b8 */
[----:B------:R-:W-:Y:S01]  /*6a30*/  FADD.FTZ R180, R200, -R181 ;  /* 0x800000b5c8b47221 */ /* 0x000fe20000010000 */
[----:B------:R-:W-:Y:S02]  /*6a40*/  HFMA2 R181, -RZ, RZ, 0, 0 ;  /* 0x00000000ffb57431 */ /* 0x000fe400000001ff */
[----:B------:R-:W-:Y:S01]  /*6a50*/  FADD.FTZ R186, R205, -R186 ;  /* 0x800000bacdba7221 */ /* 0x000fe20000010000 */
[----:B------:R-:W-:-:S03]  /*6a60*/  FMUL.FTZ R185, R7, R180 ;  /* 0x000000b407b97220 */ /* 0x000fc60000410000 */
[----:B------:R-:W-:Y:S01]  /*6a70*/  FMUL.FTZ R187, R7, R186 ;  /* 0x000000ba07bb7220 */ /* 0x000fe20000410000 */
[----:B------:R-:W-:Y:S01]  /*6a80*/  MOV R186, RZ ;  /* 0x000000ff00ba7202 */ /* 0x000fe20000000f00 */
[C---:B------:R-:W-:Y:S01]  /*6a90*/  FMUL.FTZ R180, R182.reuse, R185 ;  /* 0x000000b9b6b47220 */ /* 0x040fe20000410000 */
[C---:B-----5:R-:W-:Y:S02]  /*6aa0*/  @P5 SHF.L.U32 R226, R177.reuse, 0x10, RZ ;  /* 0x00000010b1e25819 */ /* 0x060fe400000006ff */
[----:B------:R-:W-:Y:S01]  /*6ab0*/  @P6 PRMT R218, R177, 0x7632, R218 ;  /* 0x00007632b1da6816 */ /* 0x000fe200000000da */
[----:B------:R-:W-:Y:S01]  /*6ac0*/  FMUL.FTZ R177, R182, R187 ;  /* 0x000000bbb6b17220 */ /* 0x000fe20000410000 */
[----:B------:R-:W-:Y:S02]  /*6ad0*/  FMUL.FTZ R185, R180, UR16 ;  /* 0x00000010b4b97c20 */ /* 0x000fe40008410000 */
        /* <DEDUP_REMOVED lines=12> */
[----:B------:R-:W-:Y:S01]  /*6ba0*/  FMUL.FTZ R187, R7, R218 ;  /* 0x000000da07bb7220 */ /* 0x000fe20000410000 */
[----:B------:R-:W-:Y:S01]  /*6bb0*/  LOP3.LUT P6, RZ, R221, 0xff00, RZ, 0xc0, !PT ;  /* 0x0000ff00ddff7812 */ /* 0x000fe200078cc0ff */
[----:B------:R-:W-:Y:S01]  /*6bc0*/  FADD.FTZ R226, R207, -R226 ;  /* 0x800000e2cfe27221 */ /* 0x000fe20000010000 */
[----:B------:R-:W-:-:S02]  /*6bd0*/  HFMA2 R185, -RZ, RZ, 0, 0 ;  /* 0x00000000ffb97431 */ /* 0x000fc400000001ff */
[----:B------:R-:W-:Y:S01]  /*6be0*/  FMUL.FTZ R187, R182, R187 ;  /* 0x000000bbb6bb7220 */ /* 0x000fe20000410000 */
[----:B------:R-:W-:Y:S01]  /*6bf0*/  MOV R218, RZ ;  /* 0x000000ff00da7202 */ /* 0x000fe20000000f00 */
[----:B------:R-:W-:Y:S01]  /*6c00*/  FMUL.FTZ R229, R7, R226 ;  /* 0x000000e207e57220 */ /* 0x000fe20000410000 */
[----:B------:R-:W-:Y:S01]  /*6c10*/  F2FP.BF16.F32.PACK_AB R177, R180, R177 ;  /* 0x000000b1b4b1723e */ /* 0x000fe200000010ff */
[----:B------:R-:W-:Y:S01]  /*6c20*/  FMUL.FTZ R227, R187, UR16 ;  /* 0x00000010bbe37c20 */ /* 0x000fe20008410000 */
[----:B------:R-:W-:Y:S01]  /*6c30*/  @P5 SHF.L.U32 R228, R178, 0x10, RZ ;  /* 0x00000010b2e45819 */ /* 0x000fe200000006ff */
[----:B------:R-:W-:-:S03]  /*6c40*/  FMUL.FTZ R187, R182, R229 ;  /* 0x000000e5b6bb7220 */ /* 0x000fc60000410000 */
[----:B------:R-:W-:Y:S01]  /*6c50*/  @P6 PRMT R226, R178, 0x7632, R226 ;  /* 0x00007632b2e26816 */ /* 0x000fe200000000e2 */
[-C--:B------:R-:W-:Y:S01]  /*6c60*/  FMUL.FTZ R178, R60, R227.reuse ;  /* 0x000000e33cb27220 */ /* 0x080fe20000410000 */
[----:B------:R-:W-:Y:S01]  /*6c70*/  @P5 FMUL.FTZ R185, R228, R227 ;  /* 0x000000e3e4b95220 */ /* 0x000fe20000410000 */
[-CC-:B------:R-:W-:Y:S01]  /*6c80*/  FFMA.FTZ R227, R201, R183.reuse, R184.reuse ;  /* 0x000000b7c9e37223 */ /* 0x180fe200000100b8 */
[----:B------:R-:W-:Y:S01]  /*6c90*/  @P6 SHF.L.U32 R229, R226, 0x10, RZ ;  /* 0x00000010e2e56819 */ /* 0x000fe200000006ff */
[----:B------:R-:W-:Y:S01]  /*6ca0*/  FMUL.FTZ R226, R187, UR16 ;  /* 0x00000010bbe27c20 */ /* 0x000fe20008410000 */
[----:B------:R-:W-:Y:S01]  /*6cb0*/  FSEL R178, R178, RZ, P5 ;  /* 0x000000ffb2b27208 */ /* 0x000fe20002800000 */
[----:B------:R-:W-:Y:S01]  /*6cc0*/  FFMA.FTZ R228, R206, R183, R184 ;  /* 0x000000b7cee47223 */ /* 0x000fe200000100b8 */
[----:B------:R-:W-:Y:S01]  /*6cd0*/  ISETP.GE.U32.AND P5, PT, R220, RZ, PT ;  /* 0x000000ffdc00720c */ /* 0x000fe20003fa6070 */
[-C--:B------:R-:W-:Y:S01]  /*6ce0*/  FMUL.FTZ R187, R61, R226.reuse ;  /* 0x000000e23dbb7220 */ /* 0x080fe20000410000 */
        /* <DEDUP_REMOVED lines=8> */
[----:B------:R-:W-:Y:S01]  /*6d70*/  CS2R R226, SRZ ;  /* 0x0000000000e27805 */ /* 0x000fe2000001ff00 */
[----:B------:R-:W-:Y:S01]  /*6d80*/  FMUL.FTZ R228, R182, R229 ;  /* 0x000000e5b6e47220 */ /* 0x000fe20000410000 */
[----:B------:R-:W-:Y:S01]  /*6d90*/  FADD.FTZ R152, R152, R185 ;  /* 0x000000b998987221 */ /* 0x000fe20000010000 */
[----:B------:R-:W-:Y:S01]  /*6da0*/  FMUL.FTZ R229, R182, R231 ;  /* 0x000000e7b6e57220 */ /* 0x000fe20000410000 */
[----:B------:R-:W-:Y:S01]  /*6db0*/  FADD.FTZ R153, R153, R218 ;  /* 0x000000da99997221 */ /* 0x000fe20000010000 */
[----:B------:R-:W-:Y:S01]  /*6dc0*/  FMUL.FTZ R231, R228, UR16 ;  /* 0x00000010e4e77c20 */ /* 0x000fe20008410000 */
[----:B------:R-:W-:Y:S01]  /*6dd0*/  F2FP.BF16.F32.PACK_AB R178, R187, R178 ;  /* 0x000000b2bbb2723e */ /* 0x000fe200000010ff */
[----:B------:R-:W-:Y:S01]  /*6de0*/  FMUL.FTZ R230, R229, UR16 ;  /* 0x00000010e5e67c20 */ /* 0x000fe20008410000 */
[----:B------:R-:W-:Y:S01]  /*6df0*/  @P5 PRMT R233, R179, 0x7632, R233 ;  /* 0x00007632b3e95816 */ /* 0x000fe200000000e9 */
[----:B------:R-:W-:-:S02]  /*6e00*/  FFMA.FTZ R229, R195, R183, R184 ;  /* 0x000000b7c3e57223 */ /* 0x000fc400000100b8 */
[----:B------:R-:W-:Y:S01]  /*6e10*/  @P6 SHF.L.U32 R232, R179, 0x10, RZ ;  /* 0x00000010b3e86819 */ /* 0x000fe200000006ff */
[-C--:B------:R-:W-:Y:S01]  /*6e20*/  FMUL.FTZ R179, R62, R231.reuse ;  /* 0x000000e73eb37220 */ /* 0x080fe20000410000 */
[----:B------:R-:W-:Y:S01]  /*6e30*/  @P5 SHF.L.U32 R233, R233, 0x10, RZ ;  /* 0x00000010e9e95819 */ /* 0x000fe200000006ff */
[-C--:B------:R-:W-:Y:S02]  /*6e40*/  FMUL.FTZ R228, R63, R230.reuse ;  /* 0x000000e63fe47220 */ /* 0x080fe40000410000 */
[----:B------:R-:W-:Y:S01]  /*6e50*/  @P6 FMUL.FTZ R227, R232, R231 ;  /* 0x000000e7e8e36220 */ /* 0x000fe20000410000 */
        /* <DEDUP_REMOVED lines=8> */
[----:B------:R-:W-:Y:S01]  /*6ee0*/  FADD.FTZ R154, R154, R227 ;  /* 0x000000e39a9a7221 */ /* 0x000fe20000010000 */
[----:B------:R-:W-:Y:S01]  /*6ef0*/  FMUL.FTZ R183, R7, R184 ;  /* 0x000000b807b77220 */ /* 0x000fe20000410000 */
[----:B------:R-:W-:Y:S01]  /*6f00*/  FADD.FTZ R155, R155, R226 ;  /* 0x000000e29b9b7221 */ /* 0x000fe20000010000 */
[----:B------:R-:W-:Y:S01]  /*6f10*/  FMUL.FTZ R229, R7, R230 ;  /* 0x000000e607e57220 */ /* 0x000fe20000410000 */
[----:B------:R-:W-:Y:S01]  /*6f20*/  F2FP.BF16.F32.PACK_AB R179, R228, R179 ;  /* 0x000000b3e4b3723e */ /* 0x000fe200000010ff */
[----:B------:R-:W-:Y:S01]  /*6f30*/  FMUL.FTZ R7, R182, R183 ;  /* 0x000000b7b6077220 */ /* 0x000fe20000410000 */
[----:B------:R-:W-:-:S02]  /*6f40*/  HFMA2 R183, -RZ, RZ, 0, 0 ;  /* 0x00000000ffb77431 */ /* 0x000fc400000001ff */
[----:B------:R-:W-:Y:S01]  /*6f50*/  FMUL.FTZ R182, R182, R229 ;  /* 0x000000e5b6b67220 */ /* 0x000fe20000410000 */
[----:B------:R-:W-:Y:S01]  /*6f60*/  @P6 SHF.L.U32 R184, R176, 0x10, RZ ;  /* 0x00000010b0b86819 */ /* 0x000fe200000006ff */
[----:B------:R-:W-:Y:S01]  /*6f70*/  FMUL.FTZ R229, R7, UR16 ;  /* 0x0000001007e57c20 */ /* 0x000fe20008410000 */
[----:B------:R-:W-:Y:S01]  /*6f80*/  FADD.FTZ R7, R150, R181 ;  /* 0x000000b596077221 */ /* 0x000fe20000010000 */
[----:B------:R-:W-:Y:S01]  /*6f90*/  @P5 PRMT R230, R176, 0x7632, R230 ;  /* 0x00007632b0e65816 */ /* 0x000fe200000000e6 */
[----:B------:R-:W-:Y:S01]  /*6fa0*/  FMUL.FTZ R182, R182, UR16 ;  /* 0x00000010b6b67c20 */ /* 0x000fe20008410000 */
[-C--:B------:R-:W-:Y:S01]  /*6fb0*/  @P6 FMUL.FTZ R183, R184, R229.reuse ;  /* 0x000000e5b8b76220 */ /* 0x080fe20000410000 */
[----:B------:R-:W-:Y:S01]  /*6fc0*/  FADD.FTZ R184, R151, R186 ;  /* 0x000000ba97b87221 */ /* 0x000fe20000010000 */
[----:B------:R-:W-:Y:S01]  /*6fd0*/  @P5 SHF.L.U32 R231, R230, 0x10, RZ ;  /* 0x00000010e6e75819 */ /* 0x000fe200000006ff */
[----:B------:R-:W-:Y:S01]  /*6fe0*/  FMUL.FTZ R150, R56, R229 ;  /* 0x000000e538967220 */ /* 0x000fe20000410000 */
[-C--:B------:R-:W-:Y:S01]  /*6ff0*/  FMUL.FTZ R151, R57, R182.reuse ;  /* 0x000000b639977220 */ /* 0x080fe20000410000 */
[----:B------:R-:W-:Y:S01]  /*7000*/  MOV R176, RZ ;  /* 0x000000ff00b07202 */ /* 0x000fe20000000f00 */
[----:B------:R-:W-:Y:S01]  /*7010*/  FADD.FTZ R185, R148, R183 ;  /* 0x000000b794b97221 */ /* 0x000fe20000010000 */
[----:B------:R-:W-:Y:S01]  /*7020*/  @P5 FMUL.FTZ R176, R231, R182 ;  /* 0x000000b6e7b05220 */ /* 0x000fe20000410000 */
[----:B------:R-:W-:-:S02]  /*7030*/  FSEL R150, R150, RZ, P6 ;  /* 0x000000ff96967208 */ /* 0x000fc40003000000 */
[----:B------:R-:W-:Y:S01]  /*7040*/  FSEL R151, R151, RZ, P5 ;  /* 0x000000ff97977208 */ /* 0x000fe20002800000 */
[----:B------:R-:W-:-:S03]  /*7050*/  FADD.FTZ R186, R149, R176 ;  /* 0x000000b095ba7221 */ /* 0x000fc60000010000 */
[----:B------:R-:W-:-:S07]  /*7060*/  F2FP.BF16.F32.PACK_AB R176, R151, R150 ;  /* 0x0000009697b0723e */ /* 0x000fce00000010ff */
.L_x_4907:
        /* <DEDUP_REMOVED lines=11> */
.L_x_4904:
[----:B------:R-:W-:Y:S05]  /*7120*/  BSYNC.RECONVERGENT B0 ;  /* 0x0000000000007941 */ /* 0x000fea0003800200 */
.L_x_4903:
[----:B0-23--:R-:W0:Y:S01]  /*7130*/  LDC.64 R176, c[0x0][0x380] ;  /* 0x0000e000ffb07b82 */ /* 0x00de220000000a00 */
[----:B------:R-:W-:Y:S01]  /*7140*/  UPLOP3.LUT UP1, UPT, UPT, UPT, UP1, 0x40, 0x4 ;  /* 0x000000000004789c */ /* 0x000fe20003f2e810 */
[----:B0-----:R-:W-:-:S04]  /*7150*/  IADD3 R5, PT, PT, R5, R176, RZ ;  /* 0x000000b005057210 */ /* 0x001fc80007ffe0ff */
[----:B------:R-:W-:-:S13]  /*7160*/  ISETP.GE.AND P1, PT, R5, R177, PT ;  /* 0x000000b10500720c */ /* 0x000fda0003f26270 */
[----:B------:R-:W-:Y:S05]  /*7170*/  @!P1 BRA `(.L_x_4909) ;  /* 0xffffff9400949947 */ /* 0x000fea000383ffff */
.L_x_4882:
        /* <DEDUP_REMOVED lines=17> */
.L_x_4911:
[----:B------:R-:W-:Y:S05]  /*7290*/  BSYNC.RECONVERGENT B0 ;  /* 0x0000000000007941 */ /* 0x000fea0003800200 */
.L_x_4910:
        /* <DEDUP_REMOVED lines=15> */
.L_x_4913:
[----:B------:R-:W-:Y:S05]  /*7390*/  BSYNC.RECONVERGENT B0 ;  /* 0x0000000000007941 */ /* 0x000fea0003800200 */
.L_x_4912:
        /* <DEDUP_REMOVED lines=14> */
.L_x_4914:
        /* <DEDUP_REMOVED lines=16> */
.L_x_10748:


//--------------------- .text._ZN10layer_norm13ln_bwd_kernelINS_13Kernel_traitsIf13__nv_bfloat16fS2_fjLj3072ELj1ELj1ELj4ELj16ENS_18Kernel_traits_baseILj3072EfS2_fS2_fjLj128EEEEELb1ELb1ELb0ELb1EEEvNS_9BwdParamsE --------------------------
	.section	.text._ZN10layer_norm13ln_bwd_kernelINS_13Kernel_traitsIf13__nv_bfloat16fS2_fjLj3072ELj1ELj1ELj4ELj16ENS_18Kernel_traits_baseILj3072EfS2_fS2_fjLj128EEEEELb1ELb1ELb0ELb1EEEvNS_9BwdParamsE,"ax",@progbits
	.align	128
        .global         _ZN10layer_norm13ln_bwd_kernelINS_13Kernel_traitsIf13__nv_bfloat16fS2_fjLj3072ELj1ELj1ELj4ELj16ENS_18Kernel_traits_baseILj3072EfS2_fS2_fjLj128EEEEELb1ELb1ELb0ELb1EEEvNS_9BwdParamsE
        .type           _ZN10layer_norm13ln_bwd_kernelINS_13Kernel_traitsIf13__nv_bfloat16fS2_fjLj3072ELj1ELj1ELj4ELj16ENS_18Kernel_traits_baseILj3072EfS2_fS2_fjLj128EEEEELb1ELb1ELb0ELb1EEEvNS_9BwdParamsE,@function
        .size           _ZN10layer_norm13ln_bwd_kernelINS_13Kernel_traitsIf13__nv_bfloat16fS2_fjLj3072ELj1ELj1ELj4ELj16ENS_18Kernel_traits_baseILj3072EfS2_fS2_fjLj128EEEEELb1ELb1ELb0ELb1EEEvNS_9BwdParamsE,(.L_x_10749 - _ZN10layer_norm13ln_bwd_kernelINS_13Kernel_traitsIf13__nv_bfloat16fS2_fjLj3072ELj1ELj1ELj4ELj16ENS_18Kernel_traits_baseILj3072EfS2_fS2_fjLj128EEEEELb1ELb1ELb0ELb1EEEvNS_9BwdParamsE)
        .other          _ZN10layer_norm13ln_bwd_kernelINS_13Kernel_traitsIf13__nv_bfloat16fS2_fjLj3072ELj1ELj1ELj4ELj16ENS_18Kernel_traits_baseILj3072EfS2_fS2_fjLj128EEEEELb1ELb1ELb0ELb1EEEvNS_9BwdParamsE,@"STO_CUDA_ENTRY STV_DEFAULT"
_ZN10layer_norm13ln_bwd_kernelINS_13Kernel_traitsIf13__nv_bfloat16fS2_fjLj3072ELj1ELj1ELj4ELj16ENS_18Kernel_traits_baseILj3072EfS2_fS2_fjLj128EEEEELb1ELb1ELb0ELb1EEEvNS_9BwdParamsE:
.text._ZN10layer_norm13ln_bwd_kernelINS_13Kernel_traitsIf13__nv_bfloat16fS2_fjLj3072ELj1ELj1ELj4ELj16ENS_18Kernel_traits_baseILj3072EfS2_fS2_fjLj128EEEEELb1ELb1ELb0ELb1EEEvNS_9BwdParamsE:
        /* <DEDUP_REMOVED lines=97> */
[----:B------:R-:W-:Y:S01]  /*0610*/  MOV R193, RZ ;  /* 0x000000ff00c17202 */ /* 0x000fe20000000f00 */
[----:B------:R-:W5:Y:S01]  /*0620*/  LDG.E.128 R76, desc[UR8][R6.64+0x10] ;  /* 0x00001008064c7981 */ /* 0x000f62000c1e1d00 */
[----:B------:R-:W-:Y:S01]  /*0630*/  MOV R190, UR7 ;  /* 0x0000000700be7c02 */ /* 0x000fe20008000f00 */
[----:B------:R-:W0:Y:S02]  /*0640*/  LDCU.U8 UR10, c[0x0][0x410] ;  /* 0x00008200ff0a77ac */ /* 0x000e240008000000 */
[----:B------:R1:W5:Y:S01]  /*0650*/  LDG.E.128 R80, desc[UR8][R6.64] ;  /* 0x0000000806507981 */ /* 0x000362000c1e1d00 */
[----:B------:R-:W2:Y:S01]  /*0660*/  LDCU UR6, c[0x0][0x408] ;  /* 0x00008100ff0677ac */ /* 0x000ea20008000800 */
[----:B------:R-:W3:Y:S01]  /*0670*/  LDCU UR11, c[0x0][0x388] ;  /* 0x00007100ff0b77ac */ /* 0x000ee20008000800 */
[----:B-1----:R-:W-:Y:S01]  /*0680*/  CS2R R6, SRZ ;  /* 0x0000000000067805 */ /* 0x002fe2000001ff00 */
[----:B------:R-:W1:Y:S01]  /*0690*/  LDCU UR14, c[0x0][0x400] ;  /* 0x00008000ff0e77ac */ /* 0x000e620008000800 */
[----:B------:R-:W4:Y:S01]  /*06a0*/  LDCU.64 UR4, c[0x0][0x478] ;  /* 0x00008f00ff0477ac */ /* 0x000f220008000a00 */
[----:B------:R-:W0:Y:S04]  /*06b0*/  LDCU.64 UR12, c[0x0][0x438] ;  /* 0x00008700ff0c77ac */ /* 0x000e280008000a00 */
.L_x_4928:
[----:B------:R-:W2:Y:S01]  /*06c0*/  LDC.64 R134, c[0x0][0x3c0] ;  /* 0x0000f000ff867b82 */ /* 0x000ea20000000a00 */
[----:B---3--:R-:W-:-:S05]  /*06d0*/  IMAD R0, R190, UR11, RZ ;  /* 0x0000000bbe007c24 */ /* 0x008fca000f8e02ff */
[----:B0-----:R-:W-:Y:S02]  /*06e0*/  SHF.R.S32.HI R117, RZ, 0x1f, R0 ;  /* 0x0000001fff757819 */ /* 0x001fe40000011400 */
[----:B------:R-:W3:Y:S02]  /*06f0*/  LDC.64 R200, c[0x0][0x3a8] ;  /* 0x0000ea00ffc87b82 */ /* 0x000ee40000000a00 */
[----:B------:R-:W-:-:S04]  /*0700*/  LEA.HI R117, R117, R0, RZ, 0x3 ;  /* 0x0000000075757211 */ /* 0x000fc800078f18ff */
[----:B------:R-:W-:Y:S02]  /*0710*/  LEA.HI.SX32 R197, R117, R2, 0x1d ;  /* 0x0000000275c57211 */ /* 0x000fe400078feaff */
[----:B------:R-:W1:Y:S08]  /*0720*/  LDC.64 R148, c[0x0][0x428] ;  /* 0x00010a00ff947b82 */ /* 0x000e700000000a00 */
[----:B------:R-:W4:Y:S01]  /*0730*/  LDC.64 R198, c[0x0][0x3c8] ;  /* 0x0000f200ffc67b82 */ /* 0x000f220000000a00 */
[----:B--2---:R-:W-:Y:S01]  /*0740*/  IMAD.WIDE R134, R190, 0x4, R134 ;  /* 0x00000004be867825 */ /* 0x004fe200078e0286 */
[----:B------:R-:W-:-:S02]  /*0750*/  IADD3 R195, PT, PT, R197, 0x80, RZ ;  /* 0x00000080c5c37810 */ /* 0x000fc40007ffe0ff */
[C---:B------:R-:W-:Y:S02]  /*0760*/  IADD3 R191, PT, PT, R197.reuse, 0x100, RZ ;  /* 0x00000100c5bf7810 */ /* 0x040fe40007ffe0ff */
[----:B------:R-:W2:Y:S01]  /*0770*/  LDG.E R0, desc[UR8][R134.64] ;  /* 0x0000000886007981 */ /* 0x000ea2000c1e1900 */
[----:B---3--:R-:W-:-:S04]  /*0780*/  IMAD.WIDE.U32 R150, R197, 0x20, R200 ;  /* 0x00000020c5967825 */ /* 0x008fc800078e00c8 */
[----:B------:R-:W-:Y:S01]  /*0790*/  IMAD.WIDE.U32 R202, R195, 0x20, R200 ;  /* 0x00000020c3ca7825 */ /* 0x000fe200078e00c8 */
[----:B------:R-:W3:Y:S03]  /*07a0*/  LDG.E.128 R116, desc[UR8][R150.64] ;  /* 0x0000000896747981 */ /* 0x000ee6000c1e1d00 */
[----:B-1----:R-:W-:Y:S01]  /*07b0*/  IMAD.WIDE.U32 R120, R197, 0x10, R148 ;  /* 0x00000010c5787825 */ /* 0x002fe200078e0094 */
[----:B------:R-:W3:Y:S03]  /*07c0*/  LDG.E.128 R128, desc[UR8][R202.64] ;  /* 0x00000008ca807981 */ /* 0x000ee6000c1e1d00 */
[----:B------:R-:W-:Y:S01]  /*07d0*/  IMAD.WIDE.U32 R200, R191, 0x20, R200 ;  /* 0x00000020bfc87825 */ /* 0x000fe200078e00c8 */
[----:B------:R-:W3:Y:S03]  /*07e0*/  LDG.E.128 R136, desc[UR8][R202.64+0x10] ;  /* 0x00001008ca887981 */ /* 0x000ee6000c1e1d00 */
[----:B----4-:R-:W-:Y:S01]  /*07f0*/  IMAD.WIDE R198, R190, 0x4, R198 ;  /* 0x00000004bec67825 */ /* 0x010fe200078e02c6 */
[----:B------:R-:W4:Y:S03]  /*0800*/  LDG.E.128 R120, desc[UR8][R120.64] ;  /* 0x0000000878787981 */ /* 0x000f26000c1e1d00 */
[--C-:B------:R-:W-:Y:S01]  /*0810*/  IMAD.WIDE.U32 R132, R195, 0x10, R148.reuse ;  /* 0x00000010c3847825 */ /* 0x100fe200078e0094 */
[----:B------:R-:W4:Y:S04]  /*0820*/  LDG.E.128 R124, desc[UR8][R150.64+0x10] ;  /* 0x00001008967c7981 */ /* 0x000f28000c1e1d00 */
[----:B------:R-:W4:Y:S04]  /*0830*/  LDG.E.128 R140, desc[UR8][R200.64] ;  /* 0x00000008c88c7981 */ /* 0x000f28000c1e1d00 */
[----:B------:R-:W4:Y:S04]  /*0840*/  LDG.E.128 R144, desc[UR8][R200.64+0x10] ;  /* 0x00001008c8907981 */ /* 0x000f28000c1e1d00 */
[----:B------:R-:W4:Y:S04]  /*0850*/  LDG.E R194, desc[UR8][R198.64] ;  /* 0x00000008c6c27981 */ /* 0x000f28000c1e1900 */
[----:B------:R-:W4:Y:S01]  /*0860*/  LDG.E.128 R132, desc[UR8][R132.64] ;  /* 0x0000000884847981 */ /* 0x000f22000c1e1d00 */
[----:B------:R-:W-:-:S06]  /*0870*/  IMAD.WIDE.U32 R148, R191, 0x10, R148 ;  /* 0x00000010bf947825 */ /* 0x000fcc00078e0094 */
[----:B------:R-:W4:Y:S01]  /*0880*/  LDG.E.128 R148, desc[UR8][R148.64] ;  /* 0x0000000894947981 */ /* 0x000f22000c1e1d00 */
[----:B0-----:R-:W-:Y:S02]  /*0890*/  ISETP.NE.AND P5, PT, RZ, UR10, PT ;  /* 0x0000000aff007c0c */ /* 0x001fe4000bfa5270 */
[----:B------:R-:W-:Y:S02]  /*08a0*/  LOP3.LUT P4, RZ, R2, 0x1f, RZ, 0xc0, !PT ;  /* 0x0000001f02ff7812 */ /* 0x000fe4000788c0ff */
[----:B------:R-:W-:Y:S02]  /*08b0*/  PLOP3.LUT P0, PT, PT, PT, PT, 0x80, 0x8 ;  /* 0x000000000008781c */ /* 0x000fe40003f0f070 */
[----:B------:R-:W-:-:S04]  /*08c0*/  ISETP.NE.U32.AND P2, PT, RZ, UR12, PT ;  /* 0x0000000cff007c0c */ /* 0x000fc8000bf45070 */
[----:B------:R-:W-:-:S05]  /*08d0*/  ISETP.NE.AND.EX P2, PT, RZ, UR13, PT, P2 ;  /* 0x0000000dff007c0c */ /* 0x000fca000bf45320 */
[----:B------:R-:W-:Y:S02]  /*08e0*/  @!P4 PLOP3.LUT P0, PT, P3, PT, PT, 0x80, 0x8 ;  /* 0x000000000008c81c */ /* 0x000fe40001f0f070 */
[----:B--2---:R-:W-:-:S05]  /*08f0*/  FSEL R0, R0, RZ, !P5 ;  /* 0x000000ff00007208 */ /* 0x004fca0006800000 */
[C---:B---3--:R-:W-:Y:S01]  /*0900*/  FADD.FTZ R213, -R0.reuse, R116 ;  /* 0x0000007400d57221 */ /* 0x048fe20000010100 */
[C---:B------:R-:W-:Y:S01]  /*0910*/  FADD.FTZ R223, -R0.reuse, R117 ;  /* 0x0000007500df7221 */ /* 0x040fe20000010100 */
[C---:B------:R-:W-:Y:S01]  /*0920*/  FADD.FTZ R227, -R0.reuse, R119 ;  /* 0x0000007700e37221 */ /* 0x040fe20000010100 */
[C---:B------:R-:W-:Y:S01]  /*0930*/  FADD.FTZ R221, -R0.reuse, R131 ;  /* 0x0000008300dd7221 */ /* 0x040fe20000010100 */
[C---:B------:R-:W-:Y:S01]  /*0940*/  FADD.FTZ R217, -R0.reuse, R129 ;  /* 0x0000008100d97221 */ /* 0x040fe20000010100 */
[C---:B------:R-:W-:Y:S01]  /*0950*/  FADD.FTZ R225, -R0.reuse, R118 ;  /* 0x0000007600e17221 */ /* 0x040fe20000010100 */
[----:B------:R-:W-:Y:S01]  /*0960*/  FADD.FTZ R131, -R0, R139 ;  /* 0x0000008b00837221 */ /* 0x000fe20000010100 */
[C---:B----4-:R-:W-:Y:S02]  /*0970*/  PRMT R116, R120.reuse, 0x7632, R116 ;  /* 0x0000763278747816 */ /* 0x050fe40000000074 */
        /* <DEDUP_REMOVED lines=20> */
[----:B-----5:R-:W-:Y:S01]  /*0ac0*/  FMUL.FTZ R229, R36, R120 ;  /* 0x0000007824e57220 */ /* 0x020fe20000410000 */
[C---:B------:R-:W-:Y:S01]  /*0ad0*/  PRMT R118, R121.reuse, 0x7632, R118 ;  /* 0x0000763279767816 */ /* 0x040fe20000000076 */
[----:B------:R-:W-:Y:S01]  /*0ae0*/  FMUL.FTZ R223, R194, R223 ;  /* 0x000000dfc2df7220 */ /* 0x000fe20000410000 */
[----:B------:R-:W-:Y:S01]  /*0af0*/  SHF.L.U32 R121, R121, 0x10, RZ ;  /* 0x0000001079797819 */ /* 0x000fe200000006ff */
[----:B------:R-:W-:Y:S01]  /*0b00*/  FMUL.FTZ R228, R37, R126 ;  /* 0x0000007e25e47220 */ /* 0x000fe20000410000 */
[C---:B------:R-:W-:Y:S01]  /*0b10*/  PRMT R220, R133.reuse, 0x7632, R220 ;  /* 0x0000763285dc7816 */ /* 0x040fe200000000dc */
[----:B------:R-:W-:Y:S01]  /*0b20*/  FFMA.FTZ R116, R0, R229, RZ ;  /* 0x000000e500747223 */ /* 0x000fe200000100ff */
[----:B------:R-:W-:Y:S01]  /*0b30*/  SHF.L.U32 R203, R133, 0x10, RZ ;  /* 0x0000001085cb7819 */ /* 0x000fe200000006ff */
[----:B------:R-:W-:Y:S01]  /*0b40*/  FADD.FTZ R133, RZ, R229 ;  /* 0x000000e5ff857221 */ /* 0x000fe20000010000 */
        /* <DEDUP_REMOVED lines=72> */
[----:B------:R-:W-:Y:S01]  /*0fd0*/  FADD.FTZ R118, R133, R206 ;  /* 0x000000ce85767221 */ /* 0x000fe20000010000 */
[----:B------:R-:W-:Y:S01]  /*0fe0*/  PRMT R236, R151, 0x7632, R236 ;  /* 0x0000763297ec7816 */ /* 0x000fe200000000ec */
[----:B------:R-:W-:Y:S01]  /*0ff0*/  FFMA.FTZ R129, R209, R206, R116 ;  /* 0x000000ced1817223 */ /* 0x000fe20000010074 */
[----:B------:R-:W-:Y:S01]  /*1000*/  SHF.L.U32 R239, R151, 0x10, RZ ;  /* 0x0000001097ef7819 */ /* 0x000fe200000006ff */
[----:B------:R-:W-:Y:S01]  /*1010*/  FMUL.FTZ R151, R51, R243 ;  /* 0x000000f333977220 */ /* 0x000fe20000410000 */
        /* <DEDUP_REMOVED lines=38> */
[----:B------:R-:W0:Y:S01]  /*1280*/  @P2 LDC.64 R132, c[0x0][0x438] ;  /* 0x00010e00ff842b82 */ /* 0x000e220000000a00 */
        /* <DEDUP_REMOVED lines=19> */
[----:B------:R-:W-:-:S04]  /*13c0*/  MOV R122, 0x400 ;  /* 0x00000400007a7802 */ /* 0x000fc80000000f00 */
[----:B---3--:R-:W-:-:S04]  /*13d0*/  LEA R122, R129, R122, 0x18 ;  /* 0x0000007a817a7211 */ /* 0x008fc800078ec0ff */
[----:B------:R-:W-:-:S04]  /*13e0*/  IADD3 R246, PT, PT, R122, 0x3020, RZ ;  /* 0x000030207af67810 */ /* 0x000fc80007ffe0ff */
[----:B------:R-:W-:Y:S02]  /*13f0*/  @!P4 MOV R118, R246 ;  /* 0x000000f60076c202 */ /* 0x000fe40000000f00 */
[----:B------:R-:W-:Y:S01]  /*1400*/  @!P0 IADD3 R118, PT, PT, R122, 0x3000, RZ ;  /* 0x000030007a768810 */ /* 0x000fe20007ffe0ff */
[----:B-1----:R-:W-:-:S03]  /*1410*/  FADD.FTZ R117, R127, R116 ;  /* 0x000000747f757221 */ /* 0x002fc60000010000 */
[----:B------:R-:W-:Y:S01]  /*1420*/  @!P4 MOV R127, R118 ;  /* 0x00000076007fc202 */ /* 0x000fe20000000f00 */
[----:B--2---:R-:W-:Y:S02]  /*1430*/  FADD.FTZ R130, R128, R119 ;  /* 0x0000007780827221 */ /* 0x004fe40000010000 */
[----:B------:R-:W1:Y:S08]  /*1440*/  @P2 LDC.64 R128, c[0x0][0x438] ;  /* 0x00010e00ff802b82 */ /* 0x000e700000000a00 */
[----:B------:R-:W2:Y:S01]  /*1450*/  @P2 LDC.64 R118, c[0x0][0x438] ;  /* 0x00010e00ff762b82 */ /* 0x000ea20000000a00 */
[----:B------:R-:W3:Y:S04]  /*1460*/  SHFL.DOWN PT, R116, R117, 0x1, 0x1f ;  /* 0x08201f0075747f89 */ /* 0x000ee800000e0000 */
[----:B------:R-:W4:Y:S01]  /*1470*/  SHFL.DOWN PT, R125, R130, 0x1, 0x1f ;  /* 0x08201f00827d7f89 */ /* 0x000f2200000e0000 */
[----:B-1----:R-:W-:-:S04]  /*1480*/  @P2 IMAD.WIDE.U32 R134, R197, 0x20, R128 ;  /* 0x00000020c5862825 */ /* 0x002fc800078e0080 */
[----:B0-----:R-:W-:Y:S01]  /*1490*/  @P2 IMAD.WIDE.U32 R132, R191, 0x20, R132 ;  /* 0x00000020bf842825 */ /* 0x001fe200078e0084 */
[----:B------:R-:W5:Y:S03]  /*14a0*/  @P2 LDG.E.128 R96, desc[UR8][R134.64] ;  /* 0x0000000886602981 */ /* 0x000f66000c1e1d00 */
[----:B--2---:R-:W-:Y:S01]  /*14b0*/  @P2 IMAD.WIDE.U32 R128, R195, 0x20, R118 ;  /* 0x00000020c3802825 */ /* 0x004fe200078e0076 */
[----:B------:R-:W5:Y:S01]  /*14c0*/  @P2 LDG.E.128 R100, desc[UR8][R134.64+0x10] ;  /* 0x0000100886642981 */ /* 0x000f62000c1e1d00 */
[----:B------:R-:W0:Y:S03]  /*14d0*/  @P1 LDC.64 R118, c[0x0][0x3e0] ;  /* 0x0000f800ff761b82 */ /* 0x000e260000000a00 */
[----:B------:R-:W5:Y:S04]  /*14e0*/  @P2 LDG.E.128 R104, desc[UR8][R128.64] ;  /* 0x0000000880682981 */ /* 0x000f68000c1e1d00 */
[----:B------:R1:W5:Y:S01]  /*14f0*/  @P2 LDG.E.128 R108, desc[UR8][R128.64+0x10] ;  /* 0x00001008806c2981 */ /* 0x000362000c1e1d00 */
[----:B---3--:R-:W-:-:S03]  /*1500*/  FADD.FTZ R116, R117, R116 ;  /* 0x0000007475747221 */ /* 0x008fc60000010000 */
[----:B------:R-:W5:Y:S04]  /*1510*/  @P2 LDG.E.128 R112, desc[UR8][R132.64] ;  /* 0x0000000884702981 */ /* 0x000f68000c1e1d00 */
[----:B------:R2:W5:Y:S01]  /*1520*/  @P2 LDG.E.128 R88, desc[UR8][R132.64+0x10] ;  /* 0x0000100884582981 */ /* 0x000562000c1e1d00 */
[----:B-1----:R-:W1:Y:S01]  /*1530*/  LDC.64 R128, c[0x0][0x3b0] ;  /* 0x0000ec00ff807b82 */ /* 0x002e620000000a00 */
[----:B----4-:R-:W-:Y:S01]  /*1540*/  FADD.FTZ R117, R130, R125 ;  /* 0x0000007d82757221 */ /* 0x010fe20000010000 */
[----:B------:R-:W-:Y:S01]  /*1550*/  @!P4 LEA R125, R192, R127, 0x3 ;  /* 0x0000007fc07dc211 */ /* 0x000fe200078e18ff */
[----:B0-----:R-:W-:-:S05]  /*1560*/  @P1 IMAD.WIDE R118, R190, 0x2, R118 ;  /* 0x00000002be761825 */ /* 0x001fca00078e0276 */
[----:B------:R-:W0:Y:S01]  /*1570*/  LDC.64 R130, c[0x0][0x390] ;  /* 0x0000e400ff827b82 */ /* 0x000e220000000a00 */
[----:B------:R0:W-:Y:S04]  /*1580*/  @!P4 STS.64 [R125], R116 ;  /* 0x000000747d00c388 */ /* 0x0001e80000000a00 */
[----:B------:R-:W3:Y:S01]  /*1590*/  @P1 LDG.E.U16 R245, desc[UR8][R118.64] ;  /* 0x0000000876f51981 */ /* 0x000ee2000c1e1500 */
[----:B-1----:R-:W-:-:S04]  /*15a0*/  IMAD.WIDE.U32 R134, R197, 0x8, R128 ;  /* 0x00000008c5867825 */ /* 0x002fc800078e0080 */
[--C-:B--2---:R-:W-:Y:S02]  /*15b0*/  IMAD.WIDE.U32 R132, R195, 0x8, R128.reuse ;  /* 0x00000008c3847825 */ /* 0x104fe400078e0080 */
[----:B------:R-:W5:Y:S02]  /*15c0*/  LDG.E.64 R134, desc[UR8][R134.64] ;  /* 0x0000000886867981 */ /* 0x000f64000c1e1b00 */
[----:B------:R-:W-:Y:S02]  /*15d0*/  IMAD.WIDE.U32 R128, R191, 0x8, R128 ;  /* 0x00000008bf807825 */ /* 0x000fe400078e0080 */
[----:B------:R-:W5:Y:S04]  /*15e0*/  LDG.E.64 R132, desc[UR8][R132.64] ;  /* 0x0000000884847981 */ /* 0x000f68000c1e1b00 */
[----:B------:R-:W5:Y:S01]  /*15f0*/  LDG.E.64 R128, desc[UR8][R128.64] ;  /* 0x0000000880807981 */ /* 0x000f62000c1e1b00 */
[----:B0-----:R-:W-:Y:S01]  /*1600*/  IMAD.WIDE.U32 R116, R197, 0x10, R130 ;  /* 0x00000010c5747825 */ /* 0x001fe200078e0082 */
[----:B------:R-:W-:Y:S06]  /*1610*/  BAR.SYNC.DEFER_BLOCKING 0x0 ;  /* 0x0000000000007b1d */ /* 0x000fec0000010000 */
[----:B------:R-:W5:Y:S01]  /*1620*/  LDG.E.128 R116, desc[UR8][R116.64] ;  /* 0x0000000874747981 */ /* 0x000f62000c1e1d00 */
[----:B------:R-:W-:Y:S01]  /*1630*/  @!P3 IADD3 R246, PT, PT, R122, 0x3000, RZ ;  /* 0x000030007af6b810 */ /* 0x000fe20007ffe0ff */
[----:B------:R-:W-:Y:S01]  /*1640*/  FADD.FTZ R189, R120, R189 ;  /* 0x000000bd78bd7221 */ /* 0x000fe20000010000 */
[----:B------:R-:W-:Y:S01]  /*1650*/  IADD3 R125, PT, PT, R122, 0x3030, RZ ;  /* 0x000030307a7d7810 */ /* 0x000fe20007ffe0ff */
[----:B------:R-:W-:Y:S01]  /*1660*/  FFMA.FTZ R193, R0, R120, R193 ;  /* 0x0000007800c17223 */ /* 0x000fe200000100c1 */
[----:B------:R-:W-:Y:S01]  /*1670*/  @!P3 IADD3 R125, PT, PT, R122, 0x3010, RZ ;  /* 0x000030107a7db810 */ /* 0x000fe20007ffe0ff */
[----:B------:R-:W-:Y:S01]  /*1680*/  FADD.FTZ R185, R121, R185 ;  /* 0x000000b979b97221 */ /* 0x000fe20000010000 */
[----:B------:R-:W-:Y:S01]  /*1690*/  FFMA.FTZ R186, R225, R121, R186 ;  /* 0x00000079e1ba7223 */ /* 0x000fe200000100ba */
[----:B------:R-:W-:Y:S01]  /*16a0*/  FADD.FTZ R177, R123, R177 ;  /* 0x000000b17bb17221 */ /* 0x000fe20000010000 */
[----:B------:R-:W-:-:S02]  /*16b0*/  FFMA.FTZ R178, R235, R123, R178 ;  /* 0x0000007bebb27223 */ /* 0x000fc400000100b2 */
[----:B------:R-:W0:Y:S01]  /*16c0*/  LDS.128 R120, [R246] ;  /* 0x00000000f6787984 */ /* 0x000e220000000c00 */
[----:B------:R-:W-:Y:S01]  /*16d0*/  FFMA.FTZ R188, R223, R126, R188 ;  /* 0x0000007edfbc7223 */ /* 0x000fe200000100bc */
[----:B------:R-:W-:Y:S01]  /*16e0*/  FADD.FTZ R187, R126, R187 ;  /* 0x000000bb7ebb7221 */ /* 0x000fe20000010000 */
[----:B------:R-:W-:Y:S01]  /*16f0*/  FFMA.FTZ R184, R227, R124, R184 ;  /* 0x0000007ce3b87223 */ /* 0x000fe200000100b8 */
[----:B------:R-:W-:Y:S02]  /*1700*/  FADD.FTZ R183, R124, R183 ;  /* 0x000000b77cb77221 */ /* 0x000fe40000010000 */
        /* <DEDUP_REMOVED lines=53> */
[----:B---3--:R-:W-:Y:S01]  /*1a60*/  @P1 SHF.L.U32 R199, R245, 0x10, RZ ;  /* 0x00000010f5c71819 */ /* 0x008fe200000006ff */
[----:B------:R-:W-:Y:S06]  /*1a70*/  BRA.U UP0, `(.L_x_4916) ;  /* 0x0000000d001c7547 */ /* 0x000fec000b800000 */
[----:B------:R-:W-:-:S04]  /*1a80*/  UISETP.NE.U32.AND UP0, UPT, UR4, URZ, UPT ;  /* 0x000000ff0400728c */ /* 0x000fc8000bf05070 */
[----:B------:R-:W-:-:S09]  /*1a90*/  UISETP.NE.AND.EX UP0, UPT, UR5, URZ, UPT, UP0 ;  /* 0x000000ff0500728c */ /* 0x000fd2000bf05300 */
[----:B------:R-:W-:Y:S05]  /*1aa0*/  BRA.U UP0, `(.L_x_4917) ;  /* 0x0000000500887547 */ /* 0x000fea000b800000 */
        /* <DEDUP_REMOVED lines=13> */
[----:B------:R-:W-:Y:S01]  /*1b80*/  LOP3.LUT P4, RZ, R135, 0xff0000, RZ, 0xc0, !PT ;  /* 0x00ff000087ff7812 */ /* 0x000fe2000788c0ff */
[----:B------:R-:W-:Y:S01]  /*1b90*/  FMUL.FTZ R122, R194, R231 ;  /* 0x000000e7c27a7220 */ /* 0x000fe20000410000 */
[C---:B------:R-:W-:Y:S01]  /*1ba0*/  @P6 SHF.L.U32 R121, R117.reuse, 0x10, RZ ;  /* 0x0000001075796819 */ /* 0x040fe200000006ff */
[----:B------:R-:W-:Y:S01]  /*1bb0*/  FMUL.FTZ R123, R120, UR6 ;  /* 0x00000006787b7c20 */ /* 0x000fe20008410000 */
[C---:B------:R-:W-:Y:S01]  /*1bc0*/  FMUL.FTZ R120, R194.reuse, R227 ;  /* 0x000000e3c2787220 */ /* 0x040fe20000410000 */
[----:B------:R-:W-:Y:S01]  /*1bd0*/  FMUL.FTZ R124, R194, R235 ;  /* 0x000000ebc27c7220 */ /* 0x000fe20000410000 */
[----:B------:R-:W-:Y:S01]  /*1be0*/  @P0 PRMT R117, R117, 0x7632, R117 ;  /* 0x0000763275750816 */ /* 0x000fe20000000075 */
[-C--:B------:R-:W-:Y:S01]  /*1bf0*/  FMUL.FTZ R122, R122, R199.reuse ;  /* 0x000000c77a7a7220 */ /* 0x080fe20000410000 */
[----:B------:R-:W-:Y:S01]  /*1c00*/  FMUL.FTZ R120, R120, R199 ;  /* 0x000000c778787220 */ /* 0x000fe20000410000 */
[----:B------:R-:W-:-:S02]  /*1c10*/  HFMA2 R201, -RZ, RZ, 0, 0 ;  /* 0x00000000ffc97431 */ /* 0x000fc400000001ff */
[----:B------:R-:W-:Y:S01]  /*1c20*/  @P6 FMUL.FTZ R201, R123, R121 ;  /* 0x000000797bc96220 */ /* 0x000fe20000410000 */
[----:B------:R-:W-:Y:S01]  /*1c30*/  FMUL.FTZ R124, R124, R199 ;  /* 0x000000c77c7c7220 */ /* 0x000fe20000410000 */
[----:B------:R-:W-:Y:S01]  /*1c40*/  @P5 SHF.L.U32 R121, R118, 0x10, RZ ;  /* 0x0000001076795819 */ /* 0x000fe200000006ff */
[----:B------:R-:W-:Y:S01]  /*1c50*/  FMUL.FTZ R126, R120, UR6 ;  /* 0x00000006787e7c20 */ /* 0x000fe20008410000 */
[----:B------:R-:W-:Y:S01]  /*1c60*/  @P0 SHF.L.U32 R117, R117, 0x10, RZ ;  /* 0x0000001075750819 */ /* 0x000fe200000006ff */
[----:B------:R-:W-:Y:S01]  /*1c70*/  FMUL.FTZ R122, R122, UR6 ;  /* 0x000000067a7a7c20 */ /* 0x000fe20008410000 */
[----:B------:R-:W-:Y:S01]  /*1c80*/  FMUL.FTZ R125, R124, UR6 ;  /* 0x000000067c7d7c20 */ /* 0x000fe20008410000 */
[----:B------:R-:W-:Y:S01]  /*1c90*/  MOV R218, RZ ;  /* 0x000000ff00da7202 */ /* 0x000fe20000000f00 */
[----:B------:R-:W-:Y:S02]  /*1ca0*/  HFMA2 R203, -RZ, RZ, 0, 0 ;  /* 0x00000000ffcb7431 */ /* 0x000fe400000001ff */
[----:B------:R-:W-:Y:S01]  /*1cb0*/  @P0 FMUL.FTZ R218, R126, R117 ;  /* 0x000000757eda0220 */ /* 0x000fe20000410000 */
[----:B------:R-:W-:Y:S01]  /*1cc0*/  @P5 FMUL.FTZ R203, R122, R121 ;  /* 0x000000797acb5220 */ /* 0x000fe20000410000 */
[----:B------:R-:W-:Y:S01]  /*1cd0*/  FMUL.FTZ R117, R82, R123 ;  /* 0x0000007b52757220 */ /* 0x000fe20000410000 */
[----:B------:R-:W-:Y:S01]  /*1ce0*/  FMUL.FTZ R121, R76, R122 ;  /* 0x0000007a4c797220 */ /* 0x000fe20000410000 */
[----:B------:R-:W-:Y:S01]  /*1cf0*/  @P4 SHF.L.U32 R120, R119, 0x10, RZ ;  /* 0x0000001077784819 */ /* 0x000fe200000006ff */
[----:B------:R-:W-:Y:S01]  /*1d00*/  FMUL.FTZ R122, R78, R125 ;  /* 0x0000007d4e7a7220 */ /* 0x000fe20000410000 */
[----:B------:R-:W-:Y:S01]  /*1d10*/  MOV R205, RZ ;  /* 0x000000ff00cd7202 */ /* 0x000fe20000000f00 */
[--C-:B------:R-:W-:Y:S01]  /*1d20*/  FFMA.FTZ R233, R233, R214, R216.reuse ;  /* 0x000000d6e9e97223 */ /* 0x100fe200000100d8 */
[----:B------:R-:W-:Y:S01]  /*1d30*/  FSEL R117, R117, RZ, P6 ;  /* 0x000000ff75757208 */ /* 0x000fe20003000000 */
[----:B------:R-:W-:Y:S01]  /*1d40*/  @P4 FMUL.FTZ R205, R125, R120 ;  /* 0x000000787dcd4220 */ /* 0x000fe20000410000 */
[----:B------:R-:W-:Y:S01]  /*1d50*/  LOP3.LUT P6, RZ, R135, 0xff00, RZ, 0xc0, !PT ;  /* 0x0000ff0087ff7812 */ /* 0x000fe200078cc0ff */
[----:B------:R-:W-:Y:S01]  /*1d60*/  FMUL.FTZ R120, R83, R126 ;  /* 0x0000007e53787220 */ /* 0x000fe20000410000 */
[----:B------:R-:W-:Y:S01]  /*1d70*/  FSEL R121, R121, RZ, P5 ;  /* 0x000000ff79797208 */ /* 0x000fe20002800000 */
[----:B------:R-:W-:Y:S01]  /*1d80*/  FADD.FTZ R233, R232, -R233 ;  /* 0x800000e9e8e97221 */ /* 0x000fe20000010000 */
[----:B------:R-:W-:Y:S01]  /*1d90*/  FSEL R122, R122, RZ, P4 ;  /* 0x000000ff7a7a7208 */ /* 0x000fe20002000000 */
[-CC-:B------:R-:W-:Y:S01]  /*1da0*/  FFMA.FTZ R237, R237, R214.reuse, R216.reuse ;  /* 0x000000d6eded7223 */ /* 0x180fe200000100d8 */
[----:B------:R-:W-:Y:S01]  /*1db0*/  LOP3.LUT P5, RZ, R134, 0xff, RZ, 0xc0, !PT ;  /* 0x000000ff86ff7812 */ /* 0x000fe200078ac0ff */
[-CC-:B------:R-:W-:Y:S01]  /*1dc0*/  FFMA.FTZ R0, R0, R214.reuse, R216.reuse ;  /* 0x000000d600007223 */ /* 0x180fe200000100d8 */
[----:B------:R-:W-:Y:S01]  /*1dd0*/  LOP3.LUT P4, RZ, R134, 0xff00, RZ, 0xc0, !PT ;  /* 0x0000ff0086ff7812 */ /* 0x000fe2000788c0ff */
[----:B------:R-:W-:Y:S01]  /*1de0*/  FMUL.FTZ R124, R194, R233 ;  /* 0x000000e9c27c7220 */ /* 0x000fe20000410000 */
[----:B------:R-:W-:Y:S01]  /*1df0*/  FSEL R120, R120, RZ, P0 ;  /* 0x000000ff78787208 */ /* 0x000fe20000000000 */
[----:B------:R-:W-:Y:S01]  /*1e00*/  FFMA.FTZ R223, R223, R214, R216 ;  /* 0x000000d6dfdf7223 */ /* 0x000fe200000100d8 */
[----:B------:R-:W-:Y:S01]  /*1e10*/  ISETP.GE.U32.AND P0, PT, R134, RZ, PT ;  /* 0x000000ff8600720c */ /* 0x000fe20003f06070 */
[----:B------:R-:W-:Y:S01]  /*1e20*/  FADD.FTZ R237, R234, -R237 ;  /* 0x800000edeaed7221 */ /* 0x000fe20000010000 */
[----:B------:R-:W-:Y:S01]  /*1e30*/  FADD.FTZ R229, R229, -R0 ;  /* 0x80000000e5e57221 */ /* 0x000fe20000010000 */
[----:B------:R-:W-:Y:S01]  /*1e40*/  FMUL.FTZ R124, R124, R199 ;  /* 0x000000c77c7c7220 */ /* 0x000fe20000410000 */
[----:B------:R-:W-:Y:S01]  /*1e50*/  ISETP.GE.U32.AND.EX P0, PT, R135, 0x1000000, PT, P0 ;  /* 0x010000008700780c */ /* 0x000fe20003f06100 */
[----:B------:R-:W-:Y:S01]  /*1e60*/  FADD.FTZ R223, R228, -R223 ;  /* 0x800000dfe4df7221 */ /* 0x000fe20000010000 */
[----:B------:R-:W-:Y:S01]  /*1e70*/  @P6 PRMT R123, R118, 0x7632, R123 ;  /* 0x00007632767b6816 */ /* 0x000fe2000000007b */
[----:B------:R-:W-:Y:S01]  /*1e80*/  FMUL.FTZ R126, R194, R237 ;  /* 0x000000edc27e7220 */ /* 0x000fe20000410000 */
[----:B------:R-:W-:Y:S01]  /*1e90*/  @P5 SHF.L.U32 R118, R116, 0x10, RZ ;  /* 0x0000001074765819 */ /* 0x000fe200000006ff */
[----:B------:R-:W-:Y:S01]  /*1ea0*/  FMUL.FTZ R134, R124, UR6 ;  /* 0x000000067c867c20 */ /* 0x000fe20008410000 */
[----:B------:R-:W-:Y:S01]  /*1eb0*/  @P4 PRMT R119, R116, 0x7632, R119 ;  /* 0x0000763274774816 */ /* 0x000fe20000000077 */
[C---:B------:R-:W-:Y:S01]  /*1ec0*/  FMUL.FTZ R116, R194.reuse, R229 ;  /* 0x000000e5c2747220 */ /* 0x040fe20000410000 */
[----:B------:R-:W-:Y:S01]  /*1ed0*/  FMUL.FTZ R124, R194, R223 ;  /* 0x000000dfc27c7220 */ /* 0x000fe20000410000 */
[-C--:B------:R-:W-:Y:S01]  /*1ee0*/  FMUL.FTZ R126, R126, R199.reuse ;  /* 0x000000c77e7e7220 */ /* 0x080fe20000410000 */
[----:B------:R-:W-:Y:S01]  /*1ef0*/  @P6 SHF.L.U32 R123, R123, 0x10, RZ ;  /* 0x000000107b7b6819 */ /* 0x000fe200000006ff */
[-C--:B------:R-:W-:Y:S01]  /*1f00*/  FMUL.FTZ R116, R116, R199.reuse ;  /* 0x000000c774747220 */ /* 0x080fe20000410000 */
[----:B------:R-:W-:Y:S01]  /*1f10*/  FMUL.FTZ R124, R124, R199 ;  /* 0x000000c77c7c7220 */ /* 0x000fe20000410000 */
[----:B------:R-:W-:Y:S01]  /*1f20*/  FMUL.FTZ R224, R126, UR6 ;  /* 0x000000067ee07c20 */ /* 0x000fe20008410000 */
[C---:B------:R-:W-:Y:S01]  /*1f30*/  @P0 PRMT R125, R119.reuse, 0x7632, R125 ;  /* 0x00007632777d0816 */ /* 0x040fe2000000007d */
[----:B------:R-:W-:Y:S01]  /*1f40*/  FMUL.FTZ R127, R116, UR6 ;  /* 0x00000006747f7c20 */ /* 0x000fe20008410000 */
[----:B------:R-:W-:Y:S01]  /*1f50*/  FMUL.FTZ R126, R124, UR6 ;  /* 0x000000067c7e7c20 */ /* 0x000fe20008410000 */
[----:B------:R-:W-:Y:S01]  /*1f60*/  HFMA2 R0, -RZ, RZ, 0, 0 ;  /* 0x00000000ff007431 */ /* 0x000fe200000001ff */
[----:B------:R-:W-:Y:S01]  /*1f70*/  @P4 SHF.L.U32 R119, R119, 0x10, RZ ;  /* 0x0000001077774819 */ /* 0x000fe200000006ff */
[----:B------:R-:W-:-:S02]  /*1f80*/  HFMA2 R207, -RZ, RZ, 0, 0 ;  /* 0x00000000ffcf7431 */ /* 0x000fc400000001ff */
[----:B------:R-:W-:Y:S01]  /*1f90*/  @P6 FMUL.FTZ R0, R134, R123 ;  /* 0x0000007b86006220 */ /* 0x000fe20000410000 */
[----:B------:R-:W-:Y:S01]  /*1fa0*/  FMUL.FTZ R124, R79, R224 ;  /* 0x000000e04f7c7220 */ /* 0x000fe20000410000 */
[----:B------:R-:W-:Y:S01]  /*1fb0*/  @P5 FMUL.FTZ R207, R127, R118 ;  /* 0x000000767fcf5220 */ /* 0x000fe20000410000 */
[----:B------:R-:W-:Y:S01]  /*1fc0*/  FMUL.FTZ R123, R77, R134 ;  /* 0x000000864d7b7220 */ /* 0x000fe20000410000 */
[----:B------:R-:W-:Y:S01]  /*1fd0*/  FMUL.FTZ R116, R80, R127 ;  /* 0x0000007f50747220 */ /* 0x000fe20000410000 */
[----:B------:R-:W-:Y:S01]  /*1fe0*/  FMUL.FTZ R118, R81, R126 ;  /* 0x0000007e51767220 */ /* 0x000fe20000410000 */
[----:B------:R-:W-:Y:S01]  /*1ff0*/  MOV R222, RZ ;  /* 0x000000ff00de7202 */ /* 0x000fe20000000f00 */
[----:B------:R-:W-:Y:S01]  /*2000*/  @P4 FMUL.FTZ R222, R126, R119 ;  /* 0x000000777ede4220 */ /* 0x000fe20000410000 */
[----:B------:R-:W-:Y:S02]  /*2010*/  FSEL R119, R124, RZ, P0 ;  /* 0x000000ff7c777208 */ /* 0x000fe40000000000 */
[----:B------:R-:W-:-:S02]  /*2020*/  @P0 SHF.L.U32 R125, R125, 0x10, RZ ;  /* 0x000000107d7d0819 */ /* 0x000fc400000006ff */
[----:B------:R-:W-:Y:S02]  /*2030*/  FSEL R124, R123, RZ, P6 ;  /* 0x000000ff7b7c7208 */ /* 0x000fe40003000000 */
[----:B------:R-:W-:Y:S02]  /*2040*/  FSEL R116, R116, RZ, P5 ;  /* 0x000000ff74747208 */ /* 0x000fe40002800000 */
[----:B------:R-:W-:Y:S02]  /*2050*/  FSEL R123, R118, RZ, P4 ;  /* 0x000000ff767b7208 */ /* 0x000fe40002000000 */
[----:B------:R-:W-:Y:S01]  /*2060*/  MOV R220, RZ ;  /* 0x000000ff00dc7202 */ /* 0x000fe20000000f00 */
[----:B------:R-:W-:Y:S01]  /*2070*/  @P0 FMUL.FTZ R220, R224, R125 ;  /* 0x0000007de0dc0220 */ /* 0x000fe20000410000 */
[----:B------:R-:W-:Y:S02]  /*2080*/  F2FP.BF16.F32.PACK_AB R119, R119, R122 ;  /* 0x0000007a7777723e */ /* 0x000fe400000010ff */
[----:B------:R-:W-:-:S02]  /*2090*/  F2FP.BF16.F32.PACK_AB R118, R124, R121 ;  /* 0x000000797c76723e */ /* 0x000fc400000010ff */
[----:B------:R-:W-:Y:S02]  /*20a0*/  F2FP.BF16.F32.PACK_AB R117, R120, R117 ;  /* 0x000000757875723e */ /* 0x000fe400000010ff */
[----:B------:R-:W-:Y:S01]  /*20b0*/  F2FP.BF16.F32.PACK_AB R116, R123, R116 ;  /* 0x000000747b74723e */ /* 0x000fe200000010ff */
[----:B------:R-:W-:Y:S06]  /*20c0*/  BRA `(.L_x_4918) ;  /* 0x0000001000a07947 */ /* 0x000fec0003800000 */
.L_x_4917:
[-CC-:B------:R-:W-:Y:S01]  /*20d0*/  FFMA.FTZ R225, R225, R214.reuse, R216.reuse ;  /* 0x000000d6e1e17223 */ /* 0x180fe200000100d8 */
[C---:B-----5:R-:W-:Y:S01]  /*20e0*/  LOP3.LUT P6, RZ, R134.reuse, 0xff0000, RZ, 0xc0, !PT ;  /* 0x00ff000086ff7812 */ /* 0x060fe200078cc0ff */
[-CC-:B------:R-:W-:Y:S01]  /*20f0*/  FFMA.FTZ R227, R227, R214.reuse, R216.reuse ;  /* 0x000000d6e3e37223 */ /* 0x180fe200000100d8 */
[----:B------:R-:W-:Y:S01]  /*2100*/  LOP3.LUT P0, RZ, R134, 0xff000000, RZ, 0xc0, !PT ;  /* 0xff00000086ff7812 */ /* 0x000fe2000780c0ff */
[----:B------:R-:W-:Y:S01]  /*2110*/  FADD.FTZ R225, R222, -R225 ;  /* 0x800000e1dee17221 */ /* 0x000fe20000010000 */
[-CC-:B------:R-:W-:Y:S01]  /*2120*/  FFMA.FTZ R231, R231, R214.reuse, R216.reuse ;  /* 0x000000d6e7e77223 */ /* 0x180fe200000100d8 */
[----:B------:R-:W-:Y:S01]  /*2130*/  FFMA.FTZ R235, R235, R214, R216 ;  /* 0x000000d6ebeb7223 */ /* 0x000fe200000100d8 */
[----:B------:R-:W-:Y:S01]  /*2140*/  LOP3.LUT P5, RZ, R135, 0xff, RZ, 0xc0, !PT ;  /* 0x000000ff87ff7812 */ /* 0x000fe200078ac0ff */
[----:B------:R-:W-:Y:S01]  /*2150*/  FMUL.FTZ R94, R194, R225 ;  /* 0x000000e1c25e7220 */ /* 0x000fe20000410000 */
[----:B------:R-:W-:Y:S01]  /*2160*/  FADD.FTZ R227, R230, -R227 ;  /* 0x800000e3e6e37221 */ /* 0x000fe20000010000 */
[----:B------:R-:W-:Y:S01]  /*2170*/  FADD.FTZ R231, R224, -R231 ;  /* 0x800000e7e0e77221 */ /* 0x000fe20000010000 */
[----:B------:R-:W-:Y:S01]  /*2180*/  FADD.FTZ R235, R226, -R235 ;  /* 0x800000ebe2eb7221 */ /* 0x000fe20000010000 */
[----:B------:R-:W-:Y:S01]  /*2190*/  FMUL.FTZ R84, R94, R199 ;  /* 0x000000c75e547220 */ /* 0x000fe20000410000 */
[----:B------:R-:W-:Y:S01]  /*21a0*/  HFMA2 R201, -RZ, RZ, 0, 0 ;  /* 0x00000000ffc97431 */ /* 0x000fe200000001ff */
[----:B------:R-:W-:Y:S01]  /*21b0*/  @P6 SHF.L.U32 R86, R117, 0x10, RZ ;  /* 0x0000001075566819 */ /* 0x000fe200000006ff */
[----:B------:R-:W-:Y:S01]  /*21c0*/  FMUL.FTZ R95, R194, R227 ;  /* 0x000000e3c25f7220 */ /* 0x000fe20000410000 */
[----:B------:R-:W-:Y:S01]  /*21d0*/  FMUL.FTZ R93, R84, UR6 ;  /* 0x00000006545d7c20 */ /* 0x000fe20008410000 */
[----:B------:R-:W-:Y:S01]  /*21e0*/  LOP3.LUT P4, RZ, R135, 0xff0000, RZ, 0xc0, !PT ;  /* 0x00ff000087ff7812 */ /* 0x000fe2000788c0ff */
[----:B------:R-:W-:Y:S01]  /*21f0*/  FMUL.FTZ R84, R194, R231 ;  /* 0x000000e7c2547220 */ /* 0x000fe20000410000 */
[----:B------:R-:W-:Y:S01]  /*2200*/  @P0 PRMT R117, R117, 0x7632, R117 ;  /* 0x0000763275750816 */ /* 0x000fe20000000075 */
[----:B------:R-:W-:Y:S01]  /*2210*/  @P6 FMUL.FTZ R201, R86, R93 ;  /* 0x0000005d56c96220 */ /* 0x000fe20000410000 */
[----:B------:R-:W-:Y:S01]  /*2220*/  FMUL.FTZ R86, R194, R235 ;  /* 0x000000ebc2567220 */ /* 0x000fe20000410000 */
[-C--:B------:R-:W-:Y:S01]  /*2230*/  FMUL.FTZ R85, R95, R199.reuse ;  /* 0x000000c75f557220 */ /* 0x080fe20000410000 */
[-C--:B------:R-:W-:Y:S01]  /*2240*/  FMUL.FTZ R87, R84, R199.reuse ;  /* 0x000000c754577220 */ /* 0x080fe20000410000 */
[----:B------:R-:W-:Y:S01]  /*2250*/  @P5 SHF.L.U32 R122, R118, 0x10, RZ ;  /* 0x00000010767a5819 */ /* 0x000fe200000006ff */
[----:B------:R-:W-:Y:S01]  /*2260*/  FMUL.FTZ R92, R86, R199 ;  /* 0x000000c7565c7220 */ /* 0x000fe20000410000 */
[----:B------:R-:W-:Y:S01]  /*2270*/  @P0 SHF.L.U32 R117, R117, 0x10, RZ ;  /* 0x0000001075750819 */ /* 0x000fe200000006ff */
[----:B------:R-:W-:Y:S01]  /*2280*/  FMUL.FTZ R120, R85, UR6 ;  /* 0x0000000655787c20 */ /* 0x000fe20008410000 */
[----:B------:R-:W-:Y:S01]  /*2290*/  FMUL.FTZ R87, R87, UR6 ;  /* 0x0000000657577c20 */ /* 0x000fe20008410000 */
[----:B------:R-:W-:Y:S01]  /*22a0*/  FMUL.FTZ R85, R92, UR6 ;  /* 0x000000065c557c20 */ /* 0x000fe20008410000 */
[----:B------:R-:W-:Y:S01]  /*22b0*/  MOV R218, RZ ;  /* 0x000000ff00da7202 */ /* 0x000fe20000000f00 */
[----:B------:R-:W-:-:S02]  /*22c0*/  HFMA2 R203, -RZ, RZ, 0, 0 ;  /* 0x00000000ffcb7431 */ /* 0x000fc400000001ff */
[-C--:B------:R-:W-:Y:S01]  /*22d0*/  @P0 FMUL.FTZ R218, R117, R120.reuse ;  /* 0x0000007875da0220 */ /* 0x080fe20000410000 */
[----:B------:R-:W-:Y:S01]  /*22e0*/  @P5 FMUL.FTZ R203, R122, R87 ;  /* 0x000000577acb5220 */ /* 0x000fe20000410000 */
[----:B------:R-:W-:Y:S01]  /*22f0*/  @P4 SHF.L.U32 R124, R119, 0x10, RZ ;  /* 0x00000010777c4819 */ /* 0x000fe200000006ff */
[----:B------:R-:W-:Y:S01]  /*2300*/  FMUL.FTZ R120, R83, R120 ;  /* 0x0000007853787220 */ /* 0x000fe20000410000 */
[----:B------:R-:W-:Y:S01]  /*2310*/  FMUL.FTZ R122, R78, R85 ;  /* 0x000000554e7a7220 */ /* 0x000fe20000410000 */
[----:B------:R-:W-:Y:S01]  /*2320*/  FMUL.FTZ R121, R76, R87 ;  /* 0x000000574c797220 */ /* 0x000fe20000410000 */
[----:B------:R-:W-:Y:S01]  /*2330*/  MOV R205, RZ ;  /* 0x000000ff00cd7202 */ /* 0x000fe20000000f00 */
[----:B------:R-:W-:Y:S01]  /*2340*/  @P4 FMUL.FTZ R205, R124, R85 ;  /* 0x000000557ccd4220 */ /* 0x000fe20000410000 */
[----:B------:R-:W-:Y:S01]  /*2350*/  FSEL R120, R120, RZ, P0 ;  /* 0x000000ff78787208 */ /* 0x000fe20000000000 */
[----:B------:R-:W-:Y:S01]  /*2360*/  FMUL.FTZ R117, R82, R93 ;  /* 0x0000005d52757220 */ /* 0x000fe20000410000 */
[----:B------:R-:W-:Y:S01]  /*2370*/  FSEL R122, R122, RZ, P4 ;  /* 0x000000ff7a7a7208 */ /* 0x000fe20002000000 */
[-CC-:B------:R-:W-:Y:S01]  /*2380*/  FFMA.FTZ R233, R233, R214.reuse, R216.reuse ;  /* 0x000000d6e9e97223 */ /* 0x180fe200000100d8 */
[----:B------:R-:W-:Y:S01]  /*2390*/  ISETP.GE.U32.AND P0, PT, R134, RZ, PT ;  /* 0x000000ff8600720c */ /* 0x000fe20003f06070 */
[-CC-:B------:R-:W-:Y:S01]  /*23a0*/  FFMA.FTZ R0, R0, R214.reuse, R216.reuse ;  /* 0x000000d600007223 */ /* 0x180fe200000100d8 */
[----:B------:R-:W-:Y:S01]  /*23b0*/  LOP3.LUT P4, RZ, R134, 0xff00, RZ, 0xc0, !PT ;  /* 0x0000ff0086ff7812 */ /* 0x000fe2000788c0ff */
[----:B------:R-:W-:Y:S01]  /*23c0*/  FADD.FTZ R233, R232, -R233 ;  /* 0x800000e9e8e97221 */ /* 0x000fe20000010000 */
[----:B------:R-:W-:Y:S01]  /*23d0*/  FSEL R121, R121, RZ, P5 ;  /* 0x000000ff79797208 */ /* 0x000fe20002800000 */
[-C--:B------:R-:W-:Y:S01]  /*23e0*/  FFMA.FTZ R237, R237, R214.reuse, R216 ;  /* 0x000000d6eded7223 */ /* 0x080fe200000100d8 */
[----:B------:R-:W-:Y:S01]  /*23f0*/  LOP3.LUT P5, RZ, R134, 0xff, RZ, 0xc0, !PT ;  /* 0x000000ff86ff7812 */ /* 0x000fe200078ac0ff */
[----:B------:R-:W-:Y:S01]  /*2400*/  FADD.FTZ R229, R229, -R0 ;  /* 0x80000000e5e57221 */ /* 0x000fe20000010000 */
[----:B------:R-:W-:Y:S01]  /*2410*/  ISETP.GE.U32.AND.EX P0, PT, R135, 0x1000000, PT, P0 ;  /* 0x010000008700780c */ /* 0x000fe20003f06100 */
[----:B------:R-:W-:Y:S01]  /*2420*/  FMUL.FTZ R85, R194, R233 ;  /* 0x000000e9c2557220 */ /* 0x000fe20000410000 */
[----:B------:R-:W-:Y:S01]  /*2430*/  FSEL R117, R117, RZ, P6 ;  /* 0x000000ff75757208 */ /* 0x000fe20003000000 */
[----:B------:R-:W-:Y:S01]  /*2440*/  FFMA.FTZ R223, R223, R214, R216 ;  /* 0x000000d6dfdf7223 */ /* 0x000fe200000100d8 */
[----:B------:R-:W-:Y:S01]  /*2450*/  LOP3.LUT P6, RZ, R135, 0xff00, RZ, 0xc0, !PT ;  /* 0x0000ff0087ff7812 */ /* 0x000fe200078cc0ff */
[----:B------:R-:W-:Y:S01]  /*2460*/  FADD.FTZ R237, R234, -R237 ;  /* 0x800000edeaed7221 */ /* 0x000fe20000010000 */
[----:B------:R-:W-:Y:S01]  /*2470*/  FMUL.FTZ R92, R194, R229 ;  /* 0x000000e5c25c7220 */ /* 0x000fe20000410000 */
[----:B------:R-:W-:Y:S01]  /*2480*/  @P4 PRMT R119, R116, 0x7632, R119 ;  /* 0x0000763274774816 */ /* 0x000fe20000000077 */
[----:B------:R-:W-:Y:S01]  /*2490*/  FMUL.FTZ R93, R85, R199 ;  /* 0x000000c7555d7220 */ /* 0x000fe20000410000 */
[----:B------:R-:W-:Y:S01]  /*24a0*/  FADD.FTZ R223, R228, -R223 ;  /* 0x800000dfe4df7221 */ /* 0x000fe20000010000 */
[----:B------:R-:W-:Y:S01]  /*24b0*/  FMUL.FTZ R87, R194, R237 ;  /* 0x000000edc2577220 */ /* 0x000fe20000410000 */
[----:B------:R-:W-:Y:S01]  /*24c0*/  @P5 SHF.L.U32 R124, R116, 0x10, RZ ;  /* 0x00000010747c5819 */ /* 0x000fe200000006ff */
[----:B------:R-:W-:Y:S01]  /*24d0*/  FMUL.FTZ R126, R93, UR6 ;  /* 0x000000065d7e7c20 */ /* 0x000fe20008410000 */
[----:B------:R-:W-:Y:S01]  /*24e0*/  @P0 PRMT R116, R119, 0x7632, R116 ;  /* 0x0000763277740816 */ /* 0x000fe20000000074 */
[----:B------:R-:W-:Y:S01]  /*24f0*/  FMUL.FTZ R93, R194, R223 ;  /* 0x000000dfc25d7220 */ /* 0x000fe20000410000 */
[----:B------:R-:W-:Y:S01]  /*2500*/  HFMA2 R207, -RZ, RZ, 0, 0 ;  /* 0x00000000ffcf7431 */ /* 0x000fe200000001ff */
[----:B------:R-:W-:Y:S01]  /*2510*/  MOV R220, RZ ;  /* 0x000000ff00dc7202 */ /* 0x000fe20000000f00 */
[----:B------:R-:W-:Y:S01]  /*2520*/  HFMA2 R0, -RZ, RZ, 0, 0 ;  /* 0x00000000ff007431 */ /* 0x000fe200000001ff */
[----:B------:R-:W-:-:S02]  /*2530*/  @P6 PRMT R118, R118, 0x7632, R118 ;  /* 0x0000763276766816 */ /* 0x000fc40000000076 */
[----:B------:R-:W-:Y:S01]  /*2540*/  @P0 SHF.L.U32 R127, R116, 0x10, RZ ;  /* 0x00000010747f0819 */ /* 0x000fe200000006ff */
[-C--:B------:R-:W-:Y:S01]  /*2550*/  FMUL.FTZ R116, R92, R199.reuse ;  /* 0x000000c75c747220 */ /* 0x080fe20000410000 */
[----:B------:R-:W-:Y:S01]  /*2560*/  @P6 SHF.L.U32 R123, R118, 0x10, RZ ;  /* 0x00000010767b6819 */ /* 0x000fe200000006ff */
[-C--:B------:R-:W-:Y:S01]  /*2570*/  FMUL.FTZ R118, R87, R199.reuse ;  /* 0x000000c757767220 */ /* 0x080fe20000410000 */
[----:B------:R-:W-:Y:S01]  /*2580*/  MOV R222, RZ ;  /* 0x000000ff00de7202 */ /* 0x000fe20000000f00 */
[----:B------:R-:W-:Y:S01]  /*2590*/  FMUL.FTZ R125, R116, UR6 ;  /* 0x00000006747d7c20 */ /* 0x000fe20008410000 */
[----:B------:R-:W-:Y:S01]  /*25a0*/  FMUL.FTZ R116, R93, R199 ;  /* 0x000000c75d747220 */ /* 0x000fe20000410000 */
[----:B------:R-:W-:Y:S01]  /*25b0*/  FMUL.FTZ R118, R118, UR6 ;  /* 0x0000000676767c20 */ /* 0x000fe20008410000 */
[----:B------:R-:W-:Y:S01]  /*25c0*/  @P6 FMUL.FTZ R0, R123, R126 ;  /* 0x0000007e7b006220 */ /* 0x000fe20000410000 */
[-C--:B------:R-:W-:Y:S01]  /*25d0*/  @P5 FMUL.FTZ R207, R124, R125.reuse ;  /* 0x0000007d7ccf5220 */ /* 0x080fe20000410000 */
[----:B------:R-:W-:Y:S01]  /*25e0*/  FMUL.FTZ R124, R116, UR6 ;  /* 0x00000006747c7c20 */ /* 0x000fe20008410000 */
[-C--:B------:R-:W-:Y:S01]  /*25f0*/  @P0 FMUL.FTZ R220, R127, R118.reuse ;  /* 0x000000767fdc0220 */ /* 0x080fe20000410000 */
[----:B------:R-:W-:Y:S01]  /*2600*/  @P4 SHF.L.U32 R127, R119, 0x10, RZ ;  /* 0x00000010777f4819 */ /* 0x000fe200000006ff */
[----:B------:R-:W-:Y:S01]  /*2610*/  FMUL.FTZ R123, R79, R118 ;  /* 0x000000764f7b7220 */ /* 0x000fe20000410000 */
[----:B------:R-:W-:Y:S01]  /*2620*/  FMUL.FTZ R119, R77, R126 ;  /* 0x0000007e4d777220 */ /* 0x000fe20000410000 */
[----:B------:R-:W-:Y:S01]  /*2630*/  FMUL.FTZ R116, R80, R125 ;  /* 0x0000007d50747220 */ /* 0x000fe20000410000 */
[-C--:B------:R-:W-:Y:S01]  /*2640*/  FMUL.FTZ R118, R81, R124.reuse ;  /* 0x0000007c51767220 */ /* 0x080fe20000410000 */
        /* <DEDUP_REMOVED lines=10> */
.L_x_4916:
        /* <DEDUP_REMOVED lines=11> */
[----:B------:R-:W-:Y:S01]  /*27a0*/  FFMA.FTZ R120, R194, R225, R98 ;  /* 0x000000e1c2787223 */ /* 0x000fe20000010062 */
[----:B------:R-:W-:Y:S01]  /*27b0*/  FADD.FTZ R235, R226, -R235 ;  /* 0x800000ebe2eb7221 */ /* 0x000fe20000010000 */
[----:B------:R-:W-:Y:S01]  /*27c0*/  FADD.FTZ R231, R224, -R231 ;  /* 0x800000e7e0e77221 */ /* 0x000fe20000010000 */
[----:B------:R-:W-:-:S02]  /*27d0*/  HFMA2 R201, -RZ, RZ, 0, 0 ;  /* 0x00000000ffc97431 */ /* 0x000fc400000001ff */
[----:B------:R-:W-:Y:S01]  /*27e0*/  FMUL.FTZ R120, R120, R199 ;  /* 0x000000c778787220 */ /* 0x000fe20000410000 */
[----:B------:R-:W-:Y:S01]  /*27f0*/  FFMA.FTZ R124, R194, R235, R102 ;  /* 0x000000ebc27c7223 */ /* 0x000fe20000010066 */
[----:B------:R-:W-:Y:S01]  /*2800*/  @P6 SHF.L.U32 R122, R117, 0x10, RZ ;  /* 0x00000010757a6819 */ /* 0x000fe200000006ff */
[----:B------:R-:W-:Y:S01]  /*2810*/  FFMA.FTZ R233, R233, R214, R216 ;  /* 0x000000d6e9e97223 */ /* 0x000fe200000100d8 */
[----:B------:R-:W-:Y:S01]  /*2820*/  FMUL.FTZ R121, R120, UR6 ;  /* 0x0000000678797c20 */ /* 0x000fe20008410000 */
[----:B------:R-:W-:Y:S01]  /*2830*/  FADD.FTZ R120, R230, -R227 ;  /* 0x800000e3e6787221 */ /* 0x000fe20000010000 */
[----:B------:R-:W-:Y:S01]  /*2840*/  @P0 PRMT R117, R117, 0x7632, R117 ;  /* 0x0000763275750816 */ /* 0x000fe20000000075 */
[----:B------:R-:W-:Y:S01]  /*2850*/  FMUL.FTZ R124, R124, R199 ;  /* 0x000000c77c7c7220 */ /* 0x000fe20000410000 */
[----:B------:R-:W-:Y:S01]  /*2860*/  LOP3.LUT P5, RZ, R135, 0xff, RZ, 0xc0, !PT ;  /* 0x000000ff87ff7812 */ /* 0x000fe200078ac0ff */
[----:B------:R-:W-:Y:S01]  /*2870*/  FFMA.FTZ R120, R194, R120, R99 ;  /* 0x00000078c2787223 */ /* 0x000fe20000010063 */
[----:B------:R-:W-:Y:S01]  /*2880*/  @P0 SHF.L.U32 R117, R117, 0x10, RZ ;  /* 0x0000001075750819 */ /* 0x000fe200000006ff */
[----:B------:R-:W-:Y:S01]  /*2890*/  @P6 FMUL.FTZ R201, R122, R121 ;  /* 0x000000797ac96220 */ /* 0x000fe20000410000 */
[----:B------:R-:W-:Y:S01]  /*28a0*/  FFMA.FTZ R122, R194, R231, R100 ;  /* 0x000000e7c27a7223 */ /* 0x000fe20000010064 */
[-C--:B------:R-:W-:Y:S01]  /*28b0*/  FMUL.FTZ R120, R120, R199.reuse ;  /* 0x000000c778787220 */ /* 0x080fe20000410000 */
[----:B------:R-:W-:Y:S01]  /*28c0*/  MOV R218, RZ ;  /* 0x000000ff00da7202 */ /* 0x000fe20000000f00 */
[----:B------:R-:W-:Y:S01]  /*28d0*/  FMUL.FTZ R125, R124, UR6 ;  /* 0x000000067c7d7c20 */ /* 0x000fe20008410000 */
[----:B------:R-:W-:Y:S01]  /*28e0*/  FMUL.FTZ R122, R122, R199 ;  /* 0x000000c77a7a7220 */ /* 0x000fe20000410000 */
[----:B------:R-:W-:Y:S01]  /*28f0*/  FMUL.FTZ R120, R120, UR6 ;  /* 0x0000000678787c20 */ /* 0x000fe20008410000 */
[----:B------:R-:W-:Y:S01]  /*2900*/  @P4 SHF.L.U32 R220, R119, 0x10, RZ ;  /* 0x0000001077dc4819 */ /* 0x000fe200000006ff */
[----:B------:R-:W-:-:S02]  /*2910*/  HFMA2 R203, -RZ, RZ, 0, 0 ;  /* 0x00000000ffcb7431 */ /* 0x000fc400000001ff */
[----:B------:R-:W-:Y:S01]  /*2920*/  FMUL.FTZ R123, R122, UR6 ;  /* 0x000000067a7b7c20 */ /* 0x000fe20008410000 */
[-C--:B------:R-:W-:Y:S01]  /*2930*/  @P0 FMUL.FTZ R218, R117, R120.reuse ;  /* 0x0000007875da0220 */ /* 0x080fe20000410000 */
[----:B------:R-:W-:Y:S01]  /*2940*/  FMUL.FTZ R117, R82, R121 ;  /* 0x0000007952757220 */ /* 0x000fe20000410000 */
[----:B------:R-:W-:Y:S01]  /*2950*/  FMUL.FTZ R120, R83, R120 ;  /* 0x0000007853787220 */ /* 0x000fe20000410000 */
[----:B------:R-:W-:Y:S01]  /*2960*/  FMUL.FTZ R122, R78, R125 ;  /* 0x0000007d4e7a7220 */ /* 0x000fe20000410000 */
[----:B------:R-:W-:Y:S01]  /*2970*/  @P5 SHF.L.U32 R126, R118, 0x10, RZ ;  /* 0x00000010767e5819 */ /* 0x000fe200000006ff */
[-C--:B------:R-:W-:Y:S01]  /*2980*/  FMUL.FTZ R121, R76, R123.reuse ;  /* 0x0000007b4c797220 */ /* 0x080fe20000410000 */
[----:B------:R-:W-:Y:S01]  /*2990*/  FSEL R117, R117, RZ, P6 ;  /* 0x000000ff75757208 */ /* 0x000fe20003000000 */
[----:B------:R-:W-:Y:S01]  /*29a0*/  FADD.FTZ R233, R232, -R233 ;  /* 0x800000e9e8e97221 */ /* 0x000fe20000010000 */
[----:B------:R-:W-:Y:S01]  /*29b0*/  LOP3.LUT P6, RZ, R135, 0xff00, RZ, 0xc0, !PT ;  /* 0x0000ff0087ff7812 */ /* 0x000fe200078cc0ff */
[----:B------:R-:W-:Y:S01]  /*29c0*/  @P5 FMUL.FTZ R203, R126, R123 ;  /* 0x0000007b7ecb5220 */ /* 0x000fe20000410000 */
[----:B------:R-:W-:Y:S01]  /*29d0*/  MOV R205, RZ ;  /* 0x000000ff00cd7202 */ /* 0x000fe20000000f00 */
[----:B------:R-:W-:Y:S01]  /*29e0*/  @P4 FMUL.FTZ R205, R220, R125 ;  /* 0x0000007ddccd4220 */ /* 0x000fe20000410000 */
[----:B------:R-:W-:Y:S01]  /*29f0*/  FSEL R120, R120, RZ, P0 ;  /* 0x000000ff78787208 */ /* 0x000fe20000000000 */
[-CC-:B------:R-:W-:Y:S01]  /*2a00*/  FFMA.FTZ R237, R237, R214.reuse, R216.reuse ;  /* 0x000000d6eded7223 */ /* 0x180fe200000100d8 */
[----:B------:R-:W-:Y:S01]  /*2a10*/  FSEL R122, R122, RZ, P4 ;  /* 0x000000ff7a7a7208 */ /* 0x000fe20002000000 */
[-CC-:B------:R-:W-:Y:S01]  /*2a20*/  FFMA.FTZ R223, R223, R214.reuse, R216.reuse ;  /* 0x000000d6dfdf7223 */ /* 0x180fe200000100d8 */
[----:B------:R-:W-:Y:S01]  /*2a30*/  ISETP.GE.U32.AND P0, PT, R134, RZ, PT ;  /* 0x000000ff8600720c */ /* 0x000fe20003f06070 */
[----:B------:R-:W-:Y:S01]  /*2a40*/  FFMA.FTZ R0, R0, R214, R216 ;  /* 0x000000d600007223 */ /* 0x000fe200000100d8 */
[----:B------:R-:W-:Y:S01]  /*2a50*/  LOP3.LUT P4, RZ, R134, 0xff00, RZ, 0xc0, !PT ;  /* 0x0000ff0086ff7812 */ /* 0x000fe2000788c0ff */
[----:B------:R-:W-:Y:S01]  /*2a60*/  FADD.FTZ R124, R234, -R237 ;  /* 0x800000edea7c7221 */ /* 0x000fe20000010000 */
[----:B------:R-:W-:Y:S01]  /*2a70*/  FSEL R121, R121, RZ, P5 ;  /* 0x000000ff79797208 */ /* 0x000fe20002800000 */
[----:B------:R-:W-:Y:S01]  /*2a80*/  FADD.FTZ R223, R228, -R223 ;  /* 0x800000dfe4df7221 */ /* 0x000fe20000010000 */
[----:B------:R-:W-:Y:S01]  /*2a90*/  LOP3.LUT P5, RZ, R134, 0xff, RZ, 0xc0, !PT ;  /* 0x000000ff86ff7812 */ /* 0x000fe200078ac0ff */
[----:B------:R-:W-:Y:S01]  /*2aa0*/  FADD.FTZ R229, R229, -R0 ;  /* 0x80000000e5e57221 */ /* 0x000fe20000010000 */
[----:B------:R-:W-:Y:S01]  /*2ab0*/  ISETP.GE.U32.AND.EX P0, PT, R135, 0x1000000, PT, P0 ;  /* 0x010000008700780c */ /* 0x000fe20003f06100 */
[----:B------:R-:W-:Y:S01]  /*2ac0*/  FFMA.FTZ R124, R194, R124, R103 ;  /* 0x0000007cc27c7223 */ /* 0x000fe20000010067 */
[----:B------:R-:W-:Y:S01]  /*2ad0*/  @P6 PRMT R123, R118, 0x7632, R123 ;  /* 0x00007632767b6816 */ /* 0x000fe2000000007b */
[----:B------:R-:W-:Y:S01]  /*2ae0*/  FFMA.FTZ R118, R194, R233, R101 ;  /* 0x000000e9c2767223 */ /* 0x000fe20000010065 */
[----:B------:R-:W-:Y:S01]  /*2af0*/  MOV R220, RZ ;  /* 0x000000ff00dc7202 */ /* 0x000fe20000000f00 */
[-C--:B------:R-:W-:Y:S01]  /*2b00*/  FMUL.FTZ R124, R124, R199.reuse ;  /* 0x000000c77c7c7220 */ /* 0x080fe20000410000 */
[----:B------:R-:W-:Y:S01]  /*2b10*/  @P6 SHF.L.U32 R123, R123, 0x10, RZ ;  /* 0x000000107b7b6819 */ /* 0x000fe200000006ff */
[----:B------:R-:W-:Y:S01]  /*2b20*/  FMUL.FTZ R118, R118, R199 ;  /* 0x000000c776767220 */ /* 0x000fe20000410000 */
[----:B------:R-:W-:Y:S01]  /*2b30*/  @P4 PRMT R119, R116, 0x7632, R119 ;  /* 0x0000763274774816 */ /* 0x000fe20000000077 */
[----:B------:R-:W-:Y:S01]  /*2b40*/  FMUL.FTZ R134, R124, UR6 ;  /* 0x000000067c867c20 */ /* 0x000fe20008410000 */
[----:B------:R-:W-:Y:S01]  /*2b50*/  HFMA2 R0, -RZ, RZ, 0, 0 ;  /* 0x00000000ff007431 */ /* 0x000fe200000001ff */
[----:B------:R-:W-:Y:S01]  /*2b60*/  @P5 SHF.L.U32 R222, R116, 0x10, RZ ;  /* 0x0000001074de5819 */ /* 0x000fe200000006ff */
[----:B------:R-:W-:Y:S01]  /*2b70*/  FMUL.FTZ R126, R118, UR6 ;  /* 0x00000006767e7c20 */ /* 0x000fe20008410000 */
[C---:B------:R-:W-:Y:S01]  /*2b80*/  FFMA.FTZ R116, R194.reuse, R229, R96 ;  /* 0x000000e5c2747223 */ /* 0x040fe20000010060 */
[----:B------:R-:W-:Y:S01]  /*2b90*/  FFMA.FTZ R118, R194, R223, R97 ;  /* 0x000000dfc2767223 */ /* 0x000fe20000010061 */
[----:B------:R-:W-:Y:S01]  /*2ba0*/  @P0 PRMT R125, R119, 0x7632, R125 ;  /* 0x00007632777d0816 */ /* 0x000fe2000000007d */
[----:B------:R-:W-:Y:S01]  /*2bb0*/  @P6 FMUL.FTZ R0, R123, R126 ;  /* 0x0000007e7b006220 */ /* 0x000fe20000410000 */
[-C--:B------:R-:W-:Y:S01]  /*2bc0*/  FMUL.FTZ R116, R116, R199.reuse ;  /* 0x000000c774747220 */ /* 0x080fe20000410000 */
[----:B------:R-:W-:Y:S01]  /*2bd0*/  FMUL.FTZ R118, R118, R199 ;  /* 0x000000c776767220 */ /* 0x000fe20000410000 */
[----:B------:R-:W-:Y:S01]  /*2be0*/  @P0 SHF.L.U32 R127, R125, 0x10, RZ ;  /* 0x000000107d7f0819 */ /* 0x000fe200000006ff */
[----:B------:R-:W-:Y:S01]  /*2bf0*/  FMUL.FTZ R123, R79, R134 ;  /* 0x000000864f7b7220 */ /* 0x000fe20000410000 */
[----:B------:R-:W-:Y:S01]  /*2c00*/  FMUL.FTZ R125, R116, UR6 ;  /* 0x00000006747d7c20 */ /* 0x000fe20008410000 */
[----:B------:R-:W-:Y:S01]  /*2c10*/  FMUL.FTZ R124, R118, UR6 ;  /* 0x00000006767c7c20 */ /* 0x000fe20008410000 */
[----:B------:R-:W-:-:S02]  /*2c20*/  HFMA2 R207, -RZ, RZ, 0, 0 ;  /* 0x00000000ffcf7431 */ /* 0x000fc400000001ff */
[----:B------:R-:W-:Y:S01]  /*2c30*/  @P0 FMUL.FTZ R220, R127, R134 ;  /* 0x000000867fdc0220 */ /* 0x000fe20000410000 */
[----:B------:R-:W-:Y:S01]  /*2c40*/  @P4 SHF.L.U32 R127, R119, 0x10, RZ ;  /* 0x00000010777f4819 */ /* 0x000fe200000006ff */
[----:B------:R-:W-:Y:S01]  /*2c50*/  FMUL.FTZ R119, R77, R126 ;  /* 0x0000007e4d777220 */ /* 0x000fe20000410000 */
[-C--:B------:R-:W-:Y:S01]  /*2c60*/  FMUL.FTZ R116, R80, R125.reuse ;  /* 0x0000007d50747220 */ /* 0x080fe20000410000 */
[-C--:B------:R-:W-:Y:S01]  /*2c70*/  FMUL.FTZ R118, R81, R124.reuse ;  /* 0x0000007c51767220 */ /* 0x080fe20000410000 */
[----:B------:R-:W-:Y:S01]  /*2c80*/  @P5 FMUL.FTZ R207, R222, R125 ;  /* 0x0000007ddecf5220 */ /* 0x000fe20000410000 */
[----:B------:R-:W-:Y:S01]  /*2c90*/  MOV R222, RZ ;  /* 0x000000ff00de7202 */ /* 0x000fe20000000f00 */
[----:B------:R-:W-:Y:S01]  /*2ca0*/  @P4 FMUL.FTZ R222, R127, R124 ;  /* 0x0000007c7fde4220 */ /* 0x000fe20000410000 */
        /* <DEDUP_REMOVED lines=9> */
.L_x_4919:
        /* <DEDUP_REMOVED lines=11> */
[----:B------:R-:W-:Y:S01]  /*2df0*/  FADD.FTZ R235, R226, -R235 ;  /* 0x800000ebe2eb7221 */ /* 0x000fe20000010000 */
[----:B------:R-:W-:Y:S01]  /*2e00*/  FMUL.FTZ R84, R94, R199 ;  /* 0x000000c75e547220 */ /* 0x000fe20000410000 */
[----:B------:R-:W-:Y:S01]  /*2e10*/  HFMA2 R201, -RZ, RZ, 0, 0 ;  /* 0x00000000ffc97431 */ /* 0x000fe200000001ff */
[----:B------:R-:W-:Y:S01]  /*2e20*/  @P6 SHF.L.U32 R86, R117, 0x10, RZ ;  /* 0x0000001075566819 */ /* 0x000fe200000006ff */
[----:B------:R-:W-:Y:S01]  /*2e30*/  FFMA.FTZ R95, R194, R227, R99 ;  /* 0x000000e3c25f7223 */ /* 0x000fe20000010063 */
[----:B------:R-:W-:Y:S01]  /*2e40*/  FMUL.FTZ R93, R84, UR6 ;  /* 0x00000006545d7c20 */ /* 0x000fe20008410000 */
[----:B------:R-:W-:Y:S01]  /*2e50*/  LOP3.LUT P4, RZ, R135, 0xff0000, RZ, 0xc0, !PT ;  /* 0x00ff000087ff7812 */ /* 0x000fe2000788c0ff */
[----:B------:R-:W-:Y:S01]  /*2e60*/  FFMA.FTZ R84, R194, R231, R100 ;  /* 0x000000e7c2547223 */ /* 0x000fe20000010064 */
[----:B------:R-:W-:Y:S01]  /*2e70*/  @P0 PRMT R117, R117, 0x7632, R117 ;  /* 0x0000763275750816 */ /* 0x000fe20000000075 */
[----:B------:R-:W-:Y:S01]  /*2e80*/  @P6 FMUL.FTZ R201, R86, R93 ;  /* 0x0000005d56c96220 */ /* 0x000fe20000410000 */
[----:B------:R-:W-:Y:S01]  /*2e90*/  FFMA.FTZ R86, R194, R235, R102 ;  /* 0x000000ebc2567223 */ /* 0x000fe20000010066 */
        /* <DEDUP_REMOVED lines=31> */
[----:B------:R-:W-:Y:S01]  /*3090*/  FFMA.FTZ R85, R194, R233, R101 ;  /* 0x000000e9c2557223 */ /* 0x000fe20000010065 */
[----:B------:R-:W-:Y:S01]  /*30a0*/  FSEL R117, R117, RZ, P6 ;  /* 0x000000ff75757208 */ /* 0x000fe20003000000 */
[----:B------:R-:W-:Y:S01]  /*30b0*/  FFMA.FTZ R223, R223, R214, R216 ;  /* 0x000000d6dfdf7223 */ /* 0x000fe200000100d8 */
[----:B------:R-:W-:Y:S01]  /*30c0*/  LOP3.LUT P6, RZ, R135, 0xff00, RZ, 0xc0, !PT ;  /* 0x0000ff0087ff7812 */ /* 0x000fe200078cc0ff */
[----:B------:R-:W-:Y:S01]  /*30d0*/  FADD.FTZ R234, R234, -R237 ;  /* 0x800000edeaea7221 */ /* 0x000fe20000010000 */
[----:B------:R-:W-:Y:S01]  /*30e0*/  FFMA.FTZ R92, R194, R229, R96 ;  /* 0x000000e5c25c7223 */ /* 0x000fe20000010060 */
[----:B------:R-:W-:Y:S01]  /*30f0*/  @P4 PRMT R119, R116, 0x7632, R119 ;  /* 0x0000763274774816 */ /* 0x000fe20000000077 */
[----:B------:R-:W-:Y:S01]  /*3100*/  FMUL.FTZ R93, R85, R199 ;  /* 0x000000c7555d7220 */ /* 0x000fe20000410000 */
[----:B------:R-:W-:Y:S01]  /*3110*/  FADD.FTZ R223, R228, -R223 ;  /* 0x800000dfe4df7221 */ /* 0x000fe20000010000 */
[----:B------:R-:W-:Y:S01]  /*3120*/  FFMA.FTZ R87, R194, R234, R103 ;  /* 0x000000eac2577223 */ /* 0x000fe20000010067 */
[----:B------:R-:W-:Y:S01]  /*3130*/  @P5 SHF.L.U32 R124, R116, 0x10, RZ ;  /* 0x00000010747c5819 */ /* 0x000fe200000006ff */
[----:B------:R-:W-:Y:S01]  /*3140*/  FMUL.FTZ R126, R93, UR6 ;  /* 0x000000065d7e7c20 */ /* 0x000fe20008410000 */
[----:B------:R-:W-:Y:S01]  /*3150*/  @P0 PRMT R116, R119, 0x7632, R116 ;  /* 0x0000763277740816 */ /* 0x000fe20000000074 */
[----:B------:R-:W-:Y:S01]  /*3160*/  FFMA.FTZ R93, R194, R223, R97 ;  /* 0x000000dfc25d7223 */ /* 0x000fe20000010061 */
        /* <DEDUP_REMOVED lines=30> */
.L_x_4918:
        /* <DEDUP_REMOVED lines=22> */
[-CC-:B------:R-:W-:Y:S01]  /*34b0*/  FFMA.FTZ R221, R221, R214.reuse, R216.reuse ;  /* 0x000000d6dddd7223 */ /* 0x180fe200000100d8 */
[----:B------:R-:W-:Y:S02]  /*34c0*/  LOP3.LUT P5, RZ, R132, 0xff0000, RZ, 0xc0, !PT ;  /* 0x00ff000084ff7812 */ /* 0x000fe400078ac0ff */
[----:B0-----:R-:W-:Y:S01]  /*34d0*/  CS2R R134, SRZ ;  /* 0x0000000000867805 */ /* 0x001fe2000001ff00 */
[----:B------:R-:W-:Y:S01]  /*34e0*/  FADD.FTZ R219, R212, -R219 ;  /* 0x800000dbd4db7221 */ /* 0x000fe20000010000 */
[----:B------:R-:W-:Y:S01]  /*34f0*/  FADD.FTZ R221, R204, -R221 ;  /* 0x800000ddccdd7221 */ /* 0x000fe20000010000 */
[----:B------:R-:W-:Y:S01]  /*3500*/  LOP3.LUT P6, RZ, R132, 0xff000000, RZ, 0xc0, !PT ;  /* 0xff00000084ff7812 */ /* 0x000fe200078cc0ff */
[-C--:B------:R-:W-:Y:S01]  /*3510*/  FFMA.FTZ R211, R211, R214.reuse, R216 ;  /* 0x000000d6d3d37223 */ /* 0x080fe200000100d8 */
[C---:B------:R-:W-:Y:S01]  /*3520*/  FFMA.FTZ R94, R194.reuse, R219, R106 ;  /* 0x000000dbc25e7223 */ /* 0x040fe2000001006a */
[----:B------:R-:W-:Y:S01]  /*3530*/  FFMA.FTZ R95, R194, R221, R107 ;  /* 0x000000ddc25f7223 */ /* 0x000fe2000001006b */
[----:B------:R-:W-:Y:S01]  /*3540*/  LOP3.LUT P4, RZ, R133, 0xff, RZ, 0xc0, !PT ;  /* 0x000000ff85ff7812 */ /* 0x000fe2000788c0ff */
[-CC-:B------:R-:W-:Y:S01]  /*3550*/  FFMA.FTZ R85, R202, R214.reuse, R216.reuse ;  /* 0x000000d6ca557223 */ /* 0x180fe200000100d8 */
[-C--:B------:R-:W-:Y:S01]  /*3560*/  FMUL.FTZ R0, R94, R199.reuse ;  /* 0x000000c75e007220 */ /* 0x080fe20000410000 */
[----:B------:R-:W-:Y:S01]  /*3570*/  FADD.FTZ R211, R208, -R211 ;  /* 0x800000d3d0d37221 */ /* 0x000fe20000010000 */
[----:B------:R-:W-:Y:S01]  /*3580*/  FFMA.FTZ R209, R209, R214, R216 ;  /* 0x000000d6d1d17223 */ /* 0x000fe200000100d8 */
[----:B-----5:R-:W-:Y:S01]  /*3590*/  @P5 SHF.L.U32 R84, R121, 0x10, RZ ;  /* 0x0000001079545819 */ /* 0x020fe200000006ff */
[----:B------:R-:W-:Y:S01]  /*35a0*/  FMUL.FTZ R117, R0, UR6 ;  /* 0x0000000600757c20 */ /* 0x000fe20008410000 */
[----:B------:R-:W-:Y:S01]  /*35b0*/  FMUL.FTZ R0, R95, R199 ;  /* 0x000000c75f007220 */ /* 0x000fe20000410000 */
[----:B------:R-:W-:Y:S01]  /*35c0*/  FADD.FTZ R198, R198, -R85 ;  /* 0x80000055c6c67221 */ /* 0x000fe20000010000 */
[----:B------:R-:W-:Y:S01]  /*35d0*/  @P6 PRMT R121, R121, 0x7632, R121 ;  /* 0x0000763279796816 */ /* 0x000fe20000000079 */
[----:B------:R-:W-:Y:S01]  /*35e0*/  @P5 FMUL.FTZ R135, R117, R84 ;  /* 0x0000005475875220 */ /* 0x000fe20000410000 */
[----:B------:R-:W-:Y:S01]  /*35f0*/  FMUL.FTZ R86, R0, UR6 ;  /* 0x0000000600567c20 */ /* 0x000fe20008410000 */
[----:B------:R-:W-:Y:S01]  /*3600*/  HFMA2 R0, -RZ, RZ, 0, 0 ;  /* 0x00000000ff007431 */ /* 0x000fe200000001ff */
[----:B------:R-:W-:Y:S01]  /*3610*/  @P6 SHF.L.U32 R121, R121, 0x10, RZ ;  /* 0x0000001079796819 */ /* 0x000fe200000006ff */
[----:B------:R-:W-:Y:S01]  /*3620*/  FFMA.FTZ R85, R194, R198, R109 ;  /* 0x000000c6c2557223 */ /* 0x000fe2000001006d */
[----:B------:R-:W-:Y:S01]  /*3630*/  FMUL.FTZ R84, R75, R86 ;  /* 0x000000564b547220 */ /* 0x000fe20000410000 */
[----:B------:R-:W-:Y:S01]  /*3640*/  FADD.FTZ R209, R206, -R209 ;  /* 0x800000d1ced17221 */ /* 0x000fe20000010000 */
[----:B------:R-:W-:Y:S01]  /*3650*/  FMUL.FTZ R117, R74, R117 ;  /* 0x000000754a757220 */ /* 0x000fe20000410000 */
[----:B------:R-:W-:Y:S01]  /*3660*/  @P6 FMUL.FTZ R0, R86, R121 ;  /* 0x0000007956006220 */ /* 0x000fe20000410000 */
[----:B------:R-:W-:Y:S01]  /*3670*/  @P4 SHF.L.U32 R87, R122, 0x10, RZ ;  /* 0x000000107a574819 */ /* 0x000fe200000006ff */
[----:B------:R-:W-:Y:S01]  /*3680*/  FMUL.FTZ R92, R85, R199 ;  /* 0x000000c7555c7220 */ /* 0x000fe20000410000 */
[----:B------:R-:W-:Y:S01]  /*3690*/  FSEL R126, R84, RZ, P6 ;  /* 0x000000ff547e7208 */ /* 0x000fe20003000000 */
[----:B------:R-:W-:Y:S01]  /*36a0*/  FFMA.FTZ R84, R194, R211, R108 ;  /* 0x000000d3c2547223 */ /* 0x000fe2000001006c */
[----:B------:R-:W-:Y:S01]  /*36b0*/  LOP3.LUT P6, RZ, R133, 0xff0000, RZ, 0xc0, !PT ;  /* 0x00ff000085ff7812 */ /* 0x000fe200078cc0ff */
[----:B------:R-:W-:Y:S01]  /*36c0*/  FMUL.FTZ R116, R92, UR6 ;  /* 0x000000065c747c20 */ /* 0x000fe20008410000 */
[----:B------:R-:W-:Y:S01]  /*36d0*/  MOV R197, RZ ;  /* 0x000000ff00c57202 */ /* 0x000fe20000000f00 */
[----:B------:R-:W-:Y:S01]  /*36e0*/  FMUL.FTZ R86, R84, R199 ;  /* 0x000000c754567220 */ /* 0x000fe20000410000 */
[----:B------:R-:W-:Y:S01]  /*36f0*/  FSEL R117, R117, RZ, P5 ;  /* 0x000000ff75757208 */ /* 0x000fe20002800000 */
[----:B------:R-:W-:Y:S01]  /*3700*/  HFMA2 R201, -RZ, RZ, 0, 0 ;  /* 0x00000000ffc97431 */ /* 0x000fe200000001ff */
[----:B------:R-:W-:Y:S01]  /*3710*/  LOP3.LUT P5, RZ, R133, 0xff00, RZ, 0xc0, !PT ;  /* 0x0000ff0085ff7812 */ /* 0x000fe200078ac0ff */
[----:B------:R-:W-:Y:S01]  /*3720*/  FMUL.FTZ R93, R86, UR6 ;  /* 0x00000006565d7c20 */ /* 0x000fe20008410000 */
[----:B------:R-:W-:Y:S01]  /*3730*/  FFMA.FTZ R86, R194, R209, R110 ;  /* 0x000000d1c2567223 */ /* 0x000fe2000001006e */
[-CC-:B------:R-:W-:Y:S01]  /*3740*/  FFMA.FTZ R200, R200, R214.reuse, R216.reuse ;  /* 0x000000d6c8c87223 */ /* 0x180fe200000100d8 */
[----:B------:R-:W-:Y:S01]  /*3750*/  FFMA.FTZ R217, R217, R214, R216 ;  /* 0x000000d6d9d97223 */ /* 0x000fe200000100d8 */
[----:B------:R-:W-:Y:S01]  /*3760*/  @P4 FMUL.FTZ R197, R93, R87 ;  /* 0x000000575dc54220 */ /* 0x000fe20000410000 */
[----:B------:R-:W-:Y:S01]  /*3770*/  FMUL.FTZ R92, R86, R199 ;  /* 0x000000c7565c7220 */ /* 0x000fe20000410000 */
[----:B------:R-:W-:Y:S01]  /*3780*/  FMUL.FTZ R87, R68, R93 ;  /* 0x0000005d44577220 */ /* 0x000fe20000410000 */
[----:B------:R-:W-:Y:S01]  /*3790*/  @P6 SHF.L.U32 R93, R123, 0x10, RZ ;  /* 0x000000107b5d6819 */ /* 0x000fe200000006ff */
[----:B------:R-:W-:Y:S01]  /*37a0*/  FADD.FTZ R200, R151, -R200 ;  /* 0x800000c897c87221 */ /* 0x000fe20000010000 */
[----:B------:R-:W-:Y:S01]  /*37b0*/  FMUL.FTZ R92, R92, UR6 ;  /* 0x000000065c5c7c20 */ /* 0x000fe20008410000 */
[----:B------:R-:W-:Y:S01]  /*37c0*/  FADD.FTZ R210, R210, -R217 ;  /* 0x800000d9d2d27221 */ /* 0x000fe20000010000 */
[----:B------:R-:W-:Y:S01]  /*37d0*/  FSEL R127, R87, RZ, P4 ;  /* 0x000000ff577f7208 */ /* 0x000fe20002000000 */
[----:B------:R-:W-:Y:S01]  /*37e0*/  FMUL.FTZ R87, R69, R116 ;  /* 0x0000007445577220 */ /* 0x000fe20000410000 */
[----:B------:R-:W-:Y:S01]  /*37f0*/  ISETP.GE.U32.AND P4, PT, R132, RZ, PT ;  /* 0x000000ff8400720c */ /* 0x000fe20003f86070 */
[----:B------:R-:W-:Y:S01]  /*3800*/  @P6 FMUL.FTZ R201, R92, R93 ;  /* 0x0000005d5cc96220 */ /* 0x000fe20000410000 */
[----:B------:R-:W-:Y:S01]  /*3810*/  FMUL.FTZ R92, R70, R92 ;  /* 0x0000005c465c7220 */ /* 0x000fe20000410000 */
[----:B------:R-:W-:Y:S01]  /*3820*/  @P5 PRMT R122, R122, 0x7632, R122 ;  /* 0x000076327a7a5816 */ /* 0x000fe2000000007a */
[----:B------:R-:W-:Y:S01]  /*3830*/  FFMA.FTZ R93, R194, R210, R105 ;  /* 0x000000d2c25d7223 */ /* 0x000fe20000010069 */
[----:B------:R-:W-:Y:S01]  /*3840*/  ISETP.GE.U32.AND.EX P4, PT, R133, 0x1000000, PT, P4 ;  /* 0x010000008500780c */ /* 0x000fe20003f86140 */
[----:B------:R-:W-:Y:S01]  /*3850*/  HFMA2 R151, -RZ, RZ, 0, 0 ;  /* 0x00000000ff977431 */ /* 0x000fe200000001ff */
[----:B------:R-:W-:Y:S01]  /*3860*/  FSEL R204, R92, RZ, P6 ;  /* 0x000000ff5ccc7208 */ /* 0x000fe20003000000 */
[----:B------:R-:W-:Y:S01]  /*3870*/  FFMA.FTZ R92, R215, R214, R216 ;  /* 0x000000d6d75c7223 */ /* 0x000fe200000100d8 */
[----:B------:R-:W-:Y:S01]  /*3880*/  FSEL R202, R87, RZ, P5 ;  /* 0x000000ff57ca7208 */ /* 0x000fe20002800000 */
[----:B------:R-:W-:Y:S01]  /*3890*/  FFMA.FTZ R87, R194, R200, R111 ;  /* 0x000000c8c2577223 */ /* 0x000fe2000001006f */
[----:B------:R-:W-:Y:S01]  /*38a0*/  @P5 SHF.L.U32 R122, R122, 0x10, RZ ;  /* 0x000000107a7a5819 */ /* 0x000fe200000006ff */
[----:B------:R-:W-:Y:S01]  /*38b0*/  FADD.FTZ R213, R213, -R92 ;  /* 0x8000005cd5d57221 */ /* 0x000fe20000010000 */
[----:B------:R-:W-:Y:S01]  /*38c0*/  LOP3.LUT P6, RZ, R132, 0xff00, RZ, 0xc0, !PT ;  /* 0x0000ff0084ff7812 */ /* 0x000fe200078cc0ff */
[-C--:B------:R-:W-:Y:S01]  /*38d0*/  FMUL.FTZ R92, R87, R199.reuse ;  /* 0x000000c7575c7220 */ /* 0x080fe20000410000 */
[----:B------:R-:W-:Y:S01]  /*38e0*/  FMUL.FTZ R119, R93, R199 ;  /* 0x000000c75d777220 */ /* 0x000fe20000410000 */
[----:B------:R-:W-:Y:S01]  /*38f0*/  @P5 FMUL.FTZ R134, R116, R122 ;  /* 0x0000007a74865220 */ /* 0x000fe20000410000 */
[----:B------:R-:W-:Y:S01]  /*3900*/  LOP3.LUT P5, RZ, R132, 0xff, RZ, 0xc0, !PT ;  /* 0x000000ff84ff7812 */ /* 0x000fe200078ac0ff */
[----:B------:R-:W-:Y:S01]  /*3910*/  FMUL.FTZ R132, R92, UR6 ;  /* 0x000000065c847c20 */ /* 0x000fe20008410000 */
[----:B------:R-:W-:Y:S01]  /*3920*/  @P4 PRMT R123, R123, 0x7632, R123 ;  /* 0x000076327b7b4816 */ /* 0x000fe2000000007b */
[----:B------:R-:W-:Y:S01]  /*3930*/  FFMA.FTZ R92, R194, R213, R104 ;  /* 0x000000d5c25c7223 */ /* 0x000fe20000010068 */
[----:B------:R-:W-:Y:S01]  /*3940*/  MOV R198, RZ ;  /* 0x000000ff00c67202 */ /* 0x000fe20000000f00 */
[----:B------:R-:W-:Y:S01]  /*3950*/  FMUL.FTZ R122, R119, UR6 ;  /* 0x00000006777a7c20 */ /* 0x000fe20008410000 */
[----:B------:R-:W-:Y:S01]  /*3960*/  @P4 SHF.L.U32 R123, R123, 0x10, RZ ;  /* 0x000000107b7b4819 */ /* 0x000fe200000006ff */
[----:B------:R-:W-:Y:S01]  /*3970*/  FMUL.FTZ R116, R92, R199 ;  /* 0x000000c75c747220 */ /* 0x000fe20000410000 */
[----:B------:R-:W-:Y:S01]  /*3980*/  FMUL.FTZ R121, R71, R132 ;  /* 0x0000008447797220 */ /* 0x000fe20000410000 */
[----:B------:R-:W-:Y:S01]  /*3990*/  FMUL.FTZ R119, R73, R122 ;  /* 0x0000007a49777220 */ /* 0x000fe20000410000 */
[----:B------:R-:W-:Y:S01]  /*39a0*/  MOV R200, RZ ;  /* 0x000000ff00c87202 */ /* 0x000fe20000000f00 */
[----:B------:R-:W-:Y:S01]  /*39b0*/  @P4 FMUL.FTZ R198, R132, R123 ;  /* 0x0000007b84c64220 */ /* 0x000fe20000410000 */
[----:B------:R-:W-:Y:S01]  /*39c0*/  FMUL.FTZ R123, R116, UR6 ;  /* 0x00000006747b7c20 */ /* 0x000fe20008410000 */
[----:B------:R-:W-:-:S02]  /*39d0*/  @P5 SHF.L.U32 R118, R120, 0x10, RZ ;  /* 0x0000001078765819 */ /* 0x000fc400000006ff */
[----:B------:R-:W-:Y:S01]  /*39e0*/  @P6 PRMT R120, R120, 0x7632, R120 ;  /* 0x0000763278786816 */ /* 0x000fe20000000078 */
[----:B------:R-:W-:Y:S01]  /*39f0*/  FMUL.FTZ R116, R72, R123 ;  /* 0x0000007b48747220 */ /* 0x000fe20000410000 */
[----:B------:R-:W-:Y:S01]  /*3a00*/  FSEL R121, R121, RZ, P4 ;  /* 0x000000ff79797208 */ /* 0x000fe20002000000 */
[----:B------:R-:W-:Y:S01]  /*3a10*/  @P5 FMUL.FTZ R151, R123, R118 ;  /* 0x000000767b975220 */ /* 0x000fe20000410000 */
[----:B------:R-:W-:Y:S02]  /*3a20*/  @P6 SHF.L.U32 R120, R120, 0x10, RZ ;  /* 0x0000001078786819 */ /* 0x000fe400000006ff */
[----:B------:R-:W-:Y:S02]  /*3a30*/  FSEL R116, R116, RZ, P5 ;  /* 0x000000ff74747208 */ /* 0x000fe40002800000 */
[----:B------:R-:W-:Y:S01]  /*3a40*/  FSEL R123, R119, RZ, P6 ;  /* 0x000000ff777b7208 */ /* 0x000fe20003000000 */
[----:B------:R-:W-:Y:S01]  /*3a50*/  @P6 FMUL.FTZ R200, R122, R120 ;  /* 0x000000787ac86220 */ /* 0x000fe20000410000 */
[----:B------:R-:W-:-:S02]  /*3a60*/  F2FP.BF16.F32.PACK_AB R119, R121, R204 ;  /* 0x000000cc7977723e */ /* 0x000fc400000010ff */
[----:B------:R-:W-:Y:S02]  /*3a70*/  F2FP.BF16.F32.PACK_AB R118, R202, R127 ;  /* 0x0000007fca76723e */ /* 0x000fe400000010ff */
[----:B------:R-:W-:Y:S02]  /*3a80*/  F2FP.BF16.F32.PACK_AB R117, R126, R117 ;  /* 0x000000757e75723e */ /* 0x000fe400000010ff */
[----:B------:R-:W-:Y:S01]  /*3a90*/  F2FP.BF16.F32.PACK_AB R116, R123, R116 ;  /* 0x000000747b74723e */ /* 0x000fe200000010ff */
[----:B------:R-:W-:Y:S06]  /*3aa0*/  BRA `(.L_x_4922) ;  /* 0x00000010008c7947 */ /* 0x000fec0003800000 */
.L_x_4921:
[-CC-:B------:R-:W-:Y:S01]  /*3ab0*/  FFMA.FTZ R219, R219, R214.reuse, R216.reuse ;  /* 0x000000d6dbdb7223 */ /* 0x180fe200000100d8 */
[C---:B------:R-:W-:Y:S01]  /*3ac0*/  LOP3.LUT P5, RZ, R132.reuse, 0xff0000, RZ, 0xc0, !PT ;  /* 0x00ff000084ff7812 */ /* 0x040fe200078ac0ff */
[-CC-:B------:R-:W-:Y:S01]  /*3ad0*/  FFMA.FTZ R221, R221, R214.reuse, R216.reuse ;  /* 0x000000d6dddd7223 */ /* 0x180fe200000100d8 */
[----:B------:R-:W-:Y:S01]  /*3ae0*/  LOP3.LUT P6, RZ, R132, 0xff000000, RZ, 0xc0, !PT ;  /* 0xff00000084ff7812 */ /* 0x000fe200078cc0ff */
[----:B------:R-:W-:Y:S01]  /*3af0*/  FADD.FTZ R219, R212, -R219 ;  /* 0x800000dbd4db7221 */ /* 0x000fe20000010000 */
[----:B0-----:R-:W-:Y:S01]  /*3b00*/  CS2R R134, SRZ ;  /* 0x0000000000867805 */ /* 0x001fe2000001ff00 */
[----:B------:R-:W-:Y:S01]  /*3b10*/  FADD.FTZ R221, R204, -R221 ;  /* 0x800000ddccdd7221 */ /* 0x000fe20000010000 */
[-C--:B------:R-:W-:Y:S01]  /*3b20*/  FFMA.FTZ R211, R211, R214.reuse, R216 ;  /* 0x000000d6d3d37223 */ /* 0x080fe200000100d8 */
[----:B------:R-:W-:Y:S01]  /*3b30*/  FFMA.FTZ R0, R194, R219, R106 ;  /* 0x000000dbc2007223 */ /* 0x000fe2000001006a */
[----:B------:R-:W-:Y:S01]  /*3b40*/  LOP3.LUT P4, RZ, R133, 0xff, RZ, 0xc0, !PT ;  /* 0x000000ff85ff7812 */ /* 0x000fe2000788c0ff */
[--C-:B------:R-:W-:Y:S01]  /*3b50*/  FFMA.FTZ R119, R202, R214, R216.reuse ;  /* 0x000000d6ca777223 */ /* 0x100fe200000100d8 */
[----:B------:R-:W-:Y:S01]  /*3b60*/  FADD.FTZ R211, R208, -R211 ;  /* 0x800000d3d0d37221 */ /* 0x000fe20000010000 */
[----:B------:R-:W-:Y:S01]  /*3b70*/  FMUL.FTZ R0, R199, R0 ;  /* 0x00000000c7007220 */ /* 0x000fe20000410000 */
[----:B------:R-:W-:Y:S01]  /*3b80*/  FFMA.FTZ R209, R209, R214, R216 ;  /* 0x000000d6d1d17223 */ /* 0x000fe200000100d8 */
[C---:B-----5:R-:W-:Y:S01]  /*3b90*/  @P5 SHF.L.U32 R116, R121.reuse, 0x10, RZ ;  /* 0x0000001079745819 */ /* 0x060fe200000006ff */
[----:B------:R-:W-:Y:S01]  /*3ba0*/  FADD.FTZ R198, R198, -R119 ;  /* 0x80000077c6c67221 */ /* 0x000fe20000010000 */
[----:B------:R-:W-:Y:S01]  /*3bb0*/  FMUL.FTZ R117, R0, UR6 ;  /* 0x0000000600757c20 */ /* 0x000fe20008410000 */
[C---:B------:R-:W-:Y:S01]  /*3bc0*/  FFMA.FTZ R0, R194.reuse, R221, R107 ;  /* 0x000000ddc2007223 */ /* 0x040fe2000001006b */
[----:B------:R-:W-:Y:S01]  /*3bd0*/  @P6 PRMT R121, R121, 0x7632, R121 ;  /* 0x0000763279796816 */ /* 0x000fe20000000079 */
[----:B------:R-:W-:Y:S01]  /*3be0*/  FFMA.FTZ R198, R194, R198, R109 ;  /* 0x000000c6c2c67223 */ /* 0x000fe2000001006d */
[-C--:B------:R-:W-:Y:S01]  /*3bf0*/  @P5 FMUL.FTZ R135, R116, R117.reuse ;  /* 0x0000007574875220 */ /* 0x080fe20000410000 */
[----:B------:R-:W-:Y:S01]  /*3c00*/  FMUL.FTZ R117, R74, R117 ;  /* 0x000000754a757220 */ /* 0x000fe20000410000 */
[----:B------:R-:W-:Y:S01]  /*3c10*/  FMUL.FTZ R0, R199, R0 ;  /* 0x00000000c7007220 */ /* 0x000fe20000410000 */
[----:B------:R-:W-:Y:S01]  /*3c20*/  @P6 SHF.L.U32 R121, R121, 0x10, RZ ;  /* 0x0000001079796819 */ /* 0x000fe200000006ff */
[----:B------:R-:W-:Y:S01]  /*3c30*/  FADD.FTZ R209, R206, -R209 ;  /* 0x800000d1ced17221 */ /* 0x000fe20000010000 */
[----:B------:R-:W-:Y:S01]  /*3c40*/  @P4 SHF.L.U32 R126, R122, 0x10, RZ ;  /* 0x000000107a7e4819 */ /* 0x000fe200000006ff */
[----:B------:R-:W-:Y:S01]  /*3c50*/  FMUL.FTZ R118, R0, UR6 ;  /* 0x0000000600767c20 */ /* 0x000fe20008410000 */
[----:B------:R-:W-:Y:S01]  /*3c60*/  FSEL R117, R117, RZ, P5 ;  /* 0x000000ff75757208 */ /* 0x000fe20002800000 */
[----:B------:R-:W-:Y:S01]  /*3c70*/  HFMA2 R0, -RZ, RZ, 0, 0 ;  /* 0x00000000ff007431 */ /* 0x000fe200000001ff */
[----:B------:R-:W-:Y:S01]  /*3c80*/  LOP3.LUT P5, RZ, R133, 0xff00, RZ, 0xc0, !PT ;  /* 0x0000ff0085ff7812 */ /* 0x000fe200078ac0ff */
[-C--:B------:R-:W-:Y:S01]  /*3c90*/  FMUL.FTZ R116, R75, R118.reuse ;  /* 0x000000764b747220 */ /* 0x080fe20000410000 */
[----:B------:R-:W-:Y:S01]  /*3ca0*/  @P6 FMUL.FTZ R0, R121, R118 ;  /* 0x0000007679006220 */ /* 0x000fe20000410000 */
[----:B------:R-:W-:Y:S01]  /*3cb0*/  FFMA.FTZ R118, R194, R211, R108 ;  /* 0x000000d3c2767223 */ /* 0x000fe2000001006c */
[C---:B------:R-:W-:Y:S01]  /*3cc0*/  FMUL.FTZ R119, R199.reuse, R198 ;  /* 0x000000c6c7777220 */ /* 0x040fe20000410000 */
[----:B------:R-:W-:Y:S01]  /*3cd0*/  MOV R197, RZ ;  /* 0x000000ff00c57202 */ /* 0x000fe20000000f00 */
[----:B------:R-:W-:Y:S01]  /*3ce0*/  FFMA.FTZ R200, R200, R214, R216 ;  /* 0x000000d6c8c87223 */ /* 0x000fe200000100d8 */
[----:B------:R-:W-:Y:S01]  /*3cf0*/  FMUL.FTZ R118, R199, R118 ;  /* 0x00000076c7767220 */ /* 0x000fe20000410000 */
[----:B------:R-:W-:Y:S01]  /*3d00*/  FSEL R116, R116, RZ, P6 ;  /* 0x000000ff74747208 */ /* 0x000fe20003000000 */
[----:B------:R-:W-:Y:S01]  /*3d10*/  HFMA2 R201, -RZ, RZ, 0, 0 ;  /* 0x00000000ffc97431 */ /* 0x000fe200000001ff */
[----:B------:R-:W-:Y:S01]  /*3d20*/  LOP3.LUT P6, RZ, R133, 0xff0000, RZ, 0xc0, !PT ;  /* 0x00ff000085ff7812 */ /* 0x000fe200078cc0ff */
[----:B------:R-:W-:Y:S01]  /*3d30*/  FMUL.FTZ R121, R118, UR6 ;  /* 0x0000000676797c20 */ /* 0x000fe20008410000 */
[----:B------:R-:W-:Y:S01]  /*3d40*/  FFMA.FTZ R118, R194, R209, R110 ;  /* 0x000000d1c2767223 */ /* 0x000fe2000001006e */
[----:B------:R-:W-:Y:S01]  /*3d50*/  @P5 PRMT R122, R122, 0x7632, R122 ;  /* 0x000076327a7a5816 */ /* 0x000fe2000000007a */
[----:B------:R-:W-:Y:S01]  /*3d60*/  FADD.FTZ R200, R151, -R200 ;  /* 0x800000c897c87221 */ /* 0x000fe20000010000 */
[-C--:B------:R-:W-:Y:S01]  /*3d70*/  @P4 FMUL.FTZ R197, R126, R121.reuse ;  /* 0x000000797ec54220 */ /* 0x080fe20000410000 */
[--C-:B------:R-:W-:Y:S01]  /*3d80*/  FFMA.FTZ R217, R217, R214, R216.reuse ;  /* 0x000000d6d9d97223 */ /* 0x100fe200000100d8 */
[----:B------:R-:W-:Y:S01]  /*3d90*/  @P5 SHF.L.U32 R127, R122, 0x10, RZ ;  /* 0x000000107a7f5819 */ /* 0x000fe200000006ff */
[----:B------:R-:W-:Y:S01]  /*3da0*/  FMUL.FTZ R122, R119, UR6 ;  /* 0x00000006777a7c20 */ /* 0x000fe20008410000 */
[----:B------:R-:W-:Y:S01]  /*3db0*/  FMUL.FTZ R119, R199, R118 ;  /* 0x00000076c7777220 */ /* 0x000fe20000410000 */
[----:B------:R-:W-:Y:S01]  /*3dc0*/  FMUL.FTZ R118, R68, R121 ;  /* 0x0000007944767220 */ /* 0x000fe20000410000 */
[----:B------:R-:W-:Y:S01]  /*3dd0*/  FFMA.FTZ R200, R194, R200, R111 ;  /* 0x000000c8c2c87223 */ /* 0x000fe2000001006f */
[-C--:B------:R-:W-:Y:S01]  /*3de0*/  @P5 FMUL.FTZ R134, R127, R122.reuse ;  /* 0x0000007a7f865220 */ /* 0x080fe20000410000 */
[----:B------:R-:W-:Y:S01]  /*3df0*/  @P6 SHF.L.U32 R198, R123, 0x10, RZ ;  /* 0x000000107bc66819 */ /* 0x000fe200000006ff */
[----:B------:R-:W-:Y:S01]  /*3e00*/  FMUL.FTZ R119, R119, UR6 ;  /* 0x0000000677777c20 */ /* 0x000fe20008410000 */
[----:B------:R-:W-:Y:S01]  /*3e10*/  FSEL R126, R118, RZ, P4 ;  /* 0x000000ff767e7208 */ /* 0x000fe20002000000 */
[----:B------:R-:W-:Y:S01]  /*3e20*/  FMUL.FTZ R118, R69, R122 ;  /* 0x0000007a45767220 */ /* 0x000fe20000410000 */
[----:B------:R-:W-:Y:S01]  /*3e30*/  ISETP.GE.U32.AND P4, PT, R132, RZ, PT ;  /* 0x000000ff8400720c */ /* 0x000fe20003f86070 */
[-C--:B------:R-:W-:Y:S01]  /*3e40*/  @P6 FMUL.FTZ R201, R198, R119.reuse ;  /* 0x00000077c6c96220 */ /* 0x080fe20000410000 */
[----:B------:R-:W-:Y:S01]  /*3e50*/  FMUL.FTZ R119, R70, R119 ;  /* 0x0000007746777220 */ /* 0x000fe20000410000 */
[----:B------:R-:W-:Y:S01]  /*3e60*/  FADD.FTZ R210, R210, -R217 ;  /* 0x800000d9d2d27221 */ /* 0x000fe20000010000 */
[----:B------:R-:W-:Y:S01]  /*3e70*/  ISETP.GE.U32.AND.EX P4, PT, R133, 0x1000000, PT, P4 ;  /* 0x010000008500780c */ /* 0x000fe20003f86140 */
[----:B------:R-:W-:Y:S01]  /*3e80*/  HFMA2 R151, -RZ, RZ, 0, 0 ;  /* 0x00000000ff977431 */ /* 0x000fe200000001ff */
[----:B------:R-:W-:Y:S01]  /*3e90*/  FSEL R127, R118, RZ, P5 ;  /* 0x000000ff767f7208 */ /* 0x000fe20002800000 */
[----:B------:R-:W-:Y:S01]  /*3ea0*/  FFMA.FTZ R118, R215, R214, R216 ;  /* 0x000000d6d7767223 */ /* 0x000fe200000100d8 */
[----:B------:R-:W-:Y:S01]  /*3eb0*/  FSEL R133, R119, RZ, P6 ;  /* 0x000000ff77857208 */ /* 0x000fe20003000000 */
[----:B------:R-:W-:Y:S01]  /*3ec0*/  FFMA.FTZ R210, R194, R210, R105 ;  /* 0x000000d2c2d27223 */ /* 0x000fe20000010069 */
[C---:B------:R-:W-:Y:S01]  /*3ed0*/  LOP3.LUT P6, RZ, R132.reuse, 0xff00, RZ, 0xc0, !PT ;  /* 0x0000ff0084ff7812 */ /* 0x040fe200078cc0ff */
[----:B------:R-:W-:Y:S01]  /*3ee0*/  FADD.FTZ R213, R213, -R118 ;  /* 0x80000076d5d57221 */ /* 0x000fe20000010000 */
[----:B------:R-:W-:Y:S01]  /*3ef0*/  FMUL.FTZ R118, R199, R200 ;  /* 0x000000c8c7767220 */ /* 0x000fe20000410000 */
[----:B------:R-:W-:-:S02]  /*3f00*/  LOP3.LUT P5, RZ, R132, 0xff, RZ, 0xc0, !PT ;  /* 0x000000ff84ff7812 */ /* 0x000fc400078ac0ff */
[----:B------:R-:W-:Y:S01]  /*3f10*/  MOV R198, RZ ;  /* 0x000000ff00c67202 */ /* 0x000fe20000000f00 */
[----:B------:R-:W-:Y:S01]  /*3f20*/  FMUL.FTZ R132, R118, UR6 ;  /* 0x0000000676847c20 */ /* 0x000fe20008410000 */
[----:B------:R-:W-:Y:S01]  /*3f30*/  @P4 PRMT R123, R123, 0x7632, R123 ;  /* 0x000076327b7b4816 */ /* 0x000fe2000000007b */
[----:B------:R-:W-:Y:S01]  /*3f40*/  FFMA.FTZ R118, R194, R213, R104 ;  /* 0x000000d5c2767223 */ /* 0x000fe20000010068 */
[----:B------:R-:W-:Y:S02]  /*3f50*/  MOV R200, RZ ;  /* 0x000000ff00c87202 */ /* 0x000fe40000000f00 */
[----:B------:R-:W-:Y:S01]  /*3f60*/  @P4 SHF.L.U32 R119, R123, 0x10, RZ ;  /* 0x000000107b774819 */ /* 0x000fe200000006ff */
[----:B------:R-:W-:Y:S01]  /*3f70*/  FMUL.FTZ R118, R199, R118 ;  /* 0x00000076c7767220 */ /* 0x000fe20000410000 */
[----:B------:R-:W-:Y:S02]  /*3f80*/  @P6 PRMT R123, R120, 0x7632, R123 ;  /* 0x00007632787b6816 */ /* 0x000fe4000000007b */
[----:B------:R-:W-:Y:S01]  /*3f90*/  F2FP.BF16.F32.PACK_AB R117, R116, R117 ;  /* 0x000000757475723e */ /* 0x000fe200000010ff */
[----:B------:R-:W-:Y:S01]  /*3fa0*/  @P4 FMUL.FTZ R198, R119, R132 ;  /* 0x0000008477c64220 */ /* 0x000fe20000410000 */
[----:B------:R-:W-:Y:S01]  /*3fb0*/  FMUL.FTZ R119, R199, R210 ;  /* 0x000000d2c7777220 */ /* 0x000fe20000410000 */
[----:B------:R-:W-:Y:S01]  /*3fc0*/  FMUL.FTZ R121, R118, UR6 ;  /* 0x0000000676797c20 */ /* 0x000fe20008410000 */
[----:B------:R-:W-:Y:S01]  /*3fd0*/  @P5 SHF.L.U32 R202, R120, 0x10, RZ ;  /* 0x0000001078ca5819 */ /* 0x000fe200000006ff */
[----:B------:R-:W-:Y:S01]  /*3fe0*/  FMUL.FTZ R120, R71, R132 ;  /* 0x0000008447787220 */ /* 0x000fe20000410000 */
[----:B------:R-:W-:Y:S01]  /*3ff0*/  FMUL.FTZ R122, R119, UR6 ;  /* 0x00000006777a7c20 */ /* 0x000fe20008410000 */
[----:B------:R-:W-:Y:S01]  /*4000*/  @P6 SHF.L.U32 R123, R123, 0x10, RZ ;  /* 0x000000107b7b6819 */ /* 0x000fe200000006ff */
[-C--:B------:R-:W-:Y:S01]  /*4010*/  FMUL.FTZ R118, R72, R121.reuse ;  /* 0x0000007948767220 */ /* 0x080fe20000410000 */
[----:B------:R-:W-:Y:S01]  /*4020*/  @P5 FMUL.FTZ R151, R202, R121 ;  /* 0x00000079ca975220 */ /* 0x000fe20000410000 */
[-C--:B------:R-:W-:Y:S01]  /*4030*/  FMUL.FTZ R119, R73, R122.reuse ;  /* 0x0000007a49777220 */ /* 0x080fe20000410000 */
[----:B------:R-:W-:Y:S01]  /*4040*/  FSEL R120, R120, RZ, P4 ;  /* 0x000000ff78787208 */ /* 0x000fe20002000000 */
[----:B------:R-:W-:Y:S01]  /*4050*/  @P6 FMUL.FTZ R200, R123, R122 ;  /* 0x0000007a7bc86220 */ /* 0x000fe20000410000 */
[----:B------:R-:W-:-:S02]  /*4060*/  FSEL R121, R118, RZ, P5 ;  /* 0x000000ff76797208 */ /* 0x000fc40002800000 */
[----:B------:R-:W-:Y:S02]  /*4070*/  FSEL R122, R119, RZ, P6 ;  /* 0x000000ff777a7208 */ /* 0x000fe40003000000 */
[----:B------:R-:W-:Y:S02]  /*4080*/  F2FP.BF16.F32.PACK_AB R119, R120, R133 ;  /* 0x000000857877723e */ /* 0x000fe400000010ff */
[----:B------:R-:W-:Y:S02]  /*4090*/  F2FP.BF16.F32.PACK_AB R118, R127, R126 ;  /* 0x0000007e7f76723e */ /* 0x000fe400000010ff */
[----:B------:R-:W-:Y:S01]  /*40a0*/  F2FP.BF16.F32.PACK_AB R116, R122, R121 ;  /* 0x000000797a74723e */ /* 0x000fe200000010ff */
[----:B------:R-:W-:Y:S06]  /*40b0*/  BRA `(.L_x_4922) ;  /* 0x0000000c00087947 */ /* 0x000fec0003800000 */
.L_x_4920:
[----:B------:R-:W-:Y:S05]  /*40c0*/  @!P0 BRA `(.L_x_4923) ;  /* 0x0000000400848947 */ /* 0x000fea0003800000 */
[-CC-:B------:R-:W-:Y:S01]  /*40d0*/  FFMA.FTZ R219, R219, R214.reuse, R216.reuse ;  /* 0x000000d6dbdb7223 */ /* 0x180fe200000100d8 */
[C---:B------:R-:W-:Y:S01]  /*40e0*/  LOP3.LUT P5, RZ, R132.reuse, 0xff0000, RZ, 0xc0, !PT ;  /* 0x00ff000084ff7812 */ /* 0x040fe200078ac0ff */
[-CC-:B------:R-:W-:Y:S01]  /*40f0*/  FFMA.FTZ R221, R221, R214.reuse, R216.reuse ;  /* 0x000000d6dddd7223 */ /* 0x180fe200000100d8 */
[----:B------:R-:W-:Y:S01]  /*4100*/  LOP3.LUT P6, RZ, R132, 0xff000000, RZ, 0xc0, !PT ;  /* 0xff00000084ff7812 */ /* 0x000fe200078cc0ff */
[----:B------:R-:W-:Y:S01]  /*4110*/  FADD.FTZ R219, R212, -R219 ;  /* 0x800000dbd4db7221 */ /* 0x000fe20000010000 */
[----:B0-----:R-:W-:Y:S01]  /*4120*/  CS2R R134, SRZ ;  /* 0x0000000000867805 */ /* 0x001fe2000001ff00 */
[----:B------:R-:W-:Y:S01]  /*4130*/  FADD.FTZ R221, R204, -R221 ;  /* 0x800000ddccdd7221 */ /* 0x000fe20000010000 */
[-CC-:B------:R-:W-:Y:S01]  /*4140*/  FFMA.FTZ R211, R211, R214.reuse, R216.reuse ;  /* 0x000000d6d3d37223 */ /* 0x180fe200000100d8 */
[C---:B------:R-:W-:Y:S01]  /*4150*/  FMUL.FTZ R94, R194.reuse, R219 ;  /* 0x000000dbc25e7220 */ /* 0x040fe20000410000 */
[----:B------:R-:W-:Y:S01]  /*4160*/  LOP3.LUT P4, RZ, R133, 0xff, RZ, 0xc0, !PT ;  /* 0x000000ff85ff7812 */ /* 0x000fe2000788c0ff */
[----:B------:R-:W-:Y:S01]  /*4170*/  FMUL.FTZ R95, R194, R221 ;  /* 0x000000ddc25f7220 */ /* 0x000fe20000410000 */
[-CC-:B------:R-:W-:Y:S01]  /*4180*/  FFMA.FTZ R85, R202, R214.reuse, R216.reuse ;  /* 0x000000d6ca557223 */ /* 0x180fe200000100d8 */
[-C--:B------:R-:W-:Y:S01]  /*4190*/  FMUL.FTZ R0, R94, R199.reuse ;  /* 0x000000c75e007220 */ /* 0x080fe20000410000 */
[----:B------:R-:W-:Y:S01]  /*41a0*/  FADD.FTZ R211, R208, -R211 ;  /* 0x800000d3d0d37221 */ /* 0x000fe20000010000 */
[----:B-----5:R-:W-:Y:S01]  /*41b0*/  @P5 SHF.L.U32 R84, R121, 0x10, RZ ;  /* 0x0000001079545819 */ /* 0x020fe200000006ff */
[----:B------:R-:W-:Y:S01]  /*41c0*/  FADD.FTZ R85, R198, -R85 ;  /* 0x80000055c6557221 */ /* 0x000fe20000010000 */
[----:B------:R-:W-:Y:S01]  /*41d0*/  FMUL.FTZ R117, R0, UR6 ;  /* 0x0000000600757c20 */ /* 0x000fe20008410000 */
[----:B------:R-:W-:Y:S01]  /*41e0*/  FMUL.FTZ R0, R95, R199 ;  /* 0x000000c75f007220 */ /* 0x000fe20000410000 */
[----:B------:R-:W-:Y:S01]  /*41f0*/  @P6 PRMT R121, R121, 0x7632, R121 ;  /* 0x0000763279796816 */ /* 0x000fe20000000079 */
[----:B------:R-:W-:Y:S01]  /*4200*/  FFMA.FTZ R209, R209, R214, R216 ;  /* 0x000000d6d1d17223 */ /* 0x000fe200000100d8 */
[-C--:B------:R-:W-:Y:S01]  /*4210*/  @P5 FMUL.FTZ R135, R84, R117.reuse ;  /* 0x0000007554875220 */ /* 0x080fe20000410000 */
[----:B------:R-:W-:Y:S01]  /*4220*/  FMUL.FTZ R86, R0, UR6 ;  /* 0x0000000600567c20 */ /* 0x000fe20008410000 */
[----:B------:R-:W-:Y:S01]  /*4230*/  FMUL.FTZ R117, R74, R117 ;  /* 0x000000754a757220 */ /* 0x000fe20000410000 */
[----:B------:R-:W-:Y:S01]  /*4240*/  @P6 SHF.L.U32 R121, R121, 0x10, RZ ;  /* 0x0000001079796819 */ /* 0x000fe200000006ff */
[----:B------:R-:W-:-:S02]  /*4250*/  HFMA2 R0, -RZ, RZ, 0, 0 ;  /* 0x00000000ff007431 */ /* 0x000fc400000001ff */
[-C--:B------:R-:W-:Y:S01]  /*4260*/  FMUL.FTZ R84, R75, R86.reuse ;  /* 0x000000564b547220 */ /* 0x080fe20000410000 */
[----:B------:R-:W-:Y:S01]  /*4270*/  FMUL.FTZ R85, R194, R85 ;  /* 0x00000055c2557220 */ /* 0x000fe20000410000 */
[----:B------:R-:W-:Y:S01]  /*4280*/  FSEL R117, R117, RZ, P5 ;  /* 0x000000ff75757208 */ /* 0x000fe20002800000 */
[----:B------:R-:W-:Y:S01]  /*4290*/  @P6 FMUL.FTZ R0, R121, R86 ;  /* 0x0000005679006220 */ /* 0x000fe20000410000 */
[----:B------:R-:W-:Y:S01]  /*42a0*/  LOP3.LUT P5, RZ, R133, 0xff00, RZ, 0xc0, !PT ;  /* 0x0000ff0085ff7812 */ /* 0x000fe200078ac0ff */
[----:B------:R-:W-:Y:S01]  /*42b0*/  FADD.FTZ R209, R206, -R209 ;  /* 0x800000d1ced17221 */ /* 0x000fe20000010000 */
[----:B------:R-:W-:Y:S01]  /*42c0*/  FSEL R126, R84, RZ, P6 ;  /* 0x000000ff547e7208 */ /* 0x000fe20003000000 */
[----:B------:R-:W-:Y:S01]  /*42d0*/  FMUL.FTZ R84, R194, R211 ;  /* 0x000000d3c2547220 */ /* 0x000fe20000410000 */
[----:B------:R-:W-:Y:S01]  /*42e0*/  @P4 SHF.L.U32 R92, R122, 0x10, RZ ;  /* 0x000000107a5c4819 */ /* 0x000fe200000006ff */
[-C--:B------:R-:W-:Y:S01]  /*42f0*/  FMUL.FTZ R87, R85, R199.reuse ;  /* 0x000000c755577220 */ /* 0x080fe20000410000 */
[----:B------:R-:W-:Y:S01]  /*4300*/  MOV R197, RZ ;  /* 0x000000ff00c57202 */ /* 0x000fe20000000f00 */
[----:B------:R-:W-:Y:S01]  /*4310*/  FMUL.FTZ R86, R84, R199 ;  /* 0x000000c754567220 */ /* 0x000fe20000410000 */
[----:B------:R-:W-:Y:S01]  /*4320*/  LOP3.LUT P6, RZ, R133, 0xff0000, RZ, 0xc0, !PT ;  /* 0x00ff000085ff7812 */ /* 0x000fe200078cc0ff */
[----:B------:R-:W-:Y:S01]  /*4330*/  FMUL.FTZ R116, R87, UR6 ;  /* 0x0000000657747c20 */ /* 0x000fe20008410000 */
[----:B------:R-:W-:Y:S01]  /*4340*/  FFMA.FTZ R200, R200, R214, R216 ;  /* 0x000000d6c8c87223 */ /* 0x000fe200000100d8 */
[----:B------:R-:W-:Y:S01]  /*4350*/  FMUL.FTZ R93, R86, UR6 ;  /* 0x00000006565d7c20 */ /* 0x000fe20008410000 */
[----:B------:R-:W-:Y:S01]  /*4360*/  FMUL.FTZ R86, R194, R209 ;  /* 0x000000d1c2567220 */ /* 0x000fe20000410000 */
[----:B------:R-:W-:Y:S01]  /*4370*/  @P5 PRMT R122, R122, 0x7632, R122 ;  /* 0x000076327a7a5816 */ /* 0x000fe2000000007a */
[----:B------:R-:W-:-:S02]  /*4380*/  HFMA2 R201, -RZ, RZ, 0, 0 ;  /* 0x00000000ffc97431 */ /* 0x000fc400000001ff */
[-C--:B------:R-:W-:Y:S01]  /*4390*/  @P4 FMUL.FTZ R197, R92, R93.reuse ;  /* 0x0000005d5cc54220 */ /* 0x080fe20000410000 */
[----:B------:R-:W-:Y:S01]  /*43a0*/  FMUL.FTZ R87, R68, R93 ;  /* 0x0000005d44577220 */ /* 0x000fe20000410000 */
[----:B------:R-:W-:Y:S01]  /*43b0*/  FMUL.FTZ R92, R86, R199 ;  /* 0x000000c7565c7220 */ /* 0x000fe20000410000 */
[----:B------:R-:W-:Y:S01]  /*43c0*/  @P5 SHF.L.U32 R119, R122, 0x10, RZ ;  /* 0x000000107a775819 */ /* 0x000fe200000006ff */
[----:B------:R-:W-:Y:S01]  /*43d0*/  FFMA.FTZ R217, R217, R214, R216 ;  /* 0x000000d6d9d97223 */ /* 0x000fe200000100d8 */
[----:B------:R-:W-:Y:S01]  /*43e0*/  MOV R198, RZ ;  /* 0x000000ff00c67202 */ /* 0x000fe20000000f00 */
[----:B------:R-:W-:Y:S01]  /*43f0*/  FMUL.FTZ R93, R92, UR6 ;  /* 0x000000065c5d7c20 */ /* 0x000fe20008410000 */
[----:B------:R-:W-:Y:S01]  /*4400*/  FSEL R122, R87, RZ, P4 ;  /* 0x000000ff577a7208 */ /* 0x000fe20002000000 */
[-C--:B------:R-:W-:Y:S01]  /*4410*/  FMUL.FTZ R87, R69, R116.reuse ;  /* 0x0000007445577220 */ /* 0x080fe20000410000 */
[----:B------:R-:W-:Y:S01]  /*4420*/  ISETP.GE.U32.AND P4, PT, R132, RZ, PT ;  /* 0x000000ff8400720c */ /* 0x000fe20003f86070 */
[-C--:B------:R-:W-:Y:S01]  /*4430*/  FMUL.FTZ R92, R70, R93.reuse ;  /* 0x0000005d465c7220 */ /* 0x080fe20000410000 */
[----:B------:R-:W-:Y:S01]  /*4440*/  @P6 SHF.L.U32 R118, R123, 0x10, RZ ;  /* 0x000000107b766819 */ /* 0x000fe200000006ff */
[----:B------:R-:W-:Y:S01]  /*4450*/  @P5 FMUL.FTZ R134, R119, R116 ;  /* 0x0000007477865220 */ /* 0x000fe20000410000 */
[----:B------:R-:W-:Y:S01]  /*4460*/  FSEL R127, R87, RZ, P5 ;  /* 0x000000ff577f7208 */ /* 0x000fe20002800000 */
[----:B------:R-:W-:Y:S01]  /*4470*/  FADD.FTZ R87, R151, -R200 ;  /* 0x800000c897577221 */ /* 0x000fe20000010000 */
[----:B------:R-:W-:Y:S01]  /*4480*/  ISETP.GE.U32.AND.EX P4, PT, R133, 0x1000000, PT, P4 ;  /* 0x010000008500780c */ /* 0x000fe20003f86140 */
[----:B------:R-:W-:Y:S01]  /*4490*/  @P6 FMUL.FTZ R201, R118, R93 ;  /* 0x0000005d76c96220 */ /* 0x000fe20000410000 */
[----:B------:R-:W-:Y:S01]  /*44a0*/  FSEL R202, R92, RZ, P6 ;  /* 0x000000ff5cca7208 */ /* 0x000fe20003000000 */
[----:B------:R-:W-:Y:S01]  /*44b0*/  FFMA.FTZ R92, R215, R214, R216 ;  /* 0x000000d6d75c7223 */ /* 0x000fe200000100d8 */
[----:B------:R-:W-:Y:S01]  /*44c0*/  FMUL.FTZ R87, R194, R87 ;  /* 0x00000057c2577220 */ /* 0x000fe20000410000 */
[----:B------:R-:W-:Y:S01]  /*44d0*/  LOP3.LUT P5, RZ, R132, 0xff, RZ, 0xc0, !PT ;  /* 0x000000ff84ff7812 */ /* 0x000fe200078ac0ff */
[----:B------:R-:W-:Y:S01]  /*44e0*/  FADD.FTZ R217, R210, -R217 ;  /* 0x800000d9d2d97221 */ /* 0x000fe20000010000 */
[----:B------:R-:W-:Y:S01]  /*44f0*/  LOP3.LUT P6, RZ, R132, 0xff00, RZ, 0xc0, !PT ;  /* 0x0000ff0084ff7812 */ /* 0x000fe200078cc0ff */
[----:B------:R-:W-:Y:S01]  /*4500*/  FADD.FTZ R213, R213, -R92 ;  /* 0x8000005cd5d57221 */ /* 0x000fe20000010000 */
[----:B------:R-:W-:Y:S01]  /*4510*/  FMUL.FTZ R92, R87, R199 ;  /* 0x000000c7575c7220 */ /* 0x000fe20000410000 */
[----:B------:R-:W-:Y:S01]  /*4520*/  FMUL.FTZ R93, R194, R217 ;  /* 0x000000d9c25d7220 */ /* 0x000fe20000410000 */
[----:B------:R-:W-:Y:S01]  /*4530*/  HFMA2 R151, -RZ, RZ, 0, 0 ;  /* 0x00000000ff977431 */ /* 0x000fe200000001ff */
[----:B------:R-:W-:Y:S01]  /*4540*/  MOV R200, RZ ;  /* 0x000000ff00c87202 */ /* 0x000fe20000000f00 */
[----:B------:R-:W-:Y:S01]  /*4550*/  FMUL.FTZ R132, R92, UR6 ;  /* 0x000000065c847c20 */ /* 0x000fe20008410000 */
[----:B------:R-:W-:Y:S01]  /*4560*/  FMUL.FTZ R92, R194, R213 ;  /* 0x000000d5c25c7220 */ /* 0x000fe20000410000 */
[----:B------:R-:W-:Y:S01]  /*4570*/  @P4 PRMT R123, R123, 0x7632, R123 ;  /* 0x000076327b7b4816 */ /* 0x000fe2000000007b */
[----:B------:R-:W-:Y:S01]  /*4580*/  FMUL.FTZ R118, R93, R199 ;  /* 0x000000c75d767220 */ /* 0x000fe20000410000 */
[----:B------:R-:W-:Y:S01]  /*4590*/  F2FP.BF16.F32.PACK_AB R117, R126, R117 ;  /* 0x000000757e75723e */ /* 0x000fe200000010ff */
[----:B------:R-:W-:Y:S01]  /*45a0*/  FMUL.FTZ R116, R92, R199 ;  /* 0x000000c75c747220 */ /* 0x000fe20000410000 */
[----:B------:R-:W-:-:S02]  /*45b0*/  @P4 SHF.L.U32 R119, R123, 0x10, RZ ;  /* 0x000000107b774819 */ /* 0x000fc400000006ff */
[----:B------:R-:W-:Y:S01]  /*45c0*/  @P5 SHF.L.U32 R204, R120, 0x10, RZ ;  /* 0x0000001078cc5819 */ /* 0x000fe200000006ff */
[----:B------:R-:W-:Y:S01]  /*45d0*/  FMUL.FTZ R121, R116, UR6 ;  /* 0x0000000674797c20 */ /* 0x000fe20008410000 */
[----:B------:R-:W-:Y:S01]  /*45e0*/  @P6 PRMT R123, R120, 0x7632, R123 ;  /* 0x00007632787b6816 */ /* 0x000fe2000000007b */
[----:B------:R-:W-:Y:S01]  /*45f0*/  FMUL.FTZ R120, R118, UR6 ;  /* 0x0000000676787c20 */ /* 0x000fe20008410000 */
[-C--:B------:R-:W-:Y:S01]  /*4600*/  @P4 FMUL.FTZ R198, R119, R132.reuse ;  /* 0x0000008477c64220 */ /* 0x080fe20000410000 */
[----:B------:R-:W-:Y:S01]  /*4610*/  FMUL.FTZ R119, R71, R132 ;  /* 0x0000008447777220 */ /* 0x000fe20000410000 */
[-C--:B------:R-:W-:Y:S01]  /*4620*/  FMUL.FTZ R116, R72, R121.reuse ;  /* 0x0000007948747220 */ /* 0x080fe20000410000 */
[----:B------:R-:W-:Y:S01]  /*4630*/  FMUL.FTZ R118, R73, R120 ;  /* 0x0000007849767220 */ /* 0x000fe20000410000 */
[----:B------:R-:W-:Y:S01]  /*4640*/  @P6 SHF.L.U32 R123, R123, 0x10, RZ ;  /* 0x000000107b7b6819 */ /* 0x000fe200000006ff */
[----:B------:R-:W-:Y:S01]  /*4650*/  @P5 FMUL.FTZ R151, R204, R121 ;  /* 0x00000079cc975220 */ /* 0x000fe20000410000 */
[----:B------:R-:W-:-:S02]  /*4660*/  FSEL R119, R119, RZ, P4 ;  /* 0x000000ff77777208 */ /* 0x000fc40002000000 */
[----:B------:R-:W-:Y:S01]  /*4670*/  FSEL R116, R116, RZ, P5 ;  /* 0x000000ff74747208 */ /* 0x000fe20002800000 */
[----:B------:R-:W-:Y:S01]  /*4680*/  @P6 FMUL.FTZ R200, R123, R120 ;  /* 0x000000787bc86220 */ /* 0x000fe20000410000 */
[----:B------:R-:W-:Y:S02]  /*4690*/  FSEL R121, R118, RZ, P6 ;  /* 0x000000ff76797208 */ /* 0x000fe40003000000 */
[----:B------:R-:W-:Y:S02]  /*46a0*/  F2FP.BF16.F32.PACK_AB R119, R119, R202 ;  /* 0x000000ca7777723e */ /* 0x000fe400000010ff */
[----:B------:R-:W-:Y:S02]  /*46b0*/  F2FP.BF16.F32.PACK_AB R118, R127, R122 ;  /* 0x0000007a7f76723e */ /* 0x000fe400000010ff */
[----:B------:R-:W-:Y:S01]  /*46c0*/  F2FP.BF16.F32.PACK_AB R116, R121, R116 ;  /* 0x000000747974723e */ /* 0x000fe200000010ff */
[----:B------:R-:W-:Y:S06]  /*46d0*/  BRA `(.L_x_4922) ;  /* 0x0000000400807947 */ /* 0x000fec0003800000 */
.L_x_4923:
        /* <DEDUP_REMOVED lines=8> */
[----:B------:R-:W-:Y:S01]  /*4760*/  FMUL.FTZ R0, R194, R219 ;  /* 0x000000dbc2007220 */ /* 0x000fe20000410000 */
[----:B------:R-:W-:Y:S01]  /*4770*/  LOP3.LUT P4, RZ, R133, 0xff, RZ, 0xc0, !PT ;  /* 0x000000ff85ff7812 */ /* 0x000fe2000788c0ff */
[--C-:B------:R-:W-:Y:S01]  /*4780*/  FFMA.FTZ R119, R202, R214, R216.reuse ;  /* 0x000000d6ca777223 */ /* 0x100fe200000100d8 */
[----:B------:R-:W-:Y:S01]  /*4790*/  FADD.FTZ R211, R208, -R211 ;  /* 0x800000d3d0d37221 */ /* 0x000fe20000010000 */
[----:B------:R-:W-:Y:S01]  /*47a0*/  FMUL.FTZ R0, R199, R0 ;  /* 0x00000000c7007220 */ /* 0x000fe20000410000 */
[--C-:B------:R-:W-:Y:S01]  /*47b0*/  FFMA.FTZ R209, R209, R214, R216.reuse ;  /* 0x000000d6d1d17223 */ /* 0x100fe200000100d8 */
[C---:B-----5:R-:W-:Y:S01]  /*47c0*/  @P5 SHF.L.U32 R116, R121.reuse, 0x10, RZ ;  /* 0x0000001079745819 */ /* 0x060fe200000006ff */
[----:B------:R-:W-:Y:S01]  /*47d0*/  FADD.FTZ R119, R198, -R119 ;  /* 0x80000077c6777221 */ /* 0x000fe20000010000 */
[----:B------:R-:W-:Y:S01]  /*47e0*/  FMUL.FTZ R117, R0, UR6 ;  /* 0x0000000600757c20 */ /* 0x000fe20008410000 */
[C---:B------:R-:W-:Y:S01]  /*47f0*/  FMUL.FTZ R0, R194.reuse, R221 ;  /* 0x000000ddc2007220 */ /* 0x040fe20000410000 */
[----:B------:R-:W-:Y:S01]  /*4800*/  @P6 PRMT R121, R121, 0x7632, R121 ;  /* 0x0000763279796816 */ /* 0x000fe20000000079 */
[----:B------:R-:W-:Y:S01]  /*4810*/  FMUL.FTZ R198, R194, R119 ;  /* 0x00000077c2c67220 */ /* 0x000fe20000410000 */
        /* <DEDUP_REMOVED lines=12> */
[----:B------:R-:W-:Y:S01]  /*48e0*/  FMUL.FTZ R118, R194, R211 ;  /* 0x000000d3c2767220 */ /* 0x000fe20000410000 */
        /* <DEDUP_REMOVED lines=8> */
[----:B------:R-:W-:Y:S01]  /*4970*/  FMUL.FTZ R118, R194, R209 ;  /* 0x000000d1c2767220 */ /* 0x000fe20000410000 */
        /* <DEDUP_REMOVED lines=8> */
[----:B------:R-:W-:Y:S01]  /*4a00*/  FADD.FTZ R217, R210, -R217 ;  /* 0x800000d9d2d97221 */ /* 0x000fe20000010000 */
        /* <DEDUP_REMOVED lines=8> */
[----:B------:R-:W-:Y:S01]  /*4a90*/  FMUL.FTZ R122, R194, R151 ;  /* 0x00000097c27a7220 */ /* 0x000fe20000410000 */
[----:B------:R-:W-:Y:S01]  /*4aa0*/  ISETP.GE.U32.AND.EX P4, PT, R133, 0x1000000, PT, P4 ;  /* 0x010000008500780c */ /* 0x000fe20003f86140 */
[----:B------:R-:W-:Y:S01]  /*4ab0*/  HFMA2 R151, -RZ, RZ, 0, 0 ;  /* 0x00000000ff977431 */ /* 0x000fe200000001ff */
[----:B------:R-:W-:Y:S01]  /*4ac0*/  FSEL R127, R118, RZ, P5 ;  /* 0x000000ff767f7208 */ /* 0x000fe20002800000 */
[----:B------:R-:W-:Y:S01]  /*4ad0*/  FFMA.FTZ R118, R215, R214, R216 ;  /* 0x000000d6d7767223 */ /* 0x000fe200000100d8 */
[----:B------:R-:W-:-:S02]  /*4ae0*/  FSEL R133, R119, RZ, P6 ;  /* 0x000000ff77857208 */ /* 0x000fc40003000000 */
[C---:B------:R-:W-:Y:S01]  /*4af0*/  LOP3.LUT P6, RZ, R132.reuse, 0xff00, RZ, 0xc0, !PT ;  /* 0x0000ff0084ff7812 */ /* 0x040fe200078cc0ff */
[----:B------:R-:W-:Y:S01]  /*4b00*/  FADD.FTZ R213, R213, -R118 ;  /* 0x80000076d5d57221 */ /* 0x000fe20000010000 */
[----:B------:R-:W-:Y:S01]  /*4b10*/  FMUL.FTZ R118, R199, R122 ;  /* 0x0000007ac7767220 */ /* 0x000fe20000410000 */
[----:B------:R-:W-:Y:S01]  /*4b20*/  LOP3.LUT P5, RZ, R132, 0xff, RZ, 0xc0, !PT ;  /* 0x000000ff84ff7812 */ /* 0x000fe200078ac0ff */
[----:B------:R-:W-:Y:S01]  /*4b30*/  FMUL.FTZ R122, R194, R217 ;  /* 0x000000d9c27a7220 */ /* 0x000fe20000410000 */
[----:B------:R-:W-:Y:S01]  /*4b40*/  MOV R198, RZ ;  /* 0x000000ff00c67202 */ /* 0x000fe20000000f00 */
[----:B------:R-:W-:Y:S01]  /*4b50*/  FMUL.FTZ R132, R118, UR6 ;  /* 0x0000000676847c20 */ /* 0x000fe20008410000 */
[----:B------:R-:W-:Y:S01]  /*4b60*/  @P4 PRMT R123, R123, 0x7632, R123 ;  /* 0x000076327b7b4816 */ /* 0x000fe2000000007b */
[----:B------:R-:W-:Y:S01]  /*4b70*/  FMUL.FTZ R118, R194, R213 ;  /* 0x000000d5c2767220 */ /* 0x000fe20000410000 */
[----:B------:R-:W-:Y:S02]  /*4b80*/  MOV R200, RZ ;  /* 0x000000ff00c87202 */ /* 0x000fe40000000f00 */
[----:B------:R-:W-:Y:S01]  /*4b90*/  @P4 SHF.L.U32 R119, R123, 0x10, RZ ;  /* 0x000000107b774819 */ /* 0x000fe200000006ff */
[----:B------:R-:W-:Y:S01]  /*4ba0*/  FMUL.FTZ R118, R199, R118 ;  /* 0x00000076c7767220 */ /* 0x000fe20000410000 */
[----:B------:R-:W-:-:S02]  /*4bb0*/  @P6 PRMT R123, R120, 0x7632, R123 ;  /* 0x00007632787b6816 */ /* 0x000fc4000000007b */
        /* <DEDUP_REMOVED lines=17> */
[----:B------:R-:W-:-:S07]  /*4cd0*/  F2FP.BF16.F32.PACK_AB R116, R122, R121 ;  /* 0x000000797a74723e */ /* 0x000fce00000010ff */
.L_x_4922:
        /* <DEDUP_REMOVED lines=20> */
[-CC-:B------:R-:W-:Y:S01]  /*4e20*/  FFMA.FTZ R143, R143, R214.reuse, R216.reuse ;  /* 0x000000d68f8f7223 */ /* 0x180fe200000100d8 */
[-CC-:B------:R-:W-:Y:S01]  /*4e30*/  FFMA.FTZ R142, R142, R214.reuse, R216.reuse ;  /* 0x000000d68e8e7223 */ /* 0x180fe200000100d8 */
[----:B------:R-:W-:Y:S01]  /*4e40*/  FADD.FTZ R141, R140, -R141 ;  /* 0x8000008d8c8d7221 */ /* 0x000fe20000010000 */
[----:B------:R-:W-:Y:S01]  /*4e50*/  LOP3.LUT P2, RZ, R128, 0xff000000, RZ, 0xc0, !PT ;  /* 0xff00000080ff7812 */ /* 0x000fe2000784c0ff */
[----:B0-----:R-:W-:Y:S01]  /*4e60*/  FFMA.FTZ R85, R150, R214, R216 ;  /* 0x000000d696557223 */ /* 0x001fe200000100d8 */
[----:B------:R-:W-:Y:S01]  /*4e70*/  LOP3.LUT P5, RZ, R129, 0xff, RZ, 0xc0, !PT ;  /* 0x000000ff81ff7812 */ /* 0x000fe200078ac0ff */
[----:B------:R-:W-:Y:S01]  /*4e80*/  FFMA.FTZ R94, R194, R141, R114 ;  /* 0x0000008dc25e7223 */ /* 0x000fe20000010072 */
[----:B------:R-:W-:Y:S01]  /*4e90*/  FADD.FTZ R143, R144, -R143 ;  /* 0x8000008f908f7221 */ /* 0x000fe20000010000 */
[----:B------:R-:W-:Y:S01]  /*4ea0*/  FADD.FTZ R145, R145, -R142 ;  /* 0x8000008e91917221 */ /* 0x000fe20000010000 */
[----:B------:R-:W-:Y:S01]  /*4eb0*/  CS2R R126, SRZ ;  /* 0x00000000007e7805 */ /* 0x000fe2000001ff00 */
[----:B------:R-:W-:Y:S01]  /*4ec0*/  FMUL.FTZ R0, R94, R199 ;  /* 0x000000c75e007220 */ /* 0x000fe20000410000 */
[----:B------:R-:W-:Y:S01]  /*4ed0*/  FADD.FTZ R85, R148, -R85 ;  /* 0x8000005594557221 */ /* 0x000fe20000010000 */
[----:B-----5:R-:W-:Y:S01]  /*4ee0*/  @P6 SHF.L.U32 R84, R121, 0x10, RZ ;  /* 0x0000001079546819 */ /* 0x020fe200000006ff */
[----:B------:R-:W-:Y:S01]  /*4ef0*/  FFMA.FTZ R95, R194, R143, R115 ;  /* 0x0000008fc25f7223 */ /* 0x000fe20000010073 */
[----:B------:R-:W-:Y:S01]  /*4f00*/  FMUL.FTZ R117, R0, UR6 ;  /* 0x0000000600757c20 */ /* 0x000fe20008410000 */
[C---:B------:R-:W-:Y:S01]  /*4f10*/  FFMA.FTZ R86, R194.reuse, R85, R90 ;  /* 0x00000055c2567223 */ /* 0x040fe2000001005a */
[----:B------:R-:W-:Y:S01]  /*4f20*/  LOP3.LUT P4, RZ, R129, 0xff0000, RZ, 0xc0, !PT ;  /* 0x00ff000081ff7812 */ /* 0x000fe2000788c0ff */
[----:B------:R-:W-:Y:S01]  /*4f30*/  FMUL.FTZ R85, R95, R199 ;  /* 0x000000c75f557220 */ /* 0x000fe20000410000 */
[----:B------:R-:W-:Y:S01]  /*4f40*/  @P6 FMUL.FTZ R127, R117, R84 ;  /* 0x00000054757f6220 */ /* 0x000fe20000410000 */
[----:B------:R-:W-:Y:S01]  /*4f50*/  FFMA.FTZ R84, R194, R145, R88 ;  /* 0x00000091c2547223 */ /* 0x000fe20000010058 */
[----:B------:R-:W-:Y:S01]  /*4f60*/  @P2 PRMT R121, R121, 0x7632, R121 ;  /* 0x0000763279792816 */ /* 0x000fe20000000079 */
[----:B------:R-:W-:Y:S01]  /*4f70*/  FMUL.FTZ R118, R85, UR6 ;  /* 0x0000000655767c20 */ /* 0x000fe20008410000 */
[----:B------:R-:W-:Y:S01]  /*4f80*/  @P5 SHF.L.U32 R92, R122, 0x10, RZ ;  /* 0x000000107a5c5819 */ /* 0x000fe200000006ff */
[----:B------:R-:W-:Y:S01]  /*4f90*/  FMUL.FTZ R87, R84, R199 ;  /* 0x000000c754577220 */ /* 0x000fe20000410000 */
[----:B------:R-:W-:Y:S01]  /*4fa0*/  FMUL.FTZ R85, R66, R117 ;  /* 0x0000007542557220 */ /* 0x000fe20000410000 */
[----:B------:R-:W-:-:S02]  /*4fb0*/  CS2R R130, SRZ ;  /* 0x0000000000827805 */ /* 0x000fc4000001ff00 */
[----:B------:R-:W-:Y:S01]  /*4fc0*/  @P2 SHF.L.U32 R121, R121, 0x10, RZ ;  /* 0x0000001079792819 */ /* 0x000fe200000006ff */
[----:B------:R-:W-:Y:S01]  /*4fd0*/  FMUL.FTZ R119, R87, UR6 ;  /* 0x0000000657777c20 */ /* 0x000fe20008410000 */
[----:B------:R-:W-:Y:S01]  /*4fe0*/  FMUL.FTZ R87, R67, R118 ;  /* 0x0000007643577220 */ /* 0x000fe20000410000 */
[----:B------:R-:W-:Y:S01]  /*4ff0*/  FMUL.FTZ R93, R86, R199 ;  /* 0x000000c7565d7220 */ /* 0x000fe20000410000 */
[----:B------:R-:W-:Y:S02]  /*5000*/  HFMA2 R0, -RZ, RZ, 0, 0 ;  /* 0x00000000ff007431 */ /* 0x000fe400000001ff */
[----:B------:R-:W-:Y:S01]  /*5010*/  @P5 FMUL.FTZ R131, R119, R92 ;  /* 0x0000005c77835220 */ /* 0x000fe20000410000 */
[----:B------:R-:W-:Y:S01]  /*5020*/  FMUL.FTZ R92, R60, R119 ;  /* 0x000000773c5c7220 */ /* 0x000fe20000410000 */
[----:B------:R-:W-:Y:S01]  /*5030*/  FSEL R132, R85, RZ, P6 ;  /* 0x000000ff55847208 */ /* 0x000fe20003000000 */
[----:B------:R-:W-:Y:S01]  /*5040*/  FMUL.FTZ R93, R93, UR6 ;  /* 0x000000065d5d7c20 */ /* 0x000fe20008410000 */
[----:B------:R-:W-:Y:S01]  /*5050*/  @P2 FMUL.FTZ R0, R118, R121 ;  /* 0x0000007976002220 */ /* 0x000fe20000410000 */
[----:B------:R-:W-:Y:S01]  /*5060*/  LOP3.LUT P6, RZ, R129, 0xff00, RZ, 0xc0, !PT ;  /* 0x0000ff0081ff7812 */ /* 0x000fe200078cc0ff */
[-CC-:B------:R-:W-:Y:S01]  /*5070*/  FFMA.FTZ R147, R147, R214.reuse, R216.reuse ;  /* 0x000000d693937223 */ /* 0x180fe200000100d8 */
[----:B------:R-:W-:Y:S01]  /*5080*/  FSEL R135, R87, RZ, P2 ;  /* 0x000000ff57877208 */ /* 0x000fe20001000000 */
[-CC-:B------:R-:W-:Y:S01]  /*5090*/  FFMA.FTZ R196, R196, R214.reuse, R216.reuse ;  /* 0x000000d6c4c47223 */ /* 0x180fe200000100d8 */
[----:B------:R-:W-:Y:S01]  /*50a0*/  ISETP.GE.U32.AND P2, PT, R128, RZ, PT ;  /* 0x000000ff8000720c */ /* 0x000fe20003f46070 */
[-CC-:B------:R-:W-:Y:S01]  /*50b0*/  FFMA.FTZ R137, R137, R214.reuse, R216.reuse ;  /* 0x000000d689897223 */ /* 0x180fe200000100d8 */
[----:B------:R-:W-:Y:S01]  /*50c0*/  FSEL R134, R92, RZ, P5 ;  /* 0x000000ff5c867208 */ /* 0x000fe20002800000 */
[----:B------:R-:W-:Y:S01]  /*50d0*/  FFMA.FTZ R139, R139, R214, R216 ;  /* 0x000000d68b8b7223 */ /* 0x000fe200000100d8 */
[----:B------:R-:W-:Y:S01]  /*50e0*/  @P4 SHF.L.U32 R116, R123, 0x10, RZ ;  /* 0x000000107b744819 */ /* 0x000fe200000006ff */
[----:B------:R-:W-:Y:S01]  /*50f0*/  FMUL.FTZ R85, R62, R93 ;  /* 0x0000005d3e557220 */ /* 0x000fe20000410000 */
[----:B------:R-:W-:Y:S01]  /*5100*/  LOP3.LUT P5, RZ, R128, 0xff, RZ, 0xc0, !PT ;  /* 0x000000ff80ff7812 */ /* 0x000fe200078ac0ff */
[----:B------:R-:W-:Y:S01]  /*5110*/  FADD.FTZ R146, R146, -R147 ;  /* 0x8000009392927221 */ /* 0x000fe20000010000 */
[----:B------:R-:W-:Y:S01]  /*5120*/  ISETP.GE.U32.AND.EX P2, PT, R129, 0x1000000, PT, P2 ;  /* 0x010000008100780c */ /* 0x000fe20003f46120 */
[----:B------:R-:W-:Y:S01]  /*5130*/  FADD.FTZ R196, R149, -R196 ;  /* 0x800000c495c47221 */ /* 0x000fe20000010000 */
[----:B------:R-:W-:Y:S01]  /*5140*/  FADD.FTZ R137, R136, -R137 ;  /* 0x8000008988897221 */ /* 0x000fe20000010000 */
[----:B------:R-:W-:Y:S01]  /*5150*/  FADD.FTZ R139, R138, -R139 ;  /* 0x8000008b8a8b7221 */ /* 0x000fe20000010000 */
[----:B------:R-:W-:Y:S01]  /*5160*/  MOV R133, RZ ;  /* 0x000000ff00857202 */ /* 0x000fe20000000f00 */
[----:B------:R-:W-:Y:S01]  /*5170*/  @P4 FMUL.FTZ R133, R93, R116 ;  /* 0x000000745d854220 */ /* 0x000fe20000410000 */
[----:B------:R-:W-:Y:S01]  /*5180*/  FSEL R140, R85, RZ, P4 ;  /* 0x000000ff558c7208 */ /* 0x000fe20002000000 */
[----:B------:R-:W-:Y:S01]  /*5190*/  FFMA.FTZ R85, R194, R146, R89 ;  /* 0x00000092c2557223 */ /* 0x000fe20000010059 */
[----:B------:R-:W-:Y:S01]  /*51a0*/  LOP3.LUT P4, RZ, R128, 0xff00, RZ, 0xc0, !PT ;  /* 0x0000ff0080ff7812 */ /* 0x000fe2000788c0ff */
[C---:B------:R-:W-:Y:S01]  /*51b0*/  FFMA.FTZ R87, R194.reuse, R196, R91 ;  /* 0x000000c4c2577223 */ /* 0x040fe2000001005b */
[C---:B------:R-:W-:Y:S01]  /*51c0*/  FFMA.FTZ R92, R194.reuse, R137, R112 ;  /* 0x00000089c25c7223 */ /* 0x040fe20000010070 */
[----:B------:R-:W-:Y:S01]  /*51d0*/  FFMA.FTZ R93, R194, R139, R113 ;  /* 0x0000008bc25d7223 */ /* 0x000fe20000010071 */
        /* <DEDUP_REMOVED lines=12> */
[----:B------:R-:W-:-:S02]  /*52a0*/  CS2R R128, SRZ ;  /* 0x0000000000807805 */ /* 0x000fc4000001ff00 */
[----:B------:R-:W-:Y:S01]  /*52b0*/  @P2 SHF.L.U32 R123, R123, 0x10, RZ ;  /* 0x000000107b7b2819 */ /* 0x000fe200000006ff */
[----:B------:R-:W-:Y:S01]  /*52c0*/  @P6 FMUL.FTZ R126, R118, R122 ;  /* 0x0000007a767e6220 */ /* 0x000fe20000410000 */
[----:B------:R-:W-:Y:S01]  /*52d0*/  @P5 FMUL.FTZ R129, R116, R117 ;  /* 0x0000007574815220 */ /* 0x000fe20000410000 */
[----:B------:R-:W-:Y:S01]  /*52e0*/  @P4 PRMT R120, R120, 0x7632, R120 ;  /* 0x0000763278784816 */ /* 0x000fe20000000078 */
[----:B------:R-:W-:Y:S01]  /*52f0*/  FMUL.FTZ R119, R63, R136 ;  /* 0x000000883f777220 */ /* 0x000fe20000410000 */
[----:B------:R-:W-:Y:S01]  /*5300*/  FMUL.FTZ R118, R61, R118 ;  /* 0x000000763d767220 */ /* 0x000fe20000410000 */
[----:B------:R-:W-:Y:S01]  /*5310*/  FMUL.FTZ R116, R64, R116 ;  /* 0x0000007440747220 */ /* 0x000fe20000410000 */
[----:B------:R-:W-:Y:S01]  /*5320*/  FMUL.FTZ R117, R65, R199 ;  /* 0x000000c741757220 */ /* 0x000fe20000410000 */
[----:B------:R-:W-:Y:S01]  /*5330*/  @P2 FMUL.FTZ R128, R136, R123 ;  /* 0x0000007b88802220 */ /* 0x000fe20000410000 */
[----:B------:R-:W-:Y:S02]  /*5340*/  @P4 SHF.L.U32 R120, R120, 0x10, RZ ;  /* 0x0000001078784819 */ /* 0x000fe400000006ff */
[----:B------:R-:W-:-:S02]  /*5350*/  FSEL R119, R119, RZ, P2 ;  /* 0x000000ff77777208 */ /* 0x000fc40001000000 */
[----:B------:R-:W-:Y:S01]  /*5360*/  FSEL R123, R118, RZ, P6 ;  /* 0x000000ff767b7208 */ /* 0x000fe20003000000 */
[----:B------:R-:W-:Y:S01]  /*5370*/  @P4 FMUL.FTZ R130, R199, R120 ;  /* 0x00000078c7824220 */ /* 0x000fe20000410000 */
[----:B------:R-:W-:Y:S02]  /*5380*/  FSEL R116, R116, RZ, P5 ;  /* 0x000000ff74747208 */ /* 0x000fe40002800000 */
[----:B------:R-:W-:Y:S02]  /*5390*/  FSEL R121, R117, RZ, P4 ;  /* 0x000000ff75797208 */ /* 0x000fe40002000000 */
[----:B------:R-:W-:Y:S02]  /*53a0*/  F2FP.BF16.F32.PACK_AB R119, R119, R140 ;  /* 0x0000008c7777723e */ /* 0x000fe400000010ff */
[----:B------:R-:W-:Y:S02]  /*53b0*/  F2FP.BF16.F32.PACK_AB R118, R123, R134 ;  /* 0x000000867b76723e */ /* 0x000fe400000010ff */
[----:B------:R-:W-:-:S02]  /*53c0*/  F2FP.BF16.F32.PACK_AB R117, R135, R132 ;  /* 0x000000848775723e */ /* 0x000fc400000010ff */
[----:B------:R-:W-:Y:S01]  /*53d0*/  F2FP.BF16.F32.PACK_AB R116, R121, R116 ;  /* 0x000000747974723e */ /* 0x000fe200000010ff */
[----:B------:R-:W-:Y:S06]  /*53e0*/  BRA `(.L_x_4926) ;  /* 0x00000010008c7947 */ /* 0x000fec0003800000 */
.L_x_4925:
[-CC-:B------:R-:W-:Y:S01]  /*53f0*/  FFMA.FTZ R141, R141, R214.reuse, R216.reuse ;  /* 0x000000d68d8d7223 */ /* 0x180fe200000100d8 */
[C---:B------:R-:W-:Y:S01]  /*5400*/  LOP3.LUT P6, RZ, R128.reuse, 0xff0000, RZ, 0xc0, !PT ;  /* 0x00ff000080ff7812 */ /* 0x040fe200078cc0ff */
[-CC-:B------:R-:W-:Y:S01]  /*5410*/  FFMA.FTZ R143, R143, R214.reuse, R216.reuse ;  /* 0x000000d68f8f7223 */ /* 0x180fe200000100d8 */
[----:B------:R-:W-:Y:S01]  /*5420*/  LOP3.LUT P2, RZ, R128, 0xff000000, RZ, 0xc0, !PT ;  /* 0xff00000080ff7812 */ /* 0x000fe2000784c0ff */
[----:B------:R-:W-:Y:S01]  /*5430*/  FADD.FTZ R141, R140, -R141 ;  /* 0x8000008d8c8d7221 */ /* 0x000fe20000010000 */
[-CC-:B------:R-:W-:Y:S01]  /*5440*/  FFMA.FTZ R142, R142, R214.reuse, R216.reuse ;  /* 0x000000d68e8e7223 */ /* 0x180fe200000100d8 */
[----:B0-----:R-:W-:Y:S01]  /*5450*/  FFMA.FTZ R117, R150, R214, R216 ;  /* 0x000000d696757223 */ /* 0x001fe200000100d8 */
[----:B------:R-:W-:Y:S01]  /*5460*/  FADD.FTZ R143, R144, -R143 ;  /* 0x8000008f908f7221 */ /* 0x000fe20000010000 */
[----:B------:R-:W-:Y:S01]  /*5470*/  FFMA.FTZ R0, R194, R141, R114 ;  /* 0x0000008dc2007223 */ /* 0x000fe20000010072 */
[----:B------:R-:W-:Y:S01]  /*5480*/  LOP3.LUT P4, RZ, R129, 0xff0000, RZ, 0xc0, !PT ;  /* 0x00ff000081ff7812 */ /* 0x000fe2000788c0ff */
[----:B------:R-:W-:Y:S01]  /*5490*/  FADD.FTZ R145, R145, -R142 ;  /* 0x8000008e91917221 */ /* 0x000fe20000010000 */
[----:B------:R-:W-:-:S02]  /*54a0*/  HFMA2 R127, -RZ, RZ, 0, 0 ;  /* 0x00000000ff7f7431 */ /* 0x000fc400000001ff */
[----:B------:R-:W-:Y:S01]  /*54b0*/  FMUL.FTZ R0, R199, R0 ;  /* 0x00000000c7007220 */ /* 0x000fe20000410000 */
[----:B------:R-:W-:Y:S01]  /*54c0*/  FADD.FTZ R117, R148, -R117 ;  /* 0x8000007594757221 */ /* 0x000fe20000010000 */
[----:B-----5:R-:W-:Y:S01]  /*54d0*/  @P6 SHF.L.U32 R116, R121, 0x10, RZ ;  /* 0x0000001079746819 */ /* 0x020fe200000006ff */
[----:B------:R-:W-:Y:S01]  /*54e0*/  FFMA.FTZ R118, R194, R145, R88 ;  /* 0x00000091c2767223 */ /* 0x000fe20000010058 */
[----:B------:R-:W-:Y:S01]  /*54f0*/  FMUL.FTZ R119, R0, UR6 ;  /* 0x0000000600777c20 */ /* 0x000fe20008410000 */
[----:B------:R-:W-:Y:S01]  /*5500*/  FFMA.FTZ R126, R194, R117, R90 ;  /* 0x00000075c27e7223 */ /* 0x000fe2000001005a */
[----:B------:R-:W-:Y:S01]  /*5510*/  LOP3.LUT P5, RZ, R129, 0xff, RZ, 0xc0, !PT ;  /* 0x000000ff81ff7812 */ /* 0x000fe200078ac0ff */
[----:B------:R-:W-:Y:S01]  /*5520*/  FMUL.FTZ R117, R199, R118 ;  /* 0x00000076c7757220 */ /* 0x000fe20000410000 */
[----:B------:R-:W-:Y:S01]  /*5530*/  @P6 FMUL.FTZ R127, R116, R119 ;  /* 0x00000077747f6220 */ /* 0x000fe20000410000 */
[----:B------:R-:W-:Y:S01]  /*5540*/  FFMA.FTZ R116, R194, R143, R115 ;  /* 0x0000008fc2747223 */ /* 0x000fe20000010073 */
[----:B------:R-:W-:Y:S01]  /*5550*/  @P2 PRMT R121, R121, 0x7632, R121 ;  /* 0x0000763279792816 */ /* 0x000fe20000000079 */
[----:B------:R-:W-:Y:S01]  /*5560*/  FMUL.FTZ R118, R199, R126 ;  /* 0x0000007ec7767220 */ /* 0x000fe20000410000 */
[----:B------:R-:W-:Y:S01]  /*5570*/  @P4 SHF.L.U32 R132, R123, 0x10, RZ ;  /* 0x000000107b844819 */ /* 0x000fe200000006ff */
[----:B------:R-:W-:Y:S01]  /*5580*/  FMUL.FTZ R116, R199, R116 ;  /* 0x00000074c7747220 */ /* 0x000fe20000410000 */
[----:B------:R-:W-:Y:S01]  /*5590*/  @P2 SHF.L.U32 R141, R121, 0x10, RZ ;  /* 0x00000010798d2819 */ /* 0x000fe200000006ff */
[----:B------:R-:W-:Y:S01]  /*55a0*/  FMUL.FTZ R135, R118, UR6 ;  /* 0x0000000676877c20 */ /* 0x000fe20008410000 */
[----:B------:R-:W-:Y:S01]  /*55b0*/  FMUL.FTZ R121, R117, UR6 ;  /* 0x0000000675797c20 */ /* 0x000fe20008410000 */
[----:B------:R-:W-:Y:S01]  /*55c0*/  FMUL.FTZ R126, R116, UR6 ;  /* 0x00000006747e7c20 */ /* 0x000fe20008410000 */
[----:B------:R-:W-:Y:S01]  /*55d0*/  FMUL.FTZ R116, R66, R119 ;  /* 0x0000007742747220 */ /* 0x000fe20000410000 */
[----:B------:R-:W-:Y:S01]  /*55e0*/  MOV R133, RZ ;  /* 0x000000ff00857202 */ /* 0x000fe20000000f00 */
[----:B------:R-:W-:Y:S01]  /*55f0*/  @P4 FMUL.FTZ R133, R132, R135 ;  /* 0x0000008784854220 */ /* 0x000fe20000410000 */
[-C--:B------:R-:W-:Y:S01]  /*5600*/  FMUL.FTZ R117, R67, R126.reuse ;  /* 0x0000007e43757220 */ /* 0x080fe20000410000 */
[----:B------:R-:W-:Y:S01]  /*5610*/  MOV R0, RZ ;  /* 0x000000ff00007202 */ /* 0x000fe20000000f00 */
[----:B------:R-:W-:Y:S01]  /*5620*/  FMUL.FTZ R118, R60, R121 ;  /* 0x000000793c767220 */ /* 0x000fe20000410000 */
[----:B------:R-:W-:Y:S01]  /*5630*/  FSEL R132, R116, RZ, P6 ;  /* 0x000000ff74847208 */ /* 0x000fe20003000000 */
[----:B------:R-:W-:Y:S01]  /*5640*/  FMUL.FTZ R116, R62, R135 ;  /* 0x000000873e747220 */ /* 0x000fe20000410000 */
[----:B------:R-:W-:Y:S01]  /*5650*/  @P5 SHF.L.U32 R130, R122, 0x10, RZ ;  /* 0x000000107a825819 */ /* 0x000fe200000006ff */
[----:B------:R-:W-:Y:S01]  /*5660*/  @P2 FMUL.FTZ R0, R141, R126 ;  /* 0x0000007e8d002220 */ /* 0x000fe20000410000 */
[----:B------:R-:W-:Y:S01]  /*5670*/  FSEL R135, R117, RZ, P2 ;  /* 0x000000ff75877208 */ /* 0x000fe20001000000 */
[----:B------:R-:W-:Y:S01]  /*5680*/  HFMA2 R131, -RZ, RZ, 0, 0 ;  /* 0x00000000ff837431 */ /* 0x000fe200000001ff */
[----:B------:R-:W-:Y:S01]  /*5690*/  ISETP.GE.U32.AND P2, PT, R128, RZ, PT ;  /* 0x000000ff8000720c */ /* 0x000fe20003f46070 */
        /* <DEDUP_REMOVED lines=9> */
[----:B------:R-:W-:Y:S01]  /*5730*/  ISETP.GE.U32.AND.EX P2, PT, R129, 0x1000000, PT, P2 ;  /* 0x010000008100780c */ /* 0x000fe20003f46120 */
[----:B------:R-:W-:Y:S01]  /*5740*/  FADD.FTZ R146, R146, -R147 ;  /* 0x8000009392927221 */ /* 0x000fe20000010000 */
[----:B------:R-:W-:Y:S01]  /*5750*/  LOP3.LUT P4, RZ, R128, 0xff00, RZ, 0xc0, !PT ;  /* 0x0000ff0080ff7812 */ /* 0x000fe2000788c0ff */
[----:B------:R-:W-:Y:S01]  /*5760*/  FADD.FTZ R196, R149, -R196 ;  /* 0x800000c495c47221 */ /* 0x000fe20000010000 */
[----:B------:R-:W-:Y:S01]  /*5770*/  FADD.FTZ R137, R136, -R137 ;  /* 0x8000008988897221 */ /* 0x000fe20000010000 */
[----:B------:R-:W-:Y:S01]  /*5780*/  FADD.FTZ R139, R138, -R139 ;  /* 0x8000008b8a8b7221 */ /* 0x000fe20000010000 */
[C---:B------:R-:W-:Y:S01]  /*5790*/  FFMA.FTZ R146, R194.reuse, R146, R89 ;  /* 0x00000092c2927223 */ /* 0x040fe20000010059 */
[C---:B------:R-:W-:Y:S01]  /*57a0*/  FFMA.FTZ R118, R194.reuse, R196, R91 ;  /* 0x000000c4c2767223 */ /* 0x040fe2000001005b */
[C---:B------:R-:W-:Y:S01]  /*57b0*/  FFMA.FTZ R116, R194.reuse, R137, R112 ;  /* 0x00000089c2747223 */ /* 0x040fe20000010070 */
[----:B------:R-:W-:Y:S01]  /*57c0*/  FFMA.FTZ R136, R194, R139, R113 ;  /* 0x0000008bc2887223 */ /* 0x000fe20000010071 */
[----:B------:R-:W-:Y:S01]  /*57d0*/  @P6 PRMT R122, R122, 0x7632, R122 ;  /* 0x000076327a7a6816 */ /* 0x000fe2000000007a */
[C---:B------:R-:W-:Y:S01]  /*57e0*/  FMUL.FTZ R117, R199.reuse, R146 ;  /* 0x00000092c7757220 */ /* 0x040fe20000410000 */
[C---:B------:R-:W-:Y:S01]  /*57f0*/  @P5 SHF.L.U32 R130, R120.reuse, 0x10, RZ ;  /* 0x0000001078825819 */ /* 0x040fe200000006ff */
[----:B------:R-:W-:Y:S01]  /*5800*/  FMUL.FTZ R118, R199, R118 ;  /* 0x00000076c7767220 */ /* 0x000fe20000410000 */
[----:B------:R-:W-:Y:S01]  /*5810*/  @P2 PRMT R123, R123, 0x7632, R123 ;  /* 0x000076327b7b2816 */ /* 0x000fe2000000007b */
[C---:B------:R-:W-:Y:S01]  /*5820*/  FMUL.FTZ R116, R199.reuse, R116 ;  /* 0x00000074c7747220 */ /* 0x040fe20000410000 */
[----:B------:R-:W-:Y:S01]  /*5830*/  @P4 PRMT R120, R120, 0x7632, R120 ;  /* 0x0000763278784816 */ /* 0x000fe20000000078 */
[----:B------:R-:W-:Y:S01]  /*5840*/  FMUL.FTZ R199, R199, R136 ;  /* 0x00000088c7c77220 */ /* 0x000fe20000410000 */
[----:B------:R-:W-:Y:S01]  /*5850*/  @P6 SHF.L.U32 R119, R122, 0x10, RZ ;  /* 0x000000107a776819 */ /* 0x000fe200000006ff */
[----:B------:R-:W-:Y:S01]  /*5860*/  FMUL.FTZ R122, R117, UR6 ;  /* 0x00000006757a7c20 */ /* 0x000fe20008410000 */
[----:B------:R-:W-:Y:S01]  /*5870*/  @P2 SHF.L.U32 R123, R123, 0x10, RZ ;  /* 0x000000107b7b2819 */ /* 0x000fe200000006ff */
[----:B------:R-:W-:Y:S01]  /*5880*/  FMUL.FTZ R118, R118, UR6 ;  /* 0x0000000676767c20 */ /* 0x000fe20008410000 */
[----:B------:R-:W-:Y:S01]  /*5890*/  FMUL.FTZ R117, R116, UR6 ;  /* 0x0000000674757c20 */ /* 0x000fe20008410000 */
[----:B------:R-:W-:Y:S01]  /*58a0*/  @P4 SHF.L.U32 R121, R120, 0x10, RZ ;  /* 0x0000001078794819 */ /* 0x000fe200000006ff */
[----:B------:R-:W-:Y:S01]  /*58b0*/  FMUL.FTZ R120, R199, UR6 ;  /* 0x00000006c7787c20 */ /* 0x000fe20008410000 */
[----:B------:R-:W-:Y:S01]  /*58c0*/  HFMA2 R126, -RZ, RZ, 0, 0 ;  /* 0x00000000ff7e7431 */ /* 0x000fe200000001ff */
[----:B------:R-:W-:Y:S01]  /*58d0*/  CS2R R128, SRZ ;  /* 0x0000000000807805 */ /* 0x000fe2000001ff00 */
[----:B------:R-:W-:Y:S01]  /*58e0*/  @P6 FMUL.FTZ R126, R119, R122 ;  /* 0x0000007a777e6220 */ /* 0x000fe20000410000 */
        /* <DEDUP_REMOVED lines=17> */
.L_x_4924:
[----:B------:R-:W-:Y:S05]  /*5a00*/  @!P0 BRA `(.L_x_4927) ;  /* 0x0000000400848947 */ /* 0x000fea0003800000 */
        /* <DEDUP_REMOVED lines=8> */
[----:B------:R-:W-:Y:S01]  /*5a90*/  FMUL.FTZ R94, R194, R141 ;  /* 0x0000008dc25e7220 */ /* 0x000fe20000410000 */
[----:B------:R-:W-:Y:S01]  /*5aa0*/  FADD.FTZ R145, R145, -R142 ;  /* 0x8000008e91917221 */ /* 0x000fe20000010000 */
[----:B------:R-:W-:Y:S01]  /*5ab0*/  FADD.FTZ R85, R148, -R85 ;  /* 0x8000005594557221 */ /* 0x000fe20000010000 */
[----:B------:R-:W-:Y:S01]  /*5ac0*/  FMUL.FTZ R95, R194, R143 ;  /* 0x0000008fc25f7220 */ /* 0x000fe20000410000 */
[----:B------:R-:W-:Y:S01]  /*5ad0*/  FMUL.FTZ R0, R94, R199 ;  /* 0x000000c75e007220 */ /* 0x000fe20000410000 */
[----:B------:R-:W-:Y:S01]  /*5ae0*/  HFMA2 R127, -RZ, RZ, 0, 0 ;  /* 0x00000000ff7f7431 */ /* 0x000fe200000001ff */
[----:B-----5:R-:W-:Y:S01]  /*5af0*/  @P6 SHF.L.U32 R84, R121, 0x10, RZ ;  /* 0x0000001079546819 */ /* 0x020fe200000006ff */
[----:B------:R-:W-:Y:S01]  /*5b00*/  FMUL.FTZ R86, R194, R85 ;  /* 0x00000055c2567220 */ /* 0x000fe20000410000 */
[----:B------:R-:W-:Y:S01]  /*5b10*/  FMUL.FTZ R93, R0, UR6 ;  /* 0x00000006005d7c20 */ /* 0x000fe20008410000 */
[----:B------:R-:W-:Y:S01]  /*5b20*/  LOP3.LUT P5, RZ, R129, 0xff, RZ, 0xc0, !PT ;  /* 0x000000ff81ff7812 */ /* 0x000fe200078ac0ff */
[----:B------:R-:W-:Y:S01]  /*5b30*/  FMUL.FTZ R85, R95, R199 ;  /* 0x000000c75f557220 */ /* 0x000fe20000410000 */
[----:B------:R-:W-:Y:S01]  /*5b40*/  LOP3.LUT P4, RZ, R129, 0xff0000, RZ, 0xc0, !PT ;  /* 0x00ff000081ff7812 */ /* 0x000fe2000788c0ff */
[----:B------:R-:W-:Y:S01]  /*5b50*/  @P6 FMUL.FTZ R127, R84, R93 ;  /* 0x0000005d547f6220 */ /* 0x000fe20000410000 */
[----:B------:R-:W-:Y:S01]  /*5b60*/  FMUL.FTZ R84, R194, R145 ;  /* 0x00000091c2547220 */ /* 0x000fe20000410000 */
[----:B------:R-:W-:Y:S01]  /*5b70*/  @P2 PRMT R121, R121, 0x7632, R121 ;  /* 0x0000763279792816 */ /* 0x000fe20000000079 */
[----:B------:R-:W-:Y:S01]  /*5b80*/  FMUL.FTZ R116, R85, UR6 ;  /* 0x0000000655747c20 */ /* 0x000fe20008410000 */
[-C--:B------:R-:W-:Y:S01]  /*5b90*/  FMUL.FTZ R92, R86, R199.reuse ;  /* 0x000000c7565c7220 */ /* 0x080fe20000410000 */
[----:B------:R-:W-:Y:S01]  /*5ba0*/  FMUL.FTZ R87, R84, R199 ;  /* 0x000000c754577220 */ /* 0x000fe20000410000 */
[----:B------:R-:W-:Y:S01]  /*5bb0*/  FMUL.FTZ R85, R66, R93 ;  /* 0x0000005d42557220 */ /* 0x000fe20000410000 */
[----:B------:R-:W-:Y:S01]  /*5bc0*/  @P2 SHF.L.U32 R121, R121, 0x10, RZ ;  /* 0x0000001079792819 */ /* 0x000fe200000006ff */
[----:B------:R-:W-:Y:S01]  /*5bd0*/  FMUL.FTZ R119, R92, UR6 ;  /* 0x000000065c777c20 */ /* 0x000fe20008410000 */
[----:B------:R-:W-:Y:S01]  /*5be0*/  FMUL.FTZ R117, R87, UR6 ;  /* 0x0000000657757c20 */ /* 0x000fe20008410000 */
[-C--:B------:R-:W-:Y:S01]  /*5bf0*/  FMUL.FTZ R87, R67, R116.reuse ;  /* 0x0000007443577220 */ /* 0x080fe20000410000 */
[----:B------:R-:W-:Y:S01]  /*5c00*/  MOV R0, RZ ;  /* 0x000000ff00007202 */ /* 0x000fe20000000f00 */
[----:B------:R-:W-:Y:S01]  /*5c10*/  @P2 FMUL.FTZ R0, R121, R116 ;  /* 0x0000007479002220 */ /* 0x000fe20000410000 */
[----:B------:R-:W-:Y:S01]  /*5c20*/  @P5 SHF.L.U32 R118, R122, 0x10, RZ ;  /* 0x000000107a765819 */ /* 0x000fe200000006ff */
[----:B------:R-:W-:Y:S01]  /*5c30*/  FMUL.FTZ R92, R60, R117 ;  /* 0x000000753c5c7220 */ /* 0x000fe20000410000 */
[----:B------:R-:W-:Y:S01]  /*5c40*/  FSEL R132, R85, RZ, P6 ;  /* 0x000000ff55847208 */ /* 0x000fe20003000000 */
[----:B------:R-:W-:Y:S01]  /*5c50*/  FMUL.FTZ R85, R62, R119 ;  /* 0x000000773e557220 */ /* 0x000fe20000410000 */
[----:B------:R-:W-:Y:S01]  /*5c60*/  @P4 SHF.L.U32 R126, R123, 0x10, RZ ;  /* 0x000000107b7e4819 */ /* 0x000fe200000006ff */
[----:B------:R-:W-:Y:S01]  /*5c70*/  HFMA2 R131, -RZ, RZ, 0, 0 ;  /* 0x00000000ff837431 */ /* 0x000fe200000001ff */
[----:B------:R-:W-:Y:S01]  /*5c80*/  FSEL R135, R87, RZ, P2 ;  /* 0x000000ff57877208 */ /* 0x000fe20001000000 */
[----:B------:R-:W-:Y:S01]  /*5c90*/  @P5 FMUL.FTZ R131, R118, R117 ;  /* 0x0000007576835220 */ /* 0x000fe20000410000 */
[----:B------:R-:W-:Y:S01]  /*5ca0*/  ISETP.GE.U32.AND P2, PT, R128, RZ, PT ;  /* 0x000000ff8000720c */ /* 0x000fe20003f46070 */
[-CC-:B------:R-:W-:Y:S01]  /*5cb0*/  FFMA.FTZ R147, R147, R214.reuse, R216.reuse ;  /* 0x000000d693937223 */ /* 0x180fe200000100d8 */
[----:B------:R-:W-:Y:S01]  /*5cc0*/  MOV R133, RZ ;  /* 0x000000ff00857202 */ /* 0x000fe20000000f00 */
[----:B------:R-:W-:Y:S01]  /*5cd0*/  @P4 FMUL.FTZ R133, R126, R119 ;  /* 0x000000777e854220 */ /* 0x000fe20000410000 */
[----:B------:R-:W-:Y:S01]  /*5ce0*/  LOP3.LUT P6, RZ, R129, 0xff00, RZ, 0xc0, !PT ;  /* 0x0000ff0081ff7812 */ /* 0x000fe200078cc0ff */
[-CC-:B------:R-:W-:Y:S01]  /*5cf0*/  FFMA.FTZ R196, R196, R214.reuse, R216.reuse ;  /* 0x000000d6c4c47223 */ /* 0x180fe200000100d8 */
[----:B------:R-:W-:Y:S01]  /*5d00*/  FSEL R134, R92, RZ, P5 ;  /* 0x000000ff5c867208 */ /* 0x000fe20002800000 */
[-CC-:B------:R-:W-:Y:S01]  /*5d10*/  FFMA.FTZ R137, R137, R214.reuse, R216.reuse ;  /* 0x000000d689897223 */ /* 0x180fe200000100d8 */
[----:B------:R-:W-:Y:S01]  /*5d20*/  LOP3.LUT P5, RZ, R128, 0xff, RZ, 0xc0, !PT ;  /* 0x000000ff80ff7812 */ /* 0x000fe200078ac0ff */
[----:B------:R-:W-:Y:S01]  /*5d30*/  FFMA.FTZ R139, R139, R214, R216 ;  /* 0x000000d68b8b7223 */ /* 0x000fe200000100d8 */
[----:B------:R-:W-:Y:S01]  /*5d40*/  FSEL R140, R85, RZ, P4 ;  /* 0x000000ff558c7208 */ /* 0x000fe20002000000 */
[----:B------:R-:W-:Y:S01]  /*5d50*/  FADD.FTZ R147, R146, -R147 ;  /* 0x8000009392937221 */ /* 0x000fe20000010000 */
[----:B------:R-:W-:Y:S01]  /*5d60*/  ISETP.GE.U32.AND.EX P2, PT, R129, 0x1000000, PT, P2 ;  /* 0x010000008100780c */ /* 0x000fe20003f46120 */
[----:B------:R-:W-:Y:S01]  /*5d70*/  FADD.FTZ R87, R149, -R196 ;  /* 0x800000c495577221 */ /* 0x000fe20000010000 */
[----:B------:R-:W-:Y:S01]  /*5d80*/  LOP3.LUT P4, RZ, R128, 0xff00, RZ, 0xc0, !PT ;  /* 0x0000ff0080ff7812 */ /* 0x000fe2000788c0ff */
[----:B------:R-:W-:Y:S01]  /*5d90*/  FADD.FTZ R137, R136, -R137 ;  /* 0x8000008988897221 */ /* 0x000fe20000010000 */
[----:B------:R-:W-:Y:S01]  /*5da0*/  FADD.FTZ R139, R138, -R139 ;  /* 0x8000008b8a8b7221 */ /* 0x000fe20000010000 */
[C---:B------:R-:W-:Y:S01]  /*5db0*/  FMUL.FTZ R85, R194.reuse, R147 ;  /* 0x00000093c2557220 */ /* 0x040fe20000410000 */
[C---:B------:R-:W-:Y:S01]  /*5dc0*/  FMUL.FTZ R87, R194.reuse, R87 ;  /* 0x00000057c2577220 */ /* 0x040fe20000410000 */
[C---:B------:R-:W-:Y:S01]  /*5dd0*/  FMUL.FTZ R92, R194.reuse, R137 ;  /* 0x00000089c25c7220 */ /* 0x040fe20000410000 */
[----:B------:R-:W-:Y:S01]  /*5de0*/  FMUL.FTZ R93, R194, R139 ;  /* 0x0000008bc25d7220 */ /* 0x000fe20000410000 */
[----:B------:R-:W-:Y:S01]  /*5df0*/  @P6 PRMT R122, R122, 0x7632, R122 ;  /* 0x000076327a7a6816 */ /* 0x000fe2000000007a */
[-C--:B------:R-:W-:Y:S01]  /*5e00*/  FMUL.FTZ R117, R85, R199.reuse ;  /* 0x000000c755757220 */ /* 0x080fe20000410000 */
[----:B------:R-:W-:Y:S01]  /*5e10*/  @P5 SHF.L.U32 R130, R120, 0x10, RZ ;  /* 0x0000001078825819 */ /* 0x000fe200000006ff */
        /* <DEDUP_REMOVED lines=32> */
.L_x_4927:
        /* <DEDUP_REMOVED lines=9> */
[----:B------:R-:W-:Y:S01]  /*60b0*/  LOP3.LUT P4, RZ, R129, 0xff0000, RZ, 0xc0, !PT ;  /* 0x00ff000081ff7812 */ /* 0x000fe2000788c0ff */
[----:B------:R-:W-:Y:S01]  /*60c0*/  FADD.FTZ R145, R145, -R142 ;  /* 0x8000008e91917221 */ /* 0x000fe20000010000 */
[----:B------:R-:W-:-:S02]  /*60d0*/  HFMA2 R127, -RZ, RZ, 0, 0 ;  /* 0x00000000ff7f7431 */ /* 0x000fc400000001ff */
[----:B------:R-:W-:Y:S01]  /*60e0*/  FMUL.FTZ R0, R199, R0 ;  /* 0x00000000c7007220 */ /* 0x000fe20000410000 */
[----:B------:R-:W-:Y:S01]  /*60f0*/  FADD.FTZ R117, R148, -R117 ;  /* 0x8000007594757221 */ /* 0x000fe20000010000 */
[----:B-----5:R-:W-:Y:S01]  /*6100*/  @P6 SHF.L.U32 R116, R121, 0x10, RZ ;  /* 0x0000001079746819 */ /* 0x020fe200000006ff */
[----:B------:R-:W-:Y:S01]  /*6110*/  FMUL.FTZ R118, R194, R145 ;  /* 0x00000091c2767220 */ /* 0x000fe20000410000 */
[----:B------:R-:W-:Y:S01]  /*6120*/  FMUL.FTZ R119, R0, UR6 ;  /* 0x0000000600777c20 */ /* 0x000fe20008410000 */
[----:B------:R-:W-:Y:S01]  /*6130*/  FMUL.FTZ R126, R194, R117 ;  /* 0x00000075c27e7220 */ /* 0x000fe20000410000 */
[----:B------:R-:W-:Y:S01]  /*6140*/  LOP3.LUT P5, RZ, R129, 0xff, RZ, 0xc0, !PT ;  /* 0x000000ff81ff7812 */ /* 0x000fe200078ac0ff */
[----:B------:R-:W-:Y:S01]  /*6150*/  FMUL.FTZ R117, R199, R118 ;  /* 0x00000076c7757220 */ /* 0x000fe20000410000 */
[----:B------:R-:W-:Y:S01]  /*6160*/  @P6 FMUL.FTZ R127, R116, R119 ;  /* 0x00000077747f6220 */ /* 0x000fe20000410000 */
[----:B------:R-:W-:Y:S01]  /*6170*/  FMUL.FTZ R116, R194, R143 ;  /* 0x0000008fc2747220 */ /* 0x000fe20000410000 */
        /* <DEDUP_REMOVED lines=36> */
[C---:B------:R-:W-:Y:S01]  /*63c0*/  FMUL.FTZ R118, R194.reuse, R147 ;  /* 0x00000093c2767220 */ /* 0x040fe20000410000 */
[C---:B------:R-:W-:Y:S01]  /*63d0*/  FMUL.FTZ R138, R194.reuse, R149 ;  /* 0x00000095c28a7220 */ /* 0x040fe20000410000 */
[C---:B------:R-:W-:Y:S01]  /*63e0*/  FMUL.FTZ R116, R194.reuse, R137 ;  /* 0x00000089c2747220 */ /* 0x040fe20000410000 */
[----:B------:R-:W-:Y:S01]  /*63f0*/  FMUL.FTZ R136, R194, R139 ;  /* 0x0000008bc2887220 */ /* 0x000fe20000410000 */
        /* <DEDUP_REMOVED lines=34> */
.L_x_4926:
        /* <DEDUP_REMOVED lines=89> */
.L_x_4915:
        /* <DEDUP_REMOVED lines=28> */
.L_x_4929:
        /* <DEDUP_REMOVED lines=9> */
.L_x_10749:


//--------------------- .text._ZN10layer_norm22ln_bwd_finalize_kernelINS_22Kernel_traits_finalizeILj3072Ef13__nv_bfloat16fS2_fjLb1ELj1024ELj4ENS_18Kernel_traits_baseILj3072EfS2_fS2_fjLj1024EEEEELb1ELb0EEEvNS_9BwdParamsE --------------------------
	.section	.text._ZN10layer_norm22ln_bwd_finalize_kernelINS_22Kernel_traits_finalizeILj3072Ef13__nv_bfloat16fS2_fjLb1ELj1024ELj4ENS_18Kernel_traits_baseILj3072EfS2_fS2_fjLj1024EEEEELb1ELb0EEEvNS_9BwdParamsE,"ax",@progbits
	.align	128
        .global         _ZN10layer_norm22ln_bwd_finalize_kernelINS_22Kernel_traits_finalizeILj3072Ef13__nv_bfloat16fS2_fjLb1ELj1024ELj4ENS_18Kernel_traits_baseILj3072EfS2_fS2_fjLj1024EEEEELb1ELb0EEEvNS_9BwdParamsE
        .type           _ZN10layer_norm22ln_bwd_finalize_kernelINS_22Kernel_traits_finalizeILj3072Ef13__nv_bfloat16fS2_fjLb1ELj1024ELj4ENS_18Kernel_traits_baseILj3072EfS2_fS2_fjLj1024EEEEELb1ELb0EEEvNS_9BwdParamsE,@function
        .size           _ZN10layer_norm22ln_bwd_finalize_kernelINS_22Kernel_traits_finalizeILj3072Ef13__nv_bfloat16fS2_fjLb1ELj1024ELj4ENS_18Kernel_traits_baseILj3072EfS2_fS2_fjLj1024EEEEELb1ELb0EEEvNS_9BwdParamsE,(.L_x_10750 - _ZN10layer_norm22ln_bwd_finalize_kernelINS_22Kernel_traits_finalizeILj3072Ef13__nv_bfloat16fS2_fjLb1ELj1024ELj4ENS_18Kernel_traits_baseILj3072EfS2_fS2_fjLj1024EEEEELb1ELb0EEEvNS_9BwdParamsE)
        .other          _ZN10layer_norm22ln_bwd_finalize_kernelINS_22Kernel_traits_finalizeILj3072Ef13__nv_bfloat16fS2_fjLb1ELj1024ELj4ENS_18Kernel_traits_baseILj3072EfS2_fS2_fjLj1024EEEEELb1ELb0EEEvNS_9BwdParamsE,@"STO_CUDA_ENTRY STV_DEFAULT"
_ZN10layer_norm22ln_bwd_finalize_kernelINS_22Kernel_traits_finalizeILj3072Ef13__nv_bfloat16fS2_fjLb1ELj1024ELj4ENS_18Kernel_traits_baseILj3072EfS2_fS2_fjLj1024EEEEELb1ELb0EEEvNS_9BwdParamsE:
.text._ZN10layer_norm22ln_bwd_finalize_kernelINS_22Kernel_traits_finalizeILj3072Ef13__nv_bfloat16fS2_fjLb1ELj1024ELj4ENS_18Kernel_traits_baseILj3072EfS2_fS2_fjLj1024EEEEELb1ELb0EEEvNS_9BwdParamsE:
        /* <DEDUP_REMOVED lines=60> */
.L_x_4934:
        /* <DEDUP_REMOVED lines=87> */
.L_x_4933:
[----:B------:R-:W-:Y:S05]  /*0930*/  BSYNC.RECONVERGENT B1 ;  /* 0x0000000000017941 */ /* 0x000fea0003800200 */
.L_x_4932:
        /* <DEDUP_REMOVED lines=49> */
.L_x_4936:
[----:B------:R-:W-:Y:S05]  /*0c50*/  BSYNC.RECONVERGENT B1 ;  /* 0x0000000000017941 */ /* 0x000fea0003800200 */
.L_x_4935:
        /* <DEDUP_REMOVED lines=29> */
.L_x_4938:
[----:B------:R-:W-:Y:S05]  /*0e30*/  BSYNC.RECONVERGENT B1 ;  /* 0x0000000000017941 */ /* 0x000fea0003800200 */
.L_x_4937:
        /* <DEDUP_REMOVED lines=14> */
.L_x_4931:
[----:B------:R-:W-:Y:S05]  /*0f20*/  BSYNC.RECONVERGENT B0 ;  /* 0x0000000000007941 */ /* 0x000fea0003800200 */
.L_x_4930:
        /* <DEDUP_REMOVED lines=72> */
.L_x_4939:
        /* <DEDUP_REMOVED lines=13> */
.L_x_10750:


//--------------------- .text._ZN10layer_norm13ln_bwd_kernelINS_13Kernel_traitsIf13__nv_bfloat16fS2_fjLj3072ELj1ELj1ELj4ELj16ENS_18Kernel_traits_baseILj3072EfS2_fS2_fjLj128EEEEELb1ELb1ELb1ELb0EEEvNS_9BwdParamsE --------------------------
	.section	.text._ZN10layer_norm13ln_bwd_kernelINS_13Kernel_traitsIf13__nv_bfloat16fS2_fjLj3072ELj1ELj1ELj4ELj16ENS_18Kernel_traits_baseILj3072EfS2_fS2_fjLj128EEEEELb1ELb1ELb1ELb0EEEvNS_9BwdParamsE,"ax",@progbits
	.align	128
        .global         _ZN10layer_norm13ln_bwd_kernelINS_13Kernel_traitsIf13__nv_bfloat16fS2_fjLj3072ELj1ELj1ELj4ELj16ENS_18Kernel_traits_baseILj3072EfS2_fS2_fjLj128EEEEELb1ELb1ELb1ELb0EEEvNS_9BwdParamsE
        .type           _ZN10layer_norm13ln_bwd_kernelINS_13Kernel_traitsIf13__nv_bfloat16fS2_fjLj3072ELj1ELj1ELj4ELj16ENS_18Kernel_traits_baseILj3072EfS2_fS2_fjLj128EEEEELb1ELb1ELb1ELb0EEEvNS_9BwdParamsE,@function
        .size           _ZN10layer_norm13ln_bwd_kernelINS_13Kernel_traitsIf13__nv_bfloat16fS2_fjLj3072ELj1ELj1ELj4ELj16ENS_18Kernel_traits_baseILj3072EfS2_fS2_fjLj128EEEEELb1ELb1ELb1ELb0EEEvNS_9BwdParamsE,(.L_x_10751 - _ZN10layer_norm13ln_bwd_kernelINS_13Kernel_traitsIf13__nv_bfloat16fS2_fjLj3072ELj1ELj1ELj4ELj16ENS_18Kernel_traits_baseILj3072EfS2_fS2_fjLj128EEEEELb1ELb1ELb1ELb0EEEvNS_9BwdParamsE)
        .other          _ZN10layer_norm13ln_bwd_kernelINS_13Kernel_traitsIf13__nv_bfloat16fS2_fjLj3072ELj1ELj1ELj4ELj16ENS_18Kernel_traits_baseILj3072EfS2_fS2_fjLj128EEEEELb1ELb1ELb1ELb0EEEvNS_9BwdParamsE,@"STO_CUDA_ENTRY STV_DEFAULT"
_ZN10layer_norm13ln_bwd_kernelINS_13Kernel_traitsIf13__nv_bfloat16fS2_fjLj3072ELj1ELj1ELj4ELj16ENS_18Kernel_traits_baseILj3072EfS2_fS2_fjLj128EEEEELb1ELb1ELb1ELb0EEEvNS_9BwdParamsE:
.text._ZN10layer_norm13ln_bwd_kernelINS_13Kernel_traitsIf13__nv_bfloat16fS2_fjLj3072ELj1ELj1ELj4ELj16ENS_18Kernel_traits_baseILj3072EfS2_fS2_fjLj128EEEEELb1ELb1ELb1ELb0EEEvNS_9BwdParamsE:
        /* <DEDUP_REMOVED lines=17> */
[----:B------:R-:W4:Y:S08]  /*0110*/  @P2 LDC.64 R8, c[0x0][0x3d0] ;  /* 0x0000f400ff082b82 */ /* 0x000f300000000a00 */
[----:B------:R-:W0:Y:S01]  /*0120*/  @P2 LDC.64 R10, c[0x0][0x3e8] ;  /* 0x0000fa00ff0a2b82 */ /* 0x000e220000000a00 */
[----:B-1----:R-:W-:-:S05]  /*0130*/  @P1 IMAD.WIDE.U32 R4, R21, 0x20, R4 ;  /* 0x0000002015041825 */ /* 0x002fca00078e0004 */
[----:B--2---:R1:W5:Y:S02]  /*0140*/  @P1 LDG.E.128 R28, desc[UR10][R4.64] ;  /* 0x0000000a041c1981 */ /* 0x004364000c1e1d00 */
[----:B------:R-:W2:Y:S01]  /*0150*/  @P3 LDC.64 R16, c[0x0][0x3d0] ;  /* 0x0000f400ff103b82 */ /* 0x000ea20000000a00 */
[C---:B---3--:R-:W-:Y:S01]  /*0160*/  @P1 IMAD.WIDE.U32 R6, R21.reuse, 0x20, R6 ;  /* 0x0000002015061825 */ /* 0x048fe200078e0006 */
[----:B------:R-:W-:Y:S01]  /*0170*/  @P1 LOP3.LUT R21, R21, 0x80, RZ, 0xfc, !PT ;  /* 0x0000008015151812 */ /* 0x000fe200078efcff */
[----:B------:R1:W5:Y:S04]  /*0180*/  @P1 LDG.E.128 R32, desc[UR10][R4.64+0x10] ;  /* 0x0000100a04201981 */ /* 0x000368000c1e1d00 */
[----:B------:R1:W5:Y:S01]  /*0190*/  @P1 LDG.E.128 R36, desc[UR10][R6.64] ;  /* 0x0000000a06241981 */ /* 0x000362000c1e1d00 */
[----:B------:R-:W3:Y:S01]  /*01a0*/  @P3 LDC.64 R18, c[0x0][0x3e8] ;  /* 0x0000fa00ff123b82 */ /* 0x000ee20000000a00 */
[----:B----4-:R-:W-:-:S02]  /*01b0*/  @P2 IMAD.WIDE.U32 R12, R21, 0x20, R8 ;  /* 0x00000020150c2825 */ /* 0x010fc400078e0008 */
[----:B------:R1:W5:Y:S04]  /*01c0*/  @P1 LDG.E.128 R40, desc[UR10][R6.64+0x10] ;  /* 0x0000100a06281981 */ /* 0x000368000c1e1d00 */
[----:B------:R1:W5:Y:S01]  /*01d0*/  @P2 LDG.E.128 R44, desc[UR10][R12.64] ;  /* 0x0000000a0c2c2981 */ /* 0x000362000c1e1d00 */
[C---:B0-----:R-:W-:Y:S01]  /*01e0*/  @P2 IMAD.WIDE.U32 R14, R21.reuse, 0x20, R10 ;  /* 0x00000020150e2825 */ /* 0x041fe200078e000a */
[----:B------:R-:W-:Y:S02]  /*01f0*/  @P2 IADD3 R21, PT, PT, R21, 0x80, RZ ;  /* 0x0000008015152810 */ /* 0x000fe40007ffe0ff */
        /* <DEDUP_REMOVED lines=93> */
.L_x_5098:
[----:B0-----:R-:W-:Y:S02]  /*07d0*/  UIMAD.WIDE UR4, UR28, 0x4, UR18 ;  /* 0x000000041c0478a5 */ /* 0x001fe4000f8e0212 */
[----:B------:R-:W-:-:S04]  /*07e0*/  UIMAD.WIDE UR6, UR28, 0x4, UR16 ;  /* 0x000000041c0678a5 */ /* 0x000fc8000f8e0210 */
[----:B------:R-:W-:Y:S02]  /*07f0*/  MOV R182, UR4 ;  /* 0x0000000400b67c02 */ /* 0x000fe40008000f00 */
[----:B------:R-:W-:Y:S01]  /*0800*/  MOV R183, UR5 ;  /* 0x0000000500b77c02 */ /* 0x000fe20008000f00 */
[----:B------:R-:W-:-:S04]  /*0810*/  UIMAD.WIDE UR4, UR28, 0x4, UR14 ;  /* 0x000000041c0478a5 */ /* 0x000fc8000f8e020e */
[----:B--2---:R-:W2:Y:S01]  /*0820*/  LDG.E R182, desc[UR10][R182.64] ;  /* 0x0000000ab6b67981 */ /* 0x004ea2000c1e1900 */
[----:B-1----:R-:W-:Y:S02]  /*0830*/  MOV R4, UR6 ;  /* 0x0000000600047c02 */ /* 0x002fe40008000f00 */
[----:B------:R-:W-:Y:S02]  /*0840*/  MOV R180, UR4 ;  /* 0x0000000400b47c02 */ /* 0x000fe40008000f00 */
[----:B------:R-:W-:Y:S02]  /*0850*/  MOV R181, UR5 ;  /* 0x0000000500b57c02 */ /* 0x000fe40008000f00 */
[----:B------:R-:W-:-:S03]  /*0860*/  MOV R5, UR7 ;  /* 0x0000000700057c02 */ /* 0x000fc60008000f00 */
[----:B------:R-:W3:Y:S04]  /*0870*/  LDG.E R180, desc[UR10][R180.64] ;  /* 0x0000000ab4b47981 */ /* 0x000ee8000c1e1900 */
[----:B------:R-:W4:Y:S01]  /*0880*/  LDG.E R4, desc[UR10][R4.64] ;  /* 0x0000000a04047981 */ /* 0x000f22000c1e1900 */
[----:B------:R-:W-:Y:S01]  /*0890*/  BSSY.RECONVERGENT B0, `(.L_x_4941) ;  /* 0x0000174000007945 */ /* 0x000fe20003800200 */
[----:B--2---:R-:W-:Y:S02]  /*08a0*/  R2UR UR32, R182 ;  /* 0x00000000b62072ca */ /* 0x004fe400000e0000 */
[----:B---3--:R-:W-:-:S11]  /*08b0*/  R2UR UR31, R180 ;  /* 0x00000000b41f72ca */ /* 0x008fd600000e0000 */
[----:B------:R-:W-:Y:S01]  /*08c0*/  UISETP.GE.AND UP2, UPT, UR32, 0x1, UPT ;  /* 0x000000012000788c */ /* 0x000fe2000bf46270 */
[----:B----4-:R-:W-:-:S08]  /*08d0*/  R2UR UR9, R4 ;  /* 0x00000000040972ca */ /* 0x010fd000000e0000 */
[----:B-----5:R-:W-:Y:S07]  /*08e0*/  BRA.U !UP2, `(.L_x_4942) ;  /* 0x000000110ab07547 */ /* 0x020fee000b800000 */
[----:B------:R-:W-:-:S06]  /*08f0*/  UIMAD.WIDE UR4, UR28, 0x4, UR12 ;  /* 0x000000041c0478a5 */ /* 0x000fcc000f8e020c */
[----:B------:R-:W-:Y:S01]  /*0900*/  IMAD.U32 R4, RZ, RZ, UR4 ;  /* 0x00000004ff047e24 */ /* 0x000fe2000f8e00ff */
[----:B------:R-:W-:-:S05]  /*0910*/  MOV R5, UR5 ;  /* 0x0000000500057c02 */ /* 0x000fca0008000f00 */
[----:B------:R0:W2:Y:S01]  /*0920*/  LDG.E R4, desc[UR10][R4.64] ;  /* 0x0000000a04047981 */ /* 0x0000a2000c1e1900 */
[----:B------:R-:W-:Y:S01]  /*0930*/  UISETP.GE.AND UP3, UPT, UR9, 0x1, UPT ;  /* 0x000000010900788c */ /* 0x000fe2000bf66270 */
[C---:B------:R-:W-:Y:S01]  /*0940*/  ISETP.GE.U32.AND P1, PT, R2.reuse, 0x80, PT ;  /* 0x000000800200780c */ /* 0x040fe20003f26070 */
[----:B------:R-:W-:Y:S01]  /*0950*/  UIADD3 UR4, UPT, UPT, UR32, -0x1, URZ ;  /* 0xffffffff20047890 */ /* 0x000fe2000fffe0ff */
[----:B------:R-:W-:Y:S01]  /*0960*/  BSSY.RECONVERGENT B1, `(.L_x_4943) ;  /* 0x0000074000017945 */ /* 0x000fe20003800200 */
[----:B------:R-:W-:Y:S01]  /*0970*/  HFMA2 R230, -RZ, RZ, 0, 0 ;  /* 0x00000000ffe67431 */ /* 0x000fe200000001ff */
[C---:B------:R-:W-:Y:S02]  /*0980*/  ISETP.GE.U32.AND P2, PT, R2.reuse, 0x100, PT ;  /* 0x000001000200780c */ /* 0x040fe40003f46070 */
[----:B------:R-:W-:Y:S02]  /*0990*/  PLOP3.LUT P0, PT, PT, PT, UP3, 0x80, 0x8 ;  /* 0x000000000008781c */ /* 0x000fe40003f0f038 */
[----:B------:R-:W-:Y:S01]  /*09a0*/  MOV R0, UR4 ;  /* 0x0000000400007c02 */ /* 0x000fe20008000f00 */
[----:B------:R-:W-:Y:S01]  /*09b0*/  UIMAD UR4, UR28, UR8, URZ ;  /* 0x000000081c0472a4 */ /* 0x000fe2000f8e02ff */
[----:B------:R-:W-:Y:S01]  /*09c0*/  PLOP3.LUT P4, PT, PT, PT, UP3, 0x80, 0x8 ;  /* 0x000000000008781c */ /* 0x000fe20003f8f038 */
[----:B------:R-:W-:Y:S01]  /*09d0*/  @UP3 UIADD3 UR5, UPT, UPT, UR9, -0x1, URZ ;  /* 0xffffffff09053890 */ /* 0x000fe2000fffe0ff */
[----:B------:R-:W-:Y:S01]  /*09e0*/  ISETP.GE.U32.AND P3, PT, R2, 0x180, PT ;  /* 0x000001800200780c */ /* 0x000fe20003f66070 */
[----:B------:R-:W-:Y:S01]  /*09f0*/  IMAD R0, R0, UR8, RZ ;  /* 0x0000000800007c24 */ /* 0x000fe2000f8e02ff */
[----:B------:R-:W-:Y:S01]  /*0a00*/  MOV R235, RZ ;  /* 0x000000ff00eb7202 */ /* 0x000fe20000000f00 */
[----:B------:R-:W-:-:S02]  /*0a10*/  @UP3 UIMAD UR6, UR5, UR8, URZ ;  /* 0x00000008050632a4 */ /* 0x000fc4000f8e02ff */
[----:B------:R-:W-:Y:S01]  /*0a20*/  USHF.R.S32.HI UR5, URZ, 0x1f, UR4 ;  /* 0x0000001fff057899 */ /* 0x000fe20008011404 */
[----:B0-----:R-:W-:Y:S01]  /*0a30*/  SHF.R.S32.HI R5, RZ, 0x1f, R0 ;  /* 0x0000001fff057819 */ /* 0x001fe20000011400 */
[----:B------:R-:W0:Y:S01]  /*0a40*/  @P0 S2R R180, SR_TID.X ;  /* 0x0000000000b40919 */ /* 0x000e220000002100 */
[----:B------:R-:W-:Y:S01]  /*0a50*/  @UP3 USHF.R.S32.HI UR7, URZ, 0x1f, UR6 ;  /* 0x0000001fff073899 */ /* 0x000fe20008011406 */
[----:B-1----:R-:W-:Y:S01]  /*0a60*/  ISETP.NE.AND P0, PT, RZ, UR29, PT ;  /* 0x0000001dff007c0c */ /* 0x002fe2000bf05270 */
[----:B------:R-:W-:Y:S01]  /*0a70*/  ULEA.HI UR5, UR5, UR4, URZ, 0x3 ;  /* 0x0000000405057291 */ /* 0x000fe2000f8f18ff */
[----:B------:R-:W-:Y:S01]  /*0a80*/  LEA.HI R232, R5, R0, RZ, 0x3 ;  /* 0x0000000005e87211 */ /* 0x000fe200078f18ff */
[----:B------:R-:W-:Y:S01]  /*0a90*/  @UP3 ULEA.HI UR7, UR7, UR6, URZ, 0x3 ;  /* 0x0000000607073291 */ /* 0x000fe2000f8f18ff */
[----:B------:R-:W-:Y:S02]  /*0aa0*/  HFMA2 R5, -RZ, RZ, 0, 0 ;  /* 0x00000000ff057431 */ /* 0x000fe400000001ff */
[----:B------:R-:W-:-:S02]  /*0ab0*/  LEA.HI.SX32 R232, R232, R3, 0x1d ;  /* 0x00000003e8e87211 */ /* 0x000fc400078feaff */
[----:B------:R-:W-:Y:S02]  /*0ac0*/  MOV R0, UR5 ;  /* 0x0000000500007c02 */ /* 0x000fe40008000f00 */
[----:B------:R-:W-:Y:S02]  /*0ad0*/  MOV R181, UR7 ;  /* 0x0000000700b57c02 */ /* 0x000fe40008000f00 */
[----:B------:R-:W-:-:S04]  /*0ae0*/  LEA.HI.SX32 R0, R0, R3, 0x1d ;  /* 0x0000000300007211 */ /* 0x000fc800078feaff */
[----:B------:R-:W-:Y:S02]  /*0af0*/  MOV R3, R0 ;  /* 0x0000000000037202 */ /* 0x000fe40000000f00 */
[----:B0-----:R-:W-:Y:S02]  /*0b00*/  @P4 LEA.HI.SX32 R5, R181, R180, 0x1d ;  /* 0x000000b4b5054211 */ /* 0x001fe400078feaff */
        /* <DEDUP_REMOVED lines=15> */
[----:B-1----:R-:W-:-:S05]  /*0c00*/  @P0 IMAD.WIDE.U32 R180, R3, 0x20, R180 ;  /* 0x0000002003b40825 */ /* 0x002fca00078e00b4 */
[----:B------:R-:W5:Y:S04]  /*0c10*/  @P0 LDG.E.128 R152, desc[UR10][R180.64] ;  /* 0x0000000ab4980981 */ /* 0x000f68000c1e1d00 */
[----:B------:R1:W5:Y:S01]  /*0c20*/  @P0 LDG.E.128 R156, desc[UR10][R180.64+0x10] ;  /* 0x0000100ab49c0981 */ /* 0x000362000c1e1d00 */
[----:B------:R-:W-:Y:S02]  /*0c30*/  IADD3 R232, PT, PT, R232, 0x80, RZ ;  /* 0x00000080e8e87810 */ /* 0x000fe40007ffe0ff */
[----:B------:R-:W-:Y:S02]  /*0c40*/  IADD3 R5, PT, PT, R5, 0x80, RZ ;  /* 0x0000008005057810 */ /* 0x000fe40007ffe0ff */
[----:B------:R-:W-:Y:S01]  /*0c50*/  IADD3 R3, PT, PT, R3, 0x80, RZ ;  /* 0x0000008003037810 */ /* 0x000fe20007ffe0ff */
[C---:B---3--:R-:W-:Y:S01]  /*0c60*/  FADD.FTZ R8, -R4.reuse, R8 ;  /* 0x0000000804087221 */ /* 0x048fe20000010100 */
[C---:B0-----:R-:W-:Y:S01]  /*0c70*/  FADD.FTZ R182, -R4.reuse, R9 ;  /* 0x0000000904b67221 */ /* 0x041fe20000010100 */
[C---:B------:R-:W-:Y:S01]  /*0c80*/  FADD.FTZ R10, -R4.reuse, R10 ;  /* 0x0000000a040a7221 */ /* 0x040fe20000010100 */
[----:B------:R-:W-:Y:S01]  /*0c90*/  FADD.FTZ R183, -R4, R11 ;  /* 0x0000000b04b77221 */ /* 0x000fe20000010100 */
[----:B------:R-:W-:Y:S01]  /*0ca0*/  FMUL.FTZ R233, R8, UR31 ;  /* 0x0000001f08e97c20 */ /* 0x000fe20008410000 */
[----:B----4-:R-:W-:Y:S01]  /*0cb0*/  FADD.FTZ R16, -R4, R16 ;  /* 0x0000001004107221 */ /* 0x010fe20000010100 */
[----:B--2---:R-:W-:Y:S01]  /*0cc0*/  FMUL.FTZ R7, R10, UR31 ;  /* 0x0000001f0a077c20 */ /* 0x004fe20008410000 */
[----:B------:R-:W-:-:S02]  /*0cd0*/  PRMT R9, R12, 0x7632, R9 ;  /* 0x000076320c097816 */ /* 0x000fc40000000009 */
[----:B------:R-:W-:Y:S02]  /*0ce0*/  SHF.L.U32 R11, R12, 0x10, RZ ;  /* 0x000000100c0b7819 */ /* 0x000fe400000006ff */
[C---:B------:R-:W-:Y:S01]  /*0cf0*/  PRMT R12, R13.reuse, 0x7632, R12 ;  /* 0x000076320d0c7816 */ /* 0x040fe2000000000c */
[----:B------:R-:W-:Y:S01]  /*0d00*/  IMAD.U32 R13, R13, 0x10000, RZ ;  /* 0x000100000d0d7824 */ /* 0x000fe200078e00ff */
[C---:B------:R-:W-:Y:S02]  /*0d10*/  PRMT R184, R14.reuse, 0x7632, R184 ;  /* 0x000076320eb87816 */ /* 0x040fe400000000b8 */
[----:B-1----:R-:W-:Y:S02]  /*0d20*/  SHF.L.U32 R181, R14, 0x10, RZ ;  /* 0x000000100eb57819 */ /* 0x002fe400000006ff */
[C---:B------:R-:W-:Y:S02]  /*0d30*/  PRMT R185, R15.reuse, 0x7632, R185 ;  /* 0x000076320fb97816 */ /* 0x040fe400000000b9 */
[----:B------:R-:W-:Y:S01]  /*0d40*/  SHF.L.U32 R187, R15, 0x10, RZ ;  /* 0x000000100fbb7819 */ /* 0x000fe200000006ff */
[----:B------:R-:W-:Y:S01]  /*0d50*/  FADD.FTZ R15, -R4, R18 ;  /* 0x00000012040f7221 */ /* 0x000fe20000010100 */
[----:B------:R-:W-:Y:S01]  /*0d60*/  SHF.L.U32 R14, R9, 0x10, RZ ;  /* 0x00000010090e7819 */ /* 0x000fe200000006ff */
[-C--:B-----5:R-:W-:Y:S01]  /*0d70*/  FMUL.FTZ R9, R28, R11.reuse ;  /* 0x0000000b1c097220 */ /* 0x0a0fe20000410000 */
[----:B------:R-:W-:Y:S01]  /*0d80*/  FADD.FTZ R96, R96, R11 ;  /* 0x0000000b60607221 */ /* 0x000fe20000010000 */
[----:B------:R-:W-:Y:S01]  /*0d90*/  FFMA.FTZ R76, R233, R11, R76 ;  /* 0x0000000be94c7223 */ /* 0x000fe2000001004c */
[----:B------:R-:W-:Y:S01]  /*0da0*/  FADD.FTZ R98, R98, R13 ;  /* 0x0000000d62627221 */ /* 0x000fe20000010000 */
[-C--:B------:R-:W-:Y:S01]  /*0db0*/  FFMA.FTZ R78, R7, R13.reuse, R78 ;  /* 0x0000000d074e7223 */ /* 0x080fe2000001004e */
[----:B------:R-:W-:Y:S01]  /*0dc0*/  FMUL.FTZ R10, R30, R13 ;  /* 0x0000000d1e0a7220 */ /* 0x000fe20000410000 */
[----:B------:R-:W-:Y:S01]  /*0dd0*/  FMUL.FTZ R11, R16, UR31 ;  /* 0x0000001f100b7c20 */ /* 0x000fe20008410000 */
[----:B------:R-:W-:Y:S01]  /*0de0*/  FMUL.FTZ R13, R15, UR31 ;  /* 0x0000001f0f0d7c20 */ /* 0x000fe20008410000 */
[----:B------:R-:W-:Y:S01]  /*0df0*/  FADD.FTZ R180, -R4, R17 ;  /* 0x0000001104b47221 */ /* 0x000fe20000010100 */
[----:B------:R-:W-:Y:S01]  /*0e00*/  FMUL.FTZ R15, R29, R14 ;  /* 0x0000000e1d0f7220 */ /* 0x000fe20000410000 */
[----:B------:R-:W-:Y:S01]  /*0e10*/  FADD.FTZ R16, RZ, R9 ;  /* 0x00000009ff107221 */ /* 0x000fe20000010000 */
[----:B------:R-:W-:Y:S01]  /*0e20*/  FMUL.FTZ R6, R182, UR31 ;  /* 0x0000001fb6067c20 */ /* 0x000fe20008410000 */
[----:B------:R-:W-:Y:S01]  /*0e30*/  FFMA.FTZ R17, R233, R9, RZ ;  /* 0x00000009e9117223 */ /* 0x000fe200000100ff */
[----:B------:R-:W-:Y:S01]  /*0e40*/  SHF.L.U32 R18, R12, 0x10, RZ ;  /* 0x000000100c127819 */ /* 0x000fe200000006ff */
        /* <DEDUP_REMOVED lines=20> */
[----:B------:R-:W-:Y:S01]  /*0f90*/  FFMA.FTZ R77, R6, R14, R77 ;  /* 0x0000000e064d7223 */ /* 0x000fe2000001004d */
[----:B------:R-:W-:Y:S01]  /*0fa0*/  FADD.FTZ R97, R97, R14 ;  /* 0x0000000e61617221 */ /* 0x000fe20000010000 */
[----:B------:R-:W-:Y:S01]  /*0fb0*/  FMUL.FTZ R18, R186, UR31 ;  /* 0x0000001fba127c20 */ /* 0x000fe20008410000 */
[----:B------:R-:W-:Y:S01]  /*0fc0*/  FADD.FTZ R183, R180, R19 ;  /* 0x00000013b4b77221 */ /* 0x000fe20000010000 */
[----:B------:R-:W-:Y:S01]  /*0fd0*/  FMUL.FTZ R14, R34, R187 ;  /* 0x000000bb220e7220 */ /* 0x000fe20000410000 */
        /* <DEDUP_REMOVED lines=12> */
.L_x_4944:
[----:B------:R-:W-:Y:S05]  /*10a0*/  BSYNC.RECONVERGENT B1 ;  /* 0x0000000000017941 */ /* 0x000fea0003800200 */
.L_x_4943:
        /* <DEDUP_REMOVED lines=18> */
[----:B------:R-:W-:Y:S01]  /*11d0*/  IADD3 R232, PT, PT, R232, 0x80, RZ ;  /* 0x00000080e8e87810 */ /* 0x000fe20007ffe0ff */
[----:B------:R-:W-:Y:S01]  /*11e0*/  VIADD R3, R3, 0x80 ;  /* 0x0000008003037836 */ /* 0x000fe20000000000 */
[----:B------:R-:W-:Y:S01]  /*11f0*/  IADD3 R5, PT, PT, R5, 0x80, RZ ;  /* 0x0000008005057810 */ /* 0x000fe20007ffe0ff */
[C---:B---3--:R-:W-:Y:S01]  /*1200*/  FADD.FTZ R192, -R4.reuse, R180 ;  /* 0x000000b404c07221 */ /* 0x048fe20000010100 */
[C---:B------:R-:W-:Y:S01]  /*1210*/  FADD.FTZ R182, -R4.reuse, R182 ;  /* 0x000000b604b67221 */ /* 0x040fe20000010100 */
[----:B0-----:R-:W-:-:S02]  /*1220*/  FADD.FTZ R196, -R4, R181 ;  /* 0x000000b504c47221 */ /* 0x001fc40000010100 */
[----:B-1----:R-:W-:Y:S01]  /*1230*/  FMUL.FTZ R195, R192, UR31 ;  /* 0x0000001fc0c37c20 */ /* 0x002fe20008410000 */
[----:B------:R-:W-:Y:S01]  /*1240*/  FMUL.FTZ R197, R182, UR31 ;  /* 0x0000001fb6c57c20 */ /* 0x000fe20008410000 */
[C---:B----4-:R-:W-:Y:S01]  /*1250*/  PRMT R180, R184.reuse, 0x7632, R180 ;  /* 0x00007632b8b47816 */ /* 0x050fe200000000b4 */
[----:B------:R-:W-:Y:S02]  /*1260*/  IMAD.U32 R181, R184, 0x10000, RZ ;  /* 0x00010000b8b57824 */ /* 0x000fe400078e00ff */
[----:B------:R-:W-:Y:S01]  /*1270*/  FMUL.FTZ R192, R196, UR31 ;  /* 0x0000001fc4c07c20 */ /* 0x000fe20008410000 */
[----:B------:R-:W-:Y:S01]  /*1280*/  SHF.L.U32 R182, R180, 0x10, RZ ;  /* 0x00000010b4b67819 */ /* 0x000fe200000006ff */
[-C--:B-----5:R-:W-:Y:S01]  /*1290*/  FMUL.FTZ R196, R44, R181.reuse ;  /* 0x000000b52cc47220 */ /* 0x0a0fe20000410000 */
[--C-:B------:R-:W-:Y:S01]  /*12a0*/  FADD.FTZ R198, -R4, R183.reuse ;  /* 0x000000b704c67221 */ /* 0x100fe20000010100 */
[C---:B------:R-:W-:Y:S01]  /*12b0*/  PRMT R183, R185.reuse, 0x7632, R183 ;  /* 0x00007632b9b77816 */ /* 0x040fe200000000b7 */
[----:B------:R-:W-:Y:S01]  /*12c0*/  FADD.FTZ R104, R104, R181 ;  /* 0x000000b568687221 */ /* 0x000fe20000010000 */
[----:B------:R-:W-:Y:S01]  /*12d0*/  SHF.L.U32 R185, R185, 0x10, RZ ;  /* 0x00000010b9b97819 */ /* 0x000fe200000006ff */
[----:B------:R-:W-:Y:S01]  /*12e0*/  FFMA.FTZ R84, R195, R181, R84 ;  /* 0x000000b5c3547223 */ /* 0x000fe20000010054 */
[----:B------:R-:W-:Y:S01]  /*12f0*/  FADD.FTZ R180, R235, R196 ;  /* 0x000000c4ebb47221 */ /* 0x000fe20000010000 */
[----:B------:R-:W-:Y:S01]  /*1300*/  FMUL.FTZ R209, R45, R182 ;  /* 0x000000b62dd17220 */ /* 0x000fe20000410000 */
[----:B------:R-:W-:Y:S01]  /*1310*/  FFMA.FTZ R181, R195, R196, R230 ;  /* 0x000000c4c3b57223 */ /* 0x000fe200000100e6 */
[----:B------:R-:W-:Y:S01]  /*1320*/  SHF.L.U32 R184, R183, 0x10, RZ ;  /* 0x00000010b7b87819 */ /* 0x000fe200000006ff */
[----:B------:R-:W-:Y:S01]  /*1330*/  FMUL.FTZ R194, R198, UR31 ;  /* 0x0000001fc6c27c20 */ /* 0x000fe20008410000 */
[----:B------:R-:W-:Y:S01]  /*1340*/  FADD.FTZ R183, R180, R209 ;  /* 0x000000d1b4b77221 */ /* 0x000fe20000010000 */
[----:B------:R-:W-:Y:S01]  /*1350*/  FMUL.FTZ R198, R46, R185 ;  /* 0x000000b92ec67220 */ /* 0x000fe20000410000 */
[----:B------:R-:W-:Y:S01]  /*1360*/  FFMA.FTZ R180, R192, R209, R181 ;  /* 0x000000d1c0b47223 */ /* 0x000fe200000100b5 */
[----:B------:R-:W-:Y:S01]  /*1370*/  PRMT R206, R186, 0x7632, R206 ;  /* 0x00007632bace7816 */ /* 0x000fe200000000ce */
[----:B------:R-:W-:Y:S01]  /*1380*/  FFMA.FTZ R85, R192, R182, R85 ;  /* 0x000000b6c0557223 */ /* 0x000fe20000010055 */
[----:B------:R-:W-:Y:S01]  /*1390*/  SHF.L.U32 R207, R186, 0x10, RZ ;  /* 0x00000010bacf7819 */ /* 0x000fe200000006ff */
[----:B------:R-:W-:Y:S01]  /*13a0*/  FADD.FTZ R105, R105, R182 ;  /* 0x000000b669697221 */ /* 0x000fe20000010000 */
[----:B------:R-:W-:Y:S01]  /*13b0*/  FADD.FTZ R188, -R4, R188 ;  /* 0x000000bc04bc7221 */ /* 0x000fe20000010100 */
[----:B------:R-:W-:Y:S01]  /*13c0*/  FMUL.FTZ R211, R47, R184 ;  /* 0x000000b82fd37220 */ /* 0x000fe20000410000 */
[----:B------:R-:W-:Y:S01]  /*13d0*/  FADD.FTZ R182, R183, R198 ;  /* 0x000000c6b7b67221 */ /* 0x000fe20000010000 */
[----:B------:R-:W-:Y:S01]  /*13e0*/  FFMA.FTZ R181, R197, R198, R180 ;  /* 0x000000c6c5b57223 */ /* 0x000fe200000100b4 */
[----:B------:R-:W-:Y:S01]  /*13f0*/  SHF.L.U32 R186, R206, 0x10, RZ ;  /* 0x00000010ceba7819 */ /* 0x000fe200000006ff */
[----:B------:R-:W-:Y:S01]  /*1400*/  FADD.FTZ R189, -R4, R189 ;  /* 0x000000bd04bd7221 */ /* 0x000fe20000010100 */
[----:B------:R-:W-:Y:S01]  /*1410*/  FMUL.FTZ R199, R188, UR31 ;  /* 0x0000001fbcc77c20 */ /* 0x000fe20008410000 */
[----:B------:R-:W-:Y:S01]  /*1420*/  FMUL.FTZ R206, R48, R207 ;  /* 0x000000cf30ce7220 */ /* 0x000fe20000410000 */
[----:B------:R-:W-:Y:S01]  /*1430*/  FADD.FTZ R183, R182, R211 ;  /* 0x000000d3b6b77221 */ /* 0x000fe20000010000 */
[----:B------:R-:W-:Y:S01]  /*1440*/  FFMA.FTZ R180, R194, R211, R181 ;  /* 0x000000d3c2b47223 */ /* 0x000fe200000100b5 */
[C---:B------:R-:W-:Y:S01]  /*1450*/  PRMT R208, R187.reuse, 0x7632, R208 ;  /* 0x00007632bbd07816 */ /* 0x040fe200000000d0 */
[----:B------:R-:W-:Y:S01]  /*1460*/  FADD.FTZ R190, -R4, R190 ;  /* 0x000000be04be7221 */ /* 0x000fe20000010100 */
        /* <DEDUP_REMOVED lines=29> */
.L_x_4946:
[----:B------:R-:W-:Y:S05]  /*1640*/  BSYNC.RECONVERGENT B1 ;  /* 0x0000000000017941 */ /* 0x000fea0003800200 */
.L_x_4945:
        /* <DEDUP_REMOVED lines=13> */
[----:B------:R-:W0:Y:S02]  /*1720*/  @P0 LDC.64 R216, c[0x0][0x438] ;  /* 0x00010e00ffd80b82 */ /* 0x000e240000000a00 */
[----:B0-----:R-:W-:-:S05]  /*1730*/  @P0 IMAD.WIDE.U32 R216, R3, 0x20, R216 ;  /* 0x0000002003d80825 */ /* 0x001fca00078e00d8 */
[----:B------:R-:W5:Y:S04]  /*1740*/  @P0 LDG.E.128 R24, desc[UR10][R216.64] ;  /* 0x0000000ad8180981 */ /* 0x000f68000c1e1d00 */
[----:B------:R0:W5:Y:S01]  /*1750*/  @P0 LDG.E.128 R20, desc[UR10][R216.64+0x10] ;  /* 0x0000100ad8140981 */ /* 0x000162000c1e1d00 */
[C---:B---3--:R-:W-:Y:S01]  /*1760*/  FADD.FTZ R180, -R4.reuse, R180 ;  /* 0x000000b404b47221 */ /* 0x048fe20000010100 */
[C---:B------:R-:W-:Y:S01]  /*1770*/  FADD.FTZ R181, -R4.reuse, R181 ;  /* 0x000000b504b57221 */ /* 0x040fe20000010100 */
[C---:B------:R-:W-:Y:S01]  /*1780*/  FADD.FTZ R182, -R4.reuse, R182 ;  /* 0x000000b604b67221 */ /* 0x040fe20000010100 */
[C---:B------:R-:W-:Y:S01]  /*1790*/  FADD.FTZ R183, -R4.reuse, R183 ;  /* 0x000000b704b77221 */ /* 0x040fe20000010100 */
[C---:B----4-:R-:W-:Y:S01]  /*17a0*/  FADD.FTZ R184, -R4.reuse, R184 ;  /* 0x000000b804b87221 */ /* 0x050fe20000010100 */
[C---:B------:R-:W-:Y:S01]  /*17b0*/  FADD.FTZ R218, -R4.reuse, R185 ;  /* 0x000000b904da7221 */ /* 0x040fe20000010100 */
[----:B------:R-:W-:Y:S01]  /*17c0*/  FADD.FTZ R186, -R4, R186 ;  /* 0x000000ba04ba7221 */ /* 0x000fe20000010100 */
[----:B------:R-:W-:-:S02]  /*17d0*/  PRMT R3, R188, 0x7632, R3 ;  /* 0x00007632bc037816 */ /* 0x000fc40000000003 */
[----:B------:R-:W-:Y:S01]  /*17e0*/  SHF.L.U32 R5, R188, 0x10, RZ ;  /* 0x00000010bc057819 */ /* 0x000fe200000006ff */
[----:B------:R-:W-:Y:S01]  /*17f0*/  FADD.FTZ R228, -R4, R187 ;  /* 0x000000bb04e47221 */ /* 0x000fe20000010100 */
[----:B0-----:R-:W-:Y:S01]  /*1800*/  FMUL.FTZ R217, R180, UR31 ;  /* 0x0000001fb4d97c20 */ /* 0x001fe20008410000 */
[----:B------:R-:W-:Y:S02]  /*1810*/  PRMT R4, R189, 0x7632, R4 ;  /* 0x00007632bd047816 */ /* 0x000fe40000000004 */
[----:B------:R-:W-:Y:S01]  /*1820*/  SHF.L.U32 R180, R3, 0x10, RZ ;  /* 0x0000001003b47819 */ /* 0x000fe200000006ff */
[-C--:B-----5:R-:W-:Y:S01]  /*1830*/  FMUL.FTZ R220, R60, R5.reuse ;  /* 0x000000053cdc7220 */ /* 0x0a0fe20000410000 */
[----:B------:R-:W-:Y:S01]  /*1840*/  FMUL.FTZ R219, R182, UR31 ;  /* 0x0000001fb6db7c20 */ /* 0x000fe20008410000 */
[----:B------:R-:W-:Y:S01]  /*1850*/  SHF.L.U32 R182, R4, 0x10, RZ ;  /* 0x0000001004b67819 */ /* 0x000fe200000006ff */
[----:B------:R-:W-:Y:S01]  /*1860*/  FMUL.FTZ R214, R181, UR31 ;  /* 0x0000001fb5d67c20 */ /* 0x000fe20008410000 */
[----:B------:R-:W-:Y:S01]  /*1870*/  SHF.L.U32 R189, R189, 0x10, RZ ;  /* 0x00000010bdbd7819 */ /* 0x000fe200000006ff */
[----:B------:R-:W-:Y:S01]  /*1880*/  FADD.FTZ R4, R235, R220 ;  /* 0x000000dceb047221 */ /* 0x000fe20000010000 */
[----:B------:R-:W-:Y:S01]  /*1890*/  FMUL.FTZ R225, R61, R180 ;  /* 0x000000b43de17220 */ /* 0x000fe20000410000 */
[C---:B------:R-:W-:Y:S01]  /*18a0*/  FFMA.FTZ R3, R217.reuse, R220, R230 ;  /* 0x000000dcd9037223 */ /* 0x040fe200000100e6 */
[----:B------:R-:W-:Y:S01]  /*18b0*/  FADD.FTZ R116, R116, R5 ;  /* 0x0000000574747221 */ /* 0x000fe20000010000 */
[----:B------:R-:W-:Y:S01]  /*18c0*/  FFMA.FTZ R112, R217, R5, R112 ;  /* 0x00000005d9707223 */ /* 0x000fe20000010070 */
[----:B------:R-:W-:Y:S01]  /*18d0*/  FADD.FTZ R5, R4, R225 ;  /* 0x000000e104057221 */ /* 0x000fe20000010000 */
[----:B------:R-:W-:Y:S01]  /*18e0*/  FMUL.FTZ R222, R62, R189 ;  /* 0x000000bd3ede7220 */ /* 0x000fe20000410000 */
[----:B------:R-:W-:Y:S01]  /*18f0*/  FFMA.FTZ R4, R214, R225, R3 ;  /* 0x000000e1d6047223 */ /* 0x000fe20000010003 */
[----:B------:R-:W-:Y:S01]  /*1900*/  PRMT R185, R190, 0x7632, R185 ;  /* 0x00007632beb97816 */ /* 0x000fe200000000b9 */
[----:B------:R-:W-:Y:S01]  /*1910*/  FFMA.FTZ R113, R214, R180, R113 ;  /* 0x000000b4d6717223 */ /* 0x000fe20000010071 */
[----:B------:R-:W-:Y:S01]  /*1920*/  SHF.L.U32 R187, R190, 0x10, RZ ;  /* 0x00000010bebb7819 */ /* 0x000fe200000006ff */
[----:B------:R-:W-:Y:S01]  /*1930*/  FADD.FTZ R117, R117, R180 ;  /* 0x000000b475757221 */ /* 0x000fe20000010000 */
[----:B------:R-:W-:Y:S01]  /*1940*/  FMUL.FTZ R216, R183, UR31 ;  /* 0x0000001fb7d87c20 */ /* 0x000fe20008410000 */
        /* <DEDUP_REMOVED lines=38> */
.L_x_4942:
[----:B------:R-:W-:Y:S01]  /*1bb0*/  UISETP.GE.AND UP3, UPT, UR9, 0x1, UPT ;  /* 0x000000010900788c */ /* 0x000fe2000bf66270 */
[----:B------:R-:W-:Y:S01]  /*1bc0*/  IMAD.MOV.U32 R191, RZ, RZ, RZ ;  /* 0x000000ffffbf7224 */ /* 0x000fe200078e00ff */
[----:B------:R-:W-:Y:S02]  /*1bd0*/  UIMAD UR4, UR28, UR8, URZ ;  /* 0x000000081c0472a4 */ /* 0x000fe4000f8e02ff */
[----:B------:R-:W-:Y:S02]  /*1be0*/  UISETP.NE.U32.AND UP0, UPT, UR22, URZ, UPT ;  /* 0x000000ff1600728c */ /* 0x000fe4000bf05070 */
[----:B------:R-:W-:Y:S02]  /*1bf0*/  PLOP3.LUT P0, PT, PT, PT, UP3, 0x80, 0x8 ;  /* 0x000000000008781c */ /* 0x000fe40003f0f038 */
[----:B------:R-:W-:-:S03]  /*1c00*/  UISETP.NE.AND.EX UP0, UPT, UR23, URZ, UPT, UP0 ;  /* 0x000000ff1700728c */ /* 0x000fc6000bf05300 */
[----:B------:R-:W-:-:S04]  /*1c10*/  @UP3 UIADD3 UR5, UPT, UPT, UR9, -0x1, URZ ;  /* 0xffffffff09053890 */ /* 0x000fc8000fffe0ff */
[----:B------:R-:W-:Y:S02]  /*1c20*/  @UP3 UIMAD UR6, UR5, UR8, URZ ;  /* 0x00000008050632a4 */ /* 0x000fe4000f8e02ff */
[----:B------:R-:W-:Y:S02]  /*1c30*/  USHF.R.S32.HI UR5, URZ, 0x1f, UR4 ;  /* 0x0000001fff057899 */ /* 0x000fe40008011404 */
[----:B------:R-:W-:Y:S02]  /*1c40*/  @UP3 USHF.R.S32.HI UR7, URZ, 0x1f, UR6 ;  /* 0x0000001fff073899 */ /* 0x000fe40008011406 */
[----:B------:R-:W-:Y:S02]  /*1c50*/  ULEA.HI UR5, UR5, UR4, URZ, 0x3 ;  /* 0x0000000405057291 */ /* 0x000fe4000f8f18ff */
[----:B------:R-:W-:-:S04]  /*1c60*/  @UP3 ULEA.HI UR7, UR7, UR6, URZ, 0x3 ;  /* 0x0000000607073291 */ /* 0x000fc8000f8f18ff */
[----:B------:R-:W-:Y:S02]  /*1c70*/  MOV R0, UR5 ;  /* 0x0000000500007c02 */ /* 0x000fe40008000f00 */
[----:B------:R-:W-:Y:S02]  /*1c80*/  MOV R4, UR7 ;  /* 0x0000000700047c02 */ /* 0x000fe40008000f00 */
        /* <DEDUP_REMOVED lines=14> */
[----:B------:R-:W-:Y:S01]  /*1d70*/  HFMA2 R235, -RZ, RZ, 0, 0 ;  /* 0x00000000ffeb7431 */ /* 0x000fe200000001ff */
[----:B------:R-:W-:Y:S02]  /*1d80*/  MOV R230, RZ ;  /* 0x000000ff00e67202 */ /* 0x000fe40000000f00 */
[----:B------:R-:W-:-:S09]  /*1d90*/  @P2 IADD3 R191, PT, PT, R191, 0x80, RZ ;  /* 0x00000080bfbf2810 */ /* 0x000fd20007ffe0ff */
[----:B---3--:R-:W-:Y:S05]  /*1da0*/  @!P3 BRA `(.L_x_4947) ;  /* 0x000000000088b947 */ /* 0x008fea0003800000 */
[----:B------:R-:W0:Y:S02]  /*1db0*/  LDC.64 R4, c[0x0][0x3b0] ;  /* 0x0000ec00ff047b82 */ /* 0x000e240000000a00 */
[----:B0-----:R-:W-:-:S05]  /*1dc0*/  IMAD.WIDE.U32 R4, R191, 0x8, R4 ;  /* 0x00000008bf047825 */ /* 0x001fca00078e0004 */
[----:B------:R2:W5:Y:S01]  /*1dd0*/  LDG.E.64 R204, desc[UR10][R4.64] ;  /* 0x0000000a04cc7981 */ /* 0x000562000c1e1b00 */
[----:B------:R-:W-:Y:S05]  /*1de0*/  BRA `(.L_x_4947) ;  /* 0x0000000000787947 */ /* 0x000fea0003800000 */
.L_x_4948:
        /* <DEDUP_REMOVED lines=16> */
[----:B------:R-:W-:Y:S01]  /*1ef0*/  @P2 IADD3 R191, PT, PT, R191, 0x80, RZ ;  /* 0x00000080bfbf2810 */ /* 0x000fe20007ffe0ff */
[----:B------:R0:W5:Y:S04]  /*1f00*/  @P1 LDG.E.128 R156, desc[UR10][R188.64+0x10] ;  /* 0x0000100abc9c1981 */ /* 0x000168000c1e1d00 */
[----:B------:R0:W5:Y:S01]  /*1f10*/  @P2 LDG.E.64 R200, desc[UR10][R182.64] ;  /* 0x0000000ab6c82981 */ /* 0x000162000c1e1b00 */
[----:B----4-:R-:W-:-:S04]  /*1f20*/  @P2 IMAD.WIDE.U32 R184, R3, 0x20, R184 ;  /* 0x0000002003b82825 */ /* 0x010fc800078e00b8 */
[----:B------:R-:W-:Y:S01]  /*1f30*/  @P2 VIADD R3, R3, 0x80 ;  /* 0x0000008003032836 */ /* 0x000fe20000000000 */
[----:B------:R0:W5:Y:S01]  /*1f40*/  @P2 LDG.E.128 R160, desc[UR10][R184.64] ;  /* 0x0000000ab8a02981 */ /* 0x000162000c1e1d00 */
[----:B-1----:R-:W-:-:S03]  /*1f50*/  @P3 IMAD.WIDE.U32 R4, R191, 0x8, R4 ;  /* 0x00000008bf043825 */ /* 0x002fc600078e0004 */
[----:B------:R0:W5:Y:S04]  /*1f60*/  @P2 LDG.E.128 R164, desc[UR10][R184.64+0x10] ;  /* 0x0000100ab8a42981 */ /* 0x000168000c1e1d00 */
[----:B------:R0:W5:Y:S01]  /*1f70*/  @P3 LDG.E.64 R204, desc[UR10][R4.64] ;  /* 0x0000000a04cc3981 */ /* 0x000162000c1e1b00 */
[----:B--2---:R-:W-:-:S05]  /*1f80*/  @P3 IMAD.WIDE.U32 R180, R3, 0x20, R180 ;  /* 0x0000002003b43825 */ /* 0x004fca00078e00b4 */
[----:B------:R0:W5:Y:S04]  /*1f90*/  @P3 LDG.E.128 R24, desc[UR10][R180.64] ;  /* 0x0000000ab4183981 */ /* 0x000168000c1e1d00 */
[----:B------:R0:W5:Y:S01]  /*1fa0*/  @P3 LDG.E.128 R20, desc[UR10][R180.64+0x10] ;  /* 0x0000100ab4143981 */ /* 0x000162000c1e1d00 */
[----:B------:R-:W-:Y:S01]  /*1fb0*/  HFMA2 R235, -RZ, RZ, 0, 0 ;  /* 0x00000000ffeb7431 */ /* 0x000fe200000001ff */
[----:B------:R-:W-:-:S07]  /*1fc0*/  MOV R230, RZ ;  /* 0x000000ff00e67202 */ /* 0x000fce0000000f00 */
.L_x_4947:
[----:B-1----:R-:W-:Y:S05]  /*1fd0*/  BSYNC.RECONVERGENT B0 ;  /* 0x0000000000007941 */ /* 0x002fea0003800200 */
.L_x_4941:
[----:B0-2---:R-:W0:Y:S01]  /*1fe0*/  SHFL.DOWN PT, R4, R235, 0x10, 0x1f ;  /* 0x0a001f00eb047f89 */ /* 0x005e2200000e0000 */
        /* <DEDUP_REMOVED lines=31> */
.L_x_4950:
[----:B------:R-:W-:Y:S05]  /*21e0*/  BSYNC.RECONVERGENT B0 ;  /* 0x0000000000007941 */ /* 0x000fea0003800200 */
.L_x_4949:
[----:B------:R-:W1:Y:S08]  /*21f0*/  S2UR UR5, SR_CgaCtaId ;  /* 0x00000000000579c3 */ /* 0x000e700000008800 */
[----:B------:R-:W-:Y:S01]  /*2200*/  BAR.SYNC.DEFER_BLOCKING 0x0 ;  /* 0x0000000000007b1d */ /* 0x000fe20000010000 */
[----:B------:R-:W-:Y:S01]  /*2210*/  @UP3 UIADD3 UR9, UPT, UPT, UR9, -0x1, URZ ;  /* 0xffffffff09093890 */ /* 0x000fe2000fffe0ff */
[----:B------:R-:W-:-:S02]  /*2220*/  PLOP3.LUT P4, PT, PT, PT, UP3, 0x80, 0x8 ;  /* 0x000000000008781c */ /* 0x000fc40003f8f038 */
[----:B------:R-:W-:Y:S01]  /*2230*/  ISETP.NE.AND P0, PT, RZ, UR29, PT ;  /* 0x0000001dff007c0c */ /* 0x000fe2000bf05270 */
[----:B------:R-:W-:Y:S01]  /*2240*/  @UP3 UIMAD UR9, UR9, UR8, URZ ;  /* 0x00000008090932a4 */ /* 0x000fe2000f8e02ff */
[----:B------:R-:W-:Y:S01]  /*2250*/  BSSY.RECONVERGENT B0, `(.L_x_4951) ;  /* 0x00002d0000007945 */ /* 0x000fe20003800200 */
[----:B------:R-:W-:Y:S02]  /*2260*/  UMOV UR4, 0x400 ;  /* 0x0000040000047882 */ /* 0x000fe40000000000 */
[----:B-1----:R-:W-:-:S04]  /*2270*/  ULEA UR4, UR5, UR4, 0x18 ;  /* 0x0000000405047291 */ /* 0x002fc8000f8ec0ff */
[----:B------:R-:W-:Y:S02]  /*2280*/  UIADD3 UR5, UPT, UPT, UR4, 0x3020, URZ ;  /* 0x0000302004057890 */ /* 0x000fe4000fffe0ff */
[----:B------:R-:W-:Y:S02]  /*2290*/  @!UP1 UIADD3 UR5, UPT, UPT, UR4, 0x3000, URZ ;  /* 0x0000300004059890 */ /* 0x000fe4000fffe0ff */
[----:B------:R-:W-:Y:S02]  /*22a0*/  UIADD3 UR6, UPT, UPT, UR4, 0x3030, URZ ;  /* 0x0000303004067890 */ /* 0x000fe4000fffe0ff */
[----:B------:R-:W-:Y:S02]  /*22b0*/  @!UP1 UIADD3 UR6, UPT, UPT, UR4, 0x3010, URZ ;  /* 0x0000301004069890 */ /* 0x000fe4000fffe0ff */
[----:B------:R-:W-:-:S03]  /*22c0*/  @UP3 USHF.R.S32.HI UR4, URZ, 0x1f, UR9 ;  /* 0x0000001fff043899 */ /* 0x000fc60008011409 */
[----:B0-----:R-:W0:Y:S01]  /*22d0*/  LDS.128 R180, [UR5] ;  /* 0x00000005ffb47984 */ /* 0x001e220008000c00 */
[----:B------:R-:W-:-:S03]  /*22e0*/  @UP3 ULEA.HI UR4, UR4, UR9, URZ, 0x3 ;  /* 0x0000000904043291 */ /* 0x000fc6000f8f18ff */
[----:B------:R-:W1:Y:S01]  /*22f0*/  LDS.128 R184, [UR6] ;  /* 0x00000006ffb87984 */ /* 0x000e620008000c00 */
[----:B0-----:R-:W-:Y:S01]  /*2300*/  FADD.FTZ R4, RZ, R181 ;  /* 0x000000b5ff047221 */ /* 0x001fe20000010000 */
[----:B------:R-:W-:-:S03]  /*2310*/  FADD.FTZ R5, RZ, R180 ;  /* 0x000000b4ff057221 */ /* 0x000fc60000010000 */
[----:B------:R-:W-:Y:S01]  /*2320*/  FADD.FTZ R4, R183, R4 ;  /* 0x00000004b7047221 */ /* 0x000fe20000010000 */
[----:B------:R-:W-:Y:S01]  /*2330*/  FADD.FTZ R5, R182, R5 ;  /* 0x00000005b6057221 */ /* 0x000fe20000010000 */
[----:B------:R-:W-:Y:S02]  /*2340*/  HFMA2 R183, -RZ, RZ, 0, 0 ;  /* 0x00000000ffb77431 */ /* 0x000fe400000001ff */
[----:B-1----:R-:W-:Y:S01]  /*2350*/  FADD.FTZ R4, R4, R185 ;  /* 0x000000b904047221 */ /* 0x002fe20000010000 */
[----:B------:R-:W-:-:S03]  /*2360*/  FADD.FTZ R5, R5, R184 ;  /* 0x000000b805057221 */ /* 0x000fc60000010000 */
[----:B------:R-:W-:Y:S01]  /*2370*/  FADD.FTZ R4, R187, R4 ;  /* 0x00000004bb047221 */ /* 0x000fe20000010000 */
[----:B------:R-:W-:-:S03]  /*2380*/  FADD.FTZ R5, R186, R5 ;  /* 0x00000005ba057221 */ /* 0x000fc60000010000 */
[----:B------:R-:W-:Y:S01]  /*2390*/  FMUL.FTZ R4, R4, UR30 ;  /* 0x0000001e04047c20 */ /* 0x000fe20008410000 */
[----:B------:R-:W-:-:S04]  /*23a0*/  FMUL.FTZ R182, R5, UR30 ;  /* 0x0000001e05b67c20 */ /* 0x000fc80008410000 */
[----:B------:R-:W-:Y:S02]  /*23b0*/  R2UR UR6, R4 ;  /* 0x00000000040672ca */ /* 0x000fe400000e0000 */
[----:B------:R-:W-:Y:S02]  /*23c0*/  MOV R4, UR4 ;  /* 0x0000000400047c02 */ /* 0x000fe40008000f00 */
[----:B------:R-:W-:Y:S02]  /*23d0*/  FSEL R182, R182, RZ, !P0 ;  /* 0x000000ffb6b67208 */ /* 0x000fe40004000000 */
[----:B------:R-:W-:Y:S01]  /*23e0*/  @P4 LEA.HI.SX32 R183, R4, R3, 0x1d ;  /* 0x0000000304b74211 */ /* 0x000fe200078feaff */
[----:B------:R-:W-:Y:S08]  /*23f0*/  @!P1 BRA `(.L_x_4952) ;  /* 0x0000002800d49947 */ /* 0x000ff00003800000 */
[----:B------:R-:W-:-:S04]  /*2400*/  UISETP.NE.U32.AND UP0, UPT, UR22, URZ, UPT ;  /* 0x000000ff1600728c */ /* 0x000fc8000bf05070 */
[----:B------:R-:W-:Y:S01]  /*2410*/  UISETP.NE.AND.EX UP0, UPT, UR23, URZ, UPT, UP0 ;  /* 0x000000ff1700728c */ /* 0x000fe2000bf05300 */
[----:B------:R-:W-:Y:S10]  /*2420*/  BRA.U !UP3, `(.L_x_4953) ;  /* 0x000000010b0c7547 */ /* 0x000ff4000b800000 */
[----:B------:R-:W0:Y:S02]  /*2430*/  LDC.64 R4, c[0x0][0x390] ;  /* 0x0000e400ff047b82 */ /* 0x000e240000000a00 */
[----:B0-----:R-:W-:-:S05]  /*2440*/  IMAD.WIDE.U32 R4, R183, 0x10, R4 ;  /* 0x00000010b7047825 */ /* 0x001fca00078e0004 */
[----:B------:R0:W5:Y:S02]  /*2450*/  LDG.E.128 R172, desc[UR10][R4.64] ;  /* 0x0000000a04ac7981 */ /* 0x000164000c1e1d00 */
.L_x_4953:
[----:B------:R-:W-:Y:S05]  /*2460*/  BRA.U UP0, `(.L_x_4954) ;  /* 0x0000001500807547 */ /* 0x000fea000b800000 */
[----:B------:R-:W-:Y:S02]  /*2470*/  MOV R181, UR24 ;  /* 0x0000001800b57c02 */ /* 0x000fe40008000f00 */
[----:B------:R-:W-:Y:S02]  /*2480*/  MOV R184, UR25 ;  /* 0x0000001900b87c02 */ /* 0x000fe40008000f00 */
[----:B------:R-:W-:-:S04]  /*2490*/  ISETP.NE.U32.AND P0, PT, R181, RZ, PT ;  /* 0x000000ffb500720c */ /* 0x000fc80003f05070 */
[----:B------:R-:W-:-:S13]  /*24a0*/  ISETP.NE.AND.EX P0, PT, R184, RZ, PT, P0 ;  /* 0x000000ffb800720c */ /* 0x000fda0003f05300 */
[----:B------:R-:W-:Y:S05]  /*24b0*/  @P0 BRA `(.L_x_4955) ;  /* 0x0000000c00500947 */ /* 0x000fea0003800000 */
[----:B------:R-:W-:Y:S05]  /*24c0*/  BRA.U !UP3, `(.L_x_4956) ;  /* 0x000000010b687547 */ /* 0x000fea000b800000 */
[----:B0-----:R-:W-:Y:S01]  /*24d0*/  FFMA.FTZ R4, R233, UR6, R182 ;  /* 0x00000006e9047c23 */ /* 0x001fe200080100b6 */
[----:B------:R-:W-:Y:S01]  /*24e0*/  ISETP.LT.AND P0, PT, RZ, UR32, PT ;  /* 0x00000020ff007c0c */ /* 0x000fe2000bf01270 */
[----:B------:R-:W-:Y:S02]  /*24f0*/  BSSY.RECONVERGENT B1, `(.L_x_4957) ;  /* 0x0000014000017945 */ /* 0x000fe40003800200 */
[----:B------:R-:W-:-:S04]  /*2500*/  FADD.FTZ R4, R9, -R4 ;  /* 0x8000000409047221 */ /* 0x000fc80000010000 */
[----:B------:R-:W-:-:S05]  /*2510*/  FMUL.FTZ R4, R4, UR31 ;  /* 0x0000001f04047c20 */ /* 0x000fca0008410000 */
[----:B------:R-:W-:Y:S02]  /*2520*/  FSEL R4, R4, RZ, P0 ;  /* 0x000000ff04047208 */ /* 0x000fe40000000000 */
[----:B-----5:R-:W-:-:S03]  /*2530*/  LOP3.LUT P0, RZ, R202, 0xff, RZ, 0xc0, !PT ;  /* 0x000000ffcaff7812 */ /* 0x020fc6000780c0ff */
[----:B------:R-:W-:-:S04]  /*2540*/  FMUL.FTZ R4, R4, UR21 ;  /* 0x0000001504047c20 */ /* 0x000fc80008410000 */
[----:B------:R-:W-:-:S04]  /*2550*/  FMUL.FTZ R5, R4, UR20 ;  /* 0x0000001404057c20 */ /* 0x000fc80008410000 */
[----:B------:R-:W-:Y:S01]  /*2560*/  FMUL.FTZ R4, R36, R5 ;  /* 0x0000000524047220 */ /* 0x000fe20000410000 */
[----:B------:R-:W-:-:S04]  /*2570*/  MOV R5, RZ ;  /* 0x000000ff00057202 */ /* 0x000fc80000000f00 */
[----:B------:R-:W-:Y:S01]  /*2580*/  FSEL R180, R4, RZ, P0 ;  /* 0x000000ff04b47208 */ /* 0x000fe20000000000 */
[----:B------:R-:W-:Y:S06]  /*2590*/  @!P0 BRA `(.L_x_4958) ;  /* 0x0000000000248947 */ /* 0x000fec0003800000 */
[----:B------:R-:W-:Y:S01]  /*25a0*/  FFMA.FTZ R4, R233, UR6, R182 ;  /* 0x00000006e9047c23 */ /* 0x000fe200080100b6 */
[----:B------:R-:W-:Y:S02]  /*25b0*/  ISETP.LT.AND P0, PT, RZ, UR32, PT ;  /* 0x00000020ff007c0c */ /* 0x000fe4000bf01270 */
[----:B------:R-:W-:Y:S01]  /*25c0*/  SHF.L.U32 R5, R172, 0x10, RZ ;  /* 0x00000010ac057819 */ /* 0x000fe200000006ff */
[----:B------:R-:W-:-:S04]  /*25d0*/  FADD.FTZ R4, R9, -R4 ;  /* 0x8000000409047221 */ /* 0x000fc80000010000 */
[----:B------:R-:W-:-:S05]  /*25e0*/  FMUL.FTZ R4, R4, UR31 ;  /* 0x0000001f04047c20 */ /* 0x000fca0008410000 */
[----:B------:R-:W-:-:S05]  /*25f0*/  FSEL R4, R4, RZ, P0 ;  /* 0x000000ff04047208 */ /* 0x000fca0000000000 */
[----:B------:R-:W-:-:S04]  /*2600*/  FMUL.FTZ R4, R4, UR21 ;  /* 0x0000001504047c20 */ /* 0x000fc80008410000 */
[----:B------:R-:W-:-:S04]  /*2610*/  FMUL.FTZ R4, R4, UR20 ;  /* 0x0000001404047c20 */ /* 0x000fc80008410000 */
[----:B------:R-:W-:-:S07]  /*2620*/  FMUL.FTZ R5, R5, R4 ;  /* 0x0000000405057220 */ /* 0x000fce0000410000 */
.L_x_4958:
[----:B------:R-:W-:Y:S05]  /*2630*/  BSYNC.RECONVERGENT B1 ;  /* 0x0000000000017941 */ /* 0x000fea0003800200 */
.L_x_4957:
[----:B------:R-:W-:Y:S01]  /*2640*/  F2FP.BF16.F32.PACK_AB R180, RZ, R180 ;  /* 0x000000b4ffb4723e */ /* 0x000fe200000010ff */
[----:B------:R-:W-:-:S03]  /*2650*/  FADD.FTZ R128, R128, R5 ;  /* 0x0000000580807221 */ /* 0x000fc60000010000 */
[----:B------:R-:W-:-:S07]  /*2660*/  PRMT R176, R180, 0x7610, R176 ;  /* 0x00007610b4b07816 */ /* 0x000fce00000000b0 */
.L_x_4956:
        /* <DEDUP_REMOVED lines=10> */
[----:B------:R-:W-:-:S05]  /*2710*/  FMUL.FTZ R4, R37, R4 ;  /* 0x0000000425047220 */ /* 0x000fca0000410000 */
[----:B------:R-:W-:Y:S01]  /*2720*/  FSEL R180, R4, RZ, P0 ;  /* 0x000000ff04b47208 */ /* 0x000fe20000000000 */
[----:B------:R-:W-:Y:S01]  /*2730*/  HFMA2 R4, -RZ, RZ, 0, 0 ;  /* 0x00000000ff047431 */ /* 0x000fe200000001ff */
[----:B------:R-:W-:Y:S06]  /*2740*/  @!P0 BRA `(.L_x_4961) ;  /* 0x0000000000288947 */ /* 0x000fec0003800000 */
[----:B------:R-:W-:Y:S01]  /*2750*/  FFMA.FTZ R4, R6, UR6, R182 ;  /* 0x0000000606047c23 */ /* 0x000fe200080100b6 */
[----:B------:R-:W-:-:S03]  /*2760*/  ISETP.LT.AND P0, PT, RZ, UR32, PT ;  /* 0x00000020ff007c0c */ /* 0x000fc6000bf01270 */
[----:B------:R-:W-:-:S04]  /*2770*/  FADD.FTZ R4, R15, -R4 ;  /* 0x800000040f047221 */ /* 0x000fc80000010000 */
[----:B------:R-:W-:-:S05]  /*2780*/  FMUL.FTZ R4, R4, UR31 ;  /* 0x0000001f04047c20 */ /* 0x000fca0008410000 */
[----:B------:R-:W-:Y:S02]  /*2790*/  FSEL R5, R4, RZ, P0 ;  /* 0x000000ff04057208 */ /* 0x000fe40000000000 */
[----:B------:R-:W-:-:S03]  /*27a0*/  PRMT R4, R172, 0x7632, R4 ;  /* 0x00007632ac047816 */ /* 0x000fc60000000004 */
[----:B------:R-:W-:Y:S02]  /*27b0*/  FMUL.FTZ R5, R5, UR21 ;  /* 0x0000001505057c20 */ /* 0x000fe40008410000 */
[----:B------:R-:W-:Y:S02]  /*27c0*/  IMAD.U32 R4, R4, 0x10000, RZ ;  /* 0x0001000004047824 */ /* 0x000fe400078e00ff */
[----:B------:R-:W-:-:S04]  /*27d0*/  FMUL.FTZ R5, R5, UR20 ;  /* 0x0000001405057c20 */ /* 0x000fc80008410000 */
[----:B------:R-:W-:-:S07]  /*27e0*/  FMUL.FTZ R4, R4, R5 ;  /* 0x0000000504047220 */ /* 0x000fce0000410000 */
.L_x_4961:
[----:B------:R-:W-:Y:S05]  /*27f0*/  BSYNC.RECONVERGENT B1 ;  /* 0x0000000000017941 */ /* 0x000fea0003800200 */
.L_x_4960:
[----:B------:R-:W-:Y:S01]  /*2800*/  F2FP.BF16.F32.PACK_AB R180, RZ, R180 ;  /* 0x000000b4ffb4723e */ /* 0x000fe200000010ff */
[----:B------:R-:W-:-:S03]  /*2810*/  FADD.FTZ R129, R129, R4 ;  /* 0x0000000481817221 */ /* 0x000fc60000010000 */
[----:B------:R-:W-:-:S07]  /*2820*/  PRMT R176, R176, 0x5410, R180 ;  /* 0x00005410b0b07816 */ /* 0x000fce00000000b4 */
.L_x_4959:
        /* <DEDUP_REMOVED lines=15> */
[----:B------:R-:W-:-:S03]  /*2920*/  ISETP.LT.AND P0, PT, RZ, UR32, PT ;  /* 0x00000020ff007c0c */ /* 0x000fc6000bf01270 */
[----:B------:R-:W-:-:S04]  /*2930*/  FADD.FTZ R5, R10, -R5 ;  /* 0x800000050a057221 */ /* 0x000fc80000010000 */
[----:B------:R-:W-:-:S05]  /*2940*/  FMUL.FTZ R5, R5, UR31 ;  /* 0x0000001f05057c20 */ /* 0x000fca0008410000 */
[----:B------:R-:W-:-:S05]  /*2950*/  FSEL R5, R5, RZ, P0 ;  /* 0x000000ff05057208 */ /* 0x000fca0000000000 */
[----:B------:R-:W-:Y:S01]  /*2960*/  FMUL.FTZ R4, R5, UR21 ;  /* 0x0000001505047c20 */ /* 0x000fe20008410000 */
[----:B------:R-:W-:-:S03]  /*2970*/  SHF.L.U32 R5, R173, 0x10, RZ ;  /* 0x00000010ad057819 */ /* 0x000fc600000006ff */
[----:B------:R-:W-:-:S04]  /*2980*/  FMUL.FTZ R4, R4, UR20 ;  /* 0x0000001404047c20 */ /* 0x000fc80008410000 */
[----:B------:R-:W-:-:S07]  /*2990*/  FMUL.FTZ R5, R5, R4 ;  /* 0x0000000405057220 */ /* 0x000fce0000410000 */
.L_x_4964:
[----:B------:R-:W-:Y:S05]  /*29a0*/  BSYNC.RECONVERGENT B1 ;  /* 0x0000000000017941 */ /* 0x000fea0003800200 */
.L_x_4963:
[----:B------:R-:W-:Y:S01]  /*29b0*/  F2FP.BF16.F32.PACK_AB R180, RZ, R180 ;  /* 0x000000b4ffb4723e */ /* 0x000fe200000010ff */
[----:B------:R-:W-:-:S03]  /*29c0*/  FADD.FTZ R130, R130, R5 ;  /* 0x0000000582827221 */ /* 0x000fc60000010000 */
[----:B------:R-:W-:-:S07]  /*29d0*/  PRMT R177, R180, 0x7610, R177 ;  /* 0x00007610b4b17816 */ /* 0x000fce00000000b1 */
.L_x_4962:
        /* <DEDUP_REMOVED lines=20> */
[----:B------:R-:W-:Y:S01]  /*2b20*/  FMUL.FTZ R5, R5, UR21 ;  /* 0x0000001505057c20 */ /* 0x000fe20008410000 */
[----:B------:R-:W-:-:S03]  /*2b30*/  SHF.L.U32 R4, R4, 0x10, RZ ;  /* 0x0000001004047819 */ /* 0x000fc600000006ff */
[----:B------:R-:W-:-:S04]  /*2b40*/  FMUL.FTZ R5, R5, UR20 ;  /* 0x0000001405057c20 */ /* 0x000fc80008410000 */
[----:B------:R-:W-:-:S07]  /*2b50*/  FMUL.FTZ R4, R4, R5 ;  /* 0x0000000504047220 */ /* 0x000fce0000410000 */
.L_x_4967:
[----:B------:R-:W-:Y:S05]  /*2b60*/  BSYNC.RECONVERGENT B1 ;  /* 0x0000000000017941 */ /* 0x000fea0003800200 */
.L_x_4966:
[----:B------:R-:W-:Y:S01]  /*2b70*/  F2FP.BF16.F32.PACK_AB R180, RZ, R180 ;  /* 0x000000b4ffb4723e */ /* 0x000fe200000010ff */
[----:B------:R-:W-:-:S03]  /*2b80*/  FADD.FTZ R131, R131, R4 ;  /* 0x0000000483837221 */ /* 0x000fc60000010000 */
[----:B------:R-:W-:-:S07]  /*2b90*/  PRMT R177, R177, 0x5410, R180 ;  /* 0x00005410b1b17816 */ /* 0x000fce00000000b4 */
.L_x_4965:
        /* <DEDUP_REMOVED lines=23> */
.L_x_4970:
[----:B------:R-:W-:Y:S05]  /*2d10*/  BSYNC.RECONVERGENT B1 ;  /* 0x0000000000017941 */ /* 0x000fea0003800200 */
.L_x_4969:
[----:B------:R-:W-:Y:S01]  /*2d20*/  F2FP.BF16.F32.PACK_AB R180, RZ, R180 ;  /* 0x000000b4ffb4723e */ /* 0x000fe200000010ff */
[----:B------:R-:W-:-:S03]  /*2d30*/  FADD.FTZ R132, R132, R5 ;  /* 0x0000000584847221 */ /* 0x000fc60000010000 */
[----:B------:R-:W-:-:S07]  /*2d40*/  PRMT R178, R180, 0x7610, R178 ;  /* 0x00007610b4b27816 */ /* 0x000fce00000000b2 */
.L_x_4968:
        /* <DEDUP_REMOVED lines=24> */
.L_x_4973:
[----:B------:R-:W-:Y:S05]  /*2ed0*/  BSYNC.RECONVERGENT B1 ;  /* 0x0000000000017941 */ /* 0x000fea0003800200 */
.L_x_4972:
[----:B------:R-:W-:Y:S01]  /*2ee0*/  F2FP.BF16.F32.PACK_AB R180, RZ, R180 ;  /* 0x000000b4ffb4723e */ /* 0x000fe200000010ff */
[----:B------:R-:W-:-:S03]  /*2ef0*/  FADD.FTZ R133, R133, R4 ;  /* 0x0000000485857221 */ /* 0x000fc60000010000 */
[----:B------:R-:W-:-:S07]  /*2f00*/  PRMT R178, R178, 0x5410, R180 ;  /* 0x00005410b2b27816 */ /* 0x000fce00000000b4 */
.L_x_4971:
        /* <DEDUP_REMOVED lines=20> */
[----:B------:R-:W-:-:S03]  /*3050*/  IMAD.U32 R5, R175, 0x10000, RZ ;  /* 0x00010000af057824 */ /* 0x000fc600078e00ff */
[----:B------:R-:W-:-:S04]  /*3060*/  FMUL.FTZ R4, R4, UR20 ;  /* 0x0000001404047c20 */ /* 0x000fc80008410000 */
[----:B------:R-:W-:-:S07]  /*3070*/  FMUL.FTZ R5, R5, R4 ;  /* 0x0000000405057220 */ /* 0x000fce0000410000 */
.L_x_4976:
[----:B------:R-:W-:Y:S05]  /*3080*/  BSYNC.RECONVERGENT B1 ;  /* 0x0000000000017941 */ /* 0x000fea0003800200 */
.L_x_4975:
[----:B------:R-:W-:Y:S01]  /*3090*/  F2FP.BF16.F32.PACK_AB R180, RZ, R180 ;  /* 0x000000b4ffb4723e */ /* 0x000fe200000010ff */
[----:B------:R-:W-:-:S03]  /*30a0*/  FADD.FTZ R134, R134, R5 ;  /* 0x0000000586867221 */ /* 0x000fc60000010000 */
[----:B------:R-:W-:-:S07]  /*30b0*/  PRMT R179, R180, 0x7610, R179 ;  /* 0x00007610b4b37816 */ /* 0x000fce00000000b3 */
.L_x_4974:
[----:B------:R-:W-:Y:S05]  /*30c0*/  BRA.U !UP3, `(.L_x_4977) ;  /* 0x0000001d0b687547 */ /* 0x000fea000b800000 */
[----:B0-----:R-:W-:Y:S01]  /*30d0*/  FFMA.FTZ R4, R18, UR6, R182 ;  /* 0x0000000612047c23 */ /* 0x001fe200080100b6 */
[----:B-----5:R-:W-:Y:S02]  /*30e0*/  ISETP.GE.U32.AND P0, PT, R202, RZ, PT ;  /* 0x000000ffca00720c */ /* 0x020fe40003f06070 */
[----:B------:R-:W-:Y:S01]  /*30f0*/  ISETP.LT.AND P4, PT, RZ, UR32, PT ;  /* 0x00000020ff007c0c */ /* 0x000fe2000bf81270 */
[----:B------:R-:W-:Y:S01]  /*3100*/  FADD.FTZ R4, R193, -R4 ;  /* 0x80000004c1047221 */ /* 0x000fe20000010000 */
[----:B------:R-:W-:-:S03]  /*3110*/  ISETP.GE.U32.AND.EX P0, PT, R203, 0x1000000, PT, P0 ;  /* 0x01000000cb00780c */ /* 0x000fc60003f06100 */
[----:B------:R-:W-:-:S05]  /*3120*/  FMUL.FTZ R4, R4, UR31 ;  /* 0x0000001f04047c20 */ /* 0x000fca0008410000 */
        /* <DEDUP_REMOVED lines=11> */
[----:B------:R-:W-:Y:S01]  /*31e0*/  PRMT R179, R179, 0x5410, R180 ;  /* 0x00005410b3b37816 */ /* 0x000fe200000000b4 */
[----:B------:R-:W-:Y:S06]  /*31f0*/  BRA `(.L_x_4977) ;  /* 0x0000001c001c7947 */ /* 0x000fec0003800000 */
.L_x_4955:
        /* <DEDUP_REMOVED lines=33> */
[----:B------:R-:W-:Y:S06]  /*3410*/  BRA.U !UP3, `(.L_x_4978) ;  /* 0x000000010b2c7547 */ /* 0x000fec000b800000 */
        /* <DEDUP_REMOVED lines=11> */
.L_x_4978:
[----:B------:R-:W-:Y:S05]  /*34d0*/  BRA.U !UP3, `(.L_x_4979) ;  /* 0x000000010b307547 */ /* 0x000fea000b800000 */
[----:B-----5:R-:W-:Y:S01]  /*34e0*/  LOP3.LUT P0, RZ, R202, 0xff00, RZ, 0xc0, !PT ;  /* 0x0000ff00caff7812 */ /* 0x020fe2000780c0ff */
        /* <DEDUP_REMOVED lines=11> */
.L_x_4979:
[----:B------:R-:W-:Y:S05]  /*35a0*/  BRA.U !UP3, `(.L_x_4980) ;  /* 0x000000010b2c7547 */ /* 0x000fea000b800000 */
        /* <DEDUP_REMOVED lines=11> */
.L_x_4980:
[----:B------:R-:W-:Y:S05]  /*3660*/  BRA.U !UP3, `(.L_x_4981) ;  /* 0x000000010b307547 */ /* 0x000fea000b800000 */
        /* <DEDUP_REMOVED lines=12> */
.L_x_4981:
        /* <DEDUP_REMOVED lines=12> */
.L_x_4982:
        /* <DEDUP_REMOVED lines=13> */
.L_x_4983:
        /* <DEDUP_REMOVED lines=12> */
.L_x_4984:
[----:B------:R-:W-:Y:S05]  /*3980*/  BRA.U !UP3, `(.L_x_4977) ;  /* 0x000000150b387547 */ /* 0x000fea000b800000 */
        /* <DEDUP_REMOVED lines=14> */
.L_x_4954:
[----:B------:R-:W-:Y:S01]  /*3a70*/  MOV R181, UR24 ;  /* 0x0000001800b57c02 */ /* 0x000fe20008000f00 */
[----:B------:R-:W-:-:S03]  /*3a80*/  IMAD.U32 R184, RZ, RZ, UR25 ;  /* 0x00000019ffb87e24 */ /* 0x000fc6000f8e00ff */
[----:B------:R-:W-:-:S04]  /*3a90*/  ISETP.NE.U32.AND P0, PT, R181, RZ, PT ;  /* 0x000000ffb500720c */ /* 0x000fc80003f05070 */
[----:B------:R-:W-:-:S13]  /*3aa0*/  ISETP.NE.AND.EX P0, PT, R184, RZ, PT, P0 ;  /* 0x000000ffb800720c */ /* 0x000fda0003f05300 */
[----:B------:R-:W-:Y:S05]  /*3ab0*/  @P0 BRA `(.L_x_4985) ;  /* 0x0000000800780947 */ /* 0x000fea0003800000 */
[----:B------:R-:W-:Y:S05]  /*3ac0*/  BRA.U !UP3, `(.L_x_4986) ;  /* 0x000000010b487547 */ /* 0x000fea000b800000 */
[----:B------:R-:W-:Y:S02]  /*3ad0*/  PLOP3.LUT P0, PT, PT, PT, UP2, 0x80, 0x8 ;  /* 0x000000000008781c */ /* 0x000fe40003f0f028 */
[----:B------:R-:W-:Y:S02]  /*3ae0*/  PLOP3.LUT P4, PT, PT, PT, UP2, 0x80, 0x8 ;  /* 0x000000000008781c */ /* 0x000fe40003f8f028 */
[----:B------:R-:W-:Y:S02]  /*3af0*/  PLOP3.LUT P5, PT, PT, PT, UP2, 0x80, 0x8 ;  /* 0x000000000008781c */ /* 0x000fe40003faf028 */
[----:B0----5:R-:W-:-:S07]  /*3b00*/  MOV R4, R152 ;  /* 0x0000009800047202 */ /* 0x021fce0000000f00 */
[----:B------:R-:W-:Y:S01]  /*3b10*/  @P0 FFMA.FTZ R180, R233, UR6, R182 ;  /* 0x00000006e9b40c23 */ /* 0x000fe200080100b6 */
[----:B------:R-:W-:-:S03]  /*3b20*/  LOP3.LUT P0, RZ, R202, 0xff, RZ, 0xc0, !PT ;  /* 0x000000ffcaff7812 */ /* 0x000fc6000780c0ff */
[----:B------:R-:W-:-:S04]  /*3b30*/  @P4 FADD.FTZ R5, R9, -R180 ;  /* 0x800000b409054221 */ /* 0x000fc80000010000 */
[----:B------:R-:W-:Y:S01]  /*3b40*/  @P5 FFMA.FTZ R4, R5, UR31, R152 ;  /* 0x0000001f05045c23 */ /* 0x000fe20008010098 */
[----:B------:R-:W-:-:S03]  /*3b50*/  HFMA2 R5, -RZ, RZ, 0, 0 ;  /* 0x00000000ff057431 */ /* 0x000fc600000001ff */
[----:B------:R-:W-:Y:S02]  /*3b60*/  FMUL.FTZ R4, R4, UR21 ;  /* 0x0000001504047c20 */ /* 0x000fe40008410000 */
[----:B------:R-:W-:Y:S02]  /*3b70*/  @P0 SHF.L.U32 R180, R172, 0x10, RZ ;  /* 0x00000010acb40819 */ /* 0x000fe400000006ff */
[----:B------:R-:W-:-:S04]  /*3b80*/  FMUL.FTZ R185, R4, UR20 ;  /* 0x0000001404b97c20 */ /* 0x000fc80008410000 */
[-C--:B------:R-:W-:Y:S01]  /*3b90*/  FMUL.FTZ R4, R36, R185.reuse ;  /* 0x000000b924047220 */ /* 0x080fe20000410000 */
[----:B------:R-:W-:-:S04]  /*3ba0*/  @P0 FMUL.FTZ R5, R180, R185 ;  /* 0x000000b9b4050220 */ /* 0x000fc80000410000 */
[----:B------:R-:W-:Y:S01]  /*3bb0*/  FSEL R4, R4, RZ, P0 ;  /* 0x000000ff04047208 */ /* 0x000fe20000000000 */
[----:B------:R-:W-:-:S03]  /*3bc0*/  FADD.FTZ R128, R128, R5 ;  /* 0x0000000580807221 */ /* 0x000fc60000010000 */
[----:B------:R-:W-:-:S04]  /*3bd0*/  F2FP.BF16.F32.PACK_AB R4, RZ, R4 ;  /* 0x00000004ff04723e */ /* 0x000fc800000010ff */
[----:B------:R-:W-:-:S07]  /*3be0*/  PRMT R176, R4, 0x7610, R176 ;  /* 0x0000761004b07816 */ /* 0x000fce00000000b0 */
.L_x_4986:
        /* <DEDUP_REMOVED lines=8> */
[----:B------:R-:W-:-:S04]  /*3c70*/  @P5 FFMA.FTZ R4, R180, UR31, R153 ;  /* 0x0000001fb4045c23 */ /* 0x000fc80008010099 */
        /* <DEDUP_REMOVED lines=11> */
.L_x_4987:
        /* <DEDUP_REMOVED lines=19> */
.L_x_4988:
[----:B------:R-:W-:Y:S05]  /*3e60*/  BRA.U !UP3, `(.L_x_4989) ;  /* 0x000000010b4c7547 */ /* 0x000fea000b800000 */
[----:B------:R-:W-:Y:S01]  /*3e70*/  PLOP3.LUT P0, PT, PT, PT, UP2, 0x80, 0x8 ;  /* 0x000000000008781c */ /* 0x000fe20003f0f028 */
[----:B0----5:R-:W-:Y:S01]  /*3e80*/  IMAD.MOV.U32 R4, RZ, RZ, R155 ;  /* 0x000000ffff047224 */ /* 0x021fe200078e009b */
[----:B------:R-:W-:Y:S02]  /*3e90*/  PLOP3.LUT P4, PT, PT, PT, UP2, 0x80, 0x8 ;  /* 0x000000000008781c */ /* 0x000fe40003f8f028 */
[----:B------:R-:W-:-:S09]  /*3ea0*/  PLOP3.LUT P5, PT, PT, PT, UP2, 0x80, 0x8 ;  /* 0x000000000008781c */ /* 0x000fd20003faf028 */
[----:B------:R-:W-:Y:S01]  /*3eb0*/  @P0 FFMA.FTZ R180, R8, UR6, R182 ;  /* 0x0000000608b40c23 */ /* 0x000fe200080100b6 */
[----:B------:R-:W-:-:S03]  /*3ec0*/  LOP3.LUT P0, RZ, R202, 0xff000000, RZ, 0xc0, !PT ;  /* 0xff000000caff7812 */ /* 0x000fc6000780c0ff */
[----:B------:R-:W-:-:S04]  /*3ed0*/  @P4 FADD.FTZ R180, R17, -R180 ;  /* 0x800000b411b44221 */ /* 0x000fc80000010000 */
[----:B------:R-:W-:-:S04]  /*3ee0*/  @P5 FFMA.FTZ R4, R180, UR31, R155 ;  /* 0x0000001fb4045c23 */ /* 0x000fc8000801009b */
        /* <DEDUP_REMOVED lines=11> */
.L_x_4989:
        /* <DEDUP_REMOVED lines=19> */
.L_x_4990:
        /* <DEDUP_REMOVED lines=20> */
.L_x_4991:
        /* <DEDUP_REMOVED lines=9> */
[----:B------:R-:W-:-:S03]  /*42a0*/  IMAD.MOV.U32 R5, RZ, RZ, RZ ;  /* 0x000000ffff057224 */ /* 0x000fc600078e00ff */
        /* <DEDUP_REMOVED lines=9> */
.L_x_4992:
[----:B------:R-:W-:Y:S05]  /*4340*/  BRA.U !UP3, `(.L_x_4977) ;  /* 0x000000090bc87547 */ /* 0x000fea000b800000 */
[----:B------:R-:W-:Y:S02]  /*4350*/  PLOP3.LUT P0, PT, PT, PT, UP2, 0x80, 0x8 ;  /* 0x000000000008781c */ /* 0x000fe40003f0f028 */
[----:B------:R-:W-:Y:S02]  /*4360*/  PLOP3.LUT P5, PT, PT, PT, UP2, 0x80, 0x8 ;  /* 0x000000000008781c */ /* 0x000fe40003faf028 */
[----:B------:R-:W-:Y:S02]  /*4370*/  PLOP3.LUT P4, PT, PT, PT, UP2, 0x80, 0x8 ;  /* 0x000000000008781c */ /* 0x000fe40003f8f028 */
[----:B0----5:R-:W-:-:S07]  /*4380*/  MOV R4, R159 ;  /* 0x0000009f00047202 */ /* 0x021fce0000000f00 */
[----:B------:R-:W-:Y:S01]  /*4390*/  @P0 FFMA.FTZ R180, R18, UR6, R182 ;  /* 0x0000000612b40c23 */ /* 0x000fe200080100b6 */
[----:B------:R-:W-:-:S03]  /*43a0*/  ISETP.GE.U32.AND P0, PT, R202, RZ, PT ;  /* 0x000000ffca00720c */ /* 0x000fc60003f06070 */
[----:B------:R-:W-:Y:S01]  /*43b0*/  @P5 FADD.FTZ R180, R193, -R180 ;  /* 0x800000b4c1b45221 */ /* 0x000fe20000010000 */
[----:B------:R-:W-:-:S03]  /*43c0*/  ISETP.GE.U32.AND.EX P0, PT, R203, 0x1000000, PT, P0 ;  /* 0x01000000cb00780c */ /* 0x000fc60003f06100 */
[----:B------:R-:W-:-:S04]  /*43d0*/  @P4 FFMA.FTZ R4, R180, UR31, R159 ;  /* 0x0000001fb4044c23 */ /* 0x000fc8000801009f */
        /* <DEDUP_REMOVED lines=12> */
.L_x_4985:
[----:B------:R-:W-:Y:S02]  /*44a0*/  PLOP3.LUT P4, PT, PT, PT, UP2, 0x80, 0x8 ;  /* 0x000000000008781c */ /* 0x000fe40003f8f028 */
[----:B------:R-:W-:Y:S02]  /*44b0*/  PLOP3.LUT P6, PT, PT, PT, UP2, 0x80, 0x8 ;  /* 0x000000000008781c */ /* 0x000fe40003fcf028 */
[----:B------:R-:W-:Y:S02]  /*44c0*/  PLOP3.LUT P5, PT, PT, PT, UP2, 0x80, 0x8 ;  /* 0x000000000008781c */ /* 0x000fe40003faf028 */
[----:B------:R-:W-:Y:S02]  /*44d0*/  PLOP3.LUT P0, PT, PT, PT, UP2, 0x80, 0x8 ;  /* 0x000000000008781c */ /* 0x000fe40003f0f028 */
[----:B-----5:R-:W-:Y:S02]  /*44e0*/  MOV R93, R153 ;  /* 0x00000099005d7202 */ /* 0x020fe40000000f00 */
[----:B------:R-:W-:-:S02]  /*44f0*/  MOV R94, R154 ;  /* 0x0000009a005e7202 */ /* 0x000fc40000000f00 */
[----:B------:R-:W-:Y:S01]  /*4500*/  MOV R168, R156 ;  /* 0x0000009c00a87202 */ /* 0x000fe20000000f00 */
[----:B0-----:R-:W-:Y:S01]  /*4510*/  @P4 FFMA.FTZ R4, R233, UR6, R182 ;  /* 0x00000006e9044c23 */ /* 0x001fe200080100b6 */
[----:B------:R-:W-:Y:S02]  /*4520*/  PLOP3.LUT P4, PT, PT, PT, UP2, 0x80, 0x8 ;  /* 0x000000000008781c */ /* 0x000fe40003f8f028 */
[----:B------:R-:W-:Y:S01]  /*4530*/  MOV R170, R158 ;  /* 0x0000009e00aa7202 */ /* 0x000fe20000000f00 */
[----:B------:R-:W-:Y:S01]  /*4540*/  @P6 FADD.FTZ R5, R9, -R4 ;  /* 0x8000000409056221 */ /* 0x000fe20000010000 */
[----:B------:R-:W-:Y:S01]  /*4550*/  PLOP3.LUT P6, PT, PT, PT, UP2, 0x80, 0x8 ;  /* 0x000000000008781c */ /* 0x000fe20003fcf028 */
[----:B------:R-:W-:Y:S01]  /*4560*/  @P5 FFMA.FTZ R4, R6, UR6, R182 ;  /* 0x0000000606045c23 */ /* 0x000fe200080100b6 */
[----:B------:R-:W-:Y:S02]  /*4570*/  PLOP3.LUT P5, PT, PT, PT, UP2, 0x80, 0x8 ;  /* 0x000000000008781c */ /* 0x000fe40003faf028 */
[----:B------:R-:W-:Y:S01]  /*4580*/  MOV R171, R159 ;  /* 0x0000009f00ab7202 */ /* 0x000fe20000000f00 */
[----:B------:R-:W-:Y:S01]  /*4590*/  @P0 FADD.FTZ R4, R15, -R4 ;  /* 0x800000040f040221 */ /* 0x000fe20000010000 */
[----:B------:R-:W-:-:S03]  /*45a0*/  PLOP3.LUT P0, PT, PT, PT, UP2, 0x80, 0x8 ;  /* 0x000000000008781c */ /* 0x000fc60003f0f028 */
[----:B------:R-:W-:Y:S01]  /*45b0*/  @P4 FFMA.FTZ R93, R4, UR31, R153 ;  /* 0x0000001f045d4c23 */ /* 0x000fe20008010099 */
[----:B------:R-:W-:-:S03]  /*45c0*/  PLOP3.LUT P4, PT, PT, PT, UP2, 0x80, 0x8 ;  /* 0x000000000008781c */ /* 0x000fc60003f8f028 */
[----:B------:R-:W-:Y:S01]  /*45d0*/  @P6 FFMA.FTZ R95, R7, UR6, R182 ;  /* 0x00000006075f6c23 */ /* 0x000fe200080100b6 */
[----:B------:R-:W-:-:S03]  /*45e0*/  PLOP3.LUT P6, PT, PT, PT, UP2, 0x80, 0x8 ;  /* 0x000000000008781c */ /* 0x000fc60003fcf028 */
[----:B------:R-:W-:Y:S01]  /*45f0*/  @P5 FADD.FTZ R95, R10, -R95 ;  /* 0x8000005f0a5f5221 */ /* 0x000fe20000010000 */
[----:B------:R-:W-:-:S03]  /*4600*/  PLOP3.LUT P5, PT, PT, PT, UP2, 0x80, 0x8 ;  /* 0x000000000008781c */ /* 0x000fc60003faf028 */
[----:B------:R-:W-:Y:S01]  /*4610*/  @P0 FFMA.FTZ R94, R95, UR31, R154 ;  /* 0x0000001f5f5e0c23 */ /* 0x000fe2000801009a */
        /* <DEDUP_REMOVED lines=22> */
[----:B------:R-:W-:Y:S01]  /*4780*/  @P5 FADD.FTZ R4, R19, -R4 ;  /* 0x8000000413045221 */ /* 0x000fe20000010000 */
[----:B------:R-:W-:Y:S01]  /*4790*/  PLOP3.LUT P5, PT, PT, PT, UP2, 0x80, 0x8 ;  /* 0x000000000008781c */ /* 0x000fe20003faf028 */
[----:B------:R-:W-:Y:S02]  /*47a0*/  IMAD.MOV.U32 R169, RZ, RZ, R157 ;  /* 0x000000ffffa97224 */ /* 0x000fe400078e009d */
[----:B------:R-:W-:Y:S01]  /*47b0*/  @P0 FFMA.FTZ R92, R18, UR6, R182 ;  /* 0x00000006125c0c23 */ /* 0x000fe200080100b6 */
[----:B------:R-:W-:-:S03]  /*47c0*/  PLOP3.LUT P0, PT, PT, PT, UP2, 0x80, 0x8 ;  /* 0x000000000008781c */ /* 0x000fc60003f0f028 */
[----:B------:R-:W-:Y:S01]  /*47d0*/  @P4 FADD.FTZ R180, R193, -R92 ;  /* 0x8000005cc1b44221 */ /* 0x000fe20000010000 */
[----:B------:R-:W-:-:S03]  /*47e0*/  MOV R92, R152 ;  /* 0x00000098005c7202 */ /* 0x000fc60000000f00 */
[----:B------:R-:W-:Y:S02]  /*47f0*/  @P6 FFMA.FTZ R169, R4, UR31, R157 ;  /* 0x0000001f04a96c23 */ /* 0x000fe4000801009d */
[----:B------:R-:W-:-:S04]  /*4800*/  @P5 FFMA.FTZ R171, R180, UR31, R159 ;  /* 0x0000001fb4ab5c23 */ /* 0x000fc8000801009f */
[----:B------:R-:W-:Y:S01]  /*4810*/  @P0 FFMA.FTZ R92, R5, UR31, R152 ;  /* 0x0000001f055c0c23 */ /* 0x000fe20008010098 */
[----:B------:R-:W-:Y:S06]  /*4820*/  BRA.U !UP3, `(.L_x_4993) ;  /* 0x000000010b2c7547 */ /* 0x000fec000b800000 */
        /* <DEDUP_REMOVED lines=11> */
.L_x_4993:
[----:B------:R-:W-:Y:S05]  /*48e0*/  BRA.U !UP3, `(.L_x_4994) ;  /* 0x000000010b307547 */ /* 0x000fea000b800000 */
[----:B------:R-:W-:Y:S01]  /*48f0*/  LOP3.LUT P0, RZ, R202, 0xff00, RZ, 0xc0, !PT ;  /* 0x0000ff00caff7812 */ /* 0x000fe2000780c0ff */
        /* <DEDUP_REMOVED lines=11> */
.L_x_4994:
[----:B------:R-:W-:Y:S05]  /*49b0*/  BRA.U !UP3, `(.L_x_4995) ;  /* 0x000000010b2c7547 */ /* 0x000fea000b800000 */
        /* <DEDUP_REMOVED lines=11> */
.L_x_4995:
[----:B------:R-:W-:Y:S05]  /*4a70*/  BRA.U !UP3, `(.L_x_4996) ;  /* 0x000000010b307547 */ /* 0x000fea000b800000 */
[----:B------:R-:W-:Y:S01]  /*4a80*/  LOP3.LUT P0, RZ, R202, 0xff000000, RZ, 0xc0, !PT ;  /* 0xff000000caff7812 */ /* 0x000fe2000780c0ff */
        /* <DEDUP_REMOVED lines=11> */
.L_x_4996:
        /* <DEDUP_REMOVED lines=12> */
.L_x_4997:
        /* <DEDUP_REMOVED lines=13> */
.L_x_4998:
        /* <DEDUP_REMOVED lines=12> */
.L_x_4999:
[----:B------:R-:W-:Y:S05]  /*4d90*/  BRA.U !UP3, `(.L_x_4977) ;  /* 0x000000010b347547 */ /* 0x000fea000b800000 */
        /* <DEDUP_REMOVED lines=13> */
.L_x_4977:
[----:B------:R-:W-:Y:S01]  /*4e70*/  ISETP.NE.U32.AND P0, PT, R181, RZ, PT ;  /* 0x000000ffb500720c */ /* 0x000fe20003f05070 */
[----:B------:R-:W1:Y:S01]  /*4e80*/  @UP3 LDCU.64 UR4, c[0x0][0x468] ;  /* 0x00008d00ff0437ac */ /* 0x000e620008000a00 */
[----:B------:R-:W-:Y:S02]  /*4e90*/  PLOP3.LUT P4, PT, PT, PT, UP3, 0x80, 0x8 ;  /* 0x000000000008781c */ /* 0x000fe40003f8f038 */
[----:B------:R-:W-:Y:S02]  /*4ea0*/  ISETP.NE.AND.EX P0, PT, R184, RZ, PT, P0 ;  /* 0x000000ffb800720c */ /* 0x000fe40003f05300 */
[----:B------:R-:W-:Y:S02]  /*4eb0*/  PLOP3.LUT P5, PT, PT, PT, UP3, 0x80, 0x8 ;  /* 0x000000000008781c */ /* 0x000fe40003faf038 */
[----:B0-----:R-:W-:-:S09]  /*4ec0*/  MOV R4, 0x10 ;  /* 0x0000001000047802 */ /* 0x001fd20000000f00 */
[----:B------:R-:W0:Y:S01]  /*4ed0*/  @P0 LDC.64 R180, c[0x0][0x478] ;  /* 0x00011e00ffb40b82 */ /* 0x000e220000000a00 */
[----:B-1----:R-:W-:-:S04]  /*4ee0*/  @P4 IMAD.WIDE.U32 R4, R183, R4, UR4 ;  /* 0x00000004b7044e25 */ /* 0x002fc8000f8e0004 */
[----:B------:R-:W-:Y:S02]  /*4ef0*/  VIADD R183, R183, 0x80 ;  /* 0x00000080b7b77836 */ /* 0x000fe40000000000 */
[C---:B0-----:R-:W-:Y:S01]  /*4f00*/  @P0 IMAD.WIDE.U32 R180, R0.reuse, 0x20, R180 ;  /* 0x0000002000b40825 */ /* 0x041fe200078e00b4 */
[----:B------:R-:W-:-:S04]  /*4f10*/  IADD3 R0, PT, PT, R0, 0x80, RZ ;  /* 0x0000008000007810 */ /* 0x000fc80007ffe0ff */
[----:B------:R0:W-:Y:S04]  /*4f20*/  @P0 STG.E.128 desc[UR10][R180.64], R92 ;  /* 0x0000005cb4000986 */ /* 0x0001e8000c101d0a */
[----:B------:R0:W-:Y:S04]  /*4f30*/  @P0 STG.E.128 desc[UR10][R180.64+0x10], R168 ;  /* 0x000010a8b4000986 */ /* 0x0001e8000c101d0a */
[----:B------:R0:W-:Y:S02]  /*4f40*/  @P5 STG.E.128 desc[UR10][R4.64], R176 ;  /* 0x000000b004005986 */ /* 0x0001e4000c101d0a */
.L_x_4952:
[----:B------:R-:W-:Y:S05]  /*4f50*/  BSYNC.RECONVERGENT B0 ;  /* 0x0000000000007941 */ /* 0x000fea0003800200 */
.L_x_4951:
[----:B------:R-:W-:Y:S04]  /*4f60*/  BSSY.RECONVERGENT B0, `(.L_x_5000) ;  /* 0x00002b3000007945 */ /* 0x000fe80003800200 */
[----:B------:R-:W-:Y:S05]  /*4f70*/  @!P2 BRA `(.L_x_5001) ;  /* 0x0000002800c4a947 */ /* 0x000fea0003800000 */
[----:B------:R-:W-:-:S04]  /*4f80*/  UISETP.NE.U32.AND UP0, UPT, UR22, URZ, UPT ;  /* 0x000000ff1600728c */ /* 0x000fc8000bf05070 */
[----:B------:R-:W-:Y:S01]  /*4f90*/  UISETP.NE.AND.EX UP0, UPT, UR23, URZ, UPT, UP0 ;  /* 0x000000ff1700728c */ /* 0x000fe2000bf05300 */
[----:B------:R-:W-:Y:S10]  /*4fa0*/  BRA.U !UP3, `(.L_x_5002) ;  /* 0x000000010b0c7547 */ /* 0x000ff4000b800000 */
[----:B-----5:R-:W1:Y:S02]  /*4fb0*/  LDC.64 R172, c[0x0][0x390] ;  /* 0x0000e400ffac7b82 */ /* 0x020e640000000a00 */
[----:B-1----:R-:W-:-:S06]  /*4fc0*/  IMAD.WIDE.U32 R172, R183, 0x10, R172 ;  /* 0x00000010b7ac7825 */ /* 0x002fcc00078e00ac */
[----:B------:R-:W5:Y:S02]  /*4fd0*/  LDG.E.128 R172, desc[UR10][R172.64] ;  /* 0x0000000aacac7981 */ /* 0x000f64000c1e1d00 */
.L_x_5002:
[----:B------:R-:W-:Y:S05]  /*4fe0*/  BRA.U !UP0, `(.L_x_5003) ;  /* 0x0000001508007547 */ /* 0x000fea000b800000 */
[----:B------:R-:W-:-:S04]  /*4ff0*/  UISETP.NE.U32.AND UP0, UPT, UR24, URZ, UPT ;  /* 0x000000ff1800728c */ /* 0x000fc8000bf05070 */
[----:B------:R-:W-:-:S06]  /*5000*/  UISETP.NE.AND.EX UP0, UPT, UR25, URZ, UPT, UP0 ;  /* 0x000000ff1900728c */ /* 0x000fcc000bf05300 */
[----:B------:R-:W-:-:S13]  /*5010*/  PLOP3.LUT P4, PT, PT, PT, UP0, 0x80, 0x8 ;  /* 0x000000000008781c */ /* 0x000fda0003f8f008 */
[----:B------:R-:W-:Y:S05]  /*5020*/  @!P4 BRA `(.L_x_5004) ;  /* 0x000000080078c947 */ /* 0x000fea0003800000 */
[----:B------:R-:W-:Y:S02]  /*5030*/  PLOP3.LUT P0, PT, PT, PT, UP2, 0x80, 0x8 ;  /* 0x000000000008781c */ /* 0x000fe40003f0f028 */
[----:B------:R-:W-:Y:S02]  /*5040*/  PLOP3.LUT P6, PT, PT, PT, UP2, 0x80, 0x8 ;  /* 0x000000000008781c */ /* 0x000fe40003fcf028 */
[----:B------:R-:W-:Y:S02]  /*5050*/  PLOP3.LUT P5, PT, PT, PT, UP2, 0x80, 0x8 ;  /* 0x000000000008781c */ /* 0x000fe40003faf028 */
[----:B0----5:R-:W-:Y:S02]  /*5060*/  MOV R93, R161 ;  /* 0x000000a1005d7202 */ /* 0x021fe40000000f00 */
[----:B------:R-:W-:Y:S02]  /*5070*/  MOV R94, R162 ;  /* 0x000000a2005e7202 */ /* 0x000fe40000000f00 */
[----:B------:R-:W-:-:S02]  /*5080*/  MOV R168, R164 ;  /* 0x000000a400a87202 */ /* 0x000fc40000000f00 */
[----:B------:R-:W-:Y:S01]  /*5090*/  MOV R170, R166 ;  /* 0x000000a600aa7202 */ /* 0x000fe20000000f00 */
[--C-:B------:R-:W-:Y:S01]  /*50a0*/  @P0 FFMA.FTZ R5, R195, UR6, R182.reuse ;  /* 0x00000006c3050c23 */ /* 0x100fe200080100b6 */
[----:B------:R-:W-:Y:S02]  /*50b0*/  PLOP3.LUT P0, PT, PT, PT, UP2, 0x80, 0x8 ;  /* 0x000000000008781c */ /* 0x000fe40003f0f028 */
[----:B------:R-:W-:Y:S01]  /*50c0*/  MOV R92, R160 ;  /* 0x000000a0005c7202 */ /* 0x000fe20000000f00 */
[----:B------:R-:W-:Y:S01]  /*50d0*/  @P6 FADD.FTZ R5, R196, -R5 ;  /* 0x80000005c4056221 */ /* 0x000fe20000010000 */
[----:B------:R-:W-:Y:S01]  /*50e0*/  @P5 FFMA.FTZ R4, R192, UR6, R182 ;  /* 0x00000006c0045c23 */ /* 0x000fe200080100b6 */
[----:B------:R-:W-:Y:S02]  /*50f0*/  PLOP3.LUT P6, PT, PT, PT, UP2, 0x80, 0x8 ;  /* 0x000000000008781c */ /* 0x000fe40003fcf028 */
[----:B------:R-:W-:-:S06]  /*5100*/  PLOP3.LUT P5, PT, PT, PT, UP2, 0x80, 0x8 ;  /* 0x000000000008781c */ /* 0x000fcc0003faf028 */
[----:B------:R-:W-:Y:S01]  /*5110*/  @P0 FADD.FTZ R4, R209, -R4 ;  /* 0x80000004d1040221 */ /* 0x000fe20000010000 */
[----:B------:R-:W-:-:S04]  /*5120*/  PLOP3.LUT P0, PT, PT, PT, UP2, 0x80, 0x8 ;  /* 0x000000000008781c */ /* 0x000fc80003f0f028 */
[----:B------:R-:W-:Y:S01]  /*5130*/  @P6 FFMA.FTZ R93, R4, UR31, R161 ;  /* 0x0000001f045d6c23 */ /* 0x000fe200080100a1 */
[----:B------:R-:W-:Y:S01]  /*5140*/  PLOP3.LUT P6, PT, PT, PT, UP2, 0x80, 0x8 ;  /* 0x000000000008781c */ /* 0x000fe20003fcf028 */
[----:B------:R-:W-:Y:S01]  /*5150*/  @P5 FFMA.FTZ R95, R197, UR6, R182 ;  /* 0x00000006c55f5c23 */ /* 0x000fe200080100b6 */
[----:B------:R-:W-:-:S06]  /*5160*/  PLOP3.LUT P5, PT, PT, PT, UP2, 0x80, 0x8 ;  /* 0x000000000008781c */ /* 0x000fcc0003faf028 */
[----:B------:R-:W-:Y:S01]  /*5170*/  @P0 FADD.FTZ R95, R198, -R95 ;  /* 0x8000005fc65f0221 */ /* 0x000fe20000010000 */
[----:B------:R-:W-:-:S04]  /*5180*/  PLOP3.LUT P0, PT, PT, PT, UP2, 0x80, 0x8 ;  /* 0x000000000008781c */ /* 0x000fc80003f0f028 */
[----:B------:R-:W-:Y:S01]  /*5190*/  @P6 FFMA.FTZ R94, R95, UR31, R162 ;  /* 0x0000001f5f5e6c23 */ /* 0x000fe200080100a2 */
[----:B------:R-:W-:Y:S01]  /*51a0*/  PLOP3.LUT P6, PT, PT, PT, UP2, 0x80, 0x8 ;  /* 0x000000000008781c */ /* 0x000fe20003fcf028 */
[----:B------:R-:W-:Y:S01]  /*51b0*/  @P5 FFMA.FTZ R4, R194, UR6, R182 ;  /* 0x00000006c2045c23 */ /* 0x000fe200080100b6 */
[----:B------:R-:W-:Y:S02]  /*51c0*/  PLOP3.LUT P5, PT, PT, PT, UP2, 0x80, 0x8 ;  /* 0x000000000008781c */ /* 0x000fe40003faf028 */
[----:B------:R-:W-:-:S04]  /*51d0*/  MOV R95, R163 ;  /* 0x000000a3005f7202 */ /* 0x000fc80000000f00 */
        /* <DEDUP_REMOVED lines=26> */
[----:B------:R-:W-:-:S05]  /*5380*/  @P0 FADD.FTZ R4, R215, -R4 ;  /* 0x80000004d7040221 */ /* 0x000fca0000010000 */
[----:B------:R-:W-:Y:S02]  /*5390*/  @P6 FFMA.FTZ R171, R4, UR31, R167 ;  /* 0x0000001f04ab6c23 */ /* 0x000fe400080100a7 */
[----:B------:R-:W-:Y:S01]  /*53a0*/  @P5 FFMA.FTZ R92, R5, UR31, R160 ;  /* 0x0000001f055c5c23 */ /* 0x000fe200080100a0 */
[----:B------:R-:W-:Y:S06]  /*53b0*/  BRA.U !UP3, `(.L_x_5005) ;  /* 0x000000010b2c7547 */ /* 0x000fec000b800000 */
[----:B------:R-:W-:Y:S01]  /*53c0*/  LOP3.LUT P0, RZ, R200, 0xff, RZ, 0xc0, !PT ;  /* 0x000000ffc8ff7812 */ /* 0x000fe2000780c0ff */
[----:B------:R-:W-:Y:S01]  /*53d0*/  FMUL.FTZ R4, R92, UR21 ;  /* 0x000000155c047c20 */ /* 0x000fe20008410000 */
[----:B------:R-:W-:-:S03]  /*53e0*/  IMAD.MOV.U32 R5, RZ, RZ, RZ ;  /* 0x000000ffff057224 */ /* 0x000fc600078e00ff */
        /* <DEDUP_REMOVED lines=8> */
.L_x_5005:
[----:B------:R-:W-:Y:S05]  /*5470*/  BRA.U !UP3, `(.L_x_5006) ;  /* 0x000000010b307547 */ /* 0x000fea000b800000 */
        /* <DEDUP_REMOVED lines=12> */
.L_x_5006:
[----:B------:R-:W-:Y:S05]  /*5540*/  BRA.U !UP3, `(.L_x_5007) ;  /* 0x000000010b2c7547 */ /* 0x000fea000b800000 */
        /* <DEDUP_REMOVED lines=11> */
.L_x_5007:
        /* <DEDUP_REMOVED lines=13> */
.L_x_5008:
        /* <DEDUP_REMOVED lines=12> */
.L_x_5009:
[----:B------:R-:W-:Y:S05]  /*5790*/  BRA.U !UP3, `(.L_x_5010) ;  /* 0x000000010b307547 */ /* 0x000fea000b800000 */
[----:B------:R-:W-:Y:S01]  /*57a0*/  LOP3.LUT P0, RZ, R201, 0xff00, RZ, 0xc0, !PT ;  /* 0x0000ff00c9ff7812 */ /* 0x000fe2000780c0ff */
[----:B------:R-:W-:-:S04]  /*57b0*/  FMUL.FTZ R4, R169, UR21 ;  /* 0x00000015a9047c20 */ /* 0x000fc80008410000 */
[----:B------:R-:W-:Y:S01]  /*57c0*/  FMUL.FTZ R180, R4, UR20 ;  /* 0x0000001404b47c20 */ /* 0x000fe20008410000 */
[----:B------:R-:W-:-:S03]  /*57d0*/  IMAD.MOV.U32 R4, RZ, RZ, RZ ;  /* 0x000000ffff047224 */ /* 0x000fc600078e00ff */
        /* <DEDUP_REMOVED lines=8> */
.L_x_5010:
        /* <DEDUP_REMOVED lines=12> */
.L_x_5011:
        /* <DEDUP_REMOVED lines=15> */
.L_x_5004:
        /* <DEDUP_REMOVED lines=19> */
.L_x_5013:
        /* <DEDUP_REMOVED lines=20> */
.L_x_5014:
        /* <DEDUP_REMOVED lines=19> */
.L_x_5015:
        /* <DEDUP_REMOVED lines=20> */
.L_x_5016:
        /* <DEDUP_REMOVED lines=11> */
[----:B------:R-:W-:Y:S02]  /*5fa0*/  @P5 IMAD.U32 R180, R174, 0x10000, RZ ;  /* 0x00010000aeb45824 */ /* 0x000fe400078e00ff */
[----:B------:R-:W-:-:S04]  /*5fb0*/  FMUL.FTZ R181, R4, UR20 ;  /* 0x0000001404b57c20 */ /* 0x000fc80008410000 */
[-C--:B------:R-:W-:Y:S01]  /*5fc0*/  FMUL.FTZ R4, R56, R181.reuse ;  /* 0x000000b538047220 */ /* 0x080fe20000410000 */
[----:B------:R-:W-:-:S04]  /*5fd0*/  @P5 FMUL.FTZ R5, R180, R181 ;  /* 0x000000b5b4055220 */ /* 0x000fc80000410000 */
[----:B------:R-:W-:Y:S01]  /*5fe0*/  FSEL R4, R4, RZ, P5 ;  /* 0x000000ff04047208 */ /* 0x000fe20002800000 */
[----:B------:R-:W-:-:S03]  /*5ff0*/  FADD.FTZ R140, R140, R5 ;  /* 0x000000058c8c7221 */ /* 0x000fc60000010000 */
[----:B------:R-:W-:-:S04]  /*6000*/  F2FP.BF16.F32.PACK_AB R4, RZ, R4 ;  /* 0x00000004ff04723e */ /* 0x000fc800000010ff */
[----:B------:R-:W-:-:S07]  /*6010*/  PRMT R178, R4, 0x7610, R178 ;  /* 0x0000761004b27816 */ /* 0x000fce00000000b2 */
.L_x_5017:
        /* <DEDUP_REMOVED lines=20> */
.L_x_5018:
        /* <DEDUP_REMOVED lines=19> */
.L_x_5019:
        /* <DEDUP_REMOVED lines=22> */
.L_x_5003:
[----:B------:R-:W-:-:S04]  /*63f0*/  UISETP.NE.U32.AND UP0, UPT, UR24, URZ, UPT ;  /* 0x000000ff1800728c */ /* 0x000fc8000bf05070 */
[----:B------:R-:W-:-:S06]  /*6400*/  UISETP.NE.AND.EX UP0, UPT, UR25, URZ, UPT, UP0 ;  /* 0x000000ff1900728c */ /* 0x000fcc000bf05300 */
[----:B------:R-:W-:-:S13]  /*6410*/  PLOP3.LUT P4, PT, PT, PT, UP0, 0x80, 0x8 ;  /* 0x000000000008781c */ /* 0x000fda0003f8f008 */
        /* <DEDUP_REMOVED lines=25> */
[----:B------:R-:W-:-:S04]  /*65b0*/  ISETP.LT.AND P0, PT, RZ, UR32, PT ;  /* 0x00000020ff007c0c */ /* 0x000fc8000bf01270 */
        /* <DEDUP_REMOVED lines=8> */
[----:B------:R-:W-:Y:S06]  /*6640*/  BRA.U !UP3, `(.L_x_5021) ;  /* 0x000000010b2c7547 */ /* 0x000fec000b800000 */
[----:B-----5:R-:W-:Y:S01]  /*6650*/  LOP3.LUT P0, RZ, R200, 0xff, RZ, 0xc0, !PT ;  /* 0x000000ffc8ff7812 */ /* 0x020fe2000780c0ff */
        /* <DEDUP_REMOVED lines=10> */
.L_x_5021:
[----:B------:R-:W-:Y:S05]  /*6700*/  BRA.U !UP3, `(.L_x_5022) ;  /* 0x000000010b307547 */ /* 0x000fea000b800000 */
        /* <DEDUP_REMOVED lines=12> */
.L_x_5022:
[----:B------:R-:W-:Y:S05]  /*67d0*/  BRA.U !UP3, `(.L_x_5023) ;  /* 0x000000010b2c7547 */ /* 0x000fea000b800000 */
        /* <DEDUP_REMOVED lines=11> */
.L_x_5023:
        /* <DEDUP_REMOVED lines=13> */
.L_x_5024:
        /* <DEDUP_REMOVED lines=12> */
.L_x_5025:
[----:B------:R-:W-:Y:S05]  /*6a20*/  BRA.U !UP3, `(.L_x_5026) ;  /* 0x000000010b307547 */ /* 0x000fea000b800000 */
[----:B-----5:R-:W-:Y:S01]  /*6a30*/  LOP3.LUT P0, RZ, R201, 0xff00, RZ, 0xc0, !PT ;  /* 0x0000ff00c9ff7812 */ /* 0x020fe2000780c0ff */
        /* <DEDUP_REMOVED lines=11> */
.L_x_5026:
        /* <DEDUP_REMOVED lines=12> */
.L_x_5027:
        /* <DEDUP_REMOVED lines=15> */
.L_x_5020:
        /* <DEDUP_REMOVED lines=17> */
[----:B------:R-:W-:Y:S01]  /*6db0*/  FMUL.FTZ R4, R5, UR31 ;  /* 0x0000001f05047c20 */ /* 0x000fe20008410000 */
[----:B------:R-:W-:-:S04]  /*6dc0*/  SHF.L.U32 R5, R172, 0x10, RZ ;  /* 0x00000010ac057819 */ /* 0x000fc800000006ff */
[----:B------:R-:W-:-:S05]  /*6dd0*/  FSEL R4, R4, RZ, P0 ;  /* 0x000000ff04047208 */ /* 0x000fca0000000000 */
[----:B------:R-:W-:-:S04]  /*6de0*/  FMUL.FTZ R4, R4, UR21 ;  /* 0x0000001504047c20 */ /* 0x000fc80008410000 */
[----:B------:R-:W-:-:S04]  /*6df0*/  FMUL.FTZ R4, R4, UR20 ;  /* 0x0000001404047c20 */ /* 0x000fc80008410000 */
[----:B------:R-:W-:-:S07]  /*6e00*/  FMUL.FTZ R5, R5, R4 ;  /* 0x0000000405057220 */ /* 0x000fce0000410000 */
.L_x_5030:
[----:B------:R-:W-:Y:S05]  /*6e10*/  BSYNC.RECONVERGENT B1 ;  /* 0x0000000000017941 */ /* 0x000fea0003800200 */
.L_x_5029:
[----:B------:R-:W-:Y:S01]  /*6e20*/  F2FP.BF16.F32.PACK_AB R180, RZ, R180 ;  /* 0x000000b4ffb4723e */ /* 0x000fe200000010ff */
[----:B------:R-:W-:-:S03]  /*6e30*/  FADD.FTZ R136, R136, R5 ;  /* 0x0000000588887221 */ /* 0x000fc60000010000 */
[----:B------:R-:W-:-:S07]  /*6e40*/  PRMT R176, R180, 0x7610, R176 ;  /* 0x00007610b4b07816 */ /* 0x000fce00000000b0 */
.L_x_5028:
        /* <DEDUP_REMOVED lines=24> */
.L_x_5033:
[----:B------:R-:W-:Y:S05]  /*6fd0*/  BSYNC.RECONVERGENT B1 ;  /* 0x0000000000017941 */ /* 0x000fea0003800200 */
.L_x_5032:
[----:B------:R-:W-:Y:S01]  /*6fe0*/  F2FP.BF16.F32.PACK_AB R180, RZ, R180 ;  /* 0x000000b4ffb4723e */ /* 0x000fe200000010ff */
[----:B------:R-:W-:-:S03]  /*6ff0*/  FADD.FTZ R137, R137, R4 ;  /* 0x0000000489897221 */ /* 0x000fc60000010000 */
[----:B------:R-:W-:-:S07]  /*7000*/  PRMT R176, R176, 0x5410, R180 ;  /* 0x00005410b0b07816 */ /* 0x000fce00000000b4 */
.L_x_5031:
        /* <DEDUP_REMOVED lines=11> */
[----:B------:R-:W-:-:S04]  /*70c0*/  IMAD.MOV.U32 R5, RZ, RZ, RZ ;  /* 0x000000ffff057224 */ /* 0x000fc800078e00ff */
        /* <DEDUP_REMOVED lines=11> */
.L_x_5036:
[----:B------:R-:W-:Y:S05]  /*7180*/  BSYNC.RECONVERGENT B1 ;  /* 0x0000000000017941 */ /* 0x000fea0003800200 */
.L_x_5035:
[----:B------:R-:W-:Y:S01]  /*7190*/  F2FP.BF16.F32.PACK_AB R180, RZ, R180 ;  /* 0x000000b4ffb4723e */ /* 0x000fe200000010ff */
[----:B------:R-:W-:-:S03]  /*71a0*/  FADD.FTZ R138, R138, R5 ;  /* 0x000000058a8a7221 */ /* 0x000fc60000010000 */
[----:B------:R-:W-:-:S07]  /*71b0*/  PRMT R177, R180, 0x7610, R177 ;  /* 0x00007610b4b17816 */ /* 0x000fce00000000b1 */
.L_x_5034:
        /* <DEDUP_REMOVED lines=11> */
[----:B------:R-:W-:Y:S02]  /*7270*/  FSEL R180, R4, RZ, P0 ;  /* 0x000000ff04b47208 */ /* 0x000fe40000000000 */
[----:B------:R-:W-:Y:S01]  /*7280*/  MOV R4, RZ ;  /* 0x000000ff00047202 */ /* 0x000fe20000000f00 */
        /* <DEDUP_REMOVED lines=11> */
.L_x_5039:
[----:B------:R-:W-:Y:S05]  /*7340*/  BSYNC.RECONVERGENT B1 ;  /* 0x0000000000017941 */ /* 0x000fea0003800200 */
.L_x_5038:
[----:B------:R-:W-:Y:S01]  /*7350*/  F2FP.BF16.F32.PACK_AB R180, RZ, R180 ;  /* 0x000000b4ffb4723e */ /* 0x000fe200000010ff */
[----:B------:R-:W-:-:S03]  /*7360*/  FADD.FTZ R139, R139, R4 ;  /* 0x000000048b8b7221 */ /* 0x000fc60000010000 */
[----:B------:R-:W-:-:S07]  /*7370*/  PRMT R177, R177, 0x5410, R180 ;  /* 0x00005410b1b17816 */ /* 0x000fce00000000b4 */
.L_x_5037:
        /* <DEDUP_REMOVED lines=11> */
[----:B------:R-:W-:-:S04]  /*7430*/  HFMA2 R5, -RZ, RZ, 0, 0 ;  /* 0x00000000ff057431 */ /* 0x000fc800000001ff */
        /* <DEDUP_REMOVED lines=11> */
.L_x_5042:
[----:B------:R-:W-:Y:S05]  /*74f0*/  BSYNC.RECONVERGENT B1 ;  /* 0x0000000000017941 */ /* 0x000fea0003800200 */
.L_x_5041:
[----:B------:R-:W-:Y:S01]  /*7500*/  F2FP.BF16.F32.PACK_AB R180, RZ, R180 ;  /* 0x000000b4ffb4723e */ /* 0x000fe200000010ff */
[----:B------:R-:W-:-:S03]  /*7510*/  FADD.FTZ R140, R140, R5 ;  /* 0x000000058c8c7221 */ /* 0x000fc60000010000 */
[----:B------:R-:W-:-:S07]  /*7520*/  PRMT R178, R180, 0x7610, R178 ;  /* 0x00007610b4b27816 */ /* 0x000fce00000000b2 */
.L_x_5040:
        /* <DEDUP_REMOVED lines=24> */
.L_x_5045:
[----:B------:R-:W-:Y:S05]  /*76b0*/  BSYNC.RECONVERGENT B1 ;  /* 0x0000000000017941 */ /* 0x000fea0003800200 */
.L_x_5044:
[----:B------:R-:W-:Y:S01]  /*76c0*/  F2FP.BF16.F32.PACK_AB R180, RZ, R180 ;  /* 0x000000b4ffb4723e */ /* 0x000fe200000010ff */
[----:B------:R-:W-:-:S03]  /*76d0*/  FADD.FTZ R141, R141, R4 ;  /* 0x000000048d8d7221 */ /* 0x000fc60000010000 */
[----:B------:R-:W-:-:S07]  /*76e0*/  PRMT R178, R178, 0x5410, R180 ;  /* 0x00005410b2b27816 */ /* 0x000fce00000000b4 */
.L_x_5043:
        /* <DEDUP_REMOVED lines=23> */
.L_x_5048:
[----:B------:R-:W-:Y:S05]  /*7860*/  BSYNC.RECONVERGENT B1 ;  /* 0x0000000000017941 */ /* 0x000fea0003800200 */
.L_x_5047:
[----:B------:R-:W-:Y:S01]  /*7870*/  F2FP.BF16.F32.PACK_AB R180, RZ, R180 ;  /* 0x000000b4ffb4723e */ /* 0x000fe200000010ff */
[----:B------:R-:W-:-:S03]  /*7880*/  FADD.FTZ R142, R142, R5 ;  /* 0x000000058e8e7221 */ /* 0x000fc60000010000 */
[----:B------:R-:W-:-:S07]  /*7890*/  PRMT R179, R180, 0x7610, R179 ;  /* 0x00007610b4b37816 */ /* 0x000fce00000000b3 */
.L_x_5046:
        /* <DEDUP_REMOVED lines=11> */
[----:B------:R-:W-:Y:S01]  /*7950*/  MOV R4, RZ ;  /* 0x000000ff00047202 */ /* 0x000fe20000000f00 */
[----:B------:R-:W-:Y:S02]  /*7960*/  @P0 IMAD.U32 R5, R5, 0x10000, RZ ;  /* 0x0001000005050824 */ /* 0x000fe400078e00ff */
[----:B------:R-:W-:Y:S02]  /*7970*/  FMUL.FTZ R180, R59, R184 ;  /* 0x000000b83bb47220 */ /* 0x000fe40000410000 */
[----:B------:R-:W-:-:S03]  /*7980*/  @P0 FMUL.FTZ R4, R184, R5 ;  /* 0x00000005b8040220 */ /* 0x000fc60000410000 */
[----:B------:R-:W-:Y:S01]  /*7990*/  FSEL R180, R180, RZ, P0 ;  /* 0x000000ffb4b47208 */ /* 0x000fe20000000000 */
[----:B------:R-:W-:-:S03]  /*79a0*/  FADD.FTZ R143, R143, R4 ;  /* 0x000000048f8f7221 */ /* 0x000fc60000010000 */
[----:B------:R-:W-:-:S04]  /*79b0*/  F2FP.BF16.F32.PACK_AB R180, RZ, R180 ;  /* 0x000000b4ffb4723e */ /* 0x000fc800000010ff */
[----:B------:R-:W-:-:S07]  /*79c0*/  PRMT R179, R179, 0x5410, R180 ;  /* 0x00005410b3b37816 */ /* 0x000fce00000000b4 */
.L_x_5012:
[----:B0-----:R-:W0:Y:S01]  /*79d0*/  @P4 LDC.64 R180, c[0x0][0x478] ;  /* 0x00011e00ffb44b82 */ /* 0x001e220000000a00 */
[----:B------:R-:W1:Y:S01]  /*79e0*/  @UP3 LDCU.64 UR4, c[0x0][0x468] ;  /* 0x00008d00ff0437ac */ /* 0x000e620008000a00 */
[----:B------:R-:W-:Y:S02]  /*79f0*/  PLOP3.LUT P0, PT, PT, PT, UP3, 0x80, 0x8 ;  /* 0x000000000008781c */ /* 0x000fe40003f0f038 */
[----:B------:R-:W-:Y:S02]  /*7a00*/  PLOP3.LUT P5, PT, PT, PT, UP3, 0x80, 0x8 ;  /* 0x000000000008781c */ /* 0x000fe40003faf038 */
[----:B------:R-:W-:-:S09]  /*7a10*/  MOV R4, 0x10 ;  /* 0x0000001000047802 */ /* 0x000fd20000000f00 */
[C---:B-1----:R-:W-:Y:S01]  /*7a20*/  @P0 IMAD.WIDE.U32 R4, R183.reuse, R4, UR4 ;  /* 0x00000004b7040e25 */ /* 0x042fe2000f8e0004 */
[----:B------:R-:W-:-:S03]  /*7a30*/  IADD3 R183, PT, PT, R183, 0x80, RZ ;  /* 0x00000080b7b77810 */ /* 0x000fc60007ffe0ff */
[C---:B0-----:R-:W-:Y:S01]  /*7a40*/  @P4 IMAD.WIDE.U32 R180, R0.reuse, 0x20, R180 ;  /* 0x0000002000b44825 */ /* 0x041fe200078e00b4 */
[----:B------:R-:W-:-:S04]  /*7a50*/  IADD3 R0, PT, PT, R0, 0x80, RZ ;  /* 0x0000008000007810 */ /* 0x000fc80007ffe0ff */
[----:B------:R1:W-:Y:S04]  /*7a60*/  @P4 STG.E.128 desc[UR10][R180.64], R92 ;  /* 0x0000005cb4004986 */ /* 0x0003e8000c101d0a */
[----:B------:R1:W-:Y:S04]  /*7a70*/  @P4 STG.E.128 desc[UR10][R180.64+0x10], R168 ;  /* 0x000010a8b4004986 */ /* 0x0003e8000c101d0a */
[----:B------:R1:W-:Y:S02]  /*7a80*/  @P5 STG.E.128 desc[UR10][R4.64], R176 ;  /* 0x000000b004005986 */ /* 0x0003e4000c101d0a */
.L_x_5001:
[----:B------:R-:W-:Y:S05]  /*7a90*/  BSYNC.RECONVERGENT B0 ;  /* 0x0000000000007941 */ /* 0x000fea0003800200 */
.L_x_5000:
[----:B------:R-:W-:Y:S04]  /*7aa0*/  BSSY.RECONVERGENT B0, `(.L_x_5049) ;  /* 0x00002b1000007945 */ /* 0x000fe80003800200 */
[----:B------:R-:W-:Y:S05]  /*7ab0*/  @!P3 BRA `(.L_x_5050) ;  /* 0x0000002800bcb947 */ /* 0x000fea0003800000 */
[----:B------:R-:W-:-:S04]  /*7ac0*/  UISETP.NE.U32.AND UP0, UPT, UR22, URZ, UPT ;  /* 0x000000ff1600728c */ /* 0x000fc8000bf05070 */
[----:B------:R-:W-:Y:S01]  /*7ad0*/  UISETP.NE.AND.EX UP0, UPT, UR23, URZ, UPT, UP0 ;  /* 0x000000ff1700728c */ /* 0x000fe2000bf05300 */
[----:B------:R-:W-:Y:S10]  /*7ae0*/  BRA.U !UP3, `(.L_x_5051) ;  /* 0x000000010b0c7547 */ /* 0x000ff4000b800000 */
[----:B01----:R-:W0:Y:S02]  /*7af0*/  LDC.64 R4, c[0x0][0x390] ;  /* 0x0000e400ff047b82 */ /* 0x003e240000000a00 */
[----:B0-----:R-:W-:-:S05]  /*7b00*/  IMAD.WIDE.U32 R4, R183, 0x10, R4 ;  /* 0x00000010b7047825 */ /* 0x001fca00078e0004 */
[----:B-----5:R2:W5:Y:S02]  /*7b10*/  LDG.E.128 R172, desc[UR10][R4.64] ;  /* 0x0000000a04ac7981 */ /* 0x020564000c1e1d00 */
.L_x_5051:
[----:B------:R-:W-:Y:S05]  /*7b20*/  BRA.U !UP0, `(.L_x_5052) ;  /* 0x0000001508007547 */ /* 0x000fea000b800000 */
[----:B------:R-:W-:-:S04]  /*7b30*/  UISETP.NE.U32.AND UP0, UPT, UR24, URZ, UPT ;  /* 0x000000ff1800728c */ /* 0x000fc8000bf05070 */
[----:B------:R-:W-:-:S06]  /*7b40*/  UISETP.NE.AND.EX UP0, UPT, UR25, URZ, UPT, UP0 ;  /* 0x000000ff1900728c */ /* 0x000fcc000bf05300 */
[----:B------:R-:W-:-:S13]  /*7b50*/  PLOP3.LUT P4, PT, PT, PT, UP0, 0x80, 0x8 ;  /* 0x000000000008781c */ /* 0x000fda0003f8f008 */
[----:B------:R-:W-:Y:S05]  /*7b60*/  @!P4 BRA `(.L_x_5053) ;  /* 0x000000080078c947 */ /* 0x000fea0003800000 */
[----:B------:R-:W-:Y:S01]  /*7b70*/  PLOP3.LUT P0, PT, PT, PT, UP2, 0x80, 0x8 ;  /* 0x000000000008781c */ /* 0x000fe20003f0f028 */
[----:B01---5:R-:W-:Y:S01]  /*7b80*/  IMAD.MOV.U32 R92, RZ, RZ, R24 ;  /* 0x000000ffff5c7224 */ /* 0x023fe200078e0018 */
[----:B------:R-:W-:Y:S02]  /*7b90*/  PLOP3.LUT P6, PT, PT, PT, UP2, 0x80, 0x8 ;  /* 0x000000000008781c */ /* 0x000fe40003fcf028 */
[----:B------:R-:W-:Y:S02]  /*7ba0*/  PLOP3.LUT P5, PT, PT, PT, UP2, 0x80, 0x8 ;  /* 0x000000000008781c */ /* 0x000fe40003faf028 */
[----:B------:R-:W-:Y:S02]  /*7bb0*/  MOV R93, R25 ;  /* 0x00000019005d7202 */ /* 0x000fe40000000f00 */
[----:B------:R-:W-:Y:S02]  /*7bc0*/  MOV R94, R26 ;  /* 0x0000001a005e7202 */ /* 0x000fe40000000f00 */
[----:B------:R-:W-:-:S02]  /*7bd0*/  MOV R168, R20 ;  /* 0x0000001400a87202 */ /* 0x000fc40000000f00 */
[----:B------:R-:W-:Y:S01]  /*7be0*/  MOV R170, R22 ;  /* 0x0000001600aa7202 */ /* 0x000fe20000000f00 */
[----:B--2---:R-:W-:Y:S01]  /*7bf0*/  @P0 FFMA.FTZ R5, R217, UR6, R182 ;  /* 0x00000006d9050c23 */ /* 0x004fe200080100b6 */
[----:B------:R-:W-:-:S03]  /*7c00*/  PLOP3.LUT P0, PT, PT, PT, UP2, 0x80, 0x8 ;  /* 0x000000000008781c */ /* 0x000fc60003f0f028 */
        /* <DEDUP_REMOVED lines=58> */
.L_x_5054:
        /* <DEDUP_REMOVED lines=13> */
.L_x_5055:
        /* <DEDUP_REMOVED lines=12> */
.L_x_5056:
        /* <DEDUP_REMOVED lines=13> */
.L_x_5057:
        /* <DEDUP_REMOVED lines=12> */
.L_x_5058:
        /* <DEDUP_REMOVED lines=13> */
.L_x_5059:
        /* <DEDUP_REMOVED lines=12> */
.L_x_5060:
[----:B------:R-:W-:Y:S05]  /*8460*/  BRA.U !UP3, `(.L_x_5061) ;  /* 0x000000210b287547 */ /* 0x000fea000b800000 */
        /* <DEDUP_REMOVED lines=14> */
.L_x_5053:
[----:B------:R-:W-:Y:S05]  /*8550*/  BRA.U !UP3, `(.L_x_5062) ;  /* 0x000000010b487547 */ /* 0x000fea000b800000 */
[----:B------:R-:W-:Y:S02]  /*8560*/  PLOP3.LUT P5, PT, PT, PT, UP2, 0x80, 0x8 ;  /* 0x000000000008781c */ /* 0x000fe40003faf028 */
[----:B------:R-:W-:Y:S02]  /*8570*/  PLOP3.LUT P6, PT, PT, PT, UP2, 0x80, 0x8 ;  /* 0x000000000008781c */ /* 0x000fe40003fcf028 */
[----:B------:R-:W-:Y:S02]  /*8580*/  PLOP3.LUT P0, PT, PT, PT, UP2, 0x80, 0x8 ;  /* 0x000000000008781c */ /* 0x000fe40003f0f028 */
[----:B012--5:R-:W-:-:S07]  /*8590*/  MOV R4, R24 ;  /* 0x0000001800047202 */ /* 0x027fce0000000f00 */
        /* <DEDUP_REMOVED lines=14> */
.L_x_5062:
        /* <DEDUP_REMOVED lines=8> */
[----:B------:R-:W-:-:S04]  /*8700*/  @P5 FFMA.FTZ R4, R180, UR31, R25 ;  /* 0x0000001fb4045c23 */ /* 0x000fc80008010019 */
[----:B------:R-:W-:Y:S02]  /*8710*/  FMUL.FTZ R4, R4, UR21 ;  /* 0x0000001504047c20 */ /* 0x000fe40008410000 */
[----:B------:R-:W-:Y:S02]  /*8720*/  @P6 PRMT R5, R172, 0x7632, R5 ;  /* 0x00007632ac056816 */ /* 0x000fe40000000005 */
[----:B------:R-:W-:Y:S01]  /*8730*/  FMUL.FTZ R184, R4, UR20 ;  /* 0x0000001404b87c20 */ /* 0x000fe20008410000 */
[----:B------:R-:W-:Y:S02]  /*8740*/  HFMA2 R4, -RZ, RZ, 0, 0 ;  /* 0x00000000ff047431 */ /* 0x000fe400000001ff */
[----:B------:R-:W-:Y:S02]  /*8750*/  @P6 IMAD.U32 R5, R5, 0x10000, RZ ;  /* 0x0001000005056824 */ /* 0x000fe400078e00ff */
[----:B------:R-:W-:Y:S02]  /*8760*/  FMUL.FTZ R180, R69, R184 ;  /* 0x000000b845b47220 */ /* 0x000fe40000410000 */
[----:B------:R-:W-:-:S03]  /*8770*/  @P6 FMUL.FTZ R4, R184, R5 ;  /* 0x00000005b8046220 */ /* 0x000fc60000410000 */
[----:B------:R-:W-:Y:S01]  /*8780*/  FSEL R180, R180, RZ, P6 ;  /* 0x000000ffb4b47208 */ /* 0x000fe20003000000 */
[----:B------:R-:W-:-:S03]  /*8790*/  FADD.FTZ R145, R145, R4 ;  /* 0x0000000491917221 */ /* 0x000fc60000010000 */
[----:B------:R-:W-:-:S04]  /*87a0*/  F2FP.BF16.F32.PACK_AB R180, RZ, R180 ;  /* 0x000000b4ffb4723e */ /* 0x000fc800000010ff */
[----:B------:R-:W-:-:S07]  /*87b0*/  PRMT R176, R176, 0x5410, R180 ;  /* 0x00005410b0b07816 */ /* 0x000fce00000000b4 */
.L_x_5063:
        /* <DEDUP_REMOVED lines=19> */
.L_x_5064:
        /* <DEDUP_REMOVED lines=20> */
.L_x_5065:
        /* <DEDUP_REMOVED lines=19> */
.L_x_5066:
        /* <DEDUP_REMOVED lines=20> */
.L_x_5067:
        /* <DEDUP_REMOVED lines=19> */
.L_x_5068:
[----:B------:R-:W-:Y:S05]  /*8dd0*/  BRA.U !UP3, `(.L_x_5061) ;  /* 0x000000150bcc7547 */ /* 0x000fea000b800000 */
[----:B------:R-:W-:Y:S02]  /*8de0*/  PLOP3.LUT P0, PT, PT, PT, UP2, 0x80, 0x8 ;  /* 0x000000000008781c */ /* 0x000fe40003f0f028 */
[----:B------:R-:W-:Y:S02]  /*8df0*/  PLOP3.LUT P6, PT, PT, PT, UP2, 0x80, 0x8 ;  /* 0x000000000008781c */ /* 0x000fe40003fcf028 */
[----:B------:R-:W-:Y:S02]  /*8e00*/  PLOP3.LUT P5, PT, PT, PT, UP2, 0x80, 0x8 ;  /* 0x000000000008781c */ /* 0x000fe40003faf028 */
[----:B012--5:R-:W-:-:S07]  /*8e10*/  MOV R4, R23 ;  /* 0x0000001700047202 */ /* 0x027fce0000000f00 */
        /* <DEDUP_REMOVED lines=17> */
.L_x_5052:
[----:B------:R-:W-:-:S04]  /*8f30*/  UISETP.NE.U32.AND UP0, UPT, UR24, URZ, UPT ;  /* 0x000000ff1800728c */ /* 0x000fc8000bf05070 */
[----:B------:R-:W-:-:S06]  /*8f40*/  UISETP.NE.AND.EX UP0, UPT, UR25, URZ, UPT, UP0 ;  /* 0x000000ff1900728c */ /* 0x000fcc000bf05300 */
[----:B------:R-:W-:-:S13]  /*8f50*/  PLOP3.LUT P4, PT, PT, PT, UP0, 0x80, 0x8 ;  /* 0x000000000008781c */ /* 0x000fda0003f8f008 */
[----:B------:R-:W-:Y:S05]  /*8f60*/  @!P4 BRA `(.L_x_5069) ;  /* 0x00000008001cc947 */ /* 0x000fea0003800000 */
[--C-:B01----:R-:W-:Y:S01]  /*8f70*/  FFMA.FTZ R169, R221, UR6, R182.reuse ;  /* 0x00000006dda97c23 */ /* 0x103fe200080100b6 */
[--C-:B------:R-:W-:Y:S01]  /*8f80*/  FFMA.FTZ R170, R218, UR6, R182.reuse ;  /* 0x00000006daaa7c23 */ /* 0x100fe200080100b6 */
[--C-:B--2---:R-:W-:Y:S01]  /*8f90*/  FFMA.FTZ R5, R217, UR6, R182.reuse ;  /* 0x00000006d9057c23 */ /* 0x104fe200080100b6 */
        /* <DEDUP_REMOVED lines=42> */
.L_x_5070:
        /* <DEDUP_REMOVED lines=13> */
.L_x_5071:
        /* <DEDUP_REMOVED lines=12> */
.L_x_5072:
        /* <DEDUP_REMOVED lines=13> */
.L_x_5073:
        /* <DEDUP_REMOVED lines=12> */
.L_x_5074:
        /* <DEDUP_REMOVED lines=13> */
.L_x_5075:
        /* <DEDUP_REMOVED lines=12> */
.L_x_5076:
[----:B------:R-:W-:Y:S05]  /*96f0*/  BRA.U !UP3, `(.L_x_5061) ;  /* 0x0000000d0b847547 */ /* 0x000fea000b800000 */
[----:B-----5:R-:W-:Y:S01]  /*9700*/  ISETP.GE.U32.AND P0, PT, R204, RZ, PT ;  /* 0x000000ffcc00720c */ /* 0x020fe20003f06070 */
[----:B------:R-:W-:-:S03]  /*9710*/  FMUL.FTZ R4, R171, UR21 ;  /* 0x00000015ab047c20 */ /* 0x000fc60008410000 */
[----:B------:R-:W-:Y:S01]  /*9720*/  ISETP.GE.U32.AND.EX P0, PT, R205, 0x1000000, PT, P0 ;  /* 0x01000000cd00780c */ /* 0x000fe20003f06100 */
[----:B------:R-:W-:Y:S01]  /*9730*/  FMUL.FTZ R182, R4, UR20 ;  /* 0x0000001404b67c20 */ /* 0x000fe20008410000 */
[----:B------:R-:W-:-:S03]  /*9740*/  IMAD.MOV.U32 R4, RZ, RZ, RZ ;  /* 0x000000ffff047224 */ /* 0x000fc600078e00ff */
        /* <DEDUP_REMOVED lines=9> */
.L_x_5069:
[----:B------:R-:W-:Y:S05]  /*97e0*/  BRA.U !UP3, `(.L_x_5077) ;  /* 0x000000010b687547 */ /* 0x000fea000b800000 */
[----:B012---:R-:W-:Y:S01]  /*97f0*/  FFMA.FTZ R5, R217, UR6, R182 ;  /* 0x00000006d9057c23 */ /* 0x007fe200080100b6 */
        /* <DEDUP_REMOVED lines=21> */
.L_x_5079:
[----:B------:R-:W-:Y:S05]  /*9950*/  BSYNC.RECONVERGENT B1 ;  /* 0x0000000000017941 */ /* 0x000fea0003800200 */
.L_x_5078:
[----:B------:R-:W-:Y:S01]  /*9960*/  F2FP.BF16.F32.PACK_AB R180, RZ, R180 ;  /* 0x000000b4ffb4723e */ /* 0x000fe200000010ff */
[----:B------:R-:W-:-:S03]  /*9970*/  FADD.FTZ R144, R144, R5 ;  /* 0x0000000590907221 */ /* 0x000fc60000010000 */
[----:B------:R-:W-:-:S07]  /*9980*/  PRMT R176, R180, 0x7610, R176 ;  /* 0x00007610b4b07816 */ /* 0x000fce00000000b0 */
.L_x_5077:
        /* <DEDUP_REMOVED lines=24> */
.L_x_5082:
[----:B------:R-:W-:Y:S05]  /*9b10*/  BSYNC.RECONVERGENT B1 ;  /* 0x0000000000017941 */ /* 0x000fea0003800200 */
.L_x_5081:
[----:B------:R-:W-:Y:S01]  /*9b20*/  F2FP.BF16.F32.PACK_AB R180, RZ, R180 ;  /* 0x000000b4ffb4723e */ /* 0x000fe200000010ff */
[----:B------:R-:W-:-:S03]  /*9b30*/  FADD.FTZ R145, R145, R4 ;  /* 0x0000000491917221 */ /* 0x000fc60000010000 */
[----:B------:R-:W-:-:S07]  /*9b40*/  PRMT R176, R176, 0x5410, R180 ;  /* 0x00005410b0b07816 */ /* 0x000fce00000000b4 */
.L_x_5080:
        /* <DEDUP_REMOVED lines=23> */
.L_x_5085:
[----:B------:R-:W-:Y:S05]  /*9cc0*/  BSYNC.RECONVERGENT B1 ;  /* 0x0000000000017941 */ /* 0x000fea0003800200 */
.L_x_5084:
[----:B------:R-:W-:Y:S01]  /*9cd0*/  F2FP.BF16.F32.PACK_AB R180, RZ, R180 ;  /* 0x000000b4ffb4723e */ /* 0x000fe200000010ff */
[----:B------:R-:W-:-:S03]  /*9ce0*/  FADD.FTZ R146, R146, R5 ;  /* 0x0000000592927221 */ /* 0x000fc60000010000 */
[----:B------:R-:W-:-:S07]  /*9cf0*/  PRMT R177, R180, 0x7610, R177 ;  /* 0x00007610b4b17816 */ /* 0x000fce00000000b1 */
.L_x_5083:
        /* <DEDUP_REMOVED lines=24> */
.L_x_5088:
[----:B------:R-:W-:Y:S05]  /*9e80*/  BSYNC.RECONVERGENT B1 ;  /* 0x0000000000017941 */ /* 0x000fea0003800200 */
.L_x_5087:
[----:B------:R-:W-:Y:S01]  /*9e90*/  F2FP.BF16.F32.PACK_AB R180, RZ, R180 ;  /* 0x000000b4ffb4723e */ /* 0x000fe200000010ff */
[----:B------:R-:W-:-:S03]  /*9ea0*/  FADD.FTZ R147, R147, R4 ;  /* 0x0000000493937221 */ /* 0x000fc60000010000 */
[----:B------:R-:W-:-:S07]  /*9eb0*/  PRMT R177, R177, 0x5410, R180 ;  /* 0x00005410b1b17816 */ /* 0x000fce00000000b4 */
.L_x_5086:
        /* <DEDUP_REMOVED lines=18> */
[----:B------:R-:W-:-:S04]  /*9fe0*/  IMAD.U32 R5, R174, 0x10000, RZ ;  /* 0x00010000ae057824 */ /* 0x000fc800078e00ff */
[----:B------:R-:W-:-:S05]  /*9ff0*/  FSEL R4, R4, RZ, P0 ;  /* 0x000000ff04047208 */ /* 0x000fca0000000000 */
[----:B------:R-:W-:-:S04]  /*a000*/  FMUL.FTZ R4, R4, UR21 ;  /* 0x0000001504047c20 */ /* 0x000fc80008410000 */
[----:B------:R-:W-:-:S04]  /*a010*/  FMUL.FTZ R4, R4, UR20 ;  /* 0x0000001404047c20 */ /* 0x000fc80008410000 */
[----:B------:R-:W-:-:S07]  /*a020*/  FMUL.FTZ R5, R5, R4 ;  /* 0x0000000405057220 */ /* 0x000fce0000410000 */
.L_x_5091:
[----:B------:R-:W-:Y:S05]  /*a030*/  BSYNC.RECONVERGENT B1 ;  /* 0x0000000000017941 */ /* 0x000fea0003800200 */
.L_x_5090:
[----:B------:R-:W-:Y:S01]  /*a040*/  F2FP.BF16.F32.PACK_AB R180, RZ, R180 ;  /* 0x000000b4ffb4723e */ /* 0x000fe200000010ff */
[----:B------:R-:W-:-:S03]  /*a050*/  FADD.FTZ R148, R148, R5 ;  /* 0x0000000594947221 */ /* 0x000fc60000010000 */
[----:B------:R-:W-:-:S07]  /*a060*/  PRMT R178, R180, 0x7610, R178 ;  /* 0x00007610b4b27816 */ /* 0x000fce00000000b2 */
.L_x_5089:
        /* <DEDUP_REMOVED lines=24> */
.L_x_5094:
[----:B------:R-:W-:Y:S05]  /*a1f0*/  BSYNC.RECONVERGENT B1 ;  /* 0x0000000000017941 */ /* 0x000fea0003800200 */
.L_x_5093:
[----:B------:R-:W-:Y:S01]  /*a200*/  F2FP.BF16.F32.PACK_AB R180, RZ, R180 ;  /* 0x000000b4ffb4723e */ /* 0x000fe200000010ff */
[----:B------:R-:W-:-:S03]  /*a210*/  FADD.FTZ R149, R149, R4 ;  /* 0x0000000495957221 */ /* 0x000fc60000010000 */
[----:B------:R-:W-:-:S07]  /*a220*/  PRMT R178, R178, 0x5410, R180 ;  /* 0x00005410b2b27816 */ /* 0x000fce00000000b4 */
.L_x_5092:
        /* <DEDUP_REMOVED lines=23> */
.L_x_5097:
[----:B------:R-:W-:Y:S05]  /*a3a0*/  BSYNC.RECONVERGENT B1 ;  /* 0x0000000000017941 */ /* 0x000fea0003800200 */
.L_x_5096:
[----:B------:R-:W-:Y:S01]  /*a3b0*/  F2FP.BF16.F32.PACK_AB R180, RZ, R180 ;  /* 0x000000b4ffb4723e */ /* 0x000fe200000010ff */
[----:B------:R-:W-:-:S03]  /*a3c0*/  FADD.FTZ R150, R150, R5 ;  /* 0x0000000596967221 */ /* 0x000fc60000010000 */
[----:B------:R-:W-:-:S07]  /*a3d0*/  PRMT R179, R180, 0x7610, R179 ;  /* 0x00007610b4b37816 */ /* 0x000fce00000000b3 */
.L_x_5095:
[----:B------:R-:W-:Y:S05]  /*a3e0*/  BRA.U !UP3, `(.L_x_5061) ;  /* 0x000000010b487547 */ /* 0x000fea000b800000 */
[----:B------:R-:W-:Y:S01]  /*a3f0*/  FFMA.FTZ R182, R228, UR6, R182 ;  /* 0x00000006e4b67c23 */ /* 0x000fe200080100b6 */
[----:B-----5:R-:W-:Y:S02]  /*a400*/  ISETP.GE.U32.AND P0, PT, R204, RZ, PT ;  /* 0x000000ffcc00720c */ /* 0x020fe40003f06070 */
[----:B------:R-:W-:Y:S01]  /*a410*/  ISETP.LT.AND P5, PT, RZ, UR32, PT ;  /* 0x00000020ff007c0c */ /* 0x000fe2000bfa1270 */
[----:B------:R-:W-:Y:S01]  /*a420*/  FADD.FTZ R182, R231, -R182 ;  /* 0x800000b6e7b67221 */ /* 0x000fe20000010000 */
[----:B------:R-:W-:-:S03]  /*a430*/  ISETP.GE.U32.AND.EX P0, PT, R205, 0x1000000, PT, P0 ;  /* 0x01000000cd00780c */ /* 0x000fc60003f06100 */
[----:B012---:R-:W-:-:S05]  /*a440*/  FMUL.FTZ R4, R182, UR31 ;  /* 0x0000001fb6047c20 */ /* 0x007fca0008410000 */
        /* <DEDUP_REMOVED lines=12> */
.L_x_5061:
[----:B01----:R-:W0:Y:S01]  /*a510*/  @P4 LDC.64 R180, c[0x0][0x478] ;  /* 0x00011e00ffb44b82 */ /* 0x003e220000000a00 */
[----:B------:R-:W1:Y:S01]  /*a520*/  @UP3 LDCU.64 UR4, c[0x0][0x468] ;  /* 0x00008d00ff0437ac */ /* 0x000e620008000a00 */
[----:B------:R-:W-:Y:S02]  /*a530*/  PLOP3.LUT P0, PT, PT, PT, UP3, 0x80, 0x8 ;  /* 0x000000000008781c */ /* 0x000fe40003f0f038 */
[----:B------:R-:W-:Y:S02]  /*a540*/  PLOP3.LUT P5, PT, PT, PT, UP3, 0x80, 0x8 ;  /* 0x000000000008781c */ /* 0x000fe40003faf038 */
[----:B--2---:R-:W-:-:S09]  /*a550*/  MOV R4, 0x10 ;  /* 0x0000001000047802 */ /* 0x004fd20000000f00 */
[----:B-1----:R-:W-:-:S04]  /*a560*/  @P0 IMAD.WIDE.U32 R4, R183, R4, UR4 ;  /* 0x00000004b7040e25 */ /* 0x002fc8000f8e0004 */
[----:B0-----:R-:W-:-:S05]  /*a570*/  @P4 IMAD.WIDE.U32 R180, R0, 0x20, R180 ;  /* 0x0000002000b44825 */ /* 0x001fca00078e00b4 */
[----:B------:R2:W-:Y:S04]  /*a580*/  @P4 STG.E.128 desc[UR10][R180.64], R92 ;  /* 0x0000005cb4004986 */ /* 0x0005e8000c101d0a */
[----:B------:R2:W-:Y:S04]  /*a590*/  @P4 STG.E.128 desc[UR10][R180.64+0x10], R168 ;  /* 0x000010a8b4004986 */ /* 0x0005e8000c101d0a */
[----:B------:R2:W-:Y:S02]  /*a5a0*/  @P5 STG.E.128 desc[UR10][R4.64], R176 ;  /* 0x000000b004005986 */ /* 0x0005e4000c101d0a */
.L_x_5050:
[----:B------:R-:W-:Y:S05]  /*a5b0*/  BSYNC.RECONVERGENT B0 ;  /* 0x0000000000007941 */ /* 0x000fea0003800200 */
.L_x_5049:
[----:B------:R-:W-:Y:S02]  /*a5c0*/  UIADD3 UR28, UPT, UPT, UR28, UR26, URZ ;  /* 0x0000001a1c1c7290 */ /* 0x000fe4000fffe0ff */
[----:B------:R-:W-:Y:S02]  /*a5d0*/  UPLOP3.LUT UP1, UPT, UPT, UPT, UP1, 0x40, 0x4 ;  /* 0x000000000004789c */ /* 0x000fe40003f2e810 */
[----:B------:R-:W-:-:S09]  /*a5e0*/  UISETP.GE.AND UP0, UPT, UR28, UR27, UPT ;  /* 0x0000001b1c00728c */ /* 0x000fd2000bf06270 */
[----:B------:R-:W-:Y:S05]  /*a5f0*/  BRA.U !UP0, `(.L_x_5098) ;  /* 0xffffff6108747547 */ /* 0x000fea000b83ffff */
.L_x_4940:
[----:B------:R-:W3:Y:S01]  /*a600*/  S2UR UR4, SR_CTAID.X ;  /* 0x00000000000479c3 */ /* 0x000ee20000002500 */
[----:B------:R-:W-:Y:S01]  /*a610*/  BSSY.RECONVERGENT B0, `(.L_x_5099) ;  /* 0x0000012000007945 */ /* 0x000fe20003800200 */
[----:B---3--:R-:W-:-:S06]  /*a620*/  UIMAD UR4, UR4, UR8, URZ ;  /* 0x00000008040472a4 */ /* 0x008fcc000f8e02ff */
[----:B------:R-:W-:-:S04]  /*a630*/  MOV R0, UR4 ;  /* 0x0000000400007c02 */ /* 0x000fc80008000f00 */
[----:B------:R-:W-:Y:S01]  /*a640*/  LEA.HI R9, R0, R3, RZ, 0x1d ;  /* 0x0000000300097211 */ /* 0x000fe200078fe8ff */
[----:B------:R-:W-:Y:S06]  /*a650*/  @!P1 BRA `(.L_x_5100) ;  /* 0x0000000000349947 */ /* 0x000fec0003800000 */
[----:B------:R-:W3:Y:S08]  /*a660*/  LDC.64 R2, c[0x0][0x440] ;  /* 0x00011000ff027b82 */ /* 0x000ef00000000a00 */
[----:B012---:R-:W0:Y:S08]  /*a670*/  LDC.64 R4, c[0x0][0x448] ;  /* 0x00011200ff047b82 */ /* 0x007e300000000a00 */
[----:B------:R-:W1:Y:S01]  /*a680*/  LDC.64 R6, c[0x0][0x460] ;  /* 0x00011800ff067b82 */ /* 0x000e620000000a00 */
[----:B---3--:R-:W-:-:S05]  /*a690*/  IMAD.WIDE.U32 R2, R9, 0x20, R2 ;  /* 0x0000002009027825 */ /* 0x008fca00078e0002 */
[----:B------:R3:W-:Y:S01]  /*a6a0*/  STG.E.128 desc[UR10][R2.64], R96 ;  /* 0x0000006002007986 */ /* 0x0007e2000c101d0a */
[----:B0-----:R-:W-:-:S03]  /*a6b0*/  IMAD.WIDE.U32 R4, R9, 0x20, R4 ;  /* 0x0000002009047825 */ /* 0x001fc600078e0004 */
[----:B------:R3:W-:Y:S04]  /*a6c0*/  STG.E.128 desc[UR10][R2.64+0x10], R100 ;  /* 0x0000106402007986 */ /* 0x0007e8000c101d0a */
[----:B------:R3:W-:Y:S01]  /*a6d0*/  STG.E.128 desc[UR10][R4.64], R76 ;  /* 0x0000004c04007986 */ /* 0x0007e2000c101d0a */
[----:B-1----:R-:W-:-:S03]  /*a6e0*/  IMAD.WIDE.U32 R6, R9, 0x20, R6 ;  /* 0x0000002009067825 */ /* 0x002fc600078e0006 */
[----:B------:R3:W-:Y:S01]  /*a6f0*/  STG.E.128 desc[UR10][R4.64+0x10], R80 ;  /* 0x0000105004007986 */ /* 0x0007e2000c101d0a */
[----:B------:R-:W-:-:S03]  /*a700*/  IADD3 R9, PT, PT, R9, 0x80, RZ ;  /* 0x0000008009097810 */ /* 0x000fc60007ffe0ff */
[----:B------:R3:W-:Y:S04]  /*a710*/  STG.E.128 desc[UR10][R6.64], R128 ;  /* 0x0000008006007986 */ /* 0x0007e8000c101d0a */
[----:B------:R3:W-:Y:S02]  /*a720*/  STG.E.128 desc[UR10][R6.64+0x10], R132 ;  /* 0x0000108406007986 */ /* 0x0007e4000c101d0a */
.L_x_5100:
[----:B------:R-:W-:Y:S05]  /*a730*/  BSYNC.RECONVERGENT B0 ;  /* 0x0000000000007941 */ /* 0x000fea0003800200 */
.L_x_5099:
[----:B------:R-:W-:Y:S04]  /*a740*/  BSSY.RECONVERGENT B0, `(.L_x_5101) ;  /* 0x000000f000007945 */ /* 0x000fe80003800200 */
[----:B------:R-:W-:Y:S05]  /*a750*/  @!P2 BRA `(.L_x_5102) ;  /* 0x000000000034a947 */ /* 0x000fea0003800000 */
[----:B---3--:R-:W3:Y:S08]  /*a760*/  LDC.64 R2, c[0x0][0x440] ;  /* 0x00011000ff027b82 */ /* 0x008ef00000000a00 */
        /* <DEDUP_REMOVED lines=12> */
.L_x_5102:
[----:B------:R-:W-:Y:S05]  /*a830*/  BSYNC.RECONVERGENT B0 ;  /* 0x0000000000007941 */ /* 0x000fea0003800200 */
.L_x_5101:
[----:B------:R-:W-:Y:S05]  /*a840*/  @!P3 EXIT ;  /* 0x000000000000b94d */ /* 0x000fea0003800000 */
[----:B---34-:R-:W3:Y:S08]  /*a850*/  LDC.64 R2, c[0x0][0x440] ;  /* 0x00011000ff027b82 */ /* 0x018ef00000000a00 */
[----:B012---:R-:W0:Y:S08]  /*a860*/  LDC.64 R4, c[0x0][0x448] ;  /* 0x00011200ff047b82 */ /* 0x007e300000000a00 */
[----:B------:R-:W1:Y:S01]  /*a870*/  LDC.64 R6, c[0x0][0x460] ;  /* 0x00011800ff067b82 */ /* 0x000e620000000a00 */
[----:B---3--:R-:W-:-:S05]  /*a880*/  IMAD.WIDE.U32 R2, R9, 0x20, R2 ;  /* 0x0000002009027825 */ /* 0x008fca00078e0002 */
[----:B------:R-:W-:Y:S01]  /*a890*/  STG.E.128 desc[UR10][R2.64], R116 ;  /* 0x0000007402007986 */ /* 0x000fe2000c101d0a */
[----:B0-----:R-:W-:-:S03]  /*a8a0*/  IMAD.WIDE.U32 R4, R9, 0x20, R4 ;  /* 0x0000002009047825 */ /* 0x001fc600078e0004 */
[----:B------:R-:W-:Y:S04]  /*a8b0*/  STG.E.128 desc[UR10][R2.64+0x10], R124 ;  /* 0x0000107c02007986 */ /* 0x000fe8000c101d0a */
[----:B------:R-:W-:Y:S01]  /*a8c0*/  STG.E.128 desc[UR10][R4.64], R112 ;  /* 0x0000007004007986 */ /* 0x000fe2000c101d0a */
[----:B-1----:R-:W-:-:S03]  /*a8d0*/  IMAD.WIDE.U32 R6, R9, 0x20, R6 ;  /* 0x0000002009067825 */ /* 0x002fc600078e0006 */
[----:B------:R-:W-:Y:S04]  /*a8e0*/  STG.E.128 desc[UR10][R4.64+0x10], R120 ;  /* 0x0000107804007986 */ /* 0x000fe8000c101d0a */
[----:B------:R-:W-:Y:S04]  /*a8f0*/  STG.E.128 desc[UR10][R6.64], R144 ;  /* 0x0000009006007986 */ /* 0x000fe8000c101d0a */
[----:B------:R-:W-:Y:S01]  /*a900*/  STG.E.128 desc[UR10][R6.64+0x10], R148 ;  /* 0x0000109406007986 */ /* 0x000fe2000c101d0a */
[----:B------:R-:W-:Y:S05]  /*a910*/  EXIT ;  /* 0x000000000000794d */ /* 0x000fea0003800000 */
.L_x_5103:
        /* <DEDUP_REMOVED lines=14> */
.L_x_10751:


//--------------------- .text._ZN10layer_norm22ln_bwd_finalize_kernelINS_22Kernel_traits_finalizeILj3072Ef13__nv_bfloat16fS2_fjLb1ELj1024ELj4ENS_18Kernel_traits_baseILj3072EfS2_fS2_fjLj1024EEEEELb1ELb1EEEvNS_9BwdParamsE --------------------------
	.section	.text._ZN10layer_norm22ln_bwd_finalize_kernelINS_22Kernel_traits_finalizeILj3072Ef13__nv_bfloat16fS2_fjLb1ELj1024ELj4ENS_18Kernel_traits_baseILj3072EfS2_fS2_fjLj1024EEEEELb1ELb1EEEvNS_9BwdParamsE,"ax",@progbits
	.align	128
        .global         _ZN10layer_norm22ln_bwd_finalize_kernelINS_22Kernel_traits_finalizeILj3072Ef13__nv_bfloat16fS2_fjLb1ELj1024ELj4ENS_18Kernel_traits_baseILj3072EfS2_fS2_fjLj1024EEEEELb1ELb1EEEvNS_9BwdParamsE
        .type           _ZN10layer_norm22ln_bwd_finalize_kernelINS_22Kernel_traits_finalizeILj3072Ef13__nv_bfloat16fS2_fjLb1ELj1024ELj4ENS_18Kernel_traits_baseILj3072EfS2_fS2_fjLj1024EEEEELb1ELb1EEEvNS_9BwdParamsE,@function
        .size           _ZN10layer_norm22ln_bwd_finalize_kernelINS_22Kernel_traits_finalizeILj3072Ef13__nv_bfloat16fS2_fjLb1ELj1024ELj4ENS_18Kernel_traits_baseILj3072EfS2_fS2_fjLj1024EEEEELb1ELb1EEEvNS_9BwdParamsE,(.L_x_10752 - _ZN10layer_norm22ln_bwd_finalize_kernelINS_22Kernel_traits_finalizeILj3072Ef13__nv_bfloat16fS2_fjLb1ELj1024ELj4ENS_18Kernel_traits_baseILj3072EfS2_fS2_fjLj1024EEEEELb1ELb1EEEvNS_9BwdParamsE)
        .other          _ZN10layer_norm22ln_bwd_finalize_kernelINS_22Kernel_traits_finalizeILj3072Ef13__nv_bfloat16fS2_fjLb1ELj1024ELj4ENS_18Kernel_traits_baseILj3072EfS2_fS2_fjLj1024EEEEELb1ELb1EEEvNS_9BwdParamsE,@"STO_CUDA_ENTRY STV_DEFAULT"
_ZN10layer_norm22ln_bwd_finalize_kernelINS_22Kernel_traits_finalizeILj3072Ef13__nv_bfloat16fS2_fjLb1ELj1024ELj4ENS_18Kernel_traits_baseILj3072EfS2_fS2_fjLj1024EEEEELb1ELb1EEEvNS_9BwdParamsE:
.text._ZN10layer_norm22ln_bwd_finalize_kernelINS_22Kernel_traits_finalizeILj3072Ef13__nv_bfloat16fS2_fjLb1ELj1024ELj4ENS_18Kernel_traits_baseILj3072EfS2_fS2_fjLj1024EEEEELb1ELb1EEEvNS_9BwdParamsE:
        /* <DEDUP_REMOVED lines=60> */
.L_x_5108:
        /* <DEDUP_REMOVED lines=87> */
.L_x_5107:
[----:B------:R-:W-:Y:S05]  /*0930*/  BSYNC.RECONVERGENT B1 ;  /* 0x0000000000017941 */ /* 0x000fea0003800200 */
.L_x_5106:
        /* <DEDUP_REMOVED lines=50> */
.L_x_5110:
[----:B------:R-:W-:Y:S05]  /*0c60*/  BSYNC.RECONVERGENT B1 ;  /* 0x0000000000017941 */ /* 0x000fea0003800200 */
.L_x_5109:
        /* <DEDUP_REMOVED lines=30> */
.L_x_5112:
[----:B------:R-:W-:Y:S05]  /*0e50*/  BSYNC.RECONVERGENT B1 ;  /* 0x0000000000017941 */ /* 0x000fea0003800200 */
.L_x_5111:
        /* <DEDUP_REMOVED lines=15> */
.L_x_5105:
[----:B------:R-:W-:Y:S05]  /*0f50*/  BSYNC.RECONVERGENT B0 ;  /* 0x0000000000007941 */ /* 0x000fea0003800200 */
.L_x_5104:
        /* <DEDUP_REMOVED lines=70> */
.L_x_5113:
        /* <DEDUP_REMOVED lines=12> */
.L_x_10752:


//--------------------- .text._ZN10layer_norm13ln_bwd_kernelINS_13Kernel_traitsIf13__nv_bfloat16fS2_fjLj3072ELj1ELj1ELj4ELj16ENS_18Kernel_traits_baseILj3072EfS2_fS2_fjLj128EEEEELb1ELb1ELb1ELb1EEEvNS_9BwdParamsE --------------------------
	.section	.text._ZN10layer_norm13ln_bwd_kernelINS_13Kernel_traitsIf13__nv_bfloat16fS2_fjLj3072ELj1ELj1ELj4ELj16ENS_18Kernel_traits_baseILj3072EfS2_fS2_fjLj128EEEEELb1ELb1ELb1ELb1EEEvNS_9BwdParamsE,"ax",@progbits
	.align	128
        .global         _ZN10layer_norm13ln_bwd_kernelINS_13Kernel_traitsIf13__nv_bfloat16fS2_fjLj3072ELj1ELj1ELj4ELj16ENS_18Kernel_traits_baseILj3072EfS2_fS2_fjLj128EEEEELb1ELb1ELb1ELb1EEEvNS_9BwdParamsE
        .type           _ZN10layer_norm13ln_bwd_kernelINS_13Kernel_traitsIf13__nv_bfloat16fS2_fjLj3072ELj1ELj1ELj4ELj16ENS_18Kernel_traits_baseILj3072EfS2_fS2_fjLj128EEEEELb1ELb1ELb1ELb1EEEvNS_9BwdParamsE,@function
        .size           _ZN10layer_norm13ln_bwd_kernelINS_13Kernel_traitsIf13__nv_bfloat16fS2_fjLj3072ELj1ELj1ELj4ELj16ENS_18Kernel_traits_baseILj3072EfS2_fS2_fjLj128EEEEELb1ELb1ELb1ELb1EEEvNS_9BwdParamsE,(.L_x_10753 - _ZN10layer_norm13ln_bwd_kernelINS_13Kernel_traitsIf13__nv_bfloat16fS2_fjLj3072ELj1ELj1ELj4ELj16ENS_18Kernel_traits_baseILj3072EfS2_fS2_fjLj128EEEEELb1ELb1ELb1ELb1EEEvNS_9BwdParamsE)
        .other          _ZN10layer_norm13ln_bwd_kernelINS_13Kernel_traitsIf13__nv_bfloat16fS2_fjLj3072ELj1ELj1ELj4ELj16ENS_18Kernel_traits_baseILj3072EfS2_fS2_fjLj128EEEEELb1ELb1ELb1ELb1EEEvNS_9BwdParamsE,@"STO_CUDA_ENTRY STV_DEFAULT"
_ZN10layer_norm13ln_bwd_kernelINS_13Kernel_traitsIf13__nv_bfloat16fS2_fjLj3072ELj1ELj1ELj4ELj16ENS_18Kernel_traits_baseILj3072EfS2_fS2_fjLj128EEEEELb1ELb1ELb1ELb1EEEvNS_9BwdParamsE:
.text._ZN10layer_norm13ln_bwd_kernelINS_13Kernel_traitsIf13__nv_bfloat16fS2_fjLj3072ELj1ELj1ELj4ELj16ENS_18Kernel_traits_baseILj3072EfS2_fS2_fjLj128EEEEELb1ELb1ELb1ELb1EEEvNS_9BwdParamsE:
        /* <DEDUP_REMOVED lines=68> */
.L_x_5217:
        /* <DEDUP_REMOVED lines=8> */
[----:B---3--:R-:W-:-:S05]  /*04c0*/  IMAD.WIDE R184, R0, 0x4, R184 ;  /* 0x0000000400b87825 */ /* 0x008fca00078e02b8 */
[----:B------:R2:W5:Y:S01]  /*04d0*/  LDG.E R190, desc[UR12][R184.64] ;  /* 0x0000000cb8be7981 */ /* 0x000562000c1e1900 */
[----:B----4-:R-:W-:-:S13]  /*04e0*/  ISETP.GE.AND P2, PT, R227, 0x1, PT ;  /* 0x00000001e300780c */ /* 0x010fda0003f46270 */
[----:B-12---:R-:W-:Y:S05]  /*04f0*/  @!P2 BRA `(.L_x_5115) ;  /* 0x00000010003ca947 */ /* 0x006fea0003800000 */
[----:B------:R-:W1:Y:S01]  /*0500*/  LDC R209, c[0x0][0x388] ;  /* 0x0000e200ffd17b82 */ /* 0x000e620000000800 */
[----:B0-----:R-:W-:Y:S01]  /*0510*/  IADD3 R4, PT, PT, R227, -0x1, RZ ;  /* 0xffffffffe3047810 */ /* 0x001fe20007ffe0ff */
[----:B------:R-:W-:-:S06]  /*0520*/  IMAD.WIDE R186, R0, 0x4, R186 ;  /* 0x0000000400ba7825 */ /* 0x000fcc00078e02ba */
[----:B------:R-:W0:Y:S08]  /*0530*/  LDC.64 R6, c[0x0][0x428] ;  /* 0x00010a00ff067b82 */ /* 0x000e300000000a00 */
[----:B------:R-:W2:Y:S01]  /*0540*/  LDC.64 R204, c[0x0][0x3a8] ;  /* 0x0000ea00ffcc7b82 */ /* 0x000ea20000000a00 */
[-C--:B-1----:R-:W-:Y:S01]  /*0550*/  IMAD R3, R0, R209.reuse, RZ ;  /* 0x000000d100037224 */ /* 0x082fe200078e02ff */
[----:B------:R-:W-:Y:S01]  /*0560*/  MOV R230, UR7 ;  /* 0x0000000700e67c02 */ /* 0x000fe20008000f00 */
[----:B------:R-:W-:Y:S01]  /*0570*/  IMAD R5, R4, R209, RZ ;  /* 0x000000d104057224 */ /* 0x000fe200078e02ff */
[----:B------:R-:W-:-:S04]  /*0580*/  ISETP.NE.U32.AND P0, PT, RZ, UR6, PT ;  /* 0x00000006ff007c0c */ /* 0x000fc8000bf05070 */
[----:B------:R-:W1:Y:S01]  /*0590*/  LDC.64 R212, c[0x0][0x3b0] ;  /* 0x0000ec00ffd47b82 */ /* 0x000e620000000a00 */
[----:B------:R-:W-:Y:S02]  /*05a0*/  SHF.R.S32.HI R4, RZ, 0x1f, R3 ;  /* 0x0000001fff047819 */ /* 0x000fe40000011403 */
[----:B------:R-:W-:Y:S02]  /*05b0*/  SHF.R.S32.HI R8, RZ, 0x1f, R5 ;  /* 0x0000001fff087819 */ /* 0x000fe40000011405 */
[----:B------:R-:W-:Y:S02]  /*05c0*/  LEA.HI R3, R4, R3, RZ, 0x3 ;  /* 0x0000000304037211 */ /* 0x000fe400078f18ff */
[----:B------:R-:W-:Y:S02]  /*05d0*/  LEA.HI R5, R8, R5, RZ, 0x3 ;  /* 0x0000000508057211 */ /* 0x000fe400078f18ff */
[-C--:B------:R-:W-:Y:S02]  /*05e0*/  LEA.HI.SX32 R215, R3, R2.reuse, 0x1d ;  /* 0x0000000203d77211 */ /* 0x080fe400078feaff */
[----:B------:R-:W-:Y:S01]  /*05f0*/  LEA.HI.SX32 R17, R5, R2, 0x1d ;  /* 0x0000000205117211 */ /* 0x000fe200078feaff */
[----:B------:R-:W3:Y:S01]  /*0600*/  LDG.E R3, desc[UR12][R186.64] ;  /* 0x0000000cba037981 */ /* 0x000ee2000c1e1900 */
[C---:B------:R-:W-:Y:S01]  /*0610*/  IADD3 R219, PT, PT, R215.reuse, 0x80, RZ ;  /* 0x00000080d7db7810 */ /* 0x040fe20007ffe0ff */
[----:B--2---:R-:W-:Y:S01]  /*0620*/  IMAD.WIDE.U32 R4, R215, 0x20, R204 ;  /* 0x00000020d7047825 */ /* 0x004fe200078e00cc */
[----:B------:R-:W-:-:S02]  /*0630*/  IADD3 R21, PT, PT, R17, 0x80, RZ ;  /* 0x0000008011157810 */ /* 0x000fc40007ffe0ff */
[----:B------:R-:W-:Y:S01]  /*0640*/  IADD3 R221, PT, PT, R215, 0x100, RZ ;  /* 0x00000100d7dd7810 */ /* 0x000fe20007ffe0ff */
[C---:B0-----:R-:W-:Y:S01]  /*0650*/  IMAD.WIDE.U32 R196, R17.reuse, 0x10, R6 ;  /* 0x0000001011c47825 */ /* 0x041fe200078e0006 */
[----:B------:R-:W-:Y:S01]  /*0660*/  IADD3 R17, PT, PT, R17, 0x100, RZ ;  /* 0x0000010011117810 */ /* 0x000fe20007ffe0ff */
[----:B------:R-:W2:Y:S02]  /*0670*/  LDG.E.128 R200, desc[UR12][R4.64] ;  /* 0x0000000c04c87981 */ /* 0x000ea4000c1e1d00 */
[----:B------:R-:W-:Y:S02]  /*0680*/  IMAD.WIDE.U32 R188, R219, 0x20, R204 ;  /* 0x00000020dbbc7825 */ /* 0x000fe400078e00cc */
[----:B------:R-:W4:Y:S02]  /*0690*/  LDG.E.128 R196, desc[UR12][R196.64] ;  /* 0x0000000cc4c47981 */ /* 0x000f24000c1e1d00 */
[----:B------:R-:W-:Y:S02]  /*06a0*/  IMAD.WIDE.U32 R20, R21, 0x10, R6 ;  /* 0x0000001015147825 */ /* 0x000fe400078e0006 */
[----:B------:R-:W4:Y:S02]  /*06b0*/  LDG.E.128 R192, desc[UR12][R4.64+0x10] ;  /* 0x0000100c04c07981 */ /* 0x000f24000c1e1d00 */
[----:B------:R-:W-:-:S02]  /*06c0*/  IMAD.WIDE.U32 R204, R221, 0x20, R204 ;  /* 0x00000020ddcc7825 */ /* 0x000fc400078e00cc */
[----:B------:R-:W4:Y:S02]  /*06d0*/  LDG.E.128 R184, desc[UR12][R188.64] ;  /* 0x0000000cbcb87981 */ /* 0x000f24000c1e1d00 */
[----:B------:R-:W-:Y:S02]  /*06e0*/  IMAD.WIDE.U32 R6, R17, 0x10, R6 ;  /* 0x0000001011067825 */ /* 0x000fe400078e0006 */
[----:B------:R-:W4:Y:S04]  /*06f0*/  LDG.E.128 R20, desc[UR12][R20.64] ;  /* 0x0000000c14147981 */ /* 0x000f28000c1e1d00 */
[----:B------:R0:W4:Y:S04]  /*0700*/  LDG.E.128 R8, desc[UR12][R188.64+0x10] ;  /* 0x0000100cbc087981 */ /* 0x000128000c1e1d00 */
[----:B------:R-:W4:Y:S04]  /*0710*/  LDG.E.128 R12, desc[UR12][R204.64] ;  /* 0x0000000ccc0c7981 */ /* 0x000f28000c1e1d00 */
[----:B------:R1:W4:Y:S04]  /*0720*/  LDG.E.128 R16, desc[UR12][R204.64+0x10] ;  /* 0x0000100ccc107981 */ /* 0x000328000c1e1d00 */
[----:B------:R-:W4:Y:S01]  /*0730*/  LDG.E.128 R4, desc[UR12][R6.64] ;  /* 0x0000000c06047981 */ /* 0x000f22000c1e1d00 */
[----:B------:R-:W-:-:S02]  /*0740*/  ISETP.NE.AND.EX P0, PT, R230, RZ, PT, P0 ;  /* 0x000000ffe600720c */ /* 0x000fc40003f05300 */
[----:B-----5:R-:W-:Y:S02]  /*0750*/  ISETP.GE.AND P3, PT, R190, 0x1, PT ;  /* 0x00000001be00780c */ /* 0x020fe40003f66270 */
[----:B------:R-:W-:-:S09]  /*0760*/  MOV R217, RZ ;  /* 0x000000ff00d97202 */ /* 0x000fd20000000f00 */
[----:B0-----:R-:W0:Y:S02]  /*0770*/  @P0 LDC.64 R188, c[0x0][0x438] ;  /* 0x00010e00ffbc0b82 */ /* 0x001e240000000a00 */
[----:B------:R-:W-:-:S05]  /*0780*/  @P3 IADD3 R191, PT, PT, R190, -0x1, RZ ;  /* 0xffffffffbebf3810 */ /* 0x000fca0007ffe0ff */
[----:B------:R-:W-:Y:S01]  /*0790*/  @P3 IMAD R191, R191, R209, RZ ;  /* 0x000000d1bfbf3224 */ /* 0x000fe200078e02ff */
[----:B------:R-:W0:Y:S04]  /*07a0*/  @P0 LDC.64 R206, c[0x0][0x438] ;  /* 0x00010e00ffce0b82 */ /* 0x000e280000000a00 */
        /* <DEDUP_REMOVED lines=8> */
[----:B------:R-:W5:Y:S03]  /*0830*/  @P0 LDG.E.128 R44, desc[UR12][R188.64] ;  /* 0x0000000cbc2c0981 */ /* 0x000f66000c1e1d00 */
[--C-:B------:R-:W-:Y:S01]  /*0840*/  IMAD.WIDE.U32 R214, R215, 0x8, R212.reuse ;  /* 0x00000008d7d67825 */ /* 0x100fe200078e00d4 */
[----:B------:R-:W5:Y:S03]  /*0850*/  @P0 LDG.E.128 R40, desc[UR12][R188.64+0x10] ;  /* 0x0000100cbc280981 */ /* 0x000f66000c1e1d00 */
[----:B------:R-:W-:Y:S01]  /*0860*/  IMAD.WIDE.U32 R212, R191, 0x8, R212 ;  /* 0x00000008bfd47825 */ /* 0x000fe200078e00d4 */
[----:B------:R-:W5:Y:S03]  /*0870*/  LDG.E.64 R216, desc[UR12][R216.64] ;  /* 0x0000000cd8d87981 */ /* 0x000f66000c1e1b00 */
[----:B------:R-:W-:Y:S01]  /*0880*/  @P0 IMAD.WIDE.U32 R204, R219, 0x20, R206 ;  /* 0x00000020dbcc0825 */ /* 0x000fe200078e00ce */
[----:B------:R-:W5:Y:S03]  /*0890*/  LDG.E.64 R214, desc[UR12][R214.64] ;  /* 0x0000000cd6d67981 */ /* 0x000f66000c1e1b00 */
[----:B-1----:R-:W-:Y:S01]  /*08a0*/  @P0 IMAD.WIDE.U32 R210, R221, 0x20, R210 ;  /* 0x00000020ddd20825 */ /* 0x002fe200078e00d2 */
[----:B------:R-:W5:Y:S04]  /*08b0*/  LDG.E.64 R212, desc[UR12][R212.64] ;  /* 0x0000000cd4d47981 */ /* 0x000f68000c1e1b00 */
[----:B------:R-:W5:Y:S04]  /*08c0*/  @P0 LDG.E.128 R36, desc[UR12][R204.64] ;  /* 0x0000000ccc240981 */ /* 0x000f68000c1e1d00 */
[----:B------:R0:W5:Y:S04]  /*08d0*/  @P0 LDG.E.128 R32, desc[UR12][R204.64+0x10] ;  /* 0x0000100ccc200981 */ /* 0x000168000c1e1d00 */
[----:B------:R-:W5:Y:S04]  /*08e0*/  @P0 LDG.E.128 R28, desc[UR12][R210.64] ;  /* 0x0000000cd21c0981 */ /* 0x000f68000c1e1d00 */
[----:B------:R1:W5:Y:S01]  /*08f0*/  @P0 LDG.E.128 R24, desc[UR12][R210.64+0x10] ;  /* 0x0000100cd2180981 */ /* 0x000362000c1e1d00 */
[----:B------:R-:W-:-:S04]  /*0900*/  ISETP.NE.AND P0, PT, RZ, UR11, PT ;  /* 0x0000000bff007c0c */ /* 0x000fc8000bf05270 */
[----:B---3--:R-:W-:-:S05]  /*0910*/  FSEL R2, R3, RZ, !P0 ;  /* 0x000000ff03027208 */ /* 0x008fca0004000000 */
[C---:B--2---:R-:W-:Y:S01]  /*0920*/  FADD.FTZ R3, -R2.reuse, R200 ;  /* 0x000000c802037221 */ /* 0x044fe20000010100 */
[C-C-:B------:R-:W-:Y:S01]  /*0930*/  FADD.FTZ R208, -R2.reuse, R202.reuse ;  /* 0x000000ca02d07221 */ /* 0x140fe20000010100 */
[----:B------:R-:W-:Y:S01]  /*0940*/  FADD.FTZ R206, -R2, R201 ;  /* 0x000000c902ce7221 */ /* 0x000fe20000010100 */
[C---:B----4-:R-:W-:Y:S02]  /*0950*/  PRMT R202, R196.reuse, 0x7632, R202 ;  /* 0x00007632c4ca7816 */ /* 0x050fe400000000ca */
[----:B------:R-:W-:Y:S02]  /*0960*/  SHF.L.U32 R251, R196, 0x10, RZ ;  /* 0x00000010c4fb7819 */ /* 0x000fe400000006ff */
[C---:B------:R-:W-:Y:S02]  /*0970*/  PRMT R200, R198.reuse, 0x7632, R200 ;  /* 0x00007632c6c87816 */ /* 0x040fe400000000c8 */
[----:B------:R-:W-:Y:S01]  /*0980*/  SHF.L.U32 R241, R198, 0x10, RZ ;  /* 0x00000010c6f17819 */ /* 0x000fe200000006ff */
[C---:B------:R-:W-:Y:S01]  /*0990*/  FADD.FTZ R198, -R2.reuse, R192 ;  /* 0x000000c002c67221 */ /* 0x040fe20000010100 */
[C---:B------:R-:W-:Y:S01]  /*09a0*/  PRMT R196, R199.reuse, 0x7632, R196 ;  /* 0x00007632c7c47816 */ /* 0x040fe200000000c4 */
[C---:B------:R-:W-:Y:S01]  /*09b0*/  FADD.FTZ R192, -R2.reuse, R195 ;  /* 0x000000c302c07221 */ /* 0x040fe20000010100 */
[----:B------:R-:W-:Y:S01]  /*09c0*/  SHF.L.U32 R243, R199, 0x10, RZ ;  /* 0x00000010c7f37819 */ /* 0x000fe200000006ff */
[C---:B------:R-:W-:Y:S01]  /*09d0*/  FADD.FTZ R199, -R2.reuse, R184 ;  /* 0x000000b802c77221 */ /* 0x040fe20000010100 */
[C---:B------:R-:W-:Y:S01]  /*09e0*/  FADD.FTZ R220, -R2.reuse, R203 ;  /* 0x000000cb02dc7221 */ /* 0x040fe20000010100 */
[C---:B0-----:R-:W-:Y:S01]  /*09f0*/  PRMT R204, R197.reuse, 0x7632, R204 ;  /* 0x00007632c5cc7816 */ /* 0x041fe200000000cc */
[C---:B------:R-:W-:Y:S01]  /*0a00*/  FADD.FTZ R201, -R2.reuse, R185 ;  /* 0x000000b902c97221 */ /* 0x040fe20000010100 */
[----:B------:R-:W-:Y:S01]  /*0a10*/  SHF.L.U32 R249, R197, 0x10, RZ ;  /* 0x00000010c5f97819 */ /* 0x000fe200000006ff */
[C---:B------:R-:W-:Y:S01]  /*0a20*/  FADD.FTZ R245, -R2.reuse, R193 ;  /* 0x000000c102f57221 */ /* 0x040fe20000010100 */
        /* <DEDUP_REMOVED lines=27> */
[----:B------:R-:W-:-:S02]  /*0be0*/  PRMT R218, R5, 0x7632, R218 ;  /* 0x0000763205da7816 */ /* 0x000fc400000000da */
[----:B------:R-:W-:Y:S01]  /*0bf0*/  SHF.L.U32 R239, R5, 0x10, RZ ;  /* 0x0000001005ef7819 */ /* 0x000fe200000006ff */
[----:B------:R-:W-:Y:S01]  /*0c00*/  FMUL.FTZ R5, R228, R208 ;  /* 0x000000d0e4057220 */ /* 0x000fe20000410000 */
[----:B-1----:R-:W-:Y:S01]  /*0c10*/  PRMT R210, R4, 0x7632, R210 ;  /* 0x0000763204d27816 */ /* 0x002fe200000000d2 */
[----:B------:R-:W-:Y:S01]  /*0c20*/  FADD.FTZ R124, R124, R241 ;  /* 0x000000f17c7c7221 */ /* 0x000fe20000010000 */
[----:B------:R-:W-:Y:S01]  /*0c30*/  SHF.L.U32 R237, R4, 0x10, RZ ;  /* 0x0000001004ed7819 */ /* 0x000fe200000006ff */
[-C--:B------:R-:W-:Y:S01]  /*0c40*/  FFMA.FTZ R100, R7, R241.reuse, R100 ;  /* 0x000000f107647223 */ /* 0x080fe20000010064 */
[----:B------:R-:W-:Y:S01]  /*0c50*/  FMUL.FTZ R12, R88, R241 ;  /* 0x000000f1580c7220 */ /* 0x000fe20000410000 */
[----:B------:R-:W-:Y:S01]  /*0c60*/  FMUL.FTZ R11, R93, R202 ;  /* 0x000000ca5d0b7220 */ /* 0x000fe20000410000 */
[----:B------:R-:W-:Y:S01]  /*0c70*/  FADD.FTZ R208, RZ, R8 ;  /* 0x00000008ffd07221 */ /* 0x000fe20000010000 */
[----:B------:R-:W-:Y:S01]  /*0c80*/  FMUL.FTZ R4, R228, R206 ;  /* 0x000000cee4047220 */ /* 0x000fe20000410000 */
[----:B------:R-:W-:Y:S01]  /*0c90*/  FFMA.FTZ R241, R3, R8, RZ ;  /* 0x0000000803f17223 */ /* 0x000fe200000100ff */
[----:B------:R-:W-:Y:S01]  /*0ca0*/  FADD.FTZ R127, R127, R196 ;  /* 0x000000c47f7f7221 */ /* 0x000fe20000010000 */
[-C--:B------:R-:W-:Y:S01]  /*0cb0*/  FFMA.FTZ R103, R18, R196.reuse, R103 ;  /* 0x000000c412677223 */ /* 0x080fe20000010067 */
[----:B------:R-:W-:Y:S01]  /*0cc0*/  FMUL.FTZ R17, R91, R196 ;  /* 0x000000c45b117220 */ /* 0x000fe20000410000 */
[----:B------:R-:W-:Y:S01]  /*0cd0*/  SHF.L.U32 R204, R204, 0x10, RZ ;  /* 0x00000010cccc7819 */ /* 0x000fe200000006ff */
[----:B------:R-:W-:Y:S01]  /*0ce0*/  FADD.FTZ R132, R132, R191 ;  /* 0x000000bf84847221 */ /* 0x000fe20000010000 */
[-C--:B------:R-:W-:Y:S01]  /*0cf0*/  FFMA.FTZ R108, R23, R191.reuse, R108 ;  /* 0x000000bf176c7223 */ /* 0x080fe2000001006c */
[----:B------:R-:W-:Y:S01]  /*0d00*/  FMUL.FTZ R196, R80, R191 ;  /* 0x000000bf50c47220 */ /* 0x000fe20000410000 */
        /* <DEDUP_REMOVED lines=9> */
[----:B------:R-:W-:-:S02]  /*0da0*/  PRMT R193, R21, 0x7632, R193 ;  /* 0x0000763215c17816 */ /* 0x000fc400000000c1 */
[----:B------:R-:W-:Y:S01]  /*0db0*/  SHF.L.U32 R211, R21, 0x10, RZ ;  /* 0x0000001015d37819 */ /* 0x000fe200000006ff */
[----:B------:R-:W-:Y:S01]  /*0dc0*/  FMUL.FTZ R21, R228, R203 ;  /* 0x000000cbe4157220 */ /* 0x000fe20000410000 */
[----:B------:R-:W-:Y:S01]  /*0dd0*/  SHF.L.U32 R200, R200, 0x10, RZ ;  /* 0x00000010c8c87819 */ /* 0x000fe200000006ff */
[----:B------:R-:W-:Y:S01]  /*0de0*/  FADD.FTZ R203, R224, R13 ;  /* 0x0000000de0cb7221 */ /* 0x000fe20000010000 */
[----:B------:R-:W-:Y:S01]  /*0df0*/  SHF.L.U32 R226, R210, 0x10, RZ ;  /* 0x00000010d2e27819 */ /* 0x000fe200000006ff */
        /* <DEDUP_REMOVED lines=14> */
[----:B------:R-:W-:Y:S01]  /*0ee0*/  PRMT R186, R22, 0x7632, R186 ;  /* 0x0000763216ba7816 */ /* 0x000fe200000000ba */
[----:B------:R-:W-:Y:S01]  /*0ef0*/  FMUL.FTZ R20, R228, R201 ;  /* 0x000000c9e4147220 */ /* 0x000fe20000410000 */
[----:B------:R-:W-:Y:S01]  /*0f00*/  SHF.L.U32 R188, R188, 0x10, RZ ;  /* 0x00000010bcbc7819 */ /* 0x000fe200000006ff */
[----:B------:R-:W-:Y:S01]  /*0f10*/  FMUL.FTZ R22, R228, R207 ;  /* 0x000000cfe4167220 */ /* 0x000fe20000410000 */
[----:B------:R-:W-:Y:S01]  /*0f20*/  FMUL.FTZ R192, R84, R209 ;  /* 0x000000d154c07220 */ /* 0x000fe20000410000 */
[----:B------:R-:W-:Y:S01]  /*0f30*/  FADD.FTZ R207, R222, R17 ;  /* 0x00000011decf7221 */ /* 0x000fe20000010000 */
[----:B------:R-:W-:Y:S01]  /*0f40*/  FMUL.FTZ R19, R228, R199 ;  /* 0x000000c7e4137220 */ /* 0x000fe20000410000 */
[----:B------:R-:W-:Y:S01]  /*0f50*/  FFMA.FTZ R222, R18, R17, R191 ;  /* 0x0000001112de7223 */ /* 0x000fe200000100bf */
[-C--:B------:R-:W-:Y:S01]  /*0f60*/  FFMA.FTZ R105, R20, R188.reuse, R105 ;  /* 0x000000bc14697223 */ /* 0x080fe20000010069 */
        /* <DEDUP_REMOVED lines=9> */
[-C--:B------:R-:W-:Y:S01]  /*1000*/  FFMA.FTZ R107, R22, R220.reuse, R107 ;  /* 0x000000dc166b7223 */ /* 0x080fe2000001006b */
[----:B------:R-:W-:Y:S01]  /*1010*/  FADD.FTZ R131, R131, R220 ;  /* 0x000000dc83837221 */ /* 0x000fe20000010000 */
        /* <DEDUP_REMOVED lines=16> */
[----:B------:R-:W-:Y:S01]  /*1120*/  FFMA.FTZ R97, R4, R202, R97 ;  /* 0x000000ca04617223 */ /* 0x000fe20000010061 */
[----:B------:R-:W-:Y:S01]  /*1130*/  FADD.FTZ R121, R121, R202 ;  /* 0x000000ca79797221 */ /* 0x000fe20000010000 */
[----:B------:R-:W-:Y:S01]  /*1140*/  SHF.L.U32 R184, R184, 0x10, RZ ;  /* 0x00000010b8b87819 */ /* 0x000fe200000006ff */
[----:B------:R-:W-:Y:S01]  /*1150*/  FADD.FTZ R130, R130, R211 ;  /* 0x000000d382827221 */ /* 0x000fe20000010000 */
[----:B------:R-:W-:Y:S01]  /*1160*/  FFMA.FTZ R106, R21, R211, R106 ;  /* 0x000000d3156a7223 */ /* 0x000fe2000001006a */
[----:B------:R-:W-:Y:S01]  /*1170*/  FMUL.FTZ R202, R228, R219 ;  /* 0x000000dbe4ca7220 */ /* 0x000fe20000410000 */
[----:B------:R-:W-:Y:S01]  /*1180*/  FMUL.FTZ R198, R82, R195 ;  /* 0x000000c352c67220 */ /* 0x000fe20000410000 */
[----:B------:R-:W-:Y:S01]  /*1190*/  FADD.FTZ R211, R186, R207 ;  /* 0x000000cfbad37221 */ /* 0x000fe20000010000 */
[----:B------:R-:W-:Y:S01]  /*11a0*/  FMUL.FTZ R193, R228, R247 ;  /* 0x000000f7e4c17220 */ /* 0x000fe20000410000 */
[----:B------:R-:W-:Y:S01]  /*11b0*/  FFMA.FTZ R186, R200, R207, R191 ;  /* 0x000000cfc8ba7223 */ /* 0x000fe200000100bf */
        /* <DEDUP_REMOVED lines=12> */
[----:B------:R-:W-:Y:S01]  /*1280*/  FADD.FTZ R189, R184, R209 ;  /* 0x000000d1b8bd7221 */ /* 0x000fe20000010000 */
[----:B------:R-:W-:Y:S01]  /*1290*/  FMUL.FTZ R195, R228, R221 ;  /* 0x000000dde4c37220 */ /* 0x000fe20000410000 */
[----:B------:R-:W-:Y:S01]  /*12a0*/  FFMA.FTZ R186, R202, R209, R191 ;  /* 0x000000d1caba7223 */ /* 0x000fe200000100bf */
[----:B------:R-:W-:Y:S01]  /*12b0*/  FFMA.FTZ R99, R6, R204, R99 ;  /* 0x000000cc06637223 */ /* 0x000fe20000010063 */
[----:B------:R-:W-:Y:S01]  /*12c0*/  FADD.FTZ R123, R123, R204 ;  /* 0x000000cc7b7b7221 */ /* 0x000fe20000010000 */
[----:B------:R-:W-:Y:S01]  /*12d0*/  FADD.FTZ R184, R189, R210 ;  /* 0x000000d2bdb87221 */ /* 0x000fe20000010000 */
[----:B------:R-:W-:Y:S01]  /*12e0*/  FMUL.FTZ R204, R228, R223 ;  /* 0x000000dfe4cc7220 */ /* 0x000fe20000410000 */
        /* <DEDUP_REMOVED lines=13> */
[C---:B------:R-:W-:Y:S01]  /*13c0*/  FMUL.FTZ R201, R228.reuse, R235 ;  /* 0x000000ebe4c97220 */ /* 0x040fe20000410000 */
[----:B------:R-:W-:Y:S01]  /*13d0*/  FMUL.FTZ R208, R228, R233 ;  /* 0x000000e9e4d07220 */ /* 0x000fe20000410000 */
[----:B------:R-:W-:Y:S01]  /*13e0*/  FMUL.FTZ R223, R73, R232 ;  /* 0x000000e849df7220 */ /* 0x000fe20000410000 */
[----:B------:R-:W-:Y:S01]  /*13f0*/  FADD.FTZ R184, R191, R222 ;  /* 0x000000debfb87221 */ /* 0x000fe20000010000 */
[----:B------:R-:W-:Y:S01]  /*1400*/  FFMA.FTZ R189, R199, R222, R2 ;  /* 0x000000dec7bd7223 */ /* 0x000fe20000010002 */
[----:B------:R-:W-:Y:S01]  /*1410*/  FFMA.FTZ R115, R206, R224, R115 ;  /* 0x000000e0ce737223 */ /* 0x000fe20000010073 */
[----:B------:R-:W-:Y:S01]  /*1420*/  FADD.FTZ R139, R139, R224 ;  /* 0x000000e08b8b7221 */ /* 0x000fe20000010000 */
[----:B------:R-:W-:Y:S01]  /*1430*/  FADD.FTZ R142, R142, R187 ;  /* 0x000000bb8e8e7221 */ /* 0x000fe20000010000 */
[-C--:B------:R-:W-:Y:S01]  /*1440*/  FFMA.FTZ R118, R201, R187.reuse, R118 ;  /* 0x000000bbc9767223 */ /* 0x080fe20000010076 */
[----:B------:R-:W-:Y:S01]  /*1450*/  FMUL.FTZ R224, R74, R187 ;  /* 0x000000bb4ae07220 */ /* 0x000fe20000410000 */
[----:B------:R-:W-:Y:S01]  /*1460*/  FADD.FTZ R187, R184, R223 ;  /* 0x000000dfb8bb7221 */ /* 0x000fe20000010000 */
[----:B------:R-:W-:Y:S01]  /*1470*/  FFMA.FTZ R2, R208, R223, R189 ;  /* 0x000000dfd0027223 */ /* 0x000fe200000100bd */
[----:B------:R-:W-:Y:S01]  /*1480*/  FFMA.FTZ R113, R204, R226, R113 ;  /* 0x000000e2cc717223 */ /* 0x000fe20000010071 */
[----:B------:R-:W-:Y:S01]  /*1490*/  FADD.FTZ R137, R137, R226 ;  /* 0x000000e289897221 */ /* 0x000fe20000010000 */
        /* <DEDUP_REMOVED lines=20> */
[----:B------:R-:W-:Y:S06]  /*15e0*/  BRA `(.L_x_5116) ;  /* 0x0000000000c07947 */ /* 0x000fec0003800000 */
.L_x_5115:
        /* <DEDUP_REMOVED lines=31> */
[----:B------:R-:W-:Y:S01]  /*17e0*/  IADD3 R25, PT, PT, R189, 0x100, RZ ;  /* 0x00000100bd197810 */ /* 0x000fe20007ffe0ff */
[----:B-1----:R-:W-:Y:S01]  /*17f0*/  IMAD.WIDE.U32 R216, R187, 0x8, R212 ;  /* 0x00000008bbd87825 */ /* 0x002fe200078e00d4 */
[----:B------:R-:W-:-:S03]  /*1800*/  IADD3 R187, PT, PT, R189, 0x80, RZ ;  /* 0x00000080bdbb7810 */ /* 0x000fc60007ffe0ff */
[--C-:B------:R-:W-:Y:S02]  /*1810*/  IMAD.WIDE.U32 R214, R215, 0x8, R212.reuse ;  /* 0x00000008d7d67825 */ /* 0x100fe400078e00d4 */
[----:B------:R-:W5:Y:S02]  /*1820*/  LDG.E.64 R216, desc[UR12][R216.64] ;  /* 0x0000000cd8d87981 */ /* 0x000f64000c1e1b00 */
[----:B------:R-:W-:Y:S02]  /*1830*/  IMAD.WIDE.U32 R212, R27, 0x8, R212 ;  /* 0x000000081bd47825 */ /* 0x000fe400078e00d4 */
[----:B------:R-:W5:Y:S02]  /*1840*/  LDG.E.64 R214, desc[UR12][R214.64] ;  /* 0x0000000cd6d67981 */ /* 0x000f64000c1e1b00 */
[--C-:B--2---:R-:W-:Y:S02]  /*1850*/  IMAD.WIDE.U32 R188, R189, 0x20, R184.reuse ;  /* 0x00000020bdbc7825 */ /* 0x104fe400078e00b8 */
        /* <DEDUP_REMOVED lines=9> */
.L_x_5116:
[----:B------:R-:W2:Y:S01]  /*18f0*/  SHFL.DOWN PT, R2, R191, 0x10, 0x1f ;  /* 0x0a001f00bf027f89 */ /* 0x000ea200000e0000 */
[----:B------:R-:W3:Y:S01]  /*1900*/  LDC R231, c[0x0][0x388] ;  /* 0x0000e200ffe77b82 */ /* 0x000ee20000000800 */
[----:B------:R-:W-:Y:S01]  /*1910*/  @P3 IADD3 R232, PT, PT, R190, -0x1, RZ ;  /* 0xffffffffbee83810 */ /* 0x000fe20007ffe0ff */
[----:B------:R-:W-:Y:S01]  /*1920*/  BSSY.RECONVERGENT B0, `(.L_x_5117) ;  /* 0x0000026000007945 */ /* 0x000fe20003800200 */
[----:B-1----:R-:W1:Y:S01]  /*1930*/  SHFL.DOWN PT, R185, R220, 0x10, 0x1f ;  /* 0x0a001f00dcb97f89 */ /* 0x002e6200000e0000 */
[----:B------:R-:W-:Y:S01]  /*1940*/  MOV R229, RZ ;  /* 0x000000ff00e57202 */ /* 0x000fe20000000f00 */
[----:B--2---:R-:W-:Y:S01]  /*1950*/  FADD.FTZ R2, R2, R191 ;  /* 0x000000bf02027221 */ /* 0x004fe20000010000 */
[----:B---3--:R-:W-:Y:S02]  /*1960*/  @P3 IMAD R232, R232, R231, RZ ;  /* 0x000000e7e8e83224 */ /* 0x008fe400078e02ff */
[----:B-1----:R-:W-:Y:S02]  /*1970*/  FADD.FTZ R185, R185, R220 ;  /* 0x000000dcb9b97221 */ /* 0x002fe40000010000 */
[----:B------:R-:W1:Y:S01]  /*1980*/  SHFL.DOWN PT, R187, R2, 0x8, 0x1f ;  /* 0x09001f0002bb7f89 */ /* 0x000e6200000e0000 */
[----:B------:R-:W2:Y:S03]  /*1990*/  @P3 LDC.64 R220, c[0x0][0x390] ;  /* 0x0000e400ffdc3b82 */ /* 0x000ea60000000a00 */
[----:B------:R-:W3:Y:S01]  /*19a0*/  SHFL.DOWN PT, R184, R185, 0x8, 0x1f ;  /* 0x09001f00b9b87f89 */ /* 0x000ee200000e0000 */
[----:B-1----:R-:W-:-:S02]  /*19b0*/  FADD.FTZ R187, R2, R187 ;  /* 0x000000bb02bb7221 */ /* 0x002fc40000010000 */
[----:B------:R-:W1:Y:S01]  /*19c0*/  S2R R2, SR_TID.X ;  /* 0x0000000000027919 */ /* 0x000e620000002100 */
[----:B---3--:R-:W-:Y:S02]  /*19d0*/  FADD.FTZ R184, R185, R184 ;  /* 0x000000b8b9b87221 */ /* 0x008fe40000010000 */
[----:B------:R-:W3:Y:S04]  /*19e0*/  SHFL.DOWN PT, R186, R187, 0x4, 0x1f ;  /* 0x08801f00bbba7f89 */ /* 0x000ee800000e0000 */
[----:B------:R-:W4:Y:S01]  /*19f0*/  SHFL.DOWN PT, R189, R184, 0x4, 0x1f ;  /* 0x08801f00b8bd7f89 */ /* 0x000f2200000e0000 */
[----:B---3--:R-:W-:Y:S01]  /*1a00*/  FADD.FTZ R186, R187, R186 ;  /* 0x000000babbba7221 */ /* 0x008fe20000010000 */
[----:B------:R-:W-:Y:S01]  /*1a10*/  @P3 SHF.R.S32.HI R187, RZ, 0x1f, R232 ;  /* 0x0000001fffbb3819 */ /* 0x000fe200000114e8 */
[----:B----4-:R-:W-:-:S03]  /*1a20*/  FADD.FTZ R189, R184, R189 ;  /* 0x000000bdb8bd7221 */ /* 0x010fc60000010000 */
[----:B------:R-:W3:Y:S01]  /*1a30*/  SHFL.DOWN PT, R191, R186, 0x2, 0x1f ;  /* 0x08401f00babf7f89 */ /* 0x000ee200000e0000 */
[----:B-1----:R-:W-:Y:S02]  /*1a40*/  LOP3.LUT P0, RZ, R2, 0x1f, RZ, 0xc0, !PT ;  /* 0x0000001f02ff7812 */ /* 0x002fe4000780c0ff */
[----:B------:R-:W-:Y:S01]  /*1a50*/  @P3 LEA.HI R187, R187, R232, RZ, 0x3 ;  /* 0x000000e8bbbb3211 */ /* 0x000fe200078f18ff */
[----:B------:R-:W1:Y:S03]  /*1a60*/  SHFL.DOWN PT, R188, R189, 0x2, 0x1f ;  /* 0x08401f00bdbc7f89 */ /* 0x000e6600000e0000 */
[----:B------:R-:W-:-:S05]  /*1a70*/  @P3 LEA.HI.SX32 R229, R187, R2, 0x1d ;  /* 0x00000002bbe53211 */ /* 0x000fca00078feaff */
[----:B--2---:R-:W-:-:S04]  /*1a80*/  @P3 IMAD.WIDE.U32 R220, R229, 0x10, R220 ;  /* 0x00000010e5dc3825 */ /* 0x004fc800078e00dc */
[----:B---3--:R-:W-:Y:S01]  /*1a90*/  FADD.FTZ R191, R186, R191 ;  /* 0x000000bfbabf7221 */ /* 0x008fe20000010000 */
[----:B-1----:R-:W-:-:S04]  /*1aa0*/  FADD.FTZ R188, R189, R188 ;  /* 0x000000bcbdbc7221 */ /* 0x002fc80000010000 */
[----:B------:R-:W1:Y:S04]  /*1ab0*/  SHFL.DOWN PT, R190, R191, 0x1, 0x1f ;  /* 0x08201f00bfbe7f89 */ /* 0x000e6800000e0000 */
[----:B------:R-:W2:Y:S01]  /*1ac0*/  SHFL.DOWN PT, R185, R188, 0x1, 0x1f ;  /* 0x08201f00bcb97f89 */ /* 0x000ea200000e0000 */
[----:B-1----:R-:W-:Y:S01]  /*1ad0*/  FADD.FTZ R184, R191, R190 ;  /* 0x000000bebfb87221 */ /* 0x002fe20000010000 */
[----:B--2---:R-:W-:Y:S01]  /*1ae0*/  FADD.FTZ R185, R188, R185 ;  /* 0x000000b9bcb97221 */ /* 0x004fe20000010000 */
[----:B------:R-:W-:Y:S06]  /*1af0*/  @P0 BRA `(.L_x_5118) ;  /* 0x0000000000200947 */ /* 0x000fec0003800000 */
        /* <DEDUP_REMOVED lines=8> */
.L_x_5118:
[----:B------:R-:W-:Y:S05]  /*1b80*/  BSYNC.RECONVERGENT B0 ;  /* 0x0000000000007941 */ /* 0x000fea0003800200 */
.L_x_5117:
[----:B------:R-:W-:Y:S06]  /*1b90*/  BAR.SYNC.DEFER_BLOCKING 0x0 ;  /* 0x0000000000007b1d */ /* 0x000fec0000010000 */
[----:B------:R2:W5:Y:S02]  /*1ba0*/  @P3 LDG.E.128 R168, desc[UR12][R220.64] ;  /* 0x0000000cdca83981 */ /* 0x000564000c1e1d00 */
[----:B------:R-:W3:Y:S01]  /*1bb0*/  S2UR UR5, SR_CgaCtaId ;  /* 0x00000000000579c3 */ /* 0x000ee20000008800 */
[----:B------:R-:W-:Y:S01]  /*1bc0*/  UMOV UR4, 0x400 ;  /* 0x0000040000047882 */ /* 0x000fe20000000000 */
[----:B------:R-:W-:Y:S01]  /*1bd0*/  ISETP.NE.U32.AND P0, PT, RZ, UR6, PT ;  /* 0x00000006ff007c0c */ /* 0x000fe2000bf05070 */
[----:B------:R-:W-:Y:S01]  /*1be0*/  IMAD R231, R0, R231, RZ ;  /* 0x000000e700e77224 */ /* 0x000fe200078e02ff */
[----:B------:R-:W-:-:S02]  /*1bf0*/  ISETP.NE.AND P1, PT, RZ, UR11, PT ;  /* 0x0000000bff007c0c */ /* 0x000fc4000bf25270 */
[----:B------:R-:W-:Y:S01]  /*1c00*/  ISETP.NE.AND.EX P0, PT, R230, RZ, PT, P0 ;  /* 0x000000ffe600720c */ /* 0x000fe20003f05300 */
[----:B---3--:R-:W-:-:S04]  /*1c10*/  ULEA UR4, UR5, UR4, 0x18 ;  /* 0x0000000405047291 */ /* 0x008fc8000f8ec0ff */
[----:B------:R-:W-:Y:S02]  /*1c20*/  UIADD3 UR5, UPT, UPT, UR4, 0x3020, URZ ;  /* 0x0000302004057890 */ /* 0x000fe4000fffe0ff */
[----:B------:R-:W-:Y:S02]  /*1c30*/  @!UP1 UIADD3 UR5, UPT, UPT, UR4, 0x3000, URZ ;  /* 0x0000300004059890 */ /* 0x000fe4000fffe0ff */
[----:B------:R-:W-:Y:S02]  /*1c40*/  UIADD3 UR10, UPT, UPT, UR4, 0x3030, URZ ;  /* 0x00003030040a7890 */ /* 0x000fe4000fffe0ff */
[----:B------:R-:W-:-:S05]  /*1c50*/  @!UP1 UIADD3 UR10, UPT, UPT, UR4, 0x3010, URZ ;  /* 0x00003010040a9890 */ /* 0x000fca000fffe0ff */
[----:B-1----:R-:W1:Y:S04]  /*1c60*/  LDS.128 R184, [UR5] ;  /* 0x00000005ffb87984 */ /* 0x002e680008000c00 */
[----:B------:R-:W3:Y:S01]  /*1c70*/  LDS.128 R188, [UR10] ;  /* 0x0000000affbc7984 */ /* 0x000ee20008000c00 */
[----:B-1----:R-:W-:Y:S01]  /*1c80*/  FADD.FTZ R233, RZ, R184 ;  /* 0x000000b8ffe97221 */ /* 0x002fe20000010000 */
[----:B------:R-:W-:-:S03]  /*1c90*/  FADD.FTZ R184, RZ, R185 ;  /* 0x000000b9ffb87221 */ /* 0x000fc60000010000 */
[----:B------:R-:W-:Y:S01]  /*1ca0*/  FADD.FTZ R233, R186, R233 ;  /* 0x000000e9bae97221 */ /* 0x000fe20000010000 */
[----:B------:R-:W-:Y:S01]  /*1cb0*/  FADD.FTZ R184, R187, R184 ;  /* 0x000000b8bbb87221 */ /* 0x000fe20000010000 */
[----:B------:R-:W-:Y:S02]  /*1cc0*/  SHF.R.S32.HI R186, RZ, 0x1f, R231 ;  /* 0x0000001fffba7819 */ /* 0x000fe400000114e7 */
[----:B---3--:R-:W-:Y:S01]  /*1cd0*/  FADD.FTZ R233, R233, R188 ;  /* 0x000000bce9e97221 */ /* 0x008fe20000010000 */
        /* <DEDUP_REMOVED lines=8> */
[----:B--2---:R-:W-:Y:S06]  /*1d60*/  @P0 BRA `(.L_x_5119) ;  /* 0x0000001000680947 */ /* 0x004fec0003800000 */
        /* <DEDUP_REMOVED lines=22> */
.L_x_5121:
        /* <DEDUP_REMOVED lines=18> */
.L_x_5122:
        /* <DEDUP_REMOVED lines=17> */
.L_x_5123:
        /* <DEDUP_REMOVED lines=18> */
.L_x_5124:
        /* <DEDUP_REMOVED lines=17> */
.L_x_5125:
        /* <DEDUP_REMOVED lines=18> */
.L_x_5126:
        /* <DEDUP_REMOVED lines=17> */
.L_x_5127:
        /* <DEDUP_REMOVED lines=12> */
[----:B------:R-:W-:Y:S01]  /*2620*/  FMUL.FTZ R186, R55, R190 ;  /* 0x000000be37ba7220 */ /* 0x000fe20000410000 */
[----:B------:R-:W-:-:S04]  /*2630*/  @P0 SHF.L.U32 R185, R185, 0x10, RZ ;  /* 0x00000010b9b90819 */ /* 0x000fc800000006ff */
[----:B------:R-:W-:Y:S01]  /*2640*/  FSEL R186, R186, RZ, P0 ;  /* 0x000000ffbaba7208 */ /* 0x000fe20000000000 */
[----:B------:R-:W-:-:S03]  /*2650*/  @P0 FMUL.FTZ R184, R190, R185 ;  /* 0x000000b9beb80220 */ /* 0x000fc60000410000 */
[----:B------:R-:W-:Y:S01]  /*2660*/  F2FP.BF16.F32.PACK_AB R186, RZ, R186 ;  /* 0x000000baffba723e */ /* 0x000fe200000010ff */
[----:B------:R-:W-:-:S03]  /*2670*/  FADD.FTZ R163, R163, R184 ;  /* 0x000000b8a3a37221 */ /* 0x000fc60000010000 */
[----:B------:R-:W-:Y:S01]  /*2680*/  PRMT R175, R175, 0x5410, R186 ;  /* 0x00005410afaf7816 */ /* 0x000fe200000000ba */
[----:B------:R-:W-:Y:S06]  /*2690*/  BRA `(.L_x_5128) ;  /* 0x00000018005c7947 */ /* 0x000fec0003800000 */
.L_x_5120:
        /* <DEDUP_REMOVED lines=45> */
.L_x_5129:
[----:B------:R-:W-:Y:S05]  /*2970*/  @!P3 BRA `(.L_x_5130) ;  /* 0x000000000030b947 */ /* 0x000fea0003800000 */
        /* <DEDUP_REMOVED lines=12> */
.L_x_5130:
[----:B------:R-:W-:Y:S05]  /*2a40*/  @!P3 BRA `(.L_x_5131) ;  /* 0x00000000002cb947 */ /* 0x000fea0003800000 */
        /* <DEDUP_REMOVED lines=11> */
.L_x_5131:
        /* <DEDUP_REMOVED lines=13> */
.L_x_5132:
        /* <DEDUP_REMOVED lines=12> */
.L_x_5133:
        /* <DEDUP_REMOVED lines=13> */
.L_x_5134:
        /* <DEDUP_REMOVED lines=12> */
.L_x_5135:
[----:B------:R-:W-:Y:S05]  /*2e20*/  @!P3 BRA `(.L_x_5128) ;  /* 0x000000100078b947 */ /* 0x000fea0003800000 */
        /* <DEDUP_REMOVED lines=14> */
.L_x_5119:
        /* <DEDUP_REMOVED lines=21> */
.L_x_5137:
[----:B------:R-:W-:Y:S05]  /*3060*/  @!P3 BRA `(.L_x_5138) ;  /* 0x000000000040b947 */ /* 0x000fea0003800000 */
[----:B------:R-:W-:Y:S01]  /*3070*/  @P2 FFMA.FTZ R186, R4, R189, R188 ;  /* 0x000000bd04ba2223 */ /* 0x000fe200000100bc */
[----:B-----5:R-:W-:Y:S02]  /*3080*/  LOP3.LUT P0, RZ, R216, 0xff00, RZ, 0xc0, !PT ;  /* 0x0000ff00d8ff7812 */ /* 0x020fe4000780c0ff */
[----:B------:R-:W-:Y:S01]  /*3090*/  MOV R184, R45 ;  /* 0x0000002d00b87202 */ /* 0x000fe20000000f00 */
        /* <DEDUP_REMOVED lines=13> */
.L_x_5138:
        /* <DEDUP_REMOVED lines=16> */
.L_x_5139:
        /* <DEDUP_REMOVED lines=17> */
.L_x_5140:
        /* <DEDUP_REMOVED lines=16> */
.L_x_5141:
        /* <DEDUP_REMOVED lines=17> */
.L_x_5142:
        /* <DEDUP_REMOVED lines=16> */
.L_x_5143:
[----:B------:R-:W-:Y:S05]  /*3690*/  @!P3 BRA `(.L_x_5128) ;  /* 0x00000008005cb947 */ /* 0x000fea0003800000 */
[----:B------:R-:W-:Y:S01]  /*36a0*/  @P2 FFMA.FTZ R186, R18, R189, R188 ;  /* 0x000000bd12ba2223 */ /* 0x000fe200000100bc */
[----:B-----5:R-:W-:Y:S02]  /*36b0*/  ISETP.GE.U32.AND P0, PT, R216, RZ, PT ;  /* 0x000000ffd800720c */ /* 0x020fe40003f06070 */
[----:B------:R-:W-:Y:S01]  /*36c0*/  MOV R184, R43 ;  /* 0x0000002b00b87202 */ /* 0x000fe20000000f00 */
        /* <DEDUP_REMOVED lines=15> */
.L_x_5136:
[--C-:B------:R-:W-:Y:S01]  /*37c0*/  @P2 FFMA.FTZ R176, R4, R189, R188.reuse ;  /* 0x000000bd04b02223 */ /* 0x100fe200000100bc */
        /* <DEDUP_REMOVED lines=43> */
.L_x_5144:
[----:B------:R-:W-:Y:S05]  /*3a80*/  @!P3 BRA `(.L_x_5145) ;  /* 0x000000000030b947 */ /* 0x000fea0003800000 */
        /* <DEDUP_REMOVED lines=12> */
.L_x_5145:
        /* <DEDUP_REMOVED lines=12> */
.L_x_5146:
        /* <DEDUP_REMOVED lines=13> */
.L_x_5147:
        /* <DEDUP_REMOVED lines=12> */
.L_x_5148:
        /* <DEDUP_REMOVED lines=13> */
.L_x_5149:
        /* <DEDUP_REMOVED lines=12> */
.L_x_5150:
[----:B------:R-:W-:Y:S05]  /*3f30*/  @!P3 BRA `(.L_x_5128) ;  /* 0x000000000034b947 */ /* 0x000fea0003800000 */
        /* <DEDUP_REMOVED lines=13> */
.L_x_5128:
        /* <DEDUP_REMOVED lines=9> */
[----:B------:R1:W-:Y:S04]  /*40a0*/  @P0 STG.E.128 desc[UR12][R186.64+0x10], R180 ;  /* 0x000010b4ba000986 */ /* 0x0003e8000c101d0c */
[----:B------:R1:W-:Y:S01]  /*40b0*/  @P3 STG.E.128 desc[UR12][R184.64], R172 ;  /* 0x000000acb8003986 */ /* 0x0003e2000c101d0c */
[----:B------:R-:W-:Y:S05]  /*40c0*/  @!P3 BRA `(.L_x_5151) ;  /* 0x000000000010b947 */ /* 0x000fea0003800000 */
[----:B-----5:R-:W2:Y:S01]  /*40d0*/  LDC.64 R168, c[0x0][0x390] ;  /* 0x0000e400ffa87b82 */ /* 0x020ea20000000a00 */
[----:B------:R-:W-:-:S05]  /*40e0*/  IADD3 R171, PT, PT, R229, 0x80, RZ ;  /* 0x00000080e5ab7810 */ /* 0x000fca0007ffe0ff */
[----:B--2---:R-:W-:-:S06]  /*40f0*/  IMAD.WIDE.U32 R168, R171, 0x10, R168 ;  /* 0x00000010aba87825 */ /* 0x004fcc00078e00a8 */
[----:B------:R-:W5:Y:S02]  /*4100*/  LDG.E.128 R168, desc[UR12][R168.64] ;  /* 0x0000000ca8a87981 */ /* 0x000f64000c1e1d00 */
.L_x_5151:
[----:B------:R-:W-:Y:S05]  /*4110*/  @!P1 BRA `(.L_x_5152) ;  /* 0x0000001000349947 */ /* 0x000fea0003800000 */
[----:B------:R-:W-:Y:S05]  /*4120*/  @!P0 BRA `(.L_x_5153) ;  /* 0x0000000800188947 */ /* 0x000fea0003800000 */
[--C-:B-1----:R-:W-:Y:S01]  /*4130*/  @P2 FFMA.FTZ R176, R20, R189, R188.reuse ;  /* 0x000000bd14b02223 */ /* 0x102fe200000100bc */
        /* <DEDUP_REMOVED lines=43> */
.L_x_5154:
        /* <DEDUP_REMOVED lines=13> */
.L_x_5155:
        /* <DEDUP_REMOVED lines=12> */
.L_x_5156:
        /* <DEDUP_REMOVED lines=13> */
.L_x_5157:
        /* <DEDUP_REMOVED lines=12> */
.L_x_5158:
        /* <DEDUP_REMOVED lines=13> */
.L_x_5159:
        /* <DEDUP_REMOVED lines=12> */
.L_x_5160:
        /* <DEDUP_REMOVED lines=15> */
.L_x_5153:
[----:B------:R-:W-:Y:S05]  /*4990*/  @!P3 BRA `(.L_x_5162) ;  /* 0x00000000003cb947 */ /* 0x000fea0003800000 */
[----:B-1----:R-:W-:Y:S01]  /*49a0*/  @P2 FFMA.FTZ R185, R19, R189, R188 ;  /* 0x000000bd13b92223 */ /* 0x002fe200000100bc */
        /* <DEDUP_REMOVED lines=14> */
.L_x_5162:
[----:B------:R-:W-:Y:S05]  /*4a90*/  @!P3 BRA `(.L_x_5163) ;  /* 0x000000000040b947 */ /* 0x000fea0003800000 */
[----:B-1----:R-:W-:Y:S01]  /*4aa0*/  @P2 FFMA.FTZ R186, R20, R189, R188 ;  /* 0x000000bd14ba2223 */ /* 0x002fe200000100bc */
        /* <DEDUP_REMOVED lines=15> */
.L_x_5163:
        /* <DEDUP_REMOVED lines=16> */
.L_x_5164:
        /* <DEDUP_REMOVED lines=17> */
.L_x_5165:
        /* <DEDUP_REMOVED lines=16> */
.L_x_5166:
        /* <DEDUP_REMOVED lines=17> */
.L_x_5167:
        /* <DEDUP_REMOVED lines=16> */
.L_x_5168:
[----:B------:R-:W-:Y:S05]  /*50c0*/  @!P3 BRA `(.L_x_5161) ;  /* 0x00000010009cb947 */ /* 0x000fea0003800000 */
[----:B-1----:R-:W-:Y:S01]  /*50d0*/  @P2 FFMA.FTZ R186, R202, R189, R188 ;  /* 0x000000bdcaba2223 */ /* 0x002fe200000100bc */
        /* <DEDUP_REMOVED lines=17> */
.L_x_5152:
[----:B------:R-:W-:Y:S05]  /*51f0*/  @!P0 BRA `(.L_x_5169) ;  /* 0x00000008001c8947 */ /* 0x000fea0003800000 */
[-CC-:B-1----:R-:W-:Y:S01]  /*5200*/  FFMA.FTZ R177, R19, R189.reuse, R188.reuse ;  /* 0x000000bd13b17223 */ /* 0x182fe200000100bc */
        /* <DEDUP_REMOVED lines=44> */
.L_x_5170:
        /* <DEDUP_REMOVED lines=13> */
.L_x_5171:
        /* <DEDUP_REMOVED lines=12> */
.L_x_5172:
        /* <DEDUP_REMOVED lines=13> */
.L_x_5173:
        /* <DEDUP_REMOVED lines=12> */
.L_x_5174:
        /* <DEDUP_REMOVED lines=13> */
.L_x_5175:
        /* <DEDUP_REMOVED lines=12> */
.L_x_5176:
[----:B------:R-:W-:Y:S05]  /*5980*/  @!P3 BRA `(.L_x_5161) ;  /* 0x00000008006cb947 */ /* 0x000fea0003800000 */
        /* <DEDUP_REMOVED lines=14> */
.L_x_5169:
[----:B------:R-:W-:Y:S05]  /*5a70*/  @!P3 BRA `(.L_x_5177) ;  /* 0x000000000040b947 */ /* 0x000fea0003800000 */
[----:B-1----:R-:W-:Y:S01]  /*5a80*/  FFMA.FTZ R185, R19, R189, R188 ;  /* 0x000000bd13b97223 */ /* 0x002fe200000100bc */
        /* <DEDUP_REMOVED lines=15> */
.L_x_5177:
[----:B------:R-:W-:Y:S05]  /*5b80*/  @!P3 BRA `(.L_x_5178) ;  /* 0x000000000044b947 */ /* 0x000fea0003800000 */
[----:B-1----:R-:W-:Y:S01]  /*5b90*/  FFMA.FTZ R184, R20, R189, R188 ;  /* 0x000000bd14b87223 */ /* 0x002fe200000100bc */
        /* <DEDUP_REMOVED lines=16> */
.L_x_5178:
        /* <DEDUP_REMOVED lines=17> */
.L_x_5179:
        /* <DEDUP_REMOVED lines=18> */
.L_x_5180:
        /* <DEDUP_REMOVED lines=17> */
.L_x_5181:
        /* <DEDUP_REMOVED lines=18> */
.L_x_5182:
        /* <DEDUP_REMOVED lines=17> */
.L_x_5183:
[----:B------:R-:W-:Y:S05]  /*6210*/  @!P3 BRA `(.L_x_5161) ;  /* 0x000000000048b947 */ /* 0x000fea0003800000 */
[----:B-1----:R-:W-:Y:S01]  /*6220*/  FFMA.FTZ R184, R202, R189, R188 ;  /* 0x000000bdcab87223 */ /* 0x002fe200000100bc */
        /* <DEDUP_REMOVED lines=17> */
.L_x_5161:
[----:B-1----:R-:W1:Y:S01]  /*6340*/  @P0 LDC.64 R184, c[0x0][0x478] ;  /* 0x00011e00ffb80b82 */ /* 0x002e620000000a00 */
[----:B-----5:R-:W-:Y:S02]  /*6350*/  @P0 IADD3 R215, PT, PT, R191, 0x80, RZ ;  /* 0x00000080bfd70810 */ /* 0x020fe40007ffe0ff */
[C---:B------:R-:W-:Y:S02]  /*6360*/  @P3 IADD3 R217, PT, PT, R229.reuse, 0x80, RZ ;  /* 0x00000080e5d93810 */ /* 0x040fe40007ffe0ff */
[----:B------:R-:W-:-:S03]  /*6370*/  IADD3 R229, PT, PT, R229, 0x100, RZ ;  /* 0x00000100e5e57810 */ /* 0x000fc60007ffe0ff */
[----:B------:R-:W2:Y:S01]  /*6380*/  @P3 LDC.64 R186, c[0x0][0x468] ;  /* 0x00011a00ffba3b82 */ /* 0x000ea20000000a00 */
[----:B-1----:R-:W-:-:S05]  /*6390*/  @P0 IMAD.WIDE.U32 R184, R215, 0x20, R184 ;  /* 0x00000020d7b80825 */ /* 0x002fca00078e00b8 */
[----:B------:R1:W-:Y:S01]  /*63a0*/  @P0 STG.E.128 desc[UR12][R184.64], R176 ;  /* 0x000000b0b8000986 */ /* 0x0003e2000c101d0c */
[----:B--2---:R-:W-:-:S03]  /*63b0*/  @P3 IMAD.WIDE.U32 R186, R217, 0x10, R186 ;  /* 0x00000010d9ba3825 */ /* 0x004fc600078e00ba */
[----:B------:R1:W-:Y:S04]  /*63c0*/  @P0 STG.E.128 desc[UR12][R184.64+0x10], R180 ;  /* 0x000010b4b8000986 */ /* 0x0003e8000c101d0c */
[----:B------:R1:W-:Y:S01]  /*63d0*/  @P3 STG.E.128 desc[UR12][R186.64], R172 ;  /* 0x000000acba003986 */ /* 0x0003e2000c101d0c */
[----:B------:R-:W-:Y:S05]  /*63e0*/  @!P3 BRA `(.L_x_5184) ;  /* 0x00000000000cb947 */ /* 0x000fea0003800000 */
[----:B------:R-:W2:Y:S02]  /*63f0*/  LDC.64 R168, c[0x0][0x390] ;  /* 0x0000e400ffa87b82 */ /* 0x000ea40000000a00 */
[----:B--2---:R-:W-:-:S06]  /*6400*/  IMAD.WIDE.U32 R168, R229, 0x10, R168 ;  /* 0x00000010e5a87825 */ /* 0x004fcc00078e00a8 */
[----:B------:R-:W5:Y:S02]  /*6410*/  LDG.E.128 R168, desc[UR12][R168.64] ;  /* 0x0000000ca8a87981 */ /* 0x000f64000c1e1d00 */
.L_x_5184:
[----:B------:R-:W-:Y:S05]  /*6420*/  @!P1 BRA `(.L_x_5185) ;  /* 0x0000001000349947 */ /* 0x000fea0003800000 */
[----:B------:R-:W-:Y:S05]  /*6430*/  @!P0 BRA `(.L_x_5186) ;  /* 0x0000000800188947 */ /* 0x000fea0003800000 */
[-CC-:B-1----:R-:W-:Y:S01]  /*6440*/  @P2 FFMA.FTZ R176, R204, R189.reuse, R188.reuse ;  /* 0x000000bdccb02223 */ /* 0x182fe200000100bc */
        /* <DEDUP_REMOVED lines=43> */
.L_x_5187:
        /* <DEDUP_REMOVED lines=13> */
.L_x_5188:
        /* <DEDUP_REMOVED lines=12> */
.L_x_5189:
        /* <DEDUP_REMOVED lines=13> */
.L_x_5190:
        /* <DEDUP_REMOVED lines=12> */
.L_x_5191:
        /* <DEDUP_REMOVED lines=13> */
.L_x_5192:
        /* <DEDUP_REMOVED lines=12> */
.L_x_5193:
        /* <DEDUP_REMOVED lines=15> */
.L_x_5186:
[----:B------:R-:W-:Y:S05]  /*6ca0*/  @!P3 BRA `(.L_x_5195) ;  /* 0x00000000003cb947 */ /* 0x000fea0003800000 */
[----:B-1----:R-:W-:Y:S01]  /*6cb0*/  @P2 FFMA.FTZ R185, R195, R189, R188 ;  /* 0x000000bdc3b92223 */ /* 0x002fe200000100bc */
[----:B------:R-:W-:Y:S02]  /*6cc0*/  MOV R184, R28 ;  /* 0x0000001c00b87202 */ /* 0x000fe40000000f00 */
        /* <DEDUP_REMOVED lines=13> */
.L_x_5195:
[----:B------:R-:W-:Y:S05]  /*6da0*/  @!P3 BRA `(.L_x_5196) ;  /* 0x000000000040b947 */ /* 0x000fea0003800000 */
[----:B-1----:R-:W-:Y:S01]  /*6db0*/  @P2 FFMA.FTZ R186, R204, R189, R188 ;  /* 0x000000bdccba2223 */ /* 0x002fe200000100bc */
[----:B------:R-:W-:Y:S02]  /*6dc0*/  LOP3.LUT P1, RZ, R212, 0xff00, RZ, 0xc0, !PT ;  /* 0x0000ff00d4ff7812 */ /* 0x000fe4000782c0ff */
[----:B------:R-:W-:Y:S01]  /*6dd0*/  MOV R184, R29 ;  /* 0x0000001d00b87202 */ /* 0x000fe20000000f00 */
        /* <DEDUP_REMOVED lines=13> */
.L_x_5196:
        /* <DEDUP_REMOVED lines=16> */
.L_x_5197:
        /* <DEDUP_REMOVED lines=17> */
.L_x_5198:
        /* <DEDUP_REMOVED lines=16> */
.L_x_5199:
        /* <DEDUP_REMOVED lines=17> */
.L_x_5200:
        /* <DEDUP_REMOVED lines=16> */
.L_x_5201:
[----:B------:R-:W-:Y:S05]  /*73d0*/  @!P3 BRA `(.L_x_5194) ;  /* 0x00000010009cb947 */ /* 0x000fea0003800000 */
[----:B------:R-:W-:Y:S01]  /*73e0*/  @P2 FFMA.FTZ R188, R226, R189, R188 ;  /* 0x000000bde2bc2223 */ /* 0x000fe200000100bc */
[----:B------:R-:W-:Y:S02]  /*73f0*/  ISETP.GE.U32.AND P1, PT, R212, RZ, PT ;  /* 0x000000ffd400720c */ /* 0x000fe40003f26070 */
[----:B-1----:R-:W-:Y:S01]  /*7400*/  MOV R184, R27 ;  /* 0x0000001b00b87202 */ /* 0x002fe20000000f00 */
        /* <DEDUP_REMOVED lines=15> */
.L_x_5185:
[----:B------:R-:W-:Y:S05]  /*7500*/  @!P0 BRA `(.L_x_5202) ;  /* 0x00000008001c8947 */ /* 0x000fea0003800000 */
[-CC-:B-1----:R-:W-:Y:S01]  /*7510*/  FFMA.FTZ R177, R195, R189.reuse, R188.reuse ;  /* 0x000000bdc3b17223 */ /* 0x182fe200000100bc */
        /* <DEDUP_REMOVED lines=44> */
.L_x_5203:
        /* <DEDUP_REMOVED lines=13> */
.L_x_5204:
        /* <DEDUP_REMOVED lines=12> */
.L_x_5205:
        /* <DEDUP_REMOVED lines=13> */
.L_x_5206:
        /* <DEDUP_REMOVED lines=12> */
.L_x_5207:
        /* <DEDUP_REMOVED lines=13> */
.L_x_5208:
        /* <DEDUP_REMOVED lines=12> */
.L_x_5209:
        /* <DEDUP_REMOVED lines=15> */
.L_x_5202:
[----:B------:R-:W-:Y:S05]  /*7d80*/  @!P3 BRA `(.L_x_5210) ;  /* 0x000000000040b947 */ /* 0x000fea0003800000 */
[----:B-1----:R-:W-:Y:S01]  /*7d90*/  FFMA.FTZ R185, R195, R189, R188 ;  /* 0x000000bdc3b97223 */ /* 0x002fe200000100bc */
[----:B------:R-:W-:Y:S02]  /*7da0*/  ISETP.GT.AND P1, PT, R227, RZ, PT ;  /* 0x000000ffe300720c */ /* 0x000fe40003f24270 */
[----:B------:R-:W-:Y:S01]  /*7db0*/  LOP3.LUT P2, RZ, R212, 0xff, RZ, 0xc0, !PT ;  /* 0x000000ffd4ff7812 */ /* 0x000fe2000784c0ff */
[----:B------:R-:W-:-:S04]  /*7dc0*/  FADD.FTZ R185, R210, -R185 ;  /* 0x800000b9d2b97221 */ /* 0x000fc80000010000 */
[----:B------:R-:W-:Y:S01]  /*7dd0*/  FMUL.FTZ R184, R228, R185 ;  /* 0x000000b9e4b87220 */ /* 0x000fe20000410000 */
[----:B------:R-:W-:-:S04]  /*7de0*/  MOV R185, RZ ;  /* 0x000000ff00b97202 */ /* 0x000fc80000000f00 */
        /* <DEDUP_REMOVED lines=10> */
.L_x_5210:
[----:B------:R-:W-:Y:S05]  /*7e90*/  @!P3 BRA `(.L_x_5211) ;  /* 0x000000000044b947 */ /* 0x000fea0003800000 */
[----:B-1----:R-:W-:Y:S01]  /*7ea0*/  FFMA.FTZ R184, R204, R189, R188 ;  /* 0x000000bdccb87223 */ /* 0x002fe200000100bc */
        /* <DEDUP_REMOVED lines=16> */
.L_x_5211:
        /* <DEDUP_REMOVED lines=17> */
.L_x_5212:
        /* <DEDUP_REMOVED lines=18> */
.L_x_5213:
        /* <DEDUP_REMOVED lines=17> */
.L_x_5214:
        /* <DEDUP_REMOVED lines=18> */
.L_x_5215:
        /* <DEDUP_REMOVED lines=17> */
.L_x_5216:
[----:B------:R-:W-:Y:S05]  /*8520*/  @!P3 BRA `(.L_x_5194) ;  /* 0x000000000048b947 */ /* 0x000fea0003800000 */
[----:B------:R-:W-:Y:S01]  /*8530*/  FFMA.FTZ R188, R226, R189, R188 ;  /* 0x000000bde2bc7223 */ /* 0x000fe200000100bc */
[----:B------:R-:W-:Y:S02]  /*8540*/  ISETP.GE.U32.AND P1, PT, R212, RZ, PT ;  /* 0x000000ffd400720c */ /* 0x000fe40003f26070 */
[----:B------:R-:W-:Y:S01]  /*8550*/  ISETP.GT.AND P2, PT, R227, RZ, PT ;  /* 0x000000ffe300720c */ /* 0x000fe20003f44270 */
[----:B-1----:R-:W-:Y:S01]  /*8560*/  FADD.FTZ R185, R225, -R188 ;  /* 0x800000bce1b97221 */ /* 0x002fe20000010000 */
[----:B------:R-:W-:-:S03]  /*8570*/  ISETP.GE.U32.AND.EX P1, PT, R213, 0x1000000, PT, P1 ;  /* 0x01000000d500780c */ /* 0x000fc60003f26110 */
[----:B------:R-:W-:-:S05]  /*8580*/  FMUL.FTZ R184, R228, R185 ;  /* 0x000000b9e4b87220 */ /* 0x000fca0000410000 */
[----:B------:R-:W-:-:S05]  /*8590*/  FSEL R184, R184, RZ, P2 ;  /* 0x000000ffb8b87208 */ /* 0x000fca0001000000 */
[----:B------:R-:W-:Y:S01]  /*85a0*/  FMUL.FTZ R184, R184, UR17 ;  /* 0x00000011b8b87c20 */ /* 0x000fe20008410000 */
[----:B-----5:R-:W-:-:S03]  /*85b0*/  @P1 PRMT R185, R171, 0x7632, R185 ;  /* 0x00007632abb91816 */ /* 0x020fc600000000b9 */
        /* <DEDUP_REMOVED lines=9> */
.L_x_5194:
[----:B------:R-:W2:Y:S01]  /*8650*/  @P0 LDC.64 R188, c[0x0][0x478] ;  /* 0x00011e00ffbc0b82 */ /* 0x000ea20000000a00 */
[----:B------:R-:W-:Y:S01]  /*8660*/  @P0 IADD3 R191, PT, PT, R191, 0x100, RZ ;  /* 0x00000100bfbf0810 */ /* 0x000fe20007ffe0ff */
[----:B------:R-:W-:-:S06]  /*8670*/  UPLOP3.LUT UP1, UPT, UPT, UPT, UP1, 0x40, 0x4 ;  /* 0x000000000004789c */ /* 0x000fcc0003f2e810 */
[----:B-1----:R-:W1:Y:S08]  /*8680*/  @P3 LDC.64 R186, c[0x0][0x468] ;  /* 0x00011a00ffba3b82 */ /* 0x002e700000000a00 */
[----:B------:R-:W3:Y:S01]  /*8690*/  LDC.64 R184, c[0x0][0x380] ;  /* 0x0000e000ffb87b82 */ /* 0x000ee20000000a00 */
[----:B--2---:R-:W-:-:S05]  /*86a0*/  @P0 IMAD.WIDE.U32 R188, R191, 0x20, R188 ;  /* 0x00000020bfbc0825 */ /* 0x004fca00078e00bc */
[----:B------:R2:W-:Y:S01]  /*86b0*/  @P0 STG.E.128 desc[UR12][R188.64], R176 ;  /* 0x000000b0bc000986 */ /* 0x0005e2000c101d0c */
[----:B-1----:R-:W-:-:S03]  /*86c0*/  @P3 IMAD.WIDE.U32 R186, R229, 0x10, R186 ;  /* 0x00000010e5ba3825 */ /* 0x002fc600078e00ba */
[----:B------:R2:W-:Y:S04]  /*86d0*/  @P0 STG.E.128 desc[UR12][R188.64+0x10], R180 ;  /* 0x000010b4bc000986 */ /* 0x0005e8000c101d0c */
[----:B------:R2:W-:Y:S01]  /*86e0*/  @P3 STG.E.128 desc[UR12][R186.64], R172 ;  /* 0x000000acba003986 */ /* 0x0005e2000c101d0c */
[----:B---3--:R-:W-:-:S04]  /*86f0*/  IADD3 R0, PT, PT, R0, R184, RZ ;  /* 0x000000b800007210 */ /* 0x008fc80007ffe0ff */
[----:B------:R-:W-:-:S13]  /*8700*/  ISETP.GE.AND P0, PT, R0, R185, PT ;  /* 0x000000b90000720c */ /* 0x000fda0003f06270 */
[----:B--2---:R-:W-:Y:S05]  /*8710*/  @!P0 BRA `(.L_x_5217) ;  /* 0xffffff7c00488947 */ /* 0x004fea000383ffff */
.L_x_5114:
[----:B------:R-:W1:Y:S08]  /*8720*/  S2UR UR4, SR_CTAID.X ;  /* 0x00000000000479c3 */ /* 0x000e700000002500 */
[----:B------:R-:W1:Y:S08]  /*8730*/  LDC R3, c[0x0][0x388] ;  /* 0x0000e200ff037b82 */ /* 0x000e700000000800 */
[----:B0-----:R-:W0:Y:S08]  /*8740*/  LDC.64 R4, c[0x0][0x440] ;  /* 0x00011000ff047b82 */ /* 0x001e300000000a00 */
[----:B------:R-:W2:Y:S08]  /*8750*/  LDC.64 R6, c[0x0][0x448] ;  /* 0x00011200ff067b82 */ /* 0x000eb00000000a00 */
[----:B------:R-:W3:Y:S01]  /*8760*/  LDC.64 R8, c[0x0][0x460] ;  /* 0x00011800ff087b82 */ /* 0x000ee20000000a00 */
[----:B-1----:R-:W-:-:S05]  /*8770*/  IMAD R3, R3, UR4, RZ ;  /* 0x0000000403037c24 */ /* 0x002fca000f8e02ff */
[----:B------:R-:W-:-:S05]  /*8780*/  LEA.HI R11, R3, R2, RZ, 0x1d ;  /* 0x00000002030b7211 */ /* 0x000fca00078fe8ff */
[----:B0-----:R-:W-:-:S04]  /*8790*/  IMAD.WIDE.U32 R2, R11, 0x20, R4 ;  /* 0x000000200b027825 */ /* 0x001fc800078e0004 */
[C---:B--2---:R-:W-:Y:S01]  /*87a0*/  IMAD.WIDE.U32 R4, R11.reuse, 0x20, R6 ;  /* 0x000000200b047825 */ /* 0x044fe200078e0006 */
[----:B------:R-:W-:Y:S04]  /*87b0*/  STG.E.128 desc[UR12][R2.64], R120 ;  /* 0x0000007802007986 */ /* 0x000fe8000c101d0c */
[----:B------:R-:W-:Y:S01]  /*87c0*/  STG.E.128 desc[UR12][R2.64+0x10], R124 ;  /* 0x0000107c02007986 */ /* 0x000fe2000c101d0c */
        /* <DEDUP_REMOVED lines=18> */
.L_x_5218:
        /* <DEDUP_REMOVED lines=9> */
.L_x_10753:


//--------------------- .text._ZN10layer_norm13ln_bwd_kernelINS_13Kernel_traitsIf6__halfS2_S2_fjLj3072ELj1ELj1ELj4ELj16ENS_18Kernel_traits_baseILj3072EfS2_S2_S2_fjLj128EEEEELb0ELb0ELb0ELb0EEEvNS_9BwdParamsE --------------------------
	.section	.text._ZN10layer_norm13ln_bwd_kernelINS_13Kernel_traitsIf6__halfS2_S2_fjLj3072ELj1ELj1ELj4ELj16ENS_18Kernel_traits_baseILj3072EfS2_S2_S2_fjLj128EEEEELb0ELb0ELb0ELb0EEEvNS_9BwdParamsE,"ax",@progbits
	.align	128
        .global         _ZN10layer_norm13ln_bwd_kernelINS_13Kernel_traitsIf6__halfS2_S2_fjLj3072ELj1ELj1ELj4ELj16ENS_18Kernel_traits_baseILj3072EfS2_S2_S2_fjLj128EEEEELb0ELb0ELb0ELb0EEEvNS_9BwdParamsE
        .type           _ZN10layer_norm13ln_bwd_kernelINS_13Kernel_traitsIf6__halfS2_S2_fjLj3072ELj1ELj1ELj4ELj16ENS_18Kernel_traits_baseILj3072EfS2_S2_S2_fjLj128EEEEELb0ELb0ELb0ELb0EEEvNS_9BwdParamsE,@function
        .size           _ZN10layer_norm13ln_bwd_kernelINS_13Kernel_traitsIf6__halfS2_S2_fjLj3072ELj1ELj1ELj4ELj16ENS_18Kernel_traits_baseILj3072EfS2_S2_S2_fjLj128EEEEELb0ELb0ELb0ELb0EEEvNS_9BwdParamsE,(.L_x_10754 - _ZN10layer_norm13ln_bwd_kernelINS_13Kernel_traitsIf6__halfS2_S2_fjLj3072ELj1ELj1ELj4ELj16ENS_18Kernel_traits_baseILj3072EfS2_S2_S2_fjLj128EEEEELb0ELb0ELb0ELb0EEEvNS_9BwdParamsE)
        .other          _ZN10layer_norm13ln_bwd_kernelINS_13Kernel_traitsIf6__halfS2_S2_fjLj3072ELj1ELj1ELj4ELj16ENS_18Kernel_traits_baseILj3072EfS2_S2_S2_fjLj128EEEEELb0ELb0ELb0ELb0EEEvNS_9BwdParamsE,@"STO_CUDA_ENTRY STV_DEFAULT"
_ZN10layer_norm13ln_bwd_kernelINS_13Kernel_traitsIf6__halfS2_S2_fjLj3072ELj1ELj1ELj4ELj16ENS_18Kernel_traits_baseILj3072EfS2_S2_S2_fjLj128EEEEELb0ELb0ELb0ELb0EEEvNS_9BwdParamsE:
.text._ZN10layer_norm13ln_bwd_kernelINS_13Kernel_traitsIf6__halfS2_S2_fjLj3072ELj1ELj1ELj4ELj16ENS_18Kernel_traits_baseILj3072EfS2_S2_S2_fjLj128EEEEELb0ELb0ELb0ELb0EEEvNS_9BwdParamsE:
        /* <DEDUP_REMOVED lines=90> */
.L_x_5250:
        /* <DEDUP_REMOVED lines=8> */
[----:B------:R-:W-:-:S05]  /*0620*/  MOV R109, UR5 ;  /* 0x00000005006d7c02 */ /* 0x000fca0008000f00 */
[----:B------:R-:W3:Y:S01]  /*0630*/  @P0 LDG.E.U16 R108, desc[UR14][R108.64] ;  /* 0x0000000e6c6c0981 */ /* 0x000ee2000c1e1500 */
[----:B------:R-:W-:-:S06]  /*0640*/  UIMAD.WIDE UR4, UR7, 0x4, UR10 ;  /* 0x00000004070478a5 */ /* 0x000fcc000f8e020a */
[----:B------:R-:W-:Y:S02]  /*0650*/  MOV R112, UR4 ;  /* 0x0000000400707c02 */ /* 0x000fe40008000f00 */
[----:B------:R-:W-:-:S05]  /*0660*/  MOV R113, UR5 ;  /* 0x0000000500717c02 */ /* 0x000fca0008000f00 */
[----:B------:R-:W4:Y:S01]  /*0670*/  LDG.E R112, desc[UR14][R112.64] ;  /* 0x0000000e70707981 */ /* 0x000f22000c1e1900 */
[----:B------:R-:W0:Y:S01]  /*0680*/  S2R R0, SR_TID.X ;  /* 0x0000000000007919 */ /* 0x000e220000002100 */
[----:B------:R-:W-:-:S04]  /*0690*/  UIMAD UR4, UR7, UR6, URZ ;  /* 0x00000006070472a4 */ /* 0x000fc8000f8e02ff */
[----:B------:R-:W-:Y:S01]  /*06a0*/  USHF.R.S32.HI UR5, URZ, 0x1f, UR4 ;  /* 0x0000001fff057899 */ /* 0x000fe20008011404 */
[----:B------:R-:W-:-:S03]  /*06b0*/  ISETP.GE.U32.AND P3, PT, R17, 0x80, PT ;  /* 0x000000801100780c */ /* 0x000fc60003f66070 */
[----:B------:R-:W-:Y:S01]  /*06c0*/  ULEA.HI UR5, UR5, UR4, URZ, 0x3 ;  /* 0x0000000405057291 */ /* 0x000fe2000f8f18ff */
[----:B------:R-:W-:Y:S01]  /*06d0*/  ISETP.NE.AND P4, PT, RZ, UR16, PT ;  /* 0x00000010ff007c0c */ /* 0x000fe2000bf85270 */
[----:B------:R-:W-:Y:S01]  /*06e0*/  UMOV UR12, 0x3f800000 ;  /* 0x3f800000000c7882 */ /* 0x000fe20000000000 */
[----:B------:R-:W-:Y:S01]  /*06f0*/  BSSY.RECONVERGENT B0, `(.L_x_5220) ;  /* 0x0000062000007945 */ /* 0x000fe20003800200 */
[C---:B------:R-:W-:Y:S02]  /*0700*/  ISETP.GE.U32.AND P2, PT, R17.reuse, 0x100, PT ;  /* 0x000001001100780c */ /* 0x040fe40003f46070 */
[----:B------:R-:W-:Y:S02]  /*0710*/  CS2R R148, SRZ ;  /* 0x0000000000947805 */ /* 0x000fe4000001ff00 */
[----:B------:R-:W-:Y:S01]  /*0720*/  ISETP.GE.U32.AND P1, PT, R17, 0x180, PT ;  /* 0x000001801100780c */ /* 0x000fe20003f26070 */
[----:B---3--:R-:W-:-:S05]  /*0730*/  @P0 HADD2.F32 R19, -RZ, R108.H0_H0 ;  /* 0x2000006cff130230 */ /* 0x008fca0000004100 */
[----:B------:R-:W-:Y:S02]  /*0740*/  @P0 R2UR UR4, R19 ;  /* 0x00000000130402ca */ /* 0x000fe400000e0000 */
[----:B------:R-:W-:Y:S02]  /*0750*/  MOV R19, UR5 ;  /* 0x0000000500137c02 */ /* 0x000fe40008000f00 */
[----:B--2---:R-:W-:Y:S02]  /*0760*/  FSEL R108, R110, RZ, !P4 ;  /* 0x000000ff6e6c7208 */ /* 0x004fe40006000000 */
[----:B0-----:R-:W-:Y:S02]  /*0770*/  LEA.HI.SX32 R19, R19, R0, 0x1d ;  /* 0x0000000013137211 */ /* 0x001fe400078feaff */
[----:B------:R-:W-:Y:S02]  /*0780*/  R2UR UR13, R108 ;  /* 0x000000006c0d72ca */ /* 0x000fe400000e0000 */
[----:B----4-:R-:W-:-:S03]  /*0790*/  R2UR UR24, R112 ;  /* 0x00000000701872ca */ /* 0x010fc600000e0000 */
[----:B------:R-:W-:Y:S01]  /*07a0*/  @UP0 UMOV UR12, UR4 ;  /* 0x00000004000c0c82 */ /* 0x000fe20008000000 */
[----:B------:R-:W-:Y:S01]  /*07b0*/  MOV R151, R19 ;  /* 0x0000001300977202 */ /* 0x000fe20000000f00 */
[----:B------:R-:W-:Y:S10]  /*07c0*/  @!P3 BRA `(.L_x_5221) ;  /* 0x000000040050b947 */ /* 0x000ff40003800000 */
        /* <DEDUP_REMOVED lines=11> */
[----:B------:R-:W-:Y:S01]  /*0880*/  IADD3 R151, PT, PT, R19, 0x80, RZ ;  /* 0x0000008013977810 */ /* 0x000fe20007ffe0ff */
[--C-:B--2---:R-:W-:Y:S02]  /*0890*/  HADD2.F32 R134, -RZ, R108.reuse.H0_H0 ;  /* 0x2000006cff867230 */ /* 0x104fe40000004100 */
[--C-:B------:R-:W-:Y:S02]  /*08a0*/  HADD2.F32 R136, -RZ, R109.reuse.H0_H0 ;  /* 0x2000006dff887230 */ /* 0x100fe40000004100 */
[----:B------:R-:W-:Y:S02]  /*08b0*/  HADD2.F32 R135, -RZ, R108.H1_H1 ;  /* 0x3000006cff877230 */ /* 0x000fe40000004100 */
[----:B------:R-:W-:Y:S01]  /*08c0*/  FADD.FTZ R134, R134, -UR13 ;  /* 0x8000000d86867e21 */ /* 0x000fe20008010000 */
[----:B------:R-:W-:Y:S02]  /*08d0*/  HADD2.F32 R109, -RZ, R109.H1_H1 ;  /* 0x3000006dff6d7230 */ /* 0x000fe40000004100 */
[----:B------:R-:W-:Y:S01]  /*08e0*/  FADD.FTZ R136, R136, -UR13 ;  /* 0x8000000d88887e21 */ /* 0x000fe20008010000 */
[----:B---3--:R-:W-:-:S02]  /*08f0*/  HADD2.F32 R145, -RZ, R112.H0_H0 ;  /* 0x20000070ff917230 */ /* 0x008fc40000004100 */
[----:B------:R-:W-:Y:S01]  /*0900*/  FMUL.FTZ R147, R134, UR24 ;  /* 0x0000001886937c20 */ /* 0x000fe20008410000 */
[--C-:B------:R-:W-:Y:S02]  /*0910*/  HADD2.F32 R137, -RZ, R110.reuse.H0_H0 ;  /* 0x2000006eff897230 */ /* 0x100fe40000004100 */
[----:B------:R-:W-:Y:S01]  /*0920*/  FADD.FTZ R135, R135, -UR13 ;  /* 0x8000000d87877e21 */ /* 0x000fe20008010000 */
[--C-:B------:R-:W-:Y:S02]  /*0930*/  HADD2.F32 R138, -RZ, R111.reuse.H0_H0 ;  /* 0x2000006fff8a7230 */ /* 0x100fe40000004100 */
[----:B------:R-:W-:Y:S01]  /*0940*/  FADD.FTZ R109, R109, -UR13 ;  /* 0x8000000d6d6d7e21 */ /* 0x000fe20008010000 */
[----:B------:R-:W-:Y:S02]  /*0950*/  HADD2.F32 R110, -RZ, R110.H1_H1 ;  /* 0x3000006eff6e7230 */ /* 0x000fe40000004100 */
[----:B------:R-:W-:Y:S01]  /*0960*/  FADD.FTZ R68, R68, R145 ;  /* 0x0000009144447221 */ /* 0x000fe20000010000 */
[----:B------:R-:W-:-:S02]  /*0970*/  HADD2.F32 R111, -RZ, R111.H1_H1 ;  /* 0x3000006fff6f7230 */ /* 0x000fc40000004100 */
[-C--:B------:R-:W-:Y:S01]  /*0980*/  FFMA.FTZ R48, R147, R145.reuse, R48 ;  /* 0x0000009193307223 */ /* 0x080fe20000010030 */
[----:B------:R-:W-:Y:S02]  /*0990*/  HADD2.F32 R112, -RZ, R112.H1_H1 ;  /* 0x30000070ff707230 */ /* 0x000fe40000004100 */
[----:B-----5:R-:W-:Y:S01]  /*09a0*/  FMUL.FTZ R145, R24, R145 ;  /* 0x0000009118917220 */ /* 0x020fe20000410000 */
[----:B------:R-:W-:Y:S02]  /*09b0*/  HADD2.F32 R141, -RZ, R113.H0_H0 ;  /* 0x20000071ff8d7230 */ /* 0x000fe40000004100 */
[----:B------:R-:W-:Y:S01]  /*09c0*/  FADD.FTZ R110, R110, -UR13 ;  /* 0x8000000d6e6e7e21 */ /* 0x000fe20008010000 */
[----:B------:R-:W-:Y:S01]  /*09d0*/  FADD.FTZ R134, R111, -UR13 ;  /* 0x8000000d6f867e21 */ /* 0x000fe20008010000 */
[----:B------:R-:W-:Y:S01]  /*09e0*/  FMUL.FTZ R146, R135, UR24 ;  /* 0x0000001887927c20 */ /* 0x000fe20008410000 */
[----:B------:R-:W-:Y:S01]  /*09f0*/  FMUL.FTZ R143, R136, UR24 ;  /* 0x00000018888f7c20 */ /* 0x000fe20008410000 */
[----:B------:R-:W-:Y:S01]  /*0a00*/  FMUL.FTZ R142, R109, UR24 ;  /* 0x000000186d8e7c20 */ /* 0x000fe20008410000 */
[----:B------:R-:W-:Y:S01]  /*0a10*/  FMUL.FTZ R144, R25, R112 ;  /* 0x0000007019907220 */ /* 0x000fe20000410000 */
[----:B------:R-:W-:Y:S01]  /*0a20*/  FADD.FTZ R109, RZ, R145 ;  /* 0x00000091ff6d7221 */ /* 0x000fe20000010000 */
[----:B------:R-:W-:Y:S01]  /*0a30*/  FFMA.FTZ R111, R147, R145, RZ ;  /* 0x00000091936f7223 */ /* 0x000fe200000100ff */
[----:B0-----:R-:W-:-:S02]  /*0a40*/  HADD2.F32 R133, -RZ, R115.H0_H0 ;  /* 0x20000073ff857230 */ /* 0x001fc40000004100 */
[----:B------:R-:W-:Y:S01]  /*0a50*/  FADD.FTZ R69, R69, R112 ;  /* 0x0000007045457221 */ /* 0x000fe20000010000 */
[----:B------:R-:W-:Y:S02]  /*0a60*/  HADD2.F32 R108, -RZ, R115.H1_H1 ;  /* 0x30000073ff6c7230 */ /* 0x000fe40000004100 */
[----:B------:R-:W-:Y:S01]  /*0a70*/  FADD.FTZ R115, R138, -UR13 ;  /* 0x8000000d8a737e21 */ /* 0x000fe20008010000 */
[----:B------:R-:W-:Y:S02]  /*0a80*/  HADD2.F32 R140, -RZ, R113.H1_H1 ;  /* 0x30000071ff8c7230 */ /* 0x000fe40000004100 */
[----:B------:R-:W-:Y:S01]  /*0a90*/  FFMA.FTZ R49, R146, R112, R49 ;  /* 0x0000007092317223 */ /* 0x000fe20000010031 */
[----:B------:R-:W-:Y:S01]  /*0aa0*/  FADD.FTZ R70, R70, R141 ;  /* 0x0000008d46467221 */ /* 0x000fe20000010000 */
[-C--:B------:R-:W-:Y:S01]  /*0ab0*/  FFMA.FTZ R50, R143, R141.reuse, R50 ;  /* 0x0000008d8f327223 */ /* 0x080fe20000010032 */
[----:B------:R-:W-:Y:S01]  /*0ac0*/  FMUL.FTZ R138, R110, UR24 ;  /* 0x000000186e8a7c20 */ /* 0x000fe20008410000 */
[----:B------:R-:W-:Y:S01]  /*0ad0*/  FMUL.FTZ R141, R26, R141 ;  /* 0x0000008d1a8d7220 */ /* 0x000fe20000410000 */
[----:B------:R-:W-:Y:S01]  /*0ae0*/  FADD.FTZ R110, R109, R144 ;  /* 0x000000906d6e7221 */ /* 0x000fe20000010000 */
[----:B------:R-:W-:Y:S01]  /*0af0*/  FFMA.FTZ R112, R146, R144, R111 ;  /* 0x0000009092707223 */ /* 0x000fe2000001006f */
[----:B------:R-:W-:-:S02]  /*0b00*/  HADD2.F32 R113, -RZ, R114.H0_H0 ;  /* 0x20000072ff717230 */ /* 0x000fc40000004100 */
[----:B------:R-:W-:Y:S01]  /*0b10*/  FADD.FTZ R137, R137, -UR13 ;  /* 0x8000000d89897e21 */ /* 0x000fe20008010000 */
[----:B------:R-:W-:Y:S01]  /*0b20*/  FADD.FTZ R71, R71, R140 ;  /* 0x0000008c47477221 */ /* 0x000fe20000010000 */
[-C--:B------:R-:W-:Y:S01]  /*0b30*/  FFMA.FTZ R51, R142, R140.reuse, R51 ;  /* 0x0000008c8e337223 */ /* 0x080fe20000010033 */
[----:B------:R-:W-:Y:S01]  /*0b40*/  FMUL.FTZ R140, R27, R140 ;  /* 0x0000008c1b8c7220 */ /* 0x000fe20000410000 */
[----:B------:R-:W-:Y:S01]  /*0b50*/  FADD.FTZ R109, R110, R141 ;  /* 0x0000008d6e6d7221 */ /* 0x000fe20000010000 */
[----:B------:R-:W-:Y:S01]  /*0b60*/  FFMA.FTZ R111, R143, R141, R112 ;  /* 0x0000008d8f6f7223 */ /* 0x000fe20000010070 */
[----:B------:R-:W-:Y:S02]  /*0b70*/  HADD2.F32 R114, -RZ, R114.H1_H1 ;  /* 0x30000072ff727230 */ /* 0x000fe40000004100 */
        /* <DEDUP_REMOVED lines=25> */
.L_x_5221:
[----:B------:R-:W-:Y:S05]  /*0d10*/  BSYNC.RECONVERGENT B0 ;  /* 0x0000000000007941 */ /* 0x000fea0003800200 */
.L_x_5220:
        /* <DEDUP_REMOVED lines=15> */
[----:B------:R-:W-:Y:S02]  /*0e10*/  HADD2.F32 R120, -RZ, R109.H0_H0 ;  /* 0x2000006dff787230 */ /* 0x000fe40000004100 */
[----:B------:R-:W-:Y:S02]  /*0e20*/  HADD2.F32 R119, -RZ, R108.H1_H1 ;  /* 0x3000006cff777230 */ /* 0x000fe40000004100 */
[----:B------:R-:W-:Y:S01]  /*0e30*/  FADD.FTZ R118, R118, -UR13 ;  /* 0x8000000d76767e21 */ /* 0x000fe20008010000 */
[----:B------:R-:W-:Y:S02]  /*0e40*/  HADD2.F32 R122, -RZ, R110.H0_H0 ;  /* 0x2000006eff7a7230 */ /* 0x000fe40000004100 */
[----:B------:R-:W-:Y:S01]  /*0e50*/  FADD.FTZ R120, R120, -UR13 ;  /* 0x8000000d78787e21 */ /* 0x000fe20008010000 */
[----:B---3--:R-:W-:-:S02]  /*0e60*/  HADD2.F32 R129, -RZ, R112.H0_H0 ;  /* 0x20000070ff817230 */ /* 0x008fc40000004100 */
[----:B------:R-:W-:Y:S01]  /*0e70*/  FMUL.FTZ R131, R118, UR24 ;  /* 0x0000001876837c20 */ /* 0x000fe20008410000 */
[----:B------:R-:W-:Y:S02]  /*0e80*/  HADD2.F32 R121, -RZ, R109.H1_H1 ;  /* 0x3000006dff797230 */ /* 0x000fe40000004100 */
[----:B------:R-:W-:Y:S01]  /*0e90*/  FADD.FTZ R119, R119, -UR13 ;  /* 0x8000000d77777e21 */ /* 0x000fe20008010000 */
[----:B------:R-:W-:Y:S02]  /*0ea0*/  HADD2.F32 R110, -RZ, R110.H1_H1 ;  /* 0x3000006eff6e7230 */ /* 0x000fe40000004100 */
[----:B------:R-:W-:Y:S01]  /*0eb0*/  FADD.FTZ R88, R88, R129 ;  /* 0x0000008158587221 */ /* 0x000fe20000010000 */
[--C-:B------:R-:W-:Y:S02]  /*0ec0*/  HADD2.F32 R126, -RZ, R111.reuse.H0_H0 ;  /* 0x2000006fff7e7230 */ /* 0x100fe40000004100 */
[----:B------:R-:W-:Y:S01]  /*0ed0*/  FFMA.FTZ R96, R131, R129, R96 ;  /* 0x0000008183607223 */ /* 0x000fe20000010060 */
[----:B------:R-:W-:-:S02]  /*0ee0*/  HADD2.F32 R111, -RZ, R111.H1_H1 ;  /* 0x3000006fff6f7230 */ /* 0x000fc40000004100 */
[----:B-----5:R-:W-:Y:S01]  /*0ef0*/  FMUL.FTZ R129, R32, R129 ;  /* 0x0000008120817220 */ /* 0x020fe20000410000 */
[----:B------:R-:W-:Y:S02]  /*0f00*/  HADD2.F32 R112, -RZ, R112.H1_H1 ;  /* 0x30000070ff707230 */ /* 0x000fe40000004100 */
[----:B------:R-:W-:Y:S01]  /*0f10*/  FADD.FTZ R121, R121, -UR13 ;  /* 0x8000000d79797e21 */ /* 0x000fe20008010000 */
[----:B------:R-:W-:Y:S02]  /*0f20*/  HADD2.F32 R125, -RZ, R113.H0_H0 ;  /* 0x20000071ff7d7230 */ /* 0x000fe40000004100 */
[----:B------:R-:W-:Y:S01]  /*0f30*/  FADD.FTZ R123, R122, -UR13 ;  /* 0x8000000d7a7b7e21 */ /* 0x000fe20008010000 */
[----:B------:R-:W-:Y:S01]  /*0f40*/  FADD.FTZ R110, R110, -UR13 ;  /* 0x8000000d6e6e7e21 */ /* 0x000fe20008010000 */
[----:B------:R-:W-:Y:S01]  /*0f50*/  FMUL.FTZ R127, R120, UR24 ;  /* 0x00000018787f7c20 */ /* 0x000fe20008410000 */
[----:B------:R-:W-:Y:S01]  /*0f60*/  FADD.FTZ R122, R111, -UR13 ;  /* 0x8000000d6f7a7e21 */ /* 0x000fe20008010000 */
[----:B------:R-:W-:Y:S01]  /*0f70*/  FMUL.FTZ R130, R119, UR24 ;  /* 0x0000001877827c20 */ /* 0x000fe20008410000 */
[----:B------:R-:W-:Y:S01]  /*0f80*/  FMUL.FTZ R128, R33, R112 ;  /* 0x0000007021807220 */ /* 0x000fe20000410000 */
[----:B------:R-:W-:Y:S01]  /*0f90*/  FADD.FTZ R149, R149, R129 ;  /* 0x0000008195957221 */ /* 0x000fe20000010000 */
[----:B------:R-:W-:-:S02]  /*0fa0*/  HADD2.F32 R109, -RZ, R115.H0_H0 ;  /* 0x20000073ff6d7230 */ /* 0x000fc40000004100 */
[----:B------:R-:W-:Y:S01]  /*0fb0*/  FFMA.FTZ R111, R131, R129, R148 ;  /* 0x00000081836f7223 */ /* 0x000fe20000010094 */
[----:B------:R-:W-:Y:S02]  /*0fc0*/  HADD2.F32 R108, -RZ, R115.H1_H1 ;  /* 0x30000073ff6c7230 */ /* 0x000fe40000004100 */
[----:B------:R-:W-:Y:S01]  /*0fd0*/  FADD.FTZ R115, R126, -UR13 ;  /* 0x8000000d7e737e21 */ /* 0x000fe20008010000 */
[----:B------:R-:W-:Y:S02]  /*0fe0*/  HADD2.F32 R124, -RZ, R113.H1_H1 ;  /* 0x30000071ff7c7230 */ /* 0x000fe40000004100 */
[----:B------:R-:W-:Y:S01]  /*0ff0*/  FADD.FTZ R90, R90, R125 ;  /* 0x0000007d5a5a7221 */ /* 0x000fe20000010000 */
[--C-:B------:R-:W-:Y:S02]  /*1000*/  HADD2.F32 R113, -RZ, R114.reuse.H0_H0 ;  /* 0x20000072ff717230 */ /* 0x100fe40000004100 */
[----:B------:R-:W-:Y:S01]  /*1010*/  FMUL.FTZ R126, R121, UR24 ;  /* 0x00000018797e7c20 */ /* 0x000fe20008410000 */
[-C--:B------:R-:W-:Y:S01]  /*1020*/  FFMA.FTZ R98, R127, R125.reuse, R98 ;  /* 0x0000007d7f627223 */ /* 0x080fe20000010062 */
[----:B0-----:R-:W-:Y:S01]  /*1030*/  FMUL.FTZ R116, R110, UR24 ;  /* 0x000000186e747c20 */ /* 0x001fe20008410000 */
[----:B------:R-:W-:Y:S01]  /*1040*/  FADD.FTZ R89, R89, R112 ;  /* 0x0000007059597221 */ /* 0x000fe20000010000 */
[----:B------:R-:W-:Y:S01]  /*1050*/  FFMA.FTZ R97, R130, R112, R97 ;  /* 0x0000007082617223 */ /* 0x000fe20000010061 */
[----:B------:R-:W-:Y:S01]  /*1060*/  FMUL.FTZ R125, R34, R125 ;  /* 0x0000007d227d7220 */ /* 0x000fe20000410000 */
[----:B------:R-:W-:Y:S01]  /*1070*/  FMUL.FTZ R123, R123, UR24 ;  /* 0x000000187b7b7c20 */ /* 0x000fe20008410000 */
[----:B------:R-:W-:Y:S01]  /*1080*/  FADD.FTZ R110, R149, R128 ;  /* 0x00000080956e7221 */ /* 0x000fe20000010000 */
[----:B------:R-:W-:Y:S01]  /*1090*/  FFMA.FTZ R112, R130, R128, R111 ;  /* 0x0000008082707223 */ /* 0x000fe2000001006f */
[----:B------:R-:W-:Y:S01]  /*10a0*/  FADD.FTZ R91, R91, R124 ;  /* 0x0000007c5b5b7221 */ /* 0x000fe20000010000 */
[-C--:B------:R-:W-:Y:S01]  /*10b0*/  FFMA.FTZ R99, R126, R124.reuse, R99 ;  /* 0x0000007c7e637223 */ /* 0x080fe20000010063 */
[----:B------:R-:W-:Y:S01]  /*10c0*/  FMUL.FTZ R124, R35, R124 ;  /* 0x0000007c237c7220 */ /* 0x000fe20000410000 */
[----:B------:R-:W-:Y:S01]  /*10d0*/  FADD.FTZ R100, R100, R113 ;  /* 0x0000007164647221 */ /* 0x000fe20000010000 */
[-C--:B------:R-:W-:Y:S01]  /*10e0*/  FFMA.FTZ R56, R123, R113.reuse, R56 ;  /* 0x000000717b387223 */ /* 0x080fe20000010038 */
[----:B------:R-:W-:Y:S01]  /*10f0*/  FMUL.FTZ R121, R36, R113 ;  /* 0x0000007124797220 */ /* 0x000fe20000410000 */
[----:B------:R-:W-:Y:S01]  /*1100*/  FADD.FTZ R111, R110, R125 ;  /* 0x0000007d6e6f7221 */ /* 0x000fe20000010000 */
[----:B------:R-:W-:Y:S01]  /*1110*/  FFMA.FTZ R113, R127, R125, R112 ;  /* 0x0000007d7f717223 */ /* 0x000fe20000010070 */
[----:B------:R-:W-:-:S02]  /*1120*/  HADD2.F32 R114, -RZ, R114.H1_H1 ;  /* 0x30000072ff727230 */ /* 0x000fc40000004100 */
[----:B------:R-:W-:Y:S01]  /*1130*/  FMUL.FTZ R119, R115, UR24 ;  /* 0x0000001873777c20 */ /* 0x000fe20008410000 */
[----:B------:R-:W-:Y:S01]  /*1140*/  FADD.FTZ R110, R111, R124 ;  /* 0x0000007c6f6e7221 */ /* 0x000fe20000010000 */
[----:B------:R-:W-:Y:S01]  /*1150*/  FFMA.FTZ R112, R126, R124, R113 ;  /* 0x0000007c7e707223 */ /* 0x000fe20000010071 */
[----:B------:R-:W-:Y:S01]  /*1160*/  FADD.FTZ R102, R102, R109 ;  /* 0x0000006d66667221 */ /* 0x000fe20000010000 */
[----:B------:R-:W-:Y:S01]  /*1170*/  FMUL.FTZ R117, R37, R114 ;  /* 0x0000007225757220 */ /* 0x000fe20000410000 */
[----:B------:R-:W-:Y:S01]  /*1180*/  FADD.FTZ R110, R110, R121 ;  /* 0x000000796e6e7221 */ /* 0x000fe20000010000 */
[----:B------:R-:W-:Y:S01]  /*1190*/  FFMA.FTZ R111, R123, R121, R112 ;  /* 0x000000797b6f7223 */ /* 0x000fe20000010070 */
        /* <DEDUP_REMOVED lines=14> */
.L_x_5223:
[----:B------:R-:W-:Y:S05]  /*1280*/  BSYNC.RECONVERGENT B0 ;  /* 0x0000000000007941 */ /* 0x000fea0003800200 */
.L_x_5222:
        /* <DEDUP_REMOVED lines=13> */
[--C-:B--2---:R-:W-:Y:S02]  /*1360*/  HADD2.F32 R12, -RZ, R4.reuse.H0_H0 ;  /* 0x20000004ff0c7230 */ /* 0x104fe40000004100 */
[----:B------:R-:W-:Y:S02]  /*1370*/  HADD2.F32 R13, -RZ, R4.H1_H1 ;  /* 0x30000004ff0d7230 */ /* 0x000fe40000004100 */
[--C-:B------:R-:W-:Y:S02]  /*1380*/  HADD2.F32 R15, -RZ, R5.reuse.H0_H0 ;  /* 0x20000005ff0f7230 */ /* 0x100fe40000004100 */
[----:B0-----:R-:W-:Y:S01]  /*1390*/  FADD.FTZ R3, R12, -UR13 ;  /* 0x8000000d0c037e21 */ /* 0x001fe20008010000 */
[----:B------:R-:W-:Y:S02]  /*13a0*/  HADD2.F32 R4, -RZ, R5.H1_H1 ;  /* 0x30000005ff047230 */ /* 0x000fe40000004100 */
[----:B------:R-:W-:Y:S01]  /*13b0*/  FADD.FTZ R2, R13, -UR13 ;  /* 0x8000000d0d027e21 */ /* 0x000fe20008010000 */
[----:B---3--:R-:W-:-:S02]  /*13c0*/  HADD2.F32 R5, -RZ, R8.H0_H0 ;  /* 0x20000008ff057230 */ /* 0x008fc40000004100 */
[----:B------:R-:W-:Y:S01]  /*13d0*/  FMUL.FTZ R3, R3, UR24 ;  /* 0x0000001803037c20 */ /* 0x000fe20008410000 */
[--C-:B------:R-:W-:Y:S02]  /*13e0*/  HADD2.F32 R18, -RZ, R6.reuse.H0_H0 ;  /* 0x20000006ff127230 */ /* 0x100fe40000004100 */
[----:B------:R-:W-:Y:S01]  /*13f0*/  FADD.FTZ R15, R15, -UR13 ;  /* 0x8000000d0f0f7e21 */ /* 0x000fe20008010000 */
[--C-:B------:R-:W-:Y:S02]  /*1400*/  HADD2.F32 R112, -RZ, R7.reuse.H0_H0 ;  /* 0x20000007ff707230 */ /* 0x100fe40000004100 */
[----:B------:R-:W-:Y:S01]  /*1410*/  FMUL.FTZ R2, R2, UR24 ;  /* 0x0000001802027c20 */ /* 0x000fe20008410000 */
[----:B------:R-:W-:Y:S02]  /*1420*/  HADD2.F32 R110, -RZ, R6.H1_H1 ;  /* 0x30000006ff6e7230 */ /* 0x000fe40000004100 */
[----:B------:R-:W-:Y:S01]  /*1430*/  FADD.FTZ R6, R4, -UR13 ;  /* 0x8000000d04067e21 */ /* 0x000fe20008010000 */
[----:B------:R-:W-:-:S02]  /*1440*/  HADD2.F32 R7, -RZ, R7.H1_H1 ;  /* 0x30000007ff077230 */ /* 0x000fc40000004100 */
[----:B-----5:R-:W-:Y:S01]  /*1450*/  FMUL.FTZ R4, R40, R5 ;  /* 0x0000000528047220 */ /* 0x020fe20000410000 */
[----:B------:R-:W-:Y:S02]  /*1460*/  HADD2.F32 R8, -RZ, R8.H1_H1 ;  /* 0x30000008ff087230 */ /* 0x000fe40000004100 */
[----:B------:R-:W-:Y:S01]  /*1470*/  FMUL.FTZ R6, R6, UR24 ;  /* 0x0000001806067c20 */ /* 0x000fe20008410000 */
[--C-:B------:R-:W-:Y:S02]  /*1480*/  HADD2.F32 R109, -RZ, R11.reuse.H0_H0 ;  /* 0x2000000bff6d7230 */ /* 0x100fe40000004100 */
[----:B------:R-:W-:Y:S01]  /*1490*/  FADD.FTZ R12, R149, R4 ;  /* 0x00000004950c7221 */ /* 0x000fe20000010000 */
[----:B------:R-:W-:Y:S02]  /*14a0*/  HADD2.F32 R108, -RZ, R11.H1_H1 ;  /* 0x3000000bff6c7230 */ /* 0x000fe40000004100 */
[----:B------:R-:W-:Y:S01]  /*14b0*/  FADD.FTZ R11, R18, -UR13 ;  /* 0x8000000d120b7e21 */ /* 0x000fe20008010000 */
[----:B------:R-:W-:-:S02]  /*14c0*/  HADD2.F32 R111, -RZ, R9.H0_H0 ;  /* 0x20000009ff6f7230 */ /* 0x000fc40000004100 */
[----:B------:R-:W-:Y:S01]  /*14d0*/  FADD.FTZ R18, R7, -UR13 ;  /* 0x8000000d07127e21 */ /* 0x000fe20008010000 */
[----:B------:R-:W-:Y:S02]  /*14e0*/  HADD2.F32 R16, -RZ, R9.H1_H1 ;  /* 0x30000009ff107230 */ /* 0x000fe40000004100 */
[----:B------:R-:W-:Y:S01]  /*14f0*/  FMUL.FTZ R7, R41, R8 ;  /* 0x0000000829077220 */ /* 0x000fe20000410000 */
[C---:B------:R-:W-:Y:S01]  /*1500*/  FFMA.FTZ R13, R3.reuse, R4, R148 ;  /* 0x00000004030d7223 */ /* 0x040fe20000010094 */
[----:B------:R-:W-:Y:S01]  /*1510*/  FADD.FTZ R76, R76, R5 ;  /* 0x000000054c4c7221 */ /* 0x000fe20000010000 */
[----:B------:R-:W-:Y:S01]  /*1520*/  FFMA.FTZ R60, R3, R5, R60 ;  /* 0x00000005033c7223 */ /* 0x000fe2000001003c */
[----:B------:R-:W-:Y:S01]  /*1530*/  FADD.FTZ R110, R110, -UR13 ;  /* 0x8000000d6e6e7e21 */ /* 0x000fe20008010000 */
[----:B------:R-:W-:Y:S01]  /*1540*/  FADD.FTZ R77, R77, R8 ;  /* 0x000000084d4d7221 */ /* 0x000fe20000010000 */
[----:B------:R-:W-:Y:S01]  /*1550*/  FMUL.FTZ R5, R15, UR24 ;  /* 0x000000180f057c20 */ /* 0x000fe20008410000 */
[----:B------:R-:W-:Y:S01]  /*1560*/  FFMA.FTZ R61, R2, R8, R61 ;  /* 0x00000008023d7223 */ /* 0x000fe2000001003d */
[----:B------:R-:W-:Y:S01]  /*1570*/  FMUL.FTZ R8, R42, R111 ;  /* 0x0000006f2a087220 */ /* 0x000fe20000410000 */
[----:B------:R-:W-:Y:S01]  /*1580*/  FADD.FTZ R79, R79, R16 ;  /* 0x000000104f4f7221 */ /* 0x000fe20000010000 */
[-C--:B------:R-:W-:Y:S01]  /*1590*/  FFMA.FTZ R63, R6, R16.reuse, R63 ;  /* 0x00000010063f7223 */ /* 0x080fe2000001003f */
[----:B------:R-:W-:Y:S01]  /*15a0*/  FMUL.FTZ R9, R43, R16 ;  /* 0x000000102b097220 */ /* 0x000fe20000410000 */
[----:B------:R-:W-:Y:S01]  /*15b0*/  FADD.FTZ R15, R12, R7 ;  /* 0x000000070c0f7221 */ /* 0x000fe20000010000 */
[----:B------:R-:W-:Y:S01]  /*15c0*/  FFMA.FTZ R16, R2, R7, R13 ;  /* 0x0000000702107223 */ /* 0x000fe2000001000d */
[----:B------:R-:W-:-:S02]  /*15d0*/  HADD2.F32 R113, -RZ, R10.H0_H0 ;  /* 0x2000000aff717230 */ /* 0x000fc40000004100 */
[----:B------:R-:W-:Y:S01]  /*15e0*/  FMUL.FTZ R12, R110, UR24 ;  /* 0x000000186e0c7c20 */ /* 0x000fe20008410000 */
[----:B------:R-:W-:Y:S02]  /*15f0*/  HADD2.F32 R14, -RZ, R10.H1_H1 ;  /* 0x3000000aff0e7230 */ /* 0x000fe40000004100 */
[----:B------:R-:W-:Y:S01]  /*1600*/  FADD.FTZ R110, R15, R8 ;  /* 0x000000080f6e7221 */ /* 0x000fe20000010000 */
[C---:B------:R-:W-:Y:S01]  /*1610*/  FFMA.FTZ R15, R5.reuse, R8, R16 ;  /* 0x00000008050f7223 */ /* 0x040fe20000010010 */
[----:B------:R-:W-:Y:S01]  /*1620*/  FADD.FTZ R78, R78, R111 ;  /* 0x0000006f4e4e7221 */ /* 0x000fe20000010000 */
[----:B------:R-:W-:Y:S01]  /*1630*/  FFMA.FTZ R62, R5, R111, R62 ;  /* 0x0000006f053e7223 */ /* 0x000fe2000001003e */
[----:B------:R-:W-:Y:S01]  /*1640*/  FADD.FTZ R112, R112, -UR13 ;  /* 0x8000000d70707e21 */ /* 0x000fe20008010000 */
[----:B------:R-:W-:Y:S01]  /*1650*/  FMUL.FTZ R10, R44, R113 ;  /* 0x000000712c0a7220 */ /* 0x000fe20000410000 */
[----:B------:R-:W-:Y:S01]  /*1660*/  FADD.FTZ R81, R81, R14 ;  /* 0x0000000e51517221 */ /* 0x000fe20000010000 */
[-C--:B------:R-:W-:Y:S01]  /*1670*/  FFMA.FTZ R65, R12, R14.reuse, R65 ;  /* 0x0000000e0c417223 */ /* 0x080fe20000010041 */
[----:B------:R-:W-:Y:S01]  /*1680*/  FMUL.FTZ R13, R45, R14 ;  /* 0x0000000e2d0d7220 */ /* 0x000fe20000410000 */
[----:B------:R-:W-:Y:S01]  /*1690*/  FADD.FTZ R111, R110, R9 ;  /* 0x000000096e6f7221 */ /* 0x000fe20000010000 */
[----:B------:R-:W-:Y:S01]  /*16a0*/  FMUL.FTZ R11, R11, UR24 ;  /* 0x000000180b0b7c20 */ /* 0x000fe20008410000 */
        /* <DEDUP_REMOVED lines=19> */
.L_x_5225:
[----:B------:R-:W-:Y:S05]  /*17e0*/  BSYNC.RECONVERGENT B0 ;  /* 0x0000000000007941 */ /* 0x000fea0003800200 */
.L_x_5224:
        /* <DEDUP_REMOVED lines=31> */
.L_x_5227:
[----:B------:R-:W-:Y:S05]  /*19e0*/  BSYNC.RECONVERGENT B0 ;  /* 0x0000000000007941 */ /* 0x000fea0003800200 */
.L_x_5226:
        /* <DEDUP_REMOVED lines=63> */
[----:B------:R-:W-:-:S02]  /*1de0*/  F2FP.F16.F32.PACK_AB R108, R109, R108 ;  /* 0x0000006c6d6c723e */ /* 0x000fc400000000ff */
[----:B------:R-:W-:Y:S02]  /*1df0*/  F2FP.F16.F32.PACK_AB R109, R111, R110 ;  /* 0x0000006e6f6d723e */ /* 0x000fe400000000ff */
[----:B------:R-:W-:Y:S02]  /*1e00*/  F2FP.F16.F32.PACK_AB R110, R113, R114 ;  /* 0x00000072716e723e */ /* 0x000fe400000000ff */
[----:B------:R-:W-:Y:S01]  /*1e10*/  F2FP.F16.F32.PACK_AB R111, R115, R148 ;  /* 0x00000094736f723e */ /* 0x000fe200000000ff */
[----:B------:R-:W-:Y:S06]  /*1e20*/  BRA `(.L_x_5233) ;  /* 0x0000000000a07947 */ /* 0x000fec0003800000 */
.L_x_5232:
        /* <DEDUP_REMOVED lines=25> */
[C---:B------:R-:W-:Y:S01]  /*1fc0*/  F2FP.F16.F32.PACK_AB R87, R115.reuse, R114 ;  /* 0x000000727357723e */ /* 0x040fe200000000ff */
[----:B------:R-:W-:Y:S01]  /*1fd0*/  FMUL.FTZ R151, R115, UR12 ;  /* 0x0000000c73977c20 */ /* 0x000fe20008410000 */
[C---:B------:R-:W-:Y:S01]  /*1fe0*/  F2FP.F16.F32.PACK_AB R86, R113.reuse, R110 ;  /* 0x0000006e7156723e */ /* 0x040fe200000000ff */
[----:B------:R-:W-:Y:S01]  /*1ff0*/  FMUL.FTZ R149, R113, UR12 ;  /* 0x0000000c71957c20 */ /* 0x000fe20008410000 */
[----:B------:R-:W-:Y:S01]  /*2000*/  FMUL.FTZ R114, R108, UR12 ;  /* 0x0000000c6c727c20 */ /* 0x000fe20008410000 */
[C---:B------:R-:W-:Y:S01]  /*2010*/  F2FP.F16.F32.PACK_AB R85, R111.reuse, R108 ;  /* 0x0000006c6f55723e */ /* 0x040fe200000000ff */
[----:B------:R-:W-:Y:S01]  /*2020*/  FMUL.FTZ R148, R110, UR12 ;  /* 0x0000000c6e947c20 */ /* 0x000fe20008410000 */
[----:B------:R-:W-:Y:S01]  /*2030*/  FMUL.FTZ R115, R111, UR12 ;  /* 0x0000000c6f737c20 */ /* 0x000fe20008410000 */
[----:B------:R-:W-:Y:S01]  /*2040*/  FMUL.FTZ R108, R84, UR12 ;  /* 0x0000000c546c7c20 */ /* 0x000fe20008410000 */
[C---:B------:R-:W-:Y:S01]  /*2050*/  FMUL.FTZ R113, R109.reuse, UR12 ;  /* 0x0000000c6d717c20 */ /* 0x040fe20008410000 */
[----:B------:R-:W-:-:S02]  /*2060*/  F2FP.F16.F32.PACK_AB R84, R109, R84 ;  /* 0x000000546d54723e */ /* 0x000fc400000000ff */
[----:B------:R-:W-:Y:S02]  /*2070*/  F2FP.F16.F32.PACK_AB R111, R151, R150 ;  /* 0x00000096976f723e */ /* 0x000fe400000000ff */
[----:B------:R-:W-:Y:S02]  /*2080*/  F2FP.F16.F32.PACK_AB R110, R149, R148 ;  /* 0x00000094956e723e */ /* 0x000fe400000000ff */
[----:B------:R-:W-:Y:S02]  /*2090*/  F2FP.F16.F32.PACK_AB R109, R115, R114 ;  /* 0x00000072736d723e */ /* 0x000fe400000000ff */
[----:B------:R-:W-:-:S07]  /*20a0*/  F2FP.F16.F32.PACK_AB R108, R113, R108 ;  /* 0x0000006c716c723e */ /* 0x000fce00000000ff */
.L_x_5233:
[----:B------:R-:W0:Y:S08]  /*20b0*/  @P0 LDC.64 R148, c[0x0][0x478] ;  /* 0x00011e00ff940b82 */ /* 0x000e300000000a00 */
[----:B------:R-:W1:Y:S01]  /*20c0*/  LDC.64 R114, c[0x0][0x468] ;  /* 0x00011a00ff727b82 */ /* 0x000e620000000a00 */
[----:B0-----:R-:W-:-:S05]  /*20d0*/  @P0 IMAD.WIDE.U32 R148, R19, 0x10, R148 ;  /* 0x0000001013940825 */ /* 0x001fca00078e0094 */
[----:B------:R0:W-:Y:S01]  /*20e0*/  @P0 STG.E.128 desc[UR14][R148.64], R84 ;  /* 0x0000005494000986 */ /* 0x0001e2000c101d0e */
[C---:B-1----:R-:W-:Y:S01]  /*20f0*/  IMAD.WIDE.U32 R114, R19.reuse, 0x10, R114 ;  /* 0x0000001013727825 */ /* 0x042fe200078e0072 */
[----:B------:R-:W-:-:S04]  /*2100*/  IADD3 R19, PT, PT, R19, 0x80, RZ ;  /* 0x0000008013137810 */ /* 0x000fc80007ffe0ff */
[----:B------:R0:W-:Y:S03]  /*2110*/  STG.E.128 desc[UR14][R114.64], R108 ;  /* 0x0000006c72007986 */ /* 0x0001e6000c101d0e */
.L_x_5231:
[----:B------:R-:W-:Y:S05]  /*2120*/  BSYNC.RECONVERGENT B1 ;  /* 0x0000000000017941 */ /* 0x000fea0003800200 */
.L_x_5230:
        /* <DEDUP_REMOVED lines=44> */
[----:B------:R-:W-:Y:S01]  /*23f0*/  F2FP.F16.F32.PACK_AB R108, R113, R108 ;  /* 0x0000006c716c723e */ /* 0x000fe200000000ff */
[----:B------:R-:W-:Y:S06]  /*2400*/  BRA `(.L_x_5237) ;  /* 0x0000000000907947 */ /* 0x000fec0003800000 */
.L_x_5236:
        /* <DEDUP_REMOVED lines=35> */
[----:B------:R-:W-:-:S07]  /*2640*/  F2FP.F16.F32.PACK_AB R111, R148, R115 ;  /* 0x00000073946f723e */ /* 0x000fce00000000ff */
.L_x_5237:
[----:B------:R-:W0:Y:S08]  /*2650*/  @P0 LDC.64 R148, c[0x0][0x478] ;  /* 0x00011e00ff940b82 */ /* 0x000e300000000a00 */
[----:B------:R-:W1:Y:S01]  /*2660*/  LDC.64 R114, c[0x0][0x468] ;  /* 0x00011a00ff727b82 */ /* 0x000e620000000a00 */
[----:B0-----:R-:W-:-:S05]  /*2670*/  @P0 IMAD.WIDE.U32 R148, R19, 0x10, R148 ;  /* 0x0000001013940825 */ /* 0x001fca00078e0094 */
[----:B------:R2:W-:Y:S01]  /*2680*/  @P0 STG.E.128 desc[UR14][R148.64], R84 ;  /* 0x0000005494000986 */ /* 0x0005e2000c101d0e */
[C---:B-1----:R-:W-:Y:S01]  /*2690*/  IMAD.WIDE.U32 R114, R19.reuse, 0x10, R114 ;  /* 0x0000001013727825 */ /* 0x042fe200078e0072 */
[----:B------:R-:W-:-:S04]  /*26a0*/  IADD3 R19, PT, PT, R19, 0x80, RZ ;  /* 0x0000008013137810 */ /* 0x000fc80007ffe0ff */
[----:B------:R2:W-:Y:S03]  /*26b0*/  STG.E.128 desc[UR14][R114.64], R108 ;  /* 0x0000006c72007986 */ /* 0x0005e6000c101d0e */
.L_x_5235:
[----:B------:R-:W-:Y:S05]  /*26c0*/  BSYNC.RECONVERGENT B1 ;  /* 0x0000000000017941 */ /* 0x000fea0003800200 */
.L_x_5234:
        /* <DEDUP_REMOVED lines=45> */
.L_x_5239:
        /* <DEDUP_REMOVED lines=36> */
.L_x_5240:
[----:B------:R-:W0:Y:S08]  /*2be0*/  @P0 LDC.64 R114, c[0x0][0x478] ;  /* 0x00011e00ff720b82 */ /* 0x000e300000000a00 */
[----:B------:R-:W1:Y:S01]  /*2bf0*/  LDC.64 R112, c[0x0][0x468] ;  /* 0x00011a00ff707b82 */ /* 0x000e620000000a00 */
[----:B0-----:R-:W-:-:S05]  /*2c00*/  @P0 IMAD.WIDE.U32 R114, R19, 0x10, R114 ;  /* 0x0000001013720825 */ /* 0x001fca00078e0072 */
[----:B------:R4:W-:Y:S01]  /*2c10*/  @P0 STG.E.128 desc[UR14][R114.64], R84 ;  /* 0x0000005472000986 */ /* 0x0009e2000c101d0e */
[----:B-1----:R-:W-:-:S05]  /*2c20*/  IMAD.WIDE.U32 R112, R19, 0x10, R112 ;  /* 0x0000001013707825 */ /* 0x002fca00078e0070 */
[----:B------:R4:W-:Y:S01]  /*2c30*/  STG.E.128 desc[UR14][R112.64], R108 ;  /* 0x0000006c70007986 */ /* 0x0009e2000c101d0e */
[----:B------:R-:W-:Y:S05]  /*2c40*/  BRA `(.L_x_5238) ;  /* 0x0000001400187947 */ /* 0x000fea0003800000 */
.L_x_5229:
[----:B------:R-:W-:-:S04]  /*2c50*/  UISETP.NE.U32.AND UP1, UPT, UR20, URZ, UPT ;  /* 0x000000ff1400728c */ /* 0x000fc8000bf25070 */
[----:B------:R-:W-:-:S09]  /*2c60*/  UISETP.NE.AND.EX UP1, UPT, UR21, URZ, UPT, UP1 ;  /* 0x000000ff1500728c */ /* 0x000fd2000bf25310 */
[----:B------:R-:W-:Y:S05]  /*2c70*/  BRA.U UP1, `(.L_x_5241) ;  /* 0x0000000901607547 */ /* 0x000fea000b800000 */
[----:B------:R-:W-:Y:S01]  /*2c80*/  ISETP.GT.U32.AND P0, PT, R17, 0x7f, PT ;  /* 0x0000007f1100780c */ /* 0x000fe20003f04070 */
[----:B------:R-:W-:-:S12]  /*2c90*/  BSSY.RECONVERGENT B1, `(.L_x_5242) ;  /* 0x0000032000017945 */ /* 0x000fd80003800200 */
[----:B------:R-:W-:Y:S05]  /*2ca0*/  @!P0 BRA `(.L_x_5243) ;  /* 0x0000000000c08947 */ /* 0x000fea0003800000 */
[--C-:B------:R-:W-:Y:S01]  /*2cb0*/  FFMA.FTZ R110, R135, UR4, R112.reuse ;  /* 0x00000004876e7c23 */ /* 0x100fe20008010070 */
[--C-:B------:R-:W-:Y:S01]  /*2cc0*/  FFMA.FTZ R113, R134, UR4, R112.reuse ;  /* 0x0000000486717c23 */ /* 0x100fe20008010070 */
[--C-:B------:R-:W-:Y:S02]  /*2cd0*/  HADD2.F32 R108, -RZ, R95.reuse.H0_H0 ;  /* 0x2000005fff6c7230 */ /* 0x100fe40000004100 */
[----:B------:R-:W-:Y:S01]  /*2ce0*/  FFMA.FTZ R150, R139, UR4, R112 ;  /* 0x000000048b967c23 */ /* 0x000fe20008010070 */
[----:B------:R-:W-:Y:S01]  /*2cf0*/  FADD.FTZ R111, R133, -R110 ;  /* 0x8000006e856f7221 */ /* 0x000fe20000010000 */
[----:B------:R-:W-:Y:S02]  /*2d00*/  HADD2.F32 R109, -RZ, R95.H1_H1 ;  /* 0x3000005fff6d7230 */ /* 0x000fe40000004100 */
[----:B------:R-:W-:Y:S01]  /*2d10*/  FADD.FTZ R110, R132, -R113 ;  /* 0x80000071846e7221 */ /* 0x000fe20000010000 */
[----:B------:R-:W-:Y:S01]  /*2d20*/  FFMA.FTZ R148, R143, UR4, R112 ;  /* 0x000000048f947c23 */ /* 0x000fe20008010070 */
[----:B------:R-:W-:Y:S01]  /*2d30*/  FFMA.FTZ R108, R111, UR24, R108 ;  /* 0x000000186f6c7c23 */ /* 0x000fe2000801006c */
[----:B------:R-:W-:Y:S01]  /*2d40*/  FFMA.FTZ R111, R138, UR4, R112 ;  /* 0x000000048a6f7c23 */ /* 0x000fe20008010070 */
[----:B------:R-:W-:Y:S01]  /*2d50*/  FFMA.FTZ R109, R110, UR24, R109 ;  /* 0x000000186e6d7c23 */ /* 0x000fe2000801006d */
[----:B------:R-:W-:-:S02]  /*2d60*/  HADD2.F32 R113, -RZ, R94.H0_H0 ;  /* 0x2000005eff717230 */ /* 0x000fc40000004100 */
[----:B------:R-:W-:Y:S01]  /*2d70*/  FFMA.FTZ R149, R142, UR4, R112 ;  /* 0x000000048e957c23 */ /* 0x000fe20008010070 */
[----:B------:R-:W-:Y:S02]  /*2d80*/  HADD2.F32 R114, -RZ, R94.H1_H1 ;  /* 0x3000005eff727230 */ /* 0x000fe40000004100 */
[----:B------:R-:W-:Y:S01]  /*2d90*/  FADD.FTZ R150, R137, -R150 ;  /* 0x8000009689967221 */ /* 0x000fe20000010000 */
[--C-:B------:R-:W-:Y:S02]  /*2da0*/  HADD2.F32 R110, -RZ, R93.reuse.H0_H0 ;  /* 0x2000005dff6e7230 */ /* 0x100fe40000004100 */
[----:B------:R-:W-:Y:S01]  /*2db0*/  FADD.FTZ R115, R141, -R148 ;  /* 0x800000948d737221 */ /* 0x000fe20000010000 */
[----:B------:R-:W-:Y:S01]  /*2dc0*/  FADD.FTZ R151, R136, -R111 ;  /* 0x8000006f88977221 */ /* 0x000fe20000010000 */
[----:B------:R-:W-:Y:S01]  /*2dd0*/  FADD.FTZ R148, R140, -R149 ;  /* 0x800000958c947221 */ /* 0x000fe20000010000 */
[----:B------:R-:W-:Y:S01]  /*2de0*/  FFMA.FTZ R149, R150, UR24, R113 ;  /* 0x0000001896957c23 */ /* 0x000fe20008010071 */
[----:B------:R-:W-:-:S02]  /*2df0*/  HADD2.F32 R111, -RZ, R93.H1_H1 ;  /* 0x3000005dff6f7230 */ /* 0x000fc40000004100 */
[----:B------:R-:W-:Y:S01]  /*2e00*/  FFMA.FTZ R150, R151, UR24, R114 ;  /* 0x0000001897967c23 */ /* 0x000fe20008010072 */
[----:B------:R-:W-:Y:S01]  /*2e10*/  FFMA.FTZ R113, R115, UR24, R110 ;  /* 0x0000001873717c23 */ /* 0x000fe2000801006e */
[--C-:B------:R-:W-:Y:S01]  /*2e20*/  FFMA.FTZ R110, R147, UR4, R112.reuse ;  /* 0x00000004936e7c23 */ /* 0x100fe20008010070 */
[----:B------:R-:W0:Y:S01]  /*2e30*/  LDC.64 R114, c[0x0][0x468] ;  /* 0x00011a00ff727b82 */ /* 0x000e220000000a00 */
[----:B------:R-:W-:Y:S01]  /*2e40*/  FFMA.FTZ R148, R148, UR24, R111 ;  /* 0x0000001894947c23 */ /* 0x000fe2000801006f */
[----:B------:R-:W-:Y:S01]  /*2e50*/  FFMA.FTZ R111, R146, UR4, R112 ;  /* 0x00000004926f7c23 */ /* 0x000fe20008010070 */
[----:B------:R-:W-:Y:S01]  /*2e60*/  FADD.FTZ R151, R145, -R110 ;  /* 0x8000006e91977221 */ /* 0x000fe20000010000 */
[--C-:B------:R-:W-:Y:S02]  /*2e70*/  HADD2.F32 R110, -RZ, R92.reuse.H0_H0 ;  /* 0x2000005cff6e7230 */ /* 0x100fe40000004100 */
[----:B------:R-:W-:Y:S01]  /*2e80*/  FMUL.FTZ R149, R149, UR12 ;  /* 0x0000000c95957c20 */ /* 0x000fe20008410000 */
[----:B------:R-:W-:Y:S01]  /*2e90*/  FADD.FTZ R152, R144, -R111 ;  /* 0x8000006f90987221 */ /* 0x000fe20000010000 */
[----:B------:R-:W-:-:S02]  /*2ea0*/  HADD2.F32 R111, -RZ, R92.H1_H1 ;  /* 0x3000005cff6f7230 */ /* 0x000fc40000004100 */
[----:B------:R-:W-:Y:S01]  /*2eb0*/  FMUL.FTZ R150, R150, UR12 ;  /* 0x0000000c96967c20 */ /* 0x000fe20008410000 */
[----:B------:R-:W-:Y:S01]  /*2ec0*/  FFMA.FTZ R110, R151, UR24, R110 ;  /* 0x00000018976e7c23 */ /* 0x000fe2000801006e */
[----:B------:R-:W-:Y:S01]  /*2ed0*/  FMUL.FTZ R151, R108, UR12 ;  /* 0x0000000c6c977c20 */ /* 0x000fe20008410000 */
[----:B------:R-:W-:Y:S01]  /*2ee0*/  FMUL.FTZ R148, R148, UR12 ;  /* 0x0000000c94947c20 */ /* 0x000fe20008410000 */
[----:B------:R-:W-:Y:S01]  /*2ef0*/  FFMA.FTZ R111, R152, UR24, R111 ;  /* 0x00000018986f7c23 */ /* 0x000fe2000801006f */
[----:B------:R-:W-:Y:S01]  /*2f00*/  FMUL.FTZ R152, R109, UR12 ;  /* 0x0000000c6d987c20 */ /* 0x000fe20008410000 */
[----:B------:R-:W-:Y:S01]  /*2f10*/  FMUL.FTZ R109, R113, UR12 ;  /* 0x0000000c716d7c20 */ /* 0x000fe20008410000 */
[----:B------:R-:W-:Y:S01]  /*2f20*/  FMUL.FTZ R108, R110, UR12 ;  /* 0x0000000c6e6c7c20 */ /* 0x000fe20008410000 */
[----:B------:R-:W-:Y:S01]  /*2f30*/  FMUL.FTZ R113, R111, UR12 ;  /* 0x0000000c6f717c20 */ /* 0x000fe20008410000 */
[----:B------:R-:W-:Y:S02]  /*2f40*/  F2FP.F16.F32.PACK_AB R110, R150, R149 ;  /* 0x00000095966e723e */ /* 0x000fe400000000ff */
[----:B------:R-:W-:-:S02]  /*2f50*/  F2FP.F16.F32.PACK_AB R111, R152, R151 ;  /* 0x00000097986f723e */ /* 0x000fc400000000ff */
[----:B------:R-:W-:Y:S02]  /*2f60*/  F2FP.F16.F32.PACK_AB R109, R148, R109 ;  /* 0x0000006d946d723e */ /* 0x000fe400000000ff */
[----:B------:R-:W-:Y:S01]  /*2f70*/  F2FP.F16.F32.PACK_AB R108, R113, R108 ;  /* 0x0000006c716c723e */ /* 0x000fe200000000ff */
[C---:B0-----:R-:W-:Y:S01]  /*2f80*/  IMAD.WIDE.U32 R114, R19.reuse, 0x10, R114 ;  /* 0x0000001013727825 */ /* 0x041fe200078e0072 */
[----:B------:R-:W-:-:S04]  /*2f90*/  IADD3 R19, PT, PT, R19, 0x80, RZ ;  /* 0x0000008013137810 */ /* 0x000fc80007ffe0ff */
[----:B------:R0:W-:Y:S03]  /*2fa0*/  STG.E.128 desc[UR14][R114.64], R108 ;  /* 0x0000006c72007986 */ /* 0x0001e6000c101d0e */
.L_x_5243:
[----:B------:R-:W-:Y:S05]  /*2fb0*/  BSYNC.RECONVERGENT B1 ;  /* 0x0000000000017941 */ /* 0x000fea0003800200 */
.L_x_5242:
[----:B------:R-:W-:Y:S04]  /*2fc0*/  BSSY.RECONVERGENT B1, `(.L_x_5244) ;  /* 0x0000032000017945 */ /* 0x000fe80003800200 */
[----:B------:R-:W-:Y:S05]  /*2fd0*/  @!P2 BRA `(.L_x_5245) ;  /* 0x0000000000c0a947 */ /* 0x000fea0003800000 */
[--C-:B0-----:R-:W-:Y:S01]  /*2fe0*/  FFMA.FTZ R109, R119, UR4, R112.reuse ;  /* 0x00000004776d7c23 */ /* 0x101fe20008010070 */
[--C-:B------:R-:W-:Y:S01]  /*2ff0*/  FFMA.FTZ R113, R122, UR4, R112.reuse ;  /* 0x000000047a717c23 */ /* 0x100fe20008010070 */
[--C-:B------:R-:W-:Y:S01]  /*3000*/  FFMA.FTZ R150, R123, UR4, R112.reuse ;  /* 0x000000047b967c23 */ /* 0x100fe20008010070 */
[--C-:B------:R-:W-:Y:S01]  /*3010*/  FFMA.FTZ R148, R127, UR4, R112.reuse ;  /* 0x000000047f947c23 */ /* 0x100fe20008010070 */
[----:B------:R-:W-:Y:S01]  /*3020*/  FADD.FTZ R111, R118, -R109 ;  /* 0x8000006d766f7221 */ /* 0x000fe20000010000 */
[--C-:B------:R-:W-:Y:S02]  /*3030*/  HADD2.F32 R109, -RZ, R23.reuse.H1_H1 ;  /* 0x30000017ff6d7230 */ /* 0x100fe40000004100 */
[----:B------:R-:W-:Y:S01]  /*3040*/  FADD.FTZ R110, R120, -R113 ;  /* 0x80000071786e7221 */ /* 0x000fe20000010000 */
[--C-:B------:R-:W-:Y:S01]  /*3050*/  FFMA.FTZ R152, R116, UR4, R112.reuse ;  /* 0x0000000474987c23 */ /* 0x100fe20008010070 */
[----:B------:R-:W-:Y:S02]  /*3060*/  HADD2.F32 R108, -RZ, R23.H0_H0 ;  /* 0x20000017ff6c7230 */ /* 0x000fe40000004100 */
[----:B------:R-:W-:Y:S01]  /*3070*/  FFMA.FTZ R149, R126, UR4, R112 ;  /* 0x000000047e957c23 */ /* 0x000fe20008010070 */
[----:B------:R-:W-:Y:S01]  /*3080*/  FFMA.FTZ R109, R110, UR24, R109 ;  /* 0x000000186e6d7c23 */ /* 0x000fe2000801006d */
[----:B------:R-:W-:-:S02]  /*3090*/  HADD2.F32 R113, -RZ, R22.H0_H0 ;  /* 0x20000016ff717230 */ /* 0x000fc40000004100 */
[----:B------:R-:W-:Y:S01]  /*30a0*/  FADD.FTZ R150, R121, -R150 ;  /* 0x8000009679967221 */ /* 0x000fe20000010000 */
[----:B------:R-:W-:Y:S02]  /*30b0*/  HADD2.F32 R114, -RZ, R22.H1_H1 ;  /* 0x30000016ff727230 */ /* 0x000fe40000004100 */
[----:B------:R-:W-:Y:S01]  /*30c0*/  FADD.FTZ R115, R125, -R148 ;  /* 0x800000947d737221 */ /* 0x000fe20000010000 */
[--C-:B------:R-:W-:Y:S02]  /*30d0*/  HADD2.F32 R110, -RZ, R21.reuse.H0_H0 ;  /* 0x20000015ff6e7230 */ /* 0x100fe40000004100 */
[----:B------:R-:W-:Y:S01]  /*30e0*/  FADD.FTZ R151, R117, -R152 ;  /* 0x8000009875977221 */ /* 0x000fe20000010000 */
[----:B------:R-:W-:Y:S01]  /*30f0*/  FADD.FTZ R148, R124, -R149 ;  /* 0x800000957c947221 */ /* 0x000fe20000010000 */
[----:B------:R-:W-:Y:S01]  /*3100*/  FFMA.FTZ R108, R111, UR24, R108 ;  /* 0x000000186f6c7c23 */ /* 0x000fe2000801006c */
        /* <DEDUP_REMOVED lines=29> */
.L_x_5245:
[----:B------:R-:W-:Y:S05]  /*32e0*/  BSYNC.RECONVERGENT B1 ;  /* 0x0000000000017941 */ /* 0x000fea0003800200 */
.L_x_5244:
[----:B------:R-:W-:Y:S05]  /*32f0*/  @!P1 BRA `(.L_x_5238) ;  /* 0x0000000c006c9947 */ /* 0x000fea0003800000 */
[--C-:B------:R-:W-:Y:S01]  /*3300*/  FFMA.FTZ R113, R18, UR4, R112.reuse ;  /* 0x0000000412717c23 */ /* 0x100fe20008010070 */
[--C-:B01----:R-:W-:Y:S02]  /*3310*/  HADD2.F32 R111, -RZ, R107.reuse.H1_H1 ;  /* 0x3000006bff6f7230 */ /* 0x103fe40000004100 */
[--C-:B------:R-:W-:Y:S01]  /*3320*/  FFMA.FTZ R109, R15, UR4, R112.reuse ;  /* 0x000000040f6d7c23 */ /* 0x100fe20008010070 */
[----:B------:R-:W-:Y:S02]  /*3330*/  HADD2.F32 R110, -RZ, R107.H0_H0 ;  /* 0x2000006bff6e7230 */ /* 0x000fe40000004100 */
[----:B------:R-:W-:Y:S01]  /*3340*/  FADD.FTZ R108, R16, -R113 ;  /* 0x80000071106c7221 */ /* 0x000fe20000010000 */
[--C-:B------:R-:W-:Y:S01]  /*3350*/  FFMA.FTZ R149, R11, UR4, R112.reuse ;  /* 0x000000040b957c23 */ /* 0x100fe20008010070 */
[----:B------:R-:W-:Y:S01]  /*3360*/  FADD.FTZ R109, R14, -R109 ;  /* 0x8000006d0e6d7221 */ /* 0x000fe20000010000 */
[--C-:B------:R-:W-:Y:S01]  /*3370*/  FFMA.FTZ R115, R5, UR4, R112.reuse ;  /* 0x0000000405737c23 */ /* 0x100fe20008010070 */
[----:B------:R-:W-:Y:S01]  /*3380*/  FFMA.FTZ R111, R108, UR24, R111 ;  /* 0x000000186c6f7c23 */ /* 0x000fe2000801006f */
[----:B------:R-:W-:Y:S01]  /*3390*/  FFMA.FTZ R108, R12, UR4, R112 ;  /* 0x000000040c6c7c23 */ /* 0x000fe20008010070 */
[----:B------:R-:W-:Y:S01]  /*33a0*/  FFMA.FTZ R110, R109, UR24, R110 ;  /* 0x000000186d6e7c23 */ /* 0x000fe2000801006e */
[----:B------:R-:W-:-:S02]  /*33b0*/  HADD2.F32 R113, -RZ, R106.H1_H1 ;  /* 0x3000006aff717230 */ /* 0x000fc40000004100 */
[----:B------:R-:W-:Y:S01]  /*33c0*/  FADD.FTZ R148, R10, -R149 ;  /* 0x800000950a947221 */ /* 0x000fe20000010000 */
[----:B------:R-:W-:Y:S01]  /*33d0*/  FADD.FTZ R114, R13, -R108 ;  /* 0x8000006c0d727221 */ /* 0x000fe20000010000 */
[----:B------:R-:W-:Y:S02]  /*33e0*/  HADD2.F32 R109, -RZ, R106.H0_H0 ;  /* 0x2000006aff6d7230 */ /* 0x000fe40000004100 */
[----:B------:R-:W-:Y:S01]  /*33f0*/  FADD.FTZ R115, R8, -R115 ;  /* 0x8000007308737221 */ /* 0x000fe20000010000 */
[--C-:B------:R-:W-:Y:S02]  /*3400*/  HADD2.F32 R108, -RZ, R105.reuse.H0_H0 ;  /* 0x20000069ff6c7230 */ /* 0x100fe40000004100 */
[----:B------:R-:W-:Y:S01]  /*3410*/  FFMA.FTZ R149, R114, UR24, R113 ;  /* 0x0000001872957c23 */ /* 0x000fe20008010071 */
[----:B------:R-:W-:Y:S01]  /*3420*/  FFMA.FTZ R150, R6, UR4, R112 ;  /* 0x0000000406967c23 */ /* 0x000fe20008010070 */
[----:B------:R-:W-:Y:S01]  /*3430*/  FFMA.FTZ R148, R148, UR24, R109 ;  /* 0x0000001894947c23 */ /* 0x000fe2000801006d */
[----:B------:R-:W-:-:S02]  /*3440*/  HADD2.F32 R113, -RZ, R105.H1_H1 ;  /* 0x30000069ff717230 */ /* 0x000fc40000004100 */
[----:B------:R-:W-:Y:S01]  /*3450*/  FFMA.FTZ R114, R115, UR24, R108 ;  /* 0x0000001873727c23 */ /* 0x000fe2000801006c */
[----:B------:R-:W-:Y:S01]  /*3460*/  FADD.FTZ R150, R9, -R150 ;  /* 0x8000009609967221 */ /* 0x000fe20000010000 */
[----:B------:R-:W0:Y:S01]  /*3470*/  LDC.64 R108, c[0x0][0x468] ;  /* 0x00011a00ff6c7b82 */ /* 0x000e220000000a00 */
[--C-:B------:R-:W-:Y:S01]  /*3480*/  FFMA.FTZ R151, R3, UR4, R112.reuse ;  /* 0x0000000403977c23 */ /* 0x100fe20008010070 */
[----:B------:R-:W-:Y:S01]  /*3490*/  FFMA.FTZ R112, R2, UR4, R112 ;  /* 0x0000000402707c23 */ /* 0x000fe20008010070 */
[----:B------:R-:W-:Y:S01]  /*34a0*/  FFMA.FTZ R115, R150, UR24, R113 ;  /* 0x0000001896737c23 */ /* 0x000fe20008010071 */
[--C-:B------:R-:W-:Y:S02]  /*34b0*/  HADD2.F32 R113, -RZ, R104.reuse.H1_H1 ;  /* 0x30000068ff717230 */ /* 0x100fe40000004100 */
[----:B------:R-:W-:Y:S01]  /*34c0*/  FADD.FTZ R151, R4, -R151 ;  /* 0x8000009704977221 */ /* 0x000fe20000010000 */
[----:B------:R-:W-:Y:S01]  /*34d0*/  FADD.FTZ R150, R7, -R112 ;  /* 0x8000007007967221 */ /* 0x000fe20000010000 */
[----:B------:R-:W-:-:S02]  /*34e0*/  HADD2.F32 R112, -RZ, R104.H0_H0 ;  /* 0x20000068ff707230 */ /* 0x000fc40000004100 */
        /* <DEDUP_REMOVED lines=10> */
[----:B------:R-:W-:-:S02]  /*3590*/  F2FP.F16.F32.PACK_AB R111, R111, R150 ;  /* 0x000000966f6f723e */ /* 0x000fc400000000ff */
[----:B------:R-:W-:Y:S01]  /*35a0*/  F2FP.F16.F32.PACK_AB R110, R151, R110 ;  /* 0x0000006e976e723e */ /* 0x000fe200000000ff */
[----:B0-----:R-:W-:Y:S01]  /*35b0*/  IMAD.WIDE.U32 R112, R19, 0x10, R108 ;  /* 0x0000001013707825 */ /* 0x001fe200078e006c */
[----:B------:R-:W-:Y:S02]  /*35c0*/  F2FP.F16.F32.PACK_AB R109, R149, R148 ;  /* 0x00000094956d723e */ /* 0x000fe400000000ff */
[----:B------:R-:W-:-:S05]  /*35d0*/  F2FP.F16.F32.PACK_AB R108, R115, R114 ;  /* 0x00000072736c723e */ /* 0x000fca00000000ff */
[----:B------:R3:W-:Y:S01]  /*35e0*/  STG.E.128 desc[UR14][R112.64], R108 ;  /* 0x0000006c70007986 */ /* 0x0007e2000c101d0e */
[----:B------:R-:W-:Y:S05]  /*35f0*/  BRA `(.L_x_5238) ;  /* 0x0000000800ac7947 */ /* 0x000fea0003800000 */
.L_x_5241:
[----:B------:R-:W-:Y:S04]  /*3600*/  BSSY.RECONVERGENT B1, `(.L_x_5246) ;  /* 0x0000039000017945 */ /* 0x000fe80003800200 */
[----:B------:R-:W-:Y:S05]  /*3610*/  @!P3 BRA `(.L_x_5247) ;  /* 0x0000000000dcb947 */ /* 0x000fea0003800000 */
[--C-:B------:R-:W-:Y:S01]  /*3620*/  FFMA.FTZ R84, R147, UR4, R112.reuse ;  /* 0x0000000493547c23 */ /* 0x100fe20008010070 */
[--C-:B------:R-:W-:Y:S01]  /*3630*/  FFMA.FTZ R113, R138, UR4, R112.reuse ;  /* 0x000000048a717c23 */ /* 0x100fe20008010070 */
[----:B------:R-:W-:Y:S02]  /*3640*/  HADD2.F32 R85, -RZ, R92.H0_H0 ;  /* 0x2000005cff557230 */ /* 0x000fe40000004100 */
[----:B------:R-:W-:Y:S01]  /*3650*/  FFMA.FTZ R87, R146, UR4, R112 ;  /* 0x0000000492577c23 */ /* 0x000fe20008010070 */
[----:B------:R-:W-:Y:S01]  /*3660*/  FADD.FTZ R84, R145, -R84 ;  /* 0x8000005491547221 */ /* 0x000fe20000010000 */
[----:B------:R-:W-:Y:S02]  /*3670*/  HADD2.F32 R114, -RZ, R94.H1_H1 ;  /* 0x3000005eff727230 */ /* 0x000fe40000004100 */
[----:B------:R-:W-:Y:S01]  /*3680*/  FADD.FTZ R113, R136, -R113 ;  /* 0x8000007188717221 */ /* 0x000fe20000010000 */
[----:B------:R-:W-:Y:S01]  /*3690*/  FFMA.FTZ R108, R143, UR4, R112 ;  /* 0x000000048f6c7c23 */ /* 0x000fe20008010070 */
[----:B------:R-:W-:-:S02]  /*36a0*/  HADD2.F32 R86, -RZ, R92.H1_H1 ;  /* 0x3000005cff567230 */ /* 0x000fc40000004100 */
[----:B------:R-:W-:Y:S01]  /*36b0*/  FADD.FTZ R87, R144, -R87 ;  /* 0x8000005790577221 */ /* 0x000fe20000010000 */
[----:B------:R-:W-:Y:S01]  /*36c0*/  FFMA.FTZ R84, R84, UR24, R85 ;  /* 0x0000001854547c23 */ /* 0x000fe20008010055 */
[----:B------:R-:W-:Y:S02]  /*36d0*/  HADD2.F32 R85, -RZ, R93.H0_H0 ;  /* 0x2000005dff557230 */ /* 0x000fe40000004100 */
[----:B------:R-:W-:Y:S01]  /*36e0*/  FFMA.FTZ R110, R139, UR4, R112 ;  /* 0x000000048b6e7c23 */ /* 0x000fe20008010070 */
[----:B------:R-:W-:Y:S01]  /*36f0*/  FFMA.FTZ R150, R113, UR24, R114 ;  /* 0x0000001871967c23 */ /* 0x000fe20008010072 */
[----:B------:R-:W0:Y:S01]  /*3700*/  LDC.64 R148, c[0x0][0x478] ;  /* 0x00011e00ff947b82 */ /* 0x000e220000000a00 */
[----:B------:R-:W-:Y:S01]  /*3710*/  FFMA.FTZ R109, R142, UR4, R112 ;  /* 0x000000048e6d7c23 */ /* 0x000fe20008010070 */
[----:B------:R-:W-:Y:S01]  /*3720*/  FADD.FTZ R108, R141, -R108 ;  /* 0x8000006c8d6c7221 */ /* 0x000fe20000010000 */
[----:B------:R-:W-:Y:S01]  /*3730*/  FFMA.FTZ R87, R87, UR24, R86 ;  /* 0x0000001857577c23 */ /* 0x000fe20008010056 */
[----:B------:R-:W-:-:S02]  /*3740*/  HADD2.F32 R111, -RZ, R94.H0_H0 ;  /* 0x2000005eff6f7230 */ /* 0x000fc40000004100 */
[----:B------:R-:W-:Y:S01]  /*3750*/  FADD.FTZ R110, R137, -R110 ;  /* 0x8000006e896e7221 */ /* 0x000fe20000010000 */
[----:B------:R-:W-:Y:S02]  /*3760*/  HADD2.F32 R86, -RZ, R93.H1_H1 ;  /* 0x3000005dff567230 */ /* 0x000fe40000004100 */
[----:B------:R-:W-:Y:S01]  /*3770*/  FADD.FTZ R109, R140, -R109 ;  /* 0x8000006d8c6d7221 */ /* 0x000fe20000010000 */
[----:B------:R-:W1:Y:S01]  /*3780*/  LDC.64 R114, c[0x0][0x468] ;  /* 0x00011a00ff727b82 */ /* 0x000e620000000a00 */
[----:B------:R-:W-:Y:S01]  /*3790*/  FFMA.FTZ R85, R108, UR24, R85 ;  /* 0x000000186c557c23 */ /* 0x000fe20008010055 */
[--C-:B------:R-:W-:Y:S01]  /*37a0*/  FFMA.FTZ R108, R135, UR4, R112.reuse ;  /* 0x00000004876c7c23 */ /* 0x100fe20008010070 */
[----:B------:R-:W-:Y:S01]  /*37b0*/  FFMA.FTZ R113, R134, UR4, R112 ;  /* 0x0000000486717c23 */ /* 0x000fe20008010070 */
[----:B------:R-:W-:Y:S01]  /*37c0*/  FFMA.FTZ R111, R110, UR24, R111 ;  /* 0x000000186e6f7c23 */ /* 0x000fe2000801006f */
[----:B------:R-:W-:Y:S01]  /*37d0*/  FFMA.FTZ R86, R109, UR24, R86 ;  /* 0x000000186d567c23 */ /* 0x000fe20008010056 */
[----:B------:R-:W-:-:S02]  /*37e0*/  HADD2.F32 R110, -RZ, R95.H0_H0 ;  /* 0x2000005fff6e7230 */ /* 0x000fc40000004100 */
[----:B------:R-:W-:Y:S01]  /*37f0*/  FADD.FTZ R109, R133, -R108 ;  /* 0x8000006c856d7221 */ /* 0x000fe20000010000 */
[----:B------:R-:W-:Y:S02]  /*3800*/  HADD2.F32 R152, -RZ, R95.H1_H1 ;  /* 0x3000005fff987230 */ /* 0x000fe40000004100 */
[----:B------:R-:W-:Y:S01]  /*3810*/  FADD.FTZ R113, R132, -R113 ;  /* 0x8000007184717221 */ /* 0x000fe20000010000 */
[----:B------:R-:W-:Y:S01]  /*3820*/  FMUL.FTZ R108, R84, UR12 ;  /* 0x0000000c546c7c20 */ /* 0x000fe20008410000 */
[C---:B------:R-:W-:Y:S01]  /*3830*/  F2FP.F16.F32.PACK_AB R84, R87.reuse, R84 ;  /* 0x000000545754723e */ /* 0x040fe200000000ff */
[----:B------:R-:W-:Y:S01]  /*3840*/  FMUL.FTZ R87, R87, UR12 ;  /* 0x0000000c57577c20 */ /* 0x000fe20008410000 */
[----:B------:R-:W-:Y:S01]  /*3850*/  FFMA.FTZ R151, R109, UR24, R110 ;  /* 0x000000186d977c23 */ /* 0x000fe2000801006e */
[----:B------:R-:W-:Y:S01]  /*3860*/  FFMA.FTZ R152, R113, UR24, R152 ;  /* 0x0000001871987c23 */ /* 0x000fe20008010098 */
[----:B------:R-:W-:Y:S01]  /*3870*/  FMUL.FTZ R109, R85, UR12 ;  /* 0x0000000c556d7c20 */ /* 0x000fe20008410000 */
[C---:B------:R-:W-:Y:S01]  /*3880*/  F2FP.F16.F32.PACK_AB R85, R86.reuse, R85 ;  /* 0x000000555655723e */ /* 0x040fe200000000ff */
[----:B------:R-:W-:Y:S01]  /*3890*/  FMUL.FTZ R110, R86, UR12 ;  /* 0x0000000c566e7c20 */ /* 0x000fe20008410000 */
[----:B------:R-:W-:Y:S01]  /*38a0*/  F2FP.F16.F32.PACK_AB R108, R87, R108 ;  /* 0x0000006c576c723e */ /* 0x000fe200000000ff */
[----:B------:R-:W-:Y:S01]  /*38b0*/  FMUL.FTZ R113, R111, UR12 ;  /* 0x0000000c6f717c20 */ /* 0x000fe20008410000 */
[C---:B------:R-:W-:Y:S01]  /*38c0*/  F2FP.F16.F32.PACK_AB R86, R150.reuse, R111 ;  /* 0x0000006f9656723e */ /* 0x040fe200000000ff */
[----:B------:R-:W-:Y:S01]  /*38d0*/  FMUL.FTZ R150, R150, UR12 ;  /* 0x0000000c96967c20 */ /* 0x000fe20008410000 */
[C---:B------:R-:W-:Y:S01]  /*38e0*/  F2FP.F16.F32.PACK_AB R87, R152.reuse, R151 ;  /* 0x000000979857723e */ /* 0x040fe200000000ff */
[----:B------:R-:W-:Y:S01]  /*38f0*/  FMUL.FTZ R111, R151, UR12 ;  /* 0x0000000c976f7c20 */ /* 0x000fe20008410000 */
[----:B------:R-:W-:Y:S01]  /*3900*/  FMUL.FTZ R152, R152, UR12 ;  /* 0x0000000c98987c20 */ /* 0x000fe20008410000 */
[----:B------:R-:W-:Y:S01]  /*3910*/  F2FP.F16.F32.PACK_AB R109, R110, R109 ;  /* 0x0000006d6e6d723e */ /* 0x000fe200000000ff */
[----:B0-----:R-:W-:Y:S01]  /*3920*/  IMAD.WIDE.U32 R148, R19, 0x10, R148 ;  /* 0x0000001013947825 */ /* 0x001fe200078e0094 */
[----:B------:R-:W-:-:S02]  /*3930*/  F2FP.F16.F32.PACK_AB R110, R150, R113 ;  /* 0x00000071966e723e */ /* 0x000fc400000000ff */
[----:B------:R-:W-:Y:S01]  /*3940*/  F2FP.F16.F32.PACK_AB R111, R152, R111 ;  /* 0x0000006f986f723e */ /* 0x000fe200000000ff */
[C---:B-1----:R-:W-:Y:S01]  /*3950*/  IMAD.WIDE.U32 R114, R19.reuse, 0x10, R114 ;  /* 0x0000001013727825 */ /* 0x042fe200078e0072 */
[----:B------:R0:W-:Y:S01]  /*3960*/  STG.E.128 desc[UR14][R148.64], R84 ;  /* 0x0000005494007986 */ /* 0x0001e2000c101d0e */
[----:B------:R-:W-:-:S03]  /*3970*/  IADD3 R19, PT, PT, R19, 0x80, RZ ;  /* 0x0000008013137810 */ /* 0x000fc60007ffe0ff */
[----:B------:R0:W-:Y:S04]  /*3980*/  STG.E.128 desc[UR14][R114.64], R108 ;  /* 0x0000006c72007986 */ /* 0x0001e8000c101d0e */
.L_x_5247:
[----:B------:R-:W-:Y:S05]  /*3990*/  BSYNC.RECONVERGENT B1 ;  /* 0x0000000000017941 */ /* 0x000fea0003800200 */
.L_x_5246:
[----:B------:R-:W-:Y:S04]  /*39a0*/  BSSY.RECONVERGENT B1, `(.L_x_5248) ;  /* 0x0000039000017945 */ /* 0x000fe80003800200 */
[----:B------:R-:W-:Y:S05]  /*39b0*/  @!P2 BRA `(.L_x_5249) ;  /* 0x0000000000dca947 */ /* 0x000fea0003800000 */
[--C-:B0-----:R-:W-:Y:S01]  /*39c0*/  FFMA.FTZ R87, R130, UR4, R112.reuse ;  /* 0x0000000482577c23 */ /* 0x101fe20008010070 */
[--C-:B------:R-:W-:Y:S01]  /*39d0*/  FFMA.FTZ R114, R116, UR4, R112.reuse ;  /* 0x0000000474727c23 */ /* 0x100fe20008010070 */
[----:B------:R-:W-:Y:S02]  /*39e0*/  HADD2.F32 R86, -RZ, R20.H1_H1 ;  /* 0x30000014ff567230 */ /* 0x000fe40000004100 */
[----:B------:R-:W-:Y:S01]  /*39f0*/  FFMA.FTZ R84, R131, UR4, R112 ;  /* 0x0000000483547c23 */ /* 0x000fe20008010070 */
[----:B------:R-:W-:Y:S01]  /*3a00*/  FADD.FTZ R87, R128, -R87 ;  /* 0x8000005780577221 */ /* 0x000fe20000010000 */
[----:B------:R-:W-:Y:S02]  /*3a10*/  HADD2.F32 R113, -RZ, R22.H1_H1 ;  /* 0x30000016ff717230 */ /* 0x000fe40000004100 */
[----:B------:R-:W-:Y:S01]  /*3a20*/  FADD.FTZ R114, R117, -R114 ;  /* 0x8000007275727221 */ /* 0x000fe20000010000 */
[----:B------:R-:W-:Y:S01]  /*3a30*/  FFMA.FTZ R109, R126, UR4, R112 ;  /* 0x000000047e6d7c23 */ /* 0x000fe20008010070 */
[----:B------:R-:W-:-:S02]  /*3a40*/  HADD2.F32 R85, -RZ, R20.H0_H0 ;  /* 0x20000014ff557230 */ /* 0x000fc40000004100 */
[----:B------:R-:W-:Y:S01]  /*3a50*/  FFMA.FTZ R87, R87, UR24, R86 ;  /* 0x0000001857577c23 */ /* 0x000fe20008010056 */
[----:B------:R-:W-:Y:S01]  /*3a60*/  FADD.FTZ R84, R129, -R84 ;  /* 0x8000005481547221 */ /* 0x000fe20000010000 */
[--C-:B------:R-:W-:Y:S02]  /*3a70*/  HADD2.F32 R86, -RZ, R21.reuse.H1_H1 ;  /* 0x30000015ff567230 */ /* 0x100fe40000004100 */
[--C-:B------:R-:W-:Y:S01]  /*3a80*/  FFMA.FTZ R110, R123, UR4, R112.reuse ;  /* 0x000000047b6e7c23 */ /* 0x100fe20008010070 */
[----:B------:R-:W-:Y:S01]  /*3a90*/  FFMA.FTZ R150, R114, UR24, R113 ;  /* 0x0000001872967c23 */ /* 0x000fe20008010071 */
[----:B------:R-:W0:Y:S01]  /*3aa0*/  LDC.64 R148, c[0x0][0x478] ;  /* 0x00011e00ff947b82 */ /* 0x000e220000000a00 */
[----:B------:R-:W-:Y:S01]  /*3ab0*/  FADD.FTZ R109, R124, -R109 ;  /* 0x8000006d7c6d7221 */ /* 0x000fe20000010000 */
[----:B------:R-:W-:Y:S01]  /*3ac0*/  FFMA.FTZ R108, R127, UR4, R112 ;  /* 0x000000047f6c7c23 */ /* 0x000fe20008010070 */
[----:B------:R-:W-:Y:S02]  /*3ad0*/  HADD2.F32 R111, -RZ, R22.H0_H0 ;  /* 0x20000016ff6f7230 */ /* 0x000fe40000004100 */
[----:B------:R-:W-:Y:S01]  /*3ae0*/  FFMA.FTZ R84, R84, UR24, R85 ;  /* 0x0000001854547c23 */ /* 0x000fe20008010055 */
[----:B------:R-:W-:Y:S01]  /*3af0*/  FADD.FTZ R110, R121, -R110 ;  /* 0x8000006e796e7221 */ /* 0x000fe20000010000 */
[----:B------:R-:W-:-:S02]  /*3b00*/  HADD2.F32 R85, -RZ, R21.H0_H0 ;  /* 0x20000015ff557230 */ /* 0x000fc40000004100 */
[----:B------:R-:W-:Y:S01]  /*3b10*/  FFMA.FTZ R86, R109, UR24, R86 ;  /* 0x000000186d567c23 */ /* 0x000fe20008010056 */
[----:B------:R-:W1:Y:S01]  /*3b20*/  LDC.64 R114, c[0x0][0x468] ;  /* 0x00011a00ff727b82 */ /* 0x000e620000000a00 */
[----:B------:R-:W-:Y:S01]  /*3b30*/  FADD.FTZ R108, R125, -R108 ;  /* 0x8000006c7d6c7221 */ /* 0x000fe20000010000 */
[--C-:B------:R-:W-:Y:S01]  /*3b40*/  FFMA.FTZ R109, R119, UR4, R112.reuse ;  /* 0x00000004776d7c23 */ /* 0x100fe20008010070 */
[----:B------:R-:W-:Y:S01]  /*3b50*/  FFMA.FTZ R113, R122, UR4, R112 ;  /* 0x000000047a717c23 */ /* 0x000fe20008010070 */
[----:B------:R-:W-:Y:S01]  /*3b60*/  FFMA.FTZ R111, R110, UR24, R111 ;  /* 0x000000186e6f7c23 */ /* 0x000fe2000801006f */
[--C-:B------:R-:W-:Y:S02]  /*3b70*/  HADD2.F32 R110, -RZ, R23.reuse.H0_H0 ;  /* 0x20000017ff6e7230 */ /* 0x100fe40000004100 */
[----:B------:R-:W-:Y:S01]  /*3b80*/  FFMA.FTZ R85, R108, UR24, R85 ;  /* 0x000000186c557c23 */ /* 0x000fe20008010055 */
[----:B------:R-:W-:Y:S02]  /*3b90*/  HADD2.F32 R152, -RZ, R23.H1_H1 ;  /* 0x30000017ff987230 */ /* 0x000fe40000004100 */
[----:B------:R-:W-:Y:S01]  /*3ba0*/  FADD.FTZ R109, R118, -R109 ;  /* 0x8000006d766d7221 */ /* 0x000fe20000010000 */
        /* <DEDUP_REMOVED lines=24> */
.L_x_5249:
[----:B------:R-:W-:Y:S05]  /*3d30*/  BSYNC.RECONVERGENT B1 ;  /* 0x0000000000017941 */ /* 0x000fea0003800200 */
.L_x_5248:
[----:B------:R-:W-:Y:S05]  /*3d40*/  @!P1 BRA `(.L_x_5238) ;  /* 0x0000000000d89947 */ /* 0x000fea0003800000 */
[--C-:B01----:R-:W-:Y:S01]  /*3d50*/  FFMA.FTZ R85, R3, UR4, R112.reuse ;  /* 0x0000000403557c23 */ /* 0x103fe20008010070 */
[--C-:B------:R-:W-:Y:S01]  /*3d60*/  FFMA.FTZ R86, R2, UR4, R112.reuse ;  /* 0x0000000402567c23 */ /* 0x100fe20008010070 */
[----:B------:R-:W-:Y:S01]  /*3d70*/  FFMA.FTZ R110, R6, UR4, R112 ;  /* 0x00000004066e7c23 */ /* 0x000fe20008010070 */
[--C-:B------:R-:W-:Y:S02]  /*3d80*/  HADD2.F32 R87, -RZ, R104.reuse.H0_H0 ;  /* 0x20000068ff577230 */ /* 0x100fe40000004100 */
[----:B------:R-:W-:Y:S01]  /*3d90*/  FADD.FTZ R84, R4, -R85 ;  /* 0x8000005504547221 */ /* 0x000fe20000010000 */
[----:B------:R-:W-:Y:S02]  /*3da0*/  HADD2.F32 R109, -RZ, R104.H1_H1 ;  /* 0x30000068ff6d7230 */ /* 0x000fe40000004100 */
[----:B------:R-:W-:Y:S01]  /*3db0*/  FADD.FTZ R86, R7, -R86 ;  /* 0x8000005607567221 */ /* 0x000fe20000010000 */
[--C-:B------:R-:W-:Y:S02]  /*3dc0*/  HADD2.F32 R113, -RZ, R105.reuse.H1_H1 ;  /* 0x30000069ff717230 */ /* 0x100fe40000004100 */
[----:B------:R-:W-:Y:S01]  /*3dd0*/  FFMA.FTZ R111, R5, UR4, R112 ;  /* 0x00000004056f7c23 */ /* 0x000fe20008010070 */
[----:B------:R-:W-:Y:S01]  /*3de0*/  FADD.FTZ R110, R9, -R110 ;  /* 0x8000006e096e7221 */ /* 0x000fe20000010000 */
[----:B------:R-:W-:Y:S01]  /*3df0*/  FFMA.FTZ R84, R84, UR24, R87 ;  /* 0x0000001854547c23 */ /* 0x000fe20008010057 */
[----:B------:R-:W-:Y:S01]  /*3e00*/  FFMA.FTZ R87, R86, UR24, R109 ;  /* 0x0000001856577c23 */ /* 0x000fe2000801006d */
[----:B------:R-:W-:Y:S01]  /*3e10*/  FADD.FTZ R85, R8, -R111 ;  /* 0x8000006f08557221 */ /* 0x000fe20000010000 */
[----:B------:R-:W-:Y:S01]  /*3e20*/  FFMA.FTZ R86, R110, UR24, R113 ;  /* 0x000000186e567c23 */ /* 0x000fe20008010071 */
[----:B------:R-:W-:-:S02]  /*3e30*/  HADD2.F32 R108, -RZ, R105.H0_H0 ;  /* 0x20000069ff6c7230 */ /* 0x000fc40000004100 */
[--C-:B------:R-:W-:Y:S01]  /*3e40*/  FFMA.FTZ R110, R12, UR4, R112.reuse ;  /* 0x000000040c6e7c23 */ /* 0x100fe20008010070 */
[--C-:B------:R-:W-:Y:S01]  /*3e50*/  FFMA.FTZ R111, R15, UR4, R112.reuse ;  /* 0x000000040f6f7c23 */ /* 0x100fe20008010070 */
[----:B------:R-:W-:Y:S01]  /*3e60*/  FFMA.FTZ R109, R11, UR4, R112 ;  /* 0x000000040b6d7c23 */ /* 0x000fe20008010070 */
[----:B------:R-:W0:Y:S01]  /*3e70*/  LDC.64 R114, c[0x0][0x478] ;  /* 0x00011e00ff727b82 */ /* 0x000e220000000a00 */
[----:B------:R-:W-:Y:S01]  /*3e80*/  FFMA.FTZ R85, R85, UR24, R108 ;  /* 0x0000001855557c23 */ /* 0x000fe2000801006c */
[----:B------:R-:W-:Y:S01]  /*3e90*/  FADD.FTZ R148, R13, -R110 ;  /* 0x8000006e0d947221 */ /* 0x000fe20000010000 */
[----:B------:R-:W-:Y:S01]  /*3ea0*/  FADD.FTZ R150, R14, -R111 ;  /* 0x8000006f0e967221 */ /* 0x000fe20000010000 */
[--C-:B------:R-:W-:Y:S02]  /*3eb0*/  HADD2.F32 R108, -RZ, R106.reuse.H0_H0 ;  /* 0x2000006aff6c7230 */ /* 0x100fe40000004100 */
[----:B------:R-:W-:Y:S01]  /*3ec0*/  FADD.FTZ R109, R10, -R109 ;  /* 0x8000006d0a6d7221 */ /* 0x000fe20000010000 */
[----:B------:R-:W-:Y:S01]  /*3ed0*/  HADD2.F32 R149, -RZ, R106.H1_H1 ;  /* 0x3000006aff957230 */ /* 0x000fe20000004100 */
[----:B------:R-:W1:Y:S02]  /*3ee0*/  LDC.64 R110, c[0x0][0x468] ;  /* 0x00011a00ff6e7b82 */ /* 0x000e640000000a00 */
[----:B------:R-:W-:Y:S01]  /*3ef0*/  FFMA.FTZ R113, R109, UR24, R108 ;  /* 0x000000186d717c23 */ /* 0x000fe2000801006c */
[----:B------:R-:W-:Y:S01]  /*3f00*/  FFMA.FTZ R109, R18, UR4, R112 ;  /* 0x00000004126d7c23 */ /* 0x000fe20008010070 */
[----:B------:R-:W-:Y:S01]  /*3f10*/  FFMA.FTZ R112, R148, UR24, R149 ;  /* 0x0000001894707c23 */ /* 0x000fe20008010095 */
[----:B------:R-:W-:-:S02]  /*3f20*/  HADD2.F32 R151, -RZ, R107.H0_H0 ;  /* 0x2000006bff977230 */ /* 0x000fc40000004100 */
[----:B------:R-:W-:Y:S01]  /*3f30*/  FMUL.FTZ R108, R84, UR12 ;  /* 0x0000000c546c7c20 */ /* 0x000fe20008410000 */
[----:B------:R-:W-:Y:S02]  /*3f40*/  HADD2.F32 R149, -RZ, R107.H1_H1 ;  /* 0x3000006bff957230 */ /* 0x000fe40000004100 */
[----:B------:R-:W-:Y:S01]  /*3f50*/  FADD.FTZ R148, R16, -R109 ;  /* 0x8000006d10947221 */ /* 0x000fe20000010000 */
[C---:B------:R-:W-:Y:S01]  /*3f60*/  FMUL.FTZ R109, R87.reuse, UR12 ;  /* 0x0000000c576d7c20 */ /* 0x040fe20008410000 */
[----:B------:R-:W-:Y:S01]  /*3f70*/  FFMA.FTZ R151, R150, UR24, R151 ;  /* 0x0000001896977c23 */ /* 0x000fe20008010097 */
[----:B------:R-:W-:Y:S01]  /*3f80*/  F2FP.F16.F32.PACK_AB R84, R87, R84 ;  /* 0x000000545754723e */ /* 0x000fe200000000ff */
[----:B------:R-:W-:Y:S01]  /*3f90*/  FFMA.FTZ R154, R148, UR24, R149 ;  /* 0x00000018949a7c23 */ /* 0x000fe20008010095 */
[----:B------:R-:W-:Y:S01]  /*3fa0*/  FMUL.FTZ R148, R86, UR12 ;  /* 0x0000000c56947c20 */ /* 0x000fe20008410000 */
[----:B------:R-:W-:Y:S01]  /*3fb0*/  F2FP.F16.F32.PACK_AB R108, R109, R108 ;  /* 0x0000006c6d6c723e */ /* 0x000fe200000000ff */
[----:B------:R-:W-:Y:S01]  /*3fc0*/  FMUL.FTZ R152, R151, UR12 ;  /* 0x0000000c97987c20 */ /* 0x000fe20008410000 */
[----:B------:R-:W-:Y:S01]  /*3fd0*/  FMUL.FTZ R109, R85, UR12 ;  /* 0x0000000c556d7c20 */ /* 0x000fe20008410000 */
[----:B------:R-:W-:Y:S01]  /*3fe0*/  F2FP.F16.F32.PACK_AB R87, R154, R151 ;  /* 0x000000979a57723e */ /* 0x000fe200000000ff */
[----:B------:R-:W-:Y:S01]  /*3ff0*/  FMUL.FTZ R149, R113, UR12 ;  /* 0x0000000c71957c20 */ /* 0x000fe20008410000 */
[----:B------:R-:W-:Y:S01]  /*4000*/  FMUL.FTZ R150, R112, UR12 ;  /* 0x0000000c70967c20 */ /* 0x000fe20008410000 */
[----:B------:R-:W-:Y:S01]  /*4010*/  FMUL.FTZ R151, R154, UR12 ;  /* 0x0000000c9a977c20 */ /* 0x000fe20008410000 */
[----:B------:R-:W-:Y:S01]  /*4020*/  F2FP.F16.F32.PACK_AB R85, R86, R85 ;  /* 0x000000555655723e */ /* 0x000fe200000000ff */
[----:B0-----:R-:W-:Y:S01]  /*4030*/  IMAD.WIDE.U32 R114, R19, 0x10, R114 ;  /* 0x0000001013727825 */ /* 0x001fe200078e0072 */
[----:B------:R-:W-:-:S02]  /*4040*/  F2FP.F16.F32.PACK_AB R86, R112, R113 ;  /* 0x000000717056723e */ /* 0x000fc400000000ff */
[----:B------:R-:W-:Y:S01]  /*4050*/  F2FP.F16.F32.PACK_AB R109, R148, R109 ;  /* 0x0000006d946d723e */ /* 0x000fe200000000ff */
[----:B-1----:R-:W-:Y:S01]  /*4060*/  IMAD.WIDE.U32 R112, R19, 0x10, R110 ;  /* 0x0000001013707825 */ /* 0x002fe200078e006e */
[----:B------:R-:W-:Y:S01]  /*4070*/  F2FP.F16.F32.PACK_AB R110, R150, R149 ;  /* 0x00000095966e723e */ /* 0x000fe200000000ff */
[----:B------:R2:W-:Y:S01]  /*4080*/  STG.E.128 desc[UR14][R114.64], R84 ;  /* 0x0000005472007986 */ /* 0x0005e2000c101d0e */
[----:B------:R-:W-:-:S05]  /*4090*/  F2FP.F16.F32.PACK_AB R111, R151, R152 ;  /* 0x00000098976f723e */ /* 0x000fca00000000ff */
[----:B------:R2:W-:Y:S02]  /*40a0*/  STG.E.128 desc[UR14][R112.64], R108 ;  /* 0x0000006c70007986 */ /* 0x0005e4000c101d0e */
.L_x_5238:
[----:B------:R-:W-:Y:S05]  /*40b0*/  BSYNC.RECONVERGENT B0 ;  /* 0x0000000000007941 */ /* 0x000fea0003800200 */
.L_x_5228:
[----:B------:R-:W-:Y:S02]  /*40c0*/  UIADD3 UR7, UPT, UPT, UR7, UR22, URZ ;  /* 0x0000001607077290 */ /* 0x000fe4000fffe0ff */
[----:B------:R-:W-:Y:S02]  /*40d0*/  UPLOP3.LUT UP2, UPT, UPT, UPT, UP2, 0x40, 0x4 ;  /* 0x000000000004789c */ /* 0x000fe40003f4e820 */
[----:B------:R-:W-:-:S09]  /*40e0*/  UISETP.GE.AND UP1, UPT, UR7, UR23, UPT ;  /* 0x000000170700728c */ /* 0x000fd2000bf26270 */
[----:B------:R-:W-:Y:S05]  /*40f0*/  BRA.U !UP1, `(.L_x_5250) ;  /* 0xffffffc509287547 */ /* 0x000fea000b83ffff */
.L_x_5219:
        /* <DEDUP_REMOVED lines=32> */
.L_x_5251:
        /* <DEDUP_REMOVED lines=16> */
.L_x_10754:


//--------------------- .text._ZN10layer_norm13ln_bwd_kernelINS_13Kernel_traitsIf6__halfS2_S2_fjLj3072ELj1ELj1ELj4ELj16ENS_18Kernel_traits_baseILj3072EfS2_S2_S2_fjLj128EEEEELb0ELb0ELb0ELb1EEEvNS_9BwdParamsE --------------------------
	.section	.text._ZN10layer_norm13ln_bwd_kernelINS_13Kernel_traitsIf6__halfS2_S2_fjLj3072ELj1ELj1ELj4ELj16ENS_18Kernel_traits_baseILj3072EfS2_S2_S2_fjLj128EEEEELb0ELb0ELb0ELb1EEEvNS_9BwdParamsE,"ax",@progbits
	.align	128
        .global         _ZN10layer_norm13ln_bwd_kernelINS_13Kernel_traitsIf6__halfS2_S2_fjLj3072ELj1ELj1ELj4ELj16ENS_18Kernel_traits_baseILj3072EfS2_S2_S2_fjLj128EEEEELb0ELb0ELb0ELb1EEEvNS_9BwdParamsE
        .type           _ZN10layer_norm13ln_bwd_kernelINS_13Kernel_traitsIf6__halfS2_S2_fjLj3072ELj1ELj1ELj4ELj16ENS_18Kernel_traits_baseILj3072EfS2_S2_S2_fjLj128EEEEELb0ELb0ELb0ELb1EEEvNS_9BwdParamsE,@function
        .size           _ZN10layer_norm13ln_bwd_kernelINS_13Kernel_traitsIf6__halfS2_S2_fjLj3072ELj1ELj1ELj4ELj16ENS_18Kernel_traits_baseILj3072EfS2_S2_S2_fjLj128EEEEELb0ELb0ELb0ELb1EEEvNS_9BwdParamsE,(.L_x_10755 - _ZN10layer_norm13ln_bwd_kernelINS_13Kernel_traitsIf6__halfS2_S2_fjLj3072ELj1ELj1ELj4ELj16ENS_18Kernel_traits_baseILj3072EfS2_S2_S2_fjLj128EEEEELb0ELb0ELb0ELb1EEEvNS_9BwdParamsE)
        .other          _ZN10layer_norm13ln_bwd_kernelINS_13Kernel_traitsIf6__halfS2_S2_fjLj3072ELj1ELj1ELj4ELj16ENS_18Kernel_traits_baseILj3072EfS2_S2_S2_fjLj128EEEEELb0ELb0ELb0ELb1EEEvNS_9BwdParamsE,@"STO_CUDA_ENTRY STV_DEFAULT"
_ZN10layer_norm13ln_bwd_kernelINS_13Kernel_traitsIf6__halfS2_S2_fjLj3072ELj1ELj1ELj4ELj16ENS_18Kernel_traits_baseILj3072EfS2_S2_S2_fjLj128EEEEELb0ELb0ELb0ELb1EEEvNS_9BwdParamsE:
.text._ZN10layer_norm13ln_bwd_kernelINS_13Kernel_traitsIf6__halfS2_S2_fjLj3072ELj1ELj1ELj4ELj16ENS_18Kernel_traits_baseILj3072EfS2_S2_S2_fjLj128EEEEELb0ELb0ELb0ELb1EEEvNS_9BwdParamsE:
        /* <DEDUP_REMOVED lines=75> */
.L_x_5259:
[----:B------:R-:W1:Y:S01]  /*04b0*/  S2R R0, SR_TID.X ;  /* 0x0000000000007919 */ /* 0x000e620000002100 */
[----:B------:R-:W3:Y:S01]  /*04c0*/  @P0 LDC.64 R86, c[0x0][0x3e0] ;  /* 0x0000f800ff560b82 */ /* 0x000ee20000000a00 */
[----:B0-----:R-:W-:-:S05]  /*04d0*/  IMAD R64, R109, UR11, RZ ;  /* 0x0000000b6d407c24 */ /* 0x001fca000f8e02ff */
[----:B------:R-:W-:Y:S02]  /*04e0*/  SHF.R.S32.HI R65, RZ, 0x1f, R64 ;  /* 0x0000001fff417819 */ /* 0x000fe40000011440 */
[----:B------:R-:W0:Y:S02]  /*04f0*/  LDC.64 R80, c[0x0][0x3a8] ;  /* 0x0000ea00ff507b82 */ /* 0x000e240000000a00 */
[----:B------:R-:W-:-:S06]  /*0500*/  LEA.HI R65, R65, R64, RZ, 0x3 ;  /* 0x0000004041417211 */ /* 0x000fcc00078f18ff */
[----:B------:R-:W4:Y:S01]  /*0510*/  LDC.64 R82, c[0x0][0x3c0] ;  /* 0x0000f000ff527b82 */ /* 0x000f220000000a00 */
[----:B---3--:R-:W-:-:S07]  /*0520*/  @P0 IMAD.WIDE R86, R109, 0x2, R86 ;  /* 0x000000026d560825 */ /* 0x008fce00078e0256 */
[----:B------:R-:W3:Y:S01]  /*0530*/  LDC.64 R84, c[0x0][0x428] ;  /* 0x00010a00ff547b82 */ /* 0x000ee20000000a00 */
[----:B------:R2:W3:Y:S01]  /*0540*/  @P0 LDG.E.U16 R117, desc[UR8][R86.64] ;  /* 0x0000000856750981 */ /* 0x0004e2000c1e1500 */
[----:B-1----:R-:W-:-:S04]  /*0550*/  LOP3.LUT R66, R0, 0x60, RZ, 0xc0, !PT ;  /* 0x0000006000427812 */ /* 0x002fc800078ec0ff */
[----:B------:R-:W-:-:S04]  /*0560*/  LOP3.LUT R66, R66, R111, RZ, 0xfc, !PT ;  /* 0x0000006f42427212 */ /* 0x000fc800078efcff */
[----:B------:R-:W-:Y:S01]  /*0570*/  LEA.HI.SX32 R116, R65, R66, 0x1d ;  /* 0x0000004241747211 */ /* 0x000fe200078feaff */
[----:B--2---:R-:W1:Y:S04]  /*0580*/  LDC.64 R86, c[0x0][0x3c8] ;  /* 0x0000f200ff567b82 */ /* 0x004e680000000a00 */
[----:B0-----:R-:W-:-:S06]  /*0590*/  IMAD.WIDE.U32 R64, R116, 0x10, R80 ;  /* 0x0000001074407825 */ /* 0x001fcc00078e0050 */
[----:B------:R-:W2:Y:S01]  /*05a0*/  LDG.E.128 R64, desc[UR8][R64.64] ;  /* 0x0000000840407981 */ /* 0x000ea2000c1e1d00 */
[----:B------:R-:W-:Y:S01]  /*05b0*/  IADD3 R115, PT, PT, R116, 0x80, RZ ;  /* 0x0000008074737810 */ /* 0x000fe20007ffe0ff */
[----:B----4-:R-:W-:-:S04]  /*05c0*/  IMAD.WIDE R82, R109, 0x4, R82 ;  /* 0x000000046d527825 */ /* 0x010fc800078e0252 */
[----:B------:R-:W-:Y:S01]  /*05d0*/  IMAD.WIDE.U32 R72, R115, 0x10, R80 ;  /* 0x0000001073487825 */ /* 0x000fe200078e0050 */
[----:B------:R-:W4:Y:S03]  /*05e0*/  LDG.E R158, desc[UR8][R82.64] ;  /* 0x00000008529e7981 */ /* 0x000f26000c1e1900 */
[C---:B---3--:R-:W-:Y:S02]  /*05f0*/  IMAD.WIDE.U32 R68, R116.reuse, 0x10, R84 ;  /* 0x0000001074447825 */ /* 0x048fe400078e0054 */
[----:B------:R-:W3:Y:S02]  /*0600*/  LDG.E.128 R72, desc[UR8][R72.64] ;  /* 0x0000000848487981 */ /* 0x000ee4000c1e1d00 */
[----:B-1----:R-:W-:Y:S02]  /*0610*/  IMAD.WIDE R86, R109, 0x4, R86 ;  /* 0x000000046d567825 */ /* 0x002fe400078e0256 */
[----:B------:R-:W3:Y:S01]  /*0620*/  LDG.E.128 R68, desc[UR8][R68.64] ;  /* 0x0000000844447981 */ /* 0x000ee2000c1e1d00 */
[----:B------:R-:W-:-:S03]  /*0630*/  IADD3 R114, PT, PT, R116, 0x100, RZ ;  /* 0x0000010074727810 */ /* 0x000fc60007ffe0ff */
[----:B------:R-:W3:Y:S02]  /*0640*/  LDG.E R113, desc[UR8][R86.64] ;  /* 0x0000000856717981 */ /* 0x000ee4000c1e1900 */
[----:B------:R-:W-:-:S04]  /*0650*/  IMAD.WIDE.U32 R80, R114, 0x10, R80 ;  /* 0x0000001072507825 */ /* 0x000fc800078e0050 */
[--C-:B------:R-:W-:Y:S02]  /*0660*/  IMAD.WIDE.U32 R76, R115, 0x10, R84.reuse ;  /* 0x00000010734c7825 */ /* 0x100fe400078e0054 */
[----:B------:R-:W3:Y:S04]  /*0670*/  LDG.E.128 R80, desc[UR8][R80.64] ;  /* 0x0000000850507981 */ /* 0x000ee8000c1e1d00 */
[----:B------:R-:W3:Y:S01]  /*0680*/  LDG.E.128 R76, desc[UR8][R76.64] ;  /* 0x000000084c4c7981 */ /* 0x000ee2000c1e1d00 */
[----:B------:R-:W-:-:S06]  /*0690*/  IMAD.WIDE.U32 R84, R114, 0x10, R84 ;  /* 0x0000001072547825 */ /* 0x000fcc00078e0054 */
[----:B------:R-:W3:Y:S01]  /*06a0*/  LDG.E.128 R84, desc[UR8][R84.64] ;  /* 0x0000000854547981 */ /* 0x000ee2000c1e1d00 */
        /* <DEDUP_REMOVED lines=11> */
[----:B----4-:R-:W-:Y:S01]  /*0760*/  FSEL R158, R158, RZ, !P2 ;  /* 0x000000ff9e9e7208 */ /* 0x010fe20005000000 */
[--C-:B---3--:R-:W-:Y:S02]  /*0770*/  HADD2.F32 R131, -RZ, R72.reuse.H0_H0 ;  /* 0x20000048ff837230 */ /* 0x108fe40000004100 */
        /* <DEDUP_REMOVED lines=14> */
[----:B-----5:R-:W-:Y:S01]  /*0860*/  FMUL.FTZ R123, R48, R123 ;  /* 0x0000007b307b7220 */ /* 0x020fe20000410000 */
[----:B--2---:R-:W-:-:S04]  /*0870*/  @P1 IMAD.WIDE.U32 R64, R114, 0x10, R64 ;  /* 0x0000001072401825 */ /* 0x004fc800078e0040 */
[----:B------:R-:W-:Y:S01]  /*0880*/  FADD.FTZ R119, -R158, R119 ;  /* 0x000000779e777221 */ /* 0x000fe20000010100 */
[----:B------:R-:W-:Y:S01]  /*0890*/  FADD.FTZ R106, R121, R106 ;  /* 0x0000006a796a7221 */ /* 0x000fe20000010000 */
[----:B------:R-:W-:Y:S01]  /*08a0*/  FMUL.FTZ R122, R113, R122 ;  /* 0x0000007a717a7220 */ /* 0x000fe20000410000 */
[----:B------:R-:W-:Y:S01]  /*08b0*/  HADD2.F32 R120, -RZ, R69.H0_H0 ;  /* 0x20000045ff787230 */ /* 0x000fe20000004100 */
[----:B------:R2:W5:Y:S01]  /*08c0*/  @P1 LDG.E.128 R60, desc[UR8][R64.64] ;  /* 0x00000008403c1981 */ /* 0x000562000c1e1d00 */
        /* <DEDUP_REMOVED lines=194> */
.L_x_5254:
[----:B------:R-:W-:Y:S05]  /*14f0*/  BSYNC.RECONVERGENT B0 ;  /* 0x0000000000007941 */ /* 0x000fea0003800200 */
.L_x_5253:
        /* <DEDUP_REMOVED lines=177> */
.L_x_5256:
        /* <DEDUP_REMOVED lines=135> */
.L_x_5255:
        /* <DEDUP_REMOVED lines=143> */
.L_x_5258:
        /* <DEDUP_REMOVED lines=158> */
.L_x_5257:
        /* <DEDUP_REMOVED lines=53> */
.L_x_5252:
        /* <DEDUP_REMOVED lines=20> */
.L_x_5260:
        /* <DEDUP_REMOVED lines=10> */
.L_x_10755:


//--------------------- .text._ZN10layer_norm13ln_bwd_kernelINS_13Kernel_traitsIf6__halfS2_S2_fjLj3072ELj1ELj1ELj4ELj16ENS_18Kernel_traits_baseILj3072EfS2_S2_S2_fjLj128EEEEELb0ELb0ELb1ELb0EEEvNS_9BwdParamsE --------------------------
	.section	.text._ZN10layer_norm13ln_bwd_kernelINS_13Kernel_traitsIf6__halfS2_S2_fjLj3072ELj1ELj1ELj4ELj16ENS_18Kernel_traits_baseILj3072EfS2_S2_S2_fjLj128EEEEELb0ELb0ELb1ELb0EEEvNS_9BwdParamsE,"ax",@progbits
	.align	128
        .global         _ZN10layer_norm13ln_bwd_kernelINS_13Kernel_traitsIf6__halfS2_S2_fjLj3072ELj1ELj1ELj4ELj16ENS_18Kernel_traits_baseILj3072EfS2_S2_S2_fjLj128EEEEELb0ELb0ELb1ELb0EEEvNS_9BwdParamsE
        .type           _ZN10layer_norm13ln_bwd_kernelINS_13Kernel_traitsIf6__halfS2_S2_fjLj3072ELj1ELj1ELj4ELj16ENS_18Kernel_traits_baseILj3072EfS2_S2_S2_fjLj128EEEEELb0ELb0ELb1ELb0EEEvNS_9BwdParamsE,@function
        .size           _ZN10layer_norm13ln_bwd_kernelINS_13Kernel_traitsIf6__halfS2_S2_fjLj3072ELj1ELj1ELj4ELj16ENS_18Kernel_traits_baseILj3072EfS2_S2_S2_fjLj128EEEEELb0ELb0ELb1ELb0EEEvNS_9BwdParamsE,(.L_x_10756 - _ZN10layer_norm13ln_bwd_kernelINS_13Kernel_traitsIf6__halfS2_S2_fjLj3072ELj1ELj1ELj4ELj16ENS_18Kernel_traits_baseILj3072EfS2_S2_S2_fjLj128EEEEELb0ELb0ELb1ELb0EEEvNS_9BwdParamsE)
        .other          _ZN10layer_norm13ln_bwd_kernelINS_13Kernel_traitsIf6__halfS2_S2_fjLj3072ELj1ELj1ELj4ELj16ENS_18Kernel_traits_baseILj3072EfS2_S2_S2_fjLj128EEEEELb0ELb0ELb1ELb0EEEvNS_9BwdParamsE,@"STO_CUDA_ENTRY STV_DEFAULT"
_ZN10layer_norm13ln_bwd_kernelINS_13Kernel_traitsIf6__halfS2_S2_fjLj3072ELj1ELj1ELj4ELj16ENS_18Kernel_traits_baseILj3072EfS2_S2_S2_fjLj128EEEEELb0ELb0ELb1ELb0EEEvNS_9BwdParamsE:
.text._ZN10layer_norm13ln_bwd_kernelINS_13Kernel_traitsIf6__halfS2_S2_fjLj3072ELj1ELj1ELj4ELj16ENS_18Kernel_traits_baseILj3072EfS2_S2_S2_fjLj128EEEEELb0ELb0ELb1ELb0EEEvNS_9BwdParamsE:
        /* <DEDUP_REMOVED lines=21> */
[----:B-1----:R-:W-:-:S03]  /*0150*/  @P4 IMAD.WIDE.U32 R8, R11, 0x20, R8 ;  /* 0x000000200b084825 */ /* 0x002fc600078e0008 */
[----:B------:R-:W5:Y:S04]  /*0160*/  @P3 LDG.E.128 R24, desc[UR10][R6.64+0x10] ;  /* 0x0000100a06183981 */ /* 0x000f68000c1e1d00 */
[----:B------:R-:W5:Y:S01]  /*0170*/  @P4 LDG.E.128 R28, desc[UR10][R8.64] ;  /* 0x0000000a081c4981 */ /* 0x000f62000c1e1d00 */
[----:B------:R-:W0:Y:S01]  /*0180*/  S2UR UR4, SR_CTAID.X ;  /* 0x00000000000479c3 */ /* 0x000e220000002500 */
[----:B----4-:R-:W-:Y:S02]  /*0190*/  @P1 IMAD.WIDE.U32 R2, R158, 0x20, R2 ;  /* 0x000000209e021825 */ /* 0x010fe400078e0002 */
[----:B------:R-:W5:Y:S04]  /*01a0*/  @P4 LDG.E.128 R32, desc[UR10][R8.64+0x10] ;  /* 0x0000100a08204981 */ /* 0x000f68000c1e1d00 */
[----:B------:R-:W5:Y:S04]  /*01b0*/  @P1 LDG.E.128 R36, desc[UR10][R2.64] ;  /* 0x0000000a02241981 */ /* 0x000f68000c1e1d00 */
        /* <DEDUP_REMOVED lines=58> */
.L_x_5310:
        /* <DEDUP_REMOVED lines=48> */
[----:B------:R-:W-:Y:S01]  /*0860*/  IADD3 R158, PT, PT, R158, 0x80, RZ ;  /* 0x000000809e9e7810 */ /* 0x000fe20007ffe0ff */
[----:B0-----:R-:W-:-:S05]  /*0870*/  @P0 IMAD.WIDE.U32 R142, R157, 0x10, R142 ;  /* 0x000000109d8e0825 */ /* 0x001fca00078e008e */
[----:B------:R0:W5:Y:S01]  /*0880*/  @P0 LDG.E.128 R88, desc[UR10][R142.64] ;  /* 0x0000000a8e580981 */ /* 0x000162000c1e1d00 */
[----:B------:R-:W-:Y:S01]  /*0890*/  IADD3 R157, PT, PT, R157, 0x80, RZ ;  /* 0x000000809d9d7810 */ /* 0x000fe20007ffe0ff */
[--C-:B--2---:R-:W-:Y:S02]  /*08a0*/  HADD2.F32 R141, -RZ, R108.reuse.H0_H0 ;  /* 0x2000006cff8d7230 */ /* 0x104fe40000004100 */
[--C-:B------:R-:W-:Y:S02]  /*08b0*/  HADD2.F32 R151, -RZ, R109.reuse.H0_H0 ;  /* 0x2000006dff977230 */ /* 0x100fe40000004100 */
[----:B------:R-:W-:Y:S02]  /*08c0*/  HADD2.F32 R109, -RZ, R109.H1_H1 ;  /* 0x3000006dff6d7230 */ /* 0x000fe40000004100 */
[C---:B------:R-:W-:Y:S01]  /*08d0*/  FADD.FTZ R155, -R156.reuse, R141 ;  /* 0x0000008d9c9b7221 */ /* 0x040fe20000010100 */
[----:B------:R-:W-:Y:S02]  /*08e0*/  HADD2.F32 R147, -RZ, R108.H1_H1 ;  /* 0x3000006cff937230 */ /* 0x000fe40000004100 */
[----:B------:R-:W-:Y:S01]  /*08f0*/  FADD.FTZ R151, -R156, R151 ;  /* 0x000000979c977221 */ /* 0x000fe20000010100 */
[----:B---3--:R-:W-:-:S02]  /*0900*/  HADD2.F32 R153, -RZ, R112.H0_H0 ;  /* 0x20000070ff997230 */ /* 0x008fc40000004100 */
[----:B-----5:R-:W-:Y:S01]  /*0910*/  FMUL.FTZ R155, R4, R155 ;  /* 0x0000009b049b7220 */ /* 0x020fe20000410000 */
[--C-:B------:R-:W-:Y:S02]  /*0920*/  HADD2.F32 R163, -RZ, R111.reuse.H0_H0 ;  /* 0x2000006fffa37230 */ /* 0x100fe40000004100 */
[C---:B------:R-:W-:Y:S01]  /*0930*/  FADD.FTZ R147, -R156.reuse, R147 ;  /* 0x000000939c937221 */ /* 0x040fe20000010100 */
[----:B------:R-:W-:Y:S02]  /*0940*/  HADD2.F32 R165, -RZ, R111.H1_H1 ;  /* 0x3000006fffa57230 */ /* 0x000fe40000004100 */
[----:B------:R-:W-:Y:S01]  /*0950*/  FADD.FTZ R111, -R156, R109 ;  /* 0x0000006d9c6f7221 */ /* 0x000fe20000010100 */
[----:B------:R-:W-:Y:S02]  /*0960*/  HADD2.F32 R112, -RZ, R112.H1_H1 ;  /* 0x30000070ff707230 */ /* 0x000fe40000004100 */
[----:B------:R-:W-:Y:S01]  /*0970*/  FADD.FTZ R72, R72, R153 ;  /* 0x0000009948487221 */ /* 0x000fe20000010000 */
[-C--:B------:R-:W-:Y:S01]  /*0980*/  FFMA.FTZ R44, R155, R153.reuse, R44 ;  /* 0x000000999b2c7223 */ /* 0x080fe2000001002c */
[----:B------:R-:W-:Y:S01]  /*0990*/  FMUL.FTZ R153, R36, R153 ;  /* 0x0000009924997220 */ /* 0x000fe20000410000 */
[----:B------:R-:W-:-:S02]  /*09a0*/  HADD2.F32 R159, -RZ, R110.H0_H0 ;  /* 0x2000006eff9f7230 */ /* 0x000fc40000004100 */
[C---:B------:R-:W-:Y:S01]  /*09b0*/  FMUL.FTZ R151, R4.reuse, R151 ;  /* 0x0000009704977220 */ /* 0x040fe20000410000 */
[--C-:B------:R-:W-:Y:S02]  /*09c0*/  HADD2.F32 R149, -RZ, R113.reuse.H0_H0 ;  /* 0x20000071ff957230 */ /* 0x100fe40000004100 */
[C---:B------:R-:W-:Y:S01]  /*09d0*/  FMUL.FTZ R148, R4.reuse, R111 ;  /* 0x0000006f04947220 */ /* 0x040fe20000410000 */
[----:B------:R-:W-:Y:S02]  /*09e0*/  HADD2.F32 R146, -RZ, R113.H1_H1 ;  /* 0x30000071ff927230 */ /* 0x000fe40000004100 */
[----:B------:R-:W-:Y:S01]  /*09f0*/  FMUL.FTZ R152, R4, R147 ;  /* 0x0000009304987220 */ /* 0x000fe20000410000 */
[----:B------:R-:W-:Y:S01]  /*0a00*/  FMUL.FTZ R150, R37, R112 ;  /* 0x0000007025967220 */ /* 0x000fe20000410000 */
[----:B------:R-:W-:Y:S01]  /*0a10*/  FADD.FTZ R111, RZ, R153 ;  /* 0x00000099ff6f7221 */ /* 0x000fe20000010000 */
[----:B------:R-:W-:Y:S01]  /*0a20*/  FFMA.FTZ R113, R155, R153, RZ ;  /* 0x000000999b717223 */ /* 0x000fe200000100ff */
[----:B------:R-:W-:-:S02]  /*0a30*/  HADD2.F32 R161, -RZ, R110.H1_H1 ;  /* 0x3000006effa17230 */ /* 0x000fc40000004100 */
[----:B------:R-:W-:Y:S01]  /*0a40*/  FADD.FTZ R159, -R156, R159 ;  /* 0x0000009f9c9f7221 */ /* 0x000fe20000010100 */
[----:B------:R-:W-:Y:S01]  /*0a50*/  FADD.FTZ R74, R74, R149 ;  /* 0x000000954a4a7221 */ /* 0x000fe20000010000 */
[-C--:B------:R-:W-:Y:S01]  /*0a60*/  FFMA.FTZ R46, R151, R149.reuse, R46 ;  /* 0x00000095972e7223 */ /* 0x080fe2000001002e */
[----:B------:R-:W-:Y:S01]  /*0a70*/  FMUL.FTZ R149, R38, R149 ;  /* 0x0000009526957220 */ /* 0x000fe20000410000 */
[----:B------:R-:W-:Y:S01]  /*0a80*/  FADD.FTZ R108, R111, R150 ;  /* 0x000000966f6c7221 */ /* 0x000fe20000010000 */
[----:B------:R-:W-:Y:S01]  /*0a90*/  FFMA.FTZ R110, R152, R150, R113 ;  /* 0x00000096986e7223 */ /* 0x000fe20000010071 */
[--C-:B------:R-:W-:Y:S02]  /*0aa0*/  HADD2.F32 R145, -RZ, R114.reuse.H0_H0 ;  /* 0x20000072ff917230 */ /* 0x100fe40000004100 */
[----:B------:R-:W-:Y:S01]  /*0ab0*/  FADD.FTZ R75, R75, R146 ;  /* 0x000000924b4b7221 */ /* 0x000fe20000010000 */
[----:B------:R-:W-:Y:S01]  /*0ac0*/  FMUL.FTZ R147, R4, R159 ;  /* 0x0000009f04937220 */ /* 0x000fe20000410000 */
[-C--:B------:R-:W-:Y:S01]  /*0ad0*/  FFMA.FTZ R47, R148, R146.reuse, R47 ;  /* 0x00000092942f7223 */ /* 0x080fe2000001002f */
[----:B------:R-:W-:Y:S01]  /*0ae0*/  FMUL.FTZ R146, R39, R146 ;  /* 0x0000009227927220 */ /* 0x000fe20000410000 */
[----:B------:R-:W-:Y:S01]  /*0af0*/  FADD.FTZ R111, R108, R149 ;  /* 0x000000956c6f7221 */ /* 0x000fe20000010000 */
[----:B------:R-:W-:Y:S01]  /*0b00*/  FFMA.FTZ R113, R151, R149, R110 ;  /* 0x0000009597717223 */ /* 0x000fe2000001006e */
[----:B------:R-:W-:-:S02]  /*0b10*/  HADD2.F32 R114, -RZ, R114.H1_H1 ;  /* 0x30000072ff727230 */ /* 0x000fc40000004100 */
[----:B------:R-:W-:Y:S01]  /*0b20*/  FADD.FTZ R141, -R156, R163 ;  /* 0x000000a39c8d7221 */ /* 0x000fe20000010100 */
[----:B------:R-:W-:Y:S01]  /*0b30*/  FADD.FTZ R76, R76, R145 ;  /* 0x000000914c4c7221 */ /* 0x000fe20000010000 */
[-C--:B------:R-:W-:Y:S01]  /*0b40*/  FFMA.FTZ R48, R147, R145.reuse, R48 ;  /* 0x0000009193307223 */ /* 0x080fe20000010030 */
[----:B------:R-:W-:Y:S01]  /*0b50*/  FADD.FTZ R161, -R156, R161 ;  /* 0x000000a19ca17221 */ /* 0x000fe20000010100 */
[----:B------:R-:W-:Y:S01]  /*0b60*/  FMUL.FTZ R145, R40, R145 ;  /* 0x0000009128917220 */ /* 0x000fe20000410000 */
[----:B------:R-:W-:Y:S01]  /*0b70*/  FADD.FTZ R108, R111, R146 ;  /* 0x000000926f6c7221 */ /* 0x000fe20000010000 */
[----:B------:R-:W-:Y:S01]  /*0b80*/  FFMA.FTZ R110, R148, R146, R113 ;  /* 0x00000092946e7223 */ /* 0x000fe20000010071 */
[--C-:B------:R-:W-:Y:S02]  /*0b90*/  HADD2.F32 R139, -RZ, R115.reuse.H0_H0 ;  /* 0x20000073ff8b7230 */ /* 0x100fe40000004100 */
[----:B------:R-:W-:Y:S01]  /*0ba0*/  FADD.FTZ R109, -R156, R165 ;  /* 0x000000a59c6d7221 */ /* 0x000fe20000010100 */
[C---:B------:R-:W-:Y:S01]  /*0bb0*/  FMUL.FTZ R141, R4.reuse, R141 ;  /* 0x0000008d048d7220 */ /* 0x040fe20000410000 */
[----:B------:R-:W-:Y:S01]  /*0bc0*/  FMUL.FTZ R144, R4, R161 ;  /* 0x000000a104907220 */ /* 0x000fe20000410000 */
[----:B0-----:R-:W-:Y:S01]  /*0bd0*/  FMUL.FTZ R143, R41, R114 ;  /* 0x00000072298f7220 */ /* 0x001fe20000410000 */
[----:B------:R-:W-:Y:S01]  /*0be0*/  FADD.FTZ R108, R108, R145 ;  /* 0x000000916c6c7221 */ /* 0x000fe20000010000 */
[----:B------:R-:W-:Y:S01]  /*0bf0*/  FFMA.FTZ R111, R147, R145, R110 ;  /* 0x00000091936f7223 */ /* 0x000fe2000001006e */
[----:B------:R-:W-:-:S02]  /*0c00*/  HADD2.F32 R124, -RZ, R115.H1_H1 ;  /* 0x30000073ff7c7230 */ /* 0x000fc40000004100 */
        /* <DEDUP_REMOVED lines=17> */
.L_x_5265:
[----:B----4-:R-:W-:Y:S05]  /*0d20*/  BSYNC.RECONVERGENT B1 ;  /* 0x0000000000017941 */ /* 0x010fea0003800200 */
.L_x_5264:
        /* <DEDUP_REMOVED lines=20> */
[----:B------:R-:W-:Y:S01]  /*0e70*/  FADD.FTZ R11, -R156, R111 ;  /* 0x0000006f9c0b7221 */ /* 0x000fe20000010100 */
[--C-:B------:R-:W-:Y:S02]  /*0e80*/  HADD2.F32 R117, -RZ, R9.reuse.H0_H0 ;  /* 0x20000009ff757230 */ /* 0x100fe40000004100 */
[C---:B-----5:R-:W-:Y:S01]  /*0e90*/  FMUL.FTZ R7, R4.reuse, R7 ;  /* 0x0000000704077220 */ /* 0x060fe20000410000 */
[----:B------:R-:W-:Y:S02]  /*0ea0*/  HADD2.F32 R119, -RZ, R9.H1_H1 ;  /* 0x30000009ff777230 */ /* 0x000fe40000004100 */
[----:B------:R-:W-:Y:S01]  /*0eb0*/  FMUL.FTZ R8, R4, R11 ;  /* 0x0000000b04087220 */ /* 0x000fe20000410000 */
[----:B------:R-:W-:Y:S02]  /*0ec0*/  HADD2.F32 R121, -RZ, R10.H0_H0 ;  /* 0x2000000aff797230 */ /* 0x000fe40000004100 */
[----:B------:R-:W-:Y:S01]  /*0ed0*/  FADD.FTZ R111, -R156, R165 ;  /* 0x000000a59c6f7221 */ /* 0x000fe20000010100 */
[----:B---3--:R-:W-:-:S02]  /*0ee0*/  HADD2.F32 R9, -RZ, R12.H0_H0 ;  /* 0x2000000cff097230 */ /* 0x008fc40000004100 */
[----:B------:R-:W-:Y:S02]  /*0ef0*/  HADD2.F32 R12, -RZ, R12.H1_H1 ;  /* 0x3000000cff0c7230 */ /* 0x000fe40000004100 */
[----:B------:R-:W-:Y:S01]  /*0f00*/  FADD.FTZ R121, -R156, R121 ;  /* 0x000000799c797221 */ /* 0x000fe20000010100 */
[--C-:B------:R-:W-:Y:S02]  /*0f10*/  HADD2.F32 R115, -RZ, R13.reuse.H0_H0 ;  /* 0x2000000dff737230 */ /* 0x100fe40000004100 */
[----:B------:R-:W-:Y:S01]  /*0f20*/  FADD.FTZ R80, R80, R9 ;  /* 0x0000000950507221 */ /* 0x000fe20000010000 */
[----:B------:R-:W-:Y:S02]  /*0f30*/  HADD2.F32 R112, -RZ, R13.H1_H1 ;  /* 0x3000000dff707230 */ /* 0x000fe40000004100 */
[----:B------:R-:W-:Y:S01]  /*0f40*/  FADD.FTZ R13, -R156, R117 ;  /* 0x000000759c0d7221 */ /* 0x000fe20000010100 */
[--C-:B0-----:R-:W-:Y:S02]  /*0f50*/  HADD2.F32 R109, -RZ, R15.reuse.H0_H0 ;  /* 0x2000000fff6d7230 */ /* 0x101fe40000004100 */
[----:B------:R-:W-:Y:S01]  /*0f60*/  FFMA.FTZ R52, R7, R9, R52 ;  /* 0x0000000907347223 */ /* 0x000fe20000010034 */
[----:B------:R-:W-:-:S02]  /*0f70*/  HADD2.F32 R108, -RZ, R15.H1_H1 ;  /* 0x3000000fff6c7230 */ /* 0x000fc40000004100 */
[----:B------:R-:W-:Y:S01]  /*0f80*/  FADD.FTZ R15, -R156, R119 ;  /* 0x000000779c0f7221 */ /* 0x000fe20000010100 */
[----:B------:R-:W-:Y:S02]  /*0f90*/  HADD2.F32 R161, -RZ, R10.H1_H1 ;  /* 0x3000000affa17230 */ /* 0x000fe40000004100 */
[----:B------:R-:W-:Y:S01]  /*0fa0*/  FMUL.FTZ R10, R20, R9 ;  /* 0x00000009140a7220 */ /* 0x000fe20000410000 */
[----:B------:R-:W-:Y:S01]  /*0fb0*/  FADD.FTZ R81, R81, R12 ;  /* 0x0000000c51517221 */ /* 0x000fe20000010000 */
[-C--:B------:R-:W-:Y:S01]  /*0fc0*/  FFMA.FTZ R53, R8, R12.reuse, R53 ;  /* 0x0000000c08357223 */ /* 0x080fe20000010035 */
[----:B------:R-:W-:Y:S01]  /*0fd0*/  FMUL.FTZ R11, R21, R12 ;  /* 0x0000000c150b7220 */ /* 0x000fe20000410000 */
[--C-:B------:R-:W-:Y:S02]  /*0fe0*/  HADD2.F32 R113, -RZ, R14.reuse.H0_H0 ;  /* 0x2000000eff717230 */ /* 0x100fe40000004100 */
[C---:B------:R-:W-:Y:S01]  /*0ff0*/  FMUL.FTZ R9, R4.reuse, R13 ;  /* 0x0000000d04097220 */ /* 0x040fe20000410000 */
[C---:B------:R-:W-:Y:S01]  /*1000*/  FMUL.FTZ R12, R4.reuse, R15 ;  /* 0x0000000f040c7220 */ /* 0x040fe20000410000 */
[----:B------:R-:W-:Y:S01]  /*1010*/  FMUL.FTZ R13, R4, R121 ;  /* 0x00000079040d7220 */ /* 0x000fe20000410000 */
[----:B------:R-:W-:Y:S01]  /*1020*/  FADD.FTZ R117, -R156, R161 ;  /* 0x000000a19c757221 */ /* 0x000fe20000010100 */
        /* <DEDUP_REMOVED lines=9> */
[----:B------:R-:W-:Y:S01]  /*10c0*/  FADD.FTZ R82, R82, R115 ;  /* 0x0000007352527221 */ /* 0x000fe20000010000 */
[-C--:B------:R-:W-:Y:S01]  /*10d0*/  FFMA.FTZ R54, R9, R115.reuse, R54 ;  /* 0x0000007309367223 */ /* 0x080fe20000010036 */
[----:B------:R-:W-:Y:S01]  /*10e0*/  FMUL.FTZ R14, R22, R115 ;  /* 0x00000073160e7220 */ /* 0x000fe20000410000 */
[----:B------:R-:W-:Y:S01]  /*10f0*/  FMUL.FTZ R118, R4, R117 ;  /* 0x0000007504767220 */ /* 0x000fe20000410000 */
        /* <DEDUP_REMOVED lines=9> */
[----:B------:R-:W-:Y:S01]  /*1190*/  FMUL.FTZ R119, R4, R119 ;  /* 0x0000007704777220 */ /* 0x000fe20000410000 */
[----:B------:R-:W-:Y:S01]  /*11a0*/  FADD.FTZ R115, R110, R15 ;  /* 0x0000000f6e737221 */ /* 0x000fe20000010000 */
[----:B------:R-:W-:Y:S01]  /*11b0*/  FFMA.FTZ R110, R12, R15, R113 ;  /* 0x0000000f0c6e7223 */ /* 0x000fe20000010071 */
[-C--:B------:R-:W-:Y:S01]  /*11c0*/  FMUL.FTZ R120, R26, R109.reuse ;  /* 0x0000006d1a787220 */ /* 0x080fe20000410000 */
[----:B------:R-:W-:Y:S01]  /*11d0*/  FFMA.FTZ R58, R119, R109, R58 ;  /* 0x0000006d773a7223 */ /* 0x000fe2000001003a */
[----:B------:R-:W-:Y:S01]  /*11e0*/  FADD.FTZ R112, R115, R116 ;  /* 0x0000007473707221 */ /* 0x000fe20000010000 */
[----:B------:R-:W-:Y:S01]  /*11f0*/  FFMA.FTZ R109, R13, R116, R110 ;  /* 0x000000740d6d7223 */ /* 0x000fe2000001006e */
[----:B------:R-:W-:Y:S01]  /*1200*/  FMUL.FTZ R122, R4, R111 ;  /* 0x0000006f047a7220 */ /* 0x000fe20000410000 */
[----:B------:R-:W-:Y:S01]  /*1210*/  FADD.FTZ R87, R87, R108 ;  /* 0x0000006c57577221 */ /* 0x000fe20000010000 */
[----:B------:R-:W-:Y:S01]  /*1220*/  FADD.FTZ R111, R112, R117 ;  /* 0x00000075706f7221 */ /* 0x000fe20000010000 */
[----:B------:R-:W-:Y:S01]  /*1230*/  FFMA.FTZ R110, R118, R117, R109 ;  /* 0x00000075766e7223 */ /* 0x000fe2000001006d */
[-C--:B------:R-:W-:Y:S01]  /*1240*/  FFMA.FTZ R59, R122, R108.reuse, R59 ;  /* 0x0000006c7a3b7223 */ /* 0x080fe2000001003b */
[----:B------:R-:W-:Y:S01]  /*1250*/  FMUL.FTZ R121, R27, R108 ;  /* 0x0000006c1b797220 */ /* 0x000fe20000410000 */
[----:B------:R-:W-:Y:S01]  /*1260*/  FADD.FTZ R108, R111, R120 ;  /* 0x000000786f6c7221 */ /* 0x000fe20000010000 */
[----:B------:R-:W-:-:S03]  /*1270*/  FFMA.FTZ R109, R119, R120, R110 ;  /* 0x00000078776d7223 */ /* 0x000fc6000001006e */
[----:B------:R-:W-:Y:S01]  /*1280*/  FADD.FTZ R159, R108, R121 ;  /* 0x000000796c9f7221 */ /* 0x000fe20000010000 */
[----:B------:R-:W-:-:S07]  /*1290*/  FFMA.FTZ R160, R122, R121, R109 ;  /* 0x000000797aa07223 */ /* 0x000fce000001006d */
.L_x_5267:
[----:B------:R-:W-:Y:S05]  /*12a0*/  BSYNC.RECONVERGENT B1 ;  /* 0x0000000000017941 */ /* 0x000fea0003800200 */
.L_x_5266:
        /* <DEDUP_REMOVED lines=12> */
[--C-:B--2---:R-:W-:Y:S02]  /*1370*/  HADD2.F32 R125, -RZ, R108.reuse.H1_H1 ;  /* 0x3000006cff7d7230 */ /* 0x104fe40000004100 */
[--C-:B------:R-:W-:Y:S02]  /*1380*/  HADD2.F32 R131, -RZ, R109.reuse.H0_H0 ;  /* 0x2000006dff837230 */ /* 0x100fe40000004100 */
[----:B------:R-:W-:Y:S02]  /*1390*/  HADD2.F32 R109, -RZ, R109.H1_H1 ;  /* 0x3000006dff6d7230 */ /* 0x000fe40000004100 */
[C---:B------:R-:W-:Y:S01]  /*13a0*/  FADD.FTZ R129, -R156.reuse, R125 ;  /* 0x0000007d9c817221 */ /* 0x040fe20000010100 */
[----:B------:R-:W-:Y:S02]  /*13b0*/  HADD2.F32 R123, -RZ, R108.H0_H0 ;  /* 0x2000006cff7b7230 */ /* 0x000fe40000004100 */
[----:B------:R-:W-:Y:S01]  /*13c0*/  FADD.FTZ R131, -R156, R131 ;  /* 0x000000839c837221 */ /* 0x000fe20000010100 */
[----:B---3--:R-:W-:-:S02]  /*13d0*/  HADD2.F32 R125, -RZ, R112.H0_H0 ;  /* 0x20000070ff7d7230 */ /* 0x008fc40000004100 */
[C---:B------:R-:W-:Y:S01]  /*13e0*/  FADD.FTZ R157, -R156.reuse, R109 ;  /* 0x0000006d9c9d7221 */ /* 0x040fe20000010100 */
[--C-:B------:R-:W-:Y:S02]  /*13f0*/  HADD2.F32 R133, -RZ, R110.reuse.H0_H0 ;  /* 0x2000006eff857230 */ /* 0x100fe40000004100 */
[----:B------:R-:W-:Y:S01]  /*1400*/  FADD.FTZ R123, -R156, R123 ;  /* 0x0000007b9c7b7221 */ /* 0x000fe20000010100 */
[----:B------:R-:W-:Y:S02]  /*1410*/  HADD2.F32 R135, -RZ, R110.H1_H1 ;  /* 0x3000006eff877230 */ /* 0x000fe40000004100 */
[----:B-----5:R-:W-:Y:S01]  /*1420*/  FMUL.FTZ R130, R4, R157 ;  /* 0x0000009d04827220 */ /* 0x020fe20000410000 */
[----:B------:R-:W-:Y:S02]  /*1430*/  HADD2.F32 R137, -RZ, R111.H0_H0 ;  /* 0x2000006fff897230 */ /* 0x000fe40000004100 */
[----:B------:R-:W-:Y:S01]  /*1440*/  FMUL.FTZ R128, R28, R125 ;  /* 0x0000007d1c807220 */ /* 0x000fe20000410000 */
[----:B------:R-:W-:-:S02]  /*1450*/  HADD2.F32 R110, -RZ, R113.H1_H1 ;  /* 0x30000071ff6e7230 */ /* 0x000fc40000004100 */
[----:B------:R-:W-:Y:S01]  /*1460*/  FADD.FTZ R161, -R156, R133 ;  /* 0x000000859ca17221 */ /* 0x000fe20000010100 */
[----:B------:R-:W-:Y:S02]  /*1470*/  HADD2.F32 R112, -RZ, R112.H1_H1 ;  /* 0x30000070ff707230 */ /* 0x000fe40000004100 */
[----:B------:R-:W-:Y:S01]  /*1480*/  FMUL.FTZ R123, R4, R123 ;  /* 0x0000007b047b7220 */ /* 0x000fe20000410000 */
[----:B------:R-:W-:Y:S02]  /*1490*/  HADD2.F32 R111, -RZ, R111.H1_H1 ;  /* 0x3000006fff6f7230 */ /* 0x000fe40000004100 */
[----:B------:R-:W-:Y:S01]  /*14a0*/  FADD.FTZ R133, -R156, R135 ;  /* 0x000000879c857221 */ /* 0x000fe20000010100 */
[----:B0-----:R-:W-:Y:S01]  /*14b0*/  FMUL.FTZ R126, R4, R129 ;  /* 0x00000081047e7220 */ /* 0x001fe20000410000 */
[----:B------:R-:W-:Y:S01]  /*14c0*/  FADD.FTZ R135, -R156, R137 ;  /* 0x000000899c877221 */ /* 0x000fe20000010100 */
[----:B------:R-:W-:Y:S01]  /*14d0*/  FADD.FTZ R71, R71, R110 ;  /* 0x0000006e47477221 */ /* 0x000fe20000010000 */
[-C--:B------:R-:W-:Y:S01]  /*14e0*/  FFMA.FTZ R99, R130, R110.reuse, R99 ;  /* 0x0000006e82637223 */ /* 0x080fe20000010063 */
[----:B------:R-:W-:Y:S01]  /*14f0*/  FMUL.FTZ R129, R31, R110 ;  /* 0x0000006e1f817220 */ /* 0x000fe20000410000 */
[----:B------:R-:W-:-:S02]  /*1500*/  HADD2.F32 R137, -RZ, R113.H0_H0 ;  /* 0x20000071ff897230 */ /* 0x000fc40000004100 */
[----:B------:R-:W-:Y:S01]  /*1510*/  FMUL.FTZ R127, R29, R112 ;  /* 0x000000701d7f7220 */ /* 0x000fe20000410000 */
[----:B------:R-:W-:Y:S01]  /*1520*/  FADD.FTZ R110, R159, R128 ;  /* 0x000000809f6e7221 */ /* 0x000fe20000010000 */
[C---:B------:R-:W-:Y:S01]  /*1530*/  FFMA.FTZ R113, R123.reuse, R128, R160 ;  /* 0x000000807b717223 */ /* 0x040fe200000100a0 */
[----:B------:R-:W-:Y:S01]  /*1540*/  FADD.FTZ R109, -R156, R111 ;  /* 0x0000006f9c6d7221 */ /* 0x000fe20000010100 */
[--C-:B------:R-:W-:Y:S02]  /*1550*/  HADD2.F32 R111, -RZ, R115.reuse.H0_H0 ;  /* 0x20000073ff6f7230 */ /* 0x100fe40000004100 */
[----:B------:R-:W-:Y:S01]  /*1560*/  FADD.FTZ R68, R68, R125 ;  /* 0x0000007d44447221 */ /* 0x000fe20000010000 */
[----:B------:R-:W-:Y:S02]  /*1570*/  HADD2.F32 R108, -RZ, R115.H1_H1 ;  /* 0x30000073ff6c7230 */ /* 0x000fe40000004100 */
[----:B------:R-:W-:Y:S01]  /*1580*/  FFMA.FTZ R96, R123, R125, R96 ;  /* 0x0000007d7b607223 */ /* 0x000fe20000010060 */
[----:B------:R-:W-:Y:S01]  /*1590*/  FADD.FTZ R115, R110, R127 ;  /* 0x0000007f6e737221 */ /* 0x000fe20000010000 */
[----:B------:R-:W-:Y:S01]  /*15a0*/  FMUL.FTZ R125, R4, R131 ;  /* 0x00000083047d7220 */ /* 0x000fe20000410000 */
[----:B------:R-:W-:Y:S01]  /*15b0*/  FMUL.FTZ R132, R30, R137 ;  /* 0x000000891e847220 */ /* 0x000fe20000410000 */
[----:B------:R-:W-:Y:S01]  /*15c0*/  FFMA.FTZ R110, R126, R127, R113 ;  /* 0x0000007f7e6e7223 */ /* 0x000fe20000010071 */
[----:B------:R-:W-:-:S02]  /*15d0*/  HADD2.F32 R163, -RZ, R114.H0_H0 ;  /* 0x20000072ffa37230 */ /* 0x000fc40000004100 */
[----:B------:R-:W-:Y:S01]  /*15e0*/  FADD.FTZ R69, R69, R112 ;  /* 0x0000007045457221 */ /* 0x000fe20000010000 */
[----:B------:R-:W-:Y:S01]  /*15f0*/  FFMA.FTZ R97, R126, R112, R97 ;  /* 0x000000707e617223 */ /* 0x000fe20000010061 */
[----:B------:R-:W-:Y:S01]  /*1600*/  FADD.FTZ R112, R115, R132 ;  /* 0x0000008473707221 */ /* 0x000fe20000010000 */
[----:B------:R-:W-:Y:S01]  /*1610*/  FFMA.FTZ R113, R125, R132, R110 ;  /* 0x000000847d717223 */ /* 0x000fe2000001006e */
[----:B------:R-:W-:Y:S02]  /*1620*/  HADD2.F32 R114, -RZ, R114.H1_H1 ;  /* 0x30000072ff727230 */ /* 0x000fe40000004100 */
[----:B------:R-:W-:Y:S01]  /*1630*/  FMUL.FTZ R131, R4, R161 ;  /* 0x000000a104837220 */ /* 0x000fe20000410000 */
[----:B------:R-:W-:Y:S01]  /*1640*/  FMUL.FTZ R134, R32, R163 ;  /* 0x000000a320867220 */ /* 0x000fe20000410000 */
[----:B------:R-:W-:Y:S01]  /*1650*/  FADD.FTZ R115, R112, R129 ;  /* 0x0000008170737221 */ /* 0x000fe20000010000 */
[----:B------:R-:W-:Y:S01]  /*1660*/  FFMA.FTZ R110, R130, R129, R113 ;  /* 0x00000081826e7223 */ /* 0x000fe20000010071 */
[C---:B------:R-:W-:Y:S01]  /*1670*/  FMUL.FTZ R136, R4.reuse, R133 ;  /* 0x0000008504887220 */ /* 0x040fe20000410000 */
        /* <DEDUP_REMOVED lines=24> */
.L_x_5263:
        /* <DEDUP_REMOVED lines=23> */
.L_x_5268:
[----:B----4-:R-:W-:Y:S05]  /*1970*/  BSYNC.RECONVERGENT B0 ;  /* 0x0000000000007941 */ /* 0x010fea0003800200 */
.L_x_5262:
        /* <DEDUP_REMOVED lines=32> */
.L_x_5270:
[----:B------:R-:W-:Y:S05]  /*1b80*/  BSYNC.RECONVERGENT B0 ;  /* 0x0000000000007941 */ /* 0x000fea0003800200 */
.L_x_5269:
        /* <DEDUP_REMOVED lines=49> */
.L_x_5275:
        /* <DEDUP_REMOVED lines=9> */
.L_x_5276:
        /* <DEDUP_REMOVED lines=9> */
.L_x_5277:
        /* <DEDUP_REMOVED lines=9> */
.L_x_5278:
        /* <DEDUP_REMOVED lines=9> */
.L_x_5279:
        /* <DEDUP_REMOVED lines=9> */
.L_x_5280:
        /* <DEDUP_REMOVED lines=9> */
.L_x_5281:
        /* <DEDUP_REMOVED lines=10> */
.L_x_5274:
[----:B------:R-:W0:Y:S01]  /*22a0*/  @P2 LDC R111, c[0x0][0x40c] ;  /* 0x00010300ff6f2b82 */ /* 0x000e220000000800 */
[-CC-:B------:R-:W-:Y:S01]  /*22b0*/  FFMA.FTZ R60, R155, R6.reuse, R115.reuse ;  /* 0x000000069b3c7223 */ /* 0x180fe20000010073 */
[-CC-:B------:R-:W-:Y:S01]  /*22c0*/  FFMA.FTZ R63, R152, R6.reuse, R115.reuse ;  /* 0x00000006983f7223 */ /* 0x180fe20000010073 */
[----:B------:R-:W-:Y:S01]  /*22d0*/  ISETP.GT.AND P0, PT, R3, RZ, PT ;  /* 0x000000ff0300720c */ /* 0x000fe20003f04270 */
[----:B------:R-:W-:Y:S01]  /*22e0*/  FFMA.FTZ R108, R151, R6, R115 ;  /* 0x00000006976c7223 */ /* 0x000fe20000010073 */
[----:B------:R-:W-:Y:S01]  /*22f0*/  FADD.FTZ R61, R153, -R60 ;  /* 0x8000003c993d7221 */ /* 0x000fe20000010000 */
[----:B------:R-:W-:Y:S02]  /*2300*/  FADD.FTZ R63, R150, -R63 ;  /* 0x8000003f963f7221 */ /* 0x000fe40000010000 */
[----:B------:R-:W1:Y:S01]  /*2310*/  @P2 LDC R62, c[0x0][0x40c] ;  /* 0x00010300ff3e2b82 */ /* 0x000e620000000800 */
[C---:B------:R-:W-:Y:S01]  /*2320*/  FMUL.FTZ R61, R4.reuse, R61 ;  /* 0x0000003d043d7220 */ /* 0x040fe20000410000 */
[----:B------:R-:W-:-:S04]  /*2330*/  FMUL.FTZ R63, R4, R63 ;  /* 0x0000003f043f7220 */ /* 0x000fc80000410000 */
[----:B------:R-:W-:Y:S02]  /*2340*/  FSEL R60, R61, RZ, P0 ;  /* 0x000000ff3d3c7208 */ /* 0x000fe40000000000 */
[----:B------:R-:W-:Y:S01]  /*2350*/  FSEL R109, R63, RZ, P0 ;  /* 0x000000ff3f6d7208 */ /* 0x000fe20000000000 */
[----:B------:R-:W2:Y:S02]  /*2360*/  @P2 LDC R112, c[0x0][0x40c] ;  /* 0x00010300ff702b82 */ /* 0x000ea40000000800 */
[----:B0-----:R-:W-:Y:S01]  /*2370*/  @P2 FMUL.FTZ R61, R60, R111 ;  /* 0x0000006f3c3d2220 */ /* 0x001fe20000410000 */
[----:B------:R-:W-:-:S05]  /*2380*/  F2FP.F16.F32.PACK_AB R60, R109, R60 ;  /* 0x0000003c6d3c723e */ /* 0x000fca00000000ff */
[----:B------:R-:W0:Y:S01]  /*2390*/  @P2 LDC R111, c[0x0][0x40c] ;  /* 0x00010300ff6f2b82 */ /* 0x000e220000000800 */
[----:B-1----:R-:W-:Y:S01]  /*23a0*/  @P2 FMUL.FTZ R63, R109, R62 ;  /* 0x0000003e6d3f2220 */ /* 0x002fe20000410000 */
[----:B------:R-:W-:Y:S01]  /*23b0*/  @P2 F2FP.F16.F32.PACK_AB R62, RZ, R61 ;  /* 0x0000003dff3e223e */ /* 0x000fe200000000ff */
[----:B------:R-:W-:-:S05]  /*23c0*/  FADD.FTZ R61, R149, -R108 ;  /* 0x8000006c953d7221 */ /* 0x000fca0000010000 */
[----:B------:R-:W1:Y:S01]  /*23d0*/  @P2 LDC R157, c[0x0][0x40c] ;  /* 0x00010300ff9d2b82 */ /* 0x000e620000000800 */
[----:B------:R-:W-:Y:S01]  /*23e0*/  @P2 F2FP.F16.F32.PACK_AB R109, RZ, R63 ;  /* 0x0000003fff6d223e */ /* 0x000fe200000000ff */
[-CC-:B------:R-:W-:Y:S01]  /*23f0*/  FFMA.FTZ R63, R148, R6.reuse, R115.reuse ;  /* 0x00000006943f7223 */ /* 0x180fe20000010073 */
[----:B------:R-:W-:Y:S01]  /*2400*/  FMUL.FTZ R61, R4, R61 ;  /* 0x0000003d043d7220 */ /* 0x000fe20000410000 */
[----:B------:R-:W-:Y:S01]  /*2410*/  @P2 PRMT R64, R62, 0x7610, R64 ;  /* 0x000076103e402816 */ /* 0x000fe20000000040 */
[----:B------:R-:W-:Y:S01]  /*2420*/  FFMA.FTZ R62, R147, R6, R115 ;  /* 0x00000006933e7223 */ /* 0x000fe20000010073 */
[----:B------:R-:W-:Y:S02]  /*2430*/  FADD.FTZ R63, R146, -R63 ;  /* 0x8000003f923f7221 */ /* 0x000fe40000010000 */
[----:B------:R-:W-:Y:S02]  /*2440*/  FSEL R61, R61, RZ, P0 ;  /* 0x000000ff3d3d7208 */ /* 0x000fe40000000000 */
[----:B------:R-:W-:Y:S01]  /*2450*/  FMUL.FTZ R63, R4, R63 ;  /* 0x0000003f043f7220 */ /* 0x000fe20000410000 */
[----:B------:R-:W-:Y:S01]  /*2460*/  @P2 PRMT R64, R64, 0x5410, R109 ;  /* 0x0000541040402816 */ /* 0x000fe2000000006d */
[----:B------:R-:W-:-:S03]  /*2470*/  FADD.FTZ R109, R145, -R62 ;  /* 0x8000003e916d7221 */ /* 0x000fc60000010000 */
[----:B------:R-:W-:Y:S01]  /*2480*/  FSEL R110, R63, RZ, P0 ;  /* 0x000000ff3f6e7208 */ /* 0x000fe20000000000 */
[----:B--2---:R-:W-:Y:S01]  /*2490*/  @P2 FMUL.FTZ R63, R61, R112 ;  /* 0x000000703d3f2220 */ /* 0x004fe20000410000 */
[----:B------:R-:W-:Y:S01]  /*24a0*/  FMUL.FTZ R109, R4, R109 ;  /* 0x0000006d046d7220 */ /* 0x000fe20000410000 */
[----:B------:R-:W2:Y:S01]  /*24b0*/  @P2 LDC R112, c[0x0][0x40c] ;  /* 0x00010300ff702b82 */ /* 0x000ea20000000800 */
[C---:B------:R-:W-:Y:S01]  /*24c0*/  F2FP.F16.F32.PACK_AB R61, R110.reuse, R61 ;  /* 0x0000003d6e3d723e */ /* 0x040fe200000000ff */
[----:B0-----:R-:W-:Y:S01]  /*24d0*/  @P2 FMUL.FTZ R108, R110, R111 ;  /* 0x0000006f6e6c2220 */ /* 0x001fe20000410000 */
[----:B------:R-:W-:Y:S01]  /*24e0*/  FFMA.FTZ R110, R144, R6, R115 ;  /* 0x00000006906e7223 */ /* 0x000fe20000010073 */
[----:B------:R-:W-:Y:S02]  /*24f0*/  FSEL R62, R109, RZ, P0 ;  /* 0x000000ff6d3e7208 */ /* 0x000fe40000000000 */
[----:B------:R-:W-:Y:S01]  /*2500*/  @P2 F2FP.F16.F32.PACK_AB R63, RZ, R63 ;  /* 0x0000003fff3f223e */ /* 0x000fe200000000ff */
[----:B------:R-:W-:Y:S01]  /*2510*/  FADD.FTZ R111, R143, -R110 ;  /* 0x8000006e8f6f7221 */ /* 0x000fe20000010000 */
[----:B------:R-:W-:Y:S01]  /*2520*/  @P2 F2FP.F16.F32.PACK_AB R108, RZ, R108 ;  /* 0x0000006cff6c223e */ /* 0x000fe200000000ff */
[----:B-1----:R-:W-:Y:S01]  /*2530*/  @P2 FMUL.FTZ R109, R62, R157 ;  /* 0x0000009d3e6d2220 */ /* 0x002fe20000410000 */
[----:B------:R-:W-:Y:S01]  /*2540*/  @P2 PRMT R65, R63, 0x7610, R65 ;  /* 0x000076103f412816 */ /* 0x000fe20000000041 */
[----:B------:R-:W-:Y:S01]  /*2550*/  FMUL.FTZ R111, R4, R111 ;  /* 0x0000006f046f7220 */ /* 0x000fe20000410000 */
[----:B------:R-:W0:Y:S02]  /*2560*/  @P2 LDC R157, c[0x0][0x40c] ;  /* 0x00010300ff9d2b82 */ /* 0x000e240000000800 */
[----:B------:R-:W-:-:S02]  /*2570*/  @P2 PRMT R65, R65, 0x5410, R108 ;  /* 0x0000541041412816 */ /* 0x000fc4000000006c */
[----:B------:R-:W-:Y:S02]  /*2580*/  FSEL R111, R111, RZ, P0 ;  /* 0x000000ff6f6f7208 */ /* 0x000fe40000000000 */
[----:B------:R-:W-:Y:S02]  /*2590*/  @P2 F2FP.F16.F32.PACK_AB R109, RZ, R109 ;  /* 0x0000006dff6d223e */ /* 0x000fe400000000ff */
[----:B------:R-:W-:Y:S02]  /*25a0*/  F2FP.F16.F32.PACK_AB R62, R111, R62 ;  /* 0x0000003e6f3e723e */ /* 0x000fe400000000ff */
[----:B------:R-:W-:Y:S01]  /*25b0*/  @P2 PRMT R66, R109, 0x7610, R66 ;  /* 0x000076106d422816 */ /* 0x000fe20000000042 */
[----:B--2---:R-:W-:Y:S01]  /*25c0*/  @P2 FMUL.FTZ R110, R111, R112 ;  /* 0x000000706f6e2220 */ /* 0x004fe20000410000 */
[----:B------:R-:W-:-:S04]  /*25d0*/  FFMA.FTZ R112, R141, R6, R115 ;  /* 0x000000068d707223 */ /* 0x000fc80000010073 */
[----:B------:R-:W-:Y:S01]  /*25e0*/  FADD.FTZ R111, R139, -R112 ;  /* 0x800000708b6f7221 */ /* 0x000fe20000010000 */
[----:B------:R-:W-:-:S03]  /*25f0*/  @P2 F2FP.F16.F32.PACK_AB R110, RZ, R110 ;  /* 0x0000006eff6e223e */ /* 0x000fc600000000ff */
[----:B------:R-:W-:Y:S01]  /*2600*/  FMUL.FTZ R111, R4, R111 ;  /* 0x0000006f046f7220 */ /* 0x000fe20000410000 */
[----:B------:R-:W-:-:S04]  /*2610*/  @P2 PRMT R66, R66, 0x5410, R110 ;  /* 0x0000541042422816 */ /* 0x000fc8000000006e */
[----:B------:R-:W-:Y:S01]  /*2620*/  FSEL R108, R111, RZ, P0 ;  /* 0x000000ff6f6c7208 */ /* 0x000fe20000000000 */
[----:B------:R-:W-:-:S04]  /*2630*/  FFMA.FTZ R111, R142, R6, R115 ;  /* 0x000000068e6f7223 */ /* 0x000fc80000010073 */
[----:B------:R-:W-:Y:S01]  /*2640*/  FADD.FTZ R111, R124, -R111 ;  /* 0x8000006f7c6f7221 */ /* 0x000fe20000010000 */
[----:B0-----:R-:W-:-:S03]  /*2650*/  @P2 FMUL.FTZ R63, R108, R157 ;  /* 0x0000009d6c3f2220 */ /* 0x001fc60000410000 */
[----:B------:R-:W-:Y:S02]  /*2660*/  FMUL.FTZ R111, R4, R111 ;  /* 0x0000006f046f7220 */ /* 0x000fe40000410000 */
[----:B------:R-:W-:-:S03]  /*2670*/  @P2 F2FP.F16.F32.PACK_AB R63, RZ, R63 ;  /* 0x0000003fff3f223e */ /* 0x000fc600000000ff */
[----:B------:R-:W-:Y:S02]  /*2680*/  FSEL R111, R111, RZ, P0 ;  /* 0x000000ff6f6f7208 */ /* 0x000fe40000000000 */
[----:B------:R-:W-:Y:S02]  /*2690*/  @P2 PRMT R67, R63, 0x7610, R67 ;  /* 0x000076103f432816 */ /* 0x000fe40000000043 */
[----:B------:R-:W-:Y:S01]  /*26a0*/  F2FP.F16.F32.PACK_AB R63, R111, R108 ;  /* 0x0000006c6f3f723e */ /* 0x000fe200000000ff */
[----:B------:R-:W-:Y:S06]  /*26b0*/  @!P2 BRA `(.L_x_5282) ;  /* 0x000000080040a947 */ /* 0x000fec0003800000 */
[----:B------:R-:W-:-:S05]  /*26c0*/  FMUL.FTZ R108, R111, UR15 ;  /* 0x0000000f6f6c7c20 */ /* 0x000fca0008410000 */
[----:B------:R-:W-:-:S04]  /*26d0*/  F2FP.F16.F32.PACK_AB R108, RZ, R108 ;  /* 0x0000006cff6c723e */ /* 0x000fc800000000ff */
[----:B------:R-:W-:Y:S01]  /*26e0*/  PRMT R67, R67, 0x5410, R108 ;  /* 0x0000541043437816 */ /* 0x000fe2000000006c */
[----:B------:R-:W-:Y:S06]  /*26f0*/  BRA `(.L_x_5282) ;  /* 0x0000000800307947 */ /* 0x000fec0003800000 */
.L_x_5273:
[----:B------:R-:W-:Y:S01]  /*2700*/  UMOV UR4, UR6 ;  /* 0x0000000600047c82 */ /* 0x000fe20008000000 */
[----:B------:R-:W-:Y:S01]  /*2710*/  UMOV UR5, UR7 ;  /* 0x0000000700057c82 */ /* 0x000fe20008000000 */
[----:B------:R-:W-:-:S04]  /*2720*/  UISETP.NE.U32.AND UP0, UPT, UR4, URZ, UPT ;  /* 0x000000ff0400728c */ /* 0x000fc8000bf05070 */
[----:B------:R-:W-:-:S09]  /*2730*/  UISETP.NE.AND.EX UP0, UPT, UR5, URZ, UPT, UP0 ;  /* 0x000000ff0500728c */ /* 0x000fd2000bf05300 */
[----:B------:R-:W-:Y:S05]  /*2740*/  BRA.U UP0, `(.L_x_5283) ;  /* 0x0000000500087547 */ /* 0x000fea000b800000 */
[----:B------:R-:W-:Y:S01]  /*2750*/  ISETP.GT.AND P0, PT, R3, RZ, PT ;  /* 0x000000ff0300720c */ /* 0x000fe20003f04270 */
[--C-:B------:R-:W-:Y:S01]  /*2760*/  HADD2.F32 R159, -RZ, R88.reuse.H0_H0 ;  /* 0x20000058ff9f7230 */ /* 0x100fe20000004100 */
[----:B------:R-:W0:Y:S01]  /*2770*/  @P2 LDC R110, c[0x0][0x40c] ;  /* 0x00010300ff6e2b82 */ /* 0x000e220000000800 */
[--C-:B------:R-:W-:Y:S02]  /*2780*/  HADD2.F32 R111, -RZ, R89.reuse.H0_H0 ;  /* 0x20000059ff6f7230 */ /* 0x100fe40000004100 */
[----:B------:R-:W-:Y:S02]  /*2790*/  HADD2.F32 R161, -RZ, R88.H1_H1 ;  /* 0x30000058ffa17230 */ /* 0x000fe40000004100 */
[----:B------:R-:W-:-:S03]  /*27a0*/  HADD2.F32 R157, -RZ, R89.H1_H1 ;  /* 0x30000059ff9d7230 */ /* 0x000fc60000004100 */
[----:B------:R-:W1:Y:S03]  /*27b0*/  @P2 LDC R114, c[0x0][0x40c] ;  /* 0x00010300ff722b82 */ /* 0x000e660000000800 */
[-CC-:B------:R-:W-:Y:S01]  /*27c0*/  @P0 FFMA.FTZ R108, R155, R6.reuse, R115.reuse ;  /* 0x000000069b6c0223 */ /* 0x180fe20000010073 */
[-CC-:B------:R-:W-:Y:S01]  /*27d0*/  @P0 FFMA.FTZ R109, R152, R6.reuse, R115.reuse ;  /* 0x00000006986d0223 */ /* 0x180fe20000010073 */
[----:B------:R-:W-:Y:S02]  /*27e0*/  @P0 FFMA.FTZ R112, R147, R6, R115 ;  /* 0x0000000693700223 */ /* 0x000fe40000010073 */
[----:B------:R-:W-:Y:S01]  /*27f0*/  @P0 FADD.FTZ R108, R153, -R108 ;  /* 0x8000006c996c0221 */ /* 0x000fe20000010000 */
[----:B------:R-:W-:Y:S01]  /*2800*/  @P0 FADD.FTZ R109, R150, -R109 ;  /* 0x8000006d966d0221 */ /* 0x000fe20000010000 */
[----:B------:R-:W-:Y:S01]  /*2810*/  @P0 FADD.FTZ R112, R145, -R112 ;  /* 0x8000007091700221 */ /* 0x000fe20000010000 */
[----:B------:R-:W2:Y:S01]  /*2820*/  @P2 LDC R156, c[0x0][0x40c] ;  /* 0x00010300ff9c2b82 */ /* 0x000ea20000000800 */
[C---:B------:R-:W-:Y:S01]  /*2830*/  @P0 FFMA.FTZ R159, R4.reuse, R108, R159 ;  /* 0x0000006c049f0223 */ /* 0x040fe2000001009f */
[-C--:B------:R-:W-:Y:S01]  /*2840*/  @P0 FFMA.FTZ R108, R151, R6.reuse, R115 ;  /* 0x00000006976c0223 */ /* 0x080fe20000010073 */
[----:B------:R-:W-:Y:S01]  /*2850*/  @P0 FFMA.FTZ R161, R4, R109, R161 ;  /* 0x0000006d04a10223 */ /* 0x000fe200000100a1 */
[----:B------:R-:W-:-:S02]  /*2860*/  @P0 FFMA.FTZ R109, R148, R6, R115 ;  /* 0x00000006946d0223 */ /* 0x000fc40000010073 */
[----:B------:R-:W-:Y:S01]  /*2870*/  @P0 FADD.FTZ R108, R149, -R108 ;  /* 0x8000006c956c0221 */ /* 0x000fe20000010000 */
[----:B0-----:R-:W-:Y:S01]  /*2880*/  @P2 FMUL.FTZ R161, R161, R110 ;  /* 0x0000006ea1a12220 */ /* 0x001fe20000410000 */
[----:B------:R-:W-:Y:S01]  /*2890*/  @P0 FADD.FTZ R109, R146, -R109 ;  /* 0x8000006d926d0221 */ /* 0x000fe20000010000 */
[----:B------:R-:W-:Y:S01]  /*28a0*/  @P0 FFMA.FTZ R110, R144, R6, R115 ;  /* 0x00000006906e0223 */ /* 0x000fe20000010073 */
[C---:B------:R-:W-:Y:S02]  /*28b0*/  @P0 FFMA.FTZ R111, R4.reuse, R108, R111 ;  /* 0x0000006c046f0223 */ /* 0x040fe4000001006f */
[----:B------:R-:W0:Y:S01]  /*28c0*/  @P2 LDC R108, c[0x0][0x40c] ;  /* 0x00010300ff6c2b82 */ /* 0x000e220000000800 */
[----:B------:R-:W-:Y:S01]  /*28d0*/  @P0 FFMA.FTZ R157, R4, R109, R157 ;  /* 0x0000006d049d0223 */ /* 0x000fe2000001009d */
[----:B------:R-:W-:Y:S02]  /*28e0*/  HADD2.F32 R109, -RZ, R90.H0_H0 ;  /* 0x2000005aff6d7230 */ /* 0x000fe40000004100 */
[----:B------:R-:W-:-:S03]  /*28f0*/  @P0 FADD.FTZ R110, R143, -R110 ;  /* 0x8000006e8f6e0221 */ /* 0x000fc60000010000 */
[----:B------:R-:W-:Y:S01]  /*2900*/  @P0 FFMA.FTZ R109, R4, R112, R109 ;  /* 0x00000070046d0223 */ /* 0x000fe2000001006d */
[----:B------:R-:W-:-:S04]  /*2910*/  @P0 FFMA.FTZ R112, R141, R6, R115 ;  /* 0x000000068d700223 */ /* 0x000fc80000010073 */
[----:B------:R-:W-:Y:S01]  /*2920*/  @P0 FADD.FTZ R112, R139, -R112 ;  /* 0x800000708b700221 */ /* 0x000fe20000010000 */
[----:B0-----:R-:W-:Y:S01]  /*2930*/  @P2 FMUL.FTZ R108, R159, R108 ;  /* 0x0000006c9f6c2220 */ /* 0x001fe20000410000 */
[----:B------:R-:W-:-:S04]  /*2940*/  HADD2.F32 R159, -RZ, R90.H1_H1 ;  /* 0x3000005aff9f7230 */ /* 0x000fc80000004100 */
[----:B------:R-:W-:Y:S01]  /*2950*/  @P2 F2FP.F16.F32.PACK_AB R108, RZ, R108 ;  /* 0x0000006cff6c223e */ /* 0x000fe200000000ff */
[----:B------:R-:W-:Y:S01]  /*2960*/  @P0 FFMA.FTZ R159, R4, R110, R159 ;  /* 0x0000006e049f0223 */ /* 0x000fe2000001009f */
[----:B------:R-:W-:Y:S01]  /*2970*/  @P2 F2FP.F16.F32.PACK_AB R110, RZ, R161 ;  /* 0x000000a1ff6e223e */ /* 0x000fe200000000ff */
[----:B------:R-:W-:Y:S01]  /*2980*/  HADD2.F32 R161, -RZ, R91.H0_H0 ;  /* 0x2000005bffa17230 */ /* 0x000fe20000004100 */
[----:B------:R-:W-:Y:S01]  /*2990*/  @P2 PRMT R64, R108, 0x7610, R64 ;  /* 0x000076106c402816 */ /* 0x000fe20000000040 */
[----:B-1----:R-:W-:Y:S01]  /*29a0*/  @P2 FMUL.FTZ R159, R159, R114 ;  /* 0x000000729f9f2220 */ /* 0x002fe20000410000 */
[----:B------:R-:W0:Y:S02]  /*29b0*/  @P2 LDC R108, c[0x0][0x40c] ;  /* 0x00010300ff6c2b82 */ /* 0x000e240000000800 */
[----:B------:R-:W-:Y:S01]  /*29c0*/  @P0 FFMA.FTZ R161, R4, R112, R161 ;  /* 0x0000007004a10223 */ /* 0x000fe200000100a1 */
[----:B------:R-:W-:Y:S02]  /*29d0*/  @P2 PRMT R64, R64, 0x5410, R110 ;  /* 0x0000541040402816 */ /* 0x000fe4000000006e */
[----:B------:R-:W-:Y:S01]  /*29e0*/  @P2 F2FP.F16.F32.PACK_AB R159, RZ, R159 ;  /* 0x0000009fff9f223e */ /* 0x000fe200000000ff */
[----:B--2---:R-:W-:-:S02]  /*29f0*/  @P2 FMUL.FTZ R161, R161, R156 ;  /* 0x0000009ca1a12220 */ /* 0x004fc40000410000 */
[----:B------:R-:W1:Y:S03]  /*2a00*/  @P2 LDC R112, c[0x0][0x40c] ;  /* 0x00010300ff702b82 */ /* 0x000e660000000800 */
[----:B------:R-:W-:-:S04]  /*2a10*/  @P2 F2FP.F16.F32.PACK_AB R161, RZ, R161 ;  /* 0x000000a1ffa1223e */ /* 0x000fc800000000ff */
[----:B------:R-:W-:Y:S01]  /*2a20*/  @P2 PRMT R67, R161, 0x7610, R67 ;  /* 0x00007610a1432816 */ /* 0x000fe20000000043 */
[----:B------:R-:W2:Y:S01]  /*2a30*/  @P2 LDC R110, c[0x0][0x40c] ;  /* 0x00010300ff6e2b82 */ /* 0x000ea20000000800 */
[----:B0-----:R-:W-:-:S05]  /*2a40*/  @P2 FMUL.FTZ R111, R111, R108 ;  /* 0x0000006c6f6f2220 */ /* 0x001fca0000410000 */
[----:B------:R-:W-:Y:S01]  /*2a50*/  @P2 F2FP.F16.F32.PACK_AB R111, RZ, R111 ;  /* 0x0000006fff6f223e */ /* 0x000fe200000000ff */
[----:B-1----:R-:W-:-:S03]  /*2a60*/  @P2 FMUL.FTZ R109, R109, R112 ;  /* 0x000000706d6d2220 */ /* 0x002fc60000410000 */
[----:B------:R-:W-:Y:S02]  /*2a70*/  @P2 PRMT R65, R111, 0x7610, R65 ;  /* 0x000076106f412816 */ /* 0x000fe40000000041 */
[----:B------:R-:W-:Y:S01]  /*2a80*/  @P2 F2FP.F16.F32.PACK_AB R109, RZ, R109 ;  /* 0x0000006dff6d223e */ /* 0x000fe200000000ff */
[----:B--2---:R-:W-:-:S03]  /*2a90*/  @P2 FMUL.FTZ R157, R157, R110 ;  /* 0x0000006e9d9d2220 */ /* 0x004fc60000410000 */
[----:B------:R-:W-:Y:S02]  /*2aa0*/  @P2 PRMT R66, R109, 0x7610, R66 ;  /* 0x000076106d422816 */ /* 0x000fe40000000042 */
[----:B------:R-:W-:Y:S02]  /*2ab0*/  @P2 F2FP.F16.F32.PACK_AB R157, RZ, R157 ;  /* 0x0000009dff9d223e */ /* 0x000fe400000000ff */
[----:B------:R-:W-:Y:S02]  /*2ac0*/  @P2 PRMT R66, R66, 0x5410, R159 ;  /* 0x0000541042422816 */ /* 0x000fe4000000009f */
[----:B------:R-:W-:Y:S01]  /*2ad0*/  @P2 PRMT R65, R65, 0x5410, R157 ;  /* 0x0000541041412816 */ /* 0x000fe2000000009d */
[----:B------:R-:W-:Y:S06]  /*2ae0*/  @!P2 BRA `(.L_x_5282) ;  /* 0x000000040034a947 */ /* 0x000fec0003800000 */
[----:B------:R-:W-:-:S04]  /*2af0*/  @P0 FFMA.FTZ R109, R142, R6, R115 ;  /* 0x000000068e6d0223 */ /* 0x000fc80000010073 */
[----:B------:R-:W-:Y:S01]  /*2b00*/  @P0 FADD.FTZ R108, R124, -R109 ;  /* 0x8000006d7c6c0221 */ /* 0x000fe20000010000 */
[----:B------:R-:W-:-:S05]  /*2b10*/  HADD2.F32 R109, -RZ, R91.H1_H1 ;  /* 0x3000005bff6d7230 */ /* 0x000fca0000004100 */
[----:B------:R-:W-:-:S04]  /*2b20*/  @P0 FFMA.FTZ R109, R4, R108, R109 ;  /* 0x0000006c046d0223 */ /* 0x000fc8000001006d */
[----:B------:R-:W-:-:S05]  /*2b30*/  FMUL.FTZ R109, R109, UR15 ;  /* 0x0000000f6d6d7c20 */ /* 0x000fca0008410000 */
[----:B------:R-:W-:-:S04]  /*2b40*/  F2FP.F16.F32.PACK_AB R109, RZ, R109 ;  /* 0x0000006dff6d723e */ /* 0x000fc800000000ff */
[----:B------:R-:W-:Y:S01]  /*2b50*/  PRMT R67, R67, 0x5410, R109 ;  /* 0x0000541043437816 */ /* 0x000fe2000000006d */
[----:B------:R-:W-:Y:S06]  /*2b60*/  BRA `(.L_x_5282) ;  /* 0x0000000400147947 */ /* 0x000fec0003800000 */
.L_x_5283:
[----:B------:R-:W-:Y:S01]  /*2b70*/  ISETP.GT.AND P0, PT, R3, RZ, PT ;  /* 0x000000ff0300720c */ /* 0x000fe20003f04270 */
[--C-:B------:R-:W-:Y:S02]  /*2b80*/  HADD2.F32 R165, -RZ, R88.reuse.H1_H1 ;  /* 0x30000058ffa57230 */ /* 0x100fe40000004100 */
[----:B------:R-:W-:Y:S01]  /*2b90*/  @P3 FFMA.FTZ R60, R155, R6, R115 ;  /* 0x000000069b3c3223 */ /* 0x000fe20000010073 */
[----:B------:R-:W-:Y:S01]  /*2ba0*/  HADD2.F32 R163, -RZ, R88.H0_H0 ;  /* 0x20000058ffa37230 */ /* 0x000fe20000004100 */
[----:B------:R-:W0:Y:S01]  /*2bb0*/  @P2 LDC R110, c[0x0][0x40c] ;  /* 0x00010300ff6e2b82 */ /* 0x000e220000000800 */
[--C-:B------:R-:W-:Y:S02]  /*2bc0*/  HADD2.F32 R161, -RZ, R90.reuse.H0_H0 ;  /* 0x2000005affa17230 */ /* 0x100fe40000004100 */
[----:B------:R-:W-:Y:S01]  /*2bd0*/  @P3 FADD.FTZ R60, R153, -R60 ;  /* 0x8000003c993c3221 */ /* 0x000fe20000010000 */
[----:B------:R-:W-:Y:S02]  /*2be0*/  HADD2.F32 R159, -RZ, R90.H1_H1 ;  /* 0x3000005aff9f7230 */ /* 0x000fe40000004100 */
[----:B------:R-:W-:-:S02]  /*2bf0*/  HADD2.F32 R157, -RZ, R91.H0_H0 ;  /* 0x2000005bff9d7230 */ /* 0x000fc40000004100 */
[----:B------:R-:W-:Y:S01]  /*2c00*/  @P3 FFMA.FTZ R163, R4, R60, R163 ;  /* 0x0000003c04a33223 */ /* 0x000fe200000100a3 */
[----:B------:R-:W1:Y:S01]  /*2c10*/  @P2 LDC R111, c[0x0][0x40c] ;  /* 0x00010300ff6f2b82 */ /* 0x000e620000000800 */
[-CC-:B------:R-:W-:Y:S01]  /*2c20*/  @P0 FFMA.FTZ R61, R152, R6.reuse, R115.reuse ;  /* 0x00000006983d0223 */ /* 0x180fe20000010073 */
[-CC-:B------:R-:W-:Y:S01]  /*2c30*/  @P0 FFMA.FTZ R62, R151, R6.reuse, R115.reuse ;  /* 0x00000006973e0223 */ /* 0x180fe20000010073 */
[-C--:B------:R-:W-:Y:S02]  /*2c40*/  @P0 FFMA.FTZ R108, R141, R6.reuse, R115 ;  /* 0x000000068d6c0223 */ /* 0x080fe40000010073 */
[----:B------:R-:W-:Y:S01]  /*2c50*/  @P0 FADD.FTZ R61, R150, -R61 ;  /* 0x8000003d963d0221 */ /* 0x000fe20000010000 */
[----:B------:R-:W-:Y:S01]  /*2c60*/  @P0 FADD.FTZ R63, R149, -R62 ;  /* 0x8000003e953f0221 */ /* 0x000fe20000010000 */
[----:B------:R-:W-:Y:S01]  /*2c70*/  HADD2.F32 R62, -RZ, R89.H0_H0 ;  /* 0x20000059ff3e7230 */ /* 0x000fe20000004100 */
[----:B------:R-:W2:Y:S01]  /*2c80*/  @P2 LDC R156, c[0x0][0x40c] ;  /* 0x00010300ff9c2b82 */ /* 0x000ea20000000800 */
[----:B------:R-:W-:Y:S01]  /*2c90*/  @P0 FFMA.FTZ R165, R4, R61, R165 ;  /* 0x0000003d04a50223 */ /* 0x000fe200000100a5 */
[----:B------:R-:W-:-:S02]  /*2ca0*/  @P0 FFMA.FTZ R61, R148, R6, R115 ;  /* 0x00000006943d0223 */ /* 0x000fc40000010073 */
[----:B------:R-:W-:Y:S01]  /*2cb0*/  @P0 FFMA.FTZ R62, R4, R63, R62 ;  /* 0x0000003f043e0223 */ /* 0x000fe2000001003e */
[----:B------:R-:W-:Y:S01]  /*2cc0*/  @P0 FADD.FTZ R63, R139, -R108 ;  /* 0x8000006c8b3f0221 */ /* 0x000fe20000010000 */
[----:B------:R-:W-:Y:S01]  /*2cd0*/  @P0 FADD.FTZ R60, R146, -R61 ;  /* 0x8000003d923c0221 */ /* 0x000fe20000010000 */
[----:B------:R-:W-:Y:S01]  /*2ce0*/  HADD2.F32 R61, -RZ, R89.H1_H1 ;  /* 0x30000059ff3d7230 */ /* 0x000fe20000004100 */
[----:B------:R-:W3:Y:S01]  /*2cf0*/  @P2 LDC R108, c[0x0][0x40c] ;  /* 0x00010300ff6c2b82 */ /* 0x000ee20000000800 */
[----:B------:R-:W-:Y:S01]  /*2d00*/  @P0 FFMA.FTZ R157, R4, R63, R157 ;  /* 0x0000003f049d0223 */ /* 0x000fe2000001009d */
[----:B------:R-:W-:Y:S01]  /*2d10*/  @P0 FFMA.FTZ R63, R142, R6, R115 ;  /* 0x000000068e3f0223 */ /* 0x000fe20000010073 */
[----:B0-----:R-:W-:Y:S01]  /*2d20*/  @P2 FMUL.FTZ R110, R165, R110 ;  /* 0x0000006ea56e2220 */ /* 0x001fe20000410000 */
[----:B------:R-:W-:Y:S01]  /*2d30*/  @P0 FFMA.FTZ R61, R4, R60, R61 ;  /* 0x0000003c043d0223 */ /* 0x000fe2000001003d */
[----:B------:R-:W-:Y:S01]  /*2d40*/  @P0 FFMA.FTZ R60, R147, R6, R115 ;  /* 0x00000006933c0223 */ /* 0x000fe20000010073 */
[----:B------:R-:W-:Y:S01]  /*2d50*/  @P0 FADD.FTZ R109, R124, -R63 ;  /* 0x8000003f7c6d0221 */ /* 0x000fe20000010000 */
[----:B------:R-:W-:Y:S01]  /*2d60*/  HADD2.F32 R63, -RZ, R91.H1_H1 ;  /* 0x3000005bff3f7230 */ /* 0x000fe20000004100 */
[----:B------:R-:W0:Y:S01]  /*2d70*/  @P2 LDC R112, c[0x0][0x40c] ;  /* 0x00010300ff702b82 */ /* 0x000e220000000800 */
[----:B------:R-:W-:Y:S01]  /*2d80*/  @P0 FADD.FTZ R60, R145, -R60 ;  /* 0x8000003c913c0221 */ /* 0x000fe20000010000 */
[----:B-1----:R-:W-:-:S02]  /*2d90*/  @P2 FMUL.FTZ R111, R62, R111 ;  /* 0x0000006f3e6f2220 */ /* 0x002fc40000410000 */
[C---:B------:R-:W-:Y:S01]  /*2da0*/  @P0 FFMA.FTZ R63, R4.reuse, R109, R63 ;  /* 0x0000006d043f0223 */ /* 0x040fe2000001003f */
[----:B------:R-:W-:Y:S01]  /*2db0*/  @P0 FFMA.FTZ R161, R4, R60, R161 ;  /* 0x0000003c04a10223 */ /* 0x000fe200000100a1 */
[----:B------:R-:W-:Y:S02]  /*2dc0*/  @P0 FFMA.FTZ R60, R144, R6, R115 ;  /* 0x00000006903c0223 */ /* 0x000fe40000010073 */
[----:B------:R-:W1:Y:S01]  /*2dd0*/  @P2 LDC R160, c[0x0][0x40c] ;  /* 0x00010300ffa02b82 */ /* 0x000e620000000800 */
[----:B--2---:R-:W-:Y:S01]  /*2de0*/  @P2 FMUL.FTZ R156, R157, R156 ;  /* 0x0000009c9d9c2220 */ /* 0x004fe20000410000 */
[----:B------:R-:W-:-:S04]  /*2df0*/  @P0 FADD.FTZ R60, R143, -R60 ;  /* 0x8000003c8f3c0221 */ /* 0x000fc80000010000 */
[----:B------:R-:W-:Y:S01]  /*2e00*/  @P0 FFMA.FTZ R159, R4, R60, R159 ;  /* 0x0000003c049f0223 */ /* 0x000fe2000001009f */
[----:B------:R-:W-:Y:S01]  /*2e10*/  @P2 F2FP.F16.F32.PACK_AB R156, RZ, R156 ;  /* 0x0000009cff9c223e */ /* 0x000fe200000000ff */
[----:B------:R-:W2:Y:S01]  /*2e20*/  @P2 LDC R60, c[0x0][0x40c] ;  /* 0x00010300ff3c2b82 */ /* 0x000ea20000000800 */
[C---:B---3--:R-:W-:Y:S01]  /*2e30*/  @P2 FMUL.FTZ R114, R61.reuse, R108 ;  /* 0x0000006c3d722220 */ /* 0x048fe20000410000 */
[----:B------:R-:W-:Y:S02]  /*2e40*/  F2FP.F16.F32.PACK_AB R61, R61, R62 ;  /* 0x0000003e3d3d723e */ /* 0x000fe400000000ff */
[----:B------:R-:W-:Y:S02]  /*2e50*/  @P2 PRMT R67, R156, 0x7610, R67 ;  /* 0x000076109c432816 */ /* 0x000fe40000000043 */
[----:B------:R-:W-:Y:S01]  /*2e60*/  F2FP.F16.F32.PACK_AB R62, R159, R161 ;  /* 0x000000a19f3e723e */ /* 0x000fe200000000ff */
[C---:B-1----:R-:W-:Y:S01]  /*2e70*/  @P2 FMUL.FTZ R160, R63.reuse, R160 ;  /* 0x000000a03fa02220 */ /* 0x042fe20000410000 */
[----:B------:R-:W-:-:S04]  /*2e80*/  F2FP.F16.F32.PACK_AB R63, R63, R157 ;  /* 0x0000009d3f3f723e */ /* 0x000fc800000000ff */
[----:B------:R-:W-:Y:S01]  /*2e90*/  @P2 F2FP.F16.F32.PACK_AB R160, RZ, R160 ;  /* 0x000000a0ffa0223e */ /* 0x000fe200000000ff */
[----:B--2---:R-:W-:-:S03]  /*2ea0*/  @P2 FMUL.FTZ R109, R163, R60 ;  /* 0x0000003ca36d2220 */ /* 0x004fc60000410000 */
[----:B------:R-:W-:Y:S01]  /*2eb0*/  @P2 PRMT R67, R67, 0x5410, R160 ;  /* 0x0000541043432816 */ /* 0x000fe200000000a0 */
[----:B------:R-:W1:Y:S01]  /*2ec0*/  @P2 LDC R60, c[0x0][0x40c] ;  /* 0x00010300ff3c2b82 */ /* 0x000e620000000800 */
[----:B------:R-:W-:Y:S02]  /*2ed0*/  @P2 F2FP.F16.F32.PACK_AB R108, RZ, R109 ;  /* 0x0000006dff6c223e */ /* 0x000fe400000000ff */
[----:B------:R-:W-:Y:S02]  /*2ee0*/  @P2 F2FP.F16.F32.PACK_AB R109, RZ, R110 ;  /* 0x0000006eff6d223e */ /* 0x000fe400000000ff */
[----:B------:R-:W-:Y:S02]  /*2ef0*/  @P2 F2FP.F16.F32.PACK_AB R110, RZ, R111 ;  /* 0x0000006fff6e223e */ /* 0x000fe400000000ff */
[----:B------:R-:W-:Y:S01]  /*2f00*/  @P2 F2FP.F16.F32.PACK_AB R111, RZ, R114 ;  /* 0x00000072ff6f223e */ /* 0x000fe200000000ff */
[----:B0-----:R-:W-:Y:S01]  /*2f10*/  @P2 FMUL.FTZ R114, R159, R112 ;  /* 0x000000709f722220 */ /* 0x001fe20000410000 */
[----:B------:R-:W-:-:S02]  /*2f20*/  @P2 PRMT R64, R108, 0x7610, R64 ;  /* 0x000076106c402816 */ /* 0x000fc40000000040 */
[----:B------:R-:W-:Y:S02]  /*2f30*/  @P2 PRMT R65, R110, 0x7610, R65 ;  /* 0x000076106e412816 */ /* 0x000fe40000000041 */
[----:B------:R-:W-:Y:S02]  /*2f40*/  @P2 F2FP.F16.F32.PACK_AB R114, RZ, R114 ;  /* 0x00000072ff72223e */ /* 0x000fe400000000ff */
[----:B------:R-:W-:Y:S02]  /*2f50*/  @P2 PRMT R64, R64, 0x5410, R109 ;  /* 0x0000541040402816 */ /* 0x000fe4000000006d */
[----:B------:R-:W-:Y:S01]  /*2f60*/  @P2 PRMT R65, R65, 0x5410, R111 ;  /* 0x0000541041412816 */ /* 0x000fe2000000006f */
[----:B-1----:R-:W-:-:S05]  /*2f70*/  @P2 FMUL.FTZ R60, R161, R60 ;  /* 0x0000003ca13c2220 */ /* 0x002fca0000410000 */
[----:B------:R-:W-:Y:S02]  /*2f80*/  @P2 F2FP.F16.F32.PACK_AB R112, RZ, R60 ;  /* 0x0000003cff70223e */ /* 0x000fe400000000ff */
[----:B------:R-:W-:Y:S02]  /*2f90*/  F2FP.F16.F32.PACK_AB R60, R165, R163 ;  /* 0x000000a3a53c723e */ /* 0x000fe400000000ff */
[----:B------:R-:W-:-:S04]  /*2fa0*/  @P2 PRMT R66, R112, 0x7610, R66 ;  /* 0x0000761070422816 */ /* 0x000fc80000000042 */
[----:B------:R-:W-:-:S07]  /*2fb0*/  @P2 PRMT R66, R66, 0x5410, R114 ;  /* 0x0000541042422816 */ /* 0x000fce0000000072 */
.L_x_5282:
        /* <DEDUP_REMOVED lines=10> */
.L_x_5272:
[----:B------:R-:W-:Y:S05]  /*3060*/  BSYNC.RECONVERGENT B0 ;  /* 0x0000000000007941 */ /* 0x000fea0003800200 */
.L_x_5271:
        /* <DEDUP_REMOVED lines=11> */
[--C-:B------:R-:W-:Y:S01]  /*3120*/  HADD2.F32 R163, -RZ, R92.reuse.H1_H1 ;  /* 0x3000005cffa37230 */ /* 0x100fe20000004100 */
[----:B0-----:R-:W0:Y:S01]  /*3130*/  @P2 LDC R108, c[0x0][0x40c] ;  /* 0x00010300ff6c2b82 */ /* 0x001e220000000800 */
[----:B------:R-:W-:Y:S02]  /*3140*/  HADD2.F32 R61, -RZ, R92.H0_H0 ;  /* 0x2000005cff3d7230 */ /* 0x000fe40000004100 */
[--C-:B------:R-:W-:Y:S02]  /*3150*/  HADD2.F32 R161, -RZ, R93.reuse.H1_H1 ;  /* 0x3000005dffa17230 */ /* 0x100fe40000004100 */
[----:B------:R-:W-:Y:S02]  /*3160*/  HADD2.F32 R157, -RZ, R94.H0_H0 ;  /* 0x2000005eff9d7230 */ /* 0x000fe40000004100 */
[----:B------:R-:W-:Y:S01]  /*3170*/  HADD2.F32 R159, -RZ, R93.H0_H0 ;  /* 0x2000005dff9f7230 */ /* 0x000fe20000004100 */
[----:B------:R-:W1:Y:S01]  /*3180*/  @P2 LDC R156, c[0x0][0x40c] ;  /* 0x00010300ff9c2b82 */ /* 0x000e620000000800 */
        /* <DEDUP_REMOVED lines=8> */
[----:B------:R-:W2:Y:S01]  /*3210*/  @P2 LDC R110, c[0x0][0x40c] ;  /* 0x00010300ff6e2b82 */ /* 0x000ea20000000800 */
[----:B------:R-:W-:Y:S01]  /*3220*/  @P4 FFMA.FTZ R163, R4, R60, R163 ;  /* 0x0000003c04a34223 */ /* 0x000fe200000100a3 */
[-C--:B------:R-:W-:Y:S01]  /*3230*/  @P4 FFMA.FTZ R60, R12, R6.reuse, R115 ;  /* 0x000000060c3c4223 */ /* 0x080fe20000010073 */
[C---:B------:R-:W-:Y:S01]  /*3240*/  @P4 FFMA.FTZ R61, R4.reuse, R63, R61 ;  /* 0x0000003f043d4223 */ /* 0x040fe2000001003d */
[----:B------:R-:W-:Y:S01]  /*3250*/  @P4 FFMA.FTZ R63, R13, R6, R115 ;  /* 0x000000060d3f4223 */ /* 0x000fe20000010073 */
[----:B------:R-:W-:Y:S01]  /*3260*/  @P4 FFMA.FTZ R159, R4, R62, R159 ;  /* 0x0000003e049f4223 */ /* 0x000fe2000001009f */
[----:B------:R-:W-:Y:S01]  /*3270*/  @P4 FADD.FTZ R60, R15, -R60 ;  /* 0x8000003c0f3c4221 */ /* 0x000fe20000010000 */
[----:B------:R-:W-:Y:S01]  /*3280*/  @P4 FFMA.FTZ R109, R119, R6, R115 ;  /* 0x00000006776d4223 */ /* 0x000fe20000010073 */
[----:B------:R-:W-:Y:S01]  /*3290*/  @P4 FADD.FTZ R63, R116, -R63 ;  /* 0x8000003f743f4221 */ /* 0x000fe20000010000 */
[----:B------:R-:W3:Y:S01]  /*32a0*/  @P2 LDC R62, c[0x0][0x40c] ;  /* 0x00010300ff3e2b82 */ /* 0x000ee20000000800 */
[----:B------:R-:W-:Y:S01]  /*32b0*/  @P4 FFMA.FTZ R161, R4, R60, R161 ;  /* 0x0000003c04a14223 */ /* 0x000fe200000100a1 */
[----:B------:R-:W-:Y:S01]  /*32c0*/  @P4 FFMA.FTZ R60, R118, R6, R115 ;  /* 0x00000006763c4223 */ /* 0x000fe20000010073 */
[----:B------:R-:W-:Y:S01]  /*32d0*/  @P4 FFMA.FTZ R157, R4, R63, R157 ;  /* 0x0000003f049d4223 */ /* 0x000fe2000001009d */
[----:B------:R-:W-:-:S02]  /*32e0*/  HADD2.F32 R63, -RZ, R94.H1_H1 ;  /* 0x3000005eff3f7230 */ /* 0x000fc40000004100 */
[----:B------:R-:W-:Y:S01]  /*32f0*/  @P4 FADD.FTZ R109, R120, -R109 ;  /* 0x8000006d786d4221 */ /* 0x000fe20000010000 */
[----:B------:R-:W-:Y:S01]  /*3300*/  @P4 FADD.FTZ R60, R117, -R60 ;  /* 0x8000003c753c4221 */ /* 0x000fe20000010000 */
[----:B------:R-:W-:Y:S01]  /*3310*/  @P4 FADD.FTZ R162, R121, -R160 ;  /* 0x800000a079a24221 */ /* 0x000fe20000010000 */
[----:B------:R-:W4:Y:S01]  /*3320*/  @P2 LDC R112, c[0x0][0x40c] ;  /* 0x00010300ff702b82 */ /* 0x000f220000000800 */
[----:B0-----:R-:W-:Y:S01]  /*3330*/  @P2 FMUL.FTZ R108, R61, R108 ;  /* 0x0000006c3d6c2220 */ /* 0x001fe20000410000 */
[C---:B------:R-:W-:Y:S01]  /*3340*/  @P4 FFMA.FTZ R63, R4.reuse, R60, R63 ;  /* 0x0000003c043f4223 */ /* 0x040fe2000001003f */
[----:B-1----:R-:W-:Y:S01]  /*3350*/  @P2 FMUL.FTZ R156, R159, R156 ;  /* 0x0000009c9f9c2220 */ /* 0x002fe20000410000 */
[C---:B------:R-:W-:Y:S01]  /*3360*/  @P4 FFMA.FTZ R111, R4.reuse, R109, R111 ;  /* 0x0000006d046f4223 */ /* 0x040fe2000001006f */
[----:B------:R-:W-:Y:S01]  /*3370*/  HADD2.F32 R109, -RZ, R95.H1_H1 ;  /* 0x3000005fff6d7230 */ /* 0x000fe20000004100 */
[----:B------:R-:W-:Y:S01]  /*3380*/  @P2 F2FP.F16.F32.PACK_AB R108, RZ, R108 ;  /* 0x0000006cff6c223e */ /* 0x000fe200000000ff */
[----:B--2---:R-:W-:Y:S01]  /*3390*/  @P2 FMUL.FTZ R110, R163, R110 ;  /* 0x0000006ea36e2220 */ /* 0x004fe20000410000 */
[----:B------:R-:W0:Y:S01]  /*33a0*/  @P2 LDC R60, c[0x0][0x40c] ;  /* 0x00010300ff3c2b82 */ /* 0x000e220000000800 */
[----:B------:R-:W-:Y:S01]  /*33b0*/  @P2 F2FP.F16.F32.PACK_AB R156, RZ, R156 ;  /* 0x0000009cff9c223e */ /* 0x000fe200000000ff */
[----:B------:R-:W-:Y:S01]  /*33c0*/  @P4 FFMA.FTZ R109, R4, R162, R109 ;  /* 0x000000a2046d4223 */ /* 0x000fe2000001006d */
[----:B------:R-:W-:-:S02]  /*33d0*/  @P2 PRMT R64, R108, 0x7610, R64 ;  /* 0x000076106c402816 */ /* 0x000fc40000000040 */
[----:B------:R-:W-:Y:S02]  /*33e0*/  @P2 F2FP.F16.F32.PACK_AB R110, RZ, R110 ;  /* 0x0000006eff6e223e */ /* 0x000fe400000000ff */
[----:B------:R-:W-:Y:S01]  /*33f0*/  @P2 PRMT R65, R156, 0x7610, R65 ;  /* 0x000076109c412816 */ /* 0x000fe20000000041 */
[----:B------:R-:W1:Y:S01]  /*3400*/  @P2 LDC R114, c[0x0][0x40c] ;  /* 0x00010300ff722b82 */ /* 0x000e620000000800 */
[----:B------:R-:W-:Y:S01]  /*3410*/  @P2 PRMT R64, R64, 0x5410, R110 ;  /* 0x0000541040402816 */ /* 0x000fe2000000006e */
[----:B----4-:R-:W-:-:S05]  /*3420*/  @P2 FMUL.FTZ R112, R63, R112 ;  /* 0x000000703f702220 */ /* 0x010fca0000410000 */
[----:B------:R-:W-:Y:S01]  /*3430*/  @P2 F2FP.F16.F32.PACK_AB R112, RZ, R112 ;  /* 0x00000070ff70223e */ /* 0x000fe200000000ff */
[----:B0-----:R-:W-:Y:S01]  /*3440*/  @P2 FMUL.FTZ R160, R161, R60 ;  /* 0x0000003ca1a02220 */ /* 0x001fe20000410000 */
[----:B------:R-:W-:Y:S02]  /*3450*/  F2FP.F16.F32.PACK_AB R60, R163, R61 ;  /* 0x0000003da33c723e */ /* 0x000fe400000000ff */
[----:B------:R-:W-:Y:S01]  /*3460*/  F2FP.F16.F32.PACK_AB R61, R161, R159 ;  /* 0x0000009fa13d723e */ /* 0x000fe200000000ff */
[----:B---3--:R-:W-:Y:S01]  /*3470*/  @P2 FMUL.FTZ R159, R157, R62 ;  /* 0x0000003e9d9f2220 */ /* 0x008fe20000410000 */
[----:B------:R-:W-:Y:S02]  /*3480*/  @P2 F2FP.F16.F32.PACK_AB R160, RZ, R160 ;  /* 0x000000a0ffa0223e */ /* 0x000fe400000000ff */
[----:B------:R-:W-:Y:S01]  /*3490*/  F2FP.F16.F32.PACK_AB R62, R63, R157 ;  /* 0x0000009d3f3e723e */ /* 0x000fe200000000ff */
[----:B-1----:R-:W-:Y:S01]  /*34a0*/  @P2 FMUL.FTZ R114, R111, R114 ;  /* 0x000000726f722220 */ /* 0x002fe20000410000 */
[----:B------:R-:W-:-:S02]  /*34b0*/  @P2 F2FP.F16.F32.PACK_AB R159, RZ, R159 ;  /* 0x0000009fff9f223e */ /* 0x000fc400000000ff */
[----:B------:R-:W-:Y:S02]  /*34c0*/  @P2 PRMT R65, R65, 0x5410, R160 ;  /* 0x0000541041412816 */ /* 0x000fe400000000a0 */
[----:B------:R-:W-:Y:S02]  /*34d0*/  @P2 F2FP.F16.F32.PACK_AB R114, RZ, R114 ;  /* 0x00000072ff72223e */ /* 0x000fe400000000ff */
[----:B------:R-:W-:Y:S02]  /*34e0*/  @P2 PRMT R66, R159, 0x7610, R66 ;  /* 0x000076109f422816 */ /* 0x000fe40000000042 */
[----:B------:R-:W-:Y:S02]  /*34f0*/  @P2 PRMT R67, R114, 0x7610, R67 ;  /* 0x0000761072432816 */ /* 0x000fe40000000043 */
[----:B------:R-:W-:Y:S02]  /*3500*/  @P2 PRMT R66, R66, 0x5410, R112 ;  /* 0x0000541042422816 */ /* 0x000fe40000000070 */
[----:B------:R-:W-:Y:S01]  /*3510*/  F2FP.F16.F32.PACK_AB R63, R109, R111 ;  /* 0x0000006f6d3f723e */ /* 0x000fe200000000ff */
[----:B------:R-:W-:Y:S06]  /*3520*/  @!P2 BRA `(.L_x_5288) ;  /* 0x0000000c0060a947 */ /* 0x000fec0003800000 */
[----:B------:R-:W-:-:S05]  /*3530*/  FMUL.FTZ R109, R109, UR15 ;  /* 0x0000000f6d6d7c20 */ /* 0x000fca0008410000 */
[----:B------:R-:W-:-:S04]  /*3540*/  F2FP.F16.F32.PACK_AB R109, RZ, R109 ;  /* 0x0000006dff6d723e */ /* 0x000fc800000000ff */
[----:B------:R-:W-:Y:S01]  /*3550*/  PRMT R67, R67, 0x5410, R109 ;  /* 0x0000541043437816 */ /* 0x000fe2000000006d */
[----:B------:R-:W-:Y:S06]  /*3560*/  BRA `(.L_x_5288) ;  /* 0x0000000c00507947 */ /* 0x000fec0003800000 */
.L_x_5287:
[----:B------:R-:W-:Y:S01]  /*3570*/  ISETP.GT.AND P4, PT, R3, RZ, PT ;  /* 0x000000ff0300720c */ /* 0x000fe20003f84270 */
[--C-:B------:R-:W-:Y:S01]  /*3580*/  HADD2.F32 R161, -RZ, R92.reuse.H1_H1 ;  /* 0x3000005cffa17230 */ /* 0x100fe20000004100 */
[----:B0-----:R-:W0:Y:S01]  /*3590*/  @P2 LDC R110, c[0x0][0x40c] ;  /* 0x00010300ff6e2b82 */ /* 0x001e220000000800 */
[----:B------:R-:W-:Y:S02]  /*35a0*/  HADD2.F32 R159, -RZ, R92.H0_H0 ;  /* 0x2000005cff9f7230 */ /* 0x000fe40000004100 */
[--C-:B------:R-:W-:Y:S02]  /*35b0*/  HADD2.F32 R111, -RZ, R93.reuse.H0_H0 ;  /* 0x2000005dff6f7230 */ /* 0x100fe40000004100 */
        /* <DEDUP_REMOVED lines=13> */
[----:B0-----:R-:W-:-:S02]  /*3690*/  @P2 FMUL.FTZ R161, R161, R110 ;  /* 0x0000006ea1a12220 */ /* 0x001fc40000410000 */
[----:B------:R-:W-:Y:S01]  /*36a0*/  @P4 FADD.FTZ R109, R14, -R109 ;  /* 0x8000006d0e6d4221 */ /* 0x000fe20000010000 */
[----:B------:R-:W0:Y:S01]  /*36b0*/  @P2 LDC R108, c[0x0][0x40c] ;  /* 0x00010300ff6c2b82 */ /* 0x000e220000000800 */
[-C--:B------:R-:W-:Y:S02]  /*36c0*/  @P4 FFMA.FTZ R110, R118, R6.reuse, R115 ;  /* 0x00000006766e4223 */ /* 0x080fe40000010073 */
[----:B------:R-:W-:Y:S01]  /*36d0*/  @P4 FFMA.FTZ R111, R4, R109, R111 ;  /* 0x0000006d046f4223 */ /* 0x000fe2000001006f */
[----:B------:R-:W-:Y:S01]  /*36e0*/  @P4 FFMA.FTZ R109, R13, R6, R115 ;  /* 0x000000060d6d4223 */ /* 0x000fe20000010073 */
[----:B------:R-:W-:-:S03]  /*36f0*/  @P4 FADD.FTZ R110, R117, -R110 ;  /* 0x8000006e756e4221 */ /* 0x000fc60000010000 */
[----:B------:R-:W-:Y:S01]  /*3700*/  @P4 FADD.FTZ R112, R116, -R109 ;  /* 0x8000006d74704221 */ /* 0x000fe20000010000 */
[----:B------:R-:W-:-:S05]  /*3710*/  HADD2.F32 R109, -RZ, R94.H0_H0 ;  /* 0x2000005eff6d7230 */ /* 0x000fca0000004100 */
[----:B------:R-:W-:Y:S01]  /*3720*/  @P4 FFMA.FTZ R109, R4, R112, R109 ;  /* 0x00000070046d4223 */ /* 0x000fe2000001006d */
[----:B0-----:R-:W-:Y:S01]  /*3730*/  @P2 FMUL.FTZ R108, R159, R108 ;  /* 0x0000006c9f6c2220 */ /* 0x001fe20000410000 */
[----:B------:R-:W-:-:S04]  /*3740*/  HADD2.F32 R159, -RZ, R94.H1_H1 ;  /* 0x3000005eff9f7230 */ /* 0x000fc80000004100 */
[----:B------:R-:W-:Y:S01]  /*3750*/  @P2 F2FP.F16.F32.PACK_AB R108, RZ, R108 ;  /* 0x0000006cff6c223e */ /* 0x000fe200000000ff */
[----:B------:R-:W-:Y:S01]  /*3760*/  @P4 FFMA.FTZ R159, R4, R110, R159 ;  /* 0x0000006e049f4223 */ /* 0x000fe2000001009f */
[----:B------:R-:W-:Y:S01]  /*3770*/  @P2 F2FP.F16.F32.PACK_AB R110, RZ, R161 ;  /* 0x000000a1ff6e223e */ /* 0x000fe200000000ff */
[----:B------:R-:W-:Y:S01]  /*3780*/  @P4 FFMA.FTZ R161, R119, R6, R115 ;  /* 0x0000000677a14223 */ /* 0x000fe20000010073 */
[----:B------:R-:W-:Y:S01]  /*3790*/  @P2 PRMT R64, R108, 0x7610, R64 ;  /* 0x000076106c402816 */ /* 0x000fe20000000040 */
[----:B-1----:R-:W-:Y:S01]  /*37a0*/  @P2 FMUL.FTZ R159, R159, R114 ;  /* 0x000000729f9f2220 */ /* 0x002fe20000410000 */
[----:B------:R-:W0:Y:S01]  /*37b0*/  @P2 LDC R108, c[0x0][0x40c] ;  /* 0x00010300ff6c2b82 */ /* 0x000e220000000800 */
[----:B------:R-:W-:Y:S01]  /*37c0*/  @P4 FADD.FTZ R112, R120, -R161 ;  /* 0x800000a178704221 */ /* 0x000fe20000010000 */
[----:B------:R-:W-:Y:S01]  /*37d0*/  HADD2.F32 R161, -RZ, R95.H0_H0 ;  /* 0x2000005fffa17230 */ /* 0x000fe20000004100 */
[----:B------:R-:W-:Y:S02]  /*37e0*/  @P2 PRMT R64, R64, 0x5410, R110 ;  /* 0x0000541040402816 */ /* 0x000fe4000000006e */
[----:B------:R-:W-:-:S02]  /*37f0*/  @P2 F2FP.F16.F32.PACK_AB R159, RZ, R159 ;  /* 0x0000009fff9f223e */ /* 0x000fc400000000ff */
[----:B------:R-:W-:Y:S01]  /*3800*/  @P4 FFMA.FTZ R161, R4, R112, R161 ;  /* 0x0000007004a14223 */ /* 0x000fe200000100a1 */
[----:B------:R-:W1:Y:S03]  /*3810*/  @P2 LDC R110, c[0x0][0x40c] ;  /* 0x00010300ff6e2b82 */ /* 0x000e660000000800 */
[----:B--2---:R-:W-:-:S05]  /*3820*/  @P2 FMUL.FTZ R161, R161, R156 ;  /* 0x0000009ca1a12220 */ /* 0x004fca0000410000 */
[----:B------:R-:W2:Y:S01]  /*3830*/  @P2 LDC R112, c[0x0][0x40c] ;  /* 0x00010300ff702b82 */ /* 0x000ea20000000800 */
[----:B------:R-:W-:-:S04]  /*3840*/  @P2 F2FP.F16.F32.PACK_AB R161, RZ, R161 ;  /* 0x000000a1ffa1223e */ /* 0x000fc800000000ff */
[----:B------:R-:W-:Y:S01]  /*3850*/  @P2 PRMT R67, R161, 0x7610, R67 ;  /* 0x00007610a1432816 */ /* 0x000fe20000000043 */
[----:B0-----:R-:W-:-:S05]  /*3860*/  @P2 FMUL.FTZ R111, R111, R108 ;  /* 0x0000006c6f6f2220 */ /* 0x001fca0000410000 */
[----:B------:R-:W-:Y:S01]  /*3870*/  @P2 F2FP.F16.F32.PACK_AB R111, RZ, R111 ;  /* 0x0000006fff6f223e */ /* 0x000fe200000000ff */
[----:B-1----:R-:W-:-:S03]  /*3880*/  @P2 FMUL.FTZ R157, R157, R110 ;  /* 0x0000006e9d9d2220 */ /* 0x002fc60000410000 */
[----:B------:R-:W-:Y:S02]  /*3890*/  @P2 PRMT R65, R111, 0x7610, R65 ;  /* 0x000076106f412816 */ /* 0x000fe40000000041 */
[----:B------:R-:W-:Y:S01]  /*38a0*/  @P2 F2FP.F16.F32.PACK_AB R157, RZ, R157 ;  /* 0x0000009dff9d223e */ /* 0x000fe200000000ff */
[----:B--2---:R-:W-:-:S03]  /*38b0*/  @P2 FMUL.FTZ R109, R109, R112 ;  /* 0x000000706d6d2220 */ /* 0x004fc60000410000 */
[----:B------:R-:W-:Y:S02]  /*38c0*/  @P2 PRMT R65, R65, 0x5410, R157 ;  /* 0x0000541041412816 */ /* 0x000fe4000000009d */
[----:B------:R-:W-:-:S04]  /*38d0*/  @P2 F2FP.F16.F32.PACK_AB R109, RZ, R109 ;  /* 0x0000006dff6d223e */ /* 0x000fc800000000ff */
[----:B------:R-:W-:-:S04]  /*38e0*/  @P2 PRMT R66, R109, 0x7610, R66 ;  /* 0x000076106d422816 */ /* 0x000fc80000000042 */
        /* <DEDUP_REMOVED lines=10> */
.L_x_5286:
[----:B0-----:R-:W0:Y:S02]  /*3990*/  LDC.64 R108, c[0x0][0x478] ;  /* 0x00011e00ff6c7b82 */ /* 0x001e240000000a00 */
[----:B0-----:R-:W-:-:S04]  /*39a0*/  ISETP.NE.U32.AND P0, PT, R108, RZ, PT ;  /* 0x000000ff6c00720c */ /* 0x001fc80003f05070 */
[----:B------:R-:W-:-:S13]  /*39b0*/  ISETP.NE.AND.EX P0, PT, R109, RZ, PT, P0 ;  /* 0x000000ff6d00720c */ /* 0x000fda0003f05300 */
[----:B------:R-:W-:Y:S05]  /*39c0*/  @!P0 BRA `(.L_x_5289) ;  /* 0x0000000400188947 */ /* 0x000fea0003800000 */
        /* <DEDUP_REMOVED lines=13> */
[----:B0-----:R-:W-:-:S06]  /*3aa0*/  @P2 FMUL.FTZ R61, R60, R63 ;  /* 0x0000003f3c3d2220 */ /* 0x001fcc0000410000 */
[----:B------:R-:W0:Y:S01]  /*3ab0*/  @P2 LDC R111, c[0x0][0x40c] ;  /* 0x00010300ff6f2b82 */ /* 0x000e220000000800 */
[C---:B------:R-:W-:Y:S01]  /*3ac0*/  F2FP.F16.F32.PACK_AB R60, R109.reuse, R60 ;  /* 0x0000003c6d3c723e */ /* 0x040fe200000000ff */
[----:B-1----:R-:W-:Y:S01]  /*3ad0*/  @P2 FMUL.FTZ R63, R109, R62 ;  /* 0x0000003e6d3f2220 */ /* 0x002fe20000410000 */
[----:B------:R-:W-:Y:S01]  /*3ae0*/  @P2 F2FP.F16.F32.PACK_AB R62, RZ, R61 ;  /* 0x0000003dff3e223e */ /* 0x000fe200000000ff */
[----:B------:R-:W-:-:S04]  /*3af0*/  FFMA.FTZ R61, R9, R6, R115 ;  /* 0x00000006093d7223 */ /* 0x000fc80000010073 */
[----:B------:R-:W1:Y:S01]  /*3b00*/  @P2 LDC R157, c[0x0][0x40c] ;  /* 0x00010300ff9d2b82 */ /* 0x000e620000000800 */
[----:B------:R-:W-:Y:S01]  /*3b10*/  @P2 F2FP.F16.F32.PACK_AB R109, RZ, R63 ;  /* 0x0000003fff6d223e */ /* 0x000fe200000000ff */
[----:B------:R-:W-:Y:S01]  /*3b20*/  FADD.FTZ R61, R14, -R61 ;  /* 0x8000003d0e3d7221 */ /* 0x000fe20000010000 */
[----:B------:R-:W-:Y:S01]  /*3b30*/  FADD.FTZ R63, R15, -R110 ;  /* 0x8000006e0f3f7221 */ /* 0x000fe20000010000 */
[----:B------:R-:W-:Y:S01]  /*3b40*/  @P2 PRMT R64, R62, 0x7610, R64 ;  /* 0x000076103e402816 */ /* 0x000fe20000000040 */
[-C--:B------:R-:W-:Y:S01]  /*3b50*/  FFMA.FTZ R62, R118, R6.reuse, R115 ;  /* 0x00000006763e7223 */ /* 0x080fe20000010073 */
[C---:B------:R-:W-:Y:S01]  /*3b60*/  FMUL.FTZ R61, R4.reuse, R61 ;  /* 0x0000003d043d7220 */ /* 0x040fe20000410000 */
[----:B------:R-:W-:Y:S01]  /*3b70*/  FMUL.FTZ R63, R4, R63 ;  /* 0x0000003f043f7220 */ /* 0x000fe20000410000 */
[----:B------:R-:W-:Y:S01]  /*3b80*/  @P2 PRMT R64, R64, 0x5410, R109 ;  /* 0x0000541040402816 */ /* 0x000fe2000000006d */
[----:B------:R-:W-:Y:S01]  /*3b90*/  FFMA.FTZ R109, R13, R6, R115 ;  /* 0x000000060d6d7223 */ /* 0x000fe20000010073 */
[----:B------:R-:W3:Y:S01]  /*3ba0*/  @P2 LDC R112, c[0x0][0x40c] ;  /* 0x00010300ff702b82 */ /* 0x000ee20000000800 */
[----:B------:R-:W-:-:S02]  /*3bb0*/  FSEL R61, R61, RZ, P4 ;  /* 0x000000ff3d3d7208 */ /* 0x000fc40002000000 */
[----:B------:R-:W-:Y:S01]  /*3bc0*/  FSEL R110, R63, RZ, P4 ;  /* 0x000000ff3f6e7208 */ /* 0x000fe20002000000 */
[----:B------:R-:W-:Y:S02]  /*3bd0*/  FADD.FTZ R109, R116, -R109 ;  /* 0x8000006d746d7221 */ /* 0x000fe40000010000 */
[----:B--2---:R-:W-:Y:S01]  /*3be0*/  @P2 FMUL.FTZ R108, R61, R108 ;  /* 0x0000006c3d6c2220 */ /* 0x004fe20000410000 */
[C---:B------:R-:W-:Y:S01]  /*3bf0*/  F2FP.F16.F32.PACK_AB R61, R110.reuse, R61 ;  /* 0x0000003d6e3d723e */ /* 0x040fe200000000ff */
[----:B0-----:R-:W-:Y:S01]  /*3c00*/  @P2 FMUL.FTZ R63, R110, R111 ;  /* 0x0000006f6e3f2220 */ /* 0x001fe20000410000 */
[----:B------:R-:W-:Y:S01]  /*3c10*/  FADD.FTZ R111, R117, -R62 ;  /* 0x8000003e756f7221 */ /* 0x000fe20000010000 */
[----:B------:R-:W0:Y:S01]  /*3c20*/  @P2 LDC R110, c[0x0][0x40c] ;  /* 0x00010300ff6e2b82 */ /* 0x000e220000000800 */
[C---:B------:R-:W-:Y:S01]  /*3c30*/  FMUL.FTZ R62, R4.reuse, R109 ;  /* 0x0000006d043e7220 */ /* 0x040fe20000410000 */
[----:B------:R-:W-:Y:S01]  /*3c40*/  @P2 F2FP.F16.F32.PACK_AB R108, RZ, R108 ;  /* 0x0000006cff6c223e */ /* 0x000fe200000000ff */
[----:B------:R-:W-:Y:S01]  /*3c50*/  FMUL.FTZ R109, R4, R111 ;  /* 0x0000006f046d7220 */ /* 0x000fe20000410000 */
[----:B------:R-:W-:-:S02]  /*3c60*/  @P2 F2FP.F16.F32.PACK_AB R63, RZ, R63 ;  /* 0x0000003fff3f223e */ /* 0x000fc400000000ff */
[----:B------:R-:W-:Y:S02]  /*3c70*/  FSEL R62, R62, RZ, P4 ;  /* 0x000000ff3e3e7208 */ /* 0x000fe40002000000 */
[----:B------:R-:W-:Y:S02]  /*3c80*/  FSEL R111, R109, RZ, P4 ;  /* 0x000000ff6d6f7208 */ /* 0x000fe40002000000 */
[----:B------:R-:W-:Y:S01]  /*3c90*/  @P2 PRMT R65, R108, 0x7610, R65 ;  /* 0x000076106c412816 */ /* 0x000fe20000000041 */
[----:B-1----:R-:W-:Y:S01]  /*3ca0*/  @P2 FMUL.FTZ R109, R62, R157 ;  /* 0x0000009d3e6d2220 */ /* 0x002fe20000410000 */
[----:B------:R-:W-:Y:S02]  /*3cb0*/  F2FP.F16.F32.PACK_AB R62, R111, R62 ;  /* 0x0000003e6f3e723e */ /* 0x000fe400000000ff */
[----:B------:R-:W-:Y:S02]  /*3cc0*/  @P2 PRMT R65, R65, 0x5410, R63 ;  /* 0x0000541041412816 */ /* 0x000fe4000000003f */
[----:B------:R-:W-:-:S04]  /*3cd0*/  @P2 F2FP.F16.F32.PACK_AB R109, RZ, R109 ;  /* 0x0000006dff6d223e */ /* 0x000fc800000000ff */
[----:B------:R-:W-:Y:S01]  /*3ce0*/  @P2 PRMT R66, R109, 0x7610, R66 ;  /* 0x000076106d422816 */ /* 0x000fe20000000042 */
[----:B0-----:R-:W-:Y:S01]  /*3cf0*/  @P2 FMUL.FTZ R110, R111, R110 ;  /* 0x0000006e6f6e2220 */ /* 0x001fe20000410000 */
        /* <DEDUP_REMOVED lines=8> */
[----:B---3--:R-:W-:-:S03]  /*3d80*/  @P2 FMUL.FTZ R63, R111, R112 ;  /* 0x000000706f3f2220 */ /* 0x008fc60000410000 */
        /* <DEDUP_REMOVED lines=10> */
.L_x_5289:
        /* <DEDUP_REMOVED lines=9> */
.L_x_5290:
        /* <DEDUP_REMOVED lines=9> */
.L_x_5291:
        /* <DEDUP_REMOVED lines=9> */
.L_x_5292:
        /* <DEDUP_REMOVED lines=9> */
.L_x_5293:
        /* <DEDUP_REMOVED lines=9> */
.L_x_5294:
        /* <DEDUP_REMOVED lines=9> */
.L_x_5295:
        /* <DEDUP_REMOVED lines=9> */
.L_x_5296:
        /* <DEDUP_REMOVED lines=9> */
.L_x_5288:
        /* <DEDUP_REMOVED lines=8> */
.L_x_5285:
[----:B------:R-:W-:Y:S05]  /*4330*/  BSYNC.RECONVERGENT B0 ;  /* 0x0000000000007941 */ /* 0x000fea0003800200 */
.L_x_5284:
        /* <DEDUP_REMOVED lines=11> */
[----:B0-2---:R-:W-:Y:S01]  /*43f0*/  HADD2.F32 R111, -RZ, R18.H1_H1 ;  /* 0x30000012ff6f7230 */ /* 0x005fe20000004100 */
[----:B------:R-:W0:Y:S08]  /*4400*/  @P2 LDC R112, c[0x0][0x40c] ;  /* 0x00010300ff702b82 */ /* 0x000e300000000800 */
[----:B------:R-:W1:Y:S03]  /*4410*/  @P2 LDC R157, c[0x0][0x40c] ;  /* 0x00010300ff9d2b82 */ /* 0x000e660000000800 */
        /* <DEDUP_REMOVED lines=10> */
[----:B------:R-:W-:-:S02]  /*44c0*/  HADD2.F32 R60, -RZ, R16.H1_H1 ;  /* 0x30000010ff3c7230 */ /* 0x000fc40000004100 */
[----:B------:R-:W-:Y:S01]  /*44d0*/  @P5 FADD.FTZ R110, R133, -R110 ;  /* 0x8000006e856e5221 */ /* 0x000fe20000010000 */
[----:B------:R-:W-:Y:S02]  /*44e0*/  HADD2.F32 R3, -RZ, R16.H0_H0 ;  /* 0x20000010ff037230 */ /* 0x000fe40000004100 */
[----:B------:R-:W-:Y:S01]  /*44f0*/  @P5 FADD.FTZ R109, R134, -R109 ;  /* 0x8000006d866d5221 */ /* 0x000fe20000010000 */
[----:B------:R-:W-:Y:S01]  /*4500*/  @P5 FADD.FTZ R108, R137, -R108 ;  /* 0x8000006c896c5221 */ /* 0x000fe20000010000 */
[C---:B------:R-:W-:Y:S01]  /*4510*/  @P5 FFMA.FTZ R60, R4.reuse, R61, R60 ;  /* 0x0000003d043c5223 */ /* 0x040fe2000001003c */
[----:B------:R-:W-:Y:S02]  /*4520*/  HADD2.F32 R61, -RZ, R17.H0_H0 ;  /* 0x20000011ff3d7230 */ /* 0x000fe40000004100 */
[----:B------:R-:W-:Y:S01]  /*4530*/  @P5 FFMA.FTZ R3, R4, R6, R3 ;  /* 0x0000000604035223 */ /* 0x000fe20000010003 */
[----:B------:R-:W-:Y:S01]  /*4540*/  @P5 FADD.FTZ R6, R132, -R63 ;  /* 0x8000003f84065221 */ /* 0x000fe20000010000 */
[----:B------:R-:W-:Y:S01]  /*4550*/  @P5 FADD.FTZ R63, R129, -R62 ;  /* 0x8000003e813f5221 */ /* 0x000fe20000010000 */
[----:B------:R-:W-:-:S02]  /*4560*/  HADD2.F32 R62, -RZ, R18.H0_H0 ;  /* 0x20000012ff3e7230 */ /* 0x000fc40000004100 */
[C---:B------:R-:W-:Y:S01]  /*4570*/  @P5 FFMA.FTZ R111, R4.reuse, R110, R111 ;  /* 0x0000006e046f5223 */ /* 0x040fe2000001006f */
[----:B------:R-:W-:Y:S01]  /*4580*/  @P5 FFMA.FTZ R61, R4, R6, R61 ;  /* 0x00000006043d5223 */ /* 0x000fe2000001003d */
[----:B------:R-:W-:Y:S02]  /*4590*/  HADD2.F32 R6, -RZ, R17.H1_H1 ;  /* 0x30000011ff067230 */ /* 0x000fe40000004100 */
[----:B------:R-:W-:Y:S01]  /*45a0*/  @P5 FADD.FTZ R110, R138, -R115 ;  /* 0x800000738a6e5221 */ /* 0x000fe20000010000 */
[C---:B------:R-:W-:Y:S01]  /*45b0*/  @P5 FFMA.FTZ R62, R4.reuse, R109, R62 ;  /* 0x0000006d043e5223 */ /* 0x040fe2000001003e */
[--C-:B------:R-:W-:Y:S01]  /*45c0*/  HADD2.F32 R109, -RZ, R19.reuse.H1_H1 ;  /* 0x30000013ff6d7230 */ /* 0x100fe20000004100 */
[----:B------:R-:W2:Y:S01]  /*45d0*/  @P2 LDC R115, c[0x0][0x40c] ;  /* 0x00010300ff732b82 */ /* 0x000ea20000000800 */
[C---:B------:R-:W-:Y:S01]  /*45e0*/  @P5 FFMA.FTZ R6, R4.reuse, R63, R6 ;  /* 0x0000003f04065223 */ /* 0x040fe20000010006 */
[----:B------:R-:W-:Y:S02]  /*45f0*/  HADD2.F32 R63, -RZ, R19.H0_H0 ;  /* 0x20000013ff3f7230 */ /* 0x000fe40000004100 */
[----:B0-----:R-:W-:Y:S01]  /*4600*/  @P2 FMUL.FTZ R112, R61, R112 ;  /* 0x000000703d702220 */ /* 0x001fe20000410000 */
[----:B------:R-:W-:Y:S01]  /*4610*/  @P5 FFMA.FTZ R109, R4, R108, R109 ;  /* 0x0000006c046d5223 */ /* 0x000fe2000001006d */
[----:B------:R-:W-:Y:S01]  /*4620*/  F2FP.F16.F32.PACK_AB R61, R6, R61 ;  /* 0x0000003d063d723e */ /* 0x000fe200000000ff */
[----:B------:R-:W-:Y:S01]  /*4630*/  @P5 FFMA.FTZ R63, R4, R110, R63 ;  /* 0x0000006e043f5223 */ /* 0x000fe2000001003f */
[----:B------:R-:W0:Y:S01]  /*4640*/  @P2 LDC R159, c[0x0][0x40c] ;  /* 0x00010300ff9f2b82 */ /* 0x000e220000000800 */
[----:B------:R-:W-:-:S04]  /*4650*/  @P2 F2FP.F16.F32.PACK_AB R112, RZ, R112 ;  /* 0x00000070ff70223e */ /* 0x000fc800000000ff */
[----:B------:R-:W-:-:S03]  /*4660*/  @P2 PRMT R65, R112, 0x7610, R65 ;  /* 0x0000761070412816 */ /* 0x000fc60000000041 */
[----:B------:R-:W3:Y:S08]  /*4670*/  @P2 LDC R110, c[0x0][0x40c] ;  /* 0x00010300ff6e2b82 */ /* 0x000ef00000000800 */
[----:B------:R-:W4:Y:S01]  /*4680*/  @P2 LDC R156, c[0x0][0x40c] ;  /* 0x00010300ff9c2b82 */ /* 0x000f220000000800 */
[----:B--2---:R-:W-:Y:S01]  /*4690*/  @P2 FMUL.FTZ R115, R62, R115 ;  /* 0x000000733e732220 */ /* 0x004fe20000410000 */
[----:B------:R-:W-:-:S04]  /*46a0*/  F2FP.F16.F32.PACK_AB R62, R111, R62 ;  /* 0x0000003e6f3e723e */ /* 0x000fc800000000ff */
[----:B------:R-:W-:Y:S02]  /*46b0*/  @P2 F2FP.F16.F32.PACK_AB R115, RZ, R115 ;  /* 0x00000073ff73223e */ /* 0x000fe400000000ff */
[----:B------:R-:W2:Y:S01]  /*46c0*/  @P2 LDC R4, c[0x0][0x40c] ;  /* 0x00010300ff042b82 */ /* 0x000ea20000000800 */
[----:B0-----:R-:W-:Y:S01]  /*46d0*/  @P2 FMUL.FTZ R114, R6, R159 ;  /* 0x0000009f06722220 */ /* 0x001fe20000410000 */
[----:B------:R-:W-:-:S04]  /*46e0*/  @P2 PRMT R66, R115, 0x7610, R66 ;  /* 0x0000761073422816 */ /* 0x000fc80000000042 */
[----:B------:R-:W-:Y:S01]  /*46f0*/  @P2 F2FP.F16.F32.PACK_AB R114, RZ, R114 ;  /* 0x00000072ff72223e */ /* 0x000fe200000000ff */
[----:B---3--:R-:W-:Y:S01]  /*4700*/  @P2 FMUL.FTZ R108, R3, R110 ;  /* 0x0000006e036c2220 */ /* 0x008fe20000410000 */
[C---:B-1----:R-:W-:Y:S01]  /*4710*/  @P2 FMUL.FTZ R110, R60.reuse, R157 ;  /* 0x0000009d3c6e2220 */ /* 0x042fe20000410000 */
[----:B------:R-:W-:Y:S02]  /*4720*/  F2FP.F16.F32.PACK_AB R60, R60, R3 ;  /* 0x000000033c3c723e */ /* 0x000fe400000000ff */
[----:B------:R-:W-:Y:S02]  /*4730*/  @P2 PRMT R65, R65, 0x5410, R114 ;  /* 0x0000541041412816 */ /* 0x000fe40000000072 */
[----:B------:R-:W-:Y:S01]  /*4740*/  @P2 F2FP.F16.F32.PACK_AB R108, RZ, R108 ;  /* 0x0000006cff6c223e */ /* 0x000fe200000000ff */
[----:B----4-:R-:W-:Y:S01]  /*4750*/  @P2 FMUL.FTZ R156, R111, R156 ;  /* 0x0000009c6f9c2220 */ /* 0x010fe20000410000 */
[----:B------:R-:W-:Y:S02]  /*4760*/  @P2 F2FP.F16.F32.PACK_AB R110, RZ, R110 ;  /* 0x0000006eff6e223e */ /* 0x000fe400000000ff */
[----:B------:R-:W-:-:S02]  /*4770*/  @P2 PRMT R64, R108, 0x7610, R64 ;  /* 0x000076106c402816 */ /* 0x000fc40000000040 */
        /* <DEDUP_REMOVED lines=12> */
.L_x_5300:
[----:B------:R-:W-:Y:S01]  /*4840*/  ISETP.GT.AND P5, PT, R3, RZ, PT ;  /* 0x000000ff0300720c */ /* 0x000fe20003fa4270 */
[--C-:B------:R-:W-:Y:S01]  /*4850*/  HADD2.F32 R161, -RZ, R16.reuse.H1_H1 ;  /* 0x30000010ffa17230 */ /* 0x100fe20000004100 */
[----:B0-2---:R-:W0:Y:S01]  /*4860*/  @P2 LDC R110, c[0x0][0x40c] ;  /* 0x00010300ff6e2b82 */ /* 0x005e220000000800 */
[--C-:B------:R-:W-:Y:S02]  /*4870*/  HADD2.F32 R157, -RZ, R17.reuse.H1_H1 ;  /* 0x30000011ff9d7230 */ /* 0x100fe40000004100 */
[----:B------:R-:W-:Y:S02]  /*4880*/  HADD2.F32 R159, -RZ, R16.H0_H0 ;  /* 0x20000010ff9f7230 */ /* 0x000fe40000004100 */
[----:B------:R-:W-:Y:S02]  /*4890*/  HADD2.F32 R109, -RZ, R17.H0_H0 ;  /* 0x20000011ff6d7230 */ /* 0x000fe40000004100 */
[----:B------:R-:W-:Y:S01]  /*48a0*/  HADD2.F32 R111, -RZ, R18.H0_H0 ;  /* 0x20000012ff6f7230 */ /* 0x000fe20000004100 */
[----:B------:R-:W1:Y:S03]  /*48b0*/  @P2 LDC R114, c[0x0][0x40c] ;  /* 0x00010300ff722b82 */ /* 0x000e660000000800 */
[-CC-:B------:R-:W-:Y:S01]  /*48c0*/  @P5 FFMA.FTZ R108, R126, R6.reuse, R115.reuse ;  /* 0x000000067e6c5223 */ /* 0x180fe20000010073 */
[-CC-:B------:R-:W-:Y:S01]  /*48d0*/  @P5 FFMA.FTZ R3, R123, R6.reuse, R115.reuse ;  /* 0x000000067b035223 */ /* 0x180fe20000010073 */
[----:B------:R-:W-:-:S02]  /*48e0*/  @P5 FFMA.FTZ R112, R136, R6, R115 ;  /* 0x0000000688705223 */ /* 0x000fc40000010073 */
[----:B------:R-:W-:Y:S01]  /*48f0*/  @P5 FADD.FTZ R108, R127, -R108 ;  /* 0x8000006c7f6c5221 */ /* 0x000fe20000010000 */
[----:B------:R-:W-:Y:S01]  /*4900*/  @P5 FADD.FTZ R3, R128, -R3 ;  /* 0x8000000380035221 */ /* 0x000fe20000010000 */
[----:B------:R-:W-:Y:S01]  /*4910*/  @P5 FADD.FTZ R112, R133, -R112 ;  /* 0x8000007085705221 */ /* 0x000fe20000010000 */
[----:B------:R-:W2:Y:S01]  /*4920*/  @P2 LDC R156, c[0x0][0x40c] ;  /* 0x00010300ff9c2b82 */ /* 0x000ea20000000800 */
[----:B------:R-:W-:Y:S01]  /*4930*/  @P5 FFMA.FTZ R161, R4, R108, R161 ;  /* 0x0000006c04a15223 */ /* 0x000fe200000100a1 */
[-C--:B------:R-:W-:Y:S01]  /*4940*/  @P5 FFMA.FTZ R108, R130, R6.reuse, R115 ;  /* 0x00000006826c5223 */ /* 0x080fe20000010073 */
[----:B------:R-:W-:Y:S01]  /*4950*/  @P5 FFMA.FTZ R159, R4, R3, R159 ;  /* 0x00000003049f5223 */ /* 0x000fe2000001009f */
[----:B------:R-:W-:Y:S02]  /*4960*/  @P5 FFMA.FTZ R3, R125, R6, R115 ;  /* 0x000000067d035223 */ /* 0x000fe40000010073 */
[----:B------:R-:W-:Y:S01]  /*4970*/  @P5 FADD.FTZ R108, R129, -R108 ;  /* 0x8000006c816c5221 */ /* 0x000fe20000010000 */
[----:B0-----:R-:W-:Y:S01]  /*4980*/  @P2 FMUL.FTZ R161, R161, R110 ;  /* 0x0000006ea1a12220 */ /* 0x001fe20000410000 */
[----:B------:R-:W-:Y:S01]  /*4990*/  @P5 FADD.FTZ R3, R132, -R3 ;  /* 0x8000000384035221 */ /* 0x000fe20000010000 */
[----:B------:R-:W0:Y:S01]  /*49a0*/  @P2 LDC R160, c[0x0][0x40c] ;  /* 0x00010300ffa02b82 */ /* 0x000e220000000800 */
[----:B------:R-:W-:-:S02]  /*49b0*/  @P5 FFMA.FTZ R157, R4, R108, R157 ;  /* 0x0000006c049d5223 */ /* 0x000fc4000001009d */
[----:B------:R-:W-:Y:S01]  /*49c0*/  @P5 FFMA.FTZ R109, R4, R3, R109 ;  /* 0x00000003046d5223 */ /* 0x000fe2000001006d */
[----:B------:R-:W-:Y:S01]  /*49d0*/  @P5 FFMA.FTZ R3, R131, R6, R115 ;  /* 0x0000000683035223 */ /* 0x000fe20000010073 */
[----:B------:R-:W-:-:S03]  /*49e0*/  @P2 F2FP.F16.F32.PACK_AB R161, RZ, R161 ;  /* 0x000000a1ffa1223e */ /* 0x000fc600000000ff */
[----:B------:R-:W3:Y:S01]  /*49f0*/  @P2 LDC R108, c[0x0][0x40c] ;  /* 0x00010300ff6c2b82 */ /* 0x000ee20000000800 */
[----:B------:R-:W-:-:S04]  /*4a00*/  @P5 FADD.FTZ R3, R134, -R3 ;  /* 0x8000000386035221 */ /* 0x000fc80000010000 */
[----:B------:R-:W-:Y:S01]  /*4a10*/  @P5 FFMA.FTZ R111, R4, R3, R111 ;  /* 0x00000003046f5223 */ /* 0x000fe2000001006f */
[----:B------:R-:W-:-:S03]  /*4a20*/  HADD2.F32 R3, -RZ, R18.H1_H1 ;  /* 0x30000012ff037230 */ /* 0x000fc60000004100 */
[----:B-1----:R-:W-:Y:S02]  /*4a30*/  @P2 FMUL.FTZ R111, R111, R114 ;  /* 0x000000726f6f2220 */ /* 0x002fe40000410000 */
[----:B------:R-:W-:Y:S02]  /*4a40*/  @P5 FFMA.FTZ R3, R4, R112, R3 ;  /* 0x0000007004035223 */ /* 0x000fe40000010003 */
[----:B------:R-:W1:Y:S01]  /*4a50*/  @P2 LDC R112, c[0x0][0x40c] ;  /* 0x00010300ff702b82 */ /* 0x000e620000000800 */
[----:B------:R-:W-:Y:S01]  /*4a60*/  @P2 F2FP.F16.F32.PACK_AB R111, RZ, R111 ;  /* 0x0000006fff6f223e */ /* 0x000fe200000000ff */
[----:B--2---:R-:W-:-:S03]  /*4a70*/  @P2 FMUL.FTZ R3, R3, R156 ;  /* 0x0000009c03032220 */ /* 0x004fc60000410000 */
[----:B------:R-:W-:Y:S02]  /*4a80*/  @P2 PRMT R66, R111, 0x7610, R66 ;  /* 0x000076106f422816 */ /* 0x000fe40000000042 */
[----:B------:R-:W-:Y:S01]  /*4a90*/  @P2 F2FP.F16.F32.PACK_AB R3, RZ, R3 ;  /* 0x00000003ff03223e */ /* 0x000fe200000000ff */
[----:B---3--:R-:W-:Y:S01]  /*4aa0*/  @P2 FMUL.FTZ R108, R159, R108 ;  /* 0x0000006c9f6c2220 */ /* 0x008fe20000410000 */
[----:B------:R-:W-:Y:S02]  /*4ab0*/  @P5 FFMA.FTZ R159, R135, R6, R115 ;  /* 0x00000006879f5223 */ /* 0x000fe40000010073 */
[----:B------:R-:W-:Y:S02]  /*4ac0*/  @P2 PRMT R66, R66, 0x5410, R3 ;  /* 0x0000541042422816 */ /* 0x000fe40000000003 */
[----:B------:R-:W-:Y:S01]  /*4ad0*/  @P5 FADD.FTZ R110, R138, -R159 ;  /* 0x8000009f8a6e5221 */ /* 0x000fe20000010000 */
[----:B------:R-:W-:Y:S01]  /*4ae0*/  HADD2.F32 R159, -RZ, R19.H0_H0 ;  /* 0x20000013ff9f7230 */ /* 0x000fe20000004100 */
[----:B------:R-:W-:-:S04]  /*4af0*/  @P2 F2FP.F16.F32.PACK_AB R108, RZ, R108 ;  /* 0x0000006cff6c223e */ /* 0x000fc800000000ff */
[----:B------:R-:W-:Y:S01]  /*4b00*/  @P5 FFMA.FTZ R159, R4, R110, R159 ;  /* 0x0000006e049f5223 */ /* 0x000fe2000001009f */
[----:B------:R-:W-:Y:S01]  /*4b10*/  @P2 PRMT R64, R108, 0x7610, R64 ;  /* 0x000076106c402816 */ /* 0x000fe20000000040 */
[----:B------:R-:W2:Y:S01]  /*4b20*/  @P2 LDC R110, c[0x0][0x40c] ;  /* 0x00010300ff6e2b82 */ /* 0x000ea20000000800 */
[----:B-1----:R-:W-:Y:S01]  /*4b30*/  @P2 FMUL.FTZ R157, R157, R112 ;  /* 0x000000709d9d2220 */ /* 0x002fe20000410000 */
[----:B0-----:R-:W-:Y:S01]  /*4b40*/  @P2 FMUL.FTZ R159, R159, R160 ;  /* 0x000000a09f9f2220 */ /* 0x001fe20000410000 */
[----:B------:R-:W-:-:S03]  /*4b50*/  @P2 PRMT R64, R64, 0x5410, R161 ;  /* 0x0000541040402816 */ /* 0x000fc600000000a1 */
[----:B------:R-:W-:Y:S02]  /*4b60*/  @P2 F2FP.F16.F32.PACK_AB R157, RZ, R157 ;  /* 0x0000009dff9d223e */ /* 0x000fe400000000ff */
[----:B------:R-:W-:-:S04]  /*4b70*/  @P2 F2FP.F16.F32.PACK_AB R159, RZ, R159 ;  /* 0x0000009fff9f223e */ /* 0x000fc800000000ff */
[----:B------:R-:W-:Y:S01]  /*4b80*/  @P2 PRMT R67, R159, 0x7610, R67 ;  /* 0x000076109f432816 */ /* 0x000fe20000000043 */
[----:B--2---:R-:W-:-:S05]  /*4b90*/  @P2 FMUL.FTZ R109, R109, R110 ;  /* 0x0000006e6d6d2220 */ /* 0x004fca0000410000 */
        /* <DEDUP_REMOVED lines=12> */
.L_x_5299:
[----:B0-2---:R-:W0:Y:S02]  /*4c60*/  LDC.64 R108, c[0x0][0x478] ;  /* 0x00011e00ff6c7b82 */ /* 0x005e240000000a00 */
[----:B0-----:R-:W-:-:S04]  /*4c70*/  ISETP.NE.U32.AND P0, PT, R108, RZ, PT ;  /* 0x000000ff6c00720c */ /* 0x001fc80003f05070 */
[----:B------:R-:W-:-:S13]  /*4c80*/  ISETP.NE.AND.EX P0, PT, R109, RZ, PT, P0 ;  /* 0x000000ff6d00720c */ /* 0x000fda0003f05300 */
[----:B------:R-:W-:Y:S05]  /*4c90*/  @!P0 BRA `(.L_x_5302) ;  /* 0x0000000400188947 */ /* 0x000fea0003800000 */
[----:B------:R-:W0:Y:S01]  /*4ca0*/  @P2 LDC R157, c[0x0][0x40c] ;  /* 0x00010300ff9d2b82 */ /* 0x000e220000000800 */
[-CC-:B------:R-:W-:Y:S01]  /*4cb0*/  FFMA.FTZ R61, R125, R6.reuse, R115.reuse ;  /* 0x000000067d3d7223 */ /* 0x180fe20000010073 */
[-CC-:B------:R-:W-:Y:S01]  /*4cc0*/  FFMA.FTZ R62, R130, R6.reuse, R115.reuse ;  /* 0x00000006823e7223 */ /* 0x180fe20000010073 */
[-CC-:B------:R-:W-:Y:S01]  /*4cd0*/  FFMA.FTZ R63, R131, R6.reuse, R115.reuse ;  /* 0x00000006833f7223 */ /* 0x180fe20000010073 */
[----:B------:R-:W-:Y:S01]  /*4ce0*/  ISETP.GT.AND P5, PT, R3, RZ, PT ;  /* 0x000000ff0300720c */ /* 0x000fe20003fa4270 */
        /* <DEDUP_REMOVED lines=10> */
[----:B------:R-:W-:Y:S01]  /*4d90*/  FMUL.FTZ R110, R4, R61 ;  /* 0x0000003d046e7220 */ /* 0x000fe20000410000 */
[----:B------:R-:W2:Y:S01]  /*4da0*/  @P2 LDC R115, c[0x0][0x40c] ;  /* 0x00010300ff732b82 */ /* 0x000ea20000000800 */
[----:B------:R-:W-:Y:S01]  /*4db0*/  FADD.FTZ R3, R128, -R3 ;  /* 0x8000000380037221 */ /* 0x000fe20000010000 */
[----:B------:R-:W-:Y:S01]  /*4dc0*/  FADD.FTZ R159, R133, -R108 ;  /* 0x8000006c859f7221 */ /* 0x000fe20000010000 */
[C---:B------:R-:W-:Y:S01]  /*4dd0*/  FMUL.FTZ R61, R4.reuse, R63 ;  /* 0x0000003f043d7220 */ /* 0x040fe20000410000 */
[----:B------:R-:W-:Y:S01]  /*4de0*/  FADD.FTZ R109, R127, -R60 ;  /* 0x8000003c7f6d7221 */ /* 0x000fe20000010000 */
[C---:B------:R-:W-:Y:S01]  /*4df0*/  FMUL.FTZ R60, R4.reuse, R3 ;  /* 0x00000003043c7220 */ /* 0x040fe20000410000 */
[----:B------:R-:W-:Y:S01]  /*4e00*/  FMUL.FTZ R111, R4, R111 ;  /* 0x0000006f046f7220 */ /* 0x000fe20000410000 */
[----:B------:R-:W-:Y:S01]  /*4e10*/  FADD.FTZ R161, R138, -R161 ;  /* 0x800000a18aa17221 */ /* 0x000fe20000010000 */
[----:B------:R-:W3:Y:S01]  /*4e20*/  @P2 LDC R112, c[0x0][0x40c] ;  /* 0x00010300ff702b82 */ /* 0x000ee20000000800 */
[----:B------:R-:W-:Y:S01]  /*4e30*/  FMUL.FTZ R109, R4, R109 ;  /* 0x0000006d046d7220 */ /* 0x000fe20000410000 */
[----:B------:R-:W-:Y:S01]  /*4e40*/  FSEL R60, R60, RZ, P5 ;  /* 0x000000ff3c3c7208 */ /* 0x000fe20002800000 */
[C---:B------:R-:W-:Y:S01]  /*4e50*/  FMUL.FTZ R6, R4.reuse, R159 ;  /* 0x0000009f04067220 */ /* 0x040fe20000410000 */
[----:B------:R-:W-:Y:S01]  /*4e60*/  FMUL.FTZ R3, R4, R163 ;  /* 0x000000a304037220 */ /* 0x000fe20000410000 */
[----:B------:R-:W-:Y:S01]  /*4e70*/  FSEL R110, R110, RZ, P5 ;  /* 0x000000ff6e6e7208 */ /* 0x000fe20002800000 */
[----:B------:R-:W-:Y:S01]  /*4e80*/  FMUL.FTZ R4, R4, R161 ;  /* 0x000000a104047220 */ /* 0x000fe20000410000 */
[----:B------:R-:W-:Y:S01]  /*4e90*/  FSEL R109, R109, RZ, P5 ;  /* 0x000000ff6d6d7208 */ /* 0x000fe20002800000 */
[----:B------:R-:W4:Y:S01]  /*4ea0*/  @P2 LDC R62, c[0x0][0x40c] ;  /* 0x00010300ff3e2b82 */ /* 0x000f220000000800 */
[----:B------:R-:W-:Y:S01]  /*4eb0*/  FSEL R111, R111, RZ, P5 ;  /* 0x000000ff6f6f7208 */ /* 0x000fe20002800000 */
[----:B0-----:R-:W-:Y:S01]  /*4ec0*/  @P2 FMUL.FTZ R157, R60, R157 ;  /* 0x0000009d3c9d2220 */ /* 0x001fe20000410000 */
[C---:B------:R-:W-:Y:S01]  /*4ed0*/  F2FP.F16.F32.PACK_AB R60, R109.reuse, R60 ;  /* 0x0000003c6d3c723e */ /* 0x040fe200000000ff */
[----:B-1----:R-:W-:Y:S01]  /*4ee0*/  @P2 FMUL.FTZ R114, R109, R114 ;  /* 0x000000726d722220 */ /* 0x002fe20000410000 */
[----:B------:R-:W-:-:S02]  /*4ef0*/  FSEL R109, R61, RZ, P5 ;  /* 0x000000ff3d6d7208 */ /* 0x000fc40002800000 */
[C---:B------:R-:W-:Y:S01]  /*4f00*/  F2FP.F16.F32.PACK_AB R61, R111.reuse, R110 ;  /* 0x0000006e6f3d723e */ /* 0x040fe200000000ff */
[----:B------:R-:W0:Y:S01]  /*4f10*/  @P2 LDC R63, c[0x0][0x40c] ;  /* 0x00010300ff3f2b82 */ /* 0x000e220000000800 */
[----:B--2---:R-:W-:Y:S01]  /*4f20*/  @P2 FMUL.FTZ R115, R110, R115 ;  /* 0x000000736e732220 */ /* 0x004fe20000410000 */
[----:B------:R-:W-:Y:S02]  /*4f30*/  FSEL R110, R6, RZ, P5 ;  /* 0x000000ff066e7208 */ /* 0x000fe40002800000 */
[----:B------:R-:W-:Y:S02]  /*4f40*/  @P2 F2FP.F16.F32.PACK_AB R114, RZ, R114 ;  /* 0x00000072ff72223e */ /* 0x000fe400000000ff */
[----:B------:R-:W-:Y:S02]  /*4f50*/  @P2 F2FP.F16.F32.PACK_AB R115, RZ, R115 ;  /* 0x00000073ff73223e */ /* 0x000fe400000000ff */
[----:B------:R-:W1:Y:S01]  /*4f60*/  @P2 LDC R108, c[0x0][0x40c] ;  /* 0x00010300ff6c2b82 */ /* 0x000e620000000800 */
[----:B---3--:R-:W-:Y:S01]  /*4f70*/  @P2 FMUL.FTZ R156, R111, R112 ;  /* 0x000000706f9c2220 */ /* 0x008fe20000410000 */
[----:B------:R-:W-:-:S02]  /*4f80*/  FSEL R111, R4, RZ, P5 ;  /* 0x000000ff046f7208 */ /* 0x000fc40002800000 */
[----:B------:R-:W-:Y:S02]  /*4f90*/  @P2 F2FP.F16.F32.PACK_AB R112, RZ, R157 ;  /* 0x0000009dff70223e */ /* 0x000fe400000000ff */
[----:B------:R-:W-:Y:S01]  /*4fa0*/  @P2 F2FP.F16.F32.PACK_AB R156, RZ, R156 ;  /* 0x0000009cff9c223e */ /* 0x000fe200000000ff */
[----:B----4-:R-:W-:Y:S01]  /*4fb0*/  @P2 FMUL.FTZ R6, R109, R62 ;  /* 0x0000003e6d062220 */ /* 0x010fe20000410000 */
[----:B------:R-:W-:Y:S02]  /*4fc0*/  F2FP.F16.F32.PACK_AB R62, R110, R109 ;  /* 0x0000006d6e3e723e */ /* 0x000fe400000000ff */
[----:B------:R-:W-:Y:S02]  /*4fd0*/  @P2 PRMT R64, R112, 0x7610, R64 ;  /* 0x0000761070402816 */ /* 0x000fe40000000040 */
[----:B------:R-:W-:Y:S02]  /*4fe0*/  @P2 F2FP.F16.F32.PACK_AB R6, RZ, R6 ;  /* 0x00000006ff06223e */ /* 0x000fe400000000ff */
[----:B------:R-:W-:Y:S01]  /*4ff0*/  @P2 PRMT R65, R115, 0x7610, R65 ;  /* 0x0000761073412816 */ /* 0x000fe20000000041 */
[----:B0-----:R-:W-:Y:S01]  /*5000*/  @P2 FMUL.FTZ R63, R110, R63 ;  /* 0x0000003f6e3f2220 */ /* 0x001fe20000410000 */
[----:B------:R-:W-:-:S02]  /*5010*/  FSEL R110, R3, RZ, P5 ;  /* 0x000000ff036e7208 */ /* 0x000fc40002800000 */
[----:B------:R-:W-:Y:S02]  /*5020*/  @P2 PRMT R66, R6, 0x7610, R66 ;  /* 0x0000761006422816 */ /* 0x000fe40000000042 */
[----:B------:R-:W-:Y:S02]  /*5030*/  @P2 F2FP.F16.F32.PACK_AB R4, RZ, R63 ;  /* 0x0000003fff04223e */ /* 0x000fe400000000ff */
[----:B------:R-:W-:Y:S01]  /*5040*/  @P2 PRMT R64, R64, 0x5410, R114 ;  /* 0x0000541040402816 */ /* 0x000fe20000000072 */
[----:B-1----:R-:W-:Y:S01]  /*5050*/  @P2 FMUL.FTZ R108, R111, R108 ;  /* 0x0000006c6f6c2220 */ /* 0x002fe20000410000 */
[----:B------:R-:W-:Y:S02]  /*5060*/  @P2 PRMT R65, R65, 0x5410, R156 ;  /* 0x0000541041412816 */ /* 0x000fe4000000009c */
[----:B------:R-:W-:Y:S02]  /*5070*/  F2FP.F16.F32.PACK_AB R63, R110, R111 ;  /* 0x0000006f6e3f723e */ /* 0x000fe400000000ff */
[----:B------:R-:W-:-:S02]  /*5080*/  @P2 F2FP.F16.F32.PACK_AB R108, RZ, R108 ;  /* 0x0000006cff6c223e */ /* 0x000fc400000000ff */
[----:B------:R-:W-:Y:S02]  /*5090*/  @P2 PRMT R66, R66, 0x5410, R4 ;  /* 0x0000541042422816 */ /* 0x000fe40000000004 */
[----:B------:R-:W-:Y:S01]  /*50a0*/  @P2 PRMT R67, R108, 0x7610, R67 ;  /* 0x000076106c432816 */ /* 0x000fe20000000043 */
[----:B------:R-:W-:Y:S06]  /*50b0*/  @!P2 BRA `(.L_x_5301) ;  /* 0x000000040030a947 */ /* 0x000fec0003800000 */
[----:B------:R-:W-:-:S05]  /*50c0*/  FMUL.FTZ R3, R110, UR15 ;  /* 0x0000000f6e037c20 */ /* 0x000fca0008410000 */
[----:B------:R-:W-:-:S04]  /*50d0*/  F2FP.F16.F32.PACK_AB R3, RZ, R3 ;  /* 0x00000003ff03723e */ /* 0x000fc800000000ff */
[----:B------:R-:W-:Y:S01]  /*50e0*/  PRMT R67, R67, 0x5410, R3 ;  /* 0x0000541043437816 */ /* 0x000fe20000000003 */
[----:B------:R-:W-:Y:S06]  /*50f0*/  BRA `(.L_x_5301) ;  /* 0x0000000400207947 */ /* 0x000fec0003800000 */
.L_x_5302:
[----:B------:R-:W0:Y:S01]  /*5100*/  @P2 LDC R108, c[0x0][0x40c] ;  /* 0x00010300ff6c2b82 */ /* 0x000e220000000800 */
        /* <DEDUP_REMOVED lines=9> */
.L_x_5303:
        /* <DEDUP_REMOVED lines=9> */
.L_x_5304:
        /* <DEDUP_REMOVED lines=9> */
.L_x_5305:
        /* <DEDUP_REMOVED lines=9> */
.L_x_5306:
        /* <DEDUP_REMOVED lines=9> */
.L_x_5307:
        /* <DEDUP_REMOVED lines=9> */
.L_x_5308:
[----:B------:R-:W-:Y:S01]  /*5470*/  FFMA.FTZ R110, R140, R6, R115 ;  /* 0x000000068c6e7223 */ /* 0x000fe20000010073 */
        /* <DEDUP_REMOVED lines=9> */
.L_x_5309:
[----:B------:R-:W-:Y:S01]  /*5510*/  FADD.FTZ R109, R137, -R110 ;  /* 0x8000006e896d7221 */ /* 0x000fe20000010000 */
[----:B------:R-:W-:-:S03]  /*5520*/  ISETP.GT.AND P5, PT, R3, RZ, PT ;  /* 0x000000ff0300720c */ /* 0x000fc60003fa4270 */
[----:B------:R-:W-:-:S05]  /*5530*/  FMUL.FTZ R109, R4, R109 ;  /* 0x0000006d046d7220 */ /* 0x000fca0000410000 */
[----:B------:R-:W-:-:S05]  /*5540*/  FSEL R3, R109, RZ, P5 ;  /* 0x000000ff6d037208 */ /* 0x000fca0002800000 */
[----:B0-----:R-:W-:-:S05]  /*5550*/  @P2 FMUL.FTZ R108, R3, R108 ;  /* 0x0000006c036c2220 */ /* 0x001fca0000410000 */
[----:B------:R-:W-:-:S04]  /*5560*/  @P2 F2FP.F16.F32.PACK_AB R108, RZ, R108 ;  /* 0x0000006cff6c223e */ /* 0x000fc800000000ff */
[----:B------:R-:W-:-:S07]  /*5570*/  @P2 PRMT R67, R67, 0x5410, R108 ;  /* 0x0000541043432816 */ /* 0x000fce000000006c */
.L_x_5301:
[----:B------:R-:W0:Y:S08]  /*5580*/  @P0 LDC.64 R110, c[0x0][0x478] ;  /* 0x00011e00ff6e0b82 */ /* 0x000e300000000a00 */
[----:B------:R-:W1:Y:S01]  /*5590*/  @P2 LDC.64 R108, c[0x0][0x468] ;  /* 0x00011a00ff6c2b82 */ /* 0x000e620000000a00 */
[----:B0-----:R-:W-:-:S05]  /*55a0*/  @P0 IMAD.WIDE.U32 R110, R154, 0x10, R110 ;  /* 0x000000109a6e0825 */ /* 0x001fca00078e006e */
[----:B------:R3:W-:Y:S01]  /*55b0*/  @P0 STG.E.128 desc[UR10][R110.64], R60 ;  /* 0x0000003c6e000986 */ /* 0x0007e2000c101d0a */
[----:B-1----:R-:W-:-:S05]  /*55c0*/  @P2 IMAD.WIDE.U32 R108, R113, 0x10, R108 ;  /* 0x00000010716c2825 */ /* 0x002fca00078e006c */
[----:B------:R3:W-:Y:S02]  /*55d0*/  @P2 STG.E.128 desc[UR10][R108.64], R64 ;  /* 0x000000406c002986 */ /* 0x0007e4000c101d0a */
.L_x_5298:
[----:B------:R-:W-:Y:S05]  /*55e0*/  BSYNC.RECONVERGENT B0 ;  /* 0x0000000000007941 */ /* 0x000fea0003800200 */
.L_x_5297:
[----:B0-23--:R-:W0:Y:S01]  /*55f0*/  LDC.64 R108, c[0x0][0x380] ;  /* 0x0000e000ff6c7b82 */ /* 0x00de220000000a00 */
[----:B------:R-:W-:Y:S01]  /*5600*/  UPLOP3.LUT UP1, UPT, UPT, UPT, UP1, 0x40, 0x4 ;  /* 0x000000000004789c */ /* 0x000fe20003f2e810 */
[----:B0-----:R-:W-:-:S04]  /*5610*/  IADD3 R2, PT, PT, R2, R108, RZ ;  /* 0x0000006c02027210 */ /* 0x001fc80007ffe0ff */
[----:B------:R-:W-:-:S13]  /*5620*/  ISETP.GE.AND P0, PT, R2, R109, PT ;  /* 0x0000006d0200720c */ /* 0x000fda0003f06270 */
[----:B------:R-:W-:Y:S05]  /*5630*/  @!P0 BRA `(.L_x_5310) ;  /* 0xffffffac00c88947 */ /* 0x000fea000383ffff */
.L_x_5261:
        /* <DEDUP_REMOVED lines=31> */
.L_x_5311:
        /* <DEDUP_REMOVED lines=13> */
.L_x_10756:


//--------------------- .text._ZN10layer_norm13ln_bwd_kernelINS_13Kernel_traitsIf6__halfS2_S2_fjLj3072ELj1ELj1ELj4ELj16ENS_18Kernel_traits_baseILj3072EfS2_S2_S2_fjLj128EEEEELb0ELb0ELb1ELb1EEEvNS_9BwdParamsE --------------------------
	.section	.text._ZN10layer_norm13ln_bwd_kernelINS_13Kernel_traitsIf6__halfS2_S2_fjLj3072ELj1ELj1ELj4ELj16ENS_18Kernel_traits_baseILj3072EfS2_S2_S2_fjLj128EEEEELb0ELb0ELb1ELb1EEEvNS_9BwdParamsE,"ax",@progbits
	.align	128
        .global         _ZN10layer_norm13ln_bwd_kernelINS_13Kernel_traitsIf6__halfS2_S2_fjLj3072ELj1ELj1ELj4ELj16ENS_18Kernel_traits_baseILj3072EfS2_S2_S2_fjLj128EEEEELb0ELb0ELb1ELb1EEEvNS_9BwdParamsE
        .type           _ZN10layer_norm13ln_bwd_kernelINS_13Kernel_traitsIf6__halfS2_S2_fjLj3072ELj1ELj1ELj4ELj16ENS_18Kernel_traits_baseILj3072EfS2_S2_S2_fjLj128EEEEELb0ELb0ELb1ELb1EEEvNS_9BwdParamsE,@function
        .size           _ZN10layer_norm13ln_bwd_kernelINS_13Kernel_traitsIf6__halfS2_S2_fjLj3072ELj1ELj1ELj4ELj16ENS_18Kernel_traits_baseILj3072EfS2_S2_S2_fjLj128EEEEELb0ELb0ELb1ELb1EEEvNS_9BwdParamsE,(.L_x_10757 - _ZN10layer_norm13ln_bwd_kernelINS_13Kernel_traitsIf6__halfS2_S2_fjLj3072ELj1ELj1ELj4ELj16ENS_18Kernel_traits_baseILj3072EfS2_S2_S2_fjLj128EEEEELb0ELb0ELb1ELb1EEEvNS_9BwdParamsE)
        .other          _ZN10layer_norm13ln_bwd_kernelINS_13Kernel_traitsIf6__halfS2_S2_fjLj3072ELj1ELj1ELj4ELj16ENS_18Kernel_traits_baseILj3072EfS2_S2_S2_fjLj128EEEEELb0ELb0ELb1ELb1EEEvNS_9BwdParamsE,@"STO_CUDA_ENTRY STV_DEFAULT"
_ZN10layer_norm13ln_bwd_kernelINS_13Kernel_traitsIf6__halfS2_S2_fjLj3072ELj1ELj1ELj4ELj16ENS_18Kernel_traits_baseILj3072EfS2_S2_S2_fjLj128EEEEELb0ELb0ELb1ELb1EEEvNS_9BwdParamsE:
.text._ZN10layer_norm13ln_bwd_kernelINS_13Kernel_traitsIf6__halfS2_S2_fjLj3072ELj1ELj1ELj4ELj16ENS_18Kernel_traits_baseILj3072EfS2_S2_S2_fjLj128EEEEELb0ELb0ELb1ELb1EEEvNS_9BwdParamsE:
        /* <DEDUP_REMOVED lines=48> */
.L_x_5350:
[----:B------:R-:W1:Y:S08]  /*0300*/  LDC.64 R114, c[0x0][0x3f8] ;  /* 0x0000fe00ff727b82 */ /* 0x000e700000000a00 */
[----:B------:R-:W2:Y:S08]  /*0310*/  LDC.64 R152, c[0x0][0x3c8] ;  /* 0x0000f200ff987b82 */ /* 0x000eb00000000a00 */
[----:B------:R-:W3:Y:S01]  /*0320*/  LDC.64 R112, c[0x0][0x3f0] ;  /* 0x0000fc00ff707b82 */ /* 0x000ee20000000a00 */
[----:B-1----:R-:W-:-:S05]  /*0330*/  IMAD.WIDE R114, R0, 0x4, R114 ;  /* 0x0000000400727825 */ /* 0x002fca00078e0272 */
[----:B------:R-:W4:Y:S01]  /*0340*/  LDG.E R151, desc[UR12][R114.64] ;  /* 0x0000000c72977981 */ /* 0x000f22000c1e1900 */
[----:B--2---:R-:W-:-:S06]  /*0350*/  IMAD.WIDE R152, R0, 0x4, R152 ;  /* 0x0000000400987825 */ /* 0x004fcc00078e0298 */
        /* <DEDUP_REMOVED lines=12> */
[----:B0-----:R-:W0:Y:S01]  /*0420*/  LDC.64 R4, c[0x0][0x428] ;  /* 0x00010a00ff047b82 */ /* 0x001e220000000a00 */
[----:B------:R-:W-:Y:S02]  /*0430*/  SHF.R.S32.HI R6, RZ, 0x1f, R7 ;  /* 0x0000001fff067819 */ /* 0x000fe40000011407 */
[----:B------:R-:W-:Y:S02]  /*0440*/  LEA.HI.SX32 R123, R3, R2, 0x1d ;  /* 0x00000002037b7211 */ /* 0x000fe400078feaff */
[----:B------:R-:W-:-:S04]  /*0450*/  LEA.HI R7, R6, R7, RZ, 0x3 ;  /* 0x0000000706077211 */ /* 0x000fc800078f18ff */
[----:B------:R-:W-:Y:S02]  /*0460*/  LEA.HI.SX32 R7, R7, R2, 0x1d ;  /* 0x0000000207077211 */ /* 0x000fe400078feaff */
[----:B------:R-:W2:Y:S01]  /*0470*/  LDC.64 R2, c[0x0][0x3c0] ;  /* 0x0000f000ff027b82 */ /* 0x000ea20000000a00 */
[----:B------:R-:W-:Y:S02]  /*0480*/  SHF.R.S32.HI R6, RZ, 0x1f, R0 ;  /* 0x0000001fff067819 */ /* 0x000fe40000011400 */
[----:B------:R-:W-:Y:S02]  /*0490*/  IADD3 R129, PT, PT, R123, 0x80, RZ ;  /* 0x000000807b817810 */ /* 0x000fe40007ffe0ff */
[----:B------:R-:W-:Y:S01]  /*04a0*/  IADD3 R13, PT, PT, R7, 0x80, RZ ;  /* 0x00000080070d7810 */ /* 0x000fe20007ffe0ff */
[C---:B-1----:R-:W-:Y:S01]  /*04b0*/  IMAD.WIDE.U32 R16, R123.reuse, 0x10, R8 ;  /* 0x000000107b107825 */ /* 0x042fe200078e0008 */
[----:B------:R-:W-:-:S03]  /*04c0*/  IADD3 R131, PT, PT, R123, 0x100, RZ ;  /* 0x000001007b837810 */ /* 0x000fc60007ffe0ff */
[----:B------:R-:W-:Y:S02]  /*04d0*/  IMAD.WIDE.U32 R112, R129, 0x10, R8 ;  /* 0x0000001081707825 */ /* 0x000fe400078e0008 */
[----:B------:R-:W3:Y:S02]  /*04e0*/  LDG.E.128 R16, desc[UR12][R16.64] ;  /* 0x0000000c10107981 */ /* 0x000ee4000c1e1d00 */
[C-C-:B0-----:R-:W-:Y:S01]  /*04f0*/  IMAD.WIDE.U32 R116, R7.reuse, 0x10, R4.reuse ;  /* 0x0000001007747825 */ /* 0x141fe200078e0004 */
[----:B------:R-:W-:Y:S01]  /*0500*/  IADD3 R7, PT, PT, R7, 0x100, RZ ;  /* 0x0000010007077810 */ /* 0x000fe20007ffe0ff */
[----:B------:R-:W4:Y:S01]  /*0510*/  LDG.E.128 R112, desc[UR12][R112.64] ;  /* 0x0000000c70707981 */ /* 0x000f22000c1e1d00 */
[C---:B--2---:R-:W-:Y:S01]  /*0520*/  LEA R2, P0, R0.reuse, R2, 0x2 ;  /* 0x0000000200027211 */ /* 0x044fe200078010ff */
[----:B------:R-:W-:Y:S02]  /*0530*/  IMAD.WIDE.U32 R12, R13, 0x10, R4 ;  /* 0x000000100d0c7825 */ /* 0x000fe400078e0004 */
[----:B------:R-:W2:Y:S01]  /*0540*/  LDG.E.128 R116, desc[UR12][R116.64] ;  /* 0x0000000c74747981 */ /* 0x000ea2000c1e1d00 */
[----:B------:R-:W-:Y:S01]  /*0550*/  LEA.HI.X R3, R0, R3, R6, 0x2, P0 ;  /* 0x0000000300037211 */ /* 0x000fe200000f1406 */
[----:B------:R-:W-:-:S02]  /*0560*/  IMAD.WIDE.U32 R8, R131, 0x10, R8 ;  /* 0x0000001083087825 */ /* 0x000fc400078e0008 */
[----:B------:R-:W4:Y:S02]  /*0570*/  LDG.E.128 R12, desc[UR12][R12.64] ;  /* 0x0000000c0c0c7981 */ /* 0x000f24000c1e1d00 */
[----:B------:R-:W-:Y:S02]  /*0580*/  IMAD.WIDE.U32 R4, R7, 0x10, R4 ;  /* 0x0000001007047825 */ /* 0x000fe400078e0004 */
[----:B------:R0:W4:Y:S04]  /*0590*/  LDG.E R2, desc[UR12][R2.64] ;  /* 0x0000000c02027981 */ /* 0x000128000c1e1900 */
[----:B------:R-:W4:Y:S04]  /*05a0*/  LDG.E.128 R8, desc[UR12][R8.64] ;  /* 0x0000000c08087981 */ /* 0x000f28000c1e1d00 */
[----:B------:R-:W4:Y:S01]  /*05b0*/  LDG.E.128 R4, desc[UR12][R4.64] ;  /* 0x0000000c04047981 */ /* 0x000f22000c1e1d00 */
[----:B------:R-:W-:-:S04]  /*05c0*/  UISETP.NE.U32.AND UP0, UPT, UR6, URZ, UPT ;  /* 0x000000ff0600728c */ /* 0x000fc8000bf05070 */
[----:B------:R-:W-:-:S06]  /*05d0*/  UISETP.NE.AND.EX UP0, UPT, UR7, URZ, UPT, UP0 ;  /* 0x000000ff0700728c */ /* 0x000fcc000bf05300 */
[----:B------:R-:W-:-:S13]  /*05e0*/  PLOP3.LUT P0, PT, PT, PT, UP0, 0x80, 0x8 ;  /* 0x000000000008781c */ /* 0x000fda0003f0f008 */
[----:B------:R-:W1:Y:S08]  /*05f0*/  @P0 LDC.64 R120, c[0x0][0x438] ;  /* 0x00010e00ff780b82 */ /* 0x000e700000000a00 */
[----:B------:R-:W0:Y:S08]  /*0600*/  @P0 LDC.64 R124, c[0x0][0x438] ;  /* 0x00010e00ff7c0b82 */ /* 0x000e300000000a00 */
[----:B------:R-:W0:Y:S01]  /*0610*/  @P0 LDC.64 R126, c[0x0][0x438] ;  /* 0x00010e00ff7e0b82 */ /* 0x000e220000000a00 */
[----:B------:R-:W-:Y:S01]  /*0620*/  ISETP.NE.AND P2, PT, RZ, UR14, PT ;  /* 0x0000000eff007c0c */ /* 0x000fe2000bf45270 */
[----:B-1----:R-:W-:-:S05]  /*0630*/  @P0 IMAD.WIDE.U32 R120, R123, 0x10, R120 ;  /* 0x000000107b780825 */ /* 0x002fca00078e0078 */
[----:B------:R2:W5:Y:S01]  /*0640*/  @P0 LDG.E.128 R28, desc[UR12][R120.64] ;  /* 0x0000000c781c0981 */ /* 0x000562000c1e1d00 */
[----:B0-----:R-:W-:-:S05]  /*0650*/  @P0 IMAD.WIDE.U32 R124, R129, 0x10, R124 ;  /* 0x00000010817c0825 */ /* 0x001fca00078e007c */
[----:B------:R4:W5:Y:S01]  /*0660*/  @P0 LDG.E.128 R24, desc[UR12][R124.64] ;  /* 0x0000000c7c180981 */ /* 0x000962000c1e1d00 */
[----:B------:R-:W-:-:S05]  /*0670*/  @P0 IMAD.WIDE.U32 R126, R131, 0x10, R126 ;  /* 0x00000010837e0825 */ /* 0x000fca00078e007e */
[----:B------:R0:W5:Y:S01]  /*0680*/  @P0 LDG.E.128 R20, desc[UR12][R126.64] ;  /* 0x0000000c7e140981 */ /* 0x000162000c1e1d00 */
[--C-:B---3--:R-:W-:Y:S02]  /*0690*/  HADD2.F32 R135, -RZ, R16.reuse.H1_H1 ;  /* 0x30000010ff877230 */ /* 0x108fe40000004100 */
[--C-:B------:R-:W-:Y:S02]  /*06a0*/  HADD2.F32 R145, -RZ, R19.reuse.H0_H0 ;  /* 0x20000013ff917230 */ /* 0x100fe40000004100 */
[----:B------:R-:W-:Y:S02]  /*06b0*/  HADD2.F32 R3, -RZ, R16.H0_H0 ;  /* 0x20000010ff037230 */ /* 0x000fe40000004100 */
[----:B------:R-:W-:Y:S02]  /*06c0*/  HADD2.F32 R143, -RZ, R18.H1_H1 ;  /* 0x30000012ff8f7230 */ /* 0x000fe40000004100 */
[----:B------:R-:W-:Y:S02]  /*06d0*/  HADD2.F32 R147, -RZ, R19.H1_H1 ;  /* 0x30000013ff937230 */ /* 0x000fe40000004100 */
[----:B------:R-:W-:-:S02]  /*06e0*/  HADD2.F32 R137, -RZ, R17.H0_H0 ;  /* 0x20000011ff897230 */ /* 0x000fc40000004100 */
[----:B------:R-:W-:Y:S02]  /*06f0*/  HADD2.F32 R139, -RZ, R17.H1_H1 ;  /* 0x30000011ff8b7230 */ /* 0x000fe40000004100 */
[--C-:B--2---:R-:W-:Y:S02]  /*0700*/  HADD2.F32 R121, -RZ, R117.reuse.H0_H0 ;  /* 0x20000075ff797230 */ /* 0x104fe40000004100 */
[----:B------:R-:W-:Y:S02]  /*0710*/  HADD2.F32 R16, -RZ, R117.H1_H1 ;  /* 0x30000075ff107230 */ /* 0x000fe40000004100 */
[--C-:B----4-:R-:W-:Y:S02]  /*0720*/  HADD2.F32 R125, -RZ, R115.reuse.H0_H0 ;  /* 0x20000073ff7d7230 */ /* 0x110fe40000004100 */
[----:B------:R-:W-:Y:S01]  /*0730*/  HADD2.F32 R153, -RZ, R115.H1_H1 ;  /* 0x30000073ff997230 */ /* 0x000fe20000004100 */
[----:B------:R-:W-:Y:S01]  /*0740*/  FSEL R2, R2, RZ, !P2 ;  /* 0x000000ff02027208 */ /* 0x000fe20005000000 */
[----:B------:R-:W-:-:S02]  /*0750*/  HADD2.F32 R17, -RZ, R119.H0_H0 ;  /* 0x20000077ff117230 */ /* 0x000fc40000004100 */
[----:B------:R-:W-:Y:S02]  /*0760*/  HADD2.F32 R120, -RZ, R119.H1_H1 ;  /* 0x30000077ff787230 */ /* 0x000fe40000004100 */
[--C-:B------:R-:W-:Y:S02]  /*0770*/  HADD2.F32 R131, -RZ, R14.reuse.H0_H0 ;  /* 0x2000000eff837230 */ /* 0x100fe40000004100 */
[----:B------:R-:W-:Y:S02]  /*0780*/  HADD2.F32 R134, -RZ, R14.H1_H1 ;  /* 0x3000000eff867230 */ /* 0x000fe40000004100 */
[--C-:B------:R-:W-:Y:S02]  /*0790*/  HADD2.F32 R115, -RZ, R9.reuse.H0_H0 ;  /* 0x20000009ff737230 */ /* 0x100fe40000004100 */
[----:B------:R-:W-:Y:S02]  /*07a0*/  HADD2.F32 R117, -RZ, R9.H1_H1 ;  /* 0x30000009ff757230 */ /* 0x000fe40000004100 */
[----:B------:R-:W-:Y:S01]  /*07b0*/  FADD.FTZ R9, -R2, R135 ;  /* 0x0000008702097221 */ /* 0x000fe20000010100 */
[----:B------:R-:W-:-:S02]  /*07c0*/  HADD2.F32 R161, -RZ, R113.H0_H0 ;  /* 0x20000071ffa17230 */ /* 0x000fc40000004100 */
[----:B------:R-:W-:Y:S02]  /*07d0*/  HADD2.F32 R159, -RZ, R113.H1_H1 ;  /* 0x30000071ff9f7230 */ /* 0x000fe40000004100 */
[--C-:B------:R-:W-:Y:S02]  /*07e0*/  HADD2.F32 R119, -RZ, R10.reuse.H0_H0 ;  /* 0x2000000aff777230 */ /* 0x100fe40000004100 */
[----:B------:R-:W-:Y:S02]  /*07f0*/  HADD2.F32 R14, -RZ, R10.H1_H1 ;  /* 0x3000000aff0e7230 */ /* 0x000fe40000004100 */
[C---:B------:R-:W-:Y:S01]  /*0800*/  FADD.FTZ R10, -R2.reuse, R145 ;  /* 0x00000091020a7221 */ /* 0x040fe20000010100 */
[--C-:B0-----:R-:W-:Y:S02]  /*0810*/  HADD2.F32 R127, -RZ, R12.reuse.H0_H0 ;  /* 0x2000000cff7f7230 */ /* 0x101fe40000004100 */
[----:B------:R-:W-:Y:S02]  /*0820*/  HADD2.F32 R130, -RZ, R12.H1_H1 ;  /* 0x3000000cff827230 */ /* 0x000fe40000004100 */
[----:B------:R-:W-:Y:S01]  /*0830*/  FADD.FTZ R12, -R2, R147 ;  /* 0x00000093020c7221 */ /* 0x000fe20000010100 */
[----:B------:R-:W-:-:S02]  /*0840*/  HADD2.F32 R113, -RZ, R8.H0_H0 ;  /* 0x20000008ff717230 */ /* 0x000fc40000004100 */
[----:B------:R-:W-:Y:S02]  /*0850*/  HADD2.F32 R149, -RZ, R8.H1_H1 ;  /* 0x30000008ff957230 */ /* 0x000fe40000004100 */
[C---:B------:R-:W-:Y:S01]  /*0860*/  FADD.FTZ R8, -R2.reuse, R143 ;  /* 0x0000008f02087221 */ /* 0x040fe20000010100 */
[--C-:B------:R-:W-:Y:S02]  /*0870*/  HADD2.F32 R123, -RZ, R116.reuse.H0_H0 ;  /* 0x20000074ff7b7230 */ /* 0x100fe40000004100 */
[----:B------:R-:W-:Y:S02]  /*0880*/  HADD2.F32 R122, -RZ, R116.H1_H1 ;  /* 0x30000074ff7a7230 */ /* 0x000fe40000004100 */
[--C-:B------:R-:W-:Y:S02]  /*0890*/  HADD2.F32 R157, -RZ, R114.reuse.H0_H0 ;  /* 0x20000072ff9d7230 */ /* 0x100fe40000004100 */
[----:B------:R-:W-:Y:S02]  /*08a0*/  HADD2.F32 R155, -RZ, R114.H1_H1 ;  /* 0x30000072ff9b7230 */ /* 0x000fe40000004100 */
[----:B------:R-:W-:Y:S01]  /*08b0*/  FADD.FTZ R3, -R2, R3 ;  /* 0x0000000302037221 */ /* 0x000fe20000010100 */
[----:B------:R-:W-:-:S02]  /*08c0*/  HADD2.F32 R141, -RZ, R18.H0_H0 ;  /* 0x20000012ff8d7230 */ /* 0x000fc40000004100 */
[--C-:B------:R-:W-:Y:S02]  /*08d0*/  HADD2.F32 R165, -RZ, R112.reuse.H0_H0 ;  /* 0x20000070ffa57230 */ /* 0x100fe40000004100 */
[----:B------:R-:W-:Y:S02]  /*08e0*/  HADD2.F32 R163, -RZ, R112.H1_H1 ;  /* 0x30000070ffa37230 */ /* 0x000fe40000004100 */
[--C-:B------:R-:W-:Y:S02]  /*08f0*/  HADD2.F32 R114, -RZ, R11.reuse.H1_H1 ;  /* 0x3000000bff727230 */ /* 0x100fe40000004100 */
[--C-:B------:R-:W-:Y:S02]  /*0900*/  HADD2.F32 R143, -RZ, R4.reuse.H0_H0 ;  /* 0x20000004ff8f7230 */ /* 0x100fe40000004100 */
[----:B------:R-:W-:Y:S02]  /*0910*/  HADD2.F32 R116, -RZ, R4.H1_H1 ;  /* 0x30000004ff747230 */ /* 0x000fe40000004100 */
[----:B-----5:R-:W-:Y:S01]  /*0920*/  FMUL.FTZ R4, R152, R9 ;  /* 0x0000000998047220 */ /* 0x020fe20000410000 */
[----:B------:R-:W-:-:S02]  /*0930*/  HADD2.F32 R112, -RZ, R11.H0_H0 ;  /* 0x2000000bff707230 */ /* 0x000fc40000004100 */
[----:B------:R-:W-:Y:S01]  /*0940*/  FMUL.FTZ R9, R152, R10 ;  /* 0x0000000a98097220 */ /* 0x000fe20000410000 */
[--C-:B------:R-:W-:Y:S02]  /*0950*/  HADD2.F32 R19, -RZ, R118.reuse.H0_H0 ;  /* 0x20000076ff137230 */ /* 0x100fe40000004100 */
[----:B------:R-:W-:Y:S01]  /*0960*/  FADD.FTZ R11, -R2, R137 ;  /* 0x00000089020b7221 */ /* 0x000fe20000010100 */
[----:B------:R-:W-:Y:S02]  /*0970*/  HADD2.F32 R18, -RZ, R118.H1_H1 ;  /* 0x30000076ff127230 */ /* 0x000fe40000004100 */
[----:B------:R-:W-:Y:S01]  /*0980*/  FMUL.FTZ R10, R152, R12 ;  /* 0x0000000c980a7220 */ /* 0x000fe20000410000 */
[--C-:B------:R-:W-:Y:S02]  /*0990*/  HADD2.F32 R129, -RZ, R13.reuse.H0_H0 ;  /* 0x2000000dff817230 */ /* 0x100fe40000004100 */
[----:B------:R-:W-:Y:S01]  /*09a0*/  FADD.FTZ R135, -R2, R113 ;  /* 0x0000007102877221 */ /* 0x000fe20000010100 */
[----:B------:R-:W-:-:S02]  /*09b0*/  HADD2.F32 R132, -RZ, R13.H1_H1 ;  /* 0x3000000dff847230 */ /* 0x000fc40000004100 */
[----:B------:R-:W-:Y:S01]  /*09c0*/  FADD.FTZ R13, -R2, R139 ;  /* 0x0000008b020d7221 */ /* 0x000fe20000010100 */
[--C-:B------:R-:W-:Y:S02]  /*09d0*/  HADD2.F32 R133, -RZ, R15.reuse.H0_H0 ;  /* 0x2000000fff857230 */ /* 0x100fe40000004100 */
[----:B------:R-:W-:Y:S01]  /*09e0*/  FMUL.FTZ R12, R52, R123 ;  /* 0x0000007b340c7220 */ /* 0x000fe20000410000 */
[----:B------:R-:W-:Y:S02]  /*09f0*/  HADD2.F32 R118, -RZ, R15.H1_H1 ;  /* 0x3000000fff767230 */ /* 0x000fe40000004100 */
[C---:B------:R-:W-:Y:S01]  /*0a00*/  FADD.FTZ R15, -R2.reuse, R141 ;  /* 0x0000008d020f7221 */ /* 0x040fe20000010100 */
[C---:B------:R-:W-:Y:S01]  /*0a10*/  FADD.FTZ R139, -R2.reuse, R119 ;  /* 0x00000077028b7221 */ /* 0x040fe20000010100 */
[----:B------:R-:W-:Y:S01]  /*0a20*/  FADD.FTZ R113, -R2, R114 ;  /* 0x0000007202717221 */ /* 0x000fe20000010100 */
[----:B------:R-:W-:Y:S01]  /*0a30*/  FMUL.FTZ R3, R152, R3 ;  /* 0x0000000398037220 */ /* 0x000fe20000410000 */
[C---:B------:R-:W-:Y:S01]  /*0a40*/  FADD.FTZ R147, -R2.reuse, R117 ;  /* 0x0000007502937221 */ /* 0x040fe20000010100 */
[----:B------:R-:W-:Y:S01]  /*0a50*/  FADD.FTZ R141, -R2, R112 ;  /* 0x00000070028d7221 */ /* 0x000fe20000010100 */
        /* <DEDUP_REMOVED lines=17> */
[--C-:B------:R-:W-:Y:S02]  /*0b70*/  HADD2.F32 R115, -RZ, R7.reuse.H0_H0 ;  /* 0x20000007ff737230 */ /* 0x100fe40000004100 */
[C---:B------:R-:W-:Y:S01]  /*0b80*/  FMUL.FTZ R8, R152.reuse, R8 ;  /* 0x0000000898087220 */ /* 0x040fe20000410000 */
[----:B------:R-:W-:Y:S02]  /*0b90*/  HADD2.F32 R2, -RZ, R7.H1_H1 ;  /* 0x30000007ff027230 */ /* 0x000fe40000004100 */
[----:B------:R-:W-:Y:S01]  /*0ba0*/  FMUL.FTZ R11, R53, R122 ;  /* 0x0000007a350b7220 */ /* 0x000fe20000410000 */
[----:B------:R-:W-:Y:S01]  /*0bb0*/  FADD.FTZ R136, RZ, R12 ;  /* 0x0000000cff887221 */ /* 0x000fe20000010000 */
[C---:B------:R-:W-:Y:S01]  /*0bc0*/  FMUL.FTZ R7, R152.reuse, R15 ;  /* 0x0000000f98077220 */ /* 0x040fe20000410000 */
[----:B------:R-:W-:Y:S01]  /*0bd0*/  FFMA.FTZ R138, R3, R12, RZ ;  /* 0x0000000c038a7223 */ /* 0x000fe200000100ff */
[----:B------:R-:W-:Y:S01]  /*0be0*/  FMUL.FTZ R126, R152, R153 ;  /* 0x00000099987e7220 */ /* 0x000fe20000410000 */
[----:B------:R-:W-:Y:S01]  /*0bf0*/  FMUL.FTZ R14, R54, R121 ;  /* 0x00000079360e7220 */ /* 0x000fe20000410000 */
[----:B------:R-:W-:Y:S01]  /*0c00*/  FADD.FTZ R103, R103, R16 ;  /* 0x0000001067677221 */ /* 0x000fe20000010000 */
[-C--:B------:R-:W-:Y:S01]  /*0c10*/  FFMA.FTZ R59, R6, R16.reuse, R59 ;  /* 0x00000010063b7223 */ /* 0x080fe2000001003b */
[----:B------:R-:W-:Y:S01]  /*0c20*/  FMUL.FTZ R13, R55, R16 ;  /* 0x00000010370d7220 */ /* 0x000fe20000410000 */
[----:B------:R-:W-:Y:S01]  /*0c30*/  FADD.FTZ R97, R97, R18 ;  /* 0x0000001261617221 */ /* 0x000fe20000010000 */
[-C--:B------:R-:W-:Y:S01]  /*0c40*/  FFMA.FTZ R61, R8, R18.reuse, R61 ;  /* 0x00000012083d7223 */ /* 0x080fe2000001003d */
[----:B------:R-:W-:Y:S01]  /*0c50*/  FMUL.FTZ R15, R49, R18 ;  /* 0x00000012310f7220 */ /* 0x000fe20000410000 */
[----:B------:R-:W-:Y:S01]  /*0c60*/  FADD.FTZ R153, R136, R11 ;  /* 0x0000000b88997221 */ /* 0x000fe20000010000 */
[----:B------:R-:W-:Y:S01]  /*0c70*/  FADD.FTZ R96, R96, R19 ;  /* 0x0000001360607221 */ /* 0x000fe20000010000 */
[-C--:B------:R-:W-:Y:S01]  /*0c80*/  FFMA.FTZ R60, R7, R19.reuse, R60 ;  /* 0x00000013073c7223 */ /* 0x080fe2000001003c */
[----:B------:R-:W-:Y:S01]  /*0c90*/  FMUL.FTZ R16, R48, R19 ;  /* 0x0000001330107220 */ /* 0x000fe20000410000 */
[----:B------:R-:W-:Y:S01]  /*0ca0*/  FADD.FTZ R98, R98, R17 ;  /* 0x0000001162627221 */ /* 0x000fe20000010000 */
[-C--:B------:R-:W-:Y:S01]  /*0cb0*/  FFMA.FTZ R62, R9, R17.reuse, R62 ;  /* 0x00000011093e7223 */ /* 0x080fe2000001003e */
[----:B------:R-:W-:Y:S01]  /*0cc0*/  FMUL.FTZ R18, R50, R17 ;  /* 0x0000001132127220 */ /* 0x000fe20000410000 */
[----:B------:R-:W-:Y:S01]  /*0cd0*/  FFMA.FTZ R138, R4, R11, R138 ;  /* 0x0000000b048a7223 */ /* 0x000fe2000001008a */
[----:B------:R-:W-:Y:S01]  /*0ce0*/  FADD.FTZ R99, R99, R120 ;  /* 0x0000007863637221 */ /* 0x000fe20000010000 */
[-C--:B------:R-:W-:Y:S01]  /*0cf0*/  FFMA.FTZ R63, R10, R120.reuse, R63 ;  /* 0x000000780a3f7223 */ /* 0x080fe2000001003f */
[----:B------:R-:W-:Y:S01]  /*0d00*/  FMUL.FTZ R17, R51, R120 ;  /* 0x0000007833117220 */ /* 0x000fe20000410000 */
[----:B------:R-:W-:Y:S01]  /*0d10*/  FMUL.FTZ R19, R152, R165 ;  /* 0x000000a598137220 */ /* 0x000fe20000410000 */
[----:B------:R-:W-:Y:S01]  /*0d20*/  FADD.FTZ R102, R102, R121 ;  /* 0x0000007966667221 */ /* 0x000fe20000010000 */
        /* <DEDUP_REMOVED lines=8> */
[C---:B------:R-:W-:Y:S01]  /*0db0*/  FMUL.FTZ R122, R152.reuse, R159 ;  /* 0x0000009f987a7220 */ /* 0x040fe20000410000 */
[----:B------:R-:W-:Y:S01]  /*0dc0*/  FFMA.FTZ R153, R5, R14, R138 ;  /* 0x0000000e05997223 */ /* 0x000fe2000001008a */
[----:B------:R-:W-:Y:S01]  /*0dd0*/  FMUL.FTZ R123, R152, R157 ;  /* 0x0000009d987b7220 */ /* 0x000fe20000410000 */
[----:B------:R-:W-:Y:S01]  /*0de0*/  FADD.FTZ R92, R92, R127 ;  /* 0x0000007f5c5c7221 */ /* 0x000fe20000010000 */
[-C--:B------:R-:W-:Y:S01]  /*0df0*/  FFMA.FTZ R64, R19, R127.reuse, R64 ;  /* 0x0000007f13407223 */ /* 0x080fe20000010040 */
        /* <DEDUP_REMOVED lines=20> */
[----:B------:R-:W-:-:S03]  /*0f40*/  FFMA.FTZ R153, R7, R16, R136 ;  /* 0x0000001007997223 */ /* 0x000fc60000010088 */
[----:B------:R-:W-:Y:S01]  /*0f50*/  FADD.FTZ R155, R134, R15 ;  /* 0x0000000f869b7221 */ /* 0x000fe20000010000 */
[----:B------:R-:W-:Y:S01]  /*0f60*/  FFMA.FTZ R136, R8, R15, R153 ;  /* 0x0000000f08887223 */ /* 0x000fe20000010099 */
[----:B------:R-:W-:Y:S02]  /*0f70*/  FMUL.FTZ R125, R152, R125 ;  /* 0x0000007d987d7220 */ /* 0x000fe40000410000 */
[----:B------:R-:W-:Y:S01]  /*0f80*/  FADD.FTZ R138, R155, R18 ;  /* 0x000000129b8a7221 */ /* 0x000fe20000010000 */
[----:B------:R-:W-:Y:S01]  /*0f90*/  FFMA.FTZ R153, R9, R18, R136 ;  /* 0x0000001209997223 */ /* 0x000fe20000010088 */
[----:B------:R-:W-:Y:S02]  /*0fa0*/  FADD.FTZ R90, R90, R133 ;  /* 0x000000855a5a7221 */ /* 0x000fe40000010000 */
[----:B------:R-:W-:Y:S01]  /*0fb0*/  FADD.FTZ R155, R138, R17 ;  /* 0x000000118a9b7221 */ /* 0x000fe20000010000 */
[----:B------:R-:W-:Y:S01]  /*0fc0*/  FFMA.FTZ R138, R10, R17, R153 ;  /* 0x000000110a8a7223 */ /* 0x000fe20000010099 */
[-C--:B------:R-:W-:Y:S01]  /*0fd0*/  FFMA.FTZ R70, R125, R133.reuse, R70 ;  /* 0x000000857d467223 */ /* 0x080fe20000010046 */
[----:B------:R-:W-:Y:S01]  /*0fe0*/  FMUL.FTZ R134, R42, R133 ;  /* 0x000000852a867220 */ /* 0x000fe20000410000 */
[----:B------:R-:W-:Y:S01]  /*0ff0*/  FADD.FTZ R91, R91, R118 ;  /* 0x000000765b5b7221 */ /* 0x000fe20000010000 */
[-C--:B------:R-:W-:Y:S01]  /*1000*/  FFMA.FTZ R71, R126, R118.reuse, R71 ;  /* 0x000000767e477223 */ /* 0x080fe20000010047 */
[----:B------:R-:W-:Y:S01]  /*1010*/  FMUL.FTZ R133, R43, R118 ;  /* 0x000000762b857220 */ /* 0x000fe20000410000 */
[C---:B------:R-:W-:Y:S01]  /*1020*/  FMUL.FTZ R136, R152.reuse, R149 ;  /* 0x0000009598887220 */ /* 0x040fe20000410000 */
[----:B------:R-:W-:Y:S01]  /*1030*/  FADD.FTZ R118, R155, R128 ;  /* 0x000000809b767221 */ /* 0x000fe20000010000 */
[----:B------:R-:W-:Y:S01]  /*1040*/  FFMA.FTZ R149, R19, R128, R138 ;  /* 0x0000008013957223 */ /* 0x000fe2000001008a */
[----:B------:R-:W-:-:S02]  /*1050*/  FMUL.FTZ R138, R152, R147 ;  /* 0x00000093988a7220 */ /* 0x000fc40000410000 */
[----:B------:R-:W-:Y:S01]  /*1060*/  FADD.FTZ R147, R118, R127 ;  /* 0x0000007f76937221 */ /* 0x000fe20000010000 */
[----:B------:R-:W-:Y:S01]  /*1070*/  FFMA.FTZ R118, R120, R127, R149 ;  /* 0x0000007f78767223 */ /* 0x000fe20000010095 */
[C---:B------:R-:W-:Y:S02]  /*1080*/  FMUL.FTZ R140, R152.reuse, R145 ;  /* 0x00000091988c7220 */ /* 0x040fe40000410000 */
[----:B------:R-:W-:Y:S01]  /*1090*/  FADD.FTZ R142, R147, R130 ;  /* 0x00000082938e7221 */ /* 0x000fe20000010000 */
[----:B------:R-:W-:Y:S01]  /*10a0*/  FFMA.FTZ R145, R121, R130, R118 ;  /* 0x0000008279917223 */ /* 0x000fe20000010076 */
[----:B------:R-:W-:Y:S02]  /*10b0*/  FMUL.FTZ R135, R152, R135 ;  /* 0x0000008798877220 */ /* 0x000fe40000410000 */
        /* <DEDUP_REMOVED lines=55> */
.L_x_5313:
        /* <DEDUP_REMOVED lines=16> */
.L_x_5314:
        /* <DEDUP_REMOVED lines=32> */
.L_x_5316:
[----:B------:R-:W-:Y:S05]  /*1730*/  BSYNC.RECONVERGENT B0 ;  /* 0x0000000000007941 */ /* 0x000fea0003800200 */
.L_x_5315:
        /* <DEDUP_REMOVED lines=13> */
[-C--:B---3--:R-:W-:Y:S01]  /*1810*/  @P2 IMAD R154, R154, R155.reuse, RZ ;  /* 0x0000009b9a9a2224 */ /* 0x088fe200078e02ff */
[----:B------:R-:W-:Y:S01]  /*1820*/  @!UP1 UIADD3 UR10, UPT, UPT, UR4, 0x3010, URZ ;  /* 0x00003010040a9890 */ /* 0x000fe2000fffe0ff */
[----:B------:R-:W-:-:S04]  /*1830*/  IMAD R155, R0, R155, RZ ;  /* 0x0000009b009b7224 */ /* 0x000fc800078e02ff */
[----:B-1----:R-:W1:Y:S04]  /*1840*/  LDS.128 R112, [UR5] ;  /* 0x00000005ff707984 */ /* 0x002e680008000c00 */
[----:B------:R-:W2:Y:S01]  /*1850*/  LDS.128 R116, [UR10] ;  /* 0x0000000aff747984 */ /* 0x000ea20008000c00 */
[----:B-1----:R-:W-:Y:S01]  /*1860*/  FADD.FTZ R153, RZ, R112 ;  /* 0x00000070ff997221 */ /* 0x002fe20000010000 */
[----:B------:R-:W-:Y:S01]  /*1870*/  FADD.FTZ R112, RZ, R113 ;  /* 0x00000071ff707221 */ /* 0x000fe20000010000 */
[----:B------:R-:W-:Y:S02]  /*1880*/  @P2 SHF.R.S32.HI R113, RZ, 0x1f, R154 ;  /* 0x0000001fff712819 */ /* 0x000fe4000001149a */
[----:B------:R-:W-:Y:S01]  /*1890*/  FADD.FTZ R153, R114, R153 ;  /* 0x0000009972997221 */ /* 0x000fe20000010000 */
[----:B------:R-:W-:Y:S01]  /*18a0*/  FADD.FTZ R112, R115, R112 ;  /* 0x0000007073707221 */ /* 0x000fe20000010000 */
[----:B------:R-:W-:-:S02]  /*18b0*/  SHF.R.S32.HI R114, RZ, 0x1f, R155 ;  /* 0x0000001fff727819 */ /* 0x000fc4000001149b */
[----:B--2---:R-:W-:Y:S01]  /*18c0*/  FADD.FTZ R153, R153, R116 ;  /* 0x0000007499997221 */ /* 0x004fe20000010000 */
[----:B------:R-:W-:Y:S01]  /*18d0*/  FADD.FTZ R112, R112, R117 ;  /* 0x0000007570707221 */ /* 0x000fe20000010000 */
[----:B------:R-:W-:Y:S02]  /*18e0*/  @P2 LEA.HI R113, R113, R154, RZ, 0x3 ;  /* 0x0000009a71712211 */ /* 0x000fe400078f18ff */
[----:B------:R-:W-:Y:S01]  /*18f0*/  FADD.FTZ R153, R118, R153 ;  /* 0x0000009976997221 */ /* 0x000fe20000010000 */
[----:B------:R-:W-:Y:S01]  /*1900*/  FADD.FTZ R112, R119, R112 ;  /* 0x0000007077707221 */ /* 0x000fe20000010000 */
[----:B------:R-:W-:Y:S02]  /*1910*/  LEA.HI R119, R114, R155, RZ, 0x3 ;  /* 0x0000009b72777211 */ /* 0x000fe400078f18ff */
        /* <DEDUP_REMOVED lines=21> */
.L_x_5319:
        /* <DEDUP_REMOVED lines=9> */
.L_x_5320:
        /* <DEDUP_REMOVED lines=9> */
.L_x_5321:
        /* <DEDUP_REMOVED lines=9> */
.L_x_5322:
        /* <DEDUP_REMOVED lines=9> */
.L_x_5323:
        /* <DEDUP_REMOVED lines=9> */
.L_x_5324:
        /* <DEDUP_REMOVED lines=9> */
.L_x_5325:
        /* <DEDUP_REMOVED lines=10> */
.L_x_5318:
[----:B------:R-:W1:Y:S01]  /*1e70*/  @P2 LDC R112, c[0x0][0x40c] ;  /* 0x00010300ff702b82 */ /* 0x000e620000000800 */
[-CC-:B------:R-:W-:Y:S01]  /*1e80*/  FFMA.FTZ R110, R4, R116.reuse, R153.reuse ;  /* 0x00000074046e7223 */ /* 0x180fe20000010099 */
[-CC-:B------:R-:W-:Y:S01]  /*1e90*/  FFMA.FTZ R114, R6, R116.reuse, R153.reuse ;  /* 0x0000007406727223 */ /* 0x180fe20000010099 */
[-CC-:B------:R-:W-:Y:S01]  /*1ea0*/  FFMA.FTZ R111, R3, R116.reuse, R153.reuse ;  /* 0x00000074036f7223 */ /* 0x180fe20000010099 */
[-C--:B------:R-:W-:Y:S01]  /*1eb0*/  FFMA.FTZ R115, R5, R116.reuse, R153 ;  /* 0x0000007405737223 */ /* 0x080fe20000010099 */
[----:B------:R-:W-:Y:S01]  /*1ec0*/  FADD.FTZ R113, R11, -R110 ;  /* 0x8000006e0b717221 */ /* 0x000fe20000010000 */
[----:B------:R-:W-:Y:S01]  /*1ed0*/  FADD.FTZ R155, R13, -R114 ;  /* 0x800000720d9b7221 */ /* 0x000fe20000010000 */
[----:B------:R-:W-:Y:S01]  /*1ee0*/  FADD.FTZ R111, R12, -R111 ;  /* 0x8000006f0c6f7221 */ /* 0x000fe20000010000 */
[----:B------:R-:W2:Y:S01]  /*1ef0*/  @P2 LDC R108, c[0x0][0x40c] ;  /* 0x00010300ff6c2b82 */ /* 0x000ea20000000800 */
[C---:B------:R-:W-:Y:S01]  /*1f00*/  FMUL.FTZ R113, R152.reuse, R113 ;  /* 0x0000007198717220 */ /* 0x040fe20000410000 */
[----:B------:R-:W-:Y:S01]  /*1f10*/  ISETP.GT.AND P1, PT, R151, RZ, PT ;  /* 0x000000ff9700720c */ /* 0x000fe20003f24270 */
[----:B------:R-:W-:Y:S01]  /*1f20*/  FMUL.FTZ R155, R152, R155 ;  /* 0x0000009b989b7220 */ /* 0x000fe20000410000 */
[----:B------:R-:W-:Y:S01]  /*1f30*/  FADD.FTZ R115, R14, -R115 ;  /* 0x800000730e737221 */ /* 0x000fe20000010000 */
[----:B------:R-:W-:Y:S01]  /*1f40*/  FMUL.FTZ R111, R152, R111 ;  /* 0x0000006f986f7220 */ /* 0x000fe20000410000 */
[----:B------:R-:W-:Y:S01]  /*1f50*/  FSEL R157, R113, RZ, P1 ;  /* 0x000000ff719d7208 */ /* 0x000fe20000800000 */
[----:B------:R-:W-:Y:S01]  /*1f60*/  FFMA.FTZ R154, R10, R116, R153 ;  /* 0x000000740a9a7223 */ /* 0x000fe20000010099 */
[----:B------:R-:W3:Y:S01]  /*1f70*/  @P2 LDC R109, c[0x0][0x40c] ;  /* 0x00010300ff6d2b82 */ /* 0x000ee20000000800 */
[----:B------:R-:W-:Y:S01]  /*1f80*/  FSEL R155, R155, RZ, P1 ;  /* 0x000000ff9b9b7208 */ /* 0x000fe20000800000 */
[----:B------:R-:W-:Y:S01]  /*1f90*/  FMUL.FTZ R115, R152, R115 ;  /* 0x0000007398737220 */ /* 0x000fe20000410000 */
[----:B------:R-:W-:-:S04]  /*1fa0*/  FSEL R110, R111, RZ, P1 ;  /* 0x000000ff6f6e7208 */ /* 0x000fc80000800000 */
[----:B------:R-:W-:Y:S01]  /*1fb0*/  FSEL R118, R115, RZ, P1 ;  /* 0x000000ff73767208 */ /* 0x000fe20000800000 */
[----:B------:R-:W4:Y:S01]  /*1fc0*/  @P2 LDC R159, c[0x0][0x40c] ;  /* 0x00010300ff9f2b82 */ /* 0x000f220000000800 */
[----:B-1----:R-:W-:Y:S01]  /*1fd0*/  @P2 FMUL.FTZ R113, R157, R112 ;  /* 0x000000709d712220 */ /* 0x002fe20000410000 */
[----:B------:R-:W-:-:S04]  /*1fe0*/  FFMA.FTZ R115, R7, R116, R153 ;  /* 0x0000007407737223 */ /* 0x000fc80000010099 */
[----:B------:R-:W-:Y:S01]  /*1ff0*/  FADD.FTZ R115, R16, -R115 ;  /* 0x8000007310737221 */ /* 0x000fe20000010000 */
[----:B------:R-:W-:Y:S01]  /*2000*/  @P2 F2FP.F16.F32.PACK_AB R113, RZ, R113 ;  /* 0x00000071ff71223e */ /* 0x000fe200000000ff */
[----:B--2---:R-:W-:Y:S01]  /*2010*/  @P2 FMUL.FTZ R112, R155, R108 ;  /* 0x0000006c9b702220 */ /* 0x004fe20000410000 */
[----:B------:R-:W-:Y:S01]  /*2020*/  F2FP.F16.F32.PACK_AB R108, R157, R110 ;  /* 0x0000006e9d6c723e */ /* 0x000fe200000000ff */
[----:B------:R-:W-:Y:S01]  /*2030*/  FMUL.FTZ R115, R152, R115 ;  /* 0x0000007398737220 */ /* 0x000fe20000410000 */
[----:B------:R-:W1:Y:S02]  /*2040*/  @P2 LDC R157, c[0x0][0x40c] ;  /* 0x00010300ff9d2b82 */ /* 0x000e640000000800 */
[----:B------:R-:W-:Y:S01]  /*2050*/  @P2 F2FP.F16.F32.PACK_AB R112, RZ, R112 ;  /* 0x00000070ff70223e */ /* 0x000fe200000000ff */
[----:B---3--:R-:W-:Y:S01]  /*2060*/  @P2 FMUL.FTZ R111, R118, R109 ;  /* 0x0000006d766f2220 */ /* 0x008fe20000410000 */
[----:B------:R-:W-:-:S04]  /*2070*/  F2FP.F16.F32.PACK_AB R109, R155, R118 ;  /* 0x000000769b6d723e */ /* 0x000fc800000000ff */
[----:B------:R-:W2:Y:S01]  /*2080*/  @P2 LDC R118, c[0x0][0x40c] ;  /* 0x00010300ff762b82 */ /* 0x000ea20000000800 */
[----:B------:R-:W-:Y:S01]  /*2090*/  @P2 F2FP.F16.F32.PACK_AB R111, RZ, R111 ;  /* 0x0000006fff6f223e */ /* 0x000fe200000000ff */
[----:B----4-:R-:W-:Y:S01]  /*20a0*/  @P2 FMUL.FTZ R114, R110, R159 ;  /* 0x0000009f6e722220 */ /* 0x010fe20000410000 */
[----:B------:R-:W-:Y:S02]  /*20b0*/  FFMA.FTZ R110, R8, R116, R153 ;  /* 0x00000074086e7223 */ /* 0x000fe40000010099 */
[----:B------:R-:W-:Y:S02]  /*20c0*/  @P2 PRMT R105, R111, 0x7610, R105 ;  /* 0x000076106f692816 */ /* 0x000fe40000000069 */
[----:B------:R-:W-:Y:S01]  /*20d0*/  FADD.FTZ R155, R15, -R110 ;  /* 0x8000006e0f9b7221 */ /* 0x000fe20000010000 */
[----:B------:R-:W-:Y:S02]  /*20e0*/  FSEL R110, R115, RZ, P1 ;  /* 0x000000ff736e7208 */ /* 0x000fe40000800000 */
[----:B------:R-:W-:Y:S01]  /*20f0*/  @P2 F2FP.F16.F32.PACK_AB R114, RZ, R114 ;  /* 0x00000072ff72223e */ /* 0x000fe200000000ff */
[----:B------:R-:W-:Y:S01]  /*2100*/  FMUL.FTZ R155, R152, R155 ;  /* 0x0000009b989b7220 */ /* 0x000fe20000410000 */
[----:B------:R-:W-:Y:S01]  /*2110*/  @P2 PRMT R105, R105, 0x5410, R112 ;  /* 0x0000541069692816 */ /* 0x000fe20000000070 */
[----:B-1----:R-:W-:Y:S01]  /*2120*/  @P2 FMUL.FTZ R115, R110, R157 ;  /* 0x0000009d6e732220 */ /* 0x002fe20000410000 */
[----:B------:R-:W-:Y:S01]  /*2130*/  @P2 PRMT R104, R114, 0x7610, R104 ;  /* 0x0000761072682816 */ /* 0x000fe20000000068 */
[----:B------:R-:W1:Y:S01]  /*2140*/  @P2 LDC R157, c[0x0][0x40c] ;  /* 0x00010300ff9d2b82 */ /* 0x000e620000000800 */
[----:B------:R-:W-:-:S02]  /*2150*/  FSEL R155, R155, RZ, P1 ;  /* 0x000000ff9b9b7208 */ /* 0x000fc40000800000 */
[----:B------:R-:W-:Y:S02]  /*2160*/  @P2 PRMT R104, R104, 0x5410, R113 ;  /* 0x0000541068682816 */ /* 0x000fe40000000071 */
[C---:B------:R-:W-:Y:S01]  /*2170*/  F2FP.F16.F32.PACK_AB R110, R155.reuse, R110 ;  /* 0x0000006e9b6e723e */ /* 0x040fe200000000ff */
[----:B--2---:R-:W-:Y:S01]  /*2180*/  @P2 FMUL.FTZ R118, R155, R118 ;  /* 0x000000769b762220 */ /* 0x004fe20000410000 */
[----:B------:R-:W-:Y:S01]  /*2190*/  FFMA.FTZ R155, R9, R116, R153 ;  /* 0x00000074099b7223 */ /* 0x000fe20000010099 */
[----:B------:R-:W-:-:S03]  /*21a0*/  @P2 F2FP.F16.F32.PACK_AB R115, RZ, R115 ;  /* 0x00000073ff73223e */ /* 0x000fc600000000ff */
[----:B------:R-:W-:Y:S01]  /*21b0*/  FADD.FTZ R155, R18, -R155 ;  /* 0x8000009b129b7221 */ /* 0x000fe20000010000 */
[----:B------:R-:W-:Y:S02]  /*21c0*/  @P2 F2FP.F16.F32.PACK_AB R118, RZ, R118 ;  /* 0x00000076ff76223e */ /* 0x000fe400000000ff */
[----:B------:R-:W-:Y:S01]  /*21d0*/  @P2 PRMT R106, R115, 0x7610, R106 ;  /* 0x00007610736a2816 */ /* 0x000fe2000000006a */
[----:B------:R-:W-:-:S03]  /*21e0*/  FMUL.FTZ R155, R152, R155 ;  /* 0x0000009b989b7220 */ /* 0x000fc60000410000 */
[----:B------:R-:W-:Y:S02]  /*21f0*/  @P2 PRMT R106, R106, 0x5410, R118 ;  /* 0x000054106a6a2816 */ /* 0x000fe40000000076 */
[----:B------:R-:W-:Y:S01]  /*2200*/  FSEL R114, R155, RZ, P1 ;  /* 0x000000ff9b727208 */ /* 0x000fe20000800000 */
[----:B------:R-:W-:-:S04]  /*2210*/  FADD.FTZ R155, R17, -R154 ;  /* 0x8000009a119b7221 */ /* 0x000fc80000010000 */
[----:B-1----:R-:W-:Y:S01]  /*2220*/  @P2 FMUL.FTZ R113, R114, R157 ;  /* 0x0000009d72712220 */ /* 0x002fe20000410000 */
[----:B------:R-:W-:-:S04]  /*2230*/  FMUL.FTZ R155, R152, R155 ;  /* 0x0000009b989b7220 */ /* 0x000fc80000410000 */
[----:B------:R-:W-:Y:S02]  /*2240*/  @P2 F2FP.F16.F32.PACK_AB R113, RZ, R113 ;  /* 0x00000071ff71223e */ /* 0x000fe400000000ff */
        /* <DEDUP_REMOVED lines=8> */
.L_x_5317:
[----:B------:R-:W-:Y:S01]  /*22d0*/  UMOV UR4, UR8 ;  /* 0x0000000800047c82 */ /* 0x000fe20008000000 */
[----:B------:R-:W-:Y:S01]  /*22e0*/  UMOV UR5, UR9 ;  /* 0x0000000900057c82 */ /* 0x000fe20008000000 */
[----:B------:R-:W-:-:S04]  /*22f0*/  UISETP.NE.U32.AND UP0, UPT, UR4, URZ, UPT ;  /* 0x000000ff0400728c */ /* 0x000fc8000bf05070 */
[----:B------:R-:W-:-:S09]  /*2300*/  UISETP.NE.AND.EX UP0, UPT, UR5, URZ, UPT, UP0 ;  /* 0x000000ff0500728c */ /* 0x000fd2000bf05300 */
[----:B------:R-:W-:Y:S05]  /*2310*/  BRA.U UP0, `(.L_x_5327) ;  /* 0x0000000500087547 */ /* 0x000fea000b800000 */
[----:B------:R-:W-:Y:S01]  /*2320*/  ISETP.GT.AND P1, PT, R151, RZ, PT ;  /* 0x000000ff9700720c */ /* 0x000fe20003f24270 */
[--C-:B------:R-:W-:Y:S01]  /*2330*/  HADD2.F32 R161, -RZ, R28.reuse.H1_H1 ;  /* 0x3000001cffa17230 */ /* 0x100fe20000004100 */
[----:B------:R-:W1:Y:S01]  /*2340*/  @P2 LDC R114, c[0x0][0x40c] ;  /* 0x00010300ff722b82 */ /* 0x000e620000000800 */
[----:B------:R-:W-:Y:S02]  /*2350*/  HADD2.F32 R159, -RZ, R28.H0_H0 ;  /* 0x2000001cff9f7230 */ /* 0x000fe40000004100 */
[--C-:B------:R-:W-:Y:S02]  /*2360*/  HADD2.F32 R157, -RZ, R29.reuse.H1_H1 ;  /* 0x3000001dff9d7230 */ /* 0x100fe40000004100 */
[----:B------:R-:W-:Y:S02]  /*2370*/  HADD2.F32 R155, -RZ, R29.H0_H0 ;  /* 0x2000001dff9b7230 */ /* 0x000fe40000004100 */
[----:B------:R-:W-:Y:S01]  /*2380*/  HADD2.F32 R115, -RZ, R30.H0_H0 ;  /* 0x2000001eff737230 */ /* 0x000fe20000004100 */
[----:B------:R-:W2:Y:S03]  /*2390*/  @P2 LDC R154, c[0x0][0x40c] ;  /* 0x00010300ff9a2b82 */ /* 0x000ea60000000800 */
[-CC-:B------:R-:W-:Y:S01]  /*23a0*/  @P1 FFMA.FTZ R112, R4, R116.reuse, R153.reuse ;  /* 0x0000007404701223 */ /* 0x180fe20000010099 */
[-CC-:B------:R-:W-:Y:S01]  /*23b0*/  @P1 FFMA.FTZ R113, R3, R116.reuse, R153.reuse ;  /* 0x0000007403711223 */ /* 0x180fe20000010099 */
[-CC-:B------:R-:W-:Y:S01]  /*23c0*/  @P1 FFMA.FTZ R118, R8, R116.reuse, R153.reuse ;  /* 0x0000007408761223 */ /* 0x180fe20000010099 */
[----:B------:R-:W-:Y:S01]  /*23d0*/  @P1 FFMA.FTZ R163, R9, R116, R153 ;  /* 0x0000007409a31223 */ /* 0x000fe20000010099 */
[----:B------:R-:W-:Y:S01]  /*23e0*/  @P1 FADD.FTZ R112, R11, -R112 ;  /* 0x800000700b701221 */ /* 0x000fe20000010000 */
[----:B------:R-:W-:Y:S01]  /*23f0*/  @P1 FADD.FTZ R113, R12, -R113 ;  /* 0x800000710c711221 */ /* 0x000fe20000010000 */
[----:B------:R-:W-:Y:S01]  /*2400*/  @P1 FADD.FTZ R118, R15, -R118 ;  /* 0x800000760f761221 */ /* 0x000fe20000010000 */
[----:B------:R-:W3:Y:S01]  /*2410*/  @P2 LDC R156, c[0x0][0x40c] ;  /* 0x00010300ff9c2b82 */ /* 0x000ee20000000800 */
[----:B------:R-:W-:Y:S01]  /*2420*/  @P1 FFMA.FTZ R161, R152, R112, R161 ;  /* 0x0000007098a11223 */ /* 0x000fe200000100a1 */
[-C--:B------:R-:W-:Y:S01]  /*2430*/  @P1 FFMA.FTZ R112, R6, R116.reuse, R153 ;  /* 0x0000007406701223 */ /* 0x080fe20000010099 */
[----:B------:R-:W-:Y:S01]  /*2440*/  @P1 FFMA.FTZ R159, R152, R113, R159 ;  /* 0x00000071989f1223 */ /* 0x000fe2000001009f */
[----:B------:R-:W-:Y:S01]  /*2450*/  @P1 FFMA.FTZ R113, R5, R116, R153 ;  /* 0x0000007405711223 */ /* 0x000fe20000010099 */
[----:B------:R-:W-:Y:S01]  /*2460*/  @P1 FADD.FTZ R158, R18, -R163 ;  /* 0x800000a3129e1221 */ /* 0x000fe20000010000 */
[----:B------:R-:W-:Y:S01]  /*2470*/  @P1 FADD.FTZ R112, R13, -R112 ;  /* 0x800000700d701221 */ /* 0x000fe20000010000 */
[----:B-1----:R-:W-:Y:S01]  /*2480*/  @P2 FMUL.FTZ R161, R161, R114 ;  /* 0x00000072a1a12220 */ /* 0x002fe20000410000 */
[----:B------:R-:W-:Y:S01]  /*2490*/  @P1 FADD.FTZ R113, R14, -R113 ;  /* 0x800000710e711221 */ /* 0x000fe20000010000 */
[----:B------:R-:W1:Y:S01]  /*24a0*/  @P2 LDC R114, c[0x0][0x40c] ;  /* 0x00010300ff722b82 */ /* 0x000e620000000800 */
[----:B------:R-:W-:Y:S01]  /*24b0*/  @P1 FFMA.FTZ R157, R152, R112, R157 ;  /* 0x00000070989d1223 */ /* 0x000fe2000001009d */
[----:B------:R-:W-:-:S02]  /*24c0*/  HADD2.F32 R163, -RZ, R31.H0_H0 ;  /* 0x2000001fffa37230 */ /* 0x000fc40000004100 */
[C---:B------:R-:W-:Y:S01]  /*24d0*/  @P1 FFMA.FTZ R155, R152.reuse, R113, R155 ;  /* 0x00000071989b1223 */ /* 0x040fe2000001009b */
[----:B------:R-:W-:Y:S01]  /*24e0*/  @P1 FFMA.FTZ R113, R7, R116, R153 ;  /* 0x0000007407711223 */ /* 0x000fe20000010099 */
[----:B------:R-:W-:Y:S01]  /*24f0*/  @P2 F2FP.F16.F32.PACK_AB R161, RZ, R161 ;  /* 0x000000a1ffa1223e */ /* 0x000fe200000000ff */
[----:B------:R-:W-:Y:S01]  /*2500*/  @P1 FFMA.FTZ R163, R152, R158, R163 ;  /* 0x0000009e98a31223 */ /* 0x000fe200000100a3 */
[----:B------:R-:W4:Y:S01]  /*2510*/  @P2 LDC R112, c[0x0][0x40c] ;  /* 0x00010300ff702b82 */ /* 0x000f220000000800 */
[----:B------:R-:W-:Y:S01]  /*2520*/  @P1 FADD.FTZ R113, R16, -R113 ;  /* 0x8000007110711221 */ /* 0x000fe20000010000 */
[----:B--2---:R-:W-:-:S03]  /*2530*/  @P2 FMUL.FTZ R155, R155, R154 ;  /* 0x0000009a9b9b2220 */ /* 0x004fc60000410000 */
[C---:B------:R-:W-:Y:S01]  /*2540*/  @P1 FFMA.FTZ R115, R152.reuse, R113, R115 ;  /* 0x0000007198731223 */ /* 0x040fe20000010073 */
[----:B------:R-:W-:Y:S02]  /*2550*/  HADD2.F32 R113, -RZ, R30.H1_H1 ;  /* 0x3000001eff717230 */ /* 0x000fe40000004100 */
[----:B---3--:R-:W-:Y:S01]  /*2560*/  @P2 FMUL.FTZ R157, R157, R156 ;  /* 0x0000009c9d9d2220 */ /* 0x008fe20000410000 */
[----:B------:R-:W-:Y:S02]  /*2570*/  @P2 F2FP.F16.F32.PACK_AB R155, RZ, R155 ;  /* 0x0000009bff9b223e */ /* 0x000fe400000000ff */
[----:B------:R-:W-:Y:S02]  /*2580*/  @P1 FFMA.FTZ R113, R152, R118, R113 ;  /* 0x0000007698711223 */ /* 0x000fe40000010071 */
[----:B------:R-:W-:Y:S01]  /*2590*/  @P2 F2FP.F16.F32.PACK_AB R157, RZ, R157 ;  /* 0x0000009dff9d223e */ /* 0x000fe200000000ff */
[----:B------:R-:W2:Y:S01]  /*25a0*/  @P2 LDC R118, c[0x0][0x40c] ;  /* 0x00010300ff762b82 */ /* 0x000ea20000000800 */
[----:B------:R-:W-:Y:S01]  /*25b0*/  @P2 PRMT R105, R155, 0x7610, R105 ;  /* 0x000076109b692816 */ /* 0x000fe20000000069 */
[----:B-1----:R-:W-:-:S03]  /*25c0*/  @P2 FMUL.FTZ R114, R113, R114 ;  /* 0x0000007271722220 */ /* 0x002fc60000410000 */
[----:B------:R-:W-:Y:S02]  /*25d0*/  @P2 PRMT R105, R105, 0x5410, R157 ;  /* 0x0000541069692816 */ /* 0x000fe4000000009d */
[----:B------:R-:W-:Y:S01]  /*25e0*/  @P2 F2FP.F16.F32.PACK_AB R114, RZ, R114 ;  /* 0x00000072ff72223e */ /* 0x000fe200000000ff */
[----:B----4-:R-:W-:Y:S02]  /*25f0*/  @P2 FMUL.FTZ R159, R159, R112 ;  /* 0x000000709f9f2220 */ /* 0x010fe40000410000 */
[----:B------:R-:W1:Y:S03]  /*2600*/  @P2 LDC R112, c[0x0][0x40c] ;  /* 0x00010300ff702b82 */ /* 0x000e660000000800 */
[----:B------:R-:W-:-:S04]  /*2610*/  @P2 F2FP.F16.F32.PACK_AB R159, RZ, R159 ;  /* 0x0000009fff9f223e */ /* 0x000fc800000000ff */
[----:B------:R-:W-:Y:S01]  /*2620*/  @P2 PRMT R104, R159, 0x7610, R104 ;  /* 0x000076109f682816 */ /* 0x000fe20000000068 */
[----:B--2---:R-:W-:-:S03]  /*2630*/  @P2 FMUL.FTZ R118, R115, R118 ;  /* 0x0000007673762220 */ /* 0x004fc60000410000 */
[----:B------:R-:W-:Y:S02]  /*2640*/  @P2 PRMT R104, R104, 0x5410, R161 ;  /* 0x0000541068682816 */ /* 0x000fe400000000a1 */
[----:B------:R-:W-:-:S04]  /*2650*/  @P2 F2FP.F16.F32.PACK_AB R118, RZ, R118 ;  /* 0x00000076ff76223e */ /* 0x000fc800000000ff */
[----:B------:R-:W-:Y:S01]  /*2660*/  @P2 PRMT R106, R118, 0x7610, R106 ;  /* 0x00007610766a2816 */ /* 0x000fe2000000006a */
[----:B-1----:R-:W-:-:S03]  /*2670*/  @P2 FMUL.FTZ R112, R163, R112 ;  /* 0x00000070a3702220 */ /* 0x002fc60000410000 */
        /* <DEDUP_REMOVED lines=12> */
.L_x_5327:
[----:B------:R-:W-:Y:S01]  /*2740*/  ISETP.GT.AND P3, PT, R151, RZ, PT ;  /* 0x000000ff9700720c */ /* 0x000fe20003f64270 */
[----:B------:R-:W-:Y:S01]  /*2750*/  @P1 FFMA.FTZ R109, R3, R116, R153 ;  /* 0x00000074036d1223 */ /* 0x000fe20000010099 */
[--C-:B------:R-:W-:Y:S01]  /*2760*/  HADD2.F32 R161, -RZ, R28.reuse.H0_H0 ;  /* 0x2000001cffa17230 */ /* 0x100fe20000004100 */
[----:B------:R-:W1:Y:S01]  /*2770*/  @P2 LDC R158, c[0x0][0x40c] ;  /* 0x00010300ff9e2b82 */ /* 0x000e620000000800 */
[----:B------:R-:W-:Y:S02]  /*2780*/  HADD2.F32 R159, -RZ, R28.H1_H1 ;  /* 0x3000001cff9f7230 */ /* 0x000fe40000004100 */
[----:B------:R-:W-:Y:S01]  /*2790*/  @P1 FADD.FTZ R109, R12, -R109 ;  /* 0x8000006d0c6d1221 */ /* 0x000fe20000010000 */
[----:B------:R-:W-:Y:S02]  /*27a0*/  HADD2.F32 R157, -RZ, R29.H0_H0 ;  /* 0x2000001dff9d7230 */ /* 0x000fe40000004100 */
[--C-:B------:R-:W-:Y:S02]  /*27b0*/  HADD2.F32 R110, -RZ, R30.reuse.H0_H0 ;  /* 0x2000001eff6e7230 */ /* 0x100fe40000004100 */
[----:B------:R-:W-:Y:S01]  /*27c0*/  @P1 FFMA.FTZ R161, R152, R109, R161 ;  /* 0x0000006d98a11223 */ /* 0x000fe200000100a1 */
[----:B------:R-:W-:Y:S01]  /*27d0*/  HADD2.F32 R155, -RZ, R30.H1_H1 ;  /* 0x3000001eff9b7230 */ /* 0x000fe20000004100 */
[----:B------:R-:W2:Y:S01]  /*27e0*/  @P2 LDC R156, c[0x0][0x40c] ;  /* 0x00010300ff9c2b82 */ /* 0x000ea20000000800 */
[----:B------:R-:W-:-:S02]  /*27f0*/  HADD2.F32 R115, -RZ, R31.H1_H1 ;  /* 0x3000001fff737230 */ /* 0x000fc40000004100 */
[-CC-:B------:R-:W-:Y:S01]  /*2800*/  @P3 FFMA.FTZ R108, R4, R116.reuse, R153.reuse ;  /* 0x00000074046c3223 */ /* 0x180fe20000010099 */
[-CC-:B------:R-:W-:Y:S01]  /*2810*/  @P3 FFMA.FTZ R111, R5, R116.reuse, R153.reuse ;  /* 0x00000074056f3223 */ /* 0x180fe20000010099 */
[-CC-:B------:R-:W-:Y:S01]  /*2820*/  @P3 FFMA.FTZ R109, R7, R116.reuse, R153.reuse ;  /* 0x00000074076d3223 */ /* 0x180fe20000010099 */
[----:B------:R-:W-:Y:S01]  /*2830*/  @P3 FFMA.FTZ R114, R10, R116, R153 ;  /* 0x000000740a723223 */ /* 0x000fe20000010099 */
[----:B------:R-:W-:Y:S01]  /*2840*/  @P3 FADD.FTZ R108, R11, -R108 ;  /* 0x8000006c0b6c3221 */ /* 0x000fe20000010000 */
[----:B------:R-:W-:Y:S01]  /*2850*/  @P3 FADD.FTZ R111, R14, -R111 ;  /* 0x8000006f0e6f3221 */ /* 0x000fe20000010000 */
[----:B------:R-:W3:Y:S01]  /*2860*/  @P2 LDC R154, c[0x0][0x40c] ;  /* 0x00010300ff9a2b82 */ /* 0x000ee20000000800 */
[----:B------:R-:W-:Y:S01]  /*2870*/  @P3 FADD.FTZ R114, R17, -R114 ;  /* 0x8000007211723221 */ /* 0x000fe20000010000 */
[----:B------:R-:W-:Y:S01]  /*2880*/  @P3 FFMA.FTZ R159, R152, R108, R159 ;  /* 0x0000006c989f3223 */ /* 0x000fe2000001009f */
[----:B------:R-:W-:Y:S01]  /*2890*/  @P3 FFMA.FTZ R108, R6, R116, R153 ;  /* 0x00000074066c3223 */ /* 0x000fe20000010099 */
[----:B------:R-:W-:Y:S01]  /*28a0*/  @P3 FFMA.FTZ R157, R152, R111, R157 ;  /* 0x0000006f989d3223 */ /* 0x000fe2000001009d */
[----:B------:R-:W-:Y:S01]  /*28b0*/  @P3 FADD.FTZ R111, R16, -R109 ;  /* 0x8000006d106f3221 */ /* 0x000fe20000010000 */
[----:B------:R-:W-:-:S02]  /*28c0*/  HADD2.F32 R109, -RZ, R29.H1_H1 ;  /* 0x3000001dff6d7230 */ /* 0x000fc40000004100 */
[----:B------:R-:W-:Y:S01]  /*28d0*/  @P3 FADD.FTZ R108, R13, -R108 ;  /* 0x8000006c0d6c3221 */ /* 0x000fe20000010000 */
[C---:B------:R-:W-:Y:S01]  /*28e0*/  @P3 FFMA.FTZ R115, R152.reuse, R114, R115 ;  /* 0x0000007298733223 */ /* 0x040fe20000010073 */
[C---:B------:R-:W-:Y:S01]  /*28f0*/  @P3 FFMA.FTZ R110, R152.reuse, R111, R110 ;  /* 0x0000006f986e3223 */ /* 0x040fe2000001006e */
[----:B------:R-:W-:Y:S01]  /*2900*/  @P3 FFMA.FTZ R111, R9, R116, R153 ;  /* 0x00000074096f3223 */ /* 0x000fe20000010099 */
[----:B------:R-:W-:Y:S01]  /*2910*/  @P3 FFMA.FTZ R109, R152, R108, R109 ;  /* 0x0000006c986d3223 */ /* 0x000fe2000001006d */
[----:B------:R-:W-:Y:S01]  /*2920*/  @P3 FFMA.FTZ R108, R8, R116, R153 ;  /* 0x00000074086c3223 */ /* 0x000fe20000010099 */
[----:B------:R-:W4:Y:S01]  /*2930*/  @P2 LDC R112, c[0x0][0x40c] ;  /* 0x00010300ff702b82 */ /* 0x000f220000000800 */
[----:B-1----:R-:W-:Y:S02]  /*2940*/  @P2 FMUL.FTZ R113, R159, R158 ;  /* 0x0000009e9f712220 */ /* 0x002fe40000410000 */
[----:B------:R-:W-:Y:S01]  /*2950*/  @P3 FADD.FTZ R108, R15, -R108 ;  /* 0x8000006c0f6c3221 */ /* 0x000fe20000010000 */
[----:B--2---:R-:W-:-:S02]  /*2960*/  @P2 FMUL.FTZ R156, R157, R156 ;  /* 0x0000009c9d9c2220 */ /* 0x004fc40000410000 */
[----:B------:R-:W-:Y:S01]  /*2970*/  @P2 F2FP.F16.F32.PACK_AB R113, RZ, R113 ;  /* 0x00000071ff71223e */ /* 0x000fe200000000ff */
[----:B------:R-:W-:Y:S01]  /*2980*/  @P3 FFMA.FTZ R155, R152, R108, R155 ;  /* 0x0000006c989b3223 */ /* 0x000fe2000001009b */
[----:B------:R-:W-:Y:S01]  /*2990*/  @P3 FADD.FTZ R108, R18, -R111 ;  /* 0x8000006f126c3221 */ /* 0x000fe20000010000 */
[----:B------:R-:W-:Y:S01]  /*29a0*/  HADD2.F32 R111, -RZ, R31.H0_H0 ;  /* 0x2000001fff6f7230 */ /* 0x000fe20000004100 */
[----:B------:R-:W1:Y:S01]  /*29b0*/  @P2 LDC R163, c[0x0][0x40c] ;  /* 0x00010300ffa32b82 */ /* 0x000e620000000800 */
[C---:B---3--:R-:W-:Y:S01]  /*29c0*/  @P2 FMUL.FTZ R158, R109.reuse, R154 ;  /* 0x0000009a6d9e2220 */ /* 0x048fe20000410000 */
[----:B------:R-:W-:Y:S02]  /*29d0*/  @P2 F2FP.F16.F32.PACK_AB R154, RZ, R156 ;  /* 0x0000009cff9a223e */ /* 0x000fe400000000ff */
[----:B------:R-:W-:Y:S01]  /*29e0*/  @P3 FFMA.FTZ R111, R152, R108, R111 ;  /* 0x0000006c986f3223 */ /* 0x000fe2000001006f */
[----:B------:R-:W-:Y:S02]  /*29f0*/  F2FP.F16.F32.PACK_AB R109, R109, R157 ;  /* 0x0000009d6d6d723e */ /* 0x000fe400000000ff */
[----:B------:R-:W-:Y:S01]  /*2a00*/  @P2 F2FP.F16.F32.PACK_AB R156, RZ, R158 ;  /* 0x0000009eff9c223e */ /* 0x000fe200000000ff */
[----:B------:R-:W2:Y:S01]  /*2a10*/  @P2 LDC R114, c[0x0][0x40c] ;  /* 0x00010300ff722b82 */ /* 0x000ea20000000800 */
[----:B------:R-:W-:-:S04]  /*2a20*/  @P2 PRMT R105, R154, 0x7610, R105 ;  /* 0x000076109a692816 */ /* 0x000fc80000000069 */
[----:B------:R-:W-:Y:S01]  /*2a30*/  @P2 PRMT R105, R105, 0x5410, R156 ;  /* 0x0000541069692816 */ /* 0x000fe2000000009c */
[----:B----4-:R-:W-:Y:S02]  /*2a40*/  @P2 FMUL.FTZ R112, R161, R112 ;  /* 0x00000070a1702220 */ /* 0x010fe40000410000 */
[----:B------:R-:W3:Y:S03]  /*2a50*/  @P2 LDC R108, c[0x0][0x40c] ;  /* 0x00010300ff6c2b82 */ /* 0x000ee60000000800 */
[----:B------:R-:W-:-:S04]  /*2a60*/  @P2 F2FP.F16.F32.PACK_AB R112, RZ, R112 ;  /* 0x00000070ff70223e */ /* 0x000fc800000000ff */
[----:B------:R-:W-:Y:S01]  /*2a70*/  @P2 PRMT R104, R112, 0x7610, R104 ;  /* 0x0000761070682816 */ /* 0x000fe20000000068 */
[----:B------:R-:W4:Y:S01]  /*2a80*/  @P2 LDC R118, c[0x0][0x40c] ;  /* 0x00010300ff762b82 */ /* 0x000f220000000800 */
[----:B-1----:R-:W-:Y:S01]  /*2a90*/  @P2 FMUL.FTZ R163, R110, R163 ;  /* 0x000000a36ea32220 */ /* 0x002fe20000410000 */
[----:B------:R-:W-:Y:S02]  /*2aa0*/  F2FP.F16.F32.PACK_AB R110, R155, R110 ;  /* 0x0000006e9b6e723e */ /* 0x000fe400000000ff */
[----:B------:R-:W-:Y:S02]  /*2ab0*/  @P2 PRMT R104, R104, 0x5410, R113 ;  /* 0x0000541068682816 */ /* 0x000fe40000000071 */
[----:B------:R-:W-:Y:S01]  /*2ac0*/  @P2 F2FP.F16.F32.PACK_AB R158, RZ, R163 ;  /* 0x000000a3ff9e223e */ /* 0x000fe200000000ff */
[----:B--2---:R-:W-:Y:S01]  /*2ad0*/  @P2 FMUL.FTZ R114, R111, R114 ;  /* 0x000000726f722220 */ /* 0x004fe20000410000 */
[----:B------:R-:W-:Y:S02]  /*2ae0*/  F2FP.F16.F32.PACK_AB R111, R115, R111 ;  /* 0x0000006f736f723e */ /* 0x000fe400000000ff */
[----:B------:R-:W-:-:S02]  /*2af0*/  @P2 PRMT R106, R158, 0x7610, R106 ;  /* 0x000076109e6a2816 */ /* 0x000fc4000000006a */
[----:B------:R-:W-:Y:S01]  /*2b00*/  @P2 F2FP.F16.F32.PACK_AB R114, RZ, R114 ;  /* 0x00000072ff72223e */ /* 0x000fe200000000ff */
[----:B---3--:R-:W-:-:S03]  /*2b10*/  @P2 FMUL.FTZ R160, R155, R108 ;  /* 0x0000006c9ba02220 */ /* 0x008fc60000410000 */
[----:B------:R-:W-:Y:S02]  /*2b20*/  @P2 PRMT R107, R114, 0x7610, R107 ;  /* 0x00007610726b2816 */ /* 0x000fe4000000006b */
[----:B------:R-:W-:Y:S02]  /*2b30*/  F2FP.F16.F32.PACK_AB R108, R159, R161 ;  /* 0x000000a19f6c723e */ /* 0x000fe400000000ff */
[----:B------:R-:W-:Y:S01]  /*2b40*/  @P2 F2FP.F16.F32.PACK_AB R160, RZ, R160 ;  /* 0x000000a0ffa0223e */ /* 0x000fe200000000ff */
[----:B----4-:R-:W-:-:S03]  /*2b50*/  @P2 FMUL.FTZ R118, R115, R118 ;  /* 0x0000007673762220 */ /* 0x010fc60000410000 */
[----:B------:R-:W-:Y:S02]  /*2b60*/  @P2 PRMT R106, R106, 0x5410, R160 ;  /* 0x000054106a6a2816 */ /* 0x000fe400000000a0 */
[----:B------:R-:W-:-:S04]  /*2b70*/  @P2 F2FP.F16.F32.PACK_AB R118, RZ, R118 ;  /* 0x00000076ff76223e */ /* 0x000fc800000000ff */
[----:B------:R-:W-:-:S07]  /*2b80*/  @P2 PRMT R107, R107, 0x5410, R118 ;  /* 0x000054106b6b2816 */ /* 0x000fce0000000076 */
.L_x_5326:
        /* <DEDUP_REMOVED lines=11> */
[--C-:B-1----:R-:W-:Y:S01]  /*2c40*/  HADD2.F32 R111, -RZ, R24.reuse.H0_H0 ;  /* 0x20000018ff6f7230 */ /* 0x102fe20000004100 */
[----:B------:R-:W1:Y:S01]  /*2c50*/  @P2 LDC R118, c[0x0][0x40c] ;  /* 0x00010300ff762b82 */ /* 0x000e620000000800 */
[----:B------:R-:W-:Y:S02]  /*2c60*/  HADD2.F32 R109, -RZ, R24.H1_H1 ;  /* 0x30000018ff6d7230 */ /* 0x000fe40000004100 */
[--C-:B------:R-:W-:Y:S02]  /*2c70*/  HADD2.F32 R157, -RZ, R26.reuse.H0_H0 ;  /* 0x2000001aff9d7230 */ /* 0x100fe40000004100 */
[--C-:B------:R-:W-:Y:S02]  /*2c80*/  HADD2.F32 R161, -RZ, R25.reuse.H1_H1 ;  /* 0x30000019ffa17230 */ /* 0x100fe40000004100 */
[----:B------:R-:W-:Y:S01]  /*2c90*/  HADD2.F32 R115, -RZ, R25.H0_H0 ;  /* 0x20000019ff737230 */ /* 0x000fe20000004100 */
[----:B------:R-:W2:Y:S01]  /*2ca0*/  @P2 LDC R156, c[0x0][0x40c] ;  /* 0x00010300ff9c2b82 */ /* 0x000ea20000000800 */
[----:B------:R-:W-:-:S02]  /*2cb0*/  HADD2.F32 R159, -RZ, R26.H1_H1 ;  /* 0x3000001aff9f7230 */ /* 0x000fc40000004100 */
[-CC-:B------:R-:W-:Y:S01]  /*2cc0*/  @P3 FFMA.FTZ R113, R19, R116.reuse, R153.reuse ;  /* 0x0000007413713223 */ /* 0x180fe20000010099 */
[-CC-:B------:R-:W-:Y:S01]  /*2cd0*/  @P3 FFMA.FTZ R108, R120, R116.reuse, R153.reuse ;  /* 0x00000074786c3223 */ /* 0x180fe20000010099 */
[-C--:B------:R-:W-:Y:S02]  /*2ce0*/  @P3 FFMA.FTZ R155, R121, R116.reuse, R153 ;  /* 0x00000074799b3223 */ /* 0x080fe40000010099 */
[----:B------:R-:W-:Y:S01]  /*2cf0*/  @P3 FADD.FTZ R113, R128, -R113 ;  /* 0x8000007180713221 */ /* 0x000fe20000010000 */
[----:B------:R-:W-:Y:S01]  /*2d00*/  @P3 FADD.FTZ R108, R127, -R108 ;  /* 0x8000006c7f6c3221 */ /* 0x000fe20000010000 */
[----:B------:R-:W3:Y:S01]  /*2d10*/  @P2 LDC R154, c[0x0][0x40c] ;  /* 0x00010300ff9a2b82 */ /* 0x000ee20000000800 */
[----:B------:R-:W-:Y:S01]  /*2d20*/  @P3 FADD.FTZ R155, R130, -R155 ;  /* 0x8000009b829b3221 */ /* 0x000fe20000010000 */
[C---:B------:R-:W-:Y:S01]  /*2d30*/  @P3 FFMA.FTZ R111, R152.reuse, R113, R111 ;  /* 0x00000071986f3223 */ /* 0x040fe2000001006f */
[----:B------:R-:W-:Y:S01]  /*2d40*/  @P3 FFMA.FTZ R113, R123, R116, R153 ;  /* 0x000000747b713223 */ /* 0x000fe20000010099 */
[----:B------:R-:W-:Y:S01]  /*2d50*/  @P3 FFMA.FTZ R109, R152, R108, R109 ;  /* 0x0000006c986d3223 */ /* 0x000fe2000001006d */
[-C--:B------:R-:W-:Y:S01]  /*2d60*/  @P3 FFMA.FTZ R108, R122, R116.reuse, R153 ;  /* 0x000000747a6c3223 */ /* 0x080fe20000010099 */
[----:B------:R-:W-:Y:S01]  /*2d70*/  @P3 FFMA.FTZ R115, R152, R155, R115 ;  /* 0x0000009b98733223 */ /* 0x000fe20000010073 */
[----:B------:R-:W-:Y:S01]  /*2d80*/  @P3 FADD.FTZ R110, R132, -R113 ;  /* 0x80000071846e3221 */ /* 0x000fe20000010000 */
[----:B------:R-:W4:Y:S01]  /*2d90*/  @P2 LDC R158, c[0x0][0x40c] ;  /* 0x00010300ff9e2b82 */ /* 0x000f220000000800 */
[----:B------:R-:W-:Y:S01]  /*2da0*/  @P3 FADD.FTZ R108, R129, -R108 ;  /* 0x8000006c816c3221 */ /* 0x000fe20000010000 */
[----:B------:R-:W-:Y:S01]  /*2db0*/  @P3 FFMA.FTZ R113, R125, R116, R153 ;  /* 0x000000747d713223 */ /* 0x000fe20000010099 */
[----:B------:R-:W-:Y:S01]  /*2dc0*/  @P3 FFMA.FTZ R157, R152, R110, R157 ;  /* 0x0000006e989d3223 */ /* 0x000fe2000001009d */
[----:B------:R-:W-:-:S02]  /*2dd0*/  HADD2.F32 R155, -RZ, R27.H0_H0 ;  /* 0x2000001bff9b7230 */ /* 0x000fc40000004100 */
[----:B------:R-:W-:Y:S01]  /*2de0*/  @P3 FFMA.FTZ R161, R152, R108, R161 ;  /* 0x0000006c98a13223 */ /* 0x000fe200000100a1 */
[----:B------:R-:W-:Y:S01]  /*2df0*/  @P3 FFMA.FTZ R108, R124, R116, R153 ;  /* 0x000000747c6c3223 */ /* 0x000fe20000010099 */
[----:B------:R-:W-:Y:S01]  /*2e00*/  @P3 FADD.FTZ R113, R134, -R113 ;  /* 0x8000007186713221 */ /* 0x000fe20000010000 */
[----:B------:R-:W5:Y:S01]  /*2e10*/  @P2 LDC R110, c[0x0][0x40c] ;  /* 0x00010300ff6e2b82 */ /* 0x000f620000000800 */
[----:B-1----:R-:W-:Y:S01]  /*2e20*/  @P2 FMUL.FTZ R118, R111, R118 ;  /* 0x000000766f762220 */ /* 0x002fe20000410000 */
[----:B------:R-:W-:Y:S01]  /*2e30*/  @P3 FADD.FTZ R108, R131, -R108 ;  /* 0x8000006c836c3221 */ /* 0x000fe20000010000 */
[C---:B------:R-:W-:Y:S01]  /*2e40*/  @P3 FFMA.FTZ R155, R152.reuse, R113, R155 ;  /* 0x00000071989b3223 */ /* 0x040fe2000001009b */
[----:B------:R-:W-:Y:S02]  /*2e50*/  HADD2.F32 R113, -RZ, R27.H1_H1 ;  /* 0x3000001bff717230 */ /* 0x000fe40000004100 */
[----:B--2---:R-:W-:Y:S01]  /*2e60*/  @P2 FMUL.FTZ R156, R115, R156 ;  /* 0x0000009c739c2220 */ /* 0x004fe20000410000 */
[----:B------:R-:W-:Y:S01]  /*2e70*/  @P3 FFMA.FTZ R159, R152, R108, R159 ;  /* 0x0000006c989f3223 */ /* 0x000fe2000001009f */
[----:B------:R-:W-:Y:S01]  /*2e80*/  @P3 FFMA.FTZ R108, R126, R116, R153 ;  /* 0x000000747e6c3223 */ /* 0x000fe20000010099 */
[----:B------:R-:W1:Y:S01]  /*2e90*/  @P2 LDC R112, c[0x0][0x40c] ;  /* 0x00010300ff702b82 */ /* 0x000e620000000800 */
[----:B---3--:R-:W-:Y:S01]  /*2ea0*/  @P2 FMUL.FTZ R154, R109, R154 ;  /* 0x0000009a6d9a2220 */ /* 0x008fe20000410000 */
[----:B------:R-:W-:Y:S01]  /*2eb0*/  @P2 F2FP.F16.F32.PACK_AB R118, RZ, R118 ;  /* 0x00000076ff76223e */ /* 0x000fe200000000ff */
[----:B------:R-:W-:Y:S01]  /*2ec0*/  @P3 FADD.FTZ R108, R133, -R108 ;  /* 0x8000006c856c3221 */ /* 0x000fe20000010000 */
[----:B------:R-:W-:-:S02]  /*2ed0*/  @P2 F2FP.F16.F32.PACK_AB R156, RZ, R156 ;  /* 0x0000009cff9c223e */ /* 0x000fc400000000ff */
[----:B------:R-:W-:Y:S01]  /*2ee0*/  @P2 F2FP.F16.F32.PACK_AB R154, RZ, R154 ;  /* 0x0000009aff9a223e */ /* 0x000fe200000000ff */
[----:B------:R-:W-:Y:S01]  /*2ef0*/  @P3 FFMA.FTZ R113, R152, R108, R113 ;  /* 0x0000006c98713223 */ /* 0x000fe20000010071 */
[----:B------:R-:W2:Y:S01]  /*2f00*/  @P2 LDC R114, c[0x0][0x40c] ;  /* 0x00010300ff722b82 */ /* 0x000ea20000000800 */
[----:B------:R-:W-:Y:S01]  /*2f10*/  F2FP.F16.F32.PACK_AB R108, R109, R111 ;  /* 0x0000006f6d6c723e */ /* 0x000fe200000000ff */
[----:B----4-:R-:W-:Y:S01]  /*2f20*/  @P2 FMUL.FTZ R158, R161, R158 ;  /* 0x0000009ea19e2220 */ /* 0x010fe20000410000 */
[----:B------:R-:W-:Y:S02]  /*2f30*/  @P2 PRMT R104, R118, 0x7610, R104 ;  /* 0x0000761076682816 */ /* 0x000fe40000000068 */
[----:B------:R-:W-:Y:S02]  /*2f40*/  @P2 PRMT R105, R156, 0x7610, R105 ;  /* 0x000076109c692816 */ /* 0x000fe40000000069 */
[----:B------:R-:W-:Y:S01]  /*2f50*/  @P2 F2FP.F16.F32.PACK_AB R158, RZ, R158 ;  /* 0x0000009eff9e223e */ /* 0x000fe200000000ff */
[----:B-----5:R-:W-:Y:S01]  /*2f60*/  @P2 FMUL.FTZ R111, R157, R110 ;  /* 0x0000006e9d6f2220 */ /* 0x020fe20000410000 */
[----:B------:R-:W-:-:S02]  /*2f70*/  F2FP.F16.F32.PACK_AB R109, R161, R115 ;  /* 0x00000073a16d723e */ /* 0x000fc400000000ff */
[C---:B------:R-:W-:Y:S02]  /*2f80*/  F2FP.F16.F32.PACK_AB R110, R159.reuse, R157 ;  /* 0x0000009d9f6e723e */ /* 0x040fe400000000ff */
[----:B------:R-:W-:Y:S02]  /*2f90*/  @P2 F2FP.F16.F32.PACK_AB R111, RZ, R111 ;  /* 0x0000006fff6f223e */ /* 0x000fe400000000ff */
[----:B------:R-:W-:Y:S01]  /*2fa0*/  @P2 PRMT R104, R104, 0x5410, R154 ;  /* 0x0000541068682816 */ /* 0x000fe2000000009a */
[----:B-1----:R-:W-:Y:S01]  /*2fb0*/  @P2 FMUL.FTZ R112, R159, R112 ;  /* 0x000000709f702220 */ /* 0x002fe20000410000 */
[----:B------:R-:W-:Y:S02]  /*2fc0*/  @P2 PRMT R106, R111, 0x7610, R106 ;  /* 0x000076106f6a2816 */ /* 0x000fe4000000006a */
[----:B------:R-:W-:Y:S02]  /*2fd0*/  @P2 PRMT R105, R105, 0x5410, R158 ;  /* 0x0000541069692816 */ /* 0x000fe4000000009e */
[----:B------:R-:W-:-:S02]  /*2fe0*/  @P2 F2FP.F16.F32.PACK_AB R112, RZ, R112 ;  /* 0x00000070ff70223e */ /* 0x000fc400000000ff */
[----:B------:R-:W-:Y:S01]  /*2ff0*/  F2FP.F16.F32.PACK_AB R111, R113, R155 ;  /* 0x0000009b716f723e */ /* 0x000fe200000000ff */
[----:B--2---:R-:W-:Y:S01]  /*3000*/  @P2 FMUL.FTZ R114, R155, R114 ;  /* 0x000000729b722220 */ /* 0x004fe20000410000 */
[----:B------:R-:W-:-:S04]  /*3010*/  @P2 PRMT R106, R106, 0x5410, R112 ;  /* 0x000054106a6a2816 */ /* 0x000fc80000000070 */
[----:B------:R-:W-:-:S04]  /*3020*/  @P2 F2FP.F16.F32.PACK_AB R114, RZ, R114 ;  /* 0x00000072ff72223e */ /* 0x000fc800000000ff */
[----:B------:R-:W-:Y:S01]  /*3030*/  @P2 PRMT R107, R114, 0x7610, R107 ;  /* 0x00007610726b2816 */ /* 0x000fe2000000006b */
[----:B------:R-:W-:Y:S06]  /*3040*/  @!P2 BRA `(.L_x_5330) ;  /* 0x0000000c0054a947 */ /* 0x000fec0003800000 */
[----:B------:R-:W-:-:S05]  /*3050*/  FMUL.FTZ R113, R113, UR17 ;  /* 0x0000001171717c20 */ /* 0x000fca0008410000 */
[----:B------:R-:W-:-:S04]  /*3060*/  F2FP.F16.F32.PACK_AB R113, RZ, R113 ;  /* 0x00000071ff71723e */ /* 0x000fc800000000ff */
[----:B------:R-:W-:Y:S01]  /*3070*/  PRMT R107, R107, 0x5410, R113 ;  /* 0x000054106b6b7816 */ /* 0x000fe20000000071 */
[----:B------:R-:W-:Y:S06]  /*3080*/  BRA `(.L_x_5330) ;  /* 0x0000000c00447947 */ /* 0x000fec0003800000 */
.L_x_5329:
[----:B------:R-:W-:Y:S01]  /*3090*/  ISETP.GT.AND P3, PT, R151, RZ, PT ;  /* 0x000000ff9700720c */ /* 0x000fe20003f64270 */
[--C-:B------:R-:W-:Y:S01]  /*30a0*/  HADD2.F32 R161, -RZ, R24.reuse.H1_H1 ;  /* 0x30000018ffa17230 */ /* 0x100fe20000004100 */
[----:B-1----:R-:W1:Y:S01]  /*30b0*/  @P2 LDC R114, c[0x0][0x40c] ;  /* 0x00010300ff722b82 */ /* 0x002e620000000800 */
        /* <DEDUP_REMOVED lines=63> */
.L_x_5328:
[----:B------:R-:W-:Y:S05]  /*34b0*/  @!P1 BRA `(.L_x_5331) ;  /* 0x0000000400189947 */ /* 0x000fea0003800000 */
[----:B------:R-:W2:Y:S01]  /*34c0*/  @P2 LDC R157, c[0x0][0x40c] ;  /* 0x00010300ff9d2b82 */ /* 0x000ea20000000800 */
[-CC-:B-1----:R-:W-:Y:S01]  /*34d0*/  FFMA.FTZ R111, R19, R116.reuse, R153.reuse ;  /* 0x00000074136f7223 */ /* 0x182fe20000010099 */
[-CC-:B------:R-:W-:Y:S01]  /*34e0*/  FFMA.FTZ R115, R121, R116.reuse, R153.reuse ;  /* 0x0000007479737223 */ /* 0x180fe20000010099 */
[-CC-:B------:R-:W-:Y:S01]  /*34f0*/  FFMA.FTZ R110, R120, R116.reuse, R153.reuse ;  /* 0x00000074786e7223 */ /* 0x180fe20000010099 */
[----:B------:R-:W-:Y:S01]  /*3500*/  FFMA.FTZ R112, R122, R116, R153 ;  /* 0x000000747a707223 */ /* 0x000fe20000010099 */
[----:B------:R-:W-:Y:S01]  /*3510*/  FADD.FTZ R111, R128, -R111 ;  /* 0x8000006f806f7221 */ /* 0x000fe20000010000 */
[----:B------:R-:W-:Y:S01]  /*3520*/  FADD.FTZ R115, R130, -R115 ;  /* 0x8000007382737221 */ /* 0x000fe20000010000 */
[----:B------:R-:W-:Y:S01]  /*3530*/  FADD.FTZ R113, R127, -R110 ;  /* 0x8000006e7f717221 */ /* 0x000fe20000010000 */
[----:B------:R-:W1:Y:S01]  /*3540*/  @P2 LDC R109, c[0x0][0x40c] ;  /* 0x00010300ff6d2b82 */ /* 0x000e620000000800 */
[----:B------:R-:W-:Y:S01]  /*3550*/  FADD.FTZ R155, R129, -R112 ;  /* 0x80000070819b7221 */ /* 0x000fe20000010000 */
[C---:B------:R-:W-:Y:S01]  /*3560*/  FMUL.FTZ R110, R152.reuse, R111 ;  /* 0x0000006f986e7220 */ /* 0x040fe20000410000 */
[----:B------:R-:W-:Y:S01]  /*3570*/  ISETP.GT.AND P3, PT, R151, RZ, PT ;  /* 0x000000ff9700720c */ /* 0x000fe20003f64270 */
[C---:B------:R-:W-:Y:S01]  /*3580*/  FMUL.FTZ R112, R152.reuse, R115 ;  /* 0x0000007398707220 */ /* 0x040fe20000410000 */
[C---:B------:R-:W-:Y:S01]  /*3590*/  FMUL.FTZ R111, R152.reuse, R113 ;  /* 0x00000071986f7220 */ /* 0x040fe20000410000 */
[----:B------:R-:W-:Y:S01]  /*35a0*/  FMUL.FTZ R113, R152, R155 ;  /* 0x0000009b98717220 */ /* 0x000fe20000410000 */
[----:B------:R-:W-:Y:S01]  /*35b0*/  FSEL R110, R110, RZ, P3 ;  /* 0x000000ff6e6e7208 */ /* 0x000fe20001800000 */
[----:B------:R-:W3:Y:S01]  /*35c0*/  @P2 LDC R108, c[0x0][0x40c] ;  /* 0x00010300ff6c2b82 */ /* 0x000ee20000000800 */
[----:B------:R-:W-:-:S02]  /*35d0*/  FSEL R118, R112, RZ, P3 ;  /* 0x000000ff70767208 */ /* 0x000fc40001800000 */
[----:B------:R-:W-:Y:S02]  /*35e0*/  FSEL R155, R113, RZ, P3 ;  /* 0x000000ff719b7208 */ /* 0x000fe40001800000 */
[----:B------:R-:W-:-:S03]  /*35f0*/  FSEL R115, R111, RZ, P3 ;  /* 0x000000ff6f737208 */ /* 0x000fc60001800000 */
[----:B------:R-:W4:Y:S01]  /*3600*/  @P2 LDC R154, c[0x0][0x40c] ;  /* 0x00010300ff9a2b82 */ /* 0x000f220000000800 */
[----:B--2---:R-:W-:-:S05]  /*3610*/  @P2 FMUL.FTZ R114, R110, R157 ;  /* 0x0000009d6e722220 */ /* 0x004fca0000410000 */
[----:B------:R-:W-:Y:S01]  /*3620*/  @P2 F2FP.F16.F32.PACK_AB R114, RZ, R114 ;  /* 0x00000072ff72223e */ /* 0x000fe200000000ff */
[----:B-1----:R-:W-:Y:S01]  /*3630*/  @P2 FMUL.FTZ R111, R118, R109 ;  /* 0x0000006d766f2220 */ /* 0x002fe20000410000 */
[----:B------:R-:W1:Y:S01]  /*3640*/  @P2 LDC R157, c[0x0][0x40c] ;  /* 0x00010300ff9d2b82 */ /* 0x000e620000000800 */
[C---:B------:R-:W-:Y:S02]  /*3650*/  F2FP.F16.F32.PACK_AB R109, R155.reuse, R118 ;  /* 0x000000769b6d723e */ /* 0x040fe400000000ff */
[----:B------:R-:W-:Y:S02]  /*3660*/  @P2 PRMT R104, R114, 0x7610, R104 ;  /* 0x0000761072682816 */ /* 0x000fe40000000068 */
[----:B------:R-:W-:Y:S01]  /*3670*/  @P2 F2FP.F16.F32.PACK_AB R111, RZ, R111 ;  /* 0x0000006fff6f223e */ /* 0x000fe200000000ff */
[----:B---3--:R-:W-:Y:S02]  /*3680*/  @P2 FMUL.FTZ R112, R155, R108 ;  /* 0x0000006c9b702220 */ /* 0x008fe40000410000 */
[----:B------:R-:W2:Y:S01]  /*3690*/  @P2 LDC R118, c[0x0][0x40c] ;  /* 0x00010300ff762b82 */ /* 0x000ea20000000800 */
[----:B------:R-:W-:Y:S01]  /*36a0*/  F2FP.F16.F32.PACK_AB R108, R115, R110 ;  /* 0x0000006e736c723e */ /* 0x000fe200000000ff */
[----:B------:R-:W-:Y:S01]  /*36b0*/  FFMA.FTZ R110, R124, R116, R153 ;  /* 0x000000747c6e7223 */ /* 0x000fe20000010099 */
[----:B------:R-:W-:-:S02]  /*36c0*/  @P2 PRMT R105, R111, 0x7610, R105 ;  /* 0x000076106f692816 */ /* 0x000fc40000000069 */
[----:B------:R-:W-:Y:S01]  /*36d0*/  @P2 F2FP.F16.F32.PACK_AB R112, RZ, R112 ;  /* 0x00000070ff70223e */ /* 0x000fe200000000ff */
[----:B------:R-:W-:Y:S01]  /*36e0*/  FADD.FTZ R155, R131, -R110 ;  /* 0x8000006e839b7221 */ /* 0x000fe20000010000 */
[----:B----4-:R-:W-:Y:S01]  /*36f0*/  @P2 FMUL.FTZ R113, R115, R154 ;  /* 0x0000009a73712220 */ /* 0x010fe20000410000 */
[----:B------:R-:W-:Y:S01]  /*3700*/  FFMA.FTZ R115, R123, R116, R153 ;  /* 0x000000747b737223 */ /* 0x000fe20000010099 */
[----:B------:R-:W-:-:S03]  /*3710*/  @P2 PRMT R105, R105, 0x5410, R112 ;  /* 0x0000541069692816 */ /* 0x000fc60000000070 */
[----:B------:R-:W-:Y:S01]  /*3720*/  FADD.FTZ R115, R132, -R115 ;  /* 0x8000007384737221 */ /* 0x000fe20000010000 */
[----:B------:R-:W-:-:S03]  /*3730*/  @P2 F2FP.F16.F32.PACK_AB R113, RZ, R113 ;  /* 0x00000071ff71223e */ /* 0x000fc600000000ff */
[C---:B------:R-:W-:Y:S01]  /*3740*/  FMUL.FTZ R110, R152.reuse, R115 ;  /* 0x00000073986e7220 */ /* 0x040fe20000410000 */
[----:B------:R-:W-:Y:S01]  /*3750*/  FMUL.FTZ R115, R152, R155 ;  /* 0x0000009b98737220 */ /* 0x000fe20000410000 */
[----:B------:R-:W-:-:S03]  /*3760*/  @P2 PRMT R104, R104, 0x5410, R113 ;  /* 0x0000541068682816 */ /* 0x000fc60000000071 */
[----:B------:R-:W-:Y:S02]  /*3770*/  FSEL R110, R110, RZ, P3 ;  /* 0x000000ff6e6e7208 */ /* 0x000fe40001800000 */
[----:B------:R-:W-:-:S03]  /*3780*/  FSEL R155, R115, RZ, P3 ;  /* 0x000000ff739b7208 */ /* 0x000fc60001800000 */
[----:B-1----:R-:W-:Y:S01]  /*3790*/  @P2 FMUL.FTZ R115, R110, R157 ;  /* 0x0000009d6e732220 */ /* 0x002fe20000410000 */
[C---:B------:R-:W-:Y:S01]  /*37a0*/  F2FP.F16.F32.PACK_AB R110, R155.reuse, R110 ;  /* 0x0000006e9b6e723e */ /* 0x040fe200000000ff */
[----:B------:R-:W1:Y:S01]  /*37b0*/  @P2 LDC R157, c[0x0][0x40c] ;  /* 0x00010300ff9d2b82 */ /* 0x000e620000000800 */
        /* <DEDUP_REMOVED lines=9> */
[----:B------:R-:W-:-:S04]  /*3850*/  FFMA.FTZ R114, R126, R116, R153 ;  /* 0x000000747e727223 */ /* 0x000fc80000010099 */
[----:B------:R-:W-:Y:S01]  /*3860*/  FADD.FTZ R155, R133, -R114 ;  /* 0x80000072859b7221 */ /* 0x000fe20000010000 */
[----:B-1----:R-:W-:-:S03]  /*3870*/  @P2 FMUL.FTZ R113, R154, R157 ;  /* 0x0000009d9a712220 */ /* 0x002fc60000410000 */
        /* <DEDUP_REMOVED lines=10> */
.L_x_5331:
        /* <DEDUP_REMOVED lines=9> */
.L_x_5332:
        /* <DEDUP_REMOVED lines=9> */
.L_x_5333:
        /* <DEDUP_REMOVED lines=9> */
.L_x_5334:
        /* <DEDUP_REMOVED lines=9> */
.L_x_5335:
        /* <DEDUP_REMOVED lines=9> */
.L_x_5336:
        /* <DEDUP_REMOVED lines=9> */
.L_x_5337:
        /* <DEDUP_REMOVED lines=9> */
.L_x_5338:
        /* <DEDUP_REMOVED lines=9> */
.L_x_5330:
        /* <DEDUP_REMOVED lines=11> */
[----:B------:R-:W2:Y:S08]  /*3e50*/  @P2 LDC R154, c[0x0][0x40c] ;  /* 0x00010300ff9a2b82 */ /* 0x000eb00000000800 */
[----:B------:R-:W3:Y:S04]  /*3e60*/  @P2 LDC R155, c[0x0][0x40c] ;  /* 0x00010300ff9b2b82 */ /* 0x000ee80000000800 */
[-CC-:B-1----:R-:W-:Y:S01]  /*3e70*/  @P0 FFMA.FTZ R109, R135, R116.reuse, R153.reuse ;  /* 0x00000074876d0223 */ /* 0x182fe20000010099 */
[-CC-:B------:R-:W-:Y:S01]  /*3e80*/  @P0 FFMA.FTZ R108, R136, R116.reuse, R153.reuse ;  /* 0x00000074886c0223 */ /* 0x180fe20000010099 */
[-CC-:B------:R-:W-:Y:S01]  /*3e90*/  @P0 FFMA.FTZ R112, R138, R116.reuse, R153.reuse ;  /* 0x000000748a700223 */ /* 0x180fe20000010099 */
[----:B------:R-:W-:Y:S01]  /*3ea0*/  @P0 FFMA.FTZ R151, R139, R116, R153 ;  /* 0x000000748b970223 */ /* 0x000fe20000010099 */
[----:B------:R-:W-:Y:S01]  /*3eb0*/  @P0 FADD.FTZ R110, R142, -R109 ;  /* 0x8000006d8e6e0221 */ /* 0x000fe20000010000 */
[----:B------:R-:W-:-:S02]  /*3ec0*/  HADD2.F32 R109, -RZ, R20.H0_H0 ;  /* 0x20000014ff6d7230 */ /* 0x000fc40000004100 */
[----:B------:R-:W-:Y:S01]  /*3ed0*/  @P0 FADD.FTZ R111, R143, -R108 ;  /* 0x8000006c8f6f0221 */ /* 0x000fe20000010000 */
[----:B------:R-:W-:Y:S01]  /*3ee0*/  @P0 FADD.FTZ R115, R145, -R112 ;  /* 0x8000007091730221 */ /* 0x000fe20000010000 */
[----:B------:R-:W-:Y:S02]  /*3ef0*/  HADD2.F32 R108, -RZ, R20.H1_H1 ;  /* 0x30000014ff6c7230 */ /* 0x000fe40000004100 */
[----:B------:R-:W-:Y:S01]  /*3f00*/  @P0 FADD.FTZ R112, R146, -R151 ;  /* 0x8000009792700221 */ /* 0x000fe20000010000 */
[----:B------:R-:W-:Y:S01]  /*3f10*/  @P0 FFMA.FTZ R109, R152, R110, R109 ;  /* 0x0000006e986d0223 */ /* 0x000fe2000001006d */
[----:B------:R-:W-:Y:S02]  /*3f20*/  HADD2.F32 R151, -RZ, R22.H0_H0 ;  /* 0x20000016ff977230 */ /* 0x000fe40000004100 */
[-CC-:B------:R-:W-:Y:S01]  /*3f30*/  @P0 FFMA.FTZ R113, R137, R116.reuse, R153.reuse ;  /* 0x0000007489710223 */ /* 0x180fe20000010099 */
[-CC-:B------:R-:W-:Y:S01]  /*3f40*/  @P0 FFMA.FTZ R114, R140, R116.reuse, R153.reuse ;  /* 0x000000748c720223 */ /* 0x180fe20000010099 */
[----:B------:R-:W-:Y:S01]  /*3f50*/  @P0 FFMA.FTZ R118, R150, R116, R153 ;  /* 0x0000007496760223 */ /* 0x000fe20000010099 */
[----:B------:R-:W-:-:S02]  /*3f60*/  HADD2.F32 R110, -RZ, R21.H1_H1 ;  /* 0x30000015ff6e7230 */ /* 0x000fc40000004100 */
[----:B------:R-:W-:Y:S01]  /*3f70*/  @P0 FFMA.FTZ R153, R141, R116, R153 ;  /* 0x000000748d990223 */ /* 0x000fe20000010099 */
[C---:B------:R-:W-:Y:S01]  /*3f80*/  @P0 FFMA.FTZ R108, R152.reuse, R111, R108 ;  /* 0x0000006f986c0223 */ /* 0x040fe2000001006c */
[----:B------:R-:W-:Y:S02]  /*3f90*/  HADD2.F32 R111, -RZ, R21.H0_H0 ;  /* 0x20000015ff6f7230 */ /* 0x000fe40000004100 */
[----:B------:R-:W-:Y:S01]  /*3fa0*/  @P0 FFMA.FTZ R151, R152, R112, R151 ;  /* 0x0000007098970223 */ /* 0x000fe20000010097 */
[----:B------:R-:W-:Y:S01]  /*3fb0*/  @P0 FADD.FTZ R113, R144, -R113 ;  /* 0x8000007190710221 */ /* 0x000fe20000010000 */
[----:B------:R-:W-:Y:S01]  /*3fc0*/  @P0 FFMA.FTZ R110, R152, R115, R110 ;  /* 0x00000073986e0223 */ /* 0x000fe2000001006e */
[----:B------:R-:W-:Y:S01]  /*3fd0*/  @P0 FADD.FTZ R112, R148, -R153 ;  /* 0x8000009994700221 */ /* 0x000fe20000010000 */
[----:B------:R-:W-:Y:S01]  /*3fe0*/  @P0 FADD.FTZ R118, R149, -R118 ;  /* 0x8000007695760221 */ /* 0x000fe20000010000 */
[--C-:B------:R-:W-:Y:S02]  /*3ff0*/  HADD2.F32 R153, -RZ, R23.reuse.H0_H0 ;  /* 0x20000017ff997230 */ /* 0x100fe40000004100 */
[----:B------:R-:W-:Y:S01]  /*4000*/  @P0 FFMA.FTZ R111, R152, R113, R111 ;  /* 0x00000071986f0223 */ /* 0x000fe2000001006f */
[----:B------:R-:W-:-:S02]  /*4010*/  HADD2.F32 R115, -RZ, R23.H1_H1 ;  /* 0x30000017ff737230 */ /* 0x000fc40000004100 */
[----:B------:R-:W-:Y:S01]  /*4020*/  @P0 FADD.FTZ R114, R147, -R114 ;  /* 0x8000007293720221 */ /* 0x000fe20000010000 */
[----:B------:R-:W-:Y:S02]  /*4030*/  HADD2.F32 R113, -RZ, R22.H1_H1 ;  /* 0x30000016ff717230 */ /* 0x000fe40000004100 */
[C---:B------:R-:W-:Y:S01]  /*4040*/  @P0 FFMA.FTZ R153, R152.reuse, R112, R153 ;  /* 0x0000007098990223 */ /* 0x040fe20000010099 */
[----:B------:R-:W1:Y:S01]  /*4050*/  @P2 LDC R157, c[0x0][0x40c] ;  /* 0x00010300ff9d2b82 */ /* 0x000e620000000800 */
[C---:B------:R-:W-:Y:S01]  /*4060*/  @P0 FFMA.FTZ R115, R152.reuse, R118, R115 ;  /* 0x0000007698730223 */ /* 0x040fe20000010073 */
[----:B--2---:R-:W-:Y:S01]  /*4070*/  @P2 FMUL.FTZ R154, R151, R154 ;  /* 0x0000009a979a2220 */ /* 0x004fe20000410000 */
[----:B------:R-:W-:Y:S01]  /*4080*/  @P0 FFMA.FTZ R113, R152, R114, R113 ;  /* 0x0000007298710223 */ /* 0x000fe20000010071 */
[C---:B---3--:R-:W-:Y:S01]  /*4090*/  @P2 FMUL.FTZ R116, R108.reuse, R155 ;  /* 0x0000009b6c742220 */ /* 0x048fe20000410000 */
[----:B------:R-:W-:Y:S02]  /*40a0*/  F2FP.F16.F32.PACK_AB R108, R108, R109 ;  /* 0x0000006d6c6c723e */ /* 0x000fe400000000ff */
[----:B------:R-:W-:Y:S01]  /*40b0*/  @P2 F2FP.F16.F32.PACK_AB R154, RZ, R154 ;  /* 0x0000009aff9a223e */ /* 0x000fe200000000ff */
[----:B------:R-:W2:Y:S01]  /*40c0*/  @P2 LDC R112, c[0x0][0x40c] ;  /* 0x00010300ff702b82 */ /* 0x000ea20000000800 */
[----:B------:R-:W-:-:S02]  /*40d0*/  @P2 F2FP.F16.F32.PACK_AB R116, RZ, R116 ;  /* 0x00000074ff74223e */ /* 0x000fc400000000ff */
[----:B------:R-:W-:-:S05]  /*40e0*/  @P2 PRMT R106, R154, 0x7610, R106 ;  /* 0x000076109a6a2816 */ /* 0x000fca000000006a */
[----:B------:R-:W3:Y:S08]  /*40f0*/  @P2 LDC R118, c[0x0][0x40c] ;  /* 0x00010300ff762b82 */ /* 0x000ef00000000800 */
[----:B------:R-:W4:Y:S01]  /*4100*/  @P2 LDC R156, c[0x0][0x40c] ;  /* 0x00010300ff9c2b82 */ /* 0x000f220000000800 */
[----:B-1----:R-:W-:-:S05]  /*4110*/  @P2 FMUL.FTZ R152, R110, R157 ;  /* 0x0000009d6e982220 */ /* 0x002fca0000410000 */
[----:B------:R-:W-:Y:S02]  /*4120*/  @P2 F2FP.F16.F32.PACK_AB R152, RZ, R152 ;  /* 0x00000098ff98223e */ /* 0x000fe400000000ff */
[----:B------:R-:W1:Y:S01]  /*4130*/  @P2 LDC R114, c[0x0][0x40c] ;  /* 0x00010300ff722b82 */ /* 0x000e620000000800 */
[----:B--2---:R-:W-:Y:S01]  /*4140*/  @P2 FMUL.FTZ R112, R109, R112 ;  /* 0x000000706d702220 */ /* 0x004fe20000410000 */
[----:B------:R-:W-:Y:S02]  /*4150*/  F2FP.F16.F32.PACK_AB R109, R110, R111 ;  /* 0x0000006f6e6d723e */ /* 0x000fe400000000ff */
[----:B------:R-:W-:Y:S02]  /*4160*/  F2FP.F16.F32.PACK_AB R110, R113, R151 ;  /* 0x00000097716e723e */ /* 0x000fe400000000ff */
[----:B------:R-:W-:Y:S01]  /*4170*/  @P2 F2FP.F16.F32.PACK_AB R112, RZ, R112 ;  /* 0x00000070ff70223e */ /* 0x000fe200000000ff */
[----:B---3--:R-:W-:Y:S01]  /*4180*/  @P2 FMUL.FTZ R118, R111, R118 ;  /* 0x000000766f762220 */ /* 0x008fe20000410000 */
[----:B------:R-:W-:-:S02]  /*4190*/  F2FP.F16.F32.PACK_AB R111, R115, R153 ;  /* 0x00000099736f723e */ /* 0x000fc400000000ff */
[----:B------:R-:W-:Y:S02]  /*41a0*/  @P2 PRMT R104, R112, 0x7610, R104 ;  /* 0x0000761070682816 */ /* 0x000fe40000000068 */
[----:B------:R-:W-:Y:S02]  /*41b0*/  @P2 F2FP.F16.F32.PACK_AB R118, RZ, R118 ;  /* 0x00000076ff76223e */ /* 0x000fe400000000ff */
[----:B------:R-:W-:Y:S01]  /*41c0*/  @P2 PRMT R104, R104, 0x5410, R116 ;  /* 0x0000541068682816 */ /* 0x000fe20000000074 */
[----:B----4-:R-:W-:Y:S01]  /*41d0*/  @P2 FMUL.FTZ R155, R113, R156 ;  /* 0x0000009c719b2220 */ /* 0x010fe20000410000 */
[----:B------:R-:W-:-:S04]  /*41e0*/  @P2 PRMT R105, R118, 0x7610, R105 ;  /* 0x0000761076692816 */ /* 0x000fc80000000069 */
[----:B------:R-:W-:Y:S02]  /*41f0*/  @P2 F2FP.F16.F32.PACK_AB R155, RZ, R155 ;  /* 0x0000009bff9b223e */ /* 0x000fe400000000ff */
[----:B------:R-:W-:Y:S01]  /*4200*/  @P2 PRMT R105, R105, 0x5410, R152 ;  /* 0x0000541069692816 */ /* 0x000fe20000000098 */
[----:B-1----:R-:W-:Y:S01]  /*4210*/  @P2 FMUL.FTZ R114, R153, R114 ;  /* 0x0000007299722220 */ /* 0x002fe20000410000 */
        /* <DEDUP_REMOVED lines=8> */
.L_x_5340:
        /* <DEDUP_REMOVED lines=32> */
[----:B------:R-:W-:-:S04]  /*44a0*/  @P0 FADD.FTZ R113, R146, -R113 ;  /* 0x8000007192710221 */ /* 0x000fc80000010000 */
[C---:B------:R-:W-:Y:S01]  /*44b0*/  @P0 FFMA.FTZ R151, R152.reuse, R113, R151 ;  /* 0x0000007198970223 */ /* 0x040fe20000010097 */
[----:B------:R-:W-:Y:S02]  /*44c0*/  HADD2.F32 R113, -RZ, R22.H1_H1 ;  /* 0x30000016ff717230 */ /* 0x000fe40000004100 */
[----:B---3--:R-:W-:Y:S01]  /*44d0*/  @P2 FMUL.FTZ R155, R155, R154 ;  /* 0x0000009a9b9b2220 */ /* 0x008fe20000410000 */
[----:B--2---:R-:W-:Y:S02]  /*44e0*/  @P2 FMUL.FTZ R151, R151, R156 ;  /* 0x0000009c97972220 */ /* 0x004fe40000410000 */
[----:B------:R-:W-:Y:S02]  /*44f0*/  @P0 FFMA.FTZ R113, R152, R118, R113 ;  /* 0x0000007698710223 */ /* 0x000fe40000010071 */
[----:B------:R-:W-:Y:S01]  /*4500*/  @P2 F2FP.F16.F32.PACK_AB R155, RZ, R155 ;  /* 0x0000009bff9b223e */ /* 0x000fe200000000ff */
[----:B------:R-:W2:Y:S01]  /*4510*/  @P2 LDC R118, c[0x0][0x40c] ;  /* 0x00010300ff762b82 */ /* 0x000ea20000000800 */
[----:B------:R-:W-:Y:S01]  /*4520*/  @P2 F2FP.F16.F32.PACK_AB R151, RZ, R151 ;  /* 0x00000097ff97223e */ /* 0x000fe200000000ff */
[----:B-1----:R-:W-:-:S03]  /*4530*/  @P2 FMUL.FTZ R114, R113, R114 ;  /* 0x0000007271722220 */ /* 0x002fc60000410000 */
[----:B------:R-:W-:Y:S02]  /*4540*/  @P2 PRMT R106, R151, 0x7610, R106 ;  /* 0x00007610976a2816 */ /* 0x000fe4000000006a */
[----:B------:R-:W-:Y:S01]  /*4550*/  @P2 F2FP.F16.F32.PACK_AB R114, RZ, R114 ;  /* 0x00000072ff72223e */ /* 0x000fe200000000ff */
[----:B----4-:R-:W-:-:S03]  /*4560*/  @P2 FMUL.FTZ R159, R159, R112 ;  /* 0x000000709f9f2220 */ /* 0x010fc60000410000 */
[----:B------:R-:W-:Y:S01]  /*4570*/  @P2 PRMT R106, R106, 0x5410, R114 ;  /* 0x000054106a6a2816 */ /* 0x000fe20000000072 */
[----:B------:R-:W1:Y:S01]  /*4580*/  @P2 LDC R112, c[0x0][0x40c] ;  /* 0x00010300ff702b82 */ /* 0x000e620000000800 */
        /* <DEDUP_REMOVED lines=19> */
.L_x_5339:
[----:B------:R-:W-:Y:S05]  /*46c0*/  @!P1 BRA `(.L_x_5342) ;  /* 0x0000000400189947 */ /* 0x000fea0003800000 */
[----:B------:R-:W-:Y:S01]  /*46d0*/  ISETP.GT.AND P0, PT, R151, RZ, PT ;  /* 0x000000ff9700720c */ /* 0x000fe20003f04270 */
[-CC-:B------:R-:W-:Y:S01]  /*46e0*/  FFMA.FTZ R151, R141, R116.reuse, R153.reuse ;  /* 0x000000748d977223 */ /* 0x180fe20000010099 */
[-CC-:B-1----:R-:W-:Y:S01]  /*46f0*/  FFMA.FTZ R109, R135, R116.reuse, R153.reuse ;  /* 0x00000074876d7223 */ /* 0x182fe20000010099 */
[-CC-:B------:R-:W-:Y:S01]  /*4700*/  FFMA.FTZ R108, R136, R116.reuse, R153.reuse ;  /* 0x00000074886c7223 */ /* 0x180fe20000010099 */
[-C--:B------:R-:W-:Y:S01]  /*4710*/  FFMA.FTZ R111, R137, R116.reuse, R153 ;  /* 0x00000074896f7223 */ /* 0x080fe20000010099 */
[----:B------:R-:W-:Y:S01]  /*4720*/  FADD.FTZ R159, R148, -R151 ;  /* 0x80000097949f7221 */ /* 0x000fe20000010000 */
[-CC-:B------:R-:W-:Y:S01]  /*4730*/  FFMA.FTZ R110, R138, R116.reuse, R153.reuse ;  /* 0x000000748a6e7223 */ /* 0x180fe20000010099 */
[-CC-:B------:R-:W-:Y:S01]  /*4740*/  FFMA.FTZ R113, R139, R116.reuse, R153.reuse ;  /* 0x000000748b717223 */ /* 0x180fe20000010099 */
[-CC-:B------:R-:W-:Y:S01]  /*4750*/  FFMA.FTZ R112, R140, R116.reuse, R153.reuse ;  /* 0x000000748c707223 */ /* 0x180fe20000010099 */
[----:B------:R-:W-:Y:S01]  /*4760*/  FFMA.FTZ R114, R150, R116, R153 ;  /* 0x0000007496727223 */ /* 0x000fe20000010099 */
[----:B------:R-:W1:Y:S01]  /*4770*/  @P2 LDC R151, c[0x0][0x40c] ;  /* 0x00010300ff972b82 */ /* 0x000e620000000800 */
[----:B------:R-:W-:Y:S01]  /*4780*/  FADD.FTZ R109, R142, -R109 ;  /* 0x8000006d8e6d7221 */ /* 0x000fe20000010000 */
[----:B------:R-:W-:Y:S01]  /*4790*/  FADD.FTZ R115, R143, -R108 ;  /* 0x8000006c8f737221 */ /* 0x000fe20000010000 */
[----:B------:R-:W-:Y:S01]  /*47a0*/  FADD.FTZ R113, R146, -R113 ;  /* 0x8000007192717221 */ /* 0x000fe20000010000 */
[----:B------:R-:W-:Y:S01]  /*47b0*/  FADD.FTZ R153, R147, -R112 ;  /* 0x8000007093997221 */ /* 0x000fe20000010000 */
[C---:B------:R-:W-:Y:S01]  /*47c0*/  FMUL.FTZ R112, R152.reuse, R109 ;  /* 0x0000006d98707220 */ /* 0x040fe20000410000 */
[----:B------:R-:W-:Y:S01]  /*47d0*/  FADD.FTZ R161, R149, -R114 ;  /* 0x8000007295a17221 */ /* 0x000fe20000010000 */
[C---:B------:R-:W-:Y:S01]  /*47e0*/  FMUL.FTZ R115, R152.reuse, R115 ;  /* 0x0000007398737220 */ /* 0x040fe20000410000 */
[----:B------:R-:W2:Y:S01]  /*47f0*/  @P2 LDC R116, c[0x0][0x40c] ;  /* 0x00010300ff742b82 */ /* 0x000ea20000000800 */
[----:B------:R-:W-:Y:S01]  /*4800*/  FMUL.FTZ R114, R152, R113 ;  /* 0x0000007198727220 */ /* 0x000fe20000410000 */
[----:B------:R-:W-:Y:S01]  /*4810*/  FADD.FTZ R157, R145, -R110 ;  /* 0x8000006e919d7221 */ /* 0x000fe20000010000 */
[----:B------:R-:W-:Y:S01]  /*4820*/  FSEL R112, R112, RZ, P0 ;  /* 0x000000ff70707208 */ /* 0x000fe20000000000 */
[----:B------:R-:W-:Y:S01]  /*4830*/  FADD.FTZ R111, R144, -R111 ;  /* 0x8000006f906f7221 */ /* 0x000fe20000010000 */
[----:B------:R-:W-:Y:S01]  /*4840*/  FSEL R115, R115, RZ, P0 ;  /* 0x000000ff73737208 */ /* 0x000fe20000000000 */
[C---:B------:R-:W-:Y:S01]  /*4850*/  FMUL.FTZ R157, R152.reuse, R157 ;  /* 0x0000009d989d7220 */ /* 0x040fe20000410000 */
[C---:B------:R-:W-:Y:S01]  /*4860*/  FMUL.FTZ R110, R152.reuse, R153 ;  /* 0x00000099986e7220 */ /* 0x040fe20000410000 */
[----:B------:R-:W3:Y:S01]  /*4870*/  @P2 LDC R154, c[0x0][0x40c] ;  /* 0x00010300ff9a2b82 */ /* 0x000ee20000000800 */
[C---:B------:R-:W-:Y:S01]  /*4880*/  FMUL.FTZ R118, R152.reuse, R111 ;  /* 0x0000006f98767220 */ /* 0x040fe20000410000 */
[C---:B------:R-:W-:Y:S01]  /*4890*/  FMUL.FTZ R111, R152.reuse, R161 ;  /* 0x000000a1986f7220 */ /* 0x040fe20000410000 */
[----:B------:R-:W-:-:S03]  /*48a0*/  FMUL.FTZ R152, R152, R159 ;  /* 0x0000009f98987220 */ /* 0x000fc60000410000 */
[----:B------:R-:W-:Y:S02]  /*48b0*/  FSEL R118, R118, RZ, P0 ;  /* 0x000000ff76767208 */ /* 0x000fe40000000000 */
[----:B------:R-:W4:Y:S01]  /*48c0*/  @P2 LDC R155, c[0x0][0x40c] ;  /* 0x00010300ff9b2b82 */ /* 0x000f220000000800 */
[----:B-1----:R-:W-:Y:S01]  /*48d0*/  @P2 FMUL.FTZ R153, R112, R151 ;  /* 0x0000009770992220 */ /* 0x002fe20000410000 */
[----:B------:R-:W-:Y:S02]  /*48e0*/  FSEL R151, R157, RZ, P0 ;  /* 0x000000ff9d977208 */ /* 0x000fe40000000000 */
[----:B------:R-:W-:Y:S02]  /*48f0*/  FSEL R157, R110, RZ, P0 ;  /* 0x000000ff6e9d7208 */ /* 0x000fe40000000000 */
[----:B------:R-:W-:Y:S02]  /*4900*/  FSEL R158, R152, RZ, P0 ;  /* 0x000000ff989e7208 */ /* 0x000fe40000000000 */
[----:B------:R-:W1:Y:S01]  /*4910*/  @P2 LDC R109, c[0x0][0x40c] ;  /* 0x00010300ff6d2b82 */ /* 0x000e620000000800 */
[----:B--2---:R-:W-:Y:S01]  /*4920*/  @P2 FMUL.FTZ R156, R115, R116 ;  /* 0x00000074739c2220 */ /* 0x004fe20000410000 */
[----:B------:R-:W-:-:S04]  /*4930*/  @P2 F2FP.F16.F32.PACK_AB R116, RZ, R153 ;  /* 0x00000099ff74223e */ /* 0x000fc800000000ff */
[----:B------:R-:W-:Y:S02]  /*4940*/  @P2 F2FP.F16.F32.PACK_AB R153, RZ, R156 ;  /* 0x0000009cff99223e */ /* 0x000fe400000000ff */
[----:B------:R-:W2:Y:S01]  /*4950*/  @P2 LDC R108, c[0x0][0x40c] ;  /* 0x00010300ff6c2b82 */ /* 0x000ea20000000800 */
[----:B---3--:R-:W-:Y:S01]  /*4960*/  @P2 FMUL.FTZ R156, R151, R154 ;  /* 0x0000009a979c2220 */ /* 0x008fe20000410000 */
[----:B------:R-:W-:Y:S02]  /*4970*/  FSEL R154, R114, RZ, P0 ;  /* 0x000000ff729a7208 */ /* 0x000fe40000000000 */
[----:B------:R-:W-:Y:S02]  /*4980*/  @P2 PRMT R104, R116, 0x7610, R104 ;  /* 0x0000761074682816 */ /* 0x000fe40000000068 */
[----:B------:R-:W-:Y:S02]  /*4990*/  F2FP.F16.F32.PACK_AB R110, R157, R154 ;  /* 0x0000009a9d6e723e */ /* 0x000fe400000000ff */
[----:B------:R-:W3:Y:S01]  /*49a0*/  @P2 LDC R113, c[0x0][0x40c] ;  /* 0x00010300ff712b82 */ /* 0x000ee20000000800 */
[----:B----4-:R-:W-:Y:S01]  /*49b0*/  @P2 FMUL.FTZ R155, R118, R155 ;  /* 0x0000009b769b2220 */ /* 0x010fe20000410000 */
[----:B------:R-:W-:-:S04]  /*49c0*/  @P2 PRMT R104, R104, 0x5410, R153 ;  /* 0x0000541068682816 */ /* 0x000fc80000000099 */
[----:B------:R-:W-:Y:S01]  /*49d0*/  @P2 F2FP.F16.F32.PACK_AB R114, RZ, R155 ;  /* 0x0000009bff72223e */ /* 0x000fe200000000ff */
[----:B-1----:R-:W-:Y:S01]  /*49e0*/  @P2 FMUL.FTZ R109, R154, R109 ;  /* 0x0000006d9a6d2220 */ /* 0x002fe20000410000 */
[----:B------:R-:W-:Y:S02]  /*49f0*/  @P2 F2FP.F16.F32.PACK_AB R155, RZ, R156 ;  /* 0x0000009cff9b223e */ /* 0x000fe400000000ff */
[----:B------:R-:W-:Y:S02]  /*4a00*/  @P2 PRMT R105, R114, 0x7610, R105 ;  /* 0x0000761072692816 */ /* 0x000fe40000000069 */
[----:B------:R-:W-:Y:S02]  /*4a10*/  @P2 F2FP.F16.F32.PACK_AB R152, RZ, R109 ;  /* 0x0000006dff98223e */ /* 0x000fe400000000ff */
[----:B------:R-:W-:Y:S01]  /*4a20*/  F2FP.F16.F32.PACK_AB R109, R151, R118 ;  /* 0x00000076976d723e */ /* 0x000fe200000000ff */
[----:B--2---:R-:W-:Y:S01]  /*4a30*/  @P2 FMUL.FTZ R108, R157, R108 ;  /* 0x0000006c9d6c2220 */ /* 0x004fe20000410000 */
[----:B------:R-:W-:-:S02]  /*4a40*/  @P2 PRMT R106, R152, 0x7610, R106 ;  /* 0x00007610986a2816 */ /* 0x000fc4000000006a */
[----:B------:R-:W-:Y:S02]  /*4a50*/  @P2 PRMT R105, R105, 0x5410, R155 ;  /* 0x0000541069692816 */ /* 0x000fe4000000009b */
[----:B------:R-:W-:Y:S02]  /*4a60*/  @P2 F2FP.F16.F32.PACK_AB R156, RZ, R108 ;  /* 0x0000006cff9c223e */ /* 0x000fe400000000ff */
[----:B------:R-:W-:Y:S01]  /*4a70*/  F2FP.F16.F32.PACK_AB R108, R115, R112 ;  /* 0x00000070736c723e */ /* 0x000fe200000000ff */
[----:B---3--:R-:W-:Y:S01]  /*4a80*/  @P2 FMUL.FTZ R113, R158, R113 ;  /* 0x000000719e712220 */ /* 0x008fe20000410000 */
[----:B------:R-:W-:Y:S02]  /*4a90*/  FSEL R115, R111, RZ, P0 ;  /* 0x000000ff6f737208 */ /* 0x000fe40000000000 */
[----:B------:R-:W-:Y:S02]  /*4aa0*/  @P2 PRMT R106, R106, 0x5410, R156 ;  /* 0x000054106a6a2816 */ /* 0x000fe4000000009c */
[----:B------:R-:W-:-:S02]  /*4ab0*/  @P2 F2FP.F16.F32.PACK_AB R113, RZ, R113 ;  /* 0x00000071ff71223e */ /* 0x000fc400000000ff */
[----:B------:R-:W-:Y:S02]  /*4ac0*/  F2FP.F16.F32.PACK_AB R111, R115, R158 ;  /* 0x0000009e736f723e */ /* 0x000fe400000000ff */
[----:B------:R-:W-:Y:S01]  /*4ad0*/  @P2 PRMT R107, R113, 0x7610, R107 ;  /* 0x00007610716b2816 */ /* 0x000fe2000000006b */
[----:B------:R-:W-:Y:S06]  /*4ae0*/  @!P2 BRA `(.L_x_5341) ;  /* 0x000000040030a947 */ /* 0x000fec0003800000 */
[----:B------:R-:W-:-:S05]  /*4af0*/  FMUL.FTZ R112, R115, UR17 ;  /* 0x0000001173707c20 */ /* 0x000fca0008410000 */
[----:B------:R-:W-:-:S04]  /*4b00*/  F2FP.F16.F32.PACK_AB R112, RZ, R112 ;  /* 0x00000070ff70723e */ /* 0x000fc800000000ff */
[----:B------:R-:W-:Y:S01]  /*4b10*/  PRMT R107, R107, 0x5410, R112 ;  /* 0x000054106b6b7816 */ /* 0x000fe20000000070 */
[----:B------:R-:W-:Y:S06]  /*4b20*/  BRA `(.L_x_5341) ;  /* 0x0000000400207947 */ /* 0x000fec0003800000 */
.L_x_5342:
        /* <DEDUP_REMOVED lines=16> */
.L_x_5343:
        /* <DEDUP_REMOVED lines=9> */
.L_x_5344:
        /* <DEDUP_REMOVED lines=9> */
.L_x_5345:
        /* <DEDUP_REMOVED lines=9> */
.L_x_5346:
        /* <DEDUP_REMOVED lines=9> */
.L_x_5347:
        /* <DEDUP_REMOVED lines=9> */
.L_x_5348:
        /* <DEDUP_REMOVED lines=9> */
.L_x_5349:
[----:B------:R-:W-:-:S04]  /*4f90*/  @P2 F2FP.F16.F32.PACK_AB R112, RZ, R112 ;  /* 0x00000070ff70223e */ /* 0x000fc800000000ff */
[----:B------:R-:W-:-:S07]  /*4fa0*/  @P2 PRMT R107, R107, 0x5410, R112 ;  /* 0x000054106b6b2816 */ /* 0x000fce0000000070 */
.L_x_5341:
        /* <DEDUP_REMOVED lines=13> */
.L_x_5312:
        /* <DEDUP_REMOVED lines=20> */
.L_x_5351:
        /* <DEDUP_REMOVED lines=12> */
.L_x_10757:


//--------------------- .text._ZN10layer_norm13ln_bwd_kernelINS_13Kernel_traitsIf6__halfS2_S2_fjLj3072ELj1ELj1ELj4ELj16ENS_18Kernel_traits_baseILj3072EfS2_S2_S2_fjLj128EEEEELb0ELb1ELb0ELb0EEEvNS_9BwdParamsE --------------------------
	.section	.text._ZN10layer_norm13ln_bwd_kernelINS_13Kernel_traitsIf6__halfS2_S2_fjLj3072ELj1ELj1ELj4ELj16ENS_18Kernel_traits_baseILj3072EfS2_S2_S2_fjLj128EEEEELb0ELb1ELb0ELb0EEEvNS_9BwdParamsE,"ax",@progbits
	.align	128
        .global         _ZN10layer_norm13ln_bwd_kernelINS_13Kernel_traitsIf6__halfS2_S2_fjLj3072ELj1ELj1ELj4ELj16ENS_18Kernel_traits_baseILj3072EfS2_S2_S2_fjLj128EEEEELb0ELb1ELb0ELb0EEEvNS_9BwdParamsE
        .type           _ZN10layer_norm13ln_bwd_kernelINS_13Kernel_traitsIf6__halfS2_S2_fjLj3072ELj1ELj1ELj4ELj16ENS_18Kernel_traits_baseILj3072EfS2_S2_S2_fjLj128EEEEELb0ELb1ELb0ELb0EEEvNS_9BwdParamsE,@function
        .size           _ZN10layer_norm13ln_bwd_kernelINS_13Kernel_traitsIf6__halfS2_S2_fjLj3072ELj1ELj1ELj4ELj16ENS_18Kernel_traits_baseILj3072EfS2_S2_S2_fjLj128EEEEELb0ELb1ELb0ELb0EEEvNS_9BwdParamsE,(.L_x_10758 - _ZN10layer_norm13ln_bwd_kernelINS_13Kernel_traitsIf6__halfS2_S2_fjLj3072ELj1ELj1ELj4ELj16ENS_18Kernel_traits_baseILj3072EfS2_S2_S2_fjLj128EEEEELb0ELb1ELb0ELb0EEEvNS_9BwdParamsE)
        .other          _ZN10layer_norm13ln_bwd_kernelINS_13Kernel_traitsIf6__halfS2_S2_fjLj3072ELj1ELj1ELj4ELj16ENS_18Kernel_traits_baseILj3072EfS2_S2_S2_fjLj128EEEEELb0ELb1ELb0ELb0EEEvNS_9BwdParamsE,@"STO_CUDA_ENTRY STV_DEFAULT"
_ZN10layer_norm13ln_bwd_kernelINS_13Kernel_traitsIf6__halfS2_S2_fjLj3072ELj1ELj1ELj4ELj16ENS_18Kernel_traits_baseILj3072EfS2_S2_S2_fjLj128EEEEELb0ELb1ELb0ELb0EEEvNS_9BwdParamsE:
.text._ZN10layer_norm13ln_bwd_kernelINS_13Kernel_traitsIf6__halfS2_S2_fjLj3072ELj1ELj1ELj4ELj16ENS_18Kernel_traits_baseILj3072EfS2_S2_S2_fjLj128EEEEELb0ELb1ELb0ELb0EEEvNS_9BwdParamsE:
        /* <DEDUP_REMOVED lines=125> */
.L_x_5382:
        /* <DEDUP_REMOVED lines=16> */
[----:B------:R-:W-:Y:S01]  /*08d0*/  HFMA2 R203, -RZ, RZ, 0, 0 ;  /* 0x00000000ffcb7431 */ /* 0x000fe200000001ff */
[----:B-----5:R1:W5:Y:S01]  /*08e0*/  LDG.E R198, desc[UR4][R164.64] ;  /* 0x00000004a4c67981 */ /* 0x020362000c1e1900 */
[----:B------:R-:W-:Y:S02]  /*08f0*/  MOV R204, RZ ;  /* 0x000000ff00cc7202 */ /* 0x000fe40000000f00 */
        /* <DEDUP_REMOVED lines=15> */
[--C-:B----4-:R-:W-:Y:S02]  /*09f0*/  HADD2.F32 R12, -RZ, R8.reuse.H0_H0 ;  /* 0x20000008ff0c7230 */ /* 0x110fe40000004100 */
[----:B------:R-:W-:Y:S02]  /*0a00*/  HADD2.F32 R170, -RZ, R8.H1_H1 ;  /* 0x30000008ffaa7230 */ /* 0x000fe40000004100 */
[--C-:B------:R-:W-:Y:S02]  /*0a10*/  HADD2.F32 R190, -RZ, R9.reuse.H0_H0 ;  /* 0x20000009ffbe7230 */ /* 0x100fe40000004100 */
[C---:B------:R-:W-:Y:S01]  /*0a20*/  FADD.FTZ R199, -R201.reuse, R12 ;  /* 0x0000000cc9c77221 */ /* 0x040fe20000010100 */
[----:B------:R-:W-:Y:S02]  /*0a30*/  HADD2.F32 R8, -RZ, R9.H1_H1 ;  /* 0x30000009ff087230 */ /* 0x000fe40000004100 */
[----:B------:R-:W-:Y:S01]  /*0a40*/  FADD.FTZ R7, -R201, R170 ;  /* 0x000000aac9077221 */ /* 0x000fe20000010100 */
[----:B--2---:R-:W-:-:S02]  /*0a50*/  HADD2.F32 R197, -RZ, R164.H0_H0 ;  /* 0x200000a4ffc57230 */ /* 0x004fc40000004100 */
[----:B-----5:R-:W-:Y:S01]  /*0a60*/  FMUL.FTZ R199, R198, R199 ;  /* 0x000000c7c6c77220 */ /* 0x020fe20000410000 */
[--C-:B------:R-:W-:Y:S02]  /*0a70*/  HADD2.F32 R192, -RZ, R10.reuse.H0_H0 ;  /* 0x2000000affc07230 */ /* 0x100fe40000004100 */
[C---:B------:R-:W-:Y:S01]  /*0a80*/  FADD.FTZ R195, -R201.reuse, R190 ;  /* 0x000000bec9c37221 */ /* 0x040fe20000010100 */
[----:B------:R-:W-:Y:S02]  /*0a90*/  HADD2.F32 R196, -RZ, R11.H0_H0 ;  /* 0x2000000bffc47230 */ /* 0x000fe40000004100 */
[----:B------:R-:W-:Y:S01]  /*0aa0*/  FADD.FTZ R9, -R201, R8 ;  /* 0x00000008c9097221 */ /* 0x000fe20000010100 */
[----:B------:R-:W-:Y:S02]  /*0ab0*/  HADD2.F32 R194, -RZ, R10.H1_H1 ;  /* 0x3000000affc27230 */ /* 0x000fe40000004100 */
[----:B------:R-:W-:Y:S01]  /*0ac0*/  FADD.FTZ R100, R100, R197 ;  /* 0x000000c564647221 */ /* 0x000fe20000010000 */
[----:B------:R-:W-:-:S02]  /*0ad0*/  HADD2.F32 R164, -RZ, R164.H1_H1 ;  /* 0x300000a4ffa47230 */ /* 0x000fc40000004100 */
[-C--:B------:R-:W-:Y:S01]  /*0ae0*/  FFMA.FTZ R76, R199, R197.reuse, R76 ;  /* 0x000000c5c74c7223 */ /* 0x080fe2000001004c */
[----:B------:R-:W-:Y:S01]  /*0af0*/  FMUL.FTZ R197, R60, R197 ;  /* 0x000000c53cc57220 */ /* 0x000fe20000410000 */
[--C-:B0-----:R-:W-:Y:S02]  /*0b00*/  HADD2.F32 R169, -RZ, R167.reuse.H0_H0 ;  /* 0x200000a7ffa97230 */ /* 0x101fe40000004100 */
[C---:B------:R-:W-:Y:S01]  /*0b10*/  FADD.FTZ R191, -R201.reuse, R192 ;  /* 0x000000c0c9bf7221 */ /* 0x040fe20000010100 */
[----:B------:R-:W-:Y:S02]  /*0b20*/  HADD2.F32 R168, -RZ, R167.H1_H1 ;  /* 0x300000a7ffa87230 */ /* 0x000fe40000004100 */
[C---:B------:R-:W-:Y:S01]  /*0b30*/  FADD.FTZ R167, -R201.reuse, R196 ;  /* 0x000000c4c9a77221 */ /* 0x040fe20000010100 */
[----:B------:R-:W-:Y:S02]  /*0b40*/  HADD2.F32 R202, -RZ, R11.H1_H1 ;  /* 0x3000000bffca7230 */ /* 0x000fe40000004100 */
[----:B------:R-:W-:Y:S01]  /*0b50*/  FADD.FTZ R11, -R201, R194 ;  /* 0x000000c2c90b7221 */ /* 0x000fe20000010100 */
[----:B------:R-:W-:-:S02]  /*0b60*/  HADD2.F32 R193, -RZ, R165.H0_H0 ;  /* 0x200000a5ffc17230 */ /* 0x000fc40000004100 */
[C---:B------:R-:W-:Y:S01]  /*0b70*/  FMUL.FTZ R196, R198.reuse, R7 ;  /* 0x00000007c6c47220 */ /* 0x040fe20000410000 */
[----:B------:R-:W-:Y:S02]  /*0b80*/  HADD2.F32 R10, -RZ, R165.H1_H1 ;  /* 0x300000a5ff0a7230 */ /* 0x000fe40000004100 */
[C---:B------:R-:W-:Y:S01]  /*0b90*/  FMUL.FTZ R195, R198.reuse, R195 ;  /* 0x000000c3c6c37220 */ /* 0x040fe20000410000 */
[----:B------:R-:W-:Y:S01]  /*0ba0*/  FMUL.FTZ R192, R198, R9 ;  /* 0x00000009c6c07220 */ /* 0x000fe20000410000 */
[----:B------:R-:W-:Y:S01]  /*0bb0*/  FMUL.FTZ R194, R61, R164 ;  /* 0x000000a43dc27220 */ /* 0x000fe20000410000 */
[----:B------:R-:W-:Y:S01]  /*0bc0*/  FADD.FTZ R7, RZ, R197 ;  /* 0x000000c5ff077221 */ /* 0x000fe20000010000 */
[----:B------:R-:W-:Y:S01]  /*0bd0*/  FFMA.FTZ R9, R199, R197, RZ ;  /* 0x000000c5c7097223 */ /* 0x000fe200000100ff */
[----:B------:R-:W-:Y:S01]  /*0be0*/  FADD.FTZ R102, R102, R193 ;  /* 0x000000c166667221 */ /* 0x000fe20000010000 */
[-C--:B------:R-:W-:Y:S01]  /*0bf0*/  FFMA.FTZ R78, R195, R193.reuse, R78 ;  /* 0x000000c1c34e7223 */ /* 0x080fe2000001004e */
[----:B------:R-:W-:Y:S01]  /*0c00*/  FADD.FTZ R103, R103, R10 ;  /* 0x0000000a67677221 */ /* 0x000fe20000010000 */
[-C--:B------:R-:W-:Y:S01]  /*0c10*/  FFMA.FTZ R79, R192, R10.reuse, R79 ;  /* 0x0000000ac04f7223 */ /* 0x080fe2000001004f */
        /* <DEDUP_REMOVED lines=8> */
[----:B------:R-:W-:Y:S01]  /*0ca0*/  FFMA.FTZ R165, R195, R193, R12 ;  /* 0x000000c1c3a57223 */ /* 0x000fe2000001000c */
[----:B------:R-:W-:Y:S02]  /*0cb0*/  HADD2.F32 R166, -RZ, R166.H1_H1 ;  /* 0x300000a6ffa67230 */ /* 0x000fe40000004100 */
[----:B------:R-:W-:Y:S01]  /*0cc0*/  FADD.FTZ R104, R104, R189 ;  /* 0x000000bd68687221 */ /* 0x000fe20000010000 */
[-C--:B------:R-:W-:Y:S01]  /*0cd0*/  FFMA.FTZ R80, R191, R189.reuse, R80 ;  /* 0x000000bdbf507223 */ /* 0x080fe20000010050 */
        /* <DEDUP_REMOVED lines=9> */
[----:B------:R-:W-:Y:S01]  /*0d70*/  FADD.FTZ R171, -R201, R202 ;  /* 0x000000cac9ab7221 */ /* 0x000fe20000010100 */
        /* <DEDUP_REMOVED lines=13> */
[----:B------:R-:W-:Y:S01]  /*0e50*/  IADD3 R202, PT, PT, R6, 0x80, RZ ;  /* 0x0000008006ca7810 */ /* 0x000fe20007ffe0ff */
[----:B------:R-:W-:Y:S01]  /*0e60*/  FADD.FTZ R203, R166, R11 ;  /* 0x0000000ba6cb7221 */ /* 0x000fe20000010000 */
[----:B------:R-:W-:-:S07]  /*0e70*/  FFMA.FTZ R204, R12, R11, R164 ;  /* 0x0000000b0ccc7223 */ /* 0x000fce00000100a4 */
.L_x_5354:
[----:B--23--:R-:W-:Y:S05]  /*0e80*/  BSYNC.RECONVERGENT B0 ;  /* 0x0000000000007941 */ /* 0x00cfea0003800200 */
.L_x_5353:
        /* <DEDUP_REMOVED lines=15> */
[----:B------:R-:W-:Y:S02]  /*0f80*/  HADD2.F32 R26, -RZ, R16.H1_H1 ;  /* 0x30000010ff1a7230 */ /* 0x000fe40000004100 */
[--C-:B------:R-:W-:Y:S02]  /*0f90*/  HADD2.F32 R164, -RZ, R17.reuse.H0_H0 ;  /* 0x20000011ffa47230 */ /* 0x100fe40000004100 */
[C---:B------:R-:W-:Y:S01]  /*0fa0*/  FADD.FTZ R13, -R201.reuse, R24 ;  /* 0x00000018c90d7221 */ /* 0x040fe20000010100 */
[----:B------:R-:W-:Y:S02]  /*0fb0*/  HADD2.F32 R16, -RZ, R17.H1_H1 ;  /* 0x30000011ff107230 */ /* 0x000fe40000004100 */
[----:B0-----:R-:W-:Y:S01]  /*0fc0*/  FADD.FTZ R15, -R201, R26 ;  /* 0x0000001ac90f7221 */ /* 0x001fe20000010100 */
[----:B------:R-:W-:-:S02]  /*0fd0*/  HADD2.F32 R168, -RZ, R18.H0_H0 ;  /* 0x20000012ffa87230 */ /* 0x000fc40000004100 */
[C---:B-----5:R-:W-:Y:S01]  /*0fe0*/  FMUL.FTZ R13, R198.reuse, R13 ;  /* 0x0000000dc60d7220 */ /* 0x060fe20000410000 */
[----:B---3--:R-:W-:Y:S02]  /*0ff0*/  HADD2.F32 R17, -RZ, R20.H0_H0 ;  /* 0x20000014ff117230 */ /* 0x008fe40000004100 */
[----:B------:R-:W-:Y:S01]  /*1000*/  FMUL.FTZ R14, R198, R15 ;  /* 0x0000000fc60e7220 */ /* 0x000fe20000410000 */
[----:B------:R-:W-:Y:S02]  /*1010*/  HADD2.F32 R18, -RZ, R18.H1_H1 ;  /* 0x30000012ff127230 */ /* 0x000fe40000004100 */
[--C-:B------:R-:W-:Y:S02]  /*1020*/  HADD2.F32 R172, -RZ, R19.reuse.H0_H0 ;  /* 0x20000013ffac7230 */ /* 0x100fe40000004100 */
[----:B------:R-:W-:Y:S01]  /*1030*/  FADD.FTZ R108, R108, R17 ;  /* 0x000000116c6c7221 */ /* 0x000fe20000010000 */
[----:B------:R-:W-:Y:S02]  /*1040*/  HADD2.F32 R206, -RZ, R19.H1_H1 ;  /* 0x30000013ffce7230 */ /* 0x000fe40000004100 */
[----:B------:R-:W-:Y:S01]  /*1050*/  FADD.FTZ R19, -R201, R164 ;  /* 0x000000a4c9137221 */ /* 0x000fe20000010100 */
[----:B------:R-:W-:-:S02]  /*1060*/  HADD2.F32 R25, -RZ, R21.H0_H0 ;  /* 0x20000015ff197230 */ /* 0x000fc40000004100 */
[C---:B------:R-:W-:Y:S01]  /*1070*/  FADD.FTZ R165, -R201.reuse, R18 ;  /* 0x00000012c9a57221 */ /* 0x040fe20000010100 */
[----:B------:R-:W-:Y:S02]  /*1080*/  HADD2.F32 R166, -RZ, R21.H1_H1 ;  /* 0x30000015ffa67230 */ /* 0x000fe40000004100 */
[----:B------:R-:W-:Y:S01]  /*1090*/  FADD.FTZ R21, -R201, R16 ;  /* 0x00000010c9157221 */ /* 0x000fe20000010100 */
[----:B------:R-:W-:Y:S02]  /*10a0*/  HADD2.F32 R20, -RZ, R20.H1_H1 ;  /* 0x30000014ff147230 */ /* 0x000fe40000004100 */
[-C--:B------:R-:W-:Y:S01]  /*10b0*/  FMUL.FTZ R16, R28, R17.reuse ;  /* 0x000000111c107220 */ /* 0x080fe20000410000 */
[--C-:B------:R-:W-:Y:S02]  /*10c0*/  HADD2.F32 R169, -RZ, R23.reuse.H0_H0 ;  /* 0x20000017ffa97230 */ /* 0x100fe40000004100 */
[----:B------:R-:W-:Y:S01]  /*10d0*/  FFMA.FTZ R84, R13, R17, R84 ;  /* 0x000000110d547223 */ /* 0x000fe20000010054 */
[----:B------:R-:W-:-:S02]  /*10e0*/  HADD2.F32 R208, -RZ, R23.H1_H1 ;  /* 0x30000017ffd07230 */ /* 0x000fc40000004100 */
[----:B------:R-:W-:Y:S01]  /*10f0*/  FADD.FTZ R23, -R201, R168 ;  /* 0x000000a8c9177221 */ /* 0x000fe20000010100 */
[C---:B------:R-:W-:Y:S01]  /*1100*/  FMUL.FTZ R15, R198.reuse, R19 ;  /* 0x00000013c60f7220 */ /* 0x040fe20000410000 */
[C---:B------:R-:W-:Y:S01]  /*1110*/  FMUL.FTZ R18, R198.reuse, R21 ;  /* 0x00000015c6127220 */ /* 0x040fe20000410000 */
[----:B------:R-:W-:Y:S01]  /*1120*/  FMUL.FTZ R17, R29, R20 ;  /* 0x000000141d117220 */ /* 0x000fe20000410000 */
[----:B------:R-:W-:Y:S01]  /*1130*/  FMUL.FTZ R21, R198, R23 ;  /* 0x00000017c6157220 */ /* 0x000fe20000410000 */
[----:B------:R-:W-:Y:S01]  /*1140*/  FADD.FTZ R26, R203, R16 ;  /* 0x00000010cb1a7221 */ /* 0x000fe20000010000 */
[----:B------:R-:W-:Y:S01]  /*1150*/  FFMA.FTZ R23, R13, R16, R204 ;  /* 0x000000100d177223 */ /* 0x000fe200000100cc */
[----:B------:R-:W-:Y:S01]  /*1160*/  FADD.FTZ R109, R109, R20 ;  /* 0x000000146d6d7221 */ /* 0x000fe20000010000 */
[----:B------:R-:W-:Y:S01]  /*1170*/  FFMA.FTZ R85, R14, R20, R85 ;  /* 0x000000140e557223 */ /* 0x000fe20000010055 */
[--C-:B------:R-:W-:Y:S02]  /*1180*/  HADD2.F32 R27, -RZ, R22.reuse.H0_H0 ;  /* 0x20000016ff1b7230 */ /* 0x100fe40000004100 */
[----:B------:R-:W-:Y:S01]  /*1190*/  FADD.FTZ R110, R110, R25 ;  /* 0x000000196e6e7221 */ /* 0x000fe20000010000 */
[-C--:B------:R-:W-:Y:S01]  /*11a0*/  FFMA.FTZ R86, R15, R25.reuse, R86 ;  /* 0x000000190f567223 */ /* 0x080fe20000010056 */
[----:B------:R-:W-:Y:S01]  /*11b0*/  FMUL.FTZ R20, R30, R25 ;  /* 0x000000191e147220 */ /* 0x000fe20000410000 */
[----:B------:R-:W-:Y:S01]  /*11c0*/  FADD.FTZ R25, R26, R17 ;  /* 0x000000111a197221 */ /* 0x000fe20000010000 */
[----:B------:R-:W-:Y:S01]  /*11d0*/  FFMA.FTZ R26, R14, R17, R23 ;  /* 0x000000110e1a7223 */ /* 0x000fe20000010017 */
[----:B------:R-:W-:-:S02]  /*11e0*/  HADD2.F32 R170, -RZ, R22.H1_H1 ;  /* 0x30000016ffaa7230 */ /* 0x000fc40000004100 */
[----:B------:R-:W-:Y:S01]  /*11f0*/  FMUL.FTZ R19, R31, R166 ;  /* 0x000000a61f137220 */ /* 0x000fe20000410000 */
[----:B------:R-:W-:Y:S01]  /*1200*/  FADD.FTZ R112, R112, R27 ;  /* 0x0000001b70707221 */ /* 0x000fe20000010000 */
[-C--:B------:R-:W-:Y:S01]  /*1210*/  FFMA.FTZ R88, R21, R27.reuse, R88 ;  /* 0x0000001b15587223 */ /* 0x080fe20000010058 */
[----:B------:R-:W-:Y:S01]  /*1220*/  FMUL.FTZ R22, R32, R27 ;  /* 0x0000001b20167220 */ /* 0x000fe20000410000 */
[----:B------:R-:W-:Y:S01]  /*1230*/  FADD.FTZ R164, R25, R20 ;  /* 0x0000001419a47221 */ /* 0x000fe20000010000 */
[----:B------:R-:W-:Y:S01]  /*1240*/  FFMA.FTZ R27, R15, R20, R26 ;  /* 0x000000140f1b7223 */ /* 0x000fe2000001001a */
        /* <DEDUP_REMOVED lines=26> */
.L_x_5356:
[----:B------:R-:W-:Y:S05]  /*13f0*/  BSYNC.RECONVERGENT B0 ;  /* 0x0000000000007941 */ /* 0x000fea0003800200 */
.L_x_5355:
        /* <DEDUP_REMOVED lines=16> */
[----:B------:R-:W-:Y:S01]  /*1500*/  FADD.FTZ R173, -R201, R176 ;  /* 0x000000b0c9ad7221 */ /* 0x000fe20000010100 */
[----:B------:R-:W-:Y:S02]  /*1510*/  HADD2.F32 R164, -RZ, R165.H1_H1 ;  /* 0x300000a5ffa47230 */ /* 0x000fe40000004100 */
[----:B---3--:R-:W-:-:S02]  /*1520*/  HADD2.F32 R165, -RZ, R168.H0_H0 ;  /* 0x200000a8ffa57230 */ /* 0x008fc40000004100 */
[C---:B0-----:R-:W-:Y:S01]  /*1530*/  FADD.FTZ R175, -R201.reuse, R180 ;  /* 0x000000b4c9af7221 */ /* 0x041fe20000010100 */
[--C-:B------:R-:W-:Y:S02]  /*1540*/  HADD2.F32 R184, -RZ, R167.reuse.H0_H0 ;  /* 0x200000a7ffb87230 */ /* 0x100fe40000004100 */
[C---:B------:R-:W-:Y:S01]  /*1550*/  FADD.FTZ R181, -R201.reuse, R164 ;  /* 0x000000a4c9b57221 */ /* 0x040fe20000010100 */
[----:B------:R-:W-:Y:S02]  /*1560*/  HADD2.F32 R186, -RZ, R167.H1_H1 ;  /* 0x300000a7ffba7230 */ /* 0x000fe40000004100 */
[----:B------:R-:W-:Y:S01]  /*1570*/  FADD.FTZ R167, -R201, R178 ;  /* 0x000000b2c9a77221 */ /* 0x000fe20000010100 */
[--C-:B------:R-:W-:Y:S02]  /*1580*/  HADD2.F32 R179, -RZ, R169.reuse.H0_H0 ;  /* 0x200000a9ffb37230 */ /* 0x100fe40000004100 */
[----:B-----5:R-:W-:Y:S01]  /*1590*/  FMUL.FTZ R175, R198, R175 ;  /* 0x000000afc6af7220 */ /* 0x020fe20000410000 */
[----:B------:R-:W-:-:S02]  /*15a0*/  HADD2.F32 R164, -RZ, R169.H1_H1 ;  /* 0x300000a9ffa47230 */ /* 0x000fc40000004100 */
[C---:B------:R-:W-:Y:S01]  /*15b0*/  FMUL.FTZ R178, R198.reuse, R181 ;  /* 0x000000b5c6b27220 */ /* 0x040fe20000410000 */
[----:B------:R-:W-:Y:S02]  /*15c0*/  HADD2.F32 R168, -RZ, R168.H1_H1 ;  /* 0x300000a8ffa87230 */ /* 0x000fe40000004100 */
        /* <DEDUP_REMOVED lines=17> */
[----:B------:R-:W-:Y:S01]  /*16e0*/  FFMA.FTZ R164, R174, R177, R165 ;  /* 0x000000b1aea47223 */ /* 0x000fe200000100a5 */
[--C-:B------:R-:W-:Y:S02]  /*16f0*/  HADD2.F32 R169, -RZ, R170.reuse.H0_H0 ;  /* 0x200000aaffa97230 */ /* 0x100fe40000004100 */
[C---:B------:R-:W-:Y:S01]  /*1700*/  FADD.FTZ R183, -R201.reuse, R182 ;  /* 0x000000b6c9b77221 */ /* 0x040fe20000010100 */
[----:B------:R-:W-:Y:S02]  /*1710*/  HADD2.F32 R170, -RZ, R170.H1_H1 ;  /* 0x300000aaffaa7230 */ /* 0x000fe40000004100 */
[----:B------:R-:W-:Y:S01]  /*1720*/  FADD.FTZ R185, -R201, R166 ;  /* 0x000000a6c9b97221 */ /* 0x000fe20000010100 */
[----:B------:R-:W-:Y:S01]  /*1730*/  FADD.FTZ R166, R167, R180 ;  /* 0x000000b4a7a67221 */ /* 0x000fe20000010000 */
[----:B------:R-:W-:Y:S01]  /*1740*/  FFMA.FTZ R165, R175, R180, R164 ;  /* 0x000000b4afa57223 */ /* 0x000fe200000100a4 */
[----:B------:R-:W-:Y:S01]  /*1750*/  FMUL.FTZ R181, R198, R183 ;  /* 0x000000b7c6b57220 */ /* 0x000fe20000410000 */
[----:B------:R-:W-:Y:S01]  /*1760*/  FMUL.FTZ R182, R48, R169 ;  /* 0x000000a930b67220 */ /* 0x000fe20000410000 */
[----:B------:R-:W-:Y:S01]  /*1770*/  FADD.FTZ R167, R166, R179 ;  /* 0x000000b3a6a77221 */ /* 0x000fe20000010000 */
[----:B------:R-:W-:Y:S01]  /*1780*/  FFMA.FTZ R164, R178, R179, R165 ;  /* 0x000000b3b2a47223 */ /* 0x000fe200000100a5 */
[C---:B------:R-:W-:Y:S01]  /*1790*/  FADD.FTZ R187, -R201.reuse, R184 ;  /* 0x000000b8c9bb7221 */ /* 0x040fe20000010100 */
[----:B------:R-:W-:Y:S01]  /*17a0*/  FADD.FTZ R205, -R201, R186 ;  /* 0x000000bac9cd7221 */ /* 0x000fe20000010100 */
[----:B------:R-:W-:-:S02]  /*17b0*/  HADD2.F32 R201, -RZ, R171.H0_H0 ;  /* 0x200000abffc97230 */ /* 0x000fc40000004100 */
[C---:B------:R-:W-:Y:S01]  /*17c0*/  FMUL.FTZ R184, R198.reuse, R185 ;  /* 0x000000b9c6b87220 */ /* 0x040fe20000410000 */
        /* <DEDUP_REMOVED lines=24> */
.L_x_5358:
[----:B------:R-:W-:Y:S05]  /*1950*/  BSYNC.RECONVERGENT B0 ;  /* 0x0000000000007941 */ /* 0x000fea0003800200 */
.L_x_5357:
        /* <DEDUP_REMOVED lines=65> */
[--C-:B-----5:R-:W-:Y:S02]  /*1d70*/  HADD2.F32 R204, -RZ, R167.reuse.H0_H0 ;  /* 0x200000a7ffcc7230 */ /* 0x120fe40000004100 */
[-CC-:B------:R-:W-:Y:S01]  /*1d80*/  FFMA.FTZ R200, R8, R169.reuse, R170.reuse ;  /* 0x000000a908c87223 */ /* 0x180fe200000100aa */
[----:B------:R-:W-:Y:S02]  /*1d90*/  HADD2.F32 R211, -RZ, R167.H1_H1 ;  /* 0x300000a7ffd37230 */ /* 0x000fe40000004100 */
[-C--:B------:R-:W-:Y:S01]  /*1da0*/  FFMA.FTZ R167, R9, R169.reuse, R170 ;  /* 0x000000a909a77223 */ /* 0x080fe200000100aa */
[--C-:B------:R-:W-:Y:S02]  /*1db0*/  HADD2.F32 R171, -RZ, R166.reuse.H0_H0 ;  /* 0x200000a6ffab7230 */ /* 0x100fe40000004100 */
[----:B------:R-:W-:Y:S01]  /*1dc0*/  FADD.FTZ R201, R7, -R200 ;  /* 0x800000c807c97221 */ /* 0x000fe20000010000 */
[----:B------:R-:W-:Y:S02]  /*1dd0*/  HADD2.F32 R202, -RZ, R166.H1_H1 ;  /* 0x300000a6ffca7230 */ /* 0x000fe40000004100 */
[--C-:B------:R-:W-:Y:S01]  /*1de0*/  FFMA.FTZ R166, R191, R169, R170.reuse ;  /* 0x000000a9bfa67223 */ /* 0x100fe200000100aa */
[----:B------:R-:W-:Y:S01]  /*1df0*/  FADD.FTZ R203, R10, -R167 ;  /* 0x800000a70acb7221 */ /* 0x000fe20000010000 */
[C---:B------:R-:W-:Y:S01]  /*1e00*/  FMUL.FTZ R201, R198.reuse, R201 ;  /* 0x000000c9c6c97220 */ /* 0x040fe20000410000 */
[----:B------:R-:W-:Y:S01]  /*1e10*/  FFMA.FTZ R200, R195, R169, R170 ;  /* 0x000000a9c3c87223 */ /* 0x000fe200000100aa */
[----:B------:R-:W-:Y:S01]  /*1e20*/  FADD.FTZ R167, R189, -R166 ;  /* 0x800000a6bda77221 */ /* 0x000fe20000010000 */
[----:B------:R-:W-:Y:S01]  /*1e30*/  FMUL.FTZ R203, R198, R203 ;  /* 0x000000cbc6cb7220 */ /* 0x000fe20000410000 */
[-C--:B------:R-:W-:Y:S01]  /*1e40*/  FMUL.FTZ R208, R201, R168.reuse ;  /* 0x000000a8c9d07220 */ /* 0x080fe20000410000 */
[----:B------:R-:W-:Y:S01]  /*1e50*/  FFMA.FTZ R206, R12, R169, R170 ;  /* 0x000000a90cce7223 */ /* 0x000fe200000100aa */
[----:B------:R-:W-:Y:S01]  /*1e60*/  FMUL.FTZ R167, R198, R167 ;  /* 0x000000a7c6a77220 */ /* 0x000fe20000410000 */
[----:B------:R-:W-:Y:S01]  /*1e70*/  FMUL.FTZ R209, R203, R168 ;  /* 0x000000a8cbd17220 */ /* 0x000fe20000410000 */
[----:B------:R-:W-:Y:S01]  /*1e80*/  FFMA.FTZ R129, R208, R202, R129 ;  /* 0x000000cad0817223 */ /* 0x000fe20000010081 */
[----:B------:R-:W-:-:S02]  /*1e90*/  HADD2.F32 R202, -RZ, R165.H0_H0 ;  /* 0x200000a5ffca7230 */ /* 0x000fc40000004100 */
[----:B------:R-:W-:Y:S01]  /*1ea0*/  FMUL.FTZ R207, R167, R168 ;  /* 0x000000a8a7cf7220 */ /* 0x000fe20000410000 */
[----:B------:R-:W-:Y:S01]  /*1eb0*/  FFMA.FTZ R130, R209, R204, R130 ;  /* 0x000000ccd1827223 */ /* 0x000fe20000010082 */
[----:B------:R-:W-:Y:S01]  /*1ec0*/  FADD.FTZ R167, R193, -R200 ;  /* 0x800000c8c1a77221 */ /* 0x000fe20000010000 */
[----:B------:R-:W-:Y:S02]  /*1ed0*/  HADD2.F32 R204, -RZ, R165.H1_H1 ;  /* 0x300000a5ffcc7230 */ /* 0x000fe40000004100 */
[----:B------:R-:W-:Y:S01]  /*1ee0*/  FFMA.FTZ R165, R192, R169, R170 ;  /* 0x000000a9c0a57223 */ /* 0x000fe200000100aa */
[----:B------:R-:W-:Y:S01]  /*1ef0*/  FFMA.FTZ R128, R207, R171, R128 ;  /* 0x000000abcf807223 */ /* 0x000fe20000010080 */
[----:B------:R-:W-:Y:S01]  /*1f00*/  FFMA.FTZ R166, R199, R169, R170 ;  /* 0x000000a9c7a67223 */ /* 0x000fe200000100aa */
[----:B------:R-:W-:Y:S01]  /*1f10*/  FMUL.FTZ R171, R198, R167 ;  /* 0x000000a7c6ab7220 */ /* 0x000fe20000410000 */
[----:B------:R-:W-:Y:S01]  /*1f20*/  FADD.FTZ R205, R11, -R206 ;  /* 0x800000ce0bcd7221 */ /* 0x000fe20000010000 */
[----:B------:R-:W-:Y:S01]  /*1f30*/  FFMA.FTZ R167, R196, R169, R170 ;  /* 0x000000a9c4a77223 */ /* 0x000fe200000100aa */
[----:B------:R-:W-:Y:S01]  /*1f40*/  FADD.FTZ R201, R190, -R165 ;  /* 0x800000a5bec97221 */ /* 0x000fe20000010000 */
[----:B------:R-:W-:Y:S01]  /*1f50*/  FADD.FTZ R165, R197, -R166 ;  /* 0x800000a6c5a57221 */ /* 0x000fe20000010000 */
[----:B------:R-:W-:Y:S01]  /*1f60*/  FMUL.FTZ R205, R198, R205 ;  /* 0x000000cdc6cd7220 */ /* 0x000fe20000410000 */
[----:B------:R-:W-:Y:S01]  /*1f70*/  FADD.FTZ R167, R194, -R167 ;  /* 0x800000a7c2a77221 */ /* 0x000fe20000010000 */
[C---:B------:R-:W-:Y:S01]  /*1f80*/  FMUL.FTZ R203, R198.reuse, R201 ;  /* 0x000000c9c6cb7220 */ /* 0x040fe20000410000 */
[C---:B------:R-:W-:Y:S01]  /*1f90*/  FMUL.FTZ R165, R198.reuse, R165 ;  /* 0x000000a5c6a57220 */ /* 0x040fe20000410000 */
[----:B------:R-:W-:Y:S01]  /*1fa0*/  FMUL.FTZ R210, R205, R168 ;  /* 0x000000a8cdd27220 */ /* 0x000fe20000410000 */
[----:B------:R-:W-:Y:S01]  /*1fb0*/  FMUL.FTZ R167, R198, R167 ;  /* 0x000000a7c6a77220 */ /* 0x000fe20000410000 */
[----:B------:R-:W-:-:S02]  /*1fc0*/  HADD2.F32 R205, -RZ, R164.H0_H0 ;  /* 0x200000a4ffcd7230 */ /* 0x000fc40000004100 */
        /* <DEDUP_REMOVED lines=18> */
[----:B------:R-:W-:-:S02]  /*20f0*/  F2FP.F16.F32.PACK_AB R167, R210, R167 ;  /* 0x000000a7d2a7723e */ /* 0x000fc400000000ff */
[----:B------:R-:W-:Y:S02]  /*2100*/  F2FP.F16.F32.PACK_AB R166, R208, R207 ;  /* 0x000000cfd0a6723e */ /* 0x000fe400000000ff */
[----:B------:R-:W-:Y:S02]  /*2110*/  F2FP.F16.F32.PACK_AB R165, R126, R201 ;  /* 0x000000c97ea5723e */ /* 0x000fe400000000ff */
[----:B------:R-:W-:Y:S01]  /*2120*/  F2FP.F16.F32.PACK_AB R164, R127, R164 ;  /* 0x000000a47fa4723e */ /* 0x000fe200000000ff */
[----:B------:R-:W-:Y:S06]  /*2130*/  BRA `(.L_x_5364) ;  /* 0x0000000400007947 */ /* 0x000fec0003800000 */
.L_x_5363:
        /* <DEDUP_REMOVED lines=9> */
[----:B------:R-:W-:Y:S01]  /*21d0*/  FFMA.FTZ R166, R8, R169, R170 ;  /* 0x000000a908a67223 */ /* 0x000fe200000100aa */
[----:B------:R-:W-:Y:S01]  /*21e0*/  FADD.FTZ R201, R11, -R202 ;  /* 0x800000ca0bc97221 */ /* 0x000fe20000010000 */
[C---:B------:R-:W-:Y:S01]  /*21f0*/  FMUL.FTZ R207, R198.reuse, R161 ;  /* 0x000000a1c6cf7220 */ /* 0x040fe20000410000 */
[----:B------:R-:W-:Y:S01]  /*2200*/  FMUL.FTZ R211, R198, R171 ;  /* 0x000000abc6d37220 */ /* 0x000fe20000410000 */
[----:B------:R-:W-:Y:S01]  /*2210*/  FADD.FTZ R163, R7, -R166 ;  /* 0x800000a607a37221 */ /* 0x000fe20000010000 */
[-CC-:B------:R-:W-:Y:S01]  /*2220*/  FFMA.FTZ R161, R192, R169.reuse, R170.reuse ;  /* 0x000000a9c0a17223 */ /* 0x180fe200000100aa */
[----:B------:R-:W-:Y:S01]  /*2230*/  FMUL.FTZ R209, R207, R168 ;  /* 0x000000a8cfd17220 */ /* 0x000fe20000410000 */
[--C-:B------:R-:W-:Y:S01]  /*2240*/  FFMA.FTZ R160, R199, R169, R170.reuse ;  /* 0x000000a9c7a07223 */ /* 0x100fe200000100aa */
[----:B------:R-:W-:Y:S01]  /*2250*/  FMUL.FTZ R208, R198, R163 ;  /* 0x000000a3c6d07220 */ /* 0x000fe20000410000 */
[-C--:B------:R-:W-:Y:S01]  /*2260*/  FFMA.FTZ R163, R196, R169.reuse, R170 ;  /* 0x000000a9c4a37223 */ /* 0x080fe200000100aa */
[----:B------:R-:W-:Y:S01]  /*2270*/  FFMA.FTZ R128, R209, R162, R128 ;  /* 0x000000a2d1807223 */ /* 0x000fe20000010080 */
[----:B------:R-:W-:Y:S01]  /*2280*/  FFMA.FTZ R162, R195, R169, R170 ;  /* 0x000000a9c3a27223 */ /* 0x000fe200000100aa */
[-C--:B------:R-:W-:Y:S01]  /*2290*/  FMUL.FTZ R210, R208, R168.reuse ;  /* 0x000000a8d0d27220 */ /* 0x080fe20000410000 */
[----:B------:R-:W-:Y:S01]  /*22a0*/  FMUL.FTZ R212, R198, R201 ;  /* 0x000000c9c6d47220 */ /* 0x000fe20000410000 */
[----:B------:R-:W-:Y:S01]  /*22b0*/  FMUL.FTZ R213, R211, R168 ;  /* 0x000000a8d3d57220 */ /* 0x000fe20000410000 */
[----:B------:R-:W-:-:S02]  /*22c0*/  HADD2.F32 R171, -RZ, R165.H0_H0 ;  /* 0x200000a5ffab7230 */ /* 0x000fc40000004100 */
[----:B------:R-:W-:Y:S01]  /*22d0*/  FFMA.FTZ R129, R210, R167, R129 ;  /* 0x000000a7d2817223 */ /* 0x000fe20000010081 */
[----:B------:R-:W-:Y:S02]  /*22e0*/  HADD2.F32 R204, -RZ, R165.H1_H1 ;  /* 0x300000a5ffcc7230 */ /* 0x000fe40000004100 */
[----:B------:R-:W-:Y:S01]  /*22f0*/  FADD.FTZ R165, R193, -R162 ;  /* 0x800000a2c1a57221 */ /* 0x000fe20000010000 */
[----:B------:R-:W-:Y:S01]  /*2300*/  FADD.FTZ R167, R190, -R161 ;  /* 0x800000a1bea77221 */ /* 0x000fe20000010000 */
[----:B------:R-:W-:Y:S01]  /*2310*/  FADD.FTZ R163, R194, -R163 ;  /* 0x800000a3c2a37221 */ /* 0x000fe20000010000 */
[----:B------:R-:W-:Y:S01]  /*2320*/  FADD.FTZ R161, R197, -R160 ;  /* 0x800000a0c5a17221 */ /* 0x000fe20000010000 */
[----:B------:R-:W-:Y:S01]  /*2330*/  FMUL.FTZ R214, R212, R168 ;  /* 0x000000a8d4d67220 */ /* 0x000fe20000410000 */
[----:B------:R-:W-:Y:S01]  /*2340*/  FFMA.FTZ R130, R213, R200, R130 ;  /* 0x000000c8d5827223 */ /* 0x000fe20000010082 */
[C---:B------:R-:W-:Y:S01]  /*2350*/  FMUL.FTZ R201, R198.reuse, R165 ;  /* 0x000000a5c6c97220 */ /* 0x040fe20000410000 */
[C---:B------:R-:W-:Y:S01]  /*2360*/  FMUL.FTZ R200, R198.reuse, R167 ;  /* 0x000000a7c6c87220 */ /* 0x040fe20000410000 */
[C---:B------:R-:W-:Y:S01]  /*2370*/  FMUL.FTZ R160, R198.reuse, R163 ;  /* 0x000000a3c6a07220 */ /* 0x040fe20000410000 */
[----:B------:R-:W-:Y:S01]  /*2380*/  FMUL.FTZ R165, R198, R161 ;  /* 0x000000a1c6a57220 */ /* 0x000fe20000410000 */
[----:B------:R-:W-:-:S02]  /*2390*/  HADD2.F32 R205, -RZ, R164.H0_H0 ;  /* 0x200000a4ffcd7230 */ /* 0x000fc40000004100 */
[----:B------:R-:W-:Y:S01]  /*23a0*/  FFMA.FTZ R131, R214, R203, R131 ;  /* 0x000000cbd6837223 */ /* 0x000fe20000010083 */
[----:B------:R-:W-:Y:S02]  /*23b0*/  HADD2.F32 R164, -RZ, R164.H1_H1 ;  /* 0x300000a4ffa47230 */ /* 0x000fe40000004100 */
[-C--:B------:R-:W-:Y:S01]  /*23c0*/  FMUL.FTZ R203, R201, R168.reuse ;  /* 0x000000a8c9cb7220 */ /* 0x080fe20000410000 */
[-C--:B------:R-:W-:Y:S01]  /*23d0*/  FMUL.FTZ R202, R200, R168.reuse ;  /* 0x000000a8c8ca7220 */ /* 0x080fe20000410000 */
[-C--:B------:R-:W-:Y:S01]  /*23e0*/  FMUL.FTZ R166, R160, R168.reuse ;  /* 0x000000a8a0a67220 */ /* 0x080fe20000410000 */
[----:B------:R-:W-:Y:S01]  /*23f0*/  FMUL.FTZ R167, R165, R168 ;  /* 0x000000a8a5a77220 */ /* 0x000fe20000410000 */
        /* <DEDUP_REMOVED lines=20> */
.L_x_5364:
        /* <DEDUP_REMOVED lines=11> */
.L_x_5362:
[----:B------:R-:W-:Y:S05]  /*25f0*/  BSYNC.RECONVERGENT B1 ;  /* 0x0000000000017941 */ /* 0x000fea0003800200 */
.L_x_5361:
        /* <DEDUP_REMOVED lines=11> */
[----:B------:R-:W-:Y:S01]  /*26b0*/  FFMA.FTZ R200, R172, R169, R170 ;  /* 0x000000a9acc87223 */ /* 0x000fe200000100aa */
[----:B------:R-:W-:Y:S02]  /*26c0*/  HADD2.F32 R202, -RZ, R167.H1_H1 ;  /* 0x300000a7ffca7230 */ /* 0x000fe40000004100 */
[----:B------:R-:W-:Y:S01]  /*26d0*/  FADD.FTZ R167, R26, -R163 ;  /* 0x800000a31aa77221 */ /* 0x000fe20000010000 */
[----:B------:R-:W-:Y:S01]  /*26e0*/  FADD.FTZ R163, R23, -R162 ;  /* 0x800000a217a37221 */ /* 0x000fe20000010000 */
[----:B------:R-:W-:Y:S01]  /*26f0*/  FADD.FTZ R201, R27, -R200 ;  /* 0x800000c81bc97221 */ /* 0x000fe20000010000 */
[----:B------:R-:W-:-:S02]  /*2700*/  HADD2.F32 R160, -RZ, R166.H0_H0 ;  /* 0x200000a6ffa07230 */ /* 0x000fc40000004100 */
[--C-:B------:R-:W-:Y:S01]  /*2710*/  FFMA.FTZ R161, R21, R169, R170.reuse ;  /* 0x000000a915a17223 */ /* 0x100fe200000100aa */
[C---:B------:R-:W-:Y:S01]  /*2720*/  FMUL.FTZ R206, R198.reuse, R163 ;  /* 0x000000a3c6ce7220 */ /* 0x040fe20000410000 */
[----:B------:R-:W-:Y:S02]  /*2730*/  HADD2.F32 R166, -RZ, R166.H1_H1 ;  /* 0x300000a6ffa67230 */ /* 0x000fe40000004100 */
[----:B------:R-:W-:Y:S01]  /*2740*/  FMUL.FTZ R210, R198, R201 ;  /* 0x000000c9c6d27220 */ /* 0x000fe20000410000 */
[----:B------:R-:W-:Y:S01]  /*2750*/  FADD.FTZ R161, R22, -R161 ;  /* 0x800000a116a17221 */ /* 0x000fe20000010000 */
[-C--:B------:R-:W-:Y:S01]  /*2760*/  FMUL.FTZ R208, R206, R168.reuse ;  /* 0x000000a8ced07220 */ /* 0x080fe20000410000 */
[----:B------:R-:W-:Y:S01]  /*2770*/  FMUL.FTZ R211, R198, R167 ;  /* 0x000000a7c6d37220 */ /* 0x000fe20000410000 */
[----:B------:R-:W-:Y:S01]  /*2780*/  FMUL.FTZ R212, R210, R168 ;  /* 0x000000a8d2d47220 */ /* 0x000fe20000410000 */
[-CC-:B------:R-:W-:Y:S01]  /*2790*/  FFMA.FTZ R163, R15, R169.reuse, R170.reuse ;  /* 0x000000a90fa37223 */ /* 0x180fe200000100aa */
[----:B------:R-:W-:Y:S01]  /*27a0*/  FFMA.FTZ R137, R208, R166, R137 ;  /* 0x000000a6d0897223 */ /* 0x000fe20000010089 */
[--C-:B------:R-:W-:Y:S01]  /*27b0*/  FFMA.FTZ R166, R18, R169, R170.reuse ;  /* 0x000000a912a67223 */ /* 0x100fe200000100aa */
[----:B------:R-:W-:Y:S01]  /*27c0*/  FMUL.FTZ R207, R198, R161 ;  /* 0x000000a1c6cf7220 */ /* 0x000fe20000410000 */
[-CC-:B------:R-:W-:Y:S01]  /*27d0*/  FFMA.FTZ R162, R14, R169.reuse, R170.reuse ;  /* 0x000000a90ea27223 */ /* 0x180fe200000100aa */
[----:B------:R-:W-:Y:S01]  /*27e0*/  FFMA.FTZ R139, R212, R202, R139 ;  /* 0x000000cad48b7223 */ /* 0x000fe2000001008b */
[----:B------:R-:W-:Y:S01]  /*27f0*/  FFMA.FTZ R161, R13, R169, R170 ;  /* 0x000000a90da17223 */ /* 0x000fe200000100aa */
[----:B------:R-:W-:-:S02]  /*2800*/  HADD2.F32 R202, -RZ, R165.H0_H0 ;  /* 0x200000a5ffca7230 */ /* 0x000fc40000004100 */
[-C--:B------:R-:W-:Y:S01]  /*2810*/  FMUL.FTZ R213, R211, R168.reuse ;  /* 0x000000a8d3d57220 */ /* 0x080fe20000410000 */
[----:B------:R-:W-:Y:S02]  /*2820*/  HADD2.F32 R205, -RZ, R165.H1_H1 ;  /* 0x300000a5ffcd7230 */ /* 0x000fe40000004100 */
[----:B------:R-:W-:Y:S01]  /*2830*/  FADD.FTZ R165, R20, -R163 ;  /* 0x800000a314a57221 */ /* 0x000fe20000010000 */
[----:B------:R-:W-:Y:S01]  /*2840*/  FADD.FTZ R167, R19, -R166 ;  /* 0x800000a613a77221 */ /* 0x000fe20000010000 */
[----:B------:R-:W-:Y:S01]  /*2850*/  FADD.FTZ R163, R17, -R162 ;  /* 0x800000a211a37221 */ /* 0x000fe20000010000 */
[----:B------:R-:W-:Y:S01]  /*2860*/  FMUL.FTZ R209, R207, R168 ;  /* 0x000000a8cfd17220 */ /* 0x000fe20000410000 */
[----:B------:R-:W-:Y:S01]  /*2870*/  FADD.FTZ R161, R16, -R161 ;  /* 0x800000a110a17221 */ /* 0x000fe20000010000 */
[----:B------:R-:W-:Y:S01]  /*2880*/  FFMA.FTZ R138, R213, R171, R138 ;  /* 0x000000abd58a7223 */ /* 0x000fe2000001008a */
[C---:B------:R-:W-:Y:S01]  /*2890*/  FMUL.FTZ R203, R198.reuse, R167 ;  /* 0x000000a7c6cb7220 */ /* 0x040fe20000410000 */
[C---:B------:R-:W-:Y:S01]  /*28a0*/  FMUL.FTZ R171, R198.reuse, R165 ;  /* 0x000000a5c6ab7220 */ /* 0x040fe20000410000 */
[C---:B------:R-:W-:Y:S01]  /*28b0*/  FMUL.FTZ R166, R198.reuse, R163 ;  /* 0x000000a3c6a67220 */ /* 0x040fe20000410000 */
[----:B------:R-:W-:Y:S01]  /*28c0*/  FFMA.FTZ R136, R209, R160, R136 ;  /* 0x000000a0d1887223 */ /* 0x000fe20000010088 */
[----:B------:R-:W-:Y:S01]  /*28d0*/  FMUL.FTZ R165, R198, R161 ;  /* 0x000000a1c6a57220 */ /* 0x000fe20000410000 */
[----:B------:R-:W-:-:S02]  /*28e0*/  HADD2.F32 R160, -RZ, R164.H0_H0 ;  /* 0x200000a4ffa07230 */ /* 0x000fc40000004100 */
[-C--:B------:R-:W-:Y:S01]  /*28f0*/  FMUL.FTZ R204, R203, R168.reuse ;  /* 0x000000a8cbcc7220 */ /* 0x080fe20000410000 */
[----:B------:R-:W-:Y:S02]  /*2900*/  HADD2.F32 R164, -RZ, R164.H1_H1 ;  /* 0x300000a4ffa47230 */ /* 0x000fe40000004100 */
        /* <DEDUP_REMOVED lines=24> */
.L_x_5367:
[--C-:B-----5:R-:W-:Y:S02]  /*2a90*/  HADD2.F32 R171, -RZ, R166.reuse.H0_H0 ;  /* 0x200000a6ffab7230 */ /* 0x120fe40000004100 */
[-CC-:B------:R-:W-:Y:S01]  /*2aa0*/  FFMA.FTZ R201, R25, R169.reuse, R170.reuse ;  /* 0x000000a919c97223 */ /* 0x180fe200000100aa */
[----:B------:R-:W-:Y:S02]  /*2ab0*/  HADD2.F32 R200, -RZ, R166.H1_H1 ;  /* 0x300000a6ffc87230 */ /* 0x000fe40000004100 */
[-CC-:B------:R-:W-:Y:S01]  /*2ac0*/  FFMA.FTZ R166, R24, R169.reuse, R170.reuse ;  /* 0x000000a918a67223 */ /* 0x180fe200000100aa */
[--C-:B------:R-:W-:Y:S02]  /*2ad0*/  HADD2.F32 R202, -RZ, R167.reuse.H0_H0 ;  /* 0x200000a7ffca7230 */ /* 0x100fe40000004100 */
[----:B------:R-:W-:Y:S01]  /*2ae0*/  FADD.FTZ R203, R26, -R201 ;  /* 0x800000c91acb7221 */ /* 0x000fe20000010000 */
[----:B------:R-:W-:Y:S02]  /*2af0*/  HADD2.F32 R210, -RZ, R167.H1_H1 ;  /* 0x300000a7ffd27230 */ /* 0x000fe40000004100 */
[-C--:B------:R-:W-:Y:S01]  /*2b00*/  FFMA.FTZ R167, R21, R169.reuse, R170 ;  /* 0x000000a915a77223 */ /* 0x080fe200000100aa */
[----:B------:R-:W-:Y:S01]  /*2b10*/  FADD.FTZ R201, R23, -R166 ;  /* 0x800000a617c97221 */ /* 0x000fe20000010000 */
[----:B------:R-:W-:Y:S01]  /*2b20*/  FFMA.FTZ R204, R172, R169, R170 ;  /* 0x000000a9accc7223 */ /* 0x000fe200000100aa */
[----:B------:R-:W-:Y:S01]  /*2b30*/  FMUL.FTZ R203, R198, R203 ;  /* 0x000000cbc6cb7220 */ /* 0x000fe20000410000 */
[----:B------:R-:W-:Y:S01]  /*2b40*/  FADD.FTZ R167, R22, -R167 ;  /* 0x800000a716a77221 */ /* 0x000fe20000010000 */
[----:B------:R-:W-:Y:S01]  /*2b50*/  FMUL.FTZ R201, R198, R201 ;  /* 0x000000c9c6c97220 */ /* 0x000fe20000410000 */
[----:B------:R-:W-:Y:S01]  /*2b60*/  FADD.FTZ R205, R27, -R204 ;  /* 0x800000cc1bcd7221 */ /* 0x000fe20000010000 */
[----:B------:R-:W-:-:S02]  /*2b70*/  HADD2.F32 R204, -RZ, R165.H1_H1 ;  /* 0x300000a5ffcc7230 */ /* 0x000fc40000004100 */
[----:B------:R-:W-:Y:S01]  /*2b80*/  FMUL.FTZ R167, R198, R167 ;  /* 0x000000a7c6a77220 */ /* 0x000fe20000410000 */
[-C--:B------:R-:W-:Y:S01]  /*2b90*/  FMUL.FTZ R206, R201, R168.reuse ;  /* 0x000000a8c9ce7220 */ /* 0x080fe20000410000 */
[----:B------:R-:W-:Y:S02]  /*2ba0*/  HADD2.F32 R201, -RZ, R165.H0_H0 ;  /* 0x200000a5ffc97230 */ /* 0x000fe40000004100 */
[-CC-:B------:R-:W-:Y:S01]  /*2bb0*/  FFMA.FTZ R165, R13, R169.reuse, R170.reuse ;  /* 0x000000a90da57223 */ /* 0x180fe200000100aa */
[----:B------:R-:W-:Y:S01]  /*2bc0*/  FMUL.FTZ R207, R167, R168 ;  /* 0x000000a8a7cf7220 */ /* 0x000fe20000410000 */
[-CC-:B------:R-:W-:Y:S01]  /*2bd0*/  FFMA.FTZ R167, R15, R169.reuse, R170.reuse ;  /* 0x000000a90fa77223 */ /* 0x180fe200000100aa */
[----:B------:R-:W-:Y:S01]  /*2be0*/  FFMA.FTZ R137, R206, R200, R137 ;  /* 0x000000c8ce897223 */ /* 0x000fe20000010089 */
[----:B------:R-:W-:Y:S01]  /*2bf0*/  FFMA.FTZ R200, R18, R169, R170 ;  /* 0x000000a912c87223 */ /* 0x000fe200000100aa */
[----:B------:R-:W-:Y:S01]  /*2c00*/  FFMA.FTZ R136, R207, R171, R136 ;  /* 0x000000abcf887223 */ /* 0x000fe20000010088 */
[----:B------:R-:W-:Y:S01]  /*2c10*/  FADD.FTZ R167, R20, -R167 ;  /* 0x800000a714a77221 */ /* 0x000fe20000010000 */
[----:B------:R-:W-:Y:S01]  /*2c20*/  FADD.FTZ R165, R16, -R165 ;  /* 0x800000a510a57221 */ /* 0x000fe20000010000 */
[----:B------:R-:W-:Y:S01]  /*2c30*/  FADD.FTZ R171, R19, -R200 ;  /* 0x800000c813ab7221 */ /* 0x000fe20000010000 */
[----:B------:R-:W-:Y:S01]  /*2c40*/  FFMA.FTZ R200, R14, R169, R170 ;  /* 0x000000a90ec87223 */ /* 0x000fe200000100aa */
[C---:B------:R-:W-:Y:S01]  /*2c50*/  FMUL.FTZ R167, R198.reuse, R167 ;  /* 0x000000a7c6a77220 */ /* 0x040fe20000410000 */
[-C--:B------:R-:W-:Y:S01]  /*2c60*/  FMUL.FTZ R209, R203, R168.reuse ;  /* 0x000000a8cbd17220 */ /* 0x080fe20000410000 */
[C---:B------:R-:W-:Y:S01]  /*2c70*/  FMUL.FTZ R203, R198.reuse, R171 ;  /* 0x000000abc6cb7220 */ /* 0x040fe20000410000 */
[----:B------:R-:W-:Y:S01]  /*2c80*/  FMUL.FTZ R165, R198, R165 ;  /* 0x000000a5c6a57220 */ /* 0x000fe20000410000 */
[----:B------:R-:W-:Y:S01]  /*2c90*/  FMUL.FTZ R171, R167, R168 ;  /* 0x000000a8a7ab7220 */ /* 0x000fe20000410000 */
[----:B------:R-:W-:Y:S01]  /*2ca0*/  FADD.FTZ R167, R17, -R200 ;  /* 0x800000c811a77221 */ /* 0x000fe20000010000 */
[----:B------:R-:W-:-:S02]  /*2cb0*/  HADD2.F32 R166, -RZ, R164.H0_H0 ;  /* 0x200000a4ffa67230 */ /* 0x000fc40000004100 */
[C---:B------:R-:W-:Y:S01]  /*2cc0*/  FMUL.FTZ R205, R198.reuse, R205 ;  /* 0x000000cdc6cd7220 */ /* 0x040fe20000410000 */
[----:B------:R-:W-:Y:S01]  /*2cd0*/  FMUL.FTZ R165, R165, R168 ;  /* 0x000000a8a5a57220 */ /* 0x000fe20000410000 */
[----:B------:R-:W-:Y:S01]  /*2ce0*/  FMUL.FTZ R167, R198, R167 ;  /* 0x000000a7c6a77220 */ /* 0x000fe20000410000 */
[----:B------:R-:W-:Y:S01]  /*2cf0*/  FFMA.FTZ R138, R209, R202, R138 ;  /* 0x000000cad18a7223 */ /* 0x000fe2000001008a */
[----:B------:R-:W-:Y:S01]  /*2d00*/  FMUL.FTZ R208, R205, R168 ;  /* 0x000000a8cdd07220 */ /* 0x000fe20000410000 */
[----:B------:R-:W-:Y:S01]  /*2d10*/  FFMA.FTZ R132, R165, R166, R132 ;  /* 0x000000a6a5847223 */ /* 0x000fe20000010084 */
[-C--:B------:R-:W-:Y:S01]  /*2d20*/  FMUL.FTZ R202, R203, R168.reuse ;  /* 0x000000a8cbca7220 */ /* 0x080fe20000410000 */
[----:B------:R-:W-:Y:S01]  /*2d30*/  FMUL.FTZ R166, R167, R168 ;  /* 0x000000a8a7a67220 */ /* 0x000fe20000410000 */
[----:B------:R-:W-:Y:S01]  /*2d40*/  FFMA.FTZ R139, R208, R210, R139 ;  /* 0x000000d2d08b7223 */ /* 0x000fe2000001008b */
[----:B------:R-:W-:Y:S01]  /*2d50*/  FFMA.FTZ R134, R171, R201, R134 ;  /* 0x000000c9ab867223 */ /* 0x000fe20000010086 */
[----:B------:R-:W-:-:S02]  /*2d60*/  HADD2.F32 R205, -RZ, R164.H1_H1 ;  /* 0x300000a4ffcd7230 */ /* 0x000fc40000004100 */
        /* <DEDUP_REMOVED lines=13> */
[----:B------:R-:W-:-:S07]  /*2e40*/  F2FP.F16.F32.PACK_AB R164, R171, R164 ;  /* 0x000000a4aba4723e */ /* 0x000fce00000000ff */
.L_x_5368:
        /* <DEDUP_REMOVED lines=8> */
.L_x_5366:
[----:B------:R-:W-:Y:S05]  /*2ed0*/  BSYNC.RECONVERGENT B1 ;  /* 0x0000000000017941 */ /* 0x000fea0003800200 */
.L_x_5365:
        /* <DEDUP_REMOVED lines=15> */
[--C-:B-----5:R-:W-:Y:S02]  /*2fd0*/  HADD2.F32 R162, -RZ, R165.reuse.H0_H0 ;  /* 0x200000a5ffa27230 */ /* 0x120fe40000004100 */
[----:B------:R-:W-:Y:S01]  /*2fe0*/  FADD.FTZ R169, R183, -R204 ;  /* 0x800000ccb7a97221 */ /* 0x000fe20000010000 */
[----:B------:R-:W-:-:S02]  /*2ff0*/  HADD2.F32 R201, -RZ, R165.H1_H1 ;  /* 0x300000a5ffc97230 */ /* 0x000fc40000004100 */
[----:B------:R-:W-:Y:S01]  /*3000*/  FADD.FTZ R203, R186, -R203 ;  /* 0x800000cbbacb7221 */ /* 0x000fe20000010000 */
[--C-:B------:R-:W-:Y:S02]  /*3010*/  HADD2.F32 R208, -RZ, R167.reuse.H0_H0 ;  /* 0x200000a7ffd07230 */ /* 0x100fe40000004100 */
[----:B------:R-:W-:Y:S01]  /*3020*/  FADD.FTZ R165, R180, -R163 ;  /* 0x800000a3b4a57221 */ /* 0x000fe20000010000 */
[----:B------:R-:W-:Y:S02]  /*3030*/  HADD2.F32 R211, -RZ, R167.H1_H1 ;  /* 0x300000a7ffd37230 */ /* 0x000fe40000004100 */
[----:B------:R-:W-:Y:S01]  /*3040*/  FADD.FTZ R205, R187, -R210 ;  /* 0x800000d2bbcd7221 */ /* 0x000fe20000010000 */
[----:B------:R-:W-:Y:S01]  /*3050*/  FADD.FTZ R171, R182, -R171 ;  /* 0x800000abb6ab7221 */ /* 0x000fe20000010000 */
[----:B------:R-:W-:Y:S01]  /*3060*/  FADD.FTZ R167, R179, -R200 ;  /* 0x800000c8b3a77221 */ /* 0x000fe20000010000 */
[----:B------:R-:W-:Y:S01]  /*3070*/  FADD.FTZ R161, R176, -R161 ;  /* 0x800000a1b0a17221 */ /* 0x000fe20000010000 */
[----:B------:R-:W-:Y:S01]  /*3080*/  FADD.FTZ R163, R177, -R170 ;  /* 0x800000aab1a37221 */ /* 0x000fe20000010000 */
[----:B------:R-:W-:Y:S01]  /*3090*/  FMUL.FTZ R200, R198, R169 ;  /* 0x000000a9c6c87220 */ /* 0x000fe20000410000 */
[----:B------:R-:W-:-:S02]  /*30a0*/  HADD2.F32 R202, -RZ, R166.H0_H0 ;  /* 0x200000a6ffca7230 */ /* 0x000fc40000004100 */
        /* <DEDUP_REMOVED lines=8> */
[--C-:B------:R-:W-:Y:S02]  /*3130*/  HADD2.F32 R160, -RZ, R164.reuse.H0_H0 ;  /* 0x200000a4ffa07230 */ /* 0x100fe40000004100 */
[----:B------:R-:W-:Y:S01]  /*3140*/  FMUL.FTZ R204, R200, R168 ;  /* 0x000000a8c8cc7220 */ /* 0x000fe20000410000 */
[----:B------:R-:W-:-:S02]  /*3150*/  HADD2.F32 R164, -RZ, R164.H1_H1 ;  /* 0x300000a4ffa47230 */ /* 0x000fc40000004100 */
[-C--:B------:R-:W-:Y:S01]  /*3160*/  FMUL.FTZ R212, R210, R168.reuse ;  /* 0x000000a8d2d47220 */ /* 0x080fe20000410000 */
        /* <DEDUP_REMOVED lines=13> */
[----:B------:R-:W-:Y:S01]  /*3240*/  F2FP.F16.F32.PACK_AB R161, R166, R169 ;  /* 0x000000a9a6a1723e */ /* 0x000fe200000000ff */
        /* <DEDUP_REMOVED lines=17> */
.L_x_5370:
        /* <DEDUP_REMOVED lines=11> */
[----:B-----5:R-:W-:-:S02]  /*3410*/  HADD2.F32 R210, -RZ, R167.H0_H0 ;  /* 0x200000a7ffd27230 */ /* 0x020fc40000004100 */
[----:B------:R-:W-:Y:S01]  /*3420*/  FADD.FTZ R211, R187, -R212 ;  /* 0x800000d4bbd37221 */ /* 0x000fe20000010000 */
[----:B------:R-:W-:Y:S02]  /*3430*/  HADD2.F32 R213, -RZ, R167.H1_H1 ;  /* 0x300000a7ffd57230 */ /* 0x000fe40000004100 */
        /* <DEDUP_REMOVED lines=11> */
[----:B------:R-:W-:-:S02]  /*34f0*/  HADD2.F32 R202, -RZ, R165.H0_H0 ;  /* 0x200000a5ffca7230 */ /* 0x000fc40000004100 */
[----:B------:R-:W-:Y:S01]  /*3500*/  FMUL.FTZ R167, R198, R167 ;  /* 0x000000a7c6a77220 */ /* 0x000fe20000410000 */
[----:B------:R-:W-:Y:S02]  /*3510*/  HADD2.F32 R206, -RZ, R165.H1_H1 ;  /* 0x300000a5ffce7230 */ /* 0x000fe40000004100 */
[-C--:B------:R-:W-:Y:S01]  /*3520*/  FMUL.FTZ R203, R203, R168.reuse ;  /* 0x000000a8cbcb7220 */ /* 0x080fe20000410000 */
[----:B------:R-:W-:Y:S02]  /*3530*/  HADD2.F32 R204, -RZ, R166.H0_H0 ;  /* 0x200000a6ffcc7230 */ /* 0x000fe40000004100 */
[-C--:B------:R-:W-:Y:S01]  /*3540*/  FMUL.FTZ R171, R171, R168.reuse ;  /* 0x000000a8abab7220 */ /* 0x080fe20000410000 */
[----:B------:R-:W-:Y:S02]  /*3550*/  HADD2.F32 R165, -RZ, R164.H0_H0 ;  /* 0x200000a4ffa57230 */ /* 0x000fe40000004100 */
[----:B------:R-:W-:Y:S01]  /*3560*/  FMUL.FTZ R198, R211, R168 ;  /* 0x000000a8d3c67220 */ /* 0x000fe20000410000 */
[----:B------:R-:W-:-:S02]  /*3570*/  HADD2.F32 R166, -RZ, R166.H1_H1 ;  /* 0x300000a6ffa67230 */ /* 0x000fc40000004100 */
[-C--:B------:R-:W-:Y:S01]  /*3580*/  FMUL.FTZ R209, R209, R168.reuse ;  /* 0x000000a8d1d17220 */ /* 0x080fe20000410000 */
        /* <DEDUP_REMOVED lines=21> */
[----:B------:R-:W-:-:S02]  /*36e0*/  F2FP.F16.F32.PACK_AB R167, R198, R167 ;  /* 0x000000a7c6a7723e */ /* 0x000fc400000000ff */
[----:B------:R-:W-:Y:S02]  /*36f0*/  F2FP.F16.F32.PACK_AB R166, R169, R166 ;  /* 0x000000a6a9a6723e */ /* 0x000fe400000000ff */
[----:B------:R-:W-:Y:S02]  /*3700*/  F2FP.F16.F32.PACK_AB R165, R140, R165 ;  /* 0x000000a58ca5723e */ /* 0x000fe400000000ff */
[----:B------:R-:W-:-:S07]  /*3710*/  F2FP.F16.F32.PACK_AB R164, R143, R164 ;  /* 0x000000a48fa4723e */ /* 0x000fce00000000ff */
.L_x_5371:
        /* <DEDUP_REMOVED lines=11> */
.L_x_5360:
        /* <DEDUP_REMOVED lines=10> */
[--C-:B------:R-:W-:Y:S02]  /*3870*/  HADD2.F32 R201, -RZ, R148.reuse.H1_H1 ;  /* 0x30000094ffc97230 */ /* 0x100fe40000004100 */
[-C--:B------:R-:W-:Y:S01]  /*3880*/  FFMA.FTZ R204, R195, R169.reuse, R170 ;  /* 0x000000a9c3cc7223 */ /* 0x080fe200000100aa */
[----:B------:R-:W-:Y:S01]  /*3890*/  FADD.FTZ R202, R194, -R205 ;  /* 0x800000cdc2ca7221 */ /* 0x000fe20000010000 */
[----:B------:R-:W-:Y:S02]  /*38a0*/  HADD2.F32 R171, -RZ, R148.H0_H0 ;  /* 0x20000094ffab7230 */ /* 0x000fe40000004100 */
[----:B------:R-:W-:Y:S01]  /*38b0*/  FADD.FTZ R200, R197, -R200 ;  /* 0x800000c8c5c87221 */ /* 0x000fe20000010000 */
[----:B------:R-:W-:Y:S02]  /*38c0*/  HADD2.F32 R203, -RZ, R149.H0_H0 ;  /* 0x20000095ffcb7230 */ /* 0x000fe40000004100 */
[----:B-----5:R-:W-:Y:S01]  /*38d0*/  FFMA.FTZ R201, R198, R202, R201 ;  /* 0x000000cac6c97223 */ /* 0x020fe200000100c9 */
[-C--:B------:R-:W-:Y:S01]  /*38e0*/  FFMA.FTZ R202, R8, R169.reuse, R170 ;  /* 0x000000a908ca7223 */ /* 0x080fe200000100aa */
[----:B------:R-:W-:Y:S01]  /*38f0*/  FFMA.FTZ R171, R198, R200, R171 ;  /* 0x000000c8c6ab7223 */ /* 0x000fe200000100ab */
[----:B------:R-:W-:Y:S01]  /*3900*/  FADD.FTZ R204, R193, -R204 ;  /* 0x800000ccc1cc7221 */ /* 0x000fe20000010000 */
[----:B------:R-:W-:Y:S01]  /*3910*/  FFMA.FTZ R200, R191, R169, R170 ;  /* 0x000000a9bfc87223 */ /* 0x000fe200000100aa */
[----:B------:R-:W-:-:S02]  /*3920*/  HADD2.F32 R209, -RZ, R150.H1_H1 ;  /* 0x30000096ffd17230 */ /* 0x000fc40000004100 */
[-CC-:B------:R-:W-:Y:S01]  /*3930*/  FFMA.FTZ R213, R192, R169.reuse, R170.reuse ;  /* 0x000000a9c0d57223 */ /* 0x180fe200000100aa */
[-C--:B------:R-:W-:Y:S01]  /*3940*/  FFMA.FTZ R215, R9, R169.reuse, R170 ;  /* 0x000000a909d77223 */ /* 0x080fe200000100aa */
[----:B------:R-:W-:Y:S01]  /*3950*/  FADD.FTZ R202, R7, -R202 ;  /* 0x800000ca07ca7221 */ /* 0x000fe20000010000 */
[----:B------:R-:W-:Y:S02]  /*3960*/  HADD2.F32 R207, -RZ, R150.H0_H0 ;  /* 0x20000096ffcf7230 */ /* 0x000fe40000004100 */
[----:B------:R-:W-:Y:S01]  /*3970*/  FFMA.FTZ R203, R198, R204, R203 ;  /* 0x000000ccc6cb7223 */ /* 0x000fe200000100cb */
[----:B------:R-:W-:Y:S02]  /*3980*/  HADD2.F32 R205, -RZ, R149.H1_H1 ;  /* 0x30000095ffcd7230 */ /* 0x000fe40000004100 */
[----:B------:R-:W-:Y:S01]  /*3990*/  FADD.FTZ R200, R189, -R200 ;  /* 0x800000c8bdc87221 */ /* 0x000fe20000010000 */
[----:B------:R-:W-:Y:S02]  /*39a0*/  HADD2.F32 R211, -RZ, R151.H0_H0 ;  /* 0x20000097ffd37230 */ /* 0x000fe40000004100 */
[----:B------:R-:W-:Y:S01]  /*39b0*/  FADD.FTZ R213, R190, -R213 ;  /* 0x800000d5bed57221 */ /* 0x000fe20000010000 */
[----:B------:R-:W-:Y:S01]  /*39c0*/  FADD.FTZ R204, R10, -R215 ;  /* 0x800000d70acc7221 */ /* 0x000fe20000010000 */
[----:B------:R-:W-:Y:S01]  /*39d0*/  FFMA.FTZ R209, R198, R202, R209 ;  /* 0x000000cac6d17223 */ /* 0x000fe200000100d1 */
[----:B------:R-:W-:Y:S01]  /*39e0*/  FFMA.FTZ R202, R12, R169, R170 ;  /* 0x000000a90cca7223 */ /* 0x000fe200000100aa */
[C---:B------:R-:W-:Y:S01]  /*39f0*/  FFMA.FTZ R207, R198.reuse, R200, R207 ;  /* 0x000000c8c6cf7223 */ /* 0x040fe200000100cf */
[C---:B------:R-:W-:Y:S01]  /*3a00*/  FFMA.FTZ R205, R198.reuse, R213, R205 ;  /* 0x000000d5c6cd7223 */ /* 0x040fe200000100cd */
[----:B------:R-:W-:Y:S01]  /*3a10*/  FFMA.FTZ R211, R198, R204, R211 ;  /* 0x000000ccc6d37223 */ /* 0x000fe200000100d3 */
[----:B------:R-:W-:-:S02]  /*3a20*/  HADD2.F32 R200, -RZ, R164.H0_H0 ;  /* 0x200000a4ffc87230 */ /* 0x000fc40000004100 */
[----:B------:R-:W-:Y:S01]  /*3a30*/  FADD.FTZ R206, R11, -R202 ;  /* 0x800000ca0bce7221 */ /* 0x000fe20000010000 */
[----:B------:R-:W-:Y:S02]  /*3a40*/  HADD2.F32 R164, -RZ, R164.H1_H1 ;  /* 0x300000a4ffa47230 */ /* 0x000fe40000004100 */
[-C--:B------:R-:W-:Y:S01]  /*3a50*/  FMUL.FTZ R202, R201, R168.reuse ;  /* 0x000000a8c9ca7220 */ /* 0x080fe20000410000 */
[----:B------:R-:W-:Y:S02]  /*3a60*/  HADD2.F32 R204, -RZ, R165.H0_H0 ;  /* 0x200000a5ffcc7230 */ /* 0x000fe40000004100 */
[-C--:B------:R-:W-:Y:S01]  /*3a70*/  FMUL.FTZ R203, R203, R168.reuse ;  /* 0x000000a8cbcb7220 */ /* 0x080fe20000410000 */
[----:B------:R-:W-:Y:S02]  /*3a80*/  HADD2.F32 R213, -RZ, R151.H1_H1 ;  /* 0x30000097ffd57230 */ /* 0x000fe40000004100 */
[----:B------:R-:W-:Y:S01]  /*3a90*/  FMUL.FTZ R171, R171, R168 ;  /* 0x000000a8abab7220 */ /* 0x000fe20000410000 */
[----:B------:R-:W-:Y:S01]  /*3aa0*/  FFMA.FTZ R125, R202, R164, R125 ;  /* 0x000000a4ca7d7223 */ /* 0x000fe2000001007d */
[----:B------:R-:W-:Y:S01]  /*3ab0*/  FFMA.FTZ R126, R203, R204, R126 ;  /* 0x000000cccb7e7223 */ /* 0x000fe2000001007e */
[----:B------:R-:W-:-:S02]  /*3ac0*/  HADD2.F32 R164, -RZ, R166.H0_H0 ;  /* 0x200000a6ffa47230 */ /* 0x000fc40000004100 */
[----:B------:R-:W-:Y:S01]  /*3ad0*/  FFMA.FTZ R213, R198, R206, R213 ;  /* 0x000000cec6d57223 */ /* 0x000fe200000100d5 */
[----:B------:R-:W-:Y:S01]  /*3ae0*/  FFMA.FTZ R124, R171, R200, R124 ;  /* 0x000000c8ab7c7223 */ /* 0x000fe2000001007c */
[----:B------:R-:W-:Y:S02]  /*3af0*/  HADD2.F32 R201, -RZ, R166.H1_H1 ;  /* 0x300000a6ffc97230 */ /* 0x000fe40000004100 */
[-C--:B------:R-:W-:Y:S01]  /*3b00*/  FMUL.FTZ R207, R207, R168.reuse ;  /* 0x000000a8cfcf7220 */ /* 0x080fe20000410000 */
[----:B------:R-:W-:Y:S02]  /*3b10*/  HADD2.F32 R204, -RZ, R167.H0_H0 ;  /* 0x200000a7ffcc7230 */ /* 0x000fe40000004100 */
        /* <DEDUP_REMOVED lines=19> */
[----:B------:R-:W-:Y:S02]  /*3c50*/  F2FP.F16.F32.PACK_AB R166, R204, R207 ;  /* 0x000000cfcca6723e */ /* 0x000fe400000000ff */
[----:B------:R-:W-:-:S02]  /*3c60*/  F2FP.F16.F32.PACK_AB R167, R208, R167 ;  /* 0x000000a7d0a7723e */ /* 0x000fc400000000ff */
[----:B------:R-:W-:Y:S02]  /*3c70*/  F2FP.F16.F32.PACK_AB R165, R200, R165 ;  /* 0x000000a5c8a5723e */ /* 0x000fe400000000ff */
[----:B------:R-:W-:Y:S01]  /*3c80*/  F2FP.F16.F32.PACK_AB R164, R171, R164 ;  /* 0x000000a4aba4723e */ /* 0x000fe200000000ff */
[----:B------:R-:W-:Y:S06]  /*3c90*/  BRA `(.L_x_5375) ;  /* 0x0000000400207947 */ /* 0x000fec0003800000 */
.L_x_5374:
[--C-:B-----5:R-:W-:Y:S02]  /*3ca0*/  HADD2.F32 R163, -RZ, R164.reuse.H0_H0 ;  /* 0x200000a4ffa37230 */ /* 0x120fe40000004100 */
[-CC-:B------:R-:W-:Y:S01]  /*3cb0*/  FFMA.FTZ R202, R12, R169.reuse, R170.reuse ;  /* 0x000000a90cca7223 */ /* 0x180fe200000100aa */
[----:B------:R-:W-:Y:S02]  /*3cc0*/  HADD2.F32 R171, -RZ, R164.H1_H1 ;  /* 0x300000a4ffab7230 */ /* 0x000fe40000004100 */
[-CC-:B------:R-:W-:Y:S01]  /*3cd0*/  FFMA.FTZ R161, R9, R169.reuse, R170.reuse ;  /* 0x000000a909a17223 */ /* 0x180fe200000100aa */
[-CC-:B------:R-:W-:Y:S01]  /*3ce0*/  FFMA.FTZ R164, R8, R169.reuse, R170.reuse ;  /* 0x000000a908a47223 */ /* 0x180fe200000100aa */
[----:B------:R-:W-:Y:S01]  /*3cf0*/  FFMA.FTZ R160, R191, R169, R170 ;  /* 0x000000a9bfa07223 */ /* 0x000fe200000100aa */
[--C-:B------:R-:W-:Y:S02]  /*3d00*/  HADD2.F32 R206, -RZ, R166.reuse.H0_H0 ;  /* 0x200000a6ffce7230 */ /* 0x100fe40000004100 */
[----:B------:R-:W-:Y:S01]  /*3d10*/  FADD.FTZ R203, R11, -R202 ;  /* 0x800000ca0bcb7221 */ /* 0x000fe20000010000 */
[----:B------:R-:W-:-:S02]  /*3d20*/  HADD2.F32 R209, -RZ, R166.H1_H1 ;  /* 0x300000a6ffd17230 */ /* 0x000fc40000004100 */
[----:B------:R-:W-:Y:S02]  /*3d30*/  HADD2.F32 R208, -RZ, R151.H1_H1 ;  /* 0x30000097ffd07230 */ /* 0x000fe40000004100 */
[--C-:B------:R-:W-:Y:S02]  /*3d40*/  HADD2.F32 R212, -RZ, R167.reuse.H0_H0 ;  /* 0x200000a7ffd47230 */ /* 0x100fe40000004100 */
[----:B------:R-:W-:Y:S02]  /*3d50*/  HADD2.F32 R215, -RZ, R167.H1_H1 ;  /* 0x300000a7ffd77230 */ /* 0x000fe40000004100 */
[----:B------:R-:W-:Y:S01]  /*3d60*/  FADD.FTZ R167, R10, -R161 ;  /* 0x800000a10aa77221 */ /* 0x000fe20000010000 */
[--C-:B------:R-:W-:Y:S02]  /*3d70*/  HADD2.F32 R200, -RZ, R165.reuse.H0_H0 ;  /* 0x200000a5ffc87230 */ /* 0x100fe40000004100 */
[----:B------:R-:W-:Y:S01]  /*3d80*/  FADD.FTZ R161, R189, -R160 ;  /* 0x800000a0bda17221 */ /* 0x000fe20000010000 */
[----:B------:R-:W-:-:S02]  /*3d90*/  HADD2.F32 R204, -RZ, R165.H1_H1 ;  /* 0x300000a5ffcc7230 */ /* 0x000fc40000004100 */
[----:B------:R-:W-:Y:S01]  /*3da0*/  FADD.FTZ R165, R7, -R164 ;  /* 0x800000a407a57221 */ /* 0x000fe20000010000 */
[--C-:B------:R-:W-:Y:S02]  /*3db0*/  HADD2.F32 R166, -RZ, R150.reuse.H1_H1 ;  /* 0x30000096ffa67230 */ /* 0x100fe40000004100 */
[C---:B------:R-:W-:Y:S01]  /*3dc0*/  FFMA.FTZ R214, R198.reuse, R203, R208 ;  /* 0x000000cbc6d67223 */ /* 0x040fe200000100d0 */
[----:B------:R-:W-:Y:S02]  /*3dd0*/  HADD2.F32 R162, -RZ, R150.H0_H0 ;  /* 0x20000096ffa27230 */ /* 0x000fe40000004100 */
[----:B------:R-:W-:Y:S01]  /*3de0*/  FFMA.FTZ R160, R199, R169, R170 ;  /* 0x000000a9c7a07223 */ /* 0x000fe200000100aa */
[----:B------:R-:W-:Y:S02]  /*3df0*/  HADD2.F32 R201, -RZ, R151.H0_H0 ;  /* 0x20000097ffc97230 */ /* 0x000fe40000004100 */
[C---:B------:R-:W-:Y:S01]  /*3e00*/  FFMA.FTZ R208, R198.reuse, R165, R166 ;  /* 0x000000a5c6d07223 */ /* 0x040fe200000100a6 */
        /* <DEDUP_REMOVED lines=9> */
[--C-:B------:R-:W-:Y:S02]  /*3ea0*/  HADD2.F32 R164, -RZ, R148.reuse.H1_H1 ;  /* 0x30000094ffa47230 */ /* 0x100fe40000004100 */
[----:B------:R-:W-:Y:S01]  /*3eb0*/  FADD.FTZ R167, R194, -R165 ;  /* 0x800000a5c2a77221 */ /* 0x000fe20000010000 */
[----:B------:R-:W-:Y:S02]  /*3ec0*/  HADD2.F32 R162, -RZ, R148.H0_H0 ;  /* 0x20000094ffa27230 */ /* 0x000fe40000004100 */
        /* <DEDUP_REMOVED lines=37> */
.L_x_5375:
        /* <DEDUP_REMOVED lines=9> */
.L_x_5373:
[----:B------:R-:W-:Y:S05]  /*41b0*/  BSYNC.RECONVERGENT B1 ;  /* 0x0000000000017941 */ /* 0x000fea0003800200 */
.L_x_5372:
        /* <DEDUP_REMOVED lines=8> */
[--C-:B-----5:R-:W-:Y:S02]  /*4240*/  HADD2.F32 R200, -RZ, R166.reuse.H0_H0 ;  /* 0x200000a6ffc87230 */ /* 0x120fe40000004100 */
[-CC-:B------:R-:W-:Y:S01]  /*4250*/  FFMA.FTZ R201, R25, R169.reuse, R170.reuse ;  /* 0x000000a919c97223 */ /* 0x180fe200000100aa */
[----:B------:R-:W-:Y:S02]  /*4260*/  HADD2.F32 R202, -RZ, R166.H1_H1 ;  /* 0x300000a6ffca7230 */ /* 0x000fe40000004100 */
[-CC-:B------:R-:W-:Y:S01]  /*4270*/  FFMA.FTZ R166, R172, R169.reuse, R170.reuse ;  /* 0x000000a9aca67223 */ /* 0x180fe200000100aa */
        /* <DEDUP_REMOVED lines=8> */
[-CC-:B------:R-:W-:Y:S01]  /*4300*/  FFMA.FTZ R204, R24, R169.reuse, R170.reuse ;  /* 0x000000a918cc7223 */ /* 0x180fe200000100aa */
[----:B------:R-:W-:Y:S02]  /*4310*/  HADD2.F32 R165, -RZ, R155.H0_H0 ;  /* 0x2000009bffa57230 */ /* 0x000fe40000004100 */
[----:B------:R-:W-:Y:S01]  /*4320*/  FFMA.FTZ R206, R14, R169, R170 ;  /* 0x000000a90ece7223 */ /* 0x000fe200000100aa */
[----:B------:R-:W-:-:S02]  /*4330*/  HADD2.F32 R161, -RZ, R154.H0_H0 ;  /* 0x2000009affa17230 */ /* 0x000fc40000004100 */
[----:B------:R-:W-:Y:S01]  /*4340*/  FADD.FTZ R204, R23, -R204 ;  /* 0x800000cc17cc7221 */ /* 0x000fe20000010000 */
[----:B------:R-:W-:Y:S02]  /*4350*/  HADD2.F32 R167, -RZ, R155.H1_H1 ;  /* 0x3000009bffa77230 */ /* 0x000fe40000004100 */
[C---:B------:R-:W-:Y:S01]  /*4360*/  FFMA.FTZ R209, R198.reuse, R201, R165 ;  /* 0x000000c9c6d17223 */ /* 0x040fe200000100a5 */
[----:B------:R-:W-:Y:S02]  /*4370*/  HADD2.F32 R163, -RZ, R154.H1_H1 ;  /* 0x3000009affa37230 */ /* 0x000fe40000004100 */
[C---:B------:R-:W-:Y:S01]  /*4380*/  FFMA.FTZ R205, R198.reuse, R166, R161 ;  /* 0x000000a6c6cd7223 */ /* 0x040fe200000100a1 */
[-CC-:B------:R-:W-:Y:S01]  /*4390*/  FFMA.FTZ R201, R15, R169.reuse, R170.reuse ;  /* 0x000000a90fc97223 */ /* 0x180fe200000100aa */
[----:B------:R-:W-:Y:S01]  /*43a0*/  FFMA.FTZ R210, R198, R210, R167 ;  /* 0x000000d2c6d27223 */ /* 0x000fe200000100a7 */
[-CC-:B------:R-:W-:Y:S01]  /*43b0*/  FFMA.FTZ R166, R18, R169.reuse, R170.reuse ;  /* 0x000000a912a67223 */ /* 0x180fe200000100aa */
[----:B------:R-:W-:Y:S01]  /*43c0*/  FFMA.FTZ R167, R13, R169, R170 ;  /* 0x000000a90da77223 */ /* 0x000fe200000100aa */
[----:B------:R-:W-:-:S02]  /*43d0*/  HADD2.F32 R165, -RZ, R153.H0_H0 ;  /* 0x20000099ffa57230 */ /* 0x000fc40000004100 */
[----:B------:R-:W-:Y:S01]  /*43e0*/  FFMA.FTZ R204, R198, R204, R163 ;  /* 0x000000ccc6cc7223 */ /* 0x000fe200000100a3 */
[--C-:B------:R-:W-:Y:S02]  /*43f0*/  HADD2.F32 R161, -RZ, R152.reuse.H0_H0 ;  /* 0x20000098ffa17230 */ /* 0x100fe40000004100 */
[----:B------:R-:W-:Y:S01]  /*4400*/  FADD.FTZ R201, R20, -R201 ;  /* 0x800000c914c97221 */ /* 0x000fe20000010000 */
[----:B------:R-:W-:Y:S01]  /*4410*/  FADD.FTZ R212, R19, -R166 ;  /* 0x800000a613d47221 */ /* 0x000fe20000010000 */
[----:B------:R-:W-:Y:S02]  /*4420*/  HADD2.F32 R171, -RZ, R153.H1_H1 ;  /* 0x30000099ffab7230 */ /* 0x000fe40000004100 */
        /* <DEDUP_REMOVED lines=33> */
[----:B------:R-:W-:Y:S01]  /*4640*/  F2FP.F16.F32.PACK_AB R160, R166, R165 ;  /* 0x000000a5a6a0723e */ /* 0x000fe200000000ff */
[----:B------:R-:W-:Y:S01]  /*4650*/  FFMA.FTZ R138, R211, R208, R138 ;  /* 0x000000d0d38a7223 */ /* 0x000fe2000001008a */
[----:B------:R-:W-:-:S02]  /*4660*/  F2FP.F16.F32.PACK_AB R163, R210, R209 ;  /* 0x000000d1d2a3723e */ /* 0x000fc400000000ff */
[----:B------:R-:W-:Y:S02]  /*4670*/  F2FP.F16.F32.PACK_AB R162, R204, R205 ;  /* 0x000000cdcca2723e */ /* 0x000fe400000000ff */
[----:B------:R-:W-:Y:S02]  /*4680*/  F2FP.F16.F32.PACK_AB R167, R212, R167 ;  /* 0x000000a7d4a7723e */ /* 0x000fe400000000ff */
[----:B------:R-:W-:Y:S02]  /*4690*/  F2FP.F16.F32.PACK_AB R166, R206, R207 ;  /* 0x000000cfcea6723e */ /* 0x000fe400000000ff */
[----:B------:R-:W-:Y:S02]  /*46a0*/  F2FP.F16.F32.PACK_AB R165, R202, R171 ;  /* 0x000000abcaa5723e */ /* 0x000fe400000000ff */
[----:B------:R-:W-:Y:S01]  /*46b0*/  F2FP.F16.F32.PACK_AB R164, R139, R164 ;  /* 0x000000a48ba4723e */ /* 0x000fe200000000ff */
[----:B------:R-:W-:Y:S06]  /*46c0*/  BRA `(.L_x_5379) ;  /* 0x0000000400107947 */ /* 0x000fec0003800000 */
.L_x_5378:
[-CC-:B------:R-:W-:Y:S01]  /*46d0*/  FFMA.FTZ R200, R14, R169.reuse, R170.reuse ;  /* 0x000000a90ec87223 */ /* 0x180fe200000100aa */
[--C-:B------:R-:W-:Y:S02]  /*46e0*/  HADD2.F32 R202, -RZ, R152.reuse.H1_H1 ;  /* 0x30000098ffca7230 */ /* 0x100fe40000004100 */
[-CC-:B------:R-:W-:Y:S01]  /*46f0*/  FFMA.FTZ R171, R13, R169.reuse, R170.reuse ;  /* 0x000000a90dab7223 */ /* 0x180fe200000100aa */
[-C--:B------:R-:W-:Y:S01]  /*4700*/  FFMA.FTZ R205, R15, R169.reuse, R170 ;  /* 0x000000a90fcd7223 */ /* 0x080fe200000100aa */
[----:B------:R-:W-:Y:S01]  /*4710*/  FADD.FTZ R203, R17, -R200 ;  /* 0x800000c811cb7221 */ /* 0x000fe20000010000 */
[----:B------:R-:W-:Y:S01]  /*4720*/  FFMA.FTZ R209, R21, R169, R170 ;  /* 0x000000a915d17223 */ /* 0x000fe200000100aa */
[----:B------:R-:W-:Y:S02]  /*4730*/  HADD2.F32 R201, -RZ, R152.H0_H0 ;  /* 0x20000098ffc97230 */ /* 0x000fe40000004100 */
[----:B------:R-:W-:Y:S01]  /*4740*/  FADD.FTZ R171, R16, -R171 ;  /* 0x800000ab10ab7221 */ /* 0x000fe20000010000 */
[----:B------:R-:W-:-:S02]  /*4750*/  HADD2.F32 R204, -RZ, R153.H0_H0 ;  /* 0x20000099ffcc7230 */ /* 0x000fc40000004100 */
[----:B-----5:R-:W-:Y:S01]  /*4760*/  FFMA.FTZ R203, R198, R203, R202 ;  /* 0x000000cbc6cb7223 */ /* 0x020fe200000100ca */
[----:B------:R-:W-:Y:S01]  /*4770*/  FADD.FTZ R205, R20, -R205 ;  /* 0x800000cd14cd7221 */ /* 0x000fe20000010000 */
[--C-:B------:R-:W-:Y:S02]  /*4780*/  HADD2.F32 R202, -RZ, R154.reuse.H0_H0 ;  /* 0x2000009affca7230 */ /* 0x100fe40000004100 */
[----:B------:R-:W-:Y:S01]  /*4790*/  FFMA.FTZ R200, R18, R169, R170 ;  /* 0x000000a912c87223 */ /* 0x000fe200000100aa */
[----:B------:R-:W-:Y:S01]  /*47a0*/  FADD.FTZ R209, R22, -R209 ;  /* 0x800000d116d17221 */ /* 0x000fe20000010000 */
[C---:B------:R-:W-:Y:S01]  /*47b0*/  FFMA.FTZ R171, R198.reuse, R171, R201 ;  /* 0x000000abc6ab7223 */ /* 0x040fe200000100c9 */
[----:B------:R-:W-:Y:S01]  /*47c0*/  FFMA.FTZ R205, R198, R205, R204 ;  /* 0x000000cdc6cd7223 */ /* 0x000fe200000100cc */
[----:B------:R-:W-:Y:S02]  /*47d0*/  HADD2.F32 R207, -RZ, R153.H1_H1 ;  /* 0x30000099ffcf7230 */ /* 0x000fe40000004100 */
[----:B------:R-:W-:Y:S01]  /*47e0*/  FFMA.FTZ R204, R24, R169, R170 ;  /* 0x000000a918cc7223 */ /* 0x000fe200000100aa */
[----:B------:R-:W-:Y:S01]  /*47f0*/  FADD.FTZ R201, R19, -R200 ;  /* 0x800000c813c97221 */ /* 0x000fe20000010000 */
[----:B------:R-:W-:Y:S01]  /*4800*/  FFMA.FTZ R209, R198, R209, R202 ;  /* 0x000000d1c6d17223 */ /* 0x000fe200000100ca */
        /* <DEDUP_REMOVED lines=10> */
[----:B------:R-:W-:Y:S01]  /*48b0*/  FMUL.FTZ R202, R203, R168 ;  /* 0x000000a8cbca7220 */ /* 0x000fe20000410000 */
[----:B------:R-:W-:-:S02]  /*48c0*/  HADD2.F32 R201, -RZ, R165.H0_H0 ;  /* 0x200000a5ffc97230 */ /* 0x000fc40000004100 */
[-C--:B------:R-:W-:Y:S01]  /*48d0*/  FMUL.FTZ R205, R205, R168.reuse ;  /* 0x000000a8cdcd7220 */ /* 0x080fe20000410000 */
[----:B------:R-:W-:Y:S02]  /*48e0*/  HADD2.F32 R217, -RZ, R155.H1_H1 ;  /* 0x3000009bffd97230 */ /* 0x000fe40000004100 */
[----:B------:R-:W-:Y:S01]  /*48f0*/  FMUL.FTZ R171, R171, R168 ;  /* 0x000000a8abab7220 */ /* 0x000fe20000410000 */
[C---:B------:R-:W-:Y:S01]  /*4900*/  FFMA.FTZ R211, R198.reuse, R211, R206 ;  /* 0x000000d3c6d37223 */ /* 0x040fe200000100ce */
[----:B------:R-:W-:Y:S01]  /*4910*/  FFMA.FTZ R213, R198, R213, R208 ;  /* 0x000000d5c6d57223 */ /* 0x000fe200000100d0 */
[----:B------:R-:W-:Y:S01]  /*4920*/  FFMA.FTZ R133, R202, R164, R133 ;  /* 0x000000a4ca857223 */ /* 0x000fe20000010085 */
[----:B------:R-:W-:Y:S01]  /*4930*/  FFMA.FTZ R215, R198, R215, R217 ;  /* 0x000000d7c6d77223 */ /* 0x000fe200000100d9 */
[----:B------:R-:W-:Y:S01]  /*4940*/  FFMA.FTZ R134, R205, R201, R134 ;  /* 0x000000c9cd867223 */ /* 0x000fe20000010086 */
[----:B------:R-:W-:Y:S01]  /*4950*/  FFMA.FTZ R132, R171, R200, R132 ;  /* 0x000000c8ab847223 */ /* 0x000fe20000010084 */
[----:B------:R-:W-:-:S02]  /*4960*/  HADD2.F32 R164, -RZ, R166.H0_H0 ;  /* 0x200000a6ffa47230 */ /* 0x000fc40000004100 */
[-C--:B------:R-:W-:Y:S01]  /*4970*/  FMUL.FTZ R209, R209, R168.reuse ;  /* 0x000000a8d1d17220 */ /* 0x080fe20000410000 */
[----:B------:R-:W-:Y:S02]  /*4980*/  HADD2.F32 R201, -RZ, R166.H1_H1 ;  /* 0x300000a6ffc97230 */ /* 0x000fe40000004100 */
[-C--:B------:R-:W-:Y:S01]  /*4990*/  FMUL.FTZ R200, R211, R168.reuse ;  /* 0x000000a8d3c87220 */ /* 0x080fe20000410000 */
[----:B------:R-:W-:Y:S02]  /*49a0*/  HADD2.F32 R165, -RZ, R165.H1_H1 ;  /* 0x300000a5ffa57230 */ /* 0x000fe40000004100 */
[-C--:B------:R-:W-:Y:S01]  /*49b0*/  FMUL.FTZ R166, R207, R168.reuse ;  /* 0x000000a8cfa67220 */ /* 0x080fe20000410000 */
[-C--:B------:R-:W-:Y:S01]  /*49c0*/  FMUL.FTZ R213, R213, R168.reuse ;  /* 0x000000a8d5d57220 */ /* 0x080fe20000410000 */
[----:B------:R-:W-:Y:S01]  /*49d0*/  FMUL.FTZ R206, R215, R168 ;  /* 0x000000a8d7ce7220 */ /* 0x000fe20000410000 */
[----:B------:R-:W-:Y:S01]  /*49e0*/  FFMA.FTZ R136, R209, R164, R136 ;  /* 0x000000a4d1887223 */ /* 0x000fe20000010088 */
[----:B------:R-:W-:Y:S01]  /*49f0*/  FFMA.FTZ R137, R200, R201, R137 ;  /* 0x000000c9c8897223 */ /* 0x000fe20000010089 */
[----:B------:R-:W-:-:S02]  /*4a00*/  HADD2.F32 R203, -RZ, R167.H0_H0 ;  /* 0x200000a7ffcb7230 */ /* 0x000fc40000004100 */
        /* <DEDUP_REMOVED lines=16> */
.L_x_5379:
        /* <DEDUP_REMOVED lines=8> */
.L_x_5377:
[----:B------:R-:W-:Y:S05]  /*4b90*/  BSYNC.RECONVERGENT B1 ;  /* 0x0000000000017941 */ /* 0x000fea0003800200 */
.L_x_5376:
        /* <DEDUP_REMOVED lines=11> */
[--C-:B-----5:R-:W-:Y:S02]  /*4c50*/  HADD2.F32 R162, -RZ, R165.reuse.H0_H0 ;  /* 0x200000a5ffa27230 */ /* 0x120fe40000004100 */
[----:B------:R-:W-:Y:S01]  /*4c60*/  FADD.FTZ R209, R187, -R210 ;  /* 0x800000d2bbd17221 */ /* 0x000fe20000010000 */
[----:B------:R-:W-:Y:S02]  /*4c70*/  HADD2.F32 R171, -RZ, R165.H1_H1 ;  /* 0x300000a5ffab7230 */ /* 0x000fe40000004100 */
[----:B------:R-:W-:Y:S01]  /*4c80*/  FADD.FTZ R210, R186, -R205 ;  /* 0x800000cdbad27221 */ /* 0x000fe20000010000 */
[----:B------:R-:W-:-:S02]  /*4c90*/  HADD2.F32 R208, -RZ, R167.H0_H0 ;  /* 0x200000a7ffd07230 */ /* 0x000fc40000004100 */
[-C--:B------:R-:W-:Y:S01]  /*4ca0*/  FFMA.FTZ R207, R175, R169.reuse, R170 ;  /* 0x000000a9afcf7223 */ /* 0x080fe200000100aa */
[----:B------:R-:W-:Y:S02]  /*4cb0*/  HADD2.F32 R211, -RZ, R167.H1_H1 ;  /* 0x300000a7ffd37230 */ /* 0x000fe40000004100 */
[----:B------:R-:W-:Y:S01]  /*4cc0*/  FADD.FTZ R204, R183, -R204 ;  /* 0x800000ccb7cc7221 */ /* 0x000fe20000010000 */
[----:B------:R-:W-:Y:S02]  /*4cd0*/  HADD2.F32 R165, -RZ, R159.H0_H0 ;  /* 0x2000009fffa57230 */ /* 0x000fe40000004100 */
[-CC-:B------:R-:W-:Y:S01]  /*4ce0*/  FFMA.FTZ R206, R178, R169.reuse, R170.reuse ;  /* 0x000000a9b2ce7223 */ /* 0x180fe200000100aa */
[--C-:B------:R-:W-:Y:S02]  /*4cf0*/  HADD2.F32 R200, -RZ, R166.reuse.H0_H0 ;  /* 0x200000a6ffc87230 */ /* 0x100fe40000004100 */
[----:B------:R-:W-:Y:S01]  /*4d00*/  FFMA.FTZ R203, R173, R169, R170 ;  /* 0x000000a9adcb7223 */ /* 0x000fe200000100aa */
[----:B------:R-:W-:-:S02]  /*4d10*/  HADD2.F32 R202, -RZ, R166.H1_H1 ;  /* 0x300000a6ffca7230 */ /* 0x000fc40000004100 */
[----:B------:R-:W-:Y:S01]  /*4d20*/  FADD.FTZ R166, R182, -R201 ;  /* 0x800000c9b6a67221 */ /* 0x000fe20000010000 */
[----:B------:R-:W-:Y:S02]  /*4d30*/  HADD2.F32 R167, -RZ, R159.H1_H1 ;  /* 0x3000009fffa77230 */ /* 0x000fe40000004100 */
[----:B------:R-:W-:Y:S01]  /*4d40*/  FFMA.FTZ R170, R174, R169, R170 ;  /* 0x000000a9aeaa7223 */ /* 0x000fe200000100aa */
[--C-:B------:R-:W-:Y:S02]  /*4d50*/  HADD2.F32 R161, -RZ, R158.reuse.H0_H0 ;  /* 0x2000009effa17230 */ /* 0x100fe40000004100 */
[C---:B------:R-:W-:Y:S01]  /*4d60*/  FFMA.FTZ R205, R198.reuse, R210, R165 ;  /* 0x000000d2c6cd7223 */ /* 0x040fe200000100a5 */
[----:B------:R-:W-:Y:S02]  /*4d70*/  HADD2.F32 R163, -RZ, R158.H1_H1 ;  /* 0x3000009effa37230 */ /* 0x000fe40000004100 */
[----:B------:R-:W-:Y:S01]  /*4d80*/  FFMA.FTZ R209, R198, R209, R167 ;  /* 0x000000d1c6d17223 */ /* 0x000fe200000100a7 */
[----:B------:R-:W-:-:S02]  /*4d90*/  HADD2.F32 R165, -RZ, R157.H0_H0 ;  /* 0x2000009dffa57230 */ /* 0x000fc40000004100 */
[C---:B------:R-:W-:Y:S01]  /*4da0*/  FFMA.FTZ R201, R198.reuse, R166, R161 ;  /* 0x000000a6c6c97223 */ /* 0x040fe200000100a1 */
[--C-:B------:R-:W-:Y:S02]  /*4db0*/  HADD2.F32 R161, -RZ, R156.reuse.H0_H0 ;  /* 0x2000009cffa17230 */ /* 0x100fe40000004100 */
[----:B------:R-:W-:Y:S01]  /*4dc0*/  FFMA.FTZ R204, R198, R204, R163 ;  /* 0x000000ccc6cc7223 */ /* 0x000fe200000100a3 */
        /* <DEDUP_REMOVED lines=10> */
[-C--:B------:R-:W-:Y:S01]  /*4e70*/  FMUL.FTZ R210, R209, R168.reuse ;  /* 0x000000a8d1d27220 */ /* 0x080fe20000410000 */
[----:B------:R-:W-:Y:S01]  /*4e80*/  FMUL.FTZ R206, R204, R168 ;  /* 0x000000a8ccce7220 */ /* 0x000fe20000410000 */
[----:B------:R-:W-:-:S02]  /*4e90*/  HADD2.F32 R160, -RZ, R164.H0_H0 ;  /* 0x200000a4ffa07230 */ /* 0x000fc40000004100 */
[----:B------:R-:W-:Y:S01]  /*4ea0*/  FMUL.FTZ R207, R205, R168 ;  /* 0x000000a8cdcf7220 */ /* 0x000fe20000410000 */
[----:B------:R-:W-:Y:S01]  /*4eb0*/  FFMA.FTZ R211, R210, R211, R147 ;  /* 0x000000d3d2d37223 */ /* 0x000fe20000010093 */
[----:B------:R-:W-:Y:S01]  /*4ec0*/  FFMA.FTZ R145, R206, R202, R145 ;  /* 0x000000cace917223 */ /* 0x000fe20000010091 */
[----:B------:R-:W-:Y:S02]  /*4ed0*/  HADD2.F32 R164, -RZ, R164.H1_H1 ;  /* 0x300000a4ffa47230 */ /* 0x000fe40000004100 */
        /* <DEDUP_REMOVED lines=28> */
.L_x_5380:
[-CC-:B------:R-:W-:Y:S01]  /*50a0*/  FFMA.FTZ R171, R185, R169.reuse, R170.reuse ;  /* 0x000000a9b9ab7223 */ /* 0x180fe200000100aa */
[----:B------:R-:W-:Y:S02]  /*50b0*/  HADD2.F32 R203, -RZ, R159.H0_H0 ;  /* 0x2000009fffcb7230 */ /* 0x000fe40000004100 */
[-CC-:B------:R-:W-:Y:S01]  /*50c0*/  FFMA.FTZ R200, R174, R169.reuse, R170.reuse ;  /* 0x000000a9aec87223 */ /* 0x180fe200000100aa */
[----:B-----5:R-:W-:Y:S02]  /*50d0*/  HADD2.F32 R202, -RZ, R167.H0_H0 ;  /* 0x200000a7ffca7230 */ /* 0x020fe40000004100 */
[----:B------:R-:W-:Y:S01]  /*50e0*/  FADD.FTZ R201, R186, -R171 ;  /* 0x800000abbac97221 */ /* 0x000fe20000010000 */
[-CC-:B------:R-:W-:Y:S01]  /*50f0*/  FFMA.FTZ R171, R173, R169.reuse, R170.reuse ;  /* 0x000000a9adab7223 */ /* 0x180fe200000100aa */
[-CC-:B------:R-:W-:Y:S01]  /*5100*/  FFMA.FTZ R204, R178, R169.reuse, R170.reuse ;  /* 0x000000a9b2cc7223 */ /* 0x180fe200000100aa */
[--C-:B------:R-:W-:Y:S01]  /*5110*/  FFMA.FTZ R207, R181, R169, R170.reuse ;  /* 0x000000a9b5cf7223 */ /* 0x100fe200000100aa */
[----:B------:R-:W-:Y:S01]  /*5120*/  FFMA.FTZ R201, R198, R201, R203 ;  /* 0x000000c9c6c97223 */ /* 0x000fe200000100cb */
[-CC-:B------:R-:W-:Y:S01]  /*5130*/  FFMA.FTZ R203, R175, R169.reuse, R170.reuse ;  /* 0x000000a9afcb7223 */ /* 0x180fe200000100aa */
[-CC-:B------:R-:W-:Y:S01]  /*5140*/  FFMA.FTZ R208, R184, R169.reuse, R170.reuse ;  /* 0x000000a9b8d07223 */ /* 0x180fe200000100aa */
[----:B------:R-:W-:Y:S01]  /*5150*/  FFMA.FTZ R212, R188, R169, R170 ;  /* 0x000000a9bcd47223 */ /* 0x000fe200000100aa */
[----:B------:R-:W-:Y:S01]  /*5160*/  FMUL.FTZ R211, R201, R168 ;  /* 0x000000a8c9d37220 */ /* 0x000fe20000410000 */
[----:B------:R-:W-:-:S02]  /*5170*/  HADD2.F32 R169, -RZ, R164.H0_H0 ;  /* 0x200000a4ffa97230 */ /* 0x000fc40000004100 */
[----:B------:R-:W-:Y:S01]  /*5180*/  FADD.FTZ R171, R176, -R171 ;  /* 0x800000abb0ab7221 */ /* 0x000fe20000010000 */
[----:B------:R-:W-:Y:S02]  /*5190*/  HADD2.F32 R170, -RZ, R164.H1_H1 ;  /* 0x300000a4ffaa7230 */ /* 0x000fe40000004100 */
[----:B------:R-:W-:Y:S01]  /*51a0*/  FFMA.FTZ R146, R211, R202, R146 ;  /* 0x000000cad3927223 */ /* 0x000fe20000010092 */
        /* <DEDUP_REMOVED lines=8> */
[--C-:B------:R-:W-:Y:S02]  /*5230*/  HADD2.F32 R165, -RZ, R156.reuse.H0_H0 ;  /* 0x2000009cffa57230 */ /* 0x100fe40000004100 */
[----:B------:R-:W-:Y:S01]  /*5240*/  FADD.FTZ R213, R187, -R212 ;  /* 0x800000d4bbd57221 */ /* 0x000fe20000010000 */
[----:B------:R-:W-:Y:S02]  /*5250*/  HADD2.F32 R164, -RZ, R156.H1_H1 ;  /* 0x3000009cffa47230 */ /* 0x000fe40000004100 */
[----:B------:R-:W-:Y:S02]  /*5260*/  HADD2.F32 R166, -RZ, R157.H0_H0 ;  /* 0x2000009dffa67230 */ /* 0x000fe40000004100 */
[----:B------:R-:W-:Y:S01]  /*5270*/  FFMA.FTZ R165, R198, R171, R165 ;  /* 0x000000abc6a57223 */ /* 0x000fe200000100a5 */
[----:B------:R-:W-:-:S02]  /*5280*/  HADD2.F32 R214, -RZ, R167.H1_H1 ;  /* 0x300000a7ffd67230 */ /* 0x000fc40000004100 */
[C---:B------:R-:W-:Y:S01]  /*5290*/  FFMA.FTZ R201, R198.reuse, R201, R164 ;  /* 0x000000c9c6c97223 */ /* 0x040fe200000100a4 */
[----:B------:R-:W-:Y:S02]  /*52a0*/  HADD2.F32 R171, -RZ, R157.H1_H1 ;  /* 0x3000009dffab7230 */ /* 0x000fe40000004100 */
[----:B------:R-:W-:Y:S01]  /*52b0*/  FFMA.FTZ R203, R198, R203, R166 ;  /* 0x000000cbc6cb7223 */ /* 0x000fe200000100a6 */
[--C-:B------:R-:W-:Y:S02]  /*52c0*/  HADD2.F32 R164, -RZ, R158.reuse.H0_H0 ;  /* 0x2000009effa47230 */ /* 0x100fe40000004100 */
[----:B------:R-:W-:Y:S01]  /*52d0*/  FADD.FTZ R167, R179, -R204 ;  /* 0x800000ccb3a77221 */ /* 0x000fe20000010000 */
[----:B------:R-:W-:Y:S02]  /*52e0*/  HADD2.F32 R166, -RZ, R158.H1_H1 ;  /* 0x3000009effa67230 */ /* 0x000fe40000004100 */
[----:B------:R-:W-:Y:S01]  /*52f0*/  FMUL.FTZ R165, R165, R168 ;  /* 0x000000a8a5a57220 */ /* 0x000fe20000410000 */
[----:B------:R-:W-:-:S02]  /*5300*/  HADD2.F32 R200, -RZ, R159.H1_H1 ;  /* 0x3000009fffc87230 */ /* 0x000fc40000004100 */
[C---:B------:R-:W-:Y:S01]  /*5310*/  FFMA.FTZ R167, R198.reuse, R167, R171 ;  /* 0x000000a7c6a77223 */ /* 0x040fe200000100ab */
[C---:B------:R-:W-:Y:S01]  /*5320*/  FFMA.FTZ R207, R198.reuse, R207, R164 ;  /* 0x000000cfc6cf7223 */ /* 0x040fe200000100a4 */
[C---:B------:R-:W-:Y:S01]  /*5330*/  FFMA.FTZ R209, R198.reuse, R209, R166 ;  /* 0x000000d1c6d17223 */ /* 0x040fe200000100a6 */
[-C--:B------:R-:W-:Y:S01]  /*5340*/  FMUL.FTZ R166, R201, R168.reuse ;  /* 0x000000a8c9a67220 */ /* 0x080fe20000410000 */
        /* <DEDUP_REMOVED lines=25> */
.L_x_5381:
        /* <DEDUP_REMOVED lines=9> */
.L_x_5369:
[----:B------:R-:W-:Y:S05]  /*5570*/  BSYNC.RECONVERGENT B0 ;  /* 0x0000000000007941 */ /* 0x000fea0003800200 */
.L_x_5359:
[----:B0-234-:R-:W0:Y:S01]  /*5580*/  LDC.64 R164, c[0x0][0x380] ;  /* 0x0000e000ffa47b82 */ /* 0x01de220000000a00 */
[----:B------:R-:W-:Y:S02]  /*5590*/  PLOP3.LUT P2, PT, P2, PT, PT, 0x8, 0x80 ;  /* 0x000000000080781c */ /* 0x000fe4000174e170 */
[----:B0-----:R-:W-:-:S04]  /*55a0*/  IADD3 R5, PT, PT, R5, R164, RZ ;  /* 0x000000a405057210 */ /* 0x001fc80007ffe0ff */
[----:B------:R-:W-:-:S13]  /*55b0*/  ISETP.GE.AND P0, PT, R5, R165, PT ;  /* 0x000000a50500720c */ /* 0x000fda0003f06270 */
[----:B------:R-:W-:Y:S05]  /*55c0*/  @!P0 BRA `(.L_x_5382) ;  /* 0xffffffb000808947 */ /* 0x000fea000383ffff */
.L_x_5352:
        /* <DEDUP_REMOVED lines=17> */
.L_x_5384:
[----:B------:R-:W-:Y:S05]  /*56e0*/  BSYNC.RECONVERGENT B0 ;  /* 0x0000000000007941 */ /* 0x000fea0003800200 */
.L_x_5383:
        /* <DEDUP_REMOVED lines=15> */
.L_x_5386:
[----:B------:R-:W-:Y:S05]  /*57e0*/  BSYNC.RECONVERGENT B0 ;  /* 0x0000000000007941 */ /* 0x000fea0003800200 */
.L_x_5385:
        /* <DEDUP_REMOVED lines=14> */
.L_x_5387:
        /* <DEDUP_REMOVED lines=11> */
.L_x_10758:


//--------------------- .text._ZN10layer_norm13ln_bwd_kernelINS_13Kernel_traitsIf6__halfS2_S2_fjLj3072ELj1ELj1ELj4ELj16ENS_18Kernel_traits_baseILj3072EfS2_S2_S2_fjLj128EEEEELb0ELb1ELb0ELb1EEEvNS_9BwdParamsE --------------------------
	.section	.text._ZN10layer_norm13ln_bwd_kernelINS_13Kernel_traitsIf6__halfS2_S2_fjLj3072ELj1ELj1ELj4ELj16ENS_18Kernel_traits_baseILj3072EfS2_S2_S2_fjLj128EEEEELb0ELb1ELb0ELb1EEEvNS_9BwdParamsE,"ax",@progbits
	.align	128
        .global         _ZN10layer_norm13ln_bwd_kernelINS_13Kernel_traitsIf6__halfS2_S2_fjLj3072ELj1ELj1ELj4ELj16ENS_18Kernel_traits_baseILj3072EfS2_S2_S2_fjLj128EEEEELb0ELb1ELb0ELb1EEEvNS_9BwdParamsE
        .type           _ZN10layer_norm13ln_bwd_kernelINS_13Kernel_traitsIf6__halfS2_S2_fjLj3072ELj1ELj1ELj4ELj16ENS_18Kernel_traits_baseILj3072EfS2_S2_S2_fjLj128EEEEELb0ELb1ELb0ELb1EEEvNS_9BwdParamsE,@function
        .size           _ZN10layer_norm13ln_bwd_kernelINS_13Kernel_traitsIf6__halfS2_S2_fjLj3072ELj1ELj1ELj4ELj16ENS_18Kernel_traits_baseILj3072EfS2_S2_S2_fjLj128EEEEELb0ELb1ELb0ELb1EEEvNS_9BwdParamsE,(.L_x_10759 - _ZN10layer_norm13ln_bwd_kernelINS_13Kernel_traitsIf6__halfS2_S2_fjLj3072ELj1ELj1ELj4ELj16ENS_18Kernel_traits_baseILj3072EfS2_S2_S2_fjLj128EEEEELb0ELb1ELb0ELb1EEEvNS_9BwdParamsE)
        .other          _ZN10layer_norm13ln_bwd_kernelINS_13Kernel_traitsIf6__halfS2_S2_fjLj3072ELj1ELj1ELj4ELj16ENS_18Kernel_traits_baseILj3072EfS2_S2_S2_fjLj128EEEEELb0ELb1ELb0ELb1EEEvNS_9BwdParamsE,@"STO_CUDA_ENTRY STV_DEFAULT"
_ZN10layer_norm13ln_bwd_kernelINS_13Kernel_traitsIf6__halfS2_S2_fjLj3072ELj1ELj1ELj4ELj16ENS_18Kernel_traits_baseILj3072EfS2_S2_S2_fjLj128EEEEELb0ELb1ELb0ELb1EEEvNS_9BwdParamsE:
.text._ZN10layer_norm13ln_bwd_kernelINS_13Kernel_traitsIf6__halfS2_S2_fjLj3072ELj1ELj1ELj4ELj16ENS_18Kernel_traits_baseILj3072EfS2_S2_S2_fjLj128EEEEELb0ELb1ELb0ELb1EEEvNS_9BwdParamsE:
        /* <DEDUP_REMOVED lines=107> */
.L_x_5403:
[----:B------:R-:W0:Y:S01]  /*06b0*/  LDC.64 R84, c[0x0][0x3a8] ;  /* 0x0000ea00ff547b82 */ /* 0x000e220000000a00 */
[----:B--2---:R-:W-:-:S05]  /*06c0*/  IMAD R68, R163, UR10, RZ ;  /* 0x0000000aa3447c24 */ /* 0x004fca000f8e02ff */
[----:B------:R-:W-:Y:S02]  /*06d0*/  SHF.R.S32.HI R69, RZ, 0x1f, R68 ;  /* 0x0000001fff457819 */ /* 0x000fe40000011444 */
[----:B------:R-:W2:Y:S02]  /*06e0*/  LDC.64 R90, c[0x0][0x3c0] ;  /* 0x0000f000ff5a7b82 */ /* 0x000ea40000000a00 */
[----:B------:R-:W-:-:S04]  /*06f0*/  LEA.HI R69, R69, R68, RZ, 0x3 ;  /* 0x0000004445457211 */ /* 0x000fc800078f18ff */
[----:B------:R-:W-:Y:S02]  /*0700*/  LEA.HI.SX32 R187, R69, R0, 0x1d ;  /* 0x0000000045bb7211 */ /* 0x000fe400078feaff */
[----:B------:R-:W3:Y:S08]  /*0710*/  LDC.64 R88, c[0x0][0x428] ;  /* 0x00010a00ff587b82 */ /* 0x000ef00000000a00 */
[----:B------:R-:W1:Y:S01]  /*0720*/  LDC.64 R168, c[0x0][0x3c8] ;  /* 0x0000f200ffa87b82 */ /* 0x000e620000000a00 */
[C---:B------:R-:W-:Y:S01]  /*0730*/  IADD3 R167, PT, PT, R187.reuse, 0x80, RZ ;  /* 0x00000080bba77810 */ /* 0x040fe20007ffe0ff */
[C---:B0-----:R-:W-:Y:S01]  /*0740*/  IMAD.WIDE.U32 R68, R187.reuse, 0x10, R84 ;  /* 0x00000010bb447825 */ /* 0x041fe200078e0054 */
[----:B------:R-:W-:-:S03]  /*0750*/  IADD3 R165, PT, PT, R187, 0x100, RZ ;  /* 0x00000100bba57810 */ /* 0x000fc60007ffe0ff */
[----:B------:R-:W-:Y:S02]  /*0760*/  IMAD.WIDE.U32 R76, R167, 0x10, R84 ;  /* 0x00000010a74c7825 */ /* 0x000fe400078e0054 */
[----:B------:R-:W4:Y:S02]  /*0770*/  LDG.E.128 R68, desc[UR4][R68.64] ;  /* 0x0000000444447981 */ /* 0x000f24000c1e1d00 */
[----:B--2---:R-:W-:Y:S02]  /*0780*/  IMAD.WIDE R170, R163, 0x4, R90 ;  /* 0x00000004a3aa7825 */ /* 0x004fe400078e025a */
[----:B------:R-:W2:Y:S02]  /*0790*/  LDG.E.128 R76, desc[UR4][R76.64] ;  /* 0x000000044c4c7981 */ /* 0x000ea4000c1e1d00 */
[--C-:B---3--:R-:W-:Y:S02]  /*07a0*/  IMAD.WIDE.U32 R72, R187, 0x10, R88.reuse ;  /* 0x00000010bb487825 */ /* 0x108fe400078e0058 */
[----:B------:R-:W3:Y:S02]  /*07b0*/  LDG.E R188, desc[UR4][R170.64] ;  /* 0x00000004aabc7981 */ /* 0x000ee4000c1e1900 */
[----:B------:R-:W-:-:S02]  /*07c0*/  IMAD.WIDE.U32 R80, R167, 0x10, R88 ;  /* 0x00000010a7507825 */ /* 0x000fc400078e0058 */
[----:B------:R-:W3:Y:S02]  /*07d0*/  LDG.E.128 R72, desc[UR4][R72.64] ;  /* 0x0000000448487981 */ /* 0x000ee4000c1e1d00 */
[----:B------:R-:W-:Y:S02]  /*07e0*/  IMAD.WIDE.U32 R84, R165, 0x10, R84 ;  /* 0x00000010a5547825 */ /* 0x000fe400078e0054 */
[----:B------:R-:W3:Y:S02]  /*07f0*/  LDG.E.128 R80, desc[UR4][R80.64] ;  /* 0x0000000450507981 */ /* 0x000ee4000c1e1d00 */
[----:B-1----:R-:W-:Y:S02]  /*0800*/  IMAD.WIDE R168, R163, 0x4, R168 ;  /* 0x00000004a3a87825 */ /* 0x002fe400078e02a8 */
[----:B------:R-:W3:Y:S02]  /*0810*/  LDG.E.128 R84, desc[UR4][R84.64] ;  /* 0x0000000454547981 */ /* 0x000ee4000c1e1d00 */
[----:B------:R-:W-:-:S02]  /*0820*/  IMAD.WIDE.U32 R88, R165, 0x10, R88 ;  /* 0x00000010a5587825 */ /* 0x000fc400078e0058 */
[----:B------:R-:W3:Y:S04]  /*0830*/  LDG.E R164, desc[UR4][R168.64] ;  /* 0x00000004a8a47981 */ /* 0x000ee8000c1e1900 */
[----:B------:R-:W3:Y:S01]  /*0840*/  LDG.E.128 R88, desc[UR4][R88.64] ;  /* 0x0000000458587981 */ /* 0x000ee2000c1e1d00 */
[----:B----4-:R-:W-:Y:S02]  /*0850*/  ISETP.NE.U32.AND P0, PT, RZ, UR8, PT ;  /* 0x00000008ff007c0c */ /* 0x010fe4000bf05070 */
[----:B------:R-:W-:Y:S02]  /*0860*/  ISETP.NE.AND P3, PT, RZ, UR7, PT ;  /* 0x00000007ff007c0c */ /* 0x000fe4000bf65270 */
[----:B------:R-:W-:Y:S02]  /*0870*/  ISETP.NE.AND.EX P0, PT, RZ, UR9, PT, P0 ;  /* 0x00000009ff007c0c */ /* 0x000fe4000bf05300 */
[----:B------:R-:W-:Y:S01]  /*0880*/  LOP3.LUT P4, RZ, R0, 0x1f, RZ, 0xc0, !PT ;  /* 0x0000001f00ff7812 */ /* 0x000fe2000788c0ff */
[----:B------:R-:W-:-:S02]  /*0890*/  HADD2.F32 R166, -RZ, R68.H0_H0 ;  /* 0x20000044ffa67230 */ /* 0x000fc40000004100 */
[----:B------:R-:W-:Y:S02]  /*08a0*/  HADD2.F32 R172, -RZ, R68.H1_H1 ;  /* 0x30000044ffac7230 */ /* 0x000fe40000004100 */
[--C-:B--2---:R-:W-:Y:S02]  /*08b0*/  HADD2.F32 R195, -RZ, R78.reuse.H0_H0 ;  /* 0x2000004effc37230 */ /* 0x104fe40000004100 */
[----:B------:R-:W-:Y:S01]  /*08c0*/  HADD2.F32 R193, -RZ, R78.H1_H1 ;  /* 0x3000004effc17230 */ /* 0x000fe20000004100 */
[----:B---3--:R-:W-:Y:S01]  /*08d0*/  FSEL R188, R188, RZ, !P3 ;  /* 0x000000ffbcbc7208 */ /* 0x008fe20005800000 */
[--C-:B------:R-:W-:Y:S02]  /*08e0*/  HADD2.F32 R203, -RZ, R76.reuse.H0_H0 ;  /* 0x2000004cffcb7230 */ /* 0x100fe40000004100 */
[----:B------:R-:W-:Y:S02]  /*08f0*/  HADD2.F32 R201, -RZ, R76.H1_H1 ;  /* 0x3000004cffc97230 */ /* 0x000fe40000004100 */
[----:B------:R-:W-:-:S02]  /*0900*/  HADD2.F32 R181, -RZ, R72.H0_H0 ;  /* 0x20000048ffb57230 */ /* 0x000fc40000004100 */
[--C-:B------:R-:W-:Y:S02]  /*0910*/  HADD2.F32 R183, -RZ, R81.reuse.H0_H0 ;  /* 0x20000051ffb77230 */ /* 0x100fe40000004100 */
[----:B------:R-:W-:Y:S02]  /*0920*/  HADD2.F32 R78, -RZ, R81.H1_H1 ;  /* 0x30000051ff4e7230 */ /* 0x000fe40000004100 */
[C---:B------:R-:W-:Y:S01]  /*0930*/  FADD.FTZ R81, -R188.reuse, R166 ;  /* 0x000000a6bc517221 */ /* 0x040fe20000010100 */
[----:B------:R-:W-:Y:S02]  /*0940*/  HADD2.F32 R76, -RZ, R84.H0_H0 ;  /* 0x20000054ff4c7230 */ /* 0x000fe40000004100 */
[----:B------:R-:W-:Y:S01]  /*0950*/  FADD.FTZ R217, -R188, R172 ;  /* 0x000000acbcd97221 */ /* 0x000fe20000010100 */
[----:B------:R-:W-:Y:S02]  /*0960*/  HADD2.F32 R173, -RZ, R69.H0_H0 ;  /* 0x20000045ffad7230 */ /* 0x000fe40000004100 */
[----:B-----5:R-:W-:Y:S01]  /*0970*/  FMUL.FTZ R216, R48, R181 ;  /* 0x000000b530d87220 */ /* 0x020fe20000410000 */
[----:B------:R-:W-:-:S02]  /*0980*/  HADD2.F32 R180, -RZ, R72.H1_H1 ;  /* 0x30000048ffb47230 */ /* 0x000fc40000004100 */
[----:B------:R-:W-:Y:S01]  /*0990*/  FMUL.FTZ R81, R164, R81 ;  /* 0x00000051a4517220 */ /* 0x000fe20000410000 */
[----:B------:R-:W-:Y:S02]  /*09a0*/  HADD2.F32 R174, -RZ, R69.H1_H1 ;  /* 0x30000045ffae7230 */ /* 0x000fe40000004100 */
[--C-:B------:R-:W-:Y:S01]  /*09b0*/  HADD2.F32 R186, -RZ, R70.reuse.H0_H0 ;  /* 0x20000046ffba7230 */ /* 0x100fe20000004100 */
[----:B------:R-:W0:Y:S01]  /*09c0*/  @P0 LDC.64 R68, c[0x0][0x438] ;  /* 0x00010e00ff440b82 */ /* 0x000e220000000a00 */
[----:B------:R-:W-:Y:S02]  /*09d0*/  HADD2.F32 R170, -RZ, R70.H1_H1 ;  /* 0x30000046ffaa7230 */ /* 0x000fe40000004100 */
[--C-:B------:R-:W-:Y:S02]  /*09e0*/  HADD2.F32 R207, -RZ, R71.reuse.H0_H0 ;  /* 0x20000047ffcf7230 */ /* 0x100fe40000004100 */
[----:B------:R-:W-:Y:S02]  /*09f0*/  HADD2.F32 R171, -RZ, R71.H1_H1 ;  /* 0x30000047ffab7230 */ /* 0x000fe40000004100 */
[--C-:B------:R-:W-:Y:S01]  /*0a00*/  HADD2.F32 R229, -RZ, R85.reuse.H0_H0 ;  /* 0x20000055ffe57230 */ /* 0x100fe20000004100 */
[----:B------:R-:W1:Y:S01]  /*0a10*/  @P1 LDC.64 R70, c[0x0][0x3e0] ;  /* 0x0000f800ff461b82 */ /* 0x000e620000000a00 */
[----:B------:R-:W-:-:S02]  /*0a20*/  HADD2.F32 R227, -RZ, R85.H1_H1 ;  /* 0x30000055ffe37230 */ /* 0x000fc40000004100 */
[C---:B------:R-:W-:Y:S01]  /*0a30*/  FADD.FTZ R85, -R188.reuse, R76 ;  /* 0x0000004cbc557221 */ /* 0x040fe20000010100 */
[----:B------:R-:W-:Y:S02]  /*0a40*/  HADD2.F32 R179, -RZ, R73.H0_H0 ;  /* 0x20000049ffb37230 */ /* 0x000fe40000004100 */
[----:B------:R-:W-:Y:S01]  /*0a50*/  FADD.FTZ R215, -R188, R173 ;  /* 0x000000adbcd77221 */ /* 0x000fe20000010100 */
[--C-:B------:R-:W-:Y:S02]  /*0a60*/  HADD2.F32 R221, -RZ, R89.reuse.H0_H0 ;  /* 0x20000059ffdd7230 */ /* 0x100fe40000004100 */
[----:B------:R-:W-:Y:S01]  /*0a70*/  FMUL.FTZ R214, R49, R180 ;  /* 0x000000b431d67220 */ /* 0x000fe20000410000 */
[----:B------:R-:W-:Y:S02]  /*0a80*/  HADD2.F32 R220, -RZ, R89.H1_H1 ;  /* 0x30000059ffdc7230 */ /* 0x000fe40000004100 */
[----:B------:R-:W-:Y:S01]  /*0a90*/  FMUL.FTZ R217, R164, R217 ;  /* 0x000000d9a4d97220 */ /* 0x000fe20000410000 */
[----:B------:R-:W-:Y:S01]  /*0aa0*/  FADD.FTZ R89, RZ, R216 ;  /* 0x000000d8ff597221 */ /* 0x000fe20000010000 */
[----:B------:R-:W-:Y:S01]  /*0ab0*/  FFMA.FTZ R76, R81, R216, RZ ;  /* 0x000000d8514c7223 */ /* 0x000fe200000100ff */
[----:B------:R-:W-:-:S02]  /*0ac0*/  HADD2.F32 R182, -RZ, R73.H1_H1 ;  /* 0x30000049ffb67230 */ /* 0x000fc40000004100 */
[----:B------:R-:W-:Y:S01]  /*0ad0*/  FADD.FTZ R213, -R188, R174 ;  /* 0x000000aebcd57221 */ /* 0x000fe20000010100 */
[----:B------:R-:W-:Y:S01]  /*0ae0*/  FMUL.FTZ R212, R50, R179 ;  /* 0x000000b332d47220 */ /* 0x000fe20000410000 */
[----:B------:R-:W-:Y:S01]  /*0af0*/  FMUL.FTZ R215, R164, R215 ;  /* 0x000000d7a4d77220 */ /* 0x000fe20000410000 */
[----:B------:R-:W-:Y:S01]  /*0b00*/  FADD.FTZ R89, R89, R214 ;  /* 0x000000d659597221 */ /* 0x000fe20000010000 */
[----:B------:R-:W-:Y:S01]  /*0b10*/  FFMA.FTZ R76, R217, R214, R76 ;  /* 0x000000d6d94c7223 */ /* 0x000fe2000001004c */
[--C-:B------:R-:W-:Y:S02]  /*0b20*/  HADD2.F32 R175, -RZ, R74.reuse.H0_H0 ;  /* 0x2000004affaf7230 */ /* 0x100fe40000004100 */
[----:B------:R-:W-:Y:S01]  /*0b30*/  FADD.FTZ R211, -R188, R186 ;  /* 0x000000babcd37221 */ /* 0x000fe20000010100 */
[----:B------:R-:W-:Y:S01]  /*0b40*/  FMUL.FTZ R210, R51, R182 ;  /* 0x000000b633d27220 */ /* 0x000fe20000410000 */
[----:B------:R-:W-:Y:S01]  /*0b50*/  FMUL.FTZ R213, R164, R213 ;  /* 0x000000d5a4d57220 */ /* 0x000fe20000410000 */
[----:B------:R-:W-:Y:S01]  /*0b60*/  FADD.FTZ R89, R89, R212 ;  /* 0x000000d459597221 */ /* 0x000fe20000010000 */
[----:B------:R-:W-:Y:S01]  /*0b70*/  FFMA.FTZ R76, R215, R212, R76 ;  /* 0x000000d4d74c7223 */ /* 0x000fe2000001004c */
        /* <DEDUP_REMOVED lines=13> */
[----:B------:R-:W-:Y:S01]  /*0c50*/  FMUL.FTZ R204, R46, R177 ;  /* 0x000000b12ecc7220 */ /* 0x000fe20000410000 */
[--C-:B------:R-:W-:Y:S02]  /*0c60*/  HADD2.F32 R205, -RZ, R83.reuse.H0_H0 ;  /* 0x20000053ffcd7230 */ /* 0x100fe40000004100 */
[----:B------:R-:W-:Y:S01]  /*0c70*/  FMUL.FTZ R207, R164, R207 ;  /* 0x000000cfa4cf7220 */ /* 0x000fe20000410000 */
[----:B------:R-:W-:Y:S02]  /*0c80*/  HADD2.F32 R184, -RZ, R83.H1_H1 ;  /* 0x30000053ffb87230 */ /* 0x000fe40000004100 */
[----:B------:R-:W-:Y:S01]  /*0c90*/  FADD.FTZ R83, -R188, R171 ;  /* 0x000000abbc537221 */ /* 0x000fe20000010100 */
[----:B------:R-:W-:Y:S01]  /*0ca0*/  FADD.FTZ R89, R89, R206 ;  /* 0x000000ce59597221 */ /* 0x000fe20000010000 */
[----:B------:R-:W-:Y:S01]  /*0cb0*/  FFMA.FTZ R76, R209, R206, R76 ;  /* 0x000000ced14c7223 */ /* 0x000fe2000001004c */
[--C-:B------:R-:W-:Y:S02]  /*0cc0*/  HADD2.F32 R191, -RZ, R79.reuse.H0_H0 ;  /* 0x2000004fffbf7230 */ /* 0x100fe40000004100 */
[----:B------:R-:W-:-:S02]  /*0cd0*/  HADD2.F32 R189, -RZ, R79.H1_H1 ;  /* 0x3000004fffbd7230 */ /* 0x000fc40000004100 */
[----:B0-----:R-:W-:-:S04]  /*0ce0*/  @P0 IMAD.WIDE.U32 R68, R165, 0x10, R68 ;  /* 0x00000010a5440825 */ /* 0x001fc800078e0044 */
[----:B------:R-:W-:Y:S01]  /*0cf0*/  FADD.FTZ R203, -R188, R203 ;  /* 0x000000cbbccb7221 */ /* 0x000fe20000010100 */
[----:B------:R-:W-:Y:S01]  /*0d00*/  FMUL.FTZ R202, R47, R178 ;  /* 0x000000b22fca7220 */ /* 0x000fe20000410000 */
[----:B------:R-:W-:Y:S01]  /*0d10*/  FMUL.FTZ R83, R164, R83 ;  /* 0x00000053a4537220 */ /* 0x000fe20000410000 */
[----:B------:R-:W-:Y:S02]  /*0d20*/  HADD2.F32 R79, -RZ, R80.H0_H0 ;  /* 0x20000050ff4f7230 */ /* 0x000fe40000004100 */
[----:B------:R-:W-:Y:S01]  /*0d30*/  FADD.FTZ R89, R89, R204 ;  /* 0x000000cc59597221 */ /* 0x000fe20000010000 */
[----:B-1----:R-:W-:-:S04]  /*0d40*/  @P1 IMAD.WIDE R70, R163, 0x2, R70 ;  /* 0x00000002a3461825 */ /* 0x002fc800078e0246 */
[----:B------:R-:W-:Y:S01]  /*0d50*/  FFMA.FTZ R76, R207, R204, R76 ;  /* 0x000000cccf4c7223 */ /* 0x000fe2000001004c */
[----:B------:R0:W5:Y:S01]  /*0d60*/  @P0 LDG.E.128 R60, desc[UR4][R68.64] ;  /* 0x00000004443c0981 */ /* 0x000162000c1e1d00 */
[----:B------:R-:W-:Y:S01]  /*0d70*/  FADD.FTZ R201, -R188, R201 ;  /* 0x000000c9bcc97221 */ /* 0x000fe20000010100 */
[--C-:B------:R-:W-:Y:S02]  /*0d80*/  HADD2.F32 R199, -RZ, R77.reuse.H0_H0 ;  /* 0x2000004dffc77230 */ /* 0x100fe40000004100 */
[----:B------:R-:W-:Y:S01]  /*0d90*/  FMUL.FTZ R200, R40, R79 ;  /* 0x0000004f28c87220 */ /* 0x000fe20000410000 */
[----:B------:R-:W-:Y:S01]  /*0da0*/  HADD2.F32 R80, -RZ, R80.H1_H1 ;  /* 0x30000050ff507230 */ /* 0x000fe20000004100 */
[----:B------:R1:W2:Y:S01]  /*0db0*/  @P1 LDG.E.U16 R226, desc[UR4][R70.64] ;  /* 0x0000000446e21981 */ /* 0x0002a2000c1e1500 */
[----:B------:R-:W-:Y:S01]  /*0dc0*/  FMUL.FTZ R203, R164, R203 ;  /* 0x000000cba4cb7220 */ /* 0x000fe20000410000 */
[----:B------:R-:W-:Y:S02]  /*0dd0*/  HADD2.F32 R197, -RZ, R77.H1_H1 ;  /* 0x3000004dffc57230 */ /* 0x000fe40000004100 */
[----:B------:R-:W-:Y:S01]  /*0de0*/  FMUL.FTZ R196, R42, R183 ;  /* 0x000000b72ac47220 */ /* 0x000fe20000410000 */
[----:B------:R-:W-:-:S02]  /*0df0*/  HADD2.F32 R185, -RZ, R82.H0_H0 ;  /* 0x20000052ffb97230 */ /* 0x000fc40000004100 */
[----:B0-----:R-:W-:Y:S01]  /*0e00*/  FADD.FTZ R69, R89, R202 ;  /* 0x000000ca59457221 */ /* 0x001fe20000010000 */
[----:B------:R-:W-:Y:S01]  /*0e10*/  FFMA.FTZ R68, R83, R202, R76 ;  /* 0x000000ca53447223 */ /* 0x000fe2000001004c */
[----:B------:R-:W-:Y:S01]  /*0e20*/  FADD.FTZ R199, -R188, R199 ;  /* 0x000000c7bcc77221 */ /* 0x000fe20000010100 */
        /* <DEDUP_REMOVED lines=19> */
[----:B------:R-:W-:Y:S02]  /*0f60*/  HADD2.F32 R169, -RZ, R86.H0_H0 ;  /* 0x20000056ffa97230 */ /* 0x000fe40000004100 */
[----:B------:R-:W-:Y:S02]  /*0f70*/  HADD2.F32 R84, -RZ, R84.H1_H1 ;  /* 0x30000054ff547230 */ /* 0x000fe40000004100 */
[--C-:B------:R-:W-:Y:S02]  /*0f80*/  HADD2.F32 R168, -RZ, R87.reuse.H1_H1 ;  /* 0x30000057ffa87230 */ /* 0x100fe40000004100 */
[----:B------:R-:W-:Y:S01]  /*0f90*/  FADD.FTZ R229, -R188, R229 ;  /* 0x000000e5bce57221 */ /* 0x000fe20000010100 */
[----:B------:R-:W-:-:S02]  /*0fa0*/  HADD2.F32 R77, -RZ, R87.H0_H0 ;  /* 0x20000057ff4d7230 */ /* 0x000fc40000004100 */
[C---:B------:R-:W-:Y:S01]  /*0fb0*/  FADD.FTZ R227, -R188.reuse, R227 ;  /* 0x000000e3bce37221 */ /* 0x040fe20000010100 */
[----:B------:R-:W-:Y:S02]  /*0fc0*/  HADD2.F32 R86, -RZ, R86.H1_H1 ;  /* 0x30000056ff567230 */ /* 0x000fe40000004100 */
[----:B------:R-:W-:Y:S01]  /*0fd0*/  FADD.FTZ R191, -R188, R191 ;  /* 0x000000bfbcbf7221 */ /* 0x000fe20000010100 */
[----:B------:R-:W-:Y:S01]  /*0fe0*/  FMUL.FTZ R190, R37, R82 ;  /* 0x0000005225be7220 */ /* 0x000fe20000410000 */
[----:B------:R-:W-:Y:S01]  /*0ff0*/  FMUL.FTZ R193, R164, R193 ;  /* 0x000000c1a4c17220 */ /* 0x000fe20000410000 */
[----:B------:R-:W-:Y:S01]  /*1000*/  FADD.FTZ R69, R69, R192 ;  /* 0x000000c045457221 */ /* 0x000fe20000010000 */
[----:B------:R-:W-:Y:S01]  /*1010*/  FFMA.FTZ R68, R195, R192, R68 ;  /* 0x000000c0c3447223 */ /* 0x000fe20000010044 */
        /* <DEDUP_REMOVED lines=10> */
[----:B------:R-:W-:-:S02]  /*10c0*/  HADD2.F32 R219, -RZ, R88.H0_H0 ;  /* 0x20000058ffdb7230 */ /* 0x000fc40000004100 */
[----:B------:R-:W-:Y:S01]  /*10d0*/  FMUL.FTZ R186, R39, R184 ;  /* 0x000000b827ba7220 */ /* 0x000fe20000410000 */
[----:B------:R-:W-:Y:S01]  /*10e0*/  FMUL.FTZ R189, R164, R189 ;  /* 0x000000bda4bd7220 */ /* 0x000fe20000410000 */
[----:B------:R-:W-:Y:S01]  /*10f0*/  FADD.FTZ R69, R69, R188 ;  /* 0x000000bc45457221 */ /* 0x000fe20000010000 */
[----:B------:R-:W-:Y:S01]  /*1100*/  FFMA.FTZ R68, R191, R188, R68 ;  /* 0x000000bcbf447223 */ /* 0x000fe20000010044 */
[----:B------:R-:W-:Y:S02]  /*1110*/  HADD2.F32 R218, -RZ, R88.H1_H1 ;  /* 0x30000058ffda7230 */ /* 0x000fe40000004100 */
[----:B------:R-:W-:Y:S01]  /*1120*/  FMUL.FTZ R84, R32, R219 ;  /* 0x000000db20547220 */ /* 0x000fe20000410000 */
[C---:B------:R-:W-:Y:S01]  /*1130*/  FMUL.FTZ R85, R164.reuse, R85 ;  /* 0x00000055a4557220 */ /* 0x040fe20000410000 */
[----:B------:R-:W-:Y:S01]  /*1140*/  FADD.FTZ R69, R69, R186 ;  /* 0x000000ba45457221 */ /* 0x000fe20000010000 */
[----:B------:R-:W-:Y:S01]  /*1150*/  FFMA.FTZ R68, R189, R186, R68 ;  /* 0x000000babd447223 */ /* 0x000fe20000010044 */
[----:B------:R-:W-:Y:S01]  /*1160*/  FMUL.FTZ R86, R33, R218 ;  /* 0x000000da21567220 */ /* 0x000fe20000410000 */
[----:B------:R-:W-:Y:S01]  /*1170*/  FMUL.FTZ R88, R164, R87 ;  /* 0x00000057a4587220 */ /* 0x000fe20000410000 */
[----:B------:R-:W-:Y:S01]  /*1180*/  FADD.FTZ R69, R69, R84 ;  /* 0x0000005445457221 */ /* 0x000fe20000010000 */
[----:B-1----:R-:W-:Y:S01]  /*1190*/  FFMA.FTZ R71, R85, R84, R68 ;  /* 0x0000005455477223 */ /* 0x002fe20000010044 */
[----:B------:R-:W-:Y:S01]  /*11a0*/  FMUL.FTZ R87, R34, R221 ;  /* 0x000000dd22577220 */ /* 0x000fe20000410000 */
[----:B------:R-:W-:Y:S01]  /*11b0*/  FMUL.FTZ R89, R164, R229 ;  /* 0x000000e5a4597220 */ /* 0x000fe20000410000 */
[----:B------:R-:W-:Y:S01]  /*11c0*/  FADD.FTZ R68, R69, R86 ;  /* 0x0000005645447221 */ /* 0x000fe20000010000 */
[----:B------:R-:W-:Y:S01]  /*11d0*/  FFMA.FTZ R70, R88, R86, R71 ;  /* 0x0000005658467223 */ /* 0x000fe20000010047 */
[----:B------:R-:W-:-:S02]  /*11e0*/  HADD2.F32 R223, -RZ, R90.H0_H0 ;  /* 0x2000005affdf7230 */ /* 0x000fc40000004100 */
[----:B------:R-:W-:Y:S01]  /*11f0*/  FMUL.FTZ R166, R164, R227 ;  /* 0x000000e3a4a67220 */ /* 0x000fe20000410000 */
[----:B------:R-:W-:Y:S02]  /*1200*/  HADD2.F32 R222, -RZ, R90.H1_H1 ;  /* 0x3000005affde7230 */ /* 0x000fe40000004100 */
[----:B------:R-:W-:Y:S01]  /*1210*/  FMUL.FTZ R90, R35, R220 ;  /* 0x000000dc235a7220 */ /* 0x000fe20000410000 */
[----:B------:R-:W-:Y:S01]  /*1220*/  FADD.FTZ R69, R68, R87 ;  /* 0x0000005744457221 */ /* 0x000fe20000010000 */
[----:B------:R-:W-:Y:S01]  /*1230*/  FFMA.FTZ R71, R89, R87, R70 ;  /* 0x0000005759477223 */ /* 0x000fe20000010046 */
[--C-:B------:R-:W-:Y:S02]  /*1240*/  HADD2.F32 R225, -RZ, R91.reuse.H0_H0 ;  /* 0x2000005bffe17230 */ /* 0x100fe40000004100 */
[----:B------:R-:W-:Y:S01]  /*1250*/  FMUL.FTZ R169, R164, R169 ;  /* 0x000000a9a4a97220 */ /* 0x000fe20000410000 */
[----:B------:R-:W-:Y:S02]  /*1260*/  HADD2.F32 R224, -RZ, R91.H1_H1 ;  /* 0x3000005bffe07230 */ /* 0x000fe40000004100 */
        /* <DEDUP_REMOVED lines=15> */
[----:B------:R-:W0:Y:S02]  /*1360*/  @P0 LDC.64 R74, c[0x0][0x438] ;  /* 0x00010e00ff4a0b82 */ /* 0x000e240000000a00 */
[----:B------:R-:W-:Y:S01]  /*1370*/  FADD.FTZ R69, R69, R172 ;  /* 0x000000ac45457221 */ /* 0x000fe20000010000 */
[----:B------:R-:W-:-:S04]  /*1380*/  FFMA.FTZ R71, R174, R172, R71 ;  /* 0x000000acae477223 */ /* 0x000fc80000010047 */
[----:B------:R-:W1:Y:S01]  /*1390*/  SHFL.DOWN PT, R68, R69, 0x10, 0x1f ;  /* 0x0a001f0045447f89 */ /* 0x000e6200000e0000 */
[----:B------:R-:W3:Y:S03]  /*13a0*/  @P0 LDC.64 R72, c[0x0][0x438] ;  /* 0x00010e00ff480b82 */ /* 0x000ee60000000a00 */
[----:B------:R-:W4:Y:S01]  /*13b0*/  SHFL.DOWN PT, R70, R71, 0x10, 0x1f ;  /* 0x0a001f0047467f89 */ /* 0x000f2200000e0000 */
[----:B0-----:R-:W-:-:S05]  /*13c0*/  @P0 IMAD.WIDE.U32 R74, R187, 0x10, R74 ;  /* 0x00000010bb4a0825 */ /* 0x001fca00078e004a */
[----:B------:R0:W5:Y:S01]  /*13d0*/  @P0 LDG.E.128 R52, desc[UR4][R74.64] ;  /* 0x000000044a340981 */ /* 0x000162000c1e1d00 */
[----:B-1----:R-:W-:Y:S01]  /*13e0*/  FADD.FTZ R68, R69, R68 ;  /* 0x0000004445447221 */ /* 0x002fe20000010000 */
[----:B---3--:R-:W-:-:S04]  /*13f0*/  @P0 IMAD.WIDE.U32 R72, R167, 0x10, R72 ;  /* 0x00000010a7480825 */ /* 0x008fc800078e0048 */
[----:B----4-:R-:W-:Y:S01]  /*1400*/  FADD.FTZ R70, R71, R70 ;  /* 0x0000004647467221 */ /* 0x010fe20000010000 */
[----:B------:R1:W5:Y:S04]  /*1410*/  @P0 LDG.E.128 R56, desc[UR4][R72.64] ;  /* 0x0000000448380981 */ /* 0x000368000c1e1d00 */
[----:B0-----:R-:W0:Y:S04]  /*1420*/  SHFL.DOWN PT, R75, R70, 0x8, 0x1f ;  /* 0x09001f00464b7f89 */ /* 0x001e2800000e0000 */
[----:B-1----:R-:W1:Y:S01]  /*1430*/  SHFL.DOWN PT, R73, R68, 0x8, 0x1f ;  /* 0x09001f0044497f89 */ /* 0x002e6200000e0000 */
        /* <DEDUP_REMOVED lines=11> */
[----:B------:R-:W-:Y:S02]  /*14f0*/  @!P4 PLOP3.LUT P0, PT, P2, PT, PT, 0x80, 0x8 ;  /* 0x000000000008c81c */ /* 0x000fe4000170f070 */
[----:B---3--:R-:W-:Y:S01]  /*1500*/  LEA R70, R77, R70, 0x18 ;  /* 0x000000464d467211 */ /* 0x008fe200078ec0ff */
        /* <DEDUP_REMOVED lines=103> */
[----:B-----5:R-:W-:-:S02]  /*1b80*/  HADD2.F32 R72, -RZ, R68.H0_H0 ;  /* 0x20000044ff487230 */ /* 0x020fc40000004100 */
[----:B------:R-:W-:Y:S01]  /*1b90*/  FADD.FTZ R83, R202, -R83 ;  /* 0x80000053ca537221 */ /* 0x000fe20000010000 */
[----:B------:R-:W-:Y:S02]  /*1ba0*/  HADD2.F32 R73, -RZ, R68.H1_H1 ;  /* 0x30000044ff497230 */ /* 0x000fe40000004100 */
        /* <DEDUP_REMOVED lines=13> */
[--C-:B------:R-:W-:Y:S02]  /*1c80*/  HADD2.F32 R184, -RZ, R71.reuse.H0_H0 ;  /* 0x20000047ffb87230 */ /* 0x100fe40000004100 */
[-C--:B------:R-:W-:Y:S01]  /*1c90*/  FMUL.FTZ R77, R82, R177.reuse ;  /* 0x000000b1524d7220 */ /* 0x080fe20000410000 */
[----:B------:R-:W-:Y:S02]  /*1ca0*/  HADD2.F32 R205, -RZ, R71.H1_H1 ;  /* 0x30000047ffcd7230 */ /* 0x000fe40000004100 */
        /* <DEDUP_REMOVED lines=22> */
[----:B------:R-:W-:Y:S01]  /*1e10*/  FMUL.FTZ R184, R202, R205 ;  /* 0x000000cdcab87220 */ /* 0x000fe20000410000 */
[----:B------:R-:W-:-:S02]  /*1e20*/  F2FP.F16.F32.PACK_AB R69, R80, R71 ;  /* 0x000000475045723e */ /* 0x000fc400000000ff */
[----:B------:R-:W-:Y:S02]  /*1e30*/  F2FP.F16.F32.PACK_AB R70, R73, R70 ;  /* 0x000000464946723e */ /* 0x000fe400000000ff */
[----:B------:R-:W-:Y:S01]  /*1e40*/  F2FP.F16.F32.PACK_AB R71, R72, R81 ;  /* 0x000000514847723e */ /* 0x000fe200000000ff */
[----:B------:R-:W-:Y:S06]  /*1e50*/  BRA `(.L_x_5391) ;  /* 0x0000000400007947 */ /* 0x000fec0003800000 */
.L_x_5390:
        /* <DEDUP_REMOVED lines=22> */
[----:B-----5:R-:W-:-:S02]  /*1fc0*/  HADD2.F32 R72, -RZ, R68.H0_H0 ;  /* 0x20000044ff487230 */ /* 0x020fc40000004100 */
[C---:B------:R-:W-:Y:S01]  /*1fd0*/  FMUL.FTZ R83, R164.reuse, R83 ;  /* 0x00000053a4537220 */ /* 0x040fe20000410000 */
[----:B------:R-:W-:Y:S02]  /*1fe0*/  HADD2.F32 R73, -RZ, R68.H1_H1 ;  /* 0x30000044ff497230 */ /* 0x000fe40000004100 */
[----:B------:R-:W-:Y:S01]  /*1ff0*/  FMUL.FTZ R68, R164, R211 ;  /* 0x000000d3a4447220 */ /* 0x000fe20000410000 */
[----:B------:R-:W-:Y:S02]  /*2000*/  HADD2.F32 R185, -RZ, R70.H1_H1 ;  /* 0x30000046ffb97230 */ /* 0x000fe40000004100 */
[-C--:B------:R-:W-:Y:S01]  /*2010*/  FMUL.FTZ R82, R209, R177.reuse ;  /* 0x000000b1d1527220 */ /* 0x080fe20000410000 */
[--C-:B------:R-:W-:Y:S02]  /*2020*/  HADD2.F32 R74, -RZ, R69.reuse.H0_H0 ;  /* 0x20000045ff4a7230 */ /* 0x100fe40000004100 */
[----:B------:R-:W-:Y:S01]  /*2030*/  FMUL.FTZ R67, R64, R177 ;  /* 0x000000b140437220 */ /* 0x000fe20000410000 */
[----:B------:R-:W-:-:S02]  /*2040*/  HADD2.F32 R75, -RZ, R69.H1_H1 ;  /* 0x30000045ff4b7230 */ /* 0x000fc40000004100 */
[-C--:B------:R-:W-:Y:S01]  /*2050*/  FMUL.FTZ R76, R213, R177.reuse ;  /* 0x000000b1d54c7220 */ /* 0x080fe20000410000 */
[----:B------:R-:W-:Y:S02]  /*2060*/  HADD2.F32 R80, -RZ, R70.H0_H0 ;  /* 0x20000046ff507230 */ /* 0x000fe40000004100 */
[-C--:B------:R-:W-:Y:S01]  /*2070*/  FMUL.FTZ R70, R217, R177.reuse ;  /* 0x000000b1d9467220 */ /* 0x080fe20000410000 */
[--C-:B------:R-:W-:Y:S02]  /*2080*/  HADD2.F32 R184, -RZ, R71.reuse.H0_H0 ;  /* 0x20000047ffb87230 */ /* 0x100fe40000004100 */
[-C--:B------:R-:W-:Y:S01]  /*2090*/  FMUL.FTZ R81, R202, R177.reuse ;  /* 0x000000b1ca517220 */ /* 0x080fe20000410000 */
[----:B------:R-:W-:Y:S02]  /*20a0*/  HADD2.F32 R205, -RZ, R71.H1_H1 ;  /* 0x30000047ffcd7230 */ /* 0x000fe40000004100 */
[-C--:B------:R-:W-:Y:S01]  /*20b0*/  FMUL.FTZ R71, R66, R177.reuse ;  /* 0x000000b142477220 */ /* 0x080fe20000410000 */
[-C--:B------:R-:W-:Y:S01]  /*20c0*/  FMUL.FTZ R204, R83, R177.reuse ;  /* 0x000000b153cc7220 */ /* 0x080fe20000410000 */
[----:B------:R-:W-:Y:S01]  /*20d0*/  F2FP.F16.F32.PACK_AB R65, R213, R66 ;  /* 0x00000042d541723e */ /* 0x000fe200000000ff */
[----:B------:R-:W-:Y:S01]  /*20e0*/  FMUL.FTZ R77, R68, R177 ;  /* 0x000000b1444d7220 */ /* 0x000fe20000410000 */
        /* <DEDUP_REMOVED lines=17> */
[----:B------:R-:W-:Y:S01]  /*2200*/  F2FP.F16.F32.PACK_AB R69, R76, R71 ;  /* 0x000000474c45723e */ /* 0x000fe200000000ff */
[----:B------:R-:W-:Y:S01]  /*2210*/  FMUL.FTZ R183, R77, R80 ;  /* 0x000000504db77220 */ /* 0x000fe20000410000 */
[----:B------:R-:W-:-:S02]  /*2220*/  F2FP.F16.F32.PACK_AB R64, R217, R64 ;  /* 0x00000040d940723e */ /* 0x000fc400000000ff */
[----:B------:R-:W-:Y:S02]  /*2230*/  F2FP.F16.F32.PACK_AB R67, R83, R202 ;  /* 0x000000ca5343723e */ /* 0x000fe400000000ff */
[----:B------:R-:W-:Y:S02]  /*2240*/  F2FP.F16.F32.PACK_AB R70, R73, R70 ;  /* 0x000000464946723e */ /* 0x000fe400000000ff */
[----:B------:R-:W-:-:S07]  /*2250*/  F2FP.F16.F32.PACK_AB R71, R204, R81 ;  /* 0x00000051cc47723e */ /* 0x000fce00000000ff */
.L_x_5391:
        /* <DEDUP_REMOVED lines=25> */
[C---:B0-----:R-:W-:Y:S01]  /*23f0*/  FMUL.FTZ R64, R164.reuse, R203 ;  /* 0x000000cba4407220 */ /* 0x041fe20000410000 */
        /* <DEDUP_REMOVED lines=9> */
[--C-:B------:R-:W-:Y:S02]  /*2490*/  HADD2.F32 R72, -RZ, R73.reuse.H0_H0 ;  /* 0x20000049ff487230 */ /* 0x100fe40000004100 */
[-C--:B------:R-:W-:Y:S01]  /*24a0*/  FMUL.FTZ R67, R64, R177.reuse ;  /* 0x000000b140437220 */ /* 0x080fe20000410000 */
[----:B------:R-:W-:Y:S02]  /*24b0*/  HADD2.F32 R73, -RZ, R73.H1_H1 ;  /* 0x30000049ff497230 */ /* 0x000fe40000004100 */
[----:B------:R-:W-:Y:S01]  /*24c0*/  FMUL.FTZ R70, R201, R177 ;  /* 0x000000b1c9467220 */ /* 0x000fe20000410000 */
[----:B------:R-:W-:-:S02]  /*24d0*/  HADD2.F32 R82, -RZ, R74.H0_H0 ;  /* 0x2000004aff527230 */ /* 0x000fc40000004100 */
[-C--:B------:R-:W-:Y:S01]  /*24e0*/  FMUL.FTZ R71, R66, R177.reuse ;  /* 0x000000b142477220 */ /* 0x080fe20000410000 */
[----:B------:R-:W-:Y:S01]  /*24f0*/  HADD2.F32 R81, -RZ, R74.H1_H1 ;  /* 0x3000004aff517230 */ /* 0x000fe20000004100 */
[C---:B------:R-:W-:Y:S01]  /*2500*/  F2FP.F16.F32.PACK_AB R65, R197.reuse, R66 ;  /* 0x00000042c541723e */ /* 0x040fe200000000ff */
[--C-:B------:R-:W-:Y:S02]  /*2510*/  HADD2.F32 R202, -RZ, R75.reuse.H0_H0 ;  /* 0x2000004bffca7230 */ /* 0x100fe40000004100 */
[-C--:B------:R-:W-:Y:S01]  /*2520*/  FMUL.FTZ R74, R197, R177.reuse ;  /* 0x000000b1c54a7220 */ /* 0x080fe20000410000 */
[----:B------:R-:W-:Y:S02]  /*2530*/  HADD2.F32 R205, -RZ, R75.H1_H1 ;  /* 0x3000004bffcd7230 */ /* 0x000fe40000004100 */
[-C--:B------:R-:W-:Y:S01]  /*2540*/  FMUL.FTZ R75, R80, R177.reuse ;  /* 0x000000b1504b7220 */ /* 0x080fe20000410000 */
[C---:B------:R-:W-:Y:S01]  /*2550*/  F2FP.F16.F32.PACK_AB R66, R193.reuse, R80 ;  /* 0x00000050c142723e */ /* 0x040fe200000000ff */
        /* <DEDUP_REMOVED lines=24> */
[----:B------:R-:W-:Y:S01]  /*26e0*/  F2FP.F16.F32.PACK_AB R71, R196, R83 ;  /* 0x00000053c447723e */ /* 0x000fe200000000ff */
[----:B------:R-:W-:Y:S06]  /*26f0*/  BRA `(.L_x_5393) ;  /* 0x0000000000f07947 */ /* 0x000fec0003800000 */
.L_x_5392:
        /* <DEDUP_REMOVED lines=16> */
[----:B0----5:R-:W-:-:S02]  /*2800*/  HADD2.F32 R70, -RZ, R72.H0_H0 ;  /* 0x20000048ff467230 */ /* 0x021fc40000004100 */
[C---:B------:R-:W-:Y:S01]  /*2810*/  FMUL.FTZ R68, R164.reuse, R203 ;  /* 0x000000cba4447220 */ /* 0x040fe20000410000 */
        /* <DEDUP_REMOVED lines=11> */
[-C--:B------:R-:W-:Y:S01]  /*28d0*/  FMUL.FTZ R69, R68, R177.reuse ;  /* 0x000000b144457220 */ /* 0x080fe20000410000 */
        /* <DEDUP_REMOVED lines=29> */
[----:B------:R-:W-:-:S07]  /*2ab0*/  F2FP.F16.F32.PACK_AB R71, R75, R72 ;  /* 0x000000484b47723e */ /* 0x000fce00000000ff */
.L_x_5393:
        /* <DEDUP_REMOVED lines=27> */
[C---:B------:R-:W-:Y:S01]  /*2c70*/  FMUL.FTZ R65, R164.reuse, R65 ;  /* 0x00000041a4417220 */ /* 0x040fe20000410000 */
[C---:B------:R-:W-:Y:S01]  /*2c80*/  FMUL.FTZ R66, R164.reuse, R87 ;  /* 0x00000057a4427220 */ /* 0x040fe20000410000 */
[C---:B------:R-:W-:Y:S01]  /*2c90*/  FMUL.FTZ R72, R164.reuse, R67 ;  /* 0x00000043a4487220 */ /* 0x040fe20000410000 */
[--C-:B------:R-:W-:Y:S02]  /*2ca0*/  HADD2.F32 R80, -RZ, R74.reuse.H0_H0 ;  /* 0x2000004aff507230 */ /* 0x100fe40000004100 */
[----:B------:R-:W-:Y:S01]  /*2cb0*/  FMUL.FTZ R175, R164, R175 ;  /* 0x000000afa4af7220 */ /* 0x000fe20000410000 */
[----:B------:R-:W-:-:S02]  /*2cc0*/  HADD2.F32 R83, -RZ, R74.H1_H1 ;  /* 0x3000004aff537230 */ /* 0x000fc40000004100 */
[C---:B------:R-:W-:Y:S01]  /*2cd0*/  FMUL.FTZ R74, R164.reuse, R91 ;  /* 0x0000005ba44a7220 */ /* 0x040fe20000410000 */
[--C-:B------:R-:W-:Y:S02]  /*2ce0*/  HADD2.F32 R88, -RZ, R75.reuse.H0_H0 ;  /* 0x2000004bff587230 */ /* 0x100fe40000004100 */
[C---:B------:R-:W-:Y:S01]  /*2cf0*/  FMUL.FTZ R84, R164.reuse, R171 ;  /* 0x000000aba4547220 */ /* 0x040fe20000410000 */
[----:B------:R-:W-:Y:S02]  /*2d00*/  HADD2.F32 R89, -RZ, R75.H1_H1 ;  /* 0x3000004bff597230 */ /* 0x000fe40000004100 */
[----:B------:R-:W-:Y:S01]  /*2d10*/  FMUL.FTZ R75, R164, R71 ;  /* 0x00000047a44b7220 */ /* 0x000fe20000410000 */
[-C--:B------:R-:W-:Y:S01]  /*2d20*/  FMUL.FTZ R67, R64, R177.reuse ;  /* 0x000000b140437220 */ /* 0x080fe20000410000 */
[--C-:B------:R-:W-:Y:S01]  /*2d30*/  HADD2.F32 R78, -RZ, R73.reuse.H0_H0 ;  /* 0x20000049ff4e7230 */ /* 0x100fe20000004100 */
[C---:B------:R-:W-:Y:S01]  /*2d40*/  F2FP.F16.F32.PACK_AB R64, R65.reuse, R64 ;  /* 0x000000404140723e */ /* 0x040fe200000000ff */
[-C--:B------:R-:W-:Y:S01]  /*2d50*/  FMUL.FTZ R70, R65, R177.reuse ;  /* 0x000000b141467220 */ /* 0x080fe20000410000 */
[----:B------:R-:W-:Y:S01]  /*2d60*/  HADD2.F32 R73, -RZ, R73.H1_H1 ;  /* 0x30000049ff497230 */ /* 0x000fe20000004100 */
[----:B------:R-:W-:Y:S01]  /*2d70*/  F2FP.F16.F32.PACK_AB R65, R72, R66 ;  /* 0x000000424841723e */ /* 0x000fe200000000ff */
[-C--:B------:R-:W-:Y:S01]  /*2d80*/  FMUL.FTZ R71, R66, R177.reuse ;  /* 0x000000b142477220 */ /* 0x080fe20000410000 */
[-C--:B------:R-:W-:Y:S01]  /*2d90*/  FMUL.FTZ R72, R72, R177.reuse ;  /* 0x000000b148487220 */ /* 0x080fe20000410000 */
[-C--:B------:R-:W-:Y:S01]  /*2da0*/  FMUL.FTZ R81, R74, R177.reuse ;  /* 0x000000b14a517220 */ /* 0x080fe20000410000 */
[-C--:B------:R-:W-:Y:S01]  /*2db0*/  FMUL.FTZ R82, R75, R177.reuse ;  /* 0x000000b14b527220 */ /* 0x080fe20000410000 */
[-C--:B------:R-:W-:Y:S01]  /*2dc0*/  FMUL.FTZ R86, R175, R177.reuse ;  /* 0x000000b1af567220 */ /* 0x080fe20000410000 */
        /* <DEDUP_REMOVED lines=22> */
[----:B------:R-:W-:Y:S01]  /*2f30*/  F2FP.F16.F32.PACK_AB R71, R86, R177 ;  /* 0x000000b15647723e */ /* 0x000fe200000000ff */
[----:B------:R-:W-:Y:S06]  /*2f40*/  BRA `(.L_x_5395) ;  /* 0x0000000000f07947 */ /* 0x000fec0003800000 */
.L_x_5394:
[-CC-:B------:R-:W-:Y:S01]  /*2f50*/  FFMA.FTZ R85, R85, R175.reuse, R176.reuse ;  /* 0x000000af55557223 */ /* 0x180fe200000100b0 */
[-CC-:B0-----:R-:W-:Y:S01]  /*2f60*/  FFMA.FTZ R69, R88, R175.reuse, R176.reuse ;  /* 0x000000af58457223 */ /* 0x181fe200000100b0 */
        /* <DEDUP_REMOVED lines=15> */
[----:B------:R-:W-:Y:S01]  /*3060*/  FMUL.FTZ R68, R164, R85 ;  /* 0x00000055a4447220 */ /* 0x000fe20000410000 */
[--C-:B------:R-:W-:Y:S02]  /*3070*/  HADD2.F32 R88, -RZ, R74.reuse.H0_H0 ;  /* 0x2000004aff587230 */ /* 0x100fe40000004100 */
[----:B------:R-:W-:Y:S01]  /*3080*/  FADD.FTZ R175, R172, -R175 ;  /* 0x800000afacaf7221 */ /* 0x000fe20000010000 */
[----:B------:R-:W-:Y:S02]  /*3090*/  HADD2.F32 R89, -RZ, R74.H1_H1 ;  /* 0x3000004aff597230 */ /* 0x000fe40000004100 */
[C---:B------:R-:W-:Y:S01]  /*30a0*/  FMUL.FTZ R72, R164.reuse, R69 ;  /* 0x00000045a4487220 */ /* 0x040fe20000410000 */
[C---:B------:R-:W-:Y:S01]  /*30b0*/  FMUL.FTZ R80, R164.reuse, R79 ;  /* 0x0000004fa4507220 */ /* 0x040fe20000410000 */
[C---:B------:R-:W-:Y:S01]  /*30c0*/  FMUL.FTZ R74, R164.reuse, R87 ;  /* 0x00000057a44a7220 */ /* 0x040fe20000410000 */
[C---:B------:R-:W-:Y:S01]  /*30d0*/  FMUL.FTZ R82, R164.reuse, R91 ;  /* 0x0000005ba4527220 */ /* 0x040fe20000410000 */
[----:B------:R-:W-:Y:S01]  /*30e0*/  FMUL.FTZ R84, R164, R83 ;  /* 0x00000053a4547220 */ /* 0x000fe20000410000 */
[----:B------:R-:W-:-:S02]  /*30f0*/  HADD2.F32 R81, -RZ, R73.H1_H1 ;  /* 0x30000049ff517230 */ /* 0x000fc40000004100 */
[----:B------:R-:W-:Y:S01]  /*3100*/  FMUL.FTZ R86, R164, R171 ;  /* 0x000000aba4567220 */ /* 0x000fe20000410000 */
[----:B------:R-:W-:Y:S01]  /*3110*/  FMUL.FTZ R69, R68, R177 ;  /* 0x000000b144457220 */ /* 0x000fe20000410000 */
[----:B------:R-:W-:Y:S02]  /*3120*/  HADD2.F32 R78, -RZ, R73.H0_H0 ;  /* 0x20000049ff4e7230 */ /* 0x000fe40000004100 */
[----:B------:R-:W-:Y:S01]  /*3130*/  FMUL.FTZ R164, R164, R175 ;  /* 0x000000afa4a47220 */ /* 0x000fe20000410000 */
[-C--:B------:R-:W-:Y:S01]  /*3140*/  FMUL.FTZ R72, R72, R177.reuse ;  /* 0x000000b148487220 */ /* 0x080fe20000410000 */
[-C--:B------:R-:W-:Y:S01]  /*3150*/  FMUL.FTZ R80, R80, R177.reuse ;  /* 0x000000b150507220 */ /* 0x080fe20000410000 */
[-C--:B------:R-:W-:Y:S01]  /*3160*/  FMUL.FTZ R73, R74, R177.reuse ;  /* 0x000000b14a497220 */ /* 0x080fe20000410000 */
[-C--:B------:R-:W-:Y:S01]  /*3170*/  FMUL.FTZ R83, R82, R177.reuse ;  /* 0x000000b152537220 */ /* 0x080fe20000410000 */
[--C-:B------:R-:W-:Y:S02]  /*3180*/  HADD2.F32 R166, -RZ, R75.reuse.H0_H0 ;  /* 0x2000004bffa67230 */ /* 0x100fe40000004100 */
[----:B------:R-:W-:Y:S01]  /*3190*/  FMUL.FTZ R84, R84, R177 ;  /* 0x000000b154547220 */ /* 0x000fe20000410000 */
[----:B------:R-:W-:-:S02]  /*31a0*/  HADD2.F32 R167, -RZ, R75.H1_H1 ;  /* 0x3000004bffa77230 */ /* 0x000fc40000004100 */
        /* <DEDUP_REMOVED lines=22> */
.L_x_5395:
[----:B------:R-:W0:Y:S01]  /*3310*/  @P0 LDC.64 R72, c[0x0][0x478] ;  /* 0x00011e00ff480b82 */ /* 0x000e220000000a00 */
[----:B------:R-:W-:-:S04]  /*3320*/  IMAD.WIDE.U32 R76, R165, 0x10, R76 ;  /* 0x00000010a54c7825 */ /* 0x000fc800078e004c */
[----:B0-----:R-:W-:-:S05]  /*3330*/  @P0 IMAD.WIDE.U32 R72, R165, 0x10, R72 ;  /* 0x00000010a5480825 */ /* 0x001fca00078e0048 */
[----:B------:R0:W-:Y:S04]  /*3340*/  @P0 STG.E.128 desc[UR4][R72.64], R64 ;  /* 0x0000004048000986 */ /* 0x0001e8000c101d04 */
[----:B------:R0:W-:Y:S01]  /*3350*/  STG.E.128 desc[UR4][R76.64], R68 ;  /* 0x000000444c007986 */ /* 0x0001e2000c101d04 */
[----:B------:R-:W-:Y:S05]  /*3360*/  BRA `(.L_x_5396) ;  /* 0x0000001c00147947 */ /* 0x000fea0003800000 */
.L_x_5389:
        /* <DEDUP_REMOVED lines=16> */
[----:B------:R-:W-:Y:S01]  /*3470*/  FADD.FTZ R68, R216, -R81 ;  /* 0x80000051d8447221 */ /* 0x000fe20000010000 */
[--C-:B------:R-:W-:Y:S02]  /*3480*/  HADD2.F32 R69, -RZ, R52.reuse.H0_H0 ;  /* 0x20000034ff457230 */ /* 0x100fe40000004100 */
[-CC-:B------:R-:W-:Y:S01]  /*3490*/  FFMA.FTZ R213, R213, R175.reuse, R176.reuse ;  /* 0x000000afd5d57223 */ /* 0x180fe200000100b0 */
[----:B------:R-:W-:Y:S02]  /*34a0*/  HADD2.F32 R73, -RZ, R52.H1_H1 ;  /* 0x30000034ff497230 */ /* 0x000fe40000004100 */
[-CC-:B------:R-:W-:Y:S01]  /*34b0*/  FFMA.FTZ R211, R211, R175.reuse, R176.reuse ;  /* 0x000000afd3d37223 */ /* 0x180fe200000100b0 */
[--C-:B------:R-:W-:Y:S02]  /*34c0*/  HADD2.F32 R77, -RZ, R53.reuse.H0_H0 ;  /* 0x20000035ff4d7230 */ /* 0x100fe40000004100 */
[-CC-:B------:R-:W-:Y:S01]  /*34d0*/  FFMA.FTZ R209, R209, R175.reuse, R176.reuse ;  /* 0x000000afd1d17223 */ /* 0x180fe200000100b0 */
[----:B------:R-:W-:Y:S01]  /*34e0*/  FFMA.FTZ R207, R207, R175, R176 ;  /* 0x000000afcfcf7223 */ /* 0x000fe200000100b0 */
[C---:B------:R-:W-:Y:S01]  /*34f0*/  FFMA.FTZ R68, R164.reuse, R68, R69 ;  /* 0x00000044a4447223 */ /* 0x040fe20000010045 */
[C---:B------:R-:W-:Y:S01]  /*3500*/  FFMA.FTZ R74, R164.reuse, R74, R73 ;  /* 0x0000004aa44a7223 */ /* 0x040fe20000010049 */
[----:B------:R-:W-:Y:S01]  /*3510*/  FFMA.FTZ R76, R164, R76, R77 ;  /* 0x0000004ca44c7223 */ /* 0x000fe2000001004d */
[----:B------:R-:W-:Y:S01]  /*3520*/  FADD.FTZ R184, R202, -R83 ;  /* 0x80000053cab87221 */ /* 0x000fe20000010000 */
[----:B------:R-:W-:-:S02]  /*3530*/  HADD2.F32 R69, -RZ, R53.H1_H1 ;  /* 0x30000035ff457230 */ /* 0x000fc40000004100 */
[----:B------:R-:W-:Y:S01]  /*3540*/  FADD.FTZ R82, R210, -R213 ;  /* 0x800000d5d2527221 */ /* 0x000fe20000010000 */
[--C-:B------:R-:W-:Y:S02]  /*3550*/  HADD2.F32 R73, -RZ, R54.reuse.H0_H0 ;  /* 0x20000036ff497230 */ /* 0x100fe40000004100 */
[----:B------:R-:W-:Y:S01]  /*3560*/  FADD.FTZ R178, R208, -R211 ;  /* 0x800000d3d0b27221 */ /* 0x000fe20000010000 */
[----:B------:R-:W-:Y:S02]  /*3570*/  HADD2.F32 R77, -RZ, R54.H1_H1 ;  /* 0x30000036ff4d7230 */ /* 0x000fe40000004100 */
[----:B------:R-:W-:Y:S01]  /*3580*/  FADD.FTZ R180, R206, -R209 ;  /* 0x800000d1ceb47221 */ /* 0x000fe20000010000 */
[--C-:B------:R-:W-:Y:S02]  /*3590*/  HADD2.F32 R81, -RZ, R55.reuse.H0_H0 ;  /* 0x20000037ff517230 */ /* 0x100fe40000004100 */
[----:B------:R-:W-:Y:S01]  /*35a0*/  FADD.FTZ R182, R204, -R207 ;  /* 0x800000cfccb67221 */ /* 0x000fe20000010000 */
[----:B------:R-:W-:-:S02]  /*35b0*/  HADD2.F32 R83, -RZ, R55.H1_H1 ;  /* 0x30000037ff537230 */ /* 0x000fc40000004100 */
[C---:B------:R-:W-:Y:S01]  /*35c0*/  FFMA.FTZ R82, R164.reuse, R82, R69 ;  /* 0x00000052a4527223 */ /* 0x040fe20000010045 */
[C---:B------:R-:W-:Y:S01]  /*35d0*/  FFMA.FTZ R178, R164.reuse, R178, R73 ;  /* 0x000000b2a4b27223 */ /* 0x040fe20000010049 */
[C---:B------:R-:W-:Y:S01]  /*35e0*/  FFMA.FTZ R180, R164.reuse, R180, R77 ;  /* 0x000000b4a4b47223 */ /* 0x040fe2000001004d */
[C---:B------:R-:W-:Y:S01]  /*35f0*/  FFMA.FTZ R182, R164.reuse, R182, R81 ;  /* 0x000000b6a4b67223 */ /* 0x040fe20000010051 */
[----:B------:R-:W-:Y:S01]  /*3600*/  FFMA.FTZ R184, R164, R184, R83 ;  /* 0x000000b8a4b87223 */ /* 0x000fe20000010053 */
[--C-:B------:R-:W-:Y:S02]  /*3610*/  HADD2.F32 R183, -RZ, R70.reuse.H0_H0 ;  /* 0x20000046ffb77230 */ /* 0x100fe40000004100 */
[-C--:B------:R-:W-:Y:S01]  /*3620*/  FMUL.FTZ R69, R68, R177.reuse ;  /* 0x000000b144457220 */ /* 0x080fe20000410000 */
[----:B------:R-:W-:Y:S02]  /*3630*/  HADD2.F32 R70, -RZ, R70.H1_H1 ;  /* 0x30000046ff467230 */ /* 0x000fe40000004100 */
[----:B------:R-:W-:Y:S01]  /*3640*/  FMUL.FTZ R73, R76, R177 ;  /* 0x000000b14c497220 */ /* 0x000fe20000410000 */
[----:B------:R-:W-:-:S02]  /*3650*/  HADD2.F32 R185, -RZ, R71.H0_H0 ;  /* 0x20000047ffb97230 */ /* 0x000fc40000004100 */
        /* <DEDUP_REMOVED lines=28> */
.L_x_5397:
[-CC-:B------:R-:W-:Y:S01]  /*3820*/  FFMA.FTZ R81, R81, R175.reuse, R176.reuse ;  /* 0x000000af51517223 */ /* 0x180fe200000100b0 */
[-CC-:B------:R-:W-:Y:S01]  /*3830*/  FFMA.FTZ R217, R217, R175.reuse, R176.reuse ;  /* 0x000000afd9d97223 */ /* 0x180fe200000100b0 */
[--C-:B-----5:R-:W-:Y:S02]  /*3840*/  HADD2.F32 R65, -RZ, R52.reuse.H0_H0 ;  /* 0x20000034ff417230 */ /* 0x120fe40000004100 */
[-CC-:B------:R-:W-:Y:S01]  /*3850*/  FFMA.FTZ R211, R211, R175.reuse, R176.reuse ;  /* 0x000000afd3d37223 */ /* 0x180fe200000100b0 */
[----:B------:R-:W-:Y:S01]  /*3860*/  FADD.FTZ R81, R216, -R81 ;  /* 0x80000051d8517221 */ /* 0x000fe20000010000 */
[-CC-:B------:R-:W-:Y:S01]  /*3870*/  FFMA.FTZ R209, R209, R175.reuse, R176.reuse ;  /* 0x000000afd1d17223 */ /* 0x180fe200000100b0 */
[-CC-:B------:R-:W-:Y:S01]  /*3880*/  FFMA.FTZ R215, R215, R175.reuse, R176.reuse ;  /* 0x000000afd7d77223 */ /* 0x180fe200000100b0 */
[-CC-:B------:R-:W-:Y:S01]  /*3890*/  FFMA.FTZ R213, R213, R175.reuse, R176.reuse ;  /* 0x000000afd5d57223 */ /* 0x180fe200000100b0 */
[-CC-:B------:R-:W-:Y:S01]  /*38a0*/  FFMA.FTZ R207, R207, R175.reuse, R176.reuse ;  /* 0x000000afcfcf7223 */ /* 0x180fe200000100b0 */
[----:B------:R-:W-:Y:S01]  /*38b0*/  FFMA.FTZ R83, R83, R175, R176 ;  /* 0x000000af53537223 */ /* 0x000fe200000100b0 */
[----:B------:R-:W-:-:S02]  /*38c0*/  HADD2.F32 R66, -RZ, R52.H1_H1 ;  /* 0x30000034ff427230 */ /* 0x000fc40000004100 */
[----:B------:R-:W-:Y:S01]  /*38d0*/  FADD.FTZ R217, R214, -R217 ;  /* 0x800000d9d6d97221 */ /* 0x000fe20000010000 */
[--C-:B------:R-:W-:Y:S02]  /*38e0*/  HADD2.F32 R74, -RZ, R54.reuse.H0_H0 ;  /* 0x20000036ff4a7230 */ /* 0x100fe40000004100 */
[----:B------:R-:W-:Y:S01]  /*38f0*/  FADD.FTZ R211, R208, -R211 ;  /* 0x800000d3d0d37221 */ /* 0x000fe20000010000 */
[----:B------:R-:W-:Y:S02]  /*3900*/  HADD2.F32 R80, -RZ, R54.H1_H1 ;  /* 0x30000036ff507230 */ /* 0x000fe40000004100 */
[----:B------:R-:W-:Y:S01]  /*3910*/  FADD.FTZ R209, R206, -R209 ;  /* 0x800000d1ced17221 */ /* 0x000fe20000010000 */
[--C-:B------:R-:W-:Y:S02]  /*3920*/  HADD2.F32 R72, -RZ, R68.reuse.H0_H0 ;  /* 0x20000044ff487230 */ /* 0x100fe40000004100 */
        /* <DEDUP_REMOVED lines=14> */
[C---:B------:R-:W-:Y:S01]  /*3a10*/  FFMA.FTZ R213, R164.reuse, R213, R65 ;  /* 0x000000d5a4d57223 */ /* 0x040fe20000010041 */
[C---:B------:R-:W-:Y:S01]  /*3a20*/  FFMA.FTZ R202, R164.reuse, R207, R178 ;  /* 0x000000cfa4ca7223 */ /* 0x040fe200000100b2 */
[----:B------:R-:W-:Y:S01]  /*3a30*/  FFMA.FTZ R83, R164, R83, R180 ;  /* 0x00000053a4537223 */ /* 0x000fe200000100b4 */
[----:B------:R-:W-:Y:S01]  /*3a40*/  FMUL.FTZ R67, R64, R177 ;  /* 0x000000b140437220 */ /* 0x000fe20000410000 */
[----:B------:R-:W-:Y:S01]  /*3a50*/  HADD2.F32 R183, -RZ, R70.H0_H0 ;  /* 0x20000046ffb77230 */ /* 0x000fe20000004100 */
[----:B------:R-:W-:Y:S01]  /*3a60*/  F2FP.F16.F32.PACK_AB R64, R66, R64 ;  /* 0x000000404240723e */ /* 0x000fe200000000ff */
[----:B------:R-:W-:-:S02]  /*3a70*/  HADD2.F32 R185, -RZ, R71.H0_H0 ;  /* 0x20000047ffb97230 */ /* 0x000fc40000004100 */
[-C--:B------:R-:W-:Y:S01]  /*3a80*/  FMUL.FTZ R74, R66, R177.reuse ;  /* 0x000000b1424a7220 */ /* 0x080fe20000410000 */
[--C-:B------:R-:W-:Y:S02]  /*3a90*/  HADD2.F32 R76, -RZ, R69.reuse.H0_H0 ;  /* 0x20000045ff4c7230 */ /* 0x100fe40000004100 */
[-C--:B------:R-:W-:Y:S01]  /*3aa0*/  FMUL.FTZ R81, R82, R177.reuse ;  /* 0x000000b152517220 */ /* 0x080fe20000410000 */
[----:B------:R-:W-:Y:S01]  /*3ab0*/  HADD2.F32 R77, -RZ, R69.H1_H1 ;  /* 0x30000045ff4d7230 */ /* 0x000fe20000004100 */
[----:B------:R-:W-:Y:S01]  /*3ac0*/  F2FP.F16.F32.PACK_AB R66, R209, R82 ;  /* 0x00000052d142723e */ /* 0x000fe200000000ff */
[----:B------:R-:W-:Y:S02]  /*3ad0*/  HADD2.F32 R70, -RZ, R70.H1_H1 ;  /* 0x30000046ff467230 */ /* 0x000fe40000004100 */
[-C--:B------:R-:W-:Y:S01]  /*3ae0*/  FMUL.FTZ R75, R68, R177.reuse ;  /* 0x000000b1444b7220 */ /* 0x080fe20000410000 */
[----:B------:R-:W-:Y:S02]  /*3af0*/  HADD2.F32 R71, -RZ, R71.H1_H1 ;  /* 0x30000047ff477230 */ /* 0x000fe40000004100 */
        /* <DEDUP_REMOVED lines=24> */
[----:B------:R-:W-:Y:S02]  /*3c80*/  F2FP.F16.F32.PACK_AB R70, R70, R81 ;  /* 0x000000514646723e */ /* 0x000fe400000000ff */
[----:B------:R-:W-:-:S07]  /*3c90*/  F2FP.F16.F32.PACK_AB R71, R71, R82 ;  /* 0x000000524747723e */ /* 0x000fce00000000ff */
.L_x_5398:
        /* <DEDUP_REMOVED lines=12> */
[-CC-:B------:R-:W-:Y:S01]  /*3d60*/  FFMA.FTZ R203, R203, R175.reuse, R176.reuse ;  /* 0x000000afcbcb7223 */ /* 0x180fe200000100b0 */
[-CC-:B------:R-:W-:Y:S01]  /*3d70*/  FFMA.FTZ R199, R199, R175.reuse, R176.reuse ;  /* 0x000000afc7c77223 */ /* 0x180fe200000100b0 */
[--C-:B------:R-:W-:Y:S02]  /*3d80*/  HADD2.F32 R67, -RZ, R56.reuse.H1_H1 ;  /* 0x30000038ff437230 */ /* 0x100fe40000004100 */
[----:B------:R-:W-:Y:S01]  /*3d90*/  FADD.FTZ R198, R198, -R65 ;  /* 0x80000041c6c67221 */ /* 0x000fe20000010000 */
[----:B------:R-:W-:Y:S02]  /*3da0*/  HADD2.F32 R65, -RZ, R56.H0_H0 ;  /* 0x20000038ff417230 */ /* 0x000fe40000004100 */
[----:B------:R-:W-:Y:S01]  /*3db0*/  FADD.FTZ R64, R200, -R203 ;  /* 0x800000cbc8407221 */ /* 0x000fe20000010000 */
[----:B------:R-:W-:Y:S02]  /*3dc0*/  HADD2.F32 R71, -RZ, R57.H0_H0 ;  /* 0x20000039ff477230 */ /* 0x000fe40000004100 */
[----:B------:R-:W-:Y:S01]  /*3dd0*/  FADD.FTZ R66, R196, -R199 ;  /* 0x800000c7c4427221 */ /* 0x000fe20000010000 */
[-CC-:B------:R-:W-:Y:S01]  /*3de0*/  FFMA.FTZ R197, R197, R175.reuse, R176.reuse ;  /* 0x000000afc5c57223 */ /* 0x180fe200000100b0 */
[-CC-:B------:R-:W-:Y:S01]  /*3df0*/  FFMA.FTZ R195, R195, R175.reuse, R176.reuse ;  /* 0x000000afc3c37223 */ /* 0x180fe200000100b0 */
[----:B------:R-:W-:Y:S01]  /*3e00*/  FFMA.FTZ R193, R193, R175, R176 ;  /* 0x000000afc1c17223 */ /* 0x000fe200000100b0 */
[----:B------:R-:W-:Y:S01]  /*3e10*/  FFMA.FTZ R64, R164, R64, R65 ;  /* 0x00000040a4407223 */ /* 0x000fe20000010041 */
[----:B-----5:R-:W-:-:S02]  /*3e20*/  HADD2.F32 R68, -RZ, R72.H0_H0 ;  /* 0x20000048ff447230 */ /* 0x020fc40000004100 */
[----:B------:R-:W-:Y:S01]  /*3e30*/  FFMA.FTZ R189, R189, R175, R176 ;  /* 0x000000afbdbd7223 */ /* 0x000fe200000100b0 */
[----:B------:R-:W-:Y:S02]  /*3e40*/  HADD2.F32 R69, -RZ, R72.H1_H1 ;  /* 0x30000048ff457230 */ /* 0x000fe40000004100 */
[C---:B------:R-:W-:Y:S01]  /*3e50*/  FFMA.FTZ R65, R164.reuse, R198, R67 ;  /* 0x000000c6a4417223 */ /* 0x040fe20000010043 */
[--C-:B------:R-:W-:Y:S02]  /*3e60*/  HADD2.F32 R72, -RZ, R73.reuse.H0_H0 ;  /* 0x20000049ff487230 */ /* 0x100fe40000004100 */
[----:B------:R-:W-:Y:S01]  /*3e70*/  FFMA.FTZ R66, R164, R66, R71 ;  /* 0x00000042a4427223 */ /* 0x000fe20000010047 */
[----:B------:R-:W-:Y:S02]  /*3e80*/  HADD2.F32 R81, -RZ, R73.H1_H1 ;  /* 0x30000049ff517230 */ /* 0x000fe40000004100 */
[----:B------:R-:W-:Y:S01]  /*3e90*/  FADD.FTZ R73, R194, -R197 ;  /* 0x800000c5c2497221 */ /* 0x000fe20000010000 */
[----:B------:R-:W-:-:S02]  /*3ea0*/  HADD2.F32 R202, -RZ, R75.H0_H0 ;  /* 0x2000004bffca7230 */ /* 0x000fc40000004100 */
[----:B------:R-:W-:Y:S01]  /*3eb0*/  FFMA.FTZ R191, R191, R175, R176 ;  /* 0x000000afbfbf7223 */ /* 0x000fe200000100b0 */
[----:B------:R-:W-:Y:S02]  /*3ec0*/  HADD2.F32 R201, -RZ, R75.H1_H1 ;  /* 0x3000004bffc97230 */ /* 0x000fe40000004100 */
[----:B------:R-:W-:Y:S01]  /*3ed0*/  FADD.FTZ R80, R192, -R195 ;  /* 0x800000c3c0507221 */ /* 0x000fe20000010000 */
[----:B------:R-:W-:Y:S02]  /*3ee0*/  HADD2.F32 R67, -RZ, R57.H1_H1 ;  /* 0x30000039ff437230 */ /* 0x000fe40000004100 */
[----:B------:R-:W-:Y:S01]  /*3ef0*/  FADD.FTZ R190, R190, -R193 ;  /* 0x800000c1bebe7221 */ /* 0x000fe20000010000 */
[--C-:B------:R-:W-:Y:S02]  /*3f00*/  HADD2.F32 R71, -RZ, R58.reuse.H0_H0 ;  /* 0x2000003aff477230 */ /* 0x100fe40000004100 */
[----:B------:R-:W-:Y:S01]  /*3f10*/  FADD.FTZ R194, R186, -R189 ;  /* 0x800000bdbac27221 */ /* 0x000fe20000010000 */
[----:B------:R-:W-:-:S02]  /*3f20*/  HADD2.F32 R75, -RZ, R58.H1_H1 ;  /* 0x3000003aff4b7230 */ /* 0x000fc40000004100 */
[----:B------:R-:W-:Y:S01]  /*3f30*/  FADD.FTZ R192, R188, -R191 ;  /* 0x800000bfbcc07221 */ /* 0x000fe20000010000 */
[--C-:B------:R-:W-:Y:S02]  /*3f40*/  HADD2.F32 R187, -RZ, R59.reuse.H0_H0 ;  /* 0x2000003bffbb7230 */ /* 0x100fe40000004100 */
[C---:B------:R-:W-:Y:S01]  /*3f50*/  FFMA.FTZ R73, R164.reuse, R73, R67 ;  /* 0x00000049a4497223 */ /* 0x040fe20000010043 */
[----:B------:R-:W-:Y:S02]  /*3f60*/  HADD2.F32 R189, -RZ, R59.H1_H1 ;  /* 0x3000003bffbd7230 */ /* 0x000fe40000004100 */
[C---:B------:R-:W-:Y:S01]  /*3f70*/  FFMA.FTZ R80, R164.reuse, R80, R71 ;  /* 0x00000050a4507223 */ /* 0x040fe20000010047 */
[----:B------:R-:W-:Y:S01]  /*3f80*/  FFMA.FTZ R75, R164, R190, R75 ;  /* 0x000000bea44b7223 */ /* 0x000fe2000001004b */
[----:B------:R-:W-:Y:S01]  /*3f90*/  FMUL.FTZ R67, R64, R177 ;  /* 0x000000b140437220 */ /* 0x000fe20000410000 */
[--C-:B------:R-:W-:Y:S02]  /*3fa0*/  HADD2.F32 R82, -RZ, R74.reuse.H0_H0 ;  /* 0x2000004aff527230 */ /* 0x100fe40000004100 */
[----:B------:R-:W-:Y:S01]  /*3fb0*/  FFMA.FTZ R192, R164, R192, R187 ;  /* 0x000000c0a4c07223 */ /* 0x000fe200000100bb */
[----:B------:R-:W-:-:S02]  /*3fc0*/  HADD2.F32 R83, -RZ, R74.H1_H1 ;  /* 0x3000004aff537230 */ /* 0x000fc40000004100 */
[----:B------:R-:W-:Y:S01]  /*3fd0*/  FFMA.FTZ R194, R164, R194, R189 ;  /* 0x000000c2a4c27223 */ /* 0x000fe200000100bd */
        /* <DEDUP_REMOVED lines=32> */
.L_x_5399:
[-CC-:B------:R-:W-:Y:S01]  /*41e0*/  FFMA.FTZ R203, R203, R175.reuse, R176.reuse ;  /* 0x000000afcbcb7223 */ /* 0x180fe200000100b0 */
[----:B0-----:R-:W-:Y:S02]  /*41f0*/  HADD2.F32 R69, -RZ, R56.H0_H0 ;  /* 0x20000038ff457230 */ /* 0x001fe40000004100 */
[-CC-:B------:R-:W-:Y:S01]  /*4200*/  FFMA.FTZ R191, R191, R175.reuse, R176.reuse ;  /* 0x000000afbfbf7223 */ /* 0x180fe200000100b0 */
[-CC-:B------:R-:W-:Y:S01]  /*4210*/  FFMA.FTZ R189, R189, R175.reuse, R176.reuse ;  /* 0x000000afbdbd7223 */ /* 0x180fe200000100b0 */
[----:B------:R-:W-:Y:S01]  /*4220*/  FADD.FTZ R203, R200, -R203 ;  /* 0x800000cbc8cb7221 */ /* 0x000fe20000010000 */
[-CC-:B------:R-:W-:Y:S01]  /*4230*/  FFMA.FTZ R201, R201, R175.reuse, R176.reuse ;  /* 0x000000afc9c97223 */ /* 0x180fe200000100b0 */
[-CC-:B------:R-:W-:Y:S01]  /*4240*/  FFMA.FTZ R199, R199, R175.reuse, R176.reuse ;  /* 0x000000afc7c77223 */ /* 0x180fe200000100b0 */
[-CC-:B------:R-:W-:Y:S01]  /*4250*/  FFMA.FTZ R195, R195, R175.reuse, R176.reuse ;  /* 0x000000afc3c37223 */ /* 0x180fe200000100b0 */
[-CC-:B------:R-:W-:Y:S01]  /*4260*/  FFMA.FTZ R193, R193, R175.reuse, R176.reuse ;  /* 0x000000afc1c17223 */ /* 0x180fe200000100b0 */
[----:B------:R-:W-:Y:S01]  /*4270*/  FFMA.FTZ R197, R197, R175, R176 ;  /* 0x000000afc5c57223 */ /* 0x000fe200000100b0 */
[----:B-----5:R-:W-:-:S02]  /*4280*/  HADD2.F32 R70, -RZ, R72.H0_H0 ;  /* 0x20000048ff467230 */ /* 0x020fc40000004100 */
[----:B------:R-:W-:Y:S01]  /*4290*/  FADD.FTZ R191, R188, -R191 ;  /* 0x800000bfbcbf7221 */ /* 0x000fe20000010000 */
[----:B------:R-:W-:Y:S02]  /*42a0*/  HADD2.F32 R71, -RZ, R72.H1_H1 ;  /* 0x30000048ff477230 */ /* 0x000fe40000004100 */
[----:B------:R-:W-:Y:S01]  /*42b0*/  FADD.FTZ R189, R186, -R189 ;  /* 0x800000bdbabd7221 */ /* 0x000fe20000010000 */
[--C-:B------:R-:W-:Y:S02]  /*42c0*/  HADD2.F32 R202, -RZ, R74.reuse.H0_H0 ;  /* 0x2000004affca7230 */ /* 0x100fe40000004100 */
[----:B------:R-:W-:Y:S01]  /*42d0*/  FFMA.FTZ R68, R164, R203, R69 ;  /* 0x000000cba4447223 */ /* 0x000fe20000010045 */
[----:B------:R-:W-:Y:S02]  /*42e0*/  HADD2.F32 R83, -RZ, R74.H1_H1 ;  /* 0x3000004aff537230 */ /* 0x000fe40000004100 */
[----:B------:R-:W-:Y:S01]  /*42f0*/  FADD.FTZ R201, R198, -R201 ;  /* 0x800000c9c6c97221 */ /* 0x000fe20000010000 */
[----:B------:R-:W-:-:S02]  /*4300*/  HADD2.F32 R72, -RZ, R56.H1_H1 ;  /* 0x30000038ff487230 */ /* 0x000fc40000004100 */
[----:B------:R-:W-:Y:S01]  /*4310*/  FADD.FTZ R199, R196, -R199 ;  /* 0x800000c7c4c77221 */ /* 0x000fe20000010000 */
[--C-:B------:R-:W-:Y:S02]  /*4320*/  HADD2.F32 R74, -RZ, R57.reuse.H0_H0 ;  /* 0x20000039ff4a7230 */ /* 0x100fe40000004100 */
[----:B------:R-:W-:Y:S01]  /*4330*/  FADD.FTZ R195, R192, -R195 ;  /* 0x800000c3c0c37221 */ /* 0x000fe20000010000 */
[----:B------:R-:W-:Y:S01]  /*4340*/  FADD.FTZ R193, R190, -R193 ;  /* 0x800000c1bec17221 */ /* 0x000fe20000010000 */
[----:B------:R-:W-:Y:S02]  /*4350*/  HADD2.F32 R69, -RZ, R57.H1_H1 ;  /* 0x30000039ff457230 */ /* 0x000fe40000004100 */
[----:B------:R-:W-:Y:S01]  /*4360*/  FADD.FTZ R197, R194, -R197 ;  /* 0x800000c5c2c57221 */ /* 0x000fe20000010000 */
[--C-:B------:R-:W-:Y:S02]  /*4370*/  HADD2.F32 R186, -RZ, R58.reuse.H0_H0 ;  /* 0x2000003affba7230 */ /* 0x100fe40000004100 */
[----:B------:R-:W-:Y:S01]  /*4380*/  FFMA.FTZ R72, R164, R201, R72 ;  /* 0x000000c9a4487223 */ /* 0x000fe20000010048 */
[----:B------:R-:W-:-:S02]  /*4390*/  HADD2.F32 R188, -RZ, R58.H1_H1 ;  /* 0x3000003affbc7230 */ /* 0x000fc40000004100 */
[C---:B------:R-:W-:Y:S01]  /*43a0*/  FFMA.FTZ R74, R164.reuse, R199, R74 ;  /* 0x000000c7a44a7223 */ /* 0x040fe2000001004a */
[--C-:B------:R-:W-:Y:S02]  /*43b0*/  HADD2.F32 R190, -RZ, R59.reuse.H0_H0 ;  /* 0x2000003bffbe7230 */ /* 0x100fe40000004100 */
[C---:B------:R-:W-:Y:S01]  /*43c0*/  FFMA.FTZ R82, R164.reuse, R197, R69 ;  /* 0x000000c5a4527223 */ /* 0x040fe20000010045 */
[----:B------:R-:W-:Y:S02]  /*43d0*/  HADD2.F32 R192, -RZ, R59.H1_H1 ;  /* 0x3000003bffc07230 */ /* 0x000fe40000004100 */
[C---:B------:R-:W-:Y:S01]  /*43e0*/  FFMA.FTZ R186, R164.reuse, R195, R186 ;  /* 0x000000c3a4ba7223 */ /* 0x040fe200000100ba */
[C---:B------:R-:W-:Y:S01]  /*43f0*/  FFMA.FTZ R188, R164.reuse, R193, R188 ;  /* 0x000000c1a4bc7223 */ /* 0x040fe200000100bc */
[C---:B------:R-:W-:Y:S01]  /*4400*/  FFMA.FTZ R190, R164.reuse, R191, R190 ;  /* 0x000000bfa4be7223 */ /* 0x040fe200000100be */
[--C-:B------:R-:W-:Y:S02]  /*4410*/  HADD2.F32 R80, -RZ, R73.reuse.H0_H0 ;  /* 0x20000049ff507230 */ /* 0x100fe40000004100 */
[----:B------:R-:W-:Y:S01]  /*4420*/  FFMA.FTZ R192, R164, R189, R192 ;  /* 0x000000bda4c07223 */ /* 0x000fe200000100c0 */
[----:B------:R-:W-:-:S02]  /*4430*/  HADD2.F32 R81, -RZ, R73.H1_H1 ;  /* 0x30000049ff517230 */ /* 0x000fc40000004100 */
        /* <DEDUP_REMOVED lines=30> */
.L_x_5400:
        /* <DEDUP_REMOVED lines=24> */
[----:B------:R-:W-:Y:S02]  /*47a0*/  HADD2.F32 R67, -RZ, R60.H1_H1 ;  /* 0x3000003cff437230 */ /* 0x000fe40000004100 */
[----:B------:R-:W-:Y:S01]  /*47b0*/  FFMA.FTZ R64, R164, R64, R65 ;  /* 0x00000040a4407223 */ /* 0x000fe20000010041 */
[----:B------:R-:W-:-:S02]  /*47c0*/  HADD2.F32 R88, -RZ, R75.H0_H0 ;  /* 0x2000004bff587230 */ /* 0x000fc40000004100 */
[C---:B------:R-:W-:Y:S01]  /*47d0*/  FFMA.FTZ R84, R164.reuse, R84, R71 ;  /* 0x00000054a4547223 */ /* 0x040fe20000010047 */
[--C-:B------:R-:W-:Y:S02]  /*47e0*/  HADD2.F32 R71, -RZ, R61.reuse.H1_H1 ;  /* 0x3000003dff477230 */ /* 0x100fe40000004100 */
[----:B------:R-:W-:Y:S01]  /*47f0*/  FFMA.FTZ R65, R164, R86, R67 ;  /* 0x00000056a4417223 */ /* 0x000fe20000010043 */
[----:B------:R-:W-:Y:S02]  /*4800*/  HADD2.F32 R67, -RZ, R61.H0_H0 ;  /* 0x2000003dff437230 */ /* 0x000fe40000004100 */
        /* <DEDUP_REMOVED lines=8> */
[C---:B------:R-:W-:Y:S01]  /*4890*/  FFMA.FTZ R66, R164.reuse, R66, R67 ;  /* 0x00000042a4427223 */ /* 0x040fe20000010043 */
[C---:B------:R-:W-:Y:S01]  /*48a0*/  FFMA.FTZ R72, R164.reuse, R72, R71 ;  /* 0x00000048a4487223 */ /* 0x040fe20000010047 */
[--C-:B------:R-:W-:Y:S02]  /*48b0*/  HADD2.F32 R80, -RZ, R74.reuse.H0_H0 ;  /* 0x2000004aff507230 */ /* 0x100fe40000004100 */
[----:B------:R-:W-:Y:S01]  /*48c0*/  FFMA.FTZ R79, R164, R168, R79 ;  /* 0x000000a8a44f7223 */ /* 0x000fe2000001004f */
[----:B------:R-:W-:-:S02]  /*48d0*/  HADD2.F32 R83, -RZ, R74.H1_H1 ;  /* 0x3000004aff537230 */ /* 0x000fc40000004100 */
[C---:B------:R-:W-:Y:S01]  /*48e0*/  FFMA.FTZ R74, R164.reuse, R70, R75 ;  /* 0x00000046a44a7223 */ /* 0x040fe2000001004b */
[----:B------:R-:W-:Y:S01]  /*48f0*/  FFMA.FTZ R164, R164, R82, R81 ;  /* 0x00000052a4a47223 */ /* 0x000fe20000010051 */
        /* <DEDUP_REMOVED lines=9> */
[CC--:B------:R-:W-:Y:S01]  /*4990*/  FMUL.FTZ R82, R79.reuse, R177.reuse ;  /* 0x000000b14f527220 */ /* 0x0c0fe20000410000 */
        /* <DEDUP_REMOVED lines=25> */
.L_x_5401:
[-CC-:B0-----:R-:W-:Y:S01]  /*4b30*/  FFMA.FTZ R69, R88, R175.reuse, R176.reuse ;  /* 0x000000af58457223 */ /* 0x181fe200000100b0 */
[-CC-:B------:R-:W-:Y:S01]  /*4b40*/  FFMA.FTZ R68, R89, R175.reuse, R176.reuse ;  /* 0x000000af59447223 */ /* 0x180fe200000100b0 */
[--C-:B-----5:R-:W-:Y:S02]  /*4b50*/  HADD2.F32 R70, -RZ, R72.reuse.H0_H0 ;  /* 0x20000048ff467230 */ /* 0x120fe40000004100 */
[-CC-:B------:R-:W-:Y:S01]  /*4b60*/  FFMA.FTZ R80, R169, R175.reuse, R176.reuse ;  /* 0x000000afa9507223 */ /* 0x180fe200000100b0 */
[----:B------:R-:W-:Y:S02]  /*4b70*/  HADD2.F32 R71, -RZ, R72.H1_H1 ;  /* 0x30000048ff477230 */ /* 0x000fe40000004100 */
[-CC-:B------:R-:W-:Y:S01]  /*4b80*/  FFMA.FTZ R85, R85, R175.reuse, R176.reuse ;  /* 0x000000af55557223 */ /* 0x180fe200000100b0 */
[--C-:B------:R-:W-:Y:S02]  /*4b90*/  HADD2.F32 R72, -RZ, R60.reuse.H1_H1 ;  /* 0x3000003cff487230 */ /* 0x100fe40000004100 */
[-CC-:B------:R-:W-:Y:S01]  /*4ba0*/  FFMA.FTZ R82, R173, R175.reuse, R176.reuse ;  /* 0x000000afad527223 */ /* 0x180fe200000100b0 */
[----:B------:R-:W-:Y:S01]  /*4bb0*/  FADD.FTZ R69, R86, -R69 ;  /* 0x8000004556457221 */ /* 0x000fe20000010000 */
[-CC-:B------:R-:W-:Y:S01]  /*4bc0*/  FFMA.FTZ R79, R166, R175.reuse, R176.reuse ;  /* 0x000000afa64f7223 */ /* 0x180fe200000100b0 */
[-C--:B------:R-:W-:Y:S01]  /*4bd0*/  FFMA.FTZ R83, R170, R175.reuse, R176 ;  /* 0x000000afaa537223 */ /* 0x080fe200000100b0 */
[----:B------:R-:W-:Y:S01]  /*4be0*/  FADD.FTZ R87, R87, -R68 ;  /* 0x8000004457577221 */ /* 0x000fe20000010000 */
[----:B------:R-:W-:Y:S01]  /*4bf0*/  FFMA.FTZ R175, R174, R175, R176 ;  /* 0x000000afaeaf7223 */ /* 0x000fe200000100b0 */
[----:B------:R-:W-:Y:S01]  /*4c00*/  FADD.FTZ R91, R91, -R80 ;  /* 0x800000505b5b7221 */ /* 0x000fe20000010000 */
[----:B------:R-:W-:-:S02]  /*4c10*/  HADD2.F32 R68, -RZ, R60.H0_H0 ;  /* 0x2000003cff447230 */ /* 0x000fc40000004100 */
[----:B------:R-:W-:Y:S01]  /*4c20*/  FADD.FTZ R85, R84, -R85 ;  /* 0x8000005554557221 */ /* 0x000fe20000010000 */
[----:B------:R-:W-:Y:S01]  /*4c30*/  FADD.FTZ R171, R171, -R82 ;  /* 0x80000052abab7221 */ /* 0x000fe20000010000 */
[----:B------:R-:W-:Y:S01]  /*4c40*/  FFMA.FTZ R72, R164, R69, R72 ;  /* 0x00000045a4487223 */ /* 0x000fe20000010048 */
[----:B------:R-:W-:Y:S02]  /*4c50*/  HADD2.F32 R80, -RZ, R61.H1_H1 ;  /* 0x3000003dff507230 */ /* 0x000fe40000004100 */
[----:B------:R-:W-:Y:S01]  /*4c60*/  FADD.FTZ R79, R90, -R79 ;  /* 0x8000004f5a4f7221 */ /* 0x000fe20000010000 */
[--C-:B------:R-:W-:Y:S02]  /*4c70*/  HADD2.F32 R78, -RZ, R73.reuse.H0_H0 ;  /* 0x20000049ff4e7230 */ /* 0x100fe40000004100 */
[----:B------:R-:W-:Y:S01]  /*4c80*/  FADD.FTZ R175, R172, -R175 ;  /* 0x800000afacaf7221 */ /* 0x000fe20000010000 */
[----:B------:R-:W-:Y:S02]  /*4c90*/  HADD2.F32 R81, -RZ, R73.H1_H1 ;  /* 0x30000049ff517230 */ /* 0x000fe40000004100 */
[----:B------:R-:W-:Y:S01]  /*4ca0*/  FADD.FTZ R83, R168, -R83 ;  /* 0x80000053a8537221 */ /* 0x000fe20000010000 */
[----:B------:R-:W-:-:S02]  /*4cb0*/  HADD2.F32 R69, -RZ, R61.H0_H0 ;  /* 0x2000003dff457230 */ /* 0x000fc40000004100 */
[C---:B------:R-:W-:Y:S01]  /*4cc0*/  FFMA.FTZ R68, R164.reuse, R85, R68 ;  /* 0x00000055a4447223 */ /* 0x040fe20000010044 */
[--C-:B------:R-:W-:Y:S02]  /*4cd0*/  HADD2.F32 R82, -RZ, R62.reuse.H0_H0 ;  /* 0x2000003eff527230 */ /* 0x100fe40000004100 */
[----:B------:R-:W-:Y:S01]  /*4ce0*/  FFMA.FTZ R80, R164, R79, R80 ;  /* 0x0000004fa4507223 */ /* 0x000fe20000010050 */
[--C-:B------:R-:W-:Y:S02]  /*4cf0*/  HADD2.F32 R73, -RZ, R63.reuse.H1_H1 ;  /* 0x3000003fff497230 */ /* 0x100fe40000004100 */
[----:B------:R-:W-:Y:S01]  /*4d00*/  FMUL.FTZ R72, R72, R177 ;  /* 0x000000b148487220 */ /* 0x000fe20000410000 */
[----:B------:R-:W-:Y:S02]  /*4d10*/  HADD2.F32 R84, -RZ, R62.H1_H1 ;  /* 0x3000003eff547230 */ /* 0x000fe40000004100 */
[----:B------:R-:W-:Y:S01]  /*4d20*/  FFMA.FTZ R82, R164, R91, R82 ;  /* 0x0000005ba4527223 */ /* 0x000fe20000010052 */
[----:B------:R-:W-:-:S02]  /*4d30*/  HADD2.F32 R86, -RZ, R63.H0_H0 ;  /* 0x2000003fff567230 */ /* 0x000fc40000004100 */
[C---:B------:R-:W-:Y:S01]  /*4d40*/  FFMA.FTZ R90, R164.reuse, R175, R73 ;  /* 0x000000afa45a7223 */ /* 0x040fe20000010049 */
[--C-:B------:R-:W-:Y:S02]  /*4d50*/  HADD2.F32 R88, -RZ, R74.reuse.H0_H0 ;  /* 0x2000004aff587230 */ /* 0x100fe40000004100 */
        /* <DEDUP_REMOVED lines=9> */
[-C--:B------:R-:W-:Y:S01]  /*4df0*/  FMUL.FTZ R90, R90, R177.reuse ;  /* 0x000000b15a5a7220 */ /* 0x080fe20000410000 */
        /* <DEDUP_REMOVED lines=23> */
.L_x_5402:
[----:B------:R-:W0:Y:S01]  /*4f70*/  @P0 LDC.64 R72, c[0x0][0x478] ;  /* 0x00011e00ff480b82 */ /* 0x000e220000000a00 */
[----:B------:R-:W-:-:S04]  /*4f80*/  IMAD.WIDE.U32 R76, R165, 0x10, R76 ;  /* 0x00000010a54c7825 */ /* 0x000fc800078e004c */
[----:B0-----:R-:W-:-:S05]  /*4f90*/  @P0 IMAD.WIDE.U32 R72, R165, 0x10, R72 ;  /* 0x00000010a5480825 */ /* 0x001fca00078e0048 */
[----:B------:R1:W-:Y:S04]  /*4fa0*/  @P0 STG.E.128 desc[UR4][R72.64], R64 ;  /* 0x0000004048000986 */ /* 0x0003e8000c101d04 */
[----:B------:R1:W-:Y:S02]  /*4fb0*/  STG.E.128 desc[UR4][R76.64], R68 ;  /* 0x000000444c007986 */ /* 0x0003e4000c101d04 */
.L_x_5396:
        /* <DEDUP_REMOVED lines=98> */
.L_x_5388:
        /* <DEDUP_REMOVED lines=28> */
.L_x_5404:
        /* <DEDUP_REMOVED lines=14> */
.L_x_10759:


//--------------------- .text._ZN10layer_norm13ln_bwd_kernelINS_13Kernel_traitsIf6__halfS2_S2_fjLj3072ELj1ELj1ELj4ELj16ENS_18Kernel_traits_baseILj3072EfS2_S2_S2_fjLj128EEEEELb0ELb1ELb1ELb0EEEvNS_9BwdParamsE --------------------------
	.section	.text._ZN10layer_norm13ln_bwd_kernelINS_13Kernel_traitsIf6__halfS2_S2_fjLj3072ELj1ELj1ELj4ELj16ENS_18Kernel_traits_baseILj3072EfS2_S2_S2_fjLj128EEEEELb0ELb1ELb1ELb0EEEvNS_9BwdParamsE,"ax",@progbits
	.align	128
        .global         _ZN10layer_norm13ln_bwd_kernelINS_13Kernel_traitsIf6__halfS2_S2_fjLj3072ELj1ELj1ELj4ELj16ENS_18Kernel_traits_baseILj3072EfS2_S2_S2_fjLj128EEEEELb0ELb1ELb1ELb0EEEvNS_9BwdParamsE
        .type           _ZN10layer_norm13ln_bwd_kernelINS_13Kernel_traitsIf6__halfS2_S2_fjLj3072ELj1ELj1ELj4ELj16ENS_18Kernel_traits_baseILj3072EfS2_S2_S2_fjLj128EEEEELb0ELb1ELb1ELb0EEEvNS_9BwdParamsE,@function
        .size           _ZN10layer_norm13ln_bwd_kernelINS_13Kernel_traitsIf6__halfS2_S2_fjLj3072ELj1ELj1ELj4ELj16ENS_18Kernel_traits_baseILj3072EfS2_S2_S2_fjLj128EEEEELb0ELb1ELb1ELb0EEEvNS_9BwdParamsE,(.L_x_10760 - _ZN10layer_norm13ln_bwd_kernelINS_13Kernel_traitsIf6__halfS2_S2_fjLj3072ELj1ELj1ELj4ELj16ENS_18Kernel_traits_baseILj3072EfS2_S2_S2_fjLj128EEEEELb0ELb1ELb1ELb0EEEvNS_9BwdParamsE)
        .other          _ZN10layer_norm13ln_bwd_kernelINS_13Kernel_traitsIf6__halfS2_S2_fjLj3072ELj1ELj1ELj4ELj16ENS_18Kernel_traits_baseILj3072EfS2_S2_S2_fjLj128EEEEELb0ELb1ELb1ELb0EEEvNS_9BwdParamsE,@"STO_CUDA_ENTRY STV_DEFAULT"
_ZN10layer_norm13ln_bwd_kernelINS_13Kernel_traitsIf6__halfS2_S2_fjLj3072ELj1ELj1ELj4ELj16ENS_18Kernel_traits_baseILj3072EfS2_S2_S2_fjLj128EEEEELb0ELb1ELb1ELb0EEEvNS_9BwdParamsE:
.text._ZN10layer_norm13ln_bwd_kernelINS_13Kernel_traitsIf6__halfS2_S2_fjLj3072ELj1ELj1ELj4ELj16ENS_18Kernel_traits_baseILj3072EfS2_S2_S2_fjLj128EEEEELb0ELb1ELb1ELb0EEEvNS_9BwdParamsE:
        /* <DEDUP_REMOVED lines=122> */
.L_x_5520:
        /* <DEDUP_REMOVED lines=55> */
[--C-:B------:R-:W-:Y:S02]  /*0b10*/  HADD2.F32 R178, -RZ, R11.reuse.H0_H0 ;  /* 0x2000000bffb27230 */ /* 0x100fe40000004100 */
[C---:B-----5:R-:W-:Y:S01]  /*0b20*/  FMUL.FTZ R3, R0.reuse, R3 ;  /* 0x0000000300037220 */ /* 0x060fe20000410000 */
[----:B------:R-:W-:Y:S02]  /*0b30*/  HADD2.F32 R210, -RZ, R11.H1_H1 ;  /* 0x3000000bffd27230 */ /* 0x000fe40000004100 */
[C---:B------:R-:W-:Y:S01]  /*0b40*/  FADD.FTZ R11, -R205.reuse, R18 ;  /* 0x00000012cd0b7221 */ /* 0x040fe20000010100 */
[----:B---3--:R-:W-:Y:S02]  /*0b50*/  HADD2.F32 R9, -RZ, R12.H0_H0 ;  /* 0x2000000cff097230 */ /* 0x008fe40000004100 */
[----:B------:R-:W-:Y:S01]  /*0b60*/  FADD.FTZ R175, -R205, R178 ;  /* 0x000000b2cdaf7221 */ /* 0x000fe20000010100 */
[--C-:B0-----:R-:W-:Y:S02]  /*0b70*/  HADD2.F32 R17, -RZ, R13.reuse.H0_H0 ;  /* 0x2000000dff117230 */ /* 0x101fe40000004100 */
[----:B------:R-:W-:Y:S01]  /*0b80*/  FMUL.FTZ R6, R0, R11 ;  /* 0x0000000b00067220 */ /* 0x000fe20000410000 */
[----:B------:R-:W-:-:S02]  /*0b90*/  HADD2.F32 R16, -RZ, R13.H1_H1 ;  /* 0x3000000dff107230 */ /* 0x000fc40000004100 */
[C---:B------:R-:W-:Y:S01]  /*0ba0*/  FADD.FTZ R13, -R205.reuse, R20 ;  /* 0x00000014cd0d7221 */ /* 0x040fe20000010100 */
[--C-:B------:R-:W-:Y:S02]  /*0bb0*/  HADD2.F32 R177, -RZ, R15.reuse.H0_H0 ;  /* 0x2000000fffb17230 */ /* 0x100fe40000004100 */
[----:B------:R-:W-:Y:S01]  /*0bc0*/  FADD.FTZ R100, R100, R9 ;  /* 0x0000000964647221 */ /* 0x000fe20000010000 */
[----:B------:R-:W-:Y:S02]  /*0bd0*/  HADD2.F32 R212, -RZ, R15.H1_H1 ;  /* 0x3000000fffd47230 */ /* 0x000fe40000004100 */
[----:B------:R-:W-:Y:S01]  /*0be0*/  FADD.FTZ R15, -R205, R8 ;  /* 0x00000008cd0f7221 */ /* 0x000fe20000010100 */
[----:B------:R-:W-:Y:S02]  /*0bf0*/  HADD2.F32 R172, -RZ, R10.H0_H0 ;  /* 0x2000000affac7230 */ /* 0x000fe40000004100 */
[----:B------:R-:W-:Y:S01]  /*0c00*/  FFMA.FTZ R76, R3, R9, R76 ;  /* 0x00000009034c7223 */ /* 0x000fe2000001004c */
[----:B------:R-:W-:-:S02]  /*0c10*/  HADD2.F32 R12, -RZ, R12.H1_H1 ;  /* 0x3000000cff0c7230 */ /* 0x000fc40000004100 */
[----:B------:R-:W-:Y:S01]  /*0c20*/  FMUL.FTZ R8, R28, R9 ;  /* 0x000000091c087220 */ /* 0x000fe20000410000 */
[----:B------:R-:W-:Y:S01]  /*0c30*/  FMUL.FTZ R9, R0, R13 ;  /* 0x0000000d00097220 */ /* 0x000fe20000410000 */
[----:B------:R-:W-:Y:S01]  /*0c40*/  FADD.FTZ R19, -R205, R172 ;  /* 0x000000accd137221 */ /* 0x000fe20000010100 */
[----:B------:R-:W-:Y:S02]  /*0c50*/  HADD2.F32 R10, -RZ, R10.H1_H1 ;  /* 0x3000000aff0a7230 */ /* 0x000fe40000004100 */
[----:B------:R-:W-:Y:S01]  /*0c60*/  FADD.FTZ R101, R101, R12 ;  /* 0x0000000c65657221 */ /* 0x000fe20000010000 */
[-C--:B------:R-:W-:Y:S01]  /*0c70*/  FFMA.FTZ R77, R6, R12.reuse, R77 ;  /* 0x0000000c064d7223 */ /* 0x080fe2000001004d */
[----:B------:R-:W-:Y:S01]  /*0c80*/  FMUL.FTZ R11, R29, R12 ;  /* 0x0000000c1d0b7220 */ /* 0x000fe20000410000 */
[----:B------:R-:W-:Y:S01]  /*0c90*/  FADD.FTZ R102, R102, R17 ;  /* 0x0000001166667221 */ /* 0x000fe20000010000 */
[-C--:B------:R-:W-:Y:S01]  /*0ca0*/  FFMA.FTZ R78, R9, R17.reuse, R78 ;  /* 0x00000011094e7223 */ /* 0x080fe2000001004e */
[----:B------:R-:W-:Y:S01]  /*0cb0*/  FMUL.FTZ R12, R30, R17 ;  /* 0x000000111e0c7220 */ /* 0x000fe20000410000 */
[----:B------:R-:W-:Y:S01]  /*0cc0*/  FADD.FTZ R18, RZ, R8 ;  /* 0x00000008ff127221 */ /* 0x000fe20000010000 */
[----:B------:R-:W-:Y:S01]  /*0cd0*/  FFMA.FTZ R17, R3, R8, RZ ;  /* 0x0000000803117223 */ /* 0x000fe200000100ff */
[----:B------:R-:W-:-:S02]  /*0ce0*/  HADD2.F32 R21, -RZ, R14.H0_H0 ;  /* 0x2000000eff157230 */ /* 0x000fc40000004100 */
[----:B------:R-:W-:Y:S01]  /*0cf0*/  FMUL.FTZ R13, R0, R19 ;  /* 0x00000013000d7220 */ /* 0x000fe20000410000 */
[----:B------:R-:W-:Y:S01]  /*0d00*/  FADD.FTZ R19, R18, R11 ;  /* 0x0000000b12137221 */ /* 0x000fe20000010000 */
[----:B------:R-:W-:Y:S01]  /*0d10*/  FADD.FTZ R173, -R205, R10 ;  /* 0x0000000acdad7221 */ /* 0x000fe20000010100 */
[----:B------:R-:W-:Y:S01]  /*0d20*/  FFMA.FTZ R18, R6, R11, R17 ;  /* 0x0000000b06127223 */ /* 0x000fe20000010011 */
[----:B------:R-:W-:Y:S01]  /*0d30*/  FMUL.FTZ R10, R0, R15 ;  /* 0x0000000f000a7220 */ /* 0x000fe20000410000 */
[----:B------:R-:W-:Y:S02]  /*0d40*/  HADD2.F32 R174, -RZ, R14.H1_H1 ;  /* 0x3000000effae7230 */ /* 0x000fe40000004100 */
[----:B------:R-:W-:Y:S01]  /*0d50*/  FMUL.FTZ R15, R31, R16 ;  /* 0x000000101f0f7220 */ /* 0x000fe20000410000 */
        /* <DEDUP_REMOVED lines=17> */
[C---:B------:R-:W-:Y:S01]  /*0e70*/  FFMA.FTZ R172, R16.reuse, R17, R21 ;  /* 0x0000001110ac7223 */ /* 0x040fe20000010015 */
[----:B------:R-:W-:Y:S01]  /*0e80*/  FADD.FTZ R105, R105, R174 ;  /* 0x000000ae69697221 */ /* 0x000fe20000010000 */
[----:B------:R-:W-:Y:S01]  /*0e90*/  FFMA.FTZ R81, R16, R174, R81 ;  /* 0x000000ae10517223 */ /* 0x000fe20000010051 */
[----:B------:R-:W-:Y:S01]  /*0ea0*/  FADD.FTZ R174, R173, R18 ;  /* 0x00000012adae7221 */ /* 0x000fe20000010000 */
[----:B------:R-:W-:Y:S01]  /*0eb0*/  FMUL.FTZ R20, R0, R179 ;  /* 0x000000b300147220 */ /* 0x000fe20000410000 */
[----:B------:R-:W-:Y:S01]  /*0ec0*/  FMUL.FTZ R21, R35, R212 ;  /* 0x000000d423157220 */ /* 0x000fe20000410000 */
[C---:B------:R-:W-:Y:S01]  /*0ed0*/  FFMA.FTZ R173, R19.reuse, R18, R172 ;  /* 0x0000001213ad7223 */ /* 0x040fe200000100ac */
[----:B------:R-:W-:Y:S01]  /*0ee0*/  FADD.FTZ R106, R106, R177 ;  /* 0x000000b16a6a7221 */ /* 0x000fe20000010000 */
[----:B------:R-:W-:Y:S01]  /*0ef0*/  FFMA.FTZ R82, R19, R177, R82 ;  /* 0x000000b113527223 */ /* 0x000fe20000010052 */
[----:B------:R-:W-:Y:S01]  /*0f00*/  FADD.FTZ R107, R107, R212 ;  /* 0x000000d46b6b7221 */ /* 0x000fe20000010000 */
[----:B------:R-:W-:Y:S01]  /*0f10*/  FFMA.FTZ R83, R20, R212, R83 ;  /* 0x000000d414537223 */ /* 0x000fe20000010053 */
[----:B------:R-:W-:Y:S01]  /*0f20*/  FADD.FTZ R211, R174, R21 ;  /* 0x00000015aed37221 */ /* 0x000fe20000010000 */
[----:B------:R-:W-:-:S07]  /*0f30*/  FFMA.FTZ R210, R20, R21, R173 ;  /* 0x0000001514d27223 */ /* 0x000fce00000100ad */
.L_x_5409:
[----:B----4-:R-:W-:Y:S05]  /*0f40*/  BSYNC.RECONVERGENT B1 ;  /* 0x0000000000017941 */ /* 0x010fea0003800200 */
.L_x_5408:
        /* <DEDUP_REMOVED lines=14> */
[----:B------:R-:W-:Y:S01]  /*1030*/  IADD3 R209, PT, PT, R209, 0x80, RZ ;  /* 0x00000080d1d17810 */ /* 0x000fe20007ffe0ff */
[--C-:B--2---:R-:W-:Y:S02]  /*1040*/  HADD2.F32 R180, -RZ, R24.reuse.H0_H0 ;  /* 0x20000018ffb47230 */ /* 0x104fe40000004100 */
[----:B------:R-:W-:Y:S02]  /*1050*/  HADD2.F32 R182, -RZ, R24.H1_H1 ;  /* 0x30000018ffb67230 */ /* 0x000fe40000004100 */
[----:B------:R-:W-:Y:S02]  /*1060*/  HADD2.F32 R24, -RZ, R25.H1_H1 ;  /* 0x30000019ff187230 */ /* 0x000fe40000004100 */
[----:B0-----:R-:W-:Y:S01]  /*1070*/  FADD.FTZ R23, -R205, R180 ;  /* 0x000000b4cd177221 */ /* 0x001fe20000010100 */
[----:B------:R-:W-:-:S02]  /*1080*/  HADD2.F32 R186, -RZ, R26.H0_H0 ;  /* 0x2000001affba7230 */ /* 0x000fc40000004100 */
[----:B------:R-:W-:Y:S02]  /*1090*/  HADD2.F32 R26, -RZ, R26.H1_H1 ;  /* 0x3000001aff1a7230 */ /* 0x000fe40000004100 */
[C---:B------:R-:W-:Y:S01]  /*10a0*/  FADD.FTZ R181, -R205.reuse, R24 ;  /* 0x00000018cdb57221 */ /* 0x040fe20000010100 */
[----:B------:R-:W-:Y:S02]  /*10b0*/  HADD2.F32 R22, -RZ, R27.H0_H0 ;  /* 0x2000001bff167230 */ /* 0x000fe40000004100 */
[C---:B------:R-:W-:Y:S01]  /*10c0*/  FADD.FTZ R183, -R205.reuse, R186 ;  /* 0x000000bacdb77221 */ /* 0x040fe20000010100 */
        /* <DEDUP_REMOVED lines=10> */
[----:B-1----:R-:W-:Y:S02]  /*1170*/  HADD2.F32 R178, -RZ, R173.H1_H1 ;  /* 0x300000adffb27230 */ /* 0x002fe40000004100 */
[----:B------:R-:W-:Y:S01]  /*1180*/  FMUL.FTZ R24, R44, R25 ;  /* 0x000000192c187220 */ /* 0x000fe20000410000 */
[----:B------:R-:W-:-:S02]  /*1190*/  HADD2.F32 R173, -RZ, R174.H0_H0 ;  /* 0x200000aeffad7230 */ /* 0x000fc40000004100 */
[C---:B------:R-:W-:Y:S01]  /*11a0*/  FMUL.FTZ R181, R0.reuse, R183 ;  /* 0x000000b700b57220 */ /* 0x040fe20000410000 */
[----:B------:R-:W-:Y:S01]  /*11b0*/  FMUL.FTZ R23, R0, R23 ;  /* 0x0000001700177220 */ /* 0x000fe20000410000 */
[--C-:B------:R-:W-:Y:S02]  /*11c0*/  HADD2.F32 R179, -RZ, R175.reuse.H0_H0 ;  /* 0x200000afffb37230 */ /* 0x100fe40000004100 */
[----:B------:R-:W-:Y:S01]  /*11d0*/  FADD.FTZ R109, R109, R172 ;  /* 0x000000ac6d6d7221 */ /* 0x000fe20000010000 */
[----:B------:R-:W-:Y:S02]  /*11e0*/  HADD2.F32 R212, -RZ, R175.H1_H1 ;  /* 0x300000afffd47230 */ /* 0x000fe40000004100 */
[----:B------:R-:W-:Y:S01]  /*11f0*/  FADD.FTZ R175, -R205, R184 ;  /* 0x000000b8cdaf7221 */ /* 0x000fe20000010100 */
[-C--:B------:R-:W-:Y:S01]  /*1200*/  FFMA.FTZ R85, R22, R172.reuse, R85 ;  /* 0x000000ac16557223 */ /* 0x080fe20000010055 */
[----:B------:R-:W-:Y:S01]  /*1210*/  FMUL.FTZ R27, R45, R172 ;  /* 0x000000ac2d1b7220 */ /* 0x000fe20000410000 */
[----:B------:R-:W-:Y:S01]  /*1220*/  FADD.FTZ R112, R112, R173 ;  /* 0x000000ad70707221 */ /* 0x000fe20000010000 */
[-C--:B------:R-:W-:Y:S01]  /*1230*/  FFMA.FTZ R88, R181, R173.reuse, R88 ;  /* 0x000000adb5587223 */ /* 0x080fe20000010058 */
[----:B------:R-:W-:Y:S01]  /*1240*/  FMUL.FTZ R182, R48, R173 ;  /* 0x000000ad30b67220 */ /* 0x000fe20000410000 */
[----:B------:R-:W-:Y:S01]  /*1250*/  FADD.FTZ R172, R211, R24 ;  /* 0x00000018d3ac7221 */ /* 0x000fe20000010000 */
[C---:B------:R-:W-:Y:S01]  /*1260*/  FFMA.FTZ R173, R23.reuse, R24, R210 ;  /* 0x0000001817ad7223 */ /* 0x040fe200000100d2 */
[----:B------:R-:W-:Y:S01]  /*1270*/  FADD.FTZ R108, R108, R25 ;  /* 0x000000196c6c7221 */ /* 0x000fe20000010000 */
[----:B------:R-:W-:Y:S01]  /*1280*/  FFMA.FTZ R84, R23, R25, R84 ;  /* 0x0000001917547223 */ /* 0x000fe20000010054 */
[----:B------:R-:W-:-:S02]  /*1290*/  HADD2.F32 R174, -RZ, R174.H1_H1 ;  /* 0x300000aeffae7230 */ /* 0x000fc40000004100 */
[C---:B------:R-:W-:Y:S01]  /*12a0*/  FMUL.FTZ R25, R0.reuse, R175 ;  /* 0x000000af00197220 */ /* 0x040fe20000410000 */
        /* <DEDUP_REMOVED lines=33> */
.L_x_5411:
[----:B------:R-:W-:Y:S05]  /*14c0*/  BSYNC.RECONVERGENT B1 ;  /* 0x0000000000017941 */ /* 0x000fea0003800200 */
.L_x_5410:
        /* <DEDUP_REMOVED lines=13> */
[----:B------:R-:W-:Y:S02]  /*15a0*/  HADD2.F32 R192, -RZ, R172.H0_H0 ;  /* 0x200000acffc07230 */ /* 0x000fe40000004100 */
[--C-:B------:R-:W-:Y:S02]  /*15b0*/  HADD2.F32 R196, -RZ, R173.reuse.H0_H0 ;  /* 0x200000adffc47230 */ /* 0x100fe40000004100 */
[C---:B------:R-:W-:Y:S01]  /*15c0*/  FADD.FTZ R193, -R205.reuse, R194 ;  /* 0x000000c2cdc17221 */ /* 0x040fe20000010100 */
[----:B------:R-:W-:Y:S02]  /*15d0*/  HADD2.F32 R172, -RZ, R173.H1_H1 ;  /* 0x300000adffac7230 */ /* 0x000fe40000004100 */
[----:B------:R-:W-:Y:S01]  /*15e0*/  FADD.FTZ R173, -R205, R192 ;  /* 0x000000c0cdad7221 */ /* 0x000fe20000010100 */
[----:B------:R-:W-:-:S02]  /*15f0*/  HADD2.F32 R200, -RZ, R175.H0_H0 ;  /* 0x200000afffc87230 */ /* 0x000fc40000004100 */
[C---:B------:R-:W-:Y:S01]  /*1600*/  FADD.FTZ R195, -R205.reuse, R196 ;  /* 0x000000c4cdc37221 */ /* 0x040fe20000010100 */
[----:B------:R-:W-:Y:S02]  /*1610*/  HADD2.F32 R202, -RZ, R175.H1_H1 ;  /* 0x300000afffca7230 */ /* 0x000fe40000004100 */
[----:B------:R-:W-:Y:S01]  /*1620*/  FADD.FTZ R199, -R205, R172 ;  /* 0x000000accdc77221 */ /* 0x000fe20000010100 */
[----:B---3--:R-:W-:Y:S02]  /*1630*/  HADD2.F32 R175, -RZ, R176.H0_H0 ;  /* 0x200000b0ffaf7230 */ /* 0x008fe40000004100 */
[C---:B0----5:R-:W-:Y:S01]  /*1640*/  FMUL.FTZ R190, R0.reuse, R193 ;  /* 0x000000c100be7220 */ /* 0x061fe20000410000 */
[--C-:B------:R-:W-:Y:S02]  /*1650*/  HADD2.F32 R197, -RZ, R177.reuse.H0_H0 ;  /* 0x200000b1ffc57230 */ /* 0x100fe40000004100 */
[----:B------:R-:W-:Y:S01]  /*1660*/  FMUL.FTZ R193, R0, R195 ;  /* 0x000000c300c17220 */ /* 0x000fe20000410000 */
[----:B------:R-:W-:-:S02]  /*1670*/  HADD2.F32 R172, -RZ, R177.H1_H1 ;  /* 0x300000b1ffac7230 */ /* 0x000fc40000004100 */
[----:B------:R-:W-:Y:S01]  /*1680*/  FMUL.FTZ R194, R0, R199 ;  /* 0x000000c700c27220 */ /* 0x000fe20000410000 */
        /* <DEDUP_REMOVED lines=9> */
[----:B------:R-:W-:Y:S01]  /*1720*/  FMUL.FTZ R195, R61, R176 ;  /* 0x000000b03dc37220 */ /* 0x000fe20000410000 */
[----:B------:R-:W-:Y:S01]  /*1730*/  FADD.FTZ R172, R211, R192 ;  /* 0x000000c0d3ac7221 */ /* 0x000fe20000010000 */
[----:B------:R-:W-:Y:S01]  /*1740*/  FFMA.FTZ R173, R191, R192, R210 ;  /* 0x000000c0bfad7223 */ /* 0x000fe200000100d2 */
[----:B------:R-:W-:-:S02]  /*1750*/  HADD2.F32 R198, -RZ, R174.H0_H0 ;  /* 0x200000aeffc67230 */ /* 0x000fc40000004100 */
[----:B------:R-:W-:Y:S01]  /*1760*/  FADD.FTZ R116, R116, R175 ;  /* 0x000000af74747221 */ /* 0x000fe20000010000 */
[----:B------:R-:W-:Y:S02]  /*1770*/  HADD2.F32 R174, -RZ, R174.H1_H1 ;  /* 0x300000aeffae7230 */ /* 0x000fe40000004100 */
[----:B------:R-:W-:Y:S01]  /*1780*/  FFMA.FTZ R92, R191, R175, R92 ;  /* 0x000000afbf5c7223 */ /* 0x000fe2000001005c */
[----:B------:R-:W-:Y:S01]  /*1790*/  FADD.FTZ R175, R172, R195 ;  /* 0x000000c3acaf7221 */ /* 0x000fe20000010000 */
[----:B------:R-:W-:Y:S01]  /*17a0*/  FFMA.FTZ R172, R190, R195, R173 ;  /* 0x000000c3beac7223 */ /* 0x000fe200000100ad */
[--C-:B------:R-:W-:Y:S02]  /*17b0*/  HADD2.F32 R177, -RZ, R178.reuse.H0_H0 ;  /* 0x200000b2ffb17230 */ /* 0x100fe40000004100 */
[C---:B------:R-:W-:Y:S01]  /*17c0*/  FADD.FTZ R203, -R205.reuse, R174 ;  /* 0x000000aecdcb7221 */ /* 0x040fe20000010100 */
        /* <DEDUP_REMOVED lines=8> */
[C---:B------:R-:W-:Y:S01]  /*1850*/  FADD.FTZ R209, -R205.reuse, R200 ;  /* 0x000000c8cdd17221 */ /* 0x040fe20000010100 */
[----:B------:R-:W-:Y:S01]  /*1860*/  FADD.FTZ R213, -R205, R202 ;  /* 0x000000cacdd57221 */ /* 0x000fe20000010100 */
[--C-:B------:R-:W-:Y:S02]  /*1870*/  HADD2.F32 R205, -RZ, R179.reuse.H0_H0 ;  /* 0x200000b3ffcd7230 */ /* 0x100fe40000004100 */
[----:B------:R-:W-:Y:S01]  /*1880*/  FMUL.FTZ R200, R0, R203 ;  /* 0x000000cb00c87220 */ /* 0x000fe20000410000 */
[----:B------:R-:W-:Y:S01]  /*1890*/  FMUL.FTZ R201, R65, R178 ;  /* 0x000000b241c97220 */ /* 0x000fe20000410000 */
        /* <DEDUP_REMOVED lines=24> */
.L_x_5407:
        /* <DEDUP_REMOVED lines=23> */
.L_x_5412:
[----:B----4-:R-:W-:Y:S05]  /*1b90*/  BSYNC.RECONVERGENT B0 ;  /* 0x0000000000007941 */ /* 0x010fea0003800200 */
.L_x_5406:
        /* <DEDUP_REMOVED lines=32> */
.L_x_5414:
[----:B------:R-:W-:Y:S05]  /*1da0*/  BSYNC.RECONVERGENT B0 ;  /* 0x0000000000007941 */ /* 0x000fea0003800200 */
.L_x_5413:
        /* <DEDUP_REMOVED lines=38> */
.L_x_5417:
        /* <DEDUP_REMOVED lines=9> */
[----:B-----5:R-:W-:Y:S02]  /*20a0*/  HADD2.F32 R172, -RZ, R164.H0_H0 ;  /* 0x200000a4ffac7230 */ /* 0x020fe40000004100 */
[----:B------:R-:W-:-:S04]  /*20b0*/  FADD.FTZ R173, R8, -R173 ;  /* 0x800000ad08ad7221 */ /* 0x000fc80000010000 */
[----:B------:R-:W-:-:S05]  /*20c0*/  FMUL.FTZ R173, R0, R173 ;  /* 0x000000ad00ad7220 */ /* 0x000fca0000410000 */
[----:B------:R-:W-:-:S05]  /*20d0*/  FSEL R173, R173, RZ, P0 ;  /* 0x000000ffadad7208 */ /* 0x000fca0000000000 */
[----:B------:R-:W-:-:S04]  /*20e0*/  FMUL.FTZ R173, R173, UR15 ;  /* 0x0000000fadad7c20 */ /* 0x000fc80008410000 */
[----:B------:R-:W-:Y:S01]  /*20f0*/  FMUL.FTZ R174, R36, R173 ;  /* 0x000000ad24ae7220 */ /* 0x000fe20000410000 */
[----:B------:R-:W-:-:S04]  /*2100*/  FFMA.FTZ R124, R173, R172, R124 ;  /* 0x000000acad7c7223 */ /* 0x000fc8000001007c */
[----:B------:R-:W-:-:S04]  /*2110*/  F2FP.F16.F32.PACK_AB R174, RZ, R174 ;  /* 0x000000aeffae723e */ /* 0x000fc800000000ff */
[----:B------:R-:W-:-:S07]  /*2120*/  PRMT R168, R174, 0x7610, R168 ;  /* 0x00007610aea87816 */ /* 0x000fce00000000a8 */
.L_x_5420:
[----:B------:R-:W-:Y:S05]  /*2130*/  @!P2 BRA `(.L_x_5421) ;  /* 0x00000000002ca947 */ /* 0x000fea0003800000 */
[----:B------:R-:W-:Y:S01]  /*2140*/  FFMA.FTZ R172, R6, R176, R179 ;  /* 0x000000b006ac7223 */ /* 0x000fe200000100b3 */
[----:B------:R-:W-:-:S03]  /*2150*/  ISETP.GT.AND P0, PT, R2, RZ, PT ;  /* 0x000000ff0200720c */ /* 0x000fc60003f04270 */
[----:B------:R-:W-:-:S04]  /*2160*/  FADD.FTZ R173, R11, -R172 ;  /* 0x800000ac0bad7221 */ /* 0x000fc80000010000 */
[----:B------:R-:W-:-:S05]  /*2170*/  FMUL.FTZ R173, R0, R173 ;  /* 0x000000ad00ad7220 */ /* 0x000fca0000410000 */
[----:B------:R-:W-:-:S05]  /*2180*/  FSEL R173, R173, RZ, P0 ;  /* 0x000000ffadad7208 */ /* 0x000fca0000000000 */
[----:B------:R-:W-:Y:S01]  /*2190*/  FMUL.FTZ R172, R173, UR15 ;  /* 0x0000000fadac7c20 */ /* 0x000fe20008410000 */
[----:B-----5:R-:W-:-:S03]  /*21a0*/  HADD2.F32 R173, -RZ, R164.H1_H1 ;  /* 0x300000a4ffad7230 */ /* 0x020fc60000004100 */
[----:B------:R-:W-:Y:S02]  /*21b0*/  FMUL.FTZ R174, R37, R172 ;  /* 0x000000ac25ae7220 */ /* 0x000fe40000410000 */
[----:B------:R-:W-:-:S03]  /*21c0*/  FFMA.FTZ R125, R172, R173, R125 ;  /* 0x000000adac7d7223 */ /* 0x000fc6000001007d */
[----:B------:R-:W-:-:S04]  /*21d0*/  F2FP.F16.F32.PACK_AB R174, RZ, R174 ;  /* 0x000000aeffae723e */ /* 0x000fc800000000ff */
[----:B------:R-:W-:-:S07]  /*21e0*/  PRMT R168, R168, 0x5410, R174 ;  /* 0x00005410a8a87816 */ /* 0x000fce00000000ae */
.L_x_5421:
        /* <DEDUP_REMOVED lines=12> */
.L_x_5422:
        /* <DEDUP_REMOVED lines=12> */
.L_x_5423:
        /* <DEDUP_REMOVED lines=12> */
.L_x_5424:
        /* <DEDUP_REMOVED lines=12> */
.L_x_5425:
        /* <DEDUP_REMOVED lines=12> */
.L_x_5426:
        /* <DEDUP_REMOVED lines=11> */
[----:B------:R-:W-:Y:S01]  /*2660*/  PRMT R171, R171, 0x5410, R174 ;  /* 0x00005410abab7816 */ /* 0x000fe200000000ae */
[----:B------:R-:W-:Y:S06]  /*2670*/  BRA `(.L_x_5427) ;  /* 0x0000001000987947 */ /* 0x000fec0003800000 */
.L_x_5419:
        /* <DEDUP_REMOVED lines=12> */
[----:B-----5:R-:W-:-:S03]  /*2740*/  HADD2.F32 R175, -RZ, R164.H0_H0 ;  /* 0x200000a4ffaf7230 */ /* 0x020fc60000004100 */
[-C--:B------:R-:W-:Y:S02]  /*2750*/  FMUL.FTZ R160, R36, R161.reuse ;  /* 0x000000a124a07220 */ /* 0x080fe40000410000 */
[----:B------:R-:W-:-:S03]  /*2760*/  FFMA.FTZ R124, R175, R161, R124 ;  /* 0x000000a1af7c7223 */ /* 0x000fc6000001007c */
[----:B------:R-:W-:-:S04]  /*2770*/  F2FP.F16.F32.PACK_AB R160, RZ, R160 ;  /* 0x000000a0ffa0723e */ /* 0x000fc800000000ff */
[----:B------:R-:W-:-:S07]  /*2780*/  PRMT R168, R160, 0x7610, R168 ;  /* 0x00007610a0a87816 */ /* 0x000fce00000000a8 */
.L_x_5428:
[----:B------:R-:W-:Y:S01]  /*2790*/  F2FP.F16.F32.PACK_AB R160, RZ, R162 ;  /* 0x000000a2ffa0723e */ /* 0x000fe200000000ff */
[----:B------:R-:W-:Y:S01]  /*27a0*/  FFMA.FTZ R178, R10, R176, R179 ;  /* 0x000000b00ab27223 */ /* 0x000fe200000100b3 */
[----:B------:R-:W-:Y:S01]  /*27b0*/  FMUL.FTZ R173, R0, R173 ;  /* 0x000000ad00ad7220 */ /* 0x000fe20000410000 */
[----:B------:R-:W-:Y:S01]  /*27c0*/  FSEL R163, R163, RZ, P0 ;  /* 0x000000ffa3a37208 */ /* 0x000fe20000000000 */
[----:B------:R-:W-:Y:S06]  /*27d0*/  @!P2 BRA `(.L_x_5429) ;  /* 0x000000000018a947 */ /* 0x000fec0003800000 */
[----:B------:R-:W-:Y:S01]  /*27e0*/  FMUL.FTZ R162, R163, UR15 ;  /* 0x0000000fa3a27c20 */ /* 0x000fe20008410000 */
[----:B-----5:R-:W-:-:S03]  /*27f0*/  HADD2.F32 R172, -RZ, R164.H1_H1 ;  /* 0x300000a4ffac7230 */ /* 0x020fc60000004100 */
[-C--:B------:R-:W-:Y:S02]  /*2800*/  FMUL.FTZ R161, R37, R162.reuse ;  /* 0x000000a225a17220 */ /* 0x080fe40000410000 */
[----:B------:R-:W-:-:S03]  /*2810*/  FFMA.FTZ R125, R172, R162, R125 ;  /* 0x000000a2ac7d7223 */ /* 0x000fc6000001007d */
[----:B------:R-:W-:-:S04]  /*2820*/  F2FP.F16.F32.PACK_AB R161, RZ, R161 ;  /* 0x000000a1ffa1723e */ /* 0x000fc800000000ff */
[----:B------:R-:W-:-:S07]  /*2830*/  PRMT R168, R168, 0x5410, R161 ;  /* 0x00005410a8a87816 */ /* 0x000fce00000000a1 */
.L_x_5429:
[----:B------:R-:W-:Y:S01]  /*2840*/  F2FP.F16.F32.PACK_AB R174, RZ, R163 ;  /* 0x000000a3ffae723e */ /* 0x000fe200000000ff */
[----:B------:R-:W-:Y:S01]  /*2850*/  FFMA.FTZ R207, R13, R176, R179 ;  /* 0x000000b00dcf7223 */ /* 0x000fe200000100b3 */
[----:B------:R-:W-:Y:S01]  /*2860*/  FADD.FTZ R163, R15, -R178 ;  /* 0x800000b20fa37221 */ /* 0x000fe20000010000 */
        /* <DEDUP_REMOVED lines=8> */
.L_x_5430:
[----:B------:R-:W-:Y:S01]  /*28f0*/  FMUL.FTZ R163, R0, R163 ;  /* 0x000000a300a37220 */ /* 0x000fe20000410000 */
[-C--:B------:R-:W-:Y:S01]  /*2900*/  FFMA.FTZ R162, R16, R176.reuse, R179 ;  /* 0x000000b010a27223 */ /* 0x080fe200000100b3 */
        /* <DEDUP_REMOVED lines=14> */
.L_x_5431:
[----:B------:R-:W-:Y:S01]  /*29f0*/  F2FP.F16.F32.PACK_AB R207, RZ, R163 ;  /* 0x000000a3ffcf723e */ /* 0x000fe200000000ff */
[----:B------:R-:W-:Y:S01]  /*2a00*/  FADD.FTZ R163, R18, -R175 ;  /* 0x800000af12a37221 */ /* 0x000fe20000010000 */
[----:B------:R-:W-:Y:S01]  /*2a10*/  FADD.FTZ R175, R21, -R212 ;  /* 0x800000d415af7221 */ /* 0x000fe20000010000 */
[----:B------:R-:W-:Y:S01]  /*2a20*/  FMUL.FTZ R173, R0, R173 ;  /* 0x000000ad00ad7220 */ /* 0x000fe20000410000 */
        /* <DEDUP_REMOVED lines=8> */
.L_x_5432:
[----:B------:R-:W-:Y:S01]  /*2ab0*/  F2FP.F16.F32.PACK_AB R172, RZ, R172 ;  /* 0x000000acffac723e */ /* 0x000fe200000000ff */
[C---:B------:R-:W-:Y:S01]  /*2ac0*/  FMUL.FTZ R163, R0.reuse, R163 ;  /* 0x000000a300a37220 */ /* 0x040fe20000410000 */
        /* <DEDUP_REMOVED lines=9> */
.L_x_5433:
[----:B------:R-:W-:Y:S02]  /*2b60*/  F2FP.F16.F32.PACK_AB R173, RZ, R173 ;  /* 0x000000adffad723e */ /* 0x000fe400000000ff */
[----:B------:R-:W-:Y:S02]  /*2b70*/  FSEL R210, R175, RZ, P0 ;  /* 0x000000ffafd27208 */ /* 0x000fe40000000000 */
        /* <DEDUP_REMOVED lines=8> */
.L_x_5434:
[----:B------:R-:W-:Y:S02]  /*2c00*/  F2FP.F16.F32.PACK_AB R163, R210, R163 ;  /* 0x000000a3d2a3723e */ /* 0x000fe400000000ff */
[----:B------:R-:W-:Y:S02]  /*2c10*/  PRMT R162, R172, 0x5410, R173 ;  /* 0x00005410aca27816 */ /* 0x000fe400000000ad */
[----:B------:R-:W-:Y:S02]  /*2c20*/  PRMT R161, R178, 0x5410, R207 ;  /* 0x00005410b2a17816 */ /* 0x000fe400000000cf */
[----:B------:R-:W-:Y:S01]  /*2c30*/  PRMT R160, R160, 0x5410, R174 ;  /* 0x00005410a0a07816 */ /* 0x000fe200000000ae */
[----:B------:R-:W-:Y:S06]  /*2c40*/  @!P2 BRA `(.L_x_5427) ;  /* 0x0000000c0024a947 */ /* 0x000fec0003800000 */
[----:B------:R-:W-:Y:S01]  /*2c50*/  FMUL.FTZ R172, R210, UR15 ;  /* 0x0000000fd2ac7c20 */ /* 0x000fe20008410000 */
[----:B-----5:R-:W-:-:S03]  /*2c60*/  HADD2.F32 R174, -RZ, R167.H1_H1 ;  /* 0x300000a7ffae7230 */ /* 0x020fc60000004100 */
[-C--:B------:R-:W-:Y:S02]  /*2c70*/  FMUL.FTZ R173, R43, R172.reuse ;  /* 0x000000ac2bad7220 */ /* 0x080fe40000410000 */
[----:B------:R-:W-:-:S03]  /*2c80*/  FFMA.FTZ R131, R174, R172, R131 ;  /* 0x000000acae837223 */ /* 0x000fc60000010083 */
[----:B------:R-:W-:-:S04]  /*2c90*/  F2FP.F16.F32.PACK_AB R173, RZ, R173 ;  /* 0x000000adffad723e */ /* 0x000fc800000000ff */
[----:B------:R-:W-:Y:S01]  /*2ca0*/  PRMT R171, R171, 0x5410, R173 ;  /* 0x00005410abab7816 */ /* 0x000fe200000000ad */
[----:B------:R-:W-:Y:S06]  /*2cb0*/  BRA `(.L_x_5427) ;  /* 0x0000000c00087947 */ /* 0x000fec0003800000 */
.L_x_5418:
        /* <DEDUP_REMOVED lines=8> */
[----:B------:R-:W-:-:S03]  /*2d40*/  HADD2.F32 R173, -RZ, R148.H0_H0 ;  /* 0x20000094ffad7230 */ /* 0x000fc60000004100 */
        /* <DEDUP_REMOVED lines=8> */
.L_x_5436:
[----:B------:R-:W-:Y:S05]  /*2dd0*/  @!P2 BRA `(.L_x_5437) ;  /* 0x000000000028a947 */ /* 0x000fea0003800000 */
[----:B------:R-:W-:Y:S01]  /*2de0*/  @P0 FFMA.FTZ R172, R6, R176, R179 ;  /* 0x000000b006ac0223 */ /* 0x000fe200000100b3 */
[----:B------:R-:W-:Y:S02]  /*2df0*/  HADD2.F32 R173, -RZ, R148.H1_H1 ;  /* 0x30000094ffad7230 */ /* 0x000fe40000004100 */
[----:B-----5:R-:W-:Y:S02]  /*2e00*/  HADD2.F32 R174, -RZ, R164.H1_H1 ;  /* 0x300000a4ffae7230 */ /* 0x020fe40000004100 */
[----:B------:R-:W-:-:S04]  /*2e10*/  @P0 FADD.FTZ R172, R11, -R172 ;  /* 0x800000ac0bac0221 */ /* 0x000fc80000010000 */
[----:B------:R-:W-:-:S04]  /*2e20*/  @P0 FFMA.FTZ R173, R0, R172, R173 ;  /* 0x000000ac00ad0223 */ /* 0x000fc800000100ad */
[----:B------:R-:W-:-:S04]  /*2e30*/  FMUL.FTZ R172, R173, UR15 ;  /* 0x0000000fadac7c20 */ /* 0x000fc80008410000 */
[-C--:B------:R-:W-:Y:S01]  /*2e40*/  FMUL.FTZ R173, R37, R172.reuse ;  /* 0x000000ac25ad7220 */ /* 0x080fe20000410000 */
[----:B------:R-:W-:-:S04]  /*2e50*/  FFMA.FTZ R125, R174, R172, R125 ;  /* 0x000000acae7d7223 */ /* 0x000fc8000001007d */
[----:B------:R-:W-:-:S04]  /*2e60*/  F2FP.F16.F32.PACK_AB R173, RZ, R173 ;  /* 0x000000adffad723e */ /* 0x000fc800000000ff */
[----:B------:R-:W-:-:S07]  /*2e70*/  PRMT R168, R168, 0x5410, R173 ;  /* 0x00005410a8a87816 */ /* 0x000fce00000000ad */
.L_x_5437:
[----:B------:R-:W-:Y:S05]  /*2e80*/  @!P2 BRA `(.L_x_5438) ;  /* 0x000000000028a947 */ /* 0x000fea0003800000 */
        /* <DEDUP_REMOVED lines=10> */
.L_x_5438:
        /* <DEDUP_REMOVED lines=11> */
.L_x_5439:
        /* <DEDUP_REMOVED lines=11> */
.L_x_5440:
        /* <DEDUP_REMOVED lines=11> */
.L_x_5441:
        /* <DEDUP_REMOVED lines=11> */
.L_x_5442:
        /* <DEDUP_REMOVED lines=10> */
[----:B------:R-:W-:Y:S01]  /*3290*/  PRMT R171, R171, 0x5410, R173 ;  /* 0x00005410abab7816 */ /* 0x000fe200000000ad */
[----:B------:R-:W-:Y:S06]  /*32a0*/  BRA `(.L_x_5427) ;  /* 0x00000004008c7947 */ /* 0x000fec0003800000 */
.L_x_5435:
        /* <DEDUP_REMOVED lines=13> */
[----:B------:R-:W-:Y:S01]  /*3380*/  @P0 FFMA.FTZ R213, R13, R176, R179 ;  /* 0x000000b00dd50223 */ /* 0x000fe200000100b3 */
[----:B------:R-:W-:Y:S01]  /*3390*/  @P0 FADD.FTZ R160, R11, -R160 ;  /* 0x800000a00ba00221 */ /* 0x000fe20000010000 */
[----:B------:R-:W-:Y:S01]  /*33a0*/  @P0 FADD.FTZ R162, R12, -R209 ;  /* 0x800000d10ca20221 */ /* 0x000fe20000010000 */
[----:B------:R-:W-:Y:S01]  /*33b0*/  @P0 FADD.FTZ R172, R15, -R172 ;  /* 0x800000ac0fac0221 */ /* 0x000fe20000010000 */
[----:B------:R-:W-:Y:S02]  /*33c0*/  HADD2.F32 R209, -RZ, R150.H1_H1 ;  /* 0x30000096ffd17230 */ /* 0x000fe40000004100 */
[----:B------:R-:W-:Y:S01]  /*33d0*/  @P0 FFMA.FTZ R163, R0, R160, R163 ;  /* 0x000000a000a30223 */ /* 0x000fe200000100a3 */
[-CC-:B------:R-:W-:Y:S01]  /*33e0*/  @P0 FFMA.FTZ R160, R16, R176.reuse, R179.reuse ;  /* 0x000000b010a00223 */ /* 0x180fe200000100b3 */
[-C--:B------:R-:W-:Y:S01]  /*33f0*/  @P0 FFMA.FTZ R215, R19, R176.reuse, R179 ;  /* 0x000000b013d70223 */ /* 0x080fe200000100b3 */
        /* <DEDUP_REMOVED lines=19> */
[----:B------:R-:W-:Y:S01]  /*3530*/  FMUL.FTZ R161, R161, UR15 ;  /* 0x0000000fa1a17c20 */ /* 0x000fe20008410000 */
[----:B-----5:R-:W-:-:S03]  /*3540*/  HADD2.F32 R215, -RZ, R164.H0_H0 ;  /* 0x200000a4ffd77230 */ /* 0x020fc60000004100 */
[-C--:B------:R-:W-:Y:S02]  /*3550*/  FMUL.FTZ R160, R36, R161.reuse ;  /* 0x000000a124a07220 */ /* 0x080fe40000410000 */
[----:B------:R-:W-:-:S03]  /*3560*/  FFMA.FTZ R124, R215, R161, R124 ;  /* 0x000000a1d77c7223 */ /* 0x000fc6000001007c */
[----:B------:R-:W-:-:S04]  /*3570*/  F2FP.F16.F32.PACK_AB R160, RZ, R160 ;  /* 0x000000a0ffa0723e */ /* 0x000fc800000000ff */
[----:B------:R-:W-:-:S07]  /*3580*/  PRMT R168, R160, 0x7610, R168 ;  /* 0x00007610a0a87816 */ /* 0x000fce00000000a8 */
.L_x_5443:
[----:B------:R-:W-:Y:S05]  /*3590*/  @!P2 BRA `(.L_x_5444) ;  /* 0x000000000018a947 */ /* 0x000fea0003800000 */
[----:B------:R-:W-:Y:S01]  /*35a0*/  FMUL.FTZ R160, R163, UR15 ;  /* 0x0000000fa3a07c20 */ /* 0x000fe20008410000 */
[----:B-----5:R-:W-:-:S03]  /*35b0*/  HADD2.F32 R214, -RZ, R164.H1_H1 ;  /* 0x300000a4ffd67230 */ /* 0x020fc60000004100 */
[-C--:B------:R-:W-:Y:S02]  /*35c0*/  FMUL.FTZ R161, R37, R160.reuse ;  /* 0x000000a025a17220 */ /* 0x080fe40000410000 */
[----:B------:R-:W-:-:S03]  /*35d0*/  FFMA.FTZ R125, R214, R160, R125 ;  /* 0x000000a0d67d7223 */ /* 0x000fc6000001007d */
[----:B------:R-:W-:-:S04]  /*35e0*/  F2FP.F16.F32.PACK_AB R161, RZ, R161 ;  /* 0x000000a1ffa1723e */ /* 0x000fc800000000ff */
[----:B------:R-:W-:-:S07]  /*35f0*/  PRMT R168, R168, 0x5410, R161 ;  /* 0x00005410a8a87816 */ /* 0x000fce00000000a1 */
.L_x_5444:
[----:B------:R-:W-:Y:S05]  /*3600*/  @!P2 BRA `(.L_x_5445) ;  /* 0x000000000018a947 */ /* 0x000fea0003800000 */
[----:B------:R-:W-:Y:S01]  /*3610*/  FMUL.FTZ R173, R173, UR15 ;  /* 0x0000000fadad7c20 */ /* 0x000fe20008410000 */
[----:B-----5:R-:W-:-:S03]  /*3620*/  HADD2.F32 R161, -RZ, R165.H0_H0 ;  /* 0x200000a5ffa17230 */ /* 0x020fc60000004100 */
[-C--:B------:R-:W-:Y:S02]  /*3630*/  FMUL.FTZ R160, R38, R173.reuse ;  /* 0x000000ad26a07220 */ /* 0x080fe40000410000 */
[----:B------:R-:W-:-:S03]  /*3640*/  FFMA.FTZ R126, R161, R173, R126 ;  /* 0x000000ada17e7223 */ /* 0x000fc6000001007e */
[----:B------:R-:W-:-:S04]  /*3650*/  F2FP.F16.F32.PACK_AB R160, RZ, R160 ;  /* 0x000000a0ffa0723e */ /* 0x000fc800000000ff */
[----:B------:R-:W-:-:S07]  /*3660*/  PRMT R169, R160, 0x7610, R169 ;  /* 0x00007610a0a97816 */ /* 0x000fce00000000a9 */
.L_x_5445:
[----:B------:R-:W-:Y:S05]  /*3670*/  @!P2 BRA `(.L_x_5446) ;  /* 0x000000000018a947 */ /* 0x000fea0003800000 */
[----:B------:R-:W-:Y:S01]  /*3680*/  FMUL.FTZ R160, R175, UR15 ;  /* 0x0000000fafa07c20 */ /* 0x000fe20008410000 */
[----:B-----5:R-:W-:-:S03]  /*3690*/  HADD2.F32 R214, -RZ, R165.H1_H1 ;  /* 0x300000a5ffd67230 */ /* 0x020fc60000004100 */
[-C--:B------:R-:W-:Y:S02]  /*36a0*/  FMUL.FTZ R161, R39, R160.reuse ;  /* 0x000000a027a17220 */ /* 0x080fe40000410000 */
[----:B------:R-:W-:-:S03]  /*36b0*/  FFMA.FTZ R127, R214, R160, R127 ;  /* 0x000000a0d67f7223 */ /* 0x000fc6000001007f */
[----:B------:R-:W-:-:S04]  /*36c0*/  F2FP.F16.F32.PACK_AB R161, RZ, R161 ;  /* 0x000000a1ffa1723e */ /* 0x000fc800000000ff */
[----:B------:R-:W-:-:S07]  /*36d0*/  PRMT R169, R169, 0x5410, R161 ;  /* 0x00005410a9a97816 */ /* 0x000fce00000000a1 */
.L_x_5446:
[----:B------:R-:W-:Y:S05]  /*36e0*/  @!P2 BRA `(.L_x_5447) ;  /* 0x000000000018a947 */ /* 0x000fea0003800000 */
[----:B------:R-:W-:Y:S01]  /*36f0*/  FMUL.FTZ R207, R207, UR15 ;  /* 0x0000000fcfcf7c20 */ /* 0x000fe20008410000 */
[----:B-----5:R-:W-:-:S03]  /*3700*/  HADD2.F32 R161, -RZ, R166.H0_H0 ;  /* 0x200000a6ffa17230 */ /* 0x020fc60000004100 */
[-C--:B------:R-:W-:Y:S02]  /*3710*/  FMUL.FTZ R160, R40, R207.reuse ;  /* 0x000000cf28a07220 */ /* 0x080fe40000410000 */
[----:B------:R-:W-:-:S03]  /*3720*/  FFMA.FTZ R128, R161, R207, R128 ;  /* 0x000000cfa1807223 */ /* 0x000fc60000010080 */
[----:B------:R-:W-:-:S04]  /*3730*/  F2FP.F16.F32.PACK_AB R160, RZ, R160 ;  /* 0x000000a0ffa0723e */ /* 0x000fc800000000ff */
[----:B------:R-:W-:-:S07]  /*3740*/  PRMT R170, R160, 0x7610, R170 ;  /* 0x00007610a0aa7816 */ /* 0x000fce00000000aa */
.L_x_5447:
[----:B------:R-:W-:Y:S05]  /*3750*/  @!P2 BRA `(.L_x_5448) ;  /* 0x000000000018a947 */ /* 0x000fea0003800000 */
[----:B------:R-:W-:Y:S01]  /*3760*/  FMUL.FTZ R160, R209, UR15 ;  /* 0x0000000fd1a07c20 */ /* 0x000fe20008410000 */
[----:B-----5:R-:W-:-:S03]  /*3770*/  HADD2.F32 R214, -RZ, R166.H1_H1 ;  /* 0x300000a6ffd67230 */ /* 0x020fc60000004100 */
[-C--:B------:R-:W-:Y:S02]  /*3780*/  FMUL.FTZ R161, R41, R160.reuse ;  /* 0x000000a029a17220 */ /* 0x080fe40000410000 */
[----:B------:R-:W-:-:S03]  /*3790*/  FFMA.FTZ R129, R214, R160, R129 ;  /* 0x000000a0d6817223 */ /* 0x000fc60000010081 */
[----:B------:R-:W-:-:S04]  /*37a0*/  F2FP.F16.F32.PACK_AB R161, RZ, R161 ;  /* 0x000000a1ffa1723e */ /* 0x000fc800000000ff */
[----:B------:R-:W-:-:S07]  /*37b0*/  PRMT R170, R170, 0x5410, R161 ;  /* 0x00005410aaaa7816 */ /* 0x000fce00000000a1 */
.L_x_5448:
[----:B------:R-:W-:Y:S05]  /*37c0*/  @!P2 BRA `(.L_x_5449) ;  /* 0x000000000018a947 */ /* 0x000fea0003800000 */
[----:B------:R-:W-:Y:S01]  /*37d0*/  FMUL.FTZ R161, R211, UR15 ;  /* 0x0000000fd3a17c20 */ /* 0x000fe20008410000 */
[----:B-----5:R-:W-:-:S03]  /*37e0*/  HADD2.F32 R163, -RZ, R167.H0_H0 ;  /* 0x200000a7ffa37230 */ /* 0x020fc60000004100 */
[-C--:B------:R-:W-:Y:S02]  /*37f0*/  FMUL.FTZ R160, R42, R161.reuse ;  /* 0x000000a12aa07220 */ /* 0x080fe40000410000 */
[----:B------:R-:W-:-:S03]  /*3800*/  FFMA.FTZ R130, R163, R161, R130 ;  /* 0x000000a1a3827223 */ /* 0x000fc60000010082 */
[----:B------:R-:W-:-:S04]  /*3810*/  F2FP.F16.F32.PACK_AB R160, RZ, R160 ;  /* 0x000000a0ffa0723e */ /* 0x000fc800000000ff */
[----:B------:R-:W-:-:S07]  /*3820*/  PRMT R171, R160, 0x7610, R171 ;  /* 0x00007610a0ab7816 */ /* 0x000fce00000000ab */
.L_x_5449:
        /* <DEDUP_REMOVED lines=10> */
[----:B------:R-:W-:-:S07]  /*38d0*/  PRMT R171, R171, 0x5410, R173 ;  /* 0x00005410abab7816 */ /* 0x000fce00000000ad */
.L_x_5427:
        /* <DEDUP_REMOVED lines=10> */
.L_x_5416:
[----:B------:R-:W-:Y:S05]  /*3980*/  BSYNC.RECONVERGENT B0 ;  /* 0x0000000000007941 */ /* 0x000fea0003800200 */
.L_x_5415:
        /* <DEDUP_REMOVED lines=9> */
.L_x_5452:
[----:B------:R-:W-:Y:S05]  /*3a20*/  BRA.U !UP0, `(.L_x_5453) ;  /* 0x0000000d08087547 */ /* 0x000fea000b800000 */
[----:B------:R-:W-:-:S04]  /*3a30*/  UISETP.NE.U32.AND UP0, UPT, UR6, URZ, UPT ;  /* 0x000000ff0600728c */ /* 0x000fc8000bf05070 */
[----:B------:R-:W-:-:S06]  /*3a40*/  UISETP.NE.AND.EX UP0, UPT, UR7, URZ, UPT, UP0 ;  /* 0x000000ff0700728c */ /* 0x000fcc000bf05300 */
[----:B------:R-:W-:-:S13]  /*3a50*/  PLOP3.LUT P0, PT, PT, PT, UP0, 0x80, 0x8 ;  /* 0x000000000008781c */ /* 0x000fda0003f0f008 */
        /* <DEDUP_REMOVED lines=47> */
.L_x_5455:
[----:B------:R-:W-:Y:S05]  /*3d50*/  @!P2 BRA `(.L_x_5456) ;  /* 0x000000000018a947 */ /* 0x000fea0003800000 */
[----:B------:R-:W-:Y:S01]  /*3d60*/  FMUL.FTZ R160, R173, UR15 ;  /* 0x0000000fada07c20 */ /* 0x000fe20008410000 */
[----:B-----5:R-:W-:-:S03]  /*3d70*/  HADD2.F32 R214, -RZ, R164.H1_H1 ;  /* 0x300000a4ffd67230 */ /* 0x020fc60000004100 */
[-C--:B------:R-:W-:Y:S02]  /*3d80*/  FMUL.FTZ R161, R53, R160.reuse ;  /* 0x000000a035a17220 */ /* 0x080fe40000410000 */
[----:B------:R-:W-:-:S03]  /*3d90*/  FFMA.FTZ R133, R214, R160, R133 ;  /* 0x000000a0d6857223 */ /* 0x000fc60000010085 */
[----:B------:R-:W-:-:S04]  /*3da0*/  F2FP.F16.F32.PACK_AB R161, RZ, R161 ;  /* 0x000000a1ffa1723e */ /* 0x000fc800000000ff */
[----:B------:R-:W-:-:S07]  /*3db0*/  PRMT R168, R168, 0x5410, R161 ;  /* 0x00005410a8a87816 */ /* 0x000fce00000000a1 */
.L_x_5456:
[----:B------:R-:W-:Y:S05]  /*3dc0*/  @!P2 BRA `(.L_x_5457) ;  /* 0x000000000018a947 */ /* 0x000fea0003800000 */
[----:B------:R-:W-:Y:S01]  /*3dd0*/  FMUL.FTZ R175, R175, UR15 ;  /* 0x0000000fafaf7c20 */ /* 0x000fe20008410000 */
[----:B-----5:R-:W-:-:S03]  /*3de0*/  HADD2.F32 R161, -RZ, R165.H0_H0 ;  /* 0x200000a5ffa17230 */ /* 0x020fc60000004100 */
[-C--:B------:R-:W-:Y:S02]  /*3df0*/  FMUL.FTZ R160, R54, R175.reuse ;  /* 0x000000af36a07220 */ /* 0x080fe40000410000 */
[----:B------:R-:W-:-:S03]  /*3e00*/  FFMA.FTZ R134, R161, R175, R134 ;  /* 0x000000afa1867223 */ /* 0x000fc60000010086 */
[----:B------:R-:W-:-:S04]  /*3e10*/  F2FP.F16.F32.PACK_AB R160, RZ, R160 ;  /* 0x000000a0ffa0723e */ /* 0x000fc800000000ff */
[----:B------:R-:W-:-:S07]  /*3e20*/  PRMT R169, R160, 0x7610, R169 ;  /* 0x00007610a0a97816 */ /* 0x000fce00000000a9 */
.L_x_5457:
[----:B------:R-:W-:Y:S05]  /*3e30*/  @!P2 BRA `(.L_x_5458) ;  /* 0x000000000018a947 */ /* 0x000fea0003800000 */
[----:B------:R-:W-:Y:S01]  /*3e40*/  FMUL.FTZ R160, R209, UR15 ;  /* 0x0000000fd1a07c20 */ /* 0x000fe20008410000 */
[----:B-----5:R-:W-:-:S03]  /*3e50*/  HADD2.F32 R214, -RZ, R165.H1_H1 ;  /* 0x300000a5ffd67230 */ /* 0x020fc60000004100 */
[-C--:B------:R-:W-:Y:S02]  /*3e60*/  FMUL.FTZ R161, R55, R160.reuse ;  /* 0x000000a037a17220 */ /* 0x080fe40000410000 */
[----:B------:R-:W-:-:S03]  /*3e70*/  FFMA.FTZ R135, R214, R160, R135 ;  /* 0x000000a0d6877223 */ /* 0x000fc60000010087 */
[----:B------:R-:W-:-:S04]  /*3e80*/  F2FP.F16.F32.PACK_AB R161, RZ, R161 ;  /* 0x000000a1ffa1723e */ /* 0x000fc800000000ff */
[----:B------:R-:W-:-:S07]  /*3e90*/  PRMT R169, R169, 0x5410, R161 ;  /* 0x00005410a9a97816 */ /* 0x000fce00000000a1 */
.L_x_5458:
[----:B------:R-:W-:Y:S05]  /*3ea0*/  @!P2 BRA `(.L_x_5459) ;  /* 0x000000000018a947 */ /* 0x000fea0003800000 */
[----:B------:R-:W-:Y:S01]  /*3eb0*/  FMUL.FTZ R163, R163, UR15 ;  /* 0x0000000fa3a37c20 */ /* 0x000fe20008410000 */
[----:B-----5:R-:W-:-:S03]  /*3ec0*/  HADD2.F32 R161, -RZ, R166.H0_H0 ;  /* 0x200000a6ffa17230 */ /* 0x020fc60000004100 */
[-C--:B------:R-:W-:Y:S02]  /*3ed0*/  FMUL.FTZ R160, R56, R163.reuse ;  /* 0x000000a338a07220 */ /* 0x080fe40000410000 */
[----:B------:R-:W-:-:S03]  /*3ee0*/  FFMA.FTZ R136, R161, R163, R136 ;  /* 0x000000a3a1887223 */ /* 0x000fc60000010088 */
[----:B------:R-:W-:-:S04]  /*3ef0*/  F2FP.F16.F32.PACK_AB R160, RZ, R160 ;  /* 0x000000a0ffa0723e */ /* 0x000fc800000000ff */
[----:B------:R-:W-:-:S07]  /*3f00*/  PRMT R170, R160, 0x7610, R170 ;  /* 0x00007610a0aa7816 */ /* 0x000fce00000000aa */
.L_x_5459:
[----:B------:R-:W-:Y:S05]  /*3f10*/  @!P2 BRA `(.L_x_5460) ;  /* 0x000000000018a947 */ /* 0x000fea0003800000 */
[----:B------:R-:W-:Y:S01]  /*3f20*/  FMUL.FTZ R160, R211, UR15 ;  /* 0x0000000fd3a07c20 */ /* 0x000fe20008410000 */
[----:B-----5:R-:W-:-:S03]  /*3f30*/  HADD2.F32 R214, -RZ, R166.H1_H1 ;  /* 0x300000a6ffd67230 */ /* 0x020fc60000004100 */
[-C--:B------:R-:W-:Y:S02]  /*3f40*/  FMUL.FTZ R161, R57, R160.reuse ;  /* 0x000000a039a17220 */ /* 0x080fe40000410000 */
[----:B------:R-:W-:-:S03]  /*3f50*/  FFMA.FTZ R137, R214, R160, R137 ;  /* 0x000000a0d6897223 */ /* 0x000fc60000010089 */
[----:B------:R-:W-:-:S04]  /*3f60*/  F2FP.F16.F32.PACK_AB R161, RZ, R161 ;  /* 0x000000a1ffa1723e */ /* 0x000fc800000000ff */
[----:B------:R-:W-:-:S07]  /*3f70*/  PRMT R170, R170, 0x5410, R161 ;  /* 0x00005410aaaa7816 */ /* 0x000fce00000000a1 */
.L_x_5460:
[----:B------:R-:W-:Y:S05]  /*3f80*/  @!P2 BRA `(.L_x_5461) ;  /* 0x000000000018a947 */ /* 0x000fea0003800000 */
[----:B------:R-:W-:Y:S01]  /*3f90*/  FMUL.FTZ R161, R213, UR15 ;  /* 0x0000000fd5a17c20 */ /* 0x000fe20008410000 */
[----:B-----5:R-:W-:-:S03]  /*3fa0*/  HADD2.F32 R163, -RZ, R167.H0_H0 ;  /* 0x200000a7ffa37230 */ /* 0x020fc60000004100 */
[-C--:B------:R-:W-:Y:S02]  /*3fb0*/  FMUL.FTZ R160, R58, R161.reuse ;  /* 0x000000a13aa07220 */ /* 0x080fe40000410000 */
[----:B------:R-:W-:-:S03]  /*3fc0*/  FFMA.FTZ R138, R163, R161, R138 ;  /* 0x000000a1a38a7223 */ /* 0x000fc6000001008a */
[----:B------:R-:W-:-:S04]  /*3fd0*/  F2FP.F16.F32.PACK_AB R160, RZ, R160 ;  /* 0x000000a0ffa0723e */ /* 0x000fc800000000ff */
[----:B------:R-:W-:-:S07]  /*3fe0*/  PRMT R171, R160, 0x7610, R171 ;  /* 0x00007610a0ab7816 */ /* 0x000fce00000000ab */
.L_x_5461:
        /* <DEDUP_REMOVED lines=12> */
.L_x_5454:
[----:B------:R-:W-:Y:S01]  /*40b0*/  ISETP.GT.AND P4, PT, R2, RZ, PT ;  /* 0x000000ff0200720c */ /* 0x000fe20003f84270 */
[----:B------:R-:W-:-:S12]  /*40c0*/  @!P2 BRA `(.L_x_5463) ;  /* 0x000000000028a947 */ /* 0x000fd80003800000 */
[----:B0-----:R-:W-:Y:S01]  /*40d0*/  @P4 FFMA.FTZ R175, R23, R176, R179 ;  /* 0x000000b017af4223 */ /* 0x001fe200000100b3 */
        /* <DEDUP_REMOVED lines=9> */
.L_x_5463:
[----:B------:R-:W-:Y:S05]  /*4170*/  @!P2 BRA `(.L_x_5464) ;  /* 0x000000000028a947 */ /* 0x000fea0003800000 */
[----:B0-----:R-:W-:Y:S01]  /*4180*/  @P4 FFMA.FTZ R172, R22, R176, R179 ;  /* 0x000000b016ac4223 */ /* 0x001fe200000100b3 */
        /* <DEDUP_REMOVED lines=9> */
.L_x_5464:
[----:B------:R-:W-:Y:S05]  /*4220*/  @!P2 BRA `(.L_x_5465) ;  /* 0x000000000028a947 */ /* 0x000fea0003800000 */
        /* <DEDUP_REMOVED lines=10> */
.L_x_5465:
        /* <DEDUP_REMOVED lines=11> */
.L_x_5466:
        /* <DEDUP_REMOVED lines=11> */
.L_x_5467:
        /* <DEDUP_REMOVED lines=11> */
.L_x_5468:
        /* <DEDUP_REMOVED lines=11> */
.L_x_5469:
        /* <DEDUP_REMOVED lines=12> */
.L_x_5453:
        /* <DEDUP_REMOVED lines=21> */
.L_x_5471:
        /* <DEDUP_REMOVED lines=11> */
.L_x_5472:
        /* <DEDUP_REMOVED lines=11> */
.L_x_5473:
[----:B------:R-:W-:Y:S01]  /*4900*/  F2FP.F16.F32.PACK_AB R175, RZ, R163 ;  /* 0x000000a3ffaf723e */ /* 0x000fe200000000ff */
        /* <DEDUP_REMOVED lines=15> */
.L_x_5474:
        /* <DEDUP_REMOVED lines=12> */
.L_x_5475:
        /* <DEDUP_REMOVED lines=11> */
.L_x_5476:
        /* <DEDUP_REMOVED lines=10> */
.L_x_5477:
        /* <DEDUP_REMOVED lines=12> */
.L_x_5470:
        /* <DEDUP_REMOVED lines=8> */
[-C--:B------:R-:W-:Y:S01]  /*4d50*/  FMUL.FTZ R172, R52, R173.reuse ;  /* 0x000000ad34ac7220 */ /* 0x080fe20000410000 */
[----:B------:R-:W-:-:S04]  /*4d60*/  FFMA.FTZ R132, R175, R173, R132 ;  /* 0x000000adaf847223 */ /* 0x000fc80000010084 */
[----:B------:R-:W-:-:S04]  /*4d70*/  F2FP.F16.F32.PACK_AB R172, RZ, R172 ;  /* 0x000000acffac723e */ /* 0x000fc800000000ff */
[----:B------:R-:W-:-:S07]  /*4d80*/  PRMT R168, R172, 0x7610, R168 ;  /* 0x00007610aca87816 */ /* 0x000fce00000000a8 */
.L_x_5478:
[----:B------:R-:W-:Y:S05]  /*4d90*/  @!P2 BRA `(.L_x_5479) ;  /* 0x00000000002ca947 */ /* 0x000fea0003800000 */
[----:B------:R-:W-:Y:S01]  /*4da0*/  FFMA.FTZ R172, R22, R176, R179 ;  /* 0x000000b016ac7223 */ /* 0x000fe200000100b3 */
[----:B------:R-:W-:Y:S01]  /*4db0*/  ISETP.GT.AND P4, PT, R2, RZ, PT ;  /* 0x000000ff0200720c */ /* 0x000fe20003f84270 */
[----:B-----5:R-:W-:Y:S02]  /*4dc0*/  HADD2.F32 R174, -RZ, R164.H1_H1 ;  /* 0x300000a4ffae7230 */ /* 0x020fe40000004100 */
        /* <DEDUP_REMOVED lines=8> */
.L_x_5479:
        /* <DEDUP_REMOVED lines=12> */
.L_x_5480:
        /* <DEDUP_REMOVED lines=12> */
.L_x_5481:
        /* <DEDUP_REMOVED lines=12> */
.L_x_5482:
        /* <DEDUP_REMOVED lines=12> */
.L_x_5483:
        /* <DEDUP_REMOVED lines=12> */
.L_x_5484:
        /* <DEDUP_REMOVED lines=12> */
.L_x_5462:
        /* <DEDUP_REMOVED lines=8> */
.L_x_5451:
[----:B------:R-:W-:Y:S05]  /*5350*/  BSYNC.RECONVERGENT B0 ;  /* 0x0000000000007941 */ /* 0x000fea0003800200 */
.L_x_5450:
        /* <DEDUP_REMOVED lines=9> */
.L_x_5487:
[----:B------:R-:W-:Y:S05]  /*53f0*/  BRA.U !UP0, `(.L_x_5488) ;  /* 0x0000000908f87547 */ /* 0x000fea000b800000 */
[----:B------:R-:W-:-:S04]  /*5400*/  UISETP.NE.U32.AND UP0, UPT, UR6, URZ, UPT ;  /* 0x000000ff0600728c */ /* 0x000fc8000bf05070 */
[----:B------:R-:W-:-:S06]  /*5410*/  UISETP.NE.AND.EX UP0, UPT, UR7, URZ, UPT, UP0 ;  /* 0x000000ff0700728c */ /* 0x000fcc000bf05300 */
[----:B------:R-:W-:-:S13]  /*5420*/  PLOP3.LUT P0, PT, PT, PT, UP0, 0x80, 0x8 ;  /* 0x000000000008781c */ /* 0x000fda0003f0f008 */
[----:B------:R-:W-:Y:S05]  /*5430*/  @!P0 BRA `(.L_x_5489) ;  /* 0x0000000400808947 */ /* 0x000fea0003800000 */
[----:B------:R-:W-:Y:S01]  /*5440*/  ISETP.GT.AND P5, PT, R2, RZ, PT ;  /* 0x000000ff0200720c */ /* 0x000fe20003fa4270 */
[--C-:B0-2---:R-:W-:Y:S02]  /*5450*/  HADD2.F32 R175, -RZ, R157.reuse.H0_H0 ;  /* 0x2000009dffaf7230 */ /* 0x105fe40000004100 */
[--C-:B------:R-:W-:Y:S02]  /*5460*/  HADD2.F32 R163, -RZ, R156.reuse.H0_H0 ;  /* 0x2000009cffa37230 */ /* 0x100fe40000004100 */
[----:B------:R-:W-:Y:S02]  /*5470*/  HADD2.F32 R162, -RZ, R157.H1_H1 ;  /* 0x3000009dffa27230 */ /* 0x000fe40000004100 */
        /* <DEDUP_REMOVED lines=18> */
[----:B------:R-:W-:Y:S02]  /*55a0*/  HADD2.F32 R179, -RZ, R158.H0_H0 ;  /* 0x2000009effb37230 */ /* 0x000fe40000004100 */
[----:B------:R-:W-:Y:S01]  /*55b0*/  @P5 FADD.FTZ R161, R201, -R174 ;  /* 0x800000aec9a15221 */ /* 0x000fe20000010000 */
[--C-:B------:R-:W-:Y:S02]  /*55c0*/  HADD2.F32 R207, -RZ, R159.reuse.H0_H0 ;  /* 0x2000009fffcf7230 */ /* 0x100fe40000004100 */
        /* <DEDUP_REMOVED lines=12> */
[----:B------:R-:W-:Y:S01]  /*5690*/  FMUL.FTZ R163, R163, UR15 ;  /* 0x0000000fa3a37c20 */ /* 0x000fe20008410000 */
[----:B-----5:R-:W-:-:S03]  /*56a0*/  HADD2.F32 R209, -RZ, R164.H0_H0 ;  /* 0x200000a4ffd17230 */ /* 0x020fc60000004100 */
[-C--:B------:R-:W-:Y:S02]  /*56b0*/  FMUL.FTZ R0, R68, R163.reuse ;  /* 0x000000a344007220 */ /* 0x080fe40000410000 */
[----:B------:R-:W-:-:S03]  /*56c0*/  FFMA.FTZ R140, R209, R163, R140 ;  /* 0x000000a3d18c7223 */ /* 0x000fc6000001008c */
[----:B------:R-:W-:-:S04]  /*56d0*/  F2FP.F16.F32.PACK_AB R0, RZ, R0 ;  /* 0x00000000ff00723e */ /* 0x000fc800000000ff */
[----:B------:R-:W-:-:S07]  /*56e0*/  PRMT R168, R0, 0x7610, R168 ;  /* 0x0000761000a87816 */ /* 0x000fce00000000a8 */
.L_x_5490:
[----:B------:R-:W-:Y:S05]  /*56f0*/  @!P2 BRA `(.L_x_5491) ;  /* 0x000000000018a947 */ /* 0x000fea0003800000 */
[----:B------:R-:W-:Y:S01]  /*5700*/  FMUL.FTZ R0, R173, UR15 ;  /* 0x0000000fad007c20 */ /* 0x000fe20008410000 */
[----:B-----5:R-:W-:-:S03]  /*5710*/  HADD2.F32 R178, -RZ, R164.H1_H1 ;  /* 0x300000a4ffb27230 */ /* 0x020fc60000004100 */
[-C--:B------:R-:W-:Y:S02]  /*5720*/  FMUL.FTZ R2, R69, R0.reuse ;  /* 0x0000000045027220 */ /* 0x080fe40000410000 */
[----:B------:R-:W-:-:S03]  /*5730*/  FFMA.FTZ R141, R178, R0, R141 ;  /* 0x00000000b28d7223 */ /* 0x000fc6000001008d */
[----:B------:R-:W-:-:S04]  /*5740*/  F2FP.F16.F32.PACK_AB R2, RZ, R2 ;  /* 0x00000002ff02723e */ /* 0x000fc800000000ff */
[----:B------:R-:W-:-:S07]  /*5750*/  PRMT R168, R168, 0x5410, R2 ;  /* 0x00005410a8a87816 */ /* 0x000fce0000000002 */
.L_x_5491:
[----:B------:R-:W-:Y:S05]  /*5760*/  @!P2 BRA `(.L_x_5492) ;  /* 0x000000000018a947 */ /* 0x000fea0003800000 */
[----:B------:R-:W-:Y:S01]  /*5770*/  FMUL.FTZ R175, R175, UR15 ;  /* 0x0000000fafaf7c20 */ /* 0x000fe20008410000 */
[----:B-----5:R-:W-:-:S03]  /*5780*/  HADD2.F32 R163, -RZ, R165.H0_H0 ;  /* 0x200000a5ffa37230 */ /* 0x020fc60000004100 */
[-C--:B------:R-:W-:Y:S02]  /*5790*/  FMUL.FTZ R0, R70, R175.reuse ;  /* 0x000000af46007220 */ /* 0x080fe40000410000 */
[----:B------:R-:W-:-:S03]  /*57a0*/  FFMA.FTZ R142, R163, R175, R142 ;  /* 0x000000afa38e7223 */ /* 0x000fc6000001008e */
[----:B------:R-:W-:-:S04]  /*57b0*/  F2FP.F16.F32.PACK_AB R0, RZ, R0 ;  /* 0x00000000ff00723e */ /* 0x000fc800000000ff */
[----:B------:R-:W-:-:S07]  /*57c0*/  PRMT R169, R0, 0x7610, R169 ;  /* 0x0000761000a97816 */ /* 0x000fce00000000a9 */
.L_x_5492:
[----:B------:R-:W-:Y:S05]  /*57d0*/  @!P2 BRA `(.L_x_5493) ;  /* 0x000000000018a947 */ /* 0x000fea0003800000 */
[----:B------:R-:W-:Y:S01]  /*57e0*/  FMUL.FTZ R162, R162, UR15 ;  /* 0x0000000fa2a27c20 */ /* 0x000fe20008410000 */
[----:B-----5:R-:W-:-:S03]  /*57f0*/  HADD2.F32 R2, -RZ, R165.H1_H1 ;  /* 0x300000a5ff027230 */ /* 0x020fc60000004100 */
[-C--:B------:R-:W-:Y:S02]  /*5800*/  FMUL.FTZ R0, R71, R162.reuse ;  /* 0x000000a247007220 */ /* 0x080fe40000410000 */
[----:B------:R-:W-:-:S03]  /*5810*/  FFMA.FTZ R143, R2, R162, R143 ;  /* 0x000000a2028f7223 */ /* 0x000fc6000001008f */
[----:B------:R-:W-:-:S04]  /*5820*/  F2FP.F16.F32.PACK_AB R0, RZ, R0 ;  /* 0x00000000ff00723e */ /* 0x000fc800000000ff */
[----:B------:R-:W-:-:S07]  /*5830*/  PRMT R169, R169, 0x5410, R0 ;  /* 0x00005410a9a97816 */ /* 0x000fce0000000000 */
.L_x_5493:
[----:B------:R-:W-:Y:S05]  /*5840*/  @!P2 BRA `(.L_x_5494) ;  /* 0x000000000018a947 */ /* 0x000fea0003800000 */
[----:B------:R-:W-:Y:S01]  /*5850*/  FMUL.FTZ R163, R179, UR15 ;  /* 0x0000000fb3a37c20 */ /* 0x000fe20008410000 */
[----:B-----5:R-:W-:-:S03]  /*5860*/  HADD2.F32 R173, -RZ, R166.H0_H0 ;  /* 0x200000a6ffad7230 */ /* 0x020fc60000004100 */
[-C--:B------:R-:W-:Y:S02]  /*5870*/  FMUL.FTZ R0, R72, R163.reuse ;  /* 0x000000a348007220 */ /* 0x080fe40000410000 */
[----:B------:R-:W-:-:S03]  /*5880*/  FFMA.FTZ R144, R173, R163, R144 ;  /* 0x000000a3ad907223 */ /* 0x000fc60000010090 */
[----:B------:R-:W-:-:S04]  /*5890*/  F2FP.F16.F32.PACK_AB R0, RZ, R0 ;  /* 0x00000000ff00723e */ /* 0x000fc800000000ff */
[----:B------:R-:W-:-:S07]  /*58a0*/  PRMT R170, R0, 0x7610, R170 ;  /* 0x0000761000aa7816 */ /* 0x000fce00000000aa */
.L_x_5494:
[----:B------:R-:W-:Y:S05]  /*58b0*/  @!P2 BRA `(.L_x_5495) ;  /* 0x000000000018a947 */ /* 0x000fea0003800000 */
[----:B------:R-:W-:Y:S01]  /*58c0*/  FMUL.FTZ R0, R160, UR15 ;  /* 0x0000000fa0007c20 */ /* 0x000fe20008410000 */
[----:B-----5:R-:W-:-:S03]  /*58d0*/  HADD2.F32 R162, -RZ, R166.H1_H1 ;  /* 0x300000a6ffa27230 */ /* 0x020fc60000004100 */
[-C--:B------:R-:W-:Y:S02]  /*58e0*/  FMUL.FTZ R2, R73, R0.reuse ;  /* 0x0000000049027220 */ /* 0x080fe40000410000 */
[----:B------:R-:W-:-:S03]  /*58f0*/  FFMA.FTZ R145, R162, R0, R145 ;  /* 0x00000000a2917223 */ /* 0x000fc60000010091 */
[----:B------:R-:W-:-:S04]  /*5900*/  F2FP.F16.F32.PACK_AB R2, RZ, R2 ;  /* 0x00000002ff02723e */ /* 0x000fc800000000ff */
[----:B------:R-:W-:-:S07]  /*5910*/  PRMT R170, R170, 0x5410, R2 ;  /* 0x00005410aaaa7816 */ /* 0x000fce0000000002 */
.L_x_5495:
[----:B------:R-:W-:Y:S05]  /*5920*/  @!P2 BRA `(.L_x_5496) ;  /* 0x000000000018a947 */ /* 0x000fea0003800000 */
[----:B------:R-:W-:Y:S01]  /*5930*/  FMUL.FTZ R163, R207, UR15 ;  /* 0x0000000fcfa37c20 */ /* 0x000fe20008410000 */
[----:B-----5:R-:W-:-:S03]  /*5940*/  HADD2.F32 R173, -RZ, R167.H0_H0 ;  /* 0x200000a7ffad7230 */ /* 0x020fc60000004100 */
[-C--:B------:R-:W-:Y:S02]  /*5950*/  FMUL.FTZ R0, R74, R163.reuse ;  /* 0x000000a34a007220 */ /* 0x080fe40000410000 */
[----:B------:R-:W-:-:S03]  /*5960*/  FFMA.FTZ R146, R173, R163, R146 ;  /* 0x000000a3ad927223 */ /* 0x000fc60000010092 */
[----:B------:R-:W-:-:S04]  /*5970*/  F2FP.F16.F32.PACK_AB R0, RZ, R0 ;  /* 0x00000000ff00723e */ /* 0x000fc800000000ff */
[----:B------:R-:W-:-:S07]  /*5980*/  PRMT R171, R0, 0x7610, R171 ;  /* 0x0000761000ab7816 */ /* 0x000fce00000000ab */
.L_x_5496:
[----:B------:R-:W-:Y:S02]  /*5990*/  F2FP.F16.F32.PACK_AB R162, R160, R179 ;  /* 0x000000b3a0a2723e */ /* 0x000fe400000000ff */
[----:B------:R-:W-:Y:S02]  /*59a0*/  F2FP.F16.F32.PACK_AB R163, R172, R207 ;  /* 0x000000cfaca3723e */ /* 0x000fe400000000ff */
        /* <DEDUP_REMOVED lines=9> */
.L_x_5489:
[----:B------:R-:W-:Y:S01]  /*5a40*/  ISETP.GT.AND P5, PT, R2, RZ, PT ;  /* 0x000000ff0200720c */ /* 0x000fe20003fa4270 */
[----:B------:R-:W-:-:S12]  /*5a50*/  @!P2 BRA `(.L_x_5498) ;  /* 0x000000000028a947 */ /* 0x000fd80003800000 */
[----:B0-2---:R-:W-:Y:S01]  /*5a60*/  @P5 FFMA.FTZ R175, R191, R176, R179 ;  /* 0x000000b0bfaf5223 */ /* 0x005fe200000100b3 */
        /* <DEDUP_REMOVED lines=9> */
.L_x_5498:
[----:B------:R-:W-:Y:S05]  /*5b00*/  @!P2 BRA `(.L_x_5499) ;  /* 0x000000000028a947 */ /* 0x000fea0003800000 */
[----:B------:R-:W-:Y:S01]  /*5b10*/  @P5 FFMA.FTZ R2, R190, R176, R179 ;  /* 0x000000b0be025223 */ /* 0x000fe200000100b3 */
[----:B0-2---:R-:W-:Y:S02]  /*5b20*/  HADD2.F32 R173, -RZ, R156.H1_H1 ;  /* 0x3000009cffad7230 */ /* 0x005fe40000004100 */
        /* <DEDUP_REMOVED lines=8> */
.L_x_5499:
[----:B------:R-:W-:Y:S05]  /*5bb0*/  @!P2 BRA `(.L_x_5500) ;  /* 0x000000000028a947 */ /* 0x000fea0003800000 */
        /* <DEDUP_REMOVED lines=10> */
.L_x_5500:
        /* <DEDUP_REMOVED lines=11> */
.L_x_5501:
        /* <DEDUP_REMOVED lines=11> */
.L_x_5502:
        /* <DEDUP_REMOVED lines=11> */
.L_x_5503:
        /* <DEDUP_REMOVED lines=11> */
.L_x_5504:
        /* <DEDUP_REMOVED lines=12> */
.L_x_5488:
        /* <DEDUP_REMOVED lines=14> */
[----:B------:R-:W-:Y:S01]  /*60c0*/  FFMA.FTZ R211, R206, R176, R179 ;  /* 0x000000b0ced37223 */ /* 0x000fe200000100b3 */
        /* <DEDUP_REMOVED lines=23> */
.L_x_5506:
[----:B------:R-:W-:Y:S05]  /*6240*/  @!P2 BRA `(.L_x_5507) ;  /* 0x000000000018a947 */ /* 0x000fea0003800000 */
[----:B------:R-:W-:Y:S01]  /*6250*/  FMUL.FTZ R0, R179, UR15 ;  /* 0x0000000fb3007c20 */ /* 0x000fe20008410000 */
[----:B-----5:R-:W-:-:S03]  /*6260*/  HADD2.F32 R176, -RZ, R164.H1_H1 ;  /* 0x300000a4ffb07230 */ /* 0x020fc60000004100 */
[-C--:B------:R-:W-:Y:S02]  /*6270*/  FMUL.FTZ R2, R69, R0.reuse ;  /* 0x0000000045027220 */ /* 0x080fe40000410000 */
[----:B------:R-:W-:-:S03]  /*6280*/  FFMA.FTZ R141, R176, R0, R141 ;  /* 0x00000000b08d7223 */ /* 0x000fc6000001008d */
[----:B------:R-:W-:-:S04]  /*6290*/  F2FP.F16.F32.PACK_AB R2, RZ, R2 ;  /* 0x00000002ff02723e */ /* 0x000fc800000000ff */
[----:B------:R-:W-:-:S07]  /*62a0*/  PRMT R168, R168, 0x5410, R2 ;  /* 0x00005410a8a87816 */ /* 0x000fce0000000002 */
.L_x_5507:
[----:B------:R-:W-:Y:S02]  /*62b0*/  F2FP.F16.F32.PACK_AB R160, R179, R160 ;  /* 0x000000a0b3a0723e */ /* 0x000fe400000000ff */
        /* <DEDUP_REMOVED lines=9> */
.L_x_5508:
[----:B------:R-:W-:Y:S05]  /*6350*/  @!P2 BRA `(.L_x_5509) ;  /* 0x000000000018a947 */ /* 0x000fea0003800000 */
[----:B------:R-:W-:Y:S01]  /*6360*/  FMUL.FTZ R0, R163, UR15 ;  /* 0x0000000fa3007c20 */ /* 0x000fe20008410000 */
[----:B-----5:R-:W-:-:S03]  /*6370*/  HADD2.F32 R176, -RZ, R165.H1_H1 ;  /* 0x300000a5ffb07230 */ /* 0x020fc60000004100 */
[-C--:B------:R-:W-:Y:S02]  /*6380*/  FMUL.FTZ R2, R71, R0.reuse ;  /* 0x0000000047027220 */ /* 0x080fe40000410000 */
[----:B------:R-:W-:-:S03]  /*6390*/  FFMA.FTZ R143, R176, R0, R143 ;  /* 0x00000000b08f7223 */ /* 0x000fc6000001008f */
[----:B------:R-:W-:-:S04]  /*63a0*/  F2FP.F16.F32.PACK_AB R2, RZ, R2 ;  /* 0x00000002ff02723e */ /* 0x000fc800000000ff */
[----:B------:R-:W-:-:S07]  /*63b0*/  PRMT R169, R169, 0x5410, R2 ;  /* 0x00005410a9a97816 */ /* 0x000fce0000000002 */
.L_x_5509:
[----:B------:R-:W-:Y:S02]  /*63c0*/  F2FP.F16.F32.PACK_AB R161, R163, R162 ;  /* 0x000000a2a3a1723e */ /* 0x000fe400000000ff */
[----:B------:R-:W-:Y:S02]  /*63d0*/  FSEL R173, R173, RZ, P5 ;  /* 0x000000ffadad7208 */ /* 0x000fe40002800000 */
[----:B------:R-:W-:Y:S02]  /*63e0*/  FSEL R174, R174, RZ, P5 ;  /* 0x000000ffaeae7208 */ /* 0x000fe40002800000 */
        /* <DEDUP_REMOVED lines=9> */
.L_x_5510:
[----:B------:R-:W-:Y:S05]  /*6480*/  @!P2 BRA `(.L_x_5511) ;  /* 0x000000000018a947 */ /* 0x000fea0003800000 */
[----:B------:R-:W-:Y:S01]  /*6490*/  FMUL.FTZ R0, R173, UR15 ;  /* 0x0000000fad007c20 */ /* 0x000fe20008410000 */
[----:B-----5:R-:W-:-:S03]  /*64a0*/  HADD2.F32 R172, -RZ, R166.H1_H1 ;  /* 0x300000a6ffac7230 */ /* 0x020fc60000004100 */
[-C--:B------:R-:W-:Y:S02]  /*64b0*/  FMUL.FTZ R2, R73, R0.reuse ;  /* 0x0000000049027220 */ /* 0x080fe40000410000 */
[----:B------:R-:W-:-:S03]  /*64c0*/  FFMA.FTZ R145, R172, R0, R145 ;  /* 0x00000000ac917223 */ /* 0x000fc60000010091 */
[----:B------:R-:W-:-:S04]  /*64d0*/  F2FP.F16.F32.PACK_AB R2, RZ, R2 ;  /* 0x00000002ff02723e */ /* 0x000fc800000000ff */
[----:B------:R-:W-:-:S07]  /*64e0*/  PRMT R170, R170, 0x5410, R2 ;  /* 0x00005410aaaa7816 */ /* 0x000fce0000000002 */
.L_x_5511:
[----:B------:R-:W-:Y:S05]  /*64f0*/  @!P2 BRA `(.L_x_5512) ;  /* 0x000000000018a947 */ /* 0x000fea0003800000 */
[----:B------:R-:W-:Y:S01]  /*6500*/  FMUL.FTZ R163, R174, UR15 ;  /* 0x0000000faea37c20 */ /* 0x000fe20008410000 */
[----:B-----5:R-:W-:-:S03]  /*6510*/  HADD2.F32 R179, -RZ, R167.H0_H0 ;  /* 0x200000a7ffb37230 */ /* 0x020fc60000004100 */
[-C--:B------:R-:W-:Y:S02]  /*6520*/  FMUL.FTZ R0, R74, R163.reuse ;  /* 0x000000a34a007220 */ /* 0x080fe40000410000 */
[----:B------:R-:W-:-:S03]  /*6530*/  FFMA.FTZ R146, R179, R163, R146 ;  /* 0x000000a3b3927223 */ /* 0x000fc60000010092 */
[----:B------:R-:W-:-:S04]  /*6540*/  F2FP.F16.F32.PACK_AB R0, RZ, R0 ;  /* 0x00000000ff00723e */ /* 0x000fc800000000ff */
[----:B------:R-:W-:-:S07]  /*6550*/  PRMT R171, R0, 0x7610, R171 ;  /* 0x0000761000ab7816 */ /* 0x000fce00000000ab */
.L_x_5512:
[----:B------:R-:W-:Y:S02]  /*6560*/  F2FP.F16.F32.PACK_AB R162, R173, R162 ;  /* 0x000000a2ada2723e */ /* 0x000fe400000000ff */
[----:B------:R-:W-:Y:S01]  /*6570*/  F2FP.F16.F32.PACK_AB R163, R175, R174 ;  /* 0x000000aeafa3723e */ /* 0x000fe200000000ff */
        /* <DEDUP_REMOVED lines=8> */
.L_x_5505:
        /* <DEDUP_REMOVED lines=12> */
.L_x_5513:
        /* <DEDUP_REMOVED lines=12> */
.L_x_5514:
        /* <DEDUP_REMOVED lines=12> */
.L_x_5515:
        /* <DEDUP_REMOVED lines=12> */
.L_x_5516:
        /* <DEDUP_REMOVED lines=12> */
.L_x_5517:
        /* <DEDUP_REMOVED lines=12> */
.L_x_5518:
        /* <DEDUP_REMOVED lines=12> */
.L_x_5519:
        /* <DEDUP_REMOVED lines=12> */
.L_x_5497:
[----:B0-2---:R-:W0:Y:S08]  /*6c00*/  @P0 LDC.64 R174, c[0x0][0x478] ;  /* 0x00011e00ffae0b82 */ /* 0x005e300000000a00 */
[----:B------:R-:W1:Y:S01]  /*6c10*/  @P2 LDC.64 R172, c[0x0][0x468] ;  /* 0x00011a00ffac2b82 */ /* 0x000e620000000a00 */
[----:B0-----:R-:W-:-:S05]  /*6c20*/  @P0 IMAD.WIDE.U32 R174, R208, 0x10, R174 ;  /* 0x00000010d0ae0825 */ /* 0x001fca00078e00ae */
[----:B------:R3:W-:Y:S01]  /*6c30*/  @P0 STG.E.128 desc[UR10][R174.64], R160 ;  /* 0x000000a0ae000986 */ /* 0x0007e2000c101d0a */
[----:B-1----:R-:W-:-:S05]  /*6c40*/  @P2 IMAD.WIDE.U32 R172, R177, 0x10, R172 ;  /* 0x00000010b1ac2825 */ /* 0x002fca00078e00ac */
[----:B------:R3:W-:Y:S02]  /*6c50*/  @P2 STG.E.128 desc[UR10][R172.64], R168 ;  /* 0x000000a8ac002986 */ /* 0x0007e4000c101d0a */
.L_x_5486:
[----:B------:R-:W-:Y:S05]  /*6c60*/  BSYNC.RECONVERGENT B0 ;  /* 0x0000000000007941 */ /* 0x000fea0003800200 */
.L_x_5485:
[----:B0-23--:R-:W0:Y:S01]  /*6c70*/  LDC.64 R172, c[0x0][0x380] ;  /* 0x0000e000ffac7b82 */ /* 0x00de220000000a00 */
[----:B------:R-:W-:Y:S01]  /*6c80*/  UPLOP3.LUT UP1, UPT, UPT, UPT, UP1, 0x40, 0x4 ;  /* 0x000000000004789c */ /* 0x000fe20003f2e810 */
[----:B0-----:R-:W-:-:S04]  /*6c90*/  IADD3 R4, PT, PT, R4, R172, RZ ;  /* 0x000000ac04047210 */ /* 0x001fc80007ffe0ff */
[----:B------:R-:W-:-:S13]  /*6ca0*/  ISETP.GE.AND P0, PT, R4, R173, PT ;  /* 0x000000ad0400720c */ /* 0x000fda0003f06270 */
[----:B------:R-:W-:Y:S05]  /*6cb0*/  @!P0 BRA `(.L_x_5520) ;  /* 0xffffff9800b88947 */ /* 0x000fea000383ffff */
.L_x_5405:
        /* <DEDUP_REMOVED lines=18> */
.L_x_5522:
[----:B------:R-:W-:Y:S05]  /*6de0*/  BSYNC.RECONVERGENT B0 ;  /* 0x0000000000007941 */ /* 0x000fea0003800200 */
.L_x_5521:
        /* <DEDUP_REMOVED lines=15> */
.L_x_5524:
[----:B------:R-:W-:Y:S05]  /*6ee0*/  BSYNC.RECONVERGENT B0 ;  /* 0x0000000000007941 */ /* 0x000fea0003800200 */
.L_x_5523:
        /* <DEDUP_REMOVED lines=14> */
.L_x_5525:
        /* <DEDUP_REMOVED lines=11> */
.L_x_10760:


//--------------------- .text._ZN10layer_norm13ln_bwd_kernelINS_13Kernel_traitsIf6__halfS2_S2_fjLj3072ELj1ELj1ELj4ELj16ENS_18Kernel_traits_baseILj3072EfS2_S2_S2_fjLj128EEEEELb0ELb1ELb1ELb1EEEvNS_9BwdParamsE --------------------------
	.section	.text._ZN10layer_norm13ln_bwd_kernelINS_13Kernel_traitsIf6__halfS2_S2_fjLj3072ELj1ELj1ELj4ELj16ENS_18Kernel_traits_baseILj3072EfS2_S2_S2_fjLj128EEEEELb0ELb1ELb1ELb1EEEvNS_9BwdParamsE,"ax",@progbits
	.align	128
        .global         _ZN10layer_norm13ln_bwd_kernelINS_13Kernel_traitsIf6__halfS2_S2_fjLj3072ELj1ELj1ELj4ELj16ENS_18Kernel_traits_baseILj3072EfS2_S2_S2_fjLj128EEEEELb0ELb1ELb1ELb1EEEvNS_9BwdParamsE
        .type           _ZN10layer_norm13ln_bwd_kernelINS_13Kernel_traitsIf6__halfS2_S2_fjLj3072ELj1ELj1ELj4ELj16ENS_18Kernel_traits_baseILj3072EfS2_S2_S2_fjLj128EEEEELb0ELb1ELb1ELb1EEEvNS_9BwdParamsE,@function
        .size           _ZN10layer_norm13ln_bwd_kernelINS_13Kernel_traitsIf6__halfS2_S2_fjLj3072ELj1ELj1ELj4ELj16ENS_18Kernel_traits_baseILj3072EfS2_S2_S2_fjLj128EEEEELb0ELb1ELb1ELb1EEEvNS_9BwdParamsE,(.L_x_10761 - _ZN10layer_norm13ln_bwd_kernelINS_13Kernel_traitsIf6__halfS2_S2_fjLj3072ELj1ELj1ELj4ELj16ENS_18Kernel_traits_baseILj3072EfS2_S2_S2_fjLj128EEEEELb0ELb1ELb1ELb1EEEvNS_9BwdParamsE)
        .other          _ZN10layer_norm13ln_bwd_kernelINS_13Kernel_traitsIf6__halfS2_S2_fjLj3072ELj1ELj1ELj4ELj16ENS_18Kernel_traits_baseILj3072EfS2_S2_S2_fjLj128EEEEELb0ELb1ELb1ELb1EEEvNS_9BwdParamsE,@"STO_CUDA_ENTRY STV_DEFAULT"
_ZN10layer_norm13ln_bwd_kernelINS_13Kernel_traitsIf6__halfS2_S2_fjLj3072ELj1ELj1ELj4ELj16ENS_18Kernel_traits_baseILj3072EfS2_S2_S2_fjLj128EEEEELb0ELb1ELb1ELb1EEEvNS_9BwdParamsE:
.text._ZN10layer_norm13ln_bwd_kernelINS_13Kernel_traitsIf6__halfS2_S2_fjLj3072ELj1ELj1ELj4ELj16ENS_18Kernel_traits_baseILj3072EfS2_S2_S2_fjLj128EEEEELb0ELb1ELb1ELb1EEEvNS_9BwdParamsE:
        /* <DEDUP_REMOVED lines=68> */
.L_x_5629:
        /* <DEDUP_REMOVED lines=13> */
[----:B------:R-:W-:Y:S01]  /*0510*/  IMAD R3, R0, UR14, RZ ;  /* 0x0000000e00037c24 */ /* 0x000fe2000f8e02ff */
[----:B------:R-:W-:Y:S01]  /*0520*/  IADD3 R151, PT, PT, R2, -0x1, RZ ;  /* 0xffffffff02977810 */ /* 0x000fe20007ffe0ff */
[----:B------:R-:W0:Y:S03]  /*0530*/  LDC.64 R154, c[0x0][0x3c0] ;  /* 0x0000f000ff9a7b82 */ /* 0x000e260000000a00 */
[----:B------:R-:W-:Y:S01]  /*0540*/  SHF.R.S32.HI R150, RZ, 0x1f, R3 ;  /* 0x0000001fff967819 */ /* 0x000fe20000011403 */
[----:B------:R-:W-:-:S03]  /*0550*/  IMAD R151, R151, UR14, RZ ;  /* 0x0000000e97977c24 */ /* 0x000fc6000f8e02ff */
[----:B------:R-:W-:Y:S01]  /*0560*/  LEA.HI R3, R150, R3, RZ, 0x3 ;  /* 0x0000000396037211 */ /* 0x000fe200078f18ff */
[----:B------:R-:W1:Y:S01]  /*0570*/  LDC.64 R148, c[0x0][0x428] ;  /* 0x00010a00ff947b82 */ /* 0x000e620000000a00 */
[----:B------:R-:W-:Y:S02]  /*0580*/  SHF.R.S32.HI R150, RZ, 0x1f, R151 ;  /* 0x0000001fff967819 */ /* 0x000fe40000011497 */
[----:B------:R-:W-:Y:S02]  /*0590*/  LEA.HI.SX32 R153, R3, R206, 0x1d ;  /* 0x000000ce03997211 */ /* 0x000fe400078feaff */
[----:B------:R-:W-:-:S03]  /*05a0*/  LEA.HI R151, R150, R151, RZ, 0x3 ;  /* 0x0000009796977211 */ /* 0x000fc600078f18ff */
[----:B------:R-:W2:Y:S01]  /*05b0*/  LDC.64 R160, c[0x0][0x3a8] ;  /* 0x0000ea00ffa07b82 */ /* 0x000ea20000000a00 */
[----:B------:R-:W-:-:S04]  /*05c0*/  LEA.HI.SX32 R151, R151, R206, 0x1d ;  /* 0x000000ce97977211 */ /* 0x000fc800078feaff */
[----:B------:R-:W-:Y:S02]  /*05d0*/  IADD3 R157, PT, PT, R151, 0x80, RZ ;  /* 0x00000080979d7810 */ /* 0x000fe40007ffe0ff */
[----:B------:R-:W-:Y:S02]  /*05e0*/  SHF.R.S32.HI R3, RZ, 0x1f, R0 ;  /* 0x0000001fff037819 */ /* 0x000fe40000011400 */
[C---:B0-----:R-:W-:Y:S02]  /*05f0*/  LEA R154, P0, R0.reuse, R154, 0x2 ;  /* 0x0000009a009a7211 */ /* 0x041fe400078010ff */
[C---:B------:R-:W-:Y:S02]  /*0600*/  IADD3 R183, PT, PT, R153.reuse, 0x80, RZ ;  /* 0x0000008099b77810 */ /* 0x040fe40007ffe0ff */
[----:B------:R-:W-:Y:S01]  /*0610*/  IADD3 R185, PT, PT, R153, 0x100, RZ ;  /* 0x0000010099b97810 */ /* 0x000fe20007ffe0ff */
[----:B-1----:R-:W-:Y:S01]  /*0620*/  IMAD.WIDE.U32 R156, R157, 0x10, R148 ;  /* 0x000000109d9c7825 */ /* 0x002fe200078e0094 */
[----:B------:R-:W-:-:S03]  /*0630*/  LEA.HI.X R155, R0, R155, R3, 0x2, P0 ;  /* 0x0000009b009b7211 */ /* 0x000fc600000f1403 */
[--C-:B--2---:R-:W-:Y:S02]  /*0640*/  IMAD.WIDE.U32 R172, R153, 0x10, R160.reuse ;  /* 0x0000001099ac7825 */ /* 0x104fe400078e00a0 */
[----:B------:R-:W2:Y:S02]  /*0650*/  LDG.E.128 R156, desc[UR12][R156.64] ;  /* 0x0000000c9c9c7981 */ /* 0x000ea4000c1e1d00 */
[--C-:B------:R-:W-:Y:S02]  /*0660*/  IMAD.WIDE.U32 R168, R183, 0x10, R160.reuse ;  /* 0x00000010b7a87825 */ /* 0x100fe400078e00a0 */
[----:B------:R0:W3:Y:S02]  /*0670*/  LDG.E R3, desc[UR12][R154.64] ;  /* 0x0000000c9a037981 */ /* 0x0000e4000c1e1900 */
[----:B------:R-:W-:Y:S02]  /*0680*/  IMAD.WIDE.U32 R160, R185, 0x10, R160 ;  /* 0x00000010b9a07825 */ /* 0x000fe400078e00a0 */
[----:B------:R-:W4:Y:S02]  /*0690*/  LDG.E.128 R172, desc[UR12][R172.64] ;  /* 0x0000000cacac7981 */ /* 0x000f24000c1e1d00 */
[----:B------:R-:W-:-:S02]  /*06a0*/  IMAD.WIDE.U32 R164, R151, 0x10, R148 ;  /* 0x0000001097a47825 */ /* 0x000fc400078e0094 */
        /* <DEDUP_REMOVED lines=19> */
[--C-:B--2---:R-:W-:Y:S02]  /*07e0*/  HADD2.F32 R155, -RZ, R159.reuse.H0_H0 ;  /* 0x2000009fff9b7230 */ /* 0x104fe40000004100 */
[----:B------:R-:W-:Y:S01]  /*07f0*/  HADD2.F32 R154, -RZ, R159.H1_H1 ;  /* 0x3000009fff9a7230 */ /* 0x000fe20000004100 */
[----:B---3--:R-:W-:Y:S01]  /*0800*/  FSEL R159, R3, RZ, !P2 ;  /* 0x000000ff039f7208 */ /* 0x008fe20005000000 */
[----:B------:R-:W-:Y:S02]  /*0810*/  HADD2.F32 R183, -RZ, R157.H0_H0 ;  /* 0x2000009dffb77230 */ /* 0x000fe40000004100 */
[--C-:B----4-:R-:W-:Y:S02]  /*0820*/  HADD2.F32 R187, -RZ, R174.reuse.H0_H0 ;  /* 0x200000aeffbb7230 */ /* 0x110fe40000004100 */
        /* <DEDUP_REMOVED lines=8> */
[--C-:B------:R-:W-:Y:S02]  /*08b0*/  HADD2.F32 R200, -RZ, R162.reuse.H0_H0 ;  /* 0x200000a2ffc87230 */ /* 0x100fe40000004100 */
[----:B------:R-:W-:Y:S02]  /*08c0*/  HADD2.F32 R157, -RZ, R162.H1_H1 ;  /* 0x300000a2ff9d7230 */ /* 0x000fe40000004100 */
[C---:B------:R-:W-:Y:S01]  /*08d0*/  FADD.FTZ R162, -R159.reuse, R187 ;  /* 0x000000bb9fa27221 */ /* 0x040fe20000010100 */
[--C-:B------:R-:W-:Y:S02]  /*08e0*/  HADD2.F32 R175, -RZ, R164.reuse.H0_H0 ;  /* 0x200000a4ffaf7230 */ /* 0x100fe40000004100 */
[----:B0-----:R-:W-:Y:S02]  /*08f0*/  HADD2.F32 R176, -RZ, R164.H1_H1 ;  /* 0x300000a4ffb07230 */ /* 0x001fe40000004100 */
[----:B------:R-:W-:Y:S01]  /*0900*/  FADD.FTZ R164, -R159, R189 ;  /* 0x000000bd9fa47221 */ /* 0x000fe20000010100 */
[----:B------:R-:W-:-:S02]  /*0910*/  HADD2.F32 R177, -RZ, R165.H0_H0 ;  /* 0x200000a5ffb17230 */ /* 0x000fc40000004100 */
[----:B-1----:R-:W-:Y:S02]  /*0920*/  HADD2.F32 R178, -RZ, R165.H1_H1 ;  /* 0x300000a5ffb27230 */ /* 0x002fe40000004100 */
[--C-:B------:R-:W-:Y:S02]  /*0930*/  HADD2.F32 R179, -RZ, R166.reuse.H0_H0 ;  /* 0x200000a6ffb37230 */ /* 0x100fe40000004100 */
[----:B------:R-:W-:Y:S02]  /*0940*/  HADD2.F32 R208, -RZ, R166.H1_H1 ;  /* 0x300000a6ffd07230 */ /* 0x000fe40000004100 */
[----:B------:R-:W-:Y:S01]  /*0950*/  FADD.FTZ R166, -R159, R190 ;  /* 0x000000be9fa67221 */ /* 0x000fe20000010100 */
[--C-:B------:R-:W-:Y:S02]  /*0960*/  HADD2.F32 R173, -RZ, R167.reuse.H0_H0 ;  /* 0x200000a7ffad7230 */ /* 0x100fe40000004100 */
[----:B------:R-:W-:Y:S02]  /*0970*/  HADD2.F32 R174, -RZ, R167.H1_H1 ;  /* 0x300000a7ffae7230 */ /* 0x000fe40000004100 */
[----:B------:R-:W-:-:S02]  /*0980*/  HADD2.F32 R165, -RZ, R168.H0_H0 ;  /* 0x200000a8ffa57230 */ /* 0x000fc40000004100 */
[----:B------:R-:W-:Y:S02]  /*0990*/  HADD2.F32 R167, -RZ, R168.H1_H1 ;  /* 0x300000a8ffa77230 */ /* 0x000fe40000004100 */
[----:B------:R-:W-:Y:S01]  /*09a0*/  FADD.FTZ R168, -R159, R191 ;  /* 0x000000bf9fa87221 */ /* 0x000fe20000010100 */
[----:B------:R-:W-:Y:S02]  /*09b0*/  HADD2.F32 R3, -RZ, R160.H0_H0 ;  /* 0x200000a0ff037230 */ /* 0x000fe40000004100 */
[--C-:B------:R-:W-:Y:S02]  /*09c0*/  HADD2.F32 R181, -RZ, R156.reuse.H0_H0 ;  /* 0x2000009cffb57230 */ /* 0x100fe40000004100 */
[----:B------:R-:W-:Y:S02]  /*09d0*/  HADD2.F32 R184, -RZ, R156.H1_H1 ;  /* 0x3000009cffb87230 */ /* 0x000fe40000004100 */
[--C-:B------:R-:W-:Y:S02]  /*09e0*/  HADD2.F32 R185, -RZ, R158.reuse.H0_H0 ;  /* 0x2000009effb97230 */ /* 0x100fe40000004100 */
[----:B------:R-:W-:-:S02]  /*09f0*/  HADD2.F32 R188, -RZ, R158.H1_H1 ;  /* 0x3000009effbc7230 */ /* 0x000fc40000004100 */
[C---:B------:R-:W-:Y:S01]  /*0a00*/  FADD.FTZ R158, -R159.reuse, R153 ;  /* 0x000000999f9e7221 */ /* 0x040fe20000010100 */
[----:B------:R-:W-:Y:S02]  /*0a10*/  HADD2.F32 R192, -RZ, R169.H0_H0 ;  /* 0x200000a9ffc07230 */ /* 0x000fe40000004100 */
[----:B------:R-:W-:Y:S01]  /*0a20*/  FADD.FTZ R172, -R159, R172 ;  /* 0x000000ac9fac7221 */ /* 0x000fe20000010100 */
[----:B------:R-:W-:Y:S02]  /*0a30*/  HADD2.F32 R194, -RZ, R171.H0_H0 ;  /* 0x200000abffc27230 */ /* 0x000fe40000004100 */
[--C-:B------:R-:W-:Y:S02]  /*0a40*/  HADD2.F32 R156, -RZ, R161.reuse.H0_H0 ;  /* 0x200000a1ff9c7230 */ /* 0x100fe40000004100 */
[----:B------:R-:W-:Y:S02]  /*0a50*/  HADD2.F32 R202, -RZ, R161.H1_H1 ;  /* 0x300000a1ffca7230 */ /* 0x000fe40000004100 */
[----:B-----5:R-:W-:Y:S01]  /*0a60*/  FMUL.FTZ R161, R205, R162 ;  /* 0x000000a2cda17220 */ /* 0x020fe20000410000 */
[----:B------:R-:W-:-:S02]  /*0a70*/  HADD2.F32 R169, -RZ, R169.H1_H1 ;  /* 0x300000a9ffa97230 */ /* 0x000fc40000004100 */
[----:B------:R-:W-:Y:S01]  /*0a80*/  FMUL.FTZ R162, R205, R164 ;  /* 0x000000a4cda27220 */ /* 0x000fe20000410000 */
[----:B------:R-:W-:Y:S02]  /*0a90*/  HADD2.F32 R171, -RZ, R171.H1_H1 ;  /* 0x300000abffab7230 */ /* 0x000fe40000004100 */
[----:B------:R-:W-:Y:S02]  /*0aa0*/  HADD2.F32 R206, -RZ, R160.H1_H1 ;  /* 0x300000a0ffce7230 */ /* 0x000fe40000004100 */
[----:B------:R-:W-:Y:S01]  /*0ab0*/  FADD.FTZ R160, -R159, R182 ;  /* 0x000000b69fa07221 */ /* 0x000fe20000010100 */
[--C-:B------:R-:W-:Y:S02]  /*0ac0*/  HADD2.F32 R196, -RZ, R163.reuse.H0_H0 ;  /* 0x200000a3ffc47230 */ /* 0x100fe40000004100 */
[----:B------:R-:W-:Y:S02]  /*0ad0*/  HADD2.F32 R204, -RZ, R163.H1_H1 ;  /* 0x300000a3ffcc7230 */ /* 0x000fe40000004100 */
[----:B------:R-:W-:Y:S01]  /*0ae0*/  FMUL.FTZ R163, R205, R166 ;  /* 0x000000a6cda37220 */ /* 0x000fe20000410000 */
[C---:B------:R-:W-:Y:S01]  /*0af0*/  FADD.FTZ R182, -R159.reuse, R165 ;  /* 0x000000a59fb67221 */ /* 0x040fe20000010100 */
[----:B------:R-:W-:Y:S01]  /*0b00*/  FADD.FTZ R190, -R159, R3 ;  /* 0x000000039fbe7221 */ /* 0x000fe20000010100 */
[----:B------:R-:W-:Y:S01]  /*0b10*/  FMUL.FTZ R164, R205, R168 ;  /* 0x000000a8cda47220 */ /* 0x000fe20000410000 */
[----:B------:R-:W-:Y:S01]  /*0b20*/  FADD.FTZ R210, -R159, R167 ;  /* 0x000000a79fd27221 */ /* 0x000fe20000010100 */
[----:B------:R-:W-:Y:S01]  /*0b30*/  FMUL.FTZ R3, R205, R158 ;  /* 0x0000009ecd037220 */ /* 0x000fe20000410000 */
[----:B------:R-:W-:Y:S01]  /*0b40*/  FADD.FTZ R212, -R159, R192 ;  /* 0x000000c09fd47221 */ /* 0x000fe20000010100 */
[----:B------:R-:W-:Y:S01]  /*0b50*/  FMUL.FTZ R158, R205, R172 ;  /* 0x000000accd9e7220 */ /* 0x000fe20000410000 */
[C---:B------:R-:W-:Y:S01]  /*0b60*/  FADD.FTZ R214, -R159.reuse, R169 ;  /* 0x000000a99fd67221 */ /* 0x040fe20000010100 */
[----:B------:R-:W-:Y:S01]  /*0b70*/  FADD.FTZ R222, -R159, R171 ;  /* 0x000000ab9fde7221 */ /* 0x000fe20000010100 */
[----:B------:R-:W-:Y:S01]  /*0b80*/  FMUL.FTZ R166, R60, R175 ;  /* 0x000000af3ca67220 */ /* 0x000fe20000410000 */
[----:B------:R-:W-:Y:S01]  /*0b90*/  FADD.FTZ R94, R94, R173 ;  /* 0x000000ad5e5e7221 */ /* 0x000fe20000010000 */
[-C--:B------:R-:W-:Y:S01]  /*0ba0*/  FFMA.FTZ R70, R163, R173.reuse, R70 ;  /* 0x000000ada3467223 */ /* 0x080fe20000010046 */
[----:B------:R-:W-:Y:S01]  /*0bb0*/  FMUL.FTZ R172, R58, R173 ;  /* 0x000000ad3aac7220 */ /* 0x000fe20000410000 */
[----:B------:R-:W-:Y:S01]  /*0bc0*/  FADD.FTZ R220, -R159, R194 ;  /* 0x000000c29fdc7221 */ /* 0x000fe20000010100 */
[----:B------:R-:W-:Y:S01]  /*0bd0*/  FADD.FTZ R95, R95, R174 ;  /* 0x000000ae5f5f7221 */ /* 0x000fe20000010000 */
[-C--:B------:R-:W-:Y:S01]  /*0be0*/  FFMA.FTZ R71, R164, R174.reuse, R71 ;  /* 0x000000aea4477223 */ /* 0x080fe20000010047 */
[----:B------:R-:W-:Y:S01]  /*0bf0*/  FMUL.FTZ R171, R59, R174 ;  /* 0x000000ae3bab7220 */ /* 0x000fe20000410000 */
[----:B------:R-:W-:Y:S01]  /*0c00*/  FMUL.FTZ R173, R205, R182 ;  /* 0x000000b6cdad7220 */ /* 0x000fe20000410000 */
[----:B------:R-:W-:-:S02]  /*0c10*/  HADD2.F32 R193, -RZ, R170.H0_H0 ;  /* 0x200000aaffc17230 */ /* 0x000fc40000004100 */
[C---:B------:R-:W-:Y:S01]  /*0c20*/  FADD.FTZ R192, -R159.reuse, R156 ;  /* 0x0000009c9fc07221 */ /* 0x040fe20000010100 */
[----:B------:R-:W-:Y:S01]  /*0c30*/  FADD.FTZ R194, -R159, R157 ;  /* 0x0000009d9fc27221 */ /* 0x000fe20000010100 */
[----:B------:R-:W-:Y:S01]  /*0c40*/  FADD.FTZ R88, R88, R175 ;  /* 0x000000af58587221 */ /* 0x000fe20000010000 */
[----:B------:R-:W-:Y:S01]  /*0c50*/  FFMA.FTZ R64, R3, R175, R64 ;  /* 0x000000af03407223 */ /* 0x000fe20000010040 */
[----:B------:R-:W-:Y:S01]  /*0c60*/  FMUL.FTZ R174, R205, R210 ;  /* 0x000000d2cdae7220 */ /* 0x000fe20000410000 */
[----:B------:R-:W-:Y:S02]  /*0c70*/  HADD2.F32 R170, -RZ, R170.H1_H1 ;  /* 0x300000aaffaa7230 */ /* 0x000fe40000004100 */
[----:B------:R-:W-:Y:S01]  /*0c80*/  FADD.FTZ R89, R89, R176 ;  /* 0x000000b059597221 */ /* 0x000fe20000010000 */
[--C-:B------:R-:W-:Y:S02]  /*0c90*/  HADD2.F32 R197, -RZ, R148.reuse.H0_H0 ;  /* 0x20000094ffc57230 */ /* 0x100fe40000004100 */
[----:B------:R-:W-:Y:S01]  /*0ca0*/  FFMA.FTZ R65, R158, R176, R65 ;  /* 0x000000b09e417223 */ /* 0x000fe20000010041 */
[----:B------:R-:W-:-:S02]  /*0cb0*/  HADD2.F32 R198, -RZ, R148.H1_H1 ;  /* 0x30000094ffc67230 */ /* 0x000fc40000004100 */
[----:B------:R-:W-:Y:S01]  /*0cc0*/  FMUL.FTZ R165, R61, R176 ;  /* 0x000000b03da57220 */ /* 0x000fe20000410000 */
[--C-:B------:R-:W-:Y:S02]  /*0cd0*/  HADD2.F32 R157, -RZ, R149.reuse.H0_H0 ;  /* 0x20000095ff9d7230 */ /* 0x100fe40000004100 */
[----:B------:R-:W-:Y:S01]  /*0ce0*/  FADD.FTZ R93, R93, R208 ;  /* 0x000000d05d5d7221 */ /* 0x000fe20000010000 */
[----:B------:R-:W-:Y:S02]  /*0cf0*/  HADD2.F32 R156, -RZ, R149.H1_H1 ;  /* 0x30000095ff9c7230 */ /* 0x000fe40000004100 */
[-C--:B------:R-:W-:Y:S01]  /*0d00*/  FFMA.FTZ R69, R162, R208.reuse, R69 ;  /* 0x000000d0a2457223 */ /* 0x080fe20000010045 */
[----:B------:R-:W-:Y:S01]  /*0d10*/  FMUL.FTZ R169, R57, R208 ;  /* 0x000000d039a97220 */ /* 0x000fe20000410000 */
[----:B------:R-:W-:Y:S01]  /*0d20*/  FMUL.FTZ R175, R205, R212 ;  /* 0x000000d4cdaf7220 */ /* 0x000fe20000410000 */
[--C-:B------:R-:W-:Y:S02]  /*0d30*/  HADD2.F32 R149, -RZ, R151.reuse.H0_H0 ;  /* 0x20000097ff957230 */ /* 0x100fe40000004100 */
[----:B------:R-:W-:Y:S01]  /*0d40*/  FADD.FTZ R208, RZ, R166 ;  /* 0x000000a6ffd07221 */ /* 0x000fe20000010000 */
[----:B------:R-:W-:-:S02]  /*0d50*/  HADD2.F32 R148, -RZ, R151.H1_H1 ;  /* 0x30000097ff947230 */ /* 0x000fc40000004100 */
[----:B------:R-:W-:Y:S01]  /*0d60*/  FMUL.FTZ R176, R205, R214 ;  /* 0x000000d6cdb07220 */ /* 0x000fe20000410000 */
[----:B------:R-:W-:Y:S01]  /*0d70*/  FADD.FTZ R180, -R159, R180 ;  /* 0x000000b49fb47221 */ /* 0x000fe20000010100 */
[----:B------:R-:W-:Y:S01]  /*0d80*/  FFMA.FTZ R151, R3, R166, RZ ;  /* 0x000000a603977223 */ /* 0x000fe200000100ff */
[----:B------:R-:W-:Y:S01]  /*0d90*/  FADD.FTZ R96, R96, R181 ;  /* 0x000000b560607221 */ /* 0x000fe20000010000 */
[-C--:B------:R-:W-:Y:S01]  /*0da0*/  FFMA.FTZ R72, R173, R181.reuse, R72 ;  /* 0x000000b5ad487223 */ /* 0x080fe20000010048 */
[----:B------:R-:W-:Y:S01]  /*0db0*/  FMUL.FTZ R182, R52, R181 ;  /* 0x000000b534b67220 */ /* 0x000fe20000410000 */
[----:B------:R-:W-:Y:S01]  /*0dc0*/  FADD.FTZ R97, R97, R184 ;  /* 0x000000b861617221 */ /* 0x000fe20000010000 */
[-C--:B------:R-:W-:Y:S01]  /*0dd0*/  FFMA.FTZ R73, R174, R184.reuse, R73 ;  /* 0x000000b8ae497223 */ /* 0x080fe20000010049 */
[----:B------:R-:W-:Y:S01]  /*0de0*/  FMUL.FTZ R181, R53, R184 ;  /* 0x000000b835b57220 */ /* 0x000fe20000410000 */
[----:B------:R-:W-:Y:S01]  /*0df0*/  FADD.FTZ R98, R98, R183 ;  /* 0x000000b762627221 */ /* 0x000fe20000010000 */
[-C--:B------:R-:W-:Y:S01]  /*0e00*/  FFMA.FTZ R74, R175, R183.reuse, R74 ;  /* 0x000000b7af4a7223 */ /* 0x080fe2000001004a */
[----:B------:R-:W-:Y:S01]  /*0e10*/  FMUL.FTZ R184, R54, R183 ;  /* 0x000000b736b87220 */ /* 0x000fe20000410000 */
        /* <DEDUP_REMOVED lines=9> */
[-C--:B------:R-:W-:Y:S01]  /*0eb0*/  FFMA.FTZ R75, R176, R186.reuse, R75 ;  /* 0x000000bab04b7223 */ /* 0x080fe2000001004b */
[----:B------:R-:W-:Y:S01]  /*0ec0*/  FMUL.FTZ R183, R55, R186 ;  /* 0x000000ba37b77220 */ /* 0x000fe20000410000 */
[----:B------:R-:W-:Y:S01]  /*0ed0*/  FADD.FTZ R187, R208, R165 ;  /* 0x000000a5d0bb7221 */ /* 0x000fe20000010000 */
[C---:B------:R-:W-:Y:S01]  /*0ee0*/  FMUL.FTZ R159, R205.reuse, R180 ;  /* 0x000000b4cd9f7220 */ /* 0x040fe20000410000 */
[----:B------:R-:W-:Y:S01]  /*0ef0*/  FFMA.FTZ R186, R158, R165, R151 ;  /* 0x000000a59eba7223 */ /* 0x000fe20000010097 */
[----:B------:R-:W-:Y:S01]  /*0f00*/  FMUL.FTZ R160, R205, R160 ;  /* 0x000000a0cda07220 */ /* 0x000fe20000410000 */
[----:B------:R-:W-:Y:S01]  /*0f10*/  FMUL.FTZ R167, R63, R178 ;  /* 0x000000b23fa77220 */ /* 0x000fe20000410000 */
[----:B------:R-:W-:Y:S01]  /*0f20*/  FADD.FTZ R208, R187, R168 ;  /* 0x000000a8bbd07221 */ /* 0x000fe20000010000 */
[----:B------:R-:W-:Y:S01]  /*0f30*/  FADD.FTZ R90, R90, R177 ;  /* 0x000000b15a5a7221 */ /* 0x000fe20000010000 */
[C---:B------:R-:W-:Y:S01]  /*0f40*/  FFMA.FTZ R66, R159.reuse, R177, R66 ;  /* 0x000000b19f427223 */ /* 0x040fe20000010042 */
[----:B------:R-:W-:Y:S01]  /*0f50*/  FFMA.FTZ R151, R159, R168, R186 ;  /* 0x000000a89f977223 */ /* 0x000fe200000100ba */
        /* <DEDUP_REMOVED lines=15> */
[----:B------:R-:W-:-:S02]  /*1050*/  FADD.FTZ R92, R92, R179 ;  /* 0x000000b35c5c7221 */ /* 0x000fc40000010000 */
        /* <DEDUP_REMOVED lines=30> */
[C---:B------:R-:W-:Y:S01]  /*1240*/  FMUL.FTZ R189, R205.reuse, R190 ;  /* 0x000000becdbd7220 */ /* 0x040fe20000410000 */
[C---:B------:R-:W-:Y:S01]  /*1250*/  FMUL.FTZ R195, R205.reuse, R196 ;  /* 0x000000c4cdc37220 */ /* 0x040fe20000410000 */
        /* <DEDUP_REMOVED lines=8> */
[----:B------:R-:W-:Y:S01]  /*12e0*/  FFMA.FTZ R151, R189, R196, R200 ;  /* 0x000000c4bd977223 */ /* 0x000fe200000100c8 */
[C---:B------:R-:W-:Y:S01]  /*12f0*/  FMUL.FTZ R191, R205.reuse, R192 ;  /* 0x000000c0cdbf7220 */ /* 0x040fe20000410000 */
[----:B------:R-:W-:Y:S01]  /*1300*/  FMUL.FTZ R192, R205, R202 ;  /* 0x000000cacdc07220 */ /* 0x000fe20000410000 */
[----:B------:R-:W-:Y:S01]  /*1310*/  FADD.FTZ R105, R105, R198 ;  /* 0x000000c669697221 */ /* 0x000fe20000010000 */
[----:B------:R-:W-:Y:S01]  /*1320*/  FFMA.FTZ R81, R190, R198, R81 ;  /* 0x000000c6be517223 */ /* 0x000fe20000010051 */
[----:B------:R-:W-:Y:S01]  /*1330*/  FMUL.FTZ R198, R46, R157 ;  /* 0x0000009d2ec67220 */ /* 0x000fe20000410000 */
[----:B------:R-:W-:Y:S01]  /*1340*/  FADD.FTZ R155, R154, R197 ;  /* 0x000000c59a9b7221 */ /* 0x000fe20000010000 */
[----:B------:R-:W-:Y:S01]  /*1350*/  FFMA.FTZ R154, R190, R197, R151 ;  /* 0x000000c5be9a7223 */ /* 0x000fe20000010097 */
[----:B------:R-:W-:-:S02]  /*1360*/  HADD2.F32 R153, -RZ, R150.H0_H0 ;  /* 0x20000096ff997230 */ /* 0x000fc40000004100 */
[----:B------:R-:W-:Y:S01]  /*1370*/  FADD.FTZ R107, R107, R156 ;  /* 0x0000009c6b6b7221 */ /* 0x000fe20000010000 */
[-C--:B------:R-:W-:Y:S01]  /*1380*/  FFMA.FTZ R83, R192, R156.reuse, R83 ;  /* 0x0000009cc0537223 */ /* 0x080fe20000010053 */
[----:B------:R-:W-:Y:S01]  /*1390*/  FMUL.FTZ R199, R47, R156 ;  /* 0x0000009c2fc77220 */ /* 0x000fe20000410000 */
[----:B------:R-:W-:Y:S01]  /*13a0*/  FADD.FTZ R156, R155, R198 ;  /* 0x000000c69b9c7221 */ /* 0x000fe20000010000 */
[----:B------:R-:W-:Y:S01]  /*13b0*/  FFMA.FTZ R151, R191, R198, R154 ;  /* 0x000000c6bf977223 */ /* 0x000fe2000001009a */
        /* <DEDUP_REMOVED lines=28> */
.L_x_5527:
        /* <DEDUP_REMOVED lines=16> */
.L_x_5528:
        /* <DEDUP_REMOVED lines=42> */
.L_x_5530:
[----:B------:R-:W-:Y:S05]  /*1920*/  BSYNC.RECONVERGENT B0 ;  /* 0x0000000000007941 */ /* 0x000fea0003800200 */
.L_x_5529:
        /* <DEDUP_REMOVED lines=41> */
[----:B------:R-:W-:Y:S01]  /*1bc0*/  FMUL.FTZ R149, R148, UR16 ;  /* 0x0000001094957c20 */ /* 0x000fe20008410000 */
[----:B-----5:R-:W-:-:S03]  /*1bd0*/  HADD2.F32 R148, -RZ, R136.H0_H0 ;  /* 0x20000088ff947230 */ /* 0x020fc60000004100 */
[----:B------:R-:W-:Y:S02]  /*1be0*/  FMUL.FTZ R150, R16, R149 ;  /* 0x0000009510967220 */ /* 0x000fe40000410000 */
[----:B------:R-:W-:-:S03]  /*1bf0*/  FFMA.FTZ R132, R149, R148, R132 ;  /* 0x0000009495847223 */ /* 0x000fc60000010084 */
[----:B------:R-:W-:-:S04]  /*1c00*/  F2FP.F16.F32.PACK_AB R150, RZ, R150 ;  /* 0x00000096ff96723e */ /* 0x000fc800000000ff */
[----:B------:R-:W-:-:S07]  /*1c10*/  PRMT R140, R150, 0x7610, R140 ;  /* 0x00007610968c7816 */ /* 0x000fce000000008c */
.L_x_5533:
        /* <DEDUP_REMOVED lines=12> */
.L_x_5534:
        /* <DEDUP_REMOVED lines=12> */
.L_x_5535:
        /* <DEDUP_REMOVED lines=12> */
.L_x_5536:
        /* <DEDUP_REMOVED lines=12> */
.L_x_5537:
        /* <DEDUP_REMOVED lines=12> */
.L_x_5538:
        /* <DEDUP_REMOVED lines=12> */
.L_x_5539:
        /* <DEDUP_REMOVED lines=11> */
[----:B------:R-:W-:Y:S01]  /*2150*/  PRMT R143, R143, 0x5410, R150 ;  /* 0x000054108f8f7816 */ /* 0x000fe20000000096 */
[----:B------:R-:W-:Y:S06]  /*2160*/  BRA `(.L_x_5540) ;  /* 0x0000001000987947 */ /* 0x000fec0003800000 */
.L_x_5532:
[-CC-:B------:R-:W-:Y:S01]  /*2170*/  FFMA.FTZ R145, R3, R152.reuse, R153.reuse ;  /* 0x0000009803917223 */ /* 0x180fe20000010099 */
[-C--:B------:R-:W-:Y:S01]  /*2180*/  FFMA.FTZ R146, R158, R152.reuse, R153 ;  /* 0x000000989e927223 */ /* 0x080fe20000010099 */
        /* <DEDUP_REMOVED lines=15> */
.L_x_5541:
        /* <DEDUP_REMOVED lines=11> */
.L_x_5542:
        /* <DEDUP_REMOVED lines=11> */
.L_x_5543:
        /* <DEDUP_REMOVED lines=16> */
.L_x_5544:
        /* <DEDUP_REMOVED lines=12> */
.L_x_5545:
        /* <DEDUP_REMOVED lines=11> */
.L_x_5546:
        /* <DEDUP_REMOVED lines=10> */
.L_x_5547:
        /* <DEDUP_REMOVED lines=12> */
.L_x_5531:
        /* <DEDUP_REMOVED lines=9> */
[----:B-----5:R-:W-:Y:S02]  /*2840*/  HADD2.F32 R151, -RZ, R136.H0_H0 ;  /* 0x20000088ff977230 */ /* 0x020fe40000004100 */
[----:B------:R-:W-:-:S04]  /*2850*/  @P1 FADD.FTZ R149, R166, -R149 ;  /* 0x80000095a6951221 */ /* 0x000fc80000010000 */
[----:B------:R-:W-:-:S04]  /*2860*/  @P1 FFMA.FTZ R148, R205, R149, R148 ;  /* 0x00000095cd941223 */ /* 0x000fc80000010094 */
[----:B------:R-:W-:-:S04]  /*2870*/  FMUL.FTZ R149, R148, UR16 ;  /* 0x0000001094957c20 */ /* 0x000fc80008410000 */
[-C--:B------:R-:W-:Y:S01]  /*2880*/  FMUL.FTZ R148, R16, R149.reuse ;  /* 0x0000009510947220 */ /* 0x080fe20000410000 */
[----:B------:R-:W-:-:S04]  /*2890*/  FFMA.FTZ R132, R151, R149, R132 ;  /* 0x0000009597847223 */ /* 0x000fc80000010084 */
[----:B------:R-:W-:-:S04]  /*28a0*/  F2FP.F16.F32.PACK_AB R148, RZ, R148 ;  /* 0x00000094ff94723e */ /* 0x000fc800000000ff */
[----:B------:R-:W-:-:S07]  /*28b0*/  PRMT R140, R148, 0x7610, R140 ;  /* 0x00007610948c7816 */ /* 0x000fce000000008c */
.L_x_5549:
[----:B------:R-:W-:Y:S05]  /*28c0*/  @!P2 BRA `(.L_x_5550) ;  /* 0x000000000028a947 */ /* 0x000fea0003800000 */
[----:B------:R-:W-:Y:S01]  /*28d0*/  @P1 FFMA.FTZ R150, R158, R152, R153 ;  /* 0x000000989e961223 */ /* 0x000fe20000010099 */
[----:B------:R-:W-:-:S03]  /*28e0*/  HADD2.F32 R148, -RZ, R12.H1_H1 ;  /* 0x3000000cff947230 */ /* 0x000fc60000004100 */
        /* <DEDUP_REMOVED lines=8> */
.L_x_5550:
[----:B------:R-:W-:Y:S05]  /*2970*/  @!P2 BRA `(.L_x_5551) ;  /* 0x000000000028a947 */ /* 0x000fea0003800000 */
        /* <DEDUP_REMOVED lines=10> */
.L_x_5551:
        /* <DEDUP_REMOVED lines=11> */
.L_x_5552:
        /* <DEDUP_REMOVED lines=11> */
.L_x_5553:
        /* <DEDUP_REMOVED lines=11> */
.L_x_5554:
        /* <DEDUP_REMOVED lines=11> */
.L_x_5555:
        /* <DEDUP_REMOVED lines=10> */
[----:B------:R-:W-:Y:S01]  /*2d80*/  PRMT R143, R143, 0x5410, R149 ;  /* 0x000054108f8f7816 */ /* 0x000fe20000000095 */
[----:B------:R-:W-:Y:S06]  /*2d90*/  BRA `(.L_x_5540) ;  /* 0x00000004008c7947 */ /* 0x000fec0003800000 */
.L_x_5548:
[----:B------:R-:W-:Y:S01]  /*2da0*/  ISETP.GT.AND P3, PT, R2, RZ, PT ;  /* 0x000000ff0200720c */ /* 0x000fe20003f64270 */
[----:B------:R-:W-:Y:S01]  /*2db0*/  @P1 FFMA.FTZ R145, R3, R152, R153 ;  /* 0x0000009803911223 */ /* 0x000fe20000010099 */
[--C-:B------:R-:W-:Y:S02]  /*2dc0*/  HADD2.F32 R144, -RZ, R12.reuse.H0_H0 ;  /* 0x2000000cff907230 */ /* 0x100fe40000004100 */
[----:B------:R-:W-:Y:S02]  /*2dd0*/  HADD2.F32 R146, -RZ, R12.H1_H1 ;  /* 0x3000000cff927230 */ /* 0x000fe40000004100 */
[----:B------:R-:W-:Y:S01]  /*2de0*/  @P1 FADD.FTZ R145, R166, -R145 ;  /* 0x80000091a6911221 */ /* 0x000fe20000010000 */
[--C-:B------:R-:W-:Y:S02]  /*2df0*/  HADD2.F32 R150, -RZ, R13.reuse.H1_H1 ;  /* 0x3000000dff967230 */ /* 0x100fe40000004100 */
[----:B------:R-:W-:Y:S02]  /*2e00*/  HADD2.F32 R148, -RZ, R13.H0_H0 ;  /* 0x2000000dff947230 */ /* 0x000fe40000004100 */
[----:B------:R-:W-:Y:S01]  /*2e10*/  @P1 FFMA.FTZ R144, R205, R145, R144 ;  /* 0x00000091cd901223 */ /* 0x000fe20000010090 */
[----:B------:R-:W-:-:S02]  /*2e20*/  HADD2.F32 R208, -RZ, R15.H0_H0 ;  /* 0x2000000fffd07230 */ /* 0x000fc40000004100 */
        /* <DEDUP_REMOVED lines=8> */
[C---:B------:R-:W-:Y:S01]  /*2eb0*/  @P3 FFMA.FTZ R146, R205.reuse, R147, R146 ;  /* 0x00000093cd923223 */ /* 0x040fe20000010092 */
[----:B------:R-:W-:Y:S01]  /*2ec0*/  @P3 FFMA.FTZ R150, R205, R151, R150 ;  /* 0x00000097cd963223 */ /* 0x000fe20000010096 */
[----:B------:R-:W-:-:S02]  /*2ed0*/  HADD2.F32 R154, -RZ, R14.H0_H0 ;  /* 0x2000000eff9a7230 */ /* 0x000fc40000004100 */
[-CC-:B------:R-:W-:Y:S01]  /*2ee0*/  @P3 FFMA.FTZ R151, R163, R152.reuse, R153.reuse ;  /* 0x00000098a3973223 */ /* 0x180fe20000010099 */
[----:B------:R-:W-:Y:S02]  /*2ef0*/  HADD2.F32 R156, -RZ, R14.H1_H1 ;  /* 0x3000000eff9c7230 */ /* 0x000fe40000004100 */
[----:B------:R-:W-:Y:S01]  /*2f00*/  @P3 FFMA.FTZ R212, R164, R152, R153 ;  /* 0x00000098a4d43223 */ /* 0x000fe20000010099 */
[----:B------:R-:W-:Y:S01]  /*2f10*/  @P3 FADD.FTZ R145, R170, -R145 ;  /* 0x80000091aa913221 */ /* 0x000fe20000010000 */
[----:B------:R-:W-:Y:S01]  /*2f20*/  @P3 FADD.FTZ R147, R169, -R210 ;  /* 0x800000d2a9933221 */ /* 0x000fe20000010000 */
[----:B------:R-:W-:Y:S01]  /*2f30*/  @P3 FFMA.FTZ R148, R205, R149, R148 ;  /* 0x00000095cd943223 */ /* 0x000fe20000010094 */
        /* <DEDUP_REMOVED lines=20> */
.L_x_5556:
[----:B------:R-:W-:Y:S05]  /*3080*/  @!P2 BRA `(.L_x_5557) ;  /* 0x000000000018a947 */ /* 0x000fea0003800000 */
[----:B------:R-:W-:Y:S01]  /*3090*/  FMUL.FTZ R146, R146, UR16 ;  /* 0x0000001092927c20 */ /* 0x000fe20008410000 */
[----:B-----5:R-:W-:-:S03]  /*30a0*/  HADD2.F32 R214, -RZ, R136.H1_H1 ;  /* 0x30000088ffd67230 */ /* 0x020fc60000004100 */
[-C--:B------:R-:W-:Y:S02]  /*30b0*/  FMUL.FTZ R144, R17, R146.reuse ;  /* 0x0000009211907220 */ /* 0x080fe40000410000 */
[----:B------:R-:W-:-:S03]  /*30c0*/  FFMA.FTZ R133, R214, R146, R133 ;  /* 0x00000092d6857223 */ /* 0x000fc60000010085 */
[----:B------:R-:W-:-:S04]  /*30d0*/  F2FP.F16.F32.PACK_AB R144, RZ, R144 ;  /* 0x00000090ff90723e */ /* 0x000fc800000000ff */
[----:B------:R-:W-:-:S07]  /*30e0*/  PRMT R140, R140, 0x5410, R144 ;  /* 0x000054108c8c7816 */ /* 0x000fce0000000090 */
.L_x_5557:
[----:B------:R-:W-:Y:S05]  /*30f0*/  @!P2 BRA `(.L_x_5558) ;  /* 0x000000000018a947 */ /* 0x000fea0003800000 */
[----:B------:R-:W-:Y:S01]  /*3100*/  FMUL.FTZ R145, R148, UR16 ;  /* 0x0000001094917c20 */ /* 0x000fe20008410000 */
[----:B-----5:R-:W-:-:S03]  /*3110*/  HADD2.F32 R147, -RZ, R137.H0_H0 ;  /* 0x20000089ff937230 */ /* 0x020fc60000004100 */
[-C--:B------:R-:W-:Y:S02]  /*3120*/  FMUL.FTZ R144, R18, R145.reuse ;  /* 0x0000009112907220 */ /* 0x080fe40000410000 */
[----:B------:R-:W-:-:S03]  /*3130*/  FFMA.FTZ R134, R147, R145, R134 ;  /* 0x0000009193867223 */ /* 0x000fc60000010086 */
[----:B------:R-:W-:-:S04]  /*3140*/  F2FP.F16.F32.PACK_AB R144, RZ, R144 ;  /* 0x00000090ff90723e */ /* 0x000fc800000000ff */
[----:B------:R-:W-:-:S07]  /*3150*/  PRMT R141, R144, 0x7610, R141 ;  /* 0x00007610908d7816 */ /* 0x000fce000000008d */
.L_x_5558:
[----:B------:R-:W-:Y:S05]  /*3160*/  @!P2 BRA `(.L_x_5559) ;  /* 0x000000000018a947 */ /* 0x000fea0003800000 */
[----:B------:R-:W-:Y:S01]  /*3170*/  FMUL.FTZ R150, R150, UR16 ;  /* 0x0000001096967c20 */ /* 0x000fe20008410000 */
[----:B-----5:R-:W-:-:S03]  /*3180*/  HADD2.F32 R146, -RZ, R137.H1_H1 ;  /* 0x30000089ff927230 */ /* 0x020fc60000004100 */
[-C--:B------:R-:W-:Y:S02]  /*3190*/  FMUL.FTZ R144, R19, R150.reuse ;  /* 0x0000009613907220 */ /* 0x080fe40000410000 */
[----:B------:R-:W-:-:S03]  /*31a0*/  FFMA.FTZ R135, R146, R150, R135 ;  /* 0x0000009692877223 */ /* 0x000fc60000010087 */
[----:B------:R-:W-:-:S04]  /*31b0*/  F2FP.F16.F32.PACK_AB R144, RZ, R144 ;  /* 0x00000090ff90723e */ /* 0x000fc800000000ff */
[----:B------:R-:W-:-:S07]  /*31c0*/  PRMT R141, R141, 0x5410, R144 ;  /* 0x000054108d8d7816 */ /* 0x000fce0000000090 */
.L_x_5559:
[----:B------:R-:W-:Y:S05]  /*31d0*/  @!P2 BRA `(.L_x_5560) ;  /* 0x000000000018a947 */ /* 0x000fea0003800000 */
[----:B------:R-:W-:Y:S01]  /*31e0*/  FMUL.FTZ R145, R154, UR16 ;  /* 0x000000109a917c20 */ /* 0x000fe20008410000 */
[----:B-----5:R-:W-:-:S03]  /*31f0*/  HADD2.F32 R147, -RZ, R138.H0_H0 ;  /* 0x2000008aff937230 */ /* 0x020fc60000004100 */
[-C--:B------:R-:W-:Y:S02]  /*3200*/  FMUL.FTZ R144, R20, R145.reuse ;  /* 0x0000009114907220 */ /* 0x080fe40000410000 */
[----:B------:R-:W-:-:S03]  /*3210*/  FFMA.FTZ R128, R147, R145, R128 ;  /* 0x0000009193807223 */ /* 0x000fc60000010080 */
[----:B------:R-:W-:-:S04]  /*3220*/  F2FP.F16.F32.PACK_AB R144, RZ, R144 ;  /* 0x00000090ff90723e */ /* 0x000fc800000000ff */
[----:B------:R-:W-:-:S07]  /*3230*/  PRMT R142, R144, 0x7610, R142 ;  /* 0x00007610908e7816 */ /* 0x000fce000000008e */
.L_x_5560:
[----:B------:R-:W-:Y:S05]  /*3240*/  @!P2 BRA `(.L_x_5561) ;  /* 0x000000000018a947 */ /* 0x000fea0003800000 */
[----:B------:R-:W-:Y:S01]  /*3250*/  FMUL.FTZ R156, R156, UR16 ;  /* 0x000000109c9c7c20 */ /* 0x000fe20008410000 */
[----:B-----5:R-:W-:-:S03]  /*3260*/  HADD2.F32 R146, -RZ, R138.H1_H1 ;  /* 0x3000008aff927230 */ /* 0x020fc60000004100 */
[-C--:B------:R-:W-:Y:S02]  /*3270*/  FMUL.FTZ R144, R21, R156.reuse ;  /* 0x0000009c15907220 */ /* 0x080fe40000410000 */
[----:B------:R-:W-:-:S03]  /*3280*/  FFMA.FTZ R129, R146, R156, R129 ;  /* 0x0000009c92817223 */ /* 0x000fc60000010081 */
[----:B------:R-:W-:-:S04]  /*3290*/  F2FP.F16.F32.PACK_AB R144, RZ, R144 ;  /* 0x00000090ff90723e */ /* 0x000fc800000000ff */
[----:B------:R-:W-:-:S07]  /*32a0*/  PRMT R142, R142, 0x5410, R144 ;  /* 0x000054108e8e7816 */ /* 0x000fce0000000090 */
.L_x_5561:
[----:B------:R-:W-:Y:S05]  /*32b0*/  @!P2 BRA `(.L_x_5562) ;  /* 0x000000000018a947 */ /* 0x000fea0003800000 */
[----:B------:R-:W-:Y:S01]  /*32c0*/  FMUL.FTZ R145, R208, UR16 ;  /* 0x00000010d0917c20 */ /* 0x000fe20008410000 */
[----:B-----5:R-:W-:-:S03]  /*32d0*/  HADD2.F32 R147, -RZ, R139.H0_H0 ;  /* 0x2000008bff937230 */ /* 0x020fc60000004100 */
[-C--:B------:R-:W-:Y:S02]  /*32e0*/  FMUL.FTZ R144, R22, R145.reuse ;  /* 0x0000009116907220 */ /* 0x080fe40000410000 */
[----:B------:R-:W-:-:S03]  /*32f0*/  FFMA.FTZ R130, R147, R145, R130 ;  /* 0x0000009193827223 */ /* 0x000fc60000010082 */
[----:B------:R-:W-:-:S04]  /*3300*/  F2FP.F16.F32.PACK_AB R144, RZ, R144 ;  /* 0x00000090ff90723e */ /* 0x000fc800000000ff */
[----:B------:R-:W-:-:S07]  /*3310*/  PRMT R143, R144, 0x7610, R143 ;  /* 0x00007610908f7816 */ /* 0x000fce000000008f */
.L_x_5562:
        /* <DEDUP_REMOVED lines=11> */
.L_x_5540:
        /* <DEDUP_REMOVED lines=13> */
.L_x_5563:
[----:B------:R-:W-:Y:S05]  /*34a0*/  @!P0 BRA `(.L_x_5564) ;  /* 0x0000000800fc8947 */ /* 0x000fea0003800000 */
[----:B------:R-:W-:Y:S05]  /*34b0*/  @!P1 BRA `(.L_x_5565) ;  /* 0x0000000400909947 */ /* 0x000fea0003800000 */
[----:B------:R-:W-:Y:S01]  /*34c0*/  ISETP.GT.AND P3, PT, R2, RZ, PT ;  /* 0x000000ff0200720c */ /* 0x000fe20003f64270 */
[--C-:B0-----:R-:W-:Y:S02]  /*34d0*/  HADD2.F32 R144, -RZ, R8.reuse.H0_H0 ;  /* 0x20000008ff907230 */ /* 0x101fe40000004100 */
[----:B------:R-:W-:Y:S02]  /*34e0*/  HADD2.F32 R146, -RZ, R8.H1_H1 ;  /* 0x30000008ff927230 */ /* 0x000fe40000004100 */
[--C-:B------:R-:W-:Y:S02]  /*34f0*/  HADD2.F32 R150, -RZ, R9.reuse.H0_H0 ;  /* 0x20000009ff967230 */ /* 0x100fe40000004100 */
[----:B------:R-:W-:Y:S02]  /*3500*/  HADD2.F32 R154, -RZ, R9.H1_H1 ;  /* 0x30000009ff9a7230 */ /* 0x000fe40000004100 */
[----:B------:R-:W-:-:S04]  /*3510*/  HADD2.F32 R210, -RZ, R11.H0_H0 ;  /* 0x2000000bffd27230 */ /* 0x000fc80000004100 */
        /* <DEDUP_REMOVED lines=40> */
.L_x_5566:
[----:B------:R-:W-:Y:S05]  /*37a0*/  @!P2 BRA `(.L_x_5567) ;  /* 0x000000000018a947 */ /* 0x000fea0003800000 */
[----:B------:R-:W-:Y:S01]  /*37b0*/  FMUL.FTZ R146, R146, UR16 ;  /* 0x0000001092927c20 */ /* 0x000fe20008410000 */
[----:B-----5:R-:W-:-:S03]  /*37c0*/  HADD2.F32 R214, -RZ, R136.H1_H1 ;  /* 0x30000088ffd67230 */ /* 0x020fc60000004100 */
[-C--:B------:R-:W-:Y:S02]  /*37d0*/  FMUL.FTZ R144, R25, R146.reuse ;  /* 0x0000009219907220 */ /* 0x080fe40000410000 */
[----:B------:R-:W-:-:S03]  /*37e0*/  FFMA.FTZ R125, R214, R146, R125 ;  /* 0x00000092d67d7223 */ /* 0x000fc6000001007d */
[----:B------:R-:W-:-:S04]  /*37f0*/  F2FP.F16.F32.PACK_AB R144, RZ, R144 ;  /* 0x00000090ff90723e */ /* 0x000fc800000000ff */
[----:B------:R-:W-:-:S07]  /*3800*/  PRMT R140, R140, 0x5410, R144 ;  /* 0x000054108c8c7816 */ /* 0x000fce0000000090 */
.L_x_5567:
[----:B------:R-:W-:Y:S05]  /*3810*/  @!P2 BRA `(.L_x_5568) ;  /* 0x000000000018a947 */ /* 0x000fea0003800000 */
[----:B------:R-:W-:Y:S01]  /*3820*/  FMUL.FTZ R145, R150, UR16 ;  /* 0x0000001096917c20 */ /* 0x000fe20008410000 */
[----:B-----5:R-:W-:-:S03]  /*3830*/  HADD2.F32 R147, -RZ, R137.H0_H0 ;  /* 0x20000089ff937230 */ /* 0x020fc60000004100 */
[-C--:B------:R-:W-:Y:S02]  /*3840*/  FMUL.FTZ R144, R26, R145.reuse ;  /* 0x000000911a907220 */ /* 0x080fe40000410000 */
[----:B------:R-:W-:-:S03]  /*3850*/  FFMA.FTZ R126, R147, R145, R126 ;  /* 0x00000091937e7223 */ /* 0x000fc6000001007e */
[----:B------:R-:W-:-:S04]  /*3860*/  F2FP.F16.F32.PACK_AB R144, RZ, R144 ;  /* 0x00000090ff90723e */ /* 0x000fc800000000ff */
[----:B------:R-:W-:-:S07]  /*3870*/  PRMT R141, R144, 0x7610, R141 ;  /* 0x00007610908d7816 */ /* 0x000fce000000008d */
.L_x_5568:
[----:B------:R-:W-:Y:S05]  /*3880*/  @!P2 BRA `(.L_x_5569) ;  /* 0x000000000018a947 */ /* 0x000fea0003800000 */
[----:B------:R-:W-:Y:S01]  /*3890*/  FMUL.FTZ R154, R154, UR16 ;  /* 0x000000109a9a7c20 */ /* 0x000fe20008410000 */
[----:B-----5:R-:W-:-:S03]  /*38a0*/  HADD2.F32 R146, -RZ, R137.H1_H1 ;  /* 0x30000089ff927230 */ /* 0x020fc60000004100 */
[-C--:B------:R-:W-:Y:S02]  /*38b0*/  FMUL.FTZ R144, R27, R154.reuse ;  /* 0x0000009a1b907220 */ /* 0x080fe40000410000 */
[----:B------:R-:W-:-:S03]  /*38c0*/  FFMA.FTZ R127, R146, R154, R127 ;  /* 0x0000009a927f7223 */ /* 0x000fc6000001007f */
[----:B------:R-:W-:-:S04]  /*38d0*/  F2FP.F16.F32.PACK_AB R144, RZ, R144 ;  /* 0x00000090ff90723e */ /* 0x000fc800000000ff */
[----:B------:R-:W-:-:S07]  /*38e0*/  PRMT R141, R141, 0x5410, R144 ;  /* 0x000054108d8d7816 */ /* 0x000fce0000000090 */
.L_x_5569:
[----:B------:R-:W-:Y:S05]  /*38f0*/  @!P2 BRA `(.L_x_5570) ;  /* 0x000000000018a947 */ /* 0x000fea0003800000 */
[----:B------:R-:W-:Y:S01]  /*3900*/  FMUL.FTZ R145, R148, UR16 ;  /* 0x0000001094917c20 */ /* 0x000fe20008410000 */
[----:B-----5:R-:W-:-:S03]  /*3910*/  HADD2.F32 R147, -RZ, R138.H0_H0 ;  /* 0x2000008aff937230 */ /* 0x020fc60000004100 */
[-C--:B------:R-:W-:Y:S02]  /*3920*/  FMUL.FTZ R144, R28, R145.reuse ;  /* 0x000000911c907220 */ /* 0x080fe40000410000 */
[----:B------:R-:W-:-:S03]  /*3930*/  FFMA.FTZ R120, R147, R145, R120 ;  /* 0x0000009193787223 */ /* 0x000fc60000010078 */
[----:B------:R-:W-:-:S04]  /*3940*/  F2FP.F16.F32.PACK_AB R144, RZ, R144 ;  /* 0x00000090ff90723e */ /* 0x000fc800000000ff */
[----:B------:R-:W-:-:S07]  /*3950*/  PRMT R142, R144, 0x7610, R142 ;  /* 0x00007610908e7816 */ /* 0x000fce000000008e */
.L_x_5570:
[----:B------:R-:W-:Y:S05]  /*3960*/  @!P2 BRA `(.L_x_5571) ;  /* 0x000000000018a947 */ /* 0x000fea0003800000 */
[----:B------:R-:W-:Y:S01]  /*3970*/  FMUL.FTZ R156, R156, UR16 ;  /* 0x000000109c9c7c20 */ /* 0x000fe20008410000 */
[----:B-----5:R-:W-:-:S03]  /*3980*/  HADD2.F32 R146, -RZ, R138.H1_H1 ;  /* 0x3000008aff927230 */ /* 0x020fc60000004100 */
[-C--:B------:R-:W-:Y:S02]  /*3990*/  FMUL.FTZ R144, R29, R156.reuse ;  /* 0x0000009c1d907220 */ /* 0x080fe40000410000 */
[----:B------:R-:W-:-:S03]  /*39a0*/  FFMA.FTZ R121, R146, R156, R121 ;  /* 0x0000009c92797223 */ /* 0x000fc60000010079 */
[----:B------:R-:W-:-:S04]  /*39b0*/  F2FP.F16.F32.PACK_AB R144, RZ, R144 ;  /* 0x00000090ff90723e */ /* 0x000fc800000000ff */
[----:B------:R-:W-:-:S07]  /*39c0*/  PRMT R142, R142, 0x5410, R144 ;  /* 0x000054108e8e7816 */ /* 0x000fce0000000090 */
.L_x_5571:
[----:B------:R-:W-:Y:S05]  /*39d0*/  @!P2 BRA `(.L_x_5572) ;  /* 0x000000000018a947 */ /* 0x000fea0003800000 */
[----:B------:R-:W-:Y:S01]  /*39e0*/  FMUL.FTZ R145, R210, UR16 ;  /* 0x00000010d2917c20 */ /* 0x000fe20008410000 */
[----:B-----5:R-:W-:-:S03]  /*39f0*/  HADD2.F32 R147, -RZ, R139.H0_H0 ;  /* 0x2000008bff937230 */ /* 0x020fc60000004100 */
[-C--:B------:R-:W-:Y:S02]  /*3a00*/  FMUL.FTZ R144, R30, R145.reuse ;  /* 0x000000911e907220 */ /* 0x080fe40000410000 */
[----:B------:R-:W-:-:S03]  /*3a10*/  FFMA.FTZ R122, R147, R145, R122 ;  /* 0x00000091937a7223 */ /* 0x000fc6000001007a */
[----:B------:R-:W-:-:S04]  /*3a20*/  F2FP.F16.F32.PACK_AB R144, RZ, R144 ;  /* 0x00000090ff90723e */ /* 0x000fc800000000ff */
[----:B------:R-:W-:-:S07]  /*3a30*/  PRMT R143, R144, 0x7610, R143 ;  /* 0x00007610908f7816 */ /* 0x000fce000000008f */
.L_x_5572:
        /* <DEDUP_REMOVED lines=12> */
.L_x_5565:
[----:B------:R-:W-:Y:S01]  /*3b00*/  ISETP.GT.AND P3, PT, R2, RZ, PT ;  /* 0x000000ff0200720c */ /* 0x000fe20003f64270 */
[----:B------:R-:W-:-:S12]  /*3b10*/  @!P2 BRA `(.L_x_5574) ;  /* 0x000000000028a947 */ /* 0x000fd80003800000 */
[----:B0-----:R-:W-:Y:S01]  /*3b20*/  @P3 FFMA.FTZ R149, R173, R152, R153 ;  /* 0x00000098ad953223 */ /* 0x001fe20000010099 */
        /* <DEDUP_REMOVED lines=9> */
.L_x_5574:
[----:B------:R-:W-:Y:S05]  /*3bc0*/  @!P2 BRA `(.L_x_5575) ;  /* 0x000000000028a947 */ /* 0x000fea0003800000 */
[----:B0-----:R-:W-:Y:S01]  /*3bd0*/  @P3 FFMA.FTZ R150, R174, R152, R153 ;  /* 0x00000098ae963223 */ /* 0x001fe20000010099 */
        /* <DEDUP_REMOVED lines=9> */
.L_x_5575:
[----:B------:R-:W-:Y:S05]  /*3c70*/  @!P2 BRA `(.L_x_5576) ;  /* 0x000000000028a947 */ /* 0x000fea0003800000 */
        /* <DEDUP_REMOVED lines=10> */
.L_x_5576:
        /* <DEDUP_REMOVED lines=11> */
.L_x_5577:
        /* <DEDUP_REMOVED lines=11> */
.L_x_5578:
        /* <DEDUP_REMOVED lines=11> */
.L_x_5579:
        /* <DEDUP_REMOVED lines=11> */
.L_x_5580:
        /* <DEDUP_REMOVED lines=12> */
.L_x_5564:
[----:B------:R-:W-:Y:S05]  /*40a0*/  @!P1 BRA `(.L_x_5581) ;  /* 0x0000000400909947 */ /* 0x000fea0003800000 */
[-CC-:B0-----:R-:W-:Y:S01]  /*40b0*/  FFMA.FTZ R145, R173, R152.reuse, R153.reuse ;  /* 0x00000098ad917223 */ /* 0x181fe20000010099 */
        /* <DEDUP_REMOVED lines=16> */
.L_x_5582:
[----:B------:R-:W-:Y:S01]  /*41c0*/  F2FP.F16.F32.PACK_AB R144, RZ, R147 ;  /* 0x00000093ff90723e */ /* 0x000fe200000000ff */
[----:B------:R-:W-:Y:S01]  /*41d0*/  FMUL.FTZ R147, R205, R148 ;  /* 0x00000094cd937220 */ /* 0x000fe20000410000 */
[----:B------:R-:W-:Y:S01]  /*41e0*/  FFMA.FTZ R154, R176, R152, R153 ;  /* 0x00000098b09a7223 */ /* 0x000fe20000010099 */
        /* <DEDUP_REMOVED lines=8> */
.L_x_5583:
        /* <DEDUP_REMOVED lines=11> */
.L_x_5584:
        /* <DEDUP_REMOVED lines=16> */
.L_x_5585:
        /* <DEDUP_REMOVED lines=12> */
.L_x_5586:
        /* <DEDUP_REMOVED lines=11> */
.L_x_5587:
        /* <DEDUP_REMOVED lines=10> */
.L_x_5588:
        /* <DEDUP_REMOVED lines=12> */
.L_x_5581:
[----:B------:R-:W-:Y:S05]  /*46f0*/  @!P2 BRA `(.L_x_5589) ;  /* 0x00000000002ca947 */ /* 0x000fea0003800000 */
[----:B0-----:R-:W-:Y:S01]  /*4700*/  FFMA.FTZ R149, R173, R152, R153 ;  /* 0x00000098ad957223 */ /* 0x001fe20000010099 */
        /* <DEDUP_REMOVED lines=10> */
.L_x_5589:
[----:B------:R-:W-:Y:S05]  /*47b0*/  @!P2 BRA `(.L_x_5590) ;  /* 0x00000000002ca947 */ /* 0x000fea0003800000 */
[----:B0-----:R-:W-:Y:S01]  /*47c0*/  FFMA.FTZ R148, R174, R152, R153 ;  /* 0x00000098ae947223 */ /* 0x001fe20000010099 */
        /* <DEDUP_REMOVED lines=10> */
.L_x_5590:
        /* <DEDUP_REMOVED lines=12> */
.L_x_5591:
        /* <DEDUP_REMOVED lines=12> */
.L_x_5592:
        /* <DEDUP_REMOVED lines=12> */
.L_x_5593:
        /* <DEDUP_REMOVED lines=12> */
.L_x_5594:
        /* <DEDUP_REMOVED lines=12> */
.L_x_5595:
        /* <DEDUP_REMOVED lines=12> */
.L_x_5573:
        /* <DEDUP_REMOVED lines=12> */
.L_x_5596:
[----:B------:R-:W-:Y:S05]  /*4db0*/  @!P0 BRA `(.L_x_5597) ;  /* 0x0000000800ec8947 */ /* 0x000fea0003800000 */
[----:B------:R-:W-:Y:S05]  /*4dc0*/  @!P1 BRA `(.L_x_5598) ;  /* 0x0000000400809947 */ /* 0x000fea0003800000 */
[----:B------:R-:W-:Y:S01]  /*4dd0*/  ISETP.GT.AND P0, PT, R2, RZ, PT ;  /* 0x000000ff0200720c */ /* 0x000fe20003f04270 */
[--C-:B0-----:R-:W-:Y:S02]  /*4de0*/  HADD2.F32 R148, -RZ, R5.reuse.H0_H0 ;  /* 0x20000005ff947230 */ /* 0x101fe40000004100 */
[----:B------:R-:W-:Y:S02]  /*4df0*/  HADD2.F32 R150, -RZ, R5.H1_H1 ;  /* 0x30000005ff967230 */ /* 0x000fe40000004100 */
[--C-:B------:R-:W-:Y:S02]  /*4e00*/  HADD2.F32 R2, -RZ, R4.reuse.H0_H0 ;  /* 0x20000004ff027230 */ /* 0x100fe40000004100 */
[----:B------:R-:W-:-:S06]  /*4e10*/  HADD2.F32 R144, -RZ, R4.H1_H1 ;  /* 0x30000004ff907230 */ /* 0x000fcc0000004100 */
        /* <DEDUP_REMOVED lines=8> */
[-CC-:B------:R-:W-:Y:S01]  /*4ea0*/  @P0 FFMA.FTZ R157, R193, R152.reuse, R153.reuse ;  /* 0x00000098c19d0223 */ /* 0x180fe20000010099 */
[-CC-:B------:R-:W-:Y:S01]  /*4eb0*/  @P0 FFMA.FTZ R156, R194, R152.reuse, R153.reuse ;  /* 0x00000098c29c0223 */ /* 0x180fe20000010099 */
[-CC-:B------:R-:W-:Y:S01]  /*4ec0*/  @P0 FFMA.FTZ R209, R195, R152.reuse, R153.reuse ;  /* 0x00000098c3d10223 */ /* 0x180fe20000010099 */
[----:B------:R-:W-:Y:S01]  /*4ed0*/  @P0 FFMA.FTZ R208, R204, R152, R153 ;  /* 0x00000098ccd00223 */ /* 0x000fe20000010099 */
        /* <DEDUP_REMOVED lines=8> */
[--C-:B------:R-:W-:Y:S02]  /*4f60*/  HADD2.F32 R152, -RZ, R7.reuse.H0_H0 ;  /* 0x20000007ff987230 */ /* 0x100fe40000004100 */
[----:B------:R-:W-:Y:S01]  /*4f70*/  @P0 FADD.FTZ R209, R202, -R209 ;  /* 0x800000d1cad10221 */ /* 0x000fe20000010000 */
[----:B------:R-:W-:Y:S02]  /*4f80*/  HADD2.F32 R151, -RZ, R7.H1_H1 ;  /* 0x30000007ff977230 */ /* 0x000fe40000004100 */
        /* <DEDUP_REMOVED lines=15> */
.L_x_5599:
[----:B------:R-:W-:Y:S05]  /*5080*/  @!P2 BRA `(.L_x_5600) ;  /* 0x000000000018a947 */ /* 0x000fea0003800000 */
[----:B------:R-:W-:Y:S01]  /*5090*/  FMUL.FTZ R144, R144, UR16 ;  /* 0x0000001090907c20 */ /* 0x000fe20008410000 */
[----:B-----5:R-:W-:-:S03]  /*50a0*/  HADD2.F32 R156, -RZ, R136.H1_H1 ;  /* 0x30000088ff9c7230 */ /* 0x020fc60000004100 */
[-C--:B------:R-:W-:Y:S02]  /*50b0*/  FMUL.FTZ R2, R33, R144.reuse ;  /* 0x0000009021027220 */ /* 0x080fe40000410000 */
[----:B------:R-:W-:-:S03]  /*50c0*/  FFMA.FTZ R117, R156, R144, R117 ;  /* 0x000000909c757223 */ /* 0x000fc60000010075 */
[----:B------:R-:W-:-:S04]  /*50d0*/  F2FP.F16.F32.PACK_AB R2, RZ, R2 ;  /* 0x00000002ff02723e */ /* 0x000fc800000000ff */
[----:B------:R-:W-:-:S07]  /*50e0*/  PRMT R140, R140, 0x5410, R2 ;  /* 0x000054108c8c7816 */ /* 0x000fce0000000002 */
.L_x_5600:
[----:B------:R-:W-:Y:S05]  /*50f0*/  @!P2 BRA `(.L_x_5601) ;  /* 0x000000000018a947 */ /* 0x000fea0003800000 */
[----:B------:R-:W-:Y:S01]  /*5100*/  FMUL.FTZ R147, R148, UR16 ;  /* 0x0000001094937c20 */ /* 0x000fe20008410000 */
[----:B-----5:R-:W-:-:S03]  /*5110*/  HADD2.F32 R157, -RZ, R137.H0_H0 ;  /* 0x20000089ff9d7230 */ /* 0x020fc60000004100 */
[-C--:B------:R-:W-:Y:S02]  /*5120*/  FMUL.FTZ R2, R34, R147.reuse ;  /* 0x0000009322027220 */ /* 0x080fe40000410000 */
[----:B------:R-:W-:-:S03]  /*5130*/  FFMA.FTZ R118, R157, R147, R118 ;  /* 0x000000939d767223 */ /* 0x000fc60000010076 */
[----:B------:R-:W-:-:S04]  /*5140*/  F2FP.F16.F32.PACK_AB R2, RZ, R2 ;  /* 0x00000002ff02723e */ /* 0x000fc800000000ff */
[----:B------:R-:W-:-:S07]  /*5150*/  PRMT R141, R2, 0x7610, R141 ;  /* 0x00007610028d7816 */ /* 0x000fce000000008d */
.L_x_5601:
[----:B------:R-:W-:Y:S05]  /*5160*/  @!P2 BRA `(.L_x_5602) ;  /* 0x000000000018a947 */ /* 0x000fea0003800000 */
[----:B------:R-:W-:Y:S01]  /*5170*/  FMUL.FTZ R150, R150, UR16 ;  /* 0x0000001096967c20 */ /* 0x000fe20008410000 */
[----:B-----5:R-:W-:-:S03]  /*5180*/  HADD2.F32 R144, -RZ, R137.H1_H1 ;  /* 0x30000089ff907230 */ /* 0x020fc60000004100 */
[-C--:B------:R-:W-:Y:S02]  /*5190*/  FMUL.FTZ R2, R35, R150.reuse ;  /* 0x0000009623027220 */ /* 0x080fe40000410000 */
[----:B------:R-:W-:-:S03]  /*51a0*/  FFMA.FTZ R119, R144, R150, R119 ;  /* 0x0000009690777223 */ /* 0x000fc60000010077 */
[----:B------:R-:W-:-:S04]  /*51b0*/  F2FP.F16.F32.PACK_AB R2, RZ, R2 ;  /* 0x00000002ff02723e */ /* 0x000fc800000000ff */
[----:B------:R-:W-:-:S07]  /*51c0*/  PRMT R141, R141, 0x5410, R2 ;  /* 0x000054108d8d7816 */ /* 0x000fce0000000002 */
.L_x_5602:
[----:B------:R-:W-:Y:S05]  /*51d0*/  @!P2 BRA `(.L_x_5603) ;  /* 0x000000000018a947 */ /* 0x000fea0003800000 */
[----:B------:R-:W-:Y:S01]  /*51e0*/  FMUL.FTZ R147, R146, UR16 ;  /* 0x0000001092937c20 */ /* 0x000fe20008410000 */
[----:B-----5:R-:W-:-:S03]  /*51f0*/  HADD2.F32 R157, -RZ, R138.H0_H0 ;  /* 0x2000008aff9d7230 */ /* 0x020fc60000004100 */
[-C--:B------:R-:W-:Y:S02]  /*5200*/  FMUL.FTZ R2, R36, R147.reuse ;  /* 0x0000009324027220 */ /* 0x080fe40000410000 */
[----:B------:R-:W-:-:S03]  /*5210*/  FFMA.FTZ R112, R157, R147, R112 ;  /* 0x000000939d707223 */ /* 0x000fc60000010070 */
[----:B------:R-:W-:-:S04]  /*5220*/  F2FP.F16.F32.PACK_AB R2, RZ, R2 ;  /* 0x00000002ff02723e */ /* 0x000fc800000000ff */
[----:B------:R-:W-:-:S07]  /*5230*/  PRMT R142, R2, 0x7610, R142 ;  /* 0x00007610028e7816 */ /* 0x000fce000000008e */
.L_x_5603:
[----:B------:R-:W-:Y:S05]  /*5240*/  @!P2 BRA `(.L_x_5604) ;  /* 0x000000000018a947 */ /* 0x000fea0003800000 */
[----:B------:R-:W-:Y:S01]  /*5250*/  FMUL.FTZ R2, R149, UR16 ;  /* 0x0000001095027c20 */ /* 0x000fe20008410000 */
[----:B-----5:R-:W-:-:S03]  /*5260*/  HADD2.F32 R148, -RZ, R138.H1_H1 ;  /* 0x3000008aff947230 */ /* 0x020fc60000004100 */
[-C--:B------:R-:W-:Y:S02]  /*5270*/  FMUL.FTZ R144, R37, R2.reuse ;  /* 0x0000000225907220 */ /* 0x080fe40000410000 */
[----:B------:R-:W-:-:S03]  /*5280*/  FFMA.FTZ R113, R148, R2, R113 ;  /* 0x0000000294717223 */ /* 0x000fc60000010071 */
[----:B------:R-:W-:-:S04]  /*5290*/  F2FP.F16.F32.PACK_AB R144, RZ, R144 ;  /* 0x00000090ff90723e */ /* 0x000fc800000000ff */
[----:B------:R-:W-:-:S07]  /*52a0*/  PRMT R142, R142, 0x5410, R144 ;  /* 0x000054108e8e7816 */ /* 0x000fce0000000090 */
.L_x_5604:
[----:B------:R-:W-:Y:S05]  /*52b0*/  @!P2 BRA `(.L_x_5605) ;  /* 0x000000000018a947 */ /* 0x000fea0003800000 */
[----:B------:R-:W-:Y:S01]  /*52c0*/  FMUL.FTZ R147, R152, UR16 ;  /* 0x0000001098937c20 */ /* 0x000fe20008410000 */
[----:B-----5:R-:W-:-:S03]  /*52d0*/  HADD2.F32 R157, -RZ, R139.H0_H0 ;  /* 0x2000008bff9d7230 */ /* 0x020fc60000004100 */
[-C--:B------:R-:W-:Y:S02]  /*52e0*/  FMUL.FTZ R2, R38, R147.reuse ;  /* 0x0000009326027220 */ /* 0x080fe40000410000 */
[----:B------:R-:W-:-:S03]  /*52f0*/  FFMA.FTZ R114, R157, R147, R114 ;  /* 0x000000939d727223 */ /* 0x000fc60000010072 */
[----:B------:R-:W-:-:S04]  /*5300*/  F2FP.F16.F32.PACK_AB R2, RZ, R2 ;  /* 0x00000002ff02723e */ /* 0x000fc800000000ff */
[----:B------:R-:W-:-:S07]  /*5310*/  PRMT R143, R2, 0x7610, R143 ;  /* 0x00007610028f7816 */ /* 0x000fce000000008f */
.L_x_5605:
        /* <DEDUP_REMOVED lines=11> */
.L_x_5598:
        /* <DEDUP_REMOVED lines=12> */
.L_x_5607:
        /* <DEDUP_REMOVED lines=11> */
.L_x_5608:
        /* <DEDUP_REMOVED lines=11> */
.L_x_5609:
        /* <DEDUP_REMOVED lines=11> */
.L_x_5610:
        /* <DEDUP_REMOVED lines=11> */
.L_x_5611:
        /* <DEDUP_REMOVED lines=11> */
.L_x_5612:
        /* <DEDUP_REMOVED lines=11> */
.L_x_5613:
[----:B------:R-:W-:Y:S05]  /*58b0*/  @!P2 BRA `(.L_x_5606) ;  /* 0x0000000c0028a947 */ /* 0x000fea0003800000 */
[----:B------:R-:W-:Y:S01]  /*58c0*/  @P0 FFMA.FTZ R152, R204, R152, R153 ;  /* 0x00000098cc980223 */ /* 0x000fe20000010099 */
[----:B------:R-:W-:Y:S02]  /*58d0*/  HADD2.F32 R2, -RZ, R7.H1_H1 ;  /* 0x30000007ff027230 */ /* 0x000fe40000004100 */
[----:B0----5:R-:W-:Y:S02]  /*58e0*/  HADD2.F32 R150, -RZ, R139.H1_H1 ;  /* 0x3000008bff967230 */ /* 0x021fe40000004100 */
        /* <DEDUP_REMOVED lines=8> */
.L_x_5597:
        /* <DEDUP_REMOVED lines=35> */
.L_x_5615:
[----:B------:R-:W-:Y:S05]  /*5ba0*/  @!P2 BRA `(.L_x_5616) ;  /* 0x000000000018a947 */ /* 0x000fea0003800000 */
[----:B------:R-:W-:Y:S01]  /*5bb0*/  FMUL.FTZ R2, R152, UR16 ;  /* 0x0000001098027c20 */ /* 0x000fe20008410000 */
[----:B-----5:R-:W-:-:S03]  /*5bc0*/  HADD2.F32 R154, -RZ, R136.H1_H1 ;  /* 0x30000088ff9a7230 */ /* 0x020fc60000004100 */
[-C--:B------:R-:W-:Y:S02]  /*5bd0*/  FMUL.FTZ R144, R33, R2.reuse ;  /* 0x0000000221907220 */ /* 0x080fe40000410000 */
[----:B------:R-:W-:-:S03]  /*5be0*/  FFMA.FTZ R117, R154, R2, R117 ;  /* 0x000000029a757223 */ /* 0x000fc60000010075 */
[----:B------:R-:W-:-:S04]  /*5bf0*/  F2FP.F16.F32.PACK_AB R144, RZ, R144 ;  /* 0x00000090ff90723e */ /* 0x000fc800000000ff */
[----:B------:R-:W-:-:S07]  /*5c00*/  PRMT R140, R140, 0x5410, R144 ;  /* 0x000054108c8c7816 */ /* 0x000fce0000000090 */
.L_x_5616:
        /* <DEDUP_REMOVED lines=10> */
.L_x_5617:
[----:B------:R-:W-:Y:S05]  /*5cb0*/  @!P2 BRA `(.L_x_5618) ;  /* 0x000000000018a947 */ /* 0x000fea0003800000 */
[----:B------:R-:W-:Y:S01]  /*5cc0*/  FMUL.FTZ R2, R147, UR16 ;  /* 0x0000001093027c20 */ /* 0x000fe20008410000 */
[----:B-----5:R-:W-:-:S03]  /*5cd0*/  HADD2.F32 R152, -RZ, R137.H1_H1 ;  /* 0x30000089ff987230 */ /* 0x020fc60000004100 */
[-C--:B------:R-:W-:Y:S02]  /*5ce0*/  FMUL.FTZ R145, R35, R2.reuse ;  /* 0x0000000223917220 */ /* 0x080fe40000410000 */
[----:B------:R-:W-:-:S03]  /*5cf0*/  FFMA.FTZ R119, R152, R2, R119 ;  /* 0x0000000298777223 */ /* 0x000fc60000010077 */
[----:B------:R-:W-:-:S04]  /*5d00*/  F2FP.F16.F32.PACK_AB R145, RZ, R145 ;  /* 0x00000091ff91723e */ /* 0x000fc800000000ff */
[----:B------:R-:W-:-:S07]  /*5d10*/  PRMT R141, R141, 0x5410, R145 ;  /* 0x000054108d8d7816 */ /* 0x000fce0000000091 */
.L_x_5618:
        /* <DEDUP_REMOVED lines=12> */
.L_x_5619:
[----:B------:R-:W-:Y:S05]  /*5de0*/  @!P2 BRA `(.L_x_5620) ;  /* 0x000000000018a947 */ /* 0x000fea0003800000 */
[----:B------:R-:W-:Y:S01]  /*5df0*/  FMUL.FTZ R2, R149, UR16 ;  /* 0x0000001095027c20 */ /* 0x000fe20008410000 */
[----:B-----5:R-:W-:-:S03]  /*5e00*/  HADD2.F32 R152, -RZ, R138.H1_H1 ;  /* 0x3000008aff987230 */ /* 0x020fc60000004100 */
[-C--:B------:R-:W-:Y:S02]  /*5e10*/  FMUL.FTZ R146, R37, R2.reuse ;  /* 0x0000000225927220 */ /* 0x080fe40000410000 */
[----:B------:R-:W-:-:S03]  /*5e20*/  FFMA.FTZ R113, R152, R2, R113 ;  /* 0x0000000298717223 */ /* 0x000fc60000010071 */
[----:B------:R-:W-:-:S04]  /*5e30*/  F2FP.F16.F32.PACK_AB R146, RZ, R146 ;  /* 0x00000092ff92723e */ /* 0x000fc800000000ff */
[----:B------:R-:W-:-:S07]  /*5e40*/  PRMT R142, R142, 0x5410, R146 ;  /* 0x000054108e8e7816 */ /* 0x000fce0000000092 */
.L_x_5620:
[----:B------:R-:W-:Y:S05]  /*5e50*/  @!P2 BRA `(.L_x_5621) ;  /* 0x000000000018a947 */ /* 0x000fea0003800000 */
[----:B------:R-:W-:Y:S01]  /*5e60*/  FMUL.FTZ R147, R150, UR16 ;  /* 0x0000001096937c20 */ /* 0x000fe20008410000 */
[----:B-----5:R-:W-:-:S03]  /*5e70*/  HADD2.F32 R151, -RZ, R139.H0_H0 ;  /* 0x2000008bff977230 */ /* 0x020fc60000004100 */
[-C--:B------:R-:W-:Y:S02]  /*5e80*/  FMUL.FTZ R2, R38, R147.reuse ;  /* 0x0000009326027220 */ /* 0x080fe40000410000 */
[----:B------:R-:W-:-:S03]  /*5e90*/  FFMA.FTZ R114, R151, R147, R114 ;  /* 0x0000009397727223 */ /* 0x000fc60000010072 */
[----:B------:R-:W-:-:S04]  /*5ea0*/  F2FP.F16.F32.PACK_AB R2, RZ, R2 ;  /* 0x00000002ff02723e */ /* 0x000fc800000000ff */
[----:B------:R-:W-:-:S07]  /*5eb0*/  PRMT R143, R2, 0x7610, R143 ;  /* 0x00007610028f7816 */ /* 0x000fce000000008f */
.L_x_5621:
        /* <DEDUP_REMOVED lines=10> */
.L_x_5614:
        /* <DEDUP_REMOVED lines=12> */
.L_x_5622:
        /* <DEDUP_REMOVED lines=12> */
.L_x_5623:
        /* <DEDUP_REMOVED lines=12> */
.L_x_5624:
        /* <DEDUP_REMOVED lines=12> */
.L_x_5625:
        /* <DEDUP_REMOVED lines=12> */
.L_x_5626:
        /* <DEDUP_REMOVED lines=12> */
.L_x_5627:
        /* <DEDUP_REMOVED lines=12> */
.L_x_5628:
[----:B------:R-:W-:Y:S05]  /*64a0*/  @!P2 BRA `(.L_x_5606) ;  /* 0x00000000002ca947 */ /* 0x000fea0003800000 */
[----:B------:R-:W-:Y:S01]  /*64b0*/  FFMA.FTZ R152, R204, R152, R153 ;  /* 0x00000098cc987223 */ /* 0x000fe20000010099 */
[----:B------:R-:W-:Y:S01]  /*64c0*/  ISETP.GT.AND P0, PT, R2, RZ, PT ;  /* 0x000000ff0200720c */ /* 0x000fe20003f04270 */
[----:B0----5:R-:W-:Y:S02]  /*64d0*/  HADD2.F32 R150, -RZ, R139.H1_H1 ;  /* 0x3000008bff967230 */ /* 0x021fe40000004100 */
        /* <DEDUP_REMOVED lines=8> */
.L_x_5606:
        /* <DEDUP_REMOVED lines=12> */
.L_x_5526:
        /* <DEDUP_REMOVED lines=29> */
.L_x_5630:
        /* <DEDUP_REMOVED lines=9> */
.L_x_10761:


//--------------------- .text._ZN10layer_norm13ln_bwd_kernelINS_13Kernel_traitsIf6__halfS2_S2_fjLj3072ELj1ELj1ELj4ELj16ENS_18Kernel_traits_baseILj3072EfS2_S2_S2_fjLj128EEEEELb1ELb0ELb0ELb0EEEvNS_9BwdParamsE --------------------------
	.section	.text._ZN10layer_norm13ln_bwd_kernelINS_13Kernel_traitsIf6__halfS2_S2_fjLj3072ELj1ELj1ELj4ELj16ENS_18Kernel_traits_baseILj3072EfS2_S2_S2_fjLj128EEEEELb1ELb0ELb0ELb0EEEvNS_9BwdParamsE,"ax",@progbits
	.align	128
        .global         _ZN10layer_norm13ln_bwd_kernelINS_13Kernel_traitsIf6__halfS2_S2_fjLj3072ELj1ELj1ELj4ELj16ENS_18Kernel_traits_baseILj3072EfS2_S2_S2_fjLj128EEEEELb1ELb0ELb0ELb0EEEvNS_9BwdParamsE
        .type           _ZN10layer_norm13ln_bwd_kernelINS_13Kernel_traitsIf6__halfS2_S2_fjLj3072ELj1ELj1ELj4ELj16ENS_18Kernel_traits_baseILj3072EfS2_S2_S2_fjLj128EEEEELb1ELb0ELb0ELb0EEEvNS_9BwdParamsE,@function
        .size           _ZN10layer_norm13ln_bwd_kernelINS_13Kernel_traitsIf6__halfS2_S2_fjLj3072ELj1ELj1ELj4ELj16ENS_18Kernel_traits_baseILj3072EfS2_S2_S2_fjLj128EEEEELb1ELb0ELb0ELb0EEEvNS_9BwdParamsE,(.L_x_10762 - _ZN10layer_norm13ln_bwd_kernelINS_13Kernel_traitsIf6__halfS2_S2_fjLj3072ELj1ELj1ELj4ELj16ENS_18Kernel_traits_baseILj3072EfS2_S2_S2_fjLj128EEEEELb1ELb0ELb0ELb0EEEvNS_9BwdParamsE)
        .other          _ZN10layer_norm13ln_bwd_kernelINS_13Kernel_traitsIf6__halfS2_S2_fjLj3072ELj1ELj1ELj4ELj16ENS_18Kernel_traits_baseILj3072EfS2_S2_S2_fjLj128EEEEELb1ELb0ELb0ELb0EEEvNS_9BwdParamsE,@"STO_CUDA_ENTRY STV_DEFAULT"
_ZN10layer_norm13ln_bwd_kernelINS_13Kernel_traitsIf6__halfS2_S2_fjLj3072ELj1ELj1ELj4ELj16ENS_18Kernel_traits_baseILj3072EfS2_S2_S2_fjLj128EEEEELb1ELb0ELb0ELb0EEEvNS_9BwdParamsE:
.text._ZN10layer_norm13ln_bwd_kernelINS_13Kernel_traitsIf6__halfS2_S2_fjLj3072ELj1ELj1ELj4ELj16ENS_18Kernel_traits_baseILj3072EfS2_S2_S2_fjLj128EEEEELb1ELb0ELb0ELb0EEEvNS_9BwdParamsE:
        /* <DEDUP_REMOVED lines=91> */
.L_x_5662:
[----:B-1----:R-:W1:Y:S01]  /*05b0*/  @UP0 LDCU.64 UR4, c[0x0][0x3e0] ;  /* 0x00007c00ff0407ac */ /* 0x002e620008000a00 */
[----:B------:R-:W-:Y:S01]  /*05c0*/  PLOP3.LUT P0, PT, PT, PT, UP0, 0x80, 0x8 ;  /* 0x000000000008781c */ /* 0x000fe20003f0f008 */
[----:B0-----:R-:W-:Y:S02]  /*05d0*/  UIMAD.WIDE UR12, UR7, 0x4, UR10 ;  /* 0x00000004070c78a5 */ /* 0x001fe4000f8e020a */
[----:B-1----:R-:W-:-:S06]  /*05e0*/  @UP0 UIMAD.WIDE UR4, UR7, 0x2, UR4 ;  /* 0x00000002070408a5 */ /* 0x002fcc000f8e0204 */
[----:B--234-:R-:W-:Y:S02]  /*05f0*/  MOV R108, UR4 ;  /* 0x00000004006c7c02 */ /* 0x01cfe40008000f00 */
[----:B------:R-:W-:-:S05]  /*0600*/  MOV R109, UR5 ;  /* 0x00000005006d7c02 */ /* 0x000fca0008000f00 */
[----:B------:R-:W3:Y:S01]  /*0610*/  @P0 LDG.E.U16 R108, desc[UR14][R108.64] ;  /* 0x0000000e6c6c0981 */ /* 0x000ee2000c1e1500 */
[----:B------:R-:W-:Y:S01]  /*0620*/  UIMAD.WIDE UR4, UR7, 0x4, UR8 ;  /* 0x00000004070478a5 */ /* 0x000fe2000f8e0208 */
[----:B------:R-:W-:Y:S02]  /*0630*/  MOV R110, UR12 ;  /* 0x0000000c006e7c02 */ /* 0x000fe40008000f00 */
[----:B------:R-:W-:-:S03]  /*0640*/  MOV R111, UR13 ;  /* 0x0000000d006f7c02 */ /* 0x000fc60008000f00 */
[----:B------:R-:W-:Y:S02]  /*0650*/  MOV R112, UR4 ;  /* 0x0000000400707c02 */ /* 0x000fe40008000f00 */
[----:B------:R-:W-:Y:S01]  /*0660*/  MOV R113, UR5 ;  /* 0x0000000500717c02 */ /* 0x000fe20008000f00 */
[----:B------:R-:W4:Y:S04]  /*0670*/  LDG.E R110, desc[UR14][R110.64] ;  /* 0x0000000e6e6e7981 */ /* 0x000f28000c1e1900 */
[----:B------:R-:W4:Y:S01]  /*0680*/  LDG.E R112, desc[UR14][R112.64] ;  /* 0x0000000e70707981 */ /* 0x000f22000c1e1900 */
[----:B------:R-:W-:Y:S01]  /*0690*/  UIMAD UR4, UR7, UR6, URZ ;  /* 0x00000006070472a4 */ /* 0x000fe2000f8e02ff */
[C---:B------:R-:W-:Y:S01]  /*06a0*/  ISETP.GE.U32.AND P2, PT, R19.reuse, 0x80, PT ;  /* 0x000000801300780c */ /* 0x040fe20003f46070 */
[----:B------:R-:W-:Y:S01]  /*06b0*/  UMOV UR12, 0x3f800000 ;  /* 0x3f800000000c7882 */ /* 0x000fe20000000000 */
[----:B------:R-:W0:Y:S01]  /*06c0*/  S2R R0, SR_TID.X ;  /* 0x0000000000007919 */ /* 0x000e220000002100 */
[----:B------:R-:W-:Y:S01]  /*06d0*/  USHF.R.S32.HI UR5, URZ, 0x1f, UR4 ;  /* 0x0000001fff057899 */ /* 0x000fe20008011404 */
[----:B--2---:R-:W-:Y:S01]  /*06e0*/  ISETP.NE.AND P1, PT, RZ, UR16, PT ;  /* 0x00000010ff007c0c */ /* 0x004fe2000bf25270 */
[----:B------:R-:W-:Y:S01]  /*06f0*/  BSSY.RECONVERGENT B0, `(.L_x_5632) ;  /* 0x0000066000007945 */ /* 0x000fe20003800200 */
[----:B------:R-:W-:Y:S01]  /*0700*/  HFMA2 R149, -RZ, RZ, 0, 0 ;  /* 0x00000000ff957431 */ /* 0x000fe200000001ff */
[----:B------:R-:W-:Y:S01]  /*0710*/  ULEA.HI UR5, UR5, UR4, URZ, 0x3 ;  /* 0x0000000405057291 */ /* 0x000fe2000f8f18ff */
[----:B------:R-:W-:-:S02]  /*0720*/  ISETP.GE.U32.AND P3, PT, R19, 0x100, PT ;  /* 0x000001001300780c */ /* 0x000fc40003f66070 */
[----:B------:R-:W-:Y:S02]  /*0730*/  ISETP.GE.U32.AND P4, PT, R19, 0x180, PT ;  /* 0x000001801300780c */ /* 0x000fe40003f86070 */
[----:B------:R-:W-:Y:S01]  /*0740*/  MOV R156, RZ ;  /* 0x000000ff009c7202 */ /* 0x000fe20000000f00 */
[----:B---3--:R-:W-:-:S05]  /*0750*/  @P0 HADD2.F32 R17, -RZ, R108.H0_H0 ;  /* 0x2000006cff110230 */ /* 0x008fca0000004100 */
[----:B------:R-:W-:Y:S02]  /*0760*/  @P0 R2UR UR4, R17 ;  /* 0x00000000110402ca */ /* 0x000fe400000e0000 */
[----:B------:R-:W-:Y:S02]  /*0770*/  MOV R17, UR5 ;  /* 0x0000000500117c02 */ /* 0x000fe40008000f00 */
[----:B----4-:R-:W-:Y:S02]  /*0780*/  R2UR UR23, R110 ;  /* 0x000000006e1772ca */ /* 0x010fe400000e0000 */
[----:B0-----:R-:W-:Y:S02]  /*0790*/  LEA.HI.SX32 R17, R17, R0, 0x1d ;  /* 0x0000000011117211 */ /* 0x001fe400078feaff */
[----:B------:R-:W-:Y:S02]  /*07a0*/  FSEL R148, R112, RZ, !P1 ;  /* 0x000000ff70947208 */ /* 0x000fe40004800000 */
[----:B------:R-:W-:-:S03]  /*07b0*/  MOV R157, R17 ;  /* 0x00000011009d7202 */ /* 0x000fc60000000f00 */
[----:B------:R-:W-:Y:S01]  /*07c0*/  @UP0 UMOV UR12, UR4 ;  /* 0x00000004000c0c82 */ /* 0x000fe20008000000 */
        /* <DEDUP_REMOVED lines=14> */
[----:B------:R0:W5:Y:S01]  /*08b0*/  @P0 LDG.E.128 R88, desc[UR14][R134.64] ;  /* 0x0000000e86580981 */ /* 0x000162000c1e1d00 */
[--C-:B---3--:R-:W-:Y:S02]  /*08c0*/  HADD2.F32 R139, -RZ, R108.reuse.H0_H0 ;  /* 0x2000006cff8b7230 */ /* 0x108fe40000004100 */
[--C-:B------:R-:W-:Y:S02]  /*08d0*/  HADD2.F32 R147, -RZ, R109.reuse.H1_H1 ;  /* 0x3000006dff937230 */ /* 0x100fe40000004100 */
[----:B------:R-:W-:Y:S02]  /*08e0*/  HADD2.F32 R143, -RZ, R109.H0_H0 ;  /* 0x2000006dff8f7230 */ /* 0x000fe40000004100 */
[C---:B------:R-:W-:Y:S01]  /*08f0*/  FADD.FTZ R139, -R148.reuse, R139 ;  /* 0x0000008b948b7221 */ /* 0x040fe20000010100 */
[----:B------:R-:W-:Y:S02]  /*0900*/  HADD2.F32 R141, -RZ, R108.H1_H1 ;  /* 0x3000006cff8d7230 */ /* 0x000fe40000004100 */
[----:B------:R-:W-:Y:S01]  /*0910*/  FADD.FTZ R142, -R148, R147 ;  /* 0x00000093948e7221 */ /* 0x000fe20000010100 */
[----:B----4-:R-:W-:-:S02]  /*0920*/  HADD2.F32 R145, -RZ, R112.H0_H0 ;  /* 0x20000070ff917230 */ /* 0x010fc40000004100 */
[C---:B------:R-:W-:Y:S01]  /*0930*/  FADD.FTZ R143, -R148.reuse, R143 ;  /* 0x0000008f948f7221 */ /* 0x040fe20000010100 */
[----:B------:R-:W-:Y:S01]  /*0940*/  FMUL.FTZ R147, R139, UR23 ;  /* 0x000000178b937c20 */ /* 0x000fe20008410000 */
[--C-:B------:R-:W-:Y:S02]  /*0950*/  HADD2.F32 R159, -RZ, R111.reuse.H0_H0 ;  /* 0x2000006fff9f7230 */ /* 0x100fe40000004100 */
[----:B------:R-:W-:Y:S01]  /*0960*/  FADD.FTZ R141, -R148, R141 ;  /* 0x0000008d948d7221 */ /* 0x000fe20000010100 */
[----:B------:R-:W-:Y:S02]  /*0970*/  HADD2.F32 R111, -RZ, R111.H1_H1 ;  /* 0x3000006fff6f7230 */ /* 0x000fe40000004100 */
[----:B------:R-:W-:Y:S01]  /*0980*/  FADD.FTZ R64, R64, R145 ;  /* 0x0000009140407221 */ /* 0x000fe20000010000 */
[----:B------:R-:W-:Y:S02]  /*0990*/  HADD2.F32 R109, -RZ, R113.H0_H0 ;  /* 0x20000071ff6d7230 */ /* 0x000fe40000004100 */
[----:B------:R-:W-:Y:S01]  /*09a0*/  FFMA.FTZ R48, R147, R145, R48 ;  /* 0x0000009193307223 */ /* 0x000fe20000010030 */
[----:B------:R-:W-:-:S02]  /*09b0*/  HADD2.F32 R112, -RZ, R112.H1_H1 ;  /* 0x30000070ff707230 */ /* 0x000fc40000004100 */
[----:B------:R-:W-:Y:S01]  /*09c0*/  FMUL.FTZ R143, R143, UR23 ;  /* 0x000000178f8f7c20 */ /* 0x000fe20008410000 */
[----:B-----5:R-:W-:Y:S01]  /*09d0*/  FMUL.FTZ R145, R24, R145 ;  /* 0x0000009118917220 */ /* 0x020fe20000410000 */
[----:B------:R-:W-:Y:S02]  /*09e0*/  HADD2.F32 R149, -RZ, R110.H0_H0 ;  /* 0x2000006eff957230 */ /* 0x000fe40000004100 */
[----:B------:R-:W-:Y:S01]  /*09f0*/  FMUL.FTZ R146, R141, UR23 ;  /* 0x000000178d927c20 */ /* 0x000fe20008410000 */
[----:B0-----:R-:W-:Y:S01]  /*0a00*/  FADD.FTZ R134, -R148, R111 ;  /* 0x0000006f94867221 */ /* 0x001fe20000010100 */
[----:B------:R-:W-:Y:S01]  /*0a10*/  FADD.FTZ R66, R66, R109 ;  /* 0x0000006d42427221 */ /* 0x000fe20000010000 */
[-C--:B------:R-:W-:Y:S01]  /*0a20*/  FFMA.FTZ R50, R143, R109.reuse, R50 ;  /* 0x0000006d8f327223 */ /* 0x080fe20000010032 */
[----:B------:R-:W-:Y:S01]  /*0a30*/  FMUL.FTZ R141, R26, R109 ;  /* 0x0000006d1a8d7220 */ /* 0x000fe20000410000 */
[----:B------:R-:W-:Y:S01]  /*0a40*/  FMUL.FTZ R144, R25, R112 ;  /* 0x0000007019907220 */ /* 0x000fe20000410000 */
[----:B------:R-:W-:Y:S01]  /*0a50*/  FADD.FTZ R109, RZ, R145 ;  /* 0x00000091ff6d7221 */ /* 0x000fe20000010000 */
[----:B------:R-:W-:Y:S01]  /*0a60*/  FFMA.FTZ R111, R147, R145, RZ ;  /* 0x00000091936f7223 */ /* 0x000fe200000100ff */
[----:B------:R-:W-:-:S02]  /*0a70*/  HADD2.F32 R140, -RZ, R113.H1_H1 ;  /* 0x30000071ff8c7230 */ /* 0x000fc40000004100 */
[----:B------:R-:W-:Y:S01]  /*0a80*/  FADD.FTZ R149, -R148, R149 ;  /* 0x0000009594957221 */ /* 0x000fe20000010100 */
[----:B------:R-:W-:Y:S02]  /*0a90*/  HADD2.F32 R157, -RZ, R110.H1_H1 ;  /* 0x3000006eff9d7230 */ /* 0x000fe40000004100 */
[----:B------:R-:W-:Y:S01]  /*0aa0*/  FADD.FTZ R65, R65, R112 ;  /* 0x0000007041417221 */ /* 0x000fe20000010000 */
[----:B------:R-:W-:Y:S01]  /*0ab0*/  FFMA.FTZ R49, R146, R112, R49 ;  /* 0x0000007092317223 */ /* 0x000fe20000010031 */
[----:B------:R-:W-:Y:S01]  /*0ac0*/  FMUL.FTZ R142, R142, UR23 ;  /* 0x000000178e8e7c20 */ /* 0x000fe20008410000 */
[----:B------:R-:W-:Y:S01]  /*0ad0*/  FADD.FTZ R110, R109, R144 ;  /* 0x000000906d6e7221 */ /* 0x000fe20000010000 */
[----:B------:R-:W-:Y:S01]  /*0ae0*/  FFMA.FTZ R112, R146, R144, R111 ;  /* 0x0000009092707223 */ /* 0x000fe2000001006f */
[--C-:B------:R-:W-:Y:S02]  /*0af0*/  HADD2.F32 R137, -RZ, R114.reuse.H0_H0 ;  /* 0x20000072ff897230 */ /* 0x100fe40000004100 */
[----:B------:R-:W-:Y:S01]  /*0b00*/  FADD.FTZ R67, R67, R140 ;  /* 0x0000008c43437221 */ /* 0x000fe20000010000 */
[-C--:B------:R-:W-:Y:S01]  /*0b10*/  FFMA.FTZ R51, R142, R140.reuse, R51 ;  /* 0x0000008c8e337223 */ /* 0x080fe20000010033 */
[----:B------:R-:W-:Y:S01]  /*0b20*/  FMUL.FTZ R139, R149, UR23 ;  /* 0x00000017958b7c20 */ /* 0x000fe20008410000 */
        /* <DEDUP_REMOVED lines=12> */
[----:B------:R-:W-:Y:S01]  /*0bf0*/  FMUL.FTZ R135, R135, UR23 ;  /* 0x0000001787877c20 */ /* 0x000fe20008410000 */
[----:B------:R-:W-:Y:S01]  /*0c00*/  FMUL.FTZ R138, R138, UR23 ;  /* 0x000000178a8a7c20 */ /* 0x000fe20008410000 */
[----:B------:R-:W-:Y:S01]  /*0c10*/  FMUL.FTZ R136, R29, R114 ;  /* 0x000000721d887220 */ /* 0x000fe20000410000 */
[----:B------:R-:W-:Y:S01]  /*0c20*/  FADD.FTZ R109, R110, R137 ;  /* 0x000000896e6d7221 */ /* 0x000fe20000010000 */
[----:B------:R-:W-:Y:S01]  /*0c30*/  FFMA.FTZ R111, R139, R137, R112 ;  /* 0x000000898b6f7223 */ /* 0x000fe20000010070 */
[----:B------:R-:W-:-:S02]  /*0c40*/  HADD2.F32 R108, -RZ, R115.H1_H1 ;  /* 0x30000073ff6c7230 */ /* 0x000fc40000004100 */
        /* <DEDUP_REMOVED lines=13> */
[----:B------:R-:W-:Y:S01]  /*0d20*/  IADD3 R157, PT, PT, R17, 0x80, RZ ;  /* 0x00000080119d7810 */ /* 0x000fe20007ffe0ff */
[----:B------:R-:W-:Y:S01]  /*0d30*/  FADD.FTZ R149, R149, R132 ;  /* 0x0000008495957221 */ /* 0x000fe20000010000 */
[----:B------:R-:W-:-:S07]  /*0d40*/  FFMA.FTZ R156, R134, R132, R109 ;  /* 0x00000084869c7223 */ /* 0x000fce000001006d */
.L_x_5633:
[----:B------:R-:W-:Y:S05]  /*0d50*/  BSYNC.RECONVERGENT B0 ;  /* 0x0000000000007941 */ /* 0x000fea0003800200 */
.L_x_5632:
        /* <DEDUP_REMOVED lines=16> */
[----:B------:R-:W-:Y:S01]  /*0e60*/  IADD3 R157, PT, PT, R157, 0x80, RZ ;  /* 0x000000809d9d7810 */ /* 0x000fe20007ffe0ff */
[--C-:B---3--:R-:W-:Y:S02]  /*0e70*/  HADD2.F32 R121, -RZ, R108.reuse.H0_H0 ;  /* 0x2000006cff797230 */ /* 0x108fe40000004100 */
[----:B------:R-:W-:Y:S02]  /*0e80*/  HADD2.F32 R123, -RZ, R108.H1_H1 ;  /* 0x3000006cff7b7230 */ /* 0x000fe40000004100 */
[--C-:B------:R-:W-:Y:S02]  /*0e90*/  HADD2.F32 R131, -RZ, R109.reuse.H1_H1 ;  /* 0x3000006dff837230 */ /* 0x100fe40000004100 */
[C---:B------:R-:W-:Y:S01]  /*0ea0*/  FADD.FTZ R121, -R148.reuse, R121 ;  /* 0x0000007994797221 */ /* 0x040fe20000010100 */
[----:B------:R-:W-:Y:S02]  /*0eb0*/  HADD2.F32 R159, -RZ, R110.H0_H0 ;  /* 0x2000006eff9f7230 */ /* 0x000fe40000004100 */
[----:B------:R-:W-:Y:S01]  /*0ec0*/  FADD.FTZ R123, -R148, R123 ;  /* 0x0000007b947b7221 */ /* 0x000fe20000010100 */
[----:B------:R-:W-:-:S02]  /*0ed0*/  HADD2.F32 R127, -RZ, R109.H0_H0 ;  /* 0x2000006dff7f7230 */ /* 0x000fc40000004100 */
[C---:B------:R-:W-:Y:S01]  /*0ee0*/  FADD.FTZ R126, -R148.reuse, R131 ;  /* 0x00000083947e7221 */ /* 0x040fe20000010100 */
[----:B----4-:R-:W-:Y:S02]  /*0ef0*/  HADD2.F32 R129, -RZ, R112.H0_H0 ;  /* 0x20000070ff817230 */ /* 0x010fe40000004100 */
[C---:B------:R-:W-:Y:S01]  /*0f00*/  FADD.FTZ R159, -R148.reuse, R159 ;  /* 0x0000009f949f7221 */ /* 0x040fe20000010100 */
[----:B------:R-:W-:Y:S01]  /*0f10*/  FMUL.FTZ R131, R121, UR23 ;  /* 0x0000001779837c20 */ /* 0x000fe20008410000 */
[--C-:B------:R-:W-:Y:S02]  /*0f20*/  HADD2.F32 R163, -RZ, R111.reuse.H0_H0 ;  /* 0x2000006fffa37230 */ /* 0x100fe40000004100 */
[----:B------:R-:W-:Y:S01]  /*0f30*/  FMUL.FTZ R130, R123, UR23 ;  /* 0x000000177b827c20 */ /* 0x000fe20008410000 */
[----:B------:R-:W-:Y:S02]  /*0f40*/  HADD2.F32 R165, -RZ, R111.H1_H1 ;  /* 0x3000006fffa57230 */ /* 0x000fe40000004100 */
[----:B------:R-:W-:Y:S01]  /*0f50*/  FADD.FTZ R127, -R148, R127 ;  /* 0x0000007f947f7221 */ /* 0x000fe20000010100 */
[----:B------:R-:W-:-:S02]  /*0f60*/  HADD2.F32 R111, -RZ, R114.H0_H0 ;  /* 0x20000072ff6f7230 */ /* 0x000fc40000004100 */
[----:B------:R-:W-:Y:S01]  /*0f70*/  FADD.FTZ R100, R100, R129 ;  /* 0x0000008164647221 */ /* 0x000fe20000010000 */
[----:B------:R-:W-:Y:S02]  /*0f80*/  HADD2.F32 R112, -RZ, R112.H1_H1 ;  /* 0x30000070ff707230 */ /* 0x000fe40000004100 */
[-C--:B------:R-:W-:Y:S01]  /*0f90*/  FFMA.FTZ R92, R131, R129.reuse, R92 ;  /* 0x00000081835c7223 */ /* 0x080fe2000001005c */
[----:B------:R-:W-:Y:S01]  /*0fa0*/  FMUL.FTZ R123, R159, UR23 ;  /* 0x000000179f7b7c20 */ /* 0x000fe20008410000 */
[----:B-----5:R-:W-:Y:S01]  /*0fb0*/  FMUL.FTZ R129, R32, R129 ;  /* 0x0000008120817220 */ /* 0x020fe20000410000 */
[--C-:B------:R-:W-:Y:S02]  /*0fc0*/  HADD2.F32 R125, -RZ, R113.reuse.H0_H0 ;  /* 0x20000071ff7d7230 */ /* 0x100fe40000004100 */
[----:B------:R-:W-:Y:S01]  /*0fd0*/  FMUL.FTZ R127, R127, UR23 ;  /* 0x000000177f7f7c20 */ /* 0x000fe20008410000 */
[----:B------:R-:W-:Y:S01]  /*0fe0*/  FADD.FTZ R96, R96, R111 ;  /* 0x0000006f60607221 */ /* 0x000fe20000010000 */
[-C--:B------:R-:W-:Y:S01]  /*0ff0*/  FFMA.FTZ R72, R123, R111.reuse, R72 ;  /* 0x0000006f7b487223 */ /* 0x080fe20000010048 */
[----:B------:R-:W-:Y:S01]  /*1000*/  FMUL.FTZ R122, R36, R111 ;  /* 0x0000006f247a7220 */ /* 0x000fe20000410000 */
[----:B------:R-:W-:Y:S01]  /*1010*/  FMUL.FTZ R128, R33, R112 ;  /* 0x0000007021807220 */ /* 0x000fe20000410000 */
[----:B------:R-:W-:Y:S01]  /*1020*/  FADD.FTZ R149, R149, R129 ;  /* 0x0000008195957221 */ /* 0x000fe20000010000 */
[----:B------:R-:W-:Y:S01]  /*1030*/  FFMA.FTZ R111, R131, R129, R156 ;  /* 0x00000081836f7223 */ /* 0x000fe2000001009c */
[----:B------:R-:W-:-:S02]  /*1040*/  HADD2.F32 R124, -RZ, R113.H1_H1 ;  /* 0x30000071ff7c7230 */ /* 0x000fc40000004100 */
[----:B------:R-:W-:Y:S01]  /*1050*/  FADD.FTZ R101, R101, R112 ;  /* 0x0000007065657221 */ /* 0x000fe20000010000 */
[----:B------:R-:W-:Y:S02]  /*1060*/  HADD2.F32 R161, -RZ, R110.H1_H1 ;  /* 0x3000006effa17230 */ /* 0x000fe40000004100 */
[----:B------:R-:W-:Y:S01]  /*1070*/  FFMA.FTZ R93, R130, R112, R93 ;  /* 0x00000070825d7223 */ /* 0x000fe2000001005d */
[----:B------:R-:W-:Y:S01]  /*1080*/  FADD.FTZ R102, R102, R125 ;  /* 0x0000007d66667221 */ /* 0x000fe20000010000 */
[----:B------:R-:W-:Y:S01]  /*1090*/  FMUL.FTZ R126, R126, UR23 ;  /* 0x000000177e7e7c20 */ /* 0x000fe20008410000 */
[-C--:B------:R-:W-:Y:S01]  /*10a0*/  FFMA.FTZ R94, R127, R125.reuse, R94 ;  /* 0x0000007d7f5e7223 */ /* 0x080fe2000001005e */
[----:B------:R-:W-:Y:S01]  /*10b0*/  FMUL.FTZ R125, R34, R125 ;  /* 0x0000007d227d7220 */ /* 0x000fe20000410000 */
[----:B------:R-:W-:Y:S01]  /*10c0*/  FADD.FTZ R110, R149, R128 ;  /* 0x00000080956e7221 */ /* 0x000fe20000010000 */
[----:B------:R-:W-:Y:S01]  /*10d0*/  FFMA.FTZ R112, R130, R128, R111 ;  /* 0x0000008082707223 */ /* 0x000fe2000001006f */
[----:B0-----:R-:W-:Y:S01]  /*10e0*/  FADD.FTZ R119, -R148, R163 ;  /* 0x000000a394777221 */ /* 0x001fe20000010100 */
        /* <DEDUP_REMOVED lines=8> */
[----:B------:R-:W-:Y:S01]  /*1170*/  FADD.FTZ R116, -R148, R161 ;  /* 0x000000a194747221 */ /* 0x000fe20000010100 */
[----:B------:R-:W-:Y:S01]  /*1180*/  FADD.FTZ R111, R111, R124 ;  /* 0x0000007c6f6f7221 */ /* 0x000fe20000010000 */
[----:B------:R-:W-:Y:S01]  /*1190*/  FFMA.FTZ R110, R126, R124, R113 ;  /* 0x0000007c7e6e7223 */ /* 0x000fe20000010071 */
[----:B------:R-:W-:Y:S01]  /*11a0*/  FADD.FTZ R120, -R148, R165 ;  /* 0x000000a594787221 */ /* 0x000fe20000010100 */
[----:B------:R-:W-:Y:S01]  /*11b0*/  FADD.FTZ R98, R98, R109 ;  /* 0x0000006d62627221 */ /* 0x000fe20000010000 */
[-C--:B------:R-:W-:Y:S01]  /*11c0*/  FFMA.FTZ R74, R119, R109.reuse, R74 ;  /* 0x0000006d774a7223 */ /* 0x080fe2000001004a */
[----:B------:R-:W-:Y:S01]  /*11d0*/  FMUL.FTZ R118, R38, R109 ;  /* 0x0000006d26767220 */ /* 0x000fe20000410000 */
[----:B------:R-:W-:Y:S01]  /*11e0*/  FMUL.FTZ R116, R116, UR23 ;  /* 0x0000001774747c20 */ /* 0x000fe20008410000 */
        /* <DEDUP_REMOVED lines=16> */
.L_x_5635:
[----:B------:R-:W-:Y:S05]  /*12f0*/  BSYNC.RECONVERGENT B0 ;  /* 0x0000000000007941 */ /* 0x000fea0003800200 */
.L_x_5634:
        /* <DEDUP_REMOVED lines=13> */
[----:B------:R-:W5:Y:S01]  /*13d0*/  LDG.E.64 R150, desc[UR14][R2.64] ;  /* 0x0000000e02967981 */ /* 0x000f62000c1e1b00 */
[----:B-1----:R-:W-:-:S05]  /*13e0*/  @P0 IMAD.WIDE.U32 R12, R157, 0x10, R12 ;  /* 0x000000109d0c0825 */ /* 0x002fca00078e000c */
[----:B------:R0:W5:Y:S01]  /*13f0*/  @P0 LDG.E.128 R104, desc[UR14][R12.64] ;  /* 0x0000000e0c680981 */ /* 0x000162000c1e1d00 */
[--C-:B--2---:R-:W-:Y:S02]  /*1400*/  HADD2.F32 R111, -RZ, R9.reuse.H0_H0 ;  /* 0x20000009ff6f7230 */ /* 0x104fe40000004100 */
[----:B------:R-:W-:Y:S02]  /*1410*/  HADD2.F32 R9, -RZ, R9.H1_H1 ;  /* 0x30000009ff097230 */ /* 0x000fe40000004100 */
[--C-:B------:R-:W-:Y:S02]  /*1420*/  HADD2.F32 R109, -RZ, R8.reuse.H1_H1 ;  /* 0x30000008ff6d7230 */ /* 0x100fe40000004100 */
[----:B------:R-:W-:Y:S02]  /*1430*/  HADD2.F32 R15, -RZ, R8.H0_H0 ;  /* 0x20000008ff0f7230 */ /* 0x000fe40000004100 */
[----:B0-----:R-:W-:Y:S01]  /*1440*/  FADD.FTZ R13, -R148, R9 ;  /* 0x00000009940d7221 */ /* 0x001fe20000010100 */
[----:B------:R-:W-:-:S02]  /*1450*/  HADD2.F32 R113, -RZ, R10.H0_H0 ;  /* 0x2000000aff717230 */ /* 0x000fc40000004100 */
[----:B------:R-:W-:Y:S02]  /*1460*/  HADD2.F32 R115, -RZ, R10.H1_H1 ;  /* 0x3000000aff737230 */ /* 0x000fe40000004100 */
[C---:B------:R-:W-:Y:S01]  /*1470*/  FADD.FTZ R10, -R148.reuse, R109 ;  /* 0x0000006d940a7221 */ /* 0x040fe20000010100 */
[--C-:B---3--:R-:W-:Y:S02]  /*1480*/  HADD2.F32 R9, -RZ, R4.reuse.H0_H0 ;  /* 0x20000004ff097230 */ /* 0x108fe40000004100 */
[----:B------:R-:W-:Y:S01]  /*1490*/  FADD.FTZ R8, -R148, R15 ;  /* 0x0000000f94087221 */ /* 0x000fe20000010100 */
[--C-:B------:R-:W-:Y:S02]  /*14a0*/  HADD2.F32 R157, -RZ, R11.reuse.H0_H0 ;  /* 0x2000000bff9d7230 */ /* 0x100fe40000004100 */
[----:B------:R-:W-:Y:S02]  /*14b0*/  HADD2.F32 R11, -RZ, R11.H1_H1 ;  /* 0x3000000bff0b7230 */ /* 0x000fe40000004100 */
[----:B------:R-:W-:Y:S01]  /*14c0*/  FMUL.FTZ R2, R10, UR23 ;  /* 0x000000170a027c20 */ /* 0x000fe20008410000 */
[----:B------:R-:W-:-:S02]  /*14d0*/  HADD2.F32 R14, -RZ, R4.H1_H1 ;  /* 0x30000004ff0e7230 */ /* 0x000fc40000004100 */
[----:B-----5:R-:W-:Y:S01]  /*14e0*/  FMUL.FTZ R4, R40, R9 ;  /* 0x0000000928047220 */ /* 0x020fe20000410000 */
[----:B------:R-:W-:Y:S01]  /*14f0*/  FMUL.FTZ R3, R8, UR23 ;  /* 0x0000001708037c20 */ /* 0x000fe20008410000 */
[C---:B------:R-:W-:Y:S01]  /*1500*/  FADD.FTZ R12, -R148.reuse, R115 ;  /* 0x00000073940c7221 */ /* 0x040fe20000010100 */
[C---:B------:R-:W-:Y:S01]  /*1510*/  FADD.FTZ R18, -R148.reuse, R11 ;  /* 0x0000000b94127221 */ /* 0x040fe20000010100 */
[--C-:B------:R-:W-:Y:S02]  /*1520*/  HADD2.F32 R109, -RZ, R7.reuse.H0_H0 ;  /* 0x20000007ff6d7230 */ /* 0x100fe40000004100 */
[----:B------:R-:W-:Y:S01]  /*1530*/  FADD.FTZ R111, -R148, R111 ;  /* 0x0000006f946f7221 */ /* 0x000fe20000010100 */
[----:B------:R-:W-:Y:S02]  /*1540*/  HADD2.F32 R108, -RZ, R7.H1_H1 ;  /* 0x30000007ff6c7230 */ /* 0x000fe40000004100 */
[----:B------:R-:W-:Y:S01]  /*1550*/  FADD.FTZ R77, R77, R14 ;  /* 0x0000000e4d4d7221 */ /* 0x000fe20000010000 */
[----:B------:R-:W-:-:S02]  /*1560*/  HADD2.F32 R11, -RZ, R5.H0_H0 ;  /* 0x20000005ff0b7230 */ /* 0x000fc40000004100 */
[-C--:B------:R-:W-:Y:S01]  /*1570*/  FFMA.FTZ R57, R2, R14.reuse, R57 ;  /* 0x0000000e02397223 */ /* 0x080fe20000010039 */
[--C-:B------:R-:W-:Y:S02]  /*1580*/  HADD2.F32 R115, -RZ, R6.reuse.H0_H0 ;  /* 0x20000006ff737230 */ /* 0x100fe40000004100 */
[----:B------:R-:W-:Y:S01]  /*1590*/  FMUL.FTZ R7, R41, R14 ;  /* 0x0000000e29077220 */ /* 0x000fe20000410000 */
[----:B------:R-:W-:Y:S02]  /*15a0*/  HADD2.F32 R110, -RZ, R6.H1_H1 ;  /* 0x30000006ff6e7230 */ /* 0x000fe40000004100 */
[----:B------:R-:W-:Y:S01]  /*15b0*/  FMUL.FTZ R6, R13, UR23 ;  /* 0x000000170d067c20 */ /* 0x000fe20008410000 */
[----:B------:R-:W-:Y:S01]  /*15c0*/  FADD.FTZ R14, R149, R4 ;  /* 0x00000004950e7221 */ /* 0x000fe20000010000 */
[----:B------:R-:W-:Y:S01]  /*15d0*/  FFMA.FTZ R13, R3, R4, R156 ;  /* 0x00000004030d7223 */ /* 0x000fe2000001009c */
[----:B------:R-:W-:Y:S02]  /*15e0*/  HADD2.F32 R16, -RZ, R5.H1_H1 ;  /* 0x30000005ff107230 */ /* 0x000fe40000004100 */
        /* <DEDUP_REMOVED lines=9> */
[----:B------:R-:W-:Y:S01]  /*1680*/  FADD.FTZ R113, -R148, R113 ;  /* 0x0000007194717221 */ /* 0x000fe20000010100 */
[----:B------:R-:W-:Y:S01]  /*1690*/  FADD.FTZ R16, R111, R8 ;  /* 0x000000086f107221 */ /* 0x000fe20000010000 */
[C---:B------:R-:W-:Y:S01]  /*16a0*/  FFMA.FTZ R111, R5.reuse, R8, R14 ;  /* 0x00000008056f7223 */ /* 0x040fe2000001000e */
[----:B------:R-:W-:Y:S01]  /*16b0*/  FADD.FTZ R78, R78, R11 ;  /* 0x0000000b4e4e7221 */ /* 0x000fe20000010000 */
[----:B------:R-:W-:Y:S01]  /*16c0*/  FFMA.FTZ R58, R5, R11, R58 ;  /* 0x0000000b053a7223 */ /* 0x000fe2000001003a */
[----:B------:R-:W-:Y:S01]  /*16d0*/  FADD.FTZ R15, -R148, R157 ;  /* 0x0000009d940f7221 */ /* 0x000fe20000010100 */
[----:B------:R-:W-:Y:S01]  /*16e0*/  FMUL.FTZ R11, R113, UR23 ;  /* 0x00000017710b7c20 */ /* 0x000fe20008410000 */
[----:B------:R-:W-:Y:S01]  /*16f0*/  FMUL.FTZ R10, R44, R115 ;  /* 0x000000732c0a7220 */ /* 0x000fe20000410000 */
        /* <DEDUP_REMOVED lines=24> */
.L_x_5637:
[----:B------:R-:W-:Y:S05]  /*1880*/  BSYNC.RECONVERGENT B0 ;  /* 0x0000000000007941 */ /* 0x000fea0003800200 */
.L_x_5636:
        /* <DEDUP_REMOVED lines=31> */
.L_x_5639:
[----:B------:R-:W-:Y:S05]  /*1a80*/  BSYNC.RECONVERGENT B0 ;  /* 0x0000000000007941 */ /* 0x000fea0003800200 */
.L_x_5638:
        /* <DEDUP_REMOVED lines=63> */
[----:B------:R-:W-:Y:S01]  /*1e80*/  F2FP.F16.F32.PACK_AB R111, R111, R110 ;  /* 0x0000006e6f6f723e */ /* 0x000fe200000000ff */
[----:B------:R-:W-:Y:S01]  /*1e90*/  FMUL.FTZ R115, R115, UR12 ;  /* 0x0000000c73737c20 */ /* 0x000fe20008410000 */
[----:B------:R-:W-:Y:S01]  /*1ea0*/  F2FP.F16.F32.PACK_AB R110, R109, R108 ;  /* 0x0000006c6d6e723e */ /* 0x000fe200000000ff */
        /* <DEDUP_REMOVED lines=24> */
[----:B------:R-:W-:Y:S02]  /*2030*/  F2FP.F16.F32.PACK_AB R109, R115, R114 ;  /* 0x00000072736d723e */ /* 0x000fe400000000ff */
[----:B------:R-:W-:Y:S01]  /*2040*/  F2FP.F16.F32.PACK_AB R108, R113, R108 ;  /* 0x0000006c716c723e */ /* 0x000fe200000000ff */
[----:B------:R-:W-:Y:S06]  /*2050*/  BRA `(.L_x_5645) ;  /* 0x0000000400107947 */ /* 0x000fec0003800000 */
.L_x_5644:
        /* <DEDUP_REMOVED lines=15> */
[----:B------:R-:W-:Y:S01]  /*2150*/  F2FP.F16.F32.PACK_AB R87, R111, R86 ;  /* 0x000000566f57723e */ /* 0x000fe200000000ff */
        /* <DEDUP_REMOVED lines=17> */
[----:B------:R-:W-:Y:S01]  /*2270*/  F2FP.F16.F32.PACK_AB R110, R110, R85 ;  /* 0x000000556e6e723e */ /* 0x000fe200000000ff */
[--C-:B------:R-:W-:Y:S01]  /*2280*/  FFMA.FTZ R85, R142, UR4, R112.reuse ;  /* 0x000000048e557c23 */ /* 0x100fe20008010070 */
[----:B------:R-:W-:Y:S01]  /*2290*/  F2FP.F16.F32.PACK_AB R111, R111, R108 ;  /* 0x0000006c6f6f723e */ /* 0x000fe200000000ff */
[--C-:B------:R-:W-:Y:S01]  /*22a0*/  FFMA.FTZ R108, R143, UR4, R112.reuse ;  /* 0x000000048f6c7c23 */ /* 0x100fe20008010070 */
[----:B------:R-:W-:Y:S01]  /*22b0*/  F2FP.F16.F32.PACK_AB R86, R109, R84 ;  /* 0x000000546d56723e */ /* 0x000fe200000000ff */
        /* <DEDUP_REMOVED lines=12> */
[C---:B------:R-:W-:Y:S01]  /*2380*/  F2FP.F16.F32.PACK_AB R85, R115.reuse, R108 ;  /* 0x0000006c7355723e */ /* 0x040fe200000000ff */
[----:B------:R-:W-:Y:S01]  /*2390*/  FMUL.FTZ R108, R84, UR12 ;  /* 0x0000000c546c7c20 */ /* 0x000fe20008410000 */
[----:B------:R-:W-:Y:S01]  /*23a0*/  FMUL.FTZ R115, R115, UR12 ;  /* 0x0000000c73737c20 */ /* 0x000fe20008410000 */
[----:B------:R-:W-:Y:S01]  /*23b0*/  F2FP.F16.F32.PACK_AB R84, R109, R114 ;  /* 0x000000726d54723e */ /* 0x000fe200000000ff */
        /* <DEDUP_REMOVED lines=12> */
[----:B------:R-:W-:-:S02]  /*2480*/  F2FP.F16.F32.PACK_AB R109, R115, R114 ;  /* 0x00000072736d723e */ /* 0x000fc400000000ff */
[----:B------:R-:W-:-:S07]  /*2490*/  F2FP.F16.F32.PACK_AB R108, R113, R108 ;  /* 0x0000006c716c723e */ /* 0x000fce00000000ff */
.L_x_5645:
[----:B------:R-:W0:Y:S08]  /*24a0*/  @P0 LDC.64 R148, c[0x0][0x478] ;  /* 0x00011e00ff940b82 */ /* 0x000e300000000a00 */
[----:B------:R-:W1:Y:S01]  /*24b0*/  LDC.64 R114, c[0x0][0x468] ;  /* 0x00011a00ff727b82 */ /* 0x000e620000000a00 */
[----:B0-----:R-:W-:-:S05]  /*24c0*/  @P0 IMAD.WIDE.U32 R148, R17, 0x10, R148 ;  /* 0x0000001011940825 */ /* 0x001fca00078e0094 */
[----:B------:R0:W-:Y:S01]  /*24d0*/  @P0 STG.E.128 desc[UR14][R148.64], R84 ;  /* 0x0000005494000986 */ /* 0x0001e2000c101d0e */
[C---:B-1----:R-:W-:Y:S01]  /*24e0*/  IMAD.WIDE.U32 R114, R17.reuse, 0x10, R114 ;  /* 0x0000001011727825 */ /* 0x042fe200078e0072 */
[----:B------:R-:W-:-:S04]  /*24f0*/  IADD3 R17, PT, PT, R17, 0x80, RZ ;  /* 0x0000008011117810 */ /* 0x000fc80007ffe0ff */
[----:B------:R0:W-:Y:S03]  /*2500*/  STG.E.128 desc[UR14][R114.64], R108 ;  /* 0x0000006c72007986 */ /* 0x0001e6000c101d0e */
.L_x_5643:
[----:B------:R-:W-:Y:S05]  /*2510*/  BSYNC.RECONVERGENT B1 ;  /* 0x0000000000017941 */ /* 0x000fea0003800200 */
.L_x_5642:
        /* <DEDUP_REMOVED lines=18> */
[C---:B------:R-:W-:Y:S01]  /*2640*/  FMUL.FTZ R110, R108.reuse, UR12 ;  /* 0x0000000c6c6e7c20 */ /* 0x040fe20008410000 */
[----:B------:R-:W-:Y:S01]  /*2650*/  F2FP.F16.F32.PACK_AB R87, R108, R87 ;  /* 0x000000576c57723e */ /* 0x000fe200000000ff */
[----:B------:R-:W-:Y:S01]  /*2660*/  FMUL.FTZ R84, R85, UR12 ;  /* 0x0000000c55547c20 */ /* 0x000fe20008410000 */
[----:B------:R-:W-:Y:S01]  /*2670*/  FMUL.FTZ R109, R109, UR22 ;  /* 0x000000166d6d7c20 */ /* 0x000fe20008410000 */
[C---:B------:R-:W-:Y:S01]  /*2680*/  LOP3.LUT P5, RZ, R153.reuse, 0xff0000, RZ, 0xc0, !PT ;  /* 0x00ff000099ff7812 */ /* 0x040fe200078ac0ff */
[----:B------:R-:W-:Y:S01]  /*2690*/  FMUL.FTZ R108, R86, UR12 ;  /* 0x0000000c566c7c20 */ /* 0x000fe20008410000 */
[----:B------:R-:W-:Y:S01]  /*26a0*/  ISETP.GE.U32.AND P1, PT, R152, RZ, PT ;  /* 0x000000ff9800720c */ /* 0x000fe20003f26070 */
[----:B------:R-:W-:Y:S01]  /*26b0*/  FMUL.FTZ R110, R110, UR22 ;  /* 0x000000166e6e7c20 */ /* 0x000fe20008410000 */
[----:B------:R-:W-:Y:S01]  /*26c0*/  FMUL.FTZ R84, R84, UR22 ;  /* 0x0000001654547c20 */ /* 0x000fe20008410000 */
[----:B------:R-:W-:Y:S01]  /*26d0*/  FMUL.FTZ R108, R108, UR22 ;  /* 0x000000166c6c7c20 */ /* 0x000fe20008410000 */
[----:B------:R-:W-:Y:S01]  /*26e0*/  ISETP.GE.U32.AND.EX P1, PT, R153, 0x1000000, PT, P1 ;  /* 0x010000009900780c */ /* 0x000fe20003f26110 */
[----:B------:R-:W-:Y:S01]  /*26f0*/  FFMA.FTZ R114, R131, UR4, R112 ;  /* 0x0000000483727c23 */ /* 0x000fe20008010070 */
[----:B------:R-:W-:-:S02]  /*2700*/  FSEL R111, R109, RZ, P5 ;  /* 0x000000ff6d6f7208 */ /* 0x000fc40002800000 */
[----:B------:R-:W-:Y:S01]  /*2710*/  LOP3.LUT P6, RZ, R153, 0xff, RZ, 0xc0, !PT ;  /* 0x000000ff99ff7812 */ /* 0x000fe200078cc0ff */
[----:B------:R-:W-:Y:S01]  /*2720*/  FADD.FTZ R114, R129, -R114 ;  /* 0x8000007281727221 */ /* 0x000fe20000010000 */
[----:B------:R-:W-:Y:S02]  /*2730*/  LOP3.LUT P5, RZ, R153, 0xff00, RZ, 0xc0, !PT ;  /* 0x0000ff0099ff7812 */ /* 0x000fe400078ac0ff */
[----:B------:R-:W-:Y:S01]  /*2740*/  FSEL R110, R110, RZ, P1 ;  /* 0x000000ff6e6e7208 */ /* 0x000fe20000800000 */
[----:B------:R-:W-:Y:S01]  /*2750*/  FMUL.FTZ R114, R114, UR23 ;  /* 0x0000001772727c20 */ /* 0x000fe20008410000 */
[----:B------:R-:W-:Y:S02]  /*2760*/  FSEL R84, R84, RZ, P6 ;  /* 0x000000ff54547208 */ /* 0x000fe40003000000 */
[----:B------:R-:W-:Y:S01]  /*2770*/  FSEL R109, R108, RZ, P5 ;  /* 0x000000ff6c6d7208 */ /* 0x000fe20002800000 */
[--C-:B------:R-:W-:Y:S01]  /*2780*/  FFMA.FTZ R108, R127, UR4, R112.reuse ;  /* 0x000000047f6c7c23 */ /* 0x100fe20008010070 */
[----:B------:R-:W-:Y:S01]  /*2790*/  F2FP.F16.F32.PACK_AB R86, R86, R85 ;  /* 0x000000555656723e */ /* 0x000fe200000000ff */
[----:B------:R-:W-:Y:S01]  /*27a0*/  FFMA.FTZ R85, R126, UR4, R112 ;  /* 0x000000047e557c23 */ /* 0x000fe20008010070 */
[----:B------:R-:W-:Y:S01]  /*27b0*/  F2FP.F16.F32.PACK_AB R111, R110, R111 ;  /* 0x0000006f6e6f723e */ /* 0x000fe200000000ff */
[----:B------:R-:W-:Y:S01]  /*27c0*/  FADD.FTZ R108, R125, -R108 ;  /* 0x8000006c7d6c7221 */ /* 0x000fe20000010000 */
[----:B------:R-:W-:Y:S01]  /*27d0*/  F2FP.F16.F32.PACK_AB R110, R109, R84 ;  /* 0x000000546d6e723e */ /* 0x000fe200000000ff */
[----:B------:R-:W-:Y:S01]  /*27e0*/  FADD.FTZ R109, R124, -R85 ;  /* 0x800000557c6d7221 */ /* 0x000fe20000010000 */
[--C-:B------:R-:W-:Y:S01]  /*27f0*/  FFMA.FTZ R84, R131, UR4, R112.reuse ;  /* 0x0000000483547c23 */ /* 0x100fe20008010070 */
[----:B------:R-:W-:Y:S01]  /*2800*/  FFMA.FTZ R85, R130, UR4, R112 ;  /* 0x0000000482557c23 */ /* 0x000fe20008010070 */
[----:B------:R-:W-:Y:S01]  /*2810*/  FMUL.FTZ R108, R108, UR23 ;  /* 0x000000176c6c7c20 */ /* 0x000fe20008410000 */
[----:B------:R-:W-:Y:S01]  /*2820*/  FMUL.FTZ R115, R109, UR23 ;  /* 0x000000176d737c20 */ /* 0x000fe20008410000 */
[----:B------:R-:W-:Y:S01]  /*2830*/  FADD.FTZ R84, R129, -R84 ;  /* 0x8000005481547221 */ /* 0x000fe20000010000 */
[----:B------:R-:W-:Y:S01]  /*2840*/  FADD.FTZ R85, R128, -R85 ;  /* 0x8000005580557221 */ /* 0x000fe20000010000 */
[----:B------:R-:W-:Y:S01]  /*2850*/  FMUL.FTZ R113, R108, UR12 ;  /* 0x0000000c6c717c20 */ /* 0x000fe20008410000 */
[----:B------:R-:W-:Y:S01]  /*2860*/  LOP3.LUT P6, RZ, R152, 0xff0000, RZ, 0xc0, !PT ;  /* 0x00ff000098ff7812 */ /* 0x000fe200078cc0ff */
[----:B------:R-:W-:Y:S01]  /*2870*/  FMUL.FTZ R84, R84, UR23 ;  /* 0x0000001754547c20 */ /* 0x000fe20008410000 */
[----:B------:R-:W-:Y:S01]  /*2880*/  FMUL.FTZ R109, R85, UR23 ;  /* 0x00000017556d7c20 */ /* 0x000fe20008410000 */
[----:B------:R-:W-:Y:S01]  /*2890*/  F2FP.F16.F32.PACK_AB R85, R115, R108 ;  /* 0x0000006c7355723e */ /* 0x000fe200000000ff */
[----:B------:R-:W-:Y:S01]  /*28a0*/  FMUL.FTZ R113, R113, UR22 ;  /* 0x0000001671717c20 */ /* 0x000fe20008410000 */
[----:B------:R-:W-:Y:S01]  /*28b0*/  FMUL.FTZ R108, R84, UR12 ;  /* 0x0000000c546c7c20 */ /* 0x000fe20008410000 */
[----:B------:R-:W-:Y:S01]  /*28c0*/  FMUL.FTZ R115, R115, UR12 ;  /* 0x0000000c73737c20 */ /* 0x000fe20008410000 */
[C---:B------:R-:W-:Y:S01]  /*28d0*/  F2FP.F16.F32.PACK_AB R84, R109.reuse, R114 ;  /* 0x000000726d54723e */ /* 0x040fe200000000ff */
        /* <DEDUP_REMOVED lines=11> */
[----:B------:R-:W-:-:S02]  /*2990*/  F2FP.F16.F32.PACK_AB R109, R115, R114 ;  /* 0x00000072736d723e */ /* 0x000fc400000000ff */
[----:B------:R-:W-:Y:S01]  /*29a0*/  F2FP.F16.F32.PACK_AB R108, R113, R108 ;  /* 0x0000006c716c723e */ /* 0x000fe200000000ff */
[----:B------:R-:W-:Y:S06]  /*29b0*/  BRA `(.L_x_5649) ;  /* 0x0000000000f47947 */ /* 0x000fec0003800000 */
.L_x_5648:
        /* <DEDUP_REMOVED lines=60> */
[----:B------:R-:W-:-:S07]  /*2d80*/  F2FP.F16.F32.PACK_AB R108, R113, R108 ;  /* 0x0000006c716c723e */ /* 0x000fce00000000ff */
.L_x_5649:
[----:B------:R-:W0:Y:S08]  /*2d90*/  @P0 LDC.64 R148, c[0x0][0x478] ;  /* 0x00011e00ff940b82 */ /* 0x000e300000000a00 */
[----:B------:R-:W1:Y:S01]  /*2da0*/  LDC.64 R114, c[0x0][0x468] ;  /* 0x00011a00ff727b82 */ /* 0x000e620000000a00 */
[----:B0-----:R-:W-:-:S05]  /*2db0*/  @P0 IMAD.WIDE.U32 R148, R17, 0x10, R148 ;  /* 0x0000001011940825 */ /* 0x001fca00078e0094 */
[----:B------:R2:W-:Y:S01]  /*2dc0*/  @P0 STG.E.128 desc[UR14][R148.64], R84 ;  /* 0x0000005494000986 */ /* 0x0005e2000c101d0e */
[C---:B-1----:R-:W-:Y:S01]  /*2dd0*/  IMAD.WIDE.U32 R114, R17.reuse, 0x10, R114 ;  /* 0x0000001011727825 */ /* 0x042fe200078e0072 */
[----:B------:R-:W-:-:S04]  /*2de0*/  IADD3 R17, PT, PT, R17, 0x80, RZ ;  /* 0x0000008011117810 */ /* 0x000fc80007ffe0ff */
[----:B------:R2:W-:Y:S03]  /*2df0*/  STG.E.128 desc[UR14][R114.64], R108 ;  /* 0x0000006c72007986 */ /* 0x0005e6000c101d0e */
.L_x_5647:
[----:B------:R-:W-:Y:S05]  /*2e00*/  BSYNC.RECONVERGENT B1 ;  /* 0x0000000000017941 */ /* 0x000fea0003800200 */
.L_x_5646:
        /* <DEDUP_REMOVED lines=18> */
[----:B------:R-:W-:Y:S01]  /*2f30*/  F2FP.F16.F32.PACK_AB R87, R109, R108 ;  /* 0x0000006c6d57723e */ /* 0x000fe200000000ff */
        /* <DEDUP_REMOVED lines=16> */
[----:B------:R-:W-:-:S02]  /*3040*/  F2FP.F16.F32.PACK_AB R111, R110, R111 ;  /* 0x0000006f6e6f723e */ /* 0x000fc400000000ff */
[----:B------:R-:W-:Y:S01]  /*3050*/  F2FP.F16.F32.PACK_AB R110, R109, R84 ;  /* 0x000000546d6e723e */ /* 0x000fe200000000ff */
[--C-:B------:R-:W-:Y:S01]  /*3060*/  FFMA.FTZ R109, R5, UR4, R112.reuse ;  /* 0x00000004056d7c23 */ /* 0x100fe20008010070 */
[----:B------:R-:W-:Y:S01]  /*3070*/  F2FP.F16.F32.PACK_AB R86, R86, R85 ;  /* 0x000000555656723e */ /* 0x000fe200000000ff */
        /* <DEDUP_REMOVED lines=12> */
[----:B------:R-:W-:Y:S01]  /*3140*/  F2FP.F16.F32.PACK_AB R85, R115, R112 ;  /* 0x000000707355723e */ /* 0x000fe200000000ff */
[----:B------:R-:W-:Y:S01]  /*3150*/  FMUL.FTZ R113, R113, UR22 ;  /* 0x0000001671717c20 */ /* 0x000fe20008410000 */
[----:B------:R-:W-:Y:S01]  /*3160*/  F2FP.F16.F32.PACK_AB R84, R109, R108 ;  /* 0x0000006c6d54723e */ /* 0x000fe200000000ff */
        /* <DEDUP_REMOVED lines=16> */
.L_x_5651:
        /* <DEDUP_REMOVED lines=34> */
[----:B------:R-:W-:Y:S01]  /*3490*/  F2FP.F16.F32.PACK_AB R111, R110, R111 ;  /* 0x0000006f6e6f723e */ /* 0x000fe200000000ff */
[----:B------:R-:W-:Y:S01]  /*34a0*/  FMUL.FTZ R114, R114, UR12 ;  /* 0x0000000c72727c20 */ /* 0x000fe20008410000 */
[----:B------:R-:W-:Y:S01]  /*34b0*/  F2FP.F16.F32.PACK_AB R110, R108, R109 ;  /* 0x0000006d6c6e723e */ /* 0x000fe200000000ff */
        /* <DEDUP_REMOVED lines=22> */
[----:B------:R-:W-:Y:S02]  /*3620*/  F2FP.F16.F32.PACK_AB R109, R115, R112 ;  /* 0x00000070736d723e */ /* 0x000fe400000000ff */
[----:B------:R-:W-:-:S07]  /*3630*/  F2FP.F16.F32.PACK_AB R108, R113, R108 ;  /* 0x0000006c716c723e */ /* 0x000fce00000000ff */
.L_x_5652:
[----:B------:R-:W0:Y:S08]  /*3640*/  @P0 LDC.64 R114, c[0x0][0x478] ;  /* 0x00011e00ff720b82 */ /* 0x000e300000000a00 */
[----:B------:R-:W1:Y:S01]  /*3650*/  LDC.64 R112, c[0x0][0x468] ;  /* 0x00011a00ff707b82 */ /* 0x000e620000000a00 */
[----:B0-----:R-:W-:-:S05]  /*3660*/  @P0 IMAD.WIDE.U32 R114, R17, 0x10, R114 ;  /* 0x0000001011720825 */ /* 0x001fca00078e0072 */
[----:B------:R4:W-:Y:S01]  /*3670*/  @P0 STG.E.128 desc[UR14][R114.64], R84 ;  /* 0x0000005472000986 */ /* 0x0009e2000c101d0e */
[----:B-1----:R-:W-:-:S05]  /*3680*/  IMAD.WIDE.U32 R112, R17, 0x10, R112 ;  /* 0x0000001011707825 */ /* 0x002fca00078e0070 */
[----:B------:R4:W-:Y:S01]  /*3690*/  STG.E.128 desc[UR14][R112.64], R108 ;  /* 0x0000006c70007986 */ /* 0x0009e2000c101d0e */
[----:B------:R-:W-:Y:S05]  /*36a0*/  BRA `(.L_x_5650) ;  /* 0x0000001c00707947 */ /* 0x000fea0003800000 */
.L_x_5641:
[----:B------:R-:W-:-:S04]  /*36b0*/  UISETP.NE.U32.AND UP1, UPT, UR20, URZ, UPT ;  /* 0x000000ff1400728c */ /* 0x000fc8000bf25070 */
[----:B------:R-:W-:-:S09]  /*36c0*/  UISETP.NE.AND.EX UP1, UPT, UR21, URZ, UPT, UP1 ;  /* 0x000000ff1500728c */ /* 0x000fd2000bf25310 */
[----:B------:R-:W-:Y:S05]  /*36d0*/  BRA.U UP1, `(.L_x_5653) ;  /* 0x0000000d018c7547 */ /* 0x000fea000b800000 */
[----:B------:R-:W-:Y:S01]  /*36e0*/  ISETP.GT.U32.AND P0, PT, R19, 0x7f, PT ;  /* 0x0000007f1300780c */ /* 0x000fe20003f04070 */
[----:B------:R-:W-:-:S12]  /*36f0*/  BSSY.RECONVERGENT B1, `(.L_x_5654) ;  /* 0x000004b000017945 */ /* 0x000fd80003800200 */
[----:B------:R-:W-:Y:S05]  /*3700*/  @!P0 BRA `(.L_x_5655) ;  /* 0x0000000400248947 */ /* 0x000fea0003800000 */
[--C-:B------:R-:W-:Y:S01]  /*3710*/  FFMA.FTZ R110, R135, UR4, R112.reuse ;  /* 0x00000004876e7c23 */ /* 0x100fe20008010070 */
[----:B------:R-:W-:Y:S01]  /*3720*/  FFMA.FTZ R113, R134, UR4, R112 ;  /* 0x0000000486717c23 */ /* 0x000fe20008010070 */
[--C-:B------:R-:W-:Y:S01]  /*3730*/  HADD2.F32 R108, -RZ, R91.reuse.H0_H0 ;  /* 0x2000005bff6c7230 */ /* 0x100fe20000004100 */
[----:B------:R-:W-:Y:S01]  /*3740*/  ISETP.GE.U32.AND P0, PT, R154, RZ, PT ;  /* 0x000000ff9a00720c */ /* 0x000fe20003f06070 */
[----:B------:R-:W-:Y:S01]  /*3750*/  FADD.FTZ R111, R133, -R110 ;  /* 0x8000006e856f7221 */ /* 0x000fe20000010000 */
[----:B------:R-:W-:Y:S02]  /*3760*/  HADD2.F32 R109, -RZ, R91.H1_H1 ;  /* 0x3000005bff6d7230 */ /* 0x000fe40000004100 */
[----:B------:R-:W-:Y:S01]  /*3770*/  FADD.FTZ R114, R132, -R113 ;  /* 0x8000007184727221 */ /* 0x000fe20000010000 */
[----:B------:R-:W-:Y:S01]  /*3780*/  LOP3.LUT P5, RZ, R155, 0xff0000, RZ, 0xc0, !PT ;  /* 0x00ff00009bff7812 */ /* 0x000fe200078ac0ff */
[----:B------:R-:W-:Y:S01]  /*3790*/  FFMA.FTZ R110, R111, UR23, R108 ;  /* 0x000000176f6e7c23 */ /* 0x000fe2000801006c */
[--C-:B------:R-:W-:Y:S01]  /*37a0*/  FFMA.FTZ R108, R139, UR4, R112.reuse ;  /* 0x000000048b6c7c23 */ /* 0x100fe20008010070 */
[----:B------:R-:W-:Y:S01]  /*37b0*/  FFMA.FTZ R111, R114, UR23, R109 ;  /* 0x00000017726f7c23 */ /* 0x000fe2000801006d */
[----:B------:R-:W-:Y:S01]  /*37c0*/  FFMA.FTZ R109, R138, UR4, R112 ;  /* 0x000000048a6d7c23 */ /* 0x000fe20008010070 */
[----:B------:R-:W-:Y:S01]  /*37d0*/  FMUL.FTZ R110, R110, UR12 ;  /* 0x0000000c6e6e7c20 */ /* 0x000fe20008410000 */
[----:B------:R-:W-:Y:S01]  /*37e0*/  FADD.FTZ R113, R137, -R108 ;  /* 0x8000006c89717221 */ /* 0x000fe20000010000 */
[----:B------:R-:W-:-:S02]  /*37f0*/  HADD2.F32 R108, -RZ, R90.H0_H0 ;  /* 0x2000005aff6c7230 */ /* 0x000fc40000004100 */
[----:B------:R-:W-:Y:S01]  /*3800*/  FADD.FTZ R114, R136, -R109 ;  /* 0x8000006d88727221 */ /* 0x000fe20000010000 */
[----:B------:R-:W-:Y:S02]  /*3810*/  HADD2.F32 R109, -RZ, R90.H1_H1 ;  /* 0x3000005aff6d7230 */ /* 0x000fe40000004100 */
[----:B------:R-:W-:Y:S01]  /*3820*/  FMUL.FTZ R111, R111, UR12 ;  /* 0x0000000c6f6f7c20 */ /* 0x000fe20008410000 */
[----:B------:R-:W-:Y:S01]  /*3830*/  FMUL.FTZ R110, R110, UR22 ;  /* 0x000000166e6e7c20 */ /* 0x000fe20008410000 */
[----:B------:R-:W-:Y:S01]  /*3840*/  FFMA.FTZ R108, R113, UR23, R108 ;  /* 0x00000017716c7c23 */ /* 0x000fe2000801006c */
[----:B------:R-:W-:Y:S01]  /*3850*/  ISETP.GE.U32.AND.EX P0, PT, R155, 0x1000000, PT, P0 ;  /* 0x010000009b00780c */ /* 0x000fe20003f06100 */
        /* <DEDUP_REMOVED lines=10> */
[----:B------:R-:W-:Y:S02]  /*3900*/  FSEL R108, R108, RZ, P1 ;  /* 0x000000ff6c6c7208 */ /* 0x000fe40000800000 */
[----:B------:R-:W-:Y:S02]  /*3910*/  FSEL R109, R109, RZ, P6 ;  /* 0x000000ff6d6d7208 */ /* 0x000fe40003000000 */
[----:B------:R-:W-:Y:S02]  /*3920*/  F2FP.F16.F32.PACK_AB R111, R111, R110 ;  /* 0x0000006e6f6f723e */ /* 0x000fe400000000ff */
[----:B------:R-:W-:Y:S01]  /*3930*/  F2FP.F16.F32.PACK_AB R110, R109, R108 ;  /* 0x0000006c6d6e723e */ /* 0x000fe200000000ff */
[--C-:B------:R-:W-:Y:S01]  /*3940*/  FFMA.FTZ R108, R143, UR4, R112.reuse ;  /* 0x000000048f6c7c23 */ /* 0x100fe20008010070 */
[----:B------:R-:W-:Y:S01]  /*3950*/  FFMA.FTZ R109, R142, UR4, R112 ;  /* 0x000000048e6d7c23 */ /* 0x000fe20008010070 */
[----:B------:R-:W-:Y:S02]  /*3960*/  LOP3.LUT P5, RZ, R154, 0xff0000, RZ, 0xc0, !PT ;  /* 0x00ff00009aff7812 */ /* 0x000fe400078ac0ff */
[----:B------:R-:W-:Y:S01]  /*3970*/  FADD.FTZ R113, R141, -R108 ;  /* 0x8000006c8d717221 */ /* 0x000fe20000010000 */
[----:B------:R-:W-:Y:S01]  /*3980*/  FADD.FTZ R148, R140, -R109 ;  /* 0x8000006d8c947221 */ /* 0x000fe20000010000 */
[--C-:B------:R-:W-:Y:S01]  /*3990*/  HADD2.F32 R108, -RZ, R89.reuse.H0_H0 ;  /* 0x20000059ff6c7230 */ /* 0x100fe20000004100 */
[C---:B------:R-:W-:Y:S01]  /*39a0*/  LOP3.LUT P6, RZ, R154.reuse, 0xff000000, RZ, 0xc0, !PT ;  /* 0xff0000009aff7812 */ /* 0x040fe200078cc0ff */
[----:B------:R-:W-:Y:S01]  /*39b0*/  HADD2.F32 R109, -RZ, R89.H1_H1 ;  /* 0x30000059ff6d7230 */ /* 0x000fe20000004100 */
[----:B------:R-:W-:-:S02]  /*39c0*/  LOP3.LUT P1, RZ, R154, 0xff00, RZ, 0xc0, !PT ;  /* 0x0000ff009aff7812 */ /* 0x000fc4000782c0ff */
[----:B------:R-:W-:Y:S01]  /*39d0*/  FFMA.FTZ R113, R113, UR23, R108 ;  /* 0x0000001771717c23 */ /* 0x000fe2000801006c */
[--C-:B------:R-:W-:Y:S01]  /*39e0*/  FFMA.FTZ R108, R147, UR4, R112.reuse ;  /* 0x00000004936c7c23 */ /* 0x100fe20008010070 */
[----:B------:R-:W-:Y:S01]  /*39f0*/  FFMA.FTZ R148, R148, UR23, R109 ;  /* 0x0000001794947c23 */ /* 0x000fe2000801006d */
[----:B------:R-:W-:Y:S01]  /*3a00*/  FFMA.FTZ R109, R146, UR4, R112 ;  /* 0x00000004926d7c23 */ /* 0x000fe20008010070 */
[----:B------:R-:W-:Y:S01]  /*3a10*/  FMUL.FTZ R113, R113, UR12 ;  /* 0x0000000c71717c20 */ /* 0x000fe20008410000 */
[----:B------:R-:W-:Y:S01]  /*3a20*/  FADD.FTZ R115, R145, -R108 ;  /* 0x8000006c91737221 */ /* 0x000fe20000010000 */
[--C-:B------:R-:W-:Y:S02]  /*3a30*/  HADD2.F32 R108, -RZ, R88.reuse.H0_H0 ;  /* 0x20000058ff6c7230 */ /* 0x100fe40000004100 */
[----:B------:R-:W-:Y:S01]  /*3a40*/  FADD.FTZ R114, R144, -R109 ;  /* 0x8000006d90727221 */ /* 0x000fe20000010000 */
[----:B------:R-:W-:Y:S02]  /*3a50*/  HADD2.F32 R109, -RZ, R88.H1_H1 ;  /* 0x30000058ff6d7230 */ /* 0x000fe40000004100 */
[----:B------:R-:W-:Y:S01]  /*3a60*/  FMUL.FTZ R148, R148, UR12 ;  /* 0x0000000c94947c20 */ /* 0x000fe20008410000 */
[----:B------:R-:W-:Y:S01]  /*3a70*/  FMUL.FTZ R113, R113, UR22 ;  /* 0x0000001671717c20 */ /* 0x000fe20008410000 */
[----:B------:R-:W-:Y:S01]  /*3a80*/  FFMA.FTZ R108, R115, UR23, R108 ;  /* 0x00000017736c7c23 */ /* 0x000fe2000801006c */
[----:B------:R-:W-:Y:S01]  /*3a90*/  LOP3.LUT P0, RZ, R154, 0xff, RZ, 0xc0, !PT ;  /* 0x000000ff9aff7812 */ /* 0x000fe2000780c0ff */
[----:B------:R-:W-:Y:S01]  /*3aa0*/  FFMA.FTZ R109, R114, UR23, R109 ;  /* 0x00000017726d7c23 */ /* 0x000fe2000801006d */
[----:B------:R-:W-:Y:S01]  /*3ab0*/  FMUL.FTZ R149, R148, UR22 ;  /* 0x0000001694957c20 */ /* 0x000fe20008410000 */
[----:B------:R-:W0:Y:S01]  /*3ac0*/  LDC.64 R114, c[0x0][0x468] ;  /* 0x00011a00ff727b82 */ /* 0x000e220000000a00 */
[----:B------:R-:W-:Y:S01]  /*3ad0*/  FMUL.FTZ R108, R108, UR12 ;  /* 0x0000000c6c6c7c20 */ /* 0x000fe20008410000 */
[----:B------:R-:W-:Y:S01]  /*3ae0*/  FMUL.FTZ R109, R109, UR12 ;  /* 0x0000000c6d6d7c20 */ /* 0x000fe20008410000 */
[----:B------:R-:W-:-:S02]  /*3af0*/  FSEL R148, R113, RZ, P5 ;  /* 0x000000ff71947208 */ /* 0x000fc40002800000 */
[----:B------:R-:W-:Y:S01]  /*3b00*/  FMUL.FTZ R108, R108, UR22 ;  /* 0x000000166c6c7c20 */ /* 0x000fe20008410000 */
[----:B------:R-:W-:Y:S01]  /*3b10*/  FMUL.FTZ R109, R109, UR22 ;  /* 0x000000166d6d7c20 */ /* 0x000fe20008410000 */
[----:B------:R-:W-:-:S03]  /*3b20*/  FSEL R149, R149, RZ, P6 ;  /* 0x000000ff95957208 */ /* 0x000fc60003000000 */
[----:B------:R-:W-:Y:S02]  /*3b30*/  FSEL R108, R108, RZ, P0 ;  /* 0x000000ff6c6c7208 */ /* 0x000fe40000000000 */
[----:B------:R-:W-:Y:S02]  /*3b40*/  FSEL R113, R109, RZ, P1 ;  /* 0x000000ff6d717208 */ /* 0x000fe40000800000 */
[----:B------:R-:W-:Y:S02]  /*3b50*/  F2FP.F16.F32.PACK_AB R109, R149, R148 ;  /* 0x00000094956d723e */ /* 0x000fe400000000ff */
[----:B------:R-:W-:Y:S01]  /*3b60*/  F2FP.F16.F32.PACK_AB R108, R113, R108 ;  /* 0x0000006c716c723e */ /* 0x000fe200000000ff */
[C---:B0-----:R-:W-:Y:S01]  /*3b70*/  IMAD.WIDE.U32 R114, R17.reuse, 0x10, R114 ;  /* 0x0000001011727825 */ /* 0x041fe200078e0072 */
[----:B------:R-:W-:-:S04]  /*3b80*/  IADD3 R17, PT, PT, R17, 0x80, RZ ;  /* 0x0000008011117810 */ /* 0x000fc80007ffe0ff */
[----:B------:R0:W-:Y:S03]  /*3b90*/  STG.E.128 desc[UR14][R114.64], R108 ;  /* 0x0000006c72007986 */ /* 0x0001e6000c101d0e */
.L_x_5655:
[----:B------:R-:W-:Y:S05]  /*3ba0*/  BSYNC.RECONVERGENT B1 ;  /* 0x0000000000017941 */ /* 0x000fea0003800200 */
.L_x_5654:
[----:B------:R-:W-:Y:S04]  /*3bb0*/  BSSY.RECONVERGENT B1, `(.L_x_5656) ;  /* 0x000004b000017945 */ /* 0x000fe80003800200 */
[----:B------:R-:W-:Y:S05]  /*3bc0*/  @!P3 BRA `(.L_x_5657) ;  /* 0x000000040024b947 */ /* 0x000fea0003800000 */
[--C-:B0-----:R-:W-:Y:S01]  /*3bd0*/  FFMA.FTZ R109, R119, UR4, R112.reuse ;  /* 0x00000004776d7c23 */ /* 0x101fe20008010070 */
        /* <DEDUP_REMOVED lines=72> */
.L_x_5657:
[----:B------:R-:W-:Y:S05]  /*4060*/  BSYNC.RECONVERGENT B1 ;  /* 0x0000000000017941 */ /* 0x000fea0003800200 */
.L_x_5656:
[----:B------:R-:W-:Y:S05]  /*4070*/  @!P4 BRA `(.L_x_5650) ;  /* 0x0000001000fcc947 */ /* 0x000fea0003800000 */
[--C-:B01----:R-:W-:Y:S01]  /*4080*/  FFMA.FTZ R109, R15, UR4, R112.reuse ;  /* 0x000000040f6d7c23 */ /* 0x103fe20008010070 */
[----:B------:R-:W-:Y:S01]  /*4090*/  FFMA.FTZ R113, R18, UR4, R112 ;  /* 0x0000000412717c23 */ /* 0x000fe20008010070 */
[--C-:B------:R-:W-:Y:S01]  /*40a0*/  HADD2.F32 R108, -RZ, R107.reuse.H0_H0 ;  /* 0x2000006bff6c7230 */ /* 0x100fe20000004100 */
[----:B------:R-:W-:Y:S01]  /*40b0*/  ISETP.GE.U32.AND P0, PT, R150, RZ, PT ;  /* 0x000000ff9600720c */ /* 0x000fe20003f06070 */
[----:B------:R-:W-:Y:S01]  /*40c0*/  FADD.FTZ R111, R14, -R109 ;  /* 0x8000006d0e6f7221 */ /* 0x000fe20000010000 */
[----:B------:R-:W-:Y:S02]  /*40d0*/  HADD2.F32 R109, -RZ, R107.H1_H1 ;  /* 0x3000006bff6d7230 */ /* 0x000fe40000004100 */
[----:B------:R-:W-:Y:S01]  /*40e0*/  FADD.FTZ R114, R16, -R113 ;  /* 0x8000007110727221 */ /* 0x000fe20000010000 */
[----:B------:R-:W-:Y:S01]  /*40f0*/  ISETP.GE.U32.AND.EX P0, PT, R151, 0x1000000, PT, P0 ;  /* 0x010000009700780c */ /* 0x000fe20003f06100 */
        /* <DEDUP_REMOVED lines=22> */
[----:B------:R-:W-:Y:S01]  /*4260*/  LOP3.LUT P0, RZ, R151, 0xff00, RZ, 0xc0, !PT ;  /* 0x0000ff0097ff7812 */ /* 0x000fe2000780c0ff */
[--C-:B------:R-:W-:Y:S01]  /*4270*/  FFMA.FTZ R113, R5, UR4, R112.reuse ;  /* 0x0000000405717c23 */ /* 0x100fe20008010070 */
[----:B------:R-:W-:Y:S01]  /*4280*/  FSEL R108, R108, RZ, P1 ;  /* 0x000000ff6c6c7208 */ /* 0x000fe20000800000 */
[----:B------:R-:W-:Y:S01]  /*4290*/  FFMA.FTZ R148, R6, UR4, R112 ;  /* 0x0000000406947c23 */ /* 0x000fe20008010070 */
[----:B------:R-:W-:Y:S01]  /*42a0*/  FSEL R109, R109, RZ, P0 ;  /* 0x000000ff6d6d7208 */ /* 0x000fe20000000000 */
[----:B------:R-:W-:Y:S01]  /*42b0*/  FADD.FTZ R113, R8, -R113 ;  /* 0x8000007108717221 */ /* 0x000fe20000010000 */
[----:B------:R-:W-:Y:S01]  /*42c0*/  F2FP.F16.F32.PACK_AB R111, R111, R110 ;  /* 0x0000006e6f6f723e */ /* 0x000fe200000000ff */
[----:B------:R-:W-:Y:S01]  /*42d0*/  FADD.FTZ R115, R9, -R148 ;  /* 0x8000009409737221 */ /* 0x000fe20000010000 */
[----:B------:R-:W-:Y:S01]  /*42e0*/  F2FP.F16.F32.PACK_AB R110, R109, R108 ;  /* 0x0000006c6d6e723e */ /* 0x000fe200000000ff */
[----:B------:R-:W-:-:S02]  /*42f0*/  HADD2.F32 R108, -RZ, R105.H0_H0 ;  /* 0x20000069ff6c7230 */ /* 0x000fc40000004100 */
[--C-:B------:R-:W-:Y:S01]  /*4300*/  FFMA.FTZ R109, R3, UR4, R112.reuse ;  /* 0x00000004036d7c23 */ /* 0x100fe20008010070 */
[----:B------:R-:W-:Y:S01]  /*4310*/  FFMA.FTZ R112, R2, UR4, R112 ;  /* 0x0000000402707c23 */ /* 0x000fe20008010070 */
[----:B------:R-:W-:Y:S01]  /*4320*/  LOP3.LUT P6, RZ, R150, 0xff000000, RZ, 0xc0, !PT ;  /* 0xff00000096ff7812 */ /* 0x000fe200078cc0ff */
[----:B------:R-:W-:Y:S01]  /*4330*/  FFMA.FTZ R114, R113, UR23, R108 ;  /* 0x0000001771727c23 */ /* 0x000fe2000801006c */
[----:B------:R-:W-:Y:S02]  /*4340*/  HADD2.F32 R108, -RZ, R105.H1_H1 ;  /* 0x30000069ff6c7230 */ /* 0x000fe40000004100 */
[----:B------:R-:W-:Y:S01]  /*4350*/  FADD.FTZ R113, R4, -R109 ;  /* 0x8000006d04717221 */ /* 0x000fe20000010000 */
[----:B------:R-:W-:Y:S01]  /*4360*/  FADD.FTZ R112, R7, -R112 ;  /* 0x8000007007707221 */ /* 0x000fe20000010000 */
[--C-:B------:R-:W-:Y:S02]  /*4370*/  HADD2.F32 R109, -RZ, R104.reuse.H1_H1 ;  /* 0x30000068ff6d7230 */ /* 0x100fe40000004100 */
[----:B------:R-:W-:Y:S01]  /*4380*/  FMUL.FTZ R114, R114, UR12 ;  /* 0x0000000c72727c20 */ /* 0x000fe20008410000 */
[----:B------:R-:W-:Y:S01]  /*4390*/  FFMA.FTZ R115, R115, UR23, R108 ;  /* 0x0000001773737c23 */ /* 0x000fe2000801006c */
[----:B------:R-:W-:Y:S01]  /*43a0*/  HADD2.F32 R108, -RZ, R104.H0_H0 ;  /* 0x20000068ff6c7230 */ /* 0x000fe20000004100 */
[----:B------:R-:W-:Y:S01]  /*43b0*/  LOP3.LUT P5, RZ, R150, 0xff0000, RZ, 0xc0, !PT ;  /* 0x00ff000096ff7812 */ /* 0x000fe200078ac0ff */
[----:B------:R-:W-:Y:S01]  /*43c0*/  FFMA.FTZ R109, R112, UR23, R109 ;  /* 0x00000017706d7c23 */ /* 0x000fe2000801006d */
[----:B------:R-:W-:Y:S01]  /*43d0*/  FMUL.FTZ R115, R115, UR12 ;  /* 0x0000000c73737c20 */ /* 0x000fe20008410000 */
[----:B------:R-:W-:Y:S01]  /*43e0*/  FMUL.FTZ R114, R114, UR22 ;  /* 0x0000001672727c20 */ /* 0x000fe20008410000 */
[----:B------:R-:W-:Y:S01]  /*43f0*/  FFMA.FTZ R108, R113, UR23, R108 ;  /* 0x00000017716c7c23 */ /* 0x000fe2000801006c */
[----:B------:R-:W-:Y:S01]  /*4400*/  FMUL.FTZ R109, R109, UR12 ;  /* 0x0000000c6d6d7c20 */ /* 0x000fe20008410000 */
[----:B------:R-:W0:Y:S01]  /*4410*/  LDC.64 R112, c[0x0][0x468] ;  /* 0x00011a00ff707b82 */ /* 0x000e220000000a00 */
[----:B------:R-:W-:Y:S01]  /*4420*/  FMUL.FTZ R115, R115, UR22 ;  /* 0x0000001673737c20 */ /* 0x000fe20008410000 */
[----:B------:R-:W-:Y:S01]  /*4430*/  FMUL.FTZ R108, R108, UR12 ;  /* 0x0000000c6c6c7c20 */ /* 0x000fe20008410000 */
[----:B------:R-:W-:Y:S01]  /*4440*/  FMUL.FTZ R109, R109, UR22 ;  /* 0x000000166d6d7c20 */ /* 0x000fe20008410000 */
[----:B------:R-:W-:-:S02]  /*4450*/  LOP3.LUT P1, RZ, R150, 0xff00, RZ, 0xc0, !PT ;  /* 0x0000ff0096ff7812 */ /* 0x000fc4000782c0ff */
[----:B------:R-:W-:Y:S01]  /*4460*/  FMUL.FTZ R108, R108, UR22 ;  /* 0x000000166c6c7c20 */ /* 0x000fe20008410000 */
[----:B------:R-:W-:Y:S02]  /*4470*/  LOP3.LUT P0, RZ, R150, 0xff, RZ, 0xc0, !PT ;  /* 0x000000ff96ff7812 */ /* 0x000fe4000780c0ff */
[----:B------:R-:W-:Y:S02]  /*4480*/  FSEL R149, R115, RZ, P6 ;  /* 0x000000ff73957208 */ /* 0x000fe40003000000 */
[----:B------:R-:W-:Y:S02]  /*4490*/  FSEL R114, R114, RZ, P5 ;  /* 0x000000ff72727208 */ /* 0x000fe40002800000 */
[----:B------:R-:W-:Y:S02]  /*44a0*/  FSEL R115, R109, RZ, P1 ;  /* 0x000000ff6d737208 */ /* 0x000fe40000800000 */
[----:B------:R-:W-:Y:S02]  /*44b0*/  FSEL R108, R108, RZ, P0 ;  /* 0x000000ff6c6c7208 */ /* 0x000fe40000000000 */
[----:B------:R-:W-:-:S02]  /*44c0*/  F2FP.F16.F32.PACK_AB R109, R149, R114 ;  /* 0x00000072956d723e */ /* 0x000fc400000000ff */
[----:B------:R-:W-:Y:S01]  /*44d0*/  F2FP.F16.F32.PACK_AB R108, R115, R108 ;  /* 0x0000006c736c723e */ /* 0x000fe200000000ff */
[----:B0-----:R-:W-:-:S05]  /*44e0*/  IMAD.WIDE.U32 R112, R17, 0x10, R112 ;  /* 0x0000001011707825 */ /* 0x001fca00078e0070 */
[----:B------:R3:W-:Y:S01]  /*44f0*/  STG.E.128 desc[UR14][R112.64], R108 ;  /* 0x0000006c70007986 */ /* 0x0007e2000c101d0e */
[----:B------:R-:W-:Y:S05]  /*4500*/  BRA `(.L_x_5650) ;  /* 0x0000000c00d87947 */ /* 0x000fea0003800000 */
.L_x_5653:
[----:B------:R-:W-:Y:S04]  /*4510*/  BSSY.RECONVERGENT B1, `(.L_x_5658) ;  /* 0x0000052000017945 */ /* 0x000fe80003800200 */
[----:B------:R-:W-:Y:S05]  /*4520*/  @!P2 BRA `(.L_x_5659) ;  /* 0x000000040040a947 */ /* 0x000fea0003800000 */
[--C-:B------:R-:W-:Y:S01]  /*4530*/  FFMA.FTZ R84, R139, UR4, R112.reuse ;  /* 0x000000048b547c23 */ /* 0x100fe20008010070 */
[----:B------:R-:W-:Y:S01]  /*4540*/  FFMA.FTZ R85, R138, UR4, R112 ;  /* 0x000000048a557c23 */ /* 0x000fe20008010070 */
[--C-:B------:R-:W-:Y:S01]  /*4550*/  HADD2.F32 R111, -RZ, R90.reuse.H0_H0 ;  /* 0x2000005aff6f7230 */ /* 0x100fe20000004100 */
[----:B------:R-:W0:Y:S01]  /*4560*/  LDC.64 R108, c[0x0][0x478] ;  /* 0x00011e00ff6c7b82 */ /* 0x000e220000000a00 */
[----:B------:R-:W-:Y:S02]  /*4570*/  HADD2.F32 R114, -RZ, R90.H1_H1 ;  /* 0x3000005aff727230 */ /* 0x000fe40000004100 */
[----:B------:R-:W-:Y:S01]  /*4580*/  FADD.FTZ R84, R137, -R84 ;  /* 0x8000005489547221 */ /* 0x000fe20000010000 */
[----:B------:R-:W-:Y:S01]  /*4590*/  FADD.FTZ R85, R136, -R85 ;  /* 0x8000005588557221 */ /* 0x000fe20000010000 */
[--C-:B------:R-:W-:Y:S02]  /*45a0*/  HADD2.F32 R113, -RZ, R89.reuse.H0_H0 ;  /* 0x20000059ff717230 */ /* 0x100fe40000004100 */
[----:B------:R-:W-:Y:S01]  /*45b0*/  FFMA.FTZ R86, R135, UR4, R112 ;  /* 0x0000000487567c23 */ /* 0x000fe20008010070 */
[----:B------:R-:W-:Y:S01]  /*45c0*/  FFMA.FTZ R111, R84, UR23, R111 ;  /* 0x00000017546f7c23 */ /* 0x000fe2000801006f */
[----:B------:R-:W-:Y:S01]  /*45d0*/  FFMA.FTZ R114, R85, UR23, R114 ;  /* 0x0000001755727c23 */ /* 0x000fe20008010072 */
[--C-:B------:R-:W-:Y:S01]  /*45e0*/  FFMA.FTZ R84, R143, UR4, R112.reuse ;  /* 0x000000048f547c23 */ /* 0x100fe20008010070 */
[----:B------:R-:W-:Y:S01]  /*45f0*/  FFMA.FTZ R85, R142, UR4, R112 ;  /* 0x000000048e557c23 */ /* 0x000fe20008010070 */
[----:B------:R-:W-:-:S02]  /*4600*/  HADD2.F32 R148, -RZ, R89.H1_H1 ;  /* 0x30000059ff947230 */ /* 0x000fc40000004100 */
[----:B------:R-:W-:Y:S01]  /*4610*/  FFMA.FTZ R87, R134, UR4, R112 ;  /* 0x0000000486577c23 */ /* 0x000fe20008010070 */
[----:B------:R-:W-:Y:S01]  /*4620*/  FADD.FTZ R84, R141, -R84 ;  /* 0x800000548d547221 */ /* 0x000fe20000010000 */
[----:B------:R-:W-:Y:S01]  /*4630*/  FADD.FTZ R85, R140, -R85 ;  /* 0x800000558c557221 */ /* 0x000fe20000010000 */
[--C-:B------:R-:W-:Y:S02]  /*4640*/  HADD2.F32 R115, -RZ, R91.reuse.H0_H0 ;  /* 0x2000005bff737230 */ /* 0x100fe40000004100 */
[----:B------:R-:W-:Y:S01]  /*4650*/  FADD.FTZ R86, R133, -R86 ;  /* 0x8000005685567221 */ /* 0x000fe20000010000 */
[----:B------:R-:W-:Y:S02]  /*4660*/  HADD2.F32 R110, -RZ, R91.H1_H1 ;  /* 0x3000005bff6e7230 */ /* 0x000fe40000004100 */
[----:B------:R-:W-:Y:S01]  /*4670*/  FADD.FTZ R87, R132, -R87 ;  /* 0x8000005784577221 */ /* 0x000fe20000010000 */
[----:B------:R-:W-:Y:S01]  /*4680*/  FFMA.FTZ R113, R84, UR23, R113 ;  /* 0x0000001754717c23 */ /* 0x000fe20008010071 */
        /* <DEDUP_REMOVED lines=9> */
[----:B------:R-:W-:Y:S01]  /*4720*/  F2FP.F16.F32.PACK_AB R87, R110, R115 ;  /* 0x000000736e57723e */ /* 0x000fe200000000ff */
[----:B------:R-:W-:Y:S01]  /*4730*/  FFMA.FTZ R149, R84, UR23, R149 ;  /* 0x0000001754957c23 */ /* 0x000fe20008010095 */
[----:B------:R-:W-:Y:S01]  /*4740*/  FMUL.FTZ R115, R115, UR12 ;  /* 0x0000000c73737c20 */ /* 0x000fe20008410000 */
[----:B------:R-:W-:Y:S01]  /*4750*/  FFMA.FTZ R156, R85, UR23, R156 ;  /* 0x00000017559c7c23 */ /* 0x000fe2000801009c */
[----:B------:R-:W-:Y:S01]  /*4760*/  FMUL.FTZ R110, R110, UR12 ;  /* 0x0000000c6e6e7c20 */ /* 0x000fe20008410000 */
[----:B------:R-:W-:Y:S01]  /*4770*/  ISETP.GE.U32.AND P0, PT, R154, RZ, PT ;  /* 0x000000ff9a00720c */ /* 0x000fe20003f06070 */
[----:B0-----:R-:W-:Y:S01]  /*4780*/  IMAD.WIDE.U32 R108, R17, 0x10, R108 ;  /* 0x00000010116c7825 */ /* 0x001fe200078e006c */
[----:B------:R-:W-:-:S03]  /*4790*/  F2FP.F16.F32.PACK_AB R86, R114, R111 ;  /* 0x0000006f7256723e */ /* 0x000fc600000000ff */
[----:B------:R-:W-:Y:S01]  /*47a0*/  FMUL.FTZ R111, R111, UR12 ;  /* 0x0000000c6f6f7c20 */ /* 0x000fe20008410000 */
[----:B------:R-:W-:Y:S01]  /*47b0*/  F2FP.F16.F32.PACK_AB R85, R148, R113 ;  /* 0x000000719455723e */ /* 0x000fe200000000ff */
[----:B------:R-:W-:Y:S01]  /*47c0*/  FMUL.FTZ R115, R115, UR22 ;  /* 0x0000001673737c20 */ /* 0x000fe20008410000 */
[----:B------:R-:W-:Y:S01]  /*47d0*/  F2FP.F16.F32.PACK_AB R84, R156, R149 ;  /* 0x000000959c54723e */ /* 0x000fe200000000ff */
[----:B------:R-:W-:Y:S01]  /*47e0*/  FMUL.FTZ R114, R114, UR12 ;  /* 0x0000000c72727c20 */ /* 0x000fe20008410000 */
[C---:B------:R-:W-:Y:S01]  /*47f0*/  LOP3.LUT P5, RZ, R155.reuse, 0xff0000, RZ, 0xc0, !PT ;  /* 0x00ff00009bff7812 */ /* 0x040fe200078ac0ff */
[----:B------:R-:W-:Y:S01]  /*4800*/  FMUL.FTZ R110, R110, UR22 ;  /* 0x000000166e6e7c20 */ /* 0x000fe20008410000 */
[----:B------:R-:W-:Y:S01]  /*4810*/  ISETP.GE.U32.AND.EX P0, PT, R155, 0x1000000, PT, P0 ;  /* 0x010000009b00780c */ /* 0x000fe20003f06100 */
[----:B------:R-:W-:Y:S01]  /*4820*/  FMUL.FTZ R111, R111, UR22 ;  /* 0x000000166f6f7c20 */ /* 0x000fe20008410000 */
[----:B------:R0:W-:Y:S01]  /*4830*/  STG.E.128 desc[UR14][R108.64], R84 ;  /* 0x000000546c007986 */ /* 0x0001e2000c101d0e */
        /* <DEDUP_REMOVED lines=13> */
[----:B0-----:R-:W-:-:S02]  /*4910*/  FSEL R108, R110, RZ, P0 ;  /* 0x000000ff6e6c7208 */ /* 0x001fc40000000000 */
[----:B------:R-:W-:Y:S02]  /*4920*/  FSEL R110, R111, RZ, P1 ;  /* 0x000000ff6f6e7208 */ /* 0x000fe40000800000 */
[----:B------:R-:W-:Y:S02]  /*4930*/  FSEL R109, R114, RZ, P6 ;  /* 0x000000ff726d7208 */ /* 0x000fe40003000000 */
[----:B------:R-:W-:Y:S02]  /*4940*/  F2FP.F16.F32.PACK_AB R111, R108, R115 ;  /* 0x000000736c6f723e */ /* 0x000fe400000000ff */
[----:B------:R-:W0:Y:S01]  /*4950*/  LDC.64 R114, c[0x0][0x468] ;  /* 0x00011a00ff727b82 */ /* 0x000e220000000a00 */
[C---:B------:R-:W-:Y:S02]  /*4960*/  LOP3.LUT P6, RZ, R154.reuse, 0xff000000, RZ, 0xc0, !PT ;  /* 0xff0000009aff7812 */ /* 0x040fe400078cc0ff */
[C---:B------:R-:W-:Y:S02]  /*4970*/  LOP3.LUT P0, RZ, R154.reuse, 0xff, RZ, 0xc0, !PT ;  /* 0x000000ff9aff7812 */ /* 0x040fe4000780c0ff */
[----:B------:R-:W-:-:S02]  /*4980*/  LOP3.LUT P1, RZ, R154, 0xff00, RZ, 0xc0, !PT ;  /* 0x0000ff009aff7812 */ /* 0x000fc4000782c0ff */
[----:B------:R-:W-:Y:S02]  /*4990*/  F2FP.F16.F32.PACK_AB R110, R109, R110 ;  /* 0x0000006e6d6e723e */ /* 0x000fe400000000ff */
[----:B------:R-:W-:Y:S02]  /*49a0*/  FSEL R109, R113, RZ, P5 ;  /* 0x000000ff716d7208 */ /* 0x000fe40002800000 */
[----:B------:R-:W-:Y:S02]  /*49b0*/  FSEL R148, R148, RZ, P6 ;  /* 0x000000ff94947208 */ /* 0x000fe40003000000 */
[----:B------:R-:W-:Y:S02]  /*49c0*/  FSEL R108, R149, RZ, P0 ;  /* 0x000000ff956c7208 */ /* 0x000fe40000000000 */
[----:B------:R-:W-:Y:S02]  /*49d0*/  FSEL R113, R156, RZ, P1 ;  /* 0x000000ff9c717208 */ /* 0x000fe40000800000 */
[----:B------:R-:W-:-:S02]  /*49e0*/  F2FP.F16.F32.PACK_AB R109, R148, R109 ;  /* 0x0000006d946d723e */ /* 0x000fc400000000ff */
[----:B------:R-:W-:Y:S01]  /*49f0*/  F2FP.F16.F32.PACK_AB R108, R113, R108 ;  /* 0x0000006c716c723e */ /* 0x000fe200000000ff */
[C---:B0-----:R-:W-:Y:S01]  /*4a00*/  IMAD.WIDE.U32 R114, R17.reuse, 0x10, R114 ;  /* 0x0000001011727825 */ /* 0x041fe200078e0072 */
[----:B------:R-:W-:-:S04]  /*4a10*/  IADD3 R17, PT, PT, R17, 0x80, RZ ;  /* 0x0000008011117810 */ /* 0x000fc80007ffe0ff */
[----:B------:R0:W-:Y:S03]  /*4a20*/  STG.E.128 desc[UR14][R114.64], R108 ;  /* 0x0000006c72007986 */ /* 0x0001e6000c101d0e */
.L_x_5659:
[----:B------:R-:W-:Y:S05]  /*4a30*/  BSYNC.RECONVERGENT B1 ;  /* 0x0000000000017941 */ /* 0x000fea0003800200 */
.L_x_5658:
[----:B------:R-:W-:Y:S04]  /*4a40*/  BSSY.RECONVERGENT B1, `(.L_x_5660) ;  /* 0x0000052000017945 */ /* 0x000fe80003800200 */
[----:B------:R-:W-:Y:S05]  /*4a50*/  @!P3 BRA `(.L_x_5661) ;  /* 0x000000040040b947 */ /* 0x000fea0003800000 */
[--C-:B------:R-:W-:Y:S01]  /*4a60*/  FFMA.FTZ R87, R119, UR4, R112.reuse ;  /* 0x0000000477577c23 */ /* 0x100fe20008010070 */
[--C-:B0-----:R-:W-:Y:S01]  /*4a70*/  FFMA.FTZ R110, R120, UR4, R112.reuse ;  /* 0x00000004786e7c23 */ /* 0x101fe20008010070 */
[----:B------:R-:W-:Y:S01]  /*4a80*/  FFMA.FTZ R85, R123, UR4, R112 ;  /* 0x000000047b557c23 */ /* 0x000fe20008010070 */
[--C-:B------:R-:W-:Y:S02]  /*4a90*/  HADD2.F32 R108, -RZ, R23.reuse.H0_H0 ;  /* 0x20000017ff6c7230 */ /* 0x100fe40000004100 */
[----:B------:R-:W-:Y:S01]  /*4aa0*/  FADD.FTZ R115, R118, -R87 ;  /* 0x8000005776737221 */ /* 0x000fe20000010000 */
[----:B------:R-:W-:Y:S02]  /*4ab0*/  HADD2.F32 R109, -RZ, R23.H1_H1 ;  /* 0x30000017ff6d7230 */ /* 0x000fe40000004100 */
[----:B------:R-:W-:Y:S01]  /*4ac0*/  FADD.FTZ R110, R121, -R110 ;  /* 0x8000006e796e7221 */ /* 0x000fe20000010000 */
[----:B------:R-:W-:Y:S02]  /*4ad0*/  HADD2.F32 R84, -RZ, R22.H0_H0 ;  /* 0x20000016ff547230 */ /* 0x000fe40000004100 */
[----:B------:R-:W-:Y:S01]  /*4ae0*/  FADD.FTZ R85, R122, -R85 ;  /* 0x800000557a557221 */ /* 0x000fe20000010000 */
[----:B------:R-:W-:Y:S01]  /*4af0*/  FFMA.FTZ R115, R115, UR23, R108 ;  /* 0x0000001773737c23 */ /* 0x000fe2000801006c */
[----:B------:R-:W-:Y:S01]  /*4b00*/  FFMA.FTZ R110, R110, UR23, R109 ;  /* 0x000000176e6e7c23 */ /* 0x000fe2000801006d */
[--C-:B------:R-:W-:Y:S01]  /*4b10*/  HADD2.F32 R113, -RZ, R21.reuse.H0_H0 ;  /* 0x20000015ff717230 */ /* 0x100fe20000004100 */
[----:B------:R-:W0:Y:S01]  /*4b20*/  LDC.64 R108, c[0x0][0x478] ;  /* 0x00011e00ff6c7b82 */ /* 0x000e220000000a00 */
[----:B------:R-:W-:Y:S01]  /*4b30*/  FFMA.FTZ R111, R85, UR23, R84 ;  /* 0x00000017556f7c23 */ /* 0x000fe20008010054 */
[--C-:B------:R-:W-:Y:S01]  /*4b40*/  FFMA.FTZ R84, R127, UR4, R112.reuse ;  /* 0x000000047f547c23 */ /* 0x100fe20008010070 */
[----:B------:R-:W-:Y:S01]  /*4b50*/  FFMA.FTZ R85, R126, UR4, R112 ;  /* 0x000000047e557c23 */ /* 0x000fe20008010070 */
[----:B------:R-:W-:-:S02]  /*4b60*/  HADD2.F32 R148, -RZ, R21.H1_H1 ;  /* 0x30000015ff947230 */ /* 0x000fc40000004100 */
[----:B------:R-:W-:Y:S01]  /*4b70*/  FFMA.FTZ R86, R116, UR4, R112 ;  /* 0x0000000474567c23 */ /* 0x000fe20008010070 */
[----:B------:R-:W-:Y:S01]  /*4b80*/  FADD.FTZ R84, R125, -R84 ;  /* 0x800000547d547221 */ /* 0x000fe20000010000 */
[----:B------:R-:W-:Y:S01]  /*4b90*/  FADD.FTZ R85, R124, -R85 ;  /* 0x800000557c557221 */ /* 0x000fe20000010000 */
[----:B------:R-:W-:Y:S02]  /*4ba0*/  HADD2.F32 R87, -RZ, R22.H1_H1 ;  /* 0x30000016ff577230 */ /* 0x000fe40000004100 */
[----:B------:R-:W-:Y:S01]  /*4bb0*/  FADD.FTZ R86, R117, -R86 ;  /* 0x8000005675567221 */ /* 0x000fe20000010000 */
[----:B------:R-:W-:Y:S01]  /*4bc0*/  FFMA.FTZ R113, R84, UR23, R113 ;  /* 0x0000001754717c23 */ /* 0x000fe20008010071 */
[----:B------:R-:W-:Y:S01]  /*4bd0*/  FFMA.FTZ R148, R85, UR23, R148 ;  /* 0x0000001755947c23 */ /* 0x000fe20008010094 */
[--C-:B------:R-:W-:Y:S01]  /*4be0*/  FFMA.FTZ R84, R131, UR4, R112.reuse ;  /* 0x0000000483547c23 */ /* 0x100fe20008010070 */
[----:B------:R-:W-:Y:S01]  /*4bf0*/  FFMA.FTZ R85, R130, UR4, R112 ;  /* 0x0000000482557c23 */ /* 0x000fe20008010070 */
[----:B------:R-:W-:-:S02]  /*4c00*/  HADD2.F32 R149, -RZ, R20.H0_H0 ;  /* 0x20000014ff957230 */ /* 0x000fc40000004100 */
[----:B------:R-:W-:Y:S01]  /*4c10*/  FFMA.FTZ R114, R86, UR23, R87 ;  /* 0x0000001756727c23 */ /* 0x000fe20008010057 */
[----:B------:R-:W-:Y:S02]  /*4c20*/  HADD2.F32 R156, -RZ, R20.H1_H1 ;  /* 0x30000014ff9c7230 */ /* 0x000fe40000004100 */
[----:B------:R-:W-:Y:S01]  /*4c30*/  FADD.FTZ R84, R129, -R84 ;  /* 0x8000005481547221 */ /* 0x000fe20000010000 */
[----:B------:R-:W-:Y:S01]  /*4c40*/  FADD.FTZ R85, R128, -R85 ;  /* 0x8000005580557221 */ /* 0x000fe20000010000 */
[----:B------:R-:W-:Y:S01]  /*4c50*/  F2FP.F16.F32.PACK_AB R87, R110, R115 ;  /* 0x000000736e57723e */ /* 0x000fe200000000ff */
[----:B------:R-:W-:Y:S01]  /*4c60*/  FMUL.FTZ R115, R115, UR12 ;  /* 0x0000000c73737c20 */ /* 0x000fe20008410000 */
[----:B------:R-:W-:Y:S01]  /*4c70*/  FFMA.FTZ R149, R84, UR23, R149 ;  /* 0x0000001754957c23 */ /* 0x000fe20008010095 */
        /* <DEDUP_REMOVED lines=46> */
.L_x_5661:
[----:B------:R-:W-:Y:S05]  /*4f60*/  BSYNC.RECONVERGENT B1 ;  /* 0x0000000000017941 */ /* 0x000fea0003800200 */
.L_x_5660:
        /* <DEDUP_REMOVED lines=9> */
[----:B01----:R-:W-:Y:S01]  /*5000*/  FFMA.FTZ R108, R85, UR23, R84 ;  /* 0x00000017556c7c23 */ /* 0x003fe20008010054 */
[----:B------:R-:W-:Y:S01]  /*5010*/  FFMA.FTZ R85, R11, UR4, R112 ;  /* 0x000000040b557c23 */ /* 0x000fe20008010070 */
[----:B------:R-:W-:Y:S01]  /*5020*/  FFMA.FTZ R111, R87, UR23, R86 ;  /* 0x00000017576f7c23 */ /* 0x000fe20008010056 */
[----:B------:R-:W-:Y:S01]  /*5030*/  FFMA.FTZ R86, R12, UR4, R112 ;  /* 0x000000040c567c23 */ /* 0x000fe20008010070 */
[----:B------:R-:W-:Y:S01]  /*5040*/  FMUL.FTZ R87, R108, UR12 ;  /* 0x0000000c6c577c20 */ /* 0x000fe20008410000 */
[----:B------:R-:W-:-:S02]  /*5050*/  HADD2.F32 R84, -RZ, R106.H0_H0 ;  /* 0x2000006aff547230 */ /* 0x000fc40000004100 */
[----:B------:R-:W-:Y:S01]  /*5060*/  FADD.FTZ R85, R10, -R85 ;  /* 0x800000550a557221 */ /* 0x000fe20000010000 */
[----:B------:R-:W-:Y:S01]  /*5070*/  FMUL.FTZ R110, R111, UR12 ;  /* 0x0000000c6f6e7c20 */ /* 0x000fe20008410000 */
[----:B------:R-:W-:Y:S01]  /*5080*/  FMUL.FTZ R109, R87, UR22 ;  /* 0x00000016576d7c20 */ /* 0x000fe20008410000 */
[----:B------:R-:W-:Y:S02]  /*5090*/  HADD2.F32 R87, -RZ, R106.H1_H1 ;  /* 0x3000006aff577230 */ /* 0x000fe40000004100 */
[----:B------:R-:W-:Y:S01]  /*50a0*/  FADD.FTZ R86, R13, -R86 ;  /* 0x800000560d567221 */ /* 0x000fe20000010000 */
[----:B------:R-:W-:Y:S01]  /*50b0*/  FFMA.FTZ R84, R85, UR23, R84 ;  /* 0x0000001755547c23 */ /* 0x000fe20008010054 */
[----:B------:R-:W-:Y:S01]  /*50c0*/  FMUL.FTZ R110, R110, UR22 ;  /* 0x000000166e6e7c20 */ /* 0x000fe20008410000 */
[----:B------:R-:W-:Y:S01]  /*50d0*/  ISETP.GE.U32.AND.EX P0, PT, R151, 0x1000000, PT, P0 ;  /* 0x010000009700780c */ /* 0x000fe20003f06100 */
[----:B------:R-:W-:Y:S01]  /*50e0*/  FFMA.FTZ R85, R86, UR23, R87 ;  /* 0x0000001756557c23 */ /* 0x000fe20008010057 */
[----:B------:R-:W-:Y:S01]  /*50f0*/  F2FP.F16.F32.PACK_AB R87, R111, R108 ;  /* 0x0000006c6f57723e */ /* 0x000fe200000000ff */
[----:B------:R-:W-:Y:S01]  /*5100*/  FMUL.FTZ R108, R84, UR12 ;  /* 0x0000000c546c7c20 */ /* 0x000fe20008410000 */
[----:B------:R-:W-:Y:S01]  /*5110*/  FSEL R109, R109, RZ, P1 ;  /* 0x000000ff6d6d7208 */ /* 0x000fe20000800000 */
[--C-:B------:R-:W-:Y:S01]  /*5120*/  HADD2.F32 R113, -RZ, R105.reuse.H1_H1 ;  /* 0x30000069ff717230 */ /* 0x100fe20000004100 */
[----:B------:R-:W-:Y:S01]  /*5130*/  FSEL R110, R110, RZ, P0 ;  /* 0x000000ff6e6e7208 */ /* 0x000fe20000000000 */
[----:B------:R-:W-:Y:S01]  /*5140*/  FMUL.FTZ R108, R108, UR22 ;  /* 0x000000166c6c7c20 */ /* 0x000fe20008410000 */
[C---:B------:R-:W-:Y:S01]  /*5150*/  F2FP.F16.F32.PACK_AB R86, R85.reuse, R84 ;  /* 0x000000545556723e */ /* 0x040fe200000000ff */
[----:B------:R-:W-:Y:S01]  /*5160*/  FMUL.FTZ R84, R85, UR12 ;  /* 0x0000000c55547c20 */ /* 0x000fe20008410000 */
[----:B------:R-:W-:Y:S01]  /*5170*/  F2FP.F16.F32.PACK_AB R111, R110, R109 ;  /* 0x0000006d6e6f723e */ /* 0x000fe200000000ff */
[--C-:B------:R-:W-:Y:S01]  /*5180*/  FFMA.FTZ R85, R5, UR4, R112.reuse ;  /* 0x0000000405557c23 */ /* 0x100fe20008010070 */
[C---:B------:R-:W-:Y:S01]  /*5190*/  LOP3.LUT P0, RZ, R151.reuse, 0xff, RZ, 0xc0, !PT ;  /* 0x000000ff97ff7812 */ /* 0x040fe2000780c0ff */
[----:B------:R-:W-:Y:S01]  /*51a0*/  FMUL.FTZ R109, R84, UR22 ;  /* 0x00000016546d7c20 */ /* 0x000fe20008410000 */
[----:B------:R-:W-:Y:S01]  /*51b0*/  LOP3.LUT P1, RZ, R151, 0xff00, RZ, 0xc0, !PT ;  /* 0x0000ff0097ff7812 */ /* 0x000fe2000782c0ff */
[----:B------:R-:W-:Y:S01]  /*51c0*/  HADD2.F32 R84, -RZ, R105.H0_H0 ;  /* 0x20000069ff547230 */ /* 0x000fe20000004100 */
[----:B------:R-:W-:Y:S01]  /*51d0*/  FSEL R110, R108, RZ, P0 ;  /* 0x000000ff6c6e7208 */ /* 0x000fe20000000000 */
[----:B------:R-:W-:Y:S01]  /*51e0*/  FFMA.FTZ R108, R6, UR4, R112 ;  /* 0x00000004066c7c23 */ /* 0x000fe20008010070 */
[----:B------:R-:W-:Y:S01]  /*51f0*/  FSEL R109, R109, RZ, P1 ;  /* 0x000000ff6d6d7208 */ /* 0x000fe20000800000 */
[----:B------:R-:W-:Y:S01]  /*5200*/  FADD.FTZ R85, R8, -R85 ;  /* 0x8000005508557221 */ /* 0x000fe20000010000 */
[----:B------:R-:W0:Y:S01]  /*5210*/  LDC.64 R114, c[0x0][0x478] ;  /* 0x00011e00ff727b82 */ /* 0x000e220000000a00 */
[----:B------:R-:W-:Y:S01]  /*5220*/  FADD.FTZ R108, R9, -R108 ;  /* 0x8000006c096c7221 */ /* 0x000fe20000010000 */
[----:B------:R-:W-:Y:S01]  /*5230*/  F2FP.F16.F32.PACK_AB R110, R109, R110 ;  /* 0x0000006e6d6e723e */ /* 0x000fe200000000ff */
[--C-:B------:R-:W-:Y:S01]  /*5240*/  FFMA.FTZ R109, R3, UR4, R112.reuse ;  /* 0x00000004036d7c23 */ /* 0x100fe20008010070 */
[----:B------:R-:W-:Y:S01]  /*5250*/  FFMA.FTZ R112, R2, UR4, R112 ;  /* 0x0000000402707c23 */ /* 0x000fe20008010070 */
[----:B------:R-:W-:Y:S01]  /*5260*/  FFMA.FTZ R85, R85, UR23, R84 ;  /* 0x0000001755557c23 */ /* 0x000fe20008010054 */
[----:B------:R-:W-:Y:S01]  /*5270*/  FFMA.FTZ R108, R108, UR23, R113 ;  /* 0x000000176c6c7c23 */ /* 0x000fe20008010071 */
[----:B------:R-:W-:-:S02]  /*5280*/  HADD2.F32 R84, -RZ, R104.H0_H0 ;  /* 0x20000068ff547230 */ /* 0x000fc40000004100 */
[----:B------:R-:W-:Y:S01]  /*5290*/  FADD.FTZ R109, R4, -R109 ;  /* 0x8000006d046d7221 */ /* 0x000fe20000010000 */
[----:B------:R-:W-:Y:S01]  /*52a0*/  FADD.FTZ R112, R7, -R112 ;  /* 0x8000007007707221 */ /* 0x000fe20000010000 */
[----:B------:R-:W-:Y:S02]  /*52b0*/  HADD2.F32 R113, -RZ, R104.H1_H1 ;  /* 0x30000068ff717230 */ /* 0x000fe40000004100 */
[----:B------:R-:W-:Y:S01]  /*52c0*/  FMUL.FTZ R148, R85, UR12 ;  /* 0x0000000c55947c20 */ /* 0x000fe20008410000 */
[----:B------:R-:W-:Y:S01]  /*52d0*/  FFMA.FTZ R84, R109, UR23, R84 ;  /* 0x000000176d547c23 */ /* 0x000fe20008010054 */
[C---:B------:R-:W-:Y:S01]  /*52e0*/  F2FP.F16.F32.PACK_AB R85, R108.reuse, R85 ;  /* 0x000000556c55723e */ /* 0x040fe200000000ff */
[----:B------:R-:W-:Y:S01]  /*52f0*/  FMUL.FTZ R149, R108, UR12 ;  /* 0x0000000c6c957c20 */ /* 0x000fe20008410000 */
[----:B------:R-:W-:Y:S01]  /*5300*/  FFMA.FTZ R109, R112, UR23, R113 ;  /* 0x00000017706d7c23 */ /* 0x000fe20008010071 */
[----:B------:R-:W-:Y:S01]  /*5310*/  FMUL.FTZ R108, R84, UR12 ;  /* 0x0000000c546c7c20 */ /* 0x000fe20008410000 */
[----:B------:R-:W1:Y:S01]  /*5320*/  LDC.64 R112, c[0x0][0x468] ;  /* 0x00011a00ff707b82 */ /* 0x000e620000000a00 */
[----:B------:R-:W-:Y:S01]  /*5330*/  FMUL.FTZ R149, R149, UR22 ;  /* 0x0000001695957c20 */ /* 0x000fe20008410000 */
[----:B------:R-:W-:Y:S01]  /*5340*/  LOP3.LUT P6, RZ, R150, 0xff000000, RZ, 0xc0, !PT ;  /* 0xff00000096ff7812 */ /* 0x000fe200078cc0ff */
[----:B------:R-:W-:Y:S01]  /*5350*/  FMUL.FTZ R148, R148, UR22 ;  /* 0x0000001694947c20 */ /* 0x000fe20008410000 */
[C---:B------:R-:W-:Y:S01]  /*5360*/  F2FP.F16.F32.PACK_AB R84, R109.reuse, R84 ;  /* 0x000000546d54723e */ /* 0x040fe200000000ff */
[----:B------:R-:W-:Y:S01]  /*5370*/  FMUL.FTZ R109, R109, UR12 ;  /* 0x0000000c6d6d7c20 */ /* 0x000fe20008410000 */
[----:B------:R-:W-:Y:S01]  /*5380*/  FMUL.FTZ R108, R108, UR22 ;  /* 0x000000166c6c7c20 */ /* 0x000fe20008410000 */
[----:B------:R-:W-:Y:S01]  /*5390*/  LOP3.LUT P5, RZ, R150, 0xff0000, RZ, 0xc0, !PT ;  /* 0x00ff000096ff7812 */ /* 0x000fe200078ac0ff */
[----:B0-----:R-:W-:-:S04]  /*53a0*/  IMAD.WIDE.U32 R114, R17, 0x10, R114 ;  /* 0x0000001011727825 */ /* 0x001fc800078e0072 */
[----:B------:R-:W-:Y:S01]  /*53b0*/  FMUL.FTZ R109, R109, UR22 ;  /* 0x000000166d6d7c20 */ /* 0x000fe20008410000 */
[C---:B------:R-:W-:Y:S02]  /*53c0*/  LOP3.LUT P0, RZ, R150.reuse, 0xff, RZ, 0xc0, !PT ;  /* 0x000000ff96ff7812 */ /* 0x040fe4000780c0ff */
[----:B------:R-:W-:Y:S01]  /*53d0*/  LOP3.LUT P1, RZ, R150, 0xff00, RZ, 0xc0, !PT ;  /* 0x0000ff0096ff7812 */ /* 0x000fe2000782c0ff */
[----:B------:R2:W-:Y:S01]  /*53e0*/  STG.E.128 desc[UR14][R114.64], R84 ;  /* 0x0000005472007986 */ /* 0x0005e2000c101d0e */
[----:B------:R-:W-:Y:S02]  /*53f0*/  FSEL R157, R149, RZ, P6 ;  /* 0x000000ff959d7208 */ /* 0x000fe40003000000 */
[----:B------:R-:W-:Y:S02]  /*5400*/  FSEL R148, R148, RZ, P5 ;  /* 0x000000ff94947208 */ /* 0x000fe40002800000 */
[----:B------:R-:W-:Y:S02]  /*5410*/  FSEL R108, R108, RZ, P0 ;  /* 0x000000ff6c6c7208 */ /* 0x000fe40000000000 */
[----:B------:R-:W-:-:S02]  /*5420*/  FSEL R149, R109, RZ, P1 ;  /* 0x000000ff6d957208 */ /* 0x000fc40000800000 */
[----:B------:R-:W-:Y:S02]  /*5430*/  F2FP.F16.F32.PACK_AB R109, R157, R148 ;  /* 0x000000949d6d723e */ /* 0x000fe400000000ff */
[----:B------:R-:W-:Y:S01]  /*5440*/  F2FP.F16.F32.PACK_AB R108, R149, R108 ;  /* 0x0000006c956c723e */ /* 0x000fe200000000ff */
[----:B-1----:R-:W-:-:S05]  /*5450*/  IMAD.WIDE.U32 R112, R17, 0x10, R112 ;  /* 0x0000001011707825 */ /* 0x002fca00078e0070 */
[----:B------:R2:W-:Y:S02]  /*5460*/  STG.E.128 desc[UR14][R112.64], R108 ;  /* 0x0000006c70007986 */ /* 0x0005e4000c101d0e */
.L_x_5650:
[----:B------:R-:W-:Y:S05]  /*5470*/  BSYNC.RECONVERGENT B0 ;  /* 0x0000000000007941 */ /* 0x000fea0003800200 */
.L_x_5640:
[----:B------:R-:W-:Y:S02]  /*5480*/  UIADD3 UR7, UPT, UPT, UR7, UR24, URZ ;  /* 0x0000001807077290 */ /* 0x000fe4000fffe0ff */
[----:B------:R-:W-:Y:S02]  /*5490*/  UPLOP3.LUT UP2, UPT, UPT, UPT, UP2, 0x40, 0x4 ;  /* 0x000000000004789c */ /* 0x000fe40003f4e820 */
[----:B------:R-:W-:-:S09]  /*54a0*/  UISETP.GE.AND UP1, UPT, UR7, UR25, UPT ;  /* 0x000000190700728c */ /* 0x000fd2000bf26270 */
[----:B------:R-:W-:Y:S05]  /*54b0*/  BRA.U !UP1, `(.L_x_5662) ;  /* 0xffffffb1093c7547 */ /* 0x000fea000b83ffff */
.L_x_5631:
        /* <DEDUP_REMOVED lines=32> */
.L_x_5663:
        /* <DEDUP_REMOVED lines=12> */
.L_x_10762:


//--------------------- .text._ZN10layer_norm13ln_bwd_kernelINS_13Kernel_traitsIf6__halfS2_S2_fjLj3072ELj1ELj1ELj4ELj16ENS_18Kernel_traits_baseILj3072EfS2_S2_S2_fjLj128EEEEELb1ELb0ELb0ELb1EEEvNS_9BwdParamsE --------------------------
	.section	.text._ZN10layer_norm13ln_bwd_kernelINS_13Kernel_traitsIf6__halfS2_S2_fjLj3072ELj1ELj1ELj4ELj16ENS_18Kernel_traits_baseILj3072EfS2_S2_S2_fjLj128EEEEELb1ELb0ELb0ELb1EEEvNS_9BwdParamsE,"ax",@progbits
	.align	128
        .global         _ZN10layer_norm13ln_bwd_kernelINS_13Kernel_traitsIf6__halfS2_S2_fjLj3072ELj1ELj1ELj4ELj16ENS_18Kernel_traits_baseILj3072EfS2_S2_S2_fjLj128EEEEELb1ELb0ELb0ELb1EEEvNS_9BwdParamsE
        .type           _ZN10layer_norm13ln_bwd_kernelINS_13Kernel_traitsIf6__halfS2_S2_fjLj3072ELj1ELj1ELj4ELj16ENS_18Kernel_traits_baseILj3072EfS2_S2_S2_fjLj128EEEEELb1ELb0ELb0ELb1EEEvNS_9BwdParamsE,@function
        .size           _ZN10layer_norm13ln_bwd_kernelINS_13Kernel_traitsIf6__halfS2_S2_fjLj3072ELj1ELj1ELj4ELj16ENS_18Kernel_traits_baseILj3072EfS2_S2_S2_fjLj128EEEEELb1ELb0ELb0ELb1EEEvNS_9BwdParamsE,(.L_x_10763 - _ZN10layer_norm13ln_bwd_kernelINS_13Kernel_traitsIf6__halfS2_S2_fjLj3072ELj1ELj1ELj4ELj16ENS_18Kernel_traits_baseILj3072EfS2_S2_S2_fjLj128EEEEELb1ELb0ELb0ELb1EEEvNS_9BwdParamsE)
        .other          _ZN10layer_norm13ln_bwd_kernelINS_13Kernel_traitsIf6__halfS2_S2_fjLj3072ELj1ELj1ELj4ELj16ENS_18Kernel_traits_baseILj3072EfS2_S2_S2_fjLj128EEEEELb1ELb0ELb0ELb1EEEvNS_9BwdParamsE,@"STO_CUDA_ENTRY STV_DEFAULT"
_ZN10layer_norm13ln_bwd_kernelINS_13Kernel_traitsIf6__halfS2_S2_fjLj3072ELj1ELj1ELj4ELj16ENS_18Kernel_traits_baseILj3072EfS2_S2_S2_fjLj128EEEEELb1ELb0ELb0ELb1EEEvNS_9BwdParamsE:
.text._ZN10layer_norm13ln_bwd_kernelINS_13Kernel_traitsIf6__halfS2_S2_fjLj3072ELj1ELj1ELj4ELj16ENS_18Kernel_traits_baseILj3072EfS2_S2_S2_fjLj128EEEEELb1ELb0ELb0ELb1EEEvNS_9BwdParamsE:
        /* <DEDUP_REMOVED lines=74> */
.L_x_5674:
        /* <DEDUP_REMOVED lines=10> */
[----:B----4-:R-:W-:-:S04]  /*0540*/  IMAD.WIDE.U32 R68, R118, 0x10, R84 ;  /* 0x0000001076447825 */ /* 0x010fc800078e0054 */
[C---:B--2---:R-:W-:Y:S02]  /*0550*/  IMAD.WIDE.U32 R80, R117.reuse, 0x10, R88 ;  /* 0x0000001075507825 */ /* 0x044fe400078e0058 */
[----:B------:R-:W2:Y:S02]  /*0560*/  LDG.E.128 R68, desc[UR6][R68.64] ;  /* 0x0000000644447981 */ /* 0x000ea4000c1e1d00 */
[----:B0-----:R-:W-:Y:S02]  /*0570*/  IMAD.WIDE R120, R114, 0x4, R86 ;  /* 0x0000000472787825 */ /* 0x001fe400078e0256 */
[----:B------:R-:W4:Y:S02]  /*0580*/  LDG.E.128 R80, desc[UR6][R80.64] ;  /* 0x0000000650507981 */ /* 0x000f24000c1e1d00 */
[----:B------:R-:W-:Y:S02]  /*0590*/  IMAD.WIDE.U32 R76, R117, 0x10, R84 ;  /* 0x00000010754c7825 */ /* 0x000fe400078e0054 */
[----:B------:R-:W4:Y:S02]  /*05a0*/  LDG.E R125, desc[UR6][R120.64] ;  /* 0x00000006787d7981 */ /* 0x000f24000c1e1900 */
[----:B------:R-:W-:-:S02]  /*05b0*/  IMAD.WIDE.U32 R72, R118, 0x10, R88 ;  /* 0x0000001076487825 */ /* 0x000fc400078e0058 */
[----:B------:R-:W4:Y:S02]  /*05c0*/  LDG.E.128 R76, desc[UR6][R76.64] ;  /* 0x000000064c4c7981 */ /* 0x000f24000c1e1d00 */
[----:B---3--:R-:W-:Y:S02]  /*05d0*/  IMAD.WIDE R122, R114, 0x4, R90 ;  /* 0x00000004727a7825 */ /* 0x008fe400078e025a */
[----:B------:R-:W3:Y:S04]  /*05e0*/  LDG.E.128 R72, desc[UR6][R72.64] ;  /* 0x0000000648487981 */ /* 0x000ee8000c1e1d00 */
[----:B------:R0:W3:Y:S01]  /*05f0*/  LDG.E R116, desc[UR6][R122.64] ;  /* 0x000000067a747981 */ /* 0x0000e2000c1e1900 */
[----:B------:R-:W-:-:S05]  /*0600*/  IADD3 R115, PT, PT, R118, 0x100, RZ ;  /* 0x0000010076737810 */ /* 0x000fca0007ffe0ff */
[----:B------:R-:W-:-:S06]  /*0610*/  IMAD.WIDE.U32 R84, R115, 0x10, R84 ;  /* 0x0000001073547825 */ /* 0x000fcc00078e0054 */
[----:B------:R-:W3:Y:S01]  /*0620*/  LDG.E.128 R84, desc[UR6][R84.64] ;  /* 0x0000000654547981 */ /* 0x000ee2000c1e1d00 */
        /* <DEDUP_REMOVED lines=14> */
[----:B------:R-:W-:Y:S01]  /*0710*/  @!P3 IADD3 R121, PT, PT, R122, R121, RZ ;  /* 0x000000797a79b210 */ /* 0x000fe20007ffe0ff */
[--C-:B--2---:R-:W-:Y:S02]  /*0720*/  HADD2.F32 R124, -RZ, R68.reuse.H0_H0 ;  /* 0x20000044ff7c7230 */ /* 0x104fe40000004100 */
[--C-:B----4-:R-:W-:Y:S02]  /*0730*/  HADD2.F32 R129, -RZ, R81.reuse.H0_H0 ;  /* 0x20000051ff817230 */ /* 0x110fe40000004100 */
[----:B------:R-:W-:Y:S01]  /*0740*/  HADD2.F32 R132, -RZ, R81.H1_H1 ;  /* 0x30000051ff847230 */ /* 0x000fe20000004100 */
[----:B------:R-:W-:Y:S01]  /*0750*/  FSEL R81, R125, RZ, !P4 ;  /* 0x000000ff7d517208 */ /* 0x000fe20006000000 */
[----:B------:R-:W-:Y:S02]  /*0760*/  HADD2.F32 R122, -RZ, R68.H1_H1 ;  /* 0x30000044ff7a7230 */ /* 0x000fe40000004100 */
[--C-:B------:R-:W-:Y:S02]  /*0770*/  HADD2.F32 R144, -RZ, R76.reuse.H0_H0 ;  /* 0x2000004cff907230 */ /* 0x100fe40000004100 */
[----:B------:R-:W-:-:S02]  /*0780*/  HADD2.F32 R146, -RZ, R76.H1_H1 ;  /* 0x3000004cff927230 */ /* 0x000fc40000004100 */
[----:B------:R-:W-:Y:S02]  /*0790*/  HADD2.F32 R76, -RZ, R78.H0_H0 ;  /* 0x2000004eff4c7230 */ /* 0x000fe40000004100 */
[C---:B------:R-:W-:Y:S01]  /*07a0*/  FADD.FTZ R159, -R81.reuse, R124 ;  /* 0x0000007c519f7221 */ /* 0x040fe20000010100 */
[----:B------:R-:W-:Y:S02]  /*07b0*/  HADD2.F32 R148, -RZ, R77.H0_H0 ;  /* 0x2000004dff947230 */ /* 0x000fe40000004100 */
[C---:B------:R-:W-:Y:S01]  /*07c0*/  FADD.FTZ R161, -R81.reuse, R122 ;  /* 0x0000007a51a17221 */ /* 0x040fe20000010100 */
[----:B------:R-:W-:Y:S02]  /*07d0*/  HADD2.F32 R126, -RZ, R69.H0_H0 ;  /* 0x20000045ff7e7230 */ /* 0x000fe40000004100 */
[----:B------:R-:W-:Y:S01]  /*07e0*/  FADD.FTZ R123, -R81, R76 ;  /* 0x0000004c517b7221 */ /* 0x000fe20000010100 */
[----:B---3--:R-:W-:Y:S02]  /*07f0*/  HADD2.F32 R147, -RZ, R72.H0_H0 ;  /* 0x20000048ff937230 */ /* 0x008fe40000004100 */
[----:B------:R-:W-:Y:S01]  /*0800*/  FMUL.FTZ R76, R116, R159 ;  /* 0x0000009f744c7220 */ /* 0x000fe20000410000 */
[----:B------:R-:W-:-:S02]  /*0810*/  HADD2.F32 R150, -RZ, R77.H1_H1 ;  /* 0x3000004dff967230 */ /* 0x000fc40000004100 */
[C---:B------:R-:W-:Y:S01]  /*0820*/  FADD.FTZ R77, -R81.reuse, R148 ;  /* 0x00000094514d7221 */ /* 0x040fe20000010100 */
[----:B------:R-:W-:Y:S02]  /*0830*/  HADD2.F32 R128, -RZ, R69.H1_H1 ;  /* 0x30000045ff807230 */ /* 0x000fe40000004100 */
[----:B------:R-:W-:Y:S01]  /*0840*/  FADD.FTZ R69, -R81, R126 ;  /* 0x0000007e51457221 */ /* 0x000fe20000010100 */
[----:B------:R-:W-:Y:S02]  /*0850*/  HADD2.F32 R149, -RZ, R72.H1_H1 ;  /* 0x30000048ff957230 */ /* 0x000fe40000004100 */
[----:B------:R-:W-:Y:S01]  /*0860*/  FADD.FTZ R112, R147, R112 ;  /* 0x0000007093707221 */ /* 0x000fe20000010000 */
[----:B------:R-:W-:Y:S02]  /*0870*/  HADD2.F32 R68, -RZ, R79.H1_H1 ;  /* 0x3000004fff447230 */ /* 0x000fe40000004100 */
[----:B------:R-:W-:Y:S01]  /*0880*/  FMUL.FTZ R148, R116, R161 ;  /* 0x000000a174947220 */ /* 0x000fe20000410000 */
[-C--:B------:R-:W-:Y:S01]  /*0890*/  FFMA.FTZ R113, R76, R147.reuse, R113 ;  /* 0x000000934c717223 */ /* 0x080fe20000010071 */
[----:B-----5:R-:W-:Y:S01]  /*08a0*/  FMUL.FTZ R147, R48, R147 ;  /* 0x0000009330937220 */ /* 0x020fe20000410000 */
        /* <DEDUP_REMOVED lines=10> */
[C---:B------:R-:W-:Y:S01]  /*0950*/  FADD.FTZ R135, -R81.reuse, R144 ;  /* 0x0000009051877221 */ /* 0x040fe20000010100 */
[----:B------:R-:W-:Y:S01]  /*0960*/  FADD.FTZ R155, -R81, R130 ;  /* 0x00000082519b7221 */ /* 0x000fe20000010100 */
[----:B------:R-:W-:Y:S01]  /*0970*/  FADD.FTZ R108, R141, R108 ;  /* 0x0000006c8d6c7221 */ /* 0x000fe20000010000 */
[----:B------:R-:W-:Y:S01]  /*0980*/  FMUL.FTZ R144, R116, R128 ;  /* 0x0000008074907220 */ /* 0x000fe20000410000 */
[-C--:B------:R-:W-:Y:S01]  /*0990*/  FFMA.FTZ R109, R142, R141.reuse, R109 ;  /* 0x0000008d8e6d7223 */ /* 0x080fe2000001006d */
[----:B------:R-:W-:Y:S01]  /*09a0*/  FMUL.FTZ R141, R50, R141 ;  /* 0x0000008d328d7220 */ /* 0x000fe20000410000 */
[----:B------:R-:W-:Y:S01]  /*09b0*/  FADD.FTZ R68, R149, R68 ;  /* 0x0000004495447221 */ /* 0x000fe20000010000 */
[----:B------:R-:W-:-:S02]  /*09c0*/  HADD2.F32 R134, -RZ, R70.H1_H1 ;  /* 0x30000046ff867230 */ /* 0x000fc40000004100 */
[----:B------:R-:W-:Y:S01]  /*09d0*/  FADD.FTZ R157, -R81, R146 ;  /* 0x00000092519d7221 */ /* 0x000fe20000010100 */
[--C-:B------:R-:W-:Y:S02]  /*09e0*/  HADD2.F32 R136, -RZ, R71.reuse.H0_H0 ;  /* 0x20000047ff887230 */ /* 0x100fe40000004100 */
[----:B------:R-:W-:Y:S01]  /*09f0*/  FADD.FTZ R106, R143, R106 ;  /* 0x0000006a8f6a7221 */ /* 0x000fe20000010000 */
[----:B------:R-:W-:Y:S02]  /*0a00*/  HADD2.F32 R145, -RZ, R74.H0_H0 ;  /* 0x2000004aff917230 */ /* 0x000fe40000004100 */
[----:B------:R-:W-:Y:S01]  /*0a10*/  FMUL.FTZ R146, R116, R155 ;  /* 0x0000009b74927220 */ /* 0x000fe20000410000 */
[-C--:B------:R-:W-:Y:S01]  /*0a20*/  FFMA.FTZ R107, R144, R143.reuse, R107 ;  /* 0x0000008f906b7223 */ /* 0x080fe2000001006b */
[----:B------:R-:W-:Y:S01]  /*0a30*/  FMUL.FTZ R143, R51, R143 ;  /* 0x0000008f338f7220 */ /* 0x000fe20000410000 */
[----:B------:R-:W-:Y:S01]  /*0a40*/  FADD.FTZ R68, R141, R68 ;  /* 0x000000448d447221 */ /* 0x000fe20000010000 */
[----:B------:R-:W-:-:S02]  /*0a50*/  HADD2.F32 R140, -RZ, R71.H1_H1 ;  /* 0x30000047ff8c7230 */ /* 0x000fc40000004100 */
[----:B------:R-:W-:Y:S02]  /*0a60*/  HADD2.F32 R152, -RZ, R84.H0_H0 ;  /* 0x20000054ff987230 */ /* 0x000fe40000004100 */
[C---:B------:R-:W-:Y:S01]  /*0a70*/  FADD.FTZ R151, -R81.reuse, R134 ;  /* 0x0000008651977221 */ /* 0x040fe20000010100 */
[----:B------:R-:W-:Y:S02]  /*0a80*/  HADD2.F32 R74, -RZ, R74.H1_H1 ;  /* 0x3000004aff4a7230 */ /* 0x000fe40000004100 */
[----:B------:R-:W-:Y:S01]  /*0a90*/  FADD.FTZ R125, -R81, R136 ;  /* 0x00000088517d7221 */ /* 0x000fe20000010100 */
[----:B------:R-:W-:Y:S01]  /*0aa0*/  FADD.FTZ R104, R145, R104 ;  /* 0x0000006891687221 */ /* 0x000fe20000010000 */
[-C--:B------:R-:W-:Y:S01]  /*0ab0*/  FFMA.FTZ R105, R146, R145.reuse, R105 ;  /* 0x0000009192697223 */ /* 0x080fe20000010069 */
[----:B------:R-:W-:Y:S02]  /*0ac0*/  HADD2.F32 R154, -RZ, R84.H1_H1 ;  /* 0x30000054ff9a7230 */ /* 0x000fe40000004100 */
[----:B------:R-:W-:Y:S01]  /*0ad0*/  FMUL.FTZ R145, R44, R145 ;  /* 0x000000912c917220 */ /* 0x000fe20000410000 */
[----:B------:R-:W-:Y:S01]  /*0ae0*/  FADD.FTZ R68, R143, R68 ;  /* 0x000000448f447221 */ /* 0x000fe20000010000 */
[----:B------:R-:W-:-:S02]  /*0af0*/  HADD2.F32 R153, -RZ, R75.H0_H0 ;  /* 0x2000004bff997230 */ /* 0x000fc40000004100 */
[C---:B------:R-:W-:Y:S01]  /*0b00*/  FADD.FTZ R133, -R81.reuse, R140 ;  /* 0x0000008c51857221 */ /* 0x040fe20000010100 */
[C---:B------:R-:W-:Y:S01]  /*0b10*/  FADD.FTZ R131, -R81.reuse, R150 ;  /* 0x0000009651837221 */ /* 0x040fe20000010100 */
[----:B------:R-:W-:Y:S01]  /*0b20*/  FADD.FTZ R165, -R81, R152 ;  /* 0x0000009851a57221 */ /* 0x000fe20000010100 */
[--C-:B------:R-:W-:Y:S02]  /*0b30*/  HADD2.F32 R70, -RZ, R82.reuse.H0_H0 ;  /* 0x20000052ff467230 */ /* 0x100fe40000004100 */
[C---:B------:R-:W-:Y:S01]  /*0b40*/  FMUL.FTZ R150, R116.reuse, R151 ;  /* 0x0000009774967220 */ /* 0x040fe20000410000 */
[----:B------:R-:W-:Y:S02]  /*0b50*/  HADD2.F32 R73, -RZ, R82.H1_H1 ;  /* 0x30000052ff497230 */ /* 0x000fe40000004100 */
[----:B------:R-:W-:Y:S01]  /*0b60*/  FMUL.FTZ R152, R116, R125 ;  /* 0x0000007d74987220 */ /* 0x000fe20000410000 */
[--C-:B------:R-:W-:Y:S02]  /*0b70*/  HADD2.F32 R82, -RZ, R87.reuse.H0_H0 ;  /* 0x20000057ff527230 */ /* 0x100fe40000004100 */
[----:B------:R-:W-:Y:S01]  /*0b80*/  FMUL.FTZ R151, R45, R74 ;  /* 0x0000004a2d977220 */ /* 0x000fe20000410000 */
[----:B------:R-:W-:-:S02]  /*0b90*/  HADD2.F32 R84, -RZ, R87.H1_H1 ;  /* 0x30000057ff547230 */ /* 0x000fc40000004100 */
[----:B------:R-:W-:Y:S01]  /*0ba0*/  FADD.FTZ R68, R145, R68 ;  /* 0x0000004491447221 */ /* 0x000fe20000010000 */
[----:B------:R-:W-:Y:S02]  /*0bb0*/  HADD2.F32 R75, -RZ, R75.H1_H1 ;  /* 0x3000004bff4b7230 */ /* 0x000fe40000004100 */
[----:B------:R-:W-:Y:S01]  /*0bc0*/  FADD.FTZ R87, -R81, R154 ;  /* 0x0000009a51577221 */ /* 0x000fe20000010100 */
[----:B------:R-:W-:Y:S01]  /*0bd0*/  FMUL.FTZ R154, R116, R133 ;  /* 0x00000085749a7220 */ /* 0x000fe20000410000 */
[----:B------:R-:W-:Y:S01]  /*0be0*/  FADD.FTZ R100, R153, R100 ;  /* 0x0000006499647221 */ /* 0x000fe20000010000 */
[-C--:B------:R-:W-:Y:S01]  /*0bf0*/  FFMA.FTZ R101, R152, R153.reuse, R101 ;  /* 0x0000009998657223 */ /* 0x080fe20000010065 */
[----:B------:R-:W-:Y:S01]  /*0c00*/  FMUL.FTZ R153, R46, R153 ;  /* 0x000000992e997220 */ /* 0x000fe20000410000 */
[----:B------:R-:W-:Y:S01]  /*0c10*/  FADD.FTZ R68, R151, R68 ;  /* 0x0000004497447221 */ /* 0x000fe20000010000 */
[--C-:B------:R-:W-:Y:S02]  /*0c20*/  HADD2.F32 R127, -RZ, R80.reuse.H0_H0 ;  /* 0x20000050ff7f7230 */ /* 0x100fe40000004100 */
[----:B------:R-:W-:Y:S01]  /*0c30*/  FADD.FTZ R98, R75, R98 ;  /* 0x000000624b627221 */ /* 0x000fe20000010000 */
[-C--:B------:R-:W-:Y:S01]  /*0c40*/  FFMA.FTZ R99, R154, R75.reuse, R99 ;  /* 0x0000004b9a637223 */ /* 0x080fe20000010063 */
[----:B------:R-:W-:Y:S01]  /*0c50*/  FMUL.FTZ R155, R47, R75 ;  /* 0x0000004b2f9b7220 */ /* 0x000fe20000410000 */
[----:B------:R-:W-:Y:S01]  /*0c60*/  FMUL.FTZ R126, R116, R135 ;  /* 0x00000087747e7220 */ /* 0x000fe20000410000 */
[----:B------:R-:W-:Y:S01]  /*0c70*/  FFMA.FTZ R75, R76, R147, RZ ;  /* 0x000000934c4b7223 */ /* 0x000fe200000100ff */
[----:B------:R-:W-:Y:S01]  /*0c80*/  FADD.FTZ R68, R153, R68 ;  /* 0x0000004499447221 */ /* 0x000fe20000010000 */
[----:B------:R-:W-:-:S02]  /*0c90*/  HADD2.F32 R80, -RZ, R80.H1_H1 ;  /* 0x30000050ff507230 */ /* 0x000fc40000004100 */
[----:B------:R-:W-:Y:S01]  /*0ca0*/  FADD.FTZ R17, R127, R17 ;  /* 0x000000117f117221 */ /* 0x000fe20000010000 */
[----:B------:R-:W-:Y:S01]  /*0cb0*/  FFMA.FTZ R97, R126, R127, R97 ;  /* 0x0000007f7e617223 */ /* 0x000fe20000010061 */
[----:B------:R-:W-:Y:S01]  /*0cc0*/  FFMA.FTZ R75, R148, R149, R75 ;  /* 0x00000095944b7223 */ /* 0x000fe2000001004b */
[----:B------:R-:W-:Y:S01]  /*0cd0*/  FMUL.FTZ R127, R40, R127 ;  /* 0x0000007f287f7220 */ /* 0x000fe20000410000 */
[----:B------:R-:W-:Y:S01]  /*0ce0*/  FADD.FTZ R68, R155, R68 ;  /* 0x000000449b447221 */ /* 0x000fe20000010000 */
[----:B------:R-:W-:Y:S01]  /*0cf0*/  FMUL.FTZ R130, R116, R77 ;  /* 0x0000004d74827220 */ /* 0x000fe20000410000 */
[----:B------:R-:W-:Y:S01]  /*0d00*/  FFMA.FTZ R75, R142, R141, R75 ;  /* 0x0000008d8e4b7223 */ /* 0x000fe2000001004b */
[----:B------:R-:W-:Y:S01]  /*0d10*/  FMUL.FTZ R128, R41, R80 ;  /* 0x0000005029807220 */ /* 0x000fe20000410000 */
[----:B------:R-:W-:Y:S01]  /*0d20*/  FADD.FTZ R77, R127, R68 ;  /* 0x000000447f4d7221 */ /* 0x000fe20000010000 */
[----:B------:R-:W-:Y:S01]  /*0d30*/  FADD.FTZ R15, R129, R15 ;  /* 0x0000000f810f7221 */ /* 0x000fe20000010000 */
[----:B------:R-:W-:Y:S01]  /*0d40*/  FFMA.FTZ R95, R130, R129, R95 ;  /* 0x00000081825f7223 */ /* 0x000fe2000001005f */
[----:B------:R-:W-:Y:S01]  /*0d50*/  FMUL.FTZ R131, R116, R131 ;  /* 0x0000008374837220 */ /* 0x000fe20000410000 */
[----:B------:R-:W-:Y:S01]  /*0d60*/  FFMA.FTZ R75, R144, R143, R75 ;  /* 0x0000008f904b7223 */ /* 0x000fe2000001004b */
[----:B------:R-:W-:Y:S01]  /*0d70*/  FMUL.FTZ R129, R42, R129 ;  /* 0x000000812a817220 */ /* 0x000fe20000410000 */
[----:B------:R-:W-:Y:S01]  /*0d80*/  FADD.FTZ R68, R128, R77 ;  /* 0x0000004d80447221 */ /* 0x000fe20000010000 */
[----:B------:R-:W-:Y:S01]  /*0d90*/  FADD.FTZ R14, R132, R14 ;  /* 0x0000000e840e7221 */ /* 0x000fe20000010000 */
[-C--:B------:R-:W-:Y:S01]  /*0da0*/  FFMA.FTZ R94, R131, R132.reuse, R94 ;  /* 0x00000084835e7223 */ /* 0x080fe2000001005e */
[----:B------:R-:W-:Y:S01]  /*0db0*/  FFMA.FTZ R75, R146, R145, R75 ;  /* 0x00000091924b7223 */ /* 0x000fe2000001004b */
[----:B------:R-:W-:Y:S01]  /*0dc0*/  FMUL.FTZ R132, R43, R132 ;  /* 0x000000842b847220 */ /* 0x000fe20000410000 */
[----:B------:R-:W-:Y:S01]  /*0dd0*/  FADD.FTZ R135, R129, R68 ;  /* 0x0000004481877221 */ /* 0x000fe20000010000 */
[----:B------:R-:W-:Y:S01]  /*0de0*/  FMUL.FTZ R133, R36, R70 ;  /* 0x0000004624857220 */ /* 0x000fe20000410000 */
[----:B------:R-:W-:-:S02]  /*0df0*/  FFMA.FTZ R77, R150, R151, R75 ;  /* 0x00000097964d7223 */ /* 0x000fc4000001004b */
[----:B------:R-:W-:Y:S01]  /*0e00*/  FADD.FTZ R68, R132, R135 ;  /* 0x0000008784447221 */ /* 0x000fe20000010000 */
[----:B------:R-:W-:Y:S02]  /*0e10*/  HADD2.F32 R78, -RZ, R78.H1_H1 ;  /* 0x3000004eff4e7230 */ /* 0x000fe40000004100 */
[----:B------:R-:W-:Y:S01]  /*0e20*/  FMUL.FTZ R125, R116, R157 ;  /* 0x0000009d747d7220 */ /* 0x000fe20000410000 */
[--C-:B------:R-:W-:Y:S02]  /*0e30*/  HADD2.F32 R72, -RZ, R83.reuse.H0_H0 ;  /* 0x20000053ff487230 */ /* 0x100fe40000004100 */
[----:B------:R-:W-:Y:S01]  /*0e40*/  FFMA.FTZ R77, R152, R153, R77 ;  /* 0x00000099984d7223 */ /* 0x000fe2000001004d */
[----:B------:R-:W-:Y:S01]  /*0e50*/  FMUL.FTZ R134, R37, R73 ;  /* 0x0000004925867220 */ /* 0x000fe20000410000 */
[----:B------:R-:W-:Y:S01]  /*0e60*/  FADD.FTZ R157, R133, R68 ;  /* 0x00000044859d7221 */ /* 0x000fe20000010000 */
[----:B------:R-:W-:Y:S02]  /*0e70*/  HADD2.F32 R71, -RZ, R83.H1_H1 ;  /* 0x30000053ff477230 */ /* 0x000fe40000004100 */
[----:B------:R-:W-:Y:S01]  /*0e80*/  FADD.FTZ R139, -R81, R78 ;  /* 0x0000004e518b7221 */ /* 0x000fe20000010100 */
[----:B------:R-:W-:Y:S01]  /*0e90*/  FFMA.FTZ R77, R154, R155, R77 ;  /* 0x0000009b9a4d7223 */ /* 0x000fe2000001004d */
[----:B------:R-:W-:Y:S01]  /*0ea0*/  FMUL.FTZ R135, R38, R72 ;  /* 0x0000004826877220 */ /* 0x000fe20000410000 */
[----:B------:R-:W-:Y:S01]  /*0eb0*/  FADD.FTZ R78, R134, R157 ;  /* 0x0000009d864e7221 */ /* 0x000fe20000010000 */
[----:B------:R-:W-:-:S02]  /*0ec0*/  HADD2.F32 R160, -RZ, R86.H0_H0 ;  /* 0x20000056ffa07230 */ /* 0x000fc40000004100 */
[----:B------:R-:W-:Y:S01]  /*0ed0*/  FADD.FTZ R102, R74, R102 ;  /* 0x000000664a667221 */ /* 0x000fe20000010000 */
[----:B------:R-:W-:Y:S01]  /*0ee0*/  FFMA.FTZ R103, R150, R74, R103 ;  /* 0x0000004a96677223 */ /* 0x000fe20000010067 */
[----:B------:R-:W-:Y:S01]  /*0ef0*/  FFMA.FTZ R68, R126, R127, R77 ;  /* 0x0000007f7e447223 */ /* 0x000fe2000001004d */
[----:B------:R-:W-:Y:S02]  /*0f00*/  HADD2.F32 R74, -RZ, R88.H0_H0 ;  /* 0x20000058ff4a7230 */ /* 0x000fe40000004100 */
[----:B------:R-:W-:Y:S01]  /*0f10*/  FMUL.FTZ R136, R39, R71 ;  /* 0x0000004727887220 */ /* 0x000fe20000410000 */
[----:B------:R-:W-:Y:S01]  /*0f20*/  FADD.FTZ R77, R135, R78 ;  /* 0x0000004e874d7221 */ /* 0x000fe20000010000 */
[----:B------:R-:W-:Y:S02]  /*0f30*/  HADD2.F32 R138, -RZ, R79.H0_H0 ;  /* 0x2000004fff8a7230 */ /* 0x000fe40000004100 */
[----:B------:R-:W-:Y:S01]  /*0f40*/  FADD.FTZ R79, -R81, R160 ;  /* 0x000000a0514f7221 */ /* 0x000fe20000010100 */
[----:B------:R-:W-:-:S02]  /*0f50*/  HADD2.F32 R158, -RZ, R85.H1_H1 ;  /* 0x30000055ff9e7230 */ /* 0x000fc40000004100 */
[----:B------:R-:W-:Y:S01]  /*0f60*/  FADD.FTZ R78, R136, R77 ;  /* 0x0000004d884e7221 */ /* 0x000fe20000010000 */
[----:B------:R-:W-:Y:S02]  /*0f70*/  HADD2.F32 R75, -RZ, R88.H1_H1 ;  /* 0x30000058ff4b7230 */ /* 0x000fe40000004100 */
[----:B------:R-:W-:Y:S01]  /*0f80*/  FMUL.FTZ R77, R32, R74 ;  /* 0x0000004a204d7220 */ /* 0x000fe20000410000 */
[--C-:B------:R-:W-:Y:S02]  /*0f90*/  HADD2.F32 R159, -RZ, R89.reuse.H0_H0 ;  /* 0x20000059ff9f7230 */ /* 0x100fe40000004100 */
[----:B------:R-:W-:Y:S02]  /*0fa0*/  HADD2.F32 R160, -RZ, R89.H1_H1 ;  /* 0x30000059ffa07230 */ /* 0x000fe40000004100 */
[----:B------:R-:W-:Y:S01]  /*0fb0*/  FFMA.FTZ R89, R125, R128, R68 ;  /* 0x000000807d597223 */ /* 0x000fe20000010044 */
[----:B------:R-:W-:Y:S02]  /*0fc0*/  HADD2.F32 R156, -RZ, R85.H0_H0 ;  /* 0x20000055ff9c7230 */ /* 0x000fe40000004100 */
[----:B------:R-:W-:Y:S01]  /*0fd0*/  FADD.FTZ R85, -R81, R158 ;  /* 0x0000009e51557221 */ /* 0x000fe20000010100 */
[----:B------:R-:W-:-:S02]  /*0fe0*/  HADD2.F32 R157, -RZ, R91.H0_H0 ;  /* 0x2000005bff9d7230 */ /* 0x000fc40000004100 */
[----:B------:R-:W-:Y:S01]  /*0ff0*/  FFMA.FTZ R68, R130, R129, R89 ;  /* 0x0000008182447223 */ /* 0x000fe20000010059 */
[----:B------:R-:W-:Y:S02]  /*1000*/  HADD2.F32 R158, -RZ, R91.H1_H1 ;  /* 0x3000005bff9e7230 */ /* 0x000fe40000004100 */
[----:B------:R-:W-:Y:S01]  /*1010*/  FADD.FTZ R91, R77, R78 ;  /* 0x0000004e4d5b7221 */ /* 0x000fe20000010000 */
[----:B------:R-:W-:Y:S01]  /*1020*/  FMUL.FTZ R124, R33, R75 ;  /* 0x0000004b217c7220 */ /* 0x000fe20000410000 */
[----:B------:R-:W-:Y:S01]  /*1030*/  FMUL.FTZ R140, R116, R123 ;  /* 0x0000007b748c7220 */ /* 0x000fe20000410000 */
[----:B------:R-:W-:Y:S01]  /*1040*/  FFMA.FTZ R89, R131, R132, R68 ;  /* 0x0000008483597223 */ /* 0x000fe20000010044 */
[----:B------:R-:W-:Y:S01]  /*1050*/  FMUL.FTZ R123, R34, R159 ;  /* 0x0000009f227b7220 */ /* 0x000fe20000410000 */
[----:B------:R-:W-:Y:S01]  /*1060*/  FADD.FTZ R78, R91, R124 ;  /* 0x0000007c5b4e7221 */ /* 0x000fe20000010000 */
[----:B------:R-:W-:Y:S01]  /*1070*/  FADD.FTZ R138, -R81, R138 ;  /* 0x0000008a518a7221 */ /* 0x000fe20000010100 */
[----:B------:R-:W-:-:S02]  /*1080*/  HADD2.F32 R161, -RZ, R90.H0_H0 ;  /* 0x2000005affa17230 */ /* 0x000fc40000004100 */
[----:B------:R-:W-:Y:S01]  /*1090*/  FMUL.FTZ R139, R116, R139 ;  /* 0x0000008b748b7220 */ /* 0x000fe20000410000 */
[----:B------:R-:W-:Y:S01]  /*10a0*/  FFMA.FTZ R68, R140, R133, R89 ;  /* 0x000000858c447223 */ /* 0x000fe20000010059 */
[----:B------:R-:W-:Y:S01]  /*10b0*/  FADD.FTZ R91, R78, R123 ;  /* 0x0000007b4e5b7221 */ /* 0x000fe20000010000 */
[----:B------:R-:W-:Y:S01]  /*10c0*/  FMUL.FTZ R122, R35, R160 ;  /* 0x000000a0237a7220 */ /* 0x000fe20000410000 */
[----:B------:R-:W-:Y:S01]  /*10d0*/  FADD.FTZ R163, -R81, R156 ;  /* 0x0000009c51a37221 */ /* 0x000fe20000010100 */
[----:B------:R-:W-:Y:S02]  /*10e0*/  HADD2.F32 R156, -RZ, R90.H1_H1 ;  /* 0x3000005aff9c7230 */ /* 0x000fe40000004100 */
        /* <DEDUP_REMOVED lines=8> */
[----:B------:R-:W-:-:S02]  /*1170*/  HADD2.F32 R86, -RZ, R86.H1_H1 ;  /* 0x30000056ff567230 */ /* 0x000fc40000004100 */
[----:B------:R-:W-:Y:S01]  /*1180*/  FMUL.FTZ R88, R116, R165 ;  /* 0x000000a574587220 */ /* 0x000fe20000410000 */
[----:B------:R-:W-:Y:S01]  /*1190*/  FFMA.FTZ R165, R137, R136, R68 ;  /* 0x0000008889a57223 */ /* 0x000fe20000010044 */
[----:B------:R-:W-:Y:S01]  /*11a0*/  FADD.FTZ R78, R89, R90 ;  /* 0x0000005a594e7221 */ /* 0x000fe20000010000 */
[----:B------:R-:W-:Y:S01]  /*11b0*/  FMUL.FTZ R89, R30, R157 ;  /* 0x0000009d1e597220 */ /* 0x000fe20000410000 */
[C---:B------:R-:W-:Y:S01]  /*11c0*/  FADD.FTZ R83, -R81.reuse, R86 ;  /* 0x0000005651537221 */ /* 0x040fe20000010100 */
[----:B------:R-:W-:Y:S01]  /*11d0*/  FMUL.FTZ R87, R116, R87 ;  /* 0x0000005774577220 */ /* 0x000fe20000410000 */
[----:B------:R-:W-:Y:S01]  /*11e0*/  FFMA.FTZ R68, R88, R77, R165 ;  /* 0x0000004d58447223 */ /* 0x000fe200000100a5 */
[----:B------:R-:W-:Y:S01]  /*11f0*/  FADD.FTZ R69, -R81, R82 ;  /* 0x0000005251457221 */ /* 0x000fe20000010100 */
[----:B------:R-:W-:Y:S01]  /*1200*/  FADD.FTZ R165, R78, R89 ;  /* 0x000000594ea57221 */ /* 0x000fe20000010000 */
[----:B------:R-:W-:Y:S01]  /*1210*/  FMUL.FTZ R86, R31, R158 ;  /* 0x0000009e1f567220 */ /* 0x000fe20000410000 */
[----:B------:R-:W-:Y:S01]  /*1220*/  FADD.FTZ R81, -R81, R84 ;  /* 0x0000005451517221 */ /* 0x000fe20000010100 */
        /* <DEDUP_REMOVED lines=97> */
[----:B------:R-:W-:Y:S02]  /*1840*/  HFMA2 R119, -RZ, RZ, 1.875, 0 ;  /* 0x3f800000ff777431 */ /* 0x000fe400000001ff */
[----:B------:R-:W-:Y:S02]  /*1850*/  FMUL.FTZ R157, R68, UR12 ;  /* 0x0000000c449d7c20 */ /* 0x000fe40008410000 */
        /* <DEDUP_REMOVED lines=45> */
[-C--:B------:R-:W-:Y:S01]  /*1b30*/  FMUL.FTZ R76, R76, R119.reuse ;  /* 0x000000774c4c7220 */ /* 0x080fe20000410000 */
[----:B------:R-:W-:Y:S01]  /*1b40*/  FADD.FTZ R125, R128, -R125 ;  /* 0x8000007d807d7221 */ /* 0x000fe20000010000 */
[----:B------:R-:W-:Y:S01]  /*1b50*/  FADD.FTZ R129, R129, -R130 ;  /* 0x8000008281817221 */ /* 0x000fe20000010000 */
[----:B------:R-:W-:Y:S02]  /*1b60*/  HADD2.F32 R120, -RZ, R55.H0_H0 ;  /* 0x20000037ff787230 */ /* 0x000fe40000004100 */
[----:B------:R-:W-:Y:S01]  /*1b70*/  FMUL.FTZ R68, R68, R119 ;  /* 0x0000007744447220 */ /* 0x000fe20000410000 */
[----:B------:R-:W-:Y:S01]  /*1b80*/  FFMA.FTZ R84, R84, R157, R156 ;  /* 0x0000009d54547223 */ /* 0x000fe2000001009c */
[----:B------:R-:W-:Y:S01]  /*1b90*/  FADD.FTZ R153, R153, -R152 ;  /* 0x8000009899997221 */ /* 0x000fe20000010000 */
[----:B------:R-:W-:Y:S01]  /*1ba0*/  FFMA.FTZ R70, R116, R145, R70 ;  /* 0x0000009174467223 */ /* 0x000fe20000010046 */
[----:B------:R-:W-:-:S02]  /*1bb0*/  HADD2.F32 R130, -RZ, R56.H1_H1 ;  /* 0x30000038ff827230 */ /* 0x000fc40000004100 */
[----:B------:R-:W-:Y:S01]  /*1bc0*/  FFMA.FTZ R128, R116, R127, R69 ;  /* 0x0000007f74807223 */ /* 0x000fe20000010045 */
[-CC-:B------:R-:W-:Y:S01]  /*1bd0*/  FFMA.FTZ R131, R131, R157.reuse, R156.reuse ;  /* 0x0000009d83837223 */ /* 0x180fe2000001009c */
[-CC-:B------:R-:W-:Y:S01]  /*1be0*/  FFMA.FTZ R139, R139, R157.reuse, R156.reuse ;  /* 0x0000009d8b8b7223 */ /* 0x180fe2000001009c */
[----:B------:R-:W-:Y:S01]  /*1bf0*/  FMUL.FTZ R76, R76, UR4 ;  /* 0x000000044c4c7c20 */ /* 0x000fe20008410000 */
[-CC-:B------:R-:W-:Y:S01]  /*1c00*/  FFMA.FTZ R88, R88, R157.reuse, R156.reuse ;  /* 0x0000009d58587223 */ /* 0x180fe2000001009c */
[----:B------:R-:W-:Y:S01]  /*1c10*/  LOP3.LUT P4, RZ, R165, 0xff00, RZ, 0xc0, !PT ;  /* 0x0000ff00a5ff7812 */ /* 0x000fe2000788c0ff */
[--C-:B------:R-:W-:Y:S02]  /*1c20*/  HADD2.F32 R142, -RZ, R57.reuse.H0_H0 ;  /* 0x20000039ff8e7230 */ /* 0x100fe40000004100 */
[----:B------:R-:W-:Y:S01]  /*1c30*/  FMUL.FTZ R68, R68, UR4 ;  /* 0x0000000444447c20 */ /* 0x000fe20008410000 */
[----:B------:R-:W-:Y:S01]  /*1c40*/  FFMA.FTZ R154, R154, R157, R156 ;  /* 0x0000009d9a9a7223 */ /* 0x000fe2000001009c */
[----:B------:R-:W-:Y:S01]  /*1c50*/  LOP3.LUT P0, RZ, R164, 0xff000000, RZ, 0xc0, !PT ;  /* 0xff000000a4ff7812 */ /* 0x000fe2000780c0ff */
[----:B------:R-:W-:Y:S01]  /*1c60*/  FFMA.FTZ R120, R116, R153, R120 ;  /* 0x0000009974787223 */ /* 0x000fe20000010078 */
[-C--:B------:R-:W-:Y:S01]  /*1c70*/  FMUL.FTZ R70, R70, R119.reuse ;  /* 0x0000007746467220 */ /* 0x080fe20000410000 */
[----:B------:R-:W-:Y:S01]  /*1c80*/  FMUL.FTZ R128, R128, R119 ;  /* 0x0000007780807220 */ /* 0x000fe20000410000 */
[----:B------:R-:W-:Y:S01]  /*1c90*/  FADD.FTZ R123, R123, -R84 ;  /* 0x800000547b7b7221 */ /* 0x000fe20000010000 */
[----:B------:R-:W-:-:S02]  /*1ca0*/  HADD2.F32 R69, -RZ, R57.H1_H1 ;  /* 0x30000039ff457230 */ /* 0x000fc40000004100 */
[----:B------:R-:W-:Y:S01]  /*1cb0*/  FFMA.FTZ R138, R138, R157, R156 ;  /* 0x0000009d8a8a7223 */ /* 0x000fe2000001009c */
[----:B------:R-:W-:Y:S01]  /*1cc0*/  FFMA.FTZ R130, R116, R125, R130 ;  /* 0x0000007d74827223 */ /* 0x000fe20000010082 */
[----:B------:R-:W-:Y:S01]  /*1cd0*/  FADD.FTZ R131, R132, -R131 ;  /* 0x8000008384837221 */ /* 0x000fe20000010000 */
[----:B------:R-:W-:Y:S02]  /*1ce0*/  HADD2.F32 R84, -RZ, R58.H1_H1 ;  /* 0x3000003aff547230 */ /* 0x000fe40000004100 */
[-CC-:B------:R-:W-:Y:S01]  /*1cf0*/  FFMA.FTZ R137, R137, R157.reuse, R156.reuse ;  /* 0x0000009d89897223 */ /* 0x180fe2000001009c */
[----:B------:R-:W-:Y:S01]  /*1d00*/  FADD.FTZ R139, R134, -R139 ;  /* 0x8000008b868b7221 */ /* 0x000fe20000010000 */
[----:B------:R-:W-:Y:S01]  /*1d10*/  FFMA.FTZ R82, R82, R157, R156 ;  /* 0x0000009d52527223 */ /* 0x000fe2000001009c */
[----:B------:R-:W-:Y:S01]  /*1d20*/  HADD2.F32 R126, -RZ, R55.H1_H1 ;  /* 0x30000037ff7e7230 */ /* 0x000fe20000004100 */
[----:B------:R-:W-:Y:S01]  /*1d30*/  FSEL R121, R76, RZ, P4 ;  /* 0x000000ff4c797208 */ /* 0x000fe20002000000 */
[----:B------:R-:W-:Y:S01]  /*1d40*/  FADD.FTZ R77, R77, -R88 ;  /* 0x800000584d4d7221 */ /* 0x000fe20000010000 */
[----:B------:R-:W-:Y:S01]  /*1d50*/  LOP3.LUT P6, RZ, R164, 0xff0000, RZ, 0xc0, !PT ;  /* 0x00ff0000a4ff7812 */ /* 0x000fe200078cc0ff */
[----:B------:R-:W-:Y:S01]  /*1d60*/  FADD.FTZ R155, R155, -R154 ;  /* 0x8000009a9b9b7221 */ /* 0x000fe20000010000 */
[----:B------:R-:W-:Y:S01]  /*1d70*/  FFMA.FTZ R142, R116, R129, R142 ;  /* 0x00000081748e7223 */ /* 0x000fe2000001008e */
[----:B------:R-:W-:Y:S01]  /*1d80*/  FMUL.FTZ R70, R70, UR4 ;  /* 0x0000000446467c20 */ /* 0x000fe20008410000 */
[----:B------:R-:W-:Y:S01]  /*1d90*/  FSEL R75, R68, RZ, P0 ;  /* 0x000000ff444b7208 */ /* 0x000fe20000000000 */
[----:B------:R-:W-:Y:S01]  /*1da0*/  FMUL.FTZ R120, R120, R119 ;  /* 0x0000007778787220 */ /* 0x000fe20000410000 */
[----:B------:R-:W-:Y:S01]  /*1db0*/  FMUL.FTZ R76, R128, UR4 ;  /* 0x00000004804c7c20 */ /* 0x000fe20008410000 */
[----:B------:R-:W-:-:S02]  /*1dc0*/  HADD2.F32 R88, -RZ, R59.H0_H0 ;  /* 0x2000003bff587230 */ /* 0x000fc40000004100 */
[----:B------:R-:W-:Y:S01]  /*1dd0*/  FFMA.FTZ R140, R140, R157, R156 ;  /* 0x0000009d8c8c7223 */ /* 0x000fe2000001009c */
[----:B------:R-:W-:Y:S01]  /*1de0*/  LOP3.LUT P3, RZ, R165, 0xff, RZ, 0xc0, !PT ;  /* 0x000000ffa5ff7812 */ /* 0x000fe2000786c0ff */
[----:B------:R-:W-:Y:S01]  /*1df0*/  FMUL.FTZ R130, R130, R119 ;  /* 0x0000007782827220 */ /* 0x000fe20000410000 */
[----:B------:R-:W-:Y:S01]  /*1e00*/  FADD.FTZ R135, R135, -R138 ;  /* 0x8000008a87877221 */ /* 0x000fe20000010000 */
[----:B------:R-:W-:Y:S01]  /*1e10*/  FFMA.FTZ R68, R116, R131, R69 ;  /* 0x0000008374447223 */ /* 0x000fe20000010045 */
[----:B------:R-:W-:Y:S02]  /*1e20*/  HADD2.F32 R128, -RZ, R59.H1_H1 ;  /* 0x3000003bff807230 */ /* 0x000fe40000004100 */
[----:B------:R-:W-:Y:S01]  /*1e30*/  FADD.FTZ R137, R136, -R137 ;  /* 0x8000008988897221 */ /* 0x000fe20000010000 */
[----:B------:R-:W-:Y:S01]  /*1e40*/  FFMA.FTZ R84, R116, R139, R84 ;  /* 0x0000008b74547223 */ /* 0x000fe20000010054 */
[--C-:B------:R-:W-:Y:S02]  /*1e50*/  HADD2.F32 R132, -RZ, R61.reuse.H0_H0 ;  /* 0x2000003dff847230 */ /* 0x100fe40000004100 */
[----:B------:R-:W-:Y:S01]  /*1e60*/  FADD.FTZ R91, R91, -R82 ;  /* 0x800000525b5b7221 */ /* 0x000fe20000010000 */
[----:B------:R-:W-:Y:S01]  /*1e70*/  FSEL R74, R74, RZ, P6 ;  /* 0x000000ff4a4a7208 */ /* 0x000fe20003000000 */
[----:B------:R-:W-:Y:S01]  /*1e80*/  FFMA.FTZ R126, R116, R155, R126 ;  /* 0x0000009b747e7223 */ /* 0x000fe2000001007e */
[----:B------:R-:W-:Y:S01]  /*1e90*/  FMUL.FTZ R71, R120, UR4 ;  /* 0x0000000478477c20 */ /* 0x000fe20008410000 */
[----:B------:R-:W-:Y:S01]  /*1ea0*/  FMUL.FTZ R142, R142, R119 ;  /* 0x000000778e8e7220 */ /* 0x000fe20000410000 */
[----:B------:R-:W-:Y:S01]  /*1eb0*/  HADD2.F32 R82, -RZ, R58.H0_H0 ;  /* 0x2000003aff527230 */ /* 0x000fe20000004100 */
[----:B------:R-:W-:Y:S01]  /*1ec0*/  LOP3.LUT P6, RZ, R165, 0xff0000, RZ, 0xc0, !PT ;  /* 0x00ff0000a5ff7812 */ /* 0x000fe200078cc0ff */
[----:B------:R-:W-:Y:S01]  /*1ed0*/  HADD2.F32 R134, -RZ, R62.H0_H0 ;  /* 0x2000003eff867230 */ /* 0x000fe20000004100 */
[----:B------:R-:W-:Y:S01]  /*1ee0*/  FSEL R70, R70, RZ, P3 ;  /* 0x000000ff46467208 */ /* 0x000fe20001800000 */
[----:B------:R-:W-:Y:S01]  /*1ef0*/  FMUL.FTZ R125, R130, UR4 ;  /* 0x00000004827d7c20 */ /* 0x000fe20008410000 */
[----:B------:R-:W-:Y:S01]  /*1f00*/  FADD.FTZ R133, R133, -R140 ;  /* 0x8000008c85857221 */ /* 0x000fe20000010000 */
[----:B------:R-:W-:Y:S01]  /*1f10*/  FFMA.FTZ R88, R116, R135, R88 ;  /* 0x0000008774587223 */ /* 0x000fe20000010058 */
[----:B------:R-:W-:Y:S01]  /*1f20*/  FMUL.FTZ R68, R68, R119 ;  /* 0x0000007744447220 */ /* 0x000fe20000410000 */
[C---:B------:R-:W-:Y:S01]  /*1f30*/  LOP3.LUT P0, RZ, R162.reuse, 0xff, RZ, 0xc0, !PT ;  /* 0x000000ffa2ff7812 */ /* 0x040fe2000780c0ff */
[----:B------:R-:W-:Y:S01]  /*1f40*/  HADD2.F32 R69, -RZ, R60.H0_H0 ;  /* 0x2000003cff457230 */ /* 0x000fe20000004100 */
[----:B------:R-:W-:Y:S01]  /*1f50*/  LOP3.LUT P3, RZ, R162, 0xff00, RZ, 0xc0, !PT ;  /* 0x0000ff00a2ff7812 */ /* 0x000fe2000786c0ff */
[----:B------:R-:W-:Y:S01]  /*1f60*/  FFMA.FTZ R128, R116, R137, R128 ;  /* 0x0000008974807223 */ /* 0x000fe20000010080 */
[----:B------:R-:W-:Y:S01]  /*1f70*/  FMUL.FTZ R84, R84, R119 ;  /* 0x0000007754547220 */ /* 0x000fe20000410000 */
[----:B------:R-:W-:Y:S01]  /*1f80*/  FFMA.FTZ R132, R116, R123, R132 ;  /* 0x0000007b74847223 */ /* 0x000fe20000010084 */
[----:B------:R-:W-:Y:S01]  /*1f90*/  FMUL.FTZ R126, R126, R119 ;  /* 0x000000777e7e7220 */ /* 0x000fe20000410000 */
[----:B------:R-:W-:Y:S01]  /*1fa0*/  FMUL.FTZ R120, R142, UR4 ;  /* 0x000000048e787c20 */ /* 0x000fe20008410000 */
[----:B------:R-:W-:Y:S01]  /*1fb0*/  ISETP.GE.U32.AND P5, PT, R164, RZ, PT ;  /* 0x000000ffa400720c */ /* 0x000fe20003fa6070 */
[----:B------:R-:W-:Y:S01]  /*1fc0*/  FFMA.FTZ R82, R116, R133, R82 ;  /* 0x0000008574527223 */ /* 0x000fe20000010052 */
[----:B------:R-:W-:Y:S01]  /*1fd0*/  LOP3.LUT P4, RZ, R162, 0xff0000, RZ, 0xc0, !PT ;  /* 0x00ff0000a2ff7812 */ /* 0x000fe2000788c0ff */
[----:B------:R-:W-:Y:S01]  /*1fe0*/  FMUL.FTZ R68, R68, UR4 ;  /* 0x0000000444447c20 */ /* 0x000fe20008410000 */
[----:B------:R-:W-:Y:S01]  /*1ff0*/  FSEL R71, R71, RZ, P6 ;  /* 0x000000ff47477208 */ /* 0x000fe20003000000 */
[----:B------:R-:W-:Y:S01]  /*2000*/  FFMA.FTZ R134, R116, R91, R134 ;  /* 0x0000005b74867223 */ /* 0x000fe20000010086 */
[-C--:B------:R-:W-:Y:S01]  /*2010*/  FMUL.FTZ R88, R88, R119.reuse ;  /* 0x0000007758587220 */ /* 0x080fe20000410000 */
[----:B------:R-:W-:Y:S01]  /*2020*/  LOP3.LUT P6, RZ, R162, 0xff000000, RZ, 0xc0, !PT ;  /* 0xff000000a2ff7812 */ /* 0x000fe200078cc0ff */
[----:B------:R-:W-:Y:S01]  /*2030*/  FMUL.FTZ R91, R84, UR4 ;  /* 0x00000004545b7c20 */ /* 0x000fe20008410000 */
[----:B------:R-:W-:Y:S01]  /*2040*/  FSEL R76, R76, RZ, P0 ;  /* 0x000000ff4c4c7208 */ /* 0x000fe20000000000 */
[----:B------:R-:W-:Y:S01]  /*2050*/  FMUL.FTZ R128, R128, R119 ;  /* 0x0000007780807220 */ /* 0x000fe20000410000 */
[----:B------:R-:W-:Y:S01]  /*2060*/  FSEL R125, R125, RZ, P3 ;  /* 0x000000ff7d7d7208 */ /* 0x000fe20001800000 */
        /* <DEDUP_REMOVED lines=11> */
[----:B------:R-:W-:Y:S01]  /*2120*/  FSEL R77, R68, RZ, P6 ;  /* 0x000000ff444d7208 */ /* 0x000fe20003000000 */
[-C--:B------:R-:W-:Y:S01]  /*2130*/  FMUL.FTZ R130, R130, R119.reuse ;  /* 0x0000007782827220 */ /* 0x080fe20000410000 */
[----:B------:R-:W-:Y:S01]  /*2140*/  ISETP.GE.U32.AND.EX P0, PT, R163, 0x1000000, PT, P0 ;  /* 0x01000000a300780c */ /* 0x000fe20003f06100 */
[----:B------:R-:W-:Y:S01]  /*2150*/  FMUL.FTZ R134, R134, R119 ;  /* 0x0000007786867220 */ /* 0x000fe20000410000 */
[----:B------:R-:W-:Y:S01]  /*2160*/  FSEL R91, R91, RZ, P3 ;  /* 0x000000ff5b5b7208 */ /* 0x000fe20001800000 */
[----:B------:R-:W-:Y:S01]  /*2170*/  FMUL.FTZ R123, R132, UR4 ;  /* 0x00000004847b7c20 */ /* 0x000fe20008410000 */
[----:B------:R-:W0:Y:S01]  /*2180*/  LDC.64 R68, c[0x0][0x468] ;  /* 0x00011a00ff447b82 */ /* 0x000e220000000a00 */
[----:B------:R-:W-:Y:S01]  /*2190*/  LOP3.LUT P3, RZ, R78, 0xff0000, RZ, 0xc0, !PT ;  /* 0x00ff00004eff7812 */ /* 0x000fe2000786c0ff */
[----:B------:R-:W-:Y:S01]  /*21a0*/  FMUL.FTZ R82, R82, UR4 ;  /* 0x0000000452527c20 */ /* 0x000fe20008410000 */
[----:B------:R-:W-:Y:S01]  /*21b0*/  FSEL R126, R126, RZ, P5 ;  /* 0x000000ff7e7e7208 */ /* 0x000fe20002800000 */
[-CC-:B------:R-:W-:Y:S01]  /*21c0*/  FFMA.FTZ R81, R81, R157.reuse, R156.reuse ;  /* 0x0000009d51517223 */ /* 0x180fe2000001009c */
        /* <DEDUP_REMOVED lines=11> */
[----:B------:R-:W-:Y:S01]  /*2280*/  FFMA.FTZ R87, R87, R157, R156 ;  /* 0x0000009d57577223 */ /* 0x000fe2000001009c */
[----:B------:R-:W-:Y:S01]  /*2290*/  ISETP.GE.U32.AND P3, PT, R78, RZ, PT ;  /* 0x000000ff4e00720c */ /* 0x000fe20003f66070 */
[----:B------:R-:W-:Y:S01]  /*22a0*/  FADD.FTZ R81, R86, -R81 ;  /* 0x8000005156517221 */ /* 0x000fe20000010000 */
[----:B------:R-:W-:Y:S01]  /*22b0*/  FSEL R84, R82, RZ, P5 ;  /* 0x000000ff52547208 */ /* 0x000fe20002800000 */
[----:B------:R-:W-:Y:S01]  /*22c0*/  HADD2.F32 R86, -RZ, R62.H1_H1 ;  /* 0x3000003eff567230 */ /* 0x000fe20000004100 */
[----:B------:R-:W-:Y:S01]  /*22d0*/  LOP3.LUT P5, RZ, R78, 0xff00, RZ, 0xc0, !PT ;  /* 0x0000ff004eff7812 */ /* 0x000fe200078ac0ff */
[----:B------:R-:W-:Y:S01]  /*22e0*/  FADD.FTZ R83, R90, -R83 ;  /* 0x800000535a537221 */ /* 0x000fe20000010000 */
[----:B------:R-:W-:Y:S01]  /*22f0*/  LOP3.LUT P4, RZ, R78, 0xff000000, RZ, 0xc0, !PT ;  /* 0xff0000004eff7812 */ /* 0x000fe2000788c0ff */
[----:B------:R-:W-:Y:S01]  /*2300*/  FADD.FTZ R89, R89, -R80 ;  /* 0x8000005059597221 */ /* 0x000fe20000010000 */
[----:B------:R-:W-:Y:S01]  /*2310*/  FSEL R88, R88, RZ, P6 ;  /* 0x000000ff58587208 */ /* 0x000fe20003000000 */
[----:B------:R-:W-:Y:S01]  /*2320*/  HADD2.F32 R82, -RZ, R61.H1_H1 ;  /* 0x3000003dff527230 */ /* 0x000fe20000004100 */
[----:B------:R-:W-:Y:S01]  /*2330*/  FSEL R78, R134, RZ, P0 ;  /* 0x000000ff864e7208 */ /* 0x000fe20000000000 */
[----:B------:R-:W-:Y:S01]  /*2340*/  FADD.FTZ R85, R122, -R85 ;  /* 0x800000557a557221 */ /* 0x000fe20000010000 */
[C---:B------:R-:W-:Y:S01]  /*2350*/  LOP3.LUT P6, RZ, R79.reuse, 0xff00, RZ, 0xc0, !PT ;  /* 0x0000ff004fff7812 */ /* 0x040fe200078cc0ff */
[----:B------:R-:W-:Y:S01]  /*2360*/  HADD2.F32 R80, -RZ, R60.H1_H1 ;  /* 0x3000003cff507230 */ /* 0x000fe20000004100 */
[C---:B------:R-:W-:Y:S01]  /*2370*/  LOP3.LUT P0, RZ, R79.reuse, 0xff0000, RZ, 0xc0, !PT ;  /* 0x00ff00004fff7812 */ /* 0x040fe2000780c0ff */
[--C-:B------:R-:W-:Y:S01]  /*2380*/  HADD2.F32 R90, -RZ, R63.reuse.H0_H0 ;  /* 0x2000003fff5a7230 */ /* 0x100fe20000004100 */
[----:B------:R-:W-:Y:S01]  /*2390*/  ISETP.GE.U32.AND.EX P3, PT, R79, 0x1000000, PT, P3 ;  /* 0x010000004f00780c */ /* 0x000fe20003f66130 */
[----:B------:R-:W-:-:S02]  /*23a0*/  HADD2.F32 R79, -RZ, R63.H1_H1 ;  /* 0x3000003fff4f7230 */ /* 0x000fc40000004100 */
[----:B------:R-:W-:Y:S01]  /*23b0*/  FADD.FTZ R87, R124, -R87 ;  /* 0x800000577c577221 */ /* 0x000fe20000010000 */
        /* <DEDUP_REMOVED lines=12> */
[----:B0-----:R-:W-:-:S04]  /*2480*/  IMAD.WIDE.U32 R118, R118, 0x10, R68 ;  /* 0x0000001076767825 */ /* 0x001fc800078e0044 */
[----:B------:R-:W-:Y:S01]  /*2490*/  FMUL.FTZ R90, R90, UR4 ;  /* 0x000000045a5a7c20 */ /* 0x000fe20008410000 */
[----:B------:R-:W-:Y:S01]  /*24a0*/  FMUL.FTZ R122, R122, UR4 ;  /* 0x000000047a7a7c20 */ /* 0x000fe20008410000 */
[----:B------:R-:W-:Y:S01]  /*24b0*/  FMUL.FTZ R79, R79, UR4 ;  /* 0x000000044f4f7c20 */ /* 0x000fe20008410000 */
[--C-:B------:R-:W-:Y:S01]  /*24c0*/  IMAD.WIDE.U32 R80, R117, 0x10, R68.reuse ;  /* 0x0000001075507825 */ /* 0x100fe200078e0044 */
[----:B------:R-:W-:Y:S02]  /*24d0*/  F2FP.F16.F32.PACK_AB R71, R126, R71 ;  /* 0x000000477e47723e */ /* 0x000fe400000000ff */
[----:B------:R-:W-:Y:S01]  /*24e0*/  FSEL R90, R90, RZ, P0 ;  /* 0x000000ff5a5a7208 */ /* 0x000fe20000000000 */
[----:B------:R-:W-:Y:S01]  /*24f0*/  IMAD.WIDE.U32 R82, R115, 0x10, R68 ;  /* 0x0000001073527825 */ /* 0x000fe200078e0044 */
[----:B------:R-:W-:Y:S02]  /*2500*/  F2FP.F16.F32.PACK_AB R68, R72, R73 ;  /* 0x000000494844723e */ /* 0x000fe400000000ff */
[----:B------:R-:W-:-:S02]  /*2510*/  F2FP.F16.F32.PACK_AB R73, R77, R120 ;  /* 0x000000784d49723e */ /* 0x000fc400000000ff */
        /* <DEDUP_REMOVED lines=9> */
[----:B------:R0:W-:Y:S01]  /*25b0*/  STG.E.128 desc[UR6][R118.64], R68 ;  /* 0x0000004476007986 */ /* 0x0001e2000c101d06 */
[----:B------:R-:W-:Y:S02]  /*25c0*/  F2FP.F16.F32.PACK_AB R74, R91, R84 ;  /* 0x000000545b4a723e */ /* 0x000fe400000000ff */
[----:B------:R-:W-:Y:S02]  /*25d0*/  F2FP.F16.F32.PACK_AB R77, R76, R123 ;  /* 0x0000007b4c4d723e */ /* 0x000fe400000000ff */
[----:B------:R-:W-:Y:S01]  /*25e0*/  F2FP.F16.F32.PACK_AB R79, R87, R90 ;  /* 0x0000005a574f723e */ /* 0x000fe200000000ff */
[----:B------:R0:W-:Y:S01]  /*25f0*/  STG.E.128 desc[UR6][R80.64], R72 ;  /* 0x0000004850007986 */ /* 0x0001e2000c101d06 */
[----:B------:R-:W-:-:S05]  /*2600*/  F2FP.F16.F32.PACK_AB R76, R85, R88 ;  /* 0x00000058554c723e */ /* 0x000fca00000000ff */
[----:B------:R0:W-:Y:S01]  /*2610*/  STG.E.128 desc[UR6][R82.64], R76 ;  /* 0x0000004c52007986 */ /* 0x0001e2000c101d06 */
[----:B------:R-:W-:Y:S05]  /*2620*/  BRA `(.L_x_5667) ;  /* 0x0000002400f07947 */ /* 0x000fea0003800000 */
.L_x_5666:
        /* <DEDUP_REMOVED lines=87> */
[----:B------:R-:W-:Y:S01]  /*2ba0*/  FFMA.FTZ R139, R83, R157, R156 ;  /* 0x0000009d538b7223 */ /* 0x000fe2000001009c */
[----:B------:R-:W-:-:S02]  /*2bb0*/  HADD2.F32 R144, -RZ, R57.H0_H0 ;  /* 0x20000039ff907230 */ /* 0x000fc40000004100 */
[----:B------:R-:W-:Y:S01]  /*2bc0*/  FADD.FTZ R65, R127, -R126 ;  /* 0x8000007e7f417221 */ /* 0x000fe20000010000 */
[----:B------:R-:W-:Y:S01]  /*2bd0*/  FADD.FTZ R83, R77, -R64 ;  /* 0x800000404d537221 */ /* 0x000fe20000010000 */
[----:B------:R-:W-:Y:S01]  /*2be0*/  FADD.FTZ R129, R129, -R130 ;  /* 0x8000008281817221 */ /* 0x000fe20000010000 */
[----:B------:R-:W-:Y:S02]  /*2bf0*/  HADD2.F32 R77, -RZ, R58.H1_H1 ;  /* 0x3000003aff4d7230 */ /* 0x000fe40000004100 */
[----:B------:R-:W-:Y:S01]  /*2c00*/  FADD.FTZ R127, R134, -R145 ;  /* 0x80000091867f7221 */ /* 0x000fe20000010000 */
[----:B------:R-:W-:Y:S02]  /*2c10*/  HADD2.F32 R64, -RZ, R56.H0_H0 ;  /* 0x20000038ff407230 */ /* 0x000fe40000004100 */
[C---:B------:R-:W-:Y:S01]  /*2c20*/  FFMA.FTZ R144, R116.reuse, R129, R144 ;  /* 0x0000008174907223 */ /* 0x040fe20000010090 */
[--C-:B------:R-:W-:Y:S01]  /*2c30*/  FFMA.FTZ R125, R125, R157, R156.reuse ;  /* 0x0000009d7d7d7223 */ /* 0x100fe2000001009c */
[----:B------:R-:W-:Y:S01]  /*2c40*/  FFMA.FTZ R127, R116, R127, R77 ;  /* 0x0000007f747f7223 */ /* 0x000fe2000001004d */
[----:B------:R-:W-:Y:S01]  /*2c50*/  FFMA.FTZ R143, R131, R157, R156 ;  /* 0x0000009d838f7223 */ /* 0x000fe2000001009c */
[----:B------:R-:W-:-:S02]  /*2c60*/  HADD2.F32 R77, -RZ, R60.H0_H0 ;  /* 0x2000003cff4d7230 */ /* 0x000fc40000004100 */
[-CC-:B------:R-:W-:Y:S01]  /*2c70*/  FFMA.FTZ R87, R87, R157.reuse, R156.reuse ;  /* 0x0000009d57577223 */ /* 0x180fe2000001009c */
[-CC-:B------:R-:W-:Y:S01]  /*2c80*/  FFMA.FTZ R84, R84, R157.reuse, R156.reuse ;  /* 0x0000009d54547223 */ /* 0x180fe2000001009c */
[-CC-:B------:R-:W-:Y:S01]  /*2c90*/  FFMA.FTZ R131, R85, R157.reuse, R156.reuse ;  /* 0x0000009d55837223 */ /* 0x180fe2000001009c */
[-CC-:B------:R-:W-:Y:S01]  /*2ca0*/  FFMA.FTZ R82, R82, R157.reuse, R156.reuse ;  /* 0x0000009d52527223 */ /* 0x180fe2000001009c */
[----:B------:R-:W-:Y:S01]  /*2cb0*/  FFMA.FTZ R88, R80, R157, R156 ;  /* 0x0000009d50587223 */ /* 0x000fe2000001009c */
[----:B------:R-:W-:Y:S01]  /*2cc0*/  FFMA.FTZ R129, R116, R65, R64 ;  /* 0x0000004174817223 */ /* 0x000fe20000010040 */
[----:B------:R-:W-:Y:S01]  /*2cd0*/  FFMA.FTZ R157, R81, R157, R156 ;  /* 0x0000009d519d7223 */ /* 0x000fe2000001009c */
[----:B------:R-:W-:Y:S01]  /*2ce0*/  FMUL.FTZ R64, R144, R119 ;  /* 0x0000007790407220 */ /* 0x000fe20000410000 */
[----:B------:R-:W-:Y:S01]  /*2cf0*/  FADD.FTZ R81, R128, -R125 ;  /* 0x8000007d80517221 */ /* 0x000fe20000010000 */
[----:B------:R-:W-:Y:S02]  /*2d00*/  HADD2.F32 R80, -RZ, R57.H1_H1 ;  /* 0x30000039ff507230 */ /* 0x000fe40000004100 */
[----:B------:R-:W-:Y:S01]  /*2d10*/  FADD.FTZ R125, R132, -R143 ;  /* 0x8000008f847d7221 */ /* 0x000fe20000010000 */
[----:B------:R-:W-:Y:S01]  /*2d20*/  FFMA.FTZ R134, R116, R83, R77 ;  /* 0x0000005374867223 */ /* 0x000fe2000001004d */
[----:B------:R-:W-:Y:S01]  /*2d30*/  FMUL.FTZ R77, R64, UR4 ;  /* 0x00000004404d7c20 */ /* 0x000fe20008410000 */
[----:B------:R-:W-:Y:S01]  /*2d40*/  LOP3.LUT P5, RZ, R165, 0xff00, RZ, 0xc0, !PT ;  /* 0x0000ff00a5ff7812 */ /* 0x000fe200078ac0ff */
[-C--:B------:R-:W-:Y:S01]  /*2d50*/  FMUL.FTZ R65, R127, R119.reuse ;  /* 0x000000777f417220 */ /* 0x080fe20000410000 */
[----:B------:R-:W-:Y:S01]  /*2d60*/  FMUL.FTZ R64, R129, R119 ;  /* 0x0000007781407220 */ /* 0x000fe20000410000 */
[----:B------:R-:W-:Y:S01]  /*2d70*/  ISETP.GE.U32.AND P0, PT, R162, RZ, PT ;  /* 0x000000ffa200720c */ /* 0x000fe20003f06070 */
[----:B------:R-:W-:-:S02]  /*2d80*/  HADD2.F32 R148, -RZ, R56.H1_H1 ;  /* 0x30000038ff947230 */ /* 0x000fc40000004100 */
[----:B------:R-:W-:Y:S01]  /*2d90*/  FFMA.FTZ R125, R116, R125, R80 ;  /* 0x0000007d747d7223 */ /* 0x000fe20000010050 */
[--C-:B------:R-:W-:Y:S02]  /*2da0*/  HADD2.F32 R132, -RZ, R61.reuse.H0_H0 ;  /* 0x2000003dff847230 */ /* 0x100fe40000004100 */
[----:B------:R-:W-:Y:S01]  /*2db0*/  FADD.FTZ R85, R123, -R84 ;  /* 0x800000547b557221 */ /* 0x000fe20000010000 */
        /* <DEDUP_REMOVED lines=8> */
[C---:B------:R-:W-:Y:S01]  /*2e40*/  FFMA.FTZ R148, R116.reuse, R81, R148 ;  /* 0x0000005174947223 */ /* 0x040fe20000010094 */
        /* <DEDUP_REMOVED lines=82> */
[----:B------:R-:W-:Y:S02]  /*3370*/  F2FP.F16.F32.PACK_AB R74, R141, R120 ;  /* 0x000000788d4a723e */ /* 0x000fe400000000ff */
[----:B------:R-:W-:Y:S02]  /*3380*/  FSEL R83, R118, RZ, P4 ;  /* 0x000000ff76537208 */ /* 0x000fe40002000000 */
[----:B------:R-:W-:-:S02]  /*3390*/  F2FP.F16.F32.PACK_AB R75, R121, R146 ;  /* 0x00000092794b723e */ /* 0x000fc400000000ff */
[----:B------:R-:W-:Y:S02]  /*33a0*/  F2FP.F16.F32.PACK_AB R73, R140, R137 ;  /* 0x000000898c49723e */ /* 0x000fe400000000ff */
        /* <DEDUP_REMOVED lines=11> */
[----:B------:R-:W-:Y:S01]  /*3460*/  F2FP.F16.F32.PACK_AB R82, R139, R82 ;  /* 0x000000528b52723e */ /* 0x000fe200000000ff */
[----:B------:R1:W-:Y:S01]  /*3470*/  STG.E.128 desc[UR6][R90.64], R76 ;  /* 0x0000004c5a007986 */ /* 0x0003e2000c101d06 */
[----:B------:R-:W-:Y:S02]  /*3480*/  F2FP.F16.F32.PACK_AB R81, R118, R81 ;  /* 0x000000517651723e */ /* 0x000fe400000000ff */
[----:B------:R-:W-:Y:S01]  /*3490*/  F2FP.F16.F32.PACK_AB R80, R115, R80 ;  /* 0x000000507350723e */ /* 0x000fe200000000ff */
[----:B------:R1:W-:Y:S04]  /*34a0*/  STG.E.128 desc[UR6][R84.64], R64 ;  /* 0x0000004054007986 */ /* 0x0003e8000c101d06 */
[----:B------:R1:W-:Y:S01]  /*34b0*/  STG.E.128 desc[UR6][R116.64], R80 ;  /* 0x0000005074007986 */ /* 0x0003e2000c101d06 */
[----:B------:R-:W-:Y:S05]  /*34c0*/  BRA `(.L_x_5667) ;  /* 0x0000001800487947 */ /* 0x000fea0003800000 */
.L_x_5665:
        /* <DEDUP_REMOVED lines=65> */
.L_x_5668:
        /* <DEDUP_REMOVED lines=65> */
.L_x_5669:
        /* <DEDUP_REMOVED lines=73> */
.L_x_5670:
        /* <DEDUP_REMOVED lines=61> */
.L_x_5671:
        /* <DEDUP_REMOVED lines=62> */
[----:B------:R-:W-:Y:S02]  /*4930*/  F2FP.F16.F32.PACK_AB R64, R68, R64 ;  /* 0x000000404440723e */ /* 0x000fe400000000ff */
[----:B------:R-:W-:Y:S02]  /*4940*/  FSEL R74, R70, RZ, P6 ;  /* 0x000000ff464a7208 */ /* 0x000fe40003000000 */
[----:B------:R-:W-:Y:S02]  /*4950*/  FSEL R75, R69, RZ, P5 ;  /* 0x000000ff454b7208 */ /* 0x000fe40002800000 */
[----:B------:R-:W-:-:S02]  /*4960*/  FSEL R77, R77, RZ, P3 ;  /* 0x000000ff4d4d7208 */ /* 0x000fc40001800000 */
[----:B------:R-:W-:Y:S02]  /*4970*/  FSEL R68, R119, RZ, P4 ;  /* 0x000000ff77447208 */ /* 0x000fe40002000000 */
[----:B------:R-:W-:Y:S02]  /*4980*/  F2FP.F16.F32.PACK_AB R69, R74, R71 ;  /* 0x000000474a45723e */ /* 0x000fe400000000ff */
[----:B------:R-:W-:Y:S02]  /*4990*/  F2FP.F16.F32.PACK_AB R70, R81, R76 ;  /* 0x0000004c5146723e */ /* 0x000fe400000000ff */
[----:B------:R-:W-:Y:S02]  /*49a0*/  F2FP.F16.F32.PACK_AB R71, R77, R80 ;  /* 0x000000504d47723e */ /* 0x000fe400000000ff */
[----:B------:R-:W-:Y:S01]  /*49b0*/  F2FP.F16.F32.PACK_AB R68, R75, R68 ;  /* 0x000000444b44723e */ /* 0x000fe200000000ff */
[----:B------:R-:W-:Y:S06]  /*49c0*/  BRA `(.L_x_5673) ;  /* 0x0000000000f47947 */ /* 0x000fec0003800000 */
.L_x_5672:
        /* <DEDUP_REMOVED lines=61> */
.L_x_5673:
[----:B------:R-:W0:Y:S01]  /*4da0*/  @P0 LDC.64 R74, c[0x0][0x478] ;  /* 0x00011e00ff4a0b82 */ /* 0x000e220000000a00 */
[----:B------:R-:W-:-:S04]  /*4db0*/  IMAD.WIDE.U32 R72, R115, 0x10, R72 ;  /* 0x0000001073487825 */ /* 0x000fc800078e0048 */
[----:B0-----:R-:W-:-:S05]  /*4dc0*/  @P0 IMAD.WIDE.U32 R74, R115, 0x10, R74 ;  /* 0x00000010734a0825 */ /* 0x001fca00078e004a */
[----:B------:R2:W-:Y:S04]  /*4dd0*/  @P0 STG.E.128 desc[UR6][R74.64], R64 ;  /* 0x000000404a000986 */ /* 0x0005e8000c101d06 */
[----:B------:R2:W-:Y:S02]  /*4de0*/  STG.E.128 desc[UR6][R72.64], R68 ;  /* 0x0000004448007986 */ /* 0x0005e4000c101d06 */
.L_x_5667:
        /* <DEDUP_REMOVED lines=53> */
.L_x_5664:
        /* <DEDUP_REMOVED lines=21> */
.L_x_5675:
        /* <DEDUP_REMOVED lines=15> */
.L_x_10763:


//--------------------- .text._ZN10layer_norm22ln_bwd_finalize_kernelINS_22Kernel_traits_finalizeILj3072Ef6__halfS2_S2_fjLb0ELj1024ELj4ENS_18Kernel_traits_baseILj3072EfS2_S2_S2_fjLj1024EEEEELb0ELb0EEEvNS_9BwdParamsE --------------------------
	.section	.text._ZN10layer_norm22ln_bwd_finalize_kernelINS_22Kernel_traits_finalizeILj3072Ef6__halfS2_S2_fjLb0ELj1024ELj4ENS_18Kernel_traits_baseILj3072EfS2_S2_S2_fjLj1024EEEEELb0ELb0EEEvNS_9BwdParamsE,"ax",@progbits
	.align	128
        .global         _ZN10layer_norm22ln_bwd_finalize_kernelINS_22Kernel_traits_finalizeILj3072Ef6__halfS2_S2_fjLb0ELj1024ELj4ENS_18Kernel_traits_baseILj3072EfS2_S2_S2_fjLj1024EEEEELb0ELb0EEEvNS_9BwdParamsE
        .type           _ZN10layer_norm22ln_bwd_finalize_kernelINS_22Kernel_traits_finalizeILj3072Ef6__halfS2_S2_fjLb0ELj1024ELj4ENS_18Kernel_traits_baseILj3072EfS2_S2_S2_fjLj1024EEEEELb0ELb0EEEvNS_9BwdParamsE,@function
        .size           _ZN10layer_norm22ln_bwd_finalize_kernelINS_22Kernel_traits_finalizeILj3072Ef6__halfS2_S2_fjLb0ELj1024ELj4ENS_18Kernel_traits_baseILj3072EfS2_S2_S2_fjLj1024EEEEELb0ELb0EEEvNS_9BwdParamsE,(.L_x_10764 - _ZN10layer_norm22ln_bwd_finalize_kernelINS_22Kernel_traits_finalizeILj3072Ef6__halfS2_S2_fjLb0ELj1024ELj4ENS_18Kernel_traits_baseILj3072EfS2_S2_S2_fjLj1024EEEEELb0ELb0EEEvNS_9BwdParamsE)
        .other          _ZN10layer_norm22ln_bwd_finalize_kernelINS_22Kernel_traits_finalizeILj3072Ef6__halfS2_S2_fjLb0ELj1024ELj4ENS_18Kernel_traits_baseILj3072EfS2_S2_S2_fjLj1024EEEEELb0ELb0EEEvNS_9BwdParamsE,@"STO_CUDA_ENTRY STV_DEFAULT"
_ZN10layer_norm22ln_bwd_finalize_kernelINS_22Kernel_traits_finalizeILj3072Ef6__halfS2_S2_fjLb0ELj1024ELj4ENS_18Kernel_traits_baseILj3072EfS2_S2_S2_fjLj1024EEEEELb0ELb0EEEvNS_9BwdParamsE:
.text._ZN10layer_norm22ln_bwd_finalize_kernelINS_22Kernel_traits_finalizeILj3072Ef6__halfS2_S2_fjLb0ELj1024ELj4ENS_18Kernel_traits_baseILj3072EfS2_S2_S2_fjLj1024EEEEELb0ELb0EEEvNS_9BwdParamsE:
        /* <DEDUP_REMOVED lines=82> */
.L_x_5680:
        /* <DEDUP_REMOVED lines=118> */
.L_x_5679:
[----:B------:R-:W-:Y:S05]  /*0c80*/  BSYNC.RECONVERGENT B1 ;  /* 0x0000000000017941 */ /* 0x000fea0003800200 */
.L_x_5678:
        /* <DEDUP_REMOVED lines=75> */
.L_x_5682:
[----:B------:R-:W-:Y:S05]  /*1140*/  BSYNC.RECONVERGENT B1 ;  /* 0x0000000000017941 */ /* 0x000fea0003800200 */
.L_x_5681:
        /* <DEDUP_REMOVED lines=37> */
.L_x_5684:
[----:B------:R-:W-:Y:S05]  /*13a0*/  BSYNC.RECONVERGENT B1 ;  /* 0x0000000000017941 */ /* 0x000fea0003800200 */
.L_x_5683:
[----:B------:R-:W-:Y:S05]  /*13b0*/  @!P1 BRA `(.L_x_5677) ;  /* 0x0000000000409947 */ /* 0x000fea0003800000 */
[----:B------:R-:W0:Y:S01]  /*13c0*/  LDC.64 R6, c[0x0][0x440] ;  /* 0x00011000ff067b82 */ /* 0x000e220000000a00 */
[----:B------:R-:W-:Y:S01]  /*13d0*/  IMAD R59, R2, R56, R59 ;  /* 0x00000038023b7224 */ /* 0x000fe200078e023b */
[----:B------:R-:W-:Y:S02]  /*13e0*/  LOP3.LUT R8, R8, 0x1f, RZ, 0xc0, !PT ;  /* 0x0000001f08087812 */ /* 0x000fe400078ec0ff */
[----:B------:R-:W-:Y:S02]  /*13f0*/  IADD3 R9, PT, PT, -R9, RZ, RZ ;  /* 0x000000ff09097210 */ /* 0x000fe40007ffe1ff */
[----:B------:R-:W-:Y:S02]  /*1400*/  IADD3 R59, PT, PT, R8, R59, RZ ;  /* 0x0000003b083b7210 */ /* 0x000fe40007ffe0ff */
[----:B------:R-:W1:Y:S05]  /*1410*/  LDC.64 R10, c[0x0][0x448] ;  /* 0x00011200ff0a7b82 */ /* 0x000e6a0000000a00 */
.L_x_5685:
        /* <DEDUP_REMOVED lines=10> */
.L_x_5677:
[----:B------:R-:W-:Y:S05]  /*14c0*/  BSYNC.RECONVERGENT B0 ;  /* 0x0000000000007941 */ /* 0x000fea0003800200 */
.L_x_5676:
        /* <DEDUP_REMOVED lines=57> */
.L_x_5686:
        /* <DEDUP_REMOVED lines=10> */
.L_x_10764:


//--------------------- .text._ZN10layer_norm13ln_bwd_kernelINS_13Kernel_traitsIf6__halfS2_S2_fjLj3072ELj1ELj1ELj4ELj16ENS_18Kernel_traits_baseILj3072EfS2_S2_S2_fjLj128EEEEELb1ELb0ELb1ELb0EEEvNS_9BwdParamsE --------------------------
	.section	.text._ZN10layer_norm13ln_bwd_kernelINS_13Kernel_traitsIf6__halfS2_S2_fjLj3072ELj1ELj1ELj4ELj16ENS_18Kernel_traits_baseILj3072EfS2_S2_S2_fjLj128EEEEELb1ELb0ELb1ELb0EEEvNS_9BwdParamsE,"ax",@progbits
	.align	128
        .global         _ZN10layer_norm13ln_bwd_kernelINS_13Kernel_traitsIf6__halfS2_S2_fjLj3072ELj1ELj1ELj4ELj16ENS_18Kernel_traits_baseILj3072EfS2_S2_S2_fjLj128EEEEELb1ELb0ELb1ELb0EEEvNS_9BwdParamsE
        .type           _ZN10layer_norm13ln_bwd_kernelINS_13Kernel_traitsIf6__halfS2_S2_fjLj3072ELj1ELj1ELj4ELj16ENS_18Kernel_traits_baseILj3072EfS2_S2_S2_fjLj128EEEEELb1ELb0ELb1ELb0EEEvNS_9BwdParamsE,@function
        .size           _ZN10layer_norm13ln_bwd_kernelINS_13Kernel_traitsIf6__halfS2_S2_fjLj3072ELj1ELj1ELj4ELj16ENS_18Kernel_traits_baseILj3072EfS2_S2_S2_fjLj128EEEEELb1ELb0ELb1ELb0EEEvNS_9BwdParamsE,(.L_x_10765 - _ZN10layer_norm13ln_bwd_kernelINS_13Kernel_traitsIf6__halfS2_S2_fjLj3072ELj1ELj1ELj4ELj16ENS_18Kernel_traits_baseILj3072EfS2_S2_S2_fjLj128EEEEELb1ELb0ELb1ELb0EEEvNS_9BwdParamsE)
        .other          _ZN10layer_norm13ln_bwd_kernelINS_13Kernel_traitsIf6__halfS2_S2_fjLj3072ELj1ELj1ELj4ELj16ENS_18Kernel_traits_baseILj3072EfS2_S2_S2_fjLj128EEEEELb1ELb0ELb1ELb0EEEvNS_9BwdParamsE,@"STO_CUDA_ENTRY STV_DEFAULT"
_ZN10layer_norm13ln_bwd_kernelINS_13Kernel_traitsIf6__halfS2_S2_fjLj3072ELj1ELj1ELj4ELj16ENS_18Kernel_traits_baseILj3072EfS2_S2_S2_fjLj128EEEEELb1ELb0ELb1ELb0EEEvNS_9BwdParamsE:
.text._ZN10layer_norm13ln_bwd_kernelINS_13Kernel_traitsIf6__halfS2_S2_fjLj3072ELj1ELj1ELj4ELj16ENS_18Kernel_traits_baseILj3072EfS2_S2_S2_fjLj128EEEEELb1ELb0ELb1ELb0EEEvNS_9BwdParamsE:
        /* <DEDUP_REMOVED lines=89> */
.L_x_5800:
        /* <DEDUP_REMOVED lines=34> */
[----:B------:R-:W-:Y:S01]  /*07b0*/  ULEA.HI UR9, UR9, UR8, URZ, 0x3 ;  /* 0x0000000809097291 */ /* 0x000fe2000f8f18ff */
[----:B------:R-:W-:-:S02]  /*07c0*/  @P4 IADD3 R0, PT, PT, R2, -0x1, RZ ;  /* 0xffffffff02004810 */ /* 0x000fc40007ffe0ff */
[----:B------:R-:W-:-:S03]  /*07d0*/  CS2R R162, SRZ ;  /* 0x0000000000a27805 */ /* 0x000fc6000001ff00 */
[----:B------:R-:W-:Y:S01]  /*07e0*/  @P4 IMAD R0, R0, UR10, RZ ;  /* 0x0000000a00004c24 */ /* 0x000fe2000f8e02ff */
[----:B------:R-:W-:-:S04]  /*07f0*/  MOV R110, UR9 ;  /* 0x00000009006e7c02 */ /* 0x000fc80008000f00 */
        /* <DEDUP_REMOVED lines=24> */
[----:B------:R-:W-:Y:S02]  /*0980*/  IADD3 R159, PT, PT, R159, 0x80, RZ ;  /* 0x000000809f9f7810 */ /* 0x000fe40007ffe0ff */
[----:B------:R-:W-:Y:S01]  /*0990*/  IADD3 R160, PT, PT, R160, 0x80, RZ ;  /* 0x00000080a0a07810 */ /* 0x000fe20007ffe0ff */
[----:B---3--:R-:W-:Y:S02]  /*09a0*/  HADD2.F32 R129, -RZ, R108.H0_H0 ;  /* 0x2000006cff817230 */ /* 0x008fe40000004100 */
[----:B------:R-:W-:-:S03]  /*09b0*/  HADD2.F32 R157, -RZ, R109.H1_H1 ;  /* 0x3000006dff9d7230 */ /* 0x000fc60000004100 */
[C---:B------:R-:W-:Y:S01]  /*09c0*/  FADD.FTZ R129, -R158.reuse, R129 ;  /* 0x000000819e817221 */ /* 0x040fe20000010100 */
[----:B------:R-:W-:Y:S02]  /*09d0*/  HADD2.F32 R153, -RZ, R109.H0_H0 ;  /* 0x2000006dff997230 */ /* 0x000fe40000004100 */
[----:B------:R-:W-:Y:S01]  /*09e0*/  FADD.FTZ R152, -R158, R157 ;  /* 0x0000009d9e987221 */ /* 0x000fe20000010100 */
[----:B------:R-:W-:Y:S02]  /*09f0*/  HADD2.F32 R155, -RZ, R112.H0_H0 ;  /* 0x20000070ff9b7230 */ /* 0x000fe40000004100 */
[----:B------:R-:W-:Y:S01]  /*0a00*/  FMUL.FTZ R157, R129, UR30 ;  /* 0x0000001e819d7c20 */ /* 0x000fe20008410000 */
[----:B------:R-:W-:Y:S02]  /*0a10*/  HADD2.F32 R149, -RZ, R108.H1_H1 ;  /* 0x3000006cff957230 */ /* 0x000fe40000004100 */
[--C-:B------:R-:W-:Y:S02]  /*0a20*/  HADD2.F32 R163, -RZ, R110.reuse.H0_H0 ;  /* 0x2000006effa37230 */ /* 0x100fe40000004100 */
[----:B------:R-:W-:-:S02]  /*0a30*/  HADD2.F32 R165, -RZ, R110.H1_H1 ;  /* 0x3000006effa57230 */ /* 0x000fc40000004100 */
[--C-:B------:R-:W-:Y:S02]  /*0a40*/  HADD2.F32 R110, -RZ, R111.reuse.H0_H0 ;  /* 0x2000006fff6e7230 */ /* 0x100fe40000004100 */
[----:B------:R-:W-:Y:S01]  /*0a50*/  FADD.FTZ R153, -R158, R153 ;  /* 0x000000999e997221 */ /* 0x000fe20000010100 */
[----:B------:R-:W-:Y:S02]  /*0a60*/  HADD2.F32 R111, -RZ, R111.H1_H1 ;  /* 0x3000006fff6f7230 */ /* 0x000fe40000004100 */
[----:B------:R-:W-:Y:S01]  /*0a70*/  FADD.FTZ R68, R68, R155 ;  /* 0x0000009b44447221 */ /* 0x000fe20000010000 */
[----:B------:R-:W-:Y:S02]  /*0a80*/  HADD2.F32 R112, -RZ, R112.H1_H1 ;  /* 0x30000070ff707230 */ /* 0x000fe40000004100 */
[-C--:B------:R-:W-:Y:S01]  /*0a90*/  FFMA.FTZ R44, R157, R155.reuse, R44 ;  /* 0x0000009b9d2c7223 */ /* 0x080fe2000001002c */
[----:B------:R-:W-:Y:S01]  /*0aa0*/  FADD.FTZ R149, -R158, R149 ;  /* 0x000000959e957221 */ /* 0x000fe20000010100 */
[----:B------:R-:W-:Y:S01]  /*0ab0*/  FMUL.FTZ R155, R20, R155 ;  /* 0x0000009b149b7220 */ /* 0x000fe20000410000 */
[----:B------:R-:W-:-:S02]  /*0ac0*/  HADD2.F32 R151, -RZ, R113.H0_H0 ;  /* 0x20000071ff977230 */ /* 0x000fc40000004100 */
[C---:B------:R-:W-:Y:S01]  /*0ad0*/  FADD.FTZ R120, -R158.reuse, R111 ;  /* 0x0000006f9e787221 */ /* 0x040fe20000010100 */
[----:B------:R-:W-:Y:S01]  /*0ae0*/  FMUL.FTZ R153, R153, UR30 ;  /* 0x0000001e99997c20 */ /* 0x000fe20008410000 */
[----:B------:R-:W-:Y:S02]  /*0af0*/  HADD2.F32 R150, -RZ, R113.H1_H1 ;  /* 0x30000071ff967230 */ /* 0x000fe40000004100 */
[----:B------:R-:W-:Y:S01]  /*0b00*/  FMUL.FTZ R156, R149, UR30 ;  /* 0x0000001e959c7c20 */ /* 0x000fe20008410000 */
[-C--:B------:R-:W-:Y:S01]  /*0b10*/  FMUL.FTZ R154, R21, R112.reuse ;  /* 0x00000070159a7220 */ /* 0x080fe20000410000 */
[----:B------:R-:W-:Y:S01]  /*0b20*/  FADD.FTZ R111, RZ, R155 ;  /* 0x0000009bff6f7221 */ /* 0x000fe20000010000 */
[----:B------:R-:W-:Y:S01]  /*0b30*/  FFMA.FTZ R113, R157, R155, RZ ;  /* 0x0000009b9d717223 */ /* 0x000fe200000100ff */
[C---:B------:R-:W-:Y:S01]  /*0b40*/  FADD.FTZ R163, -R158.reuse, R163 ;  /* 0x000000a39ea37221 */ /* 0x040fe20000010100 */
[----:B0-----:R-:W-:Y:S01]  /*0b50*/  FADD.FTZ R145, -R158, R110 ;  /* 0x0000006e9e917221 */ /* 0x001fe20000010100 */
[----:B------:R-:W-:Y:S01]  /*0b60*/  FADD.FTZ R70, R70, R151 ;  /* 0x0000009746467221 */ /* 0x000fe20000010000 */
[----:B------:R-:W-:Y:S01]  /*0b70*/  FMUL.FTZ R152, R152, UR30 ;  /* 0x0000001e98987c20 */ /* 0x000fe20008410000 */
[-C--:B------:R-:W-:Y:S01]  /*0b80*/  FFMA.FTZ R46, R153, R151.reuse, R46 ;  /* 0x00000097992e7223 */ /* 0x080fe2000001002e */
[----:B------:R-:W-:Y:S01]  /*0b90*/  FADD.FTZ R69, R69, R112 ;  /* 0x0000007045457221 */ /* 0x000fe20000010000 */
[----:B------:R-:W-:Y:S01]  /*0ba0*/  FFMA.FTZ R45, R156, R112, R45 ;  /* 0x000000709c2d7223 */ /* 0x000fe2000001002d */
[----:B------:R-:W-:Y:S01]  /*0bb0*/  FMUL.FTZ R151, R22, R151 ;  /* 0x0000009716977220 */ /* 0x000fe20000410000 */
[----:B------:R-:W-:Y:S01]  /*0bc0*/  FADD.FTZ R110, R111, R154 ;  /* 0x0000009a6f6e7221 */ /* 0x000fe20000010000 */
[----:B------:R-:W-:Y:S01]  /*0bd0*/  FFMA.FTZ R112, R156, R154, R113 ;  /* 0x0000009a9c707223 */ /* 0x000fe20000010071 */
[----:B------:R-:W-:-:S02]  /*0be0*/  HADD2.F32 R147, -RZ, R114.H0_H0 ;  /* 0x20000072ff937230 */ /* 0x000fc40000004100 */
[----:B------:R-:W-:Y:S01]  /*0bf0*/  FADD.FTZ R71, R71, R150 ;  /* 0x0000009647477221 */ /* 0x000fe20000010000 */
[----:B------:R-:W-:Y:S01]  /*0c00*/  FMUL.FTZ R149, R163, UR30 ;  /* 0x0000001ea3957c20 */ /* 0x000fe20008410000 */
[-C--:B------:R-:W-:Y:S01]  /*0c10*/  FFMA.FTZ R47, R152, R150.reuse, R47 ;  /* 0x00000096982f7223 */ /* 0x080fe2000001002f */
[----:B------:R-:W-:Y:S01]  /*0c20*/  FMUL.FTZ R150, R23, R150 ;  /* 0x0000009617967220 */ /* 0x000fe20000410000 */
[----:B------:R-:W-:Y:S01]  /*0c30*/  FADD.FTZ R111, R110, R151 ;  /* 0x000000976e6f7221 */ /* 0x000fe20000010000 */
[----:B------:R-:W-:Y:S01]  /*0c40*/  FFMA.FTZ R113, R153, R151, R112 ;  /* 0x0000009799717223 */ /* 0x000fe20000010070 */
[--C-:B------:R-:W-:Y:S02]  /*0c50*/  HADD2.F32 R109, -RZ, R115.reuse.H0_H0 ;  /* 0x20000073ff6d7230 */ /* 0x100fe40000004100 */
[----:B------:R-:W-:Y:S01]  /*0c60*/  FADD.FTZ R72, R72, R147 ;  /* 0x0000009348487221 */ /* 0x000fe20000010000 */
[----:B------:R-:W-:Y:S02]  /*0c70*/  HADD2.F32 R114, -RZ, R114.H1_H1 ;  /* 0x30000072ff727230 */ /* 0x000fe40000004100 */
[-C--:B------:R-:W-:Y:S01]  /*0c80*/  FFMA.FTZ R48, R149, R147.reuse, R48 ;  /* 0x0000009395307223 */ /* 0x080fe20000010030 */
[----:B------:R-:W-:Y:S01]  /*0c90*/  FMUL.FTZ R145, R145, UR30 ;  /* 0x0000001e91917c20 */ /* 0x000fe20008410000 */
[----:B------:R-:W-:Y:S01]  /*0ca0*/  FMUL.FTZ R147, R24, R147 ;  /* 0x0000009318937220 */ /* 0x000fe20000410000 */
[----:B------:R-:W-:Y:S01]  /*0cb0*/  FADD.FTZ R110, R111, R150 ;  /* 0x000000966f6e7221 */ /* 0x000fe20000010000 */
[----:B------:R-:W-:Y:S01]  /*0cc0*/  FADD.FTZ R148, -R158, R165 ;  /* 0x000000a59e947221 */ /* 0x000fe20000010100 */
[----:B------:R-:W-:Y:S01]  /*0cd0*/  FFMA.FTZ R112, R152, R150, R113 ;  /* 0x0000009698707223 */ /* 0x000fe20000010071 */
[----:B------:R-:W-:Y:S01]  /*0ce0*/  FADD.FTZ R74, R74, R109 ;  /* 0x0000006d4a4a7221 */ /* 0x000fe20000010000 */
[-C--:B------:R-:W-:Y:S01]  /*0cf0*/  FFMA.FTZ R50, R145, R109.reuse, R50 ;  /* 0x0000006d91327223 */ /* 0x080fe20000010032 */
[----:B------:R-:W-:Y:S01]  /*0d00*/  FMUL.FTZ R144, R26, R109 ;  /* 0x0000006d1a907220 */ /* 0x000fe20000410000 */
[----:B------:R-:W-:Y:S01]  /*0d10*/  FMUL.FTZ R146, R25, R114 ;  /* 0x0000007219927220 */ /* 0x000fe20000410000 */
[----:B------:R-:W-:Y:S01]  /*0d20*/  FADD.FTZ R109, R110, R147 ;  /* 0x000000936e6d7221 */ /* 0x000fe20000010000 */
[----:B------:R-:W-:Y:S01]  /*0d30*/  FMUL.FTZ R148, R148, UR30 ;  /* 0x0000001e94947c20 */ /* 0x000fe20008410000 */
        /* <DEDUP_REMOVED lines=14> */
.L_x_5691:
[----:B----4-:R-:W-:Y:S05]  /*0e20*/  BSYNC.RECONVERGENT B1 ;  /* 0x0000000000017941 */ /* 0x010fea0003800200 */
.L_x_5690:
        /* <DEDUP_REMOVED lines=22> */
[----:B------:R-:W-:Y:S02]  /*0f90*/  HADD2.F32 R165, -RZ, R5.H1_H1 ;  /* 0x30000005ffa57230 */ /* 0x000fe40000004100 */
[C---:B------:R-:W-:Y:S01]  /*0fa0*/  FADD.FTZ R5, -R158.reuse, R113 ;  /* 0x000000719e057221 */ /* 0x040fe20000010100 */
[--C-:B------:R-:W-:Y:S02]  /*0fb0*/  HADD2.F32 R14, -RZ, R6.reuse.H0_H0 ;  /* 0x20000006ff0e7230 */ /* 0x100fe40000004100 */
[----:B------:R-:W-:Y:S01]  /*0fc0*/  FADD.FTZ R4, -R158, R115 ;  /* 0x000000739e047221 */ /* 0x000fe20000010100 */
[----:B------:R-:W-:Y:S02]  /*0fd0*/  HADD2.F32 R6, -RZ, R6.H1_H1 ;  /* 0x30000006ff067230 */ /* 0x000fe40000004100 */
[--C-:B------:R-:W-:Y:S02]  /*0fe0*/  HADD2.F32 R117, -RZ, R7.reuse.H0_H0 ;  /* 0x20000007ff757230 */ /* 0x100fe40000004100 */
[----:B------:R-:W-:-:S02]  /*0ff0*/  HADD2.F32 R111, -RZ, R7.H1_H1 ;  /* 0x30000007ff6f7230 */ /* 0x000fc40000004100 */
[----:B------:R-:W-:Y:S01]  /*1000*/  FMUL.FTZ R5, R5, UR30 ;  /* 0x0000001e05057c20 */ /* 0x000fe20008410000 */
[--C-:B----4-:R-:W-:Y:S02]  /*1010*/  HADD2.F32 R7, -RZ, R8.reuse.H0_H0 ;  /* 0x20000008ff077230 */ /* 0x110fe40000004100 */
[----:B------:R-:W-:Y:S01]  /*1020*/  FADD.FTZ R119, -R158, R119 ;  /* 0x000000779e777221 */ /* 0x000fe20000010100 */
[----:B------:R-:W-:Y:S02]  /*1030*/  HADD2.F32 R8, -RZ, R8.H1_H1 ;  /* 0x30000008ff087230 */ /* 0x000fe40000004100 */
[----:B------:R-:W-:Y:S01]  /*1040*/  FMUL.FTZ R4, R4, UR30 ;  /* 0x0000001e04047c20 */ /* 0x000fe20008410000 */
[--C-:B------:R-:W-:Y:S02]  /*1050*/  HADD2.F32 R109, -RZ, R11.reuse.H0_H0 ;  /* 0x2000000bff6d7230 */ /* 0x100fe40000004100 */
[----:B------:R-:W-:Y:S01]  /*1060*/  FADD.FTZ R165, -R158, R165 ;  /* 0x000000a59ea57221 */ /* 0x000fe20000010100 */
[----:B------:R-:W-:-:S02]  /*1070*/  HADD2.F32 R108, -RZ, R11.H1_H1 ;  /* 0x3000000bff6c7230 */ /* 0x000fc40000004100 */
[C---:B------:R-:W-:Y:S01]  /*1080*/  FADD.FTZ R11, -R158.reuse, R14 ;  /* 0x0000000e9e0b7221 */ /* 0x040fe20000010100 */
[----:B------:R-:W-:Y:S01]  /*1090*/  FADD.FTZ R14, -R158, R6 ;  /* 0x000000069e0e7221 */ /* 0x000fe20000010100 */
[--C-:B0-----:R-:W-:Y:S02]  /*10a0*/  HADD2.F32 R13, -RZ, R9.reuse.H0_H0 ;  /* 0x20000009ff0d7230 */ /* 0x101fe40000004100 */
[----:B------:R-:W-:Y:S01]  /*10b0*/  FADD.FTZ R76, R76, R7 ;  /* 0x000000074c4c7221 */ /* 0x000fe20000010000 */
[----:B------:R-:W-:Y:S02]  /*10c0*/  HADD2.F32 R12, -RZ, R9.H1_H1 ;  /* 0x30000009ff0c7230 */ /* 0x000fe40000004100 */
[-C--:B------:R-:W-:Y:S01]  /*10d0*/  FFMA.FTZ R52, R5, R7.reuse, R52 ;  /* 0x0000000705347223 */ /* 0x080fe20000010034 */
[----:B------:R-:W-:Y:S01]  /*10e0*/  FMUL.FTZ R6, R28, R7 ;  /* 0x000000071c067220 */ /* 0x000fe20000410000 */
[----:B------:R-:W-:Y:S01]  /*10f0*/  FADD.FTZ R77, R77, R8 ;  /* 0x000000084d4d7221 */ /* 0x000fe20000010000 */
[----:B------:R-:W-:Y:S01]  /*1100*/  FMUL.FTZ R7, R119, UR30 ;  /* 0x0000001e77077c20 */ /* 0x000fe20008410000 */
[-C--:B------:R-:W-:Y:S01]  /*1110*/  FFMA.FTZ R53, R4, R8.reuse, R53 ;  /* 0x0000000804357223 */ /* 0x080fe20000010035 */
[----:B------:R-:W-:Y:S01]  /*1120*/  FMUL.FTZ R9, R29, R8 ;  /* 0x000000081d097220 */ /* 0x000fe20000410000 */
[----:B------:R-:W-:-:S02]  /*1130*/  HADD2.F32 R15, -RZ, R10.H0_H0 ;  /* 0x2000000aff0f7230 */ /* 0x000fc40000004100 */
[----:B------:R-:W-:Y:S01]  /*1140*/  FMUL.FTZ R8, R165, UR30 ;  /* 0x0000001ea5087c20 */ /* 0x000fe20008410000 */
[----:B------:R-:W-:Y:S01]  /*1150*/  FMUL.FTZ R11, R11, UR30 ;  /* 0x0000001e0b0b7c20 */ /* 0x000fe20008410000 */
[----:B------:R-:W-:Y:S02]  /*1160*/  HADD2.F32 R110, -RZ, R10.H1_H1 ;  /* 0x3000000aff6e7230 */ /* 0x000fe40000004100 */
        /* <DEDUP_REMOVED lines=20> */
[----:B------:R-:W-:-:S02]  /*12b0*/  FFMA.FTZ R111, R7, R10, R112 ;  /* 0x0000000a076f7223 */ /* 0x000fc40000010070 */
        /* <DEDUP_REMOVED lines=18> */
.L_x_5693:
[----:B------:R-:W-:Y:S05]  /*13e0*/  BSYNC.RECONVERGENT B1 ;  /* 0x0000000000017941 */ /* 0x000fea0003800200 */
.L_x_5692:
        /* <DEDUP_REMOVED lines=15> */
[----:B---3--:R-:W-:Y:S02]  /*14e0*/  HADD2.F32 R141, -RZ, R111.H0_H0 ;  /* 0x2000006fff8d7230 */ /* 0x008fe40000004100 */
[----:B------:R-:W-:Y:S02]  /*14f0*/  HADD2.F32 R135, -RZ, R109.H0_H0 ;  /* 0x2000006dff877230 */ /* 0x000fe40000004100 */
[----:B------:R-:W-:Y:S02]  /*1500*/  HADD2.F32 R111, -RZ, R111.H1_H1 ;  /* 0x3000006fff6f7230 */ /* 0x000fe40000004100 */
[----:B------:R-:W-:Y:S02]  /*1510*/  HADD2.F32 R109, -RZ, R109.H1_H1 ;  /* 0x3000006dff6d7230 */ /* 0x000fe40000004100 */
[----:B------:R-:W-:Y:S02]  /*1520*/  HADD2.F32 R121, -RZ, R108.H0_H0 ;  /* 0x2000006cff797230 */ /* 0x000fe40000004100 */
[----:B------:R-:W-:-:S02]  /*1530*/  HADD2.F32 R137, -RZ, R110.H0_H0 ;  /* 0x2000006eff897230 */ /* 0x000fc40000004100 */
[C---:B0-----:R-:W-:Y:S01]  /*1540*/  FADD.FTZ R131, -R158.reuse, R135 ;  /* 0x000000879e837221 */ /* 0x041fe20000010100 */
[C---:B------:R-:W-:Y:S01]  /*1550*/  FADD.FTZ R142, -R158.reuse, R111 ;  /* 0x0000006f9e8e7221 */ /* 0x040fe20000010100 */
[C---:B------:R-:W-:Y:S01]  /*1560*/  FADD.FTZ R132, -R158.reuse, R109 ;  /* 0x0000006d9e847221 */ /* 0x040fe20000010100 */
[----:B----4-:R-:W-:Y:S02]  /*1570*/  HADD2.F32 R111, -RZ, R112.H0_H0 ;  /* 0x20000070ff6f7230 */ /* 0x010fe40000004100 */
[C---:B------:R-:W-:Y:S01]  /*1580*/  FADD.FTZ R121, -R158.reuse, R121 ;  /* 0x000000799e797221 */ /* 0x040fe20000010100 */
[----:B------:R-:W-:Y:S02]  /*1590*/  HADD2.F32 R133, -RZ, R108.H1_H1 ;  /* 0x3000006cff857230 */ /* 0x000fe40000004100 */
[----:B------:R-:W-:Y:S01]  /*15a0*/  FADD.FTZ R135, -R158, R137 ;  /* 0x000000899e877221 */ /* 0x000fe20000010100 */
[----:B------:R-:W-:Y:S02]  /*15b0*/  HADD2.F32 R139, -RZ, R110.H1_H1 ;  /* 0x3000006eff8b7230 */ /* 0x000fe40000004100 */
[----:B------:R-:W-:Y:S01]  /*15c0*/  FMUL.FTZ R131, R131, UR30 ;  /* 0x0000001e83837c20 */ /* 0x000fe20008410000 */
[----:B------:R-:W-:-:S02]  /*15d0*/  HADD2.F32 R137, -RZ, R113.H0_H0 ;  /* 0x20000071ff897230 */ /* 0x000fc40000004100 */
[----:B------:R-:W-:Y:S01]  /*15e0*/  FMUL.FTZ R132, R132, UR30 ;  /* 0x0000001e84847c20 */ /* 0x000fe20008410000 */
[----:B------:R-:W-:Y:S02]  /*15f0*/  HADD2.F32 R110, -RZ, R113.H1_H1 ;  /* 0x30000071ff6e7230 */ /* 0x000fe40000004100 */
[----:B------:R-:W-:Y:S01]  /*1600*/  FMUL.FTZ R121, R121, UR30 ;  /* 0x0000001e79797c20 */ /* 0x000fe20008410000 */
[----:B------:R-:W-:Y:S02]  /*1610*/  HADD2.F32 R112, -RZ, R112.H1_H1 ;  /* 0x30000070ff707230 */ /* 0x000fe40000004100 */
[----:B------:R-:W-:Y:S01]  /*1620*/  FMUL.FTZ R130, R36, R111 ;  /* 0x0000006f24827220 */ /* 0x000fe20000410000 */
[----:B------:R-:W-:Y:S01]  /*1630*/  FADD.FTZ R128, -R158, R133 ;  /* 0x000000859e807221 */ /* 0x000fe20000010100 */
[----:B------:R-:W-:Y:S02]  /*1640*/  HADD2.F32 R113, -RZ, R114.H0_H0 ;  /* 0x20000072ff717230 */ /* 0x000fe40000004100 */
[----:B------:R-:W-:Y:S01]  /*1650*/  FADD.FTZ R66, R66, R137 ;  /* 0x0000008942427221 */ /* 0x000fe20000010000 */
[-C--:B------:R-:W-:Y:S01]  /*1660*/  FFMA.FTZ R102, R131, R137.reuse, R102 ;  /* 0x0000008983667223 */ /* 0x080fe20000010066 */
[----:B------:R-:W-:Y:S01]  /*1670*/  FMUL.FTZ R134, R38, R137 ;  /* 0x0000008926867220 */ /* 0x000fe20000410000 */
[----:B------:R-:W-:Y:S01]  /*1680*/  FADD.FTZ R67, R67, R110 ;  /* 0x0000006e43437221 */ /* 0x000fe20000010000 */
[----:B------:R-:W-:Y:S01]  /*1690*/  FMUL.FTZ R135, R135, UR30 ;  /* 0x0000001e87877c20 */ /* 0x000fe20008410000 */
[-C--:B------:R-:W-:Y:S01]  /*16a0*/  FFMA.FTZ R103, R132, R110.reuse, R103 ;  /* 0x0000006e84677223 */ /* 0x080fe20000010067 */
[----:B------:R-:W-:Y:S01]  /*16b0*/  FMUL.FTZ R137, R39, R110 ;  /* 0x0000006e27897220 */ /* 0x000fe20000410000 */
[----:B------:R-:W-:Y:S01]  /*16c0*/  FADD.FTZ R64, R64, R111 ;  /* 0x0000006f40407221 */ /* 0x000fe20000010000 */
[----:B------:R-:W-:Y:S01]  /*16d0*/  FFMA.FTZ R100, R121, R111, R100 ;  /* 0x0000006f79647223 */ /* 0x000fe20000010064 */
        /* <DEDUP_REMOVED lines=8> */
[----:B------:R-:W-:Y:S01]  /*1760*/  FFMA.FTZ R110, R128, R133, R111 ;  /* 0x00000085806e7223 */ /* 0x000fe2000001006f */
[----:B------:R-:W-:Y:S01]  /*1770*/  FADD.FTZ R141, -R158, R141 ;  /* 0x0000008d9e8d7221 */ /* 0x000fe20000010100 */
[----:B------:R-:W-:Y:S01]  /*1780*/  FADD.FTZ R65, R65, R112 ;  /* 0x0000007041417221 */ /* 0x000fe20000010000 */
[----:B------:R-:W-:Y:S01]  /*1790*/  FFMA.FTZ R101, R128, R112, R101 ;  /* 0x0000007080657223 */ /* 0x000fe20000010065 */
        /* <DEDUP_REMOVED lines=29> */
.L_x_5689:
[----:B-----5:R-:W-:Y:S01]  /*1970*/  ISETP.GE.AND P4, PT, R2, 0x1, PT ;  /* 0x000000010200780c */ /* 0x020fe20003f86270 */
[----:B------:R-:W-:Y:S01]  /*1980*/  UIMAD UR6, UR11, UR10, URZ ;  /* 0x0000000a0b0672a4 */ /* 0x000fe2000f8e02ff */
[----:B------:R-:W-:Y:S01]  /*1990*/  HFMA2 R165, -RZ, RZ, 0, 0 ;  /* 0x00000000ffa57431 */ /* 0x000fe200000001ff */
        /* <DEDUP_REMOVED lines=30> */
.L_x_5695:
        /* <DEDUP_REMOVED lines=15> */
[----:B------:R3:W5:Y:S01]  /*1c70*/  @P2 LDG.E.64 R124, desc[UR20][R162.64] ;  /* 0x00000014a27c2981 */ /* 0x000762000c1e1b00 */
[----:B------:R-:W-:-:S03]  /*1c80*/  @P2 IADD3 R165, PT, PT, R165, 0x80, RZ ;  /* 0x00000080a5a52810 */ /* 0x000fc60007ffe0ff */
        /* <DEDUP_REMOVED lines=9> */
.L_x_5694:
[----:B-1----:R-:W-:Y:S05]  /*1d20*/  BSYNC.RECONVERGENT B0 ;  /* 0x0000000000007941 */ /* 0x002fea0003800200 */
.L_x_5688:
        /* <DEDUP_REMOVED lines=32> */
.L_x_5697:
[----:B------:R-:W-:Y:S05]  /*1f30*/  BSYNC.RECONVERGENT B0 ;  /* 0x0000000000007941 */ /* 0x000fea0003800200 */
.L_x_5696:
[----:B------:R-:W1:Y:S08]  /*1f40*/  S2UR UR7, SR_CgaCtaId ;  /* 0x00000000000779c3 */ /* 0x000e700000008800 */
[----:B------:R-:W-:Y:S01]  /*1f50*/  BAR.SYNC.DEFER_BLOCKING 0x0 ;  /* 0x0000000000007b1d */ /* 0x000fe20000010000 */
[----:B------:R-:W-:Y:S02]  /*1f60*/  @P4 IADD3 R2, PT, PT, R2, -0x1, RZ ;  /* 0xffffffff02024810 */ /* 0x000fe40007ffe0ff */
[----:B------:R-:W-:-:S03]  /*1f70*/  ISETP.NE.AND P0, PT, RZ, UR28, PT ;  /* 0x0000001cff007c0c */ /* 0x000fc6000bf05270 */
        /* <DEDUP_REMOVED lines=13> */
[----:B------:R-:W-:-:S03]  /*2050*/  FADD.FTZ R109, R110, R109 ;  /* 0x0000006d6e6d7221 */ /* 0x000fc60000010000 */
[----:B-1----:R-:W-:Y:S01]  /*2060*/  FADD.FTZ R158, R158, R113 ;  /* 0x000000719e9e7221 */ /* 0x002fe20000010000 */
[----:B------:R-:W-:Y:S01]  /*2070*/  FADD.FTZ R109, R109, R112 ;  /* 0x000000706d6d7221 */ /* 0x000fe20000010000 */
[----:B------:R-:W-:Y:S02]  /*2080*/  HFMA2 R113, -RZ, RZ, 0, 0 ;  /* 0x00000000ff717431 */ /* 0x000fe400000001ff */
[----:B------:R-:W-:Y:S01]  /*2090*/  FADD.FTZ R115, R115, R158 ;  /* 0x0000009e73737221 */ /* 0x000fe20000010000 */
[----:B------:R-:W-:Y:S01]  /*20a0*/  FADD.FTZ R2, R114, R109 ;  /* 0x0000006d72027221 */ /* 0x000fe20000010000 */
[----:B------:R-:W-:Y:S02]  /*20b0*/  @P4 SHF.R.S32.HI R109, RZ, 0x1f, R108 ;  /* 0x0000001fff6d4819 */ /* 0x000fe4000001146c */
[----:B------:R-:W-:Y:S01]  /*20c0*/  FMUL.FTZ R115, R115, UR29 ;  /* 0x0000001d73737c20 */ /* 0x000fe20008410000 */
[----:B------:R-:W-:Y:S01]  /*20d0*/  FMUL.FTZ R2, R2, UR29 ;  /* 0x0000001d02027c20 */ /* 0x000fe20008410000 */
[----:B------:R-:W-:-:S03]  /*20e0*/  @P4 LEA.HI R108, R109, R108, RZ, 0x3 ;  /* 0x0000006c6d6c4211 */ /* 0x000fc600078f18ff */
        /* <DEDUP_REMOVED lines=22> */
.L_x_5702:
        /* <DEDUP_REMOVED lines=12> */
.L_x_5703:
        /* <DEDUP_REMOVED lines=12> */
.L_x_5704:
        /* <DEDUP_REMOVED lines=12> */
.L_x_5705:
        /* <DEDUP_REMOVED lines=12> */
.L_x_5706:
        /* <DEDUP_REMOVED lines=12> */
.L_x_5707:
        /* <DEDUP_REMOVED lines=12> */
.L_x_5708:
        /* <DEDUP_REMOVED lines=14> */
.L_x_5701:
        /* <DEDUP_REMOVED lines=22> */
.L_x_5710:
[----:B------:R-:W-:Y:S05]  /*2910*/  @!P4 BRA `(.L_x_5711) ;  /* 0x000000000018c947 */ /* 0x000fea0003800000 */
[----:B------:R-:W-:Y:S01]  /*2920*/  FMUL.FTZ R60, R108, UR23 ;  /* 0x000000176c3c7c20 */ /* 0x000fe20008410000 */
[----:B-----5:R-:W-:-:S03]  /*2930*/  LOP3.LUT P5, RZ, R122, 0xff00, RZ, 0xc0, !PT ;  /* 0x0000ff007aff7812 */ /* 0x020fc600078ac0ff */
[----:B------:R-:W-:-:S05]  /*2940*/  FMUL.FTZ R60, R60, UR22 ;  /* 0x000000163c3c7c20 */ /* 0x000fca0008410000 */
[----:B------:R-:W-:-:S04]  /*2950*/  FSEL R60, R60, RZ, P5 ;  /* 0x000000ff3c3c7208 */ /* 0x000fc80002800000 */
[----:B------:R-:W-:-:S04]  /*2960*/  F2FP.F16.F32.PACK_AB R60, RZ, R60 ;  /* 0x0000003cff3c723e */ /* 0x000fc800000000ff */
[----:B------:R-:W-:-:S07]  /*2970*/  PRMT R96, R96, 0x5410, R60 ;  /* 0x0000541060607816 */ /* 0x000fce000000003c */
.L_x_5711:
[----:B------:R-:W-:Y:S02]  /*2980*/  F2FP.F16.F32.PACK_AB R60, R108, R61 ;  /* 0x0000003d6c3c723e */ /* 0x000fe400000000ff */
        /* <DEDUP_REMOVED lines=9> */
.L_x_5712:
        /* <DEDUP_REMOVED lines=8> */
.L_x_5713:
        /* <DEDUP_REMOVED lines=21> */
.L_x_5714:
[----:B------:R-:W-:Y:S05]  /*2bf0*/  @!P4 BRA `(.L_x_5715) ;  /* 0x000000000018c947 */ /* 0x000fea0003800000 */
[----:B------:R-:W-:Y:S01]  /*2c00*/  FMUL.FTZ R62, R109, UR23 ;  /* 0x000000176d3e7c20 */ /* 0x000fe20008410000 */
[----:B-----5:R-:W-:-:S03]  /*2c10*/  LOP3.LUT P5, RZ, R123, 0xff00, RZ, 0xc0, !PT ;  /* 0x0000ff007bff7812 */ /* 0x020fc600078ac0ff */
[----:B------:R-:W-:-:S05]  /*2c20*/  FMUL.FTZ R62, R62, UR22 ;  /* 0x000000163e3e7c20 */ /* 0x000fca0008410000 */
[----:B------:R-:W-:-:S04]  /*2c30*/  FSEL R62, R62, RZ, P5 ;  /* 0x000000ff3e3e7208 */ /* 0x000fc80002800000 */
[----:B------:R-:W-:-:S04]  /*2c40*/  F2FP.F16.F32.PACK_AB R62, RZ, R62 ;  /* 0x0000003eff3e723e */ /* 0x000fc800000000ff */
[----:B------:R-:W-:-:S07]  /*2c50*/  PRMT R98, R98, 0x5410, R62 ;  /* 0x0000541062627816 */ /* 0x000fce000000003e */
.L_x_5715:
        /* <DEDUP_REMOVED lines=10> */
.L_x_5716:
        /* <DEDUP_REMOVED lines=10> */
.L_x_5700:
[----:B------:R-:W-:-:S04]  /*2da0*/  UISETP.NE.U32.AND UP0, UPT, UR4, URZ, UPT ;  /* 0x000000ff0400728c */ /* 0x000fc8000bf05070 */
[----:B------:R-:W-:-:S09]  /*2db0*/  UISETP.NE.AND.EX UP0, UPT, UR5, URZ, UPT, UP0 ;  /* 0x000000ff0500728c */ /* 0x000fd2000bf05300 */
[----:B------:R-:W-:Y:S05]  /*2dc0*/  BRA.U UP0, `(.L_x_5717) ;  /* 0x00000005006c7547 */ /* 0x000fea000b800000 */
[----:B------:R-:W-:Y:S01]  /*2dd0*/  ISETP.LT.AND P0, PT, RZ, UR31, PT ;  /* 0x0000001fff007c0c */ /* 0x000fe2000bf01270 */
[----:B------:R-:W-:-:S12]  /*2de0*/  @!P4 BRA `(.L_x_5718) ;  /* 0x000000000028c947 */ /* 0x000fd80003800000 */
[----:B------:R-:W-:Y:S01]  /*2df0*/  @P0 FFMA.FTZ R108, R157, UR6, R2 ;  /* 0x000000069d6c0c23 */ /* 0x000fe20008010002 */
[----:B-----5:R-:W-:-:S03]  /*2e00*/  LOP3.LUT P5, RZ, R122, 0xff, RZ, 0xc0, !PT ;  /* 0x000000ff7aff7812 */ /* 0x020fc600078ac0ff */
[----:B------:R-:W-:Y:S01]  /*2e10*/  @P0 FADD.FTZ R109, R155, -R108 ;  /* 0x8000006c9b6d0221 */ /* 0x000fe20000010000 */
[----:B------:R-:W-:-:S05]  /*2e20*/  HADD2.F32 R108, -RZ, R88.H0_H0 ;  /* 0x20000058ff6c7230 */ /* 0x000fca0000004100 */
[----:B------:R-:W-:-:S04]  /*2e30*/  @P0 FFMA.FTZ R108, R109, UR30, R108 ;  /* 0x0000001e6d6c0c23 */ /* 0x000fc8000801006c */
[----:B------:R-:W-:-:S04]  /*2e40*/  FMUL.FTZ R108, R108, UR23 ;  /* 0x000000176c6c7c20 */ /* 0x000fc80008410000 */
[----:B------:R-:W-:-:S05]  /*2e50*/  FMUL.FTZ R108, R108, UR22 ;  /* 0x000000166c6c7c20 */ /* 0x000fca0008410000 */
[----:B------:R-:W-:-:S04]  /*2e60*/  FSEL R108, R108, RZ, P5 ;  /* 0x000000ff6c6c7208 */ /* 0x000fc80002800000 */
[----:B------:R-:W-:-:S04]  /*2e70*/  F2FP.F16.F32.PACK_AB R108, RZ, R108 ;  /* 0x0000006cff6c723e */ /* 0x000fc800000000ff */
[----:B------:R-:W-:-:S07]  /*2e80*/  PRMT R96, R108, 0x7610, R96 ;  /* 0x000076106c607816 */ /* 0x000fce0000000060 */
.L_x_5718:
        /* <DEDUP_REMOVED lines=11> */
.L_x_5719:
[----:B------:R-:W-:Y:S05]  /*2f40*/  @!P4 BRA `(.L_x_5720) ;  /* 0x000000000028c947 */ /* 0x000fea0003800000 */
        /* <DEDUP_REMOVED lines=10> */
.L_x_5720:
        /* <DEDUP_REMOVED lines=11> */
.L_x_5721:
        /* <DEDUP_REMOVED lines=11> */
.L_x_5722:
        /* <DEDUP_REMOVED lines=11> */
.L_x_5723:
        /* <DEDUP_REMOVED lines=11> */
.L_x_5724:
[----:B------:R-:W-:Y:S05]  /*32b0*/  @!P4 BRA `(.L_x_5709) ;  /* 0x0000000400acc947 */ /* 0x000fea0003800000 */
[----:B------:R-:W-:-:S04]  /*32c0*/  @P0 FFMA.FTZ R108, R120, UR6, R2 ;  /* 0x00000006786c0c23 */ /* 0x000fc80008010002 */
[----:B------:R-:W-:Y:S01]  /*32d0*/  @P0 FADD.FTZ R109, R129, -R108 ;  /* 0x8000006c816d0221 */ /* 0x000fe20000010000 */
[----:B-----5:R-:W-:-:S05]  /*32e0*/  HADD2.F32 R108, -RZ, R91.H1_H1 ;  /* 0x3000005bff6c7230 */ /* 0x020fca0000004100 */
        /* <DEDUP_REMOVED lines=9> */
.L_x_5717:
[----:B------:R-:W-:Y:S01]  /*3380*/  ISETP.LT.AND P0, PT, RZ, UR31, PT ;  /* 0x0000001fff007c0c */ /* 0x000fe2000bf01270 */
[----:B-----5:R-:W-:Y:S01]  /*3390*/  HADD2.F32 R111, -RZ, R88.H1_H1 ;  /* 0x30000058ff6f7230 */ /* 0x020fe20000004100 */
[----:B------:R-:W-:Y:S01]  /*33a0*/  PLOP3.LUT P5, PT, PT, PT, UP2, 0x80, 0x8 ;  /* 0x000000000008781c */ /* 0x000fe20003faf028 */
[----:B------:R-:W-:Y:S02]  /*33b0*/  HADD2.F32 R110, -RZ, R90.H0_H0 ;  /* 0x2000005aff6e7230 */ /* 0x000fe40000004100 */
[----:B------:R-:W-:-:S08]  /*33c0*/  HADD2.F32 R108, -RZ, R91.H1_H1 ;  /* 0x3000005bff6c7230 */ /* 0x000fd00000004100 */
[--C-:B------:R-:W-:Y:S01]  /*33d0*/  @P0 FFMA.FTZ R61, R156, UR6, R2.reuse ;  /* 0x000000069c3d0c23 */ /* 0x100fe20008010002 */
[--C-:B------:R-:W-:Y:S01]  /*33e0*/  @P0 FFMA.FTZ R62, R153, UR6, R2.reuse ;  /* 0x00000006993e0c23 */ /* 0x100fe20008010002 */
[--C-:B------:R-:W-:Y:S01]  /*33f0*/  @P0 FFMA.FTZ R63, R152, UR6, R2.reuse ;  /* 0x00000006983f0c23 */ /* 0x100fe20008010002 */
[----:B------:R-:W-:Y:S01]  /*3400*/  @P0 FFMA.FTZ R109, R145, UR6, R2 ;  /* 0x00000006916d0c23 */ /* 0x000fe20008010002 */
[----:B------:R-:W-:Y:S01]  /*3410*/  @P0 FADD.FTZ R60, R154, -R61 ;  /* 0x8000003d9a3c0221 */ /* 0x000fe20000010000 */
[--C-:B------:R-:W-:Y:S02]  /*3420*/  HADD2.F32 R61, -RZ, R89.reuse.H0_H0 ;  /* 0x20000059ff3d7230 */ /* 0x100fe40000004100 */
[----:B------:R-:W-:Y:S01]  /*3430*/  @P0 FADD.FTZ R62, R151, -R62 ;  /* 0x8000003e973e0221 */ /* 0x000fe20000010000 */
[----:B------:R-:W-:Y:S01]  /*3440*/  @P0 FADD.FTZ R63, R150, -R63 ;  /* 0x8000003f963f0221 */ /* 0x000fe20000010000 */
[----:B------:R-:W-:Y:S01]  /*3450*/  @P0 FFMA.FTZ R111, R60, UR30, R111 ;  /* 0x0000001e3c6f0c23 */ /* 0x000fe2000801006f */
[----:B------:R-:W-:Y:S01]  /*3460*/  @P0 FFMA.FTZ R60, R149, UR6, R2 ;  /* 0x00000006953c0c23 */ /* 0x000fe20008010002 */
[----:B------:R-:W-:Y:S01]  /*3470*/  @P0 FFMA.FTZ R61, R62, UR30, R61 ;  /* 0x0000001e3e3d0c23 */ /* 0x000fe2000801003d */
[----:B------:R-:W-:-:S05]  /*3480*/  HADD2.F32 R62, -RZ, R89.H1_H1 ;  /* 0x30000059ff3e7230 */ /* 0x000fca0000004100 */
[----:B------:R-:W-:Y:S01]  /*3490*/  @P0 FFMA.FTZ R62, R63, UR30, R62 ;  /* 0x0000001e3f3e0c23 */ /* 0x000fe2000801003e */
[----:B------:R-:W-:-:S04]  /*34a0*/  @P0 FADD.FTZ R63, R147, -R60 ;  /* 0x8000003c933f0221 */ /* 0x000fc80000010000 */
[----:B------:R-:W-:Y:S01]  /*34b0*/  @P0 FFMA.FTZ R110, R63, UR30, R110 ;  /* 0x0000001e3f6e0c23 */ /* 0x000fe2000801006e */
[----:B------:R-:W-:-:S04]  /*34c0*/  @P0 FFMA.FTZ R63, R148, UR6, R2 ;  /* 0x00000006943f0c23 */ /* 0x000fc80008010002 */
[----:B------:R-:W-:Y:S01]  /*34d0*/  @P0 FADD.FTZ R60, R146, -R63 ;  /* 0x8000003f923c0221 */ /* 0x000fe20000010000 */
[----:B------:R-:W-:-:S05]  /*34e0*/  HADD2.F32 R63, -RZ, R90.H1_H1 ;  /* 0x3000005aff3f7230 */ /* 0x000fca0000004100 */
[----:B------:R-:W-:Y:S01]  /*34f0*/  @P0 FFMA.FTZ R63, R60, UR30, R63 ;  /* 0x0000001e3c3f0c23 */ /* 0x000fe2000801003f */
[----:B------:R-:W-:Y:S01]  /*3500*/  @P0 FADD.FTZ R60, R144, -R109 ;  /* 0x8000006d903c0221 */ /* 0x000fe20000010000 */
[----:B------:R-:W-:-:S05]  /*3510*/  HADD2.F32 R109, -RZ, R91.H0_H0 ;  /* 0x2000005bff6d7230 */ /* 0x000fca0000004100 */
[----:B------:R-:W-:Y:S01]  /*3520*/  @P0 FFMA.FTZ R109, R60, UR30, R109 ;  /* 0x0000001e3c6d0c23 */ /* 0x000fe2000801006d */
[----:B------:R-:W-:-:S04]  /*3530*/  @P0 FFMA.FTZ R60, R120, UR6, R2 ;  /* 0x00000006783c0c23 */ /* 0x000fc80008010002 */
[----:B------:R-:W-:Y:S01]  /*3540*/  @P0 FADD.FTZ R115, R129, -R60 ;  /* 0x8000003c81730221 */ /* 0x000fe20000010000 */
[----:B------:R-:W-:-:S03]  /*3550*/  @P5 FFMA.FTZ R60, R157, UR6, R2 ;  /* 0x000000069d3c5c23 */ /* 0x000fc60008010002 */
[----:B------:R-:W-:Y:S01]  /*3560*/  @P0 FFMA.FTZ R108, R115, UR30, R108 ;  /* 0x0000001e736c0c23 */ /* 0x000fe2000801006c */
[----:B------:R-:W-:Y:S01]  /*3570*/  @P5 FADD.FTZ R115, R155, -R60 ;  /* 0x8000003c9b735221 */ /* 0x000fe20000010000 */
[----:B------:R-:W-:-:S05]  /*3580*/  HADD2.F32 R60, -RZ, R88.H0_H0 ;  /* 0x20000058ff3c7230 */ /* 0x000fca0000004100 */
[----:B------:R-:W-:Y:S01]  /*3590*/  @P5 FFMA.FTZ R60, R115, UR30, R60 ;  /* 0x0000001e733c5c23 */ /* 0x000fe2000801003c */
[----:B------:R-:W-:Y:S06]  /*35a0*/  @!P4 BRA `(.L_x_5725) ;  /* 0x000000000018c947 */ /* 0x000fec0003800000 */
[----:B------:R-:W-:Y:S01]  /*35b0*/  FMUL.FTZ R112, R60, UR23 ;  /* 0x000000173c707c20 */ /* 0x000fe20008410000 */
[----:B------:R-:W-:-:S03]  /*35c0*/  LOP3.LUT P0, RZ, R122, 0xff, RZ, 0xc0, !PT ;  /* 0x000000ff7aff7812 */ /* 0x000fc6000780c0ff */
[----:B------:R-:W-:-:S05]  /*35d0*/  FMUL.FTZ R112, R112, UR22 ;  /* 0x0000001670707c20 */ /* 0x000fca0008410000 */
[----:B------:R-:W-:-:S04]  /*35e0*/  FSEL R112, R112, RZ, P0 ;  /* 0x000000ff70707208 */ /* 0x000fc80000000000 */
[----:B------:R-:W-:-:S04]  /*35f0*/  F2FP.F16.F32.PACK_AB R112, RZ, R112 ;  /* 0x00000070ff70723e */ /* 0x000fc800000000ff */
[----:B------:R-:W-:-:S07]  /*3600*/  PRMT R96, R112, 0x7610, R96 ;  /* 0x0000761070607816 */ /* 0x000fce0000000060 */
.L_x_5725:
        /* <DEDUP_REMOVED lines=8> */
.L_x_5726:
[----:B------:R-:W-:Y:S05]  /*3690*/  @!P4 BRA `(.L_x_5727) ;  /* 0x000000000018c947 */ /* 0x000fea0003800000 */
[----:B------:R-:W-:Y:S01]  /*36a0*/  FMUL.FTZ R111, R61, UR23 ;  /* 0x000000173d6f7c20 */ /* 0x000fe20008410000 */
[----:B------:R-:W-:-:S03]  /*36b0*/  LOP3.LUT P0, RZ, R122, 0xff0000, RZ, 0xc0, !PT ;  /* 0x00ff00007aff7812 */ /* 0x000fc6000780c0ff */
[----:B------:R-:W-:-:S05]  /*36c0*/  FMUL.FTZ R111, R111, UR22 ;  /* 0x000000166f6f7c20 */ /* 0x000fca0008410000 */
[----:B------:R-:W-:-:S04]  /*36d0*/  FSEL R111, R111, RZ, P0 ;  /* 0x000000ff6f6f7208 */ /* 0x000fc80000000000 */
[----:B------:R-:W-:-:S04]  /*36e0*/  F2FP.F16.F32.PACK_AB R111, RZ, R111 ;  /* 0x0000006fff6f723e */ /* 0x000fc800000000ff */
[----:B------:R-:W-:-:S07]  /*36f0*/  PRMT R97, R111, 0x7610, R97 ;  /* 0x000076106f617816 */ /* 0x000fce0000000061 */
.L_x_5727:
        /* <DEDUP_REMOVED lines=8> */
.L_x_5728:
[----:B------:R-:W-:Y:S05]  /*3780*/  @!P4 BRA `(.L_x_5729) ;  /* 0x000000000018c947 */ /* 0x000fea0003800000 */
[----:B------:R-:W-:Y:S01]  /*3790*/  FMUL.FTZ R62, R110, UR23 ;  /* 0x000000176e3e7c20 */ /* 0x000fe20008410000 */
[----:B------:R-:W-:-:S03]  /*37a0*/  LOP3.LUT P0, RZ, R123, 0xff, RZ, 0xc0, !PT ;  /* 0x000000ff7bff7812 */ /* 0x000fc6000780c0ff */
[----:B------:R-:W-:-:S05]  /*37b0*/  FMUL.FTZ R62, R62, UR22 ;  /* 0x000000163e3e7c20 */ /* 0x000fca0008410000 */
[----:B------:R-:W-:-:S04]  /*37c0*/  FSEL R62, R62, RZ, P0 ;  /* 0x000000ff3e3e7208 */ /* 0x000fc80000000000 */
[----:B------:R-:W-:-:S04]  /*37d0*/  F2FP.F16.F32.PACK_AB R62, RZ, R62 ;  /* 0x0000003eff3e723e */ /* 0x000fc800000000ff */
[----:B------:R-:W-:-:S07]  /*37e0*/  PRMT R98, R62, 0x7610, R98 ;  /* 0x000076103e627816 */ /* 0x000fce0000000062 */
.L_x_5729:
        /* <DEDUP_REMOVED lines=8> */
.L_x_5730:
[----:B------:R-:W-:Y:S05]  /*3870*/  @!P4 BRA `(.L_x_5731) ;  /* 0x000000000018c947 */ /* 0x000fea0003800000 */
[----:B------:R-:W-:Y:S01]  /*3880*/  FMUL.FTZ R63, R109, UR23 ;  /* 0x000000176d3f7c20 */ /* 0x000fe20008410000 */
[----:B------:R-:W-:-:S03]  /*3890*/  LOP3.LUT P0, RZ, R123, 0xff0000, RZ, 0xc0, !PT ;  /* 0x00ff00007bff7812 */ /* 0x000fc6000780c0ff */
[----:B------:R-:W-:-:S05]  /*38a0*/  FMUL.FTZ R63, R63, UR22 ;  /* 0x000000163f3f7c20 */ /* 0x000fca0008410000 */
[----:B------:R-:W-:-:S04]  /*38b0*/  FSEL R63, R63, RZ, P0 ;  /* 0x000000ff3f3f7208 */ /* 0x000fc80000000000 */
[----:B------:R-:W-:-:S04]  /*38c0*/  F2FP.F16.F32.PACK_AB R63, RZ, R63 ;  /* 0x0000003fff3f723e */ /* 0x000fc800000000ff */
[----:B------:R-:W-:-:S07]  /*38d0*/  PRMT R99, R63, 0x7610, R99 ;  /* 0x000076103f637816 */ /* 0x000fce0000000063 */
.L_x_5731:
        /* <DEDUP_REMOVED lines=9> */
.L_x_5709:
        /* <DEDUP_REMOVED lines=10> */
.L_x_5699:
[----:B------:R-:W-:Y:S05]  /*3a10*/  BSYNC.RECONVERGENT B0 ;  /* 0x0000000000007941 */ /* 0x000fea0003800200 */
.L_x_5698:
        /* <DEDUP_REMOVED lines=10> */
[----:B0----5:R-:W-:Y:S02]  /*3ac0*/  HADD2.F32 R111, -RZ, R92.H1_H1 ;  /* 0x3000005cff6f7230 */ /* 0x021fe40000004100 */
[----:B------:R-:W-:Y:S02]  /*3ad0*/  HADD2.F32 R110, -RZ, R94.H0_H0 ;  /* 0x2000005eff6e7230 */ /* 0x000fe40000004100 */
[----:B------:R-:W-:-:S08]  /*3ae0*/  HADD2.F32 R108, -RZ, R95.H1_H1 ;  /* 0x3000005fff6c7230 */ /* 0x000fd00000004100 */
[--C-:B------:R-:W-:Y:S01]  /*3af0*/  @P5 FFMA.FTZ R60, R4, UR6, R2.reuse ;  /* 0x00000006043c5c23 */ /* 0x100fe20008010002 */
[--C-:B------:R-:W-:Y:S01]  /*3b00*/  @P5 FFMA.FTZ R61, R7, UR6, R2.reuse ;  /* 0x00000006073d5c23 */ /* 0x100fe20008010002 */
[----:B------:R-:W-:Y:S02]  /*3b10*/  @P5 FFMA.FTZ R109, R117, UR6, R2 ;  /* 0x00000006756d5c23 */ /* 0x000fe40008010002 */
[----:B------:R-:W-:Y:S01]  /*3b20*/  @P5 FADD.FTZ R60, R9, -R60 ;  /* 0x8000003c093c5221 */ /* 0x000fe20000010000 */
[----:B------:R-:W-:Y:S01]  /*3b30*/  @P5 FADD.FTZ R62, R10, -R61 ;  /* 0x8000003d0a3e5221 */ /* 0x000fe20000010000 */
[--C-:B------:R-:W-:Y:S02]  /*3b40*/  HADD2.F32 R61, -RZ, R93.reuse.H0_H0 ;  /* 0x2000005dff3d7230 */ /* 0x100fe40000004100 */
[----:B------:R-:W-:Y:S01]  /*3b50*/  @P5 FFMA.FTZ R111, R60, UR30, R111 ;  /* 0x0000001e3c6f5c23 */ /* 0x000fe2000801006f */
[----:B------:R-:W-:Y:S02]  /*3b60*/  @P5 FFMA.FTZ R60, R8, UR6, R2 ;  /* 0x00000006083c5c23 */ /* 0x000fe40008010002 */
[----:B------:R-:W-:Y:S01]  /*3b70*/  @P5 FFMA.FTZ R61, R62, UR30, R61 ;  /* 0x0000001e3e3d5c23 */ /* 0x000fe2000801003d */
[----:B------:R-:W-:-:S02]  /*3b80*/  HADD2.F32 R62, -RZ, R93.H1_H1 ;  /* 0x3000005dff3e7230 */ /* 0x000fc40000004100 */
[----:B------:R-:W-:Y:S01]  /*3b90*/  @P5 FADD.FTZ R63, R13, -R60 ;  /* 0x8000003c0d3f5221 */ /* 0x000fe20000010000 */
[----:B------:R-:W-:-:S03]  /*3ba0*/  @P5 FFMA.FTZ R60, R14, UR6, R2 ;  /* 0x000000060e3c5c23 */ /* 0x000fc60008010002 */
[----:B------:R-:W-:Y:S01]  /*3bb0*/  @P5 FFMA.FTZ R62, R63, UR30, R62 ;  /* 0x0000001e3f3e5c23 */ /* 0x000fe2000801003e */
[----:B------:R-:W-:Y:S01]  /*3bc0*/  @P5 FFMA.FTZ R63, R11, UR6, R2 ;  /* 0x000000060b3f5c23 */ /* 0x000fe20008010002 */
[----:B------:R-:W-:-:S03]  /*3bd0*/  @P5 FADD.FTZ R60, R15, -R60 ;  /* 0x8000003c0f3c5221 */ /* 0x000fc60000010000 */
[----:B------:R-:W-:-:S04]  /*3be0*/  @P5 FADD.FTZ R63, R12, -R63 ;  /* 0x8000003f0c3f5221 */ /* 0x000fc80000010000 */
[----:B------:R-:W-:Y:S01]  /*3bf0*/  @P5 FFMA.FTZ R110, R63, UR30, R110 ;  /* 0x0000001e3f6e5c23 */ /* 0x000fe2000801006e */
[----:B------:R-:W-:-:S05]  /*3c00*/  HADD2.F32 R63, -RZ, R94.H1_H1 ;  /* 0x3000005eff3f7230 */ /* 0x000fca0000004100 */
[----:B------:R-:W-:Y:S01]  /*3c10*/  @P5 FFMA.FTZ R63, R60, UR30, R63 ;  /* 0x0000001e3c3f5c23 */ /* 0x000fe2000801003f */
[----:B------:R-:W-:Y:S01]  /*3c20*/  @P5 FADD.FTZ R60, R116, -R109 ;  /* 0x8000006d743c5221 */ /* 0x000fe20000010000 */
[----:B------:R-:W-:-:S05]  /*3c30*/  HADD2.F32 R109, -RZ, R95.H0_H0 ;  /* 0x2000005fff6d7230 */ /* 0x000fca0000004100 */
[----:B------:R-:W-:Y:S01]  /*3c40*/  @P5 FFMA.FTZ R109, R60, UR30, R109 ;  /* 0x0000001e3c6d5c23 */ /* 0x000fe2000801006d */
[----:B------:R-:W-:-:S04]  /*3c50*/  @P5 FFMA.FTZ R60, R118, UR6, R2 ;  /* 0x00000006763c5c23 */ /* 0x000fc80008010002 */
[----:B------:R-:W-:Y:S01]  /*3c60*/  @P5 FADD.FTZ R115, R119, -R60 ;  /* 0x8000003c77735221 */ /* 0x000fe20000010000 */
[----:B------:R-:W-:-:S03]  /*3c70*/  HADD2.F32 R60, -RZ, R92.H0_H0 ;  /* 0x2000005cff3c7230 */ /* 0x000fc60000004100 */
[----:B------:R-:W-:Y:S01]  /*3c80*/  @P5 FFMA.FTZ R108, R115, UR30, R108 ;  /* 0x0000001e736c5c23 */ /* 0x000fe2000801006c */
[----:B------:R-:W-:-:S04]  /*3c90*/  @P5 FFMA.FTZ R115, R5, UR6, R2 ;  /* 0x0000000605735c23 */ /* 0x000fc80008010002 */
[----:B------:R-:W-:-:S04]  /*3ca0*/  @P5 FADD.FTZ R115, R6, -R115 ;  /* 0x8000007306735221 */ /* 0x000fc80000010000 */
        /* <DEDUP_REMOVED lines=8> */
.L_x_5736:
        /* <DEDUP_REMOVED lines=8> */
.L_x_5737:
[----:B------:R-:W-:Y:S05]  /*3db0*/  @!P4 BRA `(.L_x_5738) ;  /* 0x000000000018c947 */ /* 0x000fea0003800000 */
[----:B------:R-:W-:Y:S01]  /*3dc0*/  FMUL.FTZ R111, R61, UR23 ;  /* 0x000000173d6f7c20 */ /* 0x000fe20008410000 */
[----:B------:R-:W-:-:S03]  /*3dd0*/  LOP3.LUT P5, RZ, R124, 0xff0000, RZ, 0xc0, !PT ;  /* 0x00ff00007cff7812 */ /* 0x000fc600078ac0ff */
[----:B------:R-:W-:-:S05]  /*3de0*/  FMUL.FTZ R111, R111, UR22 ;  /* 0x000000166f6f7c20 */ /* 0x000fca0008410000 */
[----:B------:R-:W-:-:S04]  /*3df0*/  FSEL R111, R111, RZ, P5 ;  /* 0x000000ff6f6f7208 */ /* 0x000fc80002800000 */
[----:B------:R-:W-:-:S04]  /*3e00*/  F2FP.F16.F32.PACK_AB R111, RZ, R111 ;  /* 0x0000006fff6f723e */ /* 0x000fc800000000ff */
[----:B------:R-:W-:-:S07]  /*3e10*/  PRMT R97, R111, 0x7610, R97 ;  /* 0x000076106f617816 */ /* 0x000fce0000000061 */
.L_x_5738:
        /* <DEDUP_REMOVED lines=8> */
.L_x_5739:
[----:B------:R-:W-:Y:S05]  /*3ea0*/  @!P4 BRA `(.L_x_5740) ;  /* 0x000000000018c947 */ /* 0x000fea0003800000 */
[----:B------:R-:W-:Y:S01]  /*3eb0*/  FMUL.FTZ R62, R110, UR23 ;  /* 0x000000176e3e7c20 */ /* 0x000fe20008410000 */
[----:B------:R-:W-:-:S03]  /*3ec0*/  LOP3.LUT P5, RZ, R125, 0xff, RZ, 0xc0, !PT ;  /* 0x000000ff7dff7812 */ /* 0x000fc600078ac0ff */
[----:B------:R-:W-:-:S05]  /*3ed0*/  FMUL.FTZ R62, R62, UR22 ;  /* 0x000000163e3e7c20 */ /* 0x000fca0008410000 */
[----:B------:R-:W-:-:S04]  /*3ee0*/  FSEL R62, R62, RZ, P5 ;  /* 0x000000ff3e3e7208 */ /* 0x000fc80002800000 */
[----:B------:R-:W-:-:S04]  /*3ef0*/  F2FP.F16.F32.PACK_AB R62, RZ, R62 ;  /* 0x0000003eff3e723e */ /* 0x000fc800000000ff */
[----:B------:R-:W-:-:S07]  /*3f00*/  PRMT R98, R62, 0x7610, R98 ;  /* 0x000076103e627816 */ /* 0x000fce0000000062 */
.L_x_5740:
        /* <DEDUP_REMOVED lines=8> */
.L_x_5741:
[----:B------:R-:W-:Y:S05]  /*3f90*/  @!P4 BRA `(.L_x_5742) ;  /* 0x000000000018c947 */ /* 0x000fea0003800000 */
[----:B------:R-:W-:Y:S01]  /*3fa0*/  FMUL.FTZ R63, R109, UR23 ;  /* 0x000000176d3f7c20 */ /* 0x000fe20008410000 */
[----:B------:R-:W-:-:S03]  /*3fb0*/  LOP3.LUT P5, RZ, R125, 0xff0000, RZ, 0xc0, !PT ;  /* 0x00ff00007dff7812 */ /* 0x000fc600078ac0ff */
[----:B------:R-:W-:-:S05]  /*3fc0*/  FMUL.FTZ R63, R63, UR22 ;  /* 0x000000163f3f7c20 */ /* 0x000fca0008410000 */
[----:B------:R-:W-:-:S04]  /*3fd0*/  FSEL R63, R63, RZ, P5 ;  /* 0x000000ff3f3f7208 */ /* 0x000fc80002800000 */
[----:B------:R-:W-:-:S04]  /*3fe0*/  F2FP.F16.F32.PACK_AB R63, RZ, R63 ;  /* 0x0000003fff3f723e */ /* 0x000fc800000000ff */
[----:B------:R-:W-:-:S07]  /*3ff0*/  PRMT R99, R63, 0x7610, R99 ;  /* 0x000076103f637816 */ /* 0x000fce0000000063 */
.L_x_5742:
        /* <DEDUP_REMOVED lines=10> */
.L_x_5735:
        /* <DEDUP_REMOVED lines=12> */
.L_x_5744:
[----:B------:R-:W-:Y:S05]  /*4160*/  @!P4 BRA `(.L_x_5745) ;  /* 0x000000000028c947 */ /* 0x000fea0003800000 */
[----:B0-----:R-:W-:Y:S01]  /*4170*/  @P5 FFMA.FTZ R108, R4, UR6, R2 ;  /* 0x00000006046c5c23 */ /* 0x001fe20008010002 */
[----:B-----5:R-:W-:-:S03]  /*4180*/  LOP3.LUT P6, RZ, R124, 0xff00, RZ, 0xc0, !PT ;  /* 0x0000ff007cff7812 */ /* 0x020fc600078cc0ff */
[----:B------:R-:W-:Y:S01]  /*4190*/  @P5 FADD.FTZ R109, R9, -R108 ;  /* 0x8000006c096d5221 */ /* 0x000fe20000010000 */
[----:B------:R-:W-:-:S05]  /*41a0*/  HADD2.F32 R108, -RZ, R92.H1_H1 ;  /* 0x3000005cff6c7230 */ /* 0x000fca0000004100 */
[----:B------:R-:W-:-:S04]  /*41b0*/  @P5 FFMA.FTZ R108, R109, UR30, R108 ;  /* 0x0000001e6d6c5c23 */ /* 0x000fc8000801006c */
[----:B------:R-:W-:-:S04]  /*41c0*/  FMUL.FTZ R108, R108, UR23 ;  /* 0x000000176c6c7c20 */ /* 0x000fc80008410000 */
[----:B------:R-:W-:-:S05]  /*41d0*/  FMUL.FTZ R108, R108, UR22 ;  /* 0x000000166c6c7c20 */ /* 0x000fca0008410000 */
[----:B------:R-:W-:-:S04]  /*41e0*/  FSEL R108, R108, RZ, P6 ;  /* 0x000000ff6c6c7208 */ /* 0x000fc80003000000 */
[----:B------:R-:W-:-:S04]  /*41f0*/  F2FP.F16.F32.PACK_AB R108, RZ, R108 ;  /* 0x0000006cff6c723e */ /* 0x000fc800000000ff */
[----:B------:R-:W-:-:S07]  /*4200*/  PRMT R96, R96, 0x5410, R108 ;  /* 0x0000541060607816 */ /* 0x000fce000000006c */
.L_x_5745:
        /* <DEDUP_REMOVED lines=11> */
.L_x_5746:
        /* <DEDUP_REMOVED lines=11> */
.L_x_5747:
        /* <DEDUP_REMOVED lines=11> */
.L_x_5748:
        /* <DEDUP_REMOVED lines=11> */
.L_x_5749:
        /* <DEDUP_REMOVED lines=11> */
.L_x_5750:
[----:B------:R-:W-:Y:S05]  /*4580*/  @!P4 BRA `(.L_x_5743) ;  /* 0x0000000c0040c947 */ /* 0x000fea0003800000 */
[----:B0-----:R-:W-:-:S04]  /*4590*/  @P5 FFMA.FTZ R108, R118, UR6, R2 ;  /* 0x00000006766c5c23 */ /* 0x001fc80008010002 */
        /* <DEDUP_REMOVED lines=11> */
.L_x_5734:
        /* <DEDUP_REMOVED lines=26> */
.L_x_5752:
[----:B------:R-:W-:Y:S05]  /*47f0*/  @!P4 BRA `(.L_x_5753) ;  /* 0x000000000018c947 */ /* 0x000fea0003800000 */
[----:B------:R-:W-:Y:S01]  /*4800*/  FMUL.FTZ R60, R108, UR23 ;  /* 0x000000176c3c7c20 */ /* 0x000fe20008410000 */
[----:B-----5:R-:W-:-:S03]  /*4810*/  LOP3.LUT P6, RZ, R124, 0xff00, RZ, 0xc0, !PT ;  /* 0x0000ff007cff7812 */ /* 0x020fc600078cc0ff */
[----:B------:R-:W-:-:S05]  /*4820*/  FMUL.FTZ R60, R60, UR22 ;  /* 0x000000163c3c7c20 */ /* 0x000fca0008410000 */
[----:B------:R-:W-:-:S04]  /*4830*/  FSEL R60, R60, RZ, P6 ;  /* 0x000000ff3c3c7208 */ /* 0x000fc80003000000 */
[----:B------:R-:W-:-:S04]  /*4840*/  F2FP.F16.F32.PACK_AB R60, RZ, R60 ;  /* 0x0000003cff3c723e */ /* 0x000fc800000000ff */
[----:B------:R-:W-:-:S07]  /*4850*/  PRMT R96, R96, 0x5410, R60 ;  /* 0x0000541060607816 */ /* 0x000fce000000003c */
.L_x_5753:
        /* <DEDUP_REMOVED lines=10> */
.L_x_5754:
        /* <DEDUP_REMOVED lines=8> */
.L_x_5755:
        /* <DEDUP_REMOVED lines=21> */
.L_x_5756:
[----:B------:R-:W-:Y:S05]  /*4ad0*/  @!P4 BRA `(.L_x_5757) ;  /* 0x000000000018c947 */ /* 0x000fea0003800000 */
[----:B------:R-:W-:Y:S01]  /*4ae0*/  FMUL.FTZ R62, R111, UR23 ;  /* 0x000000176f3e7c20 */ /* 0x000fe20008410000 */
[----:B-----5:R-:W-:-:S03]  /*4af0*/  LOP3.LUT P6, RZ, R125, 0xff00, RZ, 0xc0, !PT ;  /* 0x0000ff007dff7812 */ /* 0x020fc600078cc0ff */
[----:B------:R-:W-:-:S05]  /*4b00*/  FMUL.FTZ R62, R62, UR22 ;  /* 0x000000163e3e7c20 */ /* 0x000fca0008410000 */
[----:B------:R-:W-:-:S04]  /*4b10*/  FSEL R62, R62, RZ, P6 ;  /* 0x000000ff3e3e7208 */ /* 0x000fc80003000000 */
[----:B------:R-:W-:-:S04]  /*4b20*/  F2FP.F16.F32.PACK_AB R62, RZ, R62 ;  /* 0x0000003eff3e723e */ /* 0x000fc800000000ff */
[----:B------:R-:W-:-:S07]  /*4b30*/  PRMT R98, R98, 0x5410, R62 ;  /* 0x0000541062627816 */ /* 0x000fce000000003e */
.L_x_5757:
        /* <DEDUP_REMOVED lines=10> */
.L_x_5758:
        /* <DEDUP_REMOVED lines=10> */
.L_x_5751:
        /* <DEDUP_REMOVED lines=12> */
.L_x_5759:
        /* <DEDUP_REMOVED lines=12> */
.L_x_5760:
        /* <DEDUP_REMOVED lines=12> */
.L_x_5761:
        /* <DEDUP_REMOVED lines=12> */
.L_x_5762:
        /* <DEDUP_REMOVED lines=12> */
.L_x_5763:
        /* <DEDUP_REMOVED lines=12> */
.L_x_5764:
        /* <DEDUP_REMOVED lines=12> */
.L_x_5765:
        /* <DEDUP_REMOVED lines=13> */
.L_x_5743:
        /* <DEDUP_REMOVED lines=8> */
.L_x_5733:
[----:B------:R-:W-:Y:S05]  /*5310*/  BSYNC.RECONVERGENT B0 ;  /* 0x0000000000007941 */ /* 0x000fea0003800200 */
.L_x_5732:
        /* <DEDUP_REMOVED lines=10> */
[----:B0-2--5:R-:W-:Y:S02]  /*53c0*/  HADD2.F32 R111, -RZ, R16.H1_H1 ;  /* 0x30000010ff6f7230 */ /* 0x025fe40000004100 */
[----:B------:R-:W-:Y:S02]  /*53d0*/  HADD2.F32 R110, -RZ, R18.H0_H0 ;  /* 0x20000012ff6e7230 */ /* 0x000fe40000004100 */
[----:B------:R-:W-:-:S08]  /*53e0*/  HADD2.F32 R108, -RZ, R19.H1_H1 ;  /* 0x30000013ff6c7230 */ /* 0x000fd00000004100 */
[--C-:B------:R-:W-:Y:S01]  /*53f0*/  @P5 FFMA.FTZ R60, R128, UR6, R2.reuse ;  /* 0x00000006803c5c23 */ /* 0x100fe20008010002 */
[--C-:B------:R-:W-:Y:S01]  /*5400*/  @P5 FFMA.FTZ R61, R131, UR6, R2.reuse ;  /* 0x00000006833d5c23 */ /* 0x100fe20008010002 */
[--C-:B------:R-:W-:Y:S01]  /*5410*/  @P5 FFMA.FTZ R109, R141, UR6, R2.reuse ;  /* 0x000000068d6d5c23 */ /* 0x100fe20008010002 */
[----:B------:R-:W-:Y:S01]  /*5420*/  @P5 FFMA.FTZ R115, R121, UR6, R2 ;  /* 0x0000000679735c23 */ /* 0x000fe20008010002 */
[----:B------:R-:W-:Y:S01]  /*5430*/  @P5 FADD.FTZ R60, R133, -R60 ;  /* 0x8000003c853c5221 */ /* 0x000fe20000010000 */
[----:B------:R-:W-:Y:S01]  /*5440*/  @P5 FADD.FTZ R62, R134, -R61 ;  /* 0x8000003d863e5221 */ /* 0x000fe20000010000 */
[--C-:B------:R-:W-:Y:S02]  /*5450*/  HADD2.F32 R61, -RZ, R17.reuse.H0_H0 ;  /* 0x20000011ff3d7230 */ /* 0x100fe40000004100 */
[----:B------:R-:W-:Y:S01]  /*5460*/  @P5 FADD.FTZ R115, R130, -R115 ;  /* 0x8000007382735221 */ /* 0x000fe20000010000 */
[----:B------:R-:W-:Y:S01]  /*5470*/  @P5 FFMA.FTZ R111, R60, UR30, R111 ;  /* 0x0000001e3c6f5c23 */ /* 0x000fe2000801006f */
[----:B------:R-:W-:Y:S01]  /*5480*/  @P5 FFMA.FTZ R60, R132, UR6, R2 ;  /* 0x00000006843c5c23 */ /* 0x000fe20008010002 */
        /* <DEDUP_REMOVED lines=17> */
[----:B------:R-:W-:Y:S02]  /*55a0*/  @P5 FFMA.FTZ R108, R159, UR30, R108 ;  /* 0x0000001e9f6c5c23 */ /* 0x000fe4000801006c */
        /* <DEDUP_REMOVED lines=8> */
.L_x_5770:
        /* <DEDUP_REMOVED lines=8> */
.L_x_5771:
[----:B------:R-:W-:Y:S05]  /*56b0*/  @!P4 BRA `(.L_x_5772) ;  /* 0x000000000018c947 */ /* 0x000fea0003800000 */
[----:B------:R-:W-:Y:S01]  /*56c0*/  FMUL.FTZ R2, R61, UR23 ;  /* 0x000000173d027c20 */ /* 0x000fe20008410000 */
[----:B------:R-:W-:-:S03]  /*56d0*/  LOP3.LUT P5, RZ, R126, 0xff0000, RZ, 0xc0, !PT ;  /* 0x00ff00007eff7812 */ /* 0x000fc600078ac0ff */
[----:B------:R-:W-:-:S05]  /*56e0*/  FMUL.FTZ R2, R2, UR22 ;  /* 0x0000001602027c20 */ /* 0x000fca0008410000 */
[----:B------:R-:W-:-:S04]  /*56f0*/  FSEL R2, R2, RZ, P5 ;  /* 0x000000ff02027208 */ /* 0x000fc80002800000 */
[----:B------:R-:W-:-:S04]  /*5700*/  F2FP.F16.F32.PACK_AB R2, RZ, R2 ;  /* 0x00000002ff02723e */ /* 0x000fc800000000ff */
[----:B------:R-:W-:-:S07]  /*5710*/  PRMT R97, R2, 0x7610, R97 ;  /* 0x0000761002617816 */ /* 0x000fce0000000061 */
.L_x_5772:
        /* <DEDUP_REMOVED lines=8> */
.L_x_5773:
[----:B------:R-:W-:Y:S05]  /*57a0*/  @!P4 BRA `(.L_x_5774) ;  /* 0x000000000018c947 */ /* 0x000fea0003800000 */
[----:B------:R-:W-:Y:S01]  /*57b0*/  FMUL.FTZ R2, R110, UR23 ;  /* 0x000000176e027c20 */ /* 0x000fe20008410000 */
[----:B------:R-:W-:-:S03]  /*57c0*/  LOP3.LUT P5, RZ, R127, 0xff, RZ, 0xc0, !PT ;  /* 0x000000ff7fff7812 */ /* 0x000fc600078ac0ff */
[----:B------:R-:W-:-:S05]  /*57d0*/  FMUL.FTZ R2, R2, UR22 ;  /* 0x0000001602027c20 */ /* 0x000fca0008410000 */
[----:B------:R-:W-:-:S04]  /*57e0*/  FSEL R2, R2, RZ, P5 ;  /* 0x000000ff02027208 */ /* 0x000fc80002800000 */
[----:B------:R-:W-:-:S04]  /*57f0*/  F2FP.F16.F32.PACK_AB R2, RZ, R2 ;  /* 0x00000002ff02723e */ /* 0x000fc800000000ff */
[----:B------:R-:W-:-:S07]  /*5800*/  PRMT R98, R2, 0x7610, R98 ;  /* 0x0000761002627816 */ /* 0x000fce0000000062 */
.L_x_5774:
        /* <DEDUP_REMOVED lines=8> */
.L_x_5775:
[----:B------:R-:W-:Y:S05]  /*5890*/  @!P4 BRA `(.L_x_5776) ;  /* 0x000000000018c947 */ /* 0x000fea0003800000 */
[----:B------:R-:W-:Y:S01]  /*58a0*/  FMUL.FTZ R2, R109, UR23 ;  /* 0x000000176d027c20 */ /* 0x000fe20008410000 */
[----:B------:R-:W-:-:S03]  /*58b0*/  LOP3.LUT P5, RZ, R127, 0xff0000, RZ, 0xc0, !PT ;  /* 0x00ff00007fff7812 */ /* 0x000fc600078ac0ff */
[----:B------:R-:W-:-:S05]  /*58c0*/  FMUL.FTZ R2, R2, UR22 ;  /* 0x0000001602027c20 */ /* 0x000fca0008410000 */
[----:B------:R-:W-:-:S04]  /*58d0*/  FSEL R2, R2, RZ, P5 ;  /* 0x000000ff02027208 */ /* 0x000fc80002800000 */
[----:B------:R-:W-:-:S04]  /*58e0*/  F2FP.F16.F32.PACK_AB R2, RZ, R2 ;  /* 0x00000002ff02723e */ /* 0x000fc800000000ff */
[----:B------:R-:W-:-:S07]  /*58f0*/  PRMT R99, R2, 0x7610, R99 ;  /* 0x0000761002637816 */ /* 0x000fce0000000063 */
.L_x_5776:
        /* <DEDUP_REMOVED lines=10> */
.L_x_5769:
        /* <DEDUP_REMOVED lines=12> */
.L_x_5778:
[----:B------:R-:W-:Y:S05]  /*5a60*/  @!P4 BRA `(.L_x_5779) ;  /* 0x000000000028c947 */ /* 0x000fea0003800000 */
[----:B0-2---:R-:W-:Y:S01]  /*5a70*/  @P5 FFMA.FTZ R108, R128, UR6, R2 ;  /* 0x00000006806c5c23 */ /* 0x005fe20008010002 */
        /* <DEDUP_REMOVED lines=9> */
.L_x_5779:
        /* <DEDUP_REMOVED lines=11> */
.L_x_5780:
        /* <DEDUP_REMOVED lines=11> */
.L_x_5781:
        /* <DEDUP_REMOVED lines=11> */
.L_x_5782:
        /* <DEDUP_REMOVED lines=11> */
.L_x_5783:
        /* <DEDUP_REMOVED lines=11> */
.L_x_5784:
[----:B------:R-:W-:Y:S05]  /*5e80*/  @!P4 BRA `(.L_x_5777) ;  /* 0x0000000c0040c947 */ /* 0x000fea0003800000 */
[----:B------:R-:W-:-:S04]  /*5e90*/  @P5 FFMA.FTZ R2, R142, UR6, R2 ;  /* 0x000000068e025c23 */ /* 0x000fc80008010002 */
[----:B0-2---:R-:W-:Y:S01]  /*5ea0*/  @P5 FADD.FTZ R109, R143, -R2 ;  /* 0x800000028f6d5221 */ /* 0x005fe20000010000 */
        /* <DEDUP_REMOVED lines=10> */
.L_x_5768:
        /* <DEDUP_REMOVED lines=26> */
.L_x_5786:
[----:B------:R-:W-:Y:S05]  /*60f0*/  @!P4 BRA `(.L_x_5787) ;  /* 0x000000000018c947 */ /* 0x000fea0003800000 */
[----:B------:R-:W-:Y:S01]  /*6100*/  FMUL.FTZ R60, R108, UR23 ;  /* 0x000000176c3c7c20 */ /* 0x000fe20008410000 */
[----:B-----5:R-:W-:-:S03]  /*6110*/  LOP3.LUT P6, RZ, R126, 0xff00, RZ, 0xc0, !PT ;  /* 0x0000ff007eff7812 */ /* 0x020fc600078cc0ff */
[----:B------:R-:W-:-:S05]  /*6120*/  FMUL.FTZ R60, R60, UR22 ;  /* 0x000000163c3c7c20 */ /* 0x000fca0008410000 */
[----:B------:R-:W-:-:S04]  /*6130*/  FSEL R60, R60, RZ, P6 ;  /* 0x000000ff3c3c7208 */ /* 0x000fc80003000000 */
[----:B------:R-:W-:-:S04]  /*6140*/  F2FP.F16.F32.PACK_AB R60, RZ, R60 ;  /* 0x0000003cff3c723e */ /* 0x000fc800000000ff */
[----:B------:R-:W-:-:S07]  /*6150*/  PRMT R96, R96, 0x5410, R60 ;  /* 0x0000541060607816 */ /* 0x000fce000000003c */
.L_x_5787:
        /* <DEDUP_REMOVED lines=10> */
.L_x_5788:
        /* <DEDUP_REMOVED lines=8> */
.L_x_5789:
        /* <DEDUP_REMOVED lines=21> */
.L_x_5790:
[----:B------:R-:W-:Y:S05]  /*63d0*/  @!P4 BRA `(.L_x_5791) ;  /* 0x000000000018c947 */ /* 0x000fea0003800000 */
[----:B------:R-:W-:Y:S01]  /*63e0*/  FMUL.FTZ R2, R109, UR23 ;  /* 0x000000176d027c20 */ /* 0x000fe20008410000 */
[----:B-----5:R-:W-:-:S03]  /*63f0*/  LOP3.LUT P6, RZ, R127, 0xff00, RZ, 0xc0, !PT ;  /* 0x0000ff007fff7812 */ /* 0x020fc600078cc0ff */
[----:B------:R-:W-:-:S05]  /*6400*/  FMUL.FTZ R2, R2, UR22 ;  /* 0x0000001602027c20 */ /* 0x000fca0008410000 */
[----:B------:R-:W-:-:S04]  /*6410*/  FSEL R2, R2, RZ, P6 ;  /* 0x000000ff02027208 */ /* 0x000fc80003000000 */
[----:B------:R-:W-:-:S04]  /*6420*/  F2FP.F16.F32.PACK_AB R2, RZ, R2 ;  /* 0x00000002ff02723e */ /* 0x000fc800000000ff */
[----:B------:R-:W-:-:S07]  /*6430*/  PRMT R98, R98, 0x5410, R2 ;  /* 0x0000541062627816 */ /* 0x000fce0000000002 */
.L_x_5791:
        /* <DEDUP_REMOVED lines=10> */
.L_x_5792:
        /* <DEDUP_REMOVED lines=10> */
.L_x_5785:
        /* <DEDUP_REMOVED lines=12> */
.L_x_5793:
        /* <DEDUP_REMOVED lines=12> */
.L_x_5794:
        /* <DEDUP_REMOVED lines=12> */
.L_x_5795:
        /* <DEDUP_REMOVED lines=12> */
.L_x_5796:
        /* <DEDUP_REMOVED lines=12> */
.L_x_5797:
        /* <DEDUP_REMOVED lines=12> */
.L_x_5798:
        /* <DEDUP_REMOVED lines=12> */
.L_x_5799:
        /* <DEDUP_REMOVED lines=13> */
.L_x_5777:
[----:B0-2---:R-:W0:Y:S08]  /*6b90*/  @P0 LDC.64 R110, c[0x0][0x478] ;  /* 0x00011e00ff6e0b82 */ /* 0x005e300000000a00 */
[----:B------:R-:W1:Y:S01]  /*6ba0*/  @P4 LDC.64 R108, c[0x0][0x468] ;  /* 0x00011a00ff6c4b82 */ /* 0x000e620000000a00 */
[----:B0-----:R-:W-:-:S05]  /*6bb0*/  @P0 IMAD.WIDE.U32 R110, R0, 0x10, R110 ;  /* 0x00000010006e0825 */ /* 0x001fca00078e006e */
[----:B------:R3:W-:Y:S01]  /*6bc0*/  @P0 STG.E.128 desc[UR20][R110.64], R60 ;  /* 0x0000003c6e000986 */ /* 0x0007e2000c101d14 */
[----:B-1----:R-:W-:-:S05]  /*6bd0*/  @P4 IMAD.WIDE.U32 R108, R113, 0x10, R108 ;  /* 0x00000010716c4825 */ /* 0x002fca00078e006c */
[----:B------:R3:W-:Y:S02]  /*6be0*/  @P4 STG.E.128 desc[UR20][R108.64], R96 ;  /* 0x000000606c004986 */ /* 0x0007e4000c101d14 */
.L_x_5767:
[----:B------:R-:W-:Y:S05]  /*6bf0*/  BSYNC.RECONVERGENT B0 ;  /* 0x0000000000007941 */ /* 0x000fea0003800200 */
.L_x_5766:
[----:B------:R-:W-:Y:S02]  /*6c00*/  UIADD3 UR11, UPT, UPT, UR11, UR26, URZ ;  /* 0x0000001a0b0b7290 */ /* 0x000fe4000fffe0ff */
[----:B------:R-:W-:Y:S02]  /*6c10*/  UPLOP3.LUT UP1, UPT, UPT, UPT, UP1, 0x40, 0x4 ;  /* 0x000000000004789c */ /* 0x000fe40003f2e810 */
[----:B------:R-:W-:-:S09]  /*6c20*/  UISETP.GE.AND UP0, UPT, UR11, UR27, UPT ;  /* 0x0000001b0b00728c */ /* 0x000fd2000bf06270 */
[----:B------:R-:W-:Y:S05]  /*6c30*/  BRA.U !UP0, `(.L_x_5800) ;  /* 0xffffff9908547547 */ /* 0x000fea000b83ffff */
.L_x_5687:
        /* <DEDUP_REMOVED lines=32> */
.L_x_5801:
        /* <DEDUP_REMOVED lines=12> */
.L_x_10765:


//--------------------- .text._ZN10layer_norm22ln_bwd_finalize_kernelINS_22Kernel_traits_finalizeILj3072Ef6__halfS2_S2_fjLb0ELj1024ELj4ENS_18Kernel_traits_baseILj3072EfS2_S2_S2_fjLj1024EEEEELb0ELb1EEEvNS_9BwdParamsE --------------------------
	.section	.text._ZN10layer_norm22ln_bwd_finalize_kernelINS_22Kernel_traits_finalizeILj3072Ef6__halfS2_S2_fjLb0ELj1024ELj4ENS_18Kernel_traits_baseILj3072EfS2_S2_S2_fjLj1024EEEEELb0ELb1EEEvNS_9BwdParamsE,"ax",@progbits
	.align	128
        .global         _ZN10layer_norm22ln_bwd_finalize_kernelINS_22Kernel_traits_finalizeILj3072Ef6__halfS2_S2_fjLb0ELj1024ELj4ENS_18Kernel_traits_baseILj3072EfS2_S2_S2_fjLj1024EEEEELb0ELb1EEEvNS_9BwdParamsE
        .type           _ZN10layer_norm22ln_bwd_finalize_kernelINS_22Kernel_traits_finalizeILj3072Ef6__halfS2_S2_fjLb0ELj1024ELj4ENS_18Kernel_traits_baseILj3072EfS2_S2_S2_fjLj1024EEEEELb0ELb1EEEvNS_9BwdParamsE,@function
        .size           _ZN10layer_norm22ln_bwd_finalize_kernelINS_22Kernel_traits_finalizeILj3072Ef6__halfS2_S2_fjLb0ELj1024ELj4ENS_18Kernel_traits_baseILj3072EfS2_S2_S2_fjLj1024EEEEELb0ELb1EEEvNS_9BwdParamsE,(.L_x_10766 - _ZN10layer_norm22ln_bwd_finalize_kernelINS_22Kernel_traits_finalizeILj3072Ef6__halfS2_S2_fjLb0ELj1024ELj4ENS_18Kernel_traits_baseILj3072EfS2_S2_S2_fjLj1024EEEEELb0ELb1EEEvNS_9BwdParamsE)
        .other          _ZN10layer_norm22ln_bwd_finalize_kernelINS_22Kernel_traits_finalizeILj3072Ef6__halfS2_S2_fjLb0ELj1024ELj4ENS_18Kernel_traits_baseILj3072EfS2_S2_S2_fjLj1024EEEEELb0ELb1EEEvNS_9BwdParamsE,@"STO_CUDA_ENTRY STV_DEFAULT"
_ZN10layer_norm22ln_bwd_finalize_kernelINS_22Kernel_traits_finalizeILj3072Ef6__halfS2_S2_fjLb0ELj1024ELj4ENS_18Kernel_traits_baseILj3072EfS2_S2_S2_fjLj1024EEEEELb0ELb1EEEvNS_9BwdParamsE:
.text._ZN10layer_norm22ln_bwd_finalize_kernelINS_22Kernel_traits_finalizeILj3072Ef6__halfS2_S2_fjLb0ELj1024ELj4ENS_18Kernel_traits_baseILj3072EfS2_S2_S2_fjLj1024EEEEELb0ELb1EEEvNS_9BwdParamsE:
        /* <DEDUP_REMOVED lines=81> */
.L_x_5806:
        /* <DEDUP_REMOVED lines=118> */
.L_x_5805:
[----:B------:R-:W-:Y:S05]  /*0c70*/  BSYNC.RECONVERGENT B1 ;  /* 0x0000000000017941 */ /* 0x000fea0003800200 */
.L_x_5804:
        /* <DEDUP_REMOVED lines=77> */
.L_x_5808:
[----:B------:R-:W-:Y:S05]  /*1150*/  BSYNC.RECONVERGENT B1 ;  /* 0x0000000000017941 */ /* 0x000fea0003800200 */
.L_x_5807:
        /* <DEDUP_REMOVED lines=38> */
.L_x_5810:
[----:B------:R-:W-:Y:S05]  /*13c0*/  BSYNC.RECONVERGENT B1 ;  /* 0x0000000000017941 */ /* 0x000fea0003800200 */
.L_x_5809:
        /* <DEDUP_REMOVED lines=8> */
.L_x_5811:
        /* <DEDUP_REMOVED lines=10> */
.L_x_5803:
[----:B------:R-:W-:Y:S05]  /*14f0*/  BSYNC.RECONVERGENT B0 ;  /* 0x0000000000007941 */ /* 0x000fea0003800200 */
.L_x_5802:
        /* <DEDUP_REMOVED lines=55> */
.L_x_5812:
        /* <DEDUP_REMOVED lines=9> */
.L_x_10766:


//--------------------- .text._ZN10layer_norm13ln_bwd_kernelINS_13Kernel_traitsIf6__halfS2_S2_fjLj3072ELj1ELj1ELj4ELj16ENS_18Kernel_traits_baseILj3072EfS2_S2_S2_fjLj128EEEEELb1ELb0ELb1ELb1EEEvNS_9BwdParamsE --------------------------
	.section	.text._ZN10layer_norm13ln_bwd_kernelINS_13Kernel_traitsIf6__halfS2_S2_fjLj3072ELj1ELj1ELj4ELj16ENS_18Kernel_traits_baseILj3072EfS2_S2_S2_fjLj128EEEEELb1ELb0ELb1ELb1EEEvNS_9BwdParamsE,"ax",@progbits
	.align	128
        .global         _ZN10layer_norm13ln_bwd_kernelINS_13Kernel_traitsIf6__halfS2_S2_fjLj3072ELj1ELj1ELj4ELj16ENS_18Kernel_traits_baseILj3072EfS2_S2_S2_fjLj128EEEEELb1ELb0ELb1ELb1EEEvNS_9BwdParamsE
        .type           _ZN10layer_norm13ln_bwd_kernelINS_13Kernel_traitsIf6__halfS2_S2_fjLj3072ELj1ELj1ELj4ELj16ENS_18Kernel_traits_baseILj3072EfS2_S2_S2_fjLj128EEEEELb1ELb0ELb1ELb1EEEvNS_9BwdParamsE,@function
        .size           _ZN10layer_norm13ln_bwd_kernelINS_13Kernel_traitsIf6__halfS2_S2_fjLj3072ELj1ELj1ELj4ELj16ENS_18Kernel_traits_baseILj3072EfS2_S2_S2_fjLj128EEEEELb1ELb0ELb1ELb1EEEvNS_9BwdParamsE,(.L_x_10767 - _ZN10layer_norm13ln_bwd_kernelINS_13Kernel_traitsIf6__halfS2_S2_fjLj3072ELj1ELj1ELj4ELj16ENS_18Kernel_traits_baseILj3072EfS2_S2_S2_fjLj128EEEEELb1ELb0ELb1ELb1EEEvNS_9BwdParamsE)
        .other          _ZN10layer_norm13ln_bwd_kernelINS_13Kernel_traitsIf6__halfS2_S2_fjLj3072ELj1ELj1ELj4ELj16ENS_18Kernel_traits_baseILj3072EfS2_S2_S2_fjLj128EEEEELb1ELb0ELb1ELb1EEEvNS_9BwdParamsE,@"STO_CUDA_ENTRY STV_DEFAULT"
_ZN10layer_norm13ln_bwd_kernelINS_13Kernel_traitsIf6__halfS2_S2_fjLj3072ELj1ELj1ELj4ELj16ENS_18Kernel_traits_baseILj3072EfS2_S2_S2_fjLj128EEEEELb1ELb0ELb1ELb1EEEvNS_9BwdParamsE:
.text._ZN10layer_norm13ln_bwd_kernelINS_13Kernel_traitsIf6__halfS2_S2_fjLj3072ELj1ELj1ELj4ELj16ENS_18Kernel_traits_baseILj3072EfS2_S2_S2_fjLj128EEEEELb1ELb0ELb1ELb1EEEvNS_9BwdParamsE:
        /* <DEDUP_REMOVED lines=48> */
.L_x_5914:
        /* <DEDUP_REMOVED lines=16> */
[-C--:B0-----:R-:W-:Y:S02]  /*0400*/  IMAD R3, R0, R11.reuse, RZ ;  /* 0x0000000b00037224 */ /* 0x081fe400078e02ff */
[----:B------:R-:W-:-:S03]  /*0410*/  IMAD R104, R104, R11, RZ ;  /* 0x0000000b68687224 */ /* 0x000fc600078e02ff */
[----:B------:R-:W-:Y:S02]  /*0420*/  SHF.R.S32.HI R10, RZ, 0x1f, R3 ;  /* 0x0000001fff0a7819 */ /* 0x000fe40000011403 */
[----:B------:R-:W-:Y:S02]  /*0430*/  SHF.R.S32.HI R105, RZ, 0x1f, R104 ;  /* 0x0000001fff697819 */ /* 0x000fe40000011468 */
[----:B------:R-:W-:Y:S02]  /*0440*/  LEA.HI R10, R10, R3, RZ, 0x3 ;  /* 0x000000030a0a7211 */ /* 0x000fe400078f18ff */
[----:B------:R-:W-:Y:S02]  /*0450*/  LEA.HI R104, R105, R104, RZ, 0x3 ;  /* 0x0000006869687211 */ /* 0x000fe400078f18ff */
[-C--:B------:R-:W-:Y:S02]  /*0460*/  LEA.HI.SX32 R3, R10, R129.reuse, 0x1d ;  /* 0x000000810a037211 */ /* 0x080fe400078feaff */
[----:B------:R-:W-:Y:S01]  /*0470*/  LEA.HI.SX32 R105, R104, R129, 0x1d ;  /* 0x0000008168697211 */ /* 0x000fe200078feaff */
[----:B------:R-:W-:Y:S01]  /*0480*/  IMAD.WIDE R8, R0, 0x4, R8 ;  /* 0x0000000400087825 */ /* 0x000fe200078e0208 */
[----:B------:R-:W-:-:S03]  /*0490*/  IADD3 R141, PT, PT, R3, 0x80, RZ ;  /* 0x00000080038d7810 */ /* 0x000fc60007ffe0ff */
[----:B-1----:R-:W-:Y:S01]  /*04a0*/  IMAD.WIDE.U32 R124, R3, 0x10, R120 ;  /* 0x00000010037c7825 */ /* 0x002fe200078e0078 */
[----:B------:R-:W-:Y:S01]  /*04b0*/  IADD3 R109, PT, PT, R105, 0x80, RZ ;  /* 0x00000080696d7810 */ /* 0x000fe20007ffe0ff */
[----:B------:R0:W3:Y:S01]  /*04c0*/  LDG.E R146, desc[UR10][R8.64] ;  /* 0x0000000a08927981 */ /* 0x0000e2000c1e1900 */
[----:B------:R-:W-:Y:S01]  /*04d0*/  IADD3 R143, PT, PT, R3, 0x100, RZ ;  /* 0x00000100038f7810 */ /* 0x000fe20007ffe0ff */
[C---:B--2---:R-:W-:Y:S01]  /*04e0*/  IMAD.WIDE.U32 R112, R105.reuse, 0x10, R6 ;  /* 0x0000001069707825 */ /* 0x044fe200078e0006 */
[----:B------:R-:W-:Y:S01]  /*04f0*/  IADD3 R105, PT, PT, R105, 0x100, RZ ;  /* 0x0000010069697810 */ /* 0x000fe20007ffe0ff */
[----:B------:R-:W2:Y:S02]  /*0500*/  LDG.E.128 R124, desc[UR10][R124.64] ;  /* 0x0000000a7c7c7981 */ /* 0x000ea4000c1e1d00 */
[----:B------:R-:W-:Y:S02]  /*0510*/  IMAD.WIDE.U32 R116, R141, 0x10, R120 ;  /* 0x000000108d747825 */ /* 0x000fe400078e0078 */
[----:B------:R-:W4:Y:S02]  /*0520*/  LDG.E.128 R112, desc[UR10][R112.64] ;  /* 0x0000000a70707981 */ /* 0x000f24000c1e1d00 */
[----:B------:R-:W-:Y:S01]  /*0530*/  IMAD.WIDE.U32 R108, R109, 0x10, R6 ;  /* 0x000000106d6c7825 */ /* 0x000fe200078e0006 */
[----:B------:R-:W-:Y:S01]  /*0540*/  ISETP.NE.U32.AND P0, PT, RZ, UR6, PT ;  /* 0x00000006ff007c0c */ /* 0x000fe2000bf05070 */
[----:B------:R-:W4:Y:S01]  /*0550*/  LDG.E.128 R116, desc[UR10][R116.64] ;  /* 0x0000000a74747981 */ /* 0x000f22000c1e1d00 */
[----:B-----5:R-:W-:Y:S01]  /*0560*/  ISETP.GE.AND P2, PT, R5, 0x1, PT ;  /* 0x000000010500780c */ /* 0x020fe20003f46270 */
[----:B------:R-:W-:Y:S01]  /*0570*/  IMAD.WIDE.U32 R120, R143, 0x10, R120 ;  /* 0x000000108f787825 */ /* 0x000fe200078e0078 */
[----:B0-----:R-:W0:Y:S01]  /*0580*/  LDC.64 R8, c[0x0][0x3b0] ;  /* 0x0000ec00ff087b82 */ /* 0x001e220000000a00 */
[----:B------:R-:W4:Y:S02]  /*0590*/  LDG.E.128 R108, desc[UR10][R108.64] ;  /* 0x0000000a6c6c7981 */ /* 0x000f24000c1e1d00 */
[----:B------:R-:W-:-:S02]  /*05a0*/  IMAD.WIDE.U32 R104, R105, 0x10, R6 ;  /* 0x0000001069687825 */ /* 0x000fc400078e0006 */
[----:B------:R-:W4:Y:S04]  /*05b0*/  LDG.E.128 R120, desc[UR10][R120.64] ;  /* 0x0000000a78787981 */ /* 0x000f28000c1e1d00 */
[----:B------:R-:W4:Y:S01]  /*05c0*/  LDG.E.128 R104, desc[UR10][R104.64] ;  /* 0x0000000a68687981 */ /* 0x000f22000c1e1d00 */
[----:B------:R-:W-:-:S04]  /*05d0*/  MOV R6, UR7 ;  /* 0x0000000700067c02 */ /* 0x000fc80008000f00 */
[----:B------:R-:W-:Y:S02]  /*05e0*/  ISETP.NE.AND.EX P0, PT, R6, RZ, PT, P0 ;  /* 0x000000ff0600720c */ /* 0x000fe40003f05300 */
[----:B------:R-:W-:-:S05]  /*05f0*/  @P2 IADD3 R10, PT, PT, R5, -0x1, RZ ;  /* 0xffffffff050a2810 */ /* 0x000fca0007ffe0ff */
[----:B------:R-:W-:-:S06]  /*0600*/  @P2 IMAD R10, R10, R11, RZ ;  /* 0x0000000b0a0a2224 */ /* 0x000fcc00078e02ff */
[----:B------:R-:W1:Y:S08]  /*0610*/  @P0 LDC.64 R130, c[0x0][0x438] ;  /* 0x00010e00ff820b82 */ /* 0x000e700000000a00 */
[----:B------:R-:W0:Y:S01]  /*0620*/  @P0 LDC.64 R132, c[0x0][0x438] ;  /* 0x00010e00ff840b82 */ /* 0x000e220000000a00 */
[----:B------:R-:W-:-:S04]  /*0630*/  @P2 SHF.R.S32.HI R7, RZ, 0x1f, R10 ;  /* 0x0000001fff072819 */ /* 0x000fc8000001140a */
[----:B------:R-:W-:Y:S02]  /*0640*/  @P2 LEA.HI R10, R7, R10, RZ, 0x3 ;  /* 0x0000000a070a2211 */ /* 0x000fe400078f18ff */
[----:B------:R-:W-:Y:S01]  /*0650*/  MOV R7, RZ ;  /* 0x000000ff00077202 */ /* 0x000fe20000000f00 */
[----:B------:R-:W0:Y:S01]  /*0660*/  @P0 LDC.64 R138, c[0x0][0x438] ;  /* 0x00010e00ff8a0b82 */ /* 0x000e220000000a00 */
[----:B------:R-:W-:-:S04]  /*0670*/  @P2 LEA.HI.SX32 R7, R10, R129, 0x1d ;  /* 0x000000810a072211 */ /* 0x000fc800078feaff */
[C---:B------:R-:W-:Y:S02]  /*0680*/  IADD3 R135, PT, PT, R7.reuse, 0x80, RZ ;  /* 0x0000008007877810 */ /* 0x040fe40007ffe0ff */
[----:B------:R-:W-:Y:S01]  /*0690*/  IADD3 R137, PT, PT, R7, 0x100, RZ ;  /* 0x0000010007897810 */ /* 0x000fe20007ffe0ff */
[----:B-1----:R-:W-:-:S04]  /*06a0*/  @P0 IMAD.WIDE.U32 R128, R3, 0x10, R130 ;  /* 0x0000001003800825 */ /* 0x002fc800078e0082 */
[----:B0-----:R-:W-:Y:S01]  /*06b0*/  IMAD.WIDE.U32 R134, R135, 0x8, R8 ;  /* 0x0000000887867825 */ /* 0x001fe200078e0008 */
        /* <DEDUP_REMOVED lines=8> */
[----:B------:R-:W-:-:S05]  /*0740*/  @P0 IMAD.WIDE.U32 R138, R143, 0x10, R138 ;  /* 0x000000108f8a0825 */ /* 0x000fca00078e008a */
[----:B------:R0:W5:Y:S01]  /*0750*/  @P0 LDG.E.128 R12, desc[UR10][R138.64] ;  /* 0x0000000a8a0c0981 */ /* 0x000162000c1e1d00 */
[----:B------:R-:W-:-:S04]  /*0760*/  ISETP.NE.AND P0, PT, RZ, UR12, PT ;  /* 0x0000000cff007c0c */ /* 0x000fc8000bf05270 */
[----:B---3--:R-:W-:Y:S01]  /*0770*/  FSEL R146, R146, RZ, !P0 ;  /* 0x000000ff92927208 */ /* 0x008fe20004000000 */
[--C-:B--2---:R-:W-:Y:S02]  /*0780*/  HADD2.F32 R8, -RZ, R124.reuse.H1_H1 ;  /* 0x3000007cff087230 */ /* 0x104fe40000004100 */
[----:B------:R-:W-:Y:S02]  /*0790*/  HADD2.F32 R3, -RZ, R124.H0_H0 ;  /* 0x2000007cff037230 */ /* 0x000fe40000004100 */
[--C-:B------:R-:W-:Y:S02]  /*07a0*/  HADD2.F32 R9, -RZ, R125.reuse.H1_H1 ;  /* 0x3000007dff097230 */ /* 0x100fe40000004100 */
[----:B------:R-:W-:Y:S01]  /*07b0*/  FADD.FTZ R155, -R146, R8 ;  /* 0x00000008929b7221 */ /* 0x000fe20000010100 */
[----:B------:R-:W-:Y:S02]  /*07c0*/  HADD2.F32 R7, -RZ, R125.H0_H0 ;  /* 0x2000007dff077230 */ /* 0x000fe40000004100 */
[----:B----4-:R-:W-:-:S02]  /*07d0*/  HADD2.F32 R130, -RZ, R117.H0_H0 ;  /* 0x20000075ff827230 */ /* 0x010fc40000004100 */
[----:B0-----:R-:W-:Y:S02]  /*07e0*/  HADD2.F32 R138, -RZ, R118.H0_H0 ;  /* 0x20000076ff8a7230 */ /* 0x001fe40000004100 */
[--C-:B------:R-:W-:Y:S02]  /*07f0*/  HADD2.F32 R125, -RZ, R112.reuse.H0_H0 ;  /* 0x20000070ff7d7230 */ /* 0x100fe40000004100 */
[--C-:B------:R-:W-:Y:S02]  /*0800*/  HADD2.F32 R143, -RZ, R111.reuse.H0_H0 ;  /* 0x2000006fff8f7230 */ /* 0x100fe40000004100 */
[----:B------:R-:W-:Y:S02]  /*0810*/  HADD2.F32 R144, -RZ, R111.H1_H1 ;  /* 0x3000006fff907230 */ /* 0x000fe40000004100 */
[----:B------:R-:W-:Y:S01]  /*0820*/  FADD.FTZ R3, -R146, R3 ;  /* 0x0000000392037221 */ /* 0x000fe20000010100 */
[----:B------:R-:W-:Y:S02]  /*0830*/  HADD2.F32 R112, -RZ, R112.H1_H1 ;  /* 0x30000070ff707230 */ /* 0x000fe40000004100 */
[----:B------:R-:W-:-:S02]  /*0840*/  HADD2.F32 R111, -RZ, R120.H0_H0 ;  /* 0x20000078ff6f7230 */ /* 0x000fc40000004100 */
[----:B------:R-:W-:Y:S02]  /*0850*/  HADD2.F32 R145, -RZ, R120.H1_H1 ;  /* 0x30000078ff917230 */ /* 0x000fe40000004100 */
[----:B------:R-:W-:Y:S01]  /*0860*/  FMUL.FTZ R120, R4, R155 ;  /* 0x0000009b04787220 */ /* 0x000fe20000410000 */
[--C-:B------:R-:W-:Y:S02]  /*0870*/  HADD2.F32 R10, -RZ, R126.reuse.H0_H0 ;  /* 0x2000007eff0a7230 */ /* 0x100fe40000004100 */
[C---:B------:R-:W-:Y:S01]  /*0880*/  FADD.FTZ R9, -R146.reuse, R9 ;  /* 0x0000000992097221 */ /* 0x040fe20000010100 */
[----:B------:R-:W-:Y:S02]  /*0890*/  HADD2.F32 R11, -RZ, R126.H1_H1 ;  /* 0x3000007eff0b7230 */ /* 0x000fe40000004100 */
[C---:B------:R-:W-:Y:S01]  /*08a0*/  FADD.FTZ R163, -R146.reuse, R130 ;  /* 0x0000008292a37221 */ /* 0x040fe20000010100 */
[----:B------:R-:W-:Y:S01]  /*08b0*/  FADD.FTZ R165, -R146, R138 ;  /* 0x0000008a92a57221 */ /* 0x000fe20000010100 */
[----:B------:R-:W-:-:S02]  /*08c0*/  HADD2.F32 R130, -RZ, R107.H0_H0 ;  /* 0x2000006bff827230 */ /* 0x000fc40000004100 */
[----:B------:R-:W-:Y:S01]  /*08d0*/  FMUL.FTZ R3, R4, R3 ;  /* 0x0000000304037220 */ /* 0x000fe20000410000 */
[----:B------:R-:W-:Y:S02]  /*08e0*/  HADD2.F32 R138, -RZ, R107.H1_H1 ;  /* 0x3000006bff8a7230 */ /* 0x000fe40000004100 */
[----:B------:R-:W-:Y:S01]  /*08f0*/  FADD.FTZ R37, R37, R112 ;  /* 0x0000007025257221 */ /* 0x000fe20000010000 */
[----:B------:R-:W-:Y:S02]  /*0900*/  HADD2.F32 R126, -RZ, R113.H1_H1 ;  /* 0x30000071ff7e7230 */ /* 0x000fe40000004100 */
[-C--:B------:R-:W-:Y:S01]  /*0910*/  FFMA.FTZ R93, R120, R112.reuse, R93 ;  /* 0x00000070785d7223 */ /* 0x080fe2000001005d */
[----:B------:R-:W-:Y:S01]  /*0920*/  FMUL.FTZ R107, R57, R112 ;  /* 0x00000070396b7220 */ /* 0x000fe20000410000 */
[----:B------:R-:W-:Y:S02]  /*0930*/  HADD2.F32 R124, -RZ, R127.H0_H0 ;  /* 0x2000007fff7c7230 */ /* 0x000fe40000004100 */
[----:B------:R-:W-:Y:S01]  /*0940*/  FADD.FTZ R157, -R146, R10 ;  /* 0x0000000a929d7221 */ /* 0x000fe20000010100 */
[----:B------:R-:W-:-:S02]  /*0950*/  HADD2.F32 R131, -RZ, R115.H0_H0 ;  /* 0x20000073ff837230 */ /* 0x000fc40000004100 */
[----:B------:R-:W-:Y:S01]  /*0960*/  FMUL.FTZ R112, R4, R9 ;  /* 0x0000000904707220 */ /* 0x000fe20000410000 */
[----:B------:R-:W-:Y:S02]  /*0970*/  HADD2.F32 R128, -RZ, R115.H1_H1 ;  /* 0x30000073ff807230 */ /* 0x000fe40000004100 */
[----:B------:R-:W-:Y:S01]  /*0980*/  FADD.FTZ R11, -R146, R11 ;  /* 0x0000000b920b7221 */ /* 0x000fe20000010100 */
[----:B------:R-:W-:Y:S02]  /*0990*/  HADD2.F32 R127, -RZ, R127.H1_H1 ;  /* 0x3000007fff7f7230 */ /* 0x000fe40000004100 */
[----:B------:R-:W-:Y:S02]  /*09a0*/  HADD2.F32 R115, -RZ, R116.H0_H0 ;  /* 0x20000074ff737230 */ /* 0x000fe40000004100 */
[----:B------:R-:W-:Y:S02]  /*09b0*/  HADD2.F32 R147, -RZ, R121.H0_H0 ;  /* 0x20000079ff937230 */ /* 0x000fe40000004100 */
[----:B------:R-:W-:-:S02]  /*09c0*/  HADD2.F32 R153, -RZ, R123.H0_H0 ;  /* 0x2000007bff997230 */ /* 0x000fc40000004100 */
[----:B------:R-:W-:Y:S01]  /*09d0*/  FADD.FTZ R36, R36, R125 ;  /* 0x0000007d24247221 */ /* 0x000fe20000010000 */
[----:B------:R-:W-:Y:S02]  /*09e0*/  HADD2.F32 R129, -RZ, R113.H0_H0 ;  /* 0x20000071ff817230 */ /* 0x000fe40000004100 */
[----:B------:R-:W-:Y:S01]  /*09f0*/  FFMA.FTZ R92, R3, R125, R92 ;  /* 0x0000007d035c7223 */ /* 0x000fe2000001005c */
[----:B------:R-:W-:Y:S02]  /*0a00*/  HADD2.F32 R116, -RZ, R116.H1_H1 ;  /* 0x30000074ff747230 */ /* 0x000fe40000004100 */
[----:B------:R-:W-:Y:S02]  /*0a10*/  HADD2.F32 R117, -RZ, R117.H1_H1 ;  /* 0x30000075ff757230 */ /* 0x000fe40000004100 */
[----:B------:R-:W-:Y:S02]  /*0a20*/  HADD2.F32 R118, -RZ, R118.H1_H1 ;  /* 0x30000076ff767230 */ /* 0x000fe40000004100 */
[----:B------:R-:W-:-:S02]  /*0a30*/  HADD2.F32 R139, -RZ, R119.H0_H0 ;  /* 0x20000077ff8b7230 */ /* 0x000fc40000004100 */
[----:B------:R-:W-:Y:S02]  /*0a40*/  HADD2.F32 R140, -RZ, R119.H1_H1 ;  /* 0x30000077ff8c7230 */ /* 0x000fe40000004100 */
[----:B------:R-:W-:Y:S02]  /*0a50*/  HADD2.F32 R121, -RZ, R121.H1_H1 ;  /* 0x30000079ff797230 */ /* 0x000fe40000004100 */
[--C-:B------:R-:W-:Y:S02]  /*0a60*/  HADD2.F32 R149, -RZ, R122.reuse.H0_H0 ;  /* 0x2000007aff957230 */ /* 0x100fe40000004100 */
[----:B------:R-:W-:Y:S02]  /*0a70*/  HADD2.F32 R151, -RZ, R122.H1_H1 ;  /* 0x3000007aff977230 */ /* 0x000fe40000004100 */
[----:B------:R-:W-:Y:S01]  /*0a80*/  FMUL.FTZ R122, R56, R125 ;  /* 0x0000007d387a7220 */ /* 0x000fe20000410000 */
[----:B------:R-:W-:Y:S02]  /*0a90*/  HADD2.F32 R123, -RZ, R123.H1_H1 ;  /* 0x3000007bff7b7230 */ /* 0x000fe40000004100 */
[----:B------:R-:W-:Y:S01]  /*0aa0*/  FADD.FTZ R39, R39, R126 ;  /* 0x0000007e27277221 */ /* 0x000fe20000010000 */
[----:B------:R-:W-:-:S02]  /*0ab0*/  HADD2.F32 R113, -RZ, R114.H0_H0 ;  /* 0x20000072ff717230 */ /* 0x000fc40000004100 */
[----:B------:R-:W-:Y:S01]  /*0ac0*/  FMUL.FTZ R157, R4, R157 ;  /* 0x0000009d049d7220 */ /* 0x000fe20000410000 */
[----:B------:R-:W-:Y:S02]  /*0ad0*/  HADD2.F32 R114, -RZ, R114.H1_H1 ;  /* 0x30000072ff727230 */ /* 0x000fe40000004100 */
        /* <DEDUP_REMOVED lines=20> */
[----:B------:R-:W-:Y:S01]  /*0c20*/  FADD.FTZ R96, R96, R113 ;  /* 0x0000007160607221 */ /* 0x000fe20000010000 */
[-C--:B------:R-:W-:Y:S01]  /*0c30*/  FFMA.FTZ R100, R157, R113.reuse, R100 ;  /* 0x000000719d647223 */ /* 0x080fe20000010064 */
[----:B------:R-:W-:Y:S01]  /*0c40*/  FMUL.FTZ R146, R60, R113 ;  /* 0x000000713c927220 */ /* 0x000fe20000410000 */
[----:B------:R-:W-:Y:S01]  /*0c50*/  FADD.FTZ R97, R97, R114 ;  /* 0x0000007261617221 */ /* 0x000fe20000010000 */
[-C--:B------:R-:W-:Y:S01]  /*0c60*/  FFMA.FTZ R101, R126, R114.reuse, R101 ;  /* 0x000000727e657223 */ /* 0x080fe20000010065 */
[----:B------:R-:W-:Y:S01]  /*0c70*/  FMUL.FTZ R113, R61, R114 ;  /* 0x000000723d717220 */ /* 0x000fe20000410000 */
[----:B------:R-:W-:Y:S01]  /*0c80*/  FMUL.FTZ R114, R4, R127 ;  /* 0x0000007f04727220 */ /* 0x000fe20000410000 */
[----:B------:R-:W-:-:S02]  /*0c90*/  HADD2.F32 R119, -RZ, R108.H0_H0 ;  /* 0x2000006cff777230 */ /* 0x000fc40000004100 */
[----:B------:R-:W-:Y:S01]  /*0ca0*/  FADD.FTZ R99, R99, R128 ;  /* 0x0000008063637221 */ /* 0x000fe20000010000 */
[----:B------:R-:W-:Y:S02]  /*0cb0*/  HADD2.F32 R108, -RZ, R108.H1_H1 ;  /* 0x3000006cff6c7230 */ /* 0x000fe40000004100 */
[----:B------:R-:W-:Y:S01]  /*0cc0*/  FMUL.FTZ R115, R4, R115 ;  /* 0x0000007304737220 */ /* 0x000fe20000410000 */
        /* <DEDUP_REMOVED lines=9> */
[----:B------:R-:W-:-:S02]  /*0d60*/  HADD2.F32 R141, -RZ, R109.H0_H0 ;  /* 0x2000006dff8d7230 */ /* 0x000fc40000004100 */
[----:B------:R-:W-:Y:S01]  /*0d70*/  FADD.FTZ R108, RZ, R122 ;  /* 0x0000007aff6c7221 */ /* 0x000fe20000010000 */
[----:B------:R-:W-:Y:S02]  /*0d80*/  HADD2.F32 R142, -RZ, R109.H1_H1 ;  /* 0x3000006dff8e7230 */ /* 0x000fe40000004100 */
[----:B------:R-:W-:Y:S01]  /*0d90*/  FFMA.FTZ R9, R3, R122, RZ ;  /* 0x0000007a03097223 */ /* 0x000fe200000100ff */
[--C-:B------:R-:W-:Y:S02]  /*0da0*/  HADD2.F32 R109, -RZ, R110.reuse.H0_H0 ;  /* 0x2000006eff6d7230 */ /* 0x100fe40000004100 */
[C---:B------:R-:W-:Y:S01]  /*0db0*/  FMUL.FTZ R159, R4.reuse, R159 ;  /* 0x0000009f049f7220 */ /* 0x040fe20000410000 */
[----:B------:R-:W-:Y:S02]  /*0dc0*/  HADD2.F32 R110, -RZ, R110.H1_H1 ;  /* 0x3000006eff6e7230 */ /* 0x000fe40000004100 */
        /* <DEDUP_REMOVED lines=16> */
[----:B------:R-:W-:Y:S01]  /*0ed0*/  FFMA.FTZ R9, R157, R146, R108 ;  /* 0x000000929d097223 */ /* 0x000fe2000001006c */
[----:B------:R-:W-:Y:S02]  /*0ee0*/  FMUL.FTZ R139, R4, R139 ;  /* 0x0000008b048b7220 */ /* 0x000fe40000410000 */
[----:B------:R-:W-:Y:S01]  /*0ef0*/  FADD.FTZ R11, R110, R113 ;  /* 0x000000716e0b7221 */ /* 0x000fe20000010000 */
[----:B------:R-:W-:Y:S01]  /*0f00*/  FFMA.FTZ R108, R126, R113, R9 ;  /* 0x000000717e6c7223 */ /* 0x000fe20000010009 */
[----:B------:R-:W-:Y:S02]  /*0f10*/  FMUL.FTZ R163, R4, R163 ;  /* 0x000000a304a37220 */ /* 0x000fe40000410000 */
[----:B------:R-:W-:Y:S01]  /*0f20*/  FADD.FTZ R110, R11, R148 ;  /* 0x000000940b6e7221 */ /* 0x000fe20000010000 */
[----:B------:R-:W-:Y:S01]  /*0f30*/  FFMA.FTZ R9, R159, R148, R108 ;  /* 0x000000949f097223 */ /* 0x000fe2000001006c */
[----:B------:R-:W-:-:S02]  /*0f40*/  HADD2.F32 R8, -RZ, R104.H0_H0 ;  /* 0x20000068ff087230 */ /* 0x000fc40000004100 */
[----:B------:R-:W-:Y:S01]  /*0f50*/  FADD.FTZ R82, R82, R143 ;  /* 0x0000008f52527221 */ /* 0x000fe20000010000 */
[-C--:B------:R-:W-:Y:S01]  /*0f60*/  FFMA.FTZ R26, R139, R143.reuse, R26 ;  /* 0x0000008f8b1a7223 */ /* 0x080fe2000001001a */
[----:B------:R-:W-:Y:S01]  /*0f70*/  FMUL.FTZ R156, R70, R143 ;  /* 0x0000008f469c7220 */ /* 0x000fe20000410000 */
[C---:B------:R-:W-:Y:S01]  /*0f80*/  FMUL.FTZ R140, R4.reuse, R140 ;  /* 0x0000008c048c7220 */ /* 0x040fe20000410000 */
        /* <DEDUP_REMOVED lines=17> */
[----:B------:R-:W-:Y:S01]  /*10a0*/  FFMA.FTZ R8, R128, R119, R9 ;  /* 0x0000007780087223 */ /* 0x000fe20000010009 */
        /* <DEDUP_REMOVED lines=28> */
[----:B------:R-:W-:Y:S02]  /*1270*/  HADD2.F32 R116, -RZ, R105.H1_H1 ;  /* 0x30000069ff747230 */ /* 0x000fe40000004100 */
[----:B------:R-:W-:Y:S01]  /*1280*/  FADD.FTZ R11, R8, R145 ;  /* 0x00000091080b7221 */ /* 0x000fe20000010000 */
[----:B------:R-:W-:Y:S01]  /*1290*/  FFMA.FTZ R8, R158, R145, R9 ;  /* 0x000000919e087223 */ /* 0x000fe20000010009 */
[--C-:B------:R-:W-:Y:S02]  /*12a0*/  HADD2.F32 R105, -RZ, R106.reuse.H0_H0 ;  /* 0x2000006aff697230 */ /* 0x100fe40000004100 */
[----:B------:R-:W-:Y:S01]  /*12b0*/  FMUL.FTZ R160, R4, R121 ;  /* 0x0000007904a07220 */ /* 0x000fe20000410000 */
[----:B------:R-:W-:Y:S01]  /*12c0*/  FMUL.FTZ R121, R75, R116 ;  /* 0x000000744b797220 */ /* 0x000fe20000410000 */
        /* <DEDUP_REMOVED lines=36> */
.L_x_5814:
        /* <DEDUP_REMOVED lines=44> */
.L_x_5815:
[----:B------:R-:W0:Y:S01]  /*17d0*/  SHFL.DOWN PT, R10, R9, 0x10, 0x1f ;  /* 0x0a001f00090a7f89 */ /* 0x000e2200000e0000 */
        /* <DEDUP_REMOVED lines=31> */
.L_x_5817:
[----:B------:R-:W-:Y:S05]  /*19d0*/  BSYNC.RECONVERGENT B0 ;  /* 0x0000000000007941 */ /* 0x000fea0003800200 */
.L_x_5816:
[----:B------:R-:W1:Y:S08]  /*19e0*/  S2UR UR5, SR_CgaCtaId ;  /* 0x00000000000579c3 */ /* 0x000e700000008800 */
[----:B------:R-:W-:Y:S01]  /*19f0*/  BAR.SYNC.DEFER_BLOCKING 0x0 ;  /* 0x0000000000007b1d */ /* 0x000fe20000010000 */
[----:B------:R-:W-:Y:S02]  /*1a00*/  ISETP.NE.U32.AND P0, PT, RZ, UR6, PT ;  /* 0x00000006ff007c0c */ /* 0x000fe4000bf05070 */
[----:B------:R-:W-:-:S02]  /*1a10*/  ISETP.NE.AND P3, PT, RZ, UR12, PT ;  /* 0x0000000cff007c0c */ /* 0x000fc4000bf65270 */
[----:B------:R-:W-:Y:S01]  /*1a20*/  ISETP.NE.AND.EX P0, PT, R6, RZ, PT, P0 ;  /* 0x000000ff0600720c */ /* 0x000fe20003f05300 */
[----:B------:R-:W-:Y:S02]  /*1a30*/  UMOV UR4, 0x400 ;  /* 0x0000040000047882 */ /* 0x000fe40000000000 */
[----:B-1----:R-:W-:-:S04]  /*1a40*/  ULEA UR4, UR5, UR4, 0x18 ;  /* 0x0000000405047291 */ /* 0x002fc8000f8ec0ff */
[----:B------:R-:W-:Y:S02]  /*1a50*/  UIADD3 UR5, UPT, UPT, UR4, 0x3020, URZ ;  /* 0x0000302004057890 */ /* 0x000fe4000fffe0ff */
[----:B------:R-:W-:-:S09]  /*1a60*/  @!UP1 UIADD3 UR5, UPT, UPT, UR4, 0x3000, URZ ;  /* 0x0000300004059890 */ /* 0x000fd2000fffe0ff */
[----:B0-----:R-:W0:Y:S01]  /*1a70*/  LDS.128 R8, [UR5] ;  /* 0x00000005ff087984 */ /* 0x001e220008000c00 */
[----:B------:R-:W-:Y:S02]  /*1a80*/  UIADD3 UR5, UPT, UPT, UR4, 0x3030, URZ ;  /* 0x0000303004057890 */ /* 0x000fe4000fffe0ff */
[----:B------:R-:W-:-:S09]  /*1a90*/  @!UP1 UIADD3 UR5, UPT, UPT, UR4, 0x3010, URZ ;  /* 0x0000301004059890 */ /* 0x000fd2000fffe0ff */
[----:B------:R-:W1:Y:S01]  /*1aa0*/  LDS.128 R108, [UR5] ;  /* 0x00000005ff6c7984 */ /* 0x000e620008000c00 */
[----:B0-----:R-:W-:Y:S01]  /*1ab0*/  FADD.FTZ R151, RZ, R8 ;  /* 0x00000008ff977221 */ /* 0x001fe20000010000 */
[----:B------:R-:W-:-:S03]  /*1ac0*/  FADD.FTZ R8, RZ, R9 ;  /* 0x00000009ff087221 */ /* 0x000fc60000010000 */
[----:B------:R-:W-:Y:S01]  /*1ad0*/  FADD.FTZ R155, R10, R151 ;  /* 0x000000970a9b7221 */ /* 0x000fe20000010000 */
[----:B------:R-:W-:Y:S01]  /*1ae0*/  @P2 IADD3 R10, PT, PT, R5, -0x1, RZ ;  /* 0xffffffff050a2810 */ /* 0x000fe20007ffe0ff */
[----:B------:R-:W0:Y:S01]  /*1af0*/  LDC R151, c[0x0][0x388] ;  /* 0x0000e200ff977b82 */ /* 0x000e220000000800 */
[----:B------:R-:W-:Y:S01]  /*1b00*/  FADD.FTZ R8, R11, R8 ;  /* 0x000000080b087221 */ /* 0x000fe20000010000 */
[----:B-1----:R-:W-:-:S03]  /*1b10*/  FADD.FTZ R155, R155, R108 ;  /* 0x0000006c9b9b7221 */ /* 0x002fc60000010000 */
[----:B------:R-:W-:Y:S01]  /*1b20*/  FADD.FTZ R8, R8, R109 ;  /* 0x0000006d08087221 */ /* 0x000fe20000010000 */
[----:B------:R-:W-:-:S03]  /*1b30*/  FADD.FTZ R108, R110, R155 ;  /* 0x0000009b6e6c7221 */ /* 0x000fc60000010000 */
[----:B------:R-:W-:Y:S01]  /*1b40*/  FADD.FTZ R5, R111, R8 ;  /* 0x000000086f057221 */ /* 0x000fe20000010000 */
[----:B------:R-:W-:Y:S01]  /*1b50*/  MOV R111, RZ ;  /* 0x000000ff006f7202 */ /* 0x000fe20000000f00 */
[----:B------:R-:W-:Y:S02]  /*1b60*/  FMUL.FTZ R108, R108, UR13 ;  /* 0x0000000d6c6c7c20 */ /* 0x000fe40008410000 */
[----:B------:R-:W-:-:S03]  /*1b70*/  FMUL.FTZ R5, R5, UR13 ;  /* 0x0000000d05057c20 */ /* 0x000fc60008410000 */
[----:B------:R-:W-:Y:S01]  /*1b80*/  FSEL R108, R108, RZ, !P3 ;  /* 0x000000ff6c6c7208 */ /* 0x000fe20005800000 */
[-C--:B0-----:R-:W-:Y:S02]  /*1b90*/  @P2 IMAD R10, R10, R151.reuse, RZ ;  /* 0x000000970a0a2224 */ /* 0x081fe400078e02ff */
[----:B------:R-:W-:-:S03]  /*1ba0*/  IMAD R151, R0, R151, RZ ;  /* 0x0000009700977224 */ /* 0x000fc600078e02ff */
[----:B------:R-:W-:Y:S02]  /*1bb0*/  @P2 SHF.R.S32.HI R9, RZ, 0x1f, R10 ;  /* 0x0000001fff092819 */ /* 0x000fe4000001140a */
[----:B------:R-:W-:Y:S02]  /*1bc0*/  SHF.R.S32.HI R8, RZ, 0x1f, R151 ;  /* 0x0000001fff087819 */ /* 0x000fe40000011497 */
[----:B------:R-:W-:Y:S02]  /*1bd0*/  @P2 LEA.HI R10, R9, R10, RZ, 0x3 ;  /* 0x0000000a090a2211 */ /* 0x000fe400078f18ff */
[----:B------:R-:W-:Y:S02]  /*1be0*/  LEA.HI R8, R8, R151, RZ, 0x3 ;  /* 0x0000009708087211 */ /* 0x000fe400078f18ff */
[-C--:B------:R-:W-:Y:S02]  /*1bf0*/  @P2 LEA.HI.SX32 R111, R10, R129.reuse, 0x1d ;  /* 0x000000810a6f2211 */ /* 0x080fe400078feaff */
[----:B------:R-:W-:Y:S01]  /*1c00*/  LEA.HI.SX32 R109, R8, R129, 0x1d ;  /* 0x00000081086d7211 */ /* 0x000fe200078feaff */
        /* <DEDUP_REMOVED lines=18> */
.L_x_5820:
        /* <DEDUP_REMOVED lines=12> */
.L_x_5821:
        /* <DEDUP_REMOVED lines=12> */
.L_x_5822:
        /* <DEDUP_REMOVED lines=12> */
.L_x_5823:
        /* <DEDUP_REMOVED lines=12> */
.L_x_5824:
        /* <DEDUP_REMOVED lines=12> */
.L_x_5825:
        /* <DEDUP_REMOVED lines=12> */
.L_x_5826:
[----:B------:R-:W-:Y:S05]  /*21b0*/  @!P2 BRA `(.L_x_5827) ;  /* 0x0000001000a8a947 */ /* 0x000fea0003800000 */
[----:B------:R-:W-:Y:S01]  /*21c0*/  FFMA.FTZ R8, R114, R5, R108 ;  /* 0x0000000572087223 */ /* 0x000fe2000001006c */
[----:B------:R-:W-:Y:S02]  /*21d0*/  ISETP.GT.AND P1, PT, R2, RZ, PT ;  /* 0x000000ff0200720c */ /* 0x000fe40003f24270 */
[----:B-----5:R-:W-:Y:S01]  /*21e0*/  ISETP.GE.U32.AND P0, PT, R132, RZ, PT ;  /* 0x000000ff8400720c */ /* 0x020fe20003f06070 */
[----:B------:R-:W-:-:S03]  /*21f0*/  FADD.FTZ R9, R127, -R8 ;  /* 0x800000087f097221 */ /* 0x000fc60000010000 */
[----:B------:R-:W-:Y:S01]  /*2200*/  ISETP.GE.U32.AND.EX P0, PT, R133, 0x1000000, PT, P0 ;  /* 0x010000008500780c */ /* 0x000fe20003f06100 */
[----:B------:R-:W-:-:S05]  /*2210*/  FMUL.FTZ R9, R4, R9 ;  /* 0x0000000904097220 */ /* 0x000fca0000410000 */
[----:B------:R-:W-:-:S05]  /*2220*/  FSEL R9, R9, RZ, P1 ;  /* 0x000000ff09097208 */ /* 0x000fca0000800000 */
[----:B------:R-:W-:-:S04]  /*2230*/  FMUL.FTZ R9, R9, UR15 ;  /* 0x0000000f09097c20 */ /* 0x000fc80008410000 */
[----:B------:R-:W-:-:S05]  /*2240*/  FMUL.FTZ R9, R9, UR14 ;  /* 0x0000000e09097c20 */ /* 0x000fca0008410000 */
[----:B------:R-:W-:-:S04]  /*2250*/  FSEL R9, R9, RZ, P0 ;  /* 0x000000ff09097208 */ /* 0x000fc80000000000 */
[----:B------:R-:W-:-:S04]  /*2260*/  F2FP.F16.F32.PACK_AB R9, RZ, R9 ;  /* 0x00000009ff09723e */ /* 0x000fc800000000ff */
[----:B------:R-:W-:Y:S01]  /*2270*/  PRMT R55, R55, 0x5410, R9 ;  /* 0x0000541037377816 */ /* 0x000fe20000000009 */
[----:B------:R-:W-:Y:S06]  /*2280*/  BRA `(.L_x_5827) ;  /* 0x0000001000747947 */ /* 0x000fec0003800000 */
.L_x_5819:
[-CC-:B------:R-:W-:Y:S01]  /*2290*/  FFMA.FTZ R8, R120, R5.reuse, R108.reuse ;  /* 0x0000000578087223 */ /* 0x180fe2000001006c */
[-CC-:B------:R-:W-:Y:S01]  /*22a0*/  FFMA.FTZ R9, R3, R5.reuse, R108.reuse ;  /* 0x0000000503097223 */ /* 0x180fe2000001006c */
[-C--:B------:R-:W-:Y:S01]  /*22b0*/  FFMA.FTZ R89, R7, R5.reuse, R108 ;  /* 0x0000000507597223 */ /* 0x080fe2000001006c */
[----:B------:R-:W-:Y:S01]  /*22c0*/  ISETP.GT.AND P0, PT, R2, RZ, PT ;  /* 0x000000ff0200720c */ /* 0x000fe20003f04270 */
[----:B------:R-:W-:Y:S01]  /*22d0*/  FADD.FTZ R11, R107, -R8 ;  /* 0x800000086b0b7221 */ /* 0x000fe20000010000 */
[----:B------:R-:W-:Y:S01]  /*22e0*/  FADD.FTZ R9, R122, -R9 ;  /* 0x800000097a097221 */ /* 0x000fe20000010000 */
[----:B------:R-:W-:Y:S01]  /*22f0*/  FFMA.FTZ R8, R112, R5, R108 ;  /* 0x0000000570087223 */ /* 0x000fe2000001006c */
[----:B------:R-:W-:Y:S01]  /*2300*/  FADD.FTZ R89, R124, -R89 ;  /* 0x800000597c597221 */ /* 0x000fe20000010000 */
[C---:B------:R-:W-:Y:S01]  /*2310*/  FMUL.FTZ R11, R4.reuse, R11 ;  /* 0x0000000b040b7220 */ /* 0x040fe20000410000 */
[C---:B------:R-:W-:Y:S01]  /*2320*/  FMUL.FTZ R10, R4.reuse, R9 ;  /* 0x00000009040a7220 */ /* 0x040fe20000410000 */
[----:B------:R-:W-:Y:S01]  /*2330*/  FADD.FTZ R91, R125, -R8 ;  /* 0x800000087d5b7221 */ /* 0x000fe20000010000 */
[----:B------:R-:W-:-:S02]  /*2340*/  FMUL.FTZ R8, R4, R89 ;  /* 0x0000005904087220 */ /* 0x000fc40000410000 */
[----:B------:R-:W-:Y:S01]  /*2350*/  FSEL R11, R11, RZ, P0 ;  /* 0x000000ff0b0b7208 */ /* 0x000fe20000000000 */
[----:B------:R-:W-:Y:S01]  /*2360*/  FMUL.FTZ R9, R4, R91 ;  /* 0x0000005b04097220 */ /* 0x000fe20000410000 */
        /* <DEDUP_REMOVED lines=8> */
.L_x_5828:
[----:B------:R-:W-:Y:S05]  /*23f0*/  @!P2 BRA `(.L_x_5829) ;  /* 0x000000000018a947 */ /* 0x000fea0003800000 */
[----:B------:R-:W-:Y:S01]  /*2400*/  FMUL.FTZ R10, R11, UR15 ;  /* 0x0000000f0b0a7c20 */ /* 0x000fe20008410000 */
[----:B-----5:R-:W-:-:S03]  /*2410*/  LOP3.LUT P1, RZ, R132, 0xff00, RZ, 0xc0, !PT ;  /* 0x0000ff0084ff7812 */ /* 0x020fc6000782c0ff */
[----:B------:R-:W-:-:S05]  /*2420*/  FMUL.FTZ R10, R10, UR14 ;  /* 0x0000000e0a0a7c20 */ /* 0x000fca0008410000 */
[----:B------:R-:W-:-:S04]  /*2430*/  FSEL R10, R10, RZ, P1 ;  /* 0x000000ff0a0a7208 */ /* 0x000fc80000800000 */
[----:B------:R-:W-:-:S04]  /*2440*/  F2FP.F16.F32.PACK_AB R10, RZ, R10 ;  /* 0x0000000aff0a723e */ /* 0x000fc800000000ff */
[----:B------:R-:W-:-:S07]  /*2450*/  PRMT R52, R52, 0x5410, R10 ;  /* 0x0000541034347816 */ /* 0x000fce000000000a */
.L_x_5829:
        /* <DEDUP_REMOVED lines=10> */
.L_x_5830:
        /* <DEDUP_REMOVED lines=8> */
.L_x_5831:
[-CC-:B------:R-:W-:Y:S01]  /*2580*/  FFMA.FTZ R8, R126, R5.reuse, R108.reuse ;  /* 0x000000057e087223 */ /* 0x180fe2000001006c */
[-CC-:B------:R-:W-:Y:S01]  /*2590*/  FFMA.FTZ R9, R157, R5.reuse, R108.reuse ;  /* 0x000000059d097223 */ /* 0x180fe2000001006c */
[-C--:B------:R-:W-:Y:S02]  /*25a0*/  FFMA.FTZ R91, R159, R5.reuse, R108 ;  /* 0x000000059f5b7223 */ /* 0x080fe4000001006c */
        /* <DEDUP_REMOVED lines=18> */
.L_x_5832:
[----:B------:R-:W-:Y:S05]  /*26d0*/  @!P2 BRA `(.L_x_5833) ;  /* 0x000000000018a947 */ /* 0x000fea0003800000 */
[----:B------:R-:W-:Y:S01]  /*26e0*/  FMUL.FTZ R10, R90, UR15 ;  /* 0x0000000f5a0a7c20 */ /* 0x000fe20008410000 */
[----:B-----5:R-:W-:-:S03]  /*26f0*/  LOP3.LUT P1, RZ, R133, 0xff00, RZ, 0xc0, !PT ;  /* 0x0000ff0085ff7812 */ /* 0x020fc6000782c0ff */
[----:B------:R-:W-:-:S05]  /*2700*/  FMUL.FTZ R10, R10, UR14 ;  /* 0x0000000e0a0a7c20 */ /* 0x000fca0008410000 */
[----:B------:R-:W-:-:S04]  /*2710*/  FSEL R10, R10, RZ, P1 ;  /* 0x000000ff0a0a7208 */ /* 0x000fc80000800000 */
[----:B------:R-:W-:-:S04]  /*2720*/  F2FP.F16.F32.PACK_AB R10, RZ, R10 ;  /* 0x0000000aff0a723e */ /* 0x000fc800000000ff */
[----:B------:R-:W-:-:S07]  /*2730*/  PRMT R54, R54, 0x5410, R10 ;  /* 0x0000541036367816 */ /* 0x000fce000000000a */
.L_x_5833:
        /* <DEDUP_REMOVED lines=10> */
.L_x_5834:
        /* <DEDUP_REMOVED lines=10> */
.L_x_5818:
        /* <DEDUP_REMOVED lines=8> */
[----:B-----5:R-:W-:-:S03]  /*2900*/  LOP3.LUT P1, RZ, R132, 0xff, RZ, 0xc0, !PT ;  /* 0x000000ff84ff7812 */ /* 0x020fc6000782c0ff */
[----:B------:R-:W-:Y:S01]  /*2910*/  @P0 FADD.FTZ R8, R122, -R9 ;  /* 0x800000097a080221 */ /* 0x000fe20000010000 */
[----:B------:R-:W-:-:S05]  /*2920*/  HADD2.F32 R9, -RZ, R20.H0_H0 ;  /* 0x20000014ff097230 */ /* 0x000fca0000004100 */
[----:B------:R-:W-:-:S04]  /*2930*/  @P0 FFMA.FTZ R9, R4, R8, R9 ;  /* 0x0000000804090223 */ /* 0x000fc80000010009 */
[----:B------:R-:W-:-:S04]  /*2940*/  FMUL.FTZ R9, R9, UR15 ;  /* 0x0000000f09097c20 */ /* 0x000fc80008410000 */
[----:B------:R-:W-:-:S05]  /*2950*/  FMUL.FTZ R9, R9, UR14 ;  /* 0x0000000e09097c20 */ /* 0x000fca0008410000 */
[----:B------:R-:W-:-:S04]  /*2960*/  FSEL R9, R9, RZ, P1 ;  /* 0x000000ff09097208 */ /* 0x000fc80000800000 */
[----:B------:R-:W-:-:S04]  /*2970*/  F2FP.F16.F32.PACK_AB R9, RZ, R9 ;  /* 0x00000009ff09723e */ /* 0x000fc800000000ff */
[----:B------:R-:W-:-:S07]  /*2980*/  PRMT R52, R9, 0x7610, R52 ;  /* 0x0000761009347816 */ /* 0x000fce0000000034 */
.L_x_5836:
        /* <DEDUP_REMOVED lines=11> */
.L_x_5837:
[----:B------:R-:W-:Y:S05]  /*2a40*/  @!P2 BRA `(.L_x_5838) ;  /* 0x000000000028a947 */ /* 0x000fea0003800000 */
        /* <DEDUP_REMOVED lines=10> */
.L_x_5838:
        /* <DEDUP_REMOVED lines=11> */
.L_x_5839:
        /* <DEDUP_REMOVED lines=11> */
.L_x_5840:
        /* <DEDUP_REMOVED lines=11> */
.L_x_5841:
        /* <DEDUP_REMOVED lines=11> */
.L_x_5842:
        /* <DEDUP_REMOVED lines=13> */
.L_x_5835:
[----:B------:R-:W-:Y:S01]  /*2e80*/  ISETP.GT.AND P0, PT, R2, RZ, PT ;  /* 0x000000ff0200720c */ /* 0x000fe20003f04270 */
[----:B-----5:R-:W-:Y:S02]  /*2e90*/  HADD2.F32 R161, -RZ, R20.H1_H1 ;  /* 0x30000014ffa17230 */ /* 0x020fe40000004100 */
[--C-:B------:R-:W-:Y:S02]  /*2ea0*/  HADD2.F32 R89, -RZ, R21.reuse.H0_H0 ;  /* 0x20000015ff597230 */ /* 0x100fe40000004100 */
[----:B------:R-:W-:Y:S02]  /*2eb0*/  HADD2.F32 R151, -RZ, R21.H1_H1 ;  /* 0x30000015ff977230 */ /* 0x000fe40000004100 */
[--C-:B------:R-:W-:Y:S02]  /*2ec0*/  HADD2.F32 R155, -RZ, R22.reuse.H0_H0 ;  /* 0x20000016ff9b7230 */ /* 0x100fe40000004100 */
[----:B------:R-:W-:Y:S02]  /*2ed0*/  HADD2.F32 R11, -RZ, R22.H1_H1 ;  /* 0x30000016ff0b7230 */ /* 0x000fe40000004100 */
[----:B------:R-:W-:-:S02]  /*2ee0*/  HADD2.F32 R91, -RZ, R23.H0_H0 ;  /* 0x20000017ff5b7230 */ /* 0x000fc40000004100 */
[-CC-:B------:R-:W-:Y:S01]  /*2ef0*/  @P0 FFMA.FTZ R8, R120, R5.reuse, R108.reuse ;  /* 0x0000000578080223 */ /* 0x180fe2000001006c */
[----:B------:R-:W-:Y:S01]  /*2f00*/  @P0 FFMA.FTZ R9, R7, R5, R108 ;  /* 0x0000000507090223 */ /* 0x000fe2000001006c */
[----:B------:R-:W-:Y:S02]  /*2f10*/  HADD2.F32 R88, -RZ, R20.H0_H0 ;  /* 0x20000014ff587230 */ /* 0x000fe40000004100 */
[----:B------:R-:W-:Y:S01]  /*2f20*/  @P0 FADD.FTZ R8, R107, -R8 ;  /* 0x800000086b080221 */ /* 0x000fe20000010000 */
[----:B------:R-:W-:-:S03]  /*2f30*/  @P0 FADD.FTZ R9, R124, -R9 ;  /* 0x800000097c090221 */ /* 0x000fc60000010000 */
[----:B------:R-:W-:Y:S01]  /*2f40*/  @P0 FFMA.FTZ R161, R4, R8, R161 ;  /* 0x0000000804a10223 */ /* 0x000fe200000100a1 */
[--C-:B------:R-:W-:Y:S01]  /*2f50*/  @P0 FFMA.FTZ R8, R112, R5, R108.reuse ;  /* 0x0000000570080223 */ /* 0x100fe2000001006c */
[----:B------:R-:W-:Y:S01]  /*2f60*/  @P0 FFMA.FTZ R89, R4, R9, R89 ;  /* 0x0000000904590223 */ /* 0x000fe20000010059 */
[-C--:B------:R-:W-:Y:S02]  /*2f70*/  @P0 FFMA.FTZ R9, R157, R5.reuse, R108 ;  /* 0x000000059d090223 */ /* 0x080fe4000001006c */
[----:B------:R-:W-:Y:S02]  /*2f80*/  @P0 FADD.FTZ R8, R125, -R8 ;  /* 0x800000087d080221 */ /* 0x000fe40000010000 */
[----:B------:R-:W-:Y:S02]  /*2f90*/  @P0 FADD.FTZ R9, R146, -R9 ;  /* 0x8000000992090221 */ /* 0x000fe40000010000 */
[----:B------:R-:W-:Y:S01]  /*2fa0*/  @P0 FFMA.FTZ R151, R4, R8, R151 ;  /* 0x0000000804970223 */ /* 0x000fe20000010097 */
[--C-:B------:R-:W-:Y:S01]  /*2fb0*/  @P0 FFMA.FTZ R8, R126, R5, R108.reuse ;  /* 0x000000057e080223 */ /* 0x100fe2000001006c */
[----:B------:R-:W-:Y:S01]  /*2fc0*/  @P0 FFMA.FTZ R155, R4, R9, R155 ;  /* 0x00000009049b0223 */ /* 0x000fe2000001009b */
[----:B------:R-:W-:-:S02]  /*2fd0*/  @P0 FFMA.FTZ R9, R159, R5, R108 ;  /* 0x000000059f090223 */ /* 0x000fc4000001006c */
[----:B------:R-:W-:Y:S02]  /*2fe0*/  @P0 FADD.FTZ R8, R113, -R8 ;  /* 0x8000000871080221 */ /* 0x000fe40000010000 */
[----:B------:R-:W-:Y:S02]  /*2ff0*/  @P0 FADD.FTZ R9, R148, -R9 ;  /* 0x8000000994090221 */ /* 0x000fe40000010000 */
[----:B------:R-:W-:Y:S01]  /*3000*/  @P0 FFMA.FTZ R11, R4, R8, R11 ;  /* 0x00000008040b0223 */ /* 0x000fe2000001000b */
[----:B------:R-:W-:Y:S01]  /*3010*/  @P0 FFMA.FTZ R8, R114, R5, R108 ;  /* 0x0000000572080223 */ /* 0x000fe2000001006c */
[----:B------:R-:W-:Y:S01]  /*3020*/  @P0 FFMA.FTZ R91, R4, R9, R91 ;  /* 0x00000009045b0223 */ /* 0x000fe2000001005b */
[----:B------:R-:W-:Y:S02]  /*3030*/  HADD2.F32 R9, -RZ, R23.H1_H1 ;  /* 0x30000017ff097230 */ /* 0x000fe40000004100 */
[----:B------:R-:W-:-:S04]  /*3040*/  @P0 FADD.FTZ R8, R127, -R8 ;  /* 0x800000087f080221 */ /* 0x000fc80000010000 */
[----:B------:R-:W-:Y:S01]  /*3050*/  @P0 FFMA.FTZ R9, R4, R8, R9 ;  /* 0x0000000804090223 */ /* 0x000fe20000010009 */
[----:B------:R-:W-:-:S04]  /*3060*/  @P1 FFMA.FTZ R8, R3, R5, R108 ;  /* 0x0000000503081223 */ /* 0x000fc8000001006c */
[----:B------:R-:W-:-:S04]  /*3070*/  @P1 FADD.FTZ R8, R122, -R8 ;  /* 0x800000087a081221 */ /* 0x000fc80000010000 */
[----:B------:R-:W-:Y:S01]  /*3080*/  @P1 FFMA.FTZ R88, R4, R8, R88 ;  /* 0x0000000804581223 */ /* 0x000fe20000010058 */
[----:B------:R-:W-:Y:S06]  /*3090*/  @!P2 BRA `(.L_x_5843) ;  /* 0x000000000018a947 */ /* 0x000fec0003800000 */
[----:B------:R-:W-:Y:S01]  /*30a0*/  FMUL.FTZ R8, R88, UR15 ;  /* 0x0000000f58087c20 */ /* 0x000fe20008410000 */
[----:B------:R-:W-:-:S03]  /*30b0*/  LOP3.LUT P0, RZ, R132, 0xff, RZ, 0xc0, !PT ;  /* 0x000000ff84ff7812 */ /* 0x000fc6000780c0ff */
[----:B------:R-:W-:-:S05]  /*30c0*/  FMUL.FTZ R8, R8, UR14 ;  /* 0x0000000e08087c20 */ /* 0x000fca0008410000 */
[----:B------:R-:W-:-:S04]  /*30d0*/  FSEL R8, R8, RZ, P0 ;  /* 0x000000ff08087208 */ /* 0x000fc80000000000 */
[----:B------:R-:W-:-:S04]  /*30e0*/  F2FP.F16.F32.PACK_AB R8, RZ, R8 ;  /* 0x00000008ff08723e */ /* 0x000fc800000000ff */
[----:B------:R-:W-:-:S07]  /*30f0*/  PRMT R52, R8, 0x7610, R52 ;  /* 0x0000761008347816 */ /* 0x000fce0000000034 */
.L_x_5843:
        /* <DEDUP_REMOVED lines=8> */
.L_x_5844:
[----:B------:R-:W-:Y:S05]  /*3180*/  @!P2 BRA `(.L_x_5845) ;  /* 0x000000000018a947 */ /* 0x000fea0003800000 */
[----:B------:R-:W-:Y:S01]  /*3190*/  FMUL.FTZ R8, R89, UR15 ;  /* 0x0000000f59087c20 */ /* 0x000fe20008410000 */
[----:B------:R-:W-:-:S03]  /*31a0*/  LOP3.LUT P0, RZ, R132, 0xff0000, RZ, 0xc0, !PT ;  /* 0x00ff000084ff7812 */ /* 0x000fc6000780c0ff */
[----:B------:R-:W-:-:S05]  /*31b0*/  FMUL.FTZ R8, R8, UR14 ;  /* 0x0000000e08087c20 */ /* 0x000fca0008410000 */
[----:B------:R-:W-:-:S04]  /*31c0*/  FSEL R8, R8, RZ, P0 ;  /* 0x000000ff08087208 */ /* 0x000fc80000000000 */
[----:B------:R-:W-:-:S04]  /*31d0*/  F2FP.F16.F32.PACK_AB R8, RZ, R8 ;  /* 0x00000008ff08723e */ /* 0x000fc800000000ff */
[----:B------:R-:W-:-:S07]  /*31e0*/  PRMT R53, R8, 0x7610, R53 ;  /* 0x0000761008357816 */ /* 0x000fce0000000035 */
.L_x_5845:
        /* <DEDUP_REMOVED lines=8> */
.L_x_5846:
[----:B------:R-:W-:Y:S05]  /*3270*/  @!P2 BRA `(.L_x_5847) ;  /* 0x000000000018a947 */ /* 0x000fea0003800000 */
[----:B------:R-:W-:Y:S01]  /*3280*/  FMUL.FTZ R8, R155, UR15 ;  /* 0x0000000f9b087c20 */ /* 0x000fe20008410000 */
[----:B------:R-:W-:-:S03]  /*3290*/  LOP3.LUT P0, RZ, R133, 0xff, RZ, 0xc0, !PT ;  /* 0x000000ff85ff7812 */ /* 0x000fc6000780c0ff */
[----:B------:R-:W-:-:S05]  /*32a0*/  FMUL.FTZ R8, R8, UR14 ;  /* 0x0000000e08087c20 */ /* 0x000fca0008410000 */
[----:B------:R-:W-:-:S04]  /*32b0*/  FSEL R8, R8, RZ, P0 ;  /* 0x000000ff08087208 */ /* 0x000fc80000000000 */
[----:B------:R-:W-:-:S04]  /*32c0*/  F2FP.F16.F32.PACK_AB R8, RZ, R8 ;  /* 0x00000008ff08723e */ /* 0x000fc800000000ff */
[----:B------:R-:W-:-:S07]  /*32d0*/  PRMT R54, R8, 0x7610, R54 ;  /* 0x0000761008367816 */ /* 0x000fce0000000036 */
.L_x_5847:
        /* <DEDUP_REMOVED lines=8> */
.L_x_5848:
[----:B------:R-:W-:Y:S05]  /*3360*/  @!P2 BRA `(.L_x_5849) ;  /* 0x000000000018a947 */ /* 0x000fea0003800000 */
[----:B------:R-:W-:Y:S01]  /*3370*/  FMUL.FTZ R8, R91, UR15 ;  /* 0x0000000f5b087c20 */ /* 0x000fe20008410000 */
[----:B------:R-:W-:-:S03]  /*3380*/  LOP3.LUT P0, RZ, R133, 0xff0000, RZ, 0xc0, !PT ;  /* 0x00ff000085ff7812 */ /* 0x000fc6000780c0ff */
[----:B------:R-:W-:-:S05]  /*3390*/  FMUL.FTZ R8, R8, UR14 ;  /* 0x0000000e08087c20 */ /* 0x000fca0008410000 */
[----:B------:R-:W-:-:S04]  /*33a0*/  FSEL R8, R8, RZ, P0 ;  /* 0x000000ff08087208 */ /* 0x000fc80000000000 */
[----:B------:R-:W-:-:S04]  /*33b0*/  F2FP.F16.F32.PACK_AB R8, RZ, R8 ;  /* 0x00000008ff08723e */ /* 0x000fc800000000ff */
[----:B------:R-:W-:-:S07]  /*33c0*/  PRMT R55, R8, 0x7610, R55 ;  /* 0x0000761008377816 */ /* 0x000fce0000000037 */
.L_x_5849:
        /* <DEDUP_REMOVED lines=9> */
.L_x_5827:
        /* <DEDUP_REMOVED lines=9> */
[----:B------:R0:W-:Y:S01]  /*34f0*/  @P2 STG.E.128 desc[UR10][R8.64], R52 ;  /* 0x0000003408002986 */ /* 0x0001e2000c101d0a */
[----:B------:R-:W-:Y:S05]  /*3500*/  @!P1 BRA `(.L_x_5850) ;  /* 0x0000000800ec9947 */ /* 0x000fea0003800000 */
[----:B------:R-:W-:Y:S05]  /*3510*/  @!P0 BRA `(.L_x_5851) ;  /* 0x00000004007c8947 */ /* 0x000fea0003800000 */
[----:B------:R-:W-:Y:S01]  /*3520*/  ISETP.GT.AND P3, PT, R2, RZ, PT ;  /* 0x000000ff0200720c */ /* 0x000fe20003f64270 */
[----:B-----5:R-:W-:Y:S02]  /*3530*/  HADD2.F32 R155, -RZ, R16.H1_H1 ;  /* 0x30000010ff9b7230 */ /* 0x020fe40000004100 */
[--C-:B0-----:R-:W-:Y:S02]  /*3540*/  HADD2.F32 R89, -RZ, R17.reuse.H0_H0 ;  /* 0x20000011ff597230 */ /* 0x101fe40000004100 */
[----:B------:R-:W-:Y:S02]  /*3550*/  HADD2.F32 R133, -RZ, R17.H1_H1 ;  /* 0x30000011ff857230 */ /* 0x000fe40000004100 */
[--C-:B------:R-:W-:Y:S02]  /*3560*/  HADD2.F32 R151, -RZ, R18.reuse.H0_H0 ;  /* 0x20000012ff977230 */ /* 0x100fe40000004100 */
[----:B------:R-:W-:Y:S02]  /*3570*/  HADD2.F32 R11, -RZ, R18.H1_H1 ;  /* 0x30000012ff0b7230 */ /* 0x000fe40000004100 */
[----:B------:R-:W-:-:S02]  /*3580*/  HADD2.F32 R91, -RZ, R19.H0_H0 ;  /* 0x20000013ff5b7230 */ /* 0x000fc40000004100 */
[-CC-:B------:R-:W-:Y:S01]  /*3590*/  @P3 FFMA.FTZ R6, R128, R5.reuse, R108.reuse ;  /* 0x0000000580063223 */ /* 0x180fe2000001006c */
[-CC-:B------:R-:W-:Y:S01]  /*35a0*/  @P3 FFMA.FTZ R9, R163, R5.reuse, R108.reuse ;  /* 0x00000005a3093223 */ /* 0x180fe2000001006c */
[----:B------:R-:W-:Y:S02]  /*35b0*/  @P3 FFMA.FTZ R161, R115, R5, R108 ;  /* 0x0000000573a13223 */ /* 0x000fe4000001006c */
        /* <DEDUP_REMOVED lines=20> */
[----:B------:R-:W-:Y:S01]  /*3700*/  @P3 FADD.FTZ R6, R150, -R161 ;  /* 0x800000a196063221 */ /* 0x000fe20000010000 */
[----:B------:R-:W-:-:S05]  /*3710*/  HADD2.F32 R161, -RZ, R16.H0_H0 ;  /* 0x20000010ffa17230 */ /* 0x000fca0000004100 */
        /* <DEDUP_REMOVED lines=8> */
.L_x_5852:
        /* <DEDUP_REMOVED lines=8> */
.L_x_5853:
[----:B------:R-:W-:Y:S05]  /*3820*/  @!P2 BRA `(.L_x_5854) ;  /* 0x000000000018a947 */ /* 0x000fea0003800000 */
[----:B------:R-:W-:Y:S01]  /*3830*/  FMUL.FTZ R6, R89, UR15 ;  /* 0x0000000f59067c20 */ /* 0x000fe20008410000 */
[----:B------:R-:W-:-:S03]  /*3840*/  LOP3.LUT P3, RZ, R134, 0xff0000, RZ, 0xc0, !PT ;  /* 0x00ff000086ff7812 */ /* 0x000fc6000786c0ff */
[----:B------:R-:W-:-:S05]  /*3850*/  FMUL.FTZ R6, R6, UR14 ;  /* 0x0000000e06067c20 */ /* 0x000fca0008410000 */
[----:B------:R-:W-:-:S04]  /*3860*/  FSEL R6, R6, RZ, P3 ;  /* 0x000000ff06067208 */ /* 0x000fc80001800000 */
[----:B------:R-:W-:-:S04]  /*3870*/  F2FP.F16.F32.PACK_AB R6, RZ, R6 ;  /* 0x00000006ff06723e */ /* 0x000fc800000000ff */
[----:B------:R-:W-:-:S07]  /*3880*/  PRMT R53, R6, 0x7610, R53 ;  /* 0x0000761006357816 */ /* 0x000fce0000000035 */
.L_x_5854:
        /* <DEDUP_REMOVED lines=8> */
.L_x_5855:
[----:B------:R-:W-:Y:S05]  /*3910*/  @!P2 BRA `(.L_x_5856) ;  /* 0x000000000018a947 */ /* 0x000fea0003800000 */
[----:B------:R-:W-:Y:S01]  /*3920*/  FMUL.FTZ R6, R151, UR15 ;  /* 0x0000000f97067c20 */ /* 0x000fe20008410000 */
[----:B------:R-:W-:-:S03]  /*3930*/  LOP3.LUT P3, RZ, R135, 0xff, RZ, 0xc0, !PT ;  /* 0x000000ff87ff7812 */ /* 0x000fc6000786c0ff */
[----:B------:R-:W-:-:S05]  /*3940*/  FMUL.FTZ R6, R6, UR14 ;  /* 0x0000000e06067c20 */ /* 0x000fca0008410000 */
[----:B------:R-:W-:-:S04]  /*3950*/  FSEL R6, R6, RZ, P3 ;  /* 0x000000ff06067208 */ /* 0x000fc80001800000 */
[----:B------:R-:W-:-:S04]  /*3960*/  F2FP.F16.F32.PACK_AB R6, RZ, R6 ;  /* 0x00000006ff06723e */ /* 0x000fc800000000ff */
[----:B------:R-:W-:-:S07]  /*3970*/  PRMT R54, R6, 0x7610, R54 ;  /* 0x0000761006367816 */ /* 0x000fce0000000036 */
.L_x_5856:
        /* <DEDUP_REMOVED lines=8> */
.L_x_5857:
[----:B------:R-:W-:Y:S05]  /*3a00*/  @!P2 BRA `(.L_x_5858) ;  /* 0x000000000018a947 */ /* 0x000fea0003800000 */
[----:B------:R-:W-:Y:S01]  /*3a10*/  FMUL.FTZ R6, R91, UR15 ;  /* 0x0000000f5b067c20 */ /* 0x000fe20008410000 */
[----:B------:R-:W-:-:S03]  /*3a20*/  LOP3.LUT P3, RZ, R135, 0xff0000, RZ, 0xc0, !PT ;  /* 0x00ff000087ff7812 */ /* 0x000fc6000786c0ff */
[----:B------:R-:W-:-:S05]  /*3a30*/  FMUL.FTZ R6, R6, UR14 ;  /* 0x0000000e06067c20 */ /* 0x000fca0008410000 */
[----:B------:R-:W-:-:S04]  /*3a40*/  FSEL R6, R6, RZ, P3 ;  /* 0x000000ff06067208 */ /* 0x000fc80001800000 */
[----:B------:R-:W-:-:S04]  /*3a50*/  F2FP.F16.F32.PACK_AB R6, RZ, R6 ;  /* 0x00000006ff06723e */ /* 0x000fc800000000ff */
[----:B------:R-:W-:-:S07]  /*3a60*/  PRMT R55, R6, 0x7610, R55 ;  /* 0x0000761006377816 */ /* 0x000fce0000000037 */
.L_x_5858:
        /* <DEDUP_REMOVED lines=10> */
.L_x_5851:
[----:B------:R-:W-:Y:S01]  /*3b10*/  ISETP.GT.AND P3, PT, R2, RZ, PT ;  /* 0x000000ff0200720c */ /* 0x000fe20003f64270 */
[----:B------:R-:W-:-:S12]  /*3b20*/  @!P2 BRA `(.L_x_5860) ;  /* 0x000000000028a947 */ /* 0x000fd80003800000 */
[----:B0-----:R-:W-:Y:S01]  /*3b30*/  @P3 FFMA.FTZ R9, R115, R5, R108 ;  /* 0x0000000573093223 */ /* 0x001fe2000001006c */
        /* <DEDUP_REMOVED lines=9> */
.L_x_5860:
[----:B------:R-:W-:Y:S05]  /*3bd0*/  @!P2 BRA `(.L_x_5861) ;  /* 0x000000000028a947 */ /* 0x000fea0003800000 */
[----:B------:R-:W-:Y:S01]  /*3be0*/  @P3 FFMA.FTZ R6, R128, R5, R108 ;  /* 0x0000000580063223 */ /* 0x000fe2000001006c */
[----:B0----5:R-:W-:Y:S01]  /*3bf0*/  HADD2.F32 R9, -RZ, R16.H1_H1 ;  /* 0x30000010ff097230 */ /* 0x021fe20000004100 */
        /* <DEDUP_REMOVED lines=8> */
.L_x_5861:
[----:B------:R-:W-:Y:S05]  /*3c80*/  @!P2 BRA `(.L_x_5862) ;  /* 0x000000000028a947 */ /* 0x000fea0003800000 */
        /* <DEDUP_REMOVED lines=10> */
.L_x_5862:
        /* <DEDUP_REMOVED lines=11> */
.L_x_5863:
        /* <DEDUP_REMOVED lines=11> */
.L_x_5864:
        /* <DEDUP_REMOVED lines=11> */
.L_x_5865:
        /* <DEDUP_REMOVED lines=11> */
.L_x_5866:
[----:B------:R-:W-:Y:S05]  /*3ff0*/  @!P2 BRA `(.L_x_5859) ;  /* 0x0000000c0034a947 */ /* 0x000fea0003800000 */
[----:B------:R-:W-:Y:S01]  /*4000*/  @P3 FFMA.FTZ R6, R140, R5, R108 ;  /* 0x000000058c063223 */ /* 0x000fe2000001006c */
[----:B0----5:R-:W-:-:S03]  /*4010*/  HADD2.F32 R9, -RZ, R19.H1_H1 ;  /* 0x30000013ff097230 */ /* 0x021fc60000004100 */
        /* <DEDUP_REMOVED lines=10> */
.L_x_5850:
[----:B------:R-:W-:Y:S05]  /*40c0*/  @!P0 BRA `(.L_x_5867) ;  /* 0x00000004007c8947 */ /* 0x000fea0003800000 */
[-CC-:B------:R-:W-:Y:S01]  /*40d0*/  FFMA.FTZ R6, R128, R5.reuse, R108.reuse ;  /* 0x0000000580067223 */ /* 0x180fe2000001006c */
[-CC-:B0-----:R-:W-:Y:S01]  /*40e0*/  FFMA.FTZ R9, R115, R5.reuse, R108.reuse ;  /* 0x0000000573097223 */ /* 0x181fe2000001006c */
[-C--:B------:R-:W-:Y:S01]  /*40f0*/  FFMA.FTZ R89, R163, R5.reuse, R108 ;  /* 0x00000005a3597223 */ /* 0x080fe2000001006c */
[----:B------:R-:W-:Y:S01]  /*4100*/  ISETP.GT.AND P3, PT, R2, RZ, PT ;  /* 0x000000ff0200720c */ /* 0x000fe20003f64270 */
[----:B------:R-:W-:Y:S01]  /*4110*/  FADD.FTZ R11, R119, -R6 ;  /* 0x80000006770b7221 */ /* 0x000fe20000010000 */
[----:B------:R-:W-:Y:S01]  /*4120*/  FFMA.FTZ R6, R152, R5, R108 ;  /* 0x0000000598067223 */ /* 0x000fe2000001006c */
[----:B------:R-:W-:Y:S01]  /*4130*/  FADD.FTZ R9, R150, -R9 ;  /* 0x8000000996097221 */ /* 0x000fe20000010000 */
[----:B------:R-:W-:Y:S01]  /*4140*/  FADD.FTZ R89, R154, -R89 ;  /* 0x800000599a597221 */ /* 0x000fe20000010000 */
[C---:B------:R-:W-:Y:S01]  /*4150*/  FMUL.FTZ R8, R4.reuse, R11 ;  /* 0x0000000b04087220 */ /* 0x040fe20000410000 */
[----:B------:R-:W-:Y:S01]  /*4160*/  FADD.FTZ R91, R117, -R6 ;  /* 0x80000006755b7221 */ /* 0x000fe20000010000 */
[C---:B------:R-:W-:Y:S01]  /*4170*/  FMUL.FTZ R6, R4.reuse, R9 ;  /* 0x0000000904067220 */ /* 0x040fe20000410000 */
[----:B------:R-:W-:-:S02]  /*4180*/  FMUL.FTZ R9, R4, R89 ;  /* 0x0000005904097220 */ /* 0x000fc40000410000 */
[----:B------:R-:W-:Y:S01]  /*4190*/  FMUL.FTZ R10, R4, R91 ;  /* 0x0000005b040a7220 */ /* 0x000fe20000410000 */
        /* <DEDUP_REMOVED lines=9> */
.L_x_5868:
[----:B------:R-:W-:Y:S05]  /*4230*/  @!P2 BRA `(.L_x_5869) ;  /* 0x000000000018a947 */ /* 0x000fea0003800000 */
[----:B------:R-:W-:Y:S01]  /*4240*/  FMUL.FTZ R6, R11, UR15 ;  /* 0x0000000f0b067c20 */ /* 0x000fe20008410000 */
[----:B-----5:R-:W-:-:S03]  /*4250*/  LOP3.LUT P4, RZ, R134, 0xff00, RZ, 0xc0, !PT ;  /* 0x0000ff0086ff7812 */ /* 0x020fc6000788c0ff */
[----:B------:R-:W-:-:S05]  /*4260*/  FMUL.FTZ R6, R6, UR14 ;  /* 0x0000000e06067c20 */ /* 0x000fca0008410000 */
[----:B------:R-:W-:-:S04]  /*4270*/  FSEL R6, R6, RZ, P4 ;  /* 0x000000ff06067208 */ /* 0x000fc80002000000 */
[----:B------:R-:W-:-:S04]  /*4280*/  F2FP.F16.F32.PACK_AB R6, RZ, R6 ;  /* 0x00000006ff06723e */ /* 0x000fc800000000ff */
[----:B------:R-:W-:-:S07]  /*4290*/  PRMT R52, R52, 0x5410, R6 ;  /* 0x0000541034347816 */ /* 0x000fce0000000006 */
.L_x_5869:
        /* <DEDUP_REMOVED lines=10> */
.L_x_5870:
        /* <DEDUP_REMOVED lines=8> */
.L_x_5871:
[-CC-:B------:R-:W-:Y:S01]  /*43c0*/  FFMA.FTZ R6, R118, R5.reuse, R108.reuse ;  /* 0x0000000576067223 */ /* 0x180fe2000001006c */
[-CC-:B------:R-:W-:Y:S01]  /*43d0*/  FFMA.FTZ R9, R165, R5.reuse, R108.reuse ;  /* 0x00000005a5097223 */ /* 0x180fe2000001006c */
[-C--:B-----5:R-:W-:Y:S02]  /*43e0*/  FFMA.FTZ R133, R139, R5.reuse, R108 ;  /* 0x000000058b857223 */ /* 0x0a0fe4000001006c */
        /* <DEDUP_REMOVED lines=18> */
.L_x_5872:
[----:B------:R-:W-:Y:S05]  /*4510*/  @!P2 BRA `(.L_x_5873) ;  /* 0x000000000018a947 */ /* 0x000fea0003800000 */
[----:B------:R-:W-:Y:S01]  /*4520*/  FMUL.FTZ R8, R9, UR15 ;  /* 0x0000000f09087c20 */ /* 0x000fe20008410000 */
[----:B------:R-:W-:-:S03]  /*4530*/  LOP3.LUT P4, RZ, R135, 0xff00, RZ, 0xc0, !PT ;  /* 0x0000ff0087ff7812 */ /* 0x000fc6000788c0ff */
[----:B------:R-:W-:-:S05]  /*4540*/  FMUL.FTZ R8, R8, UR14 ;  /* 0x0000000e08087c20 */ /* 0x000fca0008410000 */
[----:B------:R-:W-:-:S04]  /*4550*/  FSEL R8, R8, RZ, P4 ;  /* 0x000000ff08087208 */ /* 0x000fc80002000000 */
[----:B------:R-:W-:-:S04]  /*4560*/  F2FP.F16.F32.PACK_AB R8, RZ, R8 ;  /* 0x00000008ff08723e */ /* 0x000fc800000000ff */
[----:B------:R-:W-:-:S07]  /*4570*/  PRMT R54, R54, 0x5410, R8 ;  /* 0x0000541036367816 */ /* 0x000fce0000000008 */
.L_x_5873:
        /* <DEDUP_REMOVED lines=10> */
.L_x_5874:
        /* <DEDUP_REMOVED lines=10> */
.L_x_5867:
        /* <DEDUP_REMOVED lines=12> */
.L_x_5875:
[----:B------:R-:W-:Y:S05]  /*4780*/  @!P2 BRA `(.L_x_5876) ;  /* 0x00000000002ca947 */ /* 0x000fea0003800000 */
[----:B------:R-:W-:Y:S01]  /*4790*/  FFMA.FTZ R6, R128, R5, R108 ;  /* 0x0000000580067223 */ /* 0x000fe2000001006c */
[----:B------:R-:W-:-:S03]  /*47a0*/  ISETP.GT.AND P3, PT, R2, RZ, PT ;  /* 0x000000ff0200720c */ /* 0x000fc60003f64270 */
[----:B0-----:R-:W-:-:S04]  /*47b0*/  FADD.FTZ R9, R119, -R6 ;  /* 0x8000000677097221 */ /* 0x001fc80000010000 */
        /* <DEDUP_REMOVED lines=8> */
.L_x_5876:
        /* <DEDUP_REMOVED lines=12> */
.L_x_5877:
        /* <DEDUP_REMOVED lines=12> */
.L_x_5878:
        /* <DEDUP_REMOVED lines=12> */
.L_x_5879:
        /* <DEDUP_REMOVED lines=12> */
.L_x_5880:
        /* <DEDUP_REMOVED lines=12> */
.L_x_5881:
[----:B------:R-:W-:Y:S05]  /*4c00*/  @!P2 BRA `(.L_x_5859) ;  /* 0x000000000030a947 */ /* 0x000fea0003800000 */
[----:B------:R-:W-:Y:S01]  /*4c10*/  FFMA.FTZ R6, R140, R5, R108 ;  /* 0x000000058c067223 */ /* 0x000fe2000001006c */
[----:B------:R-:W-:Y:S02]  /*4c20*/  ISETP.GT.AND P4, PT, R2, RZ, PT ;  /* 0x000000ff0200720c */ /* 0x000fe40003f84270 */
[----:B-----5:R-:W-:Y:S01]  /*4c30*/  ISETP.GE.U32.AND P3, PT, R134, RZ, PT ;  /* 0x000000ff8600720c */ /* 0x020fe20003f66070 */
[----:B0-----:R-:W-:-:S03]  /*4c40*/  FADD.FTZ R9, R141, -R6 ;  /* 0x800000068d097221 */ /* 0x001fc60000010000 */
[----:B------:R-:W-:Y:S01]  /*4c50*/  ISETP.GE.U32.AND.EX P3, PT, R135, 0x1000000, PT, P3 ;  /* 0x010000008700780c */ /* 0x000fe20003f66130 */
[----:B------:R-:W-:-:S05]  /*4c60*/  FMUL.FTZ R9, R4, R9 ;  /* 0x0000000904097220 */ /* 0x000fca0000410000 */
[----:B------:R-:W-:-:S05]  /*4c70*/  FSEL R9, R9, RZ, P4 ;  /* 0x000000ff09097208 */ /* 0x000fca0002000000 */
[----:B------:R-:W-:-:S04]  /*4c80*/  FMUL.FTZ R9, R9, UR15 ;  /* 0x0000000f09097c20 */ /* 0x000fc80008410000 */
[----:B------:R-:W-:-:S05]  /*4c90*/  FMUL.FTZ R9, R9, UR14 ;  /* 0x0000000e09097c20 */ /* 0x000fca0008410000 */
[----:B------:R-:W-:-:S04]  /*4ca0*/  FSEL R9, R9, RZ, P3 ;  /* 0x000000ff09097208 */ /* 0x000fc80001800000 */
[----:B------:R-:W-:-:S04]  /*4cb0*/  F2FP.F16.F32.PACK_AB R9, RZ, R9 ;  /* 0x00000009ff09723e */ /* 0x000fc800000000ff */
[----:B------:R-:W-:-:S07]  /*4cc0*/  PRMT R55, R55, 0x5410, R9 ;  /* 0x0000541037377816 */ /* 0x000fce0000000009 */
.L_x_5859:
[----:B0-----:R-:W0:Y:S01]  /*4cd0*/  @P0 LDC.64 R10, c[0x0][0x478] ;  /* 0x00011e00ff0a0b82 */ /* 0x001e220000000a00 */
[----:B-----5:R-:W-:Y:S02]  /*4ce0*/  @P0 IADD3 R133, PT, PT, R109, 0x80, RZ ;  /* 0x000000806d850810 */ /* 0x020fe40007ffe0ff */
        /* <DEDUP_REMOVED lines=8> */
[----:B------:R-:W-:Y:S01]  /*4d70*/  ISETP.GT.AND P1, PT, R2, RZ, PT ;  /* 0x000000ff0200720c */ /* 0x000fe20003f24270 */
[----:B0-----:R-:W-:Y:S02]  /*4d80*/  HADD2.F32 R11, -RZ, R12.H1_H1 ;  /* 0x3000000cff0b7230 */ /* 0x001fe40000004100 */
[----:B------:R-:W-:Y:S02]  /*4d90*/  HADD2.F32 R89, -RZ, R13.H0_H0 ;  /* 0x2000000dff597230 */ /* 0x000fe40000004100 */
[----:B------:R-:W-:Y:S02]  /*4da0*/  HADD2.F32 R90, -RZ, R14.H1_H1 ;  /* 0x3000000eff5a7230 */ /* 0x000fe40000004100 */
[----:B------:R-:W-:-:S06]  /*4db0*/  HADD2.F32 R88, -RZ, R12.H0_H0 ;  /* 0x2000000cff587230 */ /* 0x000fcc0000004100 */
        /* <DEDUP_REMOVED lines=10> */
[----:B------:R-:W-:Y:S01]  /*4e60*/  @P1 FFMA.FTZ R108, R106, R5, R108 ;  /* 0x000000056a6c1223 */ /* 0x000fe2000001006c */
[----:B------:R-:W-:Y:S01]  /*4e70*/  @P1 FADD.FTZ R5, R121, -R6 ;  /* 0x8000000679051221 */ /* 0x000fe20000010000 */
[----:B------:R-:W-:-:S02]  /*4e80*/  HADD2.F32 R9, -RZ, R14.H0_H0 ;  /* 0x2000000eff097230 */ /* 0x000fc40000004100 */
[----:B------:R-:W-:Y:S01]  /*4e90*/  @P1 FFMA.FTZ R89, R4, R2, R89 ;  /* 0x0000000204591223 */ /* 0x000fe20000010059 */
[----:B------:R-:W-:Y:S02]  /*4ea0*/  HADD2.F32 R2, -RZ, R13.H1_H1 ;  /* 0x3000000dff027230 */ /* 0x000fe40000004100 */
[----:B------:R-:W-:Y:S01]  /*4eb0*/  @P1 FADD.FTZ R6, R116, -R91 ;  /* 0x8000005b74061221 */ /* 0x000fe20000010000 */
[--C-:B------:R-:W-:Y:S02]  /*4ec0*/  HADD2.F32 R91, -RZ, R15.reuse.H0_H0 ;  /* 0x2000000fff5b7230 */ /* 0x100fe40000004100 */
[----:B------:R-:W-:Y:S01]  /*4ed0*/  @P1 FADD.FTZ R108, R123, -R108 ;  /* 0x8000006c7b6c1221 */ /* 0x000fe20000010000 */
[----:B------:R-:W-:Y:S01]  /*4ee0*/  @P1 FADD.FTZ R133, R144, -R133 ;  /* 0x8000008590851221 */ /* 0x000fe20000010000 */
[C---:B------:R-:W-:Y:S01]  /*4ef0*/  @P1 FFMA.FTZ R2, R4.reuse, R5, R2 ;  /* 0x0000000504021223 */ /* 0x040fe20000010002 */
[----:B------:R-:W-:Y:S01]  /*4f00*/  @P1 FADD.FTZ R5, R105, -R8 ;  /* 0x8000000869051221 */ /* 0x000fe20000010000 */
[----:B------:R-:W-:Y:S01]  /*4f10*/  @P1 FFMA.FTZ R9, R4, R6, R9 ;  /* 0x0000000604091223 */ /* 0x000fe20000010009 */
[----:B------:R-:W-:Y:S01]  /*4f20*/  @P1 FADD.FTZ R6, R130, -R135 ;  /* 0x8000008782061221 */ /* 0x000fe20000010000 */
[C---:B------:R-:W-:Y:S01]  /*4f30*/  @P1 FFMA.FTZ R88, R4.reuse, R133, R88 ;  /* 0x0000008504581223 */ /* 0x040fe20000010058 */
[----:B------:R-:W-:Y:S01]  /*4f40*/  @P1 FFMA.FTZ R90, R4, R5, R90 ;  /* 0x00000005045a1223 */ /* 0x000fe2000001005a */
[----:B------:R-:W-:-:S02]  /*4f50*/  HADD2.F32 R5, -RZ, R15.H1_H1 ;  /* 0x3000000fff057230 */ /* 0x000fc40000004100 */
[----:B------:R-:W-:-:S03]  /*4f60*/  @P1 FFMA.FTZ R91, R4, R6, R91 ;  /* 0x00000006045b1223 */ /* 0x000fc6000001005b */
        /* <DEDUP_REMOVED lines=8> */
.L_x_5884:
        /* <DEDUP_REMOVED lines=8> */
.L_x_5885:
[----:B------:R-:W-:Y:S05]  /*5070*/  @!P2 BRA `(.L_x_5886) ;  /* 0x000000000018a947 */ /* 0x000fea0003800000 */
[----:B------:R-:W-:Y:S01]  /*5080*/  FMUL.FTZ R4, R89, UR15 ;  /* 0x0000000f59047c20 */ /* 0x000fe20008410000 */
[----:B------:R-:W-:-:S03]  /*5090*/  LOP3.LUT P1, RZ, R136, 0xff0000, RZ, 0xc0, !PT ;  /* 0x00ff000088ff7812 */ /* 0x000fc6000782c0ff */
[----:B------:R-:W-:-:S05]  /*50a0*/  FMUL.FTZ R4, R4, UR14 ;  /* 0x0000000e04047c20 */ /* 0x000fca0008410000 */
[----:B------:R-:W-:-:S04]  /*50b0*/  FSEL R4, R4, RZ, P1 ;  /* 0x000000ff04047208 */ /* 0x000fc80000800000 */
[----:B------:R-:W-:-:S04]  /*50c0*/  F2FP.F16.F32.PACK_AB R4, RZ, R4 ;  /* 0x00000004ff04723e */ /* 0x000fc800000000ff */
[----:B------:R-:W-:-:S07]  /*50d0*/  PRMT R53, R4, 0x7610, R53 ;  /* 0x0000761004357816 */ /* 0x000fce0000000035 */
.L_x_5886:
        /* <DEDUP_REMOVED lines=8> */
.L_x_5887:
[----:B------:R-:W-:Y:S05]  /*5160*/  @!P2 BRA `(.L_x_5888) ;  /* 0x000000000018a947 */ /* 0x000fea0003800000 */
[----:B------:R-:W-:Y:S01]  /*5170*/  FMUL.FTZ R2, R9, UR15 ;  /* 0x0000000f09027c20 */ /* 0x000fe20008410000 */
[----:B------:R-:W-:-:S03]  /*5180*/  LOP3.LUT P1, RZ, R137, 0xff, RZ, 0xc0, !PT ;  /* 0x000000ff89ff7812 */ /* 0x000fc6000782c0ff */
[----:B------:R-:W-:-:S05]  /*5190*/  FMUL.FTZ R2, R2, UR14 ;  /* 0x0000000e02027c20 */ /* 0x000fca0008410000 */
[----:B------:R-:W-:-:S04]  /*51a0*/  FSEL R2, R2, RZ, P1 ;  /* 0x000000ff02027208 */ /* 0x000fc80000800000 */
[----:B------:R-:W-:-:S04]  /*51b0*/  F2FP.F16.F32.PACK_AB R2, RZ, R2 ;  /* 0x00000002ff02723e */ /* 0x000fc800000000ff */
[----:B------:R-:W-:-:S07]  /*51c0*/  PRMT R54, R2, 0x7610, R54 ;  /* 0x0000761002367816 */ /* 0x000fce0000000036 */
.L_x_5888:
[----:B------:R-:W-:Y:S05]  /*51d0*/  @!P2 BRA `(.L_x_5889) ;  /* 0x000000000018a947 */ /* 0x000fea0003800000 */
[----:B------:R-:W-:Y:S01]  /*51e0*/  FMUL.FTZ R2, R90, UR15 ;  /* 0x0000000f5a027c20 */ /* 0x000fe20008410000 */
[----:B------:R-:W-:-:S03]  /*51f0*/  LOP3.LUT P1, RZ, R137, 0xff00, RZ, 0xc0, !PT ;  /* 0x0000ff0089ff7812 */ /* 0x000fc6000782c0ff */
[----:B------:R-:W-:-:S05]  /*5200*/  FMUL.FTZ R2, R2, UR14 ;  /* 0x0000000e02027c20 */ /* 0x000fca0008410000 */
[----:B------:R-:W-:-:S04]  /*5210*/  FSEL R2, R2, RZ, P1 ;  /* 0x000000ff02027208 */ /* 0x000fc80000800000 */
[----:B------:R-:W-:-:S04]  /*5220*/  F2FP.F16.F32.PACK_AB R2, RZ, R2 ;  /* 0x00000002ff02723e */ /* 0x000fc800000000ff */
[----:B------:R-:W-:-:S07]  /*5230*/  PRMT R54, R54, 0x5410, R2 ;  /* 0x0000541036367816 */ /* 0x000fce0000000002 */
.L_x_5889:
[----:B------:R-:W-:Y:S05]  /*5240*/  @!P2 BRA `(.L_x_5890) ;  /* 0x000000000018a947 */ /* 0x000fea0003800000 */
[----:B------:R-:W-:Y:S01]  /*5250*/  FMUL.FTZ R2, R91, UR15 ;  /* 0x0000000f5b027c20 */ /* 0x000fe20008410000 */
[----:B------:R-:W-:-:S03]  /*5260*/  LOP3.LUT P1, RZ, R137, 0xff0000, RZ, 0xc0, !PT ;  /* 0x00ff000089ff7812 */ /* 0x000fc6000782c0ff */
[----:B------:R-:W-:-:S05]  /*5270*/  FMUL.FTZ R2, R2, UR14 ;  /* 0x0000000e02027c20 */ /* 0x000fca0008410000 */
[----:B------:R-:W-:-:S04]  /*5280*/  FSEL R2, R2, RZ, P1 ;  /* 0x000000ff02027208 */ /* 0x000fc80000800000 */
[----:B------:R-:W-:-:S04]  /*5290*/  F2FP.F16.F32.PACK_AB R2, RZ, R2 ;  /* 0x00000002ff02723e */ /* 0x000fc800000000ff */
[----:B------:R-:W-:-:S07]  /*52a0*/  PRMT R55, R2, 0x7610, R55 ;  /* 0x0000761002377816 */ /* 0x000fce0000000037 */
.L_x_5890:
        /* <DEDUP_REMOVED lines=11> */
.L_x_5883:
[----:B------:R-:W-:Y:S01]  /*5360*/  ISETP.GT.AND P1, PT, R2, RZ, PT ;  /* 0x000000ff0200720c */ /* 0x000fe20003f24270 */
[----:B------:R-:W-:-:S12]  /*5370*/  @!P2 BRA `(.L_x_5892) ;  /* 0x000000000028a947 */ /* 0x000fd80003800000 */
[----:B0-----:R-:W-:Y:S01]  /*5380*/  @P1 FFMA.FTZ R9, R143, R5, R108 ;  /* 0x000000058f091223 */ /* 0x001fe2000001006c */
[----:B------:R-:W-:-:S03]  /*5390*/  LOP3.LUT P3, RZ, R136, 0xff, RZ, 0xc0, !PT ;  /* 0x000000ff88ff7812 */ /* 0x000fc6000786c0ff */
        /* <DEDUP_REMOVED lines=8> */
.L_x_5892:
[----:B------:R-:W-:Y:S05]  /*5420*/  @!P2 BRA `(.L_x_5893) ;  /* 0x000000000028a947 */ /* 0x000fea0003800000 */
[----:B------:R-:W-:Y:S01]  /*5430*/  @P1 FFMA.FTZ R2, R158, R5, R108 ;  /* 0x000000059e021223 */ /* 0x000fe2000001006c */
[----:B0-----:R-:W-:Y:S01]  /*5440*/  HADD2.F32 R9, -RZ, R12.H1_H1 ;  /* 0x3000000cff097230 */ /* 0x001fe20000004100 */
        /* <DEDUP_REMOVED lines=8> */
.L_x_5893:
[----:B------:R-:W-:Y:S05]  /*54d0*/  @!P2 BRA `(.L_x_5894) ;  /* 0x000000000028a947 */ /* 0x000fea0003800000 */
        /* <DEDUP_REMOVED lines=10> */
.L_x_5894:
        /* <DEDUP_REMOVED lines=11> */
.L_x_5895:
        /* <DEDUP_REMOVED lines=11> */
.L_x_5896:
        /* <DEDUP_REMOVED lines=11> */
.L_x_5897:
        /* <DEDUP_REMOVED lines=11> */
.L_x_5898:
[----:B------:R-:W-:Y:S05]  /*5840*/  @!P2 BRA `(.L_x_5891) ;  /* 0x0000000c0034a947 */ /* 0x000fea0003800000 */
[----:B------:R-:W-:Y:S01]  /*5850*/  @P1 FFMA.FTZ R108, R106, R5, R108 ;  /* 0x000000056a6c1223 */ /* 0x000fe2000001006c */
[----:B------:R-:W-:-:S03]  /*5860*/  HADD2.F32 R5, -RZ, R15.H1_H1 ;  /* 0x3000000fff057230 */ /* 0x000fc60000004100 */
        /* <DEDUP_REMOVED lines=8> */
[----:B0-----:R-:W-:Y:S01]  /*58f0*/  PRMT R55, R55, 0x5410, R5 ;  /* 0x0000541037377816 */ /* 0x001fe20000000005 */
[----:B------:R-:W-:Y:S06]  /*5900*/  BRA `(.L_x_5891) ;  /* 0x0000000c00047947 */ /* 0x000fec0003800000 */
.L_x_5882:
        /* <DEDUP_REMOVED lines=35> */
.L_x_5900:
[----:B------:R-:W-:Y:S05]  /*5b40*/  @!P2 BRA `(.L_x_5901) ;  /* 0x000000000018a947 */ /* 0x000fea0003800000 */
[----:B------:R-:W-:Y:S01]  /*5b50*/  FMUL.FTZ R10, R11, UR15 ;  /* 0x0000000f0b0a7c20 */ /* 0x000fe20008410000 */
[----:B------:R-:W-:-:S03]  /*5b60*/  LOP3.LUT P3, RZ, R136, 0xff00, RZ, 0xc0, !PT ;  /* 0x0000ff0088ff7812 */ /* 0x000fc6000786c0ff */
[----:B------:R-:W-:-:S05]  /*5b70*/  FMUL.FTZ R10, R10, UR14 ;  /* 0x0000000e0a0a7c20 */ /* 0x000fca0008410000 */
[----:B------:R-:W-:-:S04]  /*5b80*/  FSEL R10, R10, RZ, P3 ;  /* 0x000000ff0a0a7208 */ /* 0x000fc80001800000 */
[----:B------:R-:W-:-:S04]  /*5b90*/  F2FP.F16.F32.PACK_AB R10, RZ, R10 ;  /* 0x0000000aff0a723e */ /* 0x000fc800000000ff */
[----:B------:R-:W-:-:S07]  /*5ba0*/  PRMT R52, R52, 0x5410, R10 ;  /* 0x0000541034347816 */ /* 0x000fce000000000a */
.L_x_5901:
        /* <DEDUP_REMOVED lines=10> */
.L_x_5902:
[----:B------:R-:W-:Y:S05]  /*5c50*/  @!P2 BRA `(.L_x_5903) ;  /* 0x000000000018a947 */ /* 0x000fea0003800000 */
[----:B------:R-:W-:Y:S01]  /*5c60*/  FMUL.FTZ R8, R10, UR15 ;  /* 0x0000000f0a087c20 */ /* 0x000fe20008410000 */
[----:B------:R-:W-:-:S03]  /*5c70*/  LOP3.LUT P3, RZ, R136, 0xff000000, RZ, 0xc0, !PT ;  /* 0xff00000088ff7812 */ /* 0x000fc6000786c0ff */
[----:B------:R-:W-:-:S05]  /*5c80*/  FMUL.FTZ R8, R8, UR14 ;  /* 0x0000000e08087c20 */ /* 0x000fca0008410000 */
[----:B------:R-:W-:-:S04]  /*5c90*/  FSEL R8, R8, RZ, P3 ;  /* 0x000000ff08087208 */ /* 0x000fc80001800000 */
[----:B------:R-:W-:-:S04]  /*5ca0*/  F2FP.F16.F32.PACK_AB R8, RZ, R8 ;  /* 0x00000008ff08723e */ /* 0x000fc800000000ff */
[----:B------:R-:W-:-:S07]  /*5cb0*/  PRMT R53, R53, 0x5410, R8 ;  /* 0x0000541035357816 */ /* 0x000fce0000000008 */
.L_x_5903:
        /* <DEDUP_REMOVED lines=12> */
.L_x_5904:
[----:B------:R-:W-:Y:S05]  /*5d80*/  @!P2 BRA `(.L_x_5905) ;  /* 0x000000000018a947 */ /* 0x000fea0003800000 */
[----:B------:R-:W-:Y:S01]  /*5d90*/  FMUL.FTZ R2, R5, UR15 ;  /* 0x0000000f05027c20 */ /* 0x000fe20008410000 */
[----:B------:R-:W-:-:S03]  /*5da0*/  LOP3.LUT P1, RZ, R137, 0xff00, RZ, 0xc0, !PT ;  /* 0x0000ff0089ff7812 */ /* 0x000fc6000782c0ff */
[----:B------:R-:W-:-:S05]  /*5db0*/  FMUL.FTZ R2, R2, UR14 ;  /* 0x0000000e02027c20 */ /* 0x000fca0008410000 */
[----:B------:R-:W-:-:S04]  /*5dc0*/  FSEL R2, R2, RZ, P1 ;  /* 0x000000ff02027208 */ /* 0x000fc80000800000 */
[----:B------:R-:W-:-:S04]  /*5dd0*/  F2FP.F16.F32.PACK_AB R2, RZ, R2 ;  /* 0x00000002ff02723e */ /* 0x000fc800000000ff */
[----:B------:R-:W-:-:S07]  /*5de0*/  PRMT R54, R54, 0x5410, R2 ;  /* 0x0000541036367816 */ /* 0x000fce0000000002 */
.L_x_5905:
[----:B------:R-:W-:Y:S05]  /*5df0*/  @!P2 BRA `(.L_x_5906) ;  /* 0x000000000018a947 */ /* 0x000fea0003800000 */
[----:B------:R-:W-:Y:S01]  /*5e00*/  FMUL.FTZ R2, R6, UR15 ;  /* 0x0000000f06027c20 */ /* 0x000fe20008410000 */
[----:B------:R-:W-:-:S03]  /*5e10*/  LOP3.LUT P1, RZ, R137, 0xff0000, RZ, 0xc0, !PT ;  /* 0x00ff000089ff7812 */ /* 0x000fc6000782c0ff */
[----:B------:R-:W-:-:S05]  /*5e20*/  FMUL.FTZ R2, R2, UR14 ;  /* 0x0000000e02027c20 */ /* 0x000fca0008410000 */
[----:B------:R-:W-:-:S04]  /*5e30*/  FSEL R2, R2, RZ, P1 ;  /* 0x000000ff02027208 */ /* 0x000fc80000800000 */
[----:B------:R-:W-:-:S04]  /*5e40*/  F2FP.F16.F32.PACK_AB R2, RZ, R2 ;  /* 0x00000002ff02723e */ /* 0x000fc800000000ff */
[----:B------:R-:W-:-:S07]  /*5e50*/  PRMT R55, R2, 0x7610, R55 ;  /* 0x0000761002377816 */ /* 0x000fce0000000037 */
.L_x_5906:
        /* <DEDUP_REMOVED lines=11> */
.L_x_5899:
        /* <DEDUP_REMOVED lines=12> */
.L_x_5907:
[----:B------:R-:W-:Y:S05]  /*5fd0*/  @!P2 BRA `(.L_x_5908) ;  /* 0x00000000002ca947 */ /* 0x000fea0003800000 */
[----:B------:R-:W-:Y:S01]  /*5fe0*/  FFMA.FTZ R6, R158, R5, R108 ;  /* 0x000000059e067223 */ /* 0x000fe2000001006c */
[----:B------:R-:W-:-:S03]  /*5ff0*/  ISETP.GT.AND P1, PT, R2, RZ, PT ;  /* 0x000000ff0200720c */ /* 0x000fc60003f24270 */
[----:B0-----:R-:W-:-:S04]  /*6000*/  FADD.FTZ R9, R145, -R6 ;  /* 0x8000000691097221 */ /* 0x001fc80000010000 */
        /* <DEDUP_REMOVED lines=8> */
.L_x_5908:
        /* <DEDUP_REMOVED lines=12> */
.L_x_5909:
        /* <DEDUP_REMOVED lines=12> */
.L_x_5910:
        /* <DEDUP_REMOVED lines=12> */
.L_x_5911:
        /* <DEDUP_REMOVED lines=12> */
.L_x_5912:
        /* <DEDUP_REMOVED lines=12> */
.L_x_5913:
        /* <DEDUP_REMOVED lines=11> */
[----:B------:R-:W-:-:S04]  /*6500*/  F2FP.F16.F32.PACK_AB R2, RZ, R2 ;  /* 0x00000002ff02723e */ /* 0x000fc800000000ff */
[----:B0-----:R-:W-:-:S07]  /*6510*/  PRMT R55, R55, 0x5410, R2 ;  /* 0x0000541037377816 */ /* 0x001fce0000000002 */
.L_x_5891:
[----:B0-----:R-:W0:Y:S01]  /*6520*/  @P0 LDC.64 R10, c[0x0][0x478] ;  /* 0x00011e00ff0a0b82 */ /* 0x001e220000000a00 */
[----:B------:R-:W-:Y:S01]  /*6530*/  @P0 IADD3 R109, PT, PT, R109, 0x100, RZ ;  /* 0x000001006d6d0810 */ /* 0x000fe20007ffe0ff */
[----:B------:R-:W-:Y:S01]  /*6540*/  UPLOP3.LUT UP1, UPT, UPT, UPT, UP1, 0x40, 0x4 ;  /* 0x000000000004789c */ /* 0x000fe20003f2e810 */
[----:B------:R-:W-:-:S05]  /*6550*/  @P2 IADD3 R111, PT, PT, R111, 0x100, RZ ;  /* 0x000001006f6f2810 */ /* 0x000fca0007ffe0ff */
        /* <DEDUP_REMOVED lines=9> */
.L_x_5813:
        /* <DEDUP_REMOVED lines=21> */
.L_x_5915:
        /* <DEDUP_REMOVED lines=12> */
.L_x_10767:


//--------------------- .text._ZN10layer_norm13ln_bwd_kernelINS_13Kernel_traitsIf6__halfS2_S2_fjLj3072ELj1ELj1ELj4ELj16ENS_18Kernel_traits_baseILj3072EfS2_S2_S2_fjLj128EEEEELb1ELb1ELb0ELb0EEEvNS_9BwdParamsE --------------------------
	.section	.text._ZN10layer_norm13ln_bwd_kernelINS_13Kernel_traitsIf6__halfS2_S2_fjLj3072ELj1ELj1ELj4ELj16ENS_18Kernel_traits_baseILj3072EfS2_S2_S2_fjLj128EEEEELb1ELb1ELb0ELb0EEEvNS_9BwdParamsE,"ax",@progbits
	.align	128
        .global         _ZN10layer_norm13ln_bwd_kernelINS_13Kernel_traitsIf6__halfS2_S2_fjLj3072ELj1ELj1ELj4ELj16ENS_18Kernel_traits_baseILj3072EfS2_S2_S2_fjLj128EEEEELb1ELb1ELb0ELb0EEEvNS_9BwdParamsE
        .type           _ZN10layer_norm13ln_bwd_kernelINS_13Kernel_traitsIf6__halfS2_S2_fjLj3072ELj1ELj1ELj4ELj16ENS_18Kernel_traits_baseILj3072EfS2_S2_S2_fjLj128EEEEELb1ELb1ELb0ELb0EEEvNS_9BwdParamsE,@function
        .size           _ZN10layer_norm13ln_bwd_kernelINS_13Kernel_traitsIf6__halfS2_S2_fjLj3072ELj1ELj1ELj4ELj16ENS_18Kernel_traits_baseILj3072EfS2_S2_S2_fjLj128EEEEELb1ELb1ELb0ELb0EEEvNS_9BwdParamsE,(.L_x_10768 - _ZN10layer_norm13ln_bwd_kernelINS_13Kernel_traitsIf6__halfS2_S2_fjLj3072ELj1ELj1ELj4ELj16ENS_18Kernel_traits_baseILj3072EfS2_S2_S2_fjLj128EEEEELb1ELb1ELb0ELb0EEEvNS_9BwdParamsE)
        .other          _ZN10layer_norm13ln_bwd_kernelINS_13Kernel_traitsIf6__halfS2_S2_fjLj3072ELj1ELj1ELj4ELj16ENS_18Kernel_traits_baseILj3072EfS2_S2_S2_fjLj128EEEEELb1ELb1ELb0ELb0EEEvNS_9BwdParamsE,@"STO_CUDA_ENTRY STV_DEFAULT"
_ZN10layer_norm13ln_bwd_kernelINS_13Kernel_traitsIf6__halfS2_S2_fjLj3072ELj1ELj1ELj4ELj16ENS_18Kernel_traits_baseILj3072EfS2_S2_S2_fjLj128EEEEELb1ELb1ELb0ELb0EEEvNS_9BwdParamsE:
.text._ZN10layer_norm13ln_bwd_kernelINS_13Kernel_traitsIf6__halfS2_S2_fjLj3072ELj1ELj1ELj4ELj16ENS_18Kernel_traits_baseILj3072EfS2_S2_S2_fjLj128EEEEELb1ELb1ELb0ELb0EEEvNS_9BwdParamsE:
        /* <DEDUP_REMOVED lines=126> */
.L_x_5946:
        /* <DEDUP_REMOVED lines=36> */
[----:B------:R-:W-:Y:S01]  /*0a20*/  IADD3 R210, PT, PT, R6, 0x80, RZ ;  /* 0x0000008006d27810 */ /* 0x000fe20007ffe0ff */
[--C-:B---3--:R-:W-:Y:S02]  /*0a30*/  HADD2.F32 R12, -RZ, R8.reuse.H0_H0 ;  /* 0x20000008ff0c7230 */ /* 0x108fe40000004100 */
[----:B------:R-:W-:-:S03]  /*0a40*/  HADD2.F32 R8, -RZ, R8.H1_H1 ;  /* 0x30000008ff087230 */ /* 0x000fc60000004100 */
[----:B------:R-:W-:Y:S01]  /*0a50*/  FADD.FTZ R199, -R203, R12 ;  /* 0x0000000ccbc77221 */ /* 0x000fe20000010100 */
[--C-:B------:R-:W-:Y:S02]  /*0a60*/  HADD2.F32 R170, -RZ, R9.reuse.H0_H0 ;  /* 0x20000009ffaa7230 */ /* 0x100fe40000004100 */
[----:B------:R-:W-:Y:S02]  /*0a70*/  HADD2.F32 R190, -RZ, R9.H1_H1 ;  /* 0x30000009ffbe7230 */ /* 0x000fe40000004100 */
[----:B-----5:R-:W-:Y:S01]  /*0a80*/  FMUL.FTZ R199, R198, R199 ;  /* 0x000000c7c6c77220 */ /* 0x020fe20000410000 */
[----:B------:R-:W-:Y:S02]  /*0a90*/  HADD2.F32 R197, -RZ, R164.H0_H0 ;  /* 0x200000a4ffc57230 */ /* 0x000fe40000004100 */
[----:B------:R-:W-:Y:S02]  /*0aa0*/  HADD2.F32 R192, -RZ, R10.H0_H0 ;  /* 0x2000000affc07230 */ /* 0x000fe40000004100 */
[----:B------:R-:W-:-:S02]  /*0ab0*/  HADD2.F32 R196, -RZ, R11.H0_H0 ;  /* 0x2000000bffc47230 */ /* 0x000fc40000004100 */
[C---:B------:R-:W-:Y:S01]  /*0ac0*/  FADD.FTZ R7, -R203.reuse, R8 ;  /* 0x00000008cb077221 */ /* 0x040fe20000010100 */
[----:B------:R-:W-:Y:S02]  /*0ad0*/  HADD2.F32 R194, -RZ, R10.H1_H1 ;  /* 0x3000000affc27230 */ /* 0x000fe40000004100 */
[C---:B------:R-:W-:Y:S01]  /*0ae0*/  FADD.FTZ R195, -R203.reuse, R170 ;  /* 0x000000aacbc37221 */ /* 0x040fe20000010100 */
[----:B------:R-:W-:Y:S02]  /*0af0*/  HADD2.F32 R164, -RZ, R164.H1_H1 ;  /* 0x300000a4ffa47230 */ /* 0x000fe40000004100 */
[----:B------:R-:W-:Y:S01]  /*0b00*/  FADD.FTZ R9, -R203, R190 ;  /* 0x000000becb097221 */ /* 0x000fe20000010100 */
[----:B------:R-:W-:Y:S01]  /*0b10*/  FADD.FTZ R100, R100, R197 ;  /* 0x000000c564647221 */ /* 0x000fe20000010000 */
[-C--:B------:R-:W-:Y:S01]  /*0b20*/  FFMA.FTZ R76, R199, R197.reuse, R76 ;  /* 0x000000c5c74c7223 */ /* 0x080fe2000001004c */
[----:B------:R-:W-:Y:S01]  /*0b30*/  FMUL.FTZ R197, R60, R197 ;  /* 0x000000c53cc57220 */ /* 0x000fe20000410000 */
[----:B0-----:R-:W-:-:S02]  /*0b40*/  HADD2.F32 R169, -RZ, R167.H0_H0 ;  /* 0x200000a7ffa97230 */ /* 0x001fc40000004100 */
[C---:B------:R-:W-:Y:S01]  /*0b50*/  FADD.FTZ R191, -R203.reuse, R192 ;  /* 0x000000c0cbbf7221 */ /* 0x040fe20000010100 */
[----:B------:R-:W-:Y:S02]  /*0b60*/  HADD2.F32 R168, -RZ, R167.H1_H1 ;  /* 0x300000a7ffa87230 */ /* 0x000fe40000004100 */
[C---:B------:R-:W-:Y:S01]  /*0b70*/  FADD.FTZ R167, -R203.reuse, R196 ;  /* 0x000000c4cba77221 */ /* 0x040fe20000010100 */
[----:B------:R-:W-:Y:S02]  /*0b80*/  HADD2.F32 R208, -RZ, R11.H1_H1 ;  /* 0x3000000bffd07230 */ /* 0x000fe40000004100 */
[----:B------:R-:W-:Y:S01]  /*0b90*/  FADD.FTZ R11, -R203, R194 ;  /* 0x000000c2cb0b7221 */ /* 0x000fe20000010100 */
[--C-:B------:R-:W-:Y:S02]  /*0ba0*/  HADD2.F32 R193, -RZ, R165.reuse.H0_H0 ;  /* 0x200000a5ffc17230 */ /* 0x100fe40000004100 */
[----:B------:R-:W-:Y:S01]  /*0bb0*/  FMUL.FTZ R196, R198, R7 ;  /* 0x00000007c6c47220 */ /* 0x000fe20000410000 */
[----:B------:R-:W-:-:S02]  /*0bc0*/  HADD2.F32 R10, -RZ, R165.H1_H1 ;  /* 0x300000a5ff0a7230 */ /* 0x000fc40000004100 */
        /* <DEDUP_REMOVED lines=46> */
.L_x_5918:
[----:B----4-:R-:W-:Y:S05]  /*0eb0*/  BSYNC.RECONVERGENT B0 ;  /* 0x0000000000007941 */ /* 0x010fea0003800200 */
.L_x_5917:
        /* <DEDUP_REMOVED lines=18> */
[----:B------:R-:W-:Y:S02]  /*0fe0*/  HADD2.F32 R16, -RZ, R16.H1_H1 ;  /* 0x30000010ff107230 */ /* 0x000fe40000004100 */
[--C-:B------:R-:W-:Y:S02]  /*0ff0*/  HADD2.F32 R26, -RZ, R17.reuse.H0_H0 ;  /* 0x20000011ff1a7230 */ /* 0x100fe40000004100 */
[----:B------:R-:W-:Y:S01]  /*1000*/  FADD.FTZ R13, -R203, R24 ;  /* 0x00000018cb0d7221 */ /* 0x000fe20000010100 */
[----:B------:R-:W-:Y:S02]  /*1010*/  HADD2.F32 R164, -RZ, R17.H1_H1 ;  /* 0x30000011ffa47230 */ /* 0x000fe40000004100 */
[----:B------:R-:W-:-:S02]  /*1020*/  HADD2.F32 R168, -RZ, R18.H0_H0 ;  /* 0x20000012ffa87230 */ /* 0x000fc40000004100 */
[----:B----4-:R-:W-:Y:S02]  /*1030*/  HADD2.F32 R17, -RZ, R20.H0_H0 ;  /* 0x20000014ff117230 */ /* 0x010fe40000004100 */
[C---:B0-----:R-:W-:Y:S01]  /*1040*/  FADD.FTZ R15, -R203.reuse, R16 ;  /* 0x00000010cb0f7221 */ /* 0x041fe20000010100 */
[----:B------:R-:W-:Y:S02]  /*1050*/  HADD2.F32 R18, -RZ, R18.H1_H1 ;  /* 0x30000012ff127230 */ /* 0x000fe40000004100 */
[----:B-----5:R-:W-:Y:S01]  /*1060*/  FMUL.FTZ R13, R198, R13 ;  /* 0x0000000dc60d7220 */ /* 0x020fe20000410000 */
[--C-:B------:R-:W-:Y:S02]  /*1070*/  HADD2.F32 R172, -RZ, R19.reuse.H0_H0 ;  /* 0x20000013ffac7230 */ /* 0x100fe40000004100 */
[----:B------:R-:W-:Y:S02]  /*1080*/  HADD2.F32 R212, -RZ, R19.H1_H1 ;  /* 0x30000013ffd47230 */ /* 0x000fe40000004100 */
[----:B------:R-:W-:Y:S01]  /*1090*/  FADD.FTZ R19, -R203, R26 ;  /* 0x0000001acb137221 */ /* 0x000fe20000010100 */
[----:B------:R-:W-:-:S02]  /*10a0*/  HADD2.F32 R25, -RZ, R21.H0_H0 ;  /* 0x20000015ff197230 */ /* 0x000fc40000004100 */
[----:B------:R-:W-:Y:S02]  /*10b0*/  HADD2.F32 R166, -RZ, R21.H1_H1 ;  /* 0x30000015ffa67230 */ /* 0x000fe40000004100 */
[C---:B------:R-:W-:Y:S01]  /*10c0*/  FADD.FTZ R21, -R203.reuse, R164 ;  /* 0x000000a4cb157221 */ /* 0x040fe20000010100 */
[----:B------:R-:W-:Y:S02]  /*10d0*/  HADD2.F32 R20, -RZ, R20.H1_H1 ;  /* 0x30000014ff147230 */ /* 0x000fe40000004100 */
[----:B------:R-:W-:Y:S01]  /*10e0*/  FMUL.FTZ R16, R28, R17 ;  /* 0x000000111c107220 */ /* 0x000fe20000410000 */
[--C-:B------:R-:W-:Y:S02]  /*10f0*/  HADD2.F32 R169, -RZ, R23.reuse.H0_H0 ;  /* 0x20000017ffa97230 */ /* 0x100fe40000004100 */
[----:B------:R-:W-:Y:S02]  /*1100*/  HADD2.F32 R214, -RZ, R23.H1_H1 ;  /* 0x30000017ffd67230 */ /* 0x000fe40000004100 */
[C---:B------:R-:W-:Y:S01]  /*1110*/  FADD.FTZ R23, -R203.reuse, R168 ;  /* 0x000000a8cb177221 */ /* 0x040fe20000010100 */
[----:B------:R-:W-:Y:S01]  /*1120*/  FADD.FTZ R165, -R203, R18 ;  /* 0x00000012cba57221 */ /* 0x000fe20000010100 */
[----:B------:R-:W-:Y:S01]  /*1130*/  FMUL.FTZ R14, R198, R15 ;  /* 0x0000000fc60e7220 */ /* 0x000fe20000410000 */
[----:B------:R-:W-:Y:S01]  /*1140*/  FADD.FTZ R108, R108, R17 ;  /* 0x000000116c6c7221 */ /* 0x000fe20000010000 */
[----:B------:R-:W-:Y:S01]  /*1150*/  FFMA.FTZ R84, R13, R17, R84 ;  /* 0x000000110d547223 */ /* 0x000fe20000010054 */
        /* <DEDUP_REMOVED lines=21> */
[----:B------:R-:W-:-:S02]  /*12b0*/  FMUL.FTZ R24, R198, R165 ;  /* 0x000000a5c6187220 */ /* 0x000fc40000410000 */
[----:B------:R-:W-:Y:S01]  /*12c0*/  FADD.FTZ R165, R164, R19 ;  /* 0x00000013a4a57221 */ /* 0x000fe20000010000 */
[----:B------:R-:W-:Y:S01]  /*12d0*/  FFMA.FTZ R26, R18, R19, R27 ;  /* 0x00000013121a7223 */ /* 0x000fe2000001001b */
[----:B------:R-:W-:Y:S01]  /*12e0*/  FADD.FTZ R167, -R203, R172 ;  /* 0x000000accba77221 */ /* 0x000fe20000010100 */
        /* <DEDUP_REMOVED lines=22> */
.L_x_5920:
[----:B------:R-:W-:Y:S05]  /*1450*/  BSYNC.RECONVERGENT B0 ;  /* 0x0000000000007941 */ /* 0x000fea0003800200 */
.L_x_5919:
        /* <DEDUP_REMOVED lines=16> */
[--C-:B---3--:R-:W-:Y:S02]  /*1560*/  HADD2.F32 R178, -RZ, R165.reuse.H0_H0 ;  /* 0x200000a5ffb27230 */ /* 0x108fe40000004100 */
[----:B------:R-:W-:Y:S02]  /*1570*/  HADD2.F32 R180, -RZ, R165.H1_H1 ;  /* 0x300000a5ffb47230 */ /* 0x000fe40000004100 */
[--C-:B------:R-:W-:Y:S02]  /*1580*/  HADD2.F32 R176, -RZ, R164.reuse.H0_H0 ;  /* 0x200000a4ffb07230 */ /* 0x100fe40000004100 */
[----:B------:R-:W-:Y:S02]  /*1590*/  HADD2.F32 R164, -RZ, R164.H1_H1 ;  /* 0x300000a4ffa47230 */ /* 0x000fe40000004100 */
[C---:B0-----:R-:W-:Y:S01]  /*15a0*/  FADD.FTZ R175, -R203.reuse, R178 ;  /* 0x000000b2cbaf7221 */ /* 0x041fe20000010100 */
[----:B------:R-:W-:Y:S01]  /*15b0*/  FADD.FTZ R181, -R203, R180 ;  /* 0x000000b4cbb57221 */ /* 0x000fe20000010100 */
[----:B----4-:R-:W-:-:S02]  /*15c0*/  HADD2.F32 R165, -RZ, R168.H0_H0 ;  /* 0x200000a8ffa57230 */ /* 0x010fc40000004100 */
[C---:B------:R-:W-:Y:S01]  /*15d0*/  FADD.FTZ R173, -R203.reuse, R176 ;  /* 0x000000b0cbad7221 */ /* 0x040fe20000010100 */
[--C-:B------:R-:W-:Y:S02]  /*15e0*/  HADD2.F32 R184, -RZ, R167.reuse.H0_H0 ;  /* 0x200000a7ffb87230 */ /* 0x100fe40000004100 */
[----:B------:R-:W-:Y:S02]  /*15f0*/  HADD2.F32 R186, -RZ, R167.H1_H1 ;  /* 0x300000a7ffba7230 */ /* 0x000fe40000004100 */
[----:B------:R-:W-:Y:S01]  /*1600*/  FADD.FTZ R167, -R203, R164 ;  /* 0x000000a4cba77221 */ /* 0x000fe20000010100 */
[--C-:B------:R-:W-:Y:S02]  /*1610*/  HADD2.F32 R179, -RZ, R169.reuse.H0_H0 ;  /* 0x200000a9ffb37230 */ /* 0x100fe40000004100 */
[C---:B-----5:R-:W-:Y:S01]  /*1620*/  FMUL.FTZ R175, R198.reuse, R175 ;  /* 0x000000afc6af7220 */ /* 0x060fe20000410000 */
[----:B------:R-:W-:Y:S02]  /*1630*/  HADD2.F32 R164, -RZ, R169.H1_H1 ;  /* 0x300000a9ffa47230 */ /* 0x000fe40000004100 */
[----:B------:R-:W-:Y:S01]  /*1640*/  FMUL.FTZ R178, R198, R181 ;  /* 0x000000b5c6b27220 */ /* 0x000fe20000410000 */
[----:B------:R-:W-:-:S02]  /*1650*/  HADD2.F32 R168, -RZ, R168.H1_H1 ;  /* 0x300000a8ffa87230 */ /* 0x000fc40000004100 */
        /* <DEDUP_REMOVED lines=56> */
.L_x_5922:
[----:B------:R-:W-:Y:S05]  /*19e0*/  BSYNC.RECONVERGENT B0 ;  /* 0x0000000000007941 */ /* 0x000fea0003800200 */
.L_x_5921:
        /* <DEDUP_REMOVED lines=79> */
[----:B------:R-:W-:Y:S02]  /*1ee0*/  @P6 HADD2.F32 R171, -RZ, R165.H0_H0 ;  /* 0x200000a5ffab6230 */ /* 0x000fe40000004100 */
[----:B------:R-:W-:Y:S01]  /*1ef0*/  FMUL.FTZ R212, R209, UR11 ;  /* 0x0000000bd1d47c20 */ /* 0x000fe20008410000 */
[----:B------:R-:W-:Y:S02]  /*1f00*/  FMUL.FTZ R202, R70, R208 ;  /* 0x000000d046ca7220 */ /* 0x000fe40000410000 */
[----:B------:R-:W-:Y:S01]  /*1f10*/  @P6 FMUL.FTZ R203, R208, R171 ;  /* 0x000000abd0cb6220 */ /* 0x000fe20000410000 */
[----:B------:R-:W-:-:S02]  /*1f20*/  CS2R R208, SRZ ;  /* 0x0000000000d07805 */ /* 0x000fc4000001ff00 */
[----:B------:R-:W-:Y:S01]  /*1f30*/  FSEL R171, R202, RZ, P6 ;  /* 0x000000ffcaab7208 */ /* 0x000fe20003000000 */
[----:B------:R-:W-:Y:S01]  /*1f40*/  FMUL.FTZ R202, R71, R212 ;  /* 0x000000d447ca7220 */ /* 0x000fe20000410000 */
[----:B------:R-:W-:-:S04]  /*1f50*/  LOP3.LUT P6, RZ, R206, 0xff000000, RZ, 0xc0, !PT ;  /* 0xff000000ceff7812 */ /* 0x000fc800078cc0ff */
[----:B------:R-:W-:-:S09]  /*1f60*/  FSEL R202, R202, RZ, P6 ;  /* 0x000000ffcaca7208 */ /* 0x000fd20003000000 */
[----:B------:R-:W-:-:S05]  /*1f70*/  @P6 HADD2.F32 R165, -RZ, R165.H1_H1 ;  /* 0x300000a5ffa56230 */ /* 0x000fca0000004100 */
[----:B------:R-:W-:Y:S01]  /*1f80*/  @P6 FMUL.FTZ R208, R212, R165 ;  /* 0x000000a5d4d06220 */ /* 0x000fe20000410000 */
[----:B------:R-:W-:Y:S01]  /*1f90*/  FADD.FTZ R165, R189, -R210 ;  /* 0x800000d2bda57221 */ /* 0x000fe20000010000 */
[----:B------:R-:W-:Y:S01]  /*1fa0*/  LOP3.LUT P6, RZ, R207, 0xff, RZ, 0xc0, !PT ;  /* 0x000000ffcfff7812 */ /* 0x000fe200078cc0ff */
[----:B------:R-:W-:Y:S02]  /*1fb0*/  FFMA.FTZ R212, R8, R169, R170 ;  /* 0x000000a908d47223 */ /* 0x000fe400000100aa */
[----:B------:R-:W-:-:S04]  /*1fc0*/  FMUL.FTZ R165, R198, R165 ;  /* 0x000000a5c6a57220 */ /* 0x000fc80000410000 */
[----:B------:R-:W-:-:S04]  /*1fd0*/  FMUL.FTZ R165, R165, R168 ;  /* 0x000000a8a5a57220 */ /* 0x000fc80000410000 */
[----:B------:R-:W-:Y:S02]  /*1fe0*/  FMUL.FTZ R211, R165, UR11 ;  /* 0x0000000ba5d37c20 */ /* 0x000fe40008410000 */
[----:B------:R-:W-:Y:S02]  /*1ff0*/  @P6 HADD2.F32 R165, -RZ, R166.H0_H0 ;  /* 0x200000a6ffa56230 */ /* 0x000fe40000004100 */
        /* <DEDUP_REMOVED lines=11> */
[----:B------:R-:W-:Y:S02]  /*20b0*/  @P6 HADD2.F32 R166, -RZ, R166.H1_H1 ;  /* 0x300000a6ffa66230 */ /* 0x000fe40000004100 */
[----:B------:R-:W-:Y:S01]  /*20c0*/  FMUL.FTZ R210, R73, R213 ;  /* 0x000000d549d27220 */ /* 0x000fe20000410000 */
[----:B------:R-:W-:Y:S02]  /*20d0*/  FADD.FTZ R211, R10, -R211 ;  /* 0x800000d30ad37221 */ /* 0x000fe40000010000 */
[----:B------:R-:W-:Y:S02]  /*20e0*/  @P6 FMUL.FTZ R212, R213, R166 ;  /* 0x000000a6d5d46220 */ /* 0x000fe40000410000 */
[----:B------:R-:W-:Y:S01]  /*20f0*/  FSEL R166, R210, RZ, P6 ;  /* 0x000000ffd2a67208 */ /* 0x000fe20003000000 */
[----:B------:R-:W-:Y:S01]  /*2100*/  FMUL.FTZ R211, R198, R211 ;  /* 0x000000d3c6d37220 */ /* 0x000fe20000410000 */
[----:B------:R-:W-:Y:S01]  /*2110*/  LOP3.LUT P6, RZ, R207, 0xff0000, RZ, 0xc0, !PT ;  /* 0x00ff0000cfff7812 */ /* 0x000fe200078cc0ff */
[----:B------:R-:W-:Y:S01]  /*2120*/  FADD.FTZ R129, R129, R212 ;  /* 0x000000d481817221 */ /* 0x000fe20000010000 */
[----:B------:R-:W-:Y:S01]  /*2130*/  F2FP.F16.F32.PACK_AB R166, R166, R165 ;  /* 0x000000a5a6a6723e */ /* 0x000fe200000000ff */
[----:B------:R-:W-:Y:S01]  /*2140*/  FMUL.FTZ R211, R211, R168 ;  /* 0x000000a8d3d37220 */ /* 0x000fe20000410000 */
[----:B------:R-:W-:-:S03]  /*2150*/  F2FP.F16.F32.PACK_AB R165, R202, R171 ;  /* 0x000000abcaa5723e */ /* 0x000fc600000000ff */
[----:B------:R-:W-:-:S04]  /*2160*/  FMUL.FTZ R213, R211, UR11 ;  /* 0x0000000bd3d57c20 */ /* 0x000fc80008410000 */
[----:B------:R-:W-:Y:S02]  /*2170*/  FMUL.FTZ R211, R74, R213 ;  /* 0x000000d54ad37220 */ /* 0x000fe40000410000 */
[----:B------:R-:W-:-:S03]  /*2180*/  @P6 HADD2.F32 R210, -RZ, R167.H0_H0 ;  /* 0x200000a7ffd26230 */ /* 0x000fc60000004100 */
[----:B------:R-:W-:Y:S02]  /*2190*/  FSEL R219, R211, RZ, P6 ;  /* 0x000000ffd3db7208 */ /* 0x000fe40003000000 */
[----:B------:R-:W-:Y:S01]  /*21a0*/  @P6 FMUL.FTZ R215, R213, R210 ;  /* 0x000000d2d5d76220 */ /* 0x000fe20000410000 */
[----:B------:R-:W-:Y:S01]  /*21b0*/  FFMA.FTZ R210, R12, R169, R170 ;  /* 0x000000a90cd27223 */ /* 0x000fe200000100aa */
[----:B------:R-:W-:-:S03]  /*21c0*/  ISETP.GE.U32.AND P6, PT, R206, RZ, PT ;  /* 0x000000ffce00720c */ /* 0x000fc60003fc6070 */
[----:B------:R-:W-:Y:S01]  /*21d0*/  FADD.FTZ R211, R11, -R210 ;  /* 0x800000d20bd37221 */ /* 0x000fe20000010000 */
[----:B------:R-:W-:Y:S01]  /*21e0*/  ISETP.GE.U32.AND.EX P6, PT, R207, 0x1000000, PT, P6 ;  /* 0x01000000cf00780c */ /* 0x000fe20003fc6160 */
[----:B------:R-:W-:Y:S02]  /*21f0*/  FFMA.FTZ R210, R199, R169, R170 ;  /* 0x000000a9c7d27223 */ /* 0x000fe400000100aa */
[----:B------:R-:W-:-:S04]  /*2200*/  FMUL.FTZ R211, R198, R211 ;  /* 0x000000d3c6d37220 */ /* 0x000fc80000410000 */
[----:B------:R-:W-:-:S04]  /*2210*/  FMUL.FTZ R211, R211, R168 ;  /* 0x000000a8d3d37220 */ /* 0x000fc80000410000 */
[----:B------:R-:W-:Y:S02]  /*2220*/  FMUL.FTZ R216, R211, UR11 ;  /* 0x0000000bd3d87c20 */ /* 0x000fe40008410000 */
[----:B------:R-:W-:Y:S02]  /*2230*/  @P6 HADD2.F32 R167, -RZ, R167.H1_H1 ;  /* 0x300000a7ffa76230 */ /* 0x000fe40000004100 */
[----:B------:R-:W-:-:S03]  /*2240*/  FMUL.FTZ R211, R75, R216 ;  /* 0x000000d84bd37220 */ /* 0x000fc60000410000 */
        /* <DEDUP_REMOVED lines=9> */
[----:B------:R-:W-:Y:S02]  /*22e0*/  @P6 HADD2.F32 R210, -RZ, R164.H0_H0 ;  /* 0x200000a4ffd26230 */ /* 0x000fe40000004100 */
[----:B------:R-:W-:-:S03]  /*22f0*/  FMUL.FTZ R211, R68, R213 ;  /* 0x000000d544d37220 */ /* 0x000fc60000410000 */
[----:B------:R-:W-:Y:S01]  /*2300*/  @P6 FMUL.FTZ R167, R213, R210 ;  /* 0x000000d2d5a76220 */ /* 0x000fe20000410000 */
[----:B------:R-:W-:Y:S01]  /*2310*/  FFMA.FTZ R213, R196, R169, R170 ;  /* 0x000000a9c4d57223 */ /* 0x000fe200000100aa */
[----:B------:R-:W-:Y:S01]  /*2320*/  FSEL R217, R211, RZ, P6 ;  /* 0x000000ffd3d97208 */ /* 0x000fe20003000000 */
[----:B------:R-:W-:Y:S01]  /*2330*/  FADD.FTZ R211, R127, R208 ;  /* 0x000000d07fd37221 */ /* 0x000fe20000010000 */
[----:B------:R-:W-:Y:S01]  /*2340*/  LOP3.LUT P6, RZ, R206, 0xff00, RZ, 0xc0, !PT ;  /* 0x0000ff00ceff7812 */ /* 0x000fe200078cc0ff */
[----:B------:R-:W-:-:S04]  /*2350*/  FADD.FTZ R213, R194, -R213 ;  /* 0x800000d5c2d57221 */ /* 0x000fc80000010000 */
[----:B------:R-:W-:-:S04]  /*2360*/  FMUL.FTZ R213, R198, R213 ;  /* 0x000000d5c6d57220 */ /* 0x000fc80000410000 */
[----:B------:R-:W-:-:S04]  /*2370*/  FMUL.FTZ R213, R213, R168 ;  /* 0x000000a8d5d57220 */ /* 0x000fc80000410000 */
[----:B------:R-:W-:Y:S02]  /*2380*/  @P6 HADD2.F32 R210, -RZ, R164.H1_H1 ;  /* 0x300000a4ffd26230 */ /* 0x000fe40000004100 */
[----:B------:R-:W-:Y:S01]  /*2390*/  FMUL.FTZ R213, R213, UR11 ;  /* 0x0000000bd5d57c20 */ /* 0x000fe20008410000 */
[----:B------:R-:W-:-:S03]  /*23a0*/  HFMA2 R164, -RZ, RZ, 0, 0 ;  /* 0x00000000ffa47431 */ /* 0x000fc600000001ff */
[----:B------:R-:W-:Y:S01]  /*23b0*/  @P6 FMUL.FTZ R164, R213, R210 ;  /* 0x000000d2d5a46220 */ /* 0x000fe20000410000 */
[----:B------:R-:W-:Y:S01]  /*23c0*/  FADD.FTZ R210, R126, R203 ;  /* 0x000000cb7ed27221 */ /* 0x000fe20000010000 */
[----:B------:R-:W-:Y:S01]  /*23d0*/  FMUL.FTZ R126, R69, R213 ;  /* 0x000000d5457e7220 */ /* 0x000fe20000410000 */
[----:B------:R-:W-:Y:S01]  /*23e0*/  FADD.FTZ R213, R130, R215 ;  /* 0x000000d782d57221 */ /* 0x000fe20000010000 */
[----:B------:R-:W-:Y:S01]  /*23f0*/  FADD.FTZ R130, R124, R167 ;  /* 0x000000a77c827221 */ /* 0x000fe20000010000 */
[----:B------:R-:W-:Y:S01]  /*2400*/  FADD.FTZ R131, R125, R164 ;  /* 0x000000a47d837221 */ /* 0x000fe20000010000 */
[----:B------:R-:W-:Y:S02]  /*2410*/  F2FP.F16.F32.PACK_AB R167, R216, R219 ;  /* 0x000000dbd8a7723e */ /* 0x000fe400000000ff */
[----:B------:R-:W-:-:S04]  /*2420*/  FSEL R126, R126, RZ, P6 ;  /* 0x000000ff7e7e7208 */ /* 0x000fc80003000000 */
[----:B------:R-:W-:Y:S01]  /*2430*/  F2FP.F16.F32.PACK_AB R164, R126, R217 ;  /* 0x000000d97ea4723e */ /* 0x000fe200000000ff */
[----:B------:R-:W-:Y:S06]  /*2440*/  BRA `(.L_x_5928) ;  /* 0x0000000400a47947 */ /* 0x000fec0003800000 */
.L_x_5927:
        /* <DEDUP_REMOVED lines=9> */
[----:B------:R-:W-:Y:S02]  /*24e0*/  HFMA2 R212, -RZ, RZ, 0, 0 ;  /* 0x00000000ffd47431 */ /* 0x000fe400000001ff */
[----:B------:R-:W-:Y:S01]  /*24f0*/  FFMA.FTZ R216, R199, R169, R170 ;  /* 0x000000a9c7d87223 */ /* 0x000fe200000100aa */
[----:B------:R-:W-:Y:S01]  /*2500*/  FADD.FTZ R213, R10, -R213 ;  /* 0x800000d50ad57221 */ /* 0x000fe20000010000 */
[----:B------:R-:W-:-:S03]  /*2510*/  FMUL.FTZ R160, R161, R168 ;  /* 0x000000a8a1a07220 */ /* 0x000fc60000410000 */
[----:B------:R-:W-:Y:S01]  /*2520*/  FMUL.FTZ R221, R198, R213 ;  /* 0x000000d5c6dd7220 */ /* 0x000fe20000410000 */
[----:B------:R-:W-:Y:S01]  /*2530*/  FMUL.FTZ R203, R160, UR11 ;  /* 0x0000000ba0cb7c20 */ /* 0x000fe20008410000 */
[----:B------:R-:W-:Y:S01]  /*2540*/  @P6 HADD2.F32 R160, -RZ, R165.H0_H0 ;  /* 0x200000a5ffa06230 */ /* 0x000fe20000004100 */
[----:B------:R-:W-:Y:S02]  /*2550*/  MOV R213, RZ ;  /* 0x000000ff00d57202 */ /* 0x000fe40000000f00 */
[----:B------:R-:W-:Y:S02]  /*2560*/  FMUL.FTZ R171, R70, R203 ;  /* 0x000000cb46ab7220 */ /* 0x000fe40000410000 */
[----:B------:R-:W-:Y:S01]  /*2570*/  @P6 FMUL.FTZ R163, R203, R160 ;  /* 0x000000a0cba36220 */ /* 0x000fe20000410000 */
[----:B------:R-:W-:Y:S01]  /*2580*/  FMUL.FTZ R160, R198, R209 ;  /* 0x000000d1c6a07220 */ /* 0x000fe20000410000 */
[----:B------:R-:W-:Y:S01]  /*2590*/  FADD.FTZ R203, R189, -R210 ;  /* 0x800000d2bdcb7221 */ /* 0x000fe20000010000 */
[----:B------:R-:W-:Y:S01]  /*25a0*/  FSEL R171, R171, RZ, P6 ;  /* 0x000000ffabab7208 */ /* 0x000fe20003000000 */
[----:B------:R-:W-:Y:S01]  /*25b0*/  FFMA.FTZ R210, R8, R169, R170 ;  /* 0x000000a908d27223 */ /* 0x000fe200000100aa */
[----:B------:R-:W-:Y:S01]  /*25c0*/  LOP3.LUT P6, RZ, R206, 0xff000000, RZ, 0xc0, !PT ;  /* 0xff000000ceff7812 */ /* 0x000fe200078cc0ff */
[----:B------:R-:W-:Y:S01]  /*25d0*/  FMUL.FTZ R162, R160, R168 ;  /* 0x000000a8a0a27220 */ /* 0x000fe20000410000 */
[----:B------:R-:W-:Y:S01]  /*25e0*/  FMUL.FTZ R203, R198, R203 ;  /* 0x000000cbc6cb7220 */ /* 0x000fe20000410000 */
[----:B------:R-:W-:-:S02]  /*25f0*/  MOV R209, RZ ;  /* 0x000000ff00d17202 */ /* 0x000fc40000000f00 */
[----:B------:R-:W-:Y:S01]  /*2600*/  FMUL.FTZ R208, R162, UR11 ;  /* 0x0000000ba2d07c20 */ /* 0x000fe20008410000 */
[----:B------:R-:W-:Y:S01]  /*2610*/  HFMA2 R162, -RZ, RZ, 0, 0 ;  /* 0x00000000ffa27431 */ /* 0x000fe200000001ff */
[----:B------:R-:W-:Y:S02]  /*2620*/  F2FP.F16.F32.PACK_AB R161, R160, R161 ;  /* 0x000000a1a0a1723e */ /* 0x000fe400000000ff */
[----:B------:R-:W-:-:S04]  /*2630*/  FMUL.FTZ R202, R71, R208 ;  /* 0x000000d047ca7220 */ /* 0x000fc80000410000 */
[----:B------:R-:W-:Y:S01]  /*2640*/  @P6 HADD2.F32 R165, -RZ, R165.H1_H1 ;  /* 0x300000a5ffa56230 */ /* 0x000fe20000004100 */
[----:B------:R-:W-:-:S04]  /*2650*/  FSEL R202, R202, RZ, P6 ;  /* 0x000000ffcaca7208 */ /* 0x000fc80003000000 */
[----:B------:R-:W-:Y:S01]  /*2660*/  @P6 FMUL.FTZ R162, R208, R165 ;  /* 0x000000a5d0a26220 */ /* 0x000fe20000410000 */
[----:B------:R-:W-:Y:S01]  /*2670*/  LOP3.LUT P6, RZ, R207, 0xff, RZ, 0xc0, !PT ;  /* 0x000000ffcfff7812 */ /* 0x000fe200078cc0ff */
[----:B------:R-:W-:-:S04]  /*2680*/  FMUL.FTZ R165, R203, R168 ;  /* 0x000000a8cba57220 */ /* 0x000fc80000410000 */
[----:B------:R-:W-:-:S04]  /*2690*/  FMUL.FTZ R211, R165, UR11 ;  /* 0x0000000ba5d37c20 */ /* 0x000fc80008410000 */
[----:B------:R-:W-:-:S04]  /*26a0*/  FMUL.FTZ R165, R72, R211 ;  /* 0x000000d348a57220 */ /* 0x000fc80000410000 */
[----:B------:R-:W-:Y:S01]  /*26b0*/  @P6 HADD2.F32 R208, -RZ, R166.H0_H0 ;  /* 0x200000a6ffd06230 */ /* 0x000fe20000004100 */
[----:B------:R-:W-:-:S04]  /*26c0*/  FSEL R165, R165, RZ, P6 ;  /* 0x000000ffa5a57208 */ /* 0x000fc80003000000 */
[----:B------:R-:W-:Y:S01]  /*26d0*/  @P6 FMUL.FTZ R209, R211, R208 ;  /* 0x000000d0d3d16220 */ /* 0x000fe20000410000 */
[----:B------:R-:W-:Y:S01]  /*26e0*/  FADD.FTZ R211, R7, -R210 ;  /* 0x800000d207d37221 */ /* 0x000fe20000010000 */
[----:B------:R-:W-:Y:S02]  /*26f0*/  LOP3.LUT P6, RZ, R207, 0xff00, RZ, 0xc0, !PT ;  /* 0x0000ff00cfff7812 */ /* 0x000fe400078cc0ff */
[----:B------:R-:W-:Y:S01]  /*2700*/  FADD.FTZ R128, R128, R209 ;  /* 0x000000d180807221 */ /* 0x000fe20000010000 */
[----:B------:R-:W-:-:S04]  /*2710*/  FMUL.FTZ R208, R198, R211 ;  /* 0x000000d3c6d07220 */ /* 0x000fc80000410000 */
[----:B------:R-:W-:-:S04]  /*2720*/  FMUL.FTZ R210, R208, R168 ;  /* 0x000000a8d0d27220 */ /* 0x000fc80000410000 */
[----:B------:R-:W-:Y:S02]  /*2730*/  FMUL.FTZ R210, R210, UR11 ;  /* 0x0000000bd2d27c20 */ /* 0x000fe40008410000 */
[----:B------:R-:W-:Y:S02]  /*2740*/  @P6 HADD2.F32 R211, -RZ, R166.H1_H1 ;  /* 0x300000a6ffd36230 */ /* 0x000fe40000004100 */
[----:B------:R-:W-:-:S03]  /*2750*/  FMUL.FTZ R166, R73, R210 ;  /* 0x000000d249a67220 */ /* 0x000fc60000410000 */
[----:B------:R-:W-:Y:S01]  /*2760*/  @P6 FMUL.FTZ R212, R210, R211 ;  /* 0x000000d3d2d46220 */ /* 0x000fe20000410000 */
[----:B------:R-:W-:Y:S01]  /*2770*/  FMUL.FTZ R210, R221, R168 ;  /* 0x000000a8ddd27220 */ /* 0x000fe20000410000 */
[----:B------:R-:W-:Y:S02]  /*2780*/  FSEL R166, R166, RZ, P6 ;  /* 0x000000ffa6a67208 */ /* 0x000fe40003000000 */
[----:B------:R-:W-:Y:S01]  /*2790*/  LOP3.LUT P6, RZ, R207, 0xff0000, RZ, 0xc0, !PT ;  /* 0x00ff0000cfff7812 */ /* 0x000fe200078cc0ff */
[----:B------:R-:W-:Y:S01]  /*27a0*/  FMUL.FTZ R211, R210, UR11 ;  /* 0x0000000bd2d37c20 */ /* 0x000fe20008410000 */
[----:B------:R-:W-:Y:S01]  /*27b0*/  F2FP.F16.F32.PACK_AB R166, R166, R165 ;  /* 0x000000a5a6a6723e */ /* 0x000fe200000000ff */
[----:B------:R-:W-:Y:S01]  /*27c0*/  FADD.FTZ R129, R129, R212 ;  /* 0x000000d481817221 */ /* 0x000fe20000010000 */
[----:B------:R-:W-:Y:S01]  /*27d0*/  F2FP.F16.F32.PACK_AB R165, R202, R171 ;  /* 0x000000abcaa5723e */ /* 0x000fe200000000ff */
[----:B------:R-:W-:-:S05]  /*27e0*/  FMUL.FTZ R210, R74, R211 ;  /* 0x000000d34ad27220 */ /* 0x000fca0000410000 */
[----:B------:R-:W-:-:S03]  /*27f0*/  FSEL R220, R210, RZ, P6 ;  /* 0x000000ffd2dc7208 */ /* 0x000fc60003000000 */
[----:B------:R-:W-:-:S05]  /*2800*/  @P6 HADD2.F32 R214, -RZ, R167.H0_H0 ;  /* 0x200000a7ffd66230 */ /* 0x000fca0000004100 */
[----:B------:R-:W-:Y:S01]  /*2810*/  @P6 FMUL.FTZ R213, R211, R214 ;  /* 0x000000d6d3d56220 */ /* 0x000fe20000410000 */
[----:B------:R-:W-:Y:S01]  /*2820*/  FFMA.FTZ R214, R12, R169, R170 ;  /* 0x000000a90cd67223 */ /* 0x000fe200000100aa */
[----:B------:R-:W-:Y:S02]  /*2830*/  ISETP.GE.U32.AND P6, PT, R206, RZ, PT ;  /* 0x000000ffce00720c */ /* 0x000fe40003fc6070 */
[----:B------:R-:W-:Y:S01]  /*2840*/  FADD.FTZ R213, R130, R213 ;  /* 0x000000d582d57221 */ /* 0x000fe20000010000 */
[----:B------:R-:W-:Y:S01]  /*2850*/  FADD.FTZ R211, R11, -R214 ;  /* 0x800000d60bd37221 */ /* 0x000fe20000010000 */
[----:B------:R-:W-:Y:S01]  /*2860*/  ISETP.GE.U32.AND.EX P6, PT, R207, 0x1000000, PT, P6 ;  /* 0x01000000cf00780c */ /* 0x000fe20003fc6160 */
[----:B------:R-:W-:Y:S02]  /*2870*/  HFMA2 R214, -RZ, RZ, 0, 0 ;  /* 0x00000000ffd67431 */ /* 0x000fe400000001ff */
        /* <DEDUP_REMOVED lines=18> */
[----:B------:R-:W-:Y:S02]  /*29a0*/  FSEL R216, R210, RZ, P6 ;  /* 0x000000ffd2d87208 */ /* 0x000fe40003000000 */
[----:B------:R-:W-:Y:S01]  /*29b0*/  LOP3.LUT P6, RZ, R206, 0xff00, RZ, 0xc0, !PT ;  /* 0x0000ff00ceff7812 */ /* 0x000fe200078cc0ff */
[----:B------:R-:W-:Y:S01]  /*29c0*/  FADD.FTZ R211, R194, -R211 ;  /* 0x800000d3c2d37221 */ /* 0x000fe20000010000 */
[----:B------:R-:W-:Y:S01]  /*29d0*/  FADD.FTZ R130, R124, R167 ;  /* 0x000000a77c827221 */ /* 0x000fe20000010000 */
[----:B------:R-:W-:Y:S02]  /*29e0*/  F2FP.F16.F32.PACK_AB R167, R215, R220 ;  /* 0x000000dcd7a7723e */ /* 0x000fe400000000ff */
[----:B------:R-:W-:-:S04]  /*29f0*/  FMUL.FTZ R219, R198, R211 ;  /* 0x000000d3c6db7220 */ /* 0x000fc80000410000 */
[C---:B------:R-:W-:Y:S01]  /*2a00*/  FMUL.FTZ R210, R219.reuse, R168 ;  /* 0x000000a8dbd27220 */ /* 0x040fe20000410000 */
[----:B------:R-:W-:-:S03]  /*2a10*/  F2FP.F16.F32.PACK_AB R160, R219, R217 ;  /* 0x000000d9dba0723e */ /* 0x000fc600000000ff */
[----:B------:R-:W-:Y:S02]  /*2a20*/  @P6 HADD2.F32 R211, -RZ, R164.H1_H1 ;  /* 0x300000a4ffd36230 */ /* 0x000fe40000004100 */
[----:B------:R-:W-:Y:S01]  /*2a30*/  FMUL.FTZ R218, R210, UR11 ;  /* 0x0000000bd2da7c20 */ /* 0x000fe20008410000 */
[----:B------:R-:W-:Y:S02]  /*2a40*/  HFMA2 R164, -RZ, RZ, 0, 0 ;  /* 0x00000000ffa47431 */ /* 0x000fe400000001ff */
[----:B------:R-:W-:Y:S01]  /*2a50*/  FADD.FTZ R210, R126, R163 ;  /* 0x000000a37ed27221 */ /* 0x000fe20000010000 */
[----:B------:R-:W-:Y:S01]  /*2a60*/  F2FP.F16.F32.PACK_AB R163, R222, R221 ;  /* 0x000000dddea3723e */ /* 0x000fe200000000ff */
[----:B------:R-:W-:Y:S01]  /*2a70*/  @P6 FMUL.FTZ R164, R218, R211 ;  /* 0x000000d3daa46220 */ /* 0x000fe20000410000 */
[----:B------:R-:W-:Y:S01]  /*2a80*/  FMUL.FTZ R124, R69, R218 ;  /* 0x000000da457c7220 */ /* 0x000fe20000410000 */
[----:B------:R-:W-:Y:S01]  /*2a90*/  FADD.FTZ R211, R127, R162 ;  /* 0x000000a27fd37221 */ /* 0x000fe20000010000 */
[----:B------:R-:W-:Y:S01]  /*2aa0*/  F2FP.F16.F32.PACK_AB R162, R208, R203 ;  /* 0x000000cbd0a2723e */ /* 0x000fe200000000ff */
[----:B------:R-:W-:-:S02]  /*2ab0*/  FADD.FTZ R131, R125, R164 ;  /* 0x000000a47d837221 */ /* 0x000fc40000010000 */
[----:B------:R-:W-:-:S04]  /*2ac0*/  FSEL R125, R124, RZ, P6 ;  /* 0x000000ff7c7d7208 */ /* 0x000fc80003000000 */
[----:B------:R-:W-:-:S07]  /*2ad0*/  F2FP.F16.F32.PACK_AB R164, R125, R216 ;  /* 0x000000d87da4723e */ /* 0x000fce00000000ff */
.L_x_5928:
        /* <DEDUP_REMOVED lines=10> */
[----:B------:R-:W-:Y:S02]  /*2b80*/  MOV R130, R213 ;  /* 0x000000d500827202 */ /* 0x000fe40000000f00 */
[----:B------:R-:W-:-:S02]  /*2b90*/  MOV R131, R214 ;  /* 0x000000d600837202 */ /* 0x000fc40000000f00 */
[----:B------:R-:W-:-:S07]  /*2ba0*/  IADD3 R6, PT, PT, R6, 0x80, RZ ;  /* 0x0000008006067810 */ /* 0x000fce0007ffe0ff */
.L_x_5926:
[----:B------:R-:W-:Y:S05]  /*2bb0*/  BSYNC.RECONVERGENT B1 ;  /* 0x0000000000017941 */ /* 0x000fea0003800200 */
.L_x_5925:
        /* <DEDUP_REMOVED lines=10> */
[-CC-:B------:R-:W-:Y:S01]  /*2c60*/  FFMA.FTZ R162, R18, R169.reuse, R170.reuse ;  /* 0x000000a912a27223 */ /* 0x180fe200000100aa */
[----:B------:R-:W-:Y:S01]  /*2c70*/  MOV R163, RZ ;  /* 0x000000ff00a37202 */ /* 0x000fe20000000f00 */
[----:B------:R-:W-:Y:S01]  /*2c80*/  FADD.FTZ R161, R20, -R161 ;  /* 0x800000a114a17221 */ /* 0x000fe20000010000 */
[----:B------:R-:W-:Y:S01]  /*2c90*/  FFMA.FTZ R210, R24, R169, R170 ;  /* 0x000000a918d27223 */ /* 0x000fe200000100aa */
[----:B------:R-:W-:Y:S01]  /*2ca0*/  FADD.FTZ R203, R19, -R162 ;  /* 0x800000a213cb7221 */ /* 0x000fe20000010000 */
[----:B------:R-:W-:Y:S02]  /*2cb0*/  HFMA2 R212, -RZ, RZ, 0, 0 ;  /* 0x00000000ffd47431 */ /* 0x000fe400000001ff */
[----:B-----5:R-:W-:Y:S01]  /*2cc0*/  FMUL.FTZ R161, R198, R161 ;  /* 0x000000a1c6a17220 */ /* 0x020fe20000410000 */
[----:B------:R-:W-:-:S03]  /*2cd0*/  HFMA2 R214, -RZ, RZ, 0, 0 ;  /* 0x00000000ffd67431 */ /* 0x000fc600000001ff */
[----:B------:R-:W-:-:S04]  /*2ce0*/  FMUL.FTZ R160, R161, R168 ;  /* 0x000000a8a1a07220 */ /* 0x000fc80000410000 */
[----:B------:R-:W-:Y:S01]  /*2cf0*/  FMUL.FTZ R209, R160, UR11 ;  /* 0x0000000ba0d17c20 */ /* 0x000fe20008410000 */
[----:B------:R-:W-:-:S03]  /*2d00*/  @P6 HADD2.F32 R160, -RZ, R165.H0_H0 ;  /* 0x200000a5ffa06230 */ /* 0x000fc60000004100 */
[----:B------:R-:W-:Y:S02]  /*2d10*/  FMUL.FTZ R171, R38, R209 ;  /* 0x000000d126ab7220 */ /* 0x000fe40000410000 */
[----:B------:R-:W-:Y:S01]  /*2d20*/  @P6 FMUL.FTZ R163, R209, R160 ;  /* 0x000000a0d1a36220 */ /* 0x000fe20000410000 */
[----:B------:R-:W-:Y:S01]  /*2d30*/  FMUL.FTZ R160, R198, R203 ;  /* 0x000000cbc6a07220 */ /* 0x000fe20000410000 */
[----:B------:R-:W-:Y:S01]  /*2d40*/  FFMA.FTZ R203, R21, R169, R170 ;  /* 0x000000a915cb7223 */ /* 0x000fe200000100aa */
[----:B------:R-:W-:Y:S01]  /*2d50*/  FSEL R171, R171, RZ, P6 ;  /* 0x000000ffabab7208 */ /* 0x000fe20003000000 */
[----:B------:R-:W-:Y:S01]  /*2d60*/  FADD.FTZ R134, R134, R163 ;  /* 0x000000a386867221 */ /* 0x000fe20000010000 */
[----:B------:R-:W-:Y:S01]  /*2d70*/  LOP3.LUT P6, RZ, R204, 0xff000000, RZ, 0xc0, !PT ;  /* 0xff000000ccff7812 */ /* 0x000fe200078cc0ff */
[C---:B------:R-:W-:Y:S01]  /*2d80*/  FMUL.FTZ R162, R160.reuse, R168 ;  /* 0x000000a8a0a27220 */ /* 0x040fe20000410000 */
[----:B------:R-:W-:Y:S02]  /*2d90*/  MOV R209, RZ ;  /* 0x000000ff00d17202 */ /* 0x000fe40000000f00 */
[----:B------:R-:W-:Y:S01]  /*2da0*/  F2FP.F16.F32.PACK_AB R161, R160, R161 ;  /* 0x000000a1a0a1723e */ /* 0x000fe200000000ff */
[----:B------:R-:W-:Y:S01]  /*2db0*/  FMUL.FTZ R208, R162, UR11 ;  /* 0x0000000ba2d07c20 */ /* 0x000fe20008410000 */
[----:B------:R-:W-:-:S03]  /*2dc0*/  HFMA2 R162, -RZ, RZ, 0, 0 ;  /* 0x00000000ffa27431 */ /* 0x000fc600000001ff */
[----:B------:R-:W-:-:S04]  /*2dd0*/  FMUL.FTZ R202, R39, R208 ;  /* 0x000000d027ca7220 */ /* 0x000fc80000410000 */
[----:B------:R-:W-:Y:S01]  /*2de0*/  @P6 HADD2.F32 R165, -RZ, R165.H1_H1 ;  /* 0x300000a5ffa56230 */ /* 0x000fe20000004100 */
        /* <DEDUP_REMOVED lines=8> */
[----:B------:R-:W-:Y:S02]  /*2e70*/  @P6 HADD2.F32 R203, -RZ, R166.H0_H0 ;  /* 0x200000a6ffcb6230 */ /* 0x000fe40000004100 */
[----:B------:R-:W-:-:S03]  /*2e80*/  FMUL.FTZ R208, R40, R211 ;  /* 0x000000d328d07220 */ /* 0x000fc60000410000 */
[----:B------:R-:W-:Y:S01]  /*2e90*/  @P6 FMUL.FTZ R209, R211, R203 ;  /* 0x000000cbd3d16220 */ /* 0x000fe20000410000 */
[----:B------:R-:W-:Y:S01]  /*2ea0*/  FADD.FTZ R211, R23, -R210 ;  /* 0x800000d217d37221 */ /* 0x000fe20000010000 */
[----:B------:R-:W-:Y:S02]  /*2eb0*/  FSEL R203, R208, RZ, P6 ;  /* 0x000000ffd0cb7208 */ /* 0x000fe40003000000 */
[----:B------:R-:W-:Y:S01]  /*2ec0*/  LOP3.LUT P6, RZ, R205, 0xff00, RZ, 0xc0, !PT ;  /* 0x0000ff00cdff7812 */ /* 0x000fe200078cc0ff */
[----:B------:R-:W-:Y:S01]  /*2ed0*/  FMUL.FTZ R208, R198, R211 ;  /* 0x000000d3c6d07220 */ /* 0x000fe20000410000 */
[----:B------:R-:W-:Y:S01]  /*2ee0*/  FFMA.FTZ R211, R25, R169, R170 ;  /* 0x000000a919d37223 */ /* 0x000fe200000100aa */
[----:B------:R-:W-:Y:S02]  /*2ef0*/  FADD.FTZ R136, R136, R209 ;  /* 0x000000d188887221 */ /* 0x000fe40000010000 */
[----:B------:R-:W-:Y:S01]  /*2f00*/  FMUL.FTZ R210, R208, R168 ;  /* 0x000000a8d0d27220 */ /* 0x000fe20000410000 */
[----:B------:R-:W-:Y:S01]  /*2f10*/  FADD.FTZ R211, R26, -R211 ;  /* 0x800000d31ad37221 */ /* 0x000fe20000010000 */
[----:B------:R-:W-:-:S02]  /*2f20*/  F2FP.F16.F32.PACK_AB R162, R208, R165 ;  /* 0x000000a5d0a2723e */ /* 0x000fc400000000ff */
[----:B------:R-:W-:Y:S01]  /*2f30*/  FMUL.FTZ R213, R210, UR11 ;  /* 0x0000000bd2d57c20 */ /* 0x000fe20008410000 */
[----:B------:R-:W-:Y:S01]  /*2f40*/  FMUL.FTZ R221, R198, R211 ;  /* 0x000000d3c6dd7220 */ /* 0x000fe20000410000 */
[----:B------:R-:W-:Y:S02]  /*2f50*/  F2FP.F16.F32.PACK_AB R165, R202, R171 ;  /* 0x000000abcaa5723e */ /* 0x000fe400000000ff */
[----:B------:R-:W-:Y:S02]  /*2f60*/  @P6 HADD2.F32 R166, -RZ, R166.H1_H1 ;  /* 0x300000a6ffa66230 */ /* 0x000fe40000004100 */
[----:B------:R-:W-:-:S03]  /*2f70*/  FMUL.FTZ R210, R41, R213 ;  /* 0x000000d529d27220 */ /* 0x000fc60000410000 */
[----:B------:R-:W-:Y:S02]  /*2f80*/  @P6 FMUL.FTZ R212, R213, R166 ;  /* 0x000000a6d5d46220 */ /* 0x000fe40000410000 */
[----:B------:R-:W-:Y:S01]  /*2f90*/  FSEL R166, R210, RZ, P6 ;  /* 0x000000ffd2a67208 */ /* 0x000fe20003000000 */
[----:B------:R-:W-:Y:S01]  /*2fa0*/  FMUL.FTZ R210, R221, R168 ;  /* 0x000000a8ddd27220 */ /* 0x000fe20000410000 */
[----:B------:R-:W-:Y:S01]  /*2fb0*/  LOP3.LUT P6, RZ, R205, 0xff0000, RZ, 0xc0, !PT ;  /* 0x00ff0000cdff7812 */ /* 0x000fe200078cc0ff */
[----:B------:R-:W-:Y:S01]  /*2fc0*/  FADD.FTZ R137, R137, R212 ;  /* 0x000000d489897221 */ /* 0x000fe20000010000 */
[----:B------:R-:W-:Y:S01]  /*2fd0*/  MOV R213, RZ ;  /* 0x000000ff00d57202 */ /* 0x000fe20000000f00 */
[----:B------:R-:W-:Y:S01]  /*2fe0*/  FMUL.FTZ R215, R210, UR11 ;  /* 0x0000000bd2d77c20 */ /* 0x000fe20008410000 */
[----:B------:R-:W-:-:S03]  /*2ff0*/  F2FP.F16.F32.PACK_AB R166, R166, R203 ;  /* 0x000000cba6a6723e */ /* 0x000fc600000000ff */
[----:B------:R-:W-:-:S05]  /*3000*/  FMUL.FTZ R211, R42, R215 ;  /* 0x000000d72ad37220 */ /* 0x000fca0000410000 */
[----:B------:R-:W-:Y:S01]  /*3010*/  FSEL R220, R211, RZ, P6 ;  /* 0x000000ffd3dc7208 */ /* 0x000fe20003000000 */
[----:B------:R-:W-:-:S05]  /*3020*/  @P6 HADD2.F32 R210, -RZ, R167.H0_H0 ;  /* 0x200000a7ffd26230 */ /* 0x000fca0000004100 */
[----:B------:R-:W-:Y:S01]  /*3030*/  @P6 FMUL.FTZ R213, R215, R210 ;  /* 0x000000d2d7d56220 */ /* 0x000fe20000410000 */
[----:B------:R-:W-:Y:S01]  /*3040*/  FFMA.FTZ R210, R172, R169, R170 ;  /* 0x000000a9acd27223 */ /* 0x000fe200000100aa */
[----:B------:R-:W-:Y:S02]  /*3050*/  ISETP.GE.U32.AND P6, PT, R204, RZ, PT ;  /* 0x000000ffcc00720c */ /* 0x000fe40003fc6070 */
[----:B------:R-:W-:Y:S01]  /*3060*/  FADD.FTZ R213, R138, R213 ;  /* 0x000000d58ad57221 */ /* 0x000fe20000010000 */
[----:B------:R-:W-:Y:S01]  /*3070*/  FADD.FTZ R211, R27, -R210 ;  /* 0x800000d21bd37221 */ /* 0x000fe20000010000 */
[----:B------:R-:W-:-:S03]  /*3080*/  ISETP.GE.U32.AND.EX P6, PT, R205, 0x1000000, PT, P6 ;  /* 0x01000000cd00780c */ /* 0x000fc60003fc6160 */
[----:B------:R-:W-:-:S04]  /*3090*/  FMUL.FTZ R222, R198, R211 ;  /* 0x000000d3c6de7220 */ /* 0x000fc80000410000 */
[C---:B------:R-:W-:Y:S01]  /*30a0*/  FMUL.FTZ R210, R222.reuse, R168 ;  /* 0x000000a8ded27220 */ /* 0x040fe20000410000 */
[----:B------:R-:W-:-:S03]  /*30b0*/  F2FP.F16.F32.PACK_AB R163, R222, R221 ;  /* 0x000000dddea3723e */ /* 0x000fc600000000ff */
[----:B------:R-:W-:Y:S02]  /*30c0*/  FMUL.FTZ R215, R210, UR11 ;  /* 0x0000000bd2d77c20 */ /* 0x000fe40008410000 */
[----:B------:R-:W-:Y:S02]  /*30d0*/  @P6 HADD2.F32 R210, -RZ, R167.H1_H1 ;  /* 0x300000a7ffd26230 */ /* 0x000fe40000004100 */
[----:B------:R-:W-:Y:S01]  /*30e0*/  FFMA.FTZ R167, R13, R169, R170 ;  /* 0x000000a90da77223 */ /* 0x000fe200000100aa */
[----:B------:R-:W-:Y:S02]  /*30f0*/  FMUL.FTZ R211, R43, R215 ;  /* 0x000000d72bd37220 */ /* 0x000fe40000410000 */
[----:B------:R-:W-:Y:S01]  /*3100*/  @P6 FMUL.FTZ R214, R215, R210 ;  /* 0x000000d2d7d66220 */ /* 0x000fe20000410000 */
[----:B------:R-:W-:Y:S02]  /*3110*/  FADD.FTZ R167, R16, -R167 ;  /* 0x800000a710a77221 */ /* 0x000fe40000010000 */
[----:B------:R-:W-:-:S02]  /*3120*/  FSEL R215, R211, RZ, P6 ;  /* 0x000000ffd3d77208 */ /* 0x000fc40003000000 */
        /* <DEDUP_REMOVED lines=20> */
[----:B------:R-:W-:-:S03]  /*3270*/  HFMA2 R164, -RZ, RZ, 0, 0 ;  /* 0x00000000ffa47431 */ /* 0x000fc600000001ff */
[----:B------:R-:W-:-:S04]  /*3280*/  @P6 FMUL.FTZ R164, R210, R211 ;  /* 0x000000d3d2a46220 */ /* 0x000fc80000410000 */
[----:B------:R-:W-:Y:S01]  /*3290*/  FADD.FTZ R138, R133, R164 ;  /* 0x000000a4858a7221 */ /* 0x000fe20000010000 */
[----:B------:R-:W-:-:S05]  /*32a0*/  FMUL.FTZ R133, R37, R210 ;  /* 0x000000d225857220 */ /* 0x000fca0000410000 */
[----:B------:R-:W-:-:S04]  /*32b0*/  FSEL R133, R133, RZ, P6 ;  /* 0x000000ff85857208 */ /* 0x000fc80003000000 */
[----:B------:R-:W-:Y:S01]  /*32c0*/  F2FP.F16.F32.PACK_AB R164, R133, R216 ;  /* 0x000000d885a4723e */ /* 0x000fe200000000ff */
[----:B------:R-:W-:Y:S06]  /*32d0*/  BRA `(.L_x_5932) ;  /* 0x0000000400947947 */ /* 0x000fec0003800000 */
.L_x_5931:
        /* <DEDUP_REMOVED lines=8> */
[C---:B-----5:R-:W-:Y:S01]  /*3360*/  FMUL.FTZ R171, R198.reuse, R171 ;  /* 0x000000abc6ab7220 */ /* 0x060fe20000410000 */
[----:B------:R-:W-:Y:S01]  /*3370*/  FFMA.FTZ R213, R25, R169, R170 ;  /* 0x000000a919d57223 */ /* 0x000fe200000100aa */
[----:B------:R-:W-:-:S02]  /*3380*/  FMUL.FTZ R211, R198, R211 ;  /* 0x000000d3c6d37220 */ /* 0x000fc40000410000 */
[----:B------:R-:W-:Y:S01]  /*3390*/  FMUL.FTZ R171, R168, R171 ;  /* 0x000000aba8ab7220 */ /* 0x000fe20000410000 */
[----:B------:R-:W-:Y:S01]  /*33a0*/  FADD.FTZ R213, R26, -R213 ;  /* 0x800000d51ad57221 */ /* 0x000fe20000010000 */
[----:B------:R-:W-:Y:S02]  /*33b0*/  @P6 HADD2.F32 R202, -RZ, R165.H0_H0 ;  /* 0x200000a5ffca6230 */ /* 0x000fe40000004100 */
[----:B------:R-:W-:Y:S01]  /*33c0*/  FMUL.FTZ R209, R171, UR11 ;  /* 0x0000000babd17c20 */ /* 0x000fe20008410000 */
[----:B------:R-:W-:-:S03]  /*33d0*/  FMUL.FTZ R213, R198, R213 ;  /* 0x000000d5c6d57220 */ /* 0x000fc60000410000 */
[-C--:B------:R-:W-:Y:S01]  /*33e0*/  FMUL.FTZ R171, R38, R209.reuse ;  /* 0x000000d126ab7220 */ /* 0x080fe20000410000 */
[----:B------:R-:W-:Y:S01]  /*33f0*/  @P6 FMUL.FTZ R203, R202, R209 ;  /* 0x000000d1cacb6220 */ /* 0x000fe20000410000 */
[----:B------:R-:W-:Y:S01]  /*3400*/  FMUL.FTZ R202, R168, R211 ;  /* 0x000000d3a8ca7220 */ /* 0x000fe20000410000 */
[----:B------:R-:W-:Y:S02]  /*3410*/  FFMA.FTZ R209, R21, R169, R170 ;  /* 0x000000a915d17223 */ /* 0x000fe400000100aa */
[----:B------:R-:W-:Y:S01]  /*3420*/  FSEL R171, R171, RZ, P6 ;  /* 0x000000ffabab7208 */ /* 0x000fe20003000000 */
[----:B------:R-:W-:Y:S01]  /*3430*/  FMUL.FTZ R210, R202, UR11 ;  /* 0x0000000bcad27c20 */ /* 0x000fe20008410000 */
[----:B------:R-:W-:Y:S01]  /*3440*/  LOP3.LUT P6, RZ, R204, 0xff000000, RZ, 0xc0, !PT ;  /* 0xff000000ccff7812 */ /* 0x000fe200078cc0ff */
[----:B------:R-:W-:Y:S01]  /*3450*/  FADD.FTZ R209, R22, -R209 ;  /* 0x800000d116d17221 */ /* 0x000fe20000010000 */
[----:B------:R-:W-:Y:S01]  /*3460*/  FADD.FTZ R134, R134, R203 ;  /* 0x000000cb86867221 */ /* 0x000fe20000010000 */
[----:B------:R-:W-:-:S05]  /*3470*/  FMUL.FTZ R202, R39, R210 ;  /* 0x000000d227ca7220 */ /* 0x000fca0000410000 */
[----:B------:R-:W-:-:S05]  /*3480*/  FSEL R202, R202, RZ, P6 ;  /* 0x000000ffcaca7208 */ /* 0x000fca0003000000 */
[----:B------:R-:W-:-:S05]  /*3490*/  @P6 HADD2.F32 R165, -RZ, R165.H1_H1 ;  /* 0x300000a5ffa56230 */ /* 0x000fca0000004100 */
[----:B------:R-:W-:Y:S01]  /*34a0*/  @P6 FMUL.FTZ R208, R165, R210 ;  /* 0x000000d2a5d06220 */ /* 0x000fe20000410000 */
[----:B------:R-:W-:Y:S01]  /*34b0*/  LOP3.LUT P6, RZ, R205, 0xff, RZ, 0xc0, !PT ;  /* 0x000000ffcdff7812 */ /* 0x000fe200078cc0ff */
[----:B------:R-:W-:Y:S01]  /*34c0*/  FMUL.FTZ R165, R198, R209 ;  /* 0x000000d1c6a57220 */ /* 0x000fe20000410000 */
[----:B------:R-:W-:Y:S01]  /*34d0*/  MOV R209, RZ ;  /* 0x000000ff00d17202 */ /* 0x000fe20000000f00 */
[----:B------:R-:W-:Y:S02]  /*34e0*/  FADD.FTZ R135, R135, R208 ;  /* 0x000000d087877221 */ /* 0x000fe40000010000 */
[----:B------:R-:W-:-:S04]  /*34f0*/  FMUL.FTZ R165, R168, R165 ;  /* 0x000000a5a8a57220 */ /* 0x000fc80000410000 */
[----:B------:R-:W-:-:S04]  /*3500*/  FMUL.FTZ R211, R165, UR11 ;  /* 0x0000000ba5d37c20 */ /* 0x000fc80008410000 */
        /* <DEDUP_REMOVED lines=10> */
[----:B------:R-:W-:-:S04]  /*35b0*/  FMUL.FTZ R210, R210, UR11 ;  /* 0x0000000bd2d27c20 */ /* 0x000fc80008410000 */
        /* <DEDUP_REMOVED lines=9> */
[----:B------:R-:W-:Y:S02]  /*3650*/  F2FP.F16.F32.PACK_AB R166, R166, R165 ;  /* 0x000000a5a6a6723e */ /* 0x000fe400000000ff */
[----:B------:R-:W-:Y:S01]  /*3660*/  F2FP.F16.F32.PACK_AB R165, R202, R171 ;  /* 0x000000abcaa5723e */ /* 0x000fe200000000ff */
        /* <DEDUP_REMOVED lines=11> */
[----:B------:R-:W-:Y:S01]  /*3720*/  FMUL.FTZ R210, R168, R211 ;  /* 0x000000d3a8d27220 */ /* 0x000fe20000410000 */
[----:B------:R-:W-:-:S03]  /*3730*/  FFMA.FTZ R211, R13, R169, R170 ;  /* 0x000000a90dd37223 */ /* 0x000fc600000100aa */
        /* <DEDUP_REMOVED lines=22> */
[----:B------:R-:W-:-:S04]  /*38a0*/  FMUL.FTZ R210, R168, R217 ;  /* 0x000000d9a8d27220 */ /* 0x000fc80000410000 */
[----:B------:R-:W-:Y:S02]  /*38b0*/  @P6 HADD2.F32 R217, -RZ, R164.H1_H1 ;  /* 0x300000a4ffd96230 */ /* 0x000fe40000004100 */
[----:B------:R-:W-:Y:S01]  /*38c0*/  FMUL.FTZ R210, R210, UR11 ;  /* 0x0000000bd2d27c20 */ /* 0x000fe20008410000 */
[----:B------:R-:W-:-:S03]  /*38d0*/  HFMA2 R164, -RZ, RZ, 0, 0 ;  /* 0x00000000ffa47431 */ /* 0x000fc600000001ff */
[-C--:B------:R-:W-:Y:S01]  /*38e0*/  @P6 FMUL.FTZ R164, R217, R210.reuse ;  /* 0x000000d2d9a46220 */ /* 0x080fe20000410000 */
[----:B------:R-:W-:-:S03]  /*38f0*/  FMUL.FTZ R203, R37, R210 ;  /* 0x000000d225cb7220 */ /* 0x000fc60000410000 */
[----:B------:R-:W-:Y:S02]  /*3900*/  FADD.FTZ R138, R133, R164 ;  /* 0x000000a4858a7221 */ /* 0x000fe40000010000 */
[----:B------:R-:W-:-:S04]  /*3910*/  FSEL R164, R203, RZ, P6 ;  /* 0x000000ffcba47208 */ /* 0x000fc80003000000 */
[----:B------:R-:W-:-:S07]  /*3920*/  F2FP.F16.F32.PACK_AB R164, R164, R215 ;  /* 0x000000d7a4a4723e */ /* 0x000fce00000000ff */
.L_x_5932:
[----:B------:R-:W0:Y:S01]  /*3930*/  @P0 LDC.64 R208, c[0x0][0x478] ;  /* 0x00011e00ffd00b82 */ /* 0x000e220000000a00 */
[----:B------:R-:W-:Y:S02]  /*3940*/  MOV R133, R138 ;  /* 0x0000008a00857202 */ /* 0x000fe40000000f00 */
[----:B------:R-:W-:-:S05]  /*3950*/  MOV R138, R213 ;  /* 0x000000d5008a7202 */ /* 0x000fca0000000f00 */
[----:B------:R-:W1:Y:S01]  /*3960*/  LDC.64 R202, c[0x0][0x468] ;  /* 0x00011a00ffca7b82 */ /* 0x000e620000000a00 */
[----:B0-----:R-:W-:-:S05]  /*3970*/  @P0 IMAD.WIDE.U32 R208, R6, 0x10, R208 ;  /* 0x0000001006d00825 */ /* 0x001fca00078e00d0 */
[----:B------:R2:W-:Y:S01]  /*3980*/  @P0 STG.E.128 desc[UR4][R208.64], R160 ;  /* 0x000000a0d0000986 */ /* 0x0005e2000c101d04 */
[C---:B-1----:R-:W-:Y:S01]  /*3990*/  IMAD.WIDE.U32 R202, R6.reuse, 0x10, R202 ;  /* 0x0000001006ca7825 */ /* 0x042fe200078e00ca */
[----:B------:R-:W-:-:S04]  /*39a0*/  IADD3 R6, PT, PT, R6, 0x80, RZ ;  /* 0x0000008006067810 */ /* 0x000fc80007ffe0ff */
[----:B------:R2:W-:Y:S03]  /*39b0*/  STG.E.128 desc[UR4][R202.64], R164 ;  /* 0x000000a4ca007986 */ /* 0x0005e6000c101d04 */
.L_x_5930:
[----:B------:R-:W-:Y:S05]  /*39c0*/  BSYNC.RECONVERGENT B1 ;  /* 0x0000000000017941 */ /* 0x000fea0003800200 */
.L_x_5929:
        /* <DEDUP_REMOVED lines=81> */
[--C-:B------:R-:W-:Y:S01]  /*3ee0*/  FFMA.FTZ R167, R173, R169, R170.reuse ;  /* 0x000000a9ada77223 */ /* 0x100fe200000100aa */
[----:B------:R-:W-:Y:S01]  /*3ef0*/  FMUL.FTZ R211, R59, R215 ;  /* 0x000000d73bd37220 */ /* 0x000fe20000410000 */
[----:B------:R-:W-:Y:S02]  /*3f00*/  FFMA.FTZ R170, R174, R169, R170 ;  /* 0x000000a9aeaa7223 */ /* 0x000fe400000100aa */
[----:B------:R-:W-:Y:S01]  /*3f10*/  FADD.FTZ R167, R176, -R167 ;  /* 0x800000a7b0a77221 */ /* 0x000fe20000010000 */
[----:B------:R-:W-:Y:S01]  /*3f20*/  @P6 FMUL.FTZ R214, R215, R210 ;  /* 0x000000d2d7d66220 */ /* 0x000fe20000410000 */
[----:B------:R-:W-:Y:S01]  /*3f30*/  FSEL R215, R211, RZ, P6 ;  /* 0x000000ffd3d77208 */ /* 0x000fe20003000000 */
[----:B------:R-:W-:Y:S01]  /*3f40*/  FADD.FTZ R169, R177, -R170 ;  /* 0x800000aab1a97221 */ /* 0x000fe20000010000 */
[----:B------:R-:W-:Y:S01]  /*3f50*/  LOP3.LUT P6, RZ, R200, 0xff, RZ, 0xc0, !PT ;  /* 0x000000ffc8ff7812 */ /* 0x000fe200078cc0ff */
[C---:B------:R-:W-:Y:S01]  /*3f60*/  FMUL.FTZ R217, R198.reuse, R167 ;  /* 0x000000a7c6d97220 */ /* 0x040fe20000410000 */
[----:B------:R-:W-:Y:S01]  /*3f70*/  FADD.FTZ R147, R147, R214 ;  /* 0x000000d693937221 */ /* 0x000fe20000010000 */
[----:B------:R-:W-:-:S02]  /*3f80*/  FMUL.FTZ R198, R198, R169 ;  /* 0x000000a9c6c67220 */ /* 0x000fc40000410000 */
[-C--:B------:R-:W-:Y:S02]  /*3f90*/  FMUL.FTZ R167, R217, R168.reuse ;  /* 0x000000a8d9a77220 */ /* 0x080fe40000410000 */
[C---:B------:R-:W-:Y:S01]  /*3fa0*/  FMUL.FTZ R168, R198.reuse, R168 ;  /* 0x000000a8c6a87220 */ /* 0x040fe20000410000 */
[----:B------:R-:W-:Y:S01]  /*3fb0*/  F2FP.F16.F32.PACK_AB R160, R198, R217 ;  /* 0x000000d9c6a0723e */ /* 0x000fe200000000ff */
[----:B------:R-:W-:Y:S01]  /*3fc0*/  FMUL.FTZ R219, R167, UR11 ;  /* 0x0000000ba7db7c20 */ /* 0x000fe20008410000 */
[----:B------:R-:W-:Y:S01]  /*3fd0*/  MOV R167, RZ ;  /* 0x000000ff00a77202 */ /* 0x000fe20000000f00 */
[----:B------:R-:W-:Y:S02]  /*3fe0*/  FMUL.FTZ R168, R168, UR11 ;  /* 0x0000000ba8a87c20 */ /* 0x000fe40008410000 */
[----:B------:R-:W-:Y:S02]  /*3ff0*/  @P6 HADD2.F32 R210, -RZ, R164.H0_H0 ;  /* 0x200000a4ffd26230 */ /* 0x000fe40000004100 */
[----:B------:R-:W-:-:S03]  /*4000*/  FMUL.FTZ R211, R52, R219 ;  /* 0x000000db34d37220 */ /* 0x000fc60000410000 */
[----:B------:R-:W-:Y:S02]  /*4010*/  @P6 FMUL.FTZ R167, R219, R210 ;  /* 0x000000d2dba76220 */ /* 0x000fe40000410000 */
[----:B------:R-:W-:Y:S02]  /*4020*/  FSEL R211, R211, RZ, P6 ;  /* 0x000000ffd3d37208 */ /* 0x000fe40003000000 */
[----:B------:R-:W-:Y:S01]  /*4030*/  LOP3.LUT P6, RZ, R200, 0xff00, RZ, 0xc0, !PT ;  /* 0x0000ff00c8ff7812 */ /* 0x000fe200078cc0ff */
[----:B------:R-:W-:Y:S01]  /*4040*/  FADD.FTZ R145, R140, R167 ;  /* 0x000000a78c917221 */ /* 0x000fe20000010000 */
[----:B------:R-:W-:Y:S01]  /*4050*/  FMUL.FTZ R140, R53, R168 ;  /* 0x000000a8358c7220 */ /* 0x000fe20000410000 */
[----:B------:R-:W-:-:S04]  /*4060*/  F2FP.F16.F32.PACK_AB R167, R215, R216 ;  /* 0x000000d8d7a7723e */ /* 0x000fc800000000ff */
[----:B------:R-:W-:-:S06]  /*4070*/  FSEL R140, R140, RZ, P6 ;  /* 0x000000ff8c8c7208 */ /* 0x000fcc0003000000 */
[----:B------:R-:W-:Y:S02]  /*4080*/  @P6 HADD2.F32 R169, -RZ, R164.H1_H1 ;  /* 0x300000a4ffa96230 */ /* 0x000fe40000004100 */
[----:B------:R-:W-:-:S03]  /*4090*/  HFMA2 R164, -RZ, RZ, 0, 0 ;  /* 0x00000000ffa47431 */ /* 0x000fc600000001ff */
[----:B------:R-:W-:-:S04]  /*40a0*/  @P6 FMUL.FTZ R164, R168, R169 ;  /* 0x000000a9a8a46220 */ /* 0x000fc80000410000 */
[----:B------:R-:W-:Y:S01]  /*40b0*/  FADD.FTZ R146, R141, R164 ;  /* 0x000000a48d927221 */ /* 0x000fe20000010000 */
[----:B------:R-:W-:Y:S01]  /*40c0*/  F2FP.F16.F32.PACK_AB R164, R140, R211 ;  /* 0x000000d38ca4723e */ /* 0x000fe200000000ff */
[----:B------:R-:W-:Y:S06]  /*40d0*/  BRA `(.L_x_5935) ;  /* 0x0000000400947947 */ /* 0x000fec0003800000 */
.L_x_5934:
        /* <DEDUP_REMOVED lines=69> */
[-CC-:B------:R-:W-:Y:S01]  /*4530*/  FFMA.FTZ R211, R173, R169.reuse, R170.reuse ;  /* 0x000000a9add37223 */ /* 0x180fe200000100aa */
[----:B------:R-:W-:Y:S02]  /*4540*/  FFMA.FTZ R170, R174, R169, R170 ;  /* 0x000000a9aeaa7223 */ /* 0x000fe400000100aa */
[----:B------:R-:W-:Y:S02]  /*4550*/  FMUL.FTZ R210, R210, UR11 ;  /* 0x0000000bd2d27c20 */ /* 0x000fe40008410000 */
[----:B------:R-:W-:Y:S02]  /*4560*/  @P6 HADD2.F32 R215, -RZ, R167.H1_H1 ;  /* 0x300000a7ffd76230 */ /* 0x000fe40000004100 */
[----:B------:R-:W-:Y:S01]  /*4570*/  FADD.FTZ R169, R177, -R170 ;  /* 0x800000aab1a97221 */ /* 0x000fe20000010000 */
[-C--:B------:R-:W-:Y:S02]  /*4580*/  FMUL.FTZ R167, R59, R210.reuse ;  /* 0x000000d23ba77220 */ /* 0x080fe40000410000 */
[----:B------:R-:W-:Y:S01]  /*4590*/  @P6 FMUL.FTZ R214, R215, R210 ;  /* 0x000000d2d7d66220 */ /* 0x000fe20000410000 */
[----:B------:R-:W-:-:S02]  /*45a0*/  FADD.FTZ R215, R176, -R211 ;  /* 0x800000d3b0d77221 */ /* 0x000fc40000010000 */
[----:B------:R-:W-:Y:S01]  /*45b0*/  FSEL R211, R167, RZ, P6 ;  /* 0x000000ffa7d37208 */ /* 0x000fe20003000000 */
[----:B------:R-:W-:Y:S01]  /*45c0*/  FMUL.FTZ R169, R198, R169 ;  /* 0x000000a9c6a97220 */ /* 0x000fe20000410000 */
[----:B------:R-:W-:Y:S01]  /*45d0*/  LOP3.LUT P6, RZ, R200, 0xff, RZ, 0xc0, !PT ;  /* 0x000000ffc8ff7812 */ /* 0x000fe200078cc0ff */
[----:B------:R-:W-:Y:S01]  /*45e0*/  FMUL.FTZ R167, R198, R215 ;  /* 0x000000d7c6a77220 */ /* 0x000fe20000410000 */
[----:B------:R-:W-:-:S03]  /*45f0*/  FADD.FTZ R147, R147, R214 ;  /* 0x000000d693937221 */ /* 0x000fc60000010000 */
[C---:B------:R-:W-:Y:S01]  /*4600*/  FMUL.FTZ R167, R168.reuse, R167 ;  /* 0x000000a7a8a77220 */ /* 0x040fe20000410000 */
[----:B------:R-:W-:-:S03]  /*4610*/  FMUL.FTZ R168, R168, R169 ;  /* 0x000000a9a8a87220 */ /* 0x000fc60000410000 */
        /* <DEDUP_REMOVED lines=9> */
[----:B------:R-:W-:-:S11]  /*46b0*/  F2FP.F16.F32.PACK_AB R167, R211, R216 ;  /* 0x000000d8d3a7723e */ /* 0x000fd600000000ff */
[----:B------:R-:W-:Y:S02]  /*46c0*/  @P6 HADD2.F32 R169, -RZ, R164.H1_H1 ;  /* 0x300000a4ffa96230 */ /* 0x000fe40000004100 */
[----:B------:R-:W-:-:S03]  /*46d0*/  HFMA2 R164, -RZ, RZ, 0, 0 ;  /* 0x00000000ffa47431 */ /* 0x000fc600000001ff */
[-C--:B------:R-:W-:Y:S01]  /*46e0*/  @P6 FMUL.FTZ R164, R169, R168.reuse ;  /* 0x000000a8a9a46220 */ /* 0x080fe20000410000 */
[----:B------:R-:W-:-:S03]  /*46f0*/  FMUL.FTZ R168, R53, R168 ;  /* 0x000000a835a87220 */ /* 0x000fc60000410000 */
[----:B------:R-:W-:Y:S02]  /*4700*/  FADD.FTZ R146, R141, R164 ;  /* 0x000000a48d927221 */ /* 0x000fe40000010000 */
[----:B------:R-:W-:-:S04]  /*4710*/  FSEL R141, R168, RZ, P6 ;  /* 0x000000ffa88d7208 */ /* 0x000fc80003000000 */
[----:B------:R-:W-:-:S07]  /*4720*/  F2FP.F16.F32.PACK_AB R164, R141, R210 ;  /* 0x000000d28da4723e */ /* 0x000fce00000000ff */
.L_x_5935:
        /* <DEDUP_REMOVED lines=11> */
.L_x_5924:
        /* <DEDUP_REMOVED lines=9> */
[--C-:B------:R-:W-:Y:S02]  /*4870*/  HADD2.F32 R171, -RZ, R149.reuse.H0_H0 ;  /* 0x20000095ffab7230 */ /* 0x100fe40000004100 */
[-C--:B------:R-:W-:Y:S01]  /*4880*/  FFMA.FTZ R209, R192, R169.reuse, R170 ;  /* 0x000000a9c0d17223 */ /* 0x080fe200000100aa */
[C---:B------:R-:W-:Y:S01]  /*4890*/  LOP3.LUT P6, RZ, R206.reuse, 0xff0000, RZ, 0xc0, !PT ;  /* 0x00ff0000ceff7812 */ /* 0x040fe200078cc0ff */
[----:B------:R-:W-:Y:S01]  /*48a0*/  FADD.FTZ R202, R193, -R202 ;  /* 0x800000cac1ca7221 */ /* 0x000fe20000010000 */
[----:B------:R-:W-:Y:S01]  /*48b0*/  LOP3.LUT P0, RZ, R206, 0xff000000, RZ, 0xc0, !PT ;  /* 0xff000000ceff7812 */ /* 0x000fe2000780c0ff */
[----:B------:R-:W-:Y:S02]  /*48c0*/  HADD2.F32 R203, -RZ, R149.H1_H1 ;  /* 0x30000095ffcb7230 */ /* 0x000fe40000004100 */
[----:B------:R-:W-:Y:S01]  /*48d0*/  FADD.FTZ R208, R190, -R209 ;  /* 0x800000d1bed07221 */ /* 0x000fe20000010000 */
[----:B-----5:R-:W-:Y:S01]  /*48e0*/  FFMA.FTZ R171, R198, R202, R171 ;  /* 0x000000cac6ab7223 */ /* 0x020fe200000100ab */
[-CC-:B------:R-:W-:Y:S01]  /*48f0*/  FFMA.FTZ R212, R8, R169.reuse, R170.reuse ;  /* 0x000000a908d47223 */ /* 0x180fe200000100aa */
[----:B------:R-:W-:Y:S01]  /*4900*/  FFMA.FTZ R215, R9, R169, R170 ;  /* 0x000000a909d77223 */ /* 0x000fe200000100aa */
[----:B------:R-:W-:Y:S01]  /*4910*/  FFMA.FTZ R203, R198, R208, R203 ;  /* 0x000000d0c6cb7223 */ /* 0x000fe200000100cb */
[----:B------:R-:W-:Y:S01]  /*4920*/  FMUL.FTZ R202, R171, R168 ;  /* 0x000000a8abca7220 */ /* 0x000fe20000410000 */
[----:B------:R-:W-:Y:S01]  /*4930*/  MOV R171, RZ ;  /* 0x000000ff00ab7202 */ /* 0x000fe20000000f00 */
[----:B------:R-:W-:-:S02]  /*4940*/  HFMA2 R208, -RZ, RZ, 0, 0 ;  /* 0x00000000ffd07431 */ /* 0x000fc400000001ff */
[----:B------:R-:W-:Y:S01]  /*4950*/  FMUL.FTZ R203, R203, R168 ;  /* 0x000000a8cbcb7220 */ /* 0x000fe20000410000 */
[----:B------:R-:W-:Y:S01]  /*4960*/  FMUL.FTZ R211, R202, UR11 ;  /* 0x0000000bcad37c20 */ /* 0x000fe20008410000 */
[--C-:B------:R-:W-:Y:S02]  /*4970*/  @P6 HADD2.F32 R202, -RZ, R165.reuse.H0_H0 ;  /* 0x200000a5ffca6230 */ /* 0x100fe40000004100 */
[----:B------:R-:W-:Y:S01]  /*4980*/  FADD.FTZ R212, R7, -R212 ;  /* 0x800000d407d47221 */ /* 0x000fe20000010000 */
[----:B------:R-:W-:Y:S02]  /*4990*/  @P0 HADD2.F32 R209, -RZ, R165.H1_H1 ;  /* 0x300000a5ffd10230 */ /* 0x000fe40000004100 */
[----:B------:R-:W-:Y:S01]  /*49a0*/  FMUL.FTZ R210, R203, UR11 ;  /* 0x0000000bcbd27c20 */ /* 0x000fe20008410000 */
[----:B------:R-:W-:Y:S01]  /*49b0*/  FMUL.FTZ R165, R70, R211 ;  /* 0x000000d346a57220 */ /* 0x000fe20000410000 */
[----:B------:R-:W-:Y:S01]  /*49c0*/  @P6 FMUL.FTZ R171, R211, R202 ;  /* 0x000000cad3ab6220 */ /* 0x000fe20000410000 */
[----:B------:R-:W-:-:S02]  /*49d0*/  HADD2.F32 R203, -RZ, R150.H0_H0 ;  /* 0x20000096ffcb7230 */ /* 0x000fc40000004100 */
[----:B------:R-:W-:Y:S01]  /*49e0*/  FMUL.FTZ R202, R71, R210 ;  /* 0x000000d247ca7220 */ /* 0x000fe20000410000 */
[----:B------:R-:W-:Y:S01]  /*49f0*/  @P0 FMUL.FTZ R208, R210, R209 ;  /* 0x000000d1d2d00220 */ /* 0x000fe20000410000 */
[----:B------:R-:W-:Y:S01]  /*4a00*/  FFMA.FTZ R210, R191, R169, R170 ;  /* 0x000000a9bfd27223 */ /* 0x000fe200000100aa */
[----:B------:R-:W-:Y:S01]  /*4a10*/  HADD2.F32 R209, -RZ, R150.H1_H1 ;  /* 0x30000096ffd17230 */ /* 0x000fe20000004100 */
[----:B------:R-:W-:Y:S01]  /*4a20*/  FSEL R165, R165, RZ, P6 ;  /* 0x000000ffa5a57208 */ /* 0x000fe20003000000 */
[----:B------:R-:W-:Y:S01]  /*4a30*/  FADD.FTZ R215, R10, -R215 ;  /* 0x800000d70ad77221 */ /* 0x000fe20000010000 */
[----:B------:R-:W-:Y:S01]  /*4a40*/  LOP3.LUT P6, RZ, R207, 0xff, RZ, 0xc0, !PT ;  /* 0x000000ffcfff7812 */ /* 0x000fe200078cc0ff */
[----:B------:R-:W-:Y:S01]  /*4a50*/  FADD.FTZ R210, R189, -R210 ;  /* 0x800000d2bdd27221 */ /* 0x000fe20000010000 */
[----:B------:R-:W-:Y:S01]  /*4a60*/  FSEL R202, R202, RZ, P0 ;  /* 0x000000ffcaca7208 */ /* 0x000fe20000000000 */
[C---:B------:R-:W-:Y:S01]  /*4a70*/  FFMA.FTZ R211, R198.reuse, R212, R209 ;  /* 0x000000d4c6d37223 */ /* 0x040fe200000100d1 */
[----:B------:R-:W-:Y:S01]  /*4a80*/  LOP3.LUT P0, RZ, R207, 0xff00, RZ, 0xc0, !PT ;  /* 0x0000ff00cfff7812 */ /* 0x000fe2000780c0ff */
[----:B------:R-:W-:Y:S01]  /*4a90*/  FFMA.FTZ R203, R198, R210, R203 ;  /* 0x000000d2c6cb7223 */ /* 0x000fe200000100cb */
[----:B------:R-:W-:Y:S01]  /*4aa0*/  MOV R209, RZ ;  /* 0x000000ff00d17202 */ /* 0x000fe20000000f00 */
[----:B------:R-:W-:Y:S01]  /*4ab0*/  FMUL.FTZ R211, R211, R168 ;  /* 0x000000a8d3d37220 */ /* 0x000fe20000410000 */
[----:B------:R-:W-:-:S02]  /*4ac0*/  HFMA2 R210, -RZ, RZ, 0, 0 ;  /* 0x00000000ffd27431 */ /* 0x000fc400000001ff */
[----:B------:R-:W-:Y:S01]  /*4ad0*/  FMUL.FTZ R203, R203, R168 ;  /* 0x000000a8cbcb7220 */ /* 0x000fe20000410000 */
[----:B------:R-:W-:Y:S02]  /*4ae0*/  HFMA2 R216, -RZ, RZ, 0, 0 ;  /* 0x00000000ffd87431 */ /* 0x000fe400000001ff */
[----:B------:R-:W-:Y:S01]  /*4af0*/  FMUL.FTZ R214, R211, UR11 ;  /* 0x0000000bd3d67c20 */ /* 0x000fe20008410000 */
[----:B------:R-:W-:Y:S01]  /*4b00*/  FADD.FTZ R126, R126, R171 ;  /* 0x000000ab7e7e7221 */ /* 0x000fe20000010000 */
[----:B------:R-:W-:Y:S01]  /*4b10*/  FMUL.FTZ R213, R203, UR11 ;  /* 0x0000000bcbd57c20 */ /* 0x000fe20008410000 */
[--C-:B------:R-:W-:Y:S02]  /*4b20*/  @P6 HADD2.F32 R203, -RZ, R166.reuse.H0_H0 ;  /* 0x200000a6ffcb6230 */ /* 0x100fe40000004100 */
[----:B------:R-:W-:Y:S01]  /*4b30*/  FMUL.FTZ R212, R73, R214 ;  /* 0x000000d649d47220 */ /* 0x000fe20000410000 */
[----:B------:R-:W-:Y:S01]  /*4b40*/  FADD.FTZ R127, R127, R208 ;  /* 0x000000d07f7f7221 */ /* 0x000fe20000010000 */
[----:B------:R-:W-:-:S02]  /*4b50*/  @P0 HADD2.F32 R211, -RZ, R166.H1_H1 ;  /* 0x300000a6ffd30230 */ /* 0x000fc40000004100 */
[----:B------:R-:W-:Y:S01]  /*4b60*/  FMUL.FTZ R166, R72, R213 ;  /* 0x000000d548a67220 */ /* 0x000fe20000410000 */
[----:B------:R-:W-:Y:S01]  /*4b70*/  @P6 FMUL.FTZ R209, R213, R203 ;  /* 0x000000cbd5d16220 */ /* 0x000fe20000410000 */
[----:B------:R-:W-:Y:S01]  /*4b80*/  FSEL R203, R212, RZ, P0 ;  /* 0x000000ffd4cb7208 */ /* 0x000fe20000000000 */
[----:B------:R-:W-:Y:S01]  /*4b90*/  FFMA.FTZ R212, R12, R169, R170 ;  /* 0x000000a90cd47223 */ /* 0x000fe200000100aa */
[----:B------:R-:W-:Y:S01]  /*4ba0*/  @P0 FMUL.FTZ R210, R214, R211 ;  /* 0x000000d3d6d20220 */ /* 0x000fe20000410000 */
[----:B------:R-:W-:Y:S01]  /*4bb0*/  ISETP.GE.U32.AND P0, PT, R206, RZ, PT ;  /* 0x000000ffce00720c */ /* 0x000fe20003f06070 */
[--C-:B------:R-:W-:Y:S02]  /*4bc0*/  HADD2.F32 R211, -RZ, R151.reuse.H0_H0 ;  /* 0x20000097ffd37230 */ /* 0x100fe40000004100 */
[----:B------:R-:W-:Y:S01]  /*4bd0*/  FADD.FTZ R212, R11, -R212 ;  /* 0x800000d40bd47221 */ /* 0x000fe20000010000 */
[----:B------:R-:W-:Y:S01]  /*4be0*/  HADD2.F32 R213, -RZ, R151.H1_H1 ;  /* 0x30000097ffd57230 */ /* 0x000fe20000004100 */
[----:B------:R-:W-:Y:S01]  /*4bf0*/  FSEL R166, R166, RZ, P6 ;  /* 0x000000ffa6a67208 */ /* 0x000fe20003000000 */
[----:B------:R-:W-:Y:S01]  /*4c00*/  FADD.FTZ R128, R128, R209 ;  /* 0x000000d180807221 */ /* 0x000fe20000010000 */
[C---:B------:R-:W-:Y:S01]  /*4c10*/  LOP3.LUT P6, RZ, R207.reuse, 0xff0000, RZ, 0xc0, !PT ;  /* 0x00ff0000cfff7812 */ /* 0x040fe200078cc0ff */
[C---:B------:R-:W-:Y:S01]  /*4c20*/  FFMA.FTZ R211, R198.reuse, R215, R211 ;  /* 0x000000d7c6d37223 */ /* 0x040fe200000100d3 */
[----:B------:R-:W-:Y:S01]  /*4c30*/  ISETP.GE.U32.AND.EX P0, PT, R207, 0x1000000, PT, P0 ;  /* 0x01000000cf00780c */ /* 0x000fe20003f06100 */
[----:B------:R-:W-:Y:S01]  /*4c40*/  FFMA.FTZ R213, R198, R212, R213 ;  /* 0x000000d4c6d57223 */ /* 0x000fe200000100d5 */
[----:B------:R-:W-:Y:S01]  /*4c50*/  MOV R215, RZ ;  /* 0x000000ff00d77202 */ /* 0x000fe20000000f00 */
[-C--:B------:R-:W-:Y:S01]  /*4c60*/  FMUL.FTZ R211, R211, R168.reuse ;  /* 0x000000a8d3d37220 */ /* 0x080fe20000410000 */
[----:B------:R-:W-:Y:S01]  /*4c70*/  FADD.FTZ R129, R129, R210 ;  /* 0x000000d281817221 */ /* 0x000fe20000010000 */
[----:B------:R-:W-:Y:S01]  /*4c80*/  FMUL.FTZ R213, R213, R168 ;  /* 0x000000a8d5d57220 */ /* 0x000fe20000410000 */
[----:B------:R-:W-:Y:S01]  /*4c90*/  F2FP.F16.F32.PACK_AB R166, R203, R166 ;  /* 0x000000a6cba6723e */ /* 0x000fe200000000ff */
[----:B------:R-:W-:Y:S01]  /*4ca0*/  FMUL.FTZ R214, R211, UR11 ;  /* 0x0000000bd3d67c20 */ /* 0x000fe20008410000 */
[----:B------:R-:W-:Y:S01]  /*4cb0*/  F2FP.F16.F32.PACK_AB R165, R202, R165 ;  /* 0x000000a5caa5723e */ /* 0x000fe200000000ff */
[----:B------:R-:W-:-:S02]  /*4cc0*/  FMUL.FTZ R217, R213, UR11 ;  /* 0x0000000bd5d97c20 */ /* 0x000fc40008410000 */
[--C-:B------:R-:W-:Y:S02]  /*4cd0*/  @P6 HADD2.F32 R211, -RZ, R167.reuse.H0_H0 ;  /* 0x200000a7ffd36230 */ /* 0x100fe40000004100 */
[----:B------:R-:W-:Y:S02]  /*4ce0*/  @P0 HADD2.F32 R212, -RZ, R167.H1_H1 ;  /* 0x300000a7ffd40230 */ /* 0x000fe40000004100 */
[----:B------:R-:W-:Y:S01]  /*4cf0*/  FMUL.FTZ R167, R74, R214 ;  /* 0x000000d64aa77220 */ /* 0x000fe20000410000 */
[----:B------:R-:W-:Y:S01]  /*4d00*/  FMUL.FTZ R213, R75, R217 ;  /* 0x000000d94bd57220 */ /* 0x000fe20000410000 */
[----:B------:R-:W-:Y:S01]  /*4d10*/  @P6 FMUL.FTZ R215, R214, R211 ;  /* 0x000000d3d6d76220 */ /* 0x000fe20000410000 */
[--C-:B------:R-:W-:Y:S02]  /*4d20*/  HADD2.F32 R211, -RZ, R148.reuse.H1_H1 ;  /* 0x30000094ffd37230 */ /* 0x100fe40000004100 */
[----:B------:R-:W-:Y:S01]  /*4d30*/  @P0 FMUL.FTZ R216, R217, R212 ;  /* 0x000000d4d9d80220 */ /* 0x000fe20000410000 */
[----:B------:R-:W-:Y:S01]  /*4d40*/  FSEL R220, R167, RZ, P6 ;  /* 0x000000ffa7dc7208 */ /* 0x000fe20003000000 */
[-CC-:B------:R-:W-:Y:S01]  /*4d50*/  FFMA.FTZ R212, R199, R169.reuse, R170.reuse ;  /* 0x000000a9c7d47223 */ /* 0x180fe200000100aa */
[----:B------:R-:W-:Y:S01]  /*4d60*/  FSEL R217, R213, RZ, P0 ;  /* 0x000000ffd5d97208 */ /* 0x000fe20000000000 */
[----:B------:R-:W-:Y:S01]  /*4d70*/  FFMA.FTZ R213, R196, R169, R170 ;  /* 0x000000a9c4d57223 */ /* 0x000fe200000100aa */
[C---:B------:R-:W-:Y:S01]  /*4d80*/  LOP3.LUT P6, RZ, R206.reuse, 0xff, RZ, 0xc0, !PT ;  /* 0x000000ffceff7812 */ /* 0x040fe200078cc0ff */
[----:B------:R-:W-:Y:S01]  /*4d90*/  HADD2.F32 R167, -RZ, R148.H0_H0 ;  /* 0x20000094ffa77230 */ /* 0x000fe20000004100 */
[----:B------:R-:W-:Y:S01]  /*4da0*/  LOP3.LUT P0, RZ, R206, 0xff00, RZ, 0xc0, !PT ;  /* 0x0000ff00ceff7812 */ /* 0x000fe2000780c0ff */
[----:B------:R-:W-:Y:S01]  /*4db0*/  FADD.FTZ R212, R197, -R212 ;  /* 0x800000d4c5d47221 */ /* 0x000fe20000010000 */
[----:B------:R-:W-:Y:S01]  /*4dc0*/  FADD.FTZ R214, R194, -R213 ;  /* 0x800000d5c2d67221 */ /* 0x000fe20000010000 */
[----:B------:R-:W-:Y:S01]  /*4dd0*/  FADD.FTZ R130, R130, R215 ;  /* 0x000000d782827221 */ /* 0x000fe20000010000 */
[----:B------:R-:W-:Y:S01]  /*4de0*/  FADD.FTZ R131, R131, R216 ;  /* 0x000000d883837221 */ /* 0x000fe20000010000 */
[C---:B------:R-:W-:Y:S01]  /*4df0*/  FFMA.FTZ R167, R198.reuse, R212, R167 ;  /* 0x000000d4c6a77223 */ /* 0x040fe200000100a7 */
[----:B------:R-:W-:Y:S01]  /*4e00*/  FFMA.FTZ R211, R198, R214, R211 ;  /* 0x000000d6c6d37223 */ /* 0x000fe200000100d3 */
[----:B------:R-:W-:-:S02]  /*4e10*/  HFMA2 R214, -RZ, RZ, 0, 0 ;  /* 0x00000000ffd67431 */ /* 0x000fc400000001ff */
[-C--:B------:R-:W-:Y:S02]  /*4e20*/  FMUL.FTZ R167, R167, R168.reuse ;  /* 0x000000a8a7a77220 */ /* 0x080fe40000410000 */
[--C-:B------:R-:W-:Y:S02]  /*4e30*/  @P6 HADD2.F32 R212, -RZ, R164.reuse.H0_H0 ;  /* 0x200000a4ffd46230 */ /* 0x100fe40000004100 */
[----:B------:R-:W-:Y:S02]  /*4e40*/  @P0 HADD2.F32 R213, -RZ, R164.H1_H1 ;  /* 0x300000a4ffd50230 */ /* 0x000fe40000004100 */
[----:B------:R-:W-:Y:S01]  /*4e50*/  FMUL.FTZ R164, R211, R168 ;  /* 0x000000a8d3a47220 */ /* 0x000fe20000410000 */
[----:B------:R-:W-:Y:S01]  /*4e60*/  FMUL.FTZ R167, R167, UR11 ;  /* 0x0000000ba7a77c20 */ /* 0x000fe20008410000 */
[----:B------:R-:W-:Y:S02]  /*4e70*/  MOV R211, RZ ;  /* 0x000000ff00d37202 */ /* 0x000fe40000000f00 */
[----:B------:R-:W-:Y:S01]  /*4e80*/  FMUL.FTZ R218, R164, UR11 ;  /* 0x0000000ba4da7c20 */ /* 0x000fe20008410000 */
[----:B------:R-:W-:Y:S01]  /*4e90*/  @P6 FMUL.FTZ R211, R167, R212 ;  /* 0x000000d4a7d36220 */ /* 0x000fe20000410000 */
[----:B------:R-:W-:-:S02]  /*4ea0*/  FMUL.FTZ R164, R68, R167 ;  /* 0x000000a744a47220 */ /* 0x000fc40000410000 */
[----:B------:R-:W-:Y:S01]  /*4eb0*/  FMUL.FTZ R167, R69, R218 ;  /* 0x000000da45a77220 */ /* 0x000fe20000410000 */
[----:B------:R-:W-:Y:S01]  /*4ec0*/  @P0 FMUL.FTZ R214, R218, R213 ;  /* 0x000000d5dad60220 */ /* 0x000fe20000410000 */
[----:B------:R-:W-:Y:S01]  /*4ed0*/  FADD.FTZ R124, R124, R211 ;  /* 0x000000d37c7c7221 */ /* 0x000fe20000010000 */
[----:B------:R-:W-:Y:S02]  /*4ee0*/  FSEL R164, R164, RZ, P6 ;  /* 0x000000ffa4a47208 */ /* 0x000fe40003000000 */
[----:B------:R-:W-:Y:S01]  /*4ef0*/  FSEL R171, R167, RZ, P0 ;  /* 0x000000ffa7ab7208 */ /* 0x000fe20000000000 */
[----:B------:R-:W-:Y:S01]  /*4f00*/  FADD.FTZ R125, R125, R214 ;  /* 0x000000d67d7d7221 */ /* 0x000fe20000010000 */
[----:B------:R-:W-:Y:S02]  /*4f10*/  F2FP.F16.F32.PACK_AB R167, R217, R220 ;  /* 0x000000dcd9a7723e */ /* 0x000fe400000000ff */
[----:B------:R-:W-:Y:S01]  /*4f20*/  F2FP.F16.F32.PACK_AB R164, R171, R164 ;  /* 0x000000a4aba4723e */ /* 0x000fe200000000ff */
[----:B------:R-:W-:Y:S06]  /*4f30*/  BRA `(.L_x_5939) ;  /* 0x0000000400c47947 */ /* 0x000fec0003800000 */
.L_x_5938:
[-CC-:B------:R-:W-:Y:S01]  /*4f40*/  FFMA.FTZ R160, R195, R169.reuse, R170.reuse ;  /* 0x000000a9c3a07223 */ /* 0x180fe200000100aa */
[----:B------:R-:W-:Y:S01]  /*4f50*/  FFMA.FTZ R171, R192, R169, R170 ;  /* 0x000000a9c0ab7223 */ /* 0x000fe200000100aa */
[C---:B------:R-:W-:Y:S01]  /*4f60*/  LOP3.LUT P6, RZ, R206.reuse, 0xff0000, RZ, 0xc0, !PT ;  /* 0x00ff0000ceff7812 */ /* 0x040fe200078cc0ff */
[--C-:B------:R-:W-:Y:S01]  /*4f70*/  HADD2.F32 R163, -RZ, R149.reuse.H0_H0 ;  /* 0x20000095ffa37230 */ /* 0x100fe20000004100 */
[----:B------:R-:W-:Y:S01]  /*4f80*/  LOP3.LUT P0, RZ, R206, 0xff000000, RZ, 0xc0, !PT ;  /* 0xff000000ceff7812 */ /* 0x000fe2000780c0ff */
[----:B------:R-:W-:Y:S01]  /*4f90*/  FADD.FTZ R161, R193, -R160 ;  /* 0x800000a0c1a17221 */ /* 0x000fe20000010000 */
[----:B------:R-:W-:Y:S02]  /*4fa0*/  HADD2.F32 R162, -RZ, R149.H1_H1 ;  /* 0x30000095ffa27230 */ /* 0x000fe40000004100 */
[----:B------:R-:W-:Y:S01]  /*4fb0*/  FADD.FTZ R171, R190, -R171 ;  /* 0x800000abbeab7221 */ /* 0x000fe20000010000 */
[----:B------:R-:W-:Y:S02]  /*4fc0*/  HFMA2 R208, -RZ, RZ, 0, 0 ;  /* 0x00000000ffd07431 */ /* 0x000fe400000001ff */
[C---:B-----5:R-:W-:Y:S01]  /*4fd0*/  FFMA.FTZ R160, R198.reuse, R161, R163 ;  /* 0x000000a1c6a07223 */ /* 0x060fe200000100a3 */
[----:B------:R-:W-:Y:S01]  /*4fe0*/  MOV R163, RZ ;  /* 0x000000ff00a37202 */ /* 0x000fe20000000f00 */
[----:B------:R-:W-:Y:S01]  /*4ff0*/  FFMA.FTZ R161, R198, R171, R162 ;  /* 0x000000abc6a17223 */ /* 0x000fe200000100a2 */
[----:B------:R-:W-:Y:S01]  /*5000*/  FFMA.FTZ R210, R8, R169, R170 ;  /* 0x000000a908d27223 */ /* 0x000fe200000100aa */
[----:B------:R-:W-:Y:S01]  /*5010*/  FMUL.FTZ R162, R160, R168 ;  /* 0x000000a8a0a27220 */ /* 0x000fe20000410000 */
[----:B------:R-:W-:-:S02]  /*5020*/  HADD2.F32 R212, -RZ, R150.H1_H1 ;  /* 0x30000096ffd47230 */ /* 0x000fc40000004100 */
[----:B------:R-:W-:Y:S01]  /*5030*/  FMUL.FTZ R171, R161, R168 ;  /* 0x000000a8a1ab7220 */ /* 0x000fe20000410000 */
[--C-:B------:R-:W-:Y:S02]  /*5040*/  @P6 HADD2.F32 R202, -RZ, R165.reuse.H0_H0 ;  /* 0x200000a5ffca6230 */ /* 0x100fe40000004100 */
[----:B------:R-:W-:Y:S01]  /*5050*/  FMUL.FTZ R203, R162, UR11 ;  /* 0x0000000ba2cb7c20 */ /* 0x000fe20008410000 */
[----:B------:R-:W-:Y:S02]  /*5060*/  @P0 HADD2.F32 R209, -RZ, R165.H1_H1 ;  /* 0x300000a5ffd10230 */ /* 0x000fe40000004100 */
[----:B------:R-:W-:Y:S01]  /*5070*/  FMUL.FTZ R162, R171, UR11 ;  /* 0x0000000baba27c20 */ /* 0x000fe20008410000 */
[----:B------:R-:W-:Y:S01]  /*5080*/  F2FP.F16.F32.PACK_AB R161, R161, R160 ;  /* 0x000000a0a1a1723e */ /* 0x000fe200000000ff */
[-C--:B------:R-:W-:Y:S01]  /*5090*/  @P6 FMUL.FTZ R163, R202, R203.reuse ;  /* 0x000000cbcaa36220 */ /* 0x080fe20000410000 */
[----:B------:R-:W-:Y:S01]  /*50a0*/  FMUL.FTZ R165, R70, R203 ;  /* 0x000000cb46a57220 */ /* 0x000fe20000410000 */
[-C--:B------:R-:W-:Y:S01]  /*50b0*/  FMUL.FTZ R202, R71, R162.reuse ;  /* 0x000000a247ca7220 */ /* 0x080fe20000410000 */
[----:B------:R-:W-:Y:S01]  /*50c0*/  @P0 FMUL.FTZ R208, R209, R162 ;  /* 0x000000a2d1d00220 */ /* 0x000fe20000410000 */
[----:B------:R-:W-:Y:S01]  /*50d0*/  FFMA.FTZ R162, R191, R169, R170 ;  /* 0x000000a9bfa27223 */ /* 0x000fe200000100aa */
[----:B------:R-:W-:-:S02]  /*50e0*/  HADD2.F32 R203, -RZ, R150.H0_H0 ;  /* 0x20000096ffcb7230 */ /* 0x000fc40000004100 */
[----:B------:R-:W-:Y:S01]  /*50f0*/  FADD.FTZ R209, R7, -R210 ;  /* 0x800000d207d17221 */ /* 0x000fe20000010000 */
[----:B------:R-:W-:Y:S01]  /*5100*/  FSEL R202, R202, RZ, P0 ;  /* 0x000000ffcaca7208 */ /* 0x000fe20000000000 */
        /* <DEDUP_REMOVED lines=9> */
[----:B------:R-:W-:Y:S01]  /*51a0*/  FADD.FTZ R126, R126, R163 ;  /* 0x000000a37e7e7221 */ /* 0x000fe20000010000 */
[C---:B------:R-:W-:Y:S01]  /*51b0*/  FMUL.FTZ R211, R171.reuse, R168 ;  /* 0x000000a8abd37220 */ /* 0x040fe20000410000 */
[----:B------:R-:W-:Y:S01]  /*51c0*/  F2FP.F16.F32.PACK_AB R162, R171, R162 ;  /* 0x000000a2aba2723e */ /* 0x000fe200000000ff */
[----:B------:R-:W-:Y:S01]  /*51d0*/  FMUL.FTZ R213, R203, UR11 ;  /* 0x0000000bcbd57c20 */ /* 0x000fe20008410000 */
[----:B------:R-:W-:Y:S01]  /*51e0*/  FADD.FTZ R127, R127, R208 ;  /* 0x000000d07f7f7221 */ /* 0x000fe20000010000 */
[----:B------:R-:W-:Y:S01]  /*51f0*/  FMUL.FTZ R212, R211, UR11 ;  /* 0x0000000bd3d47c20 */ /* 0x000fe20008410000 */
[----:B------:R-:W-:Y:S01]  /*5200*/  @P0 HADD2.F32 R211, -RZ, R166.H1_H1 ;  /* 0x300000a6ffd30230 */ /* 0x000fe20000004100 */
[----:B------:R-:W-:-:S02]  /*5210*/  F2FP.F16.F32.PACK_AB R165, R202, R165 ;  /* 0x000000a5caa5723e */ /* 0x000fc400000000ff */
[-C--:B------:R-:W-:Y:S01]  /*5220*/  FMUL.FTZ R203, R73, R212.reuse ;  /* 0x000000d449cb7220 */ /* 0x080fe20000410000 */
[----:B------:R-:W-:Y:S02]  /*5230*/  @P6 HADD2.F32 R214, -RZ, R166.H0_H0 ;  /* 0x200000a6ffd66230 */ /* 0x000fe40000004100 */
[----:B------:R-:W-:Y:S01]  /*5240*/  @P0 FMUL.FTZ R210, R211, R212 ;  /* 0x000000d4d3d20220 */ /* 0x000fe20000410000 */
[----:B------:R-:W-:Y:S01]  /*5250*/  FMUL.FTZ R166, R72, R213 ;  /* 0x000000d548a67220 */ /* 0x000fe20000410000 */
[-CC-:B------:R-:W-:Y:S01]  /*5260*/  FFMA.FTZ R211, R9, R169.reuse, R170.reuse ;  /* 0x000000a909d37223 */ /* 0x180fe200000100aa */
[----:B------:R-:W-:Y:S01]  /*5270*/  FFMA.FTZ R212, R12, R169, R170 ;  /* 0x000000a90cd47223 */ /* 0x000fe200000100aa */
[----:B------:R-:W-:Y:S01]  /*5280*/  FSEL R203, R203, RZ, P0 ;  /* 0x000000ffcbcb7208 */ /* 0x000fe20000000000 */
[----:B------:R-:W-:Y:S01]  /*5290*/  @P6 FMUL.FTZ R209, R214, R213 ;  /* 0x000000d5d6d16220 */ /* 0x000fe20000410000 */
[----:B------:R-:W-:Y:S01]  /*52a0*/  ISETP.GE.U32.AND P0, PT, R206, RZ, PT ;  /* 0x000000ffce00720c */ /* 0x000fe20003f06070 */
[----:B------:R-:W-:-:S02]  /*52b0*/  HADD2.F32 R213, -RZ, R151.H0_H0 ;  /* 0x20000097ffd57230 */ /* 0x000fc40000004100 */
[----:B------:R-:W-:Y:S01]  /*52c0*/  FADD.FTZ R211, R10, -R211 ;  /* 0x800000d30ad37221 */ /* 0x000fe20000010000 */
[----:B------:R-:W-:Y:S02]  /*52d0*/  HADD2.F32 R214, -RZ, R151.H1_H1 ;  /* 0x30000097ffd67230 */ /* 0x000fe40000004100 */
[----:B------:R-:W-:Y:S01]  /*52e0*/  FADD.FTZ R215, R11, -R212 ;  /* 0x800000d40bd77221 */ /* 0x000fe20000010000 */
[----:B------:R-:W-:Y:S01]  /*52f0*/  FSEL R166, R166, RZ, P6 ;  /* 0x000000ffa6a67208 */ /* 0x000fe20003000000 */
[C---:B------:R-:W-:Y:S01]  /*5300*/  FFMA.FTZ R225, R198.reuse, R211, R213 ;  /* 0x000000d3c6e17223 */ /* 0x040fe200000100d5 */
[C---:B------:R-:W-:Y:S01]  /*5310*/  LOP3.LUT P6, RZ, R207.reuse, 0xff0000, RZ, 0xc0, !PT ;  /* 0x00ff0000cfff7812 */ /* 0x040fe200078cc0ff */
[----:B------:R-:W-:Y:S01]  /*5320*/  FFMA.FTZ R222, R198, R215, R214 ;  /* 0x000000d7c6de7223 */ /* 0x000fe200000100d6 */
[----:B------:R-:W-:Y:S01]  /*5330*/  ISETP.GE.U32.AND.EX P0, PT, R207, 0x1000000, PT, P0 ;  /* 0x01000000cf00780c */ /* 0x000fe20003f06100 */
[-C--:B------:R-:W-:Y:S01]  /*5340*/  FMUL.FTZ R211, R225, R168.reuse ;  /* 0x000000a8e1d37220 */ /* 0x080fe20000410000 */
[----:B------:R-:W-:Y:S01]  /*5350*/  MOV R213, RZ ;  /* 0x000000ff00d57202 */ /* 0x000fe20000000f00 */
[----:B------:R-:W-:Y:S01]  /*5360*/  FMUL.FTZ R212, R222, R168 ;  /* 0x000000a8ded47220 */ /* 0x000fe20000410000 */
[----:B------:R-:W-:-:S02]  /*5370*/  HFMA2 R214, -RZ, RZ, 0, 0 ;  /* 0x00000000ffd67431 */ /* 0x000fc400000001ff */
[----:B------:R-:W-:Y:S01]  /*5380*/  FMUL.FTZ R215, R211, UR11 ;  /* 0x0000000bd3d77c20 */ /* 0x000fe20008410000 */
[----:B------:R-:W-:Y:S01]  /*5390*/  FADD.FTZ R128, R128, R209 ;  /* 0x000000d180807221 */ /* 0x000fe20000010000 */
[----:B------:R-:W-:Y:S01]  /*53a0*/  FMUL.FTZ R212, R212, UR11 ;  /* 0x0000000bd4d47c20 */ /* 0x000fe20008410000 */
[----:B------:R-:W-:Y:S01]  /*53b0*/  FADD.FTZ R129, R129, R210 ;  /* 0x000000d281817221 */ /* 0x000fe20000010000 */
[----:B------:R-:W-:Y:S01]  /*53c0*/  F2FP.F16.F32.PACK_AB R163, R222, R225 ;  /* 0x000000e1dea3723e */ /* 0x000fe200000000ff */
[--C-:B------:R-:W-:Y:S02]  /*53d0*/  @P6 HADD2.F32 R216, -RZ, R167.reuse.H0_H0 ;  /* 0x200000a7ffd86230 */ /* 0x100fe40000004100 */
[----:B------:R-:W-:Y:S01]  /*53e0*/  FMUL.FTZ R211, R75, R212 ;  /* 0x000000d44bd37220 */ /* 0x000fe20000410000 */
[----:B------:R-:W-:Y:S02]  /*53f0*/  @P0 HADD2.F32 R217, -RZ, R167.H1_H1 ;  /* 0x300000a7ffd90230 */ /* 0x000fe40000004100 */
[-C--:B------:R-:W-:Y:S01]  /*5400*/  FMUL.FTZ R167, R74, R215.reuse ;  /* 0x000000d74aa77220 */ /* 0x080fe20000410000 */
[----:B------:R-:W-:Y:S01]  /*5410*/  F2FP.F16.F32.PACK_AB R166, R203, R166 ;  /* 0x000000a6cba6723e */ /* 0x000fe200000000ff */
[----:B------:R-:W-:Y:S01]  /*5420*/  @P6 FMUL.FTZ R213, R216, R215 ;  /* 0x000000d7d8d56220 */ /* 0x000fe20000410000 */
[----:B------:R-:W-:Y:S01]  /*5430*/  FSEL R215, R211, RZ, P0 ;  /* 0x000000ffd3d77208 */ /* 0x000fe20000000000 */
[----:B------:R-:W-:Y:S01]  /*5440*/  @P0 FMUL.FTZ R214, R217, R212 ;  /* 0x000000d4d9d60220 */ /* 0x000fe20000410000 */
[----:B------:R-:W-:Y:S01]  /*5450*/  FSEL R218, R167, RZ, P6 ;  /* 0x000000ffa7da7208 */ /* 0x000fe20003000000 */
[-C--:B------:R-:W-:Y:S01]  /*5460*/  FFMA.FTZ R212, R199, R169.reuse, R170 ;  /* 0x000000a9c7d47223 */ /* 0x080fe200000100aa */
[C---:B------:R-:W-:Y:S01]  /*5470*/  LOP3.LUT P6, RZ, R206.reuse, 0xff, RZ, 0xc0, !PT ;  /* 0x000000ffceff7812 */ /* 0x040fe200078cc0ff */
[--C-:B------:R-:W-:Y:S01]  /*5480*/  HADD2.F32 R211, -RZ, R148.reuse.H0_H0 ;  /* 0x20000094ffd37230 */ /* 0x100fe20000004100 */
[----:B------:R-:W-:Y:S01]  /*5490*/  LOP3.LUT P0, RZ, R206, 0xff00, RZ, 0xc0, !PT ;  /* 0x0000ff00ceff7812 */ /* 0x000fe2000780c0ff */
[----:B------:R-:W-:Y:S01]  /*54a0*/  FADD.FTZ R167, R197, -R212 ;  /* 0x800000d4c5a77221 */ /* 0x000fe20000010000 */
[----:B------:R-:W-:Y:S01]  /*54b0*/  FFMA.FTZ R217, R196, R169, R170 ;  /* 0x000000a9c4d97223 */ /* 0x000fe200000100aa */
[----:B------:R-:W-:-:S02]  /*54c0*/  HADD2.F32 R216, -RZ, R148.H1_H1 ;  /* 0x30000094ffd87230 */ /* 0x000fc40000004100 */
[----:B------:R-:W-:Y:S02]  /*54d0*/  HFMA2 R212, -RZ, RZ, 0, 0 ;  /* 0x00000000ffd47431 */ /* 0x000fe400000001ff */
[----:B------:R-:W-:Y:S01]  /*54e0*/  FFMA.FTZ R219, R198, R167, R211 ;  /* 0x000000a7c6db7223 */ /* 0x000fe200000100d3 */
[----:B------:R-:W-:Y:S01]  /*54f0*/  FADD.FTZ R217, R194, -R217 ;  /* 0x800000d9c2d97221 */ /* 0x000fe20000010000 */
[----:B------:R-:W-:Y:S01]  /*5500*/  MOV R167, RZ ;  /* 0x000000ff00a77202 */ /* 0x000fe20000000f00 */
[----:B------:R-:W-:Y:S01]  /*5510*/  FADD.FTZ R130, R130, R213 ;  /* 0x000000d582827221 */ /* 0x000fe20000010000 */
[----:B------:R-:W-:Y:S01]  /*5520*/  FADD.FTZ R131, R131, R214 ;  /* 0x000000d683837221 */ /* 0x000fe20000010000 */
[----:B------:R-:W-:Y:S01]  /*5530*/  FFMA.FTZ R221, R198, R217, R216 ;  /* 0x000000d9c6dd7223 */ /* 0x000fe200000100d8 */
[--C-:B------:R-:W-:Y:S02]  /*5540*/  @P6 HADD2.F32 R220, -RZ, R164.reuse.H0_H0 ;  /* 0x200000a4ffdc6230 */ /* 0x100fe40000004100 */
[----:B------:R-:W-:-:S02]  /*5550*/  @P0 HADD2.F32 R223, -RZ, R164.H1_H1 ;  /* 0x300000a4ffdf0230 */ /* 0x000fc40000004100 */
[-C--:B------:R-:W-:Y:S01]  /*5560*/  FMUL.FTZ R164, R219, R168.reuse ;  /* 0x000000a8dba47220 */ /* 0x080fe20000410000 */
[C---:B------:R-:W-:Y:S01]  /*5570*/  FMUL.FTZ R211, R221.reuse, R168 ;  /* 0x000000a8ddd37220 */ /* 0x040fe20000410000 */
[----:B------:R-:W-:Y:S02]  /*5580*/  F2FP.F16.F32.PACK_AB R160, R221, R219 ;  /* 0x000000dbdda0723e */ /* 0x000fe400000000ff */
[----:B------:R-:W-:Y:S01]  /*5590*/  FMUL.FTZ R217, R164, UR11 ;  /* 0x0000000ba4d97c20 */ /* 0x000fe20008410000 */
[----:B------:R-:W-:-:S03]  /*55a0*/  FMUL.FTZ R216, R211, UR11 ;  /* 0x0000000bd3d87c20 */ /* 0x000fc60008410000 */
        /* <DEDUP_REMOVED lines=8> */
[----:B------:R-:W-:Y:S02]  /*5630*/  F2FP.F16.F32.PACK_AB R167, R215, R218 ;  /* 0x000000dad7a7723e */ /* 0x000fe400000000ff */
[----:B------:R-:W-:-:S07]  /*5640*/  F2FP.F16.F32.PACK_AB R164, R171, R164 ;  /* 0x000000a4aba4723e */ /* 0x000fce00000000ff */
.L_x_5939:
        /* <DEDUP_REMOVED lines=9> */
.L_x_5937:
[----:B------:R-:W-:Y:S05]  /*56e0*/  BSYNC.RECONVERGENT B1 ;  /* 0x0000000000017941 */ /* 0x000fea0003800200 */
.L_x_5936:
        /* <DEDUP_REMOVED lines=9> */
[----:B------:R-:W-:Y:S01]  /*5780*/  HADD2.F32 R161, -RZ, R153.H0_H0 ;  /* 0x20000099ffa17230 */ /* 0x000fe20000004100 */
[----:B------:R-:W-:Y:S01]  /*5790*/  LOP3.LUT P6, RZ, R204, 0xff0000, RZ, 0xc0, !PT ;  /* 0x00ff0000ccff7812 */ /* 0x000fe200078cc0ff */
[-CC-:B------:R-:W-:Y:S01]  /*57a0*/  FFMA.FTZ R162, R18, R169.reuse, R170.reuse ;  /* 0x000000a912a27223 */ /* 0x180fe200000100aa */
[----:B------:R-:W-:Y:S01]  /*57b0*/  FADD.FTZ R163, R20, -R163 ;  /* 0x800000a314a37221 */ /* 0x000fe20000010000 */
[-CC-:B------:R-:W-:Y:S01]  /*57c0*/  FFMA.FTZ R209, R21, R169.reuse, R170.reuse ;  /* 0x000000a915d17223 */ /* 0x180fe200000100aa */
[----:B------:R-:W-:Y:S02]  /*57d0*/  HADD2.F32 R211, -RZ, R154.H1_H1 ;  /* 0x3000009affd37230 */ /* 0x000fe40000004100 */
[----:B------:R-:W-:Y:S01]  /*57e0*/  FFMA.FTZ R213, R25, R169, R170 ;  /* 0x000000a919d57223 */ /* 0x000fe200000100aa */
[----:B-----5:R-:W-:Y:S01]  /*57f0*/  FFMA.FTZ R161, R198, R163, R161 ;  /* 0x000000a3c6a17223 */ /* 0x020fe200000100a1 */
[----:B------:R-:W-:Y:S01]  /*5800*/  MOV R163, RZ ;  /* 0x000000ff00a37202 */ /* 0x000fe20000000f00 */
[----:B------:R-:W-:Y:S01]  /*5810*/  FADD.FTZ R209, R22, -R209 ;  /* 0x800000d116d17221 */ /* 0x000fe20000010000 */
[----:B------:R-:W-:-:S02]  /*5820*/  HFMA2 R212, -RZ, RZ, 0, 0 ;  /* 0x00000000ffd47431 */ /* 0x000fc400000001ff */
[----:B------:R-:W-:Y:S01]  /*5830*/  FMUL.FTZ R160, R161, R168 ;  /* 0x000000a8a1a07220 */ /* 0x000fe20000410000 */
[----:B------:R-:W-:Y:S01]  /*5840*/  FADD.FTZ R213, R26, -R213 ;  /* 0x800000d51ad57221 */ /* 0x000fe20000010000 */
[----:B------:R-:W-:Y:S01]  /*5850*/  MOV R215, RZ ;  /* 0x000000ff00d77202 */ /* 0x000fe20000000f00 */
[----:B------:R-:W-:Y:S01]  /*5860*/  FFMA.FTZ R214, R172, R169, R170 ;  /* 0x000000a9acd67223 */ /* 0x000fe200000100aa */
[----:B------:R-:W-:Y:S01]  /*5870*/  FMUL.FTZ R203, R160, UR11 ;  /* 0x0000000ba0cb7c20 */ /* 0x000fe20008410000 */
[----:B------:R-:W-:Y:S02]  /*5880*/  @P6 HADD2.F32 R160, -RZ, R165.H0_H0 ;  /* 0x200000a5ffa06230 */ /* 0x000fe40000004100 */
[----:B------:R-:W-:Y:S02]  /*5890*/  HFMA2 R216, -RZ, RZ, 0, 0 ;  /* 0x00000000ffd87431 */ /* 0x000fe400000001ff */
[----:B------:R-:W-:Y:S01]  /*58a0*/  FADD.FTZ R214, R27, -R214 ;  /* 0x800000d61bd67221 */ /* 0x000fe20000010000 */
[----:B------:R-:W-:Y:S01]  /*58b0*/  FMUL.FTZ R171, R38, R203 ;  /* 0x000000cb26ab7220 */ /* 0x000fe20000410000 */
[----:B------:R-:W-:Y:S01]  /*58c0*/  FFMA.FTZ R220, R14, R169, R170 ;  /* 0x000000a90edc7223 */ /* 0x000fe200000100aa */
[----:B------:R-:W-:Y:S01]  /*58d0*/  @P6 FMUL.FTZ R163, R203, R160 ;  /* 0x000000a0cba36220 */ /* 0x000fe20000410000 */
[----:B------:R-:W-:-:S02]  /*58e0*/  HADD2.F32 R203, -RZ, R153.H1_H1 ;  /* 0x30000099ffcb7230 */ /* 0x000fc40000004100 */
[----:B------:R-:W-:Y:S01]  /*58f0*/  FADD.FTZ R160, R19, -R162 ;  /* 0x800000a213a07221 */ /* 0x000fe20000010000 */
[----:B------:R-:W-:Y:S01]  /*5900*/  FSEL R171, R171, RZ, P6 ;  /* 0x000000ffabab7208 */ /* 0x000fe20003000000 */
[----:B------:R-:W-:Y:S01]  /*5910*/  HFMA2 R162, -RZ, RZ, 0, 0 ;  /* 0x00000000ffa27431 */ /* 0x000fe200000001ff */
[----:B------:R-:W-:Y:S01]  /*5920*/  LOP3.LUT P6, RZ, R204, 0xff000000, RZ, 0xc0, !PT ;  /* 0xff000000ccff7812 */ /* 0x000fe200078cc0ff */
[----:B------:R-:W-:Y:S01]  /*5930*/  FFMA.FTZ R160, R198, R160, R203 ;  /* 0x000000a0c6a07223 */ /* 0x000fe200000100cb */
[----:B------:R-:W-:Y:S02]  /*5940*/  HADD2.F32 R203, -RZ, R154.H0_H0 ;  /* 0x2000009affcb7230 */ /* 0x000fe40000004100 */
[----:B------:R-:W-:Y:S01]  /*5950*/  FADD.FTZ R220, R17, -R220 ;  /* 0x800000dc11dc7221 */ /* 0x000fe20000010000 */
[----:B------:R-:W-:Y:S01]  /*5960*/  FADD.FTZ R134, R134, R163 ;  /* 0x000000a386867221 */ /* 0x000fe20000010000 */
[C---:B------:R-:W-:Y:S01]  /*5970*/  FMUL.FTZ R202, R160.reuse, R168 ;  /* 0x000000a8a0ca7220 */ /* 0x040fe20000410000 */
[----:B------:R-:W-:Y:S01]  /*5980*/  F2FP.F16.F32.PACK_AB R161, R160, R161 ;  /* 0x000000a1a0a1723e */ /* 0x000fe200000000ff */
[----:B------:R-:W-:Y:S01]  /*5990*/  FFMA.FTZ R203, R198, R209, R203 ;  /* 0x000000d1c6cb7223 */ /* 0x000fe200000100cb */
[----:B------:R-:W-:Y:S01]  /*59a0*/  MOV R209, RZ ;  /* 0x000000ff00d17202 */ /* 0x000fe20000000f00 */
[----:B------:R-:W-:-:S03]  /*59b0*/  FMUL.FTZ R208, R202, UR11 ;  /* 0x0000000bcad07c20 */ /* 0x000fc60008410000 */
[----:B------:R-:W-:Y:S02]  /*59c0*/  @P6 HADD2.F32 R165, -RZ, R165.H1_H1 ;  /* 0x300000a5ffa56230 */ /* 0x000fe40000004100 */
[----:B------:R-:W-:-:S03]  /*59d0*/  FMUL.FTZ R202, R39, R208 ;  /* 0x000000d027ca7220 */ /* 0x000fc60000410000 */
[----:B------:R-:W-:Y:S02]  /*59e0*/  @P6 FMUL.FTZ R162, R208, R165 ;  /* 0x000000a5d0a26220 */ /* 0x000fe40000410000 */
[----:B------:R-:W-:Y:S01]  /*59f0*/  FSEL R202, R202, RZ, P6 ;  /* 0x000000ffcaca7208 */ /* 0x000fe20003000000 */
[----:B------:R-:W-:Y:S01]  /*5a00*/  FMUL.FTZ R165, R203, R168 ;  /* 0x000000a8cba57220 */ /* 0x000fe20000410000 */
[----:B------:R-:W-:Y:S01]  /*5a10*/  LOP3.LUT P6, RZ, R205, 0xff, RZ, 0xc0, !PT ;  /* 0x000000ffcdff7812 */ /* 0x000fe200078cc0ff */
[----:B------:R-:W-:Y:S02]  /*5a20*/  FADD.FTZ R135, R135, R162 ;  /* 0x000000a287877221 */ /* 0x000fe40000010000 */
[----:B------:R-:W-:-:S04]  /*5a30*/  FMUL.FTZ R210, R165, UR11 ;  /* 0x0000000ba5d27c20 */ /* 0x000fc80008410000 */
[----:B------:R-:W-:-:S06]  /*5a40*/  FMUL.FTZ R208, R40, R210 ;  /* 0x000000d228d07220 */ /* 0x000fcc0000410000 */
[----:B------:R-:W-:-:S05]  /*5a50*/  @P6 HADD2.F32 R165, -RZ, R166.H0_H0 ;  /* 0x200000a6ffa56230 */ /* 0x000fca0000004100 */
[----:B------:R-:W-:Y:S01]  /*5a60*/  @P6 FMUL.FTZ R209, R210, R165 ;  /* 0x000000a5d2d16220 */ /* 0x000fe20000410000 */
[----:B------:R-:W-:Y:S01]  /*5a70*/  FFMA.FTZ R210, R24, R169, R170 ;  /* 0x000000a918d27223 */ /* 0x000fe200000100aa */
[----:B------:R-:W-:Y:S02]  /*5a80*/  FSEL R165, R208, RZ, P6 ;  /* 0x000000ffd0a57208 */ /* 0x000fe40003000000 */
[----:B------:R-:W-:Y:S01]  /*5a90*/  LOP3.LUT P6, RZ, R205, 0xff00, RZ, 0xc0, !PT ;  /* 0x0000ff00cdff7812 */ /* 0x000fe200078cc0ff */
[----:B------:R-:W-:Y:S01]  /*5aa0*/  FADD.FTZ R208, R23, -R210 ;  /* 0x800000d217d07221 */ /* 0x000fe20000010000 */
[----:B------:R-:W-:-:S03]  /*5ab0*/  FADD.FTZ R136, R136, R209 ;  /* 0x000000d188887221 */ /* 0x000fc60000010000 */
[----:B------:R-:W-:-:S04]  /*5ac0*/  FFMA.FTZ R208, R198, R208, R211 ;  /* 0x000000d0c6d07223 */ /* 0x000fc800000100d3 */
[C---:B------:R-:W-:Y:S01]  /*5ad0*/  FMUL.FTZ R210, R208.reuse, R168 ;  /* 0x000000a8d0d27220 */ /* 0x040fe20000410000 */
[----:B------:R-:W-:-:S03]  /*5ae0*/  F2FP.F16.F32.PACK_AB R162, R208, R203 ;  /* 0x000000cbd0a2723e */ /* 0x000fc600000000ff */
[----:B------:R-:W-:Y:S01]  /*5af0*/  FMUL.FTZ R211, R210, UR11 ;  /* 0x0000000bd2d37c20 */ /* 0x000fe20008410000 */
[----:B------:R-:W-:-:S03]  /*5b00*/  @P6 HADD2.F32 R166, -RZ, R166.H1_H1 ;  /* 0x300000a6ffa66230 */ /* 0x000fc60000004100 */
[----:B------:R-:W-:Y:S02]  /*5b10*/  FMUL.FTZ R210, R41, R211 ;  /* 0x000000d329d27220 */ /* 0x000fe40000410000 */
[----:B------:R-:W-:Y:S01]  /*5b20*/  @P6 FMUL.FTZ R212, R211, R166 ;  /* 0x000000a6d3d46220 */ /* 0x000fe20000410000 */
[----:B------:R-:W-:Y:S02]  /*5b30*/  HADD2.F32 R211, -RZ, R155.H0_H0 ;  /* 0x2000009bffd37230 */ /* 0x000fe40000004100 */
[----:B------:R-:W-:Y:S01]  /*5b40*/  FSEL R166, R210, RZ, P6 ;  /* 0x000000ffd2a67208 */ /* 0x000fe20003000000 */
[----:B------:R-:W-:Y:S01]  /*5b50*/  FADD.FTZ R137, R137, R212 ;  /* 0x000000d489897221 */ /* 0x000fe20000010000 */
[----:B------:R-:W-:Y:S01]  /*5b60*/  LOP3.LUT P6, RZ, R205, 0xff0000, RZ, 0xc0, !PT ;  /* 0x00ff0000cdff7812 */ /* 0x000fe200078cc0ff */
[----:B------:R-:W-:Y:S01]  /*5b70*/  FFMA.FTZ R211, R198, R213, R211 ;  /* 0x000000d5c6d37223 */ /* 0x000fe200000100d3 */
[----:B------:R-:W-:Y:S02]  /*5b80*/  F2FP.F16.F32.PACK_AB R166, R166, R165 ;  /* 0x000000a5a6a6723e */ /* 0x000fe400000000ff */
[----:B------:R-:W-:Y:S01]  /*5b90*/  F2FP.F16.F32.PACK_AB R165, R202, R171 ;  /* 0x000000abcaa5723e */ /* 0x000fe200000000ff */
[----:B------:R-:W-:-:S04]  /*5ba0*/  FMUL.FTZ R210, R211, R168 ;  /* 0x000000a8d3d27220 */ /* 0x000fc80000410000 */
[----:B------:R-:W-:-:S04]  /*5bb0*/  FMUL.FTZ R217, R210, UR11 ;  /* 0x0000000bd2d97c20 */ /* 0x000fc80008410000 */
[----:B------:R-:W-:Y:S02]  /*5bc0*/  @P6 HADD2.F32 R210, -RZ, R167.H0_H0 ;  /* 0x200000a7ffd26230 */ /* 0x000fe40000004100 */
[----:B------:R-:W-:-:S03]  /*5bd0*/  FMUL.FTZ R213, R42, R217 ;  /* 0x000000d92ad57220 */ /* 0x000fc60000410000 */
[----:B------:R-:W-:Y:S02]  /*5be0*/  @P6 FMUL.FTZ R215, R217, R210 ;  /* 0x000000d2d9d76220 */ /* 0x000fe40000410000 */
[----:B------:R-:W-:Y:S01]  /*5bf0*/  FSEL R210, R213, RZ, P6 ;  /* 0x000000ffd5d27208 */ /* 0x000fe20003000000 */
[----:B------:R-:W-:Y:S01]  /*5c00*/  HADD2.F32 R213, -RZ, R155.H1_H1 ;  /* 0x3000009bffd57230 */ /* 0x000fe20000004100 */
[----:B------:R-:W-:Y:S01]  /*5c10*/  ISETP.GE.U32.AND P6, PT, R204, RZ, PT ;  /* 0x000000ffcc00720c */ /* 0x000fe20003fc6070 */
[----:B------:R-:W-:Y:S01]  /*5c20*/  FFMA.FTZ R217, R13, R169, R170 ;  /* 0x000000a90dd97223 */ /* 0x000fe200000100aa */
[----:B------:R-:W-:Y:S02]  /*5c30*/  FADD.FTZ R215, R138, R215 ;  /* 0x000000d78ad77221 */ /* 0x000fe40000010000 */
[----:B------:R-:W-:Y:S01]  /*5c40*/  ISETP.GE.U32.AND.EX P6, PT, R205, 0x1000000, PT, P6 ;  /* 0x01000000cd00780c */ /* 0x000fe20003fc6160 */
[----:B------:R-:W-:Y:S01]  /*5c50*/  FFMA.FTZ R221, R198, R214, R213 ;  /* 0x000000d6c6dd7223 */ /* 0x000fe200000100d5 */
[----:B------:R-:W-:-:S03]  /*5c60*/  FADD.FTZ R219, R16, -R217 ;  /* 0x800000d910db7221 */ /* 0x000fc60000010000 */
[C---:B------:R-:W-:Y:S01]  /*5c70*/  FMUL.FTZ R213, R221.reuse, R168 ;  /* 0x000000a8ddd57220 */ /* 0x040fe20000410000 */
[----:B------:R-:W-:-:S03]  /*5c80*/  F2FP.F16.F32.PACK_AB R163, R221, R211 ;  /* 0x000000d3dda3723e */ /* 0x000fc600000000ff */
[----:B------:R-:W-:-:S04]  /*5c90*/  FMUL.FTZ R214, R213, UR11 ;  /* 0x0000000bd5d67c20 */ /* 0x000fc80008410000 */
[----:B------:R-:W-:Y:S02]  /*5ca0*/  @P6 HADD2.F32 R167, -RZ, R167.H1_H1 ;  /* 0x300000a7ffa76230 */ /* 0x000fe40000004100 */
[----:B------:R-:W-:-:S03]  /*5cb0*/  FMUL.FTZ R213, R43, R214 ;  /* 0x000000d62bd57220 */ /* 0x000fc60000410000 */
[----:B------:R-:W-:Y:S01]  /*5cc0*/  @P6 FMUL.FTZ R216, R214, R167 ;  /* 0x000000a7d6d86220 */ /* 0x000fe20000410000 */
[----:B------:R-:W-:Y:S01]  /*5cd0*/  HADD2.F32 R167, -RZ, R152.H0_H0 ;  /* 0x20000098ffa77230 */ /* 0x000fe20000004100 */
[----:B------:R-:W-:Y:S02]  /*5ce0*/  FSEL R217, R213, RZ, P6 ;  /* 0x000000ffd5d97208 */ /* 0x000fe40003000000 */
[----:B------:R-:W-:Y:S01]  /*5cf0*/  LOP3.LUT P6, RZ, R204, 0xff, RZ, 0xc0, !PT ;  /* 0x000000ffccff7812 */ /* 0x000fe200078cc0ff */
[----:B------:R-:W-:Y:S01]  /*5d00*/  FADD.FTZ R139, R139, R216 ;  /* 0x000000d88b8b7221 */ /* 0x000fe20000010000 */
[----:B------:R-:W-:-:S04]  /*5d10*/  FFMA.FTZ R219, R198, R219, R167 ;  /* 0x000000dbc6db7223 */ /* 0x000fc800000100a7 */
[----:B------:R-:W-:-:S04]  /*5d20*/  FMUL.FTZ R167, R219, R168 ;  /* 0x000000a8dba77220 */ /* 0x000fc80000410000 */
[----:B------:R-:W-:Y:S01]  /*5d30*/  FMUL.FTZ R218, R167, UR11 ;  /* 0x0000000ba7da7c20 */ /* 0x000fe20008410000 */
[----:B------:R-:W-:Y:S02]  /*5d40*/  MOV R167, RZ ;  /* 0x000000ff00a77202 */ /* 0x000fe40000000f00 */
[----:B------:R-:W-:Y:S02]  /*5d50*/  @P6 HADD2.F32 R213, -RZ, R164.H0_H0 ;  /* 0x200000a4ffd56230 */ /* 0x000fe40000004100 */
[----:B------:R-:W-:-:S03]  /*5d60*/  FMUL.FTZ R214, R36, R218 ;  /* 0x000000da24d67220 */ /* 0x000fc60000410000 */
[----:B------:R-:W-:Y:S02]  /*5d70*/  @P6 FMUL.FTZ R167, R218, R213 ;  /* 0x000000d5daa76220 */ /* 0x000fe40000410000 */
[----:B------:R-:W-:Y:S01]  /*5d80*/  FSEL R218, R214, RZ, P6 ;  /* 0x000000ffd6da7208 */ /* 0x000fe20003000000 */
[----:B------:R-:W-:Y:S01]  /*5d90*/  HADD2.F32 R213, -RZ, R152.H1_H1 ;  /* 0x30000098ffd57230 */ /* 0x000fe20000004100 */
[----:B------:R-:W-:Y:S01]  /*5da0*/  LOP3.LUT P6, RZ, R204, 0xff00, RZ, 0xc0, !PT ;  /* 0x0000ff00ccff7812 */ /* 0x000fe200078cc0ff */
[----:B------:R-:W-:Y:S01]  /*5db0*/  FADD.FTZ R132, R132, R167 ;  /* 0x000000a784847221 */ /* 0x000fe20000010000 */
[----:B------:R-:W-:Y:S02]  /*5dc0*/  F2FP.F16.F32.PACK_AB R167, R217, R210 ;  /* 0x000000d2d9a7723e */ /* 0x000fe400000000ff */
[----:B------:R-:W-:-:S04]  /*5dd0*/  FFMA.FTZ R220, R198, R220, R213 ;  /* 0x000000dcc6dc7223 */ /* 0x000fc800000100d5 */
[C---:B------:R-:W-:Y:S01]  /*5de0*/  FMUL.FTZ R213, R220.reuse, R168 ;  /* 0x000000a8dcd57220 */ /* 0x040fe20000410000 */
[----:B------:R-:W-:-:S03]  /*5df0*/  F2FP.F16.F32.PACK_AB R160, R220, R219 ;  /* 0x000000dbdca0723e */ /* 0x000fc600000000ff */
[----:B------:R-:W-:Y:S01]  /*5e00*/  FMUL.FTZ R213, R213, UR11 ;  /* 0x0000000bd5d57c20 */ /* 0x000fe20008410000 */
[----:B------:R-:W-:Y:S02]  /*5e10*/  @P6 HADD2.F32 R214, -RZ, R164.H1_H1 ;  /* 0x300000a4ffd66230 */ /* 0x000fe40000004100 */
[----:B------:R-:W-:-:S03]  /*5e20*/  HFMA2 R164, -RZ, RZ, 0, 0 ;  /* 0x00000000ffa47431 */ /* 0x000fc600000001ff */
[----:B------:R-:W-:-:S04]  /*5e30*/  @P6 FMUL.FTZ R164, R213, R214 ;  /* 0x000000d6d5a46220 */ /* 0x000fc80000410000 */
[----:B------:R-:W-:Y:S01]  /*5e40*/  FADD.FTZ R138, R133, R164 ;  /* 0x000000a4858a7221 */ /* 0x000fe20000010000 */
[----:B------:R-:W-:-:S05]  /*5e50*/  FMUL.FTZ R133, R37, R213 ;  /* 0x000000d525857220 */ /* 0x000fca0000410000 */
[----:B------:R-:W-:-:S04]  /*5e60*/  FSEL R133, R133, RZ, P6 ;  /* 0x000000ff85857208 */ /* 0x000fc80003000000 */
[----:B------:R-:W-:Y:S01]  /*5e70*/  F2FP.F16.F32.PACK_AB R164, R133, R218 ;  /* 0x000000da85a4723e */ /* 0x000fe200000000ff */
[----:B------:R-:W-:Y:S06]  /*5e80*/  BRA `(.L_x_5943) ;  /* 0x0000000400b47947 */ /* 0x000fec0003800000 */
.L_x_5942:
[-CC-:B------:R-:W-:Y:S01]  /*5e90*/  FFMA.FTZ R171, R15, R169.reuse, R170.reuse ;  /* 0x000000a90fab7223 */ /* 0x180fe200000100aa */
[--C-:B------:R-:W-:Y:S01]  /*5ea0*/  HADD2.F32 R203, -RZ, R153.reuse.H0_H0 ;  /* 0x20000099ffcb7230 */ /* 0x100fe20000004100 */
[----:B------:R-:W-:Y:S01]  /*5eb0*/  LOP3.LUT P6, RZ, R204, 0xff0000, RZ, 0xc0, !PT ;  /* 0x00ff0000ccff7812 */ /* 0x000fe200078cc0ff */
[----:B------:R-:W-:Y:S01]  /*5ec0*/  FFMA.FTZ R208, R18, R169, R170 ;  /* 0x000000a912d07223 */ /* 0x000fe200000100aa */
[----:B------:R-:W-:Y:S01]  /*5ed0*/  FADD.FTZ R171, R20, -R171 ;  /* 0x800000ab14ab7221 */ /* 0x000fe20000010000 */
[----:B------:R-:W-:Y:S01]  /*5ee0*/  HADD2.F32 R211, -RZ, R153.H1_H1 ;  /* 0x30000099ffd37230 */ /* 0x000fe20000004100 */
[----:B------:R-:W-:Y:S01]  /*5ef0*/  MOV R215, RZ ;  /* 0x000000ff00d77202 */ /* 0x000fe20000000f00 */
[----:B------:R-:W-:Y:S02]  /*5f00*/  HADD2.F32 R213, -RZ, R154.H1_H1 ;  /* 0x3000009affd57230 */ /* 0x000fe40000004100 */
[----:B-----5:R-:W-:Y:S01]  /*5f10*/  FFMA.FTZ R171, R198, R171, R203 ;  /* 0x000000abc6ab7223 */ /* 0x020fe200000100cb */
[----:B------:R-:W-:Y:S01]  /*5f20*/  MOV R203, RZ ;  /* 0x000000ff00cb7202 */ /* 0x000fe20000000f00 */
[----:B------:R-:W-:-:S02]  /*5f30*/  HADD2.F32 R217, -RZ, R152.H0_H0 ;  /* 0x20000098ffd97230 */ /* 0x000fc40000004100 */
[----:B------:R-:W-:Y:S01]  /*5f40*/  FFMA.FTZ R216, R14, R169, R170 ;  /* 0x000000a90ed87223 */ /* 0x000fe200000100aa */
[----:B------:R-:W-:Y:S01]  /*5f50*/  FMUL.FTZ R171, R168, R171 ;  /* 0x000000aba8ab7220 */ /* 0x000fe20000410000 */
[----:B------:R-:W-:-:S03]  /*5f60*/  @P6 HADD2.F32 R202, -RZ, R165.H0_H0 ;  /* 0x200000a5ffca6230 */ /* 0x000fc60000004100 */
[----:B------:R-:W-:-:S04]  /*5f70*/  FMUL.FTZ R209, R171, UR11 ;  /* 0x0000000babd17c20 */ /* 0x000fc80008410000 */
[-C--:B------:R-:W-:Y:S01]  /*5f80*/  FMUL.FTZ R171, R38, R209.reuse ;  /* 0x000000d126ab7220 */ /* 0x080fe20000410000 */
[----:B------:R-:W-:Y:S01]  /*5f90*/  @P6 FMUL.FTZ R203, R202, R209 ;  /* 0x000000d1cacb6220 */ /* 0x000fe20000410000 */
[----:B------:R-:W-:Y:S01]  /*5fa0*/  FADD.FTZ R209, R19, -R208 ;  /* 0x800000d013d17221 */ /* 0x000fe20000010000 */
[----:B------:R-:W-:Y:S02]  /*5fb0*/  HFMA2 R208, -RZ, RZ, 0, 0 ;  /* 0x00000000ffd07431 */ /* 0x000fe400000001ff */
[----:B------:R-:W-:Y:S01]  /*5fc0*/  FSEL R171, R171, RZ, P6 ;  /* 0x000000ffabab7208 */ /* 0x000fe20003000000 */
[----:B------:R-:W-:Y:S01]  /*5fd0*/  FFMA.FTZ R209, R198, R209, R211 ;  /* 0x000000d1c6d17223 */ /* 0x000fe200000100d3 */
[----:B------:R-:W-:Y:S01]  /*5fe0*/  LOP3.LUT P6, RZ, R204, 0xff000000, RZ, 0xc0, !PT ;  /* 0xff000000ccff7812 */ /* 0x000fe200078cc0ff */
[----:B------:R-:W-:Y:S02]  /*5ff0*/  FADD.FTZ R134, R134, R203 ;  /* 0x000000cb86867221 */ /* 0x000fe40000010000 */
[----:B------:R-:W-:Y:S01]  /*6000*/  FMUL.FTZ R202, R168, R209 ;  /* 0x000000d1a8ca7220 */ /* 0x000fe20000410000 */
[----:B------:R-:W-:-:S03]  /*6010*/  FFMA.FTZ R209, R21, R169, R170 ;  /* 0x000000a915d17223 */ /* 0x000fc600000100aa */
[----:B------:R-:W-:Y:S01]  /*6020*/  FMUL.FTZ R210, R202, UR11 ;  /* 0x0000000bcad27c20 */ /* 0x000fe20008410000 */
[----:B------:R-:W-:-:S03]  /*6030*/  FADD.FTZ R209, R22, -R209 ;  /* 0x800000d116d17221 */ /* 0x000fc60000010000 */
[----:B------:R-:W-:Y:S02]  /*6040*/  FMUL.FTZ R202, R39, R210 ;  /* 0x000000d227ca7220 */ /* 0x000fe40000410000 */
[----:B------:R-:W-:-:S03]  /*6050*/  @P6 HADD2.F32 R165, -RZ, R165.H1_H1 ;  /* 0x300000a5ffa56230 */ /* 0x000fc60000004100 */
[----:B------:R-:W-:Y:S02]  /*6060*/  FSEL R202, R202, RZ, P6 ;  /* 0x000000ffcaca7208 */ /* 0x000fe40003000000 */
[----:B------:R-:W-:Y:S01]  /*6070*/  @P6 FMUL.FTZ R208, R165, R210 ;  /* 0x000000d2a5d06220 */ /* 0x000fe20000410000 */
[----:B------:R-:W-:Y:S01]  /*6080*/  LOP3.LUT P6, RZ, R205, 0xff, RZ, 0xc0, !PT ;  /* 0x000000ffcdff7812 */ /* 0x000fe200078cc0ff */
[----:B------:R-:W-:Y:S02]  /*6090*/  HADD2.F32 R165, -RZ, R154.H0_H0 ;  /* 0x2000009affa57230 */ /* 0x000fe40000004100 */
[----:B------:R-:W-:-:S03]  /*60a0*/  FADD.FTZ R135, R135, R208 ;  /* 0x000000d087877221 */ /* 0x000fc60000010000 */
[----:B------:R-:W-:Y:S01]  /*60b0*/  FFMA.FTZ R165, R198, R209, R165 ;  /* 0x000000d1c6a57223 */ /* 0x000fe200000100a5 */
[----:B------:R-:W-:-:S03]  /*60c0*/  MOV R209, RZ ;  /* 0x000000ff00d17202 */ /* 0x000fc60000000f00 */
[----:B------:R-:W-:-:S03]  /*60d0*/  FMUL.FTZ R165, R168, R165 ;  /* 0x000000a5a8a57220 */ /* 0x000fc60000410000 */
[----:B------:R-:W-:Y:S02]  /*60e0*/  @P6 HADD2.F32 R210, -RZ, R166.H0_H0 ;  /* 0x200000a6ffd26230 */ /* 0x000fe40000004100 */
[----:B------:R-:W-:-:S04]  /*60f0*/  FMUL.FTZ R211, R165, UR11 ;  /* 0x0000000ba5d37c20 */ /* 0x000fc80008410000 */
[-C--:B------:R-:W-:Y:S01]  /*6100*/  FMUL.FTZ R165, R40, R211.reuse ;  /* 0x000000d328a57220 */ /* 0x080fe20000410000 */
[----:B------:R-:W-:Y:S01]  /*6110*/  @P6 FMUL.FTZ R209, R210, R211 ;  /* 0x000000d3d2d16220 */ /* 0x000fe20000410000 */
[----:B------:R-:W-:-:S03]  /*6120*/  FFMA.FTZ R210, R24, R169, R170 ;  /* 0x000000a918d27223 */ /* 0x000fc600000100aa */
[----:B------:R-:W-:Y:S01]  /*6130*/  FSEL R165, R165, RZ, P6 ;  /* 0x000000ffa5a57208 */ /* 0x000fe20003000000 */
[----:B------:R-:W-:Y:S01]  /*6140*/  FADD.FTZ R211, R23, -R210 ;  /* 0x800000d217d37221 */ /* 0x000fe20000010000 */
[----:B------:R-:W-:Y:S01]  /*6150*/  LOP3.LUT P6, RZ, R205, 0xff00, RZ, 0xc0, !PT ;  /* 0x0000ff00cdff7812 */ /* 0x000fe200078cc0ff */
[----:B------:R-:W-:Y:S02]  /*6160*/  HFMA2 R210, -RZ, RZ, 0, 0 ;  /* 0x00000000ffd27431 */ /* 0x000fe400000001ff */
[----:B------:R-:W-:Y:S01]  /*6170*/  FADD.FTZ R136, R136, R209 ;  /* 0x000000d188887221 */ /* 0x000fe20000010000 */
[----:B------:R-:W-:Y:S01]  /*6180*/  FFMA.FTZ R211, R198, R211, R213 ;  /* 0x000000d3c6d37223 */ /* 0x000fe200000100d5 */
[----:B------:R-:W-:-:S03]  /*6190*/  FFMA.FTZ R213, R25, R169, R170 ;  /* 0x000000a919d57223 */ /* 0x000fc600000100aa */
[----:B------:R-:W-:Y:S01]  /*61a0*/  FMUL.FTZ R211, R168, R211 ;  /* 0x000000d3a8d37220 */ /* 0x000fe20000410000 */
[----:B------:R-:W-:-:S03]  /*61b0*/  FADD.FTZ R213, R26, -R213 ;  /* 0x800000d51ad57221 */ /* 0x000fc60000010000 */
[----:B------:R-:W-:Y:S01]  /*61c0*/  FMUL.FTZ R212, R211, UR11 ;  /* 0x0000000bd3d47c20 */ /* 0x000fe20008410000 */
[----:B------:R-:W-:-:S03]  /*61d0*/  @P6 HADD2.F32 R211, -RZ, R166.H1_H1 ;  /* 0x300000a6ffd36230 */ /* 0x000fc60000004100 */
[-C--:B------:R-:W-:Y:S02]  /*61e0*/  FMUL.FTZ R166, R41, R212.reuse ;  /* 0x000000d429a67220 */ /* 0x080fe40000410000 */
[----:B------:R-:W-:Y:S01]  /*61f0*/  @P6 FMUL.FTZ R210, R211, R212 ;  /* 0x000000d4d3d26220 */ /* 0x000fe20000410000 */
[----:B------:R-:W-:Y:S02]  /*6200*/  HADD2.F32 R211, -RZ, R155.H0_H0 ;  /* 0x2000009bffd37230 */ /* 0x000fe40000004100 */
[----:B------:R-:W-:Y:S02]  /*6210*/  FSEL R166, R166, RZ, P6 ;  /* 0x000000ffa6a67208 */ /* 0x000fe40003000000 */
[----:B------:R-:W-:Y:S01]  /*6220*/  LOP3.LUT P6, RZ, R205, 0xff0000, RZ, 0xc0, !PT ;  /* 0x00ff0000cdff7812 */ /* 0x000fe200078cc0ff */
[----:B------:R-:W-:Y:S01]  /*6230*/  FADD.FTZ R137, R137, R210 ;  /* 0x000000d289897221 */ /* 0x000fe20000010000 */
[----:B------:R-:W-:Y:S01]  /*6240*/  FFMA.FTZ R211, R198, R213, R211 ;  /* 0x000000d5c6d37223 */ /* 0x000fe200000100d3 */
[----:B------:R-:W-:-:S02]  /*6250*/  F2FP.F16.F32.PACK_AB R166, R166, R165 ;  /* 0x000000a5a6a6723e */ /* 0x000fc400000000ff */
[----:B------:R-:W-:Y:S01]  /*6260*/  F2FP.F16.F32.PACK_AB R165, R202, R171 ;  /* 0x000000abcaa5723e */ /* 0x000fe200000000ff */
[----:B------:R-:W-:-:S04]  /*6270*/  FMUL.FTZ R211, R168, R211 ;  /* 0x000000d3a8d37220 */ /* 0x000fc80000410000 */
[----:B------:R-:W-:-:S03]  /*6280*/  FMUL.FTZ R213, R211, UR11 ;  /* 0x0000000bd3d57c20 */ /* 0x000fc60008410000 */
[----:B------:R-:W-:Y:S02]  /*6290*/  @P6 HADD2.F32 R212, -RZ, R167.H0_H0 ;  /* 0x200000a7ffd46230 */ /* 0x000fe40000004100 */
[----:B------:R-:W-:-:S03]  /*62a0*/  FMUL.FTZ R211, R42, R213 ;  /* 0x000000d52ad37220 */ /* 0x000fc60000410000 */
[----:B------:R-:W-:Y:S01]  /*62b0*/  @P6 FMUL.FTZ R215, R212, R213 ;  /* 0x000000d5d4d76220 */ /* 0x000fe20000410000 */
[----:B------:R-:W-:Y:S01]  /*62c0*/  FFMA.FTZ R212, R172, R169, R170 ;  /* 0x000000a9acd47223 */ /* 0x000fe200000100aa */
[----:B------:R-:W-:Y:S01]  /*62d0*/  FSEL R218, R211, RZ, P6 ;  /* 0x000000ffd3da7208 */ /* 0x000fe20003000000 */
[----:B------:R-:W-:Y:S01]  /*62e0*/  HADD2.F32 R213, -RZ, R155.H1_H1 ;  /* 0x3000009bffd57230 */ /* 0x000fe20000004100 */
[----:B------:R-:W-:Y:S01]  /*62f0*/  ISETP.GE.U32.AND P6, PT, R204, RZ, PT ;  /* 0x000000ffcc00720c */ /* 0x000fe20003fc6070 */
[----:B------:R-:W-:Y:S01]  /*6300*/  FADD.FTZ R211, R27, -R212 ;  /* 0x800000d41bd37221 */ /* 0x000fe20000010000 */
[----:B------:R-:W-:Y:S02]  /*6310*/  HFMA2 R212, -RZ, RZ, 0, 0 ;  /* 0x00000000ffd47431 */ /* 0x000fe400000001ff */
[----:B------:R-:W-:Y:S01]  /*6320*/  FADD.FTZ R215, R138, R215 ;  /* 0x000000d78ad77221 */ /* 0x000fe20000010000 */
[----:B------:R-:W-:Y:S01]  /*6330*/  ISETP.GE.U32.AND.EX P6, PT, R205, 0x1000000, PT, P6 ;  /* 0x01000000cd00780c */ /* 0x000fe20003fc6160 */
[----:B------:R-:W-:-:S04]  /*6340*/  FFMA.FTZ R211, R198, R211, R213 ;  /* 0x000000d3c6d37223 */ /* 0x000fc800000100d5 */
[----:B------:R-:W-:-:S04]  /*6350*/  FMUL.FTZ R211, R168, R211 ;  /* 0x000000d3a8d37220 */ /* 0x000fc80000410000 */
[----:B------:R-:W-:Y:S01]  /*6360*/  FMUL.FTZ R214, R211, UR11 ;  /* 0x0000000bd3d67c20 */ /* 0x000fe20008410000 */
[----:B------:R-:W-:-:S03]  /*6370*/  FFMA.FTZ R211, R13, R169, R170 ;  /* 0x000000a90dd37223 */ /* 0x000fc600000100aa */
[----:B------:R-:W-:Y:S02]  /*6380*/  @P6 HADD2.F32 R213, -RZ, R167.H1_H1 ;  /* 0x300000a7ffd56230 */ /* 0x000fe40000004100 */
[-C--:B------:R-:W-:Y:S01]  /*6390*/  FMUL.FTZ R167, R43, R214.reuse ;  /* 0x000000d62ba77220 */ /* 0x080fe20000410000 */
[----:B------:R-:W-:Y:S02]  /*63a0*/  FADD.FTZ R211, R16, -R211 ;  /* 0x800000d310d37221 */ /* 0x000fe40000010000 */
[----:B------:R-:W-:Y:S02]  /*63b0*/  @P6 FMUL.FTZ R212, R213, R214 ;  /* 0x000000d6d5d46220 */ /* 0x000fe40000410000 */
[----:B------:R-:W-:Y:S01]  /*63c0*/  FSEL R213, R167, RZ, P6 ;  /* 0x000000ffa7d57208 */ /* 0x000fe20003000000 */
[----:B------:R-:W-:Y:S01]  /*63d0*/  FFMA.FTZ R167, R198, R211, R217 ;  /* 0x000000d3c6a77223 */ /* 0x000fe200000100d9 */
[----:B------:R-:W-:Y:S01]  /*63e0*/  LOP3.LUT P6, RZ, R204, 0xff, RZ, 0xc0, !PT ;  /* 0x000000ffccff7812 */ /* 0x000fe200078cc0ff */
[----:B------:R-:W-:-:S02]  /*63f0*/  FADD.FTZ R139, R139, R212 ;  /* 0x000000d48b8b7221 */ /* 0x000fc40000010000 */
[----:B------:R-:W-:-:S04]  /*6400*/  FMUL.FTZ R167, R168, R167 ;  /* 0x000000a7a8a77220 */ /* 0x000fc80000410000 */
[----:B------:R-:W-:Y:S01]  /*6410*/  FMUL.FTZ R217, R167, UR11 ;  /* 0x0000000ba7d97c20 */ /* 0x000fe20008410000 */
[----:B------:R-:W-:-:S03]  /*6420*/  MOV R167, RZ ;  /* 0x000000ff00a77202 */ /* 0x000fc60000000f00 */
[----:B------:R-:W-:Y:S02]  /*6430*/  FMUL.FTZ R211, R36, R217 ;  /* 0x000000d924d37220 */ /* 0x000fe40000410000 */
[----:B------:R-:W-:-:S05]  /*6440*/  @P6 HADD2.F32 R214, -RZ, R164.H0_H0 ;  /* 0x200000a4ffd66230 */ /* 0x000fca0000004100 */
[----:B------:R-:W-:Y:S01]  /*6450*/  @P6 FMUL.FTZ R167, R214, R217 ;  /* 0x000000d9d6a76220 */ /* 0x000fe20000410000 */
[----:B------:R-:W-:Y:S01]  /*6460*/  FSEL R214, R211, RZ, P6 ;  /* 0x000000ffd3d67208 */ /* 0x000fe20003000000 */
[----:B------:R-:W-:Y:S02]  /*6470*/  HADD2.F32 R217, -RZ, R152.H1_H1 ;  /* 0x30000098ffd97230 */ /* 0x000fe40000004100 */
[----:B------:R-:W-:Y:S01]  /*6480*/  FADD.FTZ R211, R17, -R216 ;  /* 0x800000d811d37221 */ /* 0x000fe20000010000 */
[----:B------:R-:W-:Y:S01]  /*6490*/  LOP3.LUT P6, RZ, R204, 0xff00, RZ, 0xc0, !PT ;  /* 0x0000ff00ccff7812 */ /* 0x000fe200078cc0ff */
[----:B------:R-:W-:Y:S01]  /*64a0*/  FADD.FTZ R132, R132, R167 ;  /* 0x000000a784847221 */ /* 0x000fe20000010000 */
[----:B------:R-:W-:Y:S01]  /*64b0*/  F2FP.F16.F32.PACK_AB R167, R213, R218 ;  /* 0x000000dad5a7723e */ /* 0x000fe200000000ff */
[----:B------:R-:W-:-:S04]  /*64c0*/  FFMA.FTZ R211, R198, R211, R217 ;  /* 0x000000d3c6d37223 */ /* 0x000fc800000100d9 */
[----:B------:R-:W-:-:S04]  /*64d0*/  FMUL.FTZ R211, R168, R211 ;  /* 0x000000d3a8d37220 */ /* 0x000fc80000410000 */
[----:B------:R-:W-:Y:S02]  /*64e0*/  FMUL.FTZ R216, R211, UR11 ;  /* 0x0000000bd3d87c20 */ /* 0x000fe40008410000 */
[----:B------:R-:W-:Y:S02]  /*64f0*/  @P6 HADD2.F32 R217, -RZ, R164.H1_H1 ;  /* 0x300000a4ffd96230 */ /* 0x000fe40000004100 */
[----:B------:R-:W-:Y:S02]  /*6500*/  HFMA2 R164, -RZ, RZ, 0, 0 ;  /* 0x00000000ffa47431 */ /* 0x000fe400000001ff */
[-C--:B------:R-:W-:Y:S01]  /*6510*/  FMUL.FTZ R203, R37, R216.reuse ;  /* 0x000000d825cb7220 */ /* 0x080fe20000410000 */
[----:B------:R-:W-:-:S04]  /*6520*/  @P6 FMUL.FTZ R164, R217, R216 ;  /* 0x000000d8d9a46220 */ /* 0x000fc80000410000 */
[----:B------:R-:W-:Y:S01]  /*6530*/  FSEL R203, R203, RZ, P6 ;  /* 0x000000ffcbcb7208 */ /* 0x000fe20003000000 */
[----:B------:R-:W-:-:S03]  /*6540*/  FADD.FTZ R138, R133, R164 ;  /* 0x000000a4858a7221 */ /* 0x000fc60000010000 */
[----:B------:R-:W-:-:S07]  /*6550*/  F2FP.F16.F32.PACK_AB R164, R203, R214 ;  /* 0x000000d6cba4723e */ /* 0x000fce00000000ff */
.L_x_5943:
        /* <DEDUP_REMOVED lines=9> */
.L_x_5941:
[----:B------:R-:W-:Y:S05]  /*65f0*/  BSYNC.RECONVERGENT B1 ;  /* 0x0000000000017941 */ /* 0x000fea0003800200 */
.L_x_5940:
        /* <DEDUP_REMOVED lines=36> */
[----:B------:R-:W-:Y:S01]  /*6840*/  FADD.FTZ R142, R142, R163 ;  /* 0x000000a38e8e7221 */ /* 0x000fe20000010000 */
[C---:B------:R-:W-:Y:S01]  /*6850*/  FMUL.FTZ R202, R160.reuse, R168 ;  /* 0x000000a8a0ca7220 */ /* 0x040fe20000410000 */
[----:B------:R-:W-:Y:S01]  /*6860*/  F2FP.F16.F32.PACK_AB R161, R160, R161 ;  /* 0x000000a1a0a1723e */ /* 0x000fe200000000ff */
[----:B------:R-:W-:Y:S01]  /*6870*/  FFMA.FTZ R203, R198, R209, R203 ;  /* 0x000000d1c6cb7223 */ /* 0x000fe200000100cb */
[----:B------:R-:W-:Y:S01]  /*6880*/  MOV R209, RZ ;  /* 0x000000ff00d17202 */ /* 0x000fe20000000f00 */
[----:B------:R-:W-:-:S04]  /*6890*/  FMUL.FTZ R208, R202, UR11 ;  /* 0x0000000bcad07c20 */ /* 0x000fc80008410000 */
        /* <DEDUP_REMOVED lines=38> */
[-CC-:B------:R-:W-:Y:S01]  /*6b00*/  FFMA.FTZ R217, R173, R169.reuse, R170.reuse ;  /* 0x000000a9add97223 */ /* 0x180fe200000100aa */
[----:B------:R-:W-:Y:S01]  /*6b10*/  FFMA.FTZ R170, R174, R169, R170 ;  /* 0x000000a9aeaa7223 */ /* 0x000fe200000100aa */
[----:B------:R-:W-:Y:S01]  /*6b20*/  HADD2.F32 R169, -RZ, R156.H1_H1 ;  /* 0x3000009cffa97230 */ /* 0x000fe20000004100 */
[----:B------:R-:W-:Y:S01]  /*6b30*/  ISETP.GE.U32.AND.EX P6, PT, R201, 0x1000000, PT, P6 ;  /* 0x01000000c900780c */ /* 0x000fe20003fc6160 */
[----:B------:R-:W-:Y:S01]  /*6b40*/  FFMA.FTZ R220, R198, R214, R213 ;  /* 0x000000d6c6dc7223 */ /* 0x000fe200000100d5 */
[----:B------:R-:W-:Y:S01]  /*6b50*/  FADD.FTZ R219, R176, -R217 ;  /* 0x800000d9b0db7221 */ /* 0x000fe20000010000 */
[----:B------:R-:W-:Y:S01]  /*6b60*/  FADD.FTZ R170, R177, -R170 ;  /* 0x800000aab1aa7221 */ /* 0x000fe20000010000 */
[----:B------:R-:W-:Y:S01]  /*6b70*/  FADD.FTZ R215, R146, R215 ;  /* 0x000000d792d77221 */ /* 0x000fe20000010000 */
        /* <DEDUP_REMOVED lines=10> */
[C---:B------:R-:W-:Y:S01]  /*6c20*/  FFMA.FTZ R219, R198.reuse, R219, R167 ;  /* 0x000000dbc6db7223 */ /* 0x040fe200000100a7 */
[----:B------:R-:W-:-:S03]  /*6c30*/  FFMA.FTZ R198, R198, R170, R169 ;  /* 0x000000aac6c67223 */ /* 0x000fc600000100a9 */
[-C--:B------:R-:W-:Y:S01]  /*6c40*/  FMUL.FTZ R167, R219, R168.reuse ;  /* 0x000000a8dba77220 */ /* 0x080fe20000410000 */
[C---:B------:R-:W-:Y:S01]  /*6c50*/  FMUL.FTZ R168, R198.reuse, R168 ;  /* 0x000000a8c6a87220 */ /* 0x040fe20000410000 */
[----:B------:R-:W-:Y:S02]  /*6c60*/  F2FP.F16.F32.PACK_AB R160, R198, R219 ;  /* 0x000000dbc6a0723e */ /* 0x000fe400000000ff */
[----:B------:R-:W-:Y:S01]  /*6c70*/  FMUL.FTZ R218, R167, UR11 ;  /* 0x0000000ba7da7c20 */ /* 0x000fe20008410000 */
[----:B------:R-:W-:Y:S01]  /*6c80*/  MOV R167, RZ ;  /* 0x000000ff00a77202 */ /* 0x000fe20000000f00 */
[----:B------:R-:W-:Y:S01]  /*6c90*/  FMUL.FTZ R168, R168, UR11 ;  /* 0x0000000ba8a87c20 */ /* 0x000fe20008410000 */
[----:B------:R-:W-:Y:S02]  /*6ca0*/  @P6 HADD2.F32 R213, -RZ, R164.H0_H0 ;  /* 0x200000a4ffd56230 */ /* 0x000fe40000004100 */
[----:B------:R-:W-:-:S03]  /*6cb0*/  FMUL.FTZ R214, R52, R218 ;  /* 0x000000da34d67220 */ /* 0x000fc60000410000 */
[----:B------:R-:W-:Y:S02]  /*6cc0*/  @P6 FMUL.FTZ R167, R218, R213 ;  /* 0x000000d5daa76220 */ /* 0x000fe40000410000 */
[----:B------:R-:W-:Y:S02]  /*6cd0*/  FSEL R214, R214, RZ, P6 ;  /* 0x000000ffd6d67208 */ /* 0x000fe40003000000 */
[----:B------:R-:W-:Y:S01]  /*6ce0*/  LOP3.LUT P6, RZ, R200, 0xff00, RZ, 0xc0, !PT ;  /* 0x0000ff00c8ff7812 */ /* 0x000fe200078cc0ff */
[----:B------:R-:W-:Y:S01]  /*6cf0*/  FADD.FTZ R145, R140, R167 ;  /* 0x000000a78c917221 */ /* 0x000fe20000010000 */
[----:B------:R-:W-:Y:S01]  /*6d00*/  FMUL.FTZ R140, R53, R168 ;  /* 0x000000a8358c7220 */ /* 0x000fe20000410000 */
[----:B------:R-:W-:-:S10]  /*6d10*/  F2FP.F16.F32.PACK_AB R167, R217, R210 ;  /* 0x000000d2d9a7723e */ /* 0x000fd400000000ff */
[----:B------:R-:W-:Y:S02]  /*6d20*/  @P6 HADD2.F32 R169, -RZ, R164.H1_H1 ;  /* 0x300000a4ffa96230 */ /* 0x000fe40000004100 */
[----:B------:R-:W-:-:S03]  /*6d30*/  HFMA2 R164, -RZ, RZ, 0, 0 ;  /* 0x00000000ffa47431 */ /* 0x000fc600000001ff */
[----:B------:R-:W-:-:S04]  /*6d40*/  @P6 FMUL.FTZ R164, R168, R169 ;  /* 0x000000a9a8a46220 */ /* 0x000fc80000410000 */
[----:B------:R-:W-:Y:S01]  /*6d50*/  FADD.FTZ R146, R141, R164 ;  /* 0x000000a48d927221 */ /* 0x000fe20000010000 */
[----:B------:R-:W-:-:S04]  /*6d60*/  FSEL R141, R140, RZ, P6 ;  /* 0x000000ff8c8d7208 */ /* 0x000fc80003000000 */
[----:B------:R-:W-:Y:S01]  /*6d70*/  F2FP.F16.F32.PACK_AB R164, R141, R214 ;  /* 0x000000d68da4723e */ /* 0x000fe200000000ff */
[----:B------:R-:W-:Y:S06]  /*6d80*/  BRA `(.L_x_5945) ;  /* 0x0000000400b07947 */ /* 0x000fec0003800000 */
.L_x_5944:
[-CC-:B------:R-:W-:Y:S01]  /*6d90*/  FFMA.FTZ R171, R175, R169.reuse, R170.reuse ;  /* 0x000000a9afab7223 */ /* 0x180fe200000100aa */
[--C-:B------:R-:W-:Y:S01]  /*6da0*/  HADD2.F32 R203, -RZ, R157.reuse.H0_H0 ;  /* 0x2000009dffcb7230 */ /* 0x100fe20000004100 */
[----:B------:R-:W-:Y:S01]  /*6db0*/  LOP3.LUT P6, RZ, R200, 0xff0000, RZ, 0xc0, !PT ;  /* 0x00ff0000c8ff7812 */ /* 0x000fe200078cc0ff */
[----:B------:R-:W-:Y:S01]  /*6dc0*/  FFMA.FTZ R208, R178, R169, R170 ;  /* 0x000000a9b2d07223 */ /* 0x000fe200000100aa */
[----:B------:R-:W-:Y:S01]  /*6dd0*/  FADD.FTZ R171, R180, -R171 ;  /* 0x800000abb4ab7221 */ /* 0x000fe20000010000 */
[----:B------:R-:W-:Y:S01]  /*6de0*/  HADD2.F32 R211, -RZ, R157.H1_H1 ;  /* 0x3000009dffd37230 */ /* 0x000fe20000004100 */
[----:B------:R-:W-:Y:S01]  /*6df0*/  CS2R R214, SRZ ;  /* 0x0000000000d67805 */ /* 0x000fe2000001ff00 */
[----:B------:R-:W-:Y:S02]  /*6e00*/  HADD2.F32 R213, -RZ, R158.H1_H1 ;  /* 0x3000009effd57230 */ /* 0x000fe40000004100 */
[----:B-----5:R-:W-:Y:S01]  /*6e10*/  FFMA.FTZ R171, R198, R171, R203 ;  /* 0x000000abc6ab7223 */ /* 0x020fe200000100cb */
[----:B------:R-:W-:Y:S01]  /*6e20*/  MOV R203, RZ ;  /* 0x000000ff00cb7202 */ /* 0x000fe20000000f00 */
[----:B------:R-:W-:-:S02]  /*6e30*/  HADD2.F32 R217, -RZ, R156.H0_H0 ;  /* 0x2000009cffd97230 */ /* 0x000fc40000004100 */
[----:B------:R-:W-:Y:S02]  /*6e40*/  FMUL.FTZ R171, R168, R171 ;  /* 0x000000aba8ab7220 */ /* 0x000fe40000410000 */
[----:B------:R-:W-:Y:S02]  /*6e50*/  @P6 HADD2.F32 R202, -RZ, R165.H0_H0 ;  /* 0x200000a5ffca6230 */ /* 0x000fe40000004100 */
        /* <DEDUP_REMOVED lines=57> */
[----:B------:R-:W-:Y:S02]  /*71f0*/  FADD.FTZ R215, R146, R215 ;  /* 0x000000d792d77221 */ /* 0x000fe40000010000 */
[----:B------:R-:W-:Y:S01]  /*7200*/  ISETP.GE.U32.AND.EX P6, PT, R201, 0x1000000, PT, P6 ;  /* 0x01000000c900780c */ /* 0x000fe20003fc6160 */
[----:B------:R-:W-:-:S04]  /*7210*/  FFMA.FTZ R211, R198, R211, R213 ;  /* 0x000000d3c6d37223 */ /* 0x000fc800000100d5 */
[----:B------:R-:W-:-:S04]  /*7220*/  FMUL.FTZ R211, R168, R211 ;  /* 0x000000d3a8d37220 */ /* 0x000fc80000410000 */
[----:B------:R-:W-:Y:S01]  /*7230*/  FMUL.FTZ R212, R211, UR11 ;  /* 0x0000000bd3d47c20 */ /* 0x000fe20008410000 */
[-CC-:B------:R-:W-:Y:S01]  /*7240*/  FFMA.FTZ R211, R173, R169.reuse, R170.reuse ;  /* 0x000000a9add37223 */ /* 0x180fe200000100aa */
[----:B------:R-:W-:Y:S02]  /*7250*/  FFMA.FTZ R170, R174, R169, R170 ;  /* 0x000000a9aeaa7223 */ /* 0x000fe400000100aa */
[----:B------:R-:W-:Y:S02]  /*7260*/  @P6 HADD2.F32 R213, -RZ, R167.H1_H1 ;  /* 0x300000a7ffd56230 */ /* 0x000fe40000004100 */
[-C--:B------:R-:W-:Y:S01]  /*7270*/  FMUL.FTZ R167, R59, R212.reuse ;  /* 0x000000d43ba77220 */ /* 0x080fe20000410000 */
[----:B------:R-:W-:Y:S01]  /*7280*/  FADD.FTZ R211, R176, -R211 ;  /* 0x800000d3b0d37221 */ /* 0x000fe20000010000 */
[----:B------:R-:W-:Y:S01]  /*7290*/  FADD.FTZ R169, R177, -R170 ;  /* 0x800000aab1a97221 */ /* 0x000fe20000010000 */
        /* <DEDUP_REMOVED lines=9> */
[----:B------:R-:W-:-:S03]  /*7330*/  @P6 HADD2.F32 R212, -RZ, R164.H0_H0 ;  /* 0x200000a4ffd46230 */ /* 0x000fc60000004100 */
[----:B------:R-:W-:Y:S02]  /*7340*/  FSEL R211, R211, RZ, P6 ;  /* 0x000000ffd3d37208 */ /* 0x000fe40003000000 */
[----:B------:R-:W-:Y:S01]  /*7350*/  @P6 FMUL.FTZ R167, R212, R217 ;  /* 0x000000d9d4a76220 */ /* 0x000fe20000410000 */
[----:B------:R-:W-:Y:S01]  /*7360*/  LOP3.LUT P6, RZ, R200, 0xff00, RZ, 0xc0, !PT ;  /* 0x0000ff00c8ff7812 */ /* 0x000fe200078cc0ff */
[----:B------:R-:W-:Y:S02]  /*7370*/  HADD2.F32 R217, -RZ, R156.H1_H1 ;  /* 0x3000009cffd97230 */ /* 0x000fe40000004100 */
[----:B------:R-:W-:Y:S01]  /*7380*/  FADD.FTZ R212, R145, R210 ;  /* 0x000000d291d47221 */ /* 0x000fe20000010000 */
[----:B------:R-:W-:Y:S01]  /*7390*/  FADD.FTZ R145, R140, R167 ;  /* 0x000000a78c917221 */ /* 0x000fe20000010000 */
[----:B------:R-:W-:Y:S01]  /*73a0*/  F2FP.F16.F32.PACK_AB R167, R213, R216 ;  /* 0x000000d8d5a7723e */ /* 0x000fe200000000ff */
[----:B------:R-:W-:-:S04]  /*73b0*/  FFMA.FTZ R169, R198, R169, R217 ;  /* 0x000000a9c6a97223 */ /* 0x000fc800000100d9 */
[----:B------:R-:W-:-:S03]  /*73c0*/  FMUL.FTZ R168, R168, R169 ;  /* 0x000000a9a8a87220 */ /* 0x000fc60000410000 */
        /* <DEDUP_REMOVED lines=8> */
.L_x_5945:
        /* <DEDUP_REMOVED lines=10> */
.L_x_5933:
[----:B------:R-:W-:Y:S05]  /*74f0*/  BSYNC.RECONVERGENT B0 ;  /* 0x0000000000007941 */ /* 0x000fea0003800200 */
.L_x_5923:
[----:B0-234-:R-:W0:Y:S01]  /*7500*/  LDC.64 R164, c[0x0][0x380] ;  /* 0x0000e000ffa47b82 */ /* 0x01de220000000a00 */
[----:B------:R-:W-:Y:S02]  /*7510*/  PLOP3.LUT P2, PT, P2, PT, PT, 0x8, 0x80 ;  /* 0x000000000080781c */ /* 0x000fe4000174e170 */
[----:B0-----:R-:W-:-:S04]  /*7520*/  IADD3 R5, PT, PT, R5, R164, RZ ;  /* 0x000000a405057210 */ /* 0x001fc80007ffe0ff */
[----:B------:R-:W-:-:S13]  /*7530*/  ISETP.GE.AND P0, PT, R5, R165, PT ;  /* 0x000000a50500720c */ /* 0x000fda0003f06270 */
[----:B------:R-:W-:Y:S05]  /*7540*/  @!P0 BRA `(.L_x_5946) ;  /* 0xffffff9000a48947 */ /* 0x000fea000383ffff */
.L_x_5916:
        /* <DEDUP_REMOVED lines=17> */
.L_x_5948:
[----:B------:R-:W-:Y:S05]  /*7660*/  BSYNC.RECONVERGENT B0 ;  /* 0x0000000000007941 */ /* 0x000fea0003800200 */
.L_x_5947:
        /* <DEDUP_REMOVED lines=15> */
.L_x_5950:
[----:B------:R-:W-:Y:S05]  /*7760*/  BSYNC.RECONVERGENT B0 ;  /* 0x0000000000007941 */ /* 0x000fea0003800200 */
.L_x_5949:
        /* <DEDUP_REMOVED lines=14> */
.L_x_5951:
        /* <DEDUP_REMOVED lines=11> */
.L_x_10768:


//--------------------- .text._ZN10layer_norm13ln_bwd_kernelINS_13Kernel_traitsIf6__halfS2_S2_fjLj3072ELj1ELj1ELj4ELj16ENS_18Kernel_traits_baseILj3072EfS2_S2_S2_fjLj128EEEEELb1ELb1ELb0ELb1EEEvNS_9BwdParamsE --------------------------
	.section	.text._ZN10layer_norm13ln_bwd_kernelINS_13Kernel_traitsIf6__halfS2_S2_fjLj3072ELj1ELj1ELj4ELj16ENS_18Kernel_traits_baseILj3072EfS2_S2_S2_fjLj128EEEEELb1ELb1ELb0ELb1EEEvNS_9BwdParamsE,"ax",@progbits
	.align	128
        .global         _ZN10layer_norm13ln_bwd_kernelINS_13Kernel_traitsIf6__halfS2_S2_fjLj3072ELj1ELj1ELj4ELj16ENS_18Kernel_traits_baseILj3072EfS2_S2_S2_fjLj128EEEEELb1ELb1ELb0ELb1EEEvNS_9BwdParamsE
        .type           _ZN10layer_norm13ln_bwd_kernelINS_13Kernel_traitsIf6__halfS2_S2_fjLj3072ELj1ELj1ELj4ELj16ENS_18Kernel_traits_baseILj3072EfS2_S2_S2_fjLj128EEEEELb1ELb1ELb0ELb1EEEvNS_9BwdParamsE,@function
        .size           _ZN10layer_norm13ln_bwd_kernelINS_13Kernel_traitsIf6__halfS2_S2_fjLj3072ELj1ELj1ELj4ELj16ENS_18Kernel_traits_baseILj3072EfS2_S2_S2_fjLj128EEEEELb1ELb1ELb0ELb1EEEvNS_9BwdParamsE,(.L_x_10769 - _ZN10layer_norm13ln_bwd_kernelINS_13Kernel_traitsIf6__halfS2_S2_fjLj3072ELj1ELj1ELj4ELj16ENS_18Kernel_traits_baseILj3072EfS2_S2_S2_fjLj128EEEEELb1ELb1ELb0ELb1EEEvNS_9BwdParamsE)
        .other          _ZN10layer_norm13ln_bwd_kernelINS_13Kernel_traitsIf6__halfS2_S2_fjLj3072ELj1ELj1ELj4ELj16ENS_18Kernel_traits_baseILj3072EfS2_S2_S2_fjLj128EEEEELb1ELb1ELb0ELb1EEEvNS_9BwdParamsE,@"STO_CUDA_ENTRY STV_DEFAULT"
_ZN10layer_norm13ln_bwd_kernelINS_13Kernel_traitsIf6__halfS2_S2_fjLj3072ELj1ELj1ELj4ELj16ENS_18Kernel_traits_baseILj3072EfS2_S2_S2_fjLj128EEEEELb1ELb1ELb0ELb1EEEvNS_9BwdParamsE:
.text._ZN10layer_norm13ln_bwd_kernelINS_13Kernel_traitsIf6__halfS2_S2_fjLj3072ELj1ELj1ELj4ELj16ENS_18Kernel_traits_baseILj3072EfS2_S2_S2_fjLj128EEEEELb1ELb1ELb0ELb1EEEvNS_9BwdParamsE:
        /* <DEDUP_REMOVED lines=109> */
.L_x_5967:
        /* <DEDUP_REMOVED lines=12> */
[----:B------:R-:W-:Y:S02]  /*0790*/  IMAD.WIDE.U32 R116, R166, 0x10, R124 ;  /* 0x00000010a6747825 */ /* 0x000fe400078e007c */
[----:B------:R-:W3:Y:S02]  /*07a0*/  LDG.E.128 R108, desc[UR6][R108.64] ;  /* 0x000000066c6c7981 */ /* 0x000ee4000c1e1d00 */
[----:B-1----:R-:W-:Y:S02]  /*07b0*/  IMAD.WIDE R172, R163, 0x4, R130 ;  /* 0x00000004a3ac7825 */ /* 0x002fe400078e0282 */
[----:B------:R-:W3:Y:S04]  /*07c0*/  LDG.E.128 R116, desc[UR6][R116.64] ;  /* 0x0000000674747981 */ /* 0x000ee8000c1e1d00 */
[----:B------:R-:W3:Y:S01]  /*07d0*/  LDG.E R173, desc[UR6][R172.64] ;  /* 0x00000006acad7981 */ /* 0x000ee2000c1e1900 */
[----:B------:R-:W-:Y:S01]  /*07e0*/  IADD3 R164, PT, PT, R171, 0x100, RZ ;  /* 0x00000100aba47810 */ /* 0x000fe20007ffe0ff */
[----:B--2---:R-:W-:-:S04]  /*07f0*/  IMAD.WIDE R168, R163, 0x4, R168 ;  /* 0x00000004a3a87825 */ /* 0x004fc800078e02a8 */
[----:B------:R-:W-:Y:S01]  /*0800*/  IMAD.WIDE.U32 R120, R166, 0x10, R128 ;  /* 0x00000010a6787825 */ /* 0x000fe200078e0080 */
[----:B------:R1:W2:Y:S03]  /*0810*/  LDG.E R165, desc[UR6][R168.64] ;  /* 0x00000006a8a57981 */ /* 0x0002a6000c1e1900 */
[C---:B------:R-:W-:Y:S02]  /*0820*/  IMAD.WIDE.U32 R124, R164.reuse, 0x10, R124 ;  /* 0x00000010a47c7825 */ /* 0x040fe400078e007c */
[----:B------:R-:W2:Y:S04]  /*0830*/  LDG.E.128 R120, desc[UR6][R120.64] ;  /* 0x0000000678787981 */ /* 0x000ea8000c1e1d00 */
[----:B------:R-:W2:Y:S01]  /*0840*/  LDG.E.128 R124, desc[UR6][R124.64] ;  /* 0x000000067c7c7981 */ /* 0x000ea2000c1e1d00 */
[----:B------:R-:W-:-:S06]  /*0850*/  IMAD.WIDE.U32 R128, R164, 0x10, R128 ;  /* 0x00000010a4807825 */ /* 0x000fcc00078e0080 */
[----:B------:R-:W2:Y:S01]  /*0860*/  LDG.E.128 R128, desc[UR6][R128.64] ;  /* 0x0000000680807981 */ /* 0x000ea2000c1e1d00 */
[----:B0-----:R-:W-:-:S04]  /*0870*/  ISETP.NE.U32.AND P0, PT, RZ, UR10, PT ;  /* 0x0000000aff007c0c */ /* 0x001fc8000bf05070 */
[----:B------:R-:W-:Y:S02]  /*0880*/  ISETP.NE.AND.EX P0, PT, RZ, UR11, PT, P0 ;  /* 0x0000000bff007c0c */ /* 0x000fe4000bf05300 */
[----:B------:R-:W-:Y:S02]  /*0890*/  ISETP.NE.AND P4, PT, RZ, UR8, PT ;  /* 0x00000008ff007c0c */ /* 0x000fe4000bf85270 */
[----:B------:R-:W-:Y:S01]  /*08a0*/  LOP3.LUT P2, RZ, R146, 0x1f, RZ, 0xc0, !PT ;  /* 0x0000001f92ff7812 */ /* 0x000fe2000784c0ff */
[--C-:B----4-:R-:W-:Y:S02]  /*08b0*/  HADD2.F32 R170, -RZ, R114.reuse.H0_H0 ;  /* 0x20000072ffaa7230 */ /* 0x110fe40000004100 */
[----:B-1----:R-:W-:Y:S02]  /*08c0*/  HADD2.F32 R169, -RZ, R114.H1_H1 ;  /* 0x30000072ffa97230 */ /* 0x002fe40000004100 */
[--C-:B------:R-:W-:Y:S02]  /*08d0*/  HADD2.F32 R178, -RZ, R115.reuse.H0_H0 ;  /* 0x20000073ffb27230 */ /* 0x100fe40000004100 */
[----:B------:R-:W-:-:S02]  /*08e0*/  HADD2.F32 R181, -RZ, R115.H1_H1 ;  /* 0x30000073ffb57230 */ /* 0x000fc40000004100 */
[----:B------:R-:W0:Y:S01]  /*08f0*/  @P0 LDC.64 R114, c[0x0][0x438] ;  /* 0x00010e00ff720b82 */ /* 0x000e220000000a00 */
[--C-:B---3--:R-:W-:Y:S02]  /*0900*/  HADD2.F32 R167, -RZ, R108.reuse.H0_H0 ;  /* 0x2000006cffa77230 */ /* 0x108fe40000004100 */
[----:B------:R-:W-:Y:S02]  /*0910*/  HADD2.F32 R174, -RZ, R108.H1_H1 ;  /* 0x3000006cffae7230 */ /* 0x000fe40000004100 */
[--C-:B------:R-:W-:Y:S02]  /*0920*/  HADD2.F32 R232, -RZ, R109.reuse.H0_H0 ;  /* 0x2000006dffe87230 */ /* 0x100fe40000004100 */
[----:B------:R-:W-:Y:S02]  /*0930*/  HADD2.F32 R230, -RZ, R109.H1_H1 ;  /* 0x3000006dffe67230 */ /* 0x000fe40000004100 */
[--C-:B------:R-:W-:Y:S01]  /*0940*/  HADD2.F32 R190, -RZ, R116.reuse.H0_H0 ;  /* 0x20000074ffbe7230 */ /* 0x100fe20000004100 */
[----:B------:R-:W1:Y:S01]  /*0950*/  LDC.64 R108, c[0x0][0x3b0] ;  /* 0x0000ec00ff6c7b82 */ /* 0x000e620000000a00 */
[----:B------:R-:W-:-:S02]  /*0960*/  HADD2.F32 R194, -RZ, R116.H1_H1 ;  /* 0x30000074ffc27230 */ /* 0x000fc40000004100 */
[--C-:B------:R-:W-:Y:S02]  /*0970*/  HADD2.F32 R196, -RZ, R117.reuse.H0_H0 ;  /* 0x20000075ffc47230 */ /* 0x100fe40000004100 */
[----:B------:R-:W-:-:S03]  /*0980*/  HADD2.F32 R198, -RZ, R117.H1_H1 ;  /* 0x30000075ffc67230 */ /* 0x000fc60000004100 */
[----:B------:R-:W3:Y:S01]  /*0990*/  @P1 LDC.64 R116, c[0x0][0x3e0] ;  /* 0x0000f800ff741b82 */ /* 0x000ee20000000a00 */
[----:B------:R-:W-:Y:S01]  /*09a0*/  FSEL R173, R173, RZ, !P4 ;  /* 0x000000ffadad7208 */ /* 0x000fe20006000000 */
[----:B------:R-:W-:-:S04]  /*09b0*/  HADD2.F32 R187, -RZ, R112.H0_H0 ;  /* 0x20000070ffbb7230 */ /* 0x000fc80000004100 */
[----:B------:R-:W-:Y:S01]  /*09c0*/  FADD.FTZ R168, -R173, R167 ;  /* 0x000000a7ada87221 */ /* 0x000fe20000010100 */
[----:B0-----:R-:W-:-:S04]  /*09d0*/  @P0 IMAD.WIDE.U32 R114, R171, 0x10, R114 ;  /* 0x00000010ab720825 */ /* 0x001fc800078e0072 */
[----:B------:R-:W-:Y:S01]  /*09e0*/  FADD.FTZ R210, -R173, R174 ;  /* 0x000000aeadd27221 */ /* 0x000fe20000010100 */
[----:B-----5:R-:W-:Y:S01]  /*09f0*/  FMUL.FTZ R213, R88, R187 ;  /* 0x000000bb58d57220 */ /* 0x020fe20000410000 */
[----:B--2---:R-:W-:Y:S01]  /*0a00*/  FMUL.FTZ R168, R165, R168 ;  /* 0x000000a8a5a87220 */ /* 0x004fe20000410000 */
[----:B------:R-:W-:Y:S01]  /*0a10*/  HADD2.F32 R183, -RZ, R112.H1_H1 ;  /* 0x30000070ffb77230 */ /* 0x000fe20000004100 */
[----:B------:R0:W5:Y:S01]  /*0a20*/  @P0 LDG.E.128 R92, desc[UR6][R114.64] ;  /* 0x00000006725c0981 */ /* 0x000162000c1e1d00 */
[--C-:B------:R-:W-:Y:S02]  /*0a30*/  HADD2.F32 R228, -RZ, R110.reuse.H0_H0 ;  /* 0x2000006effe47230 */ /* 0x100fe40000004100 */
[----:B------:R-:W-:Y:S02]  /*0a40*/  HADD2.F32 R214, -RZ, R110.H1_H1 ;  /* 0x3000006effd67230 */ /* 0x000fe40000004100 */
[--C-:B------:R-:W-:Y:S02]  /*0a50*/  HADD2.F32 R220, -RZ, R111.reuse.H0_H0 ;  /* 0x2000006fffdc7230 */ /* 0x100fe40000004100 */
[----:B------:R-:W-:-:S02]  /*0a60*/  HADD2.F32 R216, -RZ, R111.H1_H1 ;  /* 0x3000006fffd87230 */ /* 0x000fc40000004100 */
[----:B------:R-:W2:Y:S01]  /*0a70*/  @P0 LDC.64 R110, c[0x0][0x438] ;  /* 0x00010e00ff6e0b82 */ /* 0x000ea20000000a00 */
[--C-:B------:R-:W-:Y:S02]  /*0a80*/  HADD2.F32 R180, -RZ, R113.reuse.H0_H0 ;  /* 0x20000071ffb47230 */ /* 0x100fe40000004100 */
[----:B------:R-:W-:Y:S01]  /*0a90*/  FADD.FTZ R232, -R173, R232 ;  /* 0x000000e8ade87221 */ /* 0x000fe20000010100 */
[----:B------:R-:W-:Y:S01]  /*0aa0*/  FMUL.FTZ R211, R89, R183 ;  /* 0x000000b759d37220 */ /* 0x000fe20000410000 */
[----:B------:R-:W-:Y:S01]  /*0ab0*/  FMUL.FTZ R210, R165, R210 ;  /* 0x000000d2a5d27220 */ /* 0x000fe20000410000 */
[----:B0-----:R-:W-:Y:S01]  /*0ac0*/  FADD.FTZ R114, RZ, R213 ;  /* 0x000000d5ff727221 */ /* 0x001fe20000010000 */
[----:B------:R-:W-:Y:S01]  /*0ad0*/  FFMA.FTZ R115, R168, R213, RZ ;  /* 0x000000d5a8737223 */ /* 0x000fe200000100ff */
[----:B------:R-:W-:Y:S02]  /*0ae0*/  HADD2.F32 R185, -RZ, R113.H1_H1 ;  /* 0x30000071ffb97230 */ /* 0x000fe40000004100 */
[----:B------:R-:W-:Y:S01]  /*0af0*/  FADD.FTZ R230, -R173, R230 ;  /* 0x000000e6ade67221 */ /* 0x000fe20000010100 */
[----:B------:R-:W-:-:S02]  /*0b00*/  HADD2.F32 R186, -RZ, R122.H0_H0 ;  /* 0x2000007affba7230 */ /* 0x000fc40000004100 */
[----:B------:R-:W-:Y:S01]  /*0b10*/  FMUL.FTZ R229, R90, R180 ;  /* 0x000000b45ae57220 */ /* 0x000fe20000410000 */
[----:B------:R-:W-:Y:S02]  /*0b20*/  HADD2.F32 R205, -RZ, R122.H1_H1 ;  /* 0x3000007affcd7230 */ /* 0x000fe40000004100 */
[----:B------:R-:W-:Y:S01]  /*0b30*/  FMUL.FTZ R232, R165, R232 ;  /* 0x000000e8a5e87220 */ /* 0x000fe20000410000 */
[--C-:B------:R-:W-:Y:S02]  /*0b40*/  HADD2.F32 R200, -RZ, R118.reuse.H0_H0 ;  /* 0x20000076ffc87230 */ /* 0x100fe40000004100 */
[----:B------:R-:W-:Y:S01]  /*0b50*/  FADD.FTZ R114, R114, R211 ;  /* 0x000000d372727221 */ /* 0x000fe20000010000 */
[----:B------:R-:W-:Y:S02]  /*0b60*/  HADD2.F32 R202, -RZ, R118.H1_H1 ;  /* 0x30000076ffca7230 */ /* 0x000fe40000004100 */
[----:B------:R-:W-:Y:S01]  /*0b70*/  FFMA.FTZ R115, R210, R211, R115 ;  /* 0x000000d3d2737223 */ /* 0x000fe20000010073 */
[----:B------:R-:W-:-:S02]  /*0b80*/  HADD2.F32 R204, -RZ, R119.H0_H0 ;  /* 0x20000077ffcc7230 */ /* 0x000fc40000004100 */
[----:B------:R-:W-:Y:S02]  /*0b90*/  HADD2.F32 R206, -RZ, R119.H1_H1 ;  /* 0x30000077ffce7230 */ /* 0x000fe40000004100 */
[----:B------:R-:W-:Y:S02]  /*0ba0*/  HADD2.F32 R238, -RZ, R124.H1_H1 ;  /* 0x3000007cffee7230 */ /* 0x000fe40000004100 */
[--C-:B------:R-:W-:Y:S02]  /*0bb0*/  HADD2.F32 R236, -RZ, R125.reuse.H0_H0 ;  /* 0x2000007dffec7230 */ /* 0x100fe40000004100 */
[----:B------:R-:W-:Y:S02]  /*0bc0*/  HADD2.F32 R234, -RZ, R125.H1_H1 ;  /* 0x3000007dffea7230 */ /* 0x000fe40000004100 */
[----:B---3--:R-:W-:-:S04]  /*0bd0*/  @P1 IMAD.WIDE R116, R163, 0x2, R116 ;  /* 0x00000002a3741825 */ /* 0x008fc800078e0274 */
[C---:B------:R-:W-:Y:S01]  /*0be0*/  FADD.FTZ R228, -R173.reuse, R228 ;  /* 0x000000e4ade47221 */ /* 0x040fe20000010100 */
[----:B------:R-:W-:Y:S01]  /*0bf0*/  FADD.FTZ R214, -R173, R214 ;  /* 0x000000d6add67221 */ /* 0x000fe20000010100 */
[----:B------:R-:W-:Y:S01]  /*0c00*/  FMUL.FTZ R226, R84, R170 ;  /* 0x000000aa54e27220 */ /* 0x000fe20000410000 */
[----:B------:R-:W-:Y:S02]  /*0c10*/  HADD2.F32 R122, -RZ, R124.H0_H0 ;  /* 0x2000007cff7a7230 */ /* 0x000fe40000004100 */
[----:B------:R-:W-:Y:S01]  /*0c20*/  FMUL.FTZ R227, R91, R185 ;  /* 0x000000b95be37220 */ /* 0x000fe20000410000 */
[----:B-1----:R-:W-:-:S04]  /*0c30*/  IMAD.WIDE.U32 R124, R171, 0x8, R108 ;  /* 0x00000008ab7c7825 */ /* 0x002fc800078e006c */
[----:B------:R-:W-:Y:S01]  /*0c40*/  FMUL.FTZ R230, R165, R230 ;  /* 0x000000e6a5e67220 */ /* 0x000fe20000410000 */
[----:B------:R-:W-:Y:S01]  /*0c50*/  FADD.FTZ R114, R114, R229 ;  /* 0x000000e572727221 */ /* 0x000fe20000010000 */
[----:B------:R-:W-:Y:S01]  /*0c60*/  FFMA.FTZ R115, R232, R229, R115 ;  /* 0x000000e5e8737223 */ /* 0x000fe20000010073 */
[----:B------:R-:W-:Y:S01]  /*0c70*/  IMAD.WIDE.U32 R118, R166, 0x8, R108 ;  /* 0x00000008a6767825 */ /* 0x000fe200078e006c */
[----:B------:R-:W3:Y:S03]  /*0c80*/  @P1 LDG.E.U16 R231, desc[UR6][R116.64] ;  /* 0x0000000674e71981 */ /* 0x000ee6000c1e1500 */
[----:B------:R-:W-:Y:S01]  /*0c90*/  FADD.FTZ R220, -R173, R220 ;  /* 0x000000dcaddc7221 */ /* 0x000fe20000010100 */
[----:B------:R-:W-:Y:S01]  /*0ca0*/  FMUL.FTZ R212, R85, R169 ;  /* 0x000000a955d47220 */ /* 0x000fe20000410000 */
[----:B------:R-:W-:-:S04]  /*0cb0*/  IMAD.WIDE.U32 R108, R164, 0x8, R108 ;  /* 0x00000008a46c7825 */ /* 0x000fc800078e006c */
[C---:B------:R-:W-:Y:S01]  /*0cc0*/  FMUL.FTZ R228, R165.reuse, R228 ;  /* 0x000000e4a5e47220 */ /* 0x040fe20000410000 */
[----:B------:R-:W-:Y:S01]  /*0cd0*/  FFMA.FTZ R115, R230, R227, R115 ;  /* 0x000000e3e6737223 */ /* 0x000fe20000010073 */
[----:B------:R-:W-:Y:S01]  /*0ce0*/  FMUL.FTZ R214, R165, R214 ;  /* 0x000000d6a5d67220 */ /* 0x000fe20000410000 */
[----:B------:R-:W-:Y:S01]  /*0cf0*/  FADD.FTZ R216, -R173, R216 ;  /* 0x000000d8add87221 */ /* 0x000fe20000010100 */
[----:B------:R-:W-:Y:S01]  /*0d00*/  FMUL.FTZ R219, R86, R178 ;  /* 0x000000b256db7220 */ /* 0x000fe20000410000 */
[----:B--2---:R-:W-:Y:S01]  /*0d10*/  @P0 IMAD.WIDE.U32 R110, R164, 0x10, R110 ;  /* 0x00000010a46e0825 */ /* 0x004fe200078e006e */
[----:B------:R0:W5:Y:S03]  /*0d20*/  LDG.E.64 R116, desc[UR6][R108.64] ;  /* 0x000000066c747981 */ /* 0x000166000c1e1b00 */
[----:B------:R-:W-:Y:S01]  /*0d30*/  FFMA.FTZ R115, R228, R226, R115 ;  /* 0x000000e2e4737223 */ /* 0x000fe20000010073 */
[----:B------:R-:W-:Y:S01]  /*0d40*/  FMUL.FTZ R220, R165, R220 ;  /* 0x000000dca5dc7220 */ /* 0x000fe20000410000 */
[----:B------:R-:W-:-:S02]  /*0d50*/  HADD2.F32 R182, -RZ, R120.H0_H0 ;  /* 0x20000078ffb67230 */ /* 0x000fc40000004100 */
[----:B------:R-:W-:Y:S01]  /*0d60*/  FADD.FTZ R190, -R173, R190 ;  /* 0x000000beadbe7221 */ /* 0x000fe20000010100 */
[----:B------:R-:W-:Y:S01]  /*0d70*/  FMUL.FTZ R215, R87, R181 ;  /* 0x000000b557d77220 */ /* 0x000fe20000410000 */
[----:B------:R-:W-:Y:S01]  /*0d80*/  FMUL.FTZ R216, R165, R216 ;  /* 0x000000d8a5d87220 */ /* 0x000fe20000410000 */
[----:B------:R-:W-:Y:S01]  /*0d90*/  HADD2.F32 R189, -RZ, R120.H1_H1 ;  /* 0x30000078ffbd7230 */ /* 0x000fe20000004100 */
[----:B------:R1:W5:Y:S01]  /*0da0*/  @P0 LDG.E.128 R100, desc[UR6][R110.64] ;  /* 0x000000066e640981 */ /* 0x000362000c1e1d00 */
[C---:B------:R-:W-:Y:S01]  /*0db0*/  FADD.FTZ R194, -R173.reuse, R194 ;  /* 0x000000c2adc27221 */ /* 0x040fe20000010100 */
[----:B0-----:R-:W-:Y:S01]  /*0dc0*/  FADD.FTZ R109, R114, R227 ;  /* 0x000000e3726d7221 */ /* 0x001fe20000010000 */
[--C-:B------:R-:W-:Y:S02]  /*0dd0*/  HADD2.F32 R184, -RZ, R121.reuse.H0_H0 ;  /* 0x20000079ffb87230 */ /* 0x100fe40000004100 */
[----:B------:R-:W-:Y:S01]  /*0de0*/  FADD.FTZ R196, -R173, R196 ;  /* 0x000000c4adc47221 */ /* 0x000fe20000010100 */
[----:B------:R-:W-:-:S02]  /*0df0*/  HADD2.F32 R191, -RZ, R121.H1_H1 ;  /* 0x30000079ffbf7230 */ /* 0x000fc40000004100 */
[----:B------:R-:W-:Y:S01]  /*0e00*/  FADD.FTZ R109, R109, R226 ;  /* 0x000000e26d6d7221 */ /* 0x000fe20000010000 */
[----:B------:R-:W-:Y:S01]  /*0e10*/  FFMA.FTZ R115, R214, R212, R115 ;  /* 0x000000d4d6737223 */ /* 0x000fe20000010073 */
[C---:B------:R-:W-:Y:S01]  /*0e20*/  FADD.FTZ R198, -R173.reuse, R198 ;  /* 0x000000c6adc67221 */ /* 0x040fe20000010100 */
[----:B------:R-:W-:Y:S01]  /*0e30*/  FADD.FTZ R200, -R173, R200 ;  /* 0x000000c8adc87221 */ /* 0x000fe20000010100 */
[----:B------:R-:W-:Y:S01]  /*0e40*/  FADD.FTZ R108, R109, R212 ;  /* 0x000000d46d6c7221 */ /* 0x000fe20000010000 */
[----:B------:R-:W-:Y:S01]  /*0e50*/  FFMA.FTZ R115, R220, R219, R115 ;  /* 0x000000dbdc737223 */ /* 0x000fe20000010073 */
[----:B------:R-:W-:Y:S01]  /*0e60*/  FADD.FTZ R202, -R173, R202 ;  /* 0x000000caadca7221 */ /* 0x000fe20000010100 */
[----:B------:R-:W-:Y:S01]  /*0e70*/  FMUL.FTZ R197, R76, R186 ;  /* 0x000000ba4cc57220 */ /* 0x000fe20000410000 */
[----:B------:R-:W-:Y:S01]  /*0e80*/  FADD.FTZ R108, R108, R219 ;  /* 0x000000db6c6c7221 */ /* 0x000fe20000010000 */
[----:B------:R-:W-:Y:S01]  /*0e90*/  FMUL.FTZ R188, R80, R182 ;  /* 0x000000b650bc7220 */ /* 0x000fe20000410000 */
[----:B------:R-:W-:Y:S01]  /*0ea0*/  FMUL.FTZ R190, R165, R190 ;  /* 0x000000bea5be7220 */ /* 0x000fe20000410000 */
[----:B-1----:R-:W-:Y:S01]  /*0eb0*/  FFMA.FTZ R111, R216, R215, R115 ;  /* 0x000000d7d86f7223 */ /* 0x002fe20000010073 */
[----:B------:R-:W-:Y:S01]  /*0ec0*/  FADD.FTZ R109, R108, R215 ;  /* 0x000000d76c6d7221 */ /* 0x000fe20000010000 */
        /* <DEDUP_REMOVED lines=8> */
[----:B------:R-:W-:Y:S01]  /*0f50*/  FMUL.FTZ R195, R83, R191 ;  /* 0x000000bf53c37220 */ /* 0x000fe20000410000 */
[C---:B------:R-:W-:Y:S01]  /*0f60*/  FMUL.FTZ R198, R165.reuse, R198 ;  /* 0x000000c6a5c67220 */ /* 0x040fe20000410000 */
[----:B------:R-:W-:Y:S01]  /*0f70*/  FFMA.FTZ R111, R196, R193, R111 ;  /* 0x000000c1c46f7223 */ /* 0x000fe2000001006f */
[----:B------:R-:W-:Y:S01]  /*0f80*/  FADD.FTZ R108, R108, R193 ;  /* 0x000000c16c6c7221 */ /* 0x000fe20000010000 */
[----:B------:R-:W-:Y:S01]  /*0f90*/  FMUL.FTZ R200, R165, R200 ;  /* 0x000000c8a5c87220 */ /* 0x000fe20000410000 */
[----:B------:R-:W-:-:S02]  /*0fa0*/  HADD2.F32 R207, -RZ, R123.H0_H0 ;  /* 0x2000007bffcf7230 */ /* 0x000fc40000004100 */
[----:B------:R-:W-:Y:S01]  /*0fb0*/  FFMA.FTZ R111, R198, R195, R111 ;  /* 0x000000c3c66f7223 */ /* 0x000fe2000001006f */
[----:B------:R-:W-:Y:S01]  /*0fc0*/  FADD.FTZ R108, R108, R195 ;  /* 0x000000c36c6c7221 */ /* 0x000fe20000010000 */
        /* <DEDUP_REMOVED lines=29> */
[----:B------:R-:W-:Y:S02]  /*11a0*/  HADD2.F32 R172, -RZ, R126.H0_H0 ;  /* 0x2000007effac7230 */ /* 0x000fe40000004100 */
[----:B------:R-:W-:Y:S01]  /*11b0*/  FADD.FTZ R234, -R173, R234 ;  /* 0x000000eaadea7221 */ /* 0x000fe20000010100 */
[----:B------:R-:W-:Y:S02]  /*11c0*/  HADD2.F32 R221, -RZ, R129.H1_H1 ;  /* 0x30000081ffdd7230 */ /* 0x000fe40000004100 */
[----:B------:R-:W-:Y:S01]  /*11d0*/  FMUL.FTZ R128, R74, R218 ;  /* 0x000000da4a807220 */ /* 0x000fe20000410000 */
[----:B------:R-:W-:-:S02]  /*11e0*/  HADD2.F32 R222, -RZ, R130.H0_H0 ;  /* 0x20000082ffde7230 */ /* 0x000fc40000004100 */
[----:B------:R-:W-:Y:S01]  /*11f0*/  FADD.FTZ R109, R108, R121 ;  /* 0x000000796c6d7221 */ /* 0x000fe20000010000 */
[----:B------:R-:W-:Y:S02]  /*1200*/  HADD2.F32 R225, -RZ, R130.H1_H1 ;  /* 0x30000082ffe17230 */ /* 0x000fe40000004100 */
[----:B------:R-:W-:Y:S01]  /*1210*/  FMUL.FTZ R130, R165, R236 ;  /* 0x000000eca5827220 */ /* 0x000fe20000410000 */
[----:B------:R-:W-:Y:S01]  /*1220*/  FFMA.FTZ R111, R123, R121, R110 ;  /* 0x000000797b6f7223 */ /* 0x000fe2000001006e */
[----:B------:R-:W-:Y:S02]  /*1230*/  HADD2.F32 R126, -RZ, R126.H1_H1 ;  /* 0x3000007eff7e7230 */ /* 0x000fe40000004100 */
[----:B------:R-:W-:Y:S01]  /*1240*/  FADD.FTZ R172, -R173, R172 ;  /* 0x000000acadac7221 */ /* 0x000fe20000010100 */
[--C-:B------:R-:W-:Y:S02]  /*1250*/  HADD2.F32 R224, -RZ, R131.reuse.H0_H0 ;  /* 0x20000083ffe07230 */ /* 0x100fe40000004100 */
[----:B------:R-:W-:Y:S01]  /*1260*/  FMUL.FTZ R129, R75, R221 ;  /* 0x000000dd4b817220 */ /* 0x000fe20000410000 */
[----:B------:R-:W-:-:S02]  /*1270*/  HADD2.F32 R223, -RZ, R131.H1_H1 ;  /* 0x30000083ffdf7230 */ /* 0x000fc40000004100 */
[----:B------:R-:W-:Y:S01]  /*1280*/  FMUL.FTZ R131, R165, R234 ;  /* 0x000000eaa5837220 */ /* 0x000fe20000410000 */
[----:B------:R-:W-:Y:S01]  /*1290*/  FADD.FTZ R108, R109, R128 ;  /* 0x000000806d6c7221 */ /* 0x000fe20000010000 */
[----:B------:R-:W-:Y:S01]  /*12a0*/  FFMA.FTZ R110, R130, R128, R111 ;  /* 0x00000080826e7223 */ /* 0x000fe2000001006f */
[--C-:B------:R-:W-:Y:S01]  /*12b0*/  HADD2.F32 R176, -RZ, R127.reuse.H0_H0 ;  /* 0x2000007fffb07230 */ /* 0x100fe20000004100 */
[----:B------:R-:W0:Y:S01]  /*12c0*/  @P0 LDC.64 R112, c[0x0][0x438] ;  /* 0x00010e00ff700b82 */ /* 0x000e220000000a00 */
[----:B------:R-:W-:Y:S02]  /*12d0*/  HADD2.F32 R127, -RZ, R127.H1_H1 ;  /* 0x3000007fff7f7230 */ /* 0x000fe40000004100 */
[----:B------:R-:W-:Y:S01]  /*12e0*/  FADD.FTZ R174, -R173, R126 ;  /* 0x0000007eadae7221 */ /* 0x000fe20000010100 */
[----:B------:R-:W-:Y:S01]  /*12f0*/  FMUL.FTZ R167, R68, R222 ;  /* 0x000000de44a77220 */ /* 0x000fe20000410000 */
[----:B------:R-:W-:Y:S01]  /*1300*/  FMUL.FTZ R172, R165, R172 ;  /* 0x000000aca5ac7220 */ /* 0x000fe20000410000 */
[----:B------:R-:W-:Y:S01]  /*1310*/  FADD.FTZ R108, R108, R129 ;  /* 0x000000816c6c7221 */ /* 0x000fe20000010000 */
[----:B------:R-:W-:Y:S01]  /*1320*/  FFMA.FTZ R109, R131, R129, R110 ;  /* 0x00000081836d7223 */ /* 0x000fe2000001006e */
[C---:B------:R-:W-:Y:S01]  /*1330*/  FADD.FTZ R176, -R173.reuse, R176 ;  /* 0x000000b0adb07221 */ /* 0x040fe20000010100 */
        /* <DEDUP_REMOVED lines=13> */
[----:B------:R-:W5:Y:S02]  /*1410*/  LDG.E.64 R124, desc[UR6][R124.64] ;  /* 0x000000067c7c7981 */ /* 0x000f64000c1e1b00 */
[----:B------:R-:W-:Y:S01]  /*1420*/  FADD.FTZ R108, R108, R177 ;  /* 0x000000b16c6c7221 */ /* 0x000fe20000010000 */
[----:B------:R-:W-:Y:S01]  /*1430*/  FFMA.FTZ R110, R179, R177, R110 ;  /* 0x000000b1b36e7223 */ /* 0x000fe2000001006e */
[----:B------:R-:W5:Y:S04]  /*1440*/  LDG.E.64 R118, desc[UR6][R118.64] ;  /* 0x0000000676767981 */ /* 0x000f68000c1e1b00 */
[----:B------:R-:W1:Y:S04]  /*1450*/  SHFL.DOWN PT, R109, R108, 0x10, 0x1f ;  /* 0x0a001f006c6d7f89 */ /* 0x000e6800000e0000 */
[----:B------:R-:W2:Y:S01]  /*1460*/  SHFL.DOWN PT, R111, R110, 0x10, 0x1f ;  /* 0x0a001f006e6f7f89 */ /* 0x000ea200000e0000 */
[----:B0-----:R-:W-:-:S05]  /*1470*/  @P0 IMAD.WIDE.U32 R112, R166, 0x10, R112 ;  /* 0x00000010a6700825 */ /* 0x001fca00078e0070 */
[----:B------:R0:W5:Y:S01]  /*1480*/  @P0 LDG.E.128 R96, desc[UR6][R112.64] ;  /* 0x0000000670600981 */ /* 0x000162000c1e1d00 */
        /* <DEDUP_REMOVED lines=13> */
[----:B------:R-:W-:Y:S02]  /*1560*/  PLOP3.LUT P0, PT, PT, PT, PT, 0x80, 0x8 ;  /* 0x000000000008781c */ /* 0x000fe40003f0f070 */
[----:B------:R-:W-:Y:S02]  /*1570*/  MOV R111, 0x400 ;  /* 0x00000400006f7802 */ /* 0x000fe40000000f00 */
[----:B------:R-:W-:Y:S02]  /*1580*/  @!P2 PLOP3.LUT P0, PT, P3, PT, PT, 0x80, 0x8 ;  /* 0x000000000008a81c */ /* 0x000fe40001f0f070 */
[----:B--2---:R-:W-:Y:S01]  /*1590*/  LEA R111, R126, R111, 0x18 ;  /* 0x0000006f7e6f7211 */ /* 0x004fe200078ec0ff */
        /* <DEDUP_REMOVED lines=78> */
[----:B---3--:R-:W-:-:S02]  /*1a80*/  @P1 HADD2.F32 R183, -RZ, R231.H0_H0 ;  /* 0x200000e7ffb71230 */ /* 0x008fc40000004100 */
        /* <DEDUP_REMOVED lines=10> */
[----:B-----5:R-:W-:Y:S01]  /*1b30*/  LOP3.LUT P6, RZ, R124, 0xff0000, RZ, 0xc0, !PT ;  /* 0x00ff00007cff7812 */ /* 0x020fe200078cc0ff */
[-CC-:B------:R-:W-:Y:S01]  /*1b40*/  FFMA.FTZ R230, R230, R184.reuse, R185.reuse ;  /* 0x000000b8e6e67223 */ /* 0x180fe200000100b9 */
[----:B------:R-:W-:Y:S01]  /*1b50*/  LOP3.LUT P2, RZ, R124, 0xff000000, RZ, 0xc0, !PT ;  /* 0xff0000007cff7812 */ /* 0x000fe2000784c0ff */
[----:B------:R-:W-:Y:S01]  /*1b60*/  FADD.FTZ R232, R229, -R232 ;  /* 0x800000e8e5e87221 */ /* 0x000fe20000010000 */
[--C-:B------:R-:W-:Y:S01]  /*1b70*/  FFMA.FTZ R113, R228, R184, R185.reuse ;  /* 0x000000b8e4717223 */ /* 0x100fe200000100b9 */
[----:B------:R-:W-:Y:S01]  /*1b80*/  FADD.FTZ R230, R227, -R230 ;  /* 0x800000e6e3e67221 */ /* 0x000fe20000010000 */
[----:B------:R-:W-:Y:S01]  /*1b90*/  LOP3.LUT P5, RZ, R125, 0xff, RZ, 0xc0, !PT ;  /* 0x000000ff7dff7812 */ /* 0x000fe200078ac0ff */
[C---:B------:R-:W-:Y:S01]  /*1ba0*/  FMUL.FTZ R232, R165.reuse, R232 ;  /* 0x000000e8a5e87220 */ /* 0x040fe20000410000 */
[----:B------:R-:W-:Y:S01]  /*1bb0*/  FFMA.FTZ R220, R220, R184, R185 ;  /* 0x000000b8dcdc7223 */ /* 0x000fe200000100b9 */
[----:B------:R-:W-:Y:S01]  /*1bc0*/  FADD.FTZ R226, R226, -R113 ;  /* 0x80000071e2e27221 */ /* 0x000fe20000010000 */
[----:B------:R-:W-:Y:S01]  /*1bd0*/  FMUL.FTZ R230, R165, R230 ;  /* 0x000000e6a5e67220 */ /* 0x000fe20000410000 */
[-C--:B------:R-:W-:Y:S01]  /*1be0*/  FMUL.FTZ R232, R232, R183.reuse ;  /* 0x000000b7e8e87220 */ /* 0x080fe20000410000 */
[----:B------:R-:W-:Y:S01]  /*1bf0*/  LOP3.LUT P4, RZ, R125, 0xff0000, RZ, 0xc0, !PT ;  /* 0x00ff00007dff7812 */ /* 0x000fe2000788c0ff */
[----:B------:R-:W-:Y:S01]  /*1c00*/  FADD.FTZ R220, R219, -R220 ;  /* 0x800000dcdbdc7221 */ /* 0x000fe20000010000 */
[----:B------:R-:W-:Y:S01]  /*1c10*/  FMUL.FTZ R226, R165, R226 ;  /* 0x000000e2a5e27220 */ /* 0x000fe20000410000 */
[----:B------:R-:W-:Y:S01]  /*1c20*/  FMUL.FTZ R230, R230, R183 ;  /* 0x000000b7e6e67220 */ /* 0x000fe20000410000 */
[----:B------:R-:W-:-:S02]  /*1c30*/  @P6 HADD2.F32 R112, -RZ, R109.H0_H0 ;  /* 0x2000006dff706230 */ /* 0x000fc40000004100 */
[----:B------:R-:W-:Y:S01]  /*1c40*/  FMUL.FTZ R115, R232, UR4 ;  /* 0x00000004e8737c20 */ /* 0x000fe20008410000 */
[----:B------:R-:W-:Y:S02]  /*1c50*/  @P2 HADD2.F32 R109, -RZ, R109.H1_H1 ;  /* 0x3000006dff6d2230 */ /* 0x000fe40000004100 */
[----:B------:R-:W-:Y:S01]  /*1c60*/  FMUL.FTZ R220, R165, R220 ;  /* 0x000000dca5dc7220 */ /* 0x000fe20000410000 */
[----:B------:R-:W-:Y:S01]  /*1c70*/  FMUL.FTZ R226, R226, R183 ;  /* 0x000000b7e2e27220 */ /* 0x000fe20000410000 */
[----:B------:R-:W-:Y:S01]  /*1c80*/  FMUL.FTZ R230, R230, UR4 ;  /* 0x00000004e6e67c20 */ /* 0x000fe20008410000 */
[----:B------:R-:W-:Y:S02]  /*1c90*/  HFMA2 R178, -RZ, RZ, 0, 0 ;  /* 0x00000000ffb27431 */ /* 0x000fe400000001ff */
[----:B------:R-:W-:Y:S01]  /*1ca0*/  @P6 FMUL.FTZ R178, R115, R112 ;  /* 0x0000007073b26220 */ /* 0x000fe20000410000 */
[----:B------:R-:W-:Y:S01]  /*1cb0*/  CS2R R180, SRZ ;  /* 0x0000000000b47805 */ /* 0x000fe2000001ff00 */
[----:B------:R-:W-:-:S02]  /*1cc0*/  @P5 HADD2.F32 R112, -RZ, R110.H0_H0 ;  /* 0x2000006eff705230 */ /* 0x000fc40000004100 */
[----:B------:R-:W-:Y:S01]  /*1cd0*/  FMUL.FTZ R220, R220, R183 ;  /* 0x000000b7dcdc7220 */ /* 0x000fe20000410000 */
[----:B------:R-:W-:Y:S01]  /*1ce0*/  FMUL.FTZ R169, R226, UR4 ;  /* 0x00000004e2a97c20 */ /* 0x000fe20008410000 */
[----:B------:R-:W-:Y:S01]  /*1cf0*/  @P2 FMUL.FTZ R181, R230, R109 ;  /* 0x0000006de6b52220 */ /* 0x000fe20000410000 */
[----:B------:R-:W-:Y:S01]  /*1d00*/  FMUL.FTZ R109, R46, R115 ;  /* 0x000000732e6d7220 */ /* 0x000fe20000410000 */
[----:B------:R-:W-:Y:S02]  /*1d10*/  @P4 HADD2.F32 R113, -RZ, R111.H0_H0 ;  /* 0x2000006fff714230 */ /* 0x000fe40000004100 */
[----:B------:R-:W-:Y:S01]  /*1d20*/  FMUL.FTZ R220, R220, UR4 ;  /* 0x00000004dcdc7c20 */ /* 0x000fe20008410000 */
[----:B------:R-:W-:Y:S01]  /*1d30*/  @P5 FMUL.FTZ R180, R169, R112 ;  /* 0x00000070a9b45220 */ /* 0x000fe20000410000 */
[----:B------:R-:W-:Y:S01]  /*1d40*/  FMUL.FTZ R112, R47, R230 ;  /* 0x000000e62f707220 */ /* 0x000fe20000410000 */
[----:B------:R-:W-:Y:S01]  /*1d50*/  FSEL R114, R109, RZ, P6 ;  /* 0x000000ff6d727208 */ /* 0x000fe20003000000 */
[----:B------:R-:W-:Y:S01]  /*1d60*/  FMUL.FTZ R109, R50, R220 ;  /* 0x000000dc326d7220 */ /* 0x000fe20000410000 */
[----:B------:R-:W-:Y:S01]  /*1d70*/  MOV R182, RZ ;  /* 0x000000ff00b67202 */ /* 0x000fe20000000f00 */
[----:B------:R-:W-:Y:S01]  /*1d80*/  @P4 FMUL.FTZ R182, R220, R113 ;  /* 0x00000071dcb64220 */ /* 0x000fe20000410000 */
[----:B------:R-:W-:Y:S01]  /*1d90*/  FMUL.FTZ R113, R48, R169 ;  /* 0x000000a930717220 */ /* 0x000fe20000410000 */
[----:B------:R-:W-:Y:S01]  /*1da0*/  FSEL R115, R112, RZ, P2 ;  /* 0x000000ff70737208 */ /* 0x000fe20001000000 */
[-CC-:B------:R-:W-:Y:S01]  /*1db0*/  FFMA.FTZ R216, R216, R184.reuse, R185.reuse ;  /* 0x000000b8d8d87223 */ /* 0x180fe200000100b9 */
[----:B------:R-:W-:Y:S01]  /*1dc0*/  ISETP.GE.U32.AND P2, PT, R124, RZ, PT ;  /* 0x000000ff7c00720c */ /* 0x000fe20003f46070 */
[-CC-:B------:R-:W-:Y:S01]  /*1dd0*/  FFMA.FTZ R168, R168, R184.reuse, R185.reuse ;  /* 0x000000b8a8a87223 */ /* 0x180fe200000100b9 */
[----:B------:R-:W-:Y:S01]  /*1de0*/  FSEL R205, R109, RZ, P4 ;  /* 0x000000ff6dcd7208 */ /* 0x000fe20002000000 */
[-CC-:B------:R-:W-:Y:S01]  /*1df0*/  FFMA.FTZ R109, R214, R184.reuse, R185.reuse ;  /* 0x000000b8d66d7223 */ /* 0x180fe200000100b9 */
[----:B------:R-:W-:Y:S01]  /*1e00*/  FSEL R169, R113, RZ, P5 ;  /* 0x000000ff71a97208 */ /* 0x000fe20002800000 */
[----:B------:R-:W-:Y:S01]  /*1e10*/  FFMA.FTZ R210, R210, R184, R185 ;  /* 0x000000b8d2d27223 */ /* 0x000fe200000100b9 */
[----:B------:R-:W-:Y:S01]  /*1e20*/  LOP3.LUT P6, RZ, R125, 0xff00, RZ, 0xc0, !PT ;  /* 0x0000ff007dff7812 */ /* 0x000fe200078cc0ff */
[----:B------:R-:W-:Y:S01]  /*1e30*/  FADD.FTZ R212, R212, -R109 ;  /* 0x8000006dd4d47221 */ /* 0x000fe20000010000 */
[C---:B------:R-:W-:Y:S01]  /*1e40*/  LOP3.LUT P5, RZ, R124.reuse, 0xff, RZ, 0xc0, !PT ;  /* 0x000000ff7cff7812 */ /* 0x040fe200078ac0ff */
[----:B------:R-:W-:Y:S01]  /*1e50*/  FADD.FTZ R216, R215, -R216 ;  /* 0x800000d8d7d87221 */ /* 0x000fe20000010000 */
[----:B------:R-:W-:Y:S01]  /*1e60*/  ISETP.GE.U32.AND.EX P2, PT, R125, 0x1000000, PT, P2 ;  /* 0x010000007d00780c */ /* 0x000fe20003f46120 */
[----:B------:R-:W-:Y:S01]  /*1e70*/  FADD.FTZ R168, R213, -R168 ;  /* 0x800000a8d5a87221 */ /* 0x000fe20000010000 */
[----:B------:R-:W-:Y:S01]  /*1e80*/  FADD.FTZ R210, R211, -R210 ;  /* 0x800000d2d3d27221 */ /* 0x000fe20000010000 */
[----:B------:R-:W-:Y:S01]  /*1e90*/  LOP3.LUT P4, RZ, R124, 0xff00, RZ, 0xc0, !PT ;  /* 0x0000ff007cff7812 */ /* 0x000fe2000788c0ff */
[C---:B------:R-:W-:Y:S01]  /*1ea0*/  FMUL.FTZ R212, R165.reuse, R212 ;  /* 0x000000d4a5d47220 */ /* 0x040fe20000410000 */
[C---:B------:R-:W-:Y:S01]  /*1eb0*/  FMUL.FTZ R216, R165.reuse, R216 ;  /* 0x000000d8a5d87220 */ /* 0x040fe20000410000 */
[C---:B------:R-:W-:Y:S01]  /*1ec0*/  FMUL.FTZ R168, R165.reuse, R168 ;  /* 0x000000a8a5a87220 */ /* 0x040fe20000410000 */
[----:B------:R-:W-:Y:S01]  /*1ed0*/  FMUL.FTZ R210, R165, R210 ;  /* 0x000000d2a5d27220 */ /* 0x000fe20000410000 */
[-C--:B------:R-:W-:Y:S01]  /*1ee0*/  FMUL.FTZ R212, R212, R183.reuse ;  /* 0x000000b7d4d47220 */ /* 0x080fe20000410000 */
[-C--:B------:R-:W-:Y:S01]  /*1ef0*/  FMUL.FTZ R216, R216, R183.reuse ;  /* 0x000000b7d8d87220 */ /* 0x080fe20000410000 */
        /* <DEDUP_REMOVED lines=8> */
[----:B------:R-:W-:Y:S01]  /*1f80*/  FMUL.FTZ R210, R210, UR4 ;  /* 0x00000004d2d27c20 */ /* 0x000fe20008410000 */
[----:B------:R-:W-:Y:S01]  /*1f90*/  CS2R R186, SRZ ;  /* 0x0000000000ba7805 */ /* 0x000fe2000001ff00 */
[----:B------:R-:W-:Y:S02]  /*1fa0*/  HFMA2 R189, -RZ, RZ, 0, 0 ;  /* 0x00000000ffbd7431 */ /* 0x000fe400000001ff */
[----:B------:R-:W-:-:S02]  /*1fb0*/  @P4 HADD2.F32 R110, -RZ, R108.H1_H1 ;  /* 0x3000006cff6e4230 */ /* 0x000fc40000004100 */
[----:B------:R-:W-:Y:S01]  /*1fc0*/  @P6 FMUL.FTZ R187, R212, R112 ;  /* 0x00000070d4bb6220 */ /* 0x000fe20000410000 */
[----:B------:R-:W-:Y:S01]  /*1fd0*/  @P2 FMUL.FTZ R189, R216, R111 ;  /* 0x0000006fd8bd2220 */ /* 0x000fe20000410000 */
[----:B------:R-:W-:Y:S01]  /*1fe0*/  @P5 FMUL.FTZ R186, R168, R109 ;  /* 0x0000006da8ba5220 */ /* 0x000fe20000410000 */
[----:B------:R-:W-:Y:S01]  /*1ff0*/  FMUL.FTZ R112, R51, R216 ;  /* 0x000000d833707220 */ /* 0x000fe20000410000 */
[----:B------:R-:W-:Y:S01]  /*2000*/  FMUL.FTZ R111, R49, R212 ;  /* 0x000000d4316f7220 */ /* 0x000fe20000410000 */
[----:B------:R-:W-:Y:S01]  /*2010*/  FMUL.FTZ R108, R44, R168 ;  /* 0x000000a82c6c7220 */ /* 0x000fe20000410000 */
[----:B------:R-:W-:Y:S01]  /*2020*/  FMUL.FTZ R109, R45, R210 ;  /* 0x000000d22d6d7220 */ /* 0x000fe20000410000 */
[----:B------:R-:W-:Y:S01]  /*2030*/  MOV R191, RZ ;  /* 0x000000ff00bf7202 */ /* 0x000fe20000000f00 */
[----:B------:R-:W-:Y:S01]  /*2040*/  @P4 FMUL.FTZ R191, R210, R110 ;  /* 0x0000006ed2bf4220 */ /* 0x000fe20000410000 */
        /* <DEDUP_REMOVED lines=9> */
.L_x_5954:
[-CC-:B------:R-:W-:Y:S01]  /*20e0*/  FFMA.FTZ R232, R232, R184.reuse, R185.reuse ;  /* 0x000000b8e8e87223 */ /* 0x180fe200000100b9 */
[----:B-----5:R-:W-:Y:S01]  /*20f0*/  LOP3.LUT P6, RZ, R124, 0xff0000, RZ, 0xc0, !PT ;  /* 0x00ff00007cff7812 */ /* 0x020fe200078cc0ff */
[-CC-:B------:R-:W-:Y:S01]  /*2100*/  FFMA.FTZ R230, R230, R184.reuse, R185.reuse ;  /* 0x000000b8e6e67223 */ /* 0x180fe200000100b9 */
[-CC-:B------:R-:W-:Y:S01]  /*2110*/  FFMA.FTZ R107, R228, R184.reuse, R185.reuse ;  /* 0x000000b8e46b7223 */ /* 0x180fe200000100b9 */
[----:B------:R-:W-:Y:S01]  /*2120*/  FADD.FTZ R104, R229, -R232 ;  /* 0x800000e8e5687221 */ /* 0x000fe20000010000 */
[----:B------:R-:W-:Y:S01]  /*2130*/  LOP3.LUT P2, RZ, R124, 0xff000000, RZ, 0xc0, !PT ;  /* 0xff0000007cff7812 */ /* 0x000fe2000784c0ff */
[----:B------:R-:W-:Y:S01]  /*2140*/  FFMA.FTZ R220, R220, R184, R185 ;  /* 0x000000b8dcdc7223 */ /* 0x000fe200000100b9 */
[----:B------:R-:W-:Y:S01]  /*2150*/  LOP3.LUT P5, RZ, R125, 0xff, RZ, 0xc0, !PT ;  /* 0x000000ff7dff7812 */ /* 0x000fe200078ac0ff */
[----:B------:R-:W-:Y:S01]  /*2160*/  FMUL.FTZ R104, R165, R104 ;  /* 0x00000068a5687220 */ /* 0x000fe20000410000 */
[----:B------:R-:W-:Y:S01]  /*2170*/  FADD.FTZ R230, R227, -R230 ;  /* 0x800000e6e3e67221 */ /* 0x000fe20000010000 */
[----:B------:R-:W-:Y:S01]  /*2180*/  FADD.FTZ R226, R226, -R107 ;  /* 0x8000006be2e27221 */ /* 0x000fe20000010000 */
[----:B------:R-:W-:Y:S01]  /*2190*/  FADD.FTZ R220, R219, -R220 ;  /* 0x800000dcdbdc7221 */ /* 0x000fe20000010000 */
[----:B------:R-:W-:Y:S01]  /*21a0*/  FMUL.FTZ R105, R104, R183 ;  /* 0x000000b768697220 */ /* 0x000fe20000410000 */
[----:B------:R-:W-:Y:S01]  /*21b0*/  FMUL.FTZ R230, R165, R230 ;  /* 0x000000e6a5e67220 */ /* 0x000fe20000410000 */
[----:B------:R-:W-:Y:S01]  /*21c0*/  @P6 HADD2.F32 R106, -RZ, R109.H0_H0 ;  /* 0x2000006dff6a6230 */ /* 0x000fe20000004100 */
[----:B------:R-:W-:Y:S01]  /*21d0*/  LOP3.LUT P4, RZ, R125, 0xff0000, RZ, 0xc0, !PT ;  /* 0x00ff00007dff7812 */ /* 0x000fe2000788c0ff */
[----:B------:R-:W-:Y:S01]  /*21e0*/  FMUL.FTZ R113, R105, UR4 ;  /* 0x0000000469717c20 */ /* 0x000fe20008410000 */
[----:B------:R-:W-:Y:S01]  /*21f0*/  FMUL.FTZ R226, R165, R226 ;  /* 0x000000e2a5e27220 */ /* 0x000fe20000410000 */
[----:B------:R-:W-:-:S02]  /*2200*/  HFMA2 R178, -RZ, RZ, 0, 0 ;  /* 0x00000000ffb27431 */ /* 0x000fc400000001ff */
[----:B------:R-:W-:Y:S01]  /*2210*/  FMUL.FTZ R220, R165, R220 ;  /* 0x000000dca5dc7220 */ /* 0x000fe20000410000 */
[----:B------:R-:W-:Y:S01]  /*2220*/  @P6 FMUL.FTZ R178, R113, R106 ;  /* 0x0000006a71b26220 */ /* 0x000fe20000410000 */
[-C--:B------:R-:W-:Y:S01]  /*2230*/  FMUL.FTZ R105, R230, R183.reuse ;  /* 0x000000b7e6697220 */ /* 0x080fe20000410000 */
[-C--:B------:R-:W-:Y:S01]  /*2240*/  FMUL.FTZ R106, R226, R183.reuse ;  /* 0x000000b7e26a7220 */ /* 0x080fe20000410000 */
[----:B------:R-:W-:Y:S01]  /*2250*/  FMUL.FTZ R107, R220, R183 ;  /* 0x000000b7dc6b7220 */ /* 0x000fe20000410000 */
[----:B------:R-:W-:Y:S02]  /*2260*/  @P2 HADD2.F32 R169, -RZ, R109.H1_H1 ;  /* 0x3000006dffa92230 */ /* 0x000fe40000004100 */
[----:B------:R-:W-:Y:S01]  /*2270*/  FMUL.FTZ R112, R105, UR4 ;  /* 0x0000000469707c20 */ /* 0x000fe20008410000 */
[----:B------:R-:W-:Y:S02]  /*2280*/  @P5 HADD2.F32 R114, -RZ, R110.H0_H0 ;  /* 0x2000006eff725230 */ /* 0x000fe40000004100 */
[----:B------:R-:W-:Y:S01]  /*2290*/  FMUL.FTZ R109, R106, UR4 ;  /* 0x000000046a6d7c20 */ /* 0x000fe20008410000 */
[----:B------:R-:W-:Y:S01]  /*22a0*/  FMUL.FTZ R105, R46, R113 ;  /* 0x000000712e697220 */ /* 0x000fe20000410000 */
[----:B------:R-:W-:Y:S01]  /*22b0*/  CS2R R180, SRZ ;  /* 0x0000000000b47805 */ /* 0x000fe2000001ff00 */
[----:B------:R-:W-:Y:S01]  /*22c0*/  FMUL.FTZ R115, R107, UR4 ;  /* 0x000000046b737c20 */ /* 0x000fe20008410000 */
[----:B------:R-:W-:Y:S01]  /*22d0*/  @P5 FMUL.FTZ R180, R109, R114 ;  /* 0x000000726db45220 */ /* 0x000fe20000410000 */
[----:B------:R-:W-:Y:S01]  /*22e0*/  @P4 HADD2.F32 R170, -RZ, R111.H0_H0 ;  /* 0x2000006fffaa4230 */ /* 0x000fe20000004100 */
[----:B------:R-:W-:Y:S01]  /*22f0*/  FSEL R114, R105, RZ, P6 ;  /* 0x000000ff69727208 */ /* 0x000fe20003000000 */
[----:B------:R-:W-:Y:S01]  /*2300*/  FMUL.FTZ R106, R47, R112 ;  /* 0x000000702f6a7220 */ /* 0x000fe20000410000 */
[----:B------:R-:W-:Y:S01]  /*2310*/  FMUL.FTZ R107, R48, R109 ;  /* 0x0000006d306b7220 */ /* 0x000fe20000410000 */
[----:B------:R-:W-:Y:S01]  /*2320*/  FMUL.FTZ R105, R50, R115 ;  /* 0x0000007332697220 */ /* 0x000fe20000410000 */
[----:B------:R-:W-:Y:S01]  /*2330*/  MOV R182, RZ ;  /* 0x000000ff00b67202 */ /* 0x000fe20000000f00 */
[----:B------:R-:W-:Y:S01]  /*2340*/  @P2 FMUL.FTZ R181, R112, R169 ;  /* 0x000000a970b52220 */ /* 0x000fe20000410000 */
[----:B------:R-:W-:Y:S01]  /*2350*/  @P4 FMUL.FTZ R182, R115, R170 ;  /* 0x000000aa73b64220 */ /* 0x000fe20000410000 */
[----:B------:R-:W-:Y:S01]  /*2360*/  FSEL R115, R106, RZ, P2 ;  /* 0x000000ff6a737208 */ /* 0x000fe20001000000 */
[-CC-:B------:R-:W-:Y:S01]  /*2370*/  FFMA.FTZ R216, R216, R184.reuse, R185.reuse ;  /* 0x000000b8d8d87223 */ /* 0x180fe200000100b9 */
[----:B------:R-:W-:Y:S01]  /*2380*/  FSEL R169, R107, RZ, P5 ;  /* 0x000000ff6ba97208 */ /* 0x000fe20002800000 */
[-CC-:B------:R-:W-:Y:S01]  /*2390*/  FFMA.FTZ R168, R168, R184.reuse, R185.reuse ;  /* 0x000000b8a8a87223 */ /* 0x180fe200000100b9 */
[----:B------:R-:W-:Y:S01]  /*23a0*/  FSEL R170, R105, RZ, P4 ;  /* 0x000000ff69aa7208 */ /* 0x000fe20002000000 */
[-CC-:B------:R-:W-:Y:S01]  /*23b0*/  FFMA.FTZ R105, R214, R184.reuse, R185.reuse ;  /* 0x000000b8d6697223 */ /* 0x180fe200000100b9 */
[----:B------:R-:W-:Y:S01]  /*23c0*/  ISETP.GE.U32.AND P2, PT, R124, RZ, PT ;  /* 0x000000ff7c00720c */ /* 0x000fe20003f46070 */
[----:B------:R-:W-:Y:S01]  /*23d0*/  FFMA.FTZ R210, R210, R184, R185 ;  /* 0x000000b8d2d27223 */ /* 0x000fe200000100b9 */
[C---:B------:R-:W-:Y:S01]  /*23e0*/  LOP3.LUT P5, RZ, R124.reuse, 0xff, RZ, 0xc0, !PT ;  /* 0x000000ff7cff7812 */ /* 0x040fe200078ac0ff */
[----:B------:R-:W-:Y:S01]  /*23f0*/  FADD.FTZ R216, R215, -R216 ;  /* 0x800000d8d7d87221 */ /* 0x000fe20000010000 */
[----:B------:R-:W-:Y:S01]  /*2400*/  LOP3.LUT P4, RZ, R124, 0xff00, RZ, 0xc0, !PT ;  /* 0x0000ff007cff7812 */ /* 0x000fe2000788c0ff */
[----:B------:R-:W-:Y:S01]  /*2410*/  FADD.FTZ R212, R212, -R105 ;  /* 0x80000069d4d47221 */ /* 0x000fe20000010000 */
[----:B------:R-:W-:Y:S01]  /*2420*/  ISETP.GE.U32.AND.EX P2, PT, R125, 0x1000000, PT, P2 ;  /* 0x010000007d00780c */ /* 0x000fe20003f46120 */
[----:B------:R-:W-:Y:S01]  /*2430*/  FADD.FTZ R168, R213, -R168 ;  /* 0x800000a8d5a87221 */ /* 0x000fe20000010000 */
[----:B------:R-:W-:Y:S01]  /*2440*/  LOP3.LUT P6, RZ, R125, 0xff00, RZ, 0xc0, !PT ;  /* 0x0000ff007dff7812 */ /* 0x000fe200078cc0ff */
[----:B------:R-:W-:Y:S01]  /*2450*/  FADD.FTZ R210, R211, -R210 ;  /* 0x800000d2d3d27221 */ /* 0x000fe20000010000 */
[C---:B------:R-:W-:Y:S01]  /*2460*/  FMUL.FTZ R216, R165.reuse, R216 ;  /* 0x000000d8a5d87220 */ /* 0x040fe20000410000 */
[C---:B------:R-:W-:Y:S01]  /*2470*/  FMUL.FTZ R212, R165.reuse, R212 ;  /* 0x000000d4a5d47220 */ /* 0x040fe20000410000 */
[C---:B------:R-:W-:Y:S01]  /*2480*/  FMUL.FTZ R168, R165.reuse, R168 ;  /* 0x000000a8a5a87220 */ /* 0x040fe20000410000 */
[----:B------:R-:W-:Y:S01]  /*2490*/  FMUL.FTZ R210, R165, R210 ;  /* 0x000000d2a5d27220 */ /* 0x000fe20000410000 */
[----:B------:R-:W-:-:S02]  /*24a0*/  HFMA2 R189, -RZ, RZ, 0, 0 ;  /* 0x00000000ffbd7431 */ /* 0x000fc400000001ff */
[--C-:B------:R-:W-:Y:S02]  /*24b0*/  @P5 HADD2.F32 R124, -RZ, R108.reuse.H0_H0 ;  /* 0x2000006cff7c5230 */ /* 0x100fe40000004100 */
[-C--:B------:R-:W-:Y:S01]  /*24c0*/  FMUL.FTZ R107, R212, R183.reuse ;  /* 0x000000b7d46b7220 */ /* 0x080fe20000410000 */
[----:B------:R-:W-:Y:S02]  /*24d0*/  @P4 HADD2.F32 R113, -RZ, R108.H1_H1 ;  /* 0x3000006cff714230 */ /* 0x000fe40000004100 */
[-C--:B------:R-:W-:Y:S01]  /*24e0*/  FMUL.FTZ R108, R216, R183.reuse ;  /* 0x000000b7d86c7220 */ /* 0x080fe20000410000 */
[-C--:B------:R-:W-:Y:S01]  /*24f0*/  FMUL.FTZ R105, R168, R183.reuse ;  /* 0x000000b7a8697220 */ /* 0x080fe20000410000 */
[----:B------:R-:W-:Y:S02]  /*2500*/  @P2 HADD2.F32 R111, -RZ, R111.H1_H1 ;  /* 0x3000006fff6f2230 */ /* 0x000fe40000004100 */
[----:B------:R-:W-:Y:S01]  /*2510*/  FMUL.FTZ R106, R210, R183 ;  /* 0x000000b7d26a7220 */ /* 0x000fe20000410000 */
[----:B------:R-:W-:Y:S01]  /*2520*/  FMUL.FTZ R108, R108, UR4 ;  /* 0x000000046c6c7c20 */ /* 0x000fe20008410000 */
[----:B------:R-:W-:-:S02]  /*2530*/  @P6 HADD2.F32 R125, -RZ, R110.H1_H1 ;  /* 0x3000006eff7d6230 */ /* 0x000fc40000004100 */
[----:B------:R-:W-:Y:S01]  /*2540*/  FMUL.FTZ R110, R107, UR4 ;  /* 0x000000046b6e7c20 */ /* 0x000fe20008410000 */
[----:B------:R-:W-:Y:S01]  /*2550*/  FMUL.FTZ R109, R105, UR4 ;  /* 0x00000004696d7c20 */ /* 0x000fe20008410000 */
[----:B------:R-:W-:Y:S01]  /*2560*/  FMUL.FTZ R112, R106, UR4 ;  /* 0x000000046a707c20 */ /* 0x000fe20008410000 */
[----:B------:R-:W-:Y:S01]  /*2570*/  CS2R R186, SRZ ;  /* 0x0000000000ba7805 */ /* 0x000fe2000001ff00 */
[----:B------:R-:W-:Y:S01]  /*2580*/  @P2 FMUL.FTZ R189, R108, R111 ;  /* 0x0000006f6cbd2220 */ /* 0x000fe20000410000 */
[----:B------:R-:W-:Y:S01]  /*2590*/  FMUL.FTZ R111, R51, R108 ;  /* 0x0000006c336f7220 */ /* 0x000fe20000410000 */
[----:B------:R-:W-:Y:S01]  /*25a0*/  @P6 FMUL.FTZ R187, R110, R125 ;  /* 0x0000007d6ebb6220 */ /* 0x000fe20000410000 */
[----:B------:R-:W-:Y:S01]  /*25b0*/  @P5 FMUL.FTZ R186, R109, R124 ;  /* 0x0000007c6dba5220 */ /* 0x000fe20000410000 */
[----:B------:R-:W-:Y:S01]  /*25c0*/  FMUL.FTZ R108, R44, R109 ;  /* 0x0000006d2c6c7220 */ /* 0x000fe20000410000 */
[----:B------:R-:W-:Y:S01]  /*25d0*/  FMUL.FTZ R110, R49, R110 ;  /* 0x0000006e316e7220 */ /* 0x000fe20000410000 */
[----:B------:R-:W-:Y:S01]  /*25e0*/  FMUL.FTZ R109, R45, R112 ;  /* 0x000000702d6d7220 */ /* 0x000fe20000410000 */
[----:B------:R-:W-:Y:S01]  /*25f0*/  MOV R191, RZ ;  /* 0x000000ff00bf7202 */ /* 0x000fe20000000f00 */
[----:B------:R-:W-:Y:S01]  /*2600*/  @P4 FMUL.FTZ R191, R112, R113 ;  /* 0x0000007170bf4220 */ /* 0x000fe20000410000 */
[----:B------:R-:W-:-:S02]  /*2610*/  FSEL R111, R111, RZ, P2 ;  /* 0x000000ff6f6f7208 */ /* 0x000fc40001000000 */
[----:B------:R-:W-:Y:S02]  /*2620*/  FSEL R110, R110, RZ, P6 ;  /* 0x000000ff6e6e7208 */ /* 0x000fe40003000000 */
[----:B------:R-:W-:Y:S02]  /*2630*/  FSEL R108, R108, RZ, P5 ;  /* 0x000000ff6c6c7208 */ /* 0x000fe40002800000 */
[----:B------:R-:W-:Y:S02]  /*2640*/  FSEL R113, R109, RZ, P4 ;  /* 0x000000ff6d717208 */ /* 0x000fe40002000000 */
        /* <DEDUP_REMOVED lines=8> */
.L_x_5955:
        /* <DEDUP_REMOVED lines=10> */
[----:B------:R-:W-:Y:S01]  /*2770*/  LOP3.LUT P6, RZ, R118, 0xff0000, RZ, 0xc0, !PT ;  /* 0x00ff000076ff7812 */ /* 0x000fe200078cc0ff */
[-CC-:B------:R-:W-:Y:S01]  /*2780*/  FFMA.FTZ R198, R198, R184.reuse, R185.reuse ;  /* 0x000000b8c6c67223 */ /* 0x180fe200000100b9 */
[-CC-:B------:R-:W-:Y:S01]  /*2790*/  FFMA.FTZ R200, R200, R184.reuse, R185.reuse ;  /* 0x000000b8c8c87223 */ /* 0x180fe200000100b9 */
[----:B0-----:R-:W-:Y:S01]  /*27a0*/  FADD.FTZ R104, R193, -R196 ;  /* 0x800000c4c1687221 */ /* 0x001fe20000010000 */
[----:B------:R-:W-:Y:S01]  /*27b0*/  LOP3.LUT P5, RZ, R119, 0xff, RZ, 0xc0, !PT ;  /* 0x000000ff77ff7812 */ /* 0x000fe200078ac0ff */
[----:B------:R-:W-:Y:S01]  /*27c0*/  FFMA.FTZ R204, R204, R184, R185 ;  /* 0x000000b8cccc7223 */ /* 0x000fe200000100b9 */
[----:B------:R-:W-:Y:S01]  /*27d0*/  FADD.FTZ R198, R195, -R198 ;  /* 0x800000c6c3c67221 */ /* 0x000fe20000010000 */
[----:B------:R-:W-:Y:S01]  /*27e0*/  FMUL.FTZ R104, R165, R104 ;  /* 0x00000068a5687220 */ /* 0x000fe20000410000 */
[----:B------:R-:W-:Y:S01]  /*27f0*/  FADD.FTZ R200, R197, -R200 ;  /* 0x800000c8c5c87221 */ /* 0x000fe20000010000 */
[----:B------:R-:W-:Y:S01]  /*2800*/  FADD.FTZ R204, R201, -R204 ;  /* 0x800000ccc9cc7221 */ /* 0x000fe20000010000 */
[C---:B------:R-:W-:Y:S01]  /*2810*/  FMUL.FTZ R198, R165.reuse, R198 ;  /* 0x000000c6a5c67220 */ /* 0x040fe20000410000 */
[-C--:B------:R-:W-:Y:S01]  /*2820*/  FMUL.FTZ R105, R104, R183.reuse ;  /* 0x000000b768697220 */ /* 0x080fe20000410000 */
[----:B------:R-:W-:Y:S01]  /*2830*/  FMUL.FTZ R200, R165, R200 ;  /* 0x000000c8a5c87220 */ /* 0x000fe20000410000 */
[----:B-----5:R-:W-:Y:S01]  /*2840*/  @P6 HADD2.F32 R106, -RZ, R113.H0_H0 ;  /* 0x20000071ff6a6230 */ /* 0x020fe20000004100 */
[----:B------:R-:W-:Y:S01]  /*2850*/  CS2R R170, SRZ ;  /* 0x0000000000aa7805 */ /* 0x000fe2000001ff00 */
[----:B------:R-:W-:Y:S01]  /*2860*/  FMUL.FTZ R111, R105, UR4 ;  /* 0x00000004696f7c20 */ /* 0x000fe20008410000 */
[----:B------:R-:W-:Y:S01]  /*2870*/  FMUL.FTZ R204, R165, R204 ;  /* 0x000000cca5cc7220 */ /* 0x000fe20000410000 */
[----:B------:R-:W-:Y:S01]  /*2880*/  LOP3.LUT P4, RZ, R119, 0xff0000, RZ, 0xc0, !PT ;  /* 0x00ff000077ff7812 */ /* 0x000fe2000788c0ff */
[-C--:B------:R-:W-:Y:S01]  /*2890*/  FMUL.FTZ R105, R198, R183.reuse ;  /* 0x000000b7c6697220 */ /* 0x080fe20000410000 */
[----:B------:R-:W-:Y:S01]  /*28a0*/  @P6 FMUL.FTZ R171, R111, R106 ;  /* 0x0000006a6fab6220 */ /* 0x000fe20000410000 */
[----:B------:R-:W-:Y:S01]  /*28b0*/  FMUL.FTZ R106, R200, R183 ;  /* 0x000000b7c86a7220 */ /* 0x000fe20000410000 */
[----:B------:R-:W-:Y:S01]  /*28c0*/  LOP3.LUT P2, RZ, R118, 0xff000000, RZ, 0xc0, !PT ;  /* 0xff00000076ff7812 */ /* 0x000fe2000784c0ff */
[----:B------:R-:W-:-:S02]  /*28d0*/  @P5 HADD2.F32 R107, -RZ, R114.H0_H0 ;  /* 0x20000072ff6b5230 */ /* 0x000fc40000004100 */
[----:B------:R-:W-:Y:S01]  /*28e0*/  FMUL.FTZ R108, R204, R183 ;  /* 0x000000b7cc6c7220 */ /* 0x000fe20000410000 */
[----:B------:R-:W-:Y:S01]  /*28f0*/  FMUL.FTZ R110, R105, UR4 ;  /* 0x00000004696e7c20 */ /* 0x000fe20008410000 */
[----:B------:R-:W-:Y:S01]  /*2900*/  FMUL.FTZ R168, R106, UR4 ;  /* 0x000000046aa87c20 */ /* 0x000fe20008410000 */
[----:B------:R-:W-:Y:S01]  /*2910*/  FMUL.FTZ R105, R54, R111 ;  /* 0x0000006f36697220 */ /* 0x000fe20000410000 */
[----:B------:R-:W-:Y:S02]  /*2920*/  HFMA2 R193, -RZ, RZ, 0, 0 ;  /* 0x00000000ffc17431 */ /* 0x000fe400000001ff */
[----:B------:R-:W-:Y:S01]  /*2930*/  FMUL.FTZ R108, R108, UR4 ;  /* 0x000000046c6c7c20 */ /* 0x000fe20008410000 */
[----:B------:R-:W-:Y:S01]  /*2940*/  @P5 FMUL.FTZ R193, R168, R107 ;  /* 0x0000006ba8c15220 */ /* 0x000fe20000410000 */
[----:B------:R-:W-:Y:S01]  /*2950*/  FMUL.FTZ R107, R56, R168 ;  /* 0x000000a8386b7220 */ /* 0x000fe20000410000 */
[----:B------:R-:W-:Y:S01]  /*2960*/  FSEL R168, R105, RZ, P6 ;  /* 0x000000ff69a87208 */ /* 0x000fe20003000000 */
[----:B------:R-:W-:Y:S01]  /*2970*/  FMUL.FTZ R105, R58, R108 ;  /* 0x0000006c3a697220 */ /* 0x000fe20000410000 */
[----:B------:R-:W-:-:S02]  /*2980*/  @P4 HADD2.F32 R109, -RZ, R115.H0_H0 ;  /* 0x20000073ff6d4230 */ /* 0x000fc40000004100 */
[----:B------:R-:W-:Y:S01]  /*2990*/  FMUL.FTZ R106, R55, R110 ;  /* 0x0000006e376a7220 */ /* 0x000fe20000410000 */
[----:B------:R-:W-:Y:S01]  /*29a0*/  @P2 HADD2.F32 R113, -RZ, R113.H1_H1 ;  /* 0x30000071ff712230 */ /* 0x000fe20000004100 */
[----:B------:R-:W-:Y:S01]  /*29b0*/  FSEL R196, R107, RZ, P5 ;  /* 0x000000ff6bc47208 */ /* 0x000fe20002800000 */
[-CC-:B------:R-:W-:Y:S01]  /*29c0*/  FFMA.FTZ R202, R202, R184.reuse, R185.reuse ;  /* 0x000000b8caca7223 */ /* 0x180fe200000100b9 */
[----:B------:R-:W-:Y:S01]  /*29d0*/  FSEL R208, R105, RZ, P4 ;  /* 0x000000ff69d07208 */ /* 0x000fe20002000000 */
[-CC-:B------:R-:W-:Y:S01]  /*29e0*/  FFMA.FTZ R206, R206, R184.reuse, R185.reuse ;  /* 0x000000b8cece7223 */ /* 0x180fe200000100b9 */
[----:B------:R-:W-:Y:S01]  /*29f0*/  MOV R195, RZ ;  /* 0x000000ff00c37202 */ /* 0x000fe20000000f00 */
[-CC-:B------:R-:W-:Y:S01]  /*2a00*/  FFMA.FTZ R107, R194, R184.reuse, R185.reuse ;  /* 0x000000b8c26b7223 */ /* 0x180fe200000100b9 */
[----:B------:R-:W-:Y:S01]  /*2a10*/  FFMA.FTZ R105, R190, R184, R185 ;  /* 0x000000b8be697223 */ /* 0x000fe200000100b9 */
[----:B------:R-:W-:Y:S01]  /*2a20*/  @P4 FMUL.FTZ R195, R108, R109 ;  /* 0x0000006d6cc34220 */ /* 0x000fe20000410000 */
[----:B------:R-:W-:Y:S01]  /*2a30*/  LOP3.LUT P5, RZ, R118, 0xff, RZ, 0xc0, !PT ;  /* 0x000000ff76ff7812 */ /* 0x000fe200078ac0ff */
[----:B------:R-:W-:Y:S01]  /*2a40*/  @P2 FMUL.FTZ R170, R110, R113 ;  /* 0x000000716eaa2220 */ /* 0x000fe20000410000 */
[----:B------:R-:W-:Y:S01]  /*2a50*/  LOP3.LUT P6, RZ, R119, 0xff00, RZ, 0xc0, !PT ;  /* 0x0000ff0077ff7812 */ /* 0x000fe200078cc0ff */
[----:B------:R-:W-:Y:S01]  /*2a60*/  FADD.FTZ R202, R199, -R202 ;  /* 0x800000cac7ca7221 */ /* 0x000fe20000010000 */
[----:B------:R-:W-:Y:S01]  /*2a70*/  FSEL R169, R106, RZ, P2 ;  /* 0x000000ff6aa97208 */ /* 0x000fe20001000000 */
[----:B------:R-:W-:Y:S01]  /*2a80*/  FADD.FTZ R206, R203, -R206 ;  /* 0x800000cecbce7221 */ /* 0x000fe20000010000 */
[----:B------:R-:W-:Y:S01]  /*2a90*/  LOP3.LUT P4, RZ, R118, 0xff00, RZ, 0xc0, !PT ;  /* 0x0000ff0076ff7812 */ /* 0x000fe2000788c0ff */
        /* <DEDUP_REMOVED lines=8> */
[-C--:B------:R-:W-:Y:S01]  /*2b20*/  FMUL.FTZ R108, R202, R183.reuse ;  /* 0x000000b7ca6c7220 */ /* 0x080fe20000410000 */
[-C--:B------:R-:W-:Y:S01]  /*2b30*/  FMUL.FTZ R109, R206, R183.reuse ;  /* 0x000000b7ce6d7220 */ /* 0x080fe20000410000 */
[-C--:B------:R-:W-:Y:S01]  /*2b40*/  FMUL.FTZ R105, R118, R183.reuse ;  /* 0x000000b776697220 */ /* 0x080fe20000410000 */
[----:B------:R-:W-:Y:S01]  /*2b50*/  FMUL.FTZ R106, R113, R183 ;  /* 0x000000b7716a7220 */ /* 0x000fe20000410000 */
[----:B------:R-:W-:-:S02]  /*2b60*/  @P5 HADD2.F32 R107, -RZ, R112.H0_H0 ;  /* 0x20000070ff6b5230 */ /* 0x000fc40000004100 */
[----:B------:R-:W-:Y:S01]  /*2b70*/  FMUL.FTZ R110, R108, UR4 ;  /* 0x000000046c6e7c20 */ /* 0x000fe20008410000 */
[----:B------:R-:W-:Y:S02]  /*2b80*/  @P6 HADD2.F32 R114, -RZ, R114.H1_H1 ;  /* 0x30000072ff726230 */ /* 0x000fe40000004100 */
[----:B------:R-:W-:Y:S01]  /*2b90*/  FMUL.FTZ R210, R109, UR4 ;  /* 0x000000046dd27c20 */ /* 0x000fe20008410000 */
[----:B------:R-:W-:Y:S02]  /*2ba0*/  @P4 HADD2.F32 R112, -RZ, R112.H1_H1 ;  /* 0x30000070ff704230 */ /* 0x000fe40000004100 */
[----:B------:R-:W-:Y:S01]  /*2bb0*/  FMUL.FTZ R108, R105, UR4 ;  /* 0x00000004696c7c20 */ /* 0x000fe20008410000 */
[----:B------:R-:W-:Y:S01]  /*2bc0*/  FMUL.FTZ R109, R106, UR4 ;  /* 0x000000046a6d7c20 */ /* 0x000fe20008410000 */
[----:B------:R-:W-:Y:S01]  /*2bd0*/  HFMA2 R188, -RZ, RZ, 0, 0 ;  /* 0x00000000ffbc7431 */ /* 0x000fe200000001ff */
[----:B------:R-:W-:Y:S01]  /*2be0*/  MOV R194, RZ ;  /* 0x000000ff00c27202 */ /* 0x000fe20000000f00 */
[----:B------:R-:W-:-:S02]  /*2bf0*/  HFMA2 R192, -RZ, RZ, 0, 0 ;  /* 0x00000000ffc07431 */ /* 0x000fc400000001ff */
[----:B------:R-:W-:Y:S02]  /*2c00*/  @P2 HADD2.F32 R115, -RZ, R115.H1_H1 ;  /* 0x30000073ff732230 */ /* 0x000fe40000004100 */
        /* <DEDUP_REMOVED lines=18> */
[----:B------:R-:W-:Y:S02]  /*2d30*/  F2FP.F16.F32.PACK_AB R110, R115, R196 ;  /* 0x000000c4736e723e */ /* 0x000fe400000000ff */
[----:B------:R-:W-:Y:S02]  /*2d40*/  F2FP.F16.F32.PACK_AB R109, R169, R168 ;  /* 0x000000a8a96d723e */ /* 0x000fe400000000ff */
[----:B------:R-:W-:Y:S01]  /*2d50*/  F2FP.F16.F32.PACK_AB R108, R113, R108 ;  /* 0x0000006c716c723e */ /* 0x000fe200000000ff */
[----:B------:R-:W-:Y:S06]  /*2d60*/  BRA `(.L_x_5957) ;  /* 0x0000000400707947 */ /* 0x000fec0003800000 */
.L_x_5956:
[-CC-:B------:R-:W-:Y:S01]  /*2d70*/  FFMA.FTZ R196, R196, R184.reuse, R185.reuse ;  /* 0x000000b8c4c47223 */ /* 0x180fe200000100b9 */
[----:B------:R-:W-:Y:S01]  /*2d80*/  LOP3.LUT P6, RZ, R118, 0xff0000, RZ, 0xc0, !PT ;  /* 0x00ff000076ff7812 */ /* 0x000fe200078cc0ff */
[-CC-:B------:R-:W-:Y:S01]  /*2d90*/  FFMA.FTZ R198, R198, R184.reuse, R185.reuse ;  /* 0x000000b8c6c67223 */ /* 0x180fe200000100b9 */
[-CC-:B------:R-:W-:Y:S01]  /*2da0*/  FFMA.FTZ R200, R200, R184.reuse, R185.reuse ;  /* 0x000000b8c8c87223 */ /* 0x180fe200000100b9 */
[----:B------:R-:W-:Y:S01]  /*2db0*/  FADD.FTZ R196, R193, -R196 ;  /* 0x800000c4c1c47221 */ /* 0x000fe20000010000 */
[----:B------:R-:W-:Y:S01]  /*2dc0*/  LOP3.LUT P2, RZ, R118, 0xff000000, RZ, 0xc0, !PT ;  /* 0xff00000076ff7812 */ /* 0x000fe2000784c0ff */
[----:B------:R-:W-:Y:S01]  /*2dd0*/  FADD.FTZ R198, R195, -R198 ;  /* 0x800000c6c3c67221 */ /* 0x000fe20000010000 */
[----:B------:R-:W-:Y:S01]  /*2de0*/  FFMA.FTZ R204, R204, R184, R185 ;  /* 0x000000b8cccc7223 */ /* 0x000fe200000100b9 */
[----:B0-----:R-:W-:Y:S01]  /*2df0*/  FMUL.FTZ R108, R165, R196 ;  /* 0x000000c4a56c7220 */ /* 0x001fe20000410000 */
[----:B------:R-:W-:Y:S01]  /*2e00*/  LOP3.LUT P4, RZ, R119, 0xff0000, RZ, 0xc0, !PT ;  /* 0x00ff000077ff7812 */ /* 0x000fe2000788c0ff */
[----:B------:R-:W-:Y:S01]  /*2e10*/  FADD.FTZ R200, R197, -R200 ;  /* 0x800000c8c5c87221 */ /* 0x000fe20000010000 */
[----:B------:R-:W-:Y:S01]  /*2e20*/  FADD.FTZ R204, R201, -R204 ;  /* 0x800000ccc9cc7221 */ /* 0x000fe20000010000 */
[----:B------:R-:W-:Y:S01]  /*2e30*/  FMUL.FTZ R108, R183, R108 ;  /* 0x0000006cb76c7220 */ /* 0x000fe20000410000 */
[----:B------:R-:W-:Y:S01]  /*2e40*/  CS2R R170, SRZ ;  /* 0x0000000000aa7805 */ /* 0x000fe2000001ff00 */
[----:B-----5:R-:W-:-:S02]  /*2e50*/  @P6 HADD2.F32 R110, -RZ, R113.H0_H0 ;  /* 0x20000071ff6e6230 */ /* 0x020fc40000004100 */
[C---:B------:R-:W-:Y:S01]  /*2e60*/  FMUL.FTZ R200, R165.reuse, R200 ;  /* 0x000000c8a5c87220 */ /* 0x040fe20000410000 */
[----:B------:R-:W-:Y:S01]  /*2e70*/  FMUL.FTZ R111, R108, UR4 ;  /* 0x000000046c6f7c20 */ /* 0x000fe20008410000 */
[----:B------:R-:W-:Y:S01]  /*2e80*/  FMUL.FTZ R108, R165, R198 ;  /* 0x000000c6a56c7220 */ /* 0x000fe20000410000 */
[----:B------:R-:W-:Y:S01]  /*2e90*/  LOP3.LUT P5, RZ, R119, 0xff, RZ, 0xc0, !PT ;  /* 0x000000ff77ff7812 */ /* 0x000fe200078ac0ff */
[----:B------:R-:W-:Y:S01]  /*2ea0*/  FMUL.FTZ R109, R183, R200 ;  /* 0x000000c8b76d7220 */ /* 0x000fe20000410000 */
[-C--:B------:R-:W-:Y:S01]  /*2eb0*/  @P6 FMUL.FTZ R171, R110, R111.reuse ;  /* 0x0000006f6eab6220 */ /* 0x080fe20000410000 */
[----:B------:R-:W-:Y:S01]  /*2ec0*/  FMUL.FTZ R110, R165, R204 ;  /* 0x000000cca56e7220 */ /* 0x000fe20000410000 */
[----:B------:R-:W-:Y:S01]  /*2ed0*/  FMUL.FTZ R108, R183, R108 ;  /* 0x0000006cb76c7220 */ /* 0x000fe20000410000 */
[----:B------:R-:W-:Y:S02]  /*2ee0*/  @P2 HADD2.F32 R197, -RZ, R113.H1_H1 ;  /* 0x30000071ffc52230 */ /* 0x000fe40000004100 */
[----:B------:R-:W-:Y:S01]  /*2ef0*/  FMUL.FTZ R113, R109, UR4 ;  /* 0x000000046d717c20 */ /* 0x000fe20008410000 */
[----:B------:R-:W-:Y:S01]  /*2f00*/  FMUL.FTZ R110, R183, R110 ;  /* 0x0000006eb76e7220 */ /* 0x000fe20000410000 */
[----:B------:R-:W-:Y:S01]  /*2f10*/  FMUL.FTZ R168, R108, UR4 ;  /* 0x000000046ca87c20 */ /* 0x000fe20008410000 */
[----:B------:R-:W-:Y:S01]  /*2f20*/  FMUL.FTZ R108, R54, R111 ;  /* 0x0000006f366c7220 */ /* 0x000fe20000410000 */
[----:B------:R-:W-:-:S02]  /*2f30*/  @P4 HADD2.F32 R198, -RZ, R115.H0_H0 ;  /* 0x20000073ffc64230 */ /* 0x000fc40000004100 */
[----:B------:R-:W-:Y:S01]  /*2f40*/  FMUL.FTZ R169, R110, UR4 ;  /* 0x000000046ea97c20 */ /* 0x000fe20008410000 */
[-C--:B------:R-:W-:Y:S01]  /*2f50*/  FMUL.FTZ R109, R55, R168.reuse ;  /* 0x000000a8376d7220 */ /* 0x080fe20000410000 */
[----:B------:R-:W-:Y:S01]  /*2f60*/  @P2 FMUL.FTZ R170, R197, R168 ;  /* 0x000000a8c5aa2220 */ /* 0x000fe20000410000 */
[----:B------:R-:W-:Y:S01]  /*2f70*/  MOV R195, RZ ;  /* 0x000000ff00c37202 */ /* 0x000fe20000000f00 */
[-C--:B------:R-:W-:Y:S01]  /*2f80*/  @P4 FMUL.FTZ R195, R198, R169.reuse ;  /* 0x000000a9c6c34220 */ /* 0x080fe20000410000 */
[----:B------:R-:W-:Y:S01]  /*2f90*/  FSEL R168, R108, RZ, P6 ;  /* 0x000000ff6ca87208 */ /* 0x000fe20003000000 */
[----:B------:R-:W-:Y:S01]  /*2fa0*/  FMUL.FTZ R108, R58, R169 ;  /* 0x000000a93a6c7220 */ /* 0x000fe20000410000 */
[--C-:B------:R-:W-:Y:S01]  /*2fb0*/  @P5 HADD2.F32 R196, -RZ, R114.reuse.H0_H0 ;  /* 0x20000072ffc45230 */ /* 0x100fe20000004100 */
[----:B------:R-:W-:Y:S01]  /*2fc0*/  FSEL R169, R109, RZ, P2 ;  /* 0x000000ff6da97208 */ /* 0x000fe20001000000 */
[-CC-:B------:R-:W-:Y:S01]  /*2fd0*/  FFMA.FTZ R202, R202, R184.reuse, R185.reuse ;  /* 0x000000b8caca7223 */ /* 0x180fe200000100b9 */
[-C--:B------:R-:W-:Y:S01]  /*2fe0*/  FMUL.FTZ R110, R56, R113.reuse ;  /* 0x00000071386e7220 */ /* 0x080fe20000410000 */
[-CC-:B------:R-:W-:Y:S01]  /*2ff0*/  FFMA.FTZ R109, R190, R184.reuse, R185.reuse ;  /* 0x000000b8be6d7223 */ /* 0x180fe200000100b9 */
[----:B------:R-:W-:Y:S01]  /*3000*/  LOP3.LUT P6, RZ, R119, 0xff00, RZ, 0xc0, !PT ;  /* 0x0000ff0077ff7812 */ /* 0x000fe200078cc0ff */
[----:B------:R-:W-:Y:S01]  /*3010*/  HFMA2 R193, -RZ, RZ, 0, 0 ;  /* 0x00000000ffc17431 */ /* 0x000fe200000001ff */
[----:B------:R-:W-:Y:S01]  /*3020*/  ISETP.GE.U32.AND P2, PT, R118, RZ, PT ;  /* 0x000000ff7600720c */ /* 0x000fe20003f46070 */
[----:B------:R-:W-:Y:S01]  /*3030*/  FADD.FTZ R202, R199, -R202 ;  /* 0x800000cac7ca7221 */ /* 0x000fe20000010000 */
[----:B------:R-:W-:Y:S01]  /*3040*/  FSEL R198, R108, RZ, P4 ;  /* 0x000000ff6cc67208 */ /* 0x000fe20002000000 */
[----:B------:R-:W-:Y:S01]  /*3050*/  @P5 FMUL.FTZ R193, R196, R113 ;  /* 0x00000071c4c15220 */ /* 0x000fe20000410000 */
[-C--:B------:R-:W-:Y:S01]  /*3060*/  FFMA.FTZ R206, R206, R184.reuse, R185 ;  /* 0x000000b8cece7223 */ /* 0x080fe200000100b9 */
[----:B------:R-:W-:Y:S01]  /*3070*/  FADD.FTZ R108, R188, -R109 ;  /* 0x8000006dbc6c7221 */ /* 0x000fe20000010000 */
[----:B------:R-:W-:Y:S01]  /*3080*/  FSEL R196, R110, RZ, P5 ;  /* 0x000000ff6ec47208 */ /* 0x000fe20002800000 */
[----:B------:R-:W-:Y:S01]  /*3090*/  FFMA.FTZ R111, R194, R184, R185 ;  /* 0x000000b8c26f7223 */ /* 0x000fe200000100b9 */
[C---:B------:R-:W-:Y:S01]  /*30a0*/  LOP3.LUT P5, RZ, R118.reuse, 0xff, RZ, 0xc0, !PT ;  /* 0x000000ff76ff7812 */ /* 0x040fe200078ac0ff */
[----:B------:R-:W-:Y:S01]  /*30b0*/  FMUL.FTZ R202, R165, R202 ;  /* 0x000000caa5ca7220 */ /* 0x000fe20000410000 */
[----:B------:R-:W-:Y:S01]  /*30c0*/  ISETP.GE.U32.AND.EX P2, PT, R119, 0x1000000, PT, P2 ;  /* 0x010000007700780c */ /* 0x000fe20003f46120 */
[----:B------:R-:W-:Y:S01]  /*30d0*/  FADD.FTZ R206, R203, -R206 ;  /* 0x800000cecbce7221 */ /* 0x000fe20000010000 */
[----:B------:R-:W-:Y:S01]  /*30e0*/  LOP3.LUT P4, RZ, R118, 0xff00, RZ, 0xc0, !PT ;  /* 0x0000ff0076ff7812 */ /* 0x000fe2000788c0ff */
[----:B------:R-:W-:Y:S01]  /*30f0*/  FMUL.FTZ R108, R165, R108 ;  /* 0x0000006ca56c7220 */ /* 0x000fe20000410000 */
[----:B------:R-:W-:Y:S01]  /*3100*/  FADD.FTZ R194, R192, -R111 ;  /* 0x8000006fc0c27221 */ /* 0x000fe20000010000 */
[----:B------:R-:W-:Y:S01]  /*3110*/  FMUL.FTZ R109, R183, R202 ;  /* 0x000000cab76d7220 */ /* 0x000fe20000410000 */
[----:B------:R-:W-:Y:S01]  /*3120*/  FMUL.FTZ R110, R165, R206 ;  /* 0x000000cea56e7220 */ /* 0x000fe20000410000 */
[----:B------:R-:W-:Y:S01]  /*3130*/  FMUL.FTZ R108, R183, R108 ;  /* 0x0000006cb76c7220 */ /* 0x000fe20000410000 */
[----:B------:R-:W-:Y:S01]  /*3140*/  FMUL.FTZ R194, R165, R194 ;  /* 0x000000c2a5c27220 */ /* 0x000fe20000410000 */
[----:B------:R-:W-:-:S02]  /*3150*/  @P6 HADD2.F32 R111, -RZ, R114.H1_H1 ;  /* 0x30000072ff6f6230 */ /* 0x000fc40000004100 */
[----:B------:R-:W-:Y:S01]  /*3160*/  FMUL.FTZ R114, R109, UR4 ;  /* 0x000000046d727c20 */ /* 0x000fe20008410000 */
[C---:B------:R-:W-:Y:S01]  /*3170*/  FMUL.FTZ R110, R183.reuse, R110 ;  /* 0x0000006eb76e7220 */ /* 0x040fe20000410000 */
[----:B------:R-:W-:Y:S01]  /*3180*/  FMUL.FTZ R109, R108, UR4 ;  /* 0x000000046c6d7c20 */ /* 0x000fe20008410000 */
[----:B------:R-:W-:Y:S01]  /*3190*/  FMUL.FTZ R108, R183, R194 ;  /* 0x000000c2b76c7220 */ /* 0x000fe20000410000 */
[--C-:B------:R-:W-:Y:S02]  /*31a0*/  @P5 HADD2.F32 R118, -RZ, R112.reuse.H0_H0 ;  /* 0x20000070ff765230 */ /* 0x100fe40000004100 */
[----:B------:R-:W-:Y:S01]  /*31b0*/  FMUL.FTZ R110, R110, UR4 ;  /* 0x000000046e6e7c20 */ /* 0x000fe20008410000 */
[----:B------:R-:W-:Y:S02]  /*31c0*/  @P2 HADD2.F32 R115, -RZ, R115.H1_H1 ;  /* 0x30000073ff732230 */ /* 0x000fe40000004100 */
[----:B------:R-:W-:Y:S02]  /*31d0*/  HFMA2 R188, -RZ, RZ, 0, 0 ;  /* 0x00000000ffbc7431 */ /* 0x000fe400000001ff */
[----:B------:R-:W-:-:S02]  /*31e0*/  @P4 HADD2.F32 R113, -RZ, R112.H1_H1 ;  /* 0x30000070ff714230 */ /* 0x000fc40000004100 */
[----:B------:R-:W-:Y:S01]  /*31f0*/  FMUL.FTZ R112, R108, UR4 ;  /* 0x000000046c707c20 */ /* 0x000fe20008410000 */
[----:B------:R-:W-:Y:S01]  /*3200*/  MOV R190, RZ ;  /* 0x000000ff00be7202 */ /* 0x000fe20000000f00 */
[----:B------:R-:W-:Y:S02]  /*3210*/  HFMA2 R192, -RZ, RZ, 0, 0 ;  /* 0x00000000ffc07431 */ /* 0x000fe400000001ff */
        /* <DEDUP_REMOVED lines=16> */
[----:B------:R-:W-:-:S07]  /*3320*/  F2FP.F16.F32.PACK_AB R108, R113, R108 ;  /* 0x0000006c716c723e */ /* 0x000fce00000000ff */
.L_x_5957:
        /* <DEDUP_REMOVED lines=9> */
[----:B------:R-:W-:Y:S01]  /*33c0*/  LOP3.LUT P5, RZ, R116, 0xff0000, RZ, 0xc0, !PT ;  /* 0x00ff000074ff7812 */ /* 0x000fe200078ac0ff */
[-CC-:B------:R-:W-:Y:S01]  /*33d0*/  FFMA.FTZ R104, R131, R184.reuse, R185.reuse ;  /* 0x000000b883687223 */ /* 0x180fe200000100b9 */
[-C--:B------:R-:W-:Y:S01]  /*33e0*/  FFMA.FTZ R172, R172, R184.reuse, R185 ;  /* 0x000000b8acac7223 */ /* 0x080fe200000100b9 */
[----:B------:R-:W-:Y:S01]  /*33f0*/  FADD.FTZ R128, R128, -R105 ;  /* 0x8000006980807221 */ /* 0x000fe20000010000 */
[----:B------:R-:W-:Y:S01]  /*3400*/  FFMA.FTZ R108, R175, R184, R185 ;  /* 0x000000b8af6c7223 */ /* 0x000fe200000100b9 */
[----:B------:R-:W-:Y:S01]  /*3410*/  FADD.FTZ R106, R129, -R104 ;  /* 0x80000068816a7221 */ /* 0x000fe20000010000 */
[----:B------:R-:W-:Y:S01]  /*3420*/  LOP3.LUT P4, RZ, R117, 0xff, RZ, 0xc0, !PT ;  /* 0x000000ff75ff7812 */ /* 0x000fe2000788c0ff */
[----:B------:R-:W-:Y:S01]  /*3430*/  FMUL.FTZ R128, R165, R128 ;  /* 0x00000080a5807220 */ /* 0x000fe20000410000 */
[----:B------:R-:W-:Y:S01]  /*3440*/  FADD.FTZ R172, R167, -R172 ;  /* 0x800000aca7ac7221 */ /* 0x000fe20000010000 */
[----:B------:R-:W-:Y:S01]  /*3450*/  FADD.FTZ R108, R173, -R108 ;  /* 0x8000006cad6c7221 */ /* 0x000fe20000010000 */
[C---:B------:R-:W-:Y:S01]  /*3460*/  FMUL.FTZ R110, R165.reuse, R106 ;  /* 0x0000006aa56e7220 */ /* 0x040fe20000410000 */
[-C--:B------:R-:W-:Y:S01]  /*3470*/  FMUL.FTZ R104, R128, R183.reuse ;  /* 0x000000b780687220 */ /* 0x080fe20000410000 */
[C---:B------:R-:W-:Y:S01]  /*3480*/  FMUL.FTZ R172, R165.reuse, R172 ;  /* 0x000000aca5ac7220 */ /* 0x040fe20000410000 */
[----:B-----5:R-:W-:Y:S01]  /*3490*/  @P5 HADD2.F32 R105, -RZ, R113.H0_H0 ;  /* 0x20000071ff695230 */ /* 0x020fe20000004100 */
[----:B------:R-:W-:Y:S01]  /*34a0*/  LOP3.LUT P2, RZ, R116, 0xff000000, RZ, 0xc0, !PT ;  /* 0xff00000074ff7812 */ /* 0x000fe2000784c0ff */
[----:B------:R-:W-:Y:S01]  /*34b0*/  FMUL.FTZ R109, R104, UR4 ;  /* 0x00000004686d7c20 */ /* 0x000fe20008410000 */
[----:B------:R-:W-:Y:S01]  /*34c0*/  CS2R R118, SRZ ;  /* 0x0000000000767805 */ /* 0x000fe2000001ff00 */
[----:B------:R-:W-:Y:S01]  /*34d0*/  FMUL.FTZ R167, R165, R108 ;  /* 0x0000006ca5a77220 */ /* 0x000fe20000410000 */
[----:B------:R-:W-:Y:S01]  /*34e0*/  FMUL.FTZ R104, R110, R183 ;  /* 0x000000b76e687220 */ /* 0x000fe20000410000 */
[----:B------:R-:W-:Y:S01]  /*34f0*/  @P5 FMUL.FTZ R119, R109, R105 ;  /* 0x000000696d775220 */ /* 0x000fe20000410000 */
[-C--:B------:R-:W-:Y:S01]  /*3500*/  FMUL.FTZ R105, R172, R183.reuse ;  /* 0x000000b7ac697220 */ /* 0x080fe20000410000 */
[----:B------:R-:W-:Y:S01]  /*3510*/  LOP3.LUT P6, RZ, R117, 0xff00, RZ, 0xc0, !PT ;  /* 0x0000ff0075ff7812 */ /* 0x000fe200078cc0ff */
[----:B------:R-:W-:Y:S01]  /*3520*/  FMUL.FTZ R107, R167, R183 ;  /* 0x000000b7a76b7220 */ /* 0x000fe20000410000 */
[----:B------:R-:W-:Y:S01]  /*3530*/  FMUL.FTZ R108, R104, UR4 ;  /* 0x00000004686c7c20 */ /* 0x000fe20008410000 */
[----:B------:R-:W-:-:S02]  /*3540*/  @P4 HADD2.F32 R106, -RZ, R114.H0_H0 ;  /* 0x20000072ff6a4230 */ /* 0x000fc40000004100 */
[----:B------:R-:W-:Y:S01]  /*3550*/  FMUL.FTZ R104, R62, R109 ;  /* 0x0000006d3e687220 */ /* 0x000fe20000410000 */
[----:B------:R-:W-:Y:S01]  /*3560*/  FMUL.FTZ R111, R105, UR4 ;  /* 0x00000004696f7c20 */ /* 0x000fe20008410000 */
[----:B------:R-:W-:Y:S01]  /*3570*/  FMUL.FTZ R107, R107, UR4 ;  /* 0x000000046b6b7c20 */ /* 0x000fe20008410000 */
[----:B------:R-:W-:Y:S01]  /*3580*/  CS2R R126, SRZ ;  /* 0x00000000007e7805 */ /* 0x000fe2000001ff00 */
[----:B------:R-:W-:Y:S01]  /*3590*/  FMUL.FTZ R105, R63, R108 ;  /* 0x0000006c3f697220 */ /* 0x000fe20000410000 */
[----:B------:R-:W-:Y:S01]  /*35a0*/  @P4 FMUL.FTZ R127, R111, R106 ;  /* 0x0000006a6f7f4220 */ /* 0x000fe20000410000 */
[----:B------:R-:W-:Y:S01]  /*35b0*/  FSEL R130, R104, RZ, P5 ;  /* 0x000000ff68827208 */ /* 0x000fe20002800000 */
[----:B------:R-:W-:Y:S01]  /*35c0*/  FMUL.FTZ R106, R64, R111 ;  /* 0x0000006f406a7220 */ /* 0x000fe20000410000 */
[----:B------:R-:W-:Y:S01]  /*35d0*/  FMUL.FTZ R104, R65, R107 ;  /* 0x0000006b41687220 */ /* 0x000fe20000410000 */
[----:B------:R-:W-:Y:S01]  /*35e0*/  @P2 HADD2.F32 R113, -RZ, R113.H1_H1 ;  /* 0x30000071ff712230 */ /* 0x000fe20000004100 */
[----:B------:R-:W-:Y:S01]  /*35f0*/  FSEL R131, R105, RZ, P2 ;  /* 0x000000ff69837208 */ /* 0x000fe20001000000 */
[----:B------:R-:W-:Y:S01]  /*3600*/  @P6 HADD2.F32 R114, -RZ, R114.H1_H1 ;  /* 0x30000072ff726230 */ /* 0x000fe20000004100 */
[----:B------:R-:W-:Y:S01]  /*3610*/  FSEL R166, R106, RZ, P4 ;  /* 0x000000ff6aa67208 */ /* 0x000fe20002000000 */
[-CC-:B------:R-:W-:Y:S01]  /*3620*/  FFMA.FTZ R105, R176, R184.reuse, R185.reuse ;  /* 0x000000b8b0697223 */ /* 0x180fe200000100b9 */
[----:B------:R-:W-:Y:S01]  /*3630*/  FSEL R169, R104, RZ, P6 ;  /* 0x000000ff68a97208 */ /* 0x000fe20003000000 */
[----:B------:R-:W-:Y:S01]  /*3640*/  @P2 FMUL.FTZ R118, R108, R113 ;  /* 0x000000716c762220 */ /* 0x000fe20000410000 */
[-CC-:B------:R-:W-:Y:S01]  /*3650*/  FFMA.FTZ R104, R123, R184.reuse, R185.reuse ;  /* 0x000000b87b687223 */ /* 0x180fe200000100b9 */
[-CC-:B------:R-:W-:Y:S01]  /*3660*/  FFMA.FTZ R106, R179, R184.reuse, R185.reuse ;  /* 0x000000b8b36a7223 */ /* 0x180fe200000100b9 */
[----:B------:R-:W-:Y:S01]  /*3670*/  ISETP.GE.U32.AND P2, PT, R116, RZ, PT ;  /* 0x000000ff7400720c */ /* 0x000fe20003f46070 */
[----:B------:R-:W-:Y:S01]  /*3680*/  FFMA.FTZ R185, R122, R184, R185 ;  /* 0x000000b87ab97223 */ /* 0x000fe200000100b9 */
[----:B------:R-:W-:Y:S01]  /*3690*/  LOP3.LUT P5, RZ, R116, 0xff, RZ, 0xc0, !PT ;  /* 0x000000ff74ff7812 */ /* 0x000fe200078ac0ff */
[----:B------:R-:W-:Y:S01]  /*36a0*/  @P6 FMUL.FTZ R126, R107, R114 ;  /* 0x000000726b7e6220 */ /* 0x000fe20000410000 */
[C---:B------:R-:W-:Y:S01]  /*36b0*/  LOP3.LUT P6, RZ, R117.reuse, 0xff0000, RZ, 0xc0, !PT ;  /* 0x00ff000075ff7812 */ /* 0x040fe200078cc0ff */
[----:B------:R-:W-:Y:S01]  /*36c0*/  FADD.FTZ R120, R120, -R185 ;  /* 0x800000b978787221 */ /* 0x000fe20000010000 */
[----:B------:R-:W-:Y:S01]  /*36d0*/  ISETP.GE.U32.AND.EX P2, PT, R117, 0x1000000, PT, P2 ;  /* 0x010000007500780c */ /* 0x000fe20003f46120 */
[----:B------:R-:W-:Y:S01]  /*36e0*/  FADD.FTZ R174, R174, -R105 ;  /* 0x80000069aeae7221 */ /* 0x000fe20000010000 */
[----:B------:R-:W-:Y:S01]  /*36f0*/  FADD.FTZ R104, R121, -R104 ;  /* 0x8000006879687221 */ /* 0x000fe20000010000 */
[----:B------:R-:W-:Y:S01]  /*3700*/  FADD.FTZ R106, R177, -R106 ;  /* 0x8000006ab16a7221 */ /* 0x000fe20000010000 */
[C---:B------:R-:W-:Y:S01]  /*3710*/  FMUL.FTZ R120, R165.reuse, R120 ;  /* 0x00000078a5787220 */ /* 0x040fe20000410000 */
[----:B------:R-:W-:Y:S01]  /*3720*/  LOP3.LUT P4, RZ, R116, 0xff00, RZ, 0xc0, !PT ;  /* 0x0000ff0074ff7812 */ /* 0x000fe2000788c0ff */
[C---:B------:R-:W-:Y:S01]  /*3730*/  FMUL.FTZ R174, R165.reuse, R174 ;  /* 0x000000aea5ae7220 */ /* 0x040fe20000410000 */
[C---:B------:R-:W-:Y:S01]  /*3740*/  FMUL.FTZ R113, R165.reuse, R104 ;  /* 0x00000068a5717220 */ /* 0x040fe20000410000 */
[----:B------:R-:W-:Y:S01]  /*3750*/  FMUL.FTZ R116, R165, R106 ;  /* 0x0000006aa5747220 */ /* 0x000fe20000410000 */
[-C--:B------:R-:W-:Y:S01]  /*3760*/  FMUL.FTZ R104, R120, R183.reuse ;  /* 0x000000b778687220 */ /* 0x080fe20000410000 */
[----:B------:R-:W-:Y:S01]  /*3770*/  FMUL.FTZ R106, R174, R183 ;  /* 0x000000b7ae6a7220 */ /* 0x000fe20000410000 */
[----:B------:R-:W-:-:S02]  /*3780*/  @P5 HADD2.F32 R105, -RZ, R112.H0_H0 ;  /* 0x20000070ff695230 */ /* 0x000fc40000004100 */
[-C--:B------:R-:W-:Y:S01]  /*3790*/  FMUL.FTZ R108, R116, R183.reuse ;  /* 0x000000b7746c7220 */ /* 0x080fe20000410000 */
[----:B------:R-:W-:Y:S01]  /*37a0*/  FMUL.FTZ R183, R113, R183 ;  /* 0x000000b771b77220 */ /* 0x000fe20000410000 */
[----:B------:R-:W-:Y:S01]  /*37b0*/  FMUL.FTZ R104, R104, UR4 ;  /* 0x0000000468687c20 */ /* 0x000fe20008410000 */
[--C-:B------:R-:W-:Y:S02]  /*37c0*/  @P6 HADD2.F32 R107, -RZ, R115.reuse.H0_H0 ;  /* 0x20000073ff6b6230 */ /* 0x100fe40000004100 */
[----:B------:R-:W-:Y:S01]  /*37d0*/  FMUL.FTZ R111, R106, UR4 ;  /* 0x000000046a6f7c20 */ /* 0x000fe20008410000 */
[----:B------:R-:W-:Y:S01]  /*37e0*/  @P2 HADD2.F32 R109, -RZ, R115.H1_H1 ;  /* 0x30000073ff6d2230 */ /* 0x000fe20000004100 */
[----:B------:R-:W-:Y:S01]  /*37f0*/  CS2R R114, SRZ ;  /* 0x0000000000727805 */ /* 0x000fe2000001ff00 */
[----:B------:R-:W-:Y:S01]  /*3800*/  FMUL.FTZ R108, R108, UR4 ;  /* 0x000000046c6c7c20 */ /* 0x000fe20008410000 */
[----:B------:R-:W-:Y:S01]  /*3810*/  FMUL.FTZ R183, R183, UR4 ;  /* 0x00000004b7b77c20 */ /* 0x000fe20008410000 */
[----:B------:R-:W-:Y:S01]  /*3820*/  @P5 FMUL.FTZ R115, R104, R105 ;  /* 0x0000006968735220 */ /* 0x000fe20000410000 */
[----:B------:R-:W-:Y:S01]  /*3830*/  HFMA2 R129, -RZ, RZ, 0, 0 ;  /* 0x00000000ff817431 */ /* 0x000fe200000001ff */
[----:B------:R-:W-:Y:S01]  /*3840*/  F2FP.F16.F32.PACK_AB R105, R110, R128 ;  /* 0x000000806e69723e */ /* 0x000fe200000000ff */
[----:B------:R-:W-:Y:S01]  /*3850*/  @P6 FMUL.FTZ R129, R111, R107 ;  /* 0x0000006b6f816220 */ /* 0x000fe20000410000 */
[----:B------:R-:W-:Y:S01]  /*3860*/  MOV R117, RZ ;  /* 0x000000ff00757202 */ /* 0x000fe20000000f00 */
[----:B------:R-:W-:Y:S01]  /*3870*/  FMUL.FTZ R110, R66, R111 ;  /* 0x0000006f426e7220 */ /* 0x000fe20000410000 */
[----:B------:R-:W-:-:S02]  /*3880*/  @P4 HADD2.F32 R112, -RZ, R112.H1_H1 ;  /* 0x30000070ff704230 */ /* 0x000fc40000004100 */
[----:B------:R-:W-:Y:S01]  /*3890*/  @P2 FMUL.FTZ R117, R108, R109 ;  /* 0x0000006d6c752220 */ /* 0x000fe20000410000 */
[----:B------:R-:W-:Y:S01]  /*38a0*/  FMUL.FTZ R111, R67, R108 ;  /* 0x0000006c436f7220 */ /* 0x000fe20000410000 */
[----:B------:R-:W-:Y:S01]  /*38b0*/  FMUL.FTZ R108, R60, R104 ;  /* 0x000000683c6c7220 */ /* 0x000fe20000410000 */
[----:B------:R-:W-:Y:S01]  /*38c0*/  FMUL.FTZ R109, R61, R183 ;  /* 0x000000b73d6d7220 */ /* 0x000fe20000410000 */
[----:B------:R-:W-:Y:S01]  /*38d0*/  @P4 FMUL.FTZ R114, R183, R112 ;  /* 0x00000070b7724220 */ /* 0x000fe20000410000 */
        /* <DEDUP_REMOVED lines=12> */
.L_x_5958:
[-CC-:B0-----:R-:W-:Y:S01]  /*39a0*/  FFMA.FTZ R109, R130, R184.reuse, R185.reuse ;  /* 0x000000b8826d7223 */ /* 0x181fe200000100b9 */
[----:B------:R-:W-:Y:S01]  /*39b0*/  LOP3.LUT P6, RZ, R116, 0xff0000, RZ, 0xc0, !PT ;  /* 0x00ff000074ff7812 */ /* 0x000fe200078cc0ff */
[-CC-:B------:R-:W-:Y:S01]  /*39c0*/  FFMA.FTZ R110, R131, R184.reuse, R185.reuse ;  /* 0x000000b8836e7223 */ /* 0x180fe200000100b9 */
[-C--:B------:R-:W-:Y:S01]  /*39d0*/  FFMA.FTZ R172, R172, R184.reuse, R185 ;  /* 0x000000b8acac7223 */ /* 0x080fe200000100b9 */
        /* <DEDUP_REMOVED lines=9> */
[----:B------:R-:W-:Y:S01]  /*3a70*/  CS2R R118, SRZ ;  /* 0x0000000000767805 */ /* 0x000fe2000001ff00 */
[--C-:B-----5:R-:W-:Y:S01]  /*3a80*/  @P6 HADD2.F32 R110, -RZ, R113.reuse.H0_H0 ;  /* 0x20000071ff6e6230 */ /* 0x120fe20000004100 */
[----:B------:R-:W-:Y:S01]  /*3a90*/  LOP3.LUT P4, RZ, R117, 0xff0000, RZ, 0xc0, !PT ;  /* 0x00ff000075ff7812 */ /* 0x000fe2000788c0ff */
[----:B------:R-:W-:Y:S01]  /*3aa0*/  FMUL.FTZ R111, R108, UR4 ;  /* 0x000000046c6f7c20 */ /* 0x000fe20008410000 */
[C---:B------:R-:W-:Y:S01]  /*3ab0*/  FMUL.FTZ R108, R165.reuse, R126 ;  /* 0x0000007ea56c7220 */ /* 0x040fe20000410000 */
[----:B------:R-:W-:Y:S01]  /*3ac0*/  FMUL.FTZ R172, R165, R172 ;  /* 0x000000aca5ac7220 */ /* 0x000fe20000410000 */
[----:B------:R-:W-:-:S02]  /*3ad0*/  @P2 HADD2.F32 R167, -RZ, R113.H1_H1 ;  /* 0x30000071ffa72230 */ /* 0x000fc40000004100 */
[-C--:B------:R-:W-:Y:S01]  /*3ae0*/  @P6 FMUL.FTZ R119, R110, R111.reuse ;  /* 0x0000006f6e776220 */ /* 0x080fe20000410000 */
[----:B------:R-:W-:Y:S01]  /*3af0*/  FMUL.FTZ R110, R165, R174 ;  /* 0x000000aea56e7220 */ /* 0x000fe20000410000 */
[C---:B------:R-:W-:Y:S01]  /*3b00*/  FMUL.FTZ R108, R183.reuse, R108 ;  /* 0x0000006cb76c7220 */ /* 0x040fe20000410000 */
[C---:B------:R-:W-:Y:S01]  /*3b10*/  FMUL.FTZ R109, R183.reuse, R172 ;  /* 0x000000acb76d7220 */ /* 0x040fe20000410000 */
[----:B------:R-:W-:Y:S02]  /*3b20*/  @P5 HADD2.F32 R128, -RZ, R114.H0_H0 ;  /* 0x20000072ff805230 */ /* 0x000fe40000004100 */
[----:B------:R-:W-:Y:S01]  /*3b30*/  FMUL.FTZ R110, R183, R110 ;  /* 0x0000006eb76e7220 */ /* 0x000fe20000410000 */
[----:B------:R-:W-:Y:S01]  /*3b40*/  FMUL.FTZ R126, R108, UR4 ;  /* 0x000000046c7e7c20 */ /* 0x000fe20008410000 */
[----:B------:R-:W-:Y:S01]  /*3b50*/  FMUL.FTZ R113, R109, UR4 ;  /* 0x000000046d717c20 */ /* 0x000fe20008410000 */
[----:B------:R-:W-:Y:S01]  /*3b60*/  FMUL.FTZ R108, R62, R111 ;  /* 0x0000006f3e6c7220 */ /* 0x000fe20000410000 */
[----:B------:R-:W-:Y:S01]  /*3b70*/  FMUL.FTZ R131, R110, UR4 ;  /* 0x000000046e837c20 */ /* 0x000fe20008410000 */
[----:B------:R-:W-:-:S02]  /*3b80*/  HFMA2 R127, -RZ, RZ, 0, 0 ;  /* 0x00000000ff7f7431 */ /* 0x000fc400000001ff */
[-C--:B------:R-:W-:Y:S01]  /*3b90*/  @P5 FMUL.FTZ R127, R128, R113.reuse ;  /* 0x00000071807f5220 */ /* 0x080fe20000410000 */
[----:B------:R-:W-:Y:S01]  /*3ba0*/  @P4 HADD2.F32 R130, -RZ, R115.H0_H0 ;  /* 0x20000073ff824230 */ /* 0x000fe20000004100 */
[----:B------:R-:W-:Y:S01]  /*3bb0*/  FSEL R128, R108, RZ, P6 ;  /* 0x000000ff6c807208 */ /* 0x000fe20003000000 */
[-C--:B------:R-:W-:Y:S01]  /*3bc0*/  FMUL.FTZ R109, R63, R126.reuse ;  /* 0x0000007e3f6d7220 */ /* 0x080fe20000410000 */
[----:B------:R-:W-:Y:S01]  /*3bd0*/  FMUL.FTZ R110, R64, R113 ;  /* 0x00000071406e7220 */ /* 0x000fe20000410000 */
[-C--:B------:R-:W-:Y:S01]  /*3be0*/  FMUL.FTZ R108, R66, R131.reuse ;  /* 0x00000083426c7220 */ /* 0x080fe20000410000 */
[----:B------:R-:W-:Y:S01]  /*3bf0*/  MOV R129, RZ ;  /* 0x000000ff00817202 */ /* 0x000fe20000000f00 */
[----:B------:R-:W-:Y:S01]  /*3c00*/  @P4 FMUL.FTZ R129, R130, R131 ;  /* 0x0000008382814220 */ /* 0x000fe20000410000 */
[----:B------:R-:W-:Y:S01]  /*3c10*/  @P2 FMUL.FTZ R118, R167, R126 ;  /* 0x0000007ea7762220 */ /* 0x000fe20000410000 */
[----:B------:R-:W-:Y:S01]  /*3c20*/  FSEL R131, R109, RZ, P2 ;  /* 0x000000ff6d837208 */ /* 0x000fe20001000000 */
[----:B------:R-:W-:Y:S01]  /*3c30*/  HFMA2 R126, -RZ, RZ, 0, 0 ;  /* 0x00000000ff7e7431 */ /* 0x000fe200000001ff */
[----:B------:R-:W-:Y:S01]  /*3c40*/  FSEL R130, R110, RZ, P5 ;  /* 0x000000ff6e827208 */ /* 0x000fe20002800000 */
[-CC-:B------:R-:W-:Y:S01]  /*3c50*/  FFMA.FTZ R110, R175, R184.reuse, R185.reuse ;  /* 0x000000b8af6e7223 */ /* 0x180fe200000100b9 */
[----:B------:R-:W-:Y:S01]  /*3c60*/  FSEL R166, R108, RZ, P4 ;  /* 0x000000ff6ca67208 */ /* 0x000fe20002000000 */
[-CC-:B------:R-:W-:Y:S01]  /*3c70*/  FFMA.FTZ R108, R123, R184.reuse, R185.reuse ;  /* 0x000000b87b6c7223 */ /* 0x180fe200000100b9 */
[C---:B------:R-:W-:Y:S01]  /*3c80*/  ISETP.GE.U32.AND P2, PT, R116.reuse, RZ, PT ;  /* 0x000000ff7400720c */ /* 0x040fe20003f46070 */
[----:B------:R-:W-:Y:S01]  /*3c90*/  FADD.FTZ R110, R173, -R110 ;  /* 0x8000006ead6e7221 */ /* 0x000fe20000010000 */
[C---:B------:R-:W-:Y:S01]  /*3ca0*/  LOP3.LUT P5, RZ, R116.reuse, 0xff, RZ, 0xc0, !PT ;  /* 0x000000ff74ff7812 */ /* 0x040fe200078ac0ff */
[----:B------:R-:W-:Y:S01]  /*3cb0*/  FADD.FTZ R108, R121, -R108 ;  /* 0x8000006c796c7221 */ /* 0x000fe20000010000 */
[----:B------:R-:W-:Y:S01]  /*3cc0*/  LOP3.LUT P4, RZ, R116, 0xff00, RZ, 0xc0, !PT ;  /* 0x0000ff0074ff7812 */ /* 0x000fe2000788c0ff */
[-CC-:B------:R-:W-:Y:S01]  /*3cd0*/  FFMA.FTZ R116, R179, R184.reuse, R185.reuse ;  /* 0x000000b8b3747223 */ /* 0x180fe200000100b9 */
[----:B------:R-:W-:Y:S01]  /*3ce0*/  FFMA.FTZ R185, R122, R184, R185 ;  /* 0x000000b87ab97223 */ /* 0x000fe200000100b9 */
[----:B------:R-:W-:Y:S01]  /*3cf0*/  LOP3.LUT P6, RZ, R117, 0xff00, RZ, 0xc0, !PT ;  /* 0x0000ff0075ff7812 */ /* 0x000fe200078cc0ff */
[----:B------:R-:W-:Y:S01]  /*3d00*/  FMUL.FTZ R122, R165, R108 ;  /* 0x0000006ca57a7220 */ /* 0x000fe20000410000 */
[----:B------:R-:W-:Y:S01]  /*3d10*/  ISETP.GE.U32.AND.EX P2, PT, R117, 0x1000000, PT, P2 ;  /* 0x010000007500780c */ /* 0x000fe20003f46120 */
[----:B------:R-:W-:Y:S01]  /*3d20*/  FADD.FTZ R116, R177, -R116 ;  /* 0x80000074b1747221 */ /* 0x000fe20000010000 */
[----:B------:R-:W-:Y:S01]  /*3d30*/  FADD.FTZ R120, R120, -R185 ;  /* 0x800000b978787221 */ /* 0x000fe20000010000 */
[C---:B------:R-:W-:Y:S01]  /*3d40*/  FMUL.FTZ R110, R165.reuse, R110 ;  /* 0x0000006ea56e7220 */ /* 0x040fe20000410000 */
[----:B------:R-:W-:Y:S01]  /*3d50*/  MOV R117, RZ ;  /* 0x000000ff00757202 */ /* 0x000fe20000000f00 */
[C---:B------:R-:W-:Y:S01]  /*3d60*/  FMUL.FTZ R116, R165.reuse, R116 ;  /* 0x00000074a5747220 */ /* 0x040fe20000410000 */
[----:B------:R-:W-:Y:S01]  /*3d70*/  FMUL.FTZ R108, R165, R120 ;  /* 0x00000078a56c7220 */ /* 0x000fe20000410000 */
[----:B------:R-:W-:Y:S01]  /*3d80*/  FMUL.FTZ R109, R183, R110 ;  /* 0x0000006eb76d7220 */ /* 0x000fe20000410000 */
[----:B------:R-:W-:-:S02]  /*3d90*/  @P4 HADD2.F32 R113, -RZ, R112.H1_H1 ;  /* 0x30000070ff714230 */ /* 0x000fc40000004100 */
[C---:B------:R-:W-:Y:S01]  /*3da0*/  FMUL.FTZ R110, R183.reuse, R116 ;  /* 0x00000074b76e7220 */ /* 0x040fe20000410000 */
[C---:B------:R-:W-:Y:S01]  /*3db0*/  FMUL.FTZ R108, R183.reuse, R108 ;  /* 0x0000006cb76c7220 */ /* 0x040fe20000410000 */
[----:B------:R-:W-:Y:S01]  /*3dc0*/  FMUL.FTZ R183, R183, R122 ;  /* 0x0000007ab7b77220 */ /* 0x000fe20000410000 */
[----:B------:R-:W-:Y:S02]  /*3dd0*/  @P6 HADD2.F32 R111, -RZ, R114.H1_H1 ;  /* 0x30000072ff6f6230 */ /* 0x000fe40000004100 */
[----:B------:R-:W-:Y:S01]  /*3de0*/  FMUL.FTZ R116, R109, UR4 ;  /* 0x000000046d747c20 */ /* 0x000fe20008410000 */
[----:B------:R-:W-:Y:S02]  /*3df0*/  @P5 HADD2.F32 R114, -RZ, R112.H0_H0 ;  /* 0x20000070ff725230 */ /* 0x000fe40000004100 */
[----:B------:R-:W-:Y:S01]  /*3e00*/  FMUL.FTZ R110, R110, UR4 ;  /* 0x000000046e6e7c20 */ /* 0x000fe20008410000 */
[----:B------:R-:W-:Y:S02]  /*3e10*/  @P2 HADD2.F32 R121, -RZ, R115.H1_H1 ;  /* 0x30000073ff792230 */ /* 0x000fe40000004100 */
[----:B------:R-:W-:Y:S01]  /*3e20*/  FMUL.FTZ R109, R108, UR4 ;  /* 0x000000046c6d7c20 */ /* 0x000fe20008410000 */
[----:B------:R-:W-:Y:S01]  /*3e30*/  FMUL.FTZ R112, R183, UR4 ;  /* 0x00000004b7707c20 */ /* 0x000fe20008410000 */
[----:B------:R-:W-:-:S02]  /*3e40*/  HFMA2 R115, -RZ, RZ, 0, 0 ;  /* 0x00000000ff737431 */ /* 0x000fc400000001ff */
        /* <DEDUP_REMOVED lines=17> */
.L_x_5959:
[----:B------:R-:W0:Y:S01]  /*3f60*/  @P0 LDC.64 R112, c[0x0][0x478] ;  /* 0x00011e00ff700b82 */ /* 0x000e220000000a00 */
[----:B------:R-:W-:-:S04]  /*3f70*/  IMAD.WIDE.U32 R124, R164, 0x10, R124 ;  /* 0x00000010a47c7825 */ /* 0x000fc800078e007c */
[----:B0-----:R-:W-:-:S05]  /*3f80*/  @P0 IMAD.WIDE.U32 R112, R164, 0x10, R112 ;  /* 0x00000010a4700825 */ /* 0x001fca00078e0070 */
[----:B------:R0:W-:Y:S04]  /*3f90*/  @P0 STG.E.128 desc[UR6][R112.64], R104 ;  /* 0x0000006870000986 */ /* 0x0001e8000c101d06 */
[----:B------:R0:W-:Y:S01]  /*3fa0*/  STG.E.128 desc[UR6][R124.64], R108 ;  /* 0x0000006c7c007986 */ /* 0x0001e2000c101d06 */
[----:B------:R-:W-:Y:S05]  /*3fb0*/  BRA `(.L_x_5960) ;  /* 0x00000028000c7947 */ /* 0x000fea0003800000 */
.L_x_5953:
        /* <DEDUP_REMOVED lines=8> */
[C---:B-----5:R-:W-:Y:S01]  /*4040*/  LOP3.LUT P0, RZ, R124.reuse, 0xff0000, RZ, 0xc0, !PT ;  /* 0x00ff00007cff7812 */ /* 0x060fe2000780c0ff */
[--C-:B------:R-:W-:Y:S01]  /*4050*/  HADD2.F32 R114, -RZ, R93.reuse.H1_H1 ;  /* 0x3000005dff727230 */ /* 0x100fe20000004100 */
[----:B------:R-:W-:Y:S01]  /*4060*/  LOP3.LUT P2, RZ, R124, 0xff000000, RZ, 0xc0, !PT ;  /* 0xff0000007cff7812 */ /* 0x000fe2000784c0ff */
[----:B------:R-:W-:Y:S01]  /*4070*/  FADD.FTZ R227, R227, -R230 ;  /* 0x800000e6e3e37221 */ /* 0x000fe20000010000 */
[----:B------:R-:W-:Y:S01]  /*4080*/  FFMA.FTZ R113, R228, R184, R185 ;  /* 0x000000b8e4717223 */ /* 0x000fe200000100b9 */
[----:B------:R-:W-:Y:S02]  /*4090*/  HADD2.F32 R112, -RZ, R93.H0_H0 ;  /* 0x2000005dff707230 */ /* 0x000fe40000004100 */
[----:B------:R-:W-:Y:S01]  /*40a0*/  FADD.FTZ R232, R229, -R232 ;  /* 0x800000e8e5e87221 */ /* 0x000fe20000010000 */
[----:B------:R-:W-:-:S02]  /*40b0*/  HADD2.F32 R170, -RZ, R94.H0_H0 ;  /* 0x2000005effaa7230 */ /* 0x000fc40000004100 */
[----:B------:R-:W-:Y:S01]  /*40c0*/  FADD.FTZ R113, R226, -R113 ;  /* 0x80000071e2717221 */ /* 0x000fe20000010000 */
[C---:B------:R-:W-:Y:S01]  /*40d0*/  FFMA.FTZ R114, R165.reuse, R227, R114 ;  /* 0x000000e3a5727223 */ /* 0x040fe20000010072 */
[----:B------:R-:W-:Y:S01]  /*40e0*/  FFMA.FTZ R112, R165, R232, R112 ;  /* 0x000000e8a5707223 */ /* 0x000fe20000010070 */
[----:B------:R-:W-:Y:S01]  /*40f0*/  LOP3.LUT P6, RZ, R125, 0xff, RZ, 0xc0, !PT ;  /* 0x000000ff7dff7812 */ /* 0x000fe200078cc0ff */
[----:B------:R-:W-:Y:S01]  /*4100*/  FFMA.FTZ R170, R165, R113, R170 ;  /* 0x00000071a5aa7223 */ /* 0x000fe200000100aa */
[-C--:B------:R-:W-:Y:S01]  /*4110*/  FMUL.FTZ R114, R114, R183.reuse ;  /* 0x000000b772727220 */ /* 0x080fe20000410000 */
[-C--:B------:R-:W-:Y:S01]  /*4120*/  FMUL.FTZ R112, R112, R183.reuse ;  /* 0x000000b770707220 */ /* 0x080fe20000410000 */
[--C-:B------:R-:W-:Y:S02]  /*4130*/  @P0 HADD2.F32 R113, -RZ, R109.reuse.H0_H0 ;  /* 0x2000006dff710230 */ /* 0x100fe40000004100 */
[----:B------:R-:W-:Y:S01]  /*4140*/  FMUL.FTZ R170, R170, R183 ;  /* 0x000000b7aaaa7220 */ /* 0x000fe20000410000 */
[----:B------:R-:W-:-:S02]  /*4150*/  @P2 HADD2.F32 R109, -RZ, R109.H1_H1 ;  /* 0x3000006dff6d2230 */ /* 0x000fc40000004100 */
[----:B------:R-:W-:Y:S01]  /*4160*/  FMUL.FTZ R114, R114, UR4 ;  /* 0x0000000472727c20 */ /* 0x000fe20008410000 */
[----:B------:R-:W-:Y:S01]  /*4170*/  FMUL.FTZ R112, R112, UR4 ;  /* 0x0000000470707c20 */ /* 0x000fe20008410000 */
[----:B------:R-:W-:Y:S01]  /*4180*/  CS2R R180, SRZ ;  /* 0x0000000000b47805 */ /* 0x000fe2000001ff00 */
[----:B------:R-:W-:Y:S01]  /*4190*/  FMUL.FTZ R170, R170, UR4 ;  /* 0x00000004aaaa7c20 */ /* 0x000fe20008410000 */
[----:B------:R-:W-:Y:S01]  /*41a0*/  @P2 FMUL.FTZ R181, R114, R109 ;  /* 0x0000006d72b52220 */ /* 0x000fe20000410000 */
[----:B------:R-:W-:Y:S01]  /*41b0*/  FMUL.FTZ R109, R46, R112 ;  /* 0x000000702e6d7220 */ /* 0x000fe20000410000 */
[----:B------:R-:W-:Y:S02]  /*41c0*/  HFMA2 R178, -RZ, RZ, 0, 0 ;  /* 0x00000000ffb27431 */ /* 0x000fe400000001ff */
[----:B------:R-:W-:Y:S02]  /*41d0*/  @P6 HADD2.F32 R115, -RZ, R110.H0_H0 ;  /* 0x2000006eff736230 */ /* 0x000fe40000004100 */
[----:B------:R-:W-:Y:S01]  /*41e0*/  @P0 FMUL.FTZ R178, R112, R113 ;  /* 0x0000007170b20220 */ /* 0x000fe20000410000 */
[----:B------:R-:W-:Y:S01]  /*41f0*/  FMUL.FTZ R113, R48, R170 ;  /* 0x000000aa30717220 */ /* 0x000fe20000410000 */
[----:B------:R-:W-:Y:S01]  /*4200*/  FMUL.FTZ R112, R47, R114 ;  /* 0x000000722f707220 */ /* 0x000fe20000410000 */
[----:B------:R-:W-:Y:S01]  /*4210*/  FSEL R109, R109, RZ, P0 ;  /* 0x000000ff6d6d7208 */ /* 0x000fe20000000000 */
[-CC-:B------:R-:W-:Y:S01]  /*4220*/  FFMA.FTZ R168, R168, R184.reuse, R185.reuse ;  /* 0x000000b8a8a87223 */ /* 0x180fe200000100b9 */
[----:B------:R-:W-:Y:S01]  /*4230*/  ISETP.GE.U32.AND P0, PT, R124, RZ, PT ;  /* 0x000000ff7c00720c */ /* 0x000fe20003f06070 */
[----:B------:R-:W-:Y:S01]  /*4240*/  @P6 FMUL.FTZ R180, R170, R115 ;  /* 0x00000073aab46220 */ /* 0x000fe20000410000 */
[-CC-:B------:R-:W-:Y:S01]  /*4250*/  FFMA.FTZ R210, R210, R184.reuse, R185.reuse ;  /* 0x000000b8d2d27223 */ /* 0x180fe200000100b9 */
[----:B------:R-:W-:Y:S01]  /*4260*/  LOP3.LUT P5, RZ, R125, 0xff00, RZ, 0xc0, !PT ;  /* 0x0000ff007dff7812 */ /* 0x000fe200078ac0ff */
[-CC-:B------:R-:W-:Y:S01]  /*4270*/  FFMA.FTZ R115, R214, R184.reuse, R185.reuse ;  /* 0x000000b8d6737223 */ /* 0x180fe200000100b9 */
[----:B------:R-:W-:Y:S01]  /*4280*/  FSEL R113, R113, RZ, P6 ;  /* 0x000000ff71717208 */ /* 0x000fe20003000000 */
[-CC-:B------:R-:W-:Y:S01]  /*4290*/  FFMA.FTZ R220, R220, R184.reuse, R185.reuse ;  /* 0x000000b8dcdc7223 */ /* 0x180fe200000100b9 */
[----:B------:R-:W-:Y:S01]  /*42a0*/  FFMA.FTZ R216, R216, R184, R185 ;  /* 0x000000b8d8d87223 */ /* 0x000fe200000100b9 */
[----:B------:R-:W-:Y:S01]  /*42b0*/  LOP3.LUT P4, RZ, R124, 0xff, RZ, 0xc0, !PT ;  /* 0x000000ff7cff7812 */ /* 0x000fe2000788c0ff */
[----:B------:R-:W-:Y:S01]  /*42c0*/  FADD.FTZ R213, R213, -R168 ;  /* 0x800000a8d5d57221 */ /* 0x000fe20000010000 */
[----:B------:R-:W-:Y:S01]  /*42d0*/  FSEL R112, R112, RZ, P2 ;  /* 0x000000ff70707208 */ /* 0x000fe20001000000 */
[----:B------:R-:W-:Y:S01]  /*42e0*/  HADD2.F32 R168, -RZ, R94.H1_H1 ;  /* 0x3000005effa87230 */ /* 0x000fe20000004100 */
[C---:B------:R-:W-:Y:S01]  /*42f0*/  LOP3.LUT P6, RZ, R125.reuse, 0xff0000, RZ, 0xc0, !PT ;  /* 0x00ff00007dff7812 */ /* 0x040fe200078cc0ff */
[--C-:B------:R-:W-:Y:S01]  /*4300*/  HADD2.F32 R170, -RZ, R95.reuse.H0_H0 ;  /* 0x2000005fffaa7230 */ /* 0x100fe20000004100 */
[----:B------:R-:W-:Y:S01]  /*4310*/  LOP3.LUT P2, RZ, R124, 0xff00, RZ, 0xc0, !PT ;  /* 0x0000ff007cff7812 */ /* 0x000fe2000784c0ff */
[----:B------:R-:W-:Y:S01]  /*4320*/  HADD2.F32 R182, -RZ, R95.H1_H1 ;  /* 0x3000005fffb67230 */ /* 0x000fe20000004100 */
[----:B------:R-:W-:Y:S01]  /*4330*/  ISETP.GE.U32.AND.EX P0, PT, R125, 0x1000000, PT, P0 ;  /* 0x010000007d00780c */ /* 0x000fe20003f06100 */
[----:B------:R-:W-:-:S02]  /*4340*/  HADD2.F32 R114, -RZ, R92.H0_H0 ;  /* 0x2000005cff727230 */ /* 0x000fc40000004100 */
[----:B------:R-:W-:Y:S01]  /*4350*/  FADD.FTZ R211, R211, -R210 ;  /* 0x800000d2d3d37221 */ /* 0x000fe20000010000 */
[----:B------:R-:W-:Y:S02]  /*4360*/  HADD2.F32 R124, -RZ, R92.H1_H1 ;  /* 0x3000005cff7c7230 */ /* 0x000fe40000004100 */
[----:B------:R-:W-:Y:S01]  /*4370*/  FADD.FTZ R115, R212, -R115 ;  /* 0x80000073d4737221 */ /* 0x000fe20000010000 */
[----:B------:R-:W-:Y:S01]  /*4380*/  FADD.FTZ R219, R219, -R220 ;  /* 0x800000dcdbdb7221 */ /* 0x000fe20000010000 */
        /* <DEDUP_REMOVED lines=15> */
[--C-:B------:R-:W-:Y:S02]  /*4480*/  @P6 HADD2.F32 R125, -RZ, R111.reuse.H0_H0 ;  /* 0x2000006fff7d6230 */ /* 0x100fe40000004100 */
[----:B------:R-:W-:Y:S01]  /*4490*/  FMUL.FTZ R208, R208, UR4 ;  /* 0x00000004d0d07c20 */ /* 0x000fe20008410000 */
[----:B------:R-:W-:Y:S02]  /*44a0*/  @P2 HADD2.F32 R108, -RZ, R108.H1_H1 ;  /* 0x3000006cff6c2230 */ /* 0x000fe40000004100 */
[----:B------:R-:W-:Y:S01]  /*44b0*/  FMUL.FTZ R169, R114, UR4 ;  /* 0x0000000472a97c20 */ /* 0x000fe20008410000 */
[----:B------:R-:W-:-:S02]  /*44c0*/  @P0 HADD2.F32 R111, -RZ, R111.H1_H1 ;  /* 0x3000006fff6f0230 */ /* 0x000fc40000004100 */
[----:B------:R-:W-:Y:S01]  /*44d0*/  FMUL.FTZ R124, R124, UR4 ;  /* 0x000000047c7c7c20 */ /* 0x000fe20008410000 */
[----:B------:R-:W-:Y:S01]  /*44e0*/  CS2R R186, SRZ ;  /* 0x0000000000ba7805 */ /* 0x000fe2000001ff00 */
[----:B------:R-:W-:Y:S01]  /*44f0*/  HFMA2 R189, -RZ, RZ, 0, 0 ;  /* 0x00000000ffbd7431 */ /* 0x000fe200000001ff */
        /* <DEDUP_REMOVED lines=16> */
[----:B------:R-:W-:Y:S02]  /*4600*/  FSEL R125, R110, RZ, P2 ;  /* 0x000000ff6e7d7208 */ /* 0x000fe40001000000 */
[----:B------:R-:W-:Y:S02]  /*4610*/  F2FP.F16.F32.PACK_AB R111, R115, R124 ;  /* 0x0000007c736f723e */ /* 0x000fe400000000ff */
[----:B------:R-:W-:-:S02]  /*4620*/  F2FP.F16.F32.PACK_AB R110, R114, R113 ;  /* 0x00000071726e723e */ /* 0x000fc400000000ff */
[----:B------:R-:W-:Y:S02]  /*4630*/  F2FP.F16.F32.PACK_AB R109, R112, R109 ;  /* 0x0000006d706d723e */ /* 0x000fe400000000ff */
[----:B------:R-:W-:Y:S01]  /*4640*/  F2FP.F16.F32.PACK_AB R108, R125, R108 ;  /* 0x0000006c7d6c723e */ /* 0x000fe200000000ff */
[----:B------:R-:W-:Y:S06]  /*4650*/  BRA `(.L_x_5962) ;  /* 0x00000004009c7947 */ /* 0x000fec0003800000 */
.L_x_5961:
[-CC-:B------:R-:W-:Y:S01]  /*4660*/  FFMA.FTZ R232, R232, R184.reuse, R185.reuse ;  /* 0x000000b8e8e87223 */ /* 0x180fe200000100b9 */
[----:B-----5:R-:W-:Y:S01]  /*4670*/  LOP3.LUT P0, RZ, R124, 0xff0000, RZ, 0xc0, !PT ;  /* 0x00ff00007cff7812 */ /* 0x020fe2000780c0ff */
[-CC-:B------:R-:W-:Y:S01]  /*4680*/  FFMA.FTZ R230, R230, R184.reuse, R185.reuse ;  /* 0x000000b8e6e67223 */ /* 0x180fe200000100b9 */
[----:B------:R-:W-:Y:S01]  /*4690*/  LOP3.LUT P2, RZ, R124, 0xff000000, RZ, 0xc0, !PT ;  /* 0xff0000007cff7812 */ /* 0x000fe2000784c0ff */
[----:B------:R-:W-:Y:S01]  /*46a0*/  FFMA.FTZ R107, R228, R184, R185 ;  /* 0x000000b8e46b7223 */ /* 0x000fe200000100b9 */
[--C-:B------:R-:W-:Y:S02]  /*46b0*/  HADD2.F32 R106, -RZ, R93.reuse.H0_H0 ;  /* 0x2000005dff6a7230 */ /* 0x100fe40000004100 */
[----:B------:R-:W-:Y:S01]  /*46c0*/  FADD.FTZ R104, R229, -R232 ;  /* 0x800000e8e5687221 */ /* 0x000fe20000010000 */
[----:B------:R-:W-:Y:S01]  /*46d0*/  LOP3.LUT P6, RZ, R125, 0xff, RZ, 0xc0, !PT ;  /* 0x000000ff7dff7812 */ /* 0x000fe200078cc0ff */
[----:B------:R-:W-:Y:S02]  /*46e0*/  HADD2.F32 R105, -RZ, R93.H1_H1 ;  /* 0x3000005dff697230 */ /* 0x000fe40000004100 */
[----:B------:R-:W-:Y:S01]  /*46f0*/  FADD.FTZ R230, R227, -R230 ;  /* 0x800000e6e3e67221 */ /* 0x000fe20000010000 */
[----:B------:R-:W-:-:S02]  /*4700*/  HADD2.F32 R113, -RZ, R94.H0_H0 ;  /* 0x2000005eff717230 */ /* 0x000fc40000004100 */
[----:B------:R-:W-:Y:S01]  /*4710*/  FADD.FTZ R226, R226, -R107 ;  /* 0x8000006be2e27221 */ /* 0x000fe20000010000 */
[C---:B------:R-:W-:Y:S01]  /*4720*/  FFMA.FTZ R104, R165.reuse, R104, R106 ;  /* 0x00000068a5687223 */ /* 0x040fe2000001006a */
[C---:B------:R-:W-:Y:S01]  /*4730*/  FFMA.FTZ R105, R165.reuse, R230, R105 ;  /* 0x000000e6a5697223 */ /* 0x040fe20000010069 */
[--C-:B------:R-:W-:Y:S02]  /*4740*/  @P0 HADD2.F32 R170, -RZ, R109.reuse.H0_H0 ;  /* 0x2000006dffaa0230 */ /* 0x100fe40000004100 */
[----:B------:R-:W-:Y:S01]  /*4750*/  FFMA.FTZ R106, R165, R226, R113 ;  /* 0x000000e2a56a7223 */ /* 0x000fe20000010071 */
[-C--:B------:R-:W-:Y:S01]  /*4760*/  FMUL.FTZ R107, R104, R183.reuse ;  /* 0x000000b7686b7220 */ /* 0x080fe20000410000 */
[----:B------:R-:W-:Y:S02]  /*4770*/  @P2 HADD2.F32 R115, -RZ, R109.H1_H1 ;  /* 0x3000006dff732230 */ /* 0x000fe40000004100 */
[-C--:B------:R-:W-:Y:S01]  /*4780*/  FMUL.FTZ R109, R105, R183.reuse ;  /* 0x000000b7696d7220 */ /* 0x080fe20000410000 */
[----:B------:R-:W-:Y:S01]  /*4790*/  FMUL.FTZ R112, R106, R183 ;  /* 0x000000b76a707220 */ /* 0x000fe20000410000 */
[----:B------:R-:W-:Y:S01]  /*47a0*/  FMUL.FTZ R107, R107, UR4 ;  /* 0x000000046b6b7c20 */ /* 0x000fe20008410000 */
[----:B------:R-:W-:-:S02]  /*47b0*/  @P6 HADD2.F32 R182, -RZ, R110.H0_H0 ;  /* 0x2000006effb66230 */ /* 0x000fc40000004100 */
[----:B------:R-:W-:Y:S01]  /*47c0*/  FMUL.FTZ R114, R109, UR4 ;  /* 0x000000046d727c20 */ /* 0x000fe20008410000 */
[----:B------:R-:W-:Y:S01]  /*47d0*/  FMUL.FTZ R113, R112, UR4 ;  /* 0x0000000470717c20 */ /* 0x000fe20008410000 */
[----:B------:R-:W-:Y:S01]  /*47e0*/  FMUL.FTZ R109, R46, R107 ;  /* 0x0000006b2e6d7220 */ /* 0x000fe20000410000 */
[----:B------:R-:W-:Y:S01]  /*47f0*/  CS2R R180, SRZ ;  /* 0x0000000000b47805 */ /* 0x000fe2000001ff00 */
[----:B------:R-:W-:Y:S02]  /*4800*/  HFMA2 R178, -RZ, RZ, 0, 0 ;  /* 0x00000000ffb27431 */ /* 0x000fe400000001ff */
[----:B------:R-:W-:Y:S01]  /*4810*/  @P6 FMUL.FTZ R180, R182, R113 ;  /* 0x00000071b6b46220 */ /* 0x000fe20000410000 */
[----:B------:R-:W-:Y:S01]  /*4820*/  FMUL.FTZ R112, R47, R114 ;  /* 0x000000722f707220 */ /* 0x000fe20000410000 */
[----:B------:R-:W-:Y:S01]  /*4830*/  @P0 FMUL.FTZ R178, R170, R107 ;  /* 0x0000006baab20220 */ /* 0x000fe20000410000 */
[----:B------:R-:W-:Y:S01]  /*4840*/  FMUL.FTZ R113, R48, R113 ;  /* 0x0000007130717220 */ /* 0x000fe20000410000 */
[----:B------:R-:W-:Y:S01]  /*4850*/  FSEL R109, R109, RZ, P0 ;  /* 0x000000ff6d6d7208 */ /* 0x000fe20000000000 */
[--C-:B------:R-:W-:Y:S01]  /*4860*/  FFMA.FTZ R107, R214, R184, R185.reuse ;  /* 0x000000b8d66b7223 */ /* 0x100fe200000100b9 */
[----:B------:R-:W-:Y:S01]  /*4870*/  ISETP.GE.U32.AND P0, PT, R124, RZ, PT ;  /* 0x000000ff7c00720c */ /* 0x000fe20003f06070 */
[----:B------:R-:W-:Y:S01]  /*4880*/  @P2 FMUL.FTZ R181, R115, R114 ;  /* 0x0000007273b52220 */ /* 0x000fe20000410000 */
[----:B------:R-:W-:Y:S01]  /*4890*/  LOP3.LUT P5, RZ, R125, 0xff00, RZ, 0xc0, !PT ;  /* 0x0000ff007dff7812 */ /* 0x000fe200078ac0ff */
[-C--:B------:R-:W-:Y:S01]  /*48a0*/  FFMA.FTZ R168, R168, R184.reuse, R185 ;  /* 0x000000b8a8a87223 */ /* 0x080fe200000100b9 */
[----:B------:R-:W-:Y:S01]  /*48b0*/  FSEL R112, R112, RZ, P2 ;  /* 0x000000ff70707208 */ /* 0x000fe20001000000 */
[----:B------:R-:W-:Y:S01]  /*48c0*/  HADD2.F32 R114, -RZ, R94.H1_H1 ;  /* 0x3000005eff727230 */ /* 0x000fe20000004100 */
[----:B------:R-:W-:Y:S01]  /*48d0*/  LOP3.LUT P4, RZ, R124, 0xff, RZ, 0xc0, !PT ;  /* 0x000000ff7cff7812 */ /* 0x000fe2000788c0ff */
[----:B------:R-:W-:Y:S01]  /*48e0*/  FADD.FTZ R212, R212, -R107 ;  /* 0x8000006bd4d47221 */ /* 0x000fe20000010000 */
[----:B------:R-:W-:Y:S01]  /*48f0*/  LOP3.LUT P2, RZ, R124, 0xff00, RZ, 0xc0, !PT ;  /* 0x0000ff007cff7812 */ /* 0x000fe2000784c0ff */
[-CC-:B------:R-:W-:Y:S01]  /*4900*/  FFMA.FTZ R220, R220, R184.reuse, R185.reuse ;  /* 0x000000b8dcdc7223 */ /* 0x180fe200000100b9 */
[----:B------:R-:W-:Y:S01]  /*4910*/  FSEL R113, R113, RZ, P6 ;  /* 0x000000ff71717208 */ /* 0x000fe20003000000 */
[-CC-:B------:R-:W-:Y:S01]  /*4920*/  FFMA.FTZ R210, R210, R184.reuse, R185.reuse ;  /* 0x000000b8d2d27223 */ /* 0x180fe200000100b9 */
[C---:B------:R-:W-:Y:S01]  /*4930*/  LOP3.LUT P6, RZ, R125.reuse, 0xff0000, RZ, 0xc0, !PT ;  /* 0x00ff00007dff7812 */ /* 0x040fe200078cc0ff */
[----:B------:R-:W-:Y:S01]  /*4940*/  HADD2.F32 R107, -RZ, R92.H0_H0 ;  /* 0x2000005cff6b7230 */ /* 0x000fe20000004100 */
[----:B------:R-:W-:Y:S01]  /*4950*/  ISETP.GE.U32.AND.EX P0, PT, R125, 0x1000000, PT, P0 ;  /* 0x010000007d00780c */ /* 0x000fe20003f06100 */
[----:B------:R-:W-:Y:S01]  /*4960*/  FFMA.FTZ R216, R216, R184, R185 ;  /* 0x000000b8d8d87223 */ /* 0x000fe200000100b9 */
[----:B------:R-:W-:Y:S01]  /*4970*/  FADD.FTZ R168, R213, -R168 ;  /* 0x800000a8d5a87221 */ /* 0x000fe20000010000 */
[----:B------:R-:W-:-:S02]  /*4980*/  HADD2.F32 R125, -RZ, R95.H0_H0 ;  /* 0x2000005fff7d7230 */ /* 0x000fc40000004100 */
[----:B------:R-:W-:Y:S01]  /*4990*/  FFMA.FTZ R212, R165, R212, R114 ;  /* 0x000000d4a5d47223 */ /* 0x000fe20000010072 */
[----:B------:R-:W-:Y:S01]  /*49a0*/  FADD.FTZ R220, R219, -R220 ;  /* 0x800000dcdbdc7221 */ /* 0x000fe20000010000 */
[----:B------:R-:W-:Y:S02]  /*49b0*/  HADD2.F32 R115, -RZ, R92.H1_H1 ;  /* 0x3000005cff737230 */ /* 0x000fe40000004100 */
[----:B------:R-:W-:Y:S01]  /*49c0*/  FADD.FTZ R210, R211, -R210 ;  /* 0x800000d2d3d27221 */ /* 0x000fe20000010000 */
[----:B------:R-:W-:Y:S02]  /*49d0*/  HADD2.F32 R169, -RZ, R95.H1_H1 ;  /* 0x3000005fffa97230 */ /* 0x000fe40000004100 */
[----:B------:R-:W-:Y:S01]  /*49e0*/  FADD.FTZ R216, R215, -R216 ;  /* 0x800000d8d7d87221 */ /* 0x000fe20000010000 */
[C---:B------:R-:W-:Y:S01]  /*49f0*/  FFMA.FTZ R114, R165.reuse, R168, R107 ;  /* 0x000000a8a5727223 */ /* 0x040fe2000001006b */
[----:B------:R-:W-:Y:S01]  /*4a00*/  FMUL.FTZ R107, R212, R183 ;  /* 0x000000b7d46b7220 */ /* 0x000fe20000410000 */
[C---:B------:R-:W-:Y:S01]  /*4a10*/  FFMA.FTZ R220, R165.reuse, R220, R125 ;  /* 0x000000dca5dc7223 */ /* 0x040fe2000001007d */
[C---:B------:R-:W-:Y:S01]  /*4a20*/  FFMA.FTZ R210, R165.reuse, R210, R115 ;  /* 0x000000d2a5d27223 */ /* 0x040fe20000010073 */
[----:B------:R-:W-:Y:S01]  /*4a30*/  FFMA.FTZ R216, R165, R216, R169 ;  /* 0x000000d8a5d87223 */ /* 0x000fe200000100a9 */
[----:B------:R-:W-:-:S02]  /*4a40*/  @P5 HADD2.F32 R115, -RZ, R110.H1_H1 ;  /* 0x3000006eff735230 */ /* 0x000fc40000004100 */
[----:B------:R-:W-:Y:S01]  /*4a50*/  FMUL.FTZ R124, R107, UR4 ;  /* 0x000000046b7c7c20 */ /* 0x000fe20008410000 */
[--C-:B------:R-:W-:Y:S02]  /*4a60*/  @P4 HADD2.F32 R170, -RZ, R108.reuse.H0_H0 ;  /* 0x2000006cffaa4230 */ /* 0x100fe40000004100 */
[-C--:B------:R-:W-:Y:S01]  /*4a70*/  FMUL.FTZ R110, R220, R183.reuse ;  /* 0x000000b7dc6e7220 */ /* 0x080fe20000410000 */
[----:B------:R-:W-:Y:S01]  /*4a80*/  @P2 HADD2.F32 R169, -RZ, R108.H1_H1 ;  /* 0x3000006cffa92230 */ /* 0x000fe20000004100 */
[----:B------:R-:W-:Y:S01]  /*4a90*/  CS2R R186, SRZ ;  /* 0x0000000000ba7805 */ /* 0x000fe2000001ff00 */
[--C-:B------:R-:W-:Y:S02]  /*4aa0*/  @P6 HADD2.F32 R208, -RZ, R111.reuse.H0_H0 ;  /* 0x2000006fffd06230 */ /* 0x100fe40000004100 */
[-C--:B------:R-:W-:Y:S01]  /*4ab0*/  FMUL.FTZ R108, R210, R183.reuse ;  /* 0x000000b7d26c7220 */ /* 0x080fe20000410000 */
[----:B------:R-:W-:Y:S02]  /*4ac0*/  @P0 HADD2.F32 R205, -RZ, R111.H1_H1 ;  /* 0x3000006fffcd0230 */ /* 0x000fe40000004100 */
[-C--:B------:R-:W-:Y:S01]  /*4ad0*/  FMUL.FTZ R111, R216, R183.reuse ;  /* 0x000000b7d86f7220 */ /* 0x080fe20000410000 */
[----:B------:R-:W-:Y:S01]  /*4ae0*/  FMUL.FTZ R107, R114, R183 ;  /* 0x000000b7726b7220 */ /* 0x000fe20000410000 */
[----:B------:R-:W-:Y:S01]  /*4af0*/  @P5 FMUL.FTZ R187, R115, R124 ;  /* 0x0000007c73bb5220 */ /* 0x000fe20000410000 */
[----:B------:R-:W-:Y:S01]  /*4b00*/  FMUL.FTZ R115, R110, UR4 ;  /* 0x000000046e737c20 */ /* 0x000fe20008410000 */
[----:B------:R-:W-:Y:S01]  /*4b10*/  FMUL.FTZ R110, R108, UR4 ;  /* 0x000000046c6e7c20 */ /* 0x000fe20008410000 */
[----:B------:R-:W-:Y:S01]  /*4b20*/  FMUL.FTZ R168, R111, UR4 ;  /* 0x000000046fa87c20 */ /* 0x000fe20008410000 */
[----:B------:R-:W-:Y:S01]  /*4b30*/  FMUL.FTZ R125, R107, UR4 ;  /* 0x000000046b7d7c20 */ /* 0x000fe20008410000 */
[----:B------:R-:W-:Y:S01]  /*4b40*/  F2FP.F16.F32.PACK_AB R105, R105, R104 ;  /* 0x000000686969723e */ /* 0x000fe200000000ff */
[----:B------:R-:W-:Y:S01]  /*4b50*/  FMUL.FTZ R111, R49, R124 ;  /* 0x0000007c316f7220 */ /* 0x000fe20000410000 */
[----:B------:R-:W-:Y:S01]  /*4b60*/  MOV R182, RZ ;  /* 0x000000ff00b67202 */ /* 0x000fe20000000f00 */
[-C--:B------:R-:W-:Y:S01]  /*4b70*/  @P6 FMUL.FTZ R182, R208, R115.reuse ;  /* 0x00000073d0b66220 */ /* 0x080fe20000410000 */
[----:B------:R-:W-:Y:S01]  /*4b80*/  MOV R191, RZ ;  /* 0x000000ff00bf7202 */ /* 0x000fe20000000f00 */
[----:B------:R-:W-:Y:S01]  /*4b90*/  @P2 FMUL.FTZ R191, R169, R110 ;  /* 0x0000006ea9bf2220 */ /* 0x000fe20000410000 */
[----:B------:R-:W-:Y:S01]  /*4ba0*/  F2FP.F16.F32.PACK_AB R104, R210, R114 ;  /* 0x00000072d268723e */ /* 0x000fe200000000ff */
[----:B------:R-:W-:Y:S01]  /*4bb0*/  FMUL.FTZ R114, R50, R115 ;  /* 0x0000007332727220 */ /* 0x000fe20000410000 */
[----:B------:R-:W-:Y:S01]  /*4bc0*/  FMUL.FTZ R115, R51, R168 ;  /* 0x000000a833737220 */ /* 0x000fe20000410000 */
[-C--:B------:R-:W-:Y:S01]  /*4bd0*/  FMUL.FTZ R108, R44, R125.reuse ;  /* 0x0000007d2c6c7220 */ /* 0x080fe20000410000 */
[----:B------:R-:W-:Y:S01]  /*4be0*/  FMUL.FTZ R110, R45, R110 ;  /* 0x0000006e2d6e7220 */ /* 0x000fe20000410000 */
[----:B------:R-:W-:Y:S01]  /*4bf0*/  @P4 FMUL.FTZ R186, R170, R125 ;  /* 0x0000007daaba4220 */ /* 0x000fe20000410000 */
[----:B------:R-:W-:Y:S01]  /*4c00*/  FSEL R124, R114, RZ, P6 ;  /* 0x000000ff727c7208 */ /* 0x000fe20003000000 */
[----:B------:R-:W-:Y:S01]  /*4c10*/  HFMA2 R189, -RZ, RZ, 0, 0 ;  /* 0x00000000ffbd7431 */ /* 0x000fe200000001ff */
[----:B------:R-:W-:Y:S01]  /*4c20*/  FSEL R115, R115, RZ, P0 ;  /* 0x000000ff73737208 */ /* 0x000fe20000000000 */
[----:B------:R-:W-:Y:S01]  /*4c30*/  @P0 FMUL.FTZ R189, R205, R168 ;  /* 0x000000a8cdbd0220 */ /* 0x000fe20000410000 */
[----:B------:R-:W-:-:S02]  /*4c40*/  FSEL R114, R111, RZ, P5 ;  /* 0x000000ff6f727208 */ /* 0x000fc40002800000 */
[----:B------:R-:W-:Y:S02]  /*4c50*/  FSEL R108, R108, RZ, P4 ;  /* 0x000000ff6c6c7208 */ /* 0x000fe40002000000 */
[----:B------:R-:W-:Y:S02]  /*4c60*/  FSEL R125, R110, RZ, P2 ;  /* 0x000000ff6e7d7208 */ /* 0x000fe40001000000 */
[----:B------:R-:W-:Y:S02]  /*4c70*/  F2FP.F16.F32.PACK_AB R107, R216, R220 ;  /* 0x000000dcd86b723e */ /* 0x000fe400000000ff */
[----:B------:R-:W-:Y:S02]  /*4c80*/  F2FP.F16.F32.PACK_AB R106, R212, R106 ;  /* 0x0000006ad46a723e */ /* 0x000fe400000000ff */
[----:B------:R-:W-:Y:S02]  /*4c90*/  F2FP.F16.F32.PACK_AB R111, R115, R124 ;  /* 0x0000007c736f723e */ /* 0x000fe400000000ff */
[----:B------:R-:W-:-:S02]  /*4ca0*/  F2FP.F16.F32.PACK_AB R110, R114, R113 ;  /* 0x00000071726e723e */ /* 0x000fc400000000ff */
[----:B------:R-:W-:Y:S02]  /*4cb0*/  F2FP.F16.F32.PACK_AB R109, R112, R109 ;  /* 0x0000006d706d723e */ /* 0x000fe400000000ff */
[----:B------:R-:W-:-:S07]  /*4cc0*/  F2FP.F16.F32.PACK_AB R108, R125, R108 ;  /* 0x0000006c7d6c723e */ /* 0x000fce00000000ff */
.L_x_5962:
        /* <DEDUP_REMOVED lines=16> */
[-CC-:B------:R-:W-:Y:S01]  /*4dd0*/  FFMA.FTZ R200, R200, R184.reuse, R185.reuse ;  /* 0x000000b8c8c87223 */ /* 0x180fe200000100b9 */
[----:B------:R-:W-:Y:S02]  /*4de0*/  HADD2.F32 R106, -RZ, R97.H1_H1 ;  /* 0x30000061ff6a7230 */ /* 0x000fe40000004100 */
[----:B------:R-:W-:Y:S01]  /*4df0*/  FFMA.FTZ R204, R204, R184, R185 ;  /* 0x000000b8cccc7223 */ /* 0x000fe200000100b9 */
[----:B------:R-:W-:Y:S01]  /*4e00*/  FFMA.FTZ R104, R165, R196, R104 ;  /* 0x000000c4a5687223 */ /* 0x000fe20000010068 */
[----:B------:R-:W-:Y:S01]  /*4e10*/  FADD.FTZ R169, R195, -R198 ;  /* 0x800000c6c3a97221 */ /* 0x000fe20000010000 */
[----:B------:R-:W-:Y:S01]  /*4e20*/  LOP3.LUT P2, RZ, R119, 0xff, RZ, 0xc0, !PT ;  /* 0x000000ff77ff7812 */ /* 0x000fe2000784c0ff */
[----:B------:R-:W-:-:S02]  /*4e30*/  HADD2.F32 R108, -RZ, R98.H0_H0 ;  /* 0x20000062ff6c7230 */ /* 0x000fc40000004100 */
[----:B------:R-:W-:Y:S01]  /*4e40*/  FMUL.FTZ R105, R104, R183 ;  /* 0x000000b768697220 */ /* 0x000fe20000410000 */
[----:B------:R-:W-:Y:S01]  /*4e50*/  FADD.FTZ R200, R197, -R200 ;  /* 0x800000c8c5c87221 */ /* 0x000fe20000010000 */
[----:B------:R-:W-:Y:S02]  /*4e60*/  HADD2.F32 R110, -RZ, R99.H0_H0 ;  /* 0x20000063ff6e7230 */ /* 0x000fe40000004100 */
[----:B------:R-:W-:Y:S01]  /*4e70*/  FADD.FTZ R201, R201, -R204 ;  /* 0x800000ccc9c97221 */ /* 0x000fe20000010000 */
[----:B------:R-:W-:Y:S01]  /*4e80*/  FFMA.FTZ R169, R165, R169, R106 ;  /* 0x000000a9a5a97223 */ /* 0x000fe2000001006a */
[----:B-----5:R-:W-:Y:S02]  /*4e90*/  @P6 HADD2.F32 R106, -RZ, R113.H0_H0 ;  /* 0x20000071ff6a6230 */ /* 0x020fe40000004100 */
[----:B------:R-:W-:Y:S01]  /*4ea0*/  FMUL.FTZ R111, R105, UR4 ;  /* 0x00000004696f7c20 */ /* 0x000fe20008410000 */
[----:B------:R-:W-:Y:S01]  /*4eb0*/  LOP3.LUT P5, RZ, R118, 0xff000000, RZ, 0xc0, !PT ;  /* 0xff00000076ff7812 */ /* 0x000fe200078ac0ff */
[----:B------:R-:W-:Y:S01]  /*4ec0*/  FFMA.FTZ R196, R165, R200, R108 ;  /* 0x000000c8a5c47223 */ /* 0x000fe2000001006c */
[----:B------:R-:W-:-:S02]  /*4ed0*/  LOP3.LUT P4, RZ, R119, 0xff0000, RZ, 0xc0, !PT ;  /* 0x00ff000077ff7812 */ /* 0x000fc4000788c0ff */
[----:B------:R-:W-:Y:S01]  /*4ee0*/  CS2R R170, SRZ ;  /* 0x0000000000aa7805 */ /* 0x000fe2000001ff00 */
[----:B------:R-:W-:Y:S01]  /*4ef0*/  FFMA.FTZ R200, R165, R201, R110 ;  /* 0x000000c9a5c87223 */ /* 0x000fe2000001006e */
[-C--:B------:R-:W-:Y:S01]  /*4f00*/  FMUL.FTZ R105, R169, R183.reuse ;  /* 0x000000b7a9697220 */ /* 0x080fe20000410000 */
[----:B------:R-:W-:Y:S01]  /*4f10*/  @P6 FMUL.FTZ R171, R111, R106 ;  /* 0x0000006a6fab6220 */ /* 0x000fe20000410000 */
[-C--:B------:R-:W-:Y:S01]  /*4f20*/  FMUL.FTZ R106, R196, R183.reuse ;  /* 0x000000b7c46a7220 */ /* 0x080fe20000410000 */
[----:B------:R-:W-:Y:S01]  /*4f30*/  FMUL.FTZ R108, R200, R183 ;  /* 0x000000b7c86c7220 */ /* 0x000fe20000410000 */
[----:B------:R-:W-:Y:S01]  /*4f40*/  FMUL.FTZ R110, R105, UR4 ;  /* 0x00000004696e7c20 */ /* 0x000fe20008410000 */
[----:B------:R-:W-:Y:S01]  /*4f50*/  FMUL.FTZ R105, R54, R111 ;  /* 0x0000006f36697220 */ /* 0x000fe20000410000 */
[----:B------:R-:W-:Y:S02]  /*4f60*/  @P2 HADD2.F32 R107, -RZ, R114.H0_H0 ;  /* 0x20000072ff6b2230 */ /* 0x000fe40000004100 */
[----:B------:R-:W-:Y:S01]  /*4f70*/  FMUL.FTZ R197, R106, UR4 ;  /* 0x000000046ac57c20 */ /* 0x000fe20008410000 */
[----:B------:R-:W-:Y:S01]  /*4f80*/  FMUL.FTZ R108, R108, UR4 ;  /* 0x000000046c6c7c20 */ /* 0x000fe20008410000 */
[----:B------:R-:W-:Y:S01]  /*4f90*/  HFMA2 R193, -RZ, RZ, 0, 0 ;  /* 0x00000000ffc17431 */ /* 0x000fe200000001ff */
[----:B------:R-:W-:Y:S01]  /*4fa0*/  FSEL R168, R105, RZ, P6 ;  /* 0x000000ff69a87208 */ /* 0x000fe20003000000 */
[----:B------:R-:W-:Y:S01]  /*4fb0*/  @P2 FMUL.FTZ R193, R197, R107 ;  /* 0x0000006bc5c12220 */ /* 0x000fe20000410000 */
[----:B------:R-:W-:Y:S01]  /*4fc0*/  FMUL.FTZ R105, R56, R197 ;  /* 0x000000c538697220 */ /* 0x000fe20000410000 */
[----:B------:R-:W-:-:S02]  /*4fd0*/  @P5 HADD2.F32 R113, -RZ, R113.H1_H1 ;  /* 0x30000071ff715230 */ /* 0x000fc40000004100 */
[----:B------:R-:W-:Y:S01]  /*4fe0*/  FMUL.FTZ R106, R55, R110 ;  /* 0x0000006e376a7220 */ /* 0x000fe20000410000 */
[----:B------:R-:W-:Y:S02]  /*4ff0*/  @P4 HADD2.F32 R109, -RZ, R115.H0_H0 ;  /* 0x20000073ff6d4230 */ /* 0x000fe40000004100 */
[----:B------:R-:W-:Y:S01]  /*5000*/  FMUL.FTZ R107, R58, R108 ;  /* 0x0000006c3a6b7220 */ /* 0x000fe20000410000 */
[----:B------:R-:W-:Y:S01]  /*5010*/  MOV R195, RZ ;  /* 0x000000ff00c37202 */ /* 0x000fe20000000f00 */
[-CC-:B------:R-:W-:Y:S01]  /*5020*/  FFMA.FTZ R204, R202, R184.reuse, R185.reuse ;  /* 0x000000b8cacc7223 */ /* 0x180fe200000100b9 */
[-CC-:B------:R-:W-:Y:S01]  /*5030*/  FFMA.FTZ R206, R206, R184.reuse, R185.reuse ;  /* 0x000000b8cece7223 */ /* 0x180fe200000100b9 */
[----:B------:R-:W-:Y:S01]  /*5040*/  FSEL R198, R105, RZ, P2 ;  /* 0x000000ff69c67208 */ /* 0x000fe20001000000 */
[----:B------:R-:W-:Y:S01]  /*5050*/  @P5 FMUL.FTZ R170, R110, R113 ;  /* 0x000000716eaa5220 */ /* 0x000fe20000410000 */
[----:B------:R-:W-:Y:S01]  /*5060*/  @P4 FMUL.FTZ R195, R108, R109 ;  /* 0x0000006d6cc34220 */ /* 0x000fe20000410000 */
[----:B------:R-:W-:Y:S01]  /*5070*/  FSEL R197, R106, RZ, P5 ;  /* 0x000000ff6ac57208 */ /* 0x000fe20002800000 */
[-C--:B------:R-:W-:Y:S01]  /*5080*/  FFMA.FTZ R105, R190, R184.reuse, R185 ;  /* 0x000000b8be697223 */ /* 0x080fe200000100b9 */
[----:B------:R-:W-:Y:S01]  /*5090*/  FSEL R202, R107, RZ, P4 ;  /* 0x000000ff6bca7208 */ /* 0x000fe20002000000 */
[----:B------:R-:W-:Y:S01]  /*50a0*/  FADD.FTZ R111, R203, -R206 ;  /* 0x800000cecb6f7221 */ /* 0x000fe20000010000 */
[C---:B------:R-:W-:Y:S01]  /*50b0*/  LOP3.LUT P5, RZ, R118.reuse, 0xff, RZ, 0xc0, !PT ;  /* 0x000000ff76ff7812 */ /* 0x040fe200078ac0ff */
[----:B------:R-:W-:Y:S01]  /*50c0*/  HADD2.F32 R106, -RZ, R96.H0_H0 ;  /* 0x20000060ff6a7230 */ /* 0x000fe20000004100 */
[----:B------:R-:W-:Y:S01]  /*50d0*/  ISETP.GE.U32.AND P2, PT, R118, RZ, PT ;  /* 0x000000ff7600720c */ /* 0x000fe20003f46070 */
[----:B------:R-:W-:Y:S01]  /*50e0*/  FADD.FTZ R105, R188, -R105 ;  /* 0x80000069bc697221 */ /* 0x000fe20000010000 */
[----:B------:R-:W-:Y:S01]  /*50f0*/  LOP3.LUT P4, RZ, R118, 0xff00, RZ, 0xc0, !PT ;  /* 0x0000ff0076ff7812 */ /* 0x000fe2000788c0ff */
[----:B------:R-:W-:Y:S01]  /*5100*/  HADD2.F32 R118, -RZ, R99.H1_H1 ;  /* 0x30000063ff767230 */ /* 0x000fe20000004100 */
[----:B------:R-:W-:Y:S01]  /*5110*/  LOP3.LUT P6, RZ, R119, 0xff00, RZ, 0xc0, !PT ;  /* 0x0000ff0077ff7812 */ /* 0x000fe200078cc0ff */
[----:B------:R-:W-:Y:S01]  /*5120*/  FFMA.FTZ R107, R194, R184, R185 ;  /* 0x000000b8c26b7223 */ /* 0x000fe200000100b9 */
[----:B------:R-:W-:-:S02]  /*5130*/  HADD2.F32 R110, -RZ, R98.H1_H1 ;  /* 0x30000062ff6e7230 */ /* 0x000fc40000004100 */
[----:B------:R-:W-:Y:S01]  /*5140*/  FADD.FTZ R204, R199, -R204 ;  /* 0x800000ccc7cc7221 */ /* 0x000fe20000010000 */
[----:B------:R-:W-:Y:S02]  /*5150*/  HADD2.F32 R108, -RZ, R96.H1_H1 ;  /* 0x30000060ff6c7230 */ /* 0x000fe40000004100 */
[C---:B------:R-:W-:Y:S01]  /*5160*/  FFMA.FTZ R111, R165.reuse, R111, R118 ;  /* 0x0000006fa56f7223 */ /* 0x040fe20000010076 */
[----:B------:R-:W-:Y:S01]  /*5170*/  FADD.FTZ R107, R192, -R107 ;  /* 0x8000006bc06b7221 */ /* 0x000fe20000010000 */
[----:B------:R-:W-:Y:S01]  /*5180*/  FFMA.FTZ R118, R165, R105, R106 ;  /* 0x00000069a5767223 */ /* 0x000fe2000001006a */
[----:B------:R-:W-:Y:S01]  /*5190*/  ISETP.GE.U32.AND.EX P2, PT, R119, 0x1000000, PT, P2 ;  /* 0x010000007700780c */ /* 0x000fe20003f46120 */
[----:B------:R-:W-:Y:S01]  /*51a0*/  FFMA.FTZ R110, R165, R204, R110 ;  /* 0x000000cca56e7223 */ /* 0x000fe2000001006e */
[----:B------:R-:W-:Y:S01]  /*51b0*/  FMUL.FTZ R109, R111, R183 ;  /* 0x000000b76f6d7220 */ /* 0x000fe20000410000 */
[----:B------:R-:W-:Y:S01]  /*51c0*/  FFMA.FTZ R113, R165, R107, R108 ;  /* 0x0000006ba5717223 */ /* 0x000fe2000001006c */
[-C--:B------:R-:W-:Y:S01]  /*51d0*/  FMUL.FTZ R105, R118, R183.reuse ;  /* 0x000000b776697220 */ /* 0x080fe20000410000 */
[----:B------:R-:W-:Y:S01]  /*51e0*/  FMUL.FTZ R108, R110, R183 ;  /* 0x000000b76e6c7220 */ /* 0x000fe20000410000 */
[----:B------:R-:W-:-:S02]  /*51f0*/  @P5 HADD2.F32 R106, -RZ, R112.H0_H0 ;  /* 0x20000070ff6a5230 */ /* 0x000fc40000004100 */
[----:B------:R-:W-:Y:S01]  /*5200*/  FMUL.FTZ R204, R109, UR4 ;  /* 0x000000046dcc7c20 */ /* 0x000fe20008410000 */
[----:B------:R-:W-:Y:S01]  /*5210*/  FMUL.FTZ R107, R113, R183 ;  /* 0x000000b7716b7220 */ /* 0x000fe20000410000 */
[----:B------:R-:W-:Y:S01]  /*5220*/  FMUL.FTZ R109, R105, UR4 ;  /* 0x00000004696d7c20 */ /* 0x000fe20008410000 */
[----:B------:R-:W-:Y:S02]  /*5230*/  @P6 HADD2.F32 R114, -RZ, R114.H1_H1 ;  /* 0x30000072ff726230 */ /* 0x000fe40000004100 */
[----:B------:R-:W-:Y:S01]  /*5240*/  FMUL.FTZ R108, R108, UR4 ;  /* 0x000000046c6c7c20 */ /* 0x000fe20008410000 */
[----:B------:R-:W-:Y:S02]  /*5250*/  HFMA2 R192, -RZ, RZ, 0, 0 ;  /* 0x00000000ffc07431 */ /* 0x000fe400000001ff */
[----:B------:R-:W-:Y:S01]  /*5260*/  FMUL.FTZ R119, R107, UR4 ;  /* 0x000000046b777c20 */ /* 0x000fe20008410000 */
[----:B------:R-:W-:Y:S01]  /*5270*/  @P5 FMUL.FTZ R192, R109, R106 ;  /* 0x0000006a6dc05220 */ /* 0x000fe20000410000 */
[----:B------:R-:W-:Y:S01]  /*5280*/  HFMA2 R188, -RZ, RZ, 0, 0 ;  /* 0x00000000ffbc7431 */ /* 0x000fe200000001ff */
[----:B------:R-:W-:Y:S01]  /*5290*/  F2FP.F16.F32.PACK_AB R106, R110, R196 ;  /* 0x000000c46e6a723e */ /* 0x000fe200000000ff */
[----:B------:R-:W-:Y:S01]  /*52a0*/  @P6 FMUL.FTZ R188, R108, R114 ;  /* 0x000000726cbc6220 */ /* 0x000fe20000410000 */
[----:B------:R-:W-:Y:S01]  /*52b0*/  FMUL.FTZ R110, R57, R108 ;  /* 0x0000006c396e7220 */ /* 0x000fe20000410000 */
[----:B------:R-:W-:Y:S01]  /*52c0*/  @P2 HADD2.F32 R115, -RZ, R115.H1_H1 ;  /* 0x30000073ff732230 */ /* 0x000fe20000004100 */
[----:B------:R-:W-:Y:S01]  /*52d0*/  F2FP.F16.F32.PACK_AB R107, R111, R200 ;  /* 0x000000c86f6b723e */ /* 0x000fe200000000ff */
[----:B------:R-:W-:Y:S01]  /*52e0*/  FMUL.FTZ R108, R52, R109 ;  /* 0x0000006d346c7220 */ /* 0x000fe20000410000 */
[----:B------:R-:W-:Y:S01]  /*52f0*/  FMUL.FTZ R111, R59, R204 ;  /* 0x000000cc3b6f7220 */ /* 0x000fe20000410000 */
[----:B------:R-:W-:Y:S01]  /*5300*/  FMUL.FTZ R109, R53, R119 ;  /* 0x00000077356d7220 */ /* 0x000fe20000410000 */
[----:B------:R-:W-:Y:S01]  /*5310*/  MOV R190, RZ ;  /* 0x000000ff00be7202 */ /* 0x000fe20000000f00 */
[----:B------:R-:W-:Y:S01]  /*5320*/  @P4 HADD2.F32 R112, -RZ, R112.H1_H1 ;  /* 0x30000070ff704230 */ /* 0x000fe20000004100 */
[----:B------:R-:W-:Y:S01]  /*5330*/  F2FP.F16.F32.PACK_AB R105, R169, R104 ;  /* 0x00000068a969723e */ /* 0x000fe200000000ff */
[----:B------:R-:W-:Y:S01]  /*5340*/  @P2 FMUL.FTZ R190, R204, R115 ;  /* 0x00000073ccbe2220 */ /* 0x000fe20000410000 */
[----:B------:R-:W-:-:S02]  /*5350*/  F2FP.F16.F32.PACK_AB R104, R113, R118 ;  /* 0x000000767168723e */ /* 0x000fc400000000ff */
[----:B------:R-:W-:Y:S02]  /*5360*/  FSEL R111, R111, RZ, P2 ;  /* 0x000000ff6f6f7208 */ /* 0x000fe40001000000 */
[----:B------:R-:W-:Y:S02]  /*5370*/  FSEL R115, R110, RZ, P6 ;  /* 0x000000ff6e737208 */ /* 0x000fe40003000000 */
[----:B------:R-:W-:Y:S02]  /*5380*/  FSEL R108, R108, RZ, P5 ;  /* 0x000000ff6c6c7208 */ /* 0x000fe40002800000 */
[----:B------:R-:W-:Y:S02]  /*5390*/  FSEL R113, R109, RZ, P4 ;  /* 0x000000ff6d717208 */ /* 0x000fe40002000000 */
[----:B------:R-:W-:Y:S01]  /*53a0*/  MOV R194, RZ ;  /* 0x000000ff00c27202 */ /* 0x000fe20000000f00 */
[----:B------:R-:W-:Y:S01]  /*53b0*/  @P4 FMUL.FTZ R194, R119, R112 ;  /* 0x0000007077c24220 */ /* 0x000fe20000410000 */
[----:B------:R-:W-:-:S02]  /*53c0*/  F2FP.F16.F32.PACK_AB R111, R111, R202 ;  /* 0x000000ca6f6f723e */ /* 0x000fc400000000ff */
[----:B------:R-:W-:Y:S02]  /*53d0*/  F2FP.F16.F32.PACK_AB R110, R115, R198 ;  /* 0x000000c6736e723e */ /* 0x000fe400000000ff */
[----:B------:R-:W-:Y:S02]  /*53e0*/  F2FP.F16.F32.PACK_AB R109, R197, R168 ;  /* 0x000000a8c56d723e */ /* 0x000fe400000000ff */
[----:B------:R-:W-:Y:S01]  /*53f0*/  F2FP.F16.F32.PACK_AB R108, R113, R108 ;  /* 0x0000006c716c723e */ /* 0x000fe200000000ff */
[----:B------:R-:W-:Y:S06]  /*5400*/  BRA `(.L_x_5964) ;  /* 0x0000000400907947 */ /* 0x000fec0003800000 */
.L_x_5963:
[-CC-:B------:R-:W-:Y:S01]  /*5410*/  FFMA.FTZ R196, R196, R184.reuse, R185.reuse ;  /* 0x000000b8c4c47223 */ /* 0x180fe200000100b9 */
[----:B------:R-:W-:Y:S01]  /*5420*/  LOP3.LUT P6, RZ, R118, 0xff0000, RZ, 0xc0, !PT ;  /* 0x00ff000076ff7812 */ /* 0x000fe200078cc0ff */
[-CC-:B------:R-:W-:Y:S01]  /*5430*/  FFMA.FTZ R198, R198, R184.reuse, R185.reuse ;  /* 0x000000b8c6c67223 */ /* 0x180fe200000100b9 */
[--C-:B0-----:R-:W-:Y:S02]  /*5440*/  HADD2.F32 R108, -RZ, R97.reuse.H0_H0 ;  /* 0x20000061ff6c7230 */ /* 0x101fe40000004100 */
[----:B------:R-:W-:Y:S01]  /*5450*/  FADD.FTZ R196, R193, -R196 ;  /* 0x800000c4c1c47221 */ /* 0x000fe20000010000 */
[----:B------:R-:W-:Y:S02]  /*5460*/  HADD2.F32 R109, -RZ, R97.H1_H1 ;  /* 0x30000061ff6d7230 */ /* 0x000fe40000004100 */
[----:B------:R-:W-:Y:S01]  /*5470*/  FADD.FTZ R198, R195, -R198 ;  /* 0x800000c6c3c67221 */ /* 0x000fe20000010000 */
[--C-:B------:R-:W-:Y:S01]  /*5480*/  FFMA.FTZ R200, R200, R184, R185.reuse ;  /* 0x000000b8c8c87223 */ /* 0x100fe200000100b9 */
[C---:B------:R-:W-:Y:S01]  /*5490*/  FFMA.FTZ R108, R165.reuse, R196, R108 ;  /* 0x000000c4a56c7223 */ /* 0x040fe2000001006c */
[----:B------:R-:W-:Y:S01]  /*54a0*/  FFMA.FTZ R204, R204, R184, R185 ;  /* 0x000000b8cccc7223 */ /* 0x000fe200000100b9 */
[----:B------:R-:W-:Y:S01]  /*54b0*/  LOP3.LUT P5, RZ, R118, 0xff000000, RZ, 0xc0, !PT ;  /* 0xff00000076ff7812 */ /* 0x000fe200078ac0ff */
[----:B------:R-:W-:Y:S01]  /*54c0*/  FFMA.FTZ R198, R165, R198, R109 ;  /* 0x000000c6a5c67223 */ /* 0x000fe2000001006d */
[----:B------:R-:W-:Y:S01]  /*54d0*/  HADD2.F32 R168, -RZ, R98.H0_H0 ;  /* 0x20000062ffa87230 */ /* 0x000fe20000004100 */
[----:B------:R-:W-:Y:S01]  /*54e0*/  LOP3.LUT P4, RZ, R119, 0xff0000, RZ, 0xc0, !PT ;  /* 0x00ff000077ff7812 */ /* 0x000fe2000788c0ff */
[----:B------:R-:W-:Y:S01]  /*54f0*/  FADD.FTZ R200, R197, -R200 ;  /* 0x800000c8c5c87221 */ /* 0x000fe20000010000 */
[----:B------:R-:W-:Y:S01]  /*5500*/  FMUL.FTZ R108, R183, R108 ;  /* 0x0000006cb76c7220 */ /* 0x000fe20000410000 */
[----:B------:R-:W-:-:S02]  /*5510*/  HADD2.F32 R109, -RZ, R99.H0_H0 ;  /* 0x20000063ff6d7230 */ /* 0x000fc40000004100 */
[----:B------:R-:W-:Y:S01]  /*5520*/  FADD.FTZ R204, R201, -R204 ;  /* 0x800000ccc9cc7221 */ /* 0x000fe20000010000 */
[----:B------:R-:W-:Y:S01]  /*5530*/  LOP3.LUT P2, RZ, R119, 0xff, RZ, 0xc0, !PT ;  /* 0x000000ff77ff7812 */ /* 0x000fe2000784c0ff */
[--C-:B-----5:R-:W-:Y:S02]  /*5540*/  @P6 HADD2.F32 R110, -RZ, R113.reuse.H0_H0 ;  /* 0x20000071ff6e6230 */ /* 0x120fe40000004100 */
[----:B------:R-:W-:Y:S01]  /*5550*/  FMUL.FTZ R111, R108, UR4 ;  /* 0x000000046c6f7c20 */ /* 0x000fe20008410000 */
[C---:B------:R-:W-:Y:S01]  /*5560*/  FFMA.FTZ R168, R165.reuse, R200, R168 ;  /* 0x000000c8a5a87223 */ /* 0x040fe200000100a8 */
[----:B------:R-:W-:Y:S01]  /*5570*/  FFMA.FTZ R204, R165, R204, R109 ;  /* 0x000000cca5cc7223 */ /* 0x000fe2000001006d */
[C---:B------:R-:W-:Y:S01]  /*5580*/  FMUL.FTZ R108, R183.reuse, R198 ;  /* 0x000000c6b76c7220 */ /* 0x040fe20000410000 */
[----:B------:R-:W-:Y:S01]  /*5590*/  CS2R R170, SRZ ;  /* 0x0000000000aa7805 */ /* 0x000fe2000001ff00 */
[C---:B------:R-:W-:Y:S01]  /*55a0*/  FMUL.FTZ R109, R183.reuse, R168 ;  /* 0x000000a8b76d7220 */ /* 0x040fe20000410000 */
[----:B------:R-:W-:Y:S01]  /*55b0*/  @P6 FMUL.FTZ R171, R110, R111 ;  /* 0x0000006f6eab6220 */ /* 0x000fe20000410000 */
[----:B------:R-:W-:Y:S01]  /*55c0*/  FMUL.FTZ R110, R183, R204 ;  /* 0x000000ccb76e7220 */ /* 0x000fe20000410000 */
[----:B------:R-:W-:Y:S01]  /*55d0*/  FMUL.FTZ R168, R108, UR4 ;  /* 0x000000046ca87c20 */ /* 0x000fe20008410000 */
[----:B------:R-:W-:-:S02]  /*55e0*/  @P5 HADD2.F32 R197, -RZ, R113.H1_H1 ;  /* 0x30000071ffc55230 */ /* 0x000fc40000004100 */
[----:B------:R-:W-:Y:S01]  /*55f0*/  FMUL.FTZ R108, R54, R111 ;  /* 0x0000006f366c7220 */ /* 0x000fe20000410000 */
[----:B------:R-:W-:Y:S02]  /*5600*/  @P4 HADD2.F32 R198, -RZ, R115.H0_H0 ;  /* 0x20000073ffc64230 */ /* 0x000fe40000004100 */
[----:B------:R-:W-:Y:S01]  /*5610*/  FMUL.FTZ R113, R109, UR4 ;  /* 0x000000046d717c20 */ /* 0x000fe20008410000 */
[----:B------:R-:W-:Y:S01]  /*5620*/  FMUL.FTZ R169, R110, UR4 ;  /* 0x000000046ea97c20 */ /* 0x000fe20008410000 */
[-C--:B------:R-:W-:Y:S01]  /*5630*/  FMUL.FTZ R109, R55, R168.reuse ;  /* 0x000000a8376d7220 */ /* 0x080fe20000410000 */
[----:B------:R-:W-:Y:S01]  /*5640*/  @P5 FMUL.FTZ R170, R197, R168 ;  /* 0x000000a8c5aa5220 */ /* 0x000fe20000410000 */
[----:B------:R-:W-:Y:S01]  /*5650*/  MOV R195, RZ ;  /* 0x000000ff00c37202 */ /* 0x000fe20000000f00 */
[----:B------:R-:W-:Y:S01]  /*5660*/  @P2 HADD2.F32 R196, -RZ, R114.H0_H0 ;  /* 0x20000072ffc42230 */ /* 0x000fe20000004100 */
[----:B------:R-:W-:Y:S01]  /*5670*/  FSEL R168, R108, RZ, P6 ;  /* 0x000000ff6ca87208 */ /* 0x000fe20003000000 */
[----:B------:R-:W-:Y:S01]  /*5680*/  @P4 FMUL.FTZ R195, R198, R169 ;  /* 0x000000a9c6c34220 */ /* 0x000fe20000410000 */
[----:B------:R-:W-:Y:S01]  /*5690*/  FMUL.FTZ R108, R56, R113 ;  /* 0x00000071386c7220 */ /* 0x000fe20000410000 */
[----:B------:R-:W-:Y:S01]  /*56a0*/  FMUL.FTZ R110, R58, R169 ;  /* 0x000000a93a6e7220 */ /* 0x000fe20000410000 */
[----:B------:R-:W-:Y:S01]  /*56b0*/  FSEL R169, R109, RZ, P5 ;  /* 0x000000ff6da97208 */ /* 0x000fe20002800000 */
[----:B------:R-:W-:Y:S01]  /*56c0*/  FFMA.FTZ R109, R190, R184, R185 ;  /* 0x000000b8be6d7223 */ /* 0x000fe200000100b9 */
[----:B------:R-:W-:-:S02]  /*56d0*/  HFMA2 R193, -RZ, RZ, 0, 0 ;  /* 0x00000000ffc17431 */ /* 0x000fc400000001ff */
[-C--:B------:R-:W-:Y:S01]  /*56e0*/  FFMA.FTZ R202, R202, R184.reuse, R185 ;  /* 0x000000b8caca7223 */ /* 0x080fe200000100b9 */
[----:B------:R-:W-:Y:S01]  /*56f0*/  @P2 FMUL.FTZ R193, R196, R113 ;  /* 0x00000071c4c12220 */ /* 0x000fe20000410000 */
[----:B------:R-:W-:Y:S01]  /*5700*/  LOP3.LUT P6, RZ, R119, 0xff00, RZ, 0xc0, !PT ;  /* 0x0000ff0077ff7812 */ /* 0x000fe200078cc0ff */
[----:B------:R-:W-:Y:S01]  /*5710*/  FADD.FTZ R188, R188, -R109 ;  /* 0x8000006dbcbc7221 */ /* 0x000fe20000010000 */
[----:B------:R-:W-:Y:S01]  /*5720*/  FSEL R196, R108, RZ, P2 ;  /* 0x000000ff6cc47208 */ /* 0x000fe20001000000 */
[----:B------:R-:W-:Y:S01]  /*5730*/  HADD2.F32 R108, -RZ, R98.H1_H1 ;  /* 0x30000062ff6c7230 */ /* 0x000fe20000004100 */
[----:B------:R-:W-:Y:S01]  /*5740*/  ISETP.GE.U32.AND P2, PT, R118, RZ, PT ;  /* 0x000000ff7600720c */ /* 0x000fe20003f46070 */
[----:B------:R-:W-:Y:S01]  /*5750*/  FADD.FTZ R202, R199, -R202 ;  /* 0x800000cac7ca7221 */ /* 0x000fe20000010000 */
[--C-:B------:R-:W-:Y:S02]  /*5760*/  HADD2.F32 R109, -RZ, R96.reuse.H0_H0 ;  /* 0x20000060ff6d7230 */ /* 0x100fe40000004100 */
[-CC-:B------:R-:W-:Y:S01]  /*5770*/  FFMA.FTZ R206, R206, R184.reuse, R185.reuse ;  /* 0x000000b8cece7223 */ /* 0x180fe200000100b9 */
[----:B------:R-:W-:Y:S01]  /*5780*/  FFMA.FTZ R111, R194, R184, R185 ;  /* 0x000000b8c26f7223 */ /* 0x000fe200000100b9 */
[----:B------:R-:W-:Y:S01]  /*5790*/  LOP3.LUT P5, RZ, R118, 0xff, RZ, 0xc0, !PT ;  /* 0x000000ff76ff7812 */ /* 0x000fe200078ac0ff */
[----:B------:R-:W-:Y:S01]  /*57a0*/  FFMA.FTZ R202, R165, R202, R108 ;  /* 0x000000caa5ca7223 */ /* 0x000fe2000001006c */
[----:B------:R-:W-:Y:S01]  /*57b0*/  FSEL R198, R110, RZ, P4 ;  /* 0x000000ff6ec67208 */ /* 0x000fe20002000000 */
[----:B------:R-:W-:Y:S01]  /*57c0*/  FADD.FTZ R206, R203, -R206 ;  /* 0x800000cecbce7221 */ /* 0x000fe20000010000 */
[----:B------:R-:W-:Y:S01]  /*57d0*/  ISETP.GE.U32.AND.EX P2, PT, R119, 0x1000000, PT, P2 ;  /* 0x010000007700780c */ /* 0x000fe20003f46120 */
[----:B------:R-:W-:Y:S01]  /*57e0*/  HADD2.F32 R119, -RZ, R99.H1_H1 ;  /* 0x30000063ff777230 */ /* 0x000fe20000004100 */
[----:B------:R-:W-:Y:S01]  /*57f0*/  LOP3.LUT P4, RZ, R118, 0xff00, RZ, 0xc0, !PT ;  /* 0x0000ff0076ff7812 */ /* 0x000fe2000788c0ff */
[----:B------:R-:W-:-:S02]  /*5800*/  HADD2.F32 R113, -RZ, R96.H1_H1 ;  /* 0x30000060ff717230 */ /* 0x000fc40000004100 */
[----:B------:R-:W-:Y:S01]  /*5810*/  FFMA.FTZ R108, R165, R188, R109 ;  /* 0x000000bca56c7223 */ /* 0x000fe2000001006d */
[----:B------:R-:W-:Y:S01]  /*5820*/  FADD.FTZ R192, R192, -R111 ;  /* 0x8000006fc0c07221 */ /* 0x000fe20000010000 */
[----:B------:R-:W-:Y:S01]  /*5830*/  FMUL.FTZ R109, R183, R202 ;  /* 0x000000cab76d7220 */ /* 0x000fe20000410000 */
[----:B------:R-:W-:Y:S01]  /*5840*/  FFMA.FTZ R110, R165, R206, R119 ;  /* 0x000000cea56e7223 */ /* 0x000fe20000010077 */
[----:B------:R-:W-:Y:S01]  /*5850*/  FMUL.FTZ R108, R183, R108 ;  /* 0x0000006cb76c7220 */ /* 0x000fe20000410000 */
[----:B------:R-:W-:Y:S01]  /*5860*/  FFMA.FTZ R194, R165, R192, R113 ;  /* 0x000000c0a5c27223 */ /* 0x000fe20000010071 */
[----:B------:R-:W-:Y:S02]  /*5870*/  @P6 HADD2.F32 R111, -RZ, R114.H1_H1 ;  /* 0x30000072ff6f6230 */ /* 0x000fe40000004100 */
[----:B------:R-:W-:Y:S01]  /*5880*/  FMUL.FTZ R114, R109, UR4 ;  /* 0x000000046d727c20 */ /* 0x000fe20008410000 */
[C---:B------:R-:W-:Y:S01]  /*5890*/  FMUL.FTZ R110, R183.reuse, R110 ;  /* 0x0000006eb76e7220 */ /* 0x040fe20000410000 */
[----:B------:R-:W-:Y:S01]  /*58a0*/  FMUL.FTZ R109, R108, UR4 ;  /* 0x000000046c6d7c20 */ /* 0x000fe20008410000 */
[----:B------:R-:W-:Y:S01]  /*58b0*/  FMUL.FTZ R108, R183, R194 ;  /* 0x000000c2b76c7220 */ /* 0x000fe20000410000 */
[----:B------:R-:W-:-:S02]  /*58c0*/  @P5 HADD2.F32 R118, -RZ, R112.H0_H0 ;  /* 0x20000070ff765230 */ /* 0x000fc40000004100 */
[----:B------:R-:W-:Y:S01]  /*58d0*/  FMUL.FTZ R110, R110, UR4 ;  /* 0x000000046e6e7c20 */ /* 0x000fe20008410000 */
[----:B------:R-:W-:Y:S02]  /*58e0*/  @P2 HADD2.F32 R115, -RZ, R115.H1_H1 ;  /* 0x30000073ff732230 */ /* 0x000fe40000004100 */
[----:B------:R-:W-:Y:S02]  /*58f0*/  HFMA2 R188, -RZ, RZ, 0, 0 ;  /* 0x00000000ffbc7431 */ /* 0x000fe400000001ff */
[----:B------:R-:W-:Y:S02]  /*5900*/  @P4 HADD2.F32 R113, -RZ, R112.H1_H1 ;  /* 0x30000070ff714230 */ /* 0x000fe40000004100 */
        /* <DEDUP_REMOVED lines=20> */
.L_x_5964:
        /* <DEDUP_REMOVED lines=9> */
[----:B------:R-:W-:Y:S01]  /*5ae0*/  LOP3.LUT P6, RZ, R116, 0xff0000, RZ, 0xc0, !PT ;  /* 0x00ff000074ff7812 */ /* 0x000fe200078cc0ff */
[-C--:B------:R-:W-:Y:S01]  /*5af0*/  FFMA.FTZ R108, R131, R184.reuse, R185 ;  /* 0x000000b8836c7223 */ /* 0x080fe200000100b9 */
[--C-:B------:R-:W-:Y:S02]  /*5b00*/  HADD2.F32 R104, -RZ, R101.reuse.H0_H0 ;  /* 0x20000065ff687230 */ /* 0x100fe40000004100 */
[----:B------:R-:W-:Y:S01]  /*5b10*/  FADD.FTZ R105, R128, -R105 ;  /* 0x8000006980697221 */ /* 0x000fe20000010000 */
[-CC-:B------:R-:W-:Y:S01]  /*5b20*/  FFMA.FTZ R107, R176, R184.reuse, R185.reuse ;  /* 0x000000b8b06b7223 */ /* 0x180fe200000100b9 */
[-CC-:B------:R-:W-:Y:S01]  /*5b30*/  FFMA.FTZ R126, R123, R184.reuse, R185.reuse ;  /* 0x000000b87b7e7223 */ /* 0x180fe200000100b9 */
[-CC-:B------:R-:W-:Y:S01]  /*5b40*/  FFMA.FTZ R172, R172, R184.reuse, R185.reuse ;  /* 0x000000b8acac7223 */ /* 0x180fe200000100b9 */
[-CC-:B------:R-:W-:Y:S01]  /*5b50*/  FFMA.FTZ R196, R175, R184.reuse, R185.reuse ;  /* 0x000000b8afc47223 */ /* 0x180fe200000100b9 */
[----:B------:R-:W-:Y:S01]  /*5b60*/  FFMA.FTZ R176, R179, R184, R185 ;  /* 0x000000b8b3b07223 */ /* 0x000fe200000100b9 */
[----:B------:R-:W-:-:S02]  /*5b70*/  HADD2.F32 R106, -RZ, R101.H1_H1 ;  /* 0x30000065ff6a7230 */ /* 0x000fc40000004100 */
[----:B------:R-:W-:Y:S01]  /*5b80*/  FFMA.FTZ R185, R122, R184, R185 ;  /* 0x000000b87ab97223 */ /* 0x000fe200000100b9 */
[----:B------:R-:W-:Y:S01]  /*5b90*/  FADD.FTZ R111, R129, -R108 ;  /* 0x8000006c816f7221 */ /* 0x000fe20000010000 */
[----:B------:R-:W-:Y:S01]  /*5ba0*/  FFMA.FTZ R122, R165, R105, R104 ;  /* 0x00000069a57a7223 */ /* 0x000fe20000010068 */
[----:B------:R-:W-:Y:S01]  /*5bb0*/  LOP3.LUT P5, RZ, R117, 0xff, RZ, 0xc0, !PT ;  /* 0x000000ff75ff7812 */ /* 0x000fe200078ac0ff */
[----:B------:R-:W-:Y:S01]  /*5bc0*/  FADD.FTZ R130, R167, -R172 ;  /* 0x800000aca7827221 */ /* 0x000fe20000010000 */
[----:B------:R-:W-:Y:S01]  /*5bd0*/  FFMA.FTZ R111, R165, R111, R106 ;  /* 0x0000006fa56f7223 */ /* 0x000fe2000001006a */
[----:B------:R-:W-:Y:S01]  /*5be0*/  FMUL.FTZ R104, R122, R183 ;  /* 0x000000b77a687220 */ /* 0x000fe20000410000 */
[----:B------:R-:W-:Y:S02]  /*5bf0*/  HADD2.F32 R106, -RZ, R102.H0_H0 ;  /* 0x20000066ff6a7230 */ /* 0x000fe40000004100 */
[----:B------:R-:W-:Y:S01]  /*5c00*/  FADD.FTZ R107, R174, -R107 ;  /* 0x8000006bae6b7221 */ /* 0x000fe20000010000 */
[----:B------:R-:W-:Y:S01]  /*5c10*/  HADD2.F32 R108, -RZ, R103.H0_H0 ;  /* 0x20000067ff6c7230 */ /* 0x000fe20000004100 */
[----:B------:R-:W-:Y:S01]  /*5c20*/  LOP3.LUT P2, RZ, R116, 0xff000000, RZ, 0xc0, !PT ;  /* 0xff00000074ff7812 */ /* 0x000fe2000784c0ff */
[----:B-----5:R-:W-:-:S02]  /*5c30*/  @P6 HADD2.F32 R105, -RZ, R113.H0_H0 ;  /* 0x20000071ff696230 */ /* 0x020fc40000004100 */
[----:B------:R-:W-:Y:S01]  /*5c40*/  FMUL.FTZ R109, R104, UR4 ;  /* 0x00000004686d7c20 */ /* 0x000fe20008410000 */
[C---:B------:R-:W-:Y:S01]  /*5c50*/  FFMA.FTZ R130, R165.reuse, R130, R106 ;  /* 0x00000082a5827223 */ /* 0x040fe2000001006a */
[----:B------:R-:W-:Y:S01]  /*5c60*/  CS2R R118, SRZ ;  /* 0x0000000000767805 */ /* 0x000fe2000001ff00 */
[----:B------:R-:W-:Y:S01]  /*5c70*/  FFMA.FTZ R166, R165, R107, R108 ;  /* 0x0000006ba5a67223 */ /* 0x000fe2000001006c */
[----:B------:R-:W-:Y:S01]  /*5c80*/  @P6 FMUL.FTZ R119, R109, R105 ;  /* 0x000000696d776220 */ /* 0x000fe20000410000 */
[----:B------:R-:W-:Y:S01]  /*5c90*/  LOP3.LUT P4, RZ, R117, 0xff0000, RZ, 0xc0, !PT ;  /* 0x00ff000075ff7812 */ /* 0x000fe2000788c0ff */
[-C--:B------:R-:W-:Y:S01]  /*5ca0*/  FMUL.FTZ R104, R111, R183.reuse ;  /* 0x000000b76f687220 */ /* 0x080fe20000410000 */
[-C--:B------:R-:W-:Y:S01]  /*5cb0*/  FMUL.FTZ R105, R130, R183.reuse ;  /* 0x000000b782697220 */ /* 0x080fe20000410000 */
[----:B------:R-:W-:Y:S02]  /*5cc0*/  @P5 HADD2.F32 R106, -RZ, R114.H0_H0 ;  /* 0x20000072ff6a5230 */ /* 0x000fe40000004100 */
[----:B------:R-:W-:Y:S01]  /*5cd0*/  FMUL.FTZ R107, R166, R183 ;  /* 0x000000b7a66b7220 */ /* 0x000fe20000410000 */
[----:B------:R-:W-:Y:S01]  /*5ce0*/  FMUL.FTZ R110, R104, UR4 ;  /* 0x00000004686e7c20 */ /* 0x000fe20008410000 */
[----:B------:R-:W-:Y:S01]  /*5cf0*/  FMUL.FTZ R123, R105, UR4 ;  /* 0x00000004697b7c20 */ /* 0x000fe20008410000 */
[----:B------:R-:W-:Y:S01]  /*5d00*/  FMUL.FTZ R104, R62, R109 ;  /* 0x0000006d3e687220 */ /* 0x000fe20000410000 */
[----:B------:R-:W-:-:S02]  /*5d10*/  HFMA2 R127, -RZ, RZ, 0, 0 ;  /* 0x00000000ff7f7431 */ /* 0x000fc400000001ff */
[----:B------:R-:W-:Y:S01]  /*5d20*/  FMUL.FTZ R107, R107, UR4 ;  /* 0x000000046b6b7c20 */ /* 0x000fe20008410000 */
[----:B------:R-:W-:Y:S02]  /*5d30*/  @P2 HADD2.F32 R113, -RZ, R113.H1_H1 ;  /* 0x30000071ff712230 */ /* 0x000fe40000004100 */
[----:B------:R-:W-:Y:S01]  /*5d40*/  @P5 FMUL.FTZ R127, R123, R106 ;  /* 0x0000006a7b7f5220 */ /* 0x000fe20000410000 */
[----:B------:R-:W-:Y:S01]  /*5d50*/  FMUL.FTZ R105, R63, R110 ;  /* 0x0000006e3f697220 */ /* 0x000fe20000410000 */
[----:B------:R-:W-:Y:S01]  /*5d60*/  FMUL.FTZ R106, R64, R123 ;  /* 0x0000007b406a7220 */ /* 0x000fe20000410000 */
[----:B------:R-:W-:Y:S01]  /*5d70*/  FSEL R123, R104, RZ, P6 ;  /* 0x000000ff687b7208 */ /* 0x000fe20003000000 */
[----:B------:R-:W-:Y:S01]  /*5d80*/  FMUL.FTZ R104, R66, R107 ;  /* 0x0000006b42687220 */ /* 0x000fe20000410000 */
[----:B------:R-:W-:Y:S02]  /*5d90*/  @P4 HADD2.F32 R108, -RZ, R115.H0_H0 ;  /* 0x20000073ff6c4230 */ /* 0x000fe40000004100 */
[----:B------:R-:W-:Y:S01]  /*5da0*/  @P2 FMUL.FTZ R118, R110, R113 ;  /* 0x000000716e762220 */ /* 0x000fe20000410000 */
[----:B------:R-:W-:Y:S01]  /*5db0*/  FSEL R128, R105, RZ, P2 ;  /* 0x000000ff69807208 */ /* 0x000fe20001000000 */
[----:B------:R-:W-:Y:S01]  /*5dc0*/  FADD.FTZ R185, R120, -R185 ;  /* 0x800000b978b97221 */ /* 0x000fe20000010000 */
[----:B------:R-:W-:Y:S01]  /*5dd0*/  ISETP.GE.U32.AND P2, PT, R116, RZ, PT ;  /* 0x000000ff7400720c */ /* 0x000fe20003f46070 */
[----:B------:R-:W-:Y:S01]  /*5de0*/  HADD2.F32 R110, -RZ, R103.H1_H1 ;  /* 0x30000067ff6e7230 */ /* 0x000fe20000004100 */
[----:B------:R-:W-:Y:S01]  /*5df0*/  FSEL R131, R106, RZ, P5 ;  /* 0x000000ff6a837208 */ /* 0x000fe20002800000 */
[----:B------:R-:W-:Y:S01]  /*5e00*/  FADD.FTZ R113, R173, -R196 ;  /* 0x800000c4ad717221 */ /* 0x000fe20000010000 */
[----:B------:R-:W-:Y:S01]  /*5e10*/  LOP3.LUT P5, RZ, R116, 0xff, RZ, 0xc0, !PT ;  /* 0x000000ff74ff7812 */ /* 0x000fe200078ac0ff */
[----:B------:R-:W-:Y:S01]  /*5e20*/  FADD.FTZ R177, R177, -R176 ;  /* 0x800000b0b1b17221 */ /* 0x000fe20000010000 */
[----:B------:R-:W-:Y:S01]  /*5e30*/  FSEL R168, R104, RZ, P4 ;  /* 0x000000ff68a87208 */ /* 0x000fe20002000000 */
[----:B------:R-:W-:Y:S01]  /*5e40*/  HADD2.F32 R104, -RZ, R100.H0_H0 ;  /* 0x20000064ff687230 */ /* 0x000fe20000004100 */
[----:B------:R-:W-:Y:S01]  /*5e50*/  MOV R129, RZ ;  /* 0x000000ff00817202 */ /* 0x000fe20000000f00 */
[----:B------:R-:W-:Y:S01]  /*5e60*/  @P4 FMUL.FTZ R129, R107, R108 ;  /* 0x0000006c6b814220 */ /* 0x000fe20000410000 */
[C---:B------:R-:W-:Y:S01]  /*5e70*/  LOP3.LUT P6, RZ, R117.reuse, 0xff00, RZ, 0xc0, !PT ;  /* 0x0000ff0075ff7812 */ /* 0x040fe200078cc0ff */
[----:B------:R-:W-:Y:S01]  /*5e80*/  HADD2.F32 R108, -RZ, R102.H1_H1 ;  /* 0x30000066ff6c7230 */ /* 0x000fe20000004100 */
[----:B------:R-:W-:Y:S01]  /*5e90*/  ISETP.GE.U32.AND.EX P2, PT, R117, 0x1000000, PT, P2 ;  /* 0x010000007500780c */ /* 0x000fe20003f46120 */
[----:B------:R-:W-:Y:S01]  /*5ea0*/  HADD2.F32 R106, -RZ, R100.H1_H1 ;  /* 0x30000064ff6a7230 */ /* 0x000fe20000004100 */
[----:B------:R-:W-:Y:S01]  /*5eb0*/  LOP3.LUT P4, RZ, R116, 0xff00, RZ, 0xc0, !PT ;  /* 0x0000ff0074ff7812 */ /* 0x000fe2000788c0ff */
        /* <DEDUP_REMOVED lines=8> */
[----:B------:R-:W-:-:S02]  /*5f40*/  @P5 HADD2.F32 R105, -RZ, R112.H0_H0 ;  /* 0x20000070ff695230 */ /* 0x000fc40000004100 */
[----:B------:R-:W-:Y:S01]  /*5f50*/  FMUL.FTZ R183, R165, R183 ;  /* 0x000000b7a5b77220 */ /* 0x000fe20000410000 */
[----:B------:R-:W-:Y:S01]  /*5f60*/  FMUL.FTZ R104, R104, UR4 ;  /* 0x0000000468687c20 */ /* 0x000fe20008410000 */
[----:B------:R-:W-:Y:S02]  /*5f70*/  @P6 HADD2.F32 R107, -RZ, R114.H1_H1 ;  /* 0x30000072ff6b6230 */ /* 0x000fe40000004100 */
[----:B------:R-:W-:Y:S01]  /*5f80*/  FMUL.FTZ R110, R106, UR4 ;  /* 0x000000046a6e7c20 */ /* 0x000fe20008410000 */
[----:B------:R-:W-:Y:S01]  /*5f90*/  @P2 HADD2.F32 R109, -RZ, R115.H1_H1 ;  /* 0x30000073ff6d2230 */ /* 0x000fe20000004100 */
[----:B------:R-:W-:Y:S01]  /*5fa0*/  CS2R R114, SRZ ;  /* 0x0000000000727805 */ /* 0x000fe2000001ff00 */
[----:B------:R-:W-:Y:S01]  /*5fb0*/  FMUL.FTZ R108, R108, UR4 ;  /* 0x000000046c6c7c20 */ /* 0x000fe20008410000 */
[----:B------:R-:W-:Y:S01]  /*5fc0*/  FMUL.FTZ R183, R183, UR4 ;  /* 0x00000004b7b77c20 */ /* 0x000fe20008410000 */
[----:B------:R-:W-:Y:S01]  /*5fd0*/  @P5 FMUL.FTZ R115, R104, R105 ;  /* 0x0000006968735220 */ /* 0x000fe20000410000 */
[----:B------:R-:W-:Y:S01]  /*5fe0*/  HFMA2 R126, -RZ, RZ, 0, 0 ;  /* 0x00000000ff7e7431 */ /* 0x000fe200000001ff */
[----:B------:R-:W-:Y:S01]  /*5ff0*/  MOV R117, RZ ;  /* 0x000000ff00757202 */ /* 0x000fe20000000f00 */
[----:B------:R-:W-:Y:S01]  /*6000*/  @P6 FMUL.FTZ R126, R110, R107 ;  /* 0x0000006b6e7e6220 */ /* 0x000fe20000410000 */
[----:B------:R-:W-:Y:S01]  /*6010*/  F2FP.F16.F32.PACK_AB R105, R111, R122 ;  /* 0x0000007a6f69723e */ /* 0x000fe200000000ff */
[----:B------:R-:W-:Y:S01]  /*6020*/  @P2 FMUL.FTZ R117, R108, R109 ;  /* 0x0000006d6c752220 */ /* 0x000fe20000410000 */
[----:B------:R-:W-:Y:S01]  /*6030*/  FMUL.FTZ R111, R67, R108 ;  /* 0x0000006c436f7220 */ /* 0x000fe20000410000 */
[----:B------:R-:W-:Y:S01]  /*6040*/  FMUL.FTZ R110, R65, R110 ;  /* 0x0000006e416e7220 */ /* 0x000fe20000410000 */
[----:B------:R-:W-:Y:S01]  /*6050*/  FMUL.FTZ R108, R60, R104 ;  /* 0x000000683c6c7220 */ /* 0x000fe20000410000 */
[----:B------:R-:W-:Y:S01]  /*6060*/  FMUL.FTZ R109, R61, R183 ;  /* 0x000000b73d6d7220 */ /* 0x000fe20000410000 */
[----:B------:R-:W-:Y:S01]  /*6070*/  @P4 HADD2.F32 R112, -RZ, R112.H1_H1 ;  /* 0x30000070ff704230 */ /* 0x000fe20000004100 */
[----:B------:R-:W-:-:S02]  /*6080*/  F2FP.F16.F32.PACK_AB R106, R113, R130 ;  /* 0x00000082716a723e */ /* 0x000fc400000000ff */
[----:B------:R-:W-:Y:S02]  /*6090*/  FSEL R111, R111, RZ, P2 ;  /* 0x000000ff6f6f7208 */ /* 0x000fe40001000000 */
[----:B------:R-:W-:Y:S01]  /*60a0*/  FSEL R110, R110, RZ, P6 ;  /* 0x000000ff6e6e7208 */ /* 0x000fe20003000000 */
[----:B------:R-:W-:Y:S01]  /*60b0*/  @P4 FMUL.FTZ R114, R183, R112 ;  /* 0x00000070b7724220 */ /* 0x000fe20000410000 */
[----:B------:R-:W-:Y:S02]  /*60c0*/  FSEL R108, R108, RZ, P5 ;  /* 0x000000ff6c6c7208 */ /* 0x000fe40002800000 */
[----:B------:R-:W-:Y:S02]  /*60d0*/  FSEL R113, R109, RZ, P4 ;  /* 0x000000ff6d717208 */ /* 0x000fe40002000000 */
[----:B------:R-:W-:Y:S02]  /*60e0*/  F2FP.F16.F32.PACK_AB R107, R120, R166 ;  /* 0x000000a6786b723e */ /* 0x000fe400000000ff */
[----:B------:R-:W-:-:S02]  /*60f0*/  F2FP.F16.F32.PACK_AB R104, R165, R116 ;  /* 0x00000074a568723e */ /* 0x000fc400000000ff */
[----:B------:R-:W-:Y:S02]  /*6100*/  F2FP.F16.F32.PACK_AB R111, R111, R168 ;  /* 0x000000a86f6f723e */ /* 0x000fe400000000ff */
[----:B------:R-:W-:Y:S02]  /*6110*/  F2FP.F16.F32.PACK_AB R110, R110, R131 ;  /* 0x000000836e6e723e */ /* 0x000fe400000000ff */
[----:B------:R-:W-:Y:S02]  /*6120*/  F2FP.F16.F32.PACK_AB R109, R128, R123 ;  /* 0x0000007b806d723e */ /* 0x000fe400000000ff */
[----:B------:R-:W-:Y:S01]  /*6130*/  F2FP.F16.F32.PACK_AB R108, R113, R108 ;  /* 0x0000006c716c723e */ /* 0x000fe200000000ff */
[----:B------:R-:W-:Y:S06]  /*6140*/  BRA `(.L_x_5966) ;  /* 0x0000000400947947 */ /* 0x000fec0003800000 */
.L_x_5965:
[-CC-:B0-----:R-:W-:Y:S01]  /*6150*/  FFMA.FTZ R109, R130, R184.reuse, R185.reuse ;  /* 0x000000b8826d7223 */ /* 0x181fe200000100b9 */
[----:B------:R-:W-:Y:S01]  /*6160*/  LOP3.LUT P6, RZ, R116, 0xff0000, RZ, 0xc0, !PT ;  /* 0x00ff000074ff7812 */ /* 0x000fe200078cc0ff */
[-C--:B------:R-:W-:Y:S01]  /*6170*/  FFMA.FTZ R110, R131, R184.reuse, R185 ;  /* 0x000000b8836e7223 */ /* 0x080fe200000100b9 */
[--C-:B------:R-:W-:Y:S02]  /*6180*/  HADD2.F32 R108, -RZ, R101.reuse.H0_H0 ;  /* 0x20000065ff6c7230 */ /* 0x100fe40000004100 */
[----:B------:R-:W-:Y:S01]  /*6190*/  FADD.FTZ R128, R128, -R109 ;  /* 0x8000006d80807221 */ /* 0x000fe20000010000 */
[----:B------:R-:W-:Y:S02]  /*61a0*/  HADD2.F32 R109, -RZ, R101.H1_H1 ;  /* 0x30000065ff6d7230 */ /* 0x000fe40000004100 */
[----:B------:R-:W-:Y:S01]  /*61b0*/  FADD.FTZ R110, R129, -R110 ;  /* 0x8000006e816e7221 */ /* 0x000fe20000010000 */
[--C-:B------:R-:W-:Y:S01]  /*61c0*/  FFMA.FTZ R172, R172, R184, R185.reuse ;  /* 0x000000b8acac7223 */ /* 0x100fe200000100b9 */
[----:B------:R-:W-:Y:S01]  /*61d0*/  FFMA.FTZ R108, R165, R128, R108 ;  /* 0x00000080a56c7223 */ /* 0x000fe2000001006c */
[-CC-:B------:R-:W-:Y:S01]  /*61e0*/  FFMA.FTZ R126, R123, R184.reuse, R185.reuse ;  /* 0x000000b87b7e7223 */ /* 0x180fe200000100b9 */
[-CC-:B------:R-:W-:Y:S01]  /*61f0*/  FFMA.FTZ R166, R175, R184.reuse, R185.reuse ;  /* 0x000000b8afa67223 */ /* 0x180fe200000100b9 */
[-CC-:B------:R-:W-:Y:S01]  /*6200*/  FFMA.FTZ R111, R176, R184.reuse, R185.reuse ;  /* 0x000000b8b06f7223 */ /* 0x180fe200000100b9 */
[-CC-:B------:R-:W-:Y:S01]  /*6210*/  FFMA.FTZ R168, R179, R184.reuse, R185.reuse ;  /* 0x000000b8b3a87223 */ /* 0x180fe200000100b9 */
[----:B------:R-:W-:Y:S01]  /*6220*/  LOP3.LUT P2, RZ, R116, 0xff000000, RZ, 0xc0, !PT ;  /* 0xff00000074ff7812 */ /* 0x000fe2000784c0ff */
[----:B------:R-:W-:Y:S01]  /*6230*/  FFMA.FTZ R185, R122, R184, R185 ;  /* 0x000000b87ab97223 */ /* 0x000fe200000100b9 */
        /* <DEDUP_REMOVED lines=13> */
[----:B------:R-:W-:Y:S02]  /*6310*/  HFMA2 R119, -RZ, RZ, 0, 0 ;  /* 0x00000000ff777431 */ /* 0x000fe400000001ff */
[----:B------:R-:W-:Y:S01]  /*6320*/  @P6 FMUL.FTZ R119, R110, R111 ;  /* 0x0000006f6e776220 */ /* 0x000fe20000410000 */
[C---:B------:R-:W-:Y:S01]  /*6330*/  FMUL.FTZ R109, R183.reuse, R172 ;  /* 0x000000acb76d7220 */ /* 0x040fe20000410000 */
        /* <DEDUP_REMOVED lines=8> */
[----:B------:R-:W-:Y:S01]  /*63c0*/  MOV R118, RZ ;  /* 0x000000ff00767202 */ /* 0x000fe20000000f00 */
        /* <DEDUP_REMOVED lines=8> */
[----:B------:R-:W-:Y:S01]  /*6450*/  HFMA2 R127, -RZ, RZ, 0, 0 ;  /* 0x00000000ff7f7431 */ /* 0x000fe200000001ff */
[----:B------:R-:W-:Y:S01]  /*6460*/  ISETP.GE.U32.AND P2, PT, R116, RZ, PT ;  /* 0x000000ff7400720c */ /* 0x000fe20003f46070 */
[----:B------:R-:W-:Y:S01]  /*6470*/  @P5 FMUL.FTZ R127, R128, R113 ;  /* 0x00000071807f5220 */ /* 0x000fe20000410000 */
[----:B------:R-:W-:Y:S01]  /*6480*/  LOP3.LUT P6, RZ, R117, 0xff00, RZ, 0xc0, !PT ;  /* 0x0000ff0075ff7812 */ /* 0x000fe200078cc0ff */
[----:B------:R-:W-:Y:S01]  /*6490*/  FADD.FTZ R166, R173, -R166 ;  /* 0x800000a6ada67221 */ /* 0x000fe20000010000 */
[----:B------:R-:W-:Y:S01]  /*64a0*/  FSEL R128, R110, RZ, P5 ;  /* 0x000000ff6e807208 */ /* 0x000fe20002800000 */
[----:B------:R-:W-:Y:S01]  /*64b0*/  HADD2.F32 R113, -RZ, R103.H1_H1 ;  /* 0x30000067ff717230 */ /* 0x000fe20000004100 */
[----:B------:R-:W-:Y:S01]  /*64c0*/  FSEL R130, R108, RZ, P4 ;  /* 0x000000ff6c827208 */ /* 0x000fe20002000000 */
[----:B------:R-:W-:Y:S01]  /*64d0*/  HADD2.F32 R108, -RZ, R102.H1_H1 ;  /* 0x30000066ff6c7230 */ /* 0x000fe20000004100 */
[C---:B------:R-:W-:Y:S01]  /*64e0*/  LOP3.LUT P5, RZ, R116.reuse, 0xff, RZ, 0xc0, !PT ;  /* 0x000000ff74ff7812 */ /* 0x040fe200078ac0ff */
[--C-:B------:R-:W-:Y:S01]  /*64f0*/  HADD2.F32 R109, -RZ, R100.reuse.H0_H0 ;  /* 0x20000064ff6d7230 */ /* 0x100fe20000004100 */
[----:B------:R-:W-:Y:S01]  /*6500*/  ISETP.GE.U32.AND.EX P2, PT, R117, 0x1000000, PT, P2 ;  /* 0x010000007500780c */ /* 0x000fe20003f46120 */
[----:B------:R-:W-:Y:S01]  /*6510*/  FADD.FTZ R168, R177, -R168 ;  /* 0x800000a8b1a87221 */ /* 0x000fe20000010000 */
[----:B------:R-:W-:Y:S01]  /*6520*/  LOP3.LUT P4, RZ, R116, 0xff00, RZ, 0xc0, !PT ;  /* 0x0000ff0074ff7812 */ /* 0x000fe2000788c0ff */
[----:B------:R-:W-:Y:S01]  /*6530*/  FADD.FTZ R120, R120, -R185 ;  /* 0x800000b978787221 */ /* 0x000fe20000010000 */
[----:B------:R-:W-:-:S02]  /*6540*/  HADD2.F32 R111, -RZ, R100.H1_H1 ;  /* 0x30000064ff6f7230 */ /* 0x000fc40000004100 */
[----:B------:R-:W-:Y:S01]  /*6550*/  FADD.FTZ R126, R121, -R126 ;  /* 0x8000007e797e7221 */ /* 0x000fe20000010000 */
[C---:B------:R-:W-:Y:S01]  /*6560*/  FFMA.FTZ R166, R165.reuse, R166, R108 ;  /* 0x000000a6a5a67223 */ /* 0x040fe2000001006c */
[C---:B------:R-:W-:Y:S01]  /*6570*/  FFMA.FTZ R110, R165.reuse, R168, R113 ;  /* 0x000000a8a56e7223 */ /* 0x040fe20000010071 */
[C---:B------:R-:W-:Y:S01]  /*6580*/  FFMA.FTZ R108, R165.reuse, R120, R109 ;  /* 0x00000078a56c7223 */ /* 0x040fe2000001006d */
[----:B------:R-:W-:Y:S01]  /*6590*/  FFMA.FTZ R120, R165, R126, R111 ;  /* 0x0000007ea5787223 */ /* 0x000fe2000001006f */
[C---:B------:R-:W-:Y:S01]  /*65a0*/  FMUL.FTZ R109, R183.reuse, R166 ;  /* 0x000000a6b76d7220 */ /* 0x040fe20000410000 */
[C---:B------:R-:W-:Y:S01]  /*65b0*/  FMUL.FTZ R110, R183.reuse, R110 ;  /* 0x0000006eb76e7220 */ /* 0x040fe20000410000 */
[C---:B------:R-:W-:Y:S01]  /*65c0*/  FMUL.FTZ R108, R183.reuse, R108 ;  /* 0x0000006cb76c7220 */ /* 0x040fe20000410000 */
[----:B------:R-:W-:Y:S01]  /*65d0*/  FMUL.FTZ R183, R183, R120 ;  /* 0x00000078b7b77220 */ /* 0x000fe20000410000 */
[----:B------:R-:W-:Y:S02]  /*65e0*/  @P6 HADD2.F32 R111, -RZ, R114.H1_H1 ;  /* 0x30000072ff6f6230 */ /* 0x000fe40000004100 */
[----:B------:R-:W-:Y:S01]  /*65f0*/  FMUL.FTZ R116, R109, UR4 ;  /* 0x000000046d747c20 */ /* 0x000fe20008410000 */
[----:B------:R-:W-:-:S02]  /*6600*/  @P5 HADD2.F32 R114, -RZ, R112.H0_H0 ;  /* 0x20000070ff725230 */ /* 0x000fc40000004100 */
[----:B------:R-:W-:Y:S01]  /*6610*/  FMUL.FTZ R110, R110, UR4 ;  /* 0x000000046e6e7c20 */ /* 0x000fe20008410000 */
[----:B------:R-:W-:Y:S02]  /*6620*/  @P2 HADD2.F32 R121, -RZ, R115.H1_H1 ;  /* 0x30000073ff792230 */ /* 0x000fe40000004100 */
[----:B------:R-:W-:Y:S01]  /*6630*/  FMUL.FTZ R109, R108, UR4 ;  /* 0x000000046c6d7c20 */ /* 0x000fe20008410000 */
[----:B------:R-:W-:Y:S02]  /*6640*/  @P4 HADD2.F32 R113, -RZ, R112.H1_H1 ;  /* 0x30000070ff714230 */ /* 0x000fe40000004100 */
[----:B------:R-:W-:Y:S01]  /*6650*/  FMUL.FTZ R112, R183, UR4 ;  /* 0x00000004b7707c20 */ /* 0x000fe20008410000 */
[----:B------:R-:W-:Y:S01]  /*6660*/  HFMA2 R126, -RZ, RZ, 0, 0 ;  /* 0x00000000ff7e7431 */ /* 0x000fe200000001ff */
        /* <DEDUP_REMOVED lines=19> */
.L_x_5966:
[----:B------:R-:W0:Y:S01]  /*67a0*/  @P0 LDC.64 R112, c[0x0][0x478] ;  /* 0x00011e00ff700b82 */ /* 0x000e220000000a00 */
[----:B------:R-:W-:-:S04]  /*67b0*/  IMAD.WIDE.U32 R124, R164, 0x10, R124 ;  /* 0x00000010a47c7825 */ /* 0x000fc800078e007c */
[----:B0-----:R-:W-:-:S05]  /*67c0*/  @P0 IMAD.WIDE.U32 R112, R164, 0x10, R112 ;  /* 0x00000010a4700825 */ /* 0x001fca00078e0070 */
[----:B------:R1:W-:Y:S04]  /*67d0*/  @P0 STG.E.128 desc[UR6][R112.64], R104 ;  /* 0x0000006870000986 */ /* 0x0003e8000c101d06 */
[----:B------:R1:W-:Y:S02]  /*67e0*/  STG.E.128 desc[UR6][R124.64], R108 ;  /* 0x0000006c7c007986 */ /* 0x0003e4000c101d06 */
.L_x_5960:
        /* <DEDUP_REMOVED lines=101> */
.L_x_5952:
        /* <DEDUP_REMOVED lines=28> */
.L_x_5968:
        /* <DEDUP_REMOVED lines=16> */
.L_x_10769:


//--------------------- .text._ZN10layer_norm22ln_bwd_finalize_kernelINS_22Kernel_traits_finalizeILj3072Ef6__halfS2_S2_fjLb1ELj1024ELj4ENS_18Kernel_traits_baseILj3072EfS2_S2_S2_fjLj1024EEEEELb1ELb0EEEvNS_9BwdParamsE --------------------------
	.section	.text._ZN10layer_norm22ln_bwd_finalize_kernelINS_22Kernel_traits_finalizeILj3072Ef6__halfS2_S2_fjLb1ELj1024ELj4ENS_18Kernel_traits_baseILj3072EfS2_S2_S2_fjLj1024EEEEELb1ELb0EEEvNS_9BwdParamsE,"ax",@progbits
	.align	128
        .global         _ZN10layer_norm22ln_bwd_finalize_kernelINS_22Kernel_traits_finalizeILj3072Ef6__halfS2_S2_fjLb1ELj1024ELj4ENS_18Kernel_traits_baseILj3072EfS2_S2_S2_fjLj1024EEEEELb1ELb0EEEvNS_9BwdParamsE
        .type           _ZN10layer_norm22ln_bwd_finalize_kernelINS_22Kernel_traits_finalizeILj3072Ef6__halfS2_S2_fjLb1ELj1024ELj4ENS_18Kernel_traits_baseILj3072EfS2_S2_S2_fjLj1024EEEEELb1ELb0EEEvNS_9BwdParamsE,@function
        .size           _ZN10layer_norm22ln_bwd_finalize_kernelINS_22Kernel_traits_finalizeILj3072Ef6__halfS2_S2_fjLb1ELj1024ELj4ENS_18Kernel_traits_baseILj3072EfS2_S2_S2_fjLj1024EEEEELb1ELb0EEEvNS_9BwdParamsE,(.L_x_10770 - _ZN10layer_norm22ln_bwd_finalize_kernelINS_22Kernel_traits_finalizeILj3072Ef6__halfS2_S2_fjLb1ELj1024ELj4ENS_18Kernel_traits_baseILj3072EfS2_S2_S2_fjLj1024EEEEELb1ELb0EEEvNS_9BwdParamsE)
        .other          _ZN10layer_norm22ln_bwd_finalize_kernelINS_22Kernel_traits_finalizeILj3072Ef6__halfS2_S2_fjLb1ELj1024ELj4ENS_18Kernel_traits_baseILj3072EfS2_S2_S2_fjLj1024EEEEELb1ELb0EEEvNS_9BwdParamsE,@"STO_CUDA_ENTRY STV_DEFAULT"
_ZN10layer_norm22ln_bwd_finalize_kernelINS_22Kernel_traits_finalizeILj3072Ef6__halfS2_S2_fjLb1ELj1024ELj4ENS_18Kernel_traits_baseILj3072EfS2_S2_S2_fjLj1024EEEEELb1ELb0EEEvNS_9BwdParamsE:
.text._ZN10layer_norm22ln_bwd_finalize_kernelINS_22Kernel_traits_finalizeILj3072Ef6__halfS2_S2_fjLb1ELj1024ELj4ENS_18Kernel_traits_baseILj3072EfS2_S2_S2_fjLj1024EEEEELb1ELb0EEEvNS_9BwdParamsE:
        /* <DEDUP_REMOVED lines=60> */
.L_x_5973:
        /* <DEDUP_REMOVED lines=87> */
.L_x_5972:
[----:B------:R-:W-:Y:S05]  /*0930*/  BSYNC.RECONVERGENT B1 ;  /* 0x0000000000017941 */ /* 0x000fea0003800200 */
.L_x_5971:
        /* <DEDUP_REMOVED lines=49> */
.L_x_5975:
[----:B------:R-:W-:Y:S05]  /*0c50*/  BSYNC.RECONVERGENT B1 ;  /* 0x0000000000017941 */ /* 0x000fea0003800200 */
.L_x_5974:
        /* <DEDUP_REMOVED lines=29> */
.L_x_5977:
[----:B------:R-:W-:Y:S05]  /*0e30*/  BSYNC.RECONVERGENT B1 ;  /* 0x0000000000017941 */ /* 0x000fea0003800200 */
.L_x_5976:
        /* <DEDUP_REMOVED lines=14> */
.L_x_5970:
[----:B------:R-:W-:Y:S05]  /*0f20*/  BSYNC.RECONVERGENT B0 ;  /* 0x0000000000007941 */ /* 0x000fea0003800200 */
.L_x_5969:
        /* <DEDUP_REMOVED lines=72> */
.L_x_5978:
        /* <DEDUP_REMOVED lines=13> */
.L_x_10770:


//--------------------- .text._ZN10layer_norm13ln_bwd_kernelINS_13Kernel_traitsIf6__halfS2_S2_fjLj3072ELj1ELj1ELj4ELj16ENS_18Kernel_traits_baseILj3072EfS2_S2_S2_fjLj128EEEEELb1ELb1ELb1ELb0EEEvNS_9BwdParamsE --------------------------
	.section	.text._ZN10layer_norm13ln_bwd_kernelINS_13Kernel_traitsIf6__halfS2_S2_fjLj3072ELj1ELj1ELj4ELj16ENS_18Kernel_traits_baseILj3072EfS2_S2_S2_fjLj128EEEEELb1ELb1ELb1ELb0EEEvNS_9BwdParamsE,"ax",@progbits
	.align	128
        .global         _ZN10layer_norm13ln_bwd_kernelINS_13Kernel_traitsIf6__halfS2_S2_fjLj3072ELj1ELj1ELj4ELj16ENS_18Kernel_traits_baseILj3072EfS2_S2_S2_fjLj128EEEEELb1ELb1ELb1ELb0EEEvNS_9BwdParamsE
        .type           _ZN10layer_norm13ln_bwd_kernelINS_13Kernel_traitsIf6__halfS2_S2_fjLj3072ELj1ELj1ELj4ELj16ENS_18Kernel_traits_baseILj3072EfS2_S2_S2_fjLj128EEEEELb1ELb1ELb1ELb0EEEvNS_9BwdParamsE,@function
        .size           _ZN10layer_norm13ln_bwd_kernelINS_13Kernel_traitsIf6__halfS2_S2_fjLj3072ELj1ELj1ELj4ELj16ENS_18Kernel_traits_baseILj3072EfS2_S2_S2_fjLj128EEEEELb1ELb1ELb1ELb0EEEvNS_9BwdParamsE,(.L_x_10771 - _ZN10layer_norm13ln_bwd_kernelINS_13Kernel_traitsIf6__halfS2_S2_fjLj3072ELj1ELj1ELj4ELj16ENS_18Kernel_traits_baseILj3072EfS2_S2_S2_fjLj128EEEEELb1ELb1ELb1ELb0EEEvNS_9BwdParamsE)
        .other          _ZN10layer_norm13ln_bwd_kernelINS_13Kernel_traitsIf6__halfS2_S2_fjLj3072ELj1ELj1ELj4ELj16ENS_18Kernel_traits_baseILj3072EfS2_S2_S2_fjLj128EEEEELb1ELb1ELb1ELb0EEEvNS_9BwdParamsE,@"STO_CUDA_ENTRY STV_DEFAULT"
_ZN10layer_norm13ln_bwd_kernelINS_13Kernel_traitsIf6__halfS2_S2_fjLj3072ELj1ELj1ELj4ELj16ENS_18Kernel_traits_baseILj3072EfS2_S2_S2_fjLj128EEEEELb1ELb1ELb1ELb0EEEvNS_9BwdParamsE:
.text._ZN10layer_norm13ln_bwd_kernelINS_13Kernel_traitsIf6__halfS2_S2_fjLj3072ELj1ELj1ELj4ELj16ENS_18Kernel_traits_baseILj3072EfS2_S2_S2_fjLj128EEEEELb1ELb1ELb1ELb0EEEvNS_9BwdParamsE:
        /* <DEDUP_REMOVED lines=122> */
.L_x_6095:
        /* <DEDUP_REMOVED lines=63> */
[----:B------:R-:W-:Y:S02]  /*0b90*/  HADD2.F32 R177, -RZ, R14.H0_H0 ;  /* 0x2000000effb17230 */ /* 0x000fe40000004100 */
[----:B------:R-:W-:Y:S01]  /*0ba0*/  FADD.FTZ R21, -R204, R21 ;  /* 0x00000015cc157221 */ /* 0x000fe20000010100 */
[--C-:B----4-:R-:W-:Y:S02]  /*0bb0*/  HADD2.F32 R9, -RZ, R16.reuse.H0_H0 ;  /* 0x20000010ff097230 */ /* 0x110fe40000004100 */
[----:B------:R-:W-:Y:S01]  /*0bc0*/  FMUL.FTZ R3, R6, R3 ;  /* 0x0000000306037220 */ /* 0x000fe20000410000 */
[----:B------:R-:W-:Y:S01]  /*0bd0*/  FADD.FTZ R173, -R204, R173 ;  /* 0x000000adccad7221 */ /* 0x000fe20000010100 */
[----:B------:R-:W-:Y:S02]  /*0be0*/  HADD2.F32 R175, -RZ, R13.H1_H1 ;  /* 0x3000000dffaf7230 */ /* 0x000fe40000004100 */
[----:B0-----:R-:W-:Y:S01]  /*0bf0*/  FMUL.FTZ R10, R6, R21 ;  /* 0x00000015060a7220 */ /* 0x001fe20000410000 */
[----:B------:R-:W-:-:S02]  /*0c00*/  HADD2.F32 R16, -RZ, R16.H1_H1 ;  /* 0x30000010ff107230 */ /* 0x000fc40000004100 */
[----:B------:R-:W-:Y:S01]  /*0c10*/  FADD.FTZ R100, R100, R9 ;  /* 0x0000000964647221 */ /* 0x000fe20000010000 */
[--C-:B------:R-:W-:Y:S02]  /*0c20*/  HADD2.F32 R13, -RZ, R17.reuse.H0_H0 ;  /* 0x20000011ff0d7230 */ /* 0x100fe40000004100 */
[-C--:B------:R-:W-:Y:S01]  /*0c30*/  FFMA.FTZ R76, R3, R9.reuse, R76 ;  /* 0x00000009034c7223 */ /* 0x080fe2000001004c */
[----:B------:R-:W-:Y:S01]  /*0c40*/  FMUL.FTZ R12, R28, R9 ;  /* 0x000000091c0c7220 */ /* 0x000fe20000410000 */
[----:B------:R-:W-:Y:S01]  /*0c50*/  FMUL.FTZ R9, R6, R173 ;  /* 0x000000ad06097220 */ /* 0x000fe20000410000 */
[C---:B------:R-:W-:Y:S01]  /*0c60*/  FADD.FTZ R177, -R204.reuse, R177 ;  /* 0x000000b1ccb17221 */ /* 0x040fe20000010100 */
[----:B------:R-:W-:Y:S02]  /*0c70*/  HADD2.F32 R179, -RZ, R14.H1_H1 ;  /* 0x3000000effb37230 */ /* 0x000fe40000004100 */
[----:B------:R-:W-:Y:S01]  /*0c80*/  FADD.FTZ R175, -R204, R175 ;  /* 0x000000afccaf7221 */ /* 0x000fe20000010100 */
[----:B------:R-:W-:-:S02]  /*0c90*/  HADD2.F32 R20, -RZ, R17.H1_H1 ;  /* 0x30000011ff147230 */ /* 0x000fc40000004100 */
[----:B------:R-:W-:Y:S01]  /*0ca0*/  FADD.FTZ R101, R101, R16 ;  /* 0x0000001065657221 */ /* 0x000fe20000010000 */
[-C--:B------:R-:W-:Y:S01]  /*0cb0*/  FFMA.FTZ R77, R10, R16.reuse, R77 ;  /* 0x000000100a4d7223 */ /* 0x080fe2000001004d */
[----:B------:R-:W-:Y:S01]  /*0cc0*/  FMUL.FTZ R11, R29, R16 ;  /* 0x000000101d0b7220 */ /* 0x000fe20000410000 */
[--C-:B------:R-:W-:Y:S02]  /*0cd0*/  HADD2.F32 R217, -RZ, R15.reuse.H0_H0 ;  /* 0x2000000fffd97230 */ /* 0x100fe40000004100 */
[----:B------:R-:W-:Y:S01]  /*0ce0*/  FADD.FTZ R102, R102, R13 ;  /* 0x0000000d66667221 */ /* 0x000fe20000010000 */
[----:B------:R-:W-:Y:S02]  /*0cf0*/  HADD2.F32 R17, -RZ, R18.H0_H0 ;  /* 0x20000012ff117230 */ /* 0x000fe40000004100 */
[-C--:B------:R-:W-:Y:S01]  /*0d00*/  FFMA.FTZ R78, R9, R13.reuse, R78 ;  /* 0x0000000d094e7223 */ /* 0x080fe2000001004e */
[----:B------:R-:W-:Y:S01]  /*0d10*/  FMUL.FTZ R16, R30, R13 ;  /* 0x0000000d1e107220 */ /* 0x000fe20000410000 */
[----:B------:R-:W-:-:S02]  /*0d20*/  HADD2.F32 R15, -RZ, R15.H1_H1 ;  /* 0x3000000fff0f7230 */ /* 0x000fc40000004100 */
[C---:B------:R-:W-:Y:S01]  /*0d30*/  FMUL.FTZ R13, R6.reuse, R177 ;  /* 0x000000b1060d7220 */ /* 0x040fe20000410000 */
[----:B------:R-:W-:Y:S01]  /*0d40*/  FMUL.FTZ R14, R6, R175 ;  /* 0x000000af060e7220 */ /* 0x000fe20000410000 */
[----:B------:R-:W-:Y:S02]  /*0d50*/  HADD2.F32 R24, -RZ, R18.H1_H1 ;  /* 0x30000012ff187230 */ /* 0x000fe40000004100 */
[----:B------:R-:W-:Y:S01]  /*0d60*/  FADD.FTZ R179, -R204, R179 ;  /* 0x000000b3ccb37221 */ /* 0x000fe20000010100 */
[----:B------:R-:W-:Y:S01]  /*0d70*/  FADD.FTZ R104, R104, R17 ;  /* 0x0000001168687221 */ /* 0x000fe20000010000 */
[-C--:B------:R-:W-:Y:S01]  /*0d80*/  FFMA.FTZ R80, R13, R17.reuse, R80 ;  /* 0x000000110d507223 */ /* 0x080fe20000010050 */
[----:B------:R-:W-:Y:S01]  /*0d90*/  FMUL.FTZ R18, R32, R17 ;  /* 0x0000001120127220 */ /* 0x000fe20000410000 */
[----:B------:R-:W-:Y:S01]  /*0da0*/  FADD.FTZ R22, RZ, R12 ;  /* 0x0000000cff167221 */ /* 0x000fe20000010000 */
[----:B------:R-:W-:Y:S01]  /*0db0*/  FADD.FTZ R221, -R204, R15 ;  /* 0x0000000fccdd7221 */ /* 0x000fe20000010100 */
[----:B------:R-:W-:Y:S01]  /*0dc0*/  FFMA.FTZ R17, R3, R12, RZ ;  /* 0x0000000c03117223 */ /* 0x000fe200000100ff */
[----:B------:R-:W-:Y:S01]  /*0dd0*/  FADD.FTZ R103, R103, R20 ;  /* 0x0000001467677221 */ /* 0x000fe20000010000 */
[-C--:B------:R-:W-:Y:S01]  /*0de0*/  FFMA.FTZ R79, R14, R20.reuse, R79 ;  /* 0x000000140e4f7223 */ /* 0x080fe2000001004f */
[----:B------:R-:W-:Y:S01]  /*0df0*/  FMUL.FTZ R15, R31, R20 ;  /* 0x000000141f0f7220 */ /* 0x000fe20000410000 */
[----:B------:R-:W-:-:S02]  /*0e00*/  HADD2.F32 R219, -RZ, R19.H0_H0 ;  /* 0x20000013ffdb7230 */ /* 0x000fc40000004100 */
[----:B------:R-:W-:Y:S01]  /*0e10*/  FMUL.FTZ R20, R6, R179 ;  /* 0x000000b306147220 */ /* 0x000fe20000410000 */
[----:B------:R-:W-:Y:S02]  /*0e20*/  HADD2.F32 R174, -RZ, R19.H1_H1 ;  /* 0x30000013ffae7230 */ /* 0x000fe40000004100 */
        /* <DEDUP_REMOVED lines=9> */
[----:B------:R-:W-:Y:S02]  /*0ec0*/  FADD.FTZ R217, -R204, R217 ;  /* 0x000000d9ccd97221 */ /* 0x000fe40000010100 */
        /* <DEDUP_REMOVED lines=16> */
.L_x_5983:
[----:B----4-:R-:W-:Y:S05]  /*0fd0*/  BSYNC.RECONVERGENT B1 ;  /* 0x0000000000017941 */ /* 0x010fea0003800200 */
.L_x_5982:
        /* <DEDUP_REMOVED lines=16> */
[----:B------:R-:W-:Y:S02]  /*10e0*/  IADD3 R207, PT, PT, R207, 0x80, RZ ;  /* 0x00000080cfcf7810 */ /* 0x000fe40007ffe0ff */
[----:B------:R-:W-:Y:S02]  /*10f0*/  IADD3 R205, PT, PT, R205, 0x80, RZ ;  /* 0x00000080cdcd7810 */ /* 0x000fe40007ffe0ff */
[----:B------:R-:W-:Y:S01]  /*1100*/  IADD3 R206, PT, PT, R206, 0x80, RZ ;  /* 0x00000080cece7810 */ /* 0x000fe20007ffe0ff */
[----:B--2---:R-:W-:Y:S02]  /*1110*/  HADD2.F32 R23, -RZ, R172.H0_H0 ;  /* 0x200000acff177230 */ /* 0x004fe40000004100 */
[--C-:B------:R-:W-:Y:S02]  /*1120*/  HADD2.F32 R187, -RZ, R173.reuse.H1_H1 ;  /* 0x300000adffbb7230 */ /* 0x100fe40000004100 */
[----:B------:R-:W-:-:S02]  /*1130*/  HADD2.F32 R185, -RZ, R173.H0_H0 ;  /* 0x200000adffb97230 */ /* 0x000fc40000004100 */
[C---:B------:R-:W-:Y:S01]  /*1140*/  FADD.FTZ R23, -R204.reuse, R23 ;  /* 0x00000017cc177221 */ /* 0x040fe20000010100 */
[----:B------:R-:W-:Y:S02]  /*1150*/  HADD2.F32 R183, -RZ, R172.H1_H1 ;  /* 0x300000acffb77230 */ /* 0x000fe40000004100 */
[----:B------:R-:W-:Y:S01]  /*1160*/  FADD.FTZ R187, -R204, R187 ;  /* 0x000000bbccbb7221 */ /* 0x000fe20000010100 */
[----:B------:R-:W-:Y:S02]  /*1170*/  HADD2.F32 R197, -RZ, R174.H0_H0 ;  /* 0x200000aeffc57230 */ /* 0x000fe40000004100 */
[----:B------:R-:W-:Y:S01]  /*1180*/  FMUL.FTZ R23, R6, R23 ;  /* 0x0000001706177220 */ /* 0x000fe20000410000 */
[----:B---3--:R-:W-:Y:S02]  /*1190*/  HADD2.F32 R25, -RZ, R176.H0_H0 ;  /* 0x200000b0ff197230 */ /* 0x008fe40000004100 */
[----:B------:R-:W-:Y:S01]  /*11a0*/  FADD.FTZ R185, -R204, R185 ;  /* 0x000000b9ccb97221 */ /* 0x000fe20000010100 */
[----:B------:R-:W-:-:S02]  /*11b0*/  HADD2.F32 R172, -RZ, R177.H1_H1 ;  /* 0x300000b1ffac7230 */ /* 0x000fc40000004100 */
[C---:B------:R-:W-:Y:S01]  /*11c0*/  FADD.FTZ R183, -R204.reuse, R183 ;  /* 0x000000b7ccb77221 */ /* 0x040fe20000010100 */
[----:B------:R-:W-:Y:S02]  /*11d0*/  HADD2.F32 R176, -RZ, R176.H1_H1 ;  /* 0x300000b0ffb07230 */ /* 0x000fe40000004100 */
[----:B0-----:R-:W-:Y:S01]  /*11e0*/  FADD.FTZ R181, -R204, R197 ;  /* 0x000000c5ccb57221 */ /* 0x001fe20000010100 */
[----:B------:R-:W-:Y:S02]  /*11f0*/  HADD2.F32 R173, -RZ, R177.H0_H0 ;  /* 0x200000b1ffad7230 */ /* 0x000fe40000004100 */
[----:B------:R-:W-:Y:S01]  /*1200*/  FADD.FTZ R108, R108, R25 ;  /* 0x000000196c6c7221 */ /* 0x000fe20000010000 */
[-C--:B------:R-:W-:Y:S01]  /*1210*/  FFMA.FTZ R84, R23, R25.reuse, R84 ;  /* 0x0000001917547223 */ /* 0x080fe20000010054 */
[----:B------:R-:W-:Y:S01]  /*1220*/  FMUL.FTZ R180, R44, R25 ;  /* 0x000000192cb47220 */ /* 0x000fe20000410000 */
[C---:B------:R-:W-:Y:S01]  /*1230*/  FMUL.FTZ R182, R6.reuse, R187 ;  /* 0x000000bb06b67220 */ /* 0x040fe20000410000 */
[----:B------:R-:W-:Y:S01]  /*1240*/  FMUL.FTZ R25, R6, R185 ;  /* 0x000000b906197220 */ /* 0x000fe20000410000 */
[----:B------:R-:W-:-:S02]  /*1250*/  HADD2.F32 R221, -RZ, R175.H0_H0 ;  /* 0x200000afffdd7230 */ /* 0x000fc40000004100 */
[C---:B------:R-:W-:Y:S01]  /*1260*/  FMUL.FTZ R26, R6.reuse, R183 ;  /* 0x000000b7061a7220 */ /* 0x040fe20000410000 */
[----:B------:R-:W-:Y:S02]  /*1270*/  HADD2.F32 R223, -RZ, R175.H1_H1 ;  /* 0x300000afffdf7230 */ /* 0x000fe40000004100 */
[----:B------:R-:W-:Y:S01]  /*1280*/  FADD.FTZ R111, R111, R172 ;  /* 0x000000ac6f6f7221 */ /* 0x000fe20000010000 */
[----:B------:R-:W-:Y:S02]  /*1290*/  HADD2.F32 R175, -RZ, R178.H0_H0 ;  /* 0x200000b2ffaf7230 */ /* 0x000fe40000004100 */
        /* <DEDUP_REMOVED lines=14> */
[----:B------:R-:W-:-:S02]  /*1380*/  HADD2.F32 R219, -RZ, R174.H1_H1 ;  /* 0x300000aeffdb7230 */ /* 0x000fc40000004100 */
[----:B------:R-:W-:Y:S01]  /*1390*/  FADD.FTZ R174, R175, R184 ;  /* 0x000000b8afae7221 */ /* 0x000fe20000010000 */
[----:B------:R-:W-:Y:S01]  /*13a0*/  FFMA.FTZ R173, R25, R184, R172 ;  /* 0x000000b819ad7223 */ /* 0x000fe200000100ac */
[----:B------:R-:W-:Y:S02]  /*13b0*/  HADD2.F32 R178, -RZ, R178.H1_H1 ;  /* 0x300000b2ffb27230 */ /* 0x000fe40000004100 */
[----:B------:R-:W-:Y:S01]  /*13c0*/  FADD.FTZ R219, -R204, R219 ;  /* 0x000000dbccdb7221 */ /* 0x000fe20000010100 */
        /* <DEDUP_REMOVED lines=28> */
.L_x_5985:
[----:B------:R-:W-:Y:S05]  /*1590*/  BSYNC.RECONVERGENT B1 ;  /* 0x0000000000017941 */ /* 0x000fea0003800200 */
.L_x_5984:
        /* <DEDUP_REMOVED lines=19> */
[----:B------:R-:W-:Y:S01]  /*16d0*/  FADD.FTZ R205, -R204, R173 ;  /* 0x000000adcccd7221 */ /* 0x000fe20000010100 */
[----:B------:R-:W-:-:S02]  /*16e0*/  HADD2.F32 R213, -RZ, R175.H0_H0 ;  /* 0x200000afffd57230 */ /* 0x000fc40000004100 */
[C---:B------:R-:W-:Y:S01]  /*16f0*/  FADD.FTZ R189, -R204.reuse, R189 ;  /* 0x000000bdccbd7221 */ /* 0x040fe20000010100 */
[--C-:B----4-:R-:W-:Y:S02]  /*1700*/  HADD2.F32 R173, -RZ, R176.reuse.H0_H0 ;  /* 0x200000b0ffad7230 */ /* 0x110fe40000004100 */
[C---:B------:R-:W-:Y:S01]  /*1710*/  FADD.FTZ R199, -R204.reuse, R199 ;  /* 0x000000c7ccc77221 */ /* 0x040fe20000010100 */
[----:B------:R-:W-:Y:S02]  /*1720*/  HADD2.F32 R175, -RZ, R175.H1_H1 ;  /* 0x300000afffaf7230 */ /* 0x000fe40000004100 */
[----:B------:R-:W-:Y:S01]  /*1730*/  FADD.FTZ R203, -R204, R203 ;  /* 0x000000cbcccb7221 */ /* 0x000fe20000010100 */
[----:B------:R-:W-:Y:S02]  /*1740*/  HADD2.F32 R172, -RZ, R177.H1_H1 ;  /* 0x300000b1ffac7230 */ /* 0x000fe40000004100 */
[----:B------:R-:W-:Y:S01]  /*1750*/  FMUL.FTZ R208, R6, R205 ;  /* 0x000000cd06d07220 */ /* 0x000fe20000410000 */
[----:B------:R-:W-:-:S02]  /*1760*/  HADD2.F32 R176, -RZ, R176.H1_H1 ;  /* 0x300000b0ffb07230 */ /* 0x000fc40000004100 */
[----:B------:R-:W-:Y:S01]  /*1770*/  FMUL.FTZ R189, R6, R189 ;  /* 0x000000bd06bd7220 */ /* 0x000fe20000410000 */
[----:B------:R-:W-:Y:S01]  /*1780*/  FMUL.FTZ R202, R60, R173 ;  /* 0x000000ad3cca7220 */ /* 0x000fe20000410000 */
[----:B------:R-:W-:Y:S01]  /*1790*/  FADD.FTZ R219, -R204, R175 ;  /* 0x000000afccdb7221 */ /* 0x000fe20000010100 */
[C---:B0-----:R-:W-:Y:S01]  /*17a0*/  FMUL.FTZ R200, R6.reuse, R199 ;  /* 0x000000c706c87220 */ /* 0x041fe20000410000 */
[----:B------:R-:W-:Y:S02]  /*17b0*/  HADD2.F32 R175, -RZ, R177.H0_H0 ;  /* 0x200000b1ffaf7230 */ /* 0x000fe40000004100 */
        /* <DEDUP_REMOVED lines=12> */
[----:B------:R-:W-:-:S02]  /*1880*/  HADD2.F32 R207, -RZ, R174.H0_H0 ;  /* 0x200000aeffcf7230 */ /* 0x000fc40000004100 */
[----:B------:R-:W-:Y:S01]  /*1890*/  FADD.FTZ R175, R172, R201 ;  /* 0x000000c9acaf7221 */ /* 0x000fe20000010000 */
[----:B------:R-:W-:Y:S01]  /*18a0*/  FFMA.FTZ R172, R200, R201, R173 ;  /* 0x000000c9c8ac7223 */ /* 0x000fe200000100ad */
[----:B------:R-:W-:Y:S02]  /*18b0*/  HADD2.F32 R209, -RZ, R174.H1_H1 ;  /* 0x300000aeffd17230 */ /* 0x000fe40000004100 */
[--C-:B------:R-:W-:Y:S02]  /*18c0*/  HADD2.F32 R177, -RZ, R178.reuse.H0_H0 ;  /* 0x200000b2ffb17230 */ /* 0x100fe40000004100 */
[C---:B------:R-:W-:Y:S01]  /*18d0*/  FADD.FTZ R207, -R204.reuse, R207 ;  /* 0x000000cfcccf7221 */ /* 0x040fe20000010100 */
[----:B------:R-:W-:Y:S01]  /*18e0*/  FADD.FTZ R174, R175, R210 ;  /* 0x000000d2afae7221 */ /* 0x000fe20000010000 */
[----:B------:R-:W-:Y:S01]  /*18f0*/  FFMA.FTZ R173, R199, R210, R172 ;  /* 0x000000d2c7ad7223 */ /* 0x000fe200000100ac */
[----:B------:R-:W-:Y:S01]  /*1900*/  FADD.FTZ R211, -R204, R209 ;  /* 0x000000d1ccd37221 */ /* 0x000fe20000010100 */
[----:B------:R-:W-:-:S02]  /*1910*/  HADD2.F32 R178, -RZ, R178.H1_H1 ;  /* 0x300000b2ffb27230 */ /* 0x000fc40000004100 */
[----:B------:R-:W-:Y:S01]  /*1920*/  FMUL.FTZ R209, R6, R207 ;  /* 0x000000cf06d17220 */ /* 0x000fe20000410000 */
[----:B------:R-:W-:Y:S01]  /*1930*/  FMUL.FTZ R212, R64, R177 ;  /* 0x000000b140d47220 */ /* 0x000fe20000410000 */
[----:B------:R-:W-:Y:S01]  /*1940*/  FADD.FTZ R175, R174, R203 ;  /* 0x000000cbaeaf7221 */ /* 0x000fe20000010000 */
[----:B------:R-:W-:Y:S01]  /*1950*/  FFMA.FTZ R172, R208, R203, R173 ;  /* 0x000000cbd0ac7223 */ /* 0x000fe200000100ad */
        /* <DEDUP_REMOVED lines=28> */
.L_x_5981:
        /* <DEDUP_REMOVED lines=34> */
.L_x_5987:
        /* <DEDUP_REMOVED lines=27> */
.L_x_5986:
[----:B----4-:R-:W-:Y:S05]  /*1ef0*/  BSYNC.RECONVERGENT B0 ;  /* 0x0000000000007941 */ /* 0x010fea0003800200 */
.L_x_5980:
        /* <DEDUP_REMOVED lines=32> */
.L_x_5989:
[----:B------:R-:W-:Y:S05]  /*2100*/  BSYNC.RECONVERGENT B0 ;  /* 0x0000000000007941 */ /* 0x000fea0003800200 */
.L_x_5988:
        /* <DEDUP_REMOVED lines=26> */
[----:B------:R-:W-:Y:S02]  /*22b0*/  MOV R179, R7 ;  /* 0x0000000700b37202 */ /* 0x000fe40000000f00 */
        /* <DEDUP_REMOVED lines=10> */
.L_x_5992:
        /* <DEDUP_REMOVED lines=13> */
[----:B------:R-:W-:Y:S02]  /*2430*/  @P5 HADD2.F32 R172, -RZ, R164.H0_H0 ;  /* 0x200000a4ffac5230 */ /* 0x000fe40000004100 */
[----:B------:R-:W-:-:S04]  /*2440*/  FMUL.FTZ R173, R173, UR17 ;  /* 0x00000011adad7c20 */ /* 0x000fc80008410000 */
[----:B------:R-:W-:Y:S01]  /*2450*/  FMUL.FTZ R175, R173, UR16 ;  /* 0x00000010adaf7c20 */ /* 0x000fe20008410000 */
[----:B------:R-:W-:-:S03]  /*2460*/  HFMA2 R173, -RZ, RZ, 0, 0 ;  /* 0x00000000ffad7431 */ /* 0x000fc600000001ff */
[----:B------:R-:W-:Y:S01]  /*2470*/  FMUL.FTZ R174, R36, R175 ;  /* 0x000000af24ae7220 */ /* 0x000fe20000410000 */
[----:B------:R-:W-:-:S04]  /*2480*/  @P5 FMUL.FTZ R173, R175, R172 ;  /* 0x000000acafad5220 */ /* 0x000fc80000410000 */
[----:B------:R-:W-:Y:S01]  /*2490*/  FSEL R174, R174, RZ, P5 ;  /* 0x000000ffaeae7208 */ /* 0x000fe20002800000 */
[----:B------:R-:W-:-:S03]  /*24a0*/  FADD.FTZ R124, R124, R173 ;  /* 0x000000ad7c7c7221 */ /* 0x000fc60000010000 */
[----:B------:R-:W-:-:S04]  /*24b0*/  F2FP.F16.F32.PACK_AB R174, RZ, R174 ;  /* 0x000000aeffae723e */ /* 0x000fc800000000ff */
[----:B------:R-:W-:-:S07]  /*24c0*/  PRMT R168, R174, 0x7610, R168 ;  /* 0x00007610aea87816 */ /* 0x000fce00000000a8 */
.L_x_5995:
[----:B------:R-:W-:Y:S05]  /*24d0*/  @!P4 BRA `(.L_x_5996) ;  /* 0x000000000040c947 */ /* 0x000fea0003800000 */
[----:B------:R-:W-:Y:S01]  /*24e0*/  FFMA.FTZ R172, R10, R8, R7 ;  /* 0x000000080aac7223 */ /* 0x000fe20000010007 */
[----:B------:R-:W-:Y:S02]  /*24f0*/  ISETP.GT.AND P5, PT, R4, RZ, PT ;  /* 0x000000ff0400720c */ /* 0x000fe40003fa4270 */
[----:B-----5:R-:W-:Y:S01]  /*2500*/  LOP3.LUT P0, RZ, R190, 0xff00, RZ, 0xc0, !PT ;  /* 0x0000ff00beff7812 */ /* 0x020fe2000780c0ff */
[----:B------:R-:W-:Y:S01]  /*2510*/  FADD.FTZ R173, R11, -R172 ;  /* 0x800000ac0bad7221 */ /* 0x000fe20000010000 */
[----:B------:R-:W-:-:S03]  /*2520*/  MOV R172, RZ ;  /* 0x000000ff00ac7202 */ /* 0x000fc60000000f00 */
[----:B------:R-:W-:-:S05]  /*2530*/  FMUL.FTZ R173, R6, R173 ;  /* 0x000000ad06ad7220 */ /* 0x000fca0000410000 */
[----:B------:R-:W-:-:S05]  /*2540*/  FSEL R173, R173, RZ, P5 ;  /* 0x000000ffadad7208 */ /* 0x000fca0002800000 */
[----:B------:R-:W-:-:S04]  /*2550*/  FMUL.FTZ R173, R173, UR17 ;  /* 0x00000011adad7c20 */ /* 0x000fc80008410000 */
[----:B------:R-:W-:Y:S01]  /*2560*/  FMUL.FTZ R176, R173, UR16 ;  /* 0x00000010adb07c20 */ /* 0x000fe20008410000 */
[----:B------:R-:W-:-:S03]  /*2570*/  @P0 HADD2.F32 R173, -RZ, R164.H1_H1 ;  /* 0x300000a4ffad0230 */ /* 0x000fc60000004100 */
[----:B------:R-:W-:Y:S02]  /*2580*/  FMUL.FTZ R174, R37, R176 ;  /* 0x000000b025ae7220 */ /* 0x000fe40000410000 */
[----:B------:R-:W-:-:S03]  /*2590*/  @P0 FMUL.FTZ R172, R176, R173 ;  /* 0x000000adb0ac0220 */ /* 0x000fc60000410000 */
[----:B------:R-:W-:Y:S01]  /*25a0*/  FSEL R174, R174, RZ, P0 ;  /* 0x000000ffaeae7208 */ /* 0x000fe20000000000 */
[----:B------:R-:W-:-:S03]  /*25b0*/  FADD.FTZ R125, R125, R172 ;  /* 0x000000ac7d7d7221 */ /* 0x000fc60000010000 */
[----:B------:R-:W-:-:S04]  /*25c0*/  F2FP.F16.F32.PACK_AB R174, RZ, R174 ;  /* 0x000000aeffae723e */ /* 0x000fc800000000ff */
[----:B------:R-:W-:-:S07]  /*25d0*/  PRMT R168, R168, 0x5410, R174 ;  /* 0x00005410a8a87816 */ /* 0x000fce00000000ae */
.L_x_5996:
        /* <DEDUP_REMOVED lines=17> */
.L_x_5997:
        /* <DEDUP_REMOVED lines=17> */
.L_x_5998:
        /* <DEDUP_REMOVED lines=17> */
.L_x_5999:
        /* <DEDUP_REMOVED lines=17> */
.L_x_6000:
        /* <DEDUP_REMOVED lines=17> */
.L_x_6001:
[----:B------:R-:W-:Y:S05]  /*2b30*/  @!P4 BRA `(.L_x_6002) ;  /* 0x0000001800ccc947 */ /* 0x000fea0003800000 */
[----:B------:R-:W-:Y:S01]  /*2b40*/  FFMA.FTZ R172, R24, R8, R7 ;  /* 0x0000000818ac7223 */ /* 0x000fe20000010007 */
[----:B------:R-:W-:Y:S02]  /*2b50*/  ISETP.GT.AND P5, PT, R4, RZ, PT ;  /* 0x000000ff0400720c */ /* 0x000fe40003fa4270 */
[----:B-----5:R-:W-:Y:S01]  /*2b60*/  ISETP.GE.U32.AND P0, PT, R190, RZ, PT ;  /* 0x000000ffbe00720c */ /* 0x020fe20003f06070 */
[----:B------:R-:W-:Y:S01]  /*2b70*/  FADD.FTZ R173, R21, -R172 ;  /* 0x800000ac15ad7221 */ /* 0x000fe20000010000 */
[----:B------:R-:W-:Y:S02]  /*2b80*/  MOV R172, RZ ;  /* 0x000000ff00ac7202 */ /* 0x000fe40000000f00 */
[----:B------:R-:W-:Y:S01]  /*2b90*/  ISETP.GE.U32.AND.EX P0, PT, R191, 0x1000000, PT, P0 ;  /* 0x01000000bf00780c */ /* 0x000fe20003f06100 */
        /* <DEDUP_REMOVED lines=10> */
[----:B------:R-:W-:Y:S01]  /*2c40*/  PRMT R171, R171, 0x5410, R174 ;  /* 0x00005410abab7816 */ /* 0x000fe200000000ae */
[----:B------:R-:W-:Y:S06]  /*2c50*/  BRA `(.L_x_6002) ;  /* 0x0000001800847947 */ /* 0x000fec0003800000 */
.L_x_5994:
        /* <DEDUP_REMOVED lines=16> */
[----:B------:R-:W-:Y:S01]  /*2d60*/  @P5 HADD2.F32 R172, -RZ, R164.H0_H0 ;  /* 0x200000a4ffac5230 */ /* 0x000fe20000004100 */
[----:B------:R-:W-:-:S04]  /*2d70*/  FSEL R160, R160, RZ, P5 ;  /* 0x000000ffa0a07208 */ /* 0x000fc80002800000 */
[----:B------:R-:W-:Y:S01]  /*2d80*/  @P5 FMUL.FTZ R161, R172, R163 ;  /* 0x000000a3aca15220 */ /* 0x000fe20000410000 */
[----:B------:R-:W-:-:S03]  /*2d90*/  F2FP.F16.F32.PACK_AB R160, RZ, R160 ;  /* 0x000000a0ffa0723e */ /* 0x000fc600000000ff */
[----:B------:R-:W-:Y:S01]  /*2da0*/  FADD.FTZ R124, R124, R161 ;  /* 0x000000a17c7c7221 */ /* 0x000fe20000010000 */
[----:B------:R-:W-:-:S07]  /*2db0*/  PRMT R168, R160, 0x7610, R168 ;  /* 0x00007610a0a87816 */ /* 0x000fce00000000a8 */
.L_x_6003:
[----:B------:R-:W-:Y:S01]  /*2dc0*/  F2FP.F16.F32.PACK_AB R160, RZ, R162 ;  /* 0x000000a2ffa0723e */ /* 0x000fe200000000ff */
        /* <DEDUP_REMOVED lines=9> */
[----:B------:R-:W-:Y:S01]  /*2e60*/  @P5 HADD2.F32 R163, -RZ, R164.H1_H1 ;  /* 0x300000a4ffa35230 */ /* 0x000fe20000004100 */
[----:B------:R-:W-:-:S04]  /*2e70*/  FSEL R161, R161, RZ, P5 ;  /* 0x000000ffa1a17208 */ /* 0x000fc80002800000 */
[----:B------:R-:W-:Y:S01]  /*2e80*/  @P5 FMUL.FTZ R162, R163, R174 ;  /* 0x000000aea3a25220 */ /* 0x000fe20000410000 */
[----:B------:R-:W-:-:S03]  /*2e90*/  F2FP.F16.F32.PACK_AB R161, RZ, R161 ;  /* 0x000000a1ffa1723e */ /* 0x000fc600000000ff */
[----:B------:R-:W-:Y:S01]  /*2ea0*/  FADD.FTZ R125, R125, R162 ;  /* 0x000000a27d7d7221 */ /* 0x000fe20000010000 */
[----:B------:R-:W-:-:S07]  /*2eb0*/  PRMT R168, R168, 0x5410, R161 ;  /* 0x00005410a8a87816 */ /* 0x000fce00000000a1 */
.L_x_6004:
[----:B------:R-:W-:Y:S01]  /*2ec0*/  F2FP.F16.F32.PACK_AB R172, RZ, R172 ;  /* 0x000000acffac723e */ /* 0x000fe200000000ff */
        /* <DEDUP_REMOVED lines=9> */
[----:B------:R-:W-:Y:S01]  /*2f60*/  @P5 HADD2.F32 R174, -RZ, R165.H0_H0 ;  /* 0x200000a5ffae5230 */ /* 0x000fe20000004100 */
[----:B------:R-:W-:-:S04]  /*2f70*/  FSEL R162, R162, RZ, P5 ;  /* 0x000000ffa2a27208 */ /* 0x000fc80002800000 */
[----:B------:R-:W-:Y:S01]  /*2f80*/  @P5 FMUL.FTZ R161, R174, R173 ;  /* 0x000000adaea15220 */ /* 0x000fe20000410000 */
[----:B------:R-:W-:-:S03]  /*2f90*/  F2FP.F16.F32.PACK_AB R162, RZ, R162 ;  /* 0x000000a2ffa2723e */ /* 0x000fc600000000ff */
[----:B------:R-:W-:Y:S01]  /*2fa0*/  FADD.FTZ R126, R126, R161 ;  /* 0x000000a17e7e7221 */ /* 0x000fe20000010000 */
[----:B------:R-:W-:-:S07]  /*2fb0*/  PRMT R169, R162, 0x7610, R169 ;  /* 0x00007610a2a97816 */ /* 0x000fce00000000a9 */
.L_x_6005:
        /* <DEDUP_REMOVED lines=15> */
[----:B------:R-:W-:Y:S01]  /*30b0*/  @P5 HADD2.F32 R175, -RZ, R165.H1_H1 ;  /* 0x300000a5ffaf5230 */ /* 0x000fe20000004100 */
[----:B------:R-:W-:-:S04]  /*30c0*/  FSEL R163, R163, RZ, P5 ;  /* 0x000000ffa3a37208 */ /* 0x000fc80002800000 */
[----:B------:R-:W-:Y:S01]  /*30d0*/  @P5 FMUL.FTZ R162, R175, R174 ;  /* 0x000000aeafa25220 */ /* 0x000fe20000410000 */
[----:B------:R-:W-:-:S03]  /*30e0*/  F2FP.F16.F32.PACK_AB R163, RZ, R163 ;  /* 0x000000a3ffa3723e */ /* 0x000fc600000000ff */
[----:B------:R-:W-:Y:S01]  /*30f0*/  FADD.FTZ R127, R127, R162 ;  /* 0x000000a27f7f7221 */ /* 0x000fe20000010000 */
[----:B------:R-:W-:-:S07]  /*3100*/  PRMT R169, R169, 0x5410, R163 ;  /* 0x00005410a9a97816 */ /* 0x000fce00000000a3 */
.L_x_6006:
        /* <DEDUP_REMOVED lines=17> */
.L_x_6007:
[----:B------:R-:W-:Y:S01]  /*3220*/  F2FP.F16.F32.PACK_AB R174, RZ, R174 ;  /* 0x000000aeffae723e */ /* 0x000fe200000000ff */
        /* <DEDUP_REMOVED lines=15> */
.L_x_6008:
[----:B------:R-:W-:Y:S02]  /*3320*/  F2FP.F16.F32.PACK_AB R175, RZ, R175 ;  /* 0x000000afffaf723e */ /* 0x000fe400000000ff */
        /* <DEDUP_REMOVED lines=14> */
.L_x_6009:
[----:B------:R-:W-:Y:S02]  /*3410*/  F2FP.F16.F32.PACK_AB R163, R207, R176 ;  /* 0x000000b0cfa3723e */ /* 0x000fe400000000ff */
        /* <DEDUP_REMOVED lines=11> */
[----:B------:R-:W-:Y:S01]  /*34d0*/  @P0 HADD2.F32 R175, -RZ, R167.H1_H1 ;  /* 0x300000a7ffaf0230 */ /* 0x000fe20000004100 */
[----:B------:R-:W-:-:S04]  /*34e0*/  F2FP.F16.F32.PACK_AB R173, RZ, R173 ;  /* 0x000000adffad723e */ /* 0x000fc800000000ff */
[----:B------:R-:W-:Y:S01]  /*34f0*/  @P0 FMUL.FTZ R172, R175, R174 ;  /* 0x000000aeafac0220 */ /* 0x000fe20000410000 */
[----:B------:R-:W-:-:S03]  /*3500*/  PRMT R171, R171, 0x5410, R173 ;  /* 0x00005410abab7816 */ /* 0x000fc600000000ad */
[----:B------:R-:W-:Y:S01]  /*3510*/  FADD.FTZ R131, R131, R172 ;  /* 0x000000ac83837221 */ /* 0x000fe20000010000 */
[----:B------:R-:W-:Y:S06]  /*3520*/  BRA `(.L_x_6002) ;  /* 0x0000001000507947 */ /* 0x000fec0003800000 */
.L_x_5993:
        /* <DEDUP_REMOVED lines=12> */
[----:B------:R-:W-:-:S03]  /*35f0*/  FMUL.FTZ R173, R173, UR17 ;  /* 0x00000011adad7c20 */ /* 0x000fc60008410000 */
[----:B------:R-:W-:Y:S02]  /*3600*/  @P0 HADD2.F32 R174, -RZ, R164.H0_H0 ;  /* 0x200000a4ffae0230 */ /* 0x000fe40000004100 */
[----:B------:R-:W-:Y:S01]  /*3610*/  FMUL.FTZ R175, R173, UR16 ;  /* 0x00000010adaf7c20 */ /* 0x000fe20008410000 */
[----:B------:R-:W-:-:S03]  /*3620*/  HFMA2 R173, -RZ, RZ, 0, 0 ;  /* 0x00000000ffad7431 */ /* 0x000fc600000001ff */
[-C--:B------:R-:W-:Y:S01]  /*3630*/  FMUL.FTZ R172, R36, R175.reuse ;  /* 0x000000af24ac7220 */ /* 0x080fe20000410000 */
[----:B------:R-:W-:-:S04]  /*3640*/  @P0 FMUL.FTZ R173, R174, R175 ;  /* 0x000000afaead0220 */ /* 0x000fc80000410000 */
[----:B------:R-:W-:Y:S01]  /*3650*/  FSEL R172, R172, RZ, P0 ;  /* 0x000000ffacac7208 */ /* 0x000fe20000000000 */
[----:B------:R-:W-:-:S03]  /*3660*/  FADD.FTZ R124, R124, R173 ;  /* 0x000000ad7c7c7221 */ /* 0x000fc60000010000 */
[----:B------:R-:W-:-:S04]  /*3670*/  F2FP.F16.F32.PACK_AB R172, RZ, R172 ;  /* 0x000000acffac723e */ /* 0x000fc800000000ff */
[----:B------:R-:W-:-:S07]  /*3680*/  PRMT R168, R172, 0x7610, R168 ;  /* 0x00007610aca87816 */ /* 0x000fce00000000a8 */
.L_x_6011:
[----:B------:R-:W-:Y:S05]  /*3690*/  @!P4 BRA `(.L_x_6012) ;  /* 0x00000000003cc947 */ /* 0x000fea0003800000 */
[----:B------:R-:W-:Y:S01]  /*36a0*/  @P5 FFMA.FTZ R172, R10, R8, R7 ;  /* 0x000000080aac5223 */ /* 0x000fe20000010007 */
[----:B-----5:R-:W-:Y:S01]  /*36b0*/  HADD2.F32 R173, -RZ, R148.H1_H1 ;  /* 0x30000094ffad7230 */ /* 0x020fe20000004100 */
[----:B------:R-:W-:Y:S02]  /*36c0*/  LOP3.LUT P0, RZ, R190, 0xff00, RZ, 0xc0, !PT ;  /* 0x0000ff00beff7812 */ /* 0x000fe4000780c0ff */
[----:B------:R-:W-:-:S04]  /*36d0*/  @P5 FADD.FTZ R172, R11, -R172 ;  /* 0x800000ac0bac5221 */ /* 0x000fc80000010000 */
[----:B------:R-:W-:Y:S01]  /*36e0*/  @P5 FFMA.FTZ R173, R6, R172, R173 ;  /* 0x000000ac06ad5223 */ /* 0x000fe200000100ad */
[----:B------:R-:W-:-:S03]  /*36f0*/  MOV R172, RZ ;  /* 0x000000ff00ac7202 */ /* 0x000fc60000000f00 */
[----:B------:R-:W-:-:S03]  /*3700*/  FMUL.FTZ R173, R173, UR17 ;  /* 0x00000011adad7c20 */ /* 0x000fc60008410000 */
[----:B------:R-:W-:Y:S02]  /*3710*/  @P0 HADD2.F32 R175, -RZ, R164.H1_H1 ;  /* 0x300000a4ffaf0230 */ /* 0x000fe40000004100 */
[----:B------:R-:W-:-:S04]  /*3720*/  FMUL.FTZ R174, R173, UR16 ;  /* 0x00000010adae7c20 */ /* 0x000fc80008410000 */
[-C--:B------:R-:W-:Y:S01]  /*3730*/  FMUL.FTZ R173, R37, R174.reuse ;  /* 0x000000ae25ad7220 */ /* 0x080fe20000410000 */
[----:B------:R-:W-:-:S04]  /*3740*/  @P0 FMUL.FTZ R172, R175, R174 ;  /* 0x000000aeafac0220 */ /* 0x000fc80000410000 */
[----:B------:R-:W-:Y:S01]  /*3750*/  FSEL R173, R173, RZ, P0 ;  /* 0x000000ffadad7208 */ /* 0x000fe20000000000 */
[----:B------:R-:W-:-:S03]  /*3760*/  FADD.FTZ R125, R125, R172 ;  /* 0x000000ac7d7d7221 */ /* 0x000fc60000010000 */
[----:B------:R-:W-:-:S04]  /*3770*/  F2FP.F16.F32.PACK_AB R173, RZ, R173 ;  /* 0x000000adffad723e */ /* 0x000fc800000000ff */
[----:B------:R-:W-:-:S07]  /*3780*/  PRMT R168, R168, 0x5410, R173 ;  /* 0x00005410a8a87816 */ /* 0x000fce00000000ad */
.L_x_6012:
[----:B------:R-:W-:Y:S05]  /*3790*/  @!P4 BRA `(.L_x_6013) ;  /* 0x00000000003cc947 */ /* 0x000fea0003800000 */
        /* <DEDUP_REMOVED lines=15> */
.L_x_6013:
        /* <DEDUP_REMOVED lines=16> */
.L_x_6014:
        /* <DEDUP_REMOVED lines=16> */
.L_x_6015:
        /* <DEDUP_REMOVED lines=16> */
.L_x_6016:
        /* <DEDUP_REMOVED lines=16> */
.L_x_6017:
[----:B------:R-:W-:Y:S05]  /*3c90*/  @!P4 BRA `(.L_x_6002) ;  /* 0x000000080074c947 */ /* 0x000fea0003800000 */
[----:B------:R-:W-:Y:S01]  /*3ca0*/  @P5 FFMA.FTZ R172, R24, R8, R7 ;  /* 0x0000000818ac5223 */ /* 0x000fe20000010007 */
[----:B-----5:R-:W-:Y:S01]  /*3cb0*/  HADD2.F32 R173, -RZ, R151.H1_H1 ;  /* 0x30000097ffad7230 */ /* 0x020fe20000004100 */
[----:B------:R-:W-:Y:S02]  /*3cc0*/  ISETP.GE.U32.AND P0, PT, R190, RZ, PT ;  /* 0x000000ffbe00720c */ /* 0x000fe40003f06070 */
[----:B------:R-:W-:Y:S02]  /*3cd0*/  @P5 FADD.FTZ R172, R21, -R172 ;  /* 0x800000ac15ac5221 */ /* 0x000fe40000010000 */
[----:B------:R-:W-:Y:S02]  /*3ce0*/  ISETP.GE.U32.AND.EX P0, PT, R191, 0x1000000, PT, P0 ;  /* 0x01000000bf00780c */ /* 0x000fe40003f06100 */
[----:B------:R-:W-:Y:S01]  /*3cf0*/  @P5 FFMA.FTZ R173, R6, R172, R173 ;  /* 0x000000ac06ad5223 */ /* 0x000fe200000100ad */
[----:B------:R-:W-:-:S03]  /*3d00*/  MOV R172, RZ ;  /* 0x000000ff00ac7202 */ /* 0x000fc60000000f00 */
[----:B------:R-:W-:-:S04]  /*3d10*/  FMUL.FTZ R173, R173, UR17 ;  /* 0x00000011adad7c20 */ /* 0x000fc80008410000 */
[----:B------:R-:W-:-:S03]  /*3d20*/  FMUL.FTZ R174, R173, UR16 ;  /* 0x00000010adae7c20 */ /* 0x000fc60008410000 */
[----:B------:R-:W-:Y:S02]  /*3d30*/  @P0 HADD2.F32 R175, -RZ, R167.H1_H1 ;  /* 0x300000a7ffaf0230 */ /* 0x000fe40000004100 */
[----:B------:R-:W-:-:S03]  /*3d40*/  FMUL.FTZ R173, R43, R174 ;  /* 0x000000ae2bad7220 */ /* 0x000fc60000410000 */
[----:B------:R-:W-:Y:S02]  /*3d50*/  @P0 FMUL.FTZ R172, R175, R174 ;  /* 0x000000aeafac0220 */ /* 0x000fe40000410000 */
[----:B------:R-:W-:Y:S02]  /*3d60*/  FSEL R173, R173, RZ, P0 ;  /* 0x000000ffadad7208 */ /* 0x000fe40000000000 */
[----:B------:R-:W-:Y:S02]  /*3d70*/  FADD.FTZ R131, R131, R172 ;  /* 0x000000ac83837221 */ /* 0x000fe40000010000 */
[----:B------:R-:W-:-:S04]  /*3d80*/  F2FP.F16.F32.PACK_AB R173, RZ, R173 ;  /* 0x000000adffad723e */ /* 0x000fc800000000ff */
[----:B------:R-:W-:Y:S01]  /*3d90*/  PRMT R171, R171, 0x5410, R173 ;  /* 0x00005410abab7816 */ /* 0x000fe200000000ad */
[----:B------:R-:W-:Y:S06]  /*3da0*/  BRA `(.L_x_6002) ;  /* 0x0000000800307947 */ /* 0x000fec0003800000 */
.L_x_6010:
        /* <DEDUP_REMOVED lines=51> */
.L_x_6018:
[----:B------:R-:W-:Y:S05]  /*40e0*/  @!P4 BRA `(.L_x_6019) ;  /* 0x00000000002cc947 */ /* 0x000fea0003800000 */
[----:B------:R-:W-:Y:S01]  /*40f0*/  LOP3.LUT P0, RZ, R190, 0xff00, RZ, 0xc0, !PT ;  /* 0x0000ff00beff7812 */ /* 0x000fe2000780c0ff */
        /* <DEDUP_REMOVED lines=10> */
.L_x_6019:
[----:B------:R-:W-:Y:S05]  /*41a0*/  @!P4 BRA `(.L_x_6020) ;  /* 0x00000000002cc947 */ /* 0x000fea0003800000 */
[----:B------:R-:W-:Y:S01]  /*41b0*/  LOP3.LUT P0, RZ, R190, 0xff0000, RZ, 0xc0, !PT ;  /* 0x00ff0000beff7812 */ /* 0x000fe2000780c0ff */
        /* <DEDUP_REMOVED lines=10> */
.L_x_6020:
        /* <DEDUP_REMOVED lines=12> */
.L_x_6021:
        /* <DEDUP_REMOVED lines=12> */
.L_x_6022:
        /* <DEDUP_REMOVED lines=12> */
.L_x_6023:
        /* <DEDUP_REMOVED lines=12> */
.L_x_6024:
[----:B------:R-:W-:Y:S02]  /*4560*/  F2FP.F16.F32.PACK_AB R163, R173, R163 ;  /* 0x000000a3ada3723e */ /* 0x000fe400000000ff */
        /* <DEDUP_REMOVED lines=11> */
[----:B------:R-:W-:Y:S01]  /*4620*/  @P0 HADD2.F32 R175, -RZ, R167.H1_H1 ;  /* 0x300000a7ffaf0230 */ /* 0x000fe20000004100 */
[----:B------:R-:W-:-:S04]  /*4630*/  F2FP.F16.F32.PACK_AB R173, RZ, R173 ;  /* 0x000000adffad723e */ /* 0x000fc800000000ff */
[----:B------:R-:W-:Y:S01]  /*4640*/  @P0 FMUL.FTZ R172, R175, R174 ;  /* 0x000000aeafac0220 */ /* 0x000fe20000410000 */
[----:B------:R-:W-:-:S03]  /*4650*/  PRMT R171, R171, 0x5410, R173 ;  /* 0x00005410abab7816 */ /* 0x000fc600000000ad */
[----:B------:R-:W-:-:S07]  /*4660*/  FADD.FTZ R131, R131, R172 ;  /* 0x000000ac83837221 */ /* 0x000fce0000010000 */
.L_x_6002:
        /* <DEDUP_REMOVED lines=10> */
.L_x_5991:
[----:B------:R-:W-:Y:S05]  /*4710*/  BSYNC.RECONVERGENT B0 ;  /* 0x0000000000007941 */ /* 0x000fea0003800200 */
.L_x_5990:
        /* <DEDUP_REMOVED lines=8> */
.L_x_6027:
[----:B------:R-:W-:Y:S05]  /*47a0*/  BRA.U !UP0, `(.L_x_6028) ;  /* 0x0000001108507547 */ /* 0x000fea000b800000 */
[----:B------:R-:W-:-:S04]  /*47b0*/  UISETP.NE.U32.AND UP0, UPT, UR6, URZ, UPT ;  /* 0x000000ff0600728c */ /* 0x000fc8000bf05070 */
[----:B------:R-:W-:-:S06]  /*47c0*/  UISETP.NE.AND.EX UP0, UPT, UR7, URZ, UPT, UP0 ;  /* 0x000000ff0700728c */ /* 0x000fcc000bf05300 */
[----:B------:R-:W-:-:S13]  /*47d0*/  PLOP3.LUT P0, PT, PT, PT, UP0, 0x80, 0x8 ;  /* 0x000000000008781c */ /* 0x000fda0003f0f008 */
[----:B------:R-:W-:Y:S05]  /*47e0*/  @!P0 BRA `(.L_x_6029) ;  /* 0x0000000800348947 */ /* 0x000fea0003800000 */
[----:B------:R-:W-:Y:S01]  /*47f0*/  ISETP.GT.AND P5, PT, R4, RZ, PT ;  /* 0x000000ff0400720c */ /* 0x000fe20003fa4270 */
[--C-:B-----5:R-:W-:Y:S02]  /*4800*/  HADD2.F32 R219, -RZ, R152.reuse.H0_H0 ;  /* 0x20000098ffdb7230 */ /* 0x120fe40000004100 */
[----:B------:R-:W-:Y:S02]  /*4810*/  HADD2.F32 R221, -RZ, R152.H1_H1 ;  /* 0x30000098ffdd7230 */ /* 0x000fe40000004100 */
[--C-:B------:R-:W-:Y:S02]  /*4820*/  HADD2.F32 R207, -RZ, R153.reuse.H1_H1 ;  /* 0x30000099ffcf7230 */ /* 0x100fe40000004100 */
[----:B------:R-:W-:Y:S02]  /*4830*/  HADD2.F32 R223, -RZ, R153.H0_H0 ;  /* 0x20000099ffdf7230 */ /* 0x000fe40000004100 */
[--C-:B------:R-:W-:Y:S02]  /*4840*/  HADD2.F32 R217, -RZ, R154.reuse.H0_H0 ;  /* 0x2000009affd97230 */ /* 0x100fe40000004100 */
[----:B------:R-:W-:-:S02]  /*4850*/  HADD2.F32 R205, -RZ, R154.H1_H1 ;  /* 0x3000009affcd7230 */ /* 0x000fc40000004100 */
[-CC-:B0-----:R-:W-:Y:S01]  /*4860*/  @P5 FFMA.FTZ R161, R23, R8.reuse, R7.reuse ;  /* 0x0000000817a15223 */ /* 0x181fe20000010007 */
        /* <DEDUP_REMOVED lines=11> */
[----:B------:R-:W-:Y:S01]  /*4920*/  @P5 FFMA.FTZ R207, R6, R172, R207 ;  /* 0x000000ac06cf5223 */ /* 0x000fe200000100cf */
[-CC-:B------:R-:W-:Y:S01]  /*4930*/  @P5 FFMA.FTZ R175, R187, R8.reuse, R7.reuse ;  /* 0x00000008bbaf5223 */ /* 0x180fe20000010007 */
        /* <DEDUP_REMOVED lines=30> */
.L_x_6030:
        /* <DEDUP_REMOVED lines=12> */
.L_x_6031:
        /* <DEDUP_REMOVED lines=12> */
.L_x_6032:
        /* <DEDUP_REMOVED lines=12> */
.L_x_6033:
        /* <DEDUP_REMOVED lines=12> */
.L_x_6034:
        /* <DEDUP_REMOVED lines=12> */
.L_x_6035:
        /* <DEDUP_REMOVED lines=12> */
.L_x_6036:
        /* <DEDUP_REMOVED lines=18> */
.L_x_6029:
[----:B------:R-:W-:Y:S01]  /*50c0*/  ISETP.GT.AND P6, PT, R4, RZ, PT ;  /* 0x000000ff0400720c */ /* 0x000fe20003fc4270 */
[----:B------:R-:W-:-:S12]  /*50d0*/  @!P4 BRA `(.L_x_6038) ;  /* 0x00000000003cc947 */ /* 0x000fd80003800000 */
[----:B0-----:R-:W-:Y:S01]  /*50e0*/  @P6 FFMA.FTZ R175, R23, R8, R7 ;  /* 0x0000000817af6223 */ /* 0x001fe20000010007 */
        /* <DEDUP_REMOVED lines=14> */
.L_x_6038:
[----:B------:R-:W-:Y:S05]  /*51d0*/  @!P4 BRA `(.L_x_6039) ;  /* 0x00000000003cc947 */ /* 0x000fea0003800000 */
[----:B0-----:R-:W-:Y:S01]  /*51e0*/  @P6 FFMA.FTZ R172, R26, R8, R7 ;  /* 0x000000081aac6223 */ /* 0x001fe20000010007 */
        /* <DEDUP_REMOVED lines=14> */
.L_x_6039:
[----:B------:R-:W-:Y:S05]  /*52d0*/  @!P4 BRA `(.L_x_6040) ;  /* 0x00000000003cc947 */ /* 0x000fea0003800000 */
        /* <DEDUP_REMOVED lines=15> */
.L_x_6040:
        /* <DEDUP_REMOVED lines=16> */
.L_x_6041:
        /* <DEDUP_REMOVED lines=16> */
.L_x_6042:
        /* <DEDUP_REMOVED lines=16> */
.L_x_6043:
        /* <DEDUP_REMOVED lines=16> */
.L_x_6044:
[----:B------:R-:W-:Y:S05]  /*57d0*/  @!P4 BRA `(.L_x_6037) ;  /* 0x0000001000acc947 */ /* 0x000fea0003800000 */
[----:B0-----:R-:W-:Y:S01]  /*57e0*/  @P6 FFMA.FTZ R172, R198, R8, R7 ;  /* 0x00000008c6ac6223 */ /* 0x001fe20000010007 */
        /* <DEDUP_REMOVED lines=16> */
.L_x_6028:
        /* <DEDUP_REMOVED lines=26> */
.L_x_6046:
        /* <DEDUP_REMOVED lines=16> */
.L_x_6047:
        /* <DEDUP_REMOVED lines=16> */
.L_x_6048:
[-C--:B------:R-:W-:Y:S01]  /*5c90*/  FFMA.FTZ R174, R188, R8.reuse, R7 ;  /* 0x00000008bcae7223 */ /* 0x080fe20000010007 */
        /* <DEDUP_REMOVED lines=20> */
.L_x_6049:
        /* <DEDUP_REMOVED lines=17> */
.L_x_6050:
        /* <DEDUP_REMOVED lines=16> */
.L_x_6051:
        /* <DEDUP_REMOVED lines=15> */
.L_x_6052:
        /* <DEDUP_REMOVED lines=18> */
.L_x_6045:
        /* <DEDUP_REMOVED lines=8> */
[----:B------:R-:W-:Y:S02]  /*6280*/  @P6 HADD2.F32 R174, -RZ, R164.H0_H0 ;  /* 0x200000a4ffae6230 */ /* 0x000fe40000004100 */
[----:B------:R-:W-:-:S04]  /*6290*/  FMUL.FTZ R172, R172, UR17 ;  /* 0x00000011acac7c20 */ /* 0x000fc80008410000 */
[----:B------:R-:W-:-:S04]  /*62a0*/  FMUL.FTZ R175, R172, UR16 ;  /* 0x00000010acaf7c20 */ /* 0x000fc80008410000 */
[-C--:B------:R-:W-:Y:S01]  /*62b0*/  FMUL.FTZ R172, R52, R175.reuse ;  /* 0x000000af34ac7220 */ /* 0x080fe20000410000 */
[----:B------:R-:W-:-:S04]  /*62c0*/  @P6 FMUL.FTZ R173, R174, R175 ;  /* 0x000000afaead6220 */ /* 0x000fc80000410000 */
[----:B------:R-:W-:Y:S01]  /*62d0*/  FSEL R172, R172, RZ, P6 ;  /* 0x000000ffacac7208 */ /* 0x000fe20003000000 */
[----:B------:R-:W-:-:S03]  /*62e0*/  FADD.FTZ R132, R132, R173 ;  /* 0x000000ad84847221 */ /* 0x000fc60000010000 */
[----:B------:R-:W-:-:S04]  /*62f0*/  F2FP.F16.F32.PACK_AB R172, RZ, R172 ;  /* 0x000000acffac723e */ /* 0x000fc800000000ff */
[----:B------:R-:W-:-:S07]  /*6300*/  PRMT R168, R172, 0x7610, R168 ;  /* 0x00007610aca87816 */ /* 0x000fce00000000a8 */
.L_x_6053:
[----:B------:R-:W-:Y:S05]  /*6310*/  @!P4 BRA `(.L_x_6054) ;  /* 0x000000000040c947 */ /* 0x000fea0003800000 */
[----:B------:R-:W-:Y:S01]  /*6320*/  FFMA.FTZ R172, R26, R8, R7 ;  /* 0x000000081aac7223 */ /* 0x000fe20000010007 */
[----:B------:R-:W-:Y:S02]  /*6330*/  ISETP.GT.AND P5, PT, R4, RZ, PT ;  /* 0x000000ff0400720c */ /* 0x000fe40003fa4270 */
[----:B-----5:R-:W-:Y:S01]  /*6340*/  LOP3.LUT P6, RZ, R192, 0xff00, RZ, 0xc0, !PT ;  /* 0x0000ff00c0ff7812 */ /* 0x020fe200078cc0ff */
[----:B------:R-:W-:-:S04]  /*6350*/  FADD.FTZ R173, R27, -R172 ;  /* 0x800000ac1bad7221 */ /* 0x000fc80000010000 */
[----:B------:R-:W-:-:S05]  /*6360*/  FMUL.FTZ R172, R6, R173 ;  /* 0x000000ad06ac7220 */ /* 0x000fca0000410000 */
[----:B------:R-:W-:-:S03]  /*6370*/  FSEL R172, R172, RZ, P5 ;  /* 0x000000ffacac7208 */ /* 0x000fc60002800000 */
[----:B------:R-:W-:Y:S02]  /*6380*/  @P6 HADD2.F32 R175, -RZ, R164.H1_H1 ;  /* 0x300000a4ffaf6230 */ /* 0x000fe40000004100 */
[----:B------:R-:W-:-:S04]  /*6390*/  FMUL.FTZ R172, R172, UR17 ;  /* 0x00000011acac7c20 */ /* 0x000fc80008410000 */
[----:B------:R-:W-:Y:S01]  /*63a0*/  FMUL.FTZ R174, R172, UR16 ;  /* 0x00000010acae7c20 */ /* 0x000fe20008410000 */
[----:B------:R-:W-:-:S03]  /*63b0*/  MOV R172, RZ ;  /* 0x000000ff00ac7202 */ /* 0x000fc60000000f00 */
[-C--:B------:R-:W-:Y:S01]  /*63c0*/  FMUL.FTZ R173, R53, R174.reuse ;  /* 0x000000ae35ad7220 */ /* 0x080fe20000410000 */
[----:B------:R-:W-:-:S04]  /*63d0*/  @P6 FMUL.FTZ R172, R175, R174 ;  /* 0x000000aeafac6220 */ /* 0x000fc80000410000 */
[----:B------:R-:W-:Y:S01]  /*63e0*/  FSEL R173, R173, RZ, P6 ;  /* 0x000000ffadad7208 */ /* 0x000fe20003000000 */
[----:B------:R-:W-:-:S03]  /*63f0*/  FADD.FTZ R133, R133, R172 ;  /* 0x000000ac85857221 */ /* 0x000fc60000010000 */
[----:B------:R-:W-:-:S04]  /*6400*/  F2FP.F16.F32.PACK_AB R173, RZ, R173 ;  /* 0x000000adffad723e */ /* 0x000fc800000000ff */
[----:B------:R-:W-:-:S07]  /*6410*/  PRMT R168, R168, 0x5410, R173 ;  /* 0x00005410a8a87816 */ /* 0x000fce00000000ad */
.L_x_6054:
        /* <DEDUP_REMOVED lines=17> */
.L_x_6055:
        /* <DEDUP_REMOVED lines=17> */
.L_x_6056:
        /* <DEDUP_REMOVED lines=17> */
.L_x_6057:
        /* <DEDUP_REMOVED lines=17> */
.L_x_6058:
        /* <DEDUP_REMOVED lines=17> */
.L_x_6059:
        /* <DEDUP_REMOVED lines=8> */
[----:B------:R-:W-:Y:S02]  /*69f0*/  FMUL.FTZ R172, R172, UR17 ;  /* 0x00000011acac7c20 */ /* 0x000fe40008410000 */
[----:B------:R-:W-:Y:S02]  /*6a00*/  @P5 HADD2.F32 R175, -RZ, R167.H1_H1 ;  /* 0x300000a7ffaf5230 */ /* 0x000fe40000004100 */
        /* <DEDUP_REMOVED lines=8> */
.L_x_6037:
        /* <DEDUP_REMOVED lines=8> */
.L_x_6026:
[----:B------:R-:W-:Y:S05]  /*6b10*/  BSYNC.RECONVERGENT B0 ;  /* 0x0000000000007941 */ /* 0x000fea0003800200 */
.L_x_6025:
        /* <DEDUP_REMOVED lines=8> */
.L_x_6062:
[----:B------:R-:W-:Y:S05]  /*6ba0*/  BRA.U !UP0, `(.L_x_6063) ;  /* 0x0000001108507547 */ /* 0x000fea000b800000 */
[----:B------:R-:W-:-:S04]  /*6bb0*/  UISETP.NE.U32.AND UP0, UPT, UR6, URZ, UPT ;  /* 0x000000ff0600728c */ /* 0x000fc8000bf05070 */
[----:B------:R-:W-:-:S06]  /*6bc0*/  UISETP.NE.AND.EX UP0, UPT, UR7, URZ, UPT, UP0 ;  /* 0x000000ff0700728c */ /* 0x000fcc000bf05300 */
[----:B------:R-:W-:-:S13]  /*6bd0*/  PLOP3.LUT P0, PT, PT, PT, UP0, 0x80, 0x8 ;  /* 0x000000000008781c */ /* 0x000fda0003f0f008 */
[----:B------:R-:W-:Y:S05]  /*6be0*/  @!P0 BRA `(.L_x_6064) ;  /* 0x0000000800348947 */ /* 0x000fea0003800000 */
[----:B------:R-:W-:Y:S01]  /*6bf0*/  ISETP.GT.AND P5, PT, R4, RZ, PT ;  /* 0x000000ff0400720c */ /* 0x000fe20003fa4270 */
[--C-:B-----5:R-:W-:Y:S02]  /*6c00*/  HADD2.F32 R205, -RZ, R156.reuse.H1_H1 ;  /* 0x3000009cffcd7230 */ /* 0x120fe40000004100 */
[----:B0-2---:R-:W-:Y:S02]  /*6c10*/  HADD2.F32 R175, -RZ, R156.H0_H0 ;  /* 0x2000009cffaf7230 */ /* 0x005fe40000004100 */
[--C-:B------:R-:W-:Y:S02]  /*6c20*/  HADD2.F32 R207, -RZ, R157.reuse.H0_H0 ;  /* 0x2000009dffcf7230 */ /* 0x100fe40000004100 */
[----:B------:R-:W-:Y:S02]  /*6c30*/  HADD2.F32 R217, -RZ, R157.H1_H1 ;  /* 0x3000009dffd97230 */ /* 0x000fe40000004100 */
[--C-:B------:R-:W-:Y:S02]  /*6c40*/  HADD2.F32 R219, -RZ, R158.reuse.H0_H0 ;  /* 0x2000009effdb7230 */ /* 0x100fe40000004100 */
[----:B------:R-:W-:-:S02]  /*6c50*/  HADD2.F32 R173, -RZ, R158.H1_H1 ;  /* 0x3000009effad7230 */ /* 0x000fc40000004100 */
        /* <DEDUP_REMOVED lines=14> */
[----:B------:R-:W-:Y:S01]  /*6d40*/  @P5 FFMA.FTZ R205, R6, R4, R205 ;  /* 0x0000000406cd5223 */ /* 0x000fe200000100cd */
[----:B------:R-:W-:-:S02]  /*6d50*/  HADD2.F32 R163, -RZ, R159.H0_H0 ;  /* 0x2000009fffa37230 */ /* 0x000fc40000004100 */
        /* <DEDUP_REMOVED lines=28> */
.L_x_6065:
        /* <DEDUP_REMOVED lines=12> */
.L_x_6066:
        /* <DEDUP_REMOVED lines=12> */
.L_x_6067:
        /* <DEDUP_REMOVED lines=12> */
.L_x_6068:
        /* <DEDUP_REMOVED lines=12> */
.L_x_6069:
        /* <DEDUP_REMOVED lines=12> */
.L_x_6070:
        /* <DEDUP_REMOVED lines=12> */
.L_x_6071:
        /* <DEDUP_REMOVED lines=18> */
.L_x_6064:
[----:B------:R-:W-:Y:S01]  /*74c0*/  ISETP.GT.AND P6, PT, R4, RZ, PT ;  /* 0x000000ff0400720c */ /* 0x000fe20003fc4270 */
[----:B------:R-:W-:-:S12]  /*74d0*/  @!P4 BRA `(.L_x_6073) ;  /* 0x00000000003cc947 */ /* 0x000fd80003800000 */
[----:B0-2---:R-:W-:Y:S01]  /*74e0*/  @P6 FFMA.FTZ R175, R189, R8, R7 ;  /* 0x00000008bdaf6223 */ /* 0x005fe20000010007 */
        /* <DEDUP_REMOVED lines=14> */
.L_x_6073:
[----:B------:R-:W-:Y:S05]  /*75d0*/  @!P4 BRA `(.L_x_6074) ;  /* 0x00000000003cc947 */ /* 0x000fea0003800000 */
[----:B------:R-:W-:Y:S01]  /*75e0*/  @P6 FFMA.FTZ R4, R200, R8, R7 ;  /* 0x00000008c8046223 */ /* 0x000fe20000010007 */
[----:B0-2--5:R-:W-:Y:S01]  /*75f0*/  HADD2.F32 R173, -RZ, R156.H1_H1 ;  /* 0x3000009cffad7230 */ /* 0x025fe20000004100 */
[----:B------:R-:W-:Y:S02]  /*7600*/  LOP3.LUT P5, RZ, R194, 0xff00, RZ, 0xc0, !PT ;  /* 0x0000ff00c2ff7812 */ /* 0x000fe400078ac0ff */
[----:B------:R-:W-:-:S04]  /*7610*/  @P6 FADD.FTZ R4, R201, -R4 ;  /* 0x80000004c9046221 */ /* 0x000fc80000010000 */
[----:B------:R-:W-:Y:S01]  /*7620*/  @P6 FFMA.FTZ R173, R6, R4, R173 ;  /* 0x0000000406ad6223 */ /* 0x000fe200000100ad */
[----:B------:R-:W-:-:S03]  /*7630*/  MOV R4, RZ ;  /* 0x000000ff00047202 */ /* 0x000fc60000000f00 */
[----:B------:R-:W-:-:S04]  /*7640*/  FMUL.FTZ R173, R173, UR17 ;  /* 0x00000011adad7c20 */ /* 0x000fc80008410000 */
[----:B------:R-:W-:Y:S01]  /*7650*/  FMUL.FTZ R174, R173, UR16 ;  /* 0x00000010adae7c20 */ /* 0x000fe20008410000 */
[----:B------:R-:W-:-:S03]  /*7660*/  @P5 HADD2.F32 R173, -RZ, R164.H1_H1 ;  /* 0x300000a4ffad5230 */ /* 0x000fc60000004100 */
[-C--:B------:R-:W-:Y:S02]  /*7670*/  FMUL.FTZ R172, R69, R174.reuse ;  /* 0x000000ae45ac7220 */ /* 0x080fe40000410000 */
[----:B------:R-:W-:-:S03]  /*7680*/  @P5 FMUL.FTZ R4, R173, R174 ;  /* 0x000000aead045220 */ /* 0x000fc60000410000 */
[----:B------:R-:W-:Y:S01]  /*7690*/  FSEL R172, R172, RZ, P5 ;  /* 0x000000ffacac7208 */ /* 0x000fe20002800000 */
[----:B------:R-:W-:-:S03]  /*76a0*/  FADD.FTZ R141, R141, R4 ;  /* 0x000000048d8d7221 */ /* 0x000fc60000010000 */
[----:B------:R-:W-:-:S04]  /*76b0*/  F2FP.F16.F32.PACK_AB R172, RZ, R172 ;  /* 0x000000acffac723e */ /* 0x000fc800000000ff */
[----:B------:R-:W-:-:S07]  /*76c0*/  PRMT R168, R168, 0x5410, R172 ;  /* 0x00005410a8a87816 */ /* 0x000fce00000000ac */
.L_x_6074:
[----:B------:R-:W-:Y:S05]  /*76d0*/  @!P4 BRA `(.L_x_6075) ;  /* 0x00000000003cc947 */ /* 0x000fea0003800000 */
        /* <DEDUP_REMOVED lines=15> */
.L_x_6075:
        /* <DEDUP_REMOVED lines=16> */
.L_x_6076:
        /* <DEDUP_REMOVED lines=16> */
.L_x_6077:
        /* <DEDUP_REMOVED lines=16> */
.L_x_6078:
        /* <DEDUP_REMOVED lines=16> */
.L_x_6079:
[----:B------:R-:W-:Y:S05]  /*7bd0*/  @!P4 BRA `(.L_x_6072) ;  /* 0x0000001000acc947 */ /* 0x000fea0003800000 */
[----:B------:R-:W-:Y:S01]  /*7be0*/  @P6 FFMA.FTZ R8, R218, R8, R7 ;  /* 0x00000008da086223 */ /* 0x000fe20000010007 */
[----:B-----5:R-:W-:Y:S01]  /*7bf0*/  HADD2.F32 R7, -RZ, R159.H1_H1 ;  /* 0x3000009fff077230 */ /* 0x020fe20000004100 */
[----:B------:R-:W-:Y:S02]  /*7c00*/  ISETP.GE.U32.AND P5, PT, R194, RZ, PT ;  /* 0x000000ffc200720c */ /* 0x000fe40003fa6070 */
[----:B------:R-:W-:Y:S01]  /*7c10*/  @P6 FADD.FTZ R8, R215, -R8 ;  /* 0x80000008d7086221 */ /* 0x000fe20000010000 */
[----:B------:R-:W-:Y:S02]  /*7c20*/  MOV R4, RZ ;  /* 0x000000ff00047202 */ /* 0x000fe40000000f00 */
[----:B------:R-:W-:Y:S01]  /*7c30*/  ISETP.GE.U32.AND.EX P5, PT, R195, 0x1000000, PT, P5 ;  /* 0x01000000c300780c */ /* 0x000fe20003fa6150 */
[----:B------:R-:W-:-:S04]  /*7c40*/  @P6 FFMA.FTZ R7, R6, R8, R7 ;  /* 0x0000000806076223 */ /* 0x000fc80000010007 */
[----:B------:R-:W-:-:S04]  /*7c50*/  FMUL.FTZ R7, R7, UR17 ;  /* 0x0000001107077c20 */ /* 0x000fc80008410000 */
[----:B------:R-:W-:-:S04]  /*7c60*/  FMUL.FTZ R8, R7, UR16 ;  /* 0x0000001007087c20 */ /* 0x000fc80008410000 */
[----:B------:R-:W-:Y:S01]  /*7c70*/  FMUL.FTZ R6, R75, R8 ;  /* 0x000000084b067220 */ /* 0x000fe20000410000 */
[----:B------:R-:W-:-:S04]  /*7c80*/  @P5 HADD2.F32 R7, -RZ, R167.H1_H1 ;  /* 0x300000a7ff075230 */ /* 0x000fc80000004100 */
[----:B------:R-:W-:Y:S01]  /*7c90*/  FSEL R6, R6, RZ, P5 ;  /* 0x000000ff06067208 */ /* 0x000fe20002800000 */
[----:B------:R-:W-:-:S03]  /*7ca0*/  @P5 FMUL.FTZ R4, R7, R8 ;  /* 0x0000000807045220 */ /* 0x000fc60000410000 */
[----:B------:R-:W-:Y:S01]  /*7cb0*/  F2FP.F16.F32.PACK_AB R6, RZ, R6 ;  /* 0x00000006ff06723e */ /* 0x000fe200000000ff */
[----:B------:R-:W-:-:S03]  /*7cc0*/  FADD.FTZ R147, R147, R4 ;  /* 0x0000000493937221 */ /* 0x000fc60000010000 */
[----:B0-2---:R-:W-:Y:S01]  /*7cd0*/  PRMT R171, R171, 0x5410, R6 ;  /* 0x00005410abab7816 */ /* 0x005fe20000000006 */
[----:B------:R-:W-:Y:S06]  /*7ce0*/  BRA `(.L_x_6072) ;  /* 0x0000001000687947 */ /* 0x000fec0003800000 */
.L_x_6063:
        /* <DEDUP_REMOVED lines=42> */
.L_x_6081:
[----:B------:R-:W-:Y:S02]  /*7f90*/  F2FP.F16.F32.PACK_AB R160, RZ, R162 ;  /* 0x000000a2ffa0723e */ /* 0x000fe400000000ff */
        /* <DEDUP_REMOVED lines=13> */
.L_x_6082:
[----:B------:R-:W-:Y:S02]  /*8070*/  F2FP.F16.F32.PACK_AB R7, RZ, R161 ;  /* 0x000000a1ff07723e */ /* 0x000fe400000000ff */
        /* <DEDUP_REMOVED lines=13> */
.L_x_6083:
        /* <DEDUP_REMOVED lines=14> */
.L_x_6084:
        /* <DEDUP_REMOVED lines=14> */
.L_x_6085:
[----:B------:R-:W-:Y:S02]  /*8310*/  F2FP.F16.F32.PACK_AB R162, RZ, R173 ;  /* 0x000000adffa2723e */ /* 0x000fe400000000ff */
        /* <DEDUP_REMOVED lines=13> */
.L_x_6086:
        /* <DEDUP_REMOVED lines=15> */
.L_x_6087:
        /* <DEDUP_REMOVED lines=18> */
.L_x_6080:
        /* <DEDUP_REMOVED lines=17> */
.L_x_6088:
        /* <DEDUP_REMOVED lines=8> */
[----:B------:R-:W-:Y:S02]  /*8790*/  @P6 HADD2.F32 R175, -RZ, R164.H1_H1 ;  /* 0x300000a4ffaf6230 */ /* 0x000fe40000004100 */
        /* <DEDUP_REMOVED lines=8> */
.L_x_6089:
        /* <DEDUP_REMOVED lines=17> */
.L_x_6090:
        /* <DEDUP_REMOVED lines=17> */
.L_x_6091:
        /* <DEDUP_REMOVED lines=17> */
.L_x_6092:
        /* <DEDUP_REMOVED lines=17> */
.L_x_6093:
        /* <DEDUP_REMOVED lines=17> */
.L_x_6094:
        /* <DEDUP_REMOVED lines=18> */
.L_x_6072:
[----:B0-2---:R-:W0:Y:S08]  /*8e90*/  @P0 LDC.64 R172, c[0x0][0x478] ;  /* 0x00011e00ffac0b82 */ /* 0x005e300000000a00 */
[----:B------:R-:W1:Y:S01]  /*8ea0*/  @P4 LDC.64 R6, c[0x0][0x468] ;  /* 0x00011a00ff064b82 */ /* 0x000e620000000a00 */
[----:B0-----:R-:W-:-:S05]  /*8eb0*/  @P0 IMAD.WIDE.U32 R172, R179, 0x10, R172 ;  /* 0x00000010b3ac0825 */ /* 0x001fca00078e00ac */
[----:B------:R3:W-:Y:S01]  /*8ec0*/  @P0 STG.E.128 desc[UR10][R172.64], R160 ;  /* 0x000000a0ac000986 */ /* 0x0007e2000c101d0a */
[----:B-1----:R-:W-:-:S05]  /*8ed0*/  @P4 IMAD.WIDE.U32 R6, R177, 0x10, R6 ;  /* 0x00000010b1064825 */ /* 0x002fca00078e0006 */
[----:B------:R3:W-:Y:S02]  /*8ee0*/  @P4 STG.E.128 desc[UR10][R6.64], R168 ;  /* 0x000000a806004986 */ /* 0x0007e4000c101d0a */
.L_x_6061:
[----:B------:R-:W-:Y:S05]  /*8ef0*/  BSYNC.RECONVERGENT B0 ;  /* 0x0000000000007941 */ /* 0x000fea0003800200 */
.L_x_6060:
[----:B---3--:R-:W1:Y:S01]  /*8f00*/  LDC.64 R6, c[0x0][0x380] ;  /* 0x0000e000ff067b82 */ /* 0x008e620000000a00 */
[----:B------:R-:W-:Y:S01]  /*8f10*/  UPLOP3.LUT UP1, UPT, UPT, UPT, UP1, 0x40, 0x4 ;  /* 0x000000000004789c */ /* 0x000fe20003f2e810 */
[----:B-1----:R-:W-:-:S04]  /*8f20*/  IADD3 R5, PT, PT, R5, R6, RZ ;  /* 0x0000000605057210 */ /* 0x002fc80007ffe0ff */
[----:B------:R-:W-:-:S13]  /*8f30*/  ISETP.GE.AND P0, PT, R5, R7, PT ;  /* 0x000000070500720c */ /* 0x000fda0003f06270 */
[----:B------:R-:W-:Y:S05]  /*8f40*/  @!P0 BRA `(.L_x_6095) ;  /* 0xffffff7800148947 */ /* 0x000fea000383ffff */
.L_x_5979:
        /* <DEDUP_REMOVED lines=18> */
.L_x_6097:
[----:B------:R-:W-:Y:S05]  /*9070*/  BSYNC.RECONVERGENT B0 ;  /* 0x0000000000007941 */ /* 0x000fea0003800200 */
.L_x_6096:
        /* <DEDUP_REMOVED lines=15> */
.L_x_6099:
[----:B------:R-:W-:Y:S05]  /*9170*/  BSYNC.RECONVERGENT B0 ;  /* 0x0000000000007941 */ /* 0x000fea0003800200 */
.L_x_6098:
        /* <DEDUP_REMOVED lines=14> */
.L_x_6100:
        /* <DEDUP_REMOVED lines=10> */
.L_x_10771:


//--------------------- .text._ZN10layer_norm22ln_bwd_finalize_kernelINS_22Kernel_traits_finalizeILj3072Ef6__halfS2_S2_fjLb1ELj1024ELj4ENS_18Kernel_traits_baseILj3072EfS2_S2_S2_fjLj1024EEEEELb1ELb1EEEvNS_9BwdParamsE --------------------------
	.section	.text._ZN10layer_norm22ln_bwd_finalize_kernelINS_22Kernel_traits_finalizeILj3072Ef6__halfS2_S2_fjLb1ELj1024ELj4ENS_18Kernel_traits_baseILj3072EfS2_S2_S2_fjLj1024EEEEELb1ELb1EEEvNS_9BwdParamsE,"ax",@progbits
	.align	128
        .global         _ZN10layer_norm22ln_bwd_finalize_kernelINS_22Kernel_traits_finalizeILj3072Ef6__halfS2_S2_fjLb1ELj1024ELj4ENS_18Kernel_traits_baseILj3072EfS2_S2_S2_fjLj1024EEEEELb1ELb1EEEvNS_9BwdParamsE
        .type           _ZN10layer_norm22ln_bwd_finalize_kernelINS_22Kernel_traits_finalizeILj3072Ef6__halfS2_S2_fjLb1ELj1024ELj4ENS_18Kernel_traits_baseILj3072EfS2_S2_S2_fjLj1024EEEEELb1ELb1EEEvNS_9BwdParamsE,@function
        .size           _ZN10layer_norm22ln_bwd_finalize_kernelINS_22Kernel_traits_finalizeILj3072Ef6__halfS2_S2_fjLb1ELj1024ELj4ENS_18Kernel_traits_baseILj3072EfS2_S2_S2_fjLj1024EEEEELb1ELb1EEEvNS_9BwdParamsE,(.L_x_10772 - _ZN10layer_norm22ln_bwd_finalize_kernelINS_22Kernel_traits_finalizeILj3072Ef6__halfS2_S2_fjLb1ELj1024ELj4ENS_18Kernel_traits_baseILj3072EfS2_S2_S2_fjLj1024EEEEELb1ELb1EEEvNS_9BwdParamsE)
        .other          _ZN10layer_norm22ln_bwd_finalize_kernelINS_22Kernel_traits_finalizeILj3072Ef6__halfS2_S2_fjLb1ELj1024ELj4ENS_18Kernel_traits_baseILj3072EfS2_S2_S2_fjLj1024EEEEELb1ELb1EEEvNS_9BwdParamsE,@"STO_CUDA_ENTRY STV_DEFAULT"
_ZN10layer_norm22ln_bwd_finalize_kernelINS_22Kernel_traits_finalizeILj3072Ef6__halfS2_S2_fjLb1ELj1024ELj4ENS_18Kernel_traits_baseILj3072EfS2_S2_S2_fjLj1024EEEEELb1ELb1EEEvNS_9BwdParamsE:
.text._ZN10layer_norm22ln_bwd_finalize_kernelINS_22Kernel_traits_finalizeILj3072Ef6__halfS2_S2_fjLb1ELj1024ELj4ENS_18Kernel_traits_baseILj3072EfS2_S2_S2_fjLj1024EEEEELb1ELb1EEEvNS_9BwdParamsE:
        /* <DEDUP_REMOVED lines=60> */
.L_x_6105:
        /* <DEDUP_REMOVED lines=87> */
.L_x_6104:
[----:B------:R-:W-:Y:S05]  /*0930*/  BSYNC.RECONVERGENT B1 ;  /* 0x0000000000017941 */ /* 0x000fea0003800200 */
.L_x_6103:
        /* <DEDUP_REMOVED lines=50> */
.L_x_6107:
[----:B------:R-:W-:Y:S05]  /*0c60*/  BSYNC.RECONVERGENT B1 ;  /* 0x0000000000017941 */ /* 0x000fea0003800200 */
.L_x_6106:
        /* <DEDUP_REMOVED lines=30> */
.L_x_6109:
[----:B------:R-:W-:Y:S05]  /*0e50*/  BSYNC.RECONVERGENT B1 ;  /* 0x0000000000017941 */ /* 0x000fea0003800200 */
.L_x_6108:
        /* <DEDUP_REMOVED lines=15> */
.L_x_6102:
[----:B------:R-:W-:Y:S05]  /*0f50*/  BSYNC.RECONVERGENT B0 ;  /* 0x0000000000007941 */ /* 0x000fea0003800200 */
.L_x_6101:
        /* <DEDUP_REMOVED lines=70> */
.L_x_6110:
        /* <DEDUP_REMOVED lines=12> */
.L_x_10772:


//--------------------- .text._ZN10layer_norm13ln_bwd_kernelINS_13Kernel_traitsIf6__halfS2_S2_fjLj3072ELj1ELj1ELj4ELj16ENS_18Kernel_traits_baseILj3072EfS2_S2_S2_fjLj128EEEEELb1ELb1ELb1ELb1EEEvNS_9BwdParamsE --------------------------
	.section	.text._ZN10layer_norm13ln_bwd_kernelINS_13Kernel_traitsIf6__halfS2_S2_fjLj3072ELj1ELj1ELj4ELj16ENS_18Kernel_traits_baseILj3072EfS2_S2_S2_fjLj128EEEEELb1ELb1ELb1ELb1EEEvNS_9BwdParamsE,"ax",@progbits
	.align	128
        .global         _ZN10layer_norm13ln_bwd_kernelINS_13Kernel_traitsIf6__halfS2_S2_fjLj3072ELj1ELj1ELj4ELj16ENS_18Kernel_traits_baseILj3072EfS2_S2_S2_fjLj128EEEEELb1ELb1ELb1ELb1EEEvNS_9BwdParamsE
        .type           _ZN10layer_norm13ln_bwd_kernelINS_13Kernel_traitsIf6__halfS2_S2_fjLj3072ELj1ELj1ELj4ELj16ENS_18Kernel_traits_baseILj3072EfS2_S2_S2_fjLj128EEEEELb1ELb1ELb1ELb1EEEvNS_9BwdParamsE,@function
        .size           _ZN10layer_norm13ln_bwd_kernelINS_13Kernel_traitsIf6__halfS2_S2_fjLj3072ELj1ELj1ELj4ELj16ENS_18Kernel_traits_baseILj3072EfS2_S2_S2_fjLj128EEEEELb1ELb1ELb1ELb1EEEvNS_9BwdParamsE,(.L_x_10773 - _ZN10layer_norm13ln_bwd_kernelINS_13Kernel_traitsIf6__halfS2_S2_fjLj3072ELj1ELj1ELj4ELj16ENS_18Kernel_traits_baseILj3072EfS2_S2_S2_fjLj128EEEEELb1ELb1ELb1ELb1EEEvNS_9BwdParamsE)
        .other          _ZN10layer_norm13ln_bwd_kernelINS_13Kernel_traitsIf6__halfS2_S2_fjLj3072ELj1ELj1ELj4ELj16ENS_18Kernel_traits_baseILj3072EfS2_S2_S2_fjLj128EEEEELb1ELb1ELb1ELb1EEEvNS_9BwdParamsE,@"STO_CUDA_ENTRY STV_DEFAULT"
_ZN10layer_norm13ln_bwd_kernelINS_13Kernel_traitsIf6__halfS2_S2_fjLj3072ELj1ELj1ELj4ELj16ENS_18Kernel_traits_baseILj3072EfS2_S2_S2_fjLj128EEEEELb1ELb1ELb1ELb1EEEvNS_9BwdParamsE:
.text._ZN10layer_norm13ln_bwd_kernelINS_13Kernel_traitsIf6__halfS2_S2_fjLj3072ELj1ELj1ELj4ELj16ENS_18Kernel_traits_baseILj3072EfS2_S2_S2_fjLj128EEEEELb1ELb1ELb1ELb1EEEvNS_9BwdParamsE:
        /* <DEDUP_REMOVED lines=68> */
.L_x_6214:
        /* <DEDUP_REMOVED lines=30> */
[C---:B------:R-:W-:Y:S01]  /*0620*/  IADD3 R165, PT, PT, R149.reuse, 0x80, RZ ;  /* 0x0000008095a57810 */ /* 0x040fe20007ffe0ff */
[----:B------:R-:W-:Y:S01]  /*0630*/  IMAD.WIDE R150, R0, 0x4, R152 ;  /* 0x0000000400967825 */ /* 0x000fe200078e0298 */
[----:B------:R-:W3:Y:S03]  /*0640*/  LDG.E.128 R180, desc[UR12][R180.64] ;  /* 0x0000000cb4b47981 */ /* 0x000ee6000c1e1d00 */
[----:B--2---:R-:W-:Y:S01]  /*0650*/  IMAD.WIDE.U32 R176, R149, 0x10, R154 ;  /* 0x0000001095b07825 */ /* 0x004fe200078e009a */
[----:B------:R1:W2:Y:S03]  /*0660*/  LDG.E R199, desc[UR12][R150.64] ;  /* 0x0000000c96c77981 */ /* 0x0002a6000c1e1900 */
[----:B------:R-:W-:-:S02]  /*0670*/  IMAD.WIDE.U32 R172, R189, 0x10, R168 ;  /* 0x00000010bdac7825 */ /* 0x000fc400078e00a8 */
[----:B------:R-:W4:Y:S02]  /*0680*/  LDG.E.128 R176, desc[UR12][R176.64] ;  /* 0x0000000cb0b07981 */ /* 0x000f24000c1e1d00 */
[----:B------:R-:W-:Y:S01]  /*0690*/  IMAD.WIDE.U32 R164, R165, 0x10, R154 ;  /* 0x00000010a5a47825 */ /* 0x000fe200078e009a */
[----:B------:R-:W-:Y:S01]  /*06a0*/  IADD3 R153, PT, PT, R149, 0x100, RZ ;  /* 0x0000010095997810 */ /* 0x000fe20007ffe0ff */
[----:B------:R-:W4:Y:S02]  /*06b0*/  LDG.E.128 R172, desc[UR12][R172.64] ;  /* 0x0000000cacac7981 */ /* 0x000f24000c1e1d00 */
[----:B------:R-:W-:Y:S02]  /*06c0*/  IMAD.WIDE.U32 R168, R191, 0x10, R168 ;  /* 0x00000010bfa87825 */ /* 0x000fe400078e00a8 */
        /* <DEDUP_REMOVED lines=29> */
[----:B------:R-:W-:Y:S01]  /*08a0*/  ISETP.NE.AND P0, PT, RZ, UR11, PT ;  /* 0x0000000bff007c0c */ /* 0x000fe2000bf05270 */
[----:B---3--:R-:W-:Y:S02]  /*08b0*/  HADD2.F32 R190, -RZ, R181.H1_H1 ;  /* 0x300000b5ffbe7230 */ /* 0x008fe40000004100 */
[--C-:B------:R-:W-:Y:S01]  /*08c0*/  HADD2.F32 R193, -RZ, R182.reuse.H0_H0 ;  /* 0x200000b6ffc17230 */ /* 0x100fe20000004100 */
[----:B--2---:R-:W-:Y:S01]  /*08d0*/  FSEL R199, R199, RZ, !P0 ;  /* 0x000000ffc7c77208 */ /* 0x004fe20004000000 */
[----:B0-----:R-:W-:-:S02]  /*08e0*/  HADD2.F32 R150, -RZ, R182.H1_H1 ;  /* 0x300000b6ff967230 */ /* 0x001fc40000004100 */
[----:B------:R-:W-:Y:S02]  /*08f0*/  HADD2.F32 R3, -RZ, R180.H0_H0 ;  /* 0x200000b4ff037230 */ /* 0x000fe40000004100 */
[--C-:B----4-:R-:W-:Y:S02]  /*0900*/  HADD2.F32 R191, -RZ, R176.reuse.H0_H0 ;  /* 0x200000b0ffbf7230 */ /* 0x110fe40000004100 */
[----:B------:R-:W-:Y:S02]  /*0910*/  HADD2.F32 R182, -RZ, R176.H1_H1 ;  /* 0x300000b0ffb67230 */ /* 0x000fe40000004100 */
[----:B------:R-:W-:Y:S02]  /*0920*/  HADD2.F32 R149, -RZ, R180.H1_H1 ;  /* 0x300000b4ff957230 */ /* 0x000fe40000004100 */
[----:B------:R-:W-:Y:S02]  /*0930*/  HADD2.F32 R151, -RZ, R183.H0_H0 ;  /* 0x200000b7ff977230 */ /* 0x000fe40000004100 */
[----:B-1----:R-:W-:-:S02]  /*0940*/  HADD2.F32 R185, -RZ, R165.H0_H0 ;  /* 0x200000a5ffb97230 */ /* 0x002fc40000004100 */
[----:B------:R-:W-:Y:S02]  /*0950*/  HADD2.F32 R188, -RZ, R165.H1_H1 ;  /* 0x300000a5ffbc7230 */ /* 0x000fe40000004100 */
[--C-:B------:R-:W-:Y:S02]  /*0960*/  HADD2.F32 R163, -RZ, R167.reuse.H0_H0 ;  /* 0x200000a7ffa37230 */ /* 0x100fe40000004100 */
[----:B------:R-:W-:Y:S02]  /*0970*/  HADD2.F32 R162, -RZ, R167.H1_H1 ;  /* 0x300000a7ffa27230 */ /* 0x000fe40000004100 */
[--C-:B------:R-:W-:Y:S02]  /*0980*/  HADD2.F32 R187, -RZ, R177.reuse.H0_H0 ;  /* 0x200000b1ffbb7230 */ /* 0x100fe40000004100 */
[----:B------:R-:W-:Y:S02]  /*0990*/  HADD2.F32 R176, -RZ, R177.H1_H1 ;  /* 0x300000b1ffb07230 */ /* 0x000fe40000004100 */
[----:B------:R-:W-:-:S02]  /*09a0*/  HADD2.F32 R165, -RZ, R168.H0_H0 ;  /* 0x200000a8ffa57230 */ /* 0x000fc40000004100 */
[----:B------:R-:W-:Y:S02]  /*09b0*/  HADD2.F32 R167, -RZ, R168.H1_H1 ;  /* 0x300000a8ffa77230 */ /* 0x000fe40000004100 */
[----:B------:R-:W-:Y:S01]  /*09c0*/  FADD.FTZ R168, -R199, R190 ;  /* 0x000000bec7a87221 */ /* 0x000fe20000010100 */
[--C-:B------:R-:W-:Y:S02]  /*09d0*/  HADD2.F32 R200, -RZ, R169.reuse.H0_H0 ;  /* 0x200000a9ffc87230 */ /* 0x100fe40000004100 */
[----:B------:R-:W-:Y:S02]  /*09e0*/  HADD2.F32 R202, -RZ, R169.H1_H1 ;  /* 0x300000a9ffca7230 */ /* 0x000fe40000004100 */
[----:B------:R-:W-:Y:S02]  /*09f0*/  HADD2.F32 R194, -RZ, R183.H1_H1 ;  /* 0x300000b7ffc27230 */ /* 0x000fe40000004100 */
[--C-:B------:R-:W-:Y:S02]  /*0a00*/  HADD2.F32 R177, -RZ, R179.reuse.H0_H0 ;  /* 0x200000b3ffb17230 */ /* 0x100fe40000004100 */
[----:B------:R-:W-:-:S02]  /*0a10*/  HADD2.F32 R180, -RZ, R179.H1_H1 ;  /* 0x300000b3ffb47230 */ /* 0x000fc40000004100 */
[----:B------:R-:W-:Y:S02]  /*0a20*/  HADD2.F32 R169, -RZ, R171.H0_H0 ;  /* 0x200000abffa97230 */ /* 0x000fe40000004100 */
[----:B------:R-:W-:Y:S02]  /*0a30*/  HADD2.F32 R186, -RZ, R181.H0_H0 ;  /* 0x200000b5ffba7230 */ /* 0x000fe40000004100 */
[--C-:B------:R-:W-:Y:S02]  /*0a40*/  HADD2.F32 R179, -RZ, R172.reuse.H0_H0 ;  /* 0x200000acffb37230 */ /* 0x100fe40000004100 */
[----:B------:R-:W-:Y:S02]  /*0a50*/  HADD2.F32 R195, -RZ, R172.H1_H1 ;  /* 0x300000acffc37230 */ /* 0x000fe40000004100 */
[----:B------:R-:W-:Y:S01]  /*0a60*/  FADD.FTZ R172, -R199, R193 ;  /* 0x000000c1c7ac7221 */ /* 0x000fe20000010100 */
[--C-:B------:R-:W-:Y:S02]  /*0a70*/  HADD2.F32 R196, -RZ, R173.reuse.H0_H0 ;  /* 0x200000adffc47230 */ /* 0x100fe40000004100 */
[----:B------:R-:W-:-:S02]  /*0a80*/  HADD2.F32 R173, -RZ, R173.H1_H1 ;  /* 0x300000adffad7230 */ /* 0x000fc40000004100 */
[--C-:B------:R-:W-:Y:S02]  /*0a90*/  HADD2.F32 R197, -RZ, R174.reuse.H0_H0 ;  /* 0x200000aeffc57230 */ /* 0x100fe40000004100 */
[----:B------:R-:W-:Y:S02]  /*0aa0*/  HADD2.F32 R198, -RZ, R174.H1_H1 ;  /* 0x300000aeffc67230 */ /* 0x000fe40000004100 */
[C---:B------:R-:W-:Y:S01]  /*0ab0*/  FADD.FTZ R174, -R199.reuse, R150 ;  /* 0x00000096c7ae7221 */ /* 0x040fe20000010100 */
[--C-:B------:R-:W-:Y:S02]  /*0ac0*/  HADD2.F32 R181, -RZ, R164.reuse.H0_H0 ;  /* 0x200000a4ffb57230 */ /* 0x100fe40000004100 */
[----:B------:R-:W-:Y:S02]  /*0ad0*/  HADD2.F32 R184, -RZ, R164.H1_H1 ;  /* 0x300000a4ffb87230 */ /* 0x000fe40000004100 */
[----:B------:R-:W-:Y:S01]  /*0ae0*/  FADD.FTZ R164, -R199, R3 ;  /* 0x00000003c7a47221 */ /* 0x000fe20000010100 */
[----:B------:R-:W-:-:S02]  /*0af0*/  HADD2.F32 R189, -RZ, R166.H0_H0 ;  /* 0x200000a6ffbd7230 */ /* 0x000fc40000004100 */
[C---:B------:R-:W-:Y:S01]  /*0b00*/  FADD.FTZ R190, -R199.reuse, R151 ;  /* 0x00000097c7be7221 */ /* 0x040fe20000010100 */
[----:B------:R-:W-:Y:S02]  /*0b10*/  HADD2.F32 R192, -RZ, R166.H1_H1 ;  /* 0x300000a6ffc07230 */ /* 0x000fe40000004100 */
[----:B------:R-:W-:Y:S01]  /*0b20*/  FADD.FTZ R166, -R199, R149 ;  /* 0x00000095c7a67221 */ /* 0x000fe20000010100 */
[--C-:B------:R-:W-:Y:S02]  /*0b30*/  HADD2.F32 R214, -RZ, R175.reuse.H0_H0 ;  /* 0x200000afffd67230 */ /* 0x100fe40000004100 */
[----:B------:R-:W-:Y:S01]  /*0b40*/  FMUL.FTZ R168, R211, R168 ;  /* 0x000000a8d3a87220 */ /* 0x000fe20000410000 */
[----:B------:R-:W-:Y:S02]  /*0b50*/  HADD2.F32 R183, -RZ, R178.H0_H0 ;  /* 0x200000b2ffb77230 */ /* 0x000fe40000004100 */
[----:B------:R-:W-:Y:S01]  /*0b60*/  FADD.FTZ R216, -R199, R194 ;  /* 0x000000c2c7d87221 */ /* 0x000fe20000010100 */
[----:B------:R-:W-:-:S02]  /*0b70*/  HADD2.F32 R175, -RZ, R175.H1_H1 ;  /* 0x300000afffaf7230 */ /* 0x000fc40000004100 */
[C---:B------:R-:W-:Y:S01]  /*0b80*/  FADD.FTZ R150, -R199.reuse, R169 ;  /* 0x000000a9c7967221 */ /* 0x040fe20000010100 */
[----:B------:R-:W-:Y:S02]  /*0b90*/  HADD2.F32 R178, -RZ, R178.H1_H1 ;  /* 0x300000b2ffb27230 */ /* 0x000fe40000004100 */
[----:B------:R-:W-:Y:S01]  /*0ba0*/  FADD.FTZ R218, -R199, R179 ;  /* 0x000000b3c7da7221 */ /* 0x000fe20000010100 */
[----:B------:R-:W-:Y:S01]  /*0bb0*/  FMUL.FTZ R169, R211, R172 ;  /* 0x000000acd3a97220 */ /* 0x000fe20000410000 */
[----:B------:R-:W-:Y:S02]  /*0bc0*/  HADD2.F32 R210, -RZ, R171.H1_H1 ;  /* 0x300000abffd27230 */ /* 0x000fe40000004100 */
[----:B------:R-:W-:Y:S01]  /*0bd0*/  FADD.FTZ R224, -R199, R173 ;  /* 0x000000adc7e07221 */ /* 0x000fe20000010100 */
[C---:B------:R-:W-:Y:S01]  /*0be0*/  FMUL.FTZ R3, R211.reuse, R164 ;  /* 0x000000a4d3037220 */ /* 0x040fe20000410000 */
[C---:B------:R-:W-:Y:S01]  /*0bf0*/  FMUL.FTZ R172, R211.reuse, R174 ;  /* 0x000000aed3ac7220 */ /* 0x040fe20000410000 */
[----:B------:R-:W-:Y:S01]  /*0c00*/  FMUL.FTZ R164, R211, R166 ;  /* 0x000000a6d3a47220 */ /* 0x000fe20000410000 */
[----:B------:R-:W-:Y:S01]  /*0c10*/  FADD.FTZ R83, R83, R176 ;  /* 0x000000b053537221 */ /* 0x000fe20000010000 */
[-C--:B------:R-:W-:Y:S01]  /*0c20*/  FFMA.FTZ R59, R168, R176.reuse, R59 ;  /* 0x000000b0a83b7223 */ /* 0x080fe2000001003b */
[----:B------:R-:W-:Y:S01]  /*0c30*/  FMUL.FTZ R171, R55, R176 ;  /* 0x000000b037ab7220 */ /* 0x000fe20000410000 */
[C---:B------:R-:W-:Y:S01]  /*0c40*/  FMUL.FTZ R173, R211.reuse, R190 ;  /* 0x000000bed3ad7220 */ /* 0x040fe20000410000 */
[----:B------:R-:W-:Y:S01]  /*0c50*/  FMUL.FTZ R166, R52, R191 ;  /* 0x000000bf34a67220 */ /* 0x000fe20000410000 */
[----:B------:R-:W-:Y:S01]  /*0c60*/  FMUL.FTZ R176, R211, R216 ;  /* 0x000000d8d3b07220 */ /* 0x000fe20000410000 */
[C---:B------:R-:W-:Y:S01]  /*0c70*/  FADD.FTZ R220, -R199.reuse, R195 ;  /* 0x000000c3c7dc7221 */ /* 0x040fe20000010100 */
[----:B------:R-:W-:Y:S01]  /*0c80*/  FADD.FTZ R194, -R199, R175 ;  /* 0x000000afc7c27221 */ /* 0x000fe20000010100 */
[----:B------:R-:W-:Y:S01]  /*0c90*/  FMUL.FTZ R179, R211, R218 ;  /* 0x000000dad3b37220 */ /* 0x000fe20000410000 */
[C---:B------:R-:W-:Y:S01]  /*0ca0*/  FADD.FTZ R222, -R199.reuse, R196 ;  /* 0x000000c4c7de7221 */ /* 0x040fe20000010100 */
[----:B------:R-:W-:Y:S01]  /*0cb0*/  FADD.FTZ R228, -R199, R198 ;  /* 0x000000c6c7e47221 */ /* 0x000fe20000010100 */
[----:B------:R-:W-:Y:S01]  /*0cc0*/  FADD.FTZ R85, R85, R178 ;  /* 0x000000b255557221 */ /* 0x000fe20000010000 */
[-C--:B------:R-:W-:Y:S01]  /*0cd0*/  FFMA.FTZ R61, R172, R178.reuse, R61 ;  /* 0x000000b2ac3d7223 */ /* 0x080fe2000001003d */
[----:B------:R-:W-:Y:S01]  /*0ce0*/  FMUL.FTZ R175, R49, R178 ;  /* 0x000000b231af7220 */ /* 0x000fe20000410000 */
[----:B------:R-:W-:Y:S01]  /*0cf0*/  FADD.FTZ R198, -R199, R167 ;  /* 0x000000a7c7c67221 */ /* 0x000fe20000010100 */
[----:B------:R-:W-:Y:S01]  /*0d00*/  FADD.FTZ R86, R86, R177 ;  /* 0x000000b156567221 */ /* 0x000fe20000010000 */
[-C--:B------:R-:W-:Y:S01]  /*0d10*/  FFMA.FTZ R62, R173, R177.reuse, R62 ;  /* 0x000000b1ad3e7223 */ /* 0x080fe2000001003e */
[----:B------:R-:W-:Y:S01]  /*0d20*/  FMUL.FTZ R178, R50, R177 ;  /* 0x000000b132b27220 */ /* 0x000fe20000410000 */
[----:B------:R-:W-:-:S02]  /*0d30*/  HADD2.F32 R201, -RZ, R153.H0_H0 ;  /* 0x20000099ffc97230 */ /* 0x000fc40000004100 */
[----:B------:R-:W-:Y:S01]  /*0d40*/  FADD.FTZ R81, R81, R182 ;  /* 0x000000b651517221 */ /* 0x000fe20000010000 */
[----:B------:R-:W-:Y:S02]  /*0d50*/  HADD2.F32 R208, -RZ, R153.H1_H1 ;  /* 0x30000099ffd07230 */ /* 0x000fe40000004100 */
[-C--:B------:R-:W-:Y:S01]  /*0d60*/  FFMA.FTZ R57, R164, R182.reuse, R57 ;  /* 0x000000b6a4397223 */ /* 0x080fe20000010039 */
[----:B------:R-:W-:Y:S01]  /*0d70*/  FMUL.FTZ R167, R53, R182 ;  /* 0x000000b635a77220 */ /* 0x000fe20000410000 */
[----:B------:R-:W-:Y:S01]  /*0d80*/  FADD.FTZ R87, R87, R180 ;  /* 0x000000b457577221 */ /* 0x000fe20000010000 */
[-C--:B------:R-:W-:Y:S01]  /*0d90*/  FFMA.FTZ R63, R176, R180.reuse, R63 ;  /* 0x000000b4b03f7223 */ /* 0x080fe2000001003f */
[----:B------:R-:W-:Y:S01]  /*0da0*/  FMUL.FTZ R177, R51, R180 ;  /* 0x000000b433b17220 */ /* 0x000fe20000410000 */
[----:B------:R-:W-:Y:S01]  /*0db0*/  FADD.FTZ R190, RZ, R166 ;  /* 0x000000a6ffbe7221 */ /* 0x000fe20000010000 */
[C---:B------:R-:W-:Y:S01]  /*0dc0*/  FADD.FTZ R186, -R199.reuse, R186 ;  /* 0x000000bac7ba7221 */ /* 0x040fe20000010100 */
[----:B------:R-:W-:Y:S01]  /*0dd0*/  FADD.FTZ R226, -R199, R197 ;  /* 0x000000c5c7e27221 */ /* 0x000fe20000010100 */
[----:B------:R-:W-:Y:S01]  /*0de0*/  FADD.FTZ R88, R88, R181 ;  /* 0x000000b558587221 */ /* 0x000fe20000010000 */
[----:B------:R-:W-:Y:S01]  /*0df0*/  FMUL.FTZ R180, R211, R220 ;  /* 0x000000dcd3b47220 */ /* 0x000fe20000410000 */
[-C--:B------:R-:W-:Y:S01]  /*0e00*/  FFMA.FTZ R64, R179, R181.reuse, R64 ;  /* 0x000000b5b3407223 */ /* 0x080fe20000010040 */
[----:B------:R-:W-:Y:S01]  /*0e10*/  FMUL.FTZ R182, R44, R181 ;  /* 0x000000b52cb67220 */ /* 0x000fe20000410000 */
[----:B------:R-:W-:Y:S01]  /*0e20*/  FFMA.FTZ R153, R3, R166, RZ ;  /* 0x000000a603997223 */ /* 0x000fe200000100ff */
[----:B------:R-:W-:-:S02]  /*0e30*/  HADD2.F32 R197, -RZ, R152.H0_H0 ;  /* 0x20000098ffc57230 */ /* 0x000fc40000004100 */
[----:B------:R-:W-:Y:S01]  /*0e40*/  FMUL.FTZ R181, R211, R222 ;  /* 0x000000ded3b57220 */ /* 0x000fe20000410000 */
[----:B------:R-:W-:Y:S02]  /*0e50*/  HADD2.F32 R212, -RZ, R152.H1_H1 ;  /* 0x30000098ffd47230 */ /* 0x000fe40000004100 */
[----:B------:R-:W-:Y:S01]  /*0e60*/  FADD.FTZ R196, -R199, R165 ;  /* 0x000000a5c7c47221 */ /* 0x000fe20000010100 */
[--C-:B------:R-:W-:Y:S02]  /*0e70*/  HADD2.F32 R204, -RZ, R170.reuse.H0_H0 ;  /* 0x200000aaffcc7230 */ /* 0x100fe40000004100 */
[----:B------:R-:W-:Y:S01]  /*0e80*/  FADD.FTZ R84, R84, R183 ;  /* 0x000000b754547221 */ /* 0x000fe20000010000 */
[----:B------:R-:W-:Y:S02]  /*0e90*/  HADD2.F32 R206, -RZ, R170.H1_H1 ;  /* 0x300000aaffce7230 */ /* 0x000fe40000004100 */
[----:B------:R-:W-:Y:S01]  /*0ea0*/  FMUL.FTZ R170, R54, R187 ;  /* 0x000000bb36aa7220 */ /* 0x000fe20000410000 */
[----:B------:R-:W-:-:S02]  /*0eb0*/  HADD2.F32 R149, -RZ, R155.H0_H0 ;  /* 0x2000009bff957230 */ /* 0x000fc40000004100 */
[-C--:B------:R-:W-:Y:S01]  /*0ec0*/  FFMA.FTZ R60, R169, R183.reuse, R60 ;  /* 0x000000b7a93c7223 */ /* 0x080fe2000001003c */
[----:B------:R-:W-:Y:S02]  /*0ed0*/  HADD2.F32 R152, -RZ, R155.H1_H1 ;  /* 0x3000009bff987230 */ /* 0x000fe40000004100 */
[----:B------:R-:W-:Y:S01]  /*0ee0*/  FMUL.FTZ R174, R48, R183 ;  /* 0x000000b730ae7220 */ /* 0x000fe20000410000 */
[----:B------:R-:W-:Y:S01]  /*0ef0*/  FADD.FTZ R155, R190, R167 ;  /* 0x000000a7be9b7221 */ /* 0x000fe20000010000 */
[----:B------:R-:W-:Y:S01]  /*0f00*/  FMUL.FTZ R165, R211, R186 ;  /* 0x000000bad3a57220 */ /* 0x000fe20000410000 */
[----:B------:R-:W-:Y:S01]  /*0f10*/  FADD.FTZ R89, R89, R184 ;  /* 0x000000b859597221 */ /* 0x000fe20000010000 */
[-C--:B------:R-:W-:Y:S01]  /*0f20*/  FFMA.FTZ R65, R180, R184.reuse, R65 ;  /* 0x000000b8b4417223 */ /* 0x080fe20000010041 */
[----:B------:R-:W-:Y:S01]  /*0f30*/  FMUL.FTZ R183, R45, R184 ;  /* 0x000000b82db77220 */ /* 0x000fe20000410000 */
[----:B------:R-:W-:Y:S01]  /*0f40*/  FFMA.FTZ R216, R164, R167, R153 ;  /* 0x000000a7a4d87223 */ /* 0x000fe20000010099 */
[----:B------:R-:W-:Y:S01]  /*0f50*/  FADD.FTZ R90, R90, R185 ;  /* 0x000000b95a5a7221 */ /* 0x000fe20000010000 */
[----:B------:R-:W-:Y:S01]  /*0f60*/  FMUL.FTZ R184, R211, R224 ;  /* 0x000000e0d3b87220 */ /* 0x000fe20000410000 */
[-C--:B------:R-:W-:Y:S01]  /*0f70*/  FFMA.FTZ R66, R181, R185.reuse, R66 ;  /* 0x000000b9b5427223 */ /* 0x080fe20000010042 */
[----:B------:R-:W-:Y:S01]  /*0f80*/  FMUL.FTZ R186, R46, R185 ;  /* 0x000000b92eba7220 */ /* 0x000fe20000410000 */
[C---:B------:R-:W-:Y:S01]  /*0f90*/  FMUL.FTZ R185, R211.reuse, R226 ;  /* 0x000000e2d3b97220 */ /* 0x040fe20000410000 */
[----:B------:R-:W-:Y:S01]  /*0fa0*/  FMUL.FTZ R190, R211, R228 ;  /* 0x000000e4d3be7220 */ /* 0x000fe20000410000 */
[----:B------:R-:W-:Y:S01]  /*0fb0*/  FADD.FTZ R218, R155, R170 ;  /* 0x000000aa9bda7221 */ /* 0x000fe20000010000 */
[----:B------:R-:W-:Y:S01]  /*0fc0*/  FADD.FTZ R82, R82, R187 ;  /* 0x000000bb52527221 */ /* 0x000fe20000010000 */
[C---:B------:R-:W-:Y:S01]  /*0fd0*/  FFMA.FTZ R58, R165.reuse, R187, R58 ;  /* 0x000000bba53a7223 */ /* 0x040fe2000001003a */
[----:B------:R-:W-:Y:S01]  /*0fe0*/  FFMA.FTZ R153, R165, R170, R216 ;  /* 0x000000aaa5997223 */ /* 0x000fe200000100d8 */
[----:B------:R-:W-:Y:S01]  /*0ff0*/  FADD.FTZ R91, R91, R188 ;  /* 0x000000bc5b5b7221 */ /* 0x000fe20000010000 */
[-C--:B------:R-:W-:Y:S01]  /*1000*/  FFMA.FTZ R67, R184, R188.reuse, R67 ;  /* 0x000000bcb8437223 */ /* 0x080fe20000010043 */
        /* <DEDUP_REMOVED lines=43> */
[C---:B------:R-:W-:Y:S01]  /*12c0*/  FADD.FTZ R200, -R199.reuse, R200 ;  /* 0x000000c8c7c87221 */ /* 0x040fe20000010100 */
[C---:B------:R-:W-:Y:S01]  /*12d0*/  FADD.FTZ R202, -R199.reuse, R202 ;  /* 0x000000cac7ca7221 */ /* 0x040fe20000010100 */
[----:B------:R-:W-:Y:S01]  /*12e0*/  FMUL.FTZ R192, R42, R163 ;  /* 0x000000a32ac07220 */ /* 0x000fe20000410000 */
[----:B------:R-:W-:Y:S01]  /*12f0*/  FADD.FTZ R155, R212, R189 ;  /* 0x000000bdd49b7221 */ /* 0x000fe20000010000 */
[----:B------:R-:W-:Y:S01]  /*1300*/  FFMA.FTZ R162, R190, R189, R153 ;  /* 0x000000bdbea27223 */ /* 0x000fe20000010099 */
[C---:B------:R-:W-:Y:S01]  /*1310*/  FADD.FTZ R204, -R199.reuse, R204 ;  /* 0x000000ccc7cc7221 */ /* 0x040fe20000010100 */
[C---:B------:R-:W-:Y:S01]  /*1320*/  FADD.FTZ R206, -R199.reuse, R206 ;  /* 0x000000cec7ce7221 */ /* 0x040fe20000010100 */
[----:B------:R-:W-:Y:S01]  /*1330*/  FADD.FTZ R210, -R199, R210 ;  /* 0x000000d2c7d27221 */ /* 0x000fe20000010100 */
[C---:B------:R-:W-:Y:S01]  /*1340*/  FMUL.FTZ R199, R211.reuse, R200 ;  /* 0x000000c8d3c77220 */ /* 0x040fe20000410000 */
        /* <DEDUP_REMOVED lines=11> */
[----:B------:R-:W-:-:S02]  /*1400*/  HADD2.F32 R151, -RZ, R154.H0_H0 ;  /* 0x2000009aff977230 */ /* 0x000fc40000004100 */
        /* <DEDUP_REMOVED lines=36> */
.L_x_6112:
        /* <DEDUP_REMOVED lines=45> */
.L_x_6113:
        /* <DEDUP_REMOVED lines=41> */
.L_x_6115:
[----:B------:R-:W-:Y:S05]  /*1bb0*/  BSYNC.RECONVERGENT B0 ;  /* 0x0000000000007941 */ /* 0x000fea0003800200 */
.L_x_6114:
        /* <DEDUP_REMOVED lines=45> */
[----:B------:R-:W-:-:S03]  /*1e90*/  @P1 HADD2.F32 R148, -RZ, R128.H0_H0 ;  /* 0x20000080ff941230 */ /* 0x000fc60000004100 */
[----:B------:R-:W-:Y:S02]  /*1ea0*/  FMUL.FTZ R150, R8, R151 ;  /* 0x0000009708967220 */ /* 0x000fe40000410000 */
[----:B------:R-:W-:-:S03]  /*1eb0*/  @P1 FMUL.FTZ R149, R151, R148 ;  /* 0x0000009497951220 */ /* 0x000fc60000410000 */
[----:B------:R-:W-:Y:S01]  /*1ec0*/  FSEL R150, R150, RZ, P1 ;  /* 0x000000ff96967208 */ /* 0x000fe20000800000 */
[----:B------:R-:W-:-:S03]  /*1ed0*/  FADD.FTZ R124, R124, R149 ;  /* 0x000000957c7c7221 */ /* 0x000fc60000010000 */
[----:B------:R-:W-:-:S04]  /*1ee0*/  F2FP.F16.F32.PACK_AB R150, RZ, R150 ;  /* 0x00000096ff96723e */ /* 0x000fc800000000ff */
[----:B------:R-:W-:-:S07]  /*1ef0*/  PRMT R132, R150, 0x7610, R132 ;  /* 0x0000761096847816 */ /* 0x000fce0000000084 */
.L_x_6118:
        /* <DEDUP_REMOVED lines=11> */
[----:B------:R-:W-:Y:S01]  /*1fb0*/  FMUL.FTZ R150, R9, R154 ;  /* 0x0000009a09967220 */ /* 0x000fe20000410000 */
[----:B------:R-:W-:-:S04]  /*1fc0*/  @P0 FMUL.FTZ R148, R154, R149 ;  /* 0x000000959a940220 */ /* 0x000fc80000410000 */
[----:B------:R-:W-:Y:S01]  /*1fd0*/  FSEL R150, R150, RZ, P0 ;  /* 0x000000ff96967208 */ /* 0x000fe20000000000 */
[----:B------:R-:W-:-:S03]  /*1fe0*/  FADD.FTZ R125, R125, R148 ;  /* 0x000000947d7d7221 */ /* 0x000fc60000010000 */
[----:B------:R-:W-:-:S04]  /*1ff0*/  F2FP.F16.F32.PACK_AB R150, RZ, R150 ;  /* 0x00000096ff96723e */ /* 0x000fc800000000ff */
[----:B------:R-:W-:-:S07]  /*2000*/  PRMT R132, R132, 0x5410, R150 ;  /* 0x0000541084847816 */ /* 0x000fce0000000096 */
.L_x_6119:
        /* <DEDUP_REMOVED lines=17> */
.L_x_6120:
        /* <DEDUP_REMOVED lines=17> */
.L_x_6121:
        /* <DEDUP_REMOVED lines=17> */
.L_x_6122:
        /* <DEDUP_REMOVED lines=17> */
.L_x_6123:
        /* <DEDUP_REMOVED lines=17> */
.L_x_6124:
        /* <DEDUP_REMOVED lines=12> */
[----:B------:R-:W-:Y:S01]  /*2620*/  FMUL.FTZ R150, R15, R154 ;  /* 0x0000009a0f967220 */ /* 0x000fe20000410000 */
[----:B------:R-:W-:-:S04]  /*2630*/  @P0 FMUL.FTZ R148, R154, R149 ;  /* 0x000000959a940220 */ /* 0x000fc80000410000 */
[----:B------:R-:W-:Y:S01]  /*2640*/  FSEL R150, R150, RZ, P0 ;  /* 0x000000ff96967208 */ /* 0x000fe20000000000 */
[----:B------:R-:W-:-:S03]  /*2650*/  FADD.FTZ R123, R123, R148 ;  /* 0x000000947b7b7221 */ /* 0x000fc60000010000 */
[----:B------:R-:W-:-:S04]  /*2660*/  F2FP.F16.F32.PACK_AB R150, RZ, R150 ;  /* 0x00000096ff96723e */ /* 0x000fc800000000ff */
[----:B------:R-:W-:Y:S01]  /*2670*/  PRMT R135, R135, 0x5410, R150 ;  /* 0x0000541087877816 */ /* 0x000fe20000000096 */
[----:B------:R-:W-:Y:S06]  /*2680*/  BRA `(.L_x_6125) ;  /* 0x0000001800847947 */ /* 0x000fec0003800000 */
.L_x_6117:
        /* <DEDUP_REMOVED lines=22> */
.L_x_6126:
[----:B------:R-:W-:Y:S01]  /*27f0*/  F2FP.F16.F32.PACK_AB R136, RZ, R139 ;  /* 0x0000008bff88723e */ /* 0x000fe200000000ff */
[----:B------:R-:W-:Y:S01]  /*2800*/  FMUL.FTZ R139, R211, R148 ;  /* 0x00000094d38b7220 */ /* 0x000fe20000410000 */
        /* <DEDUP_REMOVED lines=14> */
.L_x_6127:
        /* <DEDUP_REMOVED lines=16> */
.L_x_6128:
        /* <DEDUP_REMOVED lines=21> */
.L_x_6129:
        /* <DEDUP_REMOVED lines=17> */
.L_x_6130:
        /* <DEDUP_REMOVED lines=16> */
.L_x_6131:
        /* <DEDUP_REMOVED lines=15> */
.L_x_6132:
        /* <DEDUP_REMOVED lines=18> */
.L_x_6116:
        /* <DEDUP_REMOVED lines=11> */
[----:B------:R-:W-:Y:S01]  /*3010*/  @P1 FFMA.FTZ R148, R211, R149, R148 ;  /* 0x00000095d3941223 */ /* 0x000fe20000010094 */
[----:B------:R-:W-:-:S03]  /*3020*/  HFMA2 R149, -RZ, RZ, 0, 0 ;  /* 0x00000000ff957431 */ /* 0x000fc600000001ff */
[----:B------:R-:W-:-:S03]  /*3030*/  FMUL.FTZ R148, R148, UR17 ;  /* 0x0000001194947c20 */ /* 0x000fc60008410000 */
[----:B------:R-:W-:Y:S02]  /*3040*/  @P0 HADD2.F32 R150, -RZ, R128.H0_H0 ;  /* 0x20000080ff960230 */ /* 0x000fe40000004100 */
[----:B------:R-:W-:-:S04]  /*3050*/  FMUL.FTZ R151, R148, UR16 ;  /* 0x0000001094977c20 */ /* 0x000fc80008410000 */
[-C--:B------:R-:W-:Y:S01]  /*3060*/  FMUL.FTZ R148, R8, R151.reuse ;  /* 0x0000009708947220 */ /* 0x080fe20000410000 */
[----:B------:R-:W-:-:S04]  /*3070*/  @P0 FMUL.FTZ R149, R150, R151 ;  /* 0x0000009796950220 */ /* 0x000fc80000410000 */
[----:B------:R-:W-:Y:S01]  /*3080*/  FSEL R148, R148, RZ, P0 ;  /* 0x000000ff94947208 */ /* 0x000fe20000000000 */
[----:B------:R-:W-:-:S03]  /*3090*/  FADD.FTZ R124, R124, R149 ;  /* 0x000000957c7c7221 */ /* 0x000fc60000010000 */
[----:B------:R-:W-:-:S04]  /*30a0*/  F2FP.F16.F32.PACK_AB R148, RZ, R148 ;  /* 0x00000094ff94723e */ /* 0x000fc800000000ff */
[----:B------:R-:W-:-:S07]  /*30b0*/  PRMT R132, R148, 0x7610, R132 ;  /* 0x0000761094847816 */ /* 0x000fce0000000084 */
.L_x_6134:
[----:B------:R-:W-:Y:S05]  /*30c0*/  @!P2 BRA `(.L_x_6135) ;  /* 0x00000000003ca947 */ /* 0x000fea0003800000 */
[----:B------:R-:W-:Y:S01]  /*30d0*/  @P1 FFMA.FTZ R150, R164, R153, R152 ;  /* 0x00000099a4961223 */ /* 0x000fe20000010098 */
[----:B-----5:R-:W-:Y:S01]  /*30e0*/  HADD2.F32 R148, -RZ, R4.H1_H1 ;  /* 0x30000004ff947230 */ /* 0x020fe20000004100 */
[----:B------:R-:W-:Y:S02]  /*30f0*/  LOP3.LUT P0, RZ, R160, 0xff00, RZ, 0xc0, !PT ;  /* 0x0000ff00a0ff7812 */ /* 0x000fe4000780c0ff */
[----:B------:R-:W-:-:S04]  /*3100*/  @P1 FADD.FTZ R150, R167, -R150 ;  /* 0x80000096a7961221 */ /* 0x000fc80000010000 */
[----:B------:R-:W-:-:S04]  /*3110*/  @P1 FFMA.FTZ R148, R211, R150, R148 ;  /* 0x00000096d3941223 */ /* 0x000fc80000010094 */
[----:B------:R-:W-:-:S03]  /*3120*/  FMUL.FTZ R148, R148, UR17 ;  /* 0x0000001194947c20 */ /* 0x000fc60008410000 */
        /* <DEDUP_REMOVED lines=9> */
.L_x_6135:
[----:B------:R-:W-:Y:S05]  /*31c0*/  @!P2 BRA `(.L_x_6136) ;  /* 0x00000000003ca947 */ /* 0x000fea0003800000 */
        /* <DEDUP_REMOVED lines=15> */
.L_x_6136:
        /* <DEDUP_REMOVED lines=16> */
.L_x_6137:
        /* <DEDUP_REMOVED lines=16> */
.L_x_6138:
        /* <DEDUP_REMOVED lines=16> */
.L_x_6139:
        /* <DEDUP_REMOVED lines=16> */
.L_x_6140:
[----:B------:R-:W-:Y:S05]  /*36c0*/  @!P2 BRA `(.L_x_6125) ;  /* 0x000000080074a947 */ /* 0x000fea0003800000 */
[----:B------:R-:W-:Y:S01]  /*36d0*/  @P1 FFMA.FTZ R150, R176, R153, R152 ;  /* 0x00000099b0961223 */ /* 0x000fe20000010098 */
[----:B-----5:R-:W-:Y:S01]  /*36e0*/  HADD2.F32 R148, -RZ, R7.H1_H1 ;  /* 0x30000007ff947230 */ /* 0x020fe20000004100 */
[----:B------:R-:W-:Y:S02]  /*36f0*/  ISETP.GE.U32.AND P0, PT, R160, RZ, PT ;  /* 0x000000ffa000720c */ /* 0x000fe40003f06070 */
[----:B------:R-:W-:Y:S02]  /*3700*/  @P1 FADD.FTZ R150, R177, -R150 ;  /* 0x80000096b1961221 */ /* 0x000fe40000010000 */
[----:B------:R-:W-:Y:S02]  /*3710*/  ISETP.GE.U32.AND.EX P0, PT, R161, 0x1000000, PT, P0 ;  /* 0x01000000a100780c */ /* 0x000fe40003f06100 */
[----:B------:R-:W-:-:S04]  /*3720*/  @P1 FFMA.FTZ R148, R211, R150, R148 ;  /* 0x00000096d3941223 */ /* 0x000fc80000010094 */
[----:B------:R-:W-:-:S04]  /*3730*/  FMUL.FTZ R148, R148, UR17 ;  /* 0x0000001194947c20 */ /* 0x000fc80008410000 */
[----:B------:R-:W-:Y:S01]  /*3740*/  FMUL.FTZ R150, R148, UR16 ;  /* 0x0000001094967c20 */ /* 0x000fe20008410000 */
[----:B------:R-:W-:Y:S02]  /*3750*/  MOV R148, RZ ;  /* 0x000000ff00947202 */ /* 0x000fe40000000f00 */
        /* <DEDUP_REMOVED lines=8> */
.L_x_6133:
[----:B------:R-:W-:Y:S01]  /*37e0*/  ISETP.GT.AND P0, PT, R2, RZ, PT ;  /* 0x000000ff0200720c */ /* 0x000fe20003f04270 */
[----:B------:R-:W-:Y:S01]  /*37f0*/  @P1 FFMA.FTZ R137, R3, R153, R152 ;  /* 0x0000009903891223 */ /* 0x000fe20000010098 */
[--C-:B-----5:R-:W-:Y:S02]  /*3800*/  HADD2.F32 R216, -RZ, R4.reuse.H0_H0 ;  /* 0x20000004ffd87230 */ /* 0x120fe40000004100 */
[--C-:B------:R-:W-:Y:S02]  /*3810*/  HADD2.F32 R162, -RZ, R5.reuse.H1_H1 ;  /* 0x30000005ffa27230 */ /* 0x100fe40000004100 */
[----:B------:R-:W-:Y:S01]  /*3820*/  @P1 FADD.FTZ R137, R166, -R137 ;  /* 0x80000089a6891221 */ /* 0x000fe20000010000 */
[----:B------:R-:W-:Y:S02]  /*3830*/  HADD2.F32 R220, -RZ, R5.H0_H0 ;  /* 0x20000005ffdc7230 */ /* 0x000fe40000004100 */
[----:B------:R-:W-:Y:S02]  /*3840*/  HADD2.F32 R218, -RZ, R4.H1_H1 ;  /* 0x30000004ffda7230 */ /* 0x000fe40000004100 */
        /* <DEDUP_REMOVED lines=44> */
.L_x_6141:
        /* <DEDUP_REMOVED lines=12> */
.L_x_6142:
        /* <DEDUP_REMOVED lines=12> */
.L_x_6143:
[----:B------:R-:W-:Y:S05]  /*3c90*/  @!P2 BRA `(.L_x_6144) ;  /* 0x00000000002ca947 */ /* 0x000fea0003800000 */
[----:B------:R-:W-:Y:S01]  /*3ca0*/  LOP3.LUT P0, RZ, R160, 0xff000000, RZ, 0xc0, !PT ;  /* 0xff000000a0ff7812 */ /* 0x000fe2000780c0ff */
        /* <DEDUP_REMOVED lines=10> */
.L_x_6144:
        /* <DEDUP_REMOVED lines=12> */
.L_x_6145:
        /* <DEDUP_REMOVED lines=12> */
.L_x_6146:
        /* <DEDUP_REMOVED lines=12> */
.L_x_6147:
        /* <DEDUP_REMOVED lines=16> */
[----:B------:R-:W-:-:S07]  /*4090*/  FADD.FTZ R123, R123, R148 ;  /* 0x000000947b7b7221 */ /* 0x000fce0000010000 */
.L_x_6125:
        /* <DEDUP_REMOVED lines=15> */
.L_x_6148:
[----:B------:R-:W-:Y:S05]  /*4190*/  @!P1 BRA `(.L_x_6149) ;  /* 0x0000001000449947 */ /* 0x000fea0003800000 */
[----:B------:R-:W-:Y:S05]  /*41a0*/  @!P0 BRA `(.L_x_6150) ;  /* 0x0000000800348947 */ /* 0x000fea0003800000 */
[----:B------:R-:W-:Y:S01]  /*41b0*/  ISETP.GT.AND P3, PT, R2, RZ, PT ;  /* 0x000000ff0200720c */ /* 0x000fe20003f64270 */
[--C-:B------:R-:W-:Y:S02]  /*41c0*/  HADD2.F32 R160, -RZ, R140.reuse.H0_H0 ;  /* 0x2000008cffa07230 */ /* 0x100fe40000004100 */
[--C-:B------:R-:W-:Y:S02]  /*41d0*/  HADD2.F32 R216, -RZ, R141.reuse.H1_H1 ;  /* 0x3000008dffd87230 */ /* 0x100fe40000004100 */
[----:B------:R-:W-:Y:S02]  /*41e0*/  HADD2.F32 R214, -RZ, R141.H0_H0 ;  /* 0x2000008dffd67230 */ /* 0x000fe40000004100 */
[----:B------:R-:W-:Y:S02]  /*41f0*/  HADD2.F32 R162, -RZ, R140.H1_H1 ;  /* 0x3000008cffa27230 */ /* 0x000fe40000004100 */
        /* <DEDUP_REMOVED lines=11> */
[-CC-:B------:R-:W-:Y:S01]  /*42b0*/  @P3 FFMA.FTZ R137, R185, R153.reuse, R152.reuse ;  /* 0x00000099b9893223 */ /* 0x180fe20000010098 */
[----:B------:R-:W-:Y:S01]  /*42c0*/  @P3 FFMA.FTZ R136, R190, R153, R152 ;  /* 0x00000099be883223 */ /* 0x000fe20000010098 */
[C---:B------:R-:W-:Y:S01]  /*42d0*/  @P3 FFMA.FTZ R216, R211.reuse, R151, R216 ;  /* 0x00000097d3d83223 */ /* 0x040fe200000100d8 */
        /* <DEDUP_REMOVED lines=26> */
[----:B-----5:R-:W-:Y:S01]  /*4480*/  @P3 HADD2.F32 R220, -RZ, R128.H0_H0 ;  /* 0x20000080ffdc3230 */ /* 0x020fe20000004100 */
[----:B------:R-:W-:-:S04]  /*4490*/  FSEL R160, R160, RZ, P3 ;  /* 0x000000ffa0a07208 */ /* 0x000fc80001800000 */
[----:B------:R-:W-:Y:S01]  /*44a0*/  @P3 FMUL.FTZ R163, R220, R213 ;  /* 0x000000d5dca33220 */ /* 0x000fe20000410000 */
[----:B------:R-:W-:-:S03]  /*44b0*/  F2FP.F16.F32.PACK_AB R160, RZ, R160 ;  /* 0x000000a0ffa0723e */ /* 0x000fc600000000ff */
[----:B------:R-:W-:Y:S01]  /*44c0*/  FADD.FTZ R116, R116, R163 ;  /* 0x000000a374747221 */ /* 0x000fe20000010000 */
[----:B------:R-:W-:-:S07]  /*44d0*/  PRMT R132, R160, 0x7610, R132 ;  /* 0x00007610a0847816 */ /* 0x000fce0000000084 */
.L_x_6151:
[----:B------:R-:W-:Y:S05]  /*44e0*/  @!P2 BRA `(.L_x_6152) ;  /* 0x00000000002ca947 */ /* 0x000fea0003800000 */
[----:B------:R-:W-:Y:S01]  /*44f0*/  LOP3.LUT P3, RZ, R158, 0xff00, RZ, 0xc0, !PT ;  /* 0x0000ff009eff7812 */ /* 0x000fe2000786c0ff */
[----:B------:R-:W-:Y:S01]  /*4500*/  FMUL.FTZ R162, R162, UR17 ;  /* 0x00000011a2a27c20 */ /* 0x000fe20008410000 */
[----:B------:R-:W-:-:S03]  /*4510*/  MOV R160, RZ ;  /* 0x000000ff00a07202 */ /* 0x000fc60000000f00 */
[----:B------:R-:W-:-:S04]  /*4520*/  FMUL.FTZ R220, R162, UR16 ;  /* 0x00000010a2dc7c20 */ /* 0x000fc80008410000 */
[----:B------:R-:W-:-:S04]  /*4530*/  FMUL.FTZ R162, R17, R220 ;  /* 0x000000dc11a27220 */ /* 0x000fc80000410000 */
[----:B-----5:R-:W-:Y:S01]  /*4540*/  @P3 HADD2.F32 R163, -RZ, R128.H1_H1 ;  /* 0x30000080ffa33230 */ /* 0x020fe20000004100 */
[----:B------:R-:W-:-:S04]  /*4550*/  FSEL R162, R162, RZ, P3 ;  /* 0x000000ffa2a27208 */ /* 0x000fc80001800000 */
[----:B------:R-:W-:Y:S01]  /*4560*/  @P3 FMUL.FTZ R160, R163, R220 ;  /* 0x000000dca3a03220 */ /* 0x000fe20000410000 */
[----:B------:R-:W-:-:S03]  /*4570*/  F2FP.F16.F32.PACK_AB R162, RZ, R162 ;  /* 0x000000a2ffa2723e */ /* 0x000fc600000000ff */
[----:B------:R-:W-:Y:S01]  /*4580*/  FADD.FTZ R117, R117, R160 ;  /* 0x000000a075757221 */ /* 0x000fe20000010000 */
[----:B------:R-:W-:-:S07]  /*4590*/  PRMT R132, R132, 0x5410, R162 ;  /* 0x0000541084847816 */ /* 0x000fce00000000a2 */
.L_x_6152:
[----:B------:R-:W-:Y:S05]  /*45a0*/  @!P2 BRA `(.L_x_6153) ;  /* 0x00000000002ca947 */ /* 0x000fea0003800000 */
        /* <DEDUP_REMOVED lines=11> */
.L_x_6153:
        /* <DEDUP_REMOVED lines=12> */
.L_x_6154:
        /* <DEDUP_REMOVED lines=12> */
.L_x_6155:
[----:B------:R-:W-:Y:S05]  /*47e0*/  @!P2 BRA `(.L_x_6156) ;  /* 0x00000000002ca947 */ /* 0x000fea0003800000 */
[----:B------:R-:W-:Y:S01]  /*47f0*/  LOP3.LUT P3, RZ, R159, 0xff00, RZ, 0xc0, !PT ;  /* 0x0000ff009fff7812 */ /* 0x000fe2000786c0ff */
[----:B------:R-:W-:-:S04]  /*4800*/  FMUL.FTZ R154, R154, UR17 ;  /* 0x000000119a9a7c20 */ /* 0x000fc80008410000 */
[----:B------:R-:W-:Y:S01]  /*4810*/  FMUL.FTZ R162, R154, UR16 ;  /* 0x000000109aa27c20 */ /* 0x000fe20008410000 */
[----:B------:R-:W-:-:S03]  /*4820*/  MOV R154, RZ ;  /* 0x000000ff009a7202 */ /* 0x000fc60000000f00 */
[----:B------:R-:W-:-:S04]  /*4830*/  FMUL.FTZ R160, R21, R162 ;  /* 0x000000a215a07220 */ /* 0x000fc80000410000 */
[----:B-----5:R-:W-:Y:S01]  /*4840*/  @P3 HADD2.F32 R163, -RZ, R130.H1_H1 ;  /* 0x30000082ffa33230 */ /* 0x020fe20000004100 */
[----:B------:R-:W-:-:S04]  /*4850*/  FSEL R160, R160, RZ, P3 ;  /* 0x000000ffa0a07208 */ /* 0x000fc80001800000 */
[----:B------:R-:W-:Y:S01]  /*4860*/  @P3 FMUL.FTZ R154, R163, R162 ;  /* 0x000000a2a39a3220 */ /* 0x000fe20000410000 */
[----:B------:R-:W-:-:S03]  /*4870*/  F2FP.F16.F32.PACK_AB R160, RZ, R160 ;  /* 0x000000a0ffa0723e */ /* 0x000fc600000000ff */
[----:B------:R-:W-:Y:S01]  /*4880*/  FADD.FTZ R113, R113, R154 ;  /* 0x0000009a71717221 */ /* 0x000fe20000010000 */
[----:B------:R-:W-:-:S07]  /*4890*/  PRMT R134, R134, 0x5410, R160 ;  /* 0x0000541086867816 */ /* 0x000fce00000000a0 */
.L_x_6156:
        /* <DEDUP_REMOVED lines=12> */
.L_x_6157:
        /* <DEDUP_REMOVED lines=12> */
[----:B-----5:R-:W-:Y:S01]  /*4a20*/  @P3 HADD2.F32 R151, -RZ, R131.H1_H1 ;  /* 0x30000083ff973230 */ /* 0x020fe20000004100 */
[----:B------:R-:W-:-:S04]  /*4a30*/  F2FP.F16.F32.PACK_AB R149, RZ, R149 ;  /* 0x00000095ff95723e */ /* 0x000fc800000000ff */
[----:B------:R-:W-:Y:S01]  /*4a40*/  @P3 FMUL.FTZ R148, R151, R150 ;  /* 0x0000009697943220 */ /* 0x000fe20000410000 */
[----:B------:R-:W-:-:S03]  /*4a50*/  PRMT R135, R135, 0x5410, R149 ;  /* 0x0000541087877816 */ /* 0x000fc60000000095 */
[----:B------:R-:W-:Y:S01]  /*4a60*/  FADD.FTZ R115, R115, R148 ;  /* 0x0000009473737221 */ /* 0x000fe20000010000 */
[----:B------:R-:W-:Y:S06]  /*4a70*/  BRA `(.L_x_6158) ;  /* 0x0000001800687947 */ /* 0x000fec0003800000 */
.L_x_6150:
[----:B------:R-:W-:Y:S01]  /*4a80*/  ISETP.GT.AND P4, PT, R2, RZ, PT ;  /* 0x000000ff0200720c */ /* 0x000fe20003f84270 */
[----:B------:R-:W-:-:S12]  /*4a90*/  @!P2 BRA `(.L_x_6159) ;  /* 0x00000000003ca947 */ /* 0x000fd80003800000 */
[----:B0-----:R-:W-:Y:S01]  /*4aa0*/  @P4 FFMA.FTZ R149, R179, R153, R152 ;  /* 0x00000099b3954223 */ /* 0x001fe20000010098 */
[----:B------:R-:W-:Y:S01]  /*4ab0*/  HADD2.F32 R148, -RZ, R140.H0_H0 ;  /* 0x2000008cff947230 */ /* 0x000fe20000004100 */
[----:B------:R-:W-:Y:S02]  /*4ac0*/  LOP3.LUT P3, RZ, R158, 0xff, RZ, 0xc0, !PT ;  /* 0x000000ff9eff7812 */ /* 0x000fe4000786c0ff */
[----:B------:R-:W-:-:S04]  /*4ad0*/  @P4 FADD.FTZ R149, R182, -R149 ;  /* 0x80000095b6954221 */ /* 0x000fc80000010000 */
[----:B------:R-:W-:Y:S01]  /*4ae0*/  @P4 FFMA.FTZ R148, R211, R149, R148 ;  /* 0x00000095d3944223 */ /* 0x000fe20000010094 */
[----:B------:R-:W-:-:S03]  /*4af0*/  HFMA2 R149, -RZ, RZ, 0, 0 ;  /* 0x00000000ff957431 */ /* 0x000fc600000001ff */
[----:B------:R-:W-:-:S03]  /*4b00*/  FMUL.FTZ R148, R148, UR17 ;  /* 0x0000001194947c20 */ /* 0x000fc60008410000 */
[----:B-----5:R-:W-:Y:S02]  /*4b10*/  @P3 HADD2.F32 R150, -RZ, R128.H0_H0 ;  /* 0x20000080ff963230 */ /* 0x020fe40000004100 */
[----:B------:R-:W-:-:S04]  /*4b20*/  FMUL.FTZ R151, R148, UR16 ;  /* 0x0000001094977c20 */ /* 0x000fc80008410000 */
[-C--:B------:R-:W-:Y:S01]  /*4b30*/  FMUL.FTZ R148, R16, R151.reuse ;  /* 0x0000009710947220 */ /* 0x080fe20000410000 */
[----:B------:R-:W-:-:S04]  /*4b40*/  @P3 FMUL.FTZ R149, R150, R151 ;  /* 0x0000009796953220 */ /* 0x000fc80000410000 */
[----:B------:R-:W-:Y:S01]  /*4b50*/  FSEL R148, R148, RZ, P3 ;  /* 0x000000ff94947208 */ /* 0x000fe20001800000 */
[----:B------:R-:W-:-:S03]  /*4b60*/  FADD.FTZ R116, R116, R149 ;  /* 0x0000009574747221 */ /* 0x000fc60000010000 */
[----:B------:R-:W-:-:S04]  /*4b70*/  F2FP.F16.F32.PACK_AB R148, RZ, R148 ;  /* 0x00000094ff94723e */ /* 0x000fc800000000ff */
[----:B------:R-:W-:-:S07]  /*4b80*/  PRMT R132, R148, 0x7610, R132 ;  /* 0x0000761094847816 */ /* 0x000fce0000000084 */
.L_x_6159:
[----:B------:R-:W-:Y:S05]  /*4b90*/  @!P2 BRA `(.L_x_6160) ;  /* 0x00000000003ca947 */ /* 0x000fea0003800000 */
[----:B0-----:R-:W-:Y:S01]  /*4ba0*/  @P4 FFMA.FTZ R150, R180, R153, R152 ;  /* 0x00000099b4964223 */ /* 0x001fe20000010098 */
[----:B------:R-:W-:Y:S01]  /*4bb0*/  HADD2.F32 R148, -RZ, R140.H1_H1 ;  /* 0x3000008cff947230 */ /* 0x000fe20000004100 */
[----:B------:R-:W-:Y:S02]  /*4bc0*/  LOP3.LUT P3, RZ, R158, 0xff00, RZ, 0xc0, !PT ;  /* 0x0000ff009eff7812 */ /* 0x000fe4000786c0ff */
[----:B------:R-:W-:-:S04]  /*4bd0*/  @P4 FADD.FTZ R150, R183, -R150 ;  /* 0x80000096b7964221 */ /* 0x000fc80000010000 */
[----:B------:R-:W-:-:S04]  /*4be0*/  @P4 FFMA.FTZ R148, R211, R150, R148 ;  /* 0x00000096d3944223 */ /* 0x000fc80000010094 */
[----:B------:R-:W-:-:S03]  /*4bf0*/  FMUL.FTZ R148, R148, UR17 ;  /* 0x0000001194947c20 */ /* 0x000fc60008410000 */
[----:B-----5:R-:W-:Y:S02]  /*4c00*/  @P3 HADD2.F32 R151, -RZ, R128.H1_H1 ;  /* 0x30000080ff973230 */ /* 0x020fe40000004100 */
        /* <DEDUP_REMOVED lines=8> */
.L_x_6160:
[----:B------:R-:W-:Y:S05]  /*4c90*/  @!P2 BRA `(.L_x_6161) ;  /* 0x00000000003ca947 */ /* 0x000fea0003800000 */
        /* <DEDUP_REMOVED lines=15> */
.L_x_6161:
        /* <DEDUP_REMOVED lines=16> */
.L_x_6162:
        /* <DEDUP_REMOVED lines=16> */
.L_x_6163:
        /* <DEDUP_REMOVED lines=16> */
.L_x_6164:
        /* <DEDUP_REMOVED lines=16> */
.L_x_6165:
[----:B------:R-:W-:Y:S05]  /*5190*/  @!P2 BRA `(.L_x_6158) ;  /* 0x0000001000a0a947 */ /* 0x000fea0003800000 */
[----:B0-----:R-:W-:Y:S01]  /*51a0*/  @P4 FFMA.FTZ R150, R194, R153, R152 ;  /* 0x00000099c2964223 */ /* 0x001fe20000010098 */
[----:B------:R-:W-:Y:S01]  /*51b0*/  HADD2.F32 R148, -RZ, R143.H1_H1 ;  /* 0x3000008fff947230 */ /* 0x000fe20000004100 */
[----:B------:R-:W-:Y:S02]  /*51c0*/  ISETP.GE.U32.AND P3, PT, R158, RZ, PT ;  /* 0x000000ff9e00720c */ /* 0x000fe40003f66070 */
[----:B------:R-:W-:Y:S02]  /*51d0*/  @P4 FADD.FTZ R150, R193, -R150 ;  /* 0x80000096c1964221 */ /* 0x000fe40000010000 */
[----:B------:R-:W-:Y:S02]  /*51e0*/  ISETP.GE.U32.AND.EX P3, PT, R159, 0x1000000, PT, P3 ;  /* 0x010000009f00780c */ /* 0x000fe40003f66130 */
[----:B------:R-:W-:-:S04]  /*51f0*/  @P4 FFMA.FTZ R148, R211, R150, R148 ;  /* 0x00000096d3944223 */ /* 0x000fc80000010094 */
[----:B------:R-:W-:-:S04]  /*5200*/  FMUL.FTZ R148, R148, UR17 ;  /* 0x0000001194947c20 */ /* 0x000fc80008410000 */
[----:B------:R-:W-:Y:S01]  /*5210*/  FMUL.FTZ R150, R148, UR16 ;  /* 0x0000001094967c20 */ /* 0x000fe20008410000 */
[----:B------:R-:W-:Y:S02]  /*5220*/  MOV R148, RZ ;  /* 0x000000ff00947202 */ /* 0x000fe40000000f00 */
[----:B-----5:R-:W-:Y:S02]  /*5230*/  @P3 HADD2.F32 R151, -RZ, R131.H1_H1 ;  /* 0x30000083ff973230 */ /* 0x020fe40000004100 */
[----:B------:R-:W-:-:S03]  /*5240*/  FMUL.FTZ R149, R23, R150 ;  /* 0x0000009617957220 */ /* 0x000fc60000410000 */
[----:B------:R-:W-:Y:S02]  /*5250*/  @P3 FMUL.FTZ R148, R151, R150 ;  /* 0x0000009697943220 */ /* 0x000fe40000410000 */
[----:B------:R-:W-:Y:S02]  /*5260*/  FSEL R149, R149, RZ, P3 ;  /* 0x000000ff95957208 */ /* 0x000fe40001800000 */
[----:B------:R-:W-:Y:S02]  /*5270*/  FADD.FTZ R115, R115, R148 ;  /* 0x0000009473737221 */ /* 0x000fe40000010000 */
[----:B------:R-:W-:-:S04]  /*5280*/  F2FP.F16.F32.PACK_AB R149, RZ, R149 ;  /* 0x00000095ff95723e */ /* 0x000fc800000000ff */
[----:B------:R-:W-:Y:S01]  /*5290*/  PRMT R135, R135, 0x5410, R149 ;  /* 0x0000541087877816 */ /* 0x000fe20000000095 */
[----:B------:R-:W-:Y:S06]  /*52a0*/  BRA `(.L_x_6158) ;  /* 0x00000010005c7947 */ /* 0x000fec0003800000 */
.L_x_6149:
        /* <DEDUP_REMOVED lines=23> */
.L_x_6167:
[----:B------:R-:W-:Y:S01]  /*5420*/  F2FP.F16.F32.PACK_AB R136, RZ, R139 ;  /* 0x0000008bff88723e */ /* 0x000fe200000000ff */
        /* <DEDUP_REMOVED lines=15> */
.L_x_6168:
[----:B------:R-:W-:Y:S01]  /*5520*/  F2FP.F16.F32.PACK_AB R148, RZ, R148 ;  /* 0x00000094ff94723e */ /* 0x000fe200000000ff */
        /* <DEDUP_REMOVED lines=9> */
[----:B-----5:R-:W-:Y:S01]  /*55c0*/  @P4 HADD2.F32 R150, -RZ, R129.H0_H0 ;  /* 0x20000081ff964230 */ /* 0x020fe20000004100 */
[----:B------:R-:W-:-:S04]  /*55d0*/  FSEL R138, R138, RZ, P4 ;  /* 0x000000ff8a8a7208 */ /* 0x000fc80002000000 */
[----:B------:R-:W-:Y:S01]  /*55e0*/  @P4 FMUL.FTZ R137, R150, R149 ;  /* 0x0000009596894220 */ /* 0x000fe20000410000 */
[----:B------:R-:W-:-:S03]  /*55f0*/  F2FP.F16.F32.PACK_AB R138, RZ, R138 ;  /* 0x0000008aff8a723e */ /* 0x000fc600000000ff */
[----:B------:R-:W-:Y:S01]  /*5600*/  FADD.FTZ R118, R118, R137 ;  /* 0x0000008976767221 */ /* 0x000fe20000010000 */
[----:B------:R-:W-:-:S07]  /*5610*/  PRMT R133, R138, 0x7610, R133 ;  /* 0x000076108a857816 */ /* 0x000fce0000000085 */
.L_x_6169:
[----:B------:R-:W-:Y:S01]  /*5620*/  FADD.FTZ R150, R188, -R151 ;  /* 0x80000097bc967221 */ /* 0x000fe20000010000 */
[C---:B------:R-:W-:Y:S01]  /*5630*/  FMUL.FTZ R138, R211.reuse, R154 ;  /* 0x0000009ad38a7220 */ /* 0x040fe20000410000 */
[--C-:B------:R-:W-:Y:S01]  /*5640*/  FFMA.FTZ R160, R190, R153, R152.reuse ;  /* 0x00000099bea07223 */ /* 0x100fe20000010098 */
[----:B------:R-:W-:Y:S01]  /*5650*/  F2FP.F16.F32.PACK_AB R137, RZ, R139 ;  /* 0x0000008bff89723e */ /* 0x000fe200000000ff */
[----:B------:R-:W-:Y:S01]  /*5660*/  FMUL.FTZ R149, R211, R150 ;  /* 0x00000096d3957220 */ /* 0x000fe20000410000 */
[-CC-:B------:R-:W-:Y:S01]  /*5670*/  FFMA.FTZ R163, R191, R153.reuse, R152.reuse ;  /* 0x00000099bfa37223 */ /* 0x180fe20000010098 */
[----:B------:R-:W-:Y:S01]  /*5680*/  FFMA.FTZ R214, R194, R153, R152 ;  /* 0x00000099c2d67223 */ /* 0x000fe20000010098 */
[----:B------:R-:W-:Y:S01]  /*5690*/  FADD.FTZ R160, R189, -R160 ;  /* 0x800000a0bda07221 */ /* 0x000fe20000010000 */
[----:B------:R-:W-:Y:S01]  /*56a0*/  FSEL R150, R138, RZ, P3 ;  /* 0x000000ff8a967208 */ /* 0x000fe20001800000 */
[----:B------:R-:W-:Y:S06]  /*56b0*/  @!P2 BRA `(.L_x_6170) ;  /* 0x00000000002ca947 */ /* 0x000fec0003800000 */
        /* <DEDUP_REMOVED lines=11> */
.L_x_6170:
        /* <DEDUP_REMOVED lines=17> */
.L_x_6171:
[----:B------:R-:W-:Y:S01]  /*5880*/  F2FP.F16.F32.PACK_AB R160, RZ, R149 ;  /* 0x00000095ffa0723e */ /* 0x000fe200000000ff */
        /* <DEDUP_REMOVED lines=15> */
.L_x_6172:
[----:B------:R-:W-:Y:S02]  /*5980*/  F2FP.F16.F32.PACK_AB R150, RZ, R150 ;  /* 0x00000096ff96723e */ /* 0x000fe400000000ff */
        /* <DEDUP_REMOVED lines=14> */
.L_x_6173:
        /* <DEDUP_REMOVED lines=18> */
.L_x_6166:
        /* <DEDUP_REMOVED lines=8> */
[----:B-----5:R-:W-:Y:S02]  /*5c10*/  @P4 HADD2.F32 R150, -RZ, R128.H0_H0 ;  /* 0x20000080ff964230 */ /* 0x020fe40000004100 */
        /* <DEDUP_REMOVED lines=8> */
.L_x_6174:
[----:B------:R-:W-:Y:S05]  /*5ca0*/  @!P2 BRA `(.L_x_6175) ;  /* 0x000000000040a947 */ /* 0x000fea0003800000 */
[----:B0-----:R-:W-:Y:S01]  /*5cb0*/  FFMA.FTZ R148, R180, R153, R152 ;  /* 0x00000099b4947223 */ /* 0x001fe20000010098 */
[----:B------:R-:W-:Y:S02]  /*5cc0*/  ISETP.GT.AND P3, PT, R2, RZ, PT ;  /* 0x000000ff0200720c */ /* 0x000fe40003f64270 */
[----:B------:R-:W-:Y:S01]  /*5cd0*/  LOP3.LUT P4, RZ, R158, 0xff00, RZ, 0xc0, !PT ;  /* 0x0000ff009eff7812 */ /* 0x000fe2000788c0ff */
[----:B------:R-:W-:-:S04]  /*5ce0*/  FADD.FTZ R148, R183, -R148 ;  /* 0x80000094b7947221 */ /* 0x000fc80000010000 */
[----:B------:R-:W-:-:S05]  /*5cf0*/  FMUL.FTZ R148, R211, R148 ;  /* 0x00000094d3947220 */ /* 0x000fca0000410000 */
[----:B------:R-:W-:-:S03]  /*5d00*/  FSEL R148, R148, RZ, P3 ;  /* 0x000000ff94947208 */ /* 0x000fc60001800000 */
[----:B-----5:R-:W-:Y:S02]  /*5d10*/  @P4 HADD2.F32 R151, -RZ, R128.H1_H1 ;  /* 0x30000080ff974230 */ /* 0x020fe40000004100 */
        /* <DEDUP_REMOVED lines=9> */
.L_x_6175:
        /* <DEDUP_REMOVED lines=17> */
.L_x_6176:
        /* <DEDUP_REMOVED lines=17> */
.L_x_6177:
        /* <DEDUP_REMOVED lines=17> */
.L_x_6178:
        /* <DEDUP_REMOVED lines=17> */
.L_x_6179:
        /* <DEDUP_REMOVED lines=17> */
.L_x_6180:
[----:B------:R-:W-:Y:S05]  /*6300*/  @!P2 BRA `(.L_x_6158) ;  /* 0x000000000044a947 */ /* 0x000fea0003800000 */
[----:B0-----:R-:W-:Y:S01]  /*6310*/  FFMA.FTZ R148, R194, R153, R152 ;  /* 0x00000099c2947223 */ /* 0x001fe20000010098 */
[----:B------:R-:W-:Y:S02]  /*6320*/  ISETP.GT.AND P4, PT, R2, RZ, PT ;  /* 0x000000ff0200720c */ /* 0x000fe40003f84270 */
[----:B------:R-:W-:Y:S01]  /*6330*/  ISETP.GE.U32.AND P3, PT, R158, RZ, PT ;  /* 0x000000ff9e00720c */ /* 0x000fe20003f66070 */
[----:B------:R-:W-:-:S03]  /*6340*/  FADD.FTZ R148, R193, -R148 ;  /* 0x80000094c1947221 */ /* 0x000fc60000010000 */
[----:B------:R-:W-:Y:S01]  /*6350*/  ISETP.GE.U32.AND.EX P3, PT, R159, 0x1000000, PT, P3 ;  /* 0x010000009f00780c */ /* 0x000fe20003f66130 */
[----:B------:R-:W-:-:S05]  /*6360*/  FMUL.FTZ R148, R211, R148 ;  /* 0x00000094d3947220 */ /* 0x000fca0000410000 */
[----:B------:R-:W-:-:S05]  /*6370*/  FSEL R148, R148, RZ, P4 ;  /* 0x000000ff94947208 */ /* 0x000fca0002000000 */
[----:B------:R-:W-:Y:S02]  /*6380*/  FMUL.FTZ R148, R148, UR17 ;  /* 0x0000001194947c20 */ /* 0x000fe40008410000 */
        /* <DEDUP_REMOVED lines=9> */
.L_x_6158:
        /* <DEDUP_REMOVED lines=12> */
.L_x_6181:
[----:B------:R-:W-:Y:S05]  /*64e0*/  @!P1 BRA `(.L_x_6182) ;  /* 0x0000001000449947 */ /* 0x000fea0003800000 */
[----:B------:R-:W-:Y:S05]  /*64f0*/  @!P0 BRA `(.L_x_6183) ;  /* 0x0000000800348947 */ /* 0x000fea0003800000 */
[----:B------:R-:W-:Y:S01]  /*6500*/  ISETP.GT.AND P1, PT, R2, RZ, PT ;  /* 0x000000ff0200720c */ /* 0x000fe20003f24270 */
[----:B------:R-:W-:Y:S02]  /*6510*/  HADD2.F32 R154, -RZ, R144.H1_H1 ;  /* 0x30000090ff9a7230 */ /* 0x000fe40000004100 */
[--C-:B------:R-:W-:Y:S02]  /*6520*/  HADD2.F32 R158, -RZ, R145.reuse.H0_H0 ;  /* 0x20000091ff9e7230 */ /* 0x100fe40000004100 */
[----:B------:R-:W-:Y:S02]  /*6530*/  HADD2.F32 R160, -RZ, R145.H1_H1 ;  /* 0x30000091ffa07230 */ /* 0x000fe40000004100 */
[--C-:B------:R-:W-:Y:S02]  /*6540*/  HADD2.F32 R162, -RZ, R146.reuse.H0_H0 ;  /* 0x20000092ffa27230 */ /* 0x100fe40000004100 */
[----:B------:R-:W-:-:S04]  /*6550*/  HADD2.F32 R214, -RZ, R146.H1_H1 ;  /* 0x30000092ffd67230 */ /* 0x000fc80000004100 */
        /* <DEDUP_REMOVED lines=8> */
[----:B------:R-:W-:Y:S02]  /*65e0*/  HADD2.F32 R152, -RZ, R144.H0_H0 ;  /* 0x20000090ff987230 */ /* 0x000fe40000004100 */
[----:B------:R-:W-:Y:S01]  /*65f0*/  @P1 FADD.FTZ R137, R196, -R137 ;  /* 0x80000089c4891221 */ /* 0x000fe20000010000 */
[----:B------:R-:W-:Y:S01]  /*6600*/  @P1 FADD.FTZ R139, R197, -R2 ;  /* 0x80000002c58b1221 */ /* 0x000fe20000010000 */
[----:B------:R-:W-:Y:S01]  /*6610*/  @P1 FADD.FTZ R149, R200, -R149 ;  /* 0x80000095c8951221 */ /* 0x000fe20000010000 */
[----:B------:R-:W-:Y:S01]  /*6620*/  @P1 FADD.FTZ R151, R201, -R136 ;  /* 0x80000088c9971221 */ /* 0x000fe20000010000 */
[----:B------:R-:W-:Y:S01]  /*6630*/  @P1 FFMA.FTZ R152, R211, R137, R152 ;  /* 0x00000089d3981223 */ /* 0x000fe20000010098 */
[----:B------:R-:W-:Y:S01]  /*6640*/  @P1 FADD.FTZ R159, R204, -R159 ;  /* 0x8000009fcc9f1221 */ /* 0x000fe20000010000 */
[----:B------:R-:W-:Y:S01]  /*6650*/  @P1 FADD.FTZ R137, R205, -R138 ;  /* 0x8000008acd891221 */ /* 0x000fe20000010000 */
[C---:B------:R-:W-:Y:S01]  /*6660*/  @P1 FFMA.FTZ R154, R211.reuse, R139, R154 ;  /* 0x0000008bd39a1223 */ /* 0x040fe2000001009a */
[----:B------:R-:W-:Y:S01]  /*6670*/  @P1 FFMA.FTZ R158, R211, R149, R158 ;  /* 0x00000095d39e1223 */ /* 0x000fe2000001009e */
[----:B------:R-:W-:-:S02]  /*6680*/  HADD2.F32 R139, -RZ, R147.H0_H0 ;  /* 0x20000093ff8b7230 */ /* 0x000fc40000004100 */
        /* <DEDUP_REMOVED lines=26> */
.L_x_6184:
        /* <DEDUP_REMOVED lines=12> */
.L_x_6185:
        /* <DEDUP_REMOVED lines=12> */
.L_x_6186:
        /* <DEDUP_REMOVED lines=12> */
.L_x_6187:
        /* <DEDUP_REMOVED lines=12> */
.L_x_6188:
        /* <DEDUP_REMOVED lines=12> */
.L_x_6189:
[----:B------:R-:W-:Y:S05]  /*6bf0*/  @!P2 BRA `(.L_x_6190) ;  /* 0x00000000002ca947 */ /* 0x000fea0003800000 */
        /* <DEDUP_REMOVED lines=11> */
.L_x_6190:
        /* <DEDUP_REMOVED lines=18> */
.L_x_6183:
        /* <DEDUP_REMOVED lines=17> */
.L_x_6192:
        /* <DEDUP_REMOVED lines=16> */
.L_x_6193:
        /* <DEDUP_REMOVED lines=16> */
.L_x_6194:
        /* <DEDUP_REMOVED lines=16> */
.L_x_6195:
        /* <DEDUP_REMOVED lines=16> */
.L_x_6196:
        /* <DEDUP_REMOVED lines=16> */
.L_x_6197:
        /* <DEDUP_REMOVED lines=16> */
.L_x_6198:
[----:B------:R-:W-:Y:S05]  /*74e0*/  @!P2 BRA `(.L_x_6191) ;  /* 0x000000100088a947 */ /* 0x000fea0003800000 */
[----:B------:R-:W-:Y:S01]  /*74f0*/  @P3 FFMA.FTZ R152, R210, R153, R152 ;  /* 0x00000099d2983223 */ /* 0x000fe20000010098 */
[----:B------:R-:W-:Y:S01]  /*7500*/  HADD2.F32 R2, -RZ, R147.H1_H1 ;  /* 0x30000093ff027230 */ /* 0x000fe20000004100 */
[----:B------:R-:W-:Y:S02]  /*7510*/  ISETP.GE.U32.AND P1, PT, R156, RZ, PT ;  /* 0x000000ff9c00720c */ /* 0x000fe40003f26070 */
[----:B------:R-:W-:Y:S02]  /*7520*/  @P3 FADD.FTZ R152, R209, -R152 ;  /* 0x80000098d1983221 */ /* 0x000fe40000010000 */
[----:B------:R-:W-:Y:S02]  /*7530*/  ISETP.GE.U32.AND.EX P1, PT, R157, 0x1000000, PT, P1 ;  /* 0x010000009d00780c */ /* 0x000fe40003f26110 */
[----:B------:R-:W-:-:S04]  /*7540*/  @P3 FFMA.FTZ R2, R211, R152, R2 ;  /* 0x00000098d3023223 */ /* 0x000fc80000010002 */
[----:B------:R-:W-:-:S04]  /*7550*/  FMUL.FTZ R2, R2, UR17 ;  /* 0x0000001102027c20 */ /* 0x000fc80008410000 */
[----:B0-----:R-:W-:Y:S01]  /*7560*/  FMUL.FTZ R150, R2, UR16 ;  /* 0x0000001002967c20 */ /* 0x001fe20008410000 */
        /* <DEDUP_REMOVED lines=9> */
.L_x_6182:
        /* <DEDUP_REMOVED lines=40> */
.L_x_6200:
        /* <DEDUP_REMOVED lines=12> */
.L_x_6201:
[----:B------:R-:W-:Y:S02]  /*7940*/  F2FP.F16.F32.PACK_AB R136, R152, R151 ;  /* 0x000000979888723e */ /* 0x000fe400000000ff */
        /* <DEDUP_REMOVED lines=14> */
.L_x_6202:
        /* <DEDUP_REMOVED lines=12> */
.L_x_6203:
        /* <DEDUP_REMOVED lines=17> */
.L_x_6204:
        /* <DEDUP_REMOVED lines=12> */
.L_x_6205:
        /* <DEDUP_REMOVED lines=12> */
.L_x_6206:
[----:B------:R-:W-:Y:S02]  /*7d80*/  F2FP.F16.F32.PACK_AB R138, R151, R148 ;  /* 0x00000094978a723e */ /* 0x000fe400000000ff */
[----:B------:R-:W-:Y:S01]  /*7d90*/  F2FP.F16.F32.PACK_AB R139, R211, R152 ;  /* 0x00000098d38b723e */ /* 0x000fe200000000ff */
        /* <DEDUP_REMOVED lines=14> */
.L_x_6199:
        /* <DEDUP_REMOVED lines=17> */
.L_x_6207:
        /* <DEDUP_REMOVED lines=17> */
.L_x_6208:
        /* <DEDUP_REMOVED lines=17> */
.L_x_6209:
        /* <DEDUP_REMOVED lines=17> */
.L_x_6210:
        /* <DEDUP_REMOVED lines=17> */
.L_x_6211:
        /* <DEDUP_REMOVED lines=17> */
.L_x_6212:
        /* <DEDUP_REMOVED lines=17> */
.L_x_6213:
[----:B------:R-:W-:Y:S05]  /*85f0*/  @!P2 BRA `(.L_x_6191) ;  /* 0x000000000044a947 */ /* 0x000fea0003800000 */
[----:B------:R-:W-:Y:S01]  /*8600*/  FFMA.FTZ R152, R210, R153, R152 ;  /* 0x00000099d2987223 */ /* 0x000fe20000010098 */
[----:B------:R-:W-:Y:S02]  /*8610*/  ISETP.GT.AND P3, PT, R2, RZ, PT ;  /* 0x000000ff0200720c */ /* 0x000fe40003f64270 */
[----:B------:R-:W-:Y:S01]  /*8620*/  ISETP.GE.U32.AND P1, PT, R156, RZ, PT ;  /* 0x000000ff9c00720c */ /* 0x000fe20003f26070 */
[----:B------:R-:W-:-:S03]  /*8630*/  FADD.FTZ R152, R209, -R152 ;  /* 0x80000098d1987221 */ /* 0x000fc60000010000 */
[----:B------:R-:W-:Y:S01]  /*8640*/  ISETP.GE.U32.AND.EX P1, PT, R157, 0x1000000, PT, P1 ;  /* 0x010000009d00780c */ /* 0x000fe20003f26110 */
[----:B------:R-:W-:-:S05]  /*8650*/  FMUL.FTZ R152, R211, R152 ;  /* 0x00000098d3987220 */ /* 0x000fca0000410000 */
[----:B------:R-:W-:-:S05]  /*8660*/  FSEL R2, R152, RZ, P3 ;  /* 0x000000ff98027208 */ /* 0x000fca0001800000 */
[----:B------:R-:W-:Y:S02]  /*8670*/  FMUL.FTZ R2, R2, UR17 ;  /* 0x0000001102027c20 */ /* 0x000fe40008410000 */
[----:B0----5:R-:W-:Y:S02]  /*8680*/  @P1 HADD2.F32 R149, -RZ, R131.H1_H1 ;  /* 0x30000083ff951230 */ /* 0x021fe40000004100 */
        /* <DEDUP_REMOVED lines=8> */
.L_x_6191:
        /* <DEDUP_REMOVED lines=12> */
.L_x_6111:
        /* <DEDUP_REMOVED lines=29> */
.L_x_6215:
        /* <DEDUP_REMOVED lines=14> */
.L_x_10773:


//--------------------- .text._ZN10layer_norm13ln_bwd_kernelINS_13Kernel_traitsI6__halfS2_fS2_fjLj3072ELj1ELj1ELj4ELj16ENS_18Kernel_traits_baseILj3072ES2_S2_fS2_fjLj128EEEEELb0ELb0ELb0ELb0EEEvNS_9BwdParamsE --------------------------
	.section	.text._ZN10layer_norm13ln_bwd_kernelINS_13Kernel_traitsI6__halfS2_fS2_fjLj3072ELj1ELj1ELj4ELj16ENS_18Kernel_traits_baseILj3072ES2_S2_fS2_fjLj128EEEEELb0ELb0ELb0ELb0EEEvNS_9BwdParamsE,"ax",@progbits
	.align	128
        .global         _ZN10layer_norm13ln_bwd_kernelINS_13Kernel_traitsI6__halfS2_fS2_fjLj3072ELj1ELj1ELj4ELj16ENS_18Kernel_traits_baseILj3072ES2_S2_fS2_fjLj128EEEEELb0ELb0ELb0ELb0EEEvNS_9BwdParamsE
        .type           _ZN10layer_norm13ln_bwd_kernelINS_13Kernel_traitsI6__halfS2_fS2_fjLj3072ELj1ELj1ELj4ELj16ENS_18Kernel_traits_baseILj3072ES2_S2_fS2_fjLj128EEEEELb0ELb0ELb0ELb0EEEvNS_9BwdParamsE,@function
        .size           _ZN10layer_norm13ln_bwd_kernelINS_13Kernel_traitsI6__halfS2_fS2_fjLj3072ELj1ELj1ELj4ELj16ENS_18Kernel_traits_baseILj3072ES2_S2_fS2_fjLj128EEEEELb0ELb0ELb0ELb0EEEvNS_9BwdParamsE,(.L_x_10774 - _ZN10layer_norm13ln_bwd_kernelINS_13Kernel_traitsI6__halfS2_fS2_fjLj3072ELj1ELj1ELj4ELj16ENS_18Kernel_traits_baseILj3072ES2_S2_fS2_fjLj128EEEEELb0ELb0ELb0ELb0EEEvNS_9BwdParamsE)
        .other          _ZN10layer_norm13ln_bwd_kernelINS_13Kernel_traitsI6__halfS2_fS2_fjLj3072ELj1ELj1ELj4ELj16ENS_18Kernel_traits_baseILj3072ES2_S2_fS2_fjLj128EEEEELb0ELb0ELb0ELb0EEEvNS_9BwdParamsE,@"STO_CUDA_ENTRY STV_DEFAULT"
_ZN10layer_norm13ln_bwd_kernelINS_13Kernel_traitsI6__halfS2_fS2_fjLj3072ELj1ELj1ELj4ELj16ENS_18Kernel_traits_baseILj3072ES2_S2_fS2_fjLj128EEEEELb0ELb0ELb0ELb0EEEvNS_9BwdParamsE:
.text._ZN10layer_norm13ln_bwd_kernelINS_13Kernel_traitsI6__halfS2_fS2_fjLj3072ELj1ELj1ELj4ELj16ENS_18Kernel_traits_baseILj3072ES2_S2_fS2_fjLj128EEEEELb0ELb0ELb0ELb0EEEvNS_9BwdParamsE:
        /* <DEDUP_REMOVED lines=87> */
.L_x_6248:
[----:B------:R-:W1:Y:S01]  /*0570*/  @UP0 LDCU.64 UR4, c[0x0][0x3e0] ;  /* 0x00007c00ff0407ac */ /* 0x000e620008000a00 */
        /* <DEDUP_REMOVED lines=19> */
[----:B------:R-:W-:-:S04]  /*06b0*/  UMOV UR12, 0x3f800000 ;  /* 0x3f800000000c7882 */ /* 0x000fc80000000000 */
[----:B------:R-:W-:Y:S01]  /*06c0*/  MOV R121, UR5 ;  /* 0x0000000500797c02 */ /* 0x000fe20008000f00 */
[----:B------:R-:W-:Y:S01]  /*06d0*/  BSSY.RECONVERGENT B0, `(.L_x_6217) ;  /* 0x0000064000007945 */ /* 0x000fe20003800200 */
[----:B------:R-:W-:Y:S01]  /*06e0*/  HFMA2 R157, -RZ, RZ, 0, 0 ;  /* 0x00000000ff9d7431 */ /* 0x000fe200000001ff */
[C---:B------:R-:W-:Y:S02]  /*06f0*/  ISETP.GE.U32.AND P2, PT, R123.reuse, 0x100, PT ;  /* 0x000001007b00780c */ /* 0x040fe40003f46070 */
[----:B------:R-:W-:Y:S02]  /*0700*/  ISETP.GE.U32.AND P1, PT, R123, 0x180, PT ;  /* 0x000001807b00780c */ /* 0x000fe40003f26070 */
[----:B------:R-:W-:Y:S02]  /*0710*/  MOV R158, RZ ;  /* 0x000000ff009e7202 */ /* 0x000fe40000000f00 */
[----:B0-----:R-:W-:-:S04]  /*0720*/  LEA.HI.SX32 R121, R121, R0, 0x1d ;  /* 0x0000000079797211 */ /* 0x001fc800078feaff */
[----:B------:R-:W-:Y:S01]  /*0730*/  MOV R156, R121 ;  /* 0x00000079009c7202 */ /* 0x000fe20000000f00 */
[----:B---3--:R-:W-:-:S05]  /*0740*/  @P0 HADD2.F32 R114, -RZ, R108.H0_H0 ;  /* 0x2000006cff720230 */ /* 0x008fca0000004100 */
[----:B------:R-:W-:Y:S02]  /*0750*/  @P0 R2UR UR4, R114 ;  /* 0x00000000720402ca */ /* 0x000fe400000e0000 */
[----:B--2---:R-:W-:-:S04]  /*0760*/  FSEL R108, R110, RZ, !P4 ;  /* 0x000000ff6e6c7208 */ /* 0x004fc80006000000 */
[----:B------:R-:W-:Y:S02]  /*0770*/  R2UR UR13, R108 ;  /* 0x000000006c0d72ca */ /* 0x000fe400000e0000 */
[----:B----4-:R-:W-:-:S05]  /*0780*/  R2UR UR24, R112 ;  /* 0x00000000701872ca */ /* 0x010fca00000e0000 */
[----:B------:R-:W-:Y:S01]  /*0790*/  @UP0 UMOV UR12, UR4 ;  /* 0x00000004000c0c82 */ /* 0x000fe20008000000 */
[----:B-----5:R-:W-:Y:S09]  /*07a0*/  @!P3 BRA `(.L_x_6218) ;  /* 0x000000040058b947 */ /* 0x020ff20003800000 */
        /* <DEDUP_REMOVED lines=8> */
[----:B------:R-:W-:Y:S01]  /*0830*/  ISETP.NE.AND.EX P0, PT, RZ, UR19, PT, P0 ;  /* 0x00000013ff007c0c */ /* 0x000fe2000bf05300 */
[--C-:B-----5:R-:W-:Y:S02]  /*0840*/  HADD2.F32 R153, -RZ, R24.reuse.H0_H0 ;  /* 0x20000018ff997230 */ /* 0x120fe40000004100 */
[--C-:B------:R-:W-:Y:S02]  /*0850*/  HADD2.F32 R149, -RZ, R25.reuse.H0_H0 ;  /* 0x20000019ff957230 */ /* 0x100fe40000004100 */
[----:B------:R-:W-:Y:S02]  /*0860*/  HADD2.F32 R148, -RZ, R25.H1_H1 ;  /* 0x30000019ff947230 */ /* 0x000fe40000004100 */
[----:B------:R-:W-:-:S06]  /*0870*/  HADD2.F32 R152, -RZ, R24.H1_H1 ;  /* 0x30000018ff987230 */ /* 0x000fcc0000004100 */
[----:B------:R-:W1:Y:S01]  /*0880*/  @P0 LDC.64 R140, c[0x0][0x438] ;  /* 0x00010e00ff8c0b82 */ /* 0x000e620000000a00 */
[----:B------:R-:W-:Y:S01]  /*0890*/  HADD2.F32 R145, -RZ, R26.H0_H0 ;  /* 0x2000001aff917230 */ /* 0x000fe20000004100 */
[C---:B------:R-:W-:Y:S01]  /*08a0*/  IADD3 R156, PT, PT, R121.reuse, 0x80, RZ ;  /* 0x00000080799c7810 */ /* 0x040fe20007ffe0ff */
[----:B-1----:R-:W-:-:S05]  /*08b0*/  @P0 IMAD.WIDE.U32 R140, R121, 0x20, R140 ;  /* 0x00000020798c0825 */ /* 0x002fca00078e008c */
[----:B------:R-:W5:Y:S04]  /*08c0*/  @P0 LDG.E.128 R84, desc[UR14][R140.64] ;  /* 0x0000000e8c540981 */ /* 0x000f68000c1e1d00 */
[----:B------:R1:W5:Y:S01]  /*08d0*/  @P0 LDG.E.128 R88, desc[UR14][R140.64+0x10] ;  /* 0x0000100e8c580981 */ /* 0x000362000c1e1d00 */
[----:B--2---:R-:W-:Y:S01]  /*08e0*/  FADD.FTZ R151, R110, -UR13 ;  /* 0x8000000d6e977e21 */ /* 0x004fe20008010000 */
[----:B------:R-:W-:Y:S01]  /*08f0*/  FADD.FTZ R150, R111, -UR13 ;  /* 0x8000000d6f967e21 */ /* 0x000fe20008010000 */
[----:B------:R-:W-:Y:S01]  /*0900*/  FADD.FTZ R155, R108, -UR13 ;  /* 0x8000000d6c9b7e21 */ /* 0x000fe20008010000 */
[----:B------:R-:W-:Y:S01]  /*0910*/  FADD.FTZ R154, R109, -UR13 ;  /* 0x8000000d6d9a7e21 */ /* 0x000fe20008010000 */
[----:B------:R-:W-:Y:S01]  /*0920*/  FMUL.FTZ R151, R151, UR24 ;  /* 0x0000001897977c20 */ /* 0x000fe20008410000 */
[----:B------:R-:W-:Y:S01]  /*0930*/  FMUL.FTZ R150, R150, UR24 ;  /* 0x0000001896967c20 */ /* 0x000fe20008410000 */
[----:B----4-:R-:W-:-:S02]  /*0940*/  HADD2.F32 R110, -RZ, R112.H0_H0 ;  /* 0x20000070ff6e7230 */ /* 0x010fc40000004100 */
[--C-:B------:R-:W-:Y:S02]  /*0950*/  HADD2.F32 R111, -RZ, R113.reuse.H0_H0 ;  /* 0x20000071ff6f7230 */ /* 0x100fe40000004100 */
[----:B------:R-:W-:Y:S02]  /*0960*/  HADD2.F32 R113, -RZ, R113.H1_H1 ;  /* 0x30000071ff717230 */ /* 0x000fe40000004100 */
[----:B------:R-:W-:Y:S01]  /*0970*/  FMUL.FTZ R155, R155, UR24 ;  /* 0x000000189b9b7c20 */ /* 0x000fe20008410000 */
[----:B------:R-:W-:Y:S02]  /*0980*/  HADD2.F32 R112, -RZ, R112.H1_H1 ;  /* 0x30000070ff707230 */ /* 0x000fe40000004100 */
[----:B------:R-:W-:Y:S01]  /*0990*/  FMUL.FTZ R153, R153, R110 ;  /* 0x0000006e99997220 */ /* 0x000fe20000410000 */
[----:B------:R-:W-:Y:S01]  /*09a0*/  FMUL.FTZ R154, R154, UR24 ;  /* 0x000000189a9a7c20 */ /* 0x000fe20008410000 */
        /* <DEDUP_REMOVED lines=8> */
[C---:B------:R-:W-:Y:S01]  /*0a30*/  FFMA.FTZ R113, R155.reuse, R153, RZ ;  /* 0x000000999b717223 */ /* 0x040fe200000100ff */
[----:B------:R-:W-:Y:S01]  /*0a40*/  FADD.FTZ R60, R60, R110 ;  /* 0x0000006e3c3c7221 */ /* 0x000fe20000010000 */
[----:B------:R-:W-:Y:S01]  /*0a50*/  FFMA.FTZ R36, R155, R110, R36 ;  /* 0x0000006e9b247223 */ /* 0x000fe20000010024 */
[----:B------:R-:W-:Y:S01]  /*0a60*/  FADD.FTZ R61, R61, R112 ;  /* 0x000000703d3d7221 */ /* 0x000fe20000010000 */
[C---:B------:R-:W-:Y:S01]  /*0a70*/  FFMA.FTZ R37, R154.reuse, R112, R37 ;  /* 0x000000709a257223 */ /* 0x040fe20000010025 */
[----:B------:R-:W-:Y:S01]  /*0a80*/  FADD.FTZ R110, R111, R152 ;  /* 0x000000986f6e7221 */ /* 0x000fe20000010000 */
[----:B------:R-:W-:Y:S01]  /*0a90*/  FFMA.FTZ R112, R154, R152, R113 ;  /* 0x000000989a707223 */ /* 0x000fe20000010071 */
[----:B0-----:R-:W-:-:S02]  /*0aa0*/  HADD2.F32 R142, -RZ, R114.H0_H0 ;  /* 0x20000072ff8e7230 */ /* 0x001fc40000004100 */
[----:B---3--:R-:W-:Y:S01]  /*0ab0*/  FADD.FTZ R116, R116, -UR13 ;  /* 0x8000000d74747e21 */ /* 0x008fe20008010000 */
[----:B------:R-:W-:Y:S01]  /*0ac0*/  FADD.FTZ R111, R110, R149 ;  /* 0x000000956e6f7221 */ /* 0x000fe20000010000 */
[----:B------:R-:W-:Y:S01]  /*0ad0*/  FFMA.FTZ R113, R151, R149, R112 ;  /* 0x0000009597717223 */ /* 0x000fe20000010070 */
[--C-:B------:R-:W-:Y:S02]  /*0ae0*/  HADD2.F32 R109, -RZ, R115.reuse.H0_H0 ;  /* 0x20000073ff6d7230 */ /* 0x100fe40000004100 */
[----:B------:R-:W-:Y:S02]  /*0af0*/  HADD2.F32 R108, -RZ, R115.H1_H1 ;  /* 0x30000073ff6c7230 */ /* 0x000fe40000004100 */
[----:B------:R-:W-:Y:S01]  /*0b00*/  FADD.FTZ R117, R117, -UR13 ;  /* 0x8000000d75757e21 */ /* 0x000fe20008010000 */
[----:B------:R-:W-:Y:S02]  /*0b10*/  HADD2.F32 R114, -RZ, R114.H1_H1 ;  /* 0x30000072ff727230 */ /* 0x000fe40000004100 */
[----:B------:R-:W-:Y:S01]  /*0b20*/  FMUL.FTZ R147, R116, UR24 ;  /* 0x0000001874937c20 */ /* 0x000fe20008410000 */
[----:B------:R-:W-:-:S02]  /*0b30*/  HADD2.F32 R115, -RZ, R26.H1_H1 ;  /* 0x3000001aff737230 */ /* 0x000fc40000004100 */
[----:B------:R-:W-:Y:S01]  /*0b40*/  FMUL.FTZ R145, R145, R142 ;  /* 0x0000008e91917220 */ /* 0x000fe20000410000 */
[----:B------:R-:W-:Y:S01]  /*0b50*/  FADD.FTZ R110, R111, R148 ;  /* 0x000000946f6e7221 */ /* 0x000fe20000010000 */
[----:B------:R-:W-:Y:S01]  /*0b60*/  FFMA.FTZ R112, R150, R148, R113 ;  /* 0x0000009496707223 */ /* 0x000fe20000010071 */
[----:B------:R-:W-:Y:S01]  /*0b70*/  FADD.FTZ R118, R118, -UR13 ;  /* 0x8000000d76767e21 */ /* 0x000fe20008010000 */
[--C-:B------:R-:W-:Y:S02]  /*0b80*/  HADD2.F32 R116, -RZ, R27.reuse.H0_H0 ;  /* 0x2000001bff747230 */ /* 0x100fe40000004100 */
[----:B------:R-:W-:Y:S01]  /*0b90*/  FMUL.FTZ R144, R115, R114 ;  /* 0x0000007273907220 */ /* 0x000fe20000410000 */
[----:B------:R-:W-:Y:S01]  /*0ba0*/  FMUL.FTZ R146, R117, UR24 ;  /* 0x0000001875927c20 */ /* 0x000fe20008410000 */
[----:B------:R-:W-:Y:S01]  /*0bb0*/  FADD.FTZ R111, R110, R145 ;  /* 0x000000916e6f7221 */ /* 0x000fe20000010000 */
[----:B------:R-:W-:Y:S01]  /*0bc0*/  FFMA.FTZ R113, R147, R145, R112 ;  /* 0x0000009193717223 */ /* 0x000fe20000010070 */
[----:B------:R-:W-:-:S02]  /*0bd0*/  HADD2.F32 R115, -RZ, R27.H1_H1 ;  /* 0x3000001bff737230 */ /* 0x000fc40000004100 */
[----:B------:R-:W-:Y:S01]  /*0be0*/  FMUL.FTZ R143, R118, UR24 ;  /* 0x00000018768f7c20 */ /* 0x000fe20008410000 */
[----:B------:R-:W-:Y:S01]  /*0bf0*/  FADD.FTZ R119, R119, -UR13 ;  /* 0x8000000d77777e21 */ /* 0x000fe20008010000 */
[-C--:B-1----:R-:W-:Y:S01]  /*0c00*/  FMUL.FTZ R141, R116, R109.reuse ;  /* 0x0000006d748d7220 */ /* 0x082fe20000410000 */
[----:B------:R-:W-:Y:S01]  /*0c10*/  FADD.FTZ R110, R111, R144 ;  /* 0x000000906f6e7221 */ /* 0x000fe20000010000 */
[----:B------:R-:W-:Y:S01]  /*0c20*/  FFMA.FTZ R112, R146, R144, R113 ;  /* 0x0000009092707223 */ /* 0x000fe20000010071 */
        /* <DEDUP_REMOVED lines=14> */
.L_x_6218:
[----:B------:R-:W-:Y:S05]  /*0d10*/  BSYNC.RECONVERGENT B0 ;  /* 0x0000000000007941 */ /* 0x000fea0003800200 */
.L_x_6217:
        /* <DEDUP_REMOVED lines=11> */
[----:B------:R-:W0:Y:S01]  /*0dd0*/  @P0 LDC.64 R124, c[0x0][0x438] ;  /* 0x00010e00ff7c0b82 */ /* 0x000e220000000a00 */
[----:B-----5:R-:W-:Y:S02]  /*0de0*/  HADD2.F32 R133, -RZ, R29.H0_H0 ;  /* 0x2000001dff857230 */ /* 0x020fe40000004100 */
[--C-:B------:R-:W-:Y:S02]  /*0df0*/  HADD2.F32 R137, -RZ, R28.reuse.H0_H0 ;  /* 0x2000001cff897230 */ /* 0x100fe40000004100 */
[----:B------:R-:W-:Y:S02]  /*0e00*/  HADD2.F32 R136, -RZ, R28.H1_H1 ;  /* 0x3000001cff887230 */ /* 0x000fe40000004100 */
[----:B0-----:R-:W-:-:S05]  /*0e10*/  @P0 IMAD.WIDE.U32 R124, R156, 0x20, R124 ;  /* 0x000000209c7c0825 */ /* 0x001fca00078e007c */
[----:B------:R-:W5:Y:S04]  /*0e20*/  @P0 LDG.E.128 R20, desc[UR14][R124.64] ;  /* 0x0000000e7c140981 */ /* 0x000f68000c1e1d00 */
[----:B------:R0:W5:Y:S02]  /*0e30*/  @P0 LDG.E.128 R16, desc[UR14][R124.64+0x10] ;  /* 0x0000100e7c100981 */ /* 0x000164000c1e1d00 */
[----:B0-----:R-:W-:Y:S01]  /*0e40*/  HADD2.F32 R125, -RZ, R29.H1_H1 ;  /* 0x3000001dff7d7230 */ /* 0x001fe20000004100 */
[----:B------:R-:W-:Y:S01]  /*0e50*/  IADD3 R156, PT, PT, R156, 0x80, RZ ;  /* 0x000000809c9c7810 */ /* 0x000fe20007ffe0ff */
[----:B--2---:R-:W-:Y:S01]  /*0e60*/  FADD.FTZ R135, R110, -UR13 ;  /* 0x8000000d6e877e21 */ /* 0x004fe20008010000 */
[----:B------:R-:W-:-:S03]  /*0e70*/  FADD.FTZ R139, R108, -UR13 ;  /* 0x8000000d6c8b7e21 */ /* 0x000fc60008010000 */
[----:B------:R-:W-:Y:S01]  /*0e80*/  FMUL.FTZ R135, R135, UR24 ;  /* 0x0000001887877c20 */ /* 0x000fe20008410000 */
[----:B---3--:R-:W-:Y:S01]  /*0e90*/  FADD.FTZ R116, R116, -UR13 ;  /* 0x8000000d74747e21 */ /* 0x008fe20008010000 */
[----:B----4-:R-:W-:Y:S02]  /*0ea0*/  HADD2.F32 R126, -RZ, R113.H0_H0 ;  /* 0x20000071ff7e7230 */ /* 0x010fe40000004100 */
[--C-:B------:R-:W-:Y:S02]  /*0eb0*/  HADD2.F32 R110, -RZ, R112.reuse.H0_H0 ;  /* 0x20000070ff6e7230 */ /* 0x100fe40000004100 */
[----:B------:R-:W-:Y:S01]  /*0ec0*/  FADD.FTZ R128, R111, -UR13 ;  /* 0x8000000d6f807e21 */ /* 0x000fe20008010000 */
[----:B------:R-:W-:Y:S02]  /*0ed0*/  HADD2.F32 R112, -RZ, R112.H1_H1 ;  /* 0x30000070ff707230 */ /* 0x000fe40000004100 */
[-C--:B------:R-:W-:Y:S01]  /*0ee0*/  FMUL.FTZ R133, R133, R126.reuse ;  /* 0x0000007e85857220 */ /* 0x080fe20000410000 */
[----:B------:R-:W-:Y:S01]  /*0ef0*/  FADD.FTZ R94, R94, R126 ;  /* 0x0000007e5e5e7221 */ /* 0x000fe20000010000 */
[----:B------:R-:W-:Y:S01]  /*0f00*/  FFMA.FTZ R70, R135, R126, R70 ;  /* 0x0000007e87467223 */ /* 0x000fe20000010046 */
[----:B------:R-:W-:-:S02]  /*0f10*/  HADD2.F32 R111, -RZ, R114.H0_H0 ;  /* 0x20000072ff6f7230 */ /* 0x000fc40000004100 */
[----:B------:R-:W-:Y:S01]  /*0f20*/  FADD.FTZ R138, R109, -UR13 ;  /* 0x8000000d6d8a7e21 */ /* 0x000fe20008010000 */
[----:B------:R-:W-:Y:S02]  /*0f30*/  HADD2.F32 R126, -RZ, R30.H0_H0 ;  /* 0x2000001eff7e7230 */ /* 0x000fe40000004100 */
[----:B------:R-:W-:Y:S01]  /*0f40*/  FMUL.FTZ R137, R137, R110 ;  /* 0x0000006e89897220 */ /* 0x000fe20000410000 */
[----:B------:R-:W-:Y:S01]  /*0f50*/  FMUL.FTZ R127, R116, UR24 ;  /* 0x00000018747f7c20 */ /* 0x000fe20008410000 */
[----:B------:R-:W-:Y:S01]  /*0f60*/  FMUL.FTZ R139, R139, UR24 ;  /* 0x000000188b8b7c20 */ /* 0x000fe20008410000 */
[----:B------:R-:W-:Y:S01]  /*0f70*/  FMUL.FTZ R138, R138, UR24 ;  /* 0x000000188a8a7c20 */ /* 0x000fe20008410000 */
[----:B------:R-:W-:Y:S01]  /*0f80*/  FMUL.FTZ R136, R136, R112 ;  /* 0x0000007088887220 */ /* 0x000fe20000410000 */
[-C--:B------:R-:W-:Y:S01]  /*0f90*/  FMUL.FTZ R126, R126, R111.reuse ;  /* 0x0000006f7e7e7220 */ /* 0x080fe20000410000 */
[----:B------:R-:W-:Y:S01]  /*0fa0*/  FADD.FTZ R96, R96, R111 ;  /* 0x0000006f60607221 */ /* 0x000fe20000010000 */
[----:B------:R-:W-:Y:S01]  /*0fb0*/  FFMA.FTZ R72, R127, R111, R72 ;  /* 0x0000006f7f487223 */ /* 0x000fe20000010048 */
[----:B------:R-:W-:Y:S01]  /*0fc0*/  FADD.FTZ R157, R157, R137 ;  /* 0x000000899d9d7221 */ /* 0x000fe20000010000 */
[----:B------:R-:W-:Y:S01]  /*0fd0*/  FFMA.FTZ R111, R139, R137, R158 ;  /* 0x000000898b6f7223 */ /* 0x000fe2000001009e */
[----:B------:R-:W-:-:S02]  /*0fe0*/  HADD2.F32 R130, -RZ, R113.H1_H1 ;  /* 0x30000071ff827230 */ /* 0x000fc40000004100 */
[----:B------:R-:W-:Y:S01]  /*0ff0*/  FADD.FTZ R92, R92, R110 ;  /* 0x0000006e5c5c7221 */ /* 0x000fe20000010000 */
[----:B------:R-:W-:Y:S01]  /*1000*/  FFMA.FTZ R68, R139, R110, R68 ;  /* 0x0000006e8b447223 */ /* 0x000fe20000010044 */
[----:B------:R-:W-:Y:S01]  /*1010*/  FADD.FTZ R93, R93, R112 ;  /* 0x000000705d5d7221 */ /* 0x000fe20000010000 */
[C---:B------:R-:W-:Y:S01]  /*1020*/  FFMA.FTZ R69, R138.reuse, R112, R69 ;  /* 0x000000708a457223 */ /* 0x040fe20000010045 */
[----:B------:R-:W-:Y:S01]  /*1030*/  FADD.FTZ R110, R157, R136 ;  /* 0x000000889d6e7221 */ /* 0x000fe20000010000 */
[----:B------:R-:W-:Y:S01]  /*1040*/  FFMA.FTZ R112, R138, R136, R111 ;  /* 0x000000888a707223 */ /* 0x000fe2000001006f */
[----:B------:R-:W-:Y:S02]  /*1050*/  HADD2.F32 R114, -RZ, R114.H1_H1 ;  /* 0x30000072ff727230 */ /* 0x000fe40000004100 */
[----:B------:R-:W-:Y:S02]  /*1060*/  HADD2.F32 R113, -RZ, R30.H1_H1 ;  /* 0x3000001eff717230 */ /* 0x000fe40000004100 */
[----:B------:R-:W-:Y:S01]  /*1070*/  FMUL.FTZ R125, R125, R130 ;  /* 0x000000827d7d7220 */ /* 0x000fe20000410000 */
[----:B------:R-:W-:Y:S01]  /*1080*/  FADD.FTZ R110, R110, R133 ;  /* 0x000000856e6e7221 */ /* 0x000fe20000010000 */
[----:B------:R-:W-:Y:S01]  /*1090*/  FMUL.FTZ R124, R128, UR24 ;  /* 0x00000018807c7c20 */ /* 0x000fe20008410000 */
[----:B------:R-:W-:Y:S01]  /*10a0*/  FFMA.FTZ R111, R135, R133, R112 ;  /* 0x00000085876f7223 */ /* 0x000fe20000010070 */
[----:B------:R-:W-:Y:S01]  /*10b0*/  FMUL.FTZ R128, R113, R114 ;  /* 0x0000007271807220 */ /* 0x000fe20000410000 */
[----:B------:R-:W-:Y:S01]  /*10c0*/  FADD.FTZ R113, R110, R125 ;  /* 0x0000007d6e717221 */ /* 0x000fe20000010000 */
[----:B------:R-:W-:Y:S01]  /*10d0*/  FADD.FTZ R117, R117, -UR13 ;  /* 0x8000000d75757e21 */ /* 0x000fe20008010000 */
[----:B------:R-:W-:Y:S01]  /*10e0*/  FFMA.FTZ R110, R124, R125, R111 ;  /* 0x0000007d7c6e7223 */ /* 0x000fe2000001006f */
[----:B------:R-:W-:-:S02]  /*10f0*/  HADD2.F32 R109, -RZ, R115.H0_H0 ;  /* 0x20000073ff6d7230 */ /* 0x000fc40000004100 */
[----:B------:R-:W-:Y:S01]  /*1100*/  FADD.FTZ R118, R118, -UR13 ;  /* 0x8000000d76767e21 */ /* 0x000fe20008010000 */
[----:B------:R-:W-:Y:S01]  /*1110*/  FADD.FTZ R95, R95, R130 ;  /* 0x000000825f5f7221 */ /* 0x000fe20000010000 */
[----:B------:R-:W-:Y:S01]  /*1120*/  FFMA.FTZ R71, R124, R130, R71 ;  /* 0x000000827c477223 */ /* 0x000fe20000010047 */
[----:B------:R-:W-:Y:S02]  /*1130*/  HADD2.F32 R116, -RZ, R31.H0_H0 ;  /* 0x2000001fff747230 */ /* 0x000fe40000004100 */
[----:B------:R-:W-:Y:S01]  /*1140*/  FMUL.FTZ R130, R117, UR24 ;  /* 0x0000001875827c20 */ /* 0x000fe20008410000 */
[----:B------:R-:W-:Y:S01]  /*1150*/  FADD.FTZ R113, R113, R126 ;  /* 0x0000007e71717221 */ /* 0x000fe20000010000 */
[----:B------:R-:W-:Y:S01]  /*1160*/  FFMA.FTZ R111, R127, R126, R110 ;  /* 0x0000007e7f6f7223 */ /* 0x000fe2000001006e */
[----:B------:R-:W-:Y:S02]  /*1170*/  HADD2.F32 R108, -RZ, R115.H1_H1 ;  /* 0x30000073ff6c7230 */ /* 0x000fe40000004100 */
[----:B------:R-:W-:Y:S01]  /*1180*/  FMUL.FTZ R131, R118, UR24 ;  /* 0x0000001876837c20 */ /* 0x000fe20008410000 */
[----:B------:R-:W-:-:S02]  /*1190*/  HADD2.F32 R115, -RZ, R31.H1_H1 ;  /* 0x3000001fff737230 */ /* 0x000fc40000004100 */
[----:B------:R-:W-:Y:S01]  /*11a0*/  FADD.FTZ R119, R119, -UR13 ;  /* 0x8000000d77777e21 */ /* 0x000fe20008010000 */
[-C--:B------:R-:W-:Y:S01]  /*11b0*/  FMUL.FTZ R129, R116, R109.reuse ;  /* 0x0000006d74817220 */ /* 0x080fe20000410000 */
        /* <DEDUP_REMOVED lines=14> */
.L_x_6220:
[----:B------:R-:W-:Y:S05]  /*12a0*/  BSYNC.RECONVERGENT B0 ;  /* 0x0000000000007941 */ /* 0x000fea0003800200 */
.L_x_6219:
        /* <DEDUP_REMOVED lines=14> */
[----:B------:R0:W5:Y:S02]  /*1390*/  @P0 LDG.E.128 R104, desc[UR14][R2.64+0x10] ;  /* 0x0000100e02680981 */ /* 0x000164000c1e1d00 */
[--C-:B0----5:R-:W-:Y:S02]  /*13a0*/  HADD2.F32 R2, -RZ, R32.reuse.H0_H0 ;  /* 0x20000020ff027230 */ /* 0x121fe40000004100 */
[----:B--2---:R-:W-:Y:S01]  /*13b0*/  FADD.FTZ R112, R5, -UR13 ;  /* 0x8000000d05707e21 */ /* 0x004fe20008010000 */
[----:B------:R-:W-:Y:S01]  /*13c0*/  FADD.FTZ R4, R4, -UR13 ;  /* 0x8000000d04047e21 */ /* 0x000fe20008010000 */
[----:B------:R-:W-:Y:S01]  /*13d0*/  FADD.FTZ R114, R6, -UR13 ;  /* 0x8000000d06727e21 */ /* 0x000fe20008010000 */
[----:B------:R-:W-:-:S02]  /*13e0*/  HADD2.F32 R6, -RZ, R32.H1_H1 ;  /* 0x30000020ff067230 */ /* 0x000fc40000004100 */
[----:B------:R-:W-:Y:S01]  /*13f0*/  FMUL.FTZ R3, R4, UR24 ;  /* 0x0000001804037c20 */ /* 0x000fe20008410000 */
[--C-:B----4-:R-:W-:Y:S02]  /*1400*/  HADD2.F32 R5, -RZ, R8.reuse.H0_H0 ;  /* 0x20000008ff057230 */ /* 0x110fe40000004100 */
[--C-:B------:R-:W-:Y:S02]  /*1410*/  HADD2.F32 R109, -RZ, R11.reuse.H0_H0 ;  /* 0x2000000bff6d7230 */ /* 0x100fe40000004100 */
[----:B------:R-:W-:Y:S02]  /*1420*/  HADD2.F32 R108, -RZ, R11.H1_H1 ;  /* 0x3000000bff6c7230 */ /* 0x000fe40000004100 */
[----:B---3--:R-:W-:Y:S01]  /*1430*/  FADD.FTZ R11, R12, -UR13 ;  /* 0x8000000d0c0b7e21 */ /* 0x008fe20008010000 */
[----:B------:R-:W-:Y:S02]  /*1440*/  HADD2.F32 R8, -RZ, R8.H1_H1 ;  /* 0x30000008ff087230 */ /* 0x000fe40000004100 */
[----:B------:R-:W-:Y:S01]  /*1450*/  FMUL.FTZ R2, R2, R5 ;  /* 0x0000000502027220 */ /* 0x000fe20000410000 */
[----:B------:R-:W-:-:S02]  /*1460*/  HADD2.F32 R115, -RZ, R9.H0_H0 ;  /* 0x20000009ff737230 */ /* 0x000fc40000004100 */
[----:B------:R-:W-:Y:S02]  /*1470*/  HADD2.F32 R117, -RZ, R9.H1_H1 ;  /* 0x30000009ff757230 */ /* 0x000fe40000004100 */
[--C-:B------:R-:W-:Y:S02]  /*1480*/  HADD2.F32 R113, -RZ, R10.reuse.H0_H0 ;  /* 0x2000000aff717230 */ /* 0x100fe40000004100 */
[----:B------:R-:W-:Y:S02]  /*1490*/  HADD2.F32 R110, -RZ, R10.H1_H1 ;  /* 0x3000000aff6e7230 */ /* 0x000fe40000004100 */
[--C-:B------:R-:W-:Y:S02]  /*14a0*/  HADD2.F32 R9, -RZ, R33.reuse.H0_H0 ;  /* 0x20000021ff097230 */ /* 0x100fe40000004100 */
[----:B------:R-:W-:Y:S02]  /*14b0*/  HADD2.F32 R10, -RZ, R33.H1_H1 ;  /* 0x30000021ff0a7230 */ /* 0x000fe40000004100 */
[----:B------:R-:W-:Y:S01]  /*14c0*/  FADD.FTZ R111, R14, -UR13 ;  /* 0x8000000d0e6f7e21 */ /* 0x000fe20008010000 */
[----:B------:R-:W-:-:S02]  /*14d0*/  HADD2.F32 R12, -RZ, R34.H0_H0 ;  /* 0x20000022ff0c7230 */ /* 0x000fc40000004100 */
[----:B------:R-:W-:Y:S01]  /*14e0*/  FADD.FTZ R122, R15, -UR13 ;  /* 0x8000000d0f7a7e21 */ /* 0x000fe20008010000 */
[----:B------:R-:W-:Y:S01]  /*14f0*/  FADD.FTZ R76, R76, R5 ;  /* 0x000000054c4c7221 */ /* 0x000fe20000010000 */
[----:B------:R-:W-:Y:S01]  /*1500*/  FFMA.FTZ R52, R3, R5, R52 ;  /* 0x0000000503347223 */ /* 0x000fe20000010034 */
[----:B------:R-:W-:Y:S01]  /*1510*/  FMUL.FTZ R11, R11, UR24 ;  /* 0x000000180b0b7c20 */ /* 0x000fe20008410000 */
[----:B------:R-:W-:Y:S01]  /*1520*/  FADD.FTZ R116, R7, -UR13 ;  /* 0x8000000d07747e21 */ /* 0x000fe20008010000 */
[----:B------:R-:W-:Y:S01]  /*1530*/  FMUL.FTZ R4, R112, UR24 ;  /* 0x0000001870047c20 */ /* 0x000fe20008410000 */
[----:B------:R-:W-:Y:S01]  /*1540*/  FMUL.FTZ R5, R6, R8 ;  /* 0x0000000806057220 */ /* 0x000fe20000410000 */
[----:B------:R-:W-:Y:S01]  /*1550*/  FADD.FTZ R14, R157, R2 ;  /* 0x000000029d0e7221 */ /* 0x000fe20000010000 */
[----:B------:R-:W-:Y:S01]  /*1560*/  FFMA.FTZ R15, R3, R2, R158 ;  /* 0x00000002030f7223 */ /* 0x000fe2000001009e */
[----:B------:R-:W-:Y:S01]  /*1570*/  FMUL.FTZ R7, R114, UR24 ;  /* 0x0000001872077c20 */ /* 0x000fe20008410000 */
[----:B------:R-:W-:Y:S01]  /*1580*/  FMUL.FTZ R6, R9, R115 ;  /* 0x0000007309067220 */ /* 0x000fe20000410000 */
[----:B------:R-:W-:Y:S01]  /*1590*/  FMUL.FTZ R9, R10, R117 ;  /* 0x000000750a097220 */ /* 0x000fe20000410000 */
[----:B------:R-:W-:Y:S01]  /*15a0*/  FADD.FTZ R13, R13, -UR13 ;  /* 0x8000000d0d0d7e21 */ /* 0x000fe20008010000 */
        /* <DEDUP_REMOVED lines=9> */
[----:B------:R-:W-:Y:S01]  /*1640*/  FFMA.FTZ R53, R4, R8, R53 ;  /* 0x0000000804357223 */ /* 0x000fe20000010035 */
[----:B------:R-:W-:Y:S01]  /*1650*/  FMUL.FTZ R14, R13, UR24 ;  /* 0x000000180d0e7c20 */ /* 0x000fe20008410000 */
[----:B------:R-:W-:Y:S01]  /*1660*/  FMUL.FTZ R8, R116, UR24 ;  /* 0x0000001874087c20 */ /* 0x000fe20008410000 */
        /* <DEDUP_REMOVED lines=8> */
[----:B------:R-:W-:Y:S01]  /*16f0*/  FMUL.FTZ R15, R111, UR24 ;  /* 0x000000186f0f7c20 */ /* 0x000fe20008410000 */
        /* <DEDUP_REMOVED lines=18> */
.L_x_6222:
[----:B------:R-:W-:Y:S05]  /*1820*/  BSYNC.RECONVERGENT B0 ;  /* 0x0000000000007941 */ /* 0x000fea0003800200 */
.L_x_6221:
        /* <DEDUP_REMOVED lines=31> */
.L_x_6224:
[----:B------:R-:W-:Y:S05]  /*1a20*/  BSYNC.RECONVERGENT B0 ;  /* 0x0000000000007941 */ /* 0x000fea0003800200 */
.L_x_6223:
        /* <DEDUP_REMOVED lines=39> */
[----:B------:R-:W-:Y:S01]  /*1ca0*/  FMUL.FTZ R108, R108, UR24 ;  /* 0x000000186c6c7c20 */ /* 0x000fe20008410000 */
[----:B------:R-:W-:Y:S01]  /*1cb0*/  FMUL.FTZ R109, R109, UR24 ;  /* 0x000000186d6d7c20 */ /* 0x000fe20008410000 */
[----:B------:R-:W-:Y:S01]  /*1cc0*/  FFMA.FTZ R113, R142, UR4, R112 ;  /* 0x000000048e717c23 */ /* 0x000fe20008010070 */
[----:B------:R-:W-:Y:S01]  /*1cd0*/  FADD.FTZ R110, R149, -R110 ;  /* 0x8000006e956e7221 */ /* 0x000fe20000010000 */
[----:B------:R-:W-:Y:S01]  /*1ce0*/  FMUL.FTZ R108, R108, UR12 ;  /* 0x0000000c6c6c7c20 */ /* 0x000fe20008410000 */
[----:B------:R-:W-:Y:S01]  /*1cf0*/  FMUL.FTZ R109, R109, UR12 ;  /* 0x0000000c6d6d7c20 */ /* 0x000fe20008410000 */
[----:B------:R-:W-:Y:S01]  /*1d00*/  FADD.FTZ R111, R148, -R111 ;  /* 0x8000006f946f7221 */ /* 0x000fe20000010000 */
[----:B------:R-:W-:Y:S01]  /*1d10*/  FADD.FTZ R116, R141, -R116 ;  /* 0x800000748d747221 */ /* 0x000fe20000010000 */
[----:B------:R-:W-:Y:S01]  /*1d20*/  FADD.FTZ R114, R145, -R114 ;  /* 0x8000007291727221 */ /* 0x000fe20000010000 */
[----:B------:R-:W-:Y:S01]  /*1d30*/  FADD.FTZ R115, R140, -R113 ;  /* 0x800000718c737221 */ /* 0x000fe20000010000 */
[----:B------:R-:W-:Y:S01]  /*1d40*/  F2FP.F16.F32.PACK_AB R108, R109, R108 ;  /* 0x0000006c6d6c723e */ /* 0x000fe200000000ff */
[----:B------:R-:W-:Y:S01]  /*1d50*/  FFMA.FTZ R109, R146, UR4, R112 ;  /* 0x00000004926d7c23 */ /* 0x000fe20008010070 */
[----:B------:R-:W-:Y:S01]  /*1d60*/  FMUL.FTZ R110, R110, UR24 ;  /* 0x000000186e6e7c20 */ /* 0x000fe20008410000 */
[----:B------:R-:W-:Y:S01]  /*1d70*/  FMUL.FTZ R111, R111, UR24 ;  /* 0x000000186f6f7c20 */ /* 0x000fe20008410000 */
[----:B------:R-:W-:Y:S01]  /*1d80*/  FMUL.FTZ R116, R116, UR24 ;  /* 0x0000001874747c20 */ /* 0x000fe20008410000 */
[----:B------:R-:W-:Y:S01]  /*1d90*/  FADD.FTZ R109, R144, -R109 ;  /* 0x8000006d906d7221 */ /* 0x000fe20000010000 */
[----:B------:R-:W-:Y:S01]  /*1da0*/  FMUL.FTZ R114, R114, UR24 ;  /* 0x0000001872727c20 */ /* 0x000fe20008410000 */
[----:B------:R-:W-:-:S02]  /*1db0*/  FMUL.FTZ R115, R115, UR24 ;  /* 0x0000001873737c20 */ /* 0x000fc40008410000 */
[----:B------:R-:W-:Y:S01]  /*1dc0*/  FMUL.FTZ R113, R109, UR24 ;  /* 0x000000186d717c20 */ /* 0x000fe20008410000 */
[----:B------:R-:W-:Y:S01]  /*1dd0*/  FMUL.FTZ R109, R110, UR12 ;  /* 0x0000000c6e6d7c20 */ /* 0x000fe20008410000 */
[----:B------:R-:W-:Y:S01]  /*1de0*/  FMUL.FTZ R110, R111, UR12 ;  /* 0x0000000c6f6e7c20 */ /* 0x000fe20008410000 */
[----:B------:R-:W-:Y:S01]  /*1df0*/  FMUL.FTZ R111, R116, UR12 ;  /* 0x0000000c746f7c20 */ /* 0x000fe20008410000 */
[----:B------:R-:W-:Y:S01]  /*1e00*/  FMUL.FTZ R114, R114, UR12 ;  /* 0x0000000c72727c20 */ /* 0x000fe20008410000 */
[----:B------:R-:W-:Y:S01]  /*1e10*/  FMUL.FTZ R113, R113, UR12 ;  /* 0x0000000c71717c20 */ /* 0x000fe20008410000 */
[----:B------:R-:W-:Y:S01]  /*1e20*/  FMUL.FTZ R116, R115, UR12 ;  /* 0x0000000c73747c20 */ /* 0x000fe20008410000 */
[----:B------:R-:W-:-:S03]  /*1e30*/  F2FP.F16.F32.PACK_AB R109, R110, R109 ;  /* 0x0000006d6e6d723e */ /* 0x000fc600000000ff */
[----:B------:R-:W-:Y:S02]  /*1e40*/  F2FP.F16.F32.PACK_AB R110, R113, R114 ;  /* 0x00000072716e723e */ /* 0x000fe400000000ff */
[----:B------:R-:W-:Y:S01]  /*1e50*/  F2FP.F16.F32.PACK_AB R111, R116, R111 ;  /* 0x0000006f746f723e */ /* 0x000fe200000000ff */
[----:B------:R-:W-:Y:S06]  /*1e60*/  BRA `(.L_x_6230) ;  /* 0x0000000000907947 */ /* 0x000fec0003800000 */
.L_x_6229:
        /* <DEDUP_REMOVED lines=35> */
[----:B------:R-:W-:-:S07]  /*20a0*/  F2FP.F16.F32.PACK_AB R108, R113, R108 ;  /* 0x0000006c716c723e */ /* 0x000fce00000000ff */
.L_x_6230:
        /* <DEDUP_REMOVED lines=8> */
.L_x_6228:
[----:B------:R-:W-:Y:S05]  /*2130*/  BSYNC.RECONVERGENT B1 ;  /* 0x0000000000017941 */ /* 0x000fea0003800200 */
.L_x_6227:
        /* <DEDUP_REMOVED lines=40> */
[----:B------:R-:W-:Y:S01]  /*23c0*/  F2FP.F16.F32.PACK_AB R108, R113, R108 ;  /* 0x0000006c716c723e */ /* 0x000fe200000000ff */
[----:B------:R-:W-:Y:S06]  /*23d0*/  BRA `(.L_x_6234) ;  /* 0x0000000000907947 */ /* 0x000fec0003800000 */
.L_x_6233:
        /* <DEDUP_REMOVED lines=30> */
[----:B------:R-:W-:Y:S01]  /*25c0*/  FMUL.FTZ R110, R111, UR12 ;  /* 0x0000000c6f6e7c20 */ /* 0x000fe20008410000 */
[----:B------:R-:W-:Y:S01]  /*25d0*/  FMUL.FTZ R111, R116, UR12 ;  /* 0x0000000c746f7c20 */ /* 0x000fe20008410000 */
[----:B------:R-:W-:Y:S01]  /*25e0*/  FMUL.FTZ R116, R115, UR12 ;  /* 0x0000000c73747c20 */ /* 0x000fe20008410000 */
[----:B------:R-:W-:Y:S02]  /*25f0*/  F2FP.F16.F32.PACK_AB R109, R114, R109 ;  /* 0x0000006d726d723e */ /* 0x000fe400000000ff */
[----:B------:R-:W-:Y:S02]  /*2600*/  F2FP.F16.F32.PACK_AB R110, R113, R110 ;  /* 0x0000006e716e723e */ /* 0x000fe400000000ff */
[----:B------:R-:W-:-:S07]  /*2610*/  F2FP.F16.F32.PACK_AB R111, R116, R111 ;  /* 0x0000006f746f723e */ /* 0x000fce00000000ff */
.L_x_6234:
        /* <DEDUP_REMOVED lines=8> */
.L_x_6232:
[----:B------:R-:W-:Y:S05]  /*26a0*/  BSYNC.RECONVERGENT B1 ;  /* 0x0000000000017941 */ /* 0x000fea0003800200 */
.L_x_6231:
        /* <DEDUP_REMOVED lines=10> */
[--C-:B------:R-:W-:Y:S01]  /*2750*/  FFMA.FTZ R49, R7, UR4, R112.reuse ;  /* 0x0000000407317c23 */ /* 0x100fe20008010070 */
[----:B------:R-:W-:Y:S01]  /*2760*/  FADD.FTZ R50, R10, -R51 ;  /* 0x800000330a327221 */ /* 0x000fe20000010000 */
[----:B------:R-:W-:Y:S01]  /*2770*/  FMUL.FTZ R46, R44, UR24 ;  /* 0x000000182c2e7c20 */ /* 0x000fe20008410000 */
[----:B------:R-:W-:Y:S01]  /*2780*/  FMUL.FTZ R47, R45, UR24 ;  /* 0x000000182d2f7c20 */ /* 0x000fe20008410000 */
[----:B------:R-:W-:Y:S01]  /*2790*/  FFMA.FTZ R45, R3, UR4, R112 ;  /* 0x00000004032d7c23 */ /* 0x000fe20008010070 */
[----:B------:R-:W-:Y:S01]  /*27a0*/  FADD.FTZ R49, R6, -R49 ;  /* 0x8000003106317221 */ /* 0x000fe20000010000 */
[----:B------:R-:W-:Y:S01]  /*27b0*/  FMUL.FTZ R111, R46, UR12 ;  /* 0x0000000c2e6f7c20 */ /* 0x000fe20008410000 */
[----:B------:R-:W-:Y:S01]  /*27c0*/  FMUL.FTZ R44, R47, UR12 ;  /* 0x0000000c2f2c7c20 */ /* 0x000fe20008410000 */
[----:B------:R-:W-:Y:S01]  /*27d0*/  FADD.FTZ R109, R12, -R109 ;  /* 0x8000006d0c6d7221 */ /* 0x000fe20000010000 */
[----:B------:R-:W-:-:S03]  /*27e0*/  FADD.FTZ R48, R2, -R45 ;  /* 0x8000002d02307221 */ /* 0x000fc60000010000 */
[----:B------:R-:W-:Y:S01]  /*27f0*/  F2FP.F16.F32.PACK_AB R111, R44, R111 ;  /* 0x0000006f2c6f723e */ /* 0x000fe200000000ff */
[--C-:B------:R-:W-:Y:S01]  /*2800*/  FFMA.FTZ R44, R8, UR4, R112.reuse ;  /* 0x00000004082c7c23 */ /* 0x100fe20008010070 */
[----:B------:R-:W-:Y:S01]  /*2810*/  FFMA.FTZ R112, R4, UR4, R112 ;  /* 0x0000000404707c23 */ /* 0x000fe20008010070 */
        /* <DEDUP_REMOVED lines=18> */
.L_x_6236:
        /* <DEDUP_REMOVED lines=10> */
[----:B------:R-:W-:Y:S01]  /*29e0*/  FADD.FTZ R115, R120, -R115 ;  /* 0x8000007378737221 */ /* 0x000fe20000010000 */
[----:B------:R-:W-:Y:S01]  /*29f0*/  FADD.FTZ R113, R12, -R113 ;  /* 0x800000710c717221 */ /* 0x000fe20000010000 */
[----:B------:R-:W-:Y:S01]  /*2a00*/  FMUL.FTZ R108, R109, UR12 ;  /* 0x0000000c6d6c7c20 */ /* 0x000fe20008410000 */
[----:B------:R-:W-:Y:S01]  /*2a10*/  FMUL.FTZ R109, R110, UR12 ;  /* 0x0000000c6e6d7c20 */ /* 0x000fe20008410000 */
[--C-:B------:R-:W-:Y:S01]  /*2a20*/  FFMA.FTZ R110, R8, UR4, R112.reuse ;  /* 0x00000004086e7c23 */ /* 0x100fe20008010070 */
[----:B------:R-:W-:Y:S01]  /*2a30*/  FMUL.FTZ R111, R111, UR24 ;  /* 0x000000186f6f7c20 */ /* 0x000fe20008410000 */
[----:B------:R-:W-:Y:S01]  /*2a40*/  FMUL.FTZ R115, R115, UR24 ;  /* 0x0000001873737c20 */ /* 0x000fe20008410000 */
[----:B------:R-:W-:Y:S01]  /*2a50*/  FMUL.FTZ R113, R113, UR24 ;  /* 0x0000001871717c20 */ /* 0x000fe20008410000 */
[----:B------:R-:W-:Y:S01]  /*2a60*/  F2FP.F16.F32.PACK_AB R108, R109, R108 ;  /* 0x0000006c6d6c723e */ /* 0x000fe200000000ff */
[--C-:B------:R-:W-:Y:S01]  /*2a70*/  FFMA.FTZ R109, R11, UR4, R112.reuse ;  /* 0x000000040b6d7c23 */ /* 0x100fe20008010070 */
[----:B------:R-:W-:Y:S01]  /*2a80*/  FFMA.FTZ R112, R15, UR4, R112 ;  /* 0x000000040f707c23 */ /* 0x000fe20008010070 */
        /* <DEDUP_REMOVED lines=12> */
[----:B------:R-:W-:Y:S02]  /*2b50*/  F2FP.F16.F32.PACK_AB R109, R110, R109 ;  /* 0x0000006d6e6d723e */ /* 0x000fe400000000ff */
[----:B------:R-:W-:Y:S02]  /*2b60*/  F2FP.F16.F32.PACK_AB R110, R113, R112 ;  /* 0x00000070716e723e */ /* 0x000fe400000000ff */
[----:B------:R-:W-:-:S07]  /*2b70*/  F2FP.F16.F32.PACK_AB R111, R116, R111 ;  /* 0x0000006f746f723e */ /* 0x000fce00000000ff */
.L_x_6237:
        /* <DEDUP_REMOVED lines=8> */
.L_x_6226:
        /* <DEDUP_REMOVED lines=12> */
[----:B------:R-:W-:Y:S01]  /*2cc0*/  FFMA.FTZ R116, R143, UR4, R112 ;  /* 0x000000048f747c23 */ /* 0x000fe20008010070 */
[----:B-----5:R-:W-:Y:S01]  /*2cd0*/  FFMA.FTZ R108, R109, UR24, R84 ;  /* 0x000000186d6c7c23 */ /* 0x020fe20008010054 */
[----:B------:R-:W-:Y:S01]  /*2ce0*/  FFMA.FTZ R109, R110, UR24, R85 ;  /* 0x000000186e6d7c23 */ /* 0x000fe20008010055 */
[--C-:B------:R-:W-:Y:S01]  /*2cf0*/  FFMA.FTZ R110, R151, UR4, R112.reuse ;  /* 0x00000004976e7c23 */ /* 0x100fe20008010070 */
[----:B------:R-:W-:Y:S01]  /*2d00*/  FFMA.FTZ R117, R142, UR4, R112 ;  /* 0x000000048e757c23 */ /* 0x000fe20008010070 */
[----:B------:R-:W-:Y:S01]  /*2d10*/  FMUL.FTZ R108, R108, UR12 ;  /* 0x0000000c6c6c7c20 */ /* 0x000fe20008410000 */
[----:B------:R-:W-:Y:S01]  /*2d20*/  FMUL.FTZ R109, R109, UR12 ;  /* 0x0000000c6d6d7c20 */ /* 0x000fe20008410000 */
[----:B------:R-:W-:Y:S01]  /*2d30*/  FADD.FTZ R115, R141, -R116 ;  /* 0x800000748d737221 */ /* 0x000fe20000010000 */
[----:B------:R-:W-:-:S03]  /*2d40*/  FADD.FTZ R116, R140, -R117 ;  /* 0x800000758c747221 */ /* 0x000fc60000010000 */
[----:B------:R-:W-:Y:S01]  /*2d50*/  F2FP.F16.F32.PACK_AB R108, R109, R108 ;  /* 0x0000006c6d6c723e */ /* 0x000fe200000000ff */
        /* <DEDUP_REMOVED lines=20> */
.L_x_6240:
        /* <DEDUP_REMOVED lines=20> */
[----:B------:R-:W-:Y:S01]  /*2fe0*/  FFMA.FTZ R45, R50, UR24, R89 ;  /* 0x00000018322d7c23 */ /* 0x000fe20008010059 */
[----:B------:R-:W-:Y:S01]  /*2ff0*/  FFMA.FTZ R50, R51, UR24, R86 ;  /* 0x0000001833327c23 */ /* 0x000fe20008010056 */
[----:B------:R-:W-:Y:S01]  /*3000*/  FFMA.FTZ R51, R48, UR24, R87 ;  /* 0x0000001830337c23 */ /* 0x000fe20008010057 */
[----:B------:R-:W-:Y:S01]  /*3010*/  FADD.FTZ R49, R153, -R44 ;  /* 0x8000002c99317221 */ /* 0x000fe20000010000 */
[----:B------:R-:W-:Y:S01]  /*3020*/  FFMA.FTZ R44, R109, UR24, R88 ;  /* 0x000000186d2c7c23 */ /* 0x000fe20008010058 */
[----:B------:R-:W-:Y:S01]  /*3030*/  FMUL.FTZ R115, R45, UR12 ;  /* 0x0000000c2d737c20 */ /* 0x000fe20008410000 */
[----:B------:R-:W-:Y:S01]  /*3040*/  FMUL.FTZ R109, R50, UR12 ;  /* 0x0000000c326d7c20 */ /* 0x000fe20008410000 */
[----:B------:R-:W-:Y:S01]  /*3050*/  FFMA.FTZ R48, R49, UR24, R84 ;  /* 0x0000001831307c23 */ /* 0x000fe20008010054 */
[----:B------:R-:W-:Y:S01]  /*3060*/  FFMA.FTZ R49, R108, UR24, R85 ;  /* 0x000000186c317c23 */ /* 0x000fe20008010055 */
[----:B------:R-:W-:Y:S01]  /*3070*/  FMUL.FTZ R110, R44, UR12 ;  /* 0x0000000c2c6e7c20 */ /* 0x000fe20008410000 */
[----:B------:R-:W-:Y:S01]  /*3080*/  FMUL.FTZ R114, R51, UR12 ;  /* 0x0000000c33727c20 */ /* 0x000fe20008410000 */
[----:B------:R-:W-:Y:S01]  /*3090*/  FMUL.FTZ R108, R48, UR12 ;  /* 0x0000000c306c7c20 */ /* 0x000fe20008410000 */
[----:B------:R-:W-:-:S02]  /*30a0*/  FMUL.FTZ R113, R49, UR12 ;  /* 0x0000000c31717c20 */ /* 0x000fc40008410000 */
[----:B------:R-:W-:Y:S02]  /*30b0*/  F2FP.F16.F32.PACK_AB R110, R115, R110 ;  /* 0x0000006e736e723e */ /* 0x000fe400000000ff */
[----:B------:R-:W-:Y:S02]  /*30c0*/  F2FP.F16.F32.PACK_AB R109, R114, R109 ;  /* 0x0000006d726d723e */ /* 0x000fe400000000ff */
[----:B------:R-:W-:-:S07]  /*30d0*/  F2FP.F16.F32.PACK_AB R108, R113, R108 ;  /* 0x0000006c716c723e */ /* 0x000fce00000000ff */
.L_x_6241:
        /* <DEDUP_REMOVED lines=10> */
.L_x_6239:
[----:B------:R-:W-:Y:S05]  /*3180*/  BSYNC.RECONVERGENT B1 ;  /* 0x0000000000017941 */ /* 0x000fea0003800200 */
.L_x_6238:
        /* <DEDUP_REMOVED lines=40> */
[----:B------:R-:W-:Y:S01]  /*3410*/  F2FP.F16.F32.PACK_AB R108, R113, R108 ;  /* 0x0000006c716c723e */ /* 0x000fe200000000ff */
[----:B------:R-:W-:Y:S06]  /*3420*/  BRA `(.L_x_6245) ;  /* 0x0000000000907947 */ /* 0x000fec0003800000 */
.L_x_6244:
        /* <DEDUP_REMOVED lines=11> */
[----:B------:R-:W-:Y:S01]  /*34e0*/  FADD.FTZ R111, R126, -R111 ;  /* 0x8000006f7e6f7221 */ /* 0x000fe20000010000 */
[----:B------:R-:W-:Y:S01]  /*34f0*/  FMUL.FTZ R108, R109, UR12 ;  /* 0x0000000c6d6c7c20 */ /* 0x000fe20008410000 */
[----:B------:R-:W-:Y:S01]  /*3500*/  FMUL.FTZ R109, R110, UR12 ;  /* 0x0000000c6e6d7c20 */ /* 0x000fe20008410000 */
[----:B------:R-:W-:Y:S01]  /*3510*/  FFMA.FTZ R110, R135, UR4, R112 ;  /* 0x00000004876e7c23 */ /* 0x000fe20008010070 */
[----:B------:R-:W-:Y:S01]  /*3520*/  FADD.FTZ R115, R129, -R116 ;  /* 0x8000007481737221 */ /* 0x000fe20000010000 */
[----:B------:R-:W-:Y:S01]  /*3530*/  FADD.FTZ R114, R125, -R114 ;  /* 0x800000727d727221 */ /* 0x000fe20000010000 */
[----:B------:R-:W-:Y:S01]  /*3540*/  FADD.FTZ R116, R132, -R117 ;  /* 0x8000007584747221 */ /* 0x000fe20000010000 */
[----:B------:R-:W-:Y:S01]  /*3550*/  F2FP.F16.F32.PACK_AB R108, R109, R108 ;  /* 0x0000006c6d6c723e */ /* 0x000fe200000000ff */
        /* <DEDUP_REMOVED lines=13> */
[----:B------:R-:W-:-:S02]  /*3630*/  FMUL.FTZ R116, R116, UR12 ;  /* 0x0000000c74747c20 */ /* 0x000fc40008410000 */
[----:B------:R-:W-:Y:S02]  /*3640*/  F2FP.F16.F32.PACK_AB R109, R114, R109 ;  /* 0x0000006d726d723e */ /* 0x000fe400000000ff */
[----:B------:R-:W-:Y:S02]  /*3650*/  F2FP.F16.F32.PACK_AB R110, R113, R110 ;  /* 0x0000006e716e723e */ /* 0x000fe400000000ff */
[----:B------:R-:W-:-:S07]  /*3660*/  F2FP.F16.F32.PACK_AB R111, R116, R111 ;  /* 0x0000006f746f723e */ /* 0x000fce00000000ff */
.L_x_6245:
        /* <DEDUP_REMOVED lines=8> */
.L_x_6243:
[----:B------:R-:W-:Y:S05]  /*36f0*/  BSYNC.RECONVERGENT B1 ;  /* 0x0000000000017941 */ /* 0x000fea0003800200 */
.L_x_6242:
        /* <DEDUP_REMOVED lines=10> */
[----:B------:R-:W-:Y:S01]  /*37a0*/  FFMA.FTZ R49, R7, UR4, R112 ;  /* 0x0000000407317c23 */ /* 0x000fe20008010070 */
[----:B------:R-:W-:Y:S01]  /*37b0*/  FADD.FTZ R109, R10, -R51 ;  /* 0x800000330a6d7221 */ /* 0x000fe20000010000 */
[----:B------:R-:W-:Y:S01]  /*37c0*/  FFMA.FTZ R46, R45, UR24, R106 ;  /* 0x000000182d2e7c23 */ /* 0x000fe2000801006a */
[----:B------:R-:W-:Y:S01]  /*37d0*/  FFMA.FTZ R47, R44, UR24, R107 ;  /* 0x000000182c2f7c23 */ /* 0x000fe2000801006b */
[----:B------:R-:W-:Y:S01]  /*37e0*/  FFMA.FTZ R45, R3, UR4, R112 ;  /* 0x00000004032d7c23 */ /* 0x000fe20008010070 */
[----:B------:R-:W-:Y:S01]  /*37f0*/  FADD.FTZ R50, R12, -R113 ;  /* 0x800000710c327221 */ /* 0x000fe20000010000 */
[----:B------:R-:W-:Y:S01]  /*3800*/  FMUL.FTZ R111, R46, UR12 ;  /* 0x0000000c2e6f7c20 */ /* 0x000fe20008410000 */
[----:B------:R-:W-:Y:S01]  /*3810*/  FMUL.FTZ R44, R47, UR12 ;  /* 0x0000000c2f2c7c20 */ /* 0x000fe20008410000 */
[----:B------:R-:W-:Y:S01]  /*3820*/  FADD.FTZ R51, R6, -R49 ;  /* 0x8000003106337221 */ /* 0x000fe20000010000 */
[----:B------:R-:W-:Y:S01]  /*3830*/  FADD.FTZ R49, R2, -R45 ;  /* 0x8000002d02317221 */ /* 0x000fe20000010000 */
[----:B------:R-:W-:-:S02]  /*3840*/  FFMA.FTZ R45, R50, UR24, R105 ;  /* 0x00000018322d7c23 */ /* 0x000fc40008010069 */
[----:B------:R-:W-:Y:S01]  /*3850*/  F2FP.F16.F32.PACK_AB R111, R44, R111 ;  /* 0x0000006f2c6f723e */ /* 0x000fe200000000ff */
[--C-:B------:R-:W-:Y:S01]  /*3860*/  FFMA.FTZ R44, R8, UR4, R112.reuse ;  /* 0x00000004082c7c23 */ /* 0x100fe20008010070 */
[----:B------:R-:W-:Y:S01]  /*3870*/  FFMA.FTZ R112, R4, UR4, R112 ;  /* 0x0000000404707c23 */ /* 0x000fe20008010070 */
[----:B------:R-:W-:Y:S01]  /*3880*/  FFMA.FTZ R50, R51, UR24, R102 ;  /* 0x0000001833327c23 */ /* 0x000fe20008010066 */
[----:B------:R-:W-:Y:S01]  /*3890*/  FMUL.FTZ R115, R45, UR12 ;  /* 0x0000000c2d737c20 */ /* 0x000fe20008410000 */
[----:B------:R-:W-:Y:S01]  /*38a0*/  FADD.FTZ R48, R9, -R44 ;  /* 0x8000002c09307221 */ /* 0x000fe20000010000 */
[----:B------:R-:W-:Y:S01]  /*38b0*/  FADD.FTZ R112, R5, -R112 ;  /* 0x8000007005707221 */ /* 0x000fe20000010000 */
[----:B------:R-:W-:Y:S01]  /*38c0*/  FFMA.FTZ R44, R109, UR24, R104 ;  /* 0x000000186d2c7c23 */ /* 0x000fe20008010068 */
[----:B------:R-:W-:Y:S01]  /*38d0*/  FMUL.FTZ R109, R50, UR12 ;  /* 0x0000000c326d7c20 */ /* 0x000fe20008410000 */
[----:B------:R-:W-:Y:S01]  /*38e0*/  FFMA.FTZ R51, R48, UR24, R103 ;  /* 0x0000001830337c23 */ /* 0x000fe20008010067 */
        /* <DEDUP_REMOVED lines=10> */
.L_x_6246:
        /* <DEDUP_REMOVED lines=18> */
[----:B------:R-:W-:Y:S01]  /*3ab0*/  F2FP.F16.F32.PACK_AB R108, R109, R108 ;  /* 0x0000006c6d6c723e */ /* 0x000fe200000000ff */
[--C-:B------:R-:W-:Y:S01]  /*3ac0*/  FFMA.FTZ R109, R11, UR4, R112.reuse ;  /* 0x000000040b6d7c23 */ /* 0x100fe20008010070 */
[----:B------:R-:W-:Y:S01]  /*3ad0*/  FFMA.FTZ R112, R15, UR4, R112 ;  /* 0x000000040f707c23 */ /* 0x000fe20008010070 */
[----:B------:R-:W-:Y:S01]  /*3ae0*/  FADD.FTZ R110, R9, -R110 ;  /* 0x8000006e096e7221 */ /* 0x000fe20000010000 */
[----:B------:R-:W-:Y:S01]  /*3af0*/  FMUL.FTZ R116, R116, UR12 ;  /* 0x0000000c74747c20 */ /* 0x000fe20008410000 */
[----:B------:R-:W-:Y:S01]  /*3b00*/  FADD.FTZ R109, R10, -R109 ;  /* 0x8000006d0a6d7221 */ /* 0x000fe20000010000 */
[----:B------:R-:W-:Y:S01]  /*3b10*/  FADD.FTZ R113, R13, -R112 ;  /* 0x800000700d717221 */ /* 0x000fe20000010000 */
[----:B------:R-:W-:-:S02]  /*3b20*/  FFMA.FTZ R110, R110, UR24, R103 ;  /* 0x000000186e6e7c23 */ /* 0x000fc40008010067 */
[----:B------:R-:W-:Y:S01]  /*3b30*/  FFMA.FTZ R112, R109, UR24, R104 ;  /* 0x000000186d707c23 */ /* 0x000fe20008010068 */
[----:B------:R-:W-:Y:S01]  /*3b40*/  FFMA.FTZ R113, R113, UR24, R106 ;  /* 0x0000001871717c23 */ /* 0x000fe2000801006a */
[----:B------:R-:W-:Y:S01]  /*3b50*/  FMUL.FTZ R109, R111, UR12 ;  /* 0x0000000c6f6d7c20 */ /* 0x000fe20008410000 */
[----:B------:R-:W-:Y:S01]  /*3b60*/  FMUL.FTZ R110, R110, UR12 ;  /* 0x0000000c6e6e7c20 */ /* 0x000fe20008410000 */
[----:B------:R-:W-:Y:S01]  /*3b70*/  FMUL.FTZ R112, R112, UR12 ;  /* 0x0000000c70707c20 */ /* 0x000fe20008410000 */
[----:B------:R-:W-:Y:S01]  /*3b80*/  FMUL.FTZ R111, R114, UR12 ;  /* 0x0000000c726f7c20 */ /* 0x000fe20008410000 */
[----:B------:R-:W-:Y:S02]  /*3b90*/  FMUL.FTZ R113, R113, UR12 ;  /* 0x0000000c71717c20 */ /* 0x000fe40008410000 */
[----:B------:R-:W-:Y:S02]  /*3ba0*/  F2FP.F16.F32.PACK_AB R109, R110, R109 ;  /* 0x0000006d6e6d723e */ /* 0x000fe400000000ff */
[----:B------:R-:W-:-:S02]  /*3bb0*/  F2FP.F16.F32.PACK_AB R110, R111, R112 ;  /* 0x000000706f6e723e */ /* 0x000fc400000000ff */
[----:B------:R-:W-:-:S07]  /*3bc0*/  F2FP.F16.F32.PACK_AB R111, R116, R113 ;  /* 0x00000071746f723e */ /* 0x000fce00000000ff */
.L_x_6247:
[----:B------:R-:W0:Y:S08]  /*3bd0*/  @P0 LDC.64 R114, c[0x0][0x478] ;  /* 0x00011e00ff720b82 */ /* 0x000e300000000a00 */
[----:B------:R-:W1:Y:S01]  /*3be0*/  LDC.64 R112, c[0x0][0x468] ;  /* 0x00011a00ff707b82 */ /* 0x000e620000000a00 */
[----:B0-----:R-:W-:-:S05]  /*3bf0*/  @P0 IMAD.WIDE.U32 R114, R121, 0x20, R114 ;  /* 0x0000002079720825 */ /* 0x001fca00078e0072 */
[----:B------:R3:W-:Y:S01]  /*3c00*/  @P0 STG.E.128 desc[UR14][R114.64], R48 ;  /* 0x0000003072000986 */ /* 0x0007e2000c101d0e */
[----:B-1----:R-:W-:-:S03]  /*3c10*/  IMAD.WIDE.U32 R112, R121, 0x10, R112 ;  /* 0x0000001079707825 */ /* 0x002fc600078e0070 */
[----:B------:R3:W-:Y:S04]  /*3c20*/  @P0 STG.E.128 desc[UR14][R114.64+0x10], R44 ;  /* 0x0000102c72000986 */ /* 0x0007e8000c101d0e */
[----:B------:R3:W-:Y:S02]  /*3c30*/  STG.E.128 desc[UR14][R112.64], R108 ;  /* 0x0000006c70007986 */ /* 0x0007e4000c101d0e */
.L_x_6235:
[----:B------:R-:W-:Y:S05]  /*3c40*/  BSYNC.RECONVERGENT B0 ;  /* 0x0000000000007941 */ /* 0x000fea0003800200 */
.L_x_6225:
[----:B------:R-:W-:Y:S02]  /*3c50*/  UIADD3 UR7, UPT, UPT, UR7, UR22, URZ ;  /* 0x0000001607077290 */ /* 0x000fe4000fffe0ff */
[----:B------:R-:W-:Y:S02]  /*3c60*/  UPLOP3.LUT UP2, UPT, UPT, UPT, UP2, 0x40, 0x4 ;  /* 0x000000000004789c */ /* 0x000fe40003f4e820 */
[----:B------:R-:W-:-:S09]  /*3c70*/  UISETP.GE.AND UP1, UPT, UR7, UR23, UPT ;  /* 0x000000170700728c */ /* 0x000fd2000bf26270 */
[----:B------:R-:W-:Y:S05]  /*3c80*/  BRA.U !UP1, `(.L_x_6248) ;  /* 0xffffffc909387547 */ /* 0x000fea000b83ffff */
.L_x_6216:
        /* <DEDUP_REMOVED lines=32> */
.L_x_6249:
        /* <DEDUP_REMOVED lines=15> */
.L_x_10774:


//--------------------- .text._ZN10layer_norm13ln_bwd_kernelINS_13Kernel_traitsI6__halfS2_fS2_fjLj3072ELj1ELj1ELj4ELj16ENS_18Kernel_traits_baseILj3072ES2_S2_fS2_fjLj128EEEEELb0ELb0ELb0ELb1EEEvNS_9BwdParamsE --------------------------
	.section	.text._ZN10layer_norm13ln_bwd_kernelINS_13Kernel_traitsI6__halfS2_fS2_fjLj3072ELj1ELj1ELj4ELj16ENS_18Kernel_traits_baseILj3072ES2_S2_fS2_fjLj128EEEEELb0ELb0ELb0ELb1EEEvNS_9BwdParamsE,"ax",@progbits
	.align	128
        .global         _ZN10layer_norm13ln_bwd_kernelINS_13Kernel_traitsI6__halfS2_fS2_fjLj3072ELj1ELj1ELj4ELj16ENS_18Kernel_traits_baseILj3072ES2_S2_fS2_fjLj128EEEEELb0ELb0ELb0ELb1EEEvNS_9BwdParamsE
        .type           _ZN10layer_norm13ln_bwd_kernelINS_13Kernel_traitsI6__halfS2_fS2_fjLj3072ELj1ELj1ELj4ELj16ENS_18Kernel_traits_baseILj3072ES2_S2_fS2_fjLj128EEEEELb0ELb0ELb0ELb1EEEvNS_9BwdParamsE,@function
        .size           _ZN10layer_norm13ln_bwd_kernelINS_13Kernel_traitsI6__halfS2_fS2_fjLj3072ELj1ELj1ELj4ELj16ENS_18Kernel_traits_baseILj3072ES2_S2_fS2_fjLj128EEEEELb0ELb0ELb0ELb1EEEvNS_9BwdParamsE,(.L_x_10775 - _ZN10layer_norm13ln_bwd_kernelINS_13Kernel_traitsI6__halfS2_fS2_fjLj3072ELj1ELj1ELj4ELj16ENS_18Kernel_traits_baseILj3072ES2_S2_fS2_fjLj128EEEEELb0ELb0ELb0ELb1EEEvNS_9BwdParamsE)
        .other          _ZN10layer_norm13ln_bwd_kernelINS_13Kernel_traitsI6__halfS2_fS2_fjLj3072ELj1ELj1ELj4ELj16ENS_18Kernel_traits_baseILj3072ES2_S2_fS2_fjLj128EEEEELb0ELb0ELb0ELb1EEEvNS_9BwdParamsE,@"STO_CUDA_ENTRY STV_DEFAULT"
_ZN10layer_norm13ln_bwd_kernelINS_13Kernel_traitsI6__halfS2_fS2_fjLj3072ELj1ELj1ELj4ELj16ENS_18Kernel_traits_baseILj3072ES2_S2_fS2_fjLj128EEEEELb0ELb0ELb0ELb1EEEvNS_9BwdParamsE:
.text._ZN10layer_norm13ln_bwd_kernelINS_13Kernel_traitsI6__halfS2_fS2_fjLj3072ELj1ELj1ELj4ELj16ENS_18Kernel_traits_baseILj3072ES2_S2_fS2_fjLj128EEEEELb0ELb0ELb0ELb1EEEvNS_9BwdParamsE:
        /* <DEDUP_REMOVED lines=56> */
[----:B------:R-:W-:Y:S01]  /*0380*/  UPLOP3.LUT UP2, UPT, UPT, UPT, UPT, 0x40, 0x4 ;  /* 0x000000000004789c */ /* 0x000fe20003f4e870 */
[----:B------:R-:W1:Y:S03]  /*0390*/  LDCU UR19, c[0x0][0x388] ;  /* 0x00007100ff1377ac */ /* 0x000e660008000800 */
[----:B0-----:R-:W3:Y:S01]  /*03a0*/  LDG.E.128 R132, desc[UR16][R2.64] ;  /* 0x0000001002847981 */ /* 0x001ee2000c1e1d00 */
[----:B------:R-:W0:Y:S03]  /*03b0*/  LDCU.U8 UR18, c[0x0][0x410] ;  /* 0x00008200ff1277ac */ /* 0x000e260008000000 */
[----:B------:R-:W4:Y:S01]  /*03c0*/  LDG.E.128 R124, desc[UR16][R2.64+0x800] ;  /* 0x00080010027c7981 */ /* 0x000f22000c1e1d00 */
[----:B------:R-:W0:Y:S03]  /*03d0*/  LDCU UR22, c[0x0][0x400] ;  /* 0x00008000ff1677ac */ /* 0x000e260008000800 */
[----:B------:R5:W4:Y:S01]  /*03e0*/  LDG.E.128 R116, desc[UR16][R2.64+0x1000] ;  /* 0x0010001002747981 */ /* 0x000b22000c1e1d00 */
[----:B------:R-:W-:Y:S01]  /*03f0*/  HFMA2 R0, -RZ, RZ, 0, 0 ;  /* 0x00000000ff007431 */ /* 0x000fe200000001ff */
[----:B--2---:R-:W-:Y:S01]  /*0400*/  UISETP.NE.U32.AND UP0, UPT, UR4, URZ, UPT ;  /* 0x000000ff0400728c */ /* 0x004fe2000bf05070 */
[----:B------:R-:W2:Y:S03]  /*0410*/  LDCU.64 UR24, c[0x0][0x478] ;  /* 0x00008f00ff1877ac */ /* 0x000ea60008000a00 */
[----:B------:R-:W-:Y:S01]  /*0420*/  UISETP.NE.AND.EX UP0, UPT, UR5, URZ, UPT, UP0 ;  /* 0x000000ff0500728c */ /* 0x000fe2000bf05300 */
[----:B-----5:R-:W-:Y:S01]  /*0430*/  CS2R R2, SRZ ;  /* 0x0000000000027805 */ /* 0x020fe2000001ff00 */
[----:B------:R-:W0:Y:S01]  /*0440*/  LDCU.128 UR12, c[0x0][0x3c0] ;  /* 0x00007800ff0c77ac */ /* 0x000e220008000c00 */
[----:B------:R-:W0:Y:S01]  /*0450*/  LDCU.64 UR20, c[0x0][0x438] ;  /* 0x00008700ff1477ac */ /* 0x000e220008000a00 */
[----:B------:R-:W0:Y:S01]  /*0460*/  LDCU.64 UR26, c[0x0][0x380] ;  /* 0x00007000ff1a77ac */ /* 0x000e220008000a00 */
[----:B------:R-:W-:Y:S01]  /*0470*/  UMOV UR6, UR9 ;  /* 0x0000000900067c82 */ /* 0x000fe20008000000 */
[----:B---3--:R-:W-:-:S02]  /*0480*/  HADD2.F32 R142, -RZ, R132.H0_H0 ;  /* 0x20000084ff8e7230 */ /* 0x008fc40000004100 */
[----:B------:R-:W-:Y:S02]  /*0490*/  HADD2.F32 R141, -RZ, R132.H1_H1 ;  /* 0x30000084ff8d7230 */ /* 0x000fe40000004100 */
[--C-:B------:R-:W-:Y:S02]  /*04a0*/  HADD2.F32 R140, -RZ, R133.reuse.H0_H0 ;  /* 0x20000085ff8c7230 */ /* 0x100fe40000004100 */
[----:B------:R-:W-:Y:S02]  /*04b0*/  HADD2.F32 R139, -RZ, R133.H1_H1 ;  /* 0x30000085ff8b7230 */ /* 0x000fe40000004100 */
[--C-:B------:R-:W-:Y:S02]  /*04c0*/  HADD2.F32 R138, -RZ, R134.reuse.H0_H0 ;  /* 0x20000086ff8a7230 */ /* 0x100fe40000004100 */
[----:B------:R-:W-:Y:S02]  /*04d0*/  HADD2.F32 R137, -RZ, R134.H1_H1 ;  /* 0x30000086ff897230 */ /* 0x000fe40000004100 */
[----:B----4-:R-:W-:-:S02]  /*04e0*/  HADD2.F32 R132, -RZ, R125.H0_H0 ;  /* 0x2000007dff847230 */ /* 0x010fc40000004100 */
[----:B------:R-:W-:Y:S02]  /*04f0*/  HADD2.F32 R131, -RZ, R125.H1_H1 ;  /* 0x3000007dff837230 */ /* 0x000fe40000004100 */
[--C-:B------:R-:W-:Y:S02]  /*0500*/  HADD2.F32 R130, -RZ, R126.reuse.H0_H0 ;  /* 0x2000007eff827230 */ /* 0x100fe40000004100 */
[----:B------:R-:W-:Y:S02]  /*0510*/  HADD2.F32 R129, -RZ, R126.H1_H1 ;  /* 0x3000007eff817230 */ /* 0x000fe40000004100 */
[----:B------:R-:W-:Y:S02]  /*0520*/  HADD2.F32 R136, -RZ, R135.H0_H0 ;  /* 0x20000087ff887230 */ /* 0x000fe40000004100 */
[--C-:B------:R-:W-:Y:S02]  /*0530*/  HADD2.F32 R134, -RZ, R124.reuse.H0_H0 ;  /* 0x2000007cff867230 */ /* 0x100fe40000004100 */
[----:B------:R-:W-:-:S02]  /*0540*/  HADD2.F32 R133, -RZ, R124.H1_H1 ;  /* 0x3000007cff857230 */ /* 0x000fc40000004100 */
[----:B------:R-:W-:Y:S02]  /*0550*/  HADD2.F32 R128, -RZ, R127.H0_H0 ;  /* 0x2000007fff807230 */ /* 0x000fe40000004100 */
[--C-:B------:R-:W-:Y:S02]  /*0560*/  HADD2.F32 R126, -RZ, R116.reuse.H0_H0 ;  /* 0x20000074ff7e7230 */ /* 0x100fe40000004100 */
[----:B------:R-:W-:Y:S01]  /*0570*/  HADD2.F32 R125, -RZ, R116.H1_H1 ;  /* 0x30000074ff7d7230 */ /* 0x000fe20000004100 */
[----:B------:R-:W-:Y:S01]  /*0580*/  MOV R116, RZ ;  /* 0x000000ff00747202 */ /* 0x000fe20000000f00 */
[--C-:B------:R-:W-:Y:S02]  /*0590*/  HADD2.F32 R122, -RZ, R118.reuse.H0_H0 ;  /* 0x20000076ff7a7230 */ /* 0x100fe40000004100 */
[----:B------:R-:W-:Y:S01]  /*05a0*/  HADD2.F32 R121, -RZ, R118.H1_H1 ;  /* 0x30000076ff797230 */ /* 0x000fe20000004100 */
[----:B------:R-:W-:Y:S01]  /*05b0*/  MOV R118, RZ ;  /* 0x000000ff00767202 */ /* 0x000fe20000000f00 */
[----:B------:R-:W-:-:S02]  /*05c0*/  HADD2.F32 R120, -RZ, R119.H0_H0 ;  /* 0x20000077ff787230 */ /* 0x000fc40000004100 */
[----:B------:R-:W-:Y:S02]  /*05d0*/  HADD2.F32 R135, -RZ, R135.H1_H1 ;  /* 0x30000087ff877230 */ /* 0x000fe40000004100 */
[----:B------:R-:W-:Y:S02]  /*05e0*/  HADD2.F32 R127, -RZ, R127.H1_H1 ;  /* 0x3000007fff7f7230 */ /* 0x000fe40000004100 */
[--C-:B------:R-:W-:Y:S02]  /*05f0*/  HADD2.F32 R124, -RZ, R117.reuse.H0_H0 ;  /* 0x20000075ff7c7230 */ /* 0x100fe40000004100 */
[----:B------:R-:W-:Y:S02]  /*0600*/  HADD2.F32 R123, -RZ, R117.H1_H1 ;  /* 0x30000075ff7b7230 */ /* 0x000fe40000004100 */
[----:B012---:R-:W-:-:S07]  /*0610*/  HADD2.F32 R119, -RZ, R119.H1_H1 ;  /* 0x30000077ff777230 */ /* 0x007fce0000004100 */
.L_x_6267:
[----:B0-----:R-:W0:Y:S01]  /*0620*/  S2R R101, SR_TID.X ;  /* 0x0000000000657919 */ /* 0x001e220000002100 */
[----:B------:R-:W-:Y:S01]  /*0630*/  UIMAD UR7, UR6, UR19, URZ ;  /* 0x00000013060772a4 */ /* 0x000fe2000f8e02ff */
[----:B-1----:R-:W1:Y:S01]  /*0640*/  LDC.64 R148, c[0x0][0x3a8] ;  /* 0x0000ea00ff947b82 */ /* 0x002e620000000a00 */
[----:B------:R-:W-:Y:S01]  /*0650*/  UIMAD.WIDE UR10, UR6, 0x4, UR12 ;  /* 0x00000004060a78a5 */ /* 0x000fe2000f8e020c */
[----:B------:R-:W-:Y:S01]  /*0660*/  PLOP3.LUT P1, PT, PT, PT, UP0, 0x80, 0x8 ;  /* 0x000000000008781c */ /* 0x000fe20003f2f008 */
[----:B------:R-:W-:Y:S01]  /*0670*/  USHF.R.S32.HI UR8, URZ, 0x1f, UR7 ;  /* 0x0000001fff087899 */ /* 0x000fe20008011407 */
[----:B------:R-:W2:Y:S03]  /*0680*/  @UP0 LDCU.64 UR4, c[0x0][0x3e0] ;  /* 0x00007c00ff0407ac */ /* 0x000ea60008000a00 */
[----:B------:R-:W-:Y:S01]  /*0690*/  MOV R60, UR10 ;  /* 0x0000000a003c7c02 */ /* 0x000fe20008000f00 */
[----:B------:R-:W3:Y:S01]  /*06a0*/  LDC.64 R84, c[0x0][0x428] ;  /* 0x00010a00ff547b82 */ /* 0x000ee20000000a00 */
[----:B------:R-:W-:Y:S01]  /*06b0*/  MOV R61, UR11 ;  /* 0x0000000b003d7c02 */ /* 0x000fe20008000f00 */
[----:B------:R-:W-:-:S02]  /*06c0*/  ULEA.HI UR8, UR8, UR7, URZ, 0x3 ;  /* 0x0000000708087291 */ /* 0x000fc4000f8f18ff */
[----:B------:R-:W-:Y:S02]  /*06d0*/  UIMAD.WIDE UR10, UR6, 0x4, UR14 ;  /* 0x00000004060a78a5 */ /* 0x000fe4000f8e020e */
[----:B------:R3:W4:Y:S02]  /*06e0*/  LDG.E R157, desc[UR16][R60.64] ;  /* 0x000000103c9d7981 */ /* 0x000724000c1e1900 */
[----:B------:R-:W-:Y:S02]  /*06f0*/  MOV R144, UR8 ;  /* 0x0000000800907c02 */ /* 0x000fe40008000f00 */
[----:B------:R-:W-:Y:S02]  /*0700*/  MOV R76, UR10 ;  /* 0x0000000a004c7c02 */ /* 0x000fe40008000f00 */
[----:B------:R-:W-:Y:S01]  /*0710*/  MOV R77, UR11 ;  /* 0x0000000b004d7c02 */ /* 0x000fe20008000f00 */
[----:B--2---:R-:W-:-:S04]  /*0720*/  @UP0 UIMAD.WIDE UR4, UR6, 0x2, UR4 ;  /* 0x00000002060408a5 */ /* 0x004fc8000f8e0204 */
[----:B------:R-:W2:Y:S02]  /*0730*/  LDG.E R145, desc[UR16][R76.64] ;  /* 0x000000104c917981 */ /* 0x000ea4000c1e1900 */
[----:B------:R-:W-:Y:S02]  /*0740*/  MOV R74, UR4 ;  /* 0x00000004004a7c02 */ /* 0x000fe40008000f00 */
[----:B0-----:R-:W-:Y:S02]  /*0750*/  LEA.HI.SX32 R144, R144, R101, 0x1d ;  /* 0x0000006590907211 */ /* 0x001fe400078feaff */
[----:B------:R-:W-:Y:S02]  /*0760*/  MOV R75, UR5 ;  /* 0x00000005004b7c02 */ /* 0x000fe40008000f00 */
[C---:B------:R-:W-:Y:S01]  /*0770*/  IADD3 R143, PT, PT, R144.reuse, 0x80, RZ ;  /* 0x00000080908f7810 */ /* 0x040fe20007ffe0ff */
[C---:B-1----:R-:W-:Y:S01]  /*0780*/  IMAD.WIDE.U32 R146, R144.reuse, 0x20, R148 ;  /* 0x0000002090927825 */ /* 0x042fe200078e0094 */
[C---:B------:R-:W-:Y:S01]  /*0790*/  IADD3 R117, PT, PT, R144.reuse, 0x100, RZ ;  /* 0x0000010090757810 */ /* 0x040fe20007ffe0ff */
[----:B------:R-:W2:Y:S02]  /*07a0*/  @P1 LDG.E.U16 R156, desc[UR16][R74.64] ;  /* 0x000000104a9c1981 */ /* 0x000ea4000c1e1500 */
[----:B---3--:R-:W-:-:S02]  /*07b0*/  IMAD.WIDE.U32 R60, R144, 0x10, R84 ;  /* 0x00000010903c7825 */ /* 0x008fc400078e0054 */
[----:B------:R-:W3:Y:S02]  /*07c0*/  LDG.E.128 R56, desc[UR16][R146.64] ;  /* 0x0000001092387981 */ /* 0x000ee4000c1e1d00 */
[--C-:B------:R-:W-:Y:S02]  /*07d0*/  IMAD.WIDE.U32 R72, R143, 0x10, R84.reuse ;  /* 0x000000108f487825 */ /* 0x100fe400078e0054 */
[----:B------:R-:W3:Y:S02]  /*07e0*/  LDG.E.128 R60, desc[UR16][R60.64] ;  /* 0x000000103c3c7981 */ /* 0x000ee4000c1e1d00 */
[----:B------:R-:W-:Y:S02]  /*07f0*/  IMAD.WIDE.U32 R84, R117, 0x10, R84 ;  /* 0x0000001075547825 */ /* 0x000fe400078e0054 */
[----:B------:R0:W3:Y:S02]  /*0800*/  LDG.E.128 R64, desc[UR16][R146.64+0x10] ;  /* 0x0000101092407981 */ /* 0x0000e4000c1e1d00 */
[----:B------:R-:W-:-:S02]  /*0810*/  IMAD.WIDE.U32 R150, R143, 0x20, R148 ;  /* 0x000000208f967825 */ /* 0x000fc400078e0094 */
[----:B------:R-:W3:Y:S02]  /*0820*/  LDG.E.128 R84, desc[UR16][R84.64] ;  /* 0x0000001054547981 */ /* 0x000ee4000c1e1d00 */
        /* <DEDUP_REMOVED lines=16> */
[----:B------:R-:W5:Y:S04]  /*0930*/  @P0 LDG.E.128 R32, desc[UR16][R154.64] ;  /* 0x000000109a200981 */ /* 0x000f68000c1e1d00 */
[----:B------:R1:W5:Y:S01]  /*0940*/  @P0 LDG.E.128 R36, desc[UR16][R154.64+0x10] ;  /* 0x000010109a240981 */ /* 0x000362000c1e1d00 */
[----:B------:R-:W-:-:S05]  /*0950*/  @P0 IMAD.WIDE.U32 R152, R117, 0x20, R152 ;  /* 0x0000002075980825 */ /* 0x000fca00078e0098 */
[----:B------:R-:W5:Y:S04]  /*0960*/  @P0 LDG.E.128 R40, desc[UR16][R152.64] ;  /* 0x0000001098280981 */ /* 0x000f68000c1e1d00 */
[----:B------:R1:W5:Y:S01]  /*0970*/  @P0 LDG.E.128 R44, desc[UR16][R152.64+0x10] ;  /* 0x00001010982c0981 */ /* 0x000362000c1e1d00 */
[----:B----4-:R-:W-:-:S04]  /*0980*/  FSEL R157, R157, RZ, !P2 ;  /* 0x000000ff9d9d7208 */ /* 0x010fc80005000000 */
[----:B------:R-:W-:Y:S02]  /*0990*/  R2UR UR5, R157 ;  /* 0x000000009d0572ca */ /* 0x000fe400000e0000 */
[----:B--2---:R-:W-:-:S11]  /*09a0*/  R2UR UR8, R145 ;  /* 0x00000000910872ca */ /* 0x004fd600000e0000 */
[----:B---3--:R-:W-:Y:S01]  /*09b0*/  FADD.FTZ R145, R59, -UR5 ;  /* 0x800000053b917e21 */ /* 0x008fe20008010000 */
[--C-:B------:R-:W-:Y:S02]  /*09c0*/  HADD2.F32 R59, -RZ, R60.reuse.H0_H0 ;  /* 0x2000003cff3b7230 */ /* 0x100fe40000004100 */
[----:B------:R-:W-:Y:S01]  /*09d0*/  FADD.FTZ R56, R56, -UR5 ;  /* 0x8000000538387e21 */ /* 0x000fe20008010000 */
[----:B------:R-:W-:Y:S01]  /*09e0*/  FADD.FTZ R58, R58, -UR5 ;  /* 0x800000053a3a7e21 */ /* 0x000fe20008010000 */
[----:B------:R-:W-:Y:S02]  /*09f0*/  HADD2.F32 R60, -RZ, R60.H1_H1 ;  /* 0x3000003cff3c7230 */ /* 0x000fe40000004100 */
[----:B0-----:R-:W-:Y:S02]  /*0a00*/  HADD2.F32 R147, -RZ, R61.H0_H0 ;  /* 0x2000003dff937230 */ /* 0x001fe40000004100 */
[--C-:B------:R-:W-:Y:S02]  /*0a10*/  HADD2.F32 R160, -RZ, R86.reuse.H0_H0 ;  /* 0x20000056ffa07230 */ /* 0x100fe40000004100 */
[----:B------:R-:W-:-:S02]  /*0a20*/  HADD2.F32 R161, -RZ, R86.H1_H1 ;  /* 0x30000056ffa17230 */ /* 0x000fc40000004100 */
[----:B------:R-:W-:Y:S01]  /*0a30*/  FMUL.FTZ R86, R142, R59 ;  /* 0x0000003b8e567220 */ /* 0x000fe20000410000 */
[----:B------:R-:W-:Y:S02]  /*0a40*/  HADD2.F32 R146, -RZ, R61.H1_H1 ;  /* 0x3000003dff927230 */ /* 0x000fe40000004100 */
[----:B------:R-:W-:Y:S01]  /*0a50*/  FMUL.FTZ R61, R56, UR8 ;  /* 0x00000008383d7c20 */ /* 0x000fe20008410000 */
[--C-:B------:R-:W-:Y:S02]  /*0a60*/  HADD2.F32 R158, -RZ, R85.reuse.H0_H0 ;  /* 0x20000055ff9e7230 */ /* 0x100fe40000004100 */
[----:B-1----:R-:W-:Y:S01]  /*0a70*/  FADD.FTZ R154, R82, -UR5 ;  /* 0x80000005529a7e21 */ /* 0x002fe20008010000 */
[----:B------:R-:W-:Y:S02]  /*0a80*/  HADD2.F32 R159, -RZ, R85.H1_H1 ;  /* 0x30000055ff9f7230 */ /* 0x000fe40000004100 */
[----:B------:R-:W-:Y:S01]  /*0a90*/  FMUL.FTZ R82, R58, UR8 ;  /* 0x000000083a527c20 */ /* 0x000fe20008410000 */
[----:B------:R-:W-:Y:S01]  /*0aa0*/  FMUL.FTZ R85, R141, R60 ;  /* 0x0000003c8d557220 */ /* 0x000fe20000410000 */
[----:B------:R-:W-:Y:S01]  /*0ab0*/  FADD.FTZ R56, RZ, R86 ;  /* 0x00000056ff387221 */ /* 0x000fe20000010000 */
[----:B------:R-:W-:Y:S01]  /*0ac0*/  FADD.FTZ R64, R64, -UR5 ;  /* 0x8000000540407e21 */ /* 0x000fe20008010000 */
[----:B------:R-:W-:Y:S01]  /*0ad0*/  FADD.FTZ R112, R147, R112 ;  /* 0x0000007093707221 */ /* 0x000fe20000010000 */
[-C--:B------:R-:W-:Y:S01]  /*0ae0*/  FFMA.FTZ R113, R82, R147.reuse, R113 ;  /* 0x0000009352717223 */ /* 0x080fe20000010071 */
[----:B------:R-:W-:Y:S01]  /*0af0*/  FMUL.FTZ R147, R140, R147 ;  /* 0x000000938c937220 */ /* 0x000fe20000410000 */
[----:B------:R-:W-:Y:S01]  /*0b00*/  FADD.FTZ R56, R85, R56 ;  /* 0x0000003855387221 */ /* 0x000fe20000010000 */
[----:B------:R-:W-:-:S02]  /*0b10*/  HADD2.F32 R149, -RZ, R62.H0_H0 ;  /* 0x2000003eff957230 */ /* 0x000fc40000004100 */
[----:B------:R-:W-:Y:S01]  /*0b20*/  FADD.FTZ R162, R89, -UR5 ;  /* 0x8000000559a27e21 */ /* 0x000fe20008010000 */
[----:B------:R-:W-:Y:S01]  /*0b30*/  FMUL.FTZ R64, R64, UR8 ;  /* 0x0000000840407c20 */ /* 0x000fe20008410000 */
[----:B------:R-:W-:Y:S02]  /*0b40*/  @P1 HADD2.F32 R156, -RZ, R156.H0_H0 ;  /* 0x2000009cff9c1230 */ /* 0x000fe40000004100 */
[----:B------:R-:W-:Y:S01]  /*0b50*/  FMUL.FTZ R89, R139, R146 ;  /* 0x000000928b597220 */ /* 0x000fe20000410000 */
[----:B------:R-:W-:Y:S01]  /*0b60*/  FADD.FTZ R56, R147, R56 ;  /* 0x0000003893387221 */ /* 0x000fe20000010000 */
[----:B------:R-:W-:Y:S02]  /*0b70*/  HADD2.F32 R62, -RZ, R62.H1_H1 ;  /* 0x3000003eff3e7230 */ /* 0x000fe40000004100 */
[----:B------:R-:W-:Y:S01]  /*0b80*/  FADD.FTZ R66, R66, -UR5 ;  /* 0x8000000542427e21 */ /* 0x000fe20008010000 */
[----:B------:R-:W-:Y:S01]  /*0b90*/  FADD.FTZ R108, R149, R108 ;  /* 0x0000006c956c7221 */ /* 0x000fe20000010000 */
[-C--:B------:R-:W-:Y:S01]  /*0ba0*/  FFMA.FTZ R109, R64, R149.reuse, R109 ;  /* 0x00000095406d7223 */ /* 0x080fe2000001006d */
[----:B------:R-:W-:Y:S01]  /*0bb0*/  FMUL.FTZ R149, R138, R149 ;  /* 0x000000958a957220 */ /* 0x000fe20000410000 */
[----:B------:R-:W-:Y:S01]  /*0bc0*/  FADD.FTZ R56, R89, R56 ;  /* 0x0000003859387221 */ /* 0x000fe20000010000 */
[----:B------:R-:W-:Y:S01]  /*0bd0*/  @P1 R2UR UR4, R156 ;  /* 0x000000009c0412ca */ /* 0x000fe200000e0000 */
[----:B------:R-:W-:Y:S01]  /*0be0*/  FADD.FTZ R57, R57, -UR5 ;  /* 0x8000000539397e21 */ /* 0x000fe20008010000 */
[----:B------:R-:W-:-:S02]  /*0bf0*/  HADD2.F32 R151, -RZ, R63.H0_H0 ;  /* 0x2000003fff977230 */ /* 0x000fc40000004100 */
[----:B------:R-:W-:Y:S01]  /*0c00*/  FMUL.FTZ R66, R66, UR8 ;  /* 0x0000000842427c20 */ /* 0x000fe20008410000 */
[--C-:B------:R-:W-:Y:S02]  /*0c10*/  HADD2.F32 R156, -RZ, R84.reuse.H0_H0 ;  /* 0x20000054ff9c7230 */ /* 0x100fe40000004100 */
[----:B------:R-:W-:Y:S02]  /*0c20*/  HADD2.F32 R157, -RZ, R84.H1_H1 ;  /* 0x30000054ff9d7230 */ /* 0x000fe40000004100 */
[----:B------:R-:W-:Y:S01]  /*0c30*/  FMUL.FTZ R84, R145, UR8 ;  /* 0x0000000891547c20 */ /* 0x000fe20008410000 */
[----:B------:R-:W-:Y:S01]  /*0c40*/  FMUL.FTZ R145, R137, R62 ;  /* 0x0000003e89917220 */ /* 0x000fe20000410000 */
[----:B------:R-:W-:Y:S01]  /*0c50*/  FADD.FTZ R56, R149, R56 ;  /* 0x0000003895387221 */ /* 0x000fe20000010000 */
[----:B------:R-:W-:Y:S01]  /*0c60*/  FADD.FTZ R152, R80, -UR5 ;  /* 0x8000000550987e21 */ /* 0x000fe20008010000 */
[----:B------:R-:W-:Y:S01]  /*0c70*/  FMUL.FTZ R80, R57, UR8 ;  /* 0x0000000839507c20 */ /* 0x000fe20008410000 */
[----:B------:R-:W-:-:S02]  /*0c80*/  HADD2.F32 R148, -RZ, R63.H1_H1 ;  /* 0x3000003fff947230 */ /* 0x000fc40000004100 */
[----:B------:R-:W-:Y:S01]  /*0c90*/  FADD.FTZ R65, R65, -UR5 ;  /* 0x8000000541417e21 */ /* 0x000fe20008010000 */
[----:B------:R-:W-:Y:S01]  /*0ca0*/  FADD.FTZ R67, R67, -UR5 ;  /* 0x8000000543437e21 */ /* 0x000fe20008010000 */
[----:B------:R-:W-:Y:S01]  /*0cb0*/  FADD.FTZ R104, R151, R104 ;  /* 0x0000006897687221 */ /* 0x000fe20000010000 */
[-C--:B------:R-:W-:Y:S01]  /*0cc0*/  FFMA.FTZ R105, R66, R151.reuse, R105 ;  /* 0x0000009742697223 */ /* 0x080fe20000010069 */
[----:B------:R-:W-:Y:S01]  /*0cd0*/  FMUL.FTZ R151, R136, R151 ;  /* 0x0000009788977220 */ /* 0x000fe20000410000 */
[----:B------:R-:W-:Y:S01]  /*0ce0*/  FADD.FTZ R56, R145, R56 ;  /* 0x0000003891387221 */ /* 0x000fe20000010000 */
[----:B------:R-:W-:Y:S01]  /*0cf0*/  FADD.FTZ R114, R60, R114 ;  /* 0x000000723c727221 */ /* 0x000fe20000010000 */
[----:B------:R-:W-:Y:S01]  /*0d00*/  FFMA.FTZ R115, R80, R60, R115 ;  /* 0x0000003c50737223 */ /* 0x000fe20000010073 */
[----:B------:R-:W-:Y:S01]  /*0d10*/  FADD.FTZ R110, R146, R110 ;  /* 0x0000006e926e7221 */ /* 0x000fe20000010000 */
[----:B------:R-:W-:Y:S01]  /*0d20*/  FFMA.FTZ R111, R84, R146, R111 ;  /* 0x00000092546f7223 */ /* 0x000fe2000001006f */
[----:B------:R-:W-:-:S02]  /*0d30*/  HADD2.F32 R63, -RZ, R72.H0_H0 ;  /* 0x20000048ff3f7230 */ /* 0x000fc40000004100 */
[----:B------:R-:W-:Y:S01]  /*0d40*/  FMUL.FTZ R60, R65, UR8 ;  /* 0x00000008413c7c20 */ /* 0x000fe20008410000 */
[----:B------:R-:W-:Y:S01]  /*0d50*/  FMUL.FTZ R146, R67, UR8 ;  /* 0x0000000843927c20 */ /* 0x000fe20008410000 */
[----:B------:R-:W-:Y:S01]  /*0d60*/  FFMA.FTZ R57, R61, R86, RZ ;  /* 0x000000563d397223 */ /* 0x000fe200000100ff */
[----:B------:R-:W-:Y:S01]  /*0d70*/  FMUL.FTZ R67, R135, R148 ;  /* 0x0000009487437220 */ /* 0x000fe20000410000 */
[----:B------:R-:W-:Y:S01]  /*0d80*/  FADD.FTZ R56, R151, R56 ;  /* 0x0000003897387221 */ /* 0x000fe20000010000 */
[----:B------:R-:W-:Y:S01]  /*0d90*/  FADD.FTZ R68, R68, -UR5 ;  /* 0x8000000544447e21 */ /* 0x000fe20008010000 */
[----:B------:R-:W-:Y:S02]  /*0da0*/  HADD2.F32 R153, -RZ, R72.H1_H1 ;  /* 0x30000048ff997230 */ /* 0x000fe40000004100 */
[----:B------:R-:W-:Y:S01]  /*0db0*/  FADD.FTZ R116, R59, R116 ;  /* 0x000000743b747221 */ /* 0x000fe20000010000 */
[----:B------:R-:W-:Y:S01]  /*0dc0*/  FFMA.FTZ R118, R61, R59, R118 ;  /* 0x0000003b3d767223 */ /* 0x000fe20000010076 */
[----:B------:R-:W-:Y:S01]  /*0dd0*/  FADD.FTZ R106, R62, R106 ;  /* 0x0000006a3e6a7221 */ /* 0x000fe20000010000 */
[----:B------:R-:W-:Y:S01]  /*0de0*/  FFMA.FTZ R107, R60, R62, R107 ;  /* 0x0000003e3c6b7223 */ /* 0x000fe2000001006b */
[----:B------:R-:W-:Y:S01]  /*0df0*/  FFMA.FTZ R57, R80, R85, R57 ;  /* 0x0000005550397223 */ /* 0x000fe20000010039 */
[----:B------:R-:W-:Y:S01]  /*0e00*/  FMUL.FTZ R62, R134, R63 ;  /* 0x0000003f863e7220 */ /* 0x000fe20000410000 */
[----:B------:R-:W-:Y:S01]  /*0e10*/  FADD.FTZ R59, R67, R56 ;  /* 0x00000038433b7221 */ /* 0x000fe20000010000 */
[----:B------:R-:W-:Y:S01]  /*0e20*/  FADD.FTZ R70, R70, -UR5 ;  /* 0x8000000546467e21 */ /* 0x000fe20008010000 */
[----:B------:R-:W-:-:S02]  /*0e30*/  HADD2.F32 R72, -RZ, R73.H0_H0 ;  /* 0x20000049ff487230 */ /* 0x000fc40000004100 */
[----:B------:R-:W-:Y:S01]  /*0e40*/  FMUL.FTZ R65, R68, UR8 ;  /* 0x0000000844417c20 */ /* 0x000fe20008410000 */
[----:B------:R-:W-:Y:S01]  /*0e50*/  FFMA.FTZ R57, R82, R147, R57 ;  /* 0x0000009352397223 */ /* 0x000fe20000010039 */
[----:B------:R-:W-:Y:S01]  /*0e60*/  FMUL.FTZ R68, R133, R153 ;  /* 0x0000009985447220 */ /* 0x000fe20000410000 */
[----:B------:R-:W-:Y:S01]  /*0e70*/  FADD.FTZ R59, R62, R59 ;  /* 0x0000003b3e3b7221 */ /* 0x000fe20000010000 */
[----:B------:R-:W-:Y:S01]  /*0e80*/  FADD.FTZ R71, R71, -UR5 ;  /* 0x8000000547477e21 */ /* 0x000fe20008010000 */
[----:B------:R-:W-:Y:S02]  /*0e90*/  HADD2.F32 R73, -RZ, R73.H1_H1 ;  /* 0x30000049ff497230 */ /* 0x000fe40000004100 */
[----:B------:R-:W-:Y:S01]  /*0ea0*/  FMUL.FTZ R70, R70, UR8 ;  /* 0x0000000846467c20 */ /* 0x000fe20008410000 */
[----:B------:R-:W-:Y:S01]  /*0eb0*/  FADD.FTZ R17, R63, R17 ;  /* 0x000000113f117221 */ /* 0x000fe20000010000 */
[----:B------:R-:W-:Y:S01]  /*0ec0*/  FFMA.FTZ R0, R65, R63, R0 ;  /* 0x0000003f41007223 */ /* 0x000fe20000010000 */
[----:B------:R-:W-:Y:S01]  /*0ed0*/  FFMA.FTZ R57, R84, R89, R57 ;  /* 0x0000005954397223 */ /* 0x000fe20000010039 */
[----:B------:R-:W-:Y:S01]  /*0ee0*/  FMUL.FTZ R63, R132, R72 ;  /* 0x00000048843f7220 */ /* 0x000fe20000410000 */
[----:B------:R-:W-:Y:S01]  /*0ef0*/  FADD.FTZ R56, R68, R59 ;  /* 0x0000003b44387221 */ /* 0x000fe20000010000 */
[----:B------:R-:W-:-:S02]  /*0f00*/  HADD2.F32 R150, -RZ, R74.H0_H0 ;  /* 0x2000004aff967230 */ /* 0x000fc40000004100 */
[----:B------:R-:W-:Y:S01]  /*0f10*/  FMUL.FTZ R71, R71, UR8 ;  /* 0x0000000847477c20 */ /* 0x000fe20008410000 */
[----:B------:R-:W-:Y:S01]  /*0f20*/  FADD.FTZ R19, R72, R19 ;  /* 0x0000001348137221 */ /* 0x000fe20000010000 */
[----:B------:R-:W-:Y:S01]  /*0f30*/  FFMA.FTZ R3, R70, R72, R3 ;  /* 0x0000004846037223 */ /* 0x000fe20000010003 */
[----:B------:R-:W-:Y:S01]  /*0f40*/  FFMA.FTZ R57, R64, R149, R57 ;  /* 0x0000009540397223 */ /* 0x000fe20000010039 */
[-C--:B------:R-:W-:Y:S01]  /*0f50*/  FMUL.FTZ R72, R131, R73.reuse ;  /* 0x0000004983487220 */ /* 0x080fe20000410000 */
[----:B------:R-:W-:Y:S01]  /*0f60*/  FADD.FTZ R59, R63, R56 ;  /* 0x000000383f3b7221 */ /* 0x000fe20000010000 */
[----:B------:R-:W-:Y:S01]  /*0f70*/  FADD.FTZ R69, R69, -UR5 ;  /* 0x8000000545457e21 */ /* 0x000fe20008010000 */
[----:B------:R-:W-:Y:S02]  /*0f80*/  HADD2.F32 R155, -RZ, R74.H1_H1 ;  /* 0x3000004aff9b7230 */ /* 0x000fe40000004100 */
[----:B------:R-:W-:Y:S01]  /*0f90*/  FADD.FTZ R20, R73, R20 ;  /* 0x0000001449147221 */ /* 0x000fe20000010000 */
[----:B------:R-:W-:Y:S01]  /*0fa0*/  FFMA.FTZ R4, R71, R73, R4 ;  /* 0x0000004947047223 */ /* 0x000fe20000010004 */
[----:B------:R-:W-:Y:S01]  /*0fb0*/  FFMA.FTZ R57, R60, R145, R57 ;  /* 0x000000913c397223 */ /* 0x000fe20000010039 */
[----:B------:R-:W-:Y:S01]  /*0fc0*/  FMUL.FTZ R73, R130, R150 ;  /* 0x0000009682497220 */ /* 0x000fe20000410000 */
[----:B------:R-:W-:Y:S01]  /*0fd0*/  FADD.FTZ R56, R72, R59 ;  /* 0x0000003b48387221 */ /* 0x000fe20000010000 */
[----:B------:R-:W-:Y:S01]  /*0fe0*/  FADD.FTZ R77, R77, -UR5 ;  /* 0x800000054d4d7e21 */ /* 0x000fe20008010000 */
[----:B------:R-:W-:-:S02]  /*0ff0*/  HADD2.F32 R74, -RZ, R75.H0_H0 ;  /* 0x2000004bff4a7230 */ /* 0x000fc40000004100 */
[----:B------:R-:W-:Y:S01]  /*1000*/  FADD.FTZ R102, R148, R102 ;  /* 0x0000006694667221 */ /* 0x000fe20000010000 */
[----:B------:R-:W-:Y:S01]  /*1010*/  FFMA.FTZ R103, R146, R148, R103 ;  /* 0x0000009492677223 */ /* 0x000fe20000010067 */
[----:B------:R-:W-:Y:S01]  /*1020*/  FMUL.FTZ R69, R69, UR8 ;  /* 0x0000000845457c20 */ /* 0x000fe20008410000 */
[----:B------:R-:W-:Y:S01]  /*1030*/  FFMA.FTZ R57, R66, R151, R57 ;  /* 0x0000009742397223 */ /* 0x000fe20000010039 */
[----:B------:R-:W-:Y:S01]  /*1040*/  FMUL.FTZ R148, R129, R155 ;  /* 0x0000009b81947220 */ /* 0x000fe20000410000 */
[----:B------:R-:W-:Y:S01]  /*1050*/  FADD.FTZ R59, R73, R56 ;  /* 0x00000038493b7221 */ /* 0x000fe20000010000 */
[----:B------:R-:W-:Y:S01]  /*1060*/  FMUL.FTZ R77, R77, UR8 ;  /* 0x000000084d4d7c20 */ /* 0x000fe20008410000 */
[----:B------:R-:W-:Y:S02]  /*1070*/  HADD2.F32 R75, -RZ, R75.H1_H1 ;  /* 0x3000004bff4b7230 */ /* 0x000fe40000004100 */
[----:B------:R-:W-:Y:S01]  /*1080*/  FADD.FTZ R79, R79, -UR5 ;  /* 0x800000054f4f7e21 */ /* 0x000fe20008010000 */
[----:B------:R-:W-:Y:S01]  /*1090*/  FADD.FTZ R18, R153, R18 ;  /* 0x0000001299127221 */ /* 0x000fe20000010000 */
[----:B------:R-:W-:Y:S01]  /*10a0*/  FFMA.FTZ R2, R69, R153, R2 ;  /* 0x0000009945027223 */ /* 0x000fe20000010002 */
[----:B------:R-:W-:Y:S01]  /*10b0*/  FFMA.FTZ R56, R146, R67, R57 ;  /* 0x0000004392387223 */ /* 0x000fe20000010039 */
[----:B------:R-:W-:Y:S01]  /*10c0*/  FMUL.FTZ R153, R128, R74 ;  /* 0x0000004a80997220 */ /* 0x000fe20000410000 */
[----:B------:R-:W-:Y:S01]  /*10d0*/  FADD.FTZ R58, R148, R59 ;  /* 0x0000003b943a7221 */ /* 0x000fe20000010000 */
[----:B------:R-:W-:Y:S01]  /*10e0*/  FADD.FTZ R22, R155, R22 ;  /* 0x000000169b167221 */ /* 0x000fe20000010000 */
[----:B------:R-:W-:Y:S01]  /*10f0*/  FFMA.FTZ R6, R77, R155, R6 ;  /* 0x0000009b4d067223 */ /* 0x000fe20000010006 */
[----:B------:R-:W-:Y:S01]  /*1100*/  FADD.FTZ R78, R78, -UR5 ;  /* 0x800000054e4e7e21 */ /* 0x000fe20008010000 */
[----:B------:R-:W-:Y:S01]  /*1110*/  FMUL.FTZ R155, R79, UR8 ;  /* 0x000000084f9b7c20 */ /* 0x000fe20008410000 */
[----:B------:R-:W-:Y:S01]  /*1120*/  FFMA.FTZ R56, R65, R62, R56 ;  /* 0x0000003e41387223 */ /* 0x000fe20000010038 */
[-C--:B------:R-:W-:Y:S01]  /*1130*/  FMUL.FTZ R164, R127, R75.reuse ;  /* 0x0000004b7fa47220 */ /* 0x080fe20000410000 */
[----:B------:R-:W-:Y:S01]  /*1140*/  FADD.FTZ R59, R153, R58 ;  /* 0x0000003a993b7221 */ /* 0x000fe20000010000 */
[----:B------:R-:W-:Y:S01]  /*1150*/  FMUL.FTZ R78, R78, UR8 ;  /* 0x000000084e4e7c20 */ /* 0x000fe20008410000 */
[----:B------:R-:W-:Y:S01]  /*1160*/  FADD.FTZ R92, R75, R92 ;  /* 0x0000005c4b5c7221 */ /* 0x000fe20000010000 */
[----:B------:R-:W-:Y:S01]  /*1170*/  FFMA.FTZ R8, R155, R75, R8 ;  /* 0x0000004b9b087223 */ /* 0x000fe20000010008 */
[----:B------:R-:W-:Y:S01]  /*1180*/  FFMA.FTZ R57, R69, R68, R56 ;  /* 0x0000004445397223 */ /* 0x000fe20000010038 */
[----:B------:R-:W-:Y:S01]  /*1190*/  FMUL.FTZ R75, R126, R156 ;  /* 0x0000009c7e4b7220 */ /* 0x000fe20000410000 */
[----:B------:R-:W-:Y:S01]  /*11a0*/  FADD.FTZ R58, R164, R59 ;  /* 0x0000003ba43a7221 */ /* 0x000fe20000010000 */
[----:B------:R-:W-:Y:S01]  /*11b0*/  FADD.FTZ R76, R76, -UR5 ;  /* 0x800000054c4c7e21 */ /* 0x000fe20008010000 */
[----:B------:R-:W-:Y:S01]  /*11c0*/  FADD.FTZ R23, R74, R23 ;  /* 0x000000174a177221 */ /* 0x000fe20000010000 */
[----:B------:R-:W-:Y:S01]  /*11d0*/  FFMA.FTZ R7, R78, R74, R7 ;  /* 0x0000004a4e077223 */ /* 0x000fe20000010007 */
[----:B------:R-:W-:Y:S01]  /*11e0*/  FFMA.FTZ R56, R70, R63, R57 ;  /* 0x0000003f46387223 */ /* 0x000fe20000010039 */
[----:B------:R-:W-:Y:S01]  /*11f0*/  FMUL.FTZ R74, R125, R157 ;  /* 0x0000009d7d4a7220 */ /* 0x000fe20000410000 */
[----:B------:R-:W-:Y:S01]  /*1200*/  FADD.FTZ R59, R75, R58 ;  /* 0x0000003a4b3b7221 */ /* 0x000fe20000010000 */
[----:B------:R-:W-:Y:S01]  /*1210*/  FADD.FTZ R81, R81, -UR5 ;  /* 0x8000000551517e21 */ /* 0x000fe20008010000 */
[----:B------:R-:W-:Y:S01]  /*1220*/  FMUL.FTZ R76, R76, UR8 ;  /* 0x000000084c4c7c20 */ /* 0x000fe20008410000 */
[----:B------:R-:W-:Y:S01]  /*1230*/  FFMA.FTZ R57, R71, R72, R56 ;  /* 0x0000004847397223 */ /* 0x000fe20000010038 */
[----:B------:R-:W-:Y:S01]  /*1240*/  FMUL.FTZ R79, R124, R158 ;  /* 0x0000009e7c4f7220 */ /* 0x000fe20000410000 */
[----:B------:R-:W-:Y:S01]  /*1250*/  FADD.FTZ R58, R59, R74 ;  /* 0x0000004a3b3a7221 */ /* 0x000fe20000010000 */
[----:B------:R-:W-:Y:S01]  /*1260*/  FADD.FTZ R21, R150, R21 ;  /* 0x0000001596157221 */ /* 0x000fe20000010000 */
[C---:B------:R-:W-:Y:S01]  /*1270*/  FFMA.FTZ R5, R76.reuse, R150, R5 ;  /* 0x000000964c057223 */ /* 0x040fe20000010005 */
[----:B------:R-:W-:Y:S01]  /*1280*/  FMUL.FTZ R81, R81, UR8 ;  /* 0x0000000851517c20 */ /* 0x000fe20008410000 */
[----:B------:R-:W-:Y:S01]  /*1290*/  FFMA.FTZ R56, R76, R73, R57 ;  /* 0x000000494c387223 */ /* 0x000fe20000010039 */
[----:B------:R-:W-:Y:S01]  /*12a0*/  FMUL.FTZ R150, R123, R159 ;  /* 0x0000009f7b967220 */ /* 0x000fe20000410000 */
[----:B------:R-:W-:Y:S01]  /*12b0*/  FADD.FTZ R59, R58, R79 ;  /* 0x0000004f3a3b7221 */ /* 0x000fe20000010000 */
[----:B------:R-:W-:Y:S01]  /*12c0*/  FMUL.FTZ R154, R154, UR8 ;  /* 0x000000089a9a7c20 */ /* 0x000fe20008410000 */
[----:B------:R-:W-:Y:S01]  /*12d0*/  FADD.FTZ R94, R157, R94 ;  /* 0x0000005e9d5e7221 */ /* 0x000fe20000010000 */
[----:B------:R-:W-:Y:S01]  /*12e0*/  FFMA.FTZ R10, R81, R157, R10 ;  /* 0x0000009d510a7223 */ /* 0x000fe2000001000a */
[----:B------:R-:W-:Y:S01]  /*12f0*/  FFMA.FTZ R57, R77, R148, R56 ;  /* 0x000000944d397223 */ /* 0x000fe20000010038 */
[----:B------:R-:W-:Y:S01]  /*1300*/  FADD.FTZ R83, R83, -UR5 ;  /* 0x8000000553537e21 */ /* 0x000fe20008010000 */
[----:B------:R-:W-:Y:S01]  /*1310*/  FMUL.FTZ R157, R122, R160 ;  /* 0x000000a07a9d7220 */ /* 0x000fe20000410000 */
[----:B------:R-:W-:Y:S01]  /*1320*/  FADD.FTZ R56, R59, R150 ;  /* 0x000000963b387221 */ /* 0x000fe20000010000 */
[----:B------:R-:W-:Y:S01]  /*1330*/  FMUL.FTZ R152, R152, UR8 ;  /* 0x0000000898987c20 */ /* 0x000fe20008410000 */
[----:B------:R-:W-:Y:S01]  /*1340*/  FADD.FTZ R95, R158, R95 ;  /* 0x0000005f9e5f7221 */ /* 0x000fe20000010000 */
[----:B------:R-:W-:Y:S01]  /*1350*/  FFMA.FTZ R11, R154, R158, R11 ;  /* 0x0000009e9a0b7223 */ /* 0x000fe2000001000b */
[----:B------:R-:W-:Y:S01]  /*1360*/  FFMA.FTZ R158, R78, R153, R57 ;  /* 0x000000994e9e7223 */ /* 0x000fe20000010039 */
[----:B------:R-:W-:Y:S01]  /*1370*/  FMUL.FTZ R83, R83, UR8 ;  /* 0x0000000853537c20 */ /* 0x000fe20008410000 */
[----:B------:R-:W-:Y:S01]  /*1380*/  FADD.FTZ R57, R56, R157 ;  /* 0x0000009d38397221 */ /* 0x000fe20000010000 */
[----:B------:R-:W-:Y:S01]  /*1390*/  FADD.FTZ R93, R156, R93 ;  /* 0x0000005d9c5d7221 */ /* 0x000fe20000010000 */
[----:B------:R-:W-:Y:S01]  /*13a0*/  FFMA.FTZ R9, R152, R156, R9 ;  /* 0x0000009c98097223 */ /* 0x000fe20000010009 */
[----:B------:R-:W-:-:S02]  /*13b0*/  HADD2.F32 R56, -RZ, R87.H0_H0 ;  /* 0x20000057ff387230 */ /* 0x000fc40000004100 */
[----:B------:R-:W-:Y:S01]  /*13c0*/  FADD.FTZ R88, R88, -UR5 ;  /* 0x8000000558587e21 */ /* 0x000fe20008010000 */
[----:B------:R-:W-:Y:S01]  /*13d0*/  FMUL.FTZ R156, R121, R161 ;  /* 0x000000a1799c7220 */ /* 0x000fe20000410000 */
[----:B------:R-:W-:Y:S01]  /*13e0*/  FADD.FTZ R96, R159, R96 ;  /* 0x000000609f607221 */ /* 0x000fe20000010000 */
[----:B------:R-:W-:Y:S01]  /*13f0*/  FFMA.FTZ R12, R83, R159, R12 ;  /* 0x0000009f530c7223 */ /* 0x000fe2000001000c */
[----:B------:R-:W-:Y:S01]  /*1400*/  FMUL.FTZ R159, R162, UR8 ;  /* 0x00000008a29f7c20 */ /* 0x000fe20008410000 */
[----:B------:R-:W-:Y:S02]  /*1410*/  HADD2.F32 R58, -RZ, R87.H1_H1 ;  /* 0x30000057ff3a7230 */ /* 0x000fe40000004100 */
[----:B------:R-:W-:Y:S01]  /*1420*/  FFMA.FTZ R59, R155, R164, R158 ;  /* 0x000000a49b3b7223 */ /* 0x000fe2000001009e */
[----:B------:R-:W-:Y:S01]  /*1430*/  FMUL.FTZ R88, R88, UR8 ;  /* 0x0000000858587c20 */ /* 0x000fe20008410000 */
[----:B------:R-:W-:Y:S01]  /*1440*/  FADD.FTZ R158, R57, R156 ;  /* 0x0000009c399e7221 */ /* 0x000fe20000010000 */
[----:B------:R-:W-:Y:S01]  /*1450*/  FMUL.FTZ R87, R120, R56 ;  /* 0x0000003878577220 */ /* 0x000fe20000410000 */
[----:B------:R-:W-:Y:S01]  /*1460*/  FADD.FTZ R98, R161, R98 ;  /* 0x00000062a1627221 */ /* 0x000fe20000010000 */
[----:B------:R-:W-:Y:S01]  /*1470*/  FFMA.FTZ R14, R159, R161, R14 ;  /* 0x000000a19f0e7223 */ /* 0x000fe2000001000e */
[----:B------:R-:W-:Y:S01]  /*1480*/  FADD.FTZ R57, R90, -UR5 ;  /* 0x800000055a397e21 */ /* 0x000fe20008010000 */
[----:B------:R-:W-:Y:S01]  /*1490*/  FADD.FTZ R97, R160, R97 ;  /* 0x00000061a0617221 */ /* 0x000fe20000010000 */
[----:B------:R-:W-:Y:S01]  /*14a0*/  FFMA.FTZ R13, R88, R160, R13 ;  /* 0x000000a0580d7223 */ /* 0x000fe2000001000d */
[----:B------:R-:W-:Y:S01]  /*14b0*/  FADD.FTZ R161, R158, R87 ;  /* 0x000000579ea17221 */ /* 0x000fe20000010000 */
[----:B------:R-:W-:Y:S01]  /*14c0*/  FMUL.FTZ R90, R119, R58 ;  /* 0x0000003a775a7220 */ /* 0x000fe20000410000 */
[----:B------:R-:W-:Y:S01]  /*14d0*/  FFMA.FTZ R160, R152, R75, R59 ;  /* 0x0000004b98a07223 */ /* 0x000fe2000001003b */
[----:B------:R-:W-:-:S02]  /*14e0*/  FMUL.FTZ R158, R57, UR8 ;  /* 0x00000008399e7c20 */ /* 0x000fc40008410000 */
[----:B------:R-:W-:Y:S01]  /*14f0*/  FADD.FTZ R57, R161, R90 ;  /* 0x0000005aa1397221 */ /* 0x000fe20000010000 */
[----:B------:R-:W-:Y:S01]  /*1500*/  FFMA.FTZ R59, R81, R74, R160 ;  /* 0x0000004a513b7223 */ /* 0x000fe200000100a0 */
[----:B------:R-:W-:Y:S01]  /*1510*/  FADD.FTZ R99, R56, R99 ;  /* 0x0000006338637221 */ /* 0x000fe20000010000 */
[----:B------:R-:W-:Y:S02]  /*1520*/  FFMA.FTZ R15, R158, R56, R15 ;  /* 0x000000389e0f7223 */ /* 0x000fe4000001000f */
[----:B------:R-:W-:Y:S01]  /*1530*/  FFMA.FTZ R160, R154, R79, R59 ;  /* 0x0000004f9aa07223 */ /* 0x000fe2000001003b */
[----:B------:R-:W0:Y:S03]  /*1540*/  SHFL.DOWN PT, R56, R57, 0x10, 0x1f ;  /* 0x0a001f0039387f89 */ /* 0x000e2600000e0000 */
[----:B------:R-:W-:-:S04]  /*1550*/  FFMA.FTZ R59, R83, R150, R160 ;  /* 0x00000096533b7223 */ /* 0x000fc800000100a0 */
[----:B------:R-:W-:Y:S01]  /*1560*/  FFMA.FTZ R160, R88, R157, R59 ;  /* 0x0000009d58a07223 */ /* 0x000fe2000001003b */
[----:B------:R-:W-:-:S03]  /*1570*/  FADD.FTZ R91, R91, -UR5 ;  /* 0x800000055b5b7e21 */ /* 0x000fc60008010000 */
[----:B------:R-:W-:Y:S01]  /*1580*/  FFMA.FTZ R59, R159, R156, R160 ;  /* 0x0000009c9f3b7223 */ /* 0x000fe200000100a0 */
[----:B------:R-:W-:-:S03]  /*1590*/  FMUL.FTZ R91, R91, UR8 ;  /* 0x000000085b5b7c20 */ /* 0x000fc60008410000 */
        /* <DEDUP_REMOVED lines=13> */
[----:B0-----:R-:W-:-:S05]  /*1670*/  FADD.FTZ R161, R162, R161 ;  /* 0x000000a1a2a17221 */ /* 0x001fca0000010000 */
[----:B------:R-:W0:Y:S01]  /*1680*/  SHFL.DOWN PT, R160, R161, 0x2, 0x1f ;  /* 0x08401f00a1a07f89 */ /* 0x000e2200000e0000 */
[----:B-1----:R-:W-:-:S05]  /*1690*/  FADD.FTZ R165, R163, R165 ;  /* 0x000000a5a3a57221 */ /* 0x002fca0000010000 */
[----:B------:R-:W1:Y:S01]  /*16a0*/  SHFL.DOWN PT, R56, R165, 0x1, 0x1f ;  /* 0x08201f00a5387f89 */ /* 0x000e6200000e0000 */
[----:B------:R-:W-:Y:S01]  /*16b0*/  LOP3.LUT P1, RZ, R101, 0x1f, RZ, 0xc0, !PT ;  /* 0x0000001f65ff7812 */ /* 0x000fe2000782c0ff */
[----:B0-----:R-:W-:-:S05]  /*16c0*/  FADD.FTZ R160, R161, R160 ;  /* 0x000000a0a1a07221 */ /* 0x001fca0000010000 */
[----:B------:R-:W0:Y:S01]  /*16d0*/  SHFL.DOWN PT, R59, R160, 0x1, 0x1f ;  /* 0x08201f00a03b7f89 */ /* 0x000e2200000e0000 */
[----:B------:R-:W-:Y:S01]  /*16e0*/  UMOV UR7, 0x3f800000 ;  /* 0x3f80000000077882 */ /* 0x000fe20000000000 */
[----:B------:R-:W-:Y:S01]  /*16f0*/  @UP0 UMOV UR7, UR4 ;  /* 0x0000000400070c82 */ /* 0x000fe20008000000 */
[----:B------:R-:W-:Y:S01]  /*1700*/  BSSY.RECONVERGENT B0, `(.L_x_6251) ;  /* 0x000000c000007945 */ /* 0x000fe20003800200 */
[----:B-1----:R-:W-:Y:S01]  /*1710*/  FADD.FTZ R56, R165, R56 ;  /* 0x00000038a5387221 */ /* 0x002fe20000010000 */
[----:B0-----:R-:W-:Y:S02]  /*1720*/  FADD.FTZ R57, R160, R59 ;  /* 0x0000003ba0397221 */ /* 0x001fe40000010000 */
        /* <DEDUP_REMOVED lines=9> */
.L_x_6252:
[----:B------:R-:W-:Y:S05]  /*17c0*/  BSYNC.RECONVERGENT B0 ;  /* 0x0000000000007941 */ /* 0x000fea0003800200 */
.L_x_6251:
        /* <DEDUP_REMOVED lines=62> */
[----:B------:R-:W-:Y:S02]  /*1bb0*/  F2FP.F16.F32.PACK_AB R57, R84, R57 ;  /* 0x000000395439723e */ /* 0x000fe400000000ff */
[----:B------:R-:W-:Y:S01]  /*1bc0*/  F2FP.F16.F32.PACK_AB R56, R61, R56 ;  /* 0x000000383d38723e */ /* 0x000fe200000000ff */
[----:B------:R-:W-:Y:S06]  /*1bd0*/  BRA `(.L_x_6255) ;  /* 0x0000000000907947 */ /* 0x000fec0003800000 */
.L_x_6254:
        /* <DEDUP_REMOVED lines=36> */
.L_x_6255:
        /* <DEDUP_REMOVED lines=47> */
.L_x_6256:
        /* <DEDUP_REMOVED lines=35> */
[----:B------:R-:W-:-:S07]  /*2340*/  F2FP.F16.F32.PACK_AB R56, R63, R56 ;  /* 0x000000383f38723e */ /* 0x000fce00000000ff */
.L_x_6257:
        /* <DEDUP_REMOVED lines=44> */
.L_x_6258:
        /* <DEDUP_REMOVED lines=36> */
.L_x_6259:
[----:B------:R-:W0:Y:S01]  /*2850*/  @P0 LDC.64 R62, c[0x0][0x478] ;  /* 0x00011e00ff3e0b82 */ /* 0x000e220000000a00 */
[----:B------:R-:W-:-:S04]  /*2860*/  IMAD.WIDE.U32 R60, R117, 0x10, R60 ;  /* 0x00000010753c7825 */ /* 0x000fc800078e003c */
[----:B0-----:R-:W-:-:S05]  /*2870*/  @P0 IMAD.WIDE.U32 R62, R117, 0x20, R62 ;  /* 0x00000020753e0825 */ /* 0x001fca00078e003e */
[----:B------:R1:W-:Y:S04]  /*2880*/  @P0 STG.E.128 desc[UR16][R62.64], R48 ;  /* 0x000000303e000986 */ /* 0x0003e8000c101d10 */
[----:B------:R1:W-:Y:S04]  /*2890*/  @P0 STG.E.128 desc[UR16][R62.64+0x10], R52 ;  /* 0x000010343e000986 */ /* 0x0003e8000c101d10 */
[----:B------:R1:W-:Y:S01]  /*28a0*/  STG.E.128 desc[UR16][R60.64], R56 ;  /* 0x000000383c007986 */ /* 0x0003e2000c101d10 */
[----:B------:R-:W-:Y:S05]  /*28b0*/  BRA `(.L_x_6260) ;  /* 0x0000000c00cc7947 */ /* 0x000fea0003800000 */
.L_x_6253:
        /* <DEDUP_REMOVED lines=40> */
.L_x_6261:
        /* <DEDUP_REMOVED lines=36> */
.L_x_6262:
        /* <DEDUP_REMOVED lines=45> */
.L_x_6263:
        /* <DEDUP_REMOVED lines=36> */
.L_x_6264:
        /* <DEDUP_REMOVED lines=44> */
.L_x_6265:
        /* <DEDUP_REMOVED lines=36> */
.L_x_6266:
[----:B------:R-:W0:Y:S01]  /*3790*/  @P0 LDC.64 R62, c[0x0][0x478] ;  /* 0x00011e00ff3e0b82 */ /* 0x000e220000000a00 */
[----:B------:R-:W-:-:S04]  /*37a0*/  IMAD.WIDE.U32 R60, R117, 0x10, R60 ;  /* 0x00000010753c7825 */ /* 0x000fc800078e003c */
[----:B0-----:R-:W-:-:S05]  /*37b0*/  @P0 IMAD.WIDE.U32 R62, R117, 0x20, R62 ;  /* 0x00000020753e0825 */ /* 0x001fca00078e003e */
[----:B------:R0:W-:Y:S04]  /*37c0*/  @P0 STG.E.128 desc[UR16][R62.64], R48 ;  /* 0x000000303e000986 */ /* 0x0001e8000c101d10 */
[----:B------:R0:W-:Y:S04]  /*37d0*/  @P0 STG.E.128 desc[UR16][R62.64+0x10], R52 ;  /* 0x000010343e000986 */ /* 0x0001e8000c101d10 */
[----:B------:R0:W-:Y:S02]  /*37e0*/  STG.E.128 desc[UR16][R60.64], R56 ;  /* 0x000000383c007986 */ /* 0x0001e4000c101d10 */
.L_x_6260:
        /* <DEDUP_REMOVED lines=52> */
.L_x_6250:
        /* <DEDUP_REMOVED lines=20> */
.L_x_6268:
        /* <DEDUP_REMOVED lines=9> */
.L_x_10775:


//--------------------- .text._ZN10layer_norm13ln_bwd_kernelINS_13Kernel_traitsI6__halfS2_fS2_fjLj3072ELj1ELj1ELj4ELj16ENS_18Kernel_traits_baseILj3072ES2_S2_fS2_fjLj128EEEEELb0ELb0ELb1ELb0EEEvNS_9BwdParamsE --------------------------
	.section	.text._ZN10layer_norm13ln_bwd_kernelINS_13Kernel_traitsI6__halfS2_fS2_fjLj3072ELj1ELj1ELj4ELj16ENS_18Kernel_traits_baseILj3072ES2_S2_fS2_fjLj128EEEEELb0ELb0ELb1ELb0EEEvNS_9BwdParamsE,"ax",@progbits
	.align	128
        .global         _ZN10layer_norm13ln_bwd_kernelINS_13Kernel_traitsI6__halfS2_fS2_fjLj3072ELj1ELj1ELj4ELj16ENS_18Kernel_traits_baseILj3072ES2_S2_fS2_fjLj128EEEEELb0ELb0ELb1ELb0EEEvNS_9BwdParamsE
        .type           _ZN10layer_norm13ln_bwd_kernelINS_13Kernel_traitsI6__halfS2_fS2_fjLj3072ELj1ELj1ELj4ELj16ENS_18Kernel_traits_baseILj3072ES2_S2_fS2_fjLj128EEEEELb0ELb0ELb1ELb0EEEvNS_9BwdParamsE,@function
        .size           _ZN10layer_norm13ln_bwd_kernelINS_13Kernel_traitsI6__halfS2_fS2_fjLj3072ELj1ELj1ELj4ELj16ENS_18Kernel_traits_baseILj3072ES2_S2_fS2_fjLj128EEEEELb0ELb0ELb1ELb0EEEvNS_9BwdParamsE,(.L_x_10776 - _ZN10layer_norm13ln_bwd_kernelINS_13Kernel_traitsI6__halfS2_fS2_fjLj3072ELj1ELj1ELj4ELj16ENS_18Kernel_traits_baseILj3072ES2_S2_fS2_fjLj128EEEEELb0ELb0ELb1ELb0EEEvNS_9BwdParamsE)
        .other          _ZN10layer_norm13ln_bwd_kernelINS_13Kernel_traitsI6__halfS2_fS2_fjLj3072ELj1ELj1ELj4ELj16ENS_18Kernel_traits_baseILj3072ES2_S2_fS2_fjLj128EEEEELb0ELb0ELb1ELb0EEEvNS_9BwdParamsE,@"STO_CUDA_ENTRY STV_DEFAULT"
_ZN10layer_norm13ln_bwd_kernelINS_13Kernel_traitsI6__halfS2_fS2_fjLj3072ELj1ELj1ELj4ELj16ENS_18Kernel_traits_baseILj3072ES2_S2_fS2_fjLj128EEEEELb0ELb0ELb1ELb0EEEvNS_9BwdParamsE:
.text._ZN10layer_norm13ln_bwd_kernelINS_13Kernel_traitsI6__halfS2_fS2_fjLj3072ELj1ELj1ELj4ELj16ENS_18Kernel_traits_baseILj3072ES2_S2_fS2_fjLj128EEEEELb0ELb0ELb1ELb0EEEvNS_9BwdParamsE:
        /* <DEDUP_REMOVED lines=81> */
[----:B------:R-:W4:Y:S01]  /*0510*/  LDCU.64 UR20, c[0x0][0x3c0] ;  /* 0x00007800ff1477ac */ /* 0x000f220008000a00 */
[----:B------:R-:W0:Y:S01]  /*0520*/  LDCU UR29, c[0x0][0x400] ;  /* 0x00008000ff1d77ac */ /* 0x000e220008000800 */
[----:B------:R-:W0:Y:S01]  /*0530*/  LDCU.64 UR22, c[0x0][0x438] ;  /* 0x00008700ff1677ac */ /* 0x000e220008000a00 */
[----:B------:R-:W0:Y:S01]  /*0540*/  LDCU.64 UR4, c[0x0][0x478] ;  /* 0x00008f00ff0477ac */ /* 0x000e220008000a00 */
[----:B------:R-:W0:Y:S01]  /*0550*/  LDCU.128 UR12, c[0x0][0x3f0] ;  /* 0x00007e00ff0c77ac */ /* 0x000e220008000c00 */
[----:B------:R-:W0:Y:S02]  /*0560*/  LDCU.64 UR24, c[0x0][0x380] ;  /* 0x00007000ff1877ac */ /* 0x000e240008000a00 */
.L_x_6339:
[----:B0-----:R-:W-:Y:S02]  /*0570*/  UIMAD.WIDE UR8, UR26, 0x4, UR14 ;  /* 0x000000041a0878a5 */ /* 0x001fe4000f8e020e */
[----:B------:R-:W-:-:S04]  /*0580*/  UIMAD.WIDE UR10, UR26, 0x4, UR12 ;  /* 0x000000041a0a78a5 */ /* 0x000fc8000f8e020c */
[----:B--2---:R-:W-:Y:S02]  /*0590*/  MOV R120, UR8 ;  /* 0x0000000800787c02 */ /* 0x004fe40008000f00 */
[----:B------:R-:W-:Y:S01]  /*05a0*/  MOV R121, UR9 ;  /* 0x0000000900797c02 */ /* 0x000fe20008000f00 */
[----:B---3--:R-:W-:-:S04]  /*05b0*/  UIMAD.WIDE UR8, UR26, 0x4, UR18 ;  /* 0x000000041a0878a5 */ /* 0x008fc8000f8e0212 */
[----:B------:R-:W3:Y:S01]  /*05c0*/  LDG.E R120, desc[UR16][R120.64] ;  /* 0x0000001078787981 */ /* 0x000ee2000c1e1900 */
[----:B-1----:R-:W-:Y:S02]  /*05d0*/  MOV R116, UR10 ;  /* 0x0000000a00747c02 */ /* 0x002fe40008000f00 */
[----:B------:R-:W-:Y:S02]  /*05e0*/  MOV R118, UR8 ;  /* 0x0000000800767c02 */ /* 0x000fe40008000f00 */
[----:B------:R-:W-:Y:S02]  /*05f0*/  MOV R119, UR9 ;  /* 0x0000000900777c02 */ /* 0x000fe40008000f00 */
[----:B------:R-:W-:-:S03]  /*0600*/  MOV R117, UR11 ;  /* 0x0000000b00757c02 */ /* 0x000fc60008000f00 */
[----:B------:R-:W2:Y:S04]  /*0610*/  LDG.E R118, desc[UR16][R118.64] ;  /* 0x0000001076767981 */ /* 0x000ea8000c1e1900 */
[----:B------:R-:W4:Y:S01]  /*0620*/  LDG.E R116, desc[UR16][R116.64] ;  /* 0x0000001074747981 */ /* 0x000f22000c1e1900 */
[----:B------:R-:W-:Y:S01]  /*0630*/  HFMA2 R163, -RZ, RZ, 0, 0 ;  /* 0x00000000ffa37431 */ /* 0x000fe200000001ff */
[----:B------:R-:W-:Y:S01]  /*0640*/  BSSY.RECONVERGENT B0, `(.L_x_6270) ;  /* 0x0000145000007945 */ /* 0x000fe20003800200 */
[----:B------:R-:W-:Y:S02]  /*0650*/  MOV R164, RZ ;  /* 0x000000ff00a47202 */ /* 0x000fe40000000f00 */
[----:B---3--:R-:W-:Y:S02]  /*0660*/  R2UR UR30, R120 ;  /* 0x00000000781e72ca */ /* 0x008fe400000e0000 */
[----:B--2---:R-:W-:-:S11]  /*0670*/  R2UR UR31, R118 ;  /* 0x00000000761f72ca */ /* 0x004fd600000e0000 */
[----:B------:R-:W-:Y:S01]  /*0680*/  UISETP.GE.AND UP2, UPT, UR30, 0x1, UPT ;  /* 0x000000011e00788c */ /* 0x000fe2000bf46270 */
[----:B----4-:R-:W-:-:S08]  /*0690*/  R2UR UR11, R116 ;  /* 0x00000000740b72ca */ /* 0x010fd000000e0000 */
[----:B-----5:R-:W-:Y:S07]  /*06a0*/  BRA.U !UP2, `(.L_x_6271) ;  /* 0x000000110a8c7547 */ /* 0x020fee000b800000 */
[----:B------:R-:W-:-:S06]  /*06b0*/  UIMAD.WIDE UR8, UR26, 0x4, UR20 ;  /* 0x000000041a0878a5 */ /* 0x000fcc000f8e0214 */
[----:B------:R-:W-:Y:S02]  /*06c0*/  MOV R116, UR8 ;  /* 0x0000000800747c02 */ /* 0x000fe40008000f00 */
[----:B------:R-:W-:-:S05]  /*06d0*/  MOV R117, UR9 ;  /* 0x0000000900757c02 */ /* 0x000fca0008000f00 */
[----:B------:R0:W2:Y:S01]  /*06e0*/  LDG.E R116, desc[UR16][R116.64] ;  /* 0x0000001074747981 */ /* 0x0000a2000c1e1900 */
[----:B------:R-:W-:Y:S01]  /*06f0*/  UIADD3 UR8, UPT, UPT, UR30, -0x1, URZ ;  /* 0xffffffff1e087890 */ /* 0x000fe2000fffe0ff */
[C---:B------:R-:W-:Y:S01]  /*0700*/  ISETP.GE.U32.AND P2, PT, R2.reuse, 0x80, PT ;  /* 0x000000800200780c */ /* 0x040fe20003f46070 */
[----:B-1----:R-:W-:Y:S01]  /*0710*/  UIMAD UR7, UR26, UR6, URZ ;  /* 0x000000061a0772a4 */ /* 0x002fe2000f8e02ff */
[----:B------:R-:W1:Y:S01]  /*0720*/  S2R R4, SR_TID.X ;  /* 0x0000000000047919 */ /* 0x000e620000002100 */
[----:B------:R-:W-:Y:S01]  /*0730*/  UIMAD UR9, UR8, UR6, URZ ;  /* 0x00000006080972a4 */ /* 0x000fe2000f8e02ff */
[----:B------:R-:W-:Y:S01]  /*0740*/  ISETP.NE.AND P0, PT, RZ, UR28, PT ;  /* 0x0000001cff007c0c */ /* 0x000fe2000bf05270 */
[----:B------:R-:W-:Y:S01]  /*0750*/  USHF.R.S32.HI UR8, URZ, 0x1f, UR7 ;  /* 0x0000001fff087899 */ /* 0x000fe20008011407 */
[----:B------:R-:W-:Y:S01]  /*0760*/  BSSY.RECONVERGENT B1, `(.L_x_6272) ;  /* 0x0000066000017945 */ /* 0x000fe20003800200 */
[----:B------:R-:W-:Y:S01]  /*0770*/  USHF.R.S32.HI UR10, URZ, 0x1f, UR9 ;  /* 0x0000001fff0a7899 */ /* 0x000fe20008011409 */
[C---:B------:R-:W-:Y:S01]  /*0780*/  ISETP.GE.U32.AND P3, PT, R2.reuse, 0x100, PT ;  /* 0x000001000200780c */ /* 0x040fe20003f66070 */
[----:B------:R-:W-:Y:S01]  /*0790*/  ULEA.HI UR8, UR8, UR7, URZ, 0x3 ;  /* 0x0000000708087291 */ /* 0x000fe2000f8f18ff */
[----:B------:R-:W-:Y:S01]  /*07a0*/  ISETP.GE.U32.AND P1, PT, R2, 0x180, PT ;  /* 0x000001800200780c */ /* 0x000fe20003f26070 */
[----:B------:R-:W-:Y:S01]  /*07b0*/  ULEA.HI UR10, UR10, UR9, URZ, 0x3 ;  /* 0x000000090a0a7291 */ /* 0x000fe2000f8f18ff */
[----:B------:R-:W-:-:S02]  /*07c0*/  MOV R163, RZ ;  /* 0x000000ff00a37202 */ /* 0x000fc40000000f00 */
[----:B------:R-:W-:Y:S02]  /*07d0*/  MOV R164, RZ ;  /* 0x000000ff00a47202 */ /* 0x000fe40000000f00 */
[----:B0-----:R-:W-:Y:S02]  /*07e0*/  MOV R117, UR8 ;  /* 0x0000000800757c02 */ /* 0x001fe40008000f00 */
[----:B------:R-:W-:Y:S02]  /*07f0*/  MOV R119, UR10 ;  /* 0x0000000a00777c02 */ /* 0x000fe40008000f00 */
[-C--:B-1----:R-:W-:Y:S02]  /*0800*/  LEA.HI.SX32 R0, R117, R4.reuse, 0x1d ;  /* 0x0000000475007211 */ /* 0x082fe400078feaff */
[----:B------:R-:W-:Y:S02]  /*0810*/  LEA.HI.SX32 R162, R119, R4, 0x1d ;  /* 0x0000000477a27211 */ /* 0x000fe400078feaff */
[----:B------:R-:W-:-:S02]  /*0820*/  MOV R161, R0 ;  /* 0x0000000000a17202 */ /* 0x000fc40000000f00 */
        /* <DEDUP_REMOVED lines=13> */
[----:B------:R0:W5:Y:S04]  /*0900*/  @P0 LDG.E.128 R84, desc[UR16][R124.64] ;  /* 0x000000107c540981 */ /* 0x000168000c1e1d00 */
[----:B------:R0:W5:Y:S02]  /*0910*/  @P0 LDG.E.128 R88, desc[UR16][R124.64+0x10] ;  /* 0x000010107c580981 */ /* 0x000164000c1e1d00 */
[----:B-----5:R-:W-:Y:S02]  /*0920*/  HADD2.F32 R12, -RZ, R28.H0_H0 ;  /* 0x2000001cff0c7230 */ /* 0x020fe40000004100 */
[----:B------:R-:W-:Y:S02]  /*0930*/  HADD2.F32 R16, -RZ, R29.H0_H0 ;  /* 0x2000001dff107230 */ /* 0x000fe40000004100 */
[----:B------:R-:W-:-:S02]  /*0940*/  HADD2.F32 R128, -RZ, R30.H0_H0 ;  /* 0x2000001eff807230 */ /* 0x000fc40000004100 */
[--C-:B------:R-:W-:Y:S02]  /*0950*/  HADD2.F32 R146, -RZ, R31.reuse.H0_H0 ;  /* 0x2000001fff927230 */ /* 0x100fe40000004100 */
[----:B------:R-:W-:Y:S02]  /*0960*/  HADD2.F32 R149, -RZ, R30.H1_H1 ;  /* 0x3000001eff957230 */ /* 0x000fe40000004100 */
[----:B------:R-:W-:Y:S01]  /*0970*/  HADD2.F32 R157, -RZ, R31.H1_H1 ;  /* 0x3000001fff9d7230 */ /* 0x000fe20000004100 */
[----:B------:R-:W-:Y:S02]  /*0980*/  IADD3 R162, PT, PT, R162, 0x80, RZ ;  /* 0x00000080a2a27810 */ /* 0x000fe40007ffe0ff */
[----:B------:R-:W-:Y:S01]  /*0990*/  IADD3 R161, PT, PT, R161, 0x80, RZ ;  /* 0x00000080a1a17810 */ /* 0x000fe20007ffe0ff */
[C---:B--2---:R-:W-:Y:S01]  /*09a0*/  FADD.FTZ R3, -R159.reuse, R8 ;  /* 0x000000089f037221 */ /* 0x044fe20000010100 */
[C---:B------:R-:W-:Y:S01]  /*09b0*/  FADD.FTZ R9, -R159.reuse, R9 ;  /* 0x000000099f097221 */ /* 0x040fe20000010100 */
[----:B------:R-:W-:Y:S01]  /*09c0*/  FADD.FTZ R14, -R159, R10 ;  /* 0x0000000a9f0e7221 */ /* 0x000fe20000010100 */
[----:B------:R-:W-:-:S02]  /*09d0*/  HADD2.F32 R8, -RZ, R28.H1_H1 ;  /* 0x3000001cff087230 */ /* 0x000fc40000004100 */
[----:B------:R-:W-:Y:S01]  /*09e0*/  FMUL.FTZ R3, R3, UR31 ;  /* 0x0000001f03037c20 */ /* 0x000fe20008410000 */
[----:B------:R-:W-:Y:S01]  /*09f0*/  FMUL.FTZ R10, R9, UR31 ;  /* 0x0000001f090a7c20 */ /* 0x000fe20008410000 */
[--C-:B----4-:R-:W-:Y:S02]  /*0a00*/  HADD2.F32 R7, -RZ, R116.reuse.H0_H0 ;  /* 0x20000074ff077230 */ /* 0x110fe40000004100 */
[----:B------:R-:W-:Y:S02]  /*0a10*/  HADD2.F32 R116, -RZ, R116.H1_H1 ;  /* 0x30000074ff747230 */ /* 0x000fe40000004100 */
[----:B------:R-:W-:Y:S01]  /*0a20*/  FADD.FTZ R11, -R159, R11 ;  /* 0x0000000b9f0b7221 */ /* 0x000fe20000010100 */
[--C-:B------:R-:W-:Y:S02]  /*0a30*/  HADD2.F32 R9, -RZ, R117.reuse.H0_H0 ;  /* 0x20000075ff097230 */ /* 0x100fe40000004100 */
[-C--:B------:R-:W-:Y:S01]  /*0a40*/  FMUL.FTZ R12, R12, R7.reuse ;  /* 0x000000070c0c7220 */ /* 0x080fe20000410000 */
[----:B------:R-:W-:Y:S01]  /*0a50*/  FADD.FTZ R60, R60, R7 ;  /* 0x000000073c3c7221 */ /* 0x000fe20000010000 */
[----:B------:R-:W-:Y:S01]  /*0a60*/  FFMA.FTZ R40, R3, R7, R40 ;  /* 0x0000000703287223 */ /* 0x000fe20000010028 */
[----:B------:R-:W-:Y:S01]  /*0a70*/  FMUL.FTZ R7, R14, UR31 ;  /* 0x0000001f0e077c20 */ /* 0x000fe20008410000 */
[-C--:B------:R-:W-:Y:S01]  /*0a80*/  FMUL.FTZ R8, R8, R116.reuse ;  /* 0x0000007408087220 */ /* 0x080fe20000410000 */
[----:B------:R-:W-:Y:S01]  /*0a90*/  FADD.FTZ R61, R61, R116 ;  /* 0x000000743d3d7221 */ /* 0x000fe20000010000 */
[----:B------:R-:W-:Y:S01]  /*0aa0*/  FFMA.FTZ R41, R10, R116, R41 ;  /* 0x000000740a297223 */ /* 0x000fe20000010029 */
[----:B------:R-:W-:-:S02]  /*0ab0*/  HADD2.F32 R117, -RZ, R117.H1_H1 ;  /* 0x30000075ff757230 */ /* 0x000fc40000004100 */
[----:B------:R-:W-:Y:S01]  /*0ac0*/  FMUL.FTZ R14, R11, UR31 ;  /* 0x0000001f0b0e7c20 */ /* 0x000fe20008410000 */
[----:B------:R-:W-:Y:S02]  /*0ad0*/  HADD2.F32 R116, -RZ, R29.H1_H1 ;  /* 0x3000001dff747230 */ /* 0x000fe40000004100 */
[----:B------:R-:W-:Y:S01]  /*0ae0*/  FADD.FTZ R62, R62, R9 ;  /* 0x000000093e3e7221 */ /* 0x000fe20000010000 */
[-C--:B------:R-:W-:Y:S01]  /*0af0*/  FFMA.FTZ R42, R7, R9.reuse, R42 ;  /* 0x00000009072a7223 */ /* 0x080fe2000001002a */
[----:B------:R-:W-:Y:S01]  /*0b00*/  FMUL.FTZ R16, R16, R9 ;  /* 0x0000000910107220 */ /* 0x000fe20000410000 */
[----:B---3--:R-:W-:Y:S01]  /*0b10*/  FADD.FTZ R9, -R159, R120 ;  /* 0x000000789f097221 */ /* 0x008fe20000010100 */
[-C--:B------:R-:W-:Y:S01]  /*0b20*/  FMUL.FTZ R11, R116, R117.reuse ;  /* 0x00000075740b7220 */ /* 0x080fe20000410000 */
[----:B------:R-:W-:Y:S01]  /*0b30*/  FADD.FTZ R63, R63, R117 ;  /* 0x000000753f3f7221 */ /* 0x000fe20000010000 */
[----:B------:R-:W-:Y:S01]  /*0b40*/  FFMA.FTZ R43, R14, R117, R43 ;  /* 0x000000750e2b7223 */ /* 0x000fe2000001002b */
[----:B------:R-:W-:-:S02]  /*0b50*/  HADD2.F32 R117, -RZ, R118.H0_H0 ;  /* 0x20000076ff757230 */ /* 0x000fc40000004100 */
[----:B------:R-:W-:Y:S01]  /*0b60*/  FMUL.FTZ R9, R9, UR31 ;  /* 0x0000001f09097c20 */ /* 0x000fe20008410000 */
[----:B------:R-:W-:Y:S02]  /*0b70*/  FADD.FTZ R122, -R159, R122 ;  /* 0x0000007a9f7a7221 */ /* 0x000fe40000010100 */
[----:B------:R-:W-:Y:S01]  /*0b80*/  FADD.FTZ R64, R64, R117 ;  /* 0x0000007540407221 */ /* 0x000fe20000010000 */
[-C--:B------:R-:W-:Y:S01]  /*0b90*/  FFMA.FTZ R44, R9, R117.reuse, R44 ;  /* 0x00000075092c7223 */ /* 0x080fe2000001002c */
[----:B------:R-:W-:Y:S01]  /*0ba0*/  FMUL.FTZ R128, R128, R117 ;  /* 0x0000007580807220 */ /* 0x000fe20000410000 */
[----:B------:R-:W-:Y:S02]  /*0bb0*/  HADD2.F32 R117, -RZ, R119.H0_H0 ;  /* 0x20000077ff757230 */ /* 0x000fe40000004100 */
[----:B------:R-:W-:Y:S01]  /*0bc0*/  FMUL.FTZ R147, R122, UR31 ;  /* 0x0000001f7a937c20 */ /* 0x000fe20008410000 */
[----:B------:R-:W-:Y:S02]  /*0bd0*/  FADD.FTZ R121, -R159, R121 ;  /* 0x000000799f797221 */ /* 0x000fe40000010100 */
[----:B------:R-:W-:Y:S01]  /*0be0*/  FADD.FTZ R66, R66, R117 ;  /* 0x0000007542427221 */ /* 0x000fe20000010000 */
[-C--:B------:R-:W-:Y:S01]  /*0bf0*/  FFMA.FTZ R46, R147, R117.reuse, R46 ;  /* 0x00000075932e7223 */ /* 0x080fe2000001002e */
[----:B------:R-:W-:Y:S01]  /*0c00*/  FMUL.FTZ R146, R146, R117 ;  /* 0x0000007592927220 */ /* 0x000fe20000410000 */
[----:B------:R-:W-:Y:S01]  /*0c10*/  FMUL.FTZ R140, R121, UR31 ;  /* 0x0000001f798c7c20 */ /* 0x000fe20008410000 */
[----:B------:R-:W-:Y:S01]  /*0c20*/  FADD.FTZ R117, RZ, R12 ;  /* 0x0000000cff757221 */ /* 0x000fe20000010000 */
[----:B------:R-:W-:Y:S01]  /*0c30*/  FFMA.FTZ R121, R3, R12, RZ ;  /* 0x0000000c03797223 */ /* 0x000fe200000100ff */
[----:B------:R-:W-:-:S02]  /*0c40*/  HADD2.F32 R118, -RZ, R118.H1_H1 ;  /* 0x30000076ff767230 */ /* 0x000fc40000004100 */
[----:B------:R-:W-:Y:S01]  /*0c50*/  FADD.FTZ R117, R117, R8 ;  /* 0x0000000875757221 */ /* 0x000fe20000010000 */
[----:B------:R-:W-:Y:S02]  /*0c60*/  FFMA.FTZ R116, R10, R8, R121 ;  /* 0x000000080a747223 */ /* 0x000fe40000010079 */
[----:B------:R-:W-:Y:S01]  /*0c70*/  FADD.FTZ R65, R65, R118 ;  /* 0x0000007641417221 */ /* 0x000fe20000010000 */
[-C--:B------:R-:W-:Y:S01]  /*0c80*/  FFMA.FTZ R45, R140, R118.reuse, R45 ;  /* 0x000000768c2d7223 */ /* 0x080fe2000001002d */
[----:B------:R-:W-:Y:S01]  /*0c90*/  FMUL.FTZ R149, R149, R118 ;  /* 0x0000007695957220 */ /* 0x000fe20000410000 */
[----:B------:R-:W-:Y:S01]  /*0ca0*/  FADD.FTZ R118, R117, R16 ;  /* 0x0000001075767221 */ /* 0x000fe20000010000 */
[----:B------:R-:W-:Y:S01]  /*0cb0*/  FFMA.FTZ R117, R7, R16, R116 ;  /* 0x0000001007757223 */ /* 0x000fe20000010074 */
[----:B------:R-:W-:Y:S02]  /*0cc0*/  HADD2.F32 R120, -RZ, R119.H1_H1 ;  /* 0x30000077ff787230 */ /* 0x000fe40000004100 */
[----:B------:R-:W-:Y:S01]  /*0cd0*/  FADD.FTZ R119, R118, R11 ;  /* 0x0000000b76777221 */ /* 0x000fe20000010000 */
[----:B------:R-:W-:-:S03]  /*0ce0*/  FFMA.FTZ R116, R14, R11, R117 ;  /* 0x0000000b0e747223 */ /* 0x000fc60000010075 */
[----:B------:R-:W-:Y:S01]  /*0cf0*/  FADD.FTZ R118, R119, R128 ;  /* 0x0000008077767221 */ /* 0x000fe20000010000 */
[----:B------:R-:W-:Y:S01]  /*0d00*/  FFMA.FTZ R117, R9, R128, R116 ;  /* 0x0000008009757223 */ /* 0x000fe20000010074 */
[----:B------:R-:W-:Y:S02]  /*0d10*/  FADD.FTZ R123, -R159, R123 ;  /* 0x0000007b9f7b7221 */ /* 0x000fe40000010100 */
        /* <DEDUP_REMOVED lines=9> */
[----:B0-----:R-:W-:-:S07]  /*0db0*/  FFMA.FTZ R164, R160, R157, R117 ;  /* 0x0000009da0a47223 */ /* 0x001fce0000010075 */
.L_x_6273:
[----:B------:R-:W-:Y:S05]  /*0dc0*/  BSYNC.RECONVERGENT B1 ;  /* 0x0000000000017941 */ /* 0x000fea0003800200 */
.L_x_6272:
        /* <DEDUP_REMOVED lines=12> */
[--C-:B-----5:R-:W-:Y:S02]  /*0e90*/  HADD2.F32 R130, -RZ, R33.reuse.H0_H0 ;  /* 0x20000021ff827230 */ /* 0x120fe40000004100 */
[----:B------:R-:W-:Y:S02]  /*0ea0*/  HADD2.F32 R6, -RZ, R32.H0_H0 ;  /* 0x20000020ff067230 */ /* 0x000fe40000004100 */
[----:B0-----:R-:W-:Y:S02]  /*0eb0*/  HADD2.F32 R19, -RZ, R33.H1_H1 ;  /* 0x30000021ff137230 */ /* 0x001fe40000004100 */
[----:B------:R-:W-:Y:S02]  /*0ec0*/  HADD2.F32 R144, -RZ, R35.H0_H0 ;  /* 0x20000023ff907230 */ /* 0x000fe40000004100 */
[----:B-1----:R-:W-:-:S05]  /*0ed0*/  @P0 IMAD.WIDE.U32 R134, R161, 0x20, R134 ;  /* 0x00000020a1860825 */ /* 0x002fca00078e0086 */
[----:B------:R-:W5:Y:S04]  /*0ee0*/  @P0 LDG.E.128 R92, desc[UR16][R134.64] ;  /* 0x00000010865c0981 */ /* 0x000f68000c1e1d00 */
[----:B------:R0:W5:Y:S02]  /*0ef0*/  @P0 LDG.E.128 R96, desc[UR16][R134.64+0x10] ;  /* 0x0000101086600981 */ /* 0x000164000c1e1d00 */
[--C-:B0-----:R-:W-:Y:S02]  /*0f00*/  HADD2.F32 R134, -RZ, R34.reuse.H0_H0 ;  /* 0x20000022ff867230 */ /* 0x101fe40000004100 */
[----:B------:R-:W-:Y:S02]  /*0f10*/  HADD2.F32 R135, -RZ, R34.H1_H1 ;  /* 0x30000022ff877230 */ /* 0x000fe40000004100 */
[----:B------:R-:W-:Y:S01]  /*0f20*/  HADD2.F32 R155, -RZ, R35.H1_H1 ;  /* 0x30000023ff9b7230 */ /* 0x000fe20000004100 */
[----:B------:R-:W-:-:S02]  /*0f30*/  IADD3 R162, PT, PT, R162, 0x80, RZ ;  /* 0x00000080a2a27810 */ /* 0x000fc40007ffe0ff */
[----:B------:R-:W-:Y:S01]  /*0f40*/  IADD3 R161, PT, PT, R161, 0x80, RZ ;  /* 0x00000080a1a17810 */ /* 0x000fe20007ffe0ff */
[C---:B--2---:R-:W-:Y:S01]  /*0f50*/  FADD.FTZ R15, -R159.reuse, R118 ;  /* 0x000000769f0f7221 */ /* 0x044fe20000010100 */
[----:B------:R-:W-:-:S03]  /*0f60*/  FADD.FTZ R5, -R159, R116 ;  /* 0x000000749f057221 */ /* 0x000fc60000010100 */
[----:B------:R-:W-:Y:S01]  /*0f70*/  FMUL.FTZ R15, R15, UR31 ;  /* 0x0000001f0f0f7c20 */ /* 0x000fe20008410000 */
[----:B------:R-:W-:Y:S01]  /*0f80*/  FMUL.FTZ R5, R5, UR31 ;  /* 0x0000001f05057c20 */ /* 0x000fe20008410000 */
[--C-:B----4-:R-:W-:Y:S02]  /*0f90*/  HADD2.F32 R17, -RZ, R121.reuse.H0_H0 ;  /* 0x20000079ff117230 */ /* 0x110fe40000004100 */
[----:B------:R-:W-:Y:S02]  /*0fa0*/  HADD2.F32 R13, -RZ, R120.H0_H0 ;  /* 0x20000078ff0d7230 */ /* 0x000fe40000004100 */
[----:B------:R-:W-:Y:S01]  /*0fb0*/  FADD.FTZ R119, -R159, R119 ;  /* 0x000000779f777221 */ /* 0x000fe20000010100 */
[----:B------:R-:W-:Y:S01]  /*0fc0*/  FADD.FTZ R70, R70, R17 ;  /* 0x0000001146467221 */ /* 0x000fe20000010000 */
[-C--:B------:R-:W-:Y:S01]  /*0fd0*/  FFMA.FTZ R50, R15, R17.reuse, R50 ;  /* 0x000000110f327223 */ /* 0x080fe20000010032 */
[----:B------:R-:W-:Y:S01]  /*0fe0*/  FMUL.FTZ R130, R130, R17 ;  /* 0x0000001182827220 */ /* 0x000fe20000410000 */
[C---:B---3--:R-:W-:Y:S01]  /*0ff0*/  FADD.FTZ R17, -R159.reuse, R124 ;  /* 0x0000007c9f117221 */ /* 0x048fe20000010100 */
[----:B------:R-:W-:Y:S01]  /*1000*/  FADD.FTZ R18, -R159, R117 ;  /* 0x000000759f127221 */ /* 0x000fe20000010100 */
[----:B------:R-:W-:Y:S01]  /*1010*/  FADD.FTZ R68, R68, R13 ;  /* 0x0000000d44447221 */ /* 0x000fe20000010000 */
[-C--:B------:R-:W-:Y:S01]  /*1020*/  FFMA.FTZ R48, R5, R13.reuse, R48 ;  /* 0x0000000d05307223 */ /* 0x080fe20000010030 */
[----:B------:R-:W-:Y:S01]  /*1030*/  FMUL.FTZ R6, R6, R13 ;  /* 0x0000000d06067220 */ /* 0x000fe20000410000 */
[----:B------:R-:W-:-:S02]  /*1040*/  HADD2.F32 R116, -RZ, R121.H1_H1 ;  /* 0x30000079ff747230 */ /* 0x000fc40000004100 */
[----:B------:R-:W-:Y:S01]  /*1050*/  FMUL.FTZ R132, R119, UR31 ;  /* 0x0000001f77847c20 */ /* 0x000fe20008410000 */
[----:B------:R-:W-:Y:S02]  /*1060*/  HADD2.F32 R120, -RZ, R120.H1_H1 ;  /* 0x30000078ff787230 */ /* 0x000fe40000004100 */
[----:B------:R-:W-:Y:S01]  /*1070*/  FADD.FTZ R126, -R159, R126 ;  /* 0x0000007e9f7e7221 */ /* 0x000fe20000010100 */
[----:B------:R-:W-:Y:S02]  /*1080*/  HADD2.F32 R13, -RZ, R32.H1_H1 ;  /* 0x30000020ff0d7230 */ /* 0x000fe40000004100 */
[----:B------:R-:W-:Y:S01]  /*1090*/  FMUL.FTZ R17, R17, UR31 ;  /* 0x0000001f11117c20 */ /* 0x000fe20008410000 */
[----:B------:R-:W-:Y:S02]  /*10a0*/  HADD2.F32 R117, -RZ, R122.H0_H0 ;  /* 0x2000007aff757230 */ /* 0x000fe40000004100 */
[----:B------:R-:W-:Y:S01]  /*10b0*/  FADD.FTZ R71, R71, R116 ;  /* 0x0000007447477221 */ /* 0x000fe20000010000 */
[----:B------:R-:W-:-:S02]  /*10c0*/  HADD2.F32 R119, -RZ, R123.H0_H0 ;  /* 0x2000007bff777230 */ /* 0x000fc40000004100 */
[-C--:B------:R-:W-:Y:S01]  /*10d0*/  FFMA.FTZ R51, R132, R116.reuse, R51 ;  /* 0x0000007484337223 */ /* 0x080fe20000010033 */
[----:B------:R-:W-:Y:S01]  /*10e0*/  FMUL.FTZ R19, R19, R116 ;  /* 0x0000007413137220 */ /* 0x000fe20000410000 */
[----:B------:R-:W-:Y:S01]  /*10f0*/  FMUL.FTZ R137, R126, UR31 ;  /* 0x0000001f7e897c20 */ /* 0x000fe20008410000 */
[----:B------:R-:W-:Y:S01]  /*1100*/  FMUL.FTZ R13, R13, R120 ;  /* 0x000000780d0d7220 */ /* 0x000fe20000410000 */
[----:B------:R-:W-:Y:S01]  /*1110*/  FADD.FTZ R72, R72, R117 ;  /* 0x0000007548487221 */ /* 0x000fe20000010000 */
[-C--:B------:R-:W-:Y:S01]  /*1120*/  FFMA.FTZ R52, R17, R117.reuse, R52 ;  /* 0x0000007511347223 */ /* 0x080fe20000010034 */
        /* <DEDUP_REMOVED lines=11> */
[----:B------:R-:W-:Y:S02]  /*11e0*/  HADD2.F32 R122, -RZ, R122.H1_H1 ;  /* 0x3000007aff7a7230 */ /* 0x000fe40000004100 */
[----:B------:R-:W-:Y:S01]  /*11f0*/  FADD.FTZ R125, -R159, R125 ;  /* 0x0000007d9f7d7221 */ /* 0x000fe20000010100 */
[----:B------:R-:W-:Y:S01]  /*1200*/  FADD.FTZ R119, R118, R19 ;  /* 0x0000001376777221 */ /* 0x000fe20000010000 */
[----:B------:R-:W-:Y:S02]  /*1210*/  FFMA.FTZ R116, R132, R19, R117 ;  /* 0x0000001384747223 */ /* 0x000fe40000010075 */
[----:B------:R-:W-:Y:S01]  /*1220*/  FMUL.FTZ R138, R125, UR31 ;  /* 0x0000001f7d8a7c20 */ /* 0x000fe20008410000 */
[----:B------:R-:W-:Y:S01]  /*1230*/  FMUL.FTZ R135, R135, R122 ;  /* 0x0000007a87877220 */ /* 0x000fe20000410000 */
[----:B------:R-:W-:Y:S01]  /*1240*/  FADD.FTZ R118, R119, R134 ;  /* 0x0000008677767221 */ /* 0x000fe20000010000 */
[----:B------:R-:W-:Y:S01]  /*1250*/  FFMA.FTZ R117, R17, R134, R116 ;  /* 0x0000008611757223 */ /* 0x000fe20000010074 */
[----:B------:R-:W-:Y:S01]  /*1260*/  FADD.FTZ R69, R69, R120 ;  /* 0x0000007845457221 */ /* 0x000fe20000010000 */
[----:B------:R-:W-:Y:S01]  /*1270*/  FFMA.FTZ R49, R18, R120, R49 ;  /* 0x0000007812317223 */ /* 0x000fe20000010031 */
[----:B------:R-:W-:-:S02]  /*1280*/  HADD2.F32 R120, -RZ, R123.H1_H1 ;  /* 0x3000007bff787230 */ /* 0x000fc40000004100 */
[----:B------:R-:W-:Y:S01]  /*1290*/  FADD.FTZ R127, -R159, R127 ;  /* 0x0000007f9f7f7221 */ /* 0x000fe20000010100 */
[----:B------:R-:W-:Y:S01]  /*12a0*/  FADD.FTZ R119, R118, R135 ;  /* 0x0000008776777221 */ /* 0x000fe20000010000 */
[C---:B------:R-:W-:Y:S02]  /*12b0*/  FFMA.FTZ R116, R138.reuse, R135, R117 ;  /* 0x000000878a747223 */ /* 0x040fe40000010075 */
        /* <DEDUP_REMOVED lines=10> */
.L_x_6275:
[----:B------:R-:W-:Y:S05]  /*1360*/  BSYNC.RECONVERGENT B1 ;  /* 0x0000000000017941 */ /* 0x000fea0003800200 */
.L_x_6274:
        /* <DEDUP_REMOVED lines=12> */
[----:B------:R-:W-:Y:S02]  /*1430*/  HADD2.F32 R129, -RZ, R36.H1_H1 ;  /* 0x30000024ff817230 */ /* 0x000fe40000004100 */
[----:B------:R-:W-:Y:S02]  /*1440*/  HADD2.F32 R154, -RZ, R38.H0_H0 ;  /* 0x20000026ff9a7230 */ /* 0x000fe40000004100 */
[----:B------:R-:W-:Y:S02]  /*1450*/  HADD2.F32 R139, -RZ, R37.H1_H1 ;  /* 0x30000025ff8b7230 */ /* 0x000fe40000004100 */
[----:B-1----:R-:W-:-:S05]  /*1460*/  @P0 IMAD.WIDE.U32 R142, R161, 0x20, R142 ;  /* 0x00000020a18e0825 */ /* 0x002fca00078e008e */
[----:B------:R-:W5:Y:S04]  /*1470*/  @P0 LDG.E.128 R24, desc[UR16][R142.64] ;  /* 0x000000108e180981 */ /* 0x000f68000c1e1d00 */
[----:B------:R1:W5:Y:S01]  /*1480*/  @P0 LDG.E.128 R20, desc[UR16][R142.64+0x10] ;  /* 0x000010108e140981 */ /* 0x000362000c1e1d00 */
[----:B0-----:R-:W-:Y:S02]  /*1490*/  HADD2.F32 R150, -RZ, R38.H1_H1 ;  /* 0x30000026ff967230 */ /* 0x001fe40000004100 */
[--C-:B------:R-:W-:Y:S02]  /*14a0*/  HADD2.F32 R148, -RZ, R39.reuse.H0_H0 ;  /* 0x20000027ff947230 */ /* 0x100fe40000004100 */
[----:B------:R-:W-:Y:S02]  /*14b0*/  HADD2.F32 R153, -RZ, R39.H1_H1 ;  /* 0x30000027ff997230 */ /* 0x000fe40000004100 */
[----:B-1----:R-:W-:-:S02]  /*14c0*/  HADD2.F32 R143, -RZ, R37.H0_H0 ;  /* 0x20000025ff8f7230 */ /* 0x002fc40000004100 */
[C---:B--2---:R-:W-:Y:S01]  /*14d0*/  FADD.FTZ R116, -R159.reuse, R116 ;  /* 0x000000749f747221 */ /* 0x044fe20000010100 */
[C---:B------:R-:W-:Y:S01]  /*14e0*/  FADD.FTZ R136, -R159.reuse, R117 ;  /* 0x000000759f887221 */ /* 0x040fe20000010100 */
[C---:B------:R-:W-:Y:S01]  /*14f0*/  FADD.FTZ R118, -R159.reuse, R118 ;  /* 0x000000769f767221 */ /* 0x040fe20000010100 */
[C---:B------:R-:W-:Y:S01]  /*1500*/  FADD.FTZ R119, -R159.reuse, R119 ;  /* 0x000000779f777221 */ /* 0x040fe20000010100 */
[----:B------:R-:W-:Y:S01]  /*1510*/  FMUL.FTZ R133, R116, UR31 ;  /* 0x0000001f74857c20 */ /* 0x000fe20008410000 */
[----:B---3--:R-:W-:Y:S01]  /*1520*/  FADD.FTZ R120, -R159, R120 ;  /* 0x000000789f787221 */ /* 0x008fe20000010100 */
[----:B------:R-:W-:Y:S01]  /*1530*/  FMUL.FTZ R145, R118, UR31 ;  /* 0x0000001f76917c20 */ /* 0x000fe20008410000 */
[----:B------:R-:W-:Y:S01]  /*1540*/  FMUL.FTZ R136, R136, UR31 ;  /* 0x0000001f88887c20 */ /* 0x000fe20008410000 */
[----:B------:R-:W-:Y:S01]  /*1550*/  FMUL.FTZ R142, R119, UR31 ;  /* 0x0000001f778e7c20 */ /* 0x000fe20008410000 */
[----:B----4-:R-:W-:Y:S02]  /*1560*/  HADD2.F32 R117, -RZ, R124.H0_H0 ;  /* 0x2000007cff757230 */ /* 0x010fe40000004100 */
[----:B------:R-:W-:Y:S01]  /*1570*/  FMUL.FTZ R141, R120, UR31 ;  /* 0x0000001f788d7c20 */ /* 0x000fe20008410000 */
[----:B------:R-:W-:-:S02]  /*1580*/  HADD2.F32 R116, -RZ, R125.H0_H0 ;  /* 0x2000007dff747230 */ /* 0x000fc40000004100 */
[----:B------:R-:W-:Y:S01]  /*1590*/  FADD.FTZ R121, -R159, R121 ;  /* 0x000000799f797221 */ /* 0x000fe20000010100 */
[----:B------:R-:W-:Y:S02]  /*15a0*/  HADD2.F32 R124, -RZ, R124.H1_H1 ;  /* 0x3000007cff7c7230 */ /* 0x000fe40000004100 */
[-C--:B------:R-:W-:Y:S01]  /*15b0*/  FMUL.FTZ R131, R131, R117.reuse ;  /* 0x0000007583837220 */ /* 0x080fe20000410000 */
[----:B------:R-:W-:Y:S01]  /*15c0*/  FADD.FTZ R100, R100, R117 ;  /* 0x0000007564647221 */ /* 0x000fe20000010000 */
[----:B------:R-:W-:Y:S01]  /*15d0*/  FFMA.FTZ R76, R133, R117, R76 ;  /* 0x00000075854c7223 */ /* 0x000fe2000001004c */
[----:B------:R-:W-:Y:S02]  /*15e0*/  HADD2.F32 R117, -RZ, R126.H0_H0 ;  /* 0x2000007eff757230 */ /* 0x000fe40000004100 */
[-C--:B------:R-:W-:Y:S01]  /*15f0*/  FMUL.FTZ R143, R143, R116.reuse ;  /* 0x000000748f8f7220 */ /* 0x080fe20000410000 */
[----:B------:R-:W-:Y:S01]  /*1600*/  FADD.FTZ R102, R102, R116 ;  /* 0x0000007466667221 */ /* 0x000fe20000010000 */
[----:B------:R-:W-:Y:S01]  /*1610*/  FFMA.FTZ R78, R145, R116, R78 ;  /* 0x00000074914e7223 */ /* 0x000fe2000001004e */
[-C--:B------:R-:W-:Y:S01]  /*1620*/  FMUL.FTZ R129, R129, R124.reuse ;  /* 0x0000007c81817220 */ /* 0x080fe20000410000 */
[----:B------:R-:W-:Y:S01]  /*1630*/  FADD.FTZ R104, R104, R117 ;  /* 0x0000007568687221 */ /* 0x000fe20000010000 */
[-C--:B------:R-:W-:Y:S01]  /*1640*/  FFMA.FTZ R80, R141, R117.reuse, R80 ;  /* 0x000000758d507223 */ /* 0x080fe20000010050 */
[----:B------:R-:W-:Y:S01]  /*1650*/  FMUL.FTZ R154, R154, R117 ;  /* 0x000000759a9a7220 */ /* 0x000fe20000410000 */
[----:B------:R-:W-:Y:S01]  /*1660*/  FADD.FTZ R116, R163, R131 ;  /* 0x00000083a3747221 */ /* 0x000fe20000010000 */
[----:B------:R-:W-:Y:S01]  /*1670*/  FFMA.FTZ R117, R133, R131, R164 ;  /* 0x0000008385757223 */ /* 0x000fe200000100a4 */
[----:B------:R-:W-:Y:S01]  /*1680*/  FADD.FTZ R101, R101, R124 ;  /* 0x0000007c65657221 */ /* 0x000fe20000010000 */
[----:B------:R-:W-:Y:S01]  /*1690*/  FFMA.FTZ R77, R136, R124, R77 ;  /* 0x0000007c884d7223 */ /* 0x000fe2000001004d */
[----:B------:R-:W-:-:S02]  /*16a0*/  HADD2.F32 R124, -RZ, R125.H1_H1 ;  /* 0x3000007dff7c7230 */ /* 0x000fc40000004100 */
[----:B------:R-:W-:Y:S01]  /*16b0*/  FADD.FTZ R116, R116, R129 ;  /* 0x0000008174747221 */ /* 0x000fe20000010000 */
[----:B------:R-:W-:Y:S01]  /*16c0*/  FFMA.FTZ R118, R136, R129, R117 ;  /* 0x0000008188767223 */ /* 0x000fe20000010075 */
[----:B------:R-:W-:Y:S02]  /*16d0*/  HADD2.F32 R126, -RZ, R126.H1_H1 ;  /* 0x3000007eff7e7230 */ /* 0x000fe40000004100 */
[----:B------:R-:W-:Y:S01]  /*16e0*/  FMUL.FTZ R152, R121, UR31 ;  /* 0x0000001f79987c20 */ /* 0x000fe20008410000 */
[----:B------:R-:W-:Y:S01]  /*16f0*/  FMUL.FTZ R139, R139, R124 ;  /* 0x0000007c8b8b7220 */ /* 0x000fe20000410000 */
[----:B------:R-:W-:Y:S01]  /*1700*/  FADD.FTZ R116, R116, R143 ;  /* 0x0000008f74747221 */ /* 0x000fe20000010000 */
[----:B------:R-:W-:Y:S01]  /*1710*/  FFMA.FTZ R117, R145, R143, R118 ;  /* 0x0000008f91757223 */ /* 0x000fe20000010076 */
[--C-:B------:R-:W-:Y:S02]  /*1720*/  HADD2.F32 R121, -RZ, R127.reuse.H0_H0 ;  /* 0x2000007fff797230 */ /* 0x100fe40000004100 */
[----:B------:R-:W-:Y:S01]  /*1730*/  FADD.FTZ R122, -R159, R122 ;  /* 0x0000007a9f7a7221 */ /* 0x000fe20000010100 */
[----:B------:R-:W-:Y:S01]  /*1740*/  FADD.FTZ R119, R116, R139 ;  /* 0x0000008b74777221 */ /* 0x000fe20000010000 */
[----:B------:R-:W-:Y:S01]  /*1750*/  FFMA.FTZ R116, R142, R139, R117 ;  /* 0x0000008b8e747223 */ /* 0x000fe20000010075 */
[----:B------:R-:W-:Y:S01]  /*1760*/  FMUL.FTZ R150, R150, R126 ;  /* 0x0000007e96967220 */ /* 0x000fe20000410000 */
[----:B------:R-:W-:-:S02]  /*1770*/  HADD2.F32 R120, -RZ, R127.H1_H1 ;  /* 0x3000007fff787230 */ /* 0x000fc40000004100 */
[----:B------:R-:W-:Y:S01]  /*1780*/  FADD.FTZ R119, R119, R154 ;  /* 0x0000009a77777221 */ /* 0x000fe20000010000 */
[----:B------:R-:W-:Y:S01]  /*1790*/  FFMA.FTZ R117, R141, R154, R116 ;  /* 0x0000009a8d757223 */ /* 0x000fe20000010074 */
[----:B------:R-:W-:Y:S01]  /*17a0*/  FADD.FTZ R123, -R159, R123 ;  /* 0x0000007b9f7b7221 */ /* 0x000fe20000010100 */
[----:B------:R-:W-:Y:S01]  /*17b0*/  FMUL.FTZ R151, R122, UR31 ;  /* 0x0000001f7a977c20 */ /* 0x000fe20008410000 */
[-C--:B------:R-:W-:Y:S01]  /*17c0*/  FMUL.FTZ R148, R148, R121.reuse ;  /* 0x0000007994947220 */ /* 0x080fe20000410000 */
        /* <DEDUP_REMOVED lines=17> */
.L_x_6271:
[----:B------:R-:W0:Y:S01]  /*18e0*/  S2R R4, SR_TID.X ;  /* 0x0000000000047919 */ /* 0x000e220000002100 */
[----:B-1----:R-:W-:Y:S02]  /*18f0*/  UIMAD UR7, UR26, UR6, URZ ;  /* 0x000000061a0772a4 */ /* 0x002fe4000f8e02ff */
[----:B------:R-:W-:Y:S02]  /*1900*/  UISETP.NE.U32.AND UP0, UPT, UR22, URZ, UPT ;  /* 0x000000ff1600728c */ /* 0x000fe4000bf05070 */
[----:B------:R-:W-:Y:S02]  /*1910*/  USHF.R.S32.HI UR8, URZ, 0x1f, UR7 ;  /* 0x0000001fff087899 */ /* 0x000fe40008011407 */
[----:B------:R-:W-:Y:S02]  /*1920*/  UISETP.NE.AND.EX UP0, UPT, UR23, URZ, UPT, UP0 ;  /* 0x000000ff1700728c */ /* 0x000fe4000bf05300 */
[----:B------:R-:W-:-:S06]  /*1930*/  ULEA.HI UR8, UR8, UR7, URZ, 0x3 ;  /* 0x0000000708087291 */ /* 0x000fcc000f8f18ff */
[----:B------:R-:W-:-:S04]  /*1940*/  MOV R117, UR8 ;  /* 0x0000000800757c02 */ /* 0x000fc80008000f00 */
[----:B0-----:R-:W-:Y:S01]  /*1950*/  LEA.HI.SX32 R0, R117, R4, 0x1d ;  /* 0x0000000475007211 */ /* 0x001fe200078feaff */
        /* <DEDUP_REMOVED lines=19> */
.L_x_6276:
[----:B------:R-:W-:Y:S05]  /*1a90*/  BSYNC.RECONVERGENT B0 ;  /* 0x0000000000007941 */ /* 0x000fea0003800200 */
.L_x_6270:
        /* <DEDUP_REMOVED lines=31> */
.L_x_6278:
[----:B------:R-:W-:Y:S05]  /*1c90*/  BSYNC.RECONVERGENT B0 ;  /* 0x0000000000007941 */ /* 0x000fea0003800200 */
.L_x_6277:
        /* <DEDUP_REMOVED lines=8> */
[----:B-1----:R-:W-:-:S04]  /*1d20*/  ULEA UR7, UR8, UR7, 0x18 ;  /* 0x0000000708077291 */ /* 0x002fc8000f8ec0ff */
[----:B------:R-:W-:Y:S02]  /*1d30*/  UIADD3 UR8, UPT, UPT, UR7, 0x3020, URZ ;  /* 0x0000302007087890 */ /* 0x000fe4000fffe0ff */
[----:B------:R-:W-:Y:S02]  /*1d40*/  @!UP1 UIADD3 UR8, UPT, UPT, UR7, 0x3000, URZ ;  /* 0x0000300007089890 */ /* 0x000fe4000fffe0ff */
[----:B------:R-:W-:Y:S02]  /*1d50*/  UIADD3 UR9, UPT, UPT, UR7, 0x3030, URZ ;  /* 0x0000303007097890 */ /* 0x000fe4000fffe0ff */
[----:B------:R-:W-:Y:S02]  /*1d60*/  @!UP1 UIADD3 UR9, UPT, UPT, UR7, 0x3010, URZ ;  /* 0x0000301007099890 */ /* 0x000fe4000fffe0ff */
[----:B------:R-:W-:-:S03]  /*1d70*/  @UP3 UIADD3 UR7, UPT, UPT, UR11, -0x1, URZ ;  /* 0xffffffff0b073890 */ /* 0x000fc6000fffe0ff */
[----:B0-----:R-:W0:Y:S01]  /*1d80*/  LDS.128 R116, [UR8] ;  /* 0x00000008ff747984 */ /* 0x001e220008000c00 */
[----:B------:R-:W-:-:S03]  /*1d90*/  @UP3 UIMAD UR7, UR7, UR6, URZ ;  /* 0x00000006070732a4 */ /* 0x000fc6000f8e02ff */
[----:B------:R-:W1:Y:S01]  /*1da0*/  LDS.128 R120, [UR9] ;  /* 0x00000009ff787984 */ /* 0x000e620008000c00 */
[----:B------:R-:W-:-:S04]  /*1db0*/  @UP3 USHF.R.S32.HI UR8, URZ, 0x1f, UR7 ;  /* 0x0000001fff083899 */ /* 0x000fc80008011407 */
[----:B------:R-:W-:Y:S01]  /*1dc0*/  @UP3 ULEA.HI UR8, UR8, UR7, URZ, 0x3 ;  /* 0x0000000708083291 */ /* 0x000fe2000f8f18ff */
[----:B0-----:R-:W-:Y:S01]  /*1dd0*/  FADD.FTZ R125, RZ, R116 ;  /* 0x00000074ff7d7221 */ /* 0x001fe20000010000 */
[----:B------:R-:W-:-:S04]  /*1de0*/  FADD.FTZ R116, RZ, R117 ;  /* 0x00000075ff747221 */ /* 0x000fc80000010000 */
[----:B------:R-:W-:Y:S01]  /*1df0*/  MOV R117, UR8 ;  /* 0x0000000800757c02 */ /* 0x000fe20008000f00 */
[----:B------:R-:W-:Y:S01]  /*1e00*/  FADD.FTZ R125, R118, R125 ;  /* 0x0000007d767d7221 */ /* 0x000fe20000010000 */
[----:B------:R-:W-:-:S03]  /*1e10*/  FADD.FTZ R116, R119, R116 ;  /* 0x0000007477747221 */ /* 0x000fc60000010000 */
        /* <DEDUP_REMOVED lines=8> */
[----:B------:R-:W-:Y:S02]  /*1ea0*/  FSEL R122, R122, RZ, !P0 ;  /* 0x000000ff7a7a7208 */ /* 0x000fe40004000000 */
[----:B------:R-:W-:Y:S01]  /*1eb0*/  R2UR UR7, R116 ;  /* 0x00000000740772ca */ /* 0x000fe200000e0000 */
[----:B------:R-:W-:-:S14]  /*1ec0*/  @!P1 BRA `(.L_x_6280) ;  /* 0x0000001400189947 */ /* 0x000fdc0003800000 */
        /* <DEDUP_REMOVED lines=13> */
[----:B------:R-:W-:-:S04]  /*1fa0*/  F2FP.F16.F32.PACK_AB R117, RZ, R117 ;  /* 0x00000075ff75723e */ /* 0x000fc800000000ff */
[----:B------:R-:W-:-:S07]  /*1fb0*/  PRMT R112, R117, 0x7610, R112 ;  /* 0x0000761075707816 */ /* 0x000fce0000000070 */
.L_x_6283:
        /* <DEDUP_REMOVED lines=9> */
.L_x_6284:
        /* <DEDUP_REMOVED lines=9> */
.L_x_6285:
        /* <DEDUP_REMOVED lines=9> */
.L_x_6286:
        /* <DEDUP_REMOVED lines=9> */
.L_x_6287:
        /* <DEDUP_REMOVED lines=9> */
.L_x_6288:
        /* <DEDUP_REMOVED lines=9> */
.L_x_6289:
        /* <DEDUP_REMOVED lines=8> */
[----:B------:R-:W-:Y:S01]  /*23a0*/  PRMT R115, R115, 0x5410, R116 ;  /* 0x0000541073737816 */ /* 0x000fe20000000074 */
[----:B------:R-:W-:Y:S06]  /*23b0*/  BRA `(.L_x_6290) ;  /* 0x0000000c00ac7947 */ /* 0x000fec0003800000 */
.L_x_6282:
        /* <DEDUP_REMOVED lines=42> */
.L_x_6291:
        /* <DEDUP_REMOVED lines=9> */
.L_x_6292:
        /* <DEDUP_REMOVED lines=9> */
.L_x_6293:
        /* <DEDUP_REMOVED lines=9> */
.L_x_6294:
        /* <DEDUP_REMOVED lines=9> */
.L_x_6295:
        /* <DEDUP_REMOVED lines=9> */
.L_x_6296:
        /* <DEDUP_REMOVED lines=9> */
.L_x_6297:
[----:B------:R-:W-:Y:S05]  /*29c0*/  BRA.U !UP3, `(.L_x_6290) ;  /* 0x000000090b287547 */ /* 0x000fea000b800000 */
[----:B------:R-:W-:-:S05]  /*29d0*/  FMUL.FTZ R116, R111, UR27 ;  /* 0x0000001b6f747c20 */ /* 0x000fca0008410000 */
[----:B------:R-:W-:-:S04]  /*29e0*/  F2FP.F16.F32.PACK_AB R116, RZ, R116 ;  /* 0x00000074ff74723e */ /* 0x000fc800000000ff */
[----:B------:R-:W-:Y:S01]  /*29f0*/  PRMT R115, R115, 0x5410, R116 ;  /* 0x0000541073737816 */ /* 0x000fe20000000074 */
[----:B------:R-:W-:Y:S06]  /*2a00*/  BRA `(.L_x_6290) ;  /* 0x0000000800187947 */ /* 0x000fec0003800000 */
.L_x_6281:
[----:B------:R-:W-:-:S04]  /*2a10*/  UISETP.NE.U32.AND UP0, UPT, UR4, URZ, UPT ;  /* 0x000000ff0400728c */ /* 0x000fc8000bf05070 */
[----:B------:R-:W-:-:S09]  /*2a20*/  UISETP.NE.AND.EX UP0, UPT, UR5, URZ, UPT, UP0 ;  /* 0x000000ff0500728c */ /* 0x000fd2000bf05300 */
[----:B------:R-:W-:Y:S05]  /*2a30*/  BRA.U UP0, `(.L_x_6298) ;  /* 0x0000000500087547 */ /* 0x000fea000b800000 */
[----:B------:R-:W-:Y:S01]  /*2a40*/  PLOP3.LUT P0, PT, PT, PT, UP2, 0x80, 0x8 ;  /* 0x000000000008781c */ /* 0x000fe20003f0f028 */
[----:B------:R-:W0:Y:S01]  /*2a50*/  @UP3 LDCU UR8, c[0x0][0x40c] ;  /* 0x00008180ff0837ac */ /* 0x000e220008000800 */
[----:B-----5:R-:W-:Y:S02]  /*2a60*/  MOV R118, R84 ;  /* 0x0000005400767202 */ /* 0x020fe40000000f00 */
[----:B------:R-:W-:Y:S01]  /*2a70*/  MOV R119, R85 ;  /* 0x0000005500777202 */ /* 0x000fe20000000f00 */
[----:B------:R-:W1:Y:S01]  /*2a80*/  @UP3 LDCU UR10, c[0x0][0x40c] ;  /* 0x00008180ff0a37ac */ /* 0x000e620008000800 */
[----:B------:R-:W-:Y:S02]  /*2a90*/  MOV R121, R86 ;  /* 0x0000005600797202 */ /* 0x000fe40000000f00 */
[----:B------:R-:W-:Y:S01]  /*2aa0*/  MOV R123, R87 ;  /* 0x00000057007b7202 */ /* 0x000fe20000000f00 */
[----:B------:R-:W2:Y:S04]  /*2ab0*/  @UP3 LDCU UR32, c[0x0][0x40c] ;  /* 0x00008180ff2037ac */ /* 0x000ea80008000800 */
[----:B------:R-:W-:Y:S01]  /*2ac0*/  @P0 FFMA.FTZ R117, R3, UR7, R122 ;  /* 0x0000000703750c23 */ /* 0x000fe2000801007a */
[----:B------:R-:W3:Y:S03]  /*2ad0*/  @UP3 LDCU UR9, c[0x0][0x40c] ;  /* 0x00008180ff0937ac */ /* 0x000ee60008000800 */
[----:B------:R-:W-:Y:S01]  /*2ae0*/  @P0 FADD.FTZ R117, R12, -R117 ;  /* 0x800000750c750221 */ /* 0x000fe20000010000 */
[----:B------:R-:W4:Y:S03]  /*2af0*/  @UP3 LDCU UR11, c[0x0][0x40c] ;  /* 0x00008180ff0b37ac */ /* 0x000f260008000800 */
[----:B------:R-:W-:Y:S01]  /*2b00*/  @P0 FFMA.FTZ R118, R117, UR31, R84 ;  /* 0x0000001f75760c23 */ /* 0x000fe20008010054 */
[--C-:B------:R-:W-:Y:S01]  /*2b10*/  @P0 FFMA.FTZ R117, R10, UR7, R122.reuse ;  /* 0x000000070a750c23 */ /* 0x100fe2000801007a */
[----:B------:R-:W2:Y:S02]  /*2b20*/  @UP3 LDCU UR33, c[0x0][0x40c] ;  /* 0x00008180ff2137ac */ /* 0x000ea40008000800 */
[----:B0-----:R-:W-:Y:S01]  /*2b30*/  @P2 FMUL.FTZ R118, R118, UR8 ;  /* 0x0000000876762c20 */ /* 0x001fe20008410000 */
[----:B------:R-:W-:Y:S01]  /*2b40*/  @P0 FADD.FTZ R116, R8, -R117 ;  /* 0x8000007508740221 */ /* 0x000fe20000010000 */
[--C-:B------:R-:W-:Y:S01]  /*2b50*/  @P0 FFMA.FTZ R117, R7, UR7, R122.reuse ;  /* 0x0000000707750c23 */ /* 0x100fe2000801007a */
[----:B------:R-:W0:Y:S02]  /*2b60*/  @UP3 LDCU UR34, c[0x0][0x40c] ;  /* 0x00008180ff2237ac */ /* 0x000e240008000800 */
[----:B------:R-:W-:Y:S01]  /*2b70*/  @P0 FFMA.FTZ R119, R116, UR31, R85 ;  /* 0x0000001f74770c23 */ /* 0x000fe20008010055 */
[----:B------:R-:W-:Y:S01]  /*2b80*/  @P0 FADD.FTZ R117, R16, -R117 ;  /* 0x8000007510750221 */ /* 0x000fe20000010000 */
[----:B------:R-:W-:Y:S01]  /*2b90*/  @P0 FFMA.FTZ R116, R14, UR7, R122 ;  /* 0x000000070e740c23 */ /* 0x000fe2000801007a */
[----:B------:R-:W-:Y:S01]  /*2ba0*/  @P2 F2FP.F16.F32.PACK_AB R118, RZ, R118 ;  /* 0x00000076ff76223e */ /* 0x000fe200000000ff */
[----:B---3--:R-:W-:Y:S01]  /*2bb0*/  @P2 FMUL.FTZ R119, R119, UR9 ;  /* 0x0000000977772c20 */ /* 0x008fe20008410000 */
[----:B------:R-:W-:Y:S01]  /*2bc0*/  @P0 FFMA.FTZ R121, R117, UR31, R86 ;  /* 0x0000001f75790c23 */ /* 0x000fe20008010056 */
[----:B------:R-:W-:Y:S01]  /*2bd0*/  @P0 FFMA.FTZ R117, R9, UR7, R122 ;  /* 0x0000000709750c23 */ /* 0x000fe2000801007a */
[----:B------:R-:W-:Y:S01]  /*2be0*/  @P0 FADD.FTZ R116, R11, -R116 ;  /* 0x800000740b740221 */ /* 0x000fe20000010000 */
[----:B------:R-:W-:Y:S01]  /*2bf0*/  @P2 PRMT R112, R118, 0x7610, R112 ;  /* 0x0000761076702816 */ /* 0x000fe20000000070 */
[----:B-1----:R-:W-:Y:S01]  /*2c00*/  @P2 FMUL.FTZ R121, R121, UR10 ;  /* 0x0000000a79792c20 */ /* 0x002fe20008410000 */
[----:B------:R-:W-:Y:S01]  /*2c10*/  @P0 FADD.FTZ R125, R128, -R117 ;  /* 0x80000075807d0221 */ /* 0x000fe20000010000 */
[----:B------:R-:W-:Y:S01]  /*2c20*/  @P0 FFMA.FTZ R123, R116, UR31, R87 ;  /* 0x0000001f747b0c23 */ /* 0x000fe20008010057 */
[----:B------:R-:W-:Y:S01]  /*2c30*/  MOV R117, R88 ;  /* 0x0000005800757202 */ /* 0x000fe20000000f00 */
[----:B------:R-:W-:Y:S01]  /*2c40*/  @P0 FFMA.FTZ R116, R140, UR7, R122 ;  /* 0x000000078c740c23 */ /* 0x000fe2000801007a */
[----:B------:R-:W-:Y:S01]  /*2c50*/  @P0 FFMA.FTZ R117, R125, UR31, R88 ;  /* 0x0000001f7d750c23 */ /* 0x000fe20008010058 */
[----:B------:R-:W-:Y:S01]  /*2c60*/  @P0 FFMA.FTZ R125, R147, UR7, R122 ;  /* 0x00000007937d0c23 */ /* 0x000fe2000801007a */
[----:B----4-:R-:W-:Y:S01]  /*2c70*/  @P2 FMUL.FTZ R123, R123, UR11 ;  /* 0x0000000b7b7b2c20 */ /* 0x010fe20008410000 */
[----:B------:R-:W-:Y:S01]  /*2c80*/  @P0 FADD.FTZ R124, R149, -R116 ;  /* 0x80000074957c0221 */ /* 0x000fe20000010000 */
[----:B------:R-:W-:Y:S01]  /*2c90*/  MOV R116, R89 ;  /* 0x0000005900747202 */ /* 0x000fe20000000f00 */
[----:B------:R-:W-:Y:S01]  /*2ca0*/  @P0 FADD.FTZ R125, R146, -R125 ;  /* 0x8000007d927d0221 */ /* 0x000fe20000010000 */
[----:B--2---:R-:W-:Y:S01]  /*2cb0*/  @P2 FMUL.FTZ R117, R117, UR32 ;  /* 0x0000002075752c20 */ /* 0x004fe20008410000 */
[----:B------:R-:W-:Y:S01]  /*2cc0*/  @P0 FFMA.FTZ R116, R124, UR31, R89 ;  /* 0x0000001f7c740c23 */ /* 0x000fe20008010059 */
[----:B------:R-:W-:Y:S01]  /*2cd0*/  MOV R124, R90 ;  /* 0x0000005a007c7202 */ /* 0x000fe20000000f00 */
[----:B------:R-:W-:Y:S01]  /*2ce0*/  @P0 FFMA.FTZ R124, R125, UR31, R90 ;  /* 0x0000001f7d7c0c23 */ /* 0x000fe2000801005a */
[----:B------:R-:W-:Y:S01]  /*2cf0*/  @P2 F2FP.F16.F32.PACK_AB R121, RZ, R121 ;  /* 0x00000079ff79223e */ /* 0x000fe200000000ff */
[----:B------:R-:W-:Y:S01]  /*2d00*/  @P2 FMUL.FTZ R116, R116, UR33 ;  /* 0x0000002174742c20 */ /* 0x000fe20008410000 */
[----:B------:R-:W-:Y:S01]  /*2d10*/  @P2 F2FP.F16.F32.PACK_AB R117, RZ, R117 ;  /* 0x00000075ff75223e */ /* 0x000fe200000000ff */
[----:B0-----:R-:W-:Y:S01]  /*2d20*/  @P2 FMUL.FTZ R124, R124, UR34 ;  /* 0x000000227c7c2c20 */ /* 0x001fe20008410000 */
[----:B------:R-:W-:-:S02]  /*2d30*/  @P2 F2FP.F16.F32.PACK_AB R119, RZ, R119 ;  /* 0x00000077ff77223e */ /* 0x000fc400000000ff */
[----:B------:R-:W-:Y:S02]  /*2d40*/  @P2 F2FP.F16.F32.PACK_AB R123, RZ, R123 ;  /* 0x0000007bff7b223e */ /* 0x000fe400000000ff */
[----:B------:R-:W-:Y:S02]  /*2d50*/  @P2 F2FP.F16.F32.PACK_AB R124, RZ, R124 ;  /* 0x0000007cff7c223e */ /* 0x000fe400000000ff */
[----:B------:R-:W-:Y:S02]  /*2d60*/  @P2 F2FP.F16.F32.PACK_AB R116, RZ, R116 ;  /* 0x00000074ff74223e */ /* 0x000fe400000000ff */
[----:B------:R-:W-:Y:S02]  /*2d70*/  @P2 PRMT R113, R121, 0x7610, R113 ;  /* 0x0000761079712816 */ /* 0x000fe40000000071 */
[----:B------:R-:W-:Y:S02]  /*2d80*/  @P2 PRMT R114, R117, 0x7610, R114 ;  /* 0x0000761075722816 */ /* 0x000fe40000000072 */
[----:B------:R-:W-:-:S02]  /*2d90*/  @P2 PRMT R115, R124, 0x7610, R115 ;  /* 0x000076107c732816 */ /* 0x000fc40000000073 */
[----:B------:R-:W-:Y:S02]  /*2da0*/  @P2 PRMT R112, R112, 0x5410, R119 ;  /* 0x0000541070702816 */ /* 0x000fe40000000077 */
[----:B------:R-:W-:Y:S02]  /*2db0*/  @P2 PRMT R113, R113, 0x5410, R123 ;  /* 0x0000541071712816 */ /* 0x000fe4000000007b */
[----:B------:R-:W-:Y:S01]  /*2dc0*/  @P2 PRMT R114, R114, 0x5410, R116 ;  /* 0x0000541072722816 */ /* 0x000fe20000000074 */
[----:B------:R-:W-:Y:S06]  /*2dd0*/  BRA.U !UP3, `(.L_x_6290) ;  /* 0x000000050b247547 */ /* 0x000fec000b800000 */
[----:B------:R-:W-:-:S04]  /*2de0*/  @P0 FFMA.FTZ R116, R160, UR7, R122 ;  /* 0x00000007a0740c23 */ /* 0x000fc8000801007a */
[----:B------:R-:W-:Y:S01]  /*2df0*/  @P0 FADD.FTZ R118, R157, -R116 ;  /* 0x800000749d760221 */ /* 0x000fe20000010000 */
[----:B------:R-:W-:-:S03]  /*2e00*/  MOV R116, R91 ;  /* 0x0000005b00747202 */ /* 0x000fc60000000f00 */
[----:B------:R-:W-:-:S04]  /*2e10*/  @P0 FFMA.FTZ R116, R118, UR31, R91 ;  /* 0x0000001f76740c23 */ /* 0x000fc8000801005b */
[----:B------:R-:W-:-:S05]  /*2e20*/  FMUL.FTZ R116, R116, UR27 ;  /* 0x0000001b74747c20 */ /* 0x000fca0008410000 */
[----:B------:R-:W-:-:S04]  /*2e30*/  F2FP.F16.F32.PACK_AB R116, RZ, R116 ;  /* 0x00000074ff74723e */ /* 0x000fc800000000ff */
[----:B------:R-:W-:Y:S01]  /*2e40*/  PRMT R115, R115, 0x5410, R116 ;  /* 0x0000541073737816 */ /* 0x000fe20000000074 */
[----:B------:R-:W-:Y:S06]  /*2e50*/  BRA `(.L_x_6290) ;  /* 0x0000000400047947 */ /* 0x000fec0003800000 */
.L_x_6298:
[----:B------:R-:W-:Y:S01]  /*2e60*/  PLOP3.LUT P0, PT, PT, PT, UP2, 0x80, 0x8 ;  /* 0x000000000008781c */ /* 0x000fe20003f0f028 */
[----:B------:R-:W0:Y:S01]  /*2e70*/  @UP3 LDCU UR10, c[0x0][0x40c] ;  /* 0x00008180ff0a37ac */ /* 0x000e220008000800 */
[----:B-----5:R-:W-:Y:S02]  /*2e80*/  MOV R111, R91 ;  /* 0x0000005b006f7202 */ /* 0x020fe40000000f00 */
[----:B------:R-:W-:Y:S01]  /*2e90*/  MOV R56, R84 ;  /* 0x0000005400387202 */ /* 0x000fe20000000f00 */
[----:B------:R-:W1:Y:S01]  /*2ea0*/  @UP3 LDCU UR8, c[0x0][0x40c] ;  /* 0x00008180ff0837ac */ /* 0x000e620008000800 */
[----:B------:R-:W2:Y:S07]  /*2eb0*/  @UP3 LDCU UR32, c[0x0][0x40c] ;  /* 0x00008180ff2037ac */ /* 0x000eae0008000800 */
        /* <DEDUP_REMOVED lines=9> */
[----:B------:R-:W-:Y:S01]  /*2f50*/  MOV R58, R86 ;  /* 0x00000056003a7202 */ /* 0x000fe20000000f00 */
[----:B------:R-:W-:Y:S01]  /*2f60*/  @P0 FFMA.FTZ R58, R109, UR31, R86 ;  /* 0x0000001f6d3a0c23 */ /* 0x000fe20008010056 */
[----:B------:R-:W-:Y:S01]  /*2f70*/  @P0 FADD.FTZ R57, R12, -R57 ;  /* 0x800000390c390221 */ /* 0x000fe20000010000 */
        /* <DEDUP_REMOVED lines=8> */
[----:B------:R-:W-:Y:S01]  /*3000*/  @P0 FFMA.FTZ R57, R108, UR31, R85 ;  /* 0x0000001f6c390c23 */ /* 0x000fe20008010055 */
[----:B------:R-:W-:Y:S01]  /*3010*/  MOV R108, R88 ;  /* 0x00000058006c7202 */ /* 0x000fe20000000f00 */
[----:B------:R-:W-:Y:S01]  /*3020*/  @P0 FADD.FTZ R110, R149, -R110 ;  /* 0x8000006e956e0221 */ /* 0x000fe20000010000 */
[----:B------:R-:W-:Y:S01]  /*3030*/  @P0 FFMA.FTZ R108, R117, UR31, R88 ;  /* 0x0000001f756c0c23 */ /* 0x000fe20008010058 */
[----:B0-----:R-:W-:Y:S01]  /*3040*/  @P2 FMUL.FTZ R117, R58, UR10 ;  /* 0x0000000a3a752c20 */ /* 0x001fe20008410000 */
[----:B------:R-:W0:Y:S01]  /*3050*/  @UP3 LDCU UR10, c[0x0][0x40c] ;  /* 0x00008180ff0a37ac */ /* 0x000e220008000800 */
[----:B------:R-:W-:Y:S01]  /*3060*/  MOV R109, R89 ;  /* 0x00000059006d7202 */ /* 0x000fe20000000f00 */
[----:B------:R-:W-:Y:S01]  /*3070*/  @P0 FFMA.FTZ R109, R110, UR31, R89 ;  /* 0x0000001f6e6d0c23 */ /* 0x000fe20008010059 */
[----:B-1----:R-:W-:Y:S01]  /*3080*/  @P2 FMUL.FTZ R110, R56, UR8 ;  /* 0x00000008386e2c20 */ /* 0x002fe20008410000 */
[----:B------:R-:W1:Y:S01]  /*3090*/  @UP3 LDCU UR9, c[0x0][0x40c] ;  /* 0x00008180ff0937ac */ /* 0x000e620008000800 */
[----:B------:R-:W-:Y:S01]  /*30a0*/  @P0 FFMA.FTZ R119, R147, UR7, R122 ;  /* 0x0000000793770c23 */ /* 0x000fe2000801007a */
[----:B------:R-:W-:Y:S01]  /*30b0*/  @P2 F2FP.F16.F32.PACK_AB R117, RZ, R117 ;  /* 0x00000075ff75223e */ /* 0x000fe200000000ff */
[----:B------:R-:W3:Y:S02]  /*30c0*/  @UP3 LDCU UR8, c[0x0][0x40c] ;  /* 0x00008180ff0837ac */ /* 0x000ee40008000800 */
[----:B------:R-:W-:Y:S01]  /*30d0*/  @P0 FADD.FTZ R119, R146, -R119 ;  /* 0x8000007792770221 */ /* 0x000fe20000010000 */
[----:B------:R-:W-:Y:S01]  /*30e0*/  @P2 F2FP.F16.F32.PACK_AB R116, RZ, R110 ;  /* 0x0000006eff74223e */ /* 0x000fe200000000ff */
[----:B------:R-:W4:Y:S01]  /*30f0*/  @UP3 LDCU UR11, c[0x0][0x40c] ;  /* 0x00008180ff0b37ac */ /* 0x000f220008000800 */
[----:B------:R-:W-:Y:S01]  /*3100*/  MOV R110, R90 ;  /* 0x0000005a006e7202 */ /* 0x000fe20000000f00 */
[----:B------:R-:W-:Y:S01]  /*3110*/  @P0 FFMA.FTZ R110, R119, UR31, R90 ;  /* 0x0000001f776e0c23 */ /* 0x000fe2000801005a */
[----:B------:R-:W-:Y:S01]  /*3120*/  @P2 PRMT R112, R116, 0x7610, R112 ;  /* 0x0000761074702816 */ /* 0x000fe20000000070 */
[----:B------:R-:W4:Y:S01]  /*3130*/  @UP3 LDCU UR33, c[0x0][0x40c] ;  /* 0x00008180ff2137ac */ /* 0x000f220008000800 */
[----:B------:R-:W-:Y:S01]  /*3140*/  @P2 PRMT R113, R117, 0x7610, R113 ;  /* 0x0000761075712816 */ /* 0x000fe20000000071 */
[----:B0-----:R-:W-:Y:S01]  /*3150*/  @P2 FMUL.FTZ R118, R108, UR10 ;  /* 0x0000000a6c762c20 */ /* 0x001fe20008410000 */
[----:B--2---:R-:W-:Y:S01]  /*3160*/  @P2 FMUL.FTZ R121, R110, UR32 ;  /* 0x000000206e792c20 */ /* 0x004fe20008410000 */
[----:B-1----:R-:W-:-:S03]  /*3170*/  @P2 FMUL.FTZ R116, R57, UR9 ;  /* 0x0000000939742c20 */ /* 0x002fc60008410000 */
[----:B------:R-:W-:Y:S02]  /*3180*/  @P2 F2FP.F16.F32.PACK_AB R118, RZ, R118 ;  /* 0x00000076ff76223e */ /* 0x000fe400000000ff */
[----:B------:R-:W-:Y:S01]  /*3190*/  @P2 F2FP.F16.F32.PACK_AB R121, RZ, R121 ;  /* 0x00000079ff79223e */ /* 0x000fe200000000ff */
[----:B---3--:R-:W-:Y:S01]  /*31a0*/  @P2 FMUL.FTZ R117, R59, UR8 ;  /* 0x000000083b752c20 */ /* 0x008fe20008410000 */
[----:B------:R-:W-:Y:S02]  /*31b0*/  @P2 F2FP.F16.F32.PACK_AB R116, RZ, R116 ;  /* 0x00000074ff74223e */ /* 0x000fe400000000ff */
[----:B------:R-:W-:Y:S01]  /*31c0*/  @P2 PRMT R114, R118, 0x7610, R114 ;  /* 0x0000761076722816 */ /* 0x000fe20000000072 */
[----:B----4-:R-:W-:Y:S01]  /*31d0*/  @P2 FMUL.FTZ R119, R109, UR11 ;  /* 0x0000000b6d772c20 */ /* 0x010fe20008410000 */
[----:B------:R-:W-:Y:S02]  /*31e0*/  @P2 F2FP.F16.F32.PACK_AB R117, RZ, R117 ;  /* 0x00000075ff75223e */ /* 0x000fe400000000ff */
[----:B------:R-:W-:Y:S01]  /*31f0*/  @P2 PRMT R115, R121, 0x7610, R115 ;  /* 0x0000761079732816 */ /* 0x000fe20000000073 */
[----:B------:R-:W-:Y:S01]  /*3200*/  @P2 FMUL.FTZ R123, R111, UR33 ;  /* 0x000000216f7b2c20 */ /* 0x000fe20008410000 */
[----:B------:R-:W-:-:S02]  /*3210*/  @P2 F2FP.F16.F32.PACK_AB R119, RZ, R119 ;  /* 0x00000077ff77223e */ /* 0x000fc400000000ff */
[----:B------:R-:W-:Y:S02]  /*3220*/  @P2 PRMT R112, R112, 0x5410, R116 ;  /* 0x0000541070702816 */ /* 0x000fe40000000074 */
[----:B------:R-:W-:Y:S02]  /*3230*/  @P2 F2FP.F16.F32.PACK_AB R123, RZ, R123 ;  /* 0x0000007bff7b223e */ /* 0x000fe400000000ff */
[----:B------:R-:W-:Y:S02]  /*3240*/  @P2 PRMT R113, R113, 0x5410, R117 ;  /* 0x0000541071712816 */ /* 0x000fe40000000075 */
[----:B------:R-:W-:Y:S02]  /*3250*/  @P2 PRMT R114, R114, 0x5410, R119 ;  /* 0x0000541072722816 */ /* 0x000fe40000000077 */
[----:B------:R-:W-:-:S07]  /*3260*/  @P2 PRMT R115, R115, 0x5410, R123 ;  /* 0x0000541073732816 */ /* 0x000fce000000007b */
.L_x_6290:
[----:B------:R-:W-:Y:S01]  /*3270*/  ISETP.NE.U32.AND P0, PT, RZ, UR4, PT ;  /* 0x00000004ff007c0c */ /* 0x000fe2000bf05070 */
[----:B------:R-:W0:Y:S03]  /*3280*/  @UP3 LDCU.64 UR8, c[0x0][0x468] ;  /* 0x00008d00ff0837ac */ /* 0x000e260008000a00 */
[----:B------:R-:W-:-:S13]  /*3290*/  ISETP.NE.AND.EX P0, PT, RZ, UR5, PT, P0 ;  /* 0x00000005ff007c0c */ /* 0x000fda000bf05300 */
[----:B------:R-:W1:Y:S02]  /*32a0*/  @P0 LDC.64 R116, c[0x0][0x478] ;  /* 0x00011e00ff740b82 */ /* 0x000e640000000a00 */
[----:B-1----:R-:W-:-:S04]  /*32b0*/  @P0 IMAD.WIDE.U32 R118, R0, 0x20, R116 ;  /* 0x0000002000760825 */ /* 0x002fc800078e0074 */
[----:B------:R-:W-:Y:S01]  /*32c0*/  HFMA2 R117, -RZ, RZ, 0, 9.5367431640625e-07 ;  /* 0x00000010ff757431 */ /* 0x000fe200000001ff */
[----:B------:R-:W-:Y:S01]  /*32d0*/  IADD3 R0, PT, PT, R0, 0x80, RZ ;  /* 0x0000008000007810 */ /* 0x000fe20007ffe0ff */
[----:B------:R1:W-:Y:S03]  /*32e0*/  @P0 STG.E.128 desc[UR16][R118.64], R56 ;  /* 0x0000003876000986 */ /* 0x0003e6000c101d10 */
[C---:B0-----:R-:W-:Y:S01]  /*32f0*/  @P2 IMAD.WIDE.U32 R116, R120.reuse, R117, UR8 ;  /* 0x0000000878742e25 */ /* 0x041fe2000f8e0075 */
[----:B------:R-:W-:Y:S01]  /*3300*/  IADD3 R120, PT, PT, R120, 0x80, RZ ;  /* 0x0000008078787810 */ /* 0x000fe20007ffe0ff */
[----:B------:R1:W-:Y:S04]  /*3310*/  @P0 STG.E.128 desc[UR16][R118.64+0x10], R108 ;  /* 0x0000106c76000986 */ /* 0x0003e8000c101d10 */
[----:B------:R1:W-:Y:S02]  /*3320*/  @P2 STG.E.128 desc[UR16][R116.64], R112 ;  /* 0x0000007074002986 */ /* 0x0003e4000c101d10 */
.L_x_6280:
[----:B------:R-:W-:Y:S05]  /*3330*/  BSYNC.RECONVERGENT B0 ;  /* 0x0000000000007941 */ /* 0x000fea0003800200 */
.L_x_6279:
        /* <DEDUP_REMOVED lines=11> */
[----:B------:R-:W0:Y:S01]  /*33f0*/  @UP3 LDCU UR8, c[0x0][0x40c] ;  /* 0x00008180ff0837ac */ /* 0x000e220008000800 */
[----:B-1---5:R-:W-:Y:S02]  /*3400*/  MOV R111, R99 ;  /* 0x00000063006f7202 */ /* 0x022fe40000000f00 */
        /* <DEDUP_REMOVED lines=9> */
[----:B------:R-:W-:Y:S01]  /*34a0*/  @P4 FADD.FTZ R110, R19, -R110 ;  /* 0x8000006e136e4221 */ /* 0x000fe20000010000 */
[----:B------:R-:W-:Y:S01]  /*34b0*/  @P4 FFMA.FTZ R108, R18, UR7, R122 ;  /* 0x00000007126c4c23 */ /* 0x000fe2000801007a */
[----:B------:R-:W-:Y:S01]  /*34c0*/  @P4 FFMA.FTZ R111, R58, UR31, R99 ;  /* 0x0000001f3a6f4c23 */ /* 0x000fe20008010063 */
[----:B------:R-:W-:Y:S01]  /*34d0*/  MOV R58, R94 ;  /* 0x0000005e003a7202 */ /* 0x000fe20000000f00 */
[----:B------:R-:W-:Y:S01]  /*34e0*/  @P4 FFMA.FTZ R58, R109, UR31, R94 ;  /* 0x0000001f6d3a4c23 */ /* 0x000fe2000801005e */
[----:B------:R-:W-:Y:S01]  /*34f0*/  MOV R59, R95 ;  /* 0x0000005f003b7202 */ /* 0x000fe20000000f00 */
[----:B------:R-:W-:Y:S01]  /*3500*/  @P4 FFMA.FTZ R59, R110, UR31, R95 ;  /* 0x0000001f6e3b4c23 */ /* 0x000fe2000801005f */
[----:B------:R-:W-:Y:S01]  /*3510*/  @P4 FADD.FTZ R57, R6, -R57 ;  /* 0x8000003906394221 */ /* 0x000fe20000010000 */
[--C-:B------:R-:W-:Y:S01]  /*3520*/  @P4 FFMA.FTZ R109, R17, UR7, R122.reuse ;  /* 0x00000007116d4c23 */ /* 0x100fe2000801007a */
[----:B------:R-:W-:Y:S01]  /*3530*/  @P4 FFMA.FTZ R110, R138, UR7, R122 ;  /* 0x000000078a6e4c23 */ /* 0x000fe2000801007a */
[----:B------:R-:W-:Y:S01]  /*3540*/  @P4 FADD.FTZ R108, R13, -R108 ;  /* 0x8000006c0d6c4221 */ /* 0x000fe20000010000 */
[----:B------:R-:W-:Y:S01]  /*3550*/  @P4 FFMA.FTZ R56, R57, UR31, R92 ;  /* 0x0000001f39384c23 */ /* 0x000fe2000801005c */
[----:B------:R-:W-:Y:S01]  /*3560*/  @P4 FADD.FTZ R117, R134, -R109 ;  /* 0x8000006d86754221 */ /* 0x000fe20000010000 */
[----:B------:R-:W-:Y:S01]  /*3570*/  @P4 FADD.FTZ R110, R135, -R110 ;  /* 0x8000006e876e4221 */ /* 0x000fe20000010000 */
[----:B------:R-:W3:Y:S01]  /*3580*/  @UP3 LDCU UR32, c[0x0][0x40c] ;  /* 0x00008180ff2037ac */ /* 0x000ee20008000800 */
[----:B------:R-:W-:Y:S01]  /*3590*/  MOV R57, R93 ;  /* 0x0000005d00397202 */ /* 0x000fe20000000f00 */
[----:B------:R-:W-:Y:S01]  /*35a0*/  @P4 FFMA.FTZ R57, R108, UR31, R93 ;  /* 0x0000001f6c394c23 */ /* 0x000fe2000801005d */
[----:B------:R-:W-:Y:S01]  /*35b0*/  MOV R108, R96 ;  /* 0x00000060006c7202 */ /* 0x000fe20000000f00 */
[----:B------:R-:W-:Y:S01]  /*35c0*/  @P4 FFMA.FTZ R108, R117, UR31, R96 ;  /* 0x0000001f756c4c23 */ /* 0x000fe20008010060 */
[----:B------:R-:W-:Y:S01]  /*35d0*/  MOV R109, R97 ;  /* 0x00000061006d7202 */ /* 0x000fe20000000f00 */
[----:B------:R-:W-:Y:S01]  /*35e0*/  @P4 FFMA.FTZ R109, R110, UR31, R97 ;  /* 0x0000001f6e6d4c23 */ /* 0x000fe20008010061 */
[----:B0-----:R-:W-:Y:S01]  /*35f0*/  @P2 FMUL.FTZ R110, R56, UR8 ;  /* 0x00000008386e2c20 */ /* 0x001fe20008410000 */
[----:B-1----:R-:W-:Y:S01]  /*3600*/  @P2 FMUL.FTZ R117, R58, UR10 ;  /* 0x0000000a3a752c20 */ /* 0x002fe20008410000 */
[----:B------:R-:W0:Y:S01]  /*3610*/  @UP3 LDCU UR9, c[0x0][0x40c] ;  /* 0x00008180ff0937ac */ /* 0x000e220008000800 */
[----:B------:R-:W-:-:S02]  /*3620*/  @P4 FFMA.FTZ R119, R137, UR7, R122 ;  /* 0x0000000789774c23 */ /* 0x000fc4000801007a */
[----:B------:R-:W-:Y:S01]  /*3630*/  @P2 F2FP.F16.F32.PACK_AB R116, RZ, R110 ;  /* 0x0000006eff74223e */ /* 0x000fe200000000ff */
[----:B------:R-:W1:Y:S01]  /*3640*/  @UP3 LDCU UR8, c[0x0][0x40c] ;  /* 0x00008180ff0837ac */ /* 0x000e620008000800 */
[----:B------:R-:W-:Y:S01]  /*3650*/  @P4 FADD.FTZ R119, R144, -R119 ;  /* 0x8000007790774221 */ /* 0x000fe20000010000 */
[----:B------:R-:W-:Y:S01]  /*3660*/  @P2 F2FP.F16.F32.PACK_AB R117, RZ, R117 ;  /* 0x00000075ff75223e */ /* 0x000fe200000000ff */
[----:B------:R-:W4:Y:S01]  /*3670*/  @UP3 LDCU UR10, c[0x0][0x40c] ;  /* 0x00008180ff0a37ac */ /* 0x000f220008000800 */
[----:B------:R-:W-:Y:S01]  /*3680*/  MOV R110, R98 ;  /* 0x00000062006e7202 */ /* 0x000fe20000000f00 */
[----:B------:R-:W-:Y:S01]  /*3690*/  @P4 FFMA.FTZ R110, R119, UR31, R98 ;  /* 0x0000001f776e4c23 */ /* 0x000fe20008010062 */
[----:B------:R-:W-:Y:S01]  /*36a0*/  @P2 PRMT R112, R116, 0x7610, R112 ;  /* 0x0000761074702816 */ /* 0x000fe20000000070 */
[----:B--2---:R-:W-:Y:S01]  /*36b0*/  @P2 FMUL.FTZ R116, R108, UR11 ;  /* 0x0000000b6c742c20 */ /* 0x004fe20008410000 */
[----:B------:R-:W-:Y:S01]  /*36c0*/  @P2 PRMT R113, R117, 0x7610, R113 ;  /* 0x0000761075712816 */ /* 0x000fe20000000071 */
[----:B---3--:R-:W-:-:S03]  /*36d0*/  @P2 FMUL.FTZ R117, R110, UR32 ;  /* 0x000000206e752c20 */ /* 0x008fc60008410000 */
[----:B------:R-:W-:Y:S01]  /*36e0*/  @P2 F2FP.F16.F32.PACK_AB R118, RZ, R116 ;  /* 0x00000074ff76223e */ /* 0x000fe200000000ff */
[----:B0-----:R-:W-:Y:S01]  /*36f0*/  @P2 FMUL.FTZ R116, R57, UR9 ;  /* 0x0000000939742c20 */ /* 0x001fe20008410000 */
[----:B------:R-:W-:Y:S02]  /*3700*/  @P2 F2FP.F16.F32.PACK_AB R121, RZ, R117 ;  /* 0x00000075ff79223e */ /* 0x000fe400000000ff */
[----:B------:R-:W-:Y:S01]  /*3710*/  @P2 PRMT R114, R118, 0x7610, R114 ;  /* 0x0000761076722816 */ /* 0x000fe20000000072 */
[----:B-1----:R-:W-:Y:S01]  /*3720*/  @P2 FMUL.FTZ R117, R59, UR8 ;  /* 0x000000083b752c20 */ /* 0x002fe20008410000 */
[----:B------:R-:W-:Y:S02]  /*3730*/  @P2 F2FP.F16.F32.PACK_AB R116, RZ, R116 ;  /* 0x00000074ff74223e */ /* 0x000fe400000000ff */
[----:B------:R-:W-:Y:S01]  /*3740*/  @P2 PRMT R115, R121, 0x7610, R115 ;  /* 0x0000761079732816 */ /* 0x000fe20000000073 */
[----:B----4-:R-:W-:Y:S01]  /*3750*/  @P2 FMUL.FTZ R119, R109, UR10 ;  /* 0x0000000a6d772c20 */ /* 0x010fe20008410000 */
[----:B------:R-:W-:-:S02]  /*3760*/  @P2 F2FP.F16.F32.PACK_AB R117, RZ, R117 ;  /* 0x00000075ff75223e */ /* 0x000fc400000000ff */
[----:B------:R-:W-:Y:S02]  /*3770*/  @P2 PRMT R112, R112, 0x5410, R116 ;  /* 0x0000541070702816 */ /* 0x000fe40000000074 */
[----:B------:R-:W-:Y:S02]  /*3780*/  @P2 F2FP.F16.F32.PACK_AB R119, RZ, R119 ;  /* 0x00000077ff77223e */ /* 0x000fe400000000ff */
[----:B------:R-:W-:Y:S02]  /*3790*/  @P2 PRMT R113, R113, 0x5410, R117 ;  /* 0x0000541071712816 */ /* 0x000fe40000000075 */
[----:B------:R-:W-:Y:S01]  /*37a0*/  @P2 PRMT R114, R114, 0x5410, R119 ;  /* 0x0000541072722816 */ /* 0x000fe20000000077 */
[----:B------:R-:W-:Y:S06]  /*37b0*/  BRA.U !UP3, `(.L_x_6303) ;  /* 0x0000000d0bdc7547 */ /* 0x000fec000b800000 */
[----:B------:R-:W-:-:S05]  /*37c0*/  FMUL.FTZ R116, R111, UR27 ;  /* 0x0000001b6f747c20 */ /* 0x000fca0008410000 */
[----:B------:R-:W-:-:S04]  /*37d0*/  F2FP.F16.F32.PACK_AB R116, RZ, R116 ;  /* 0x00000074ff74723e */ /* 0x000fc800000000ff */
[----:B------:R-:W-:Y:S01]  /*37e0*/  PRMT R115, R115, 0x5410, R116 ;  /* 0x0000541073737816 */ /* 0x000fe20000000074 */
[----:B------:R-:W-:Y:S06]  /*37f0*/  BRA `(.L_x_6303) ;  /* 0x0000000c00cc7947 */ /* 0x000fec0003800000 */
.L_x_6302:
[----:B------:R-:W-:Y:S01]  /*3800*/  PLOP3.LUT P4, PT, PT, PT, UP2, 0x80, 0x8 ;  /* 0x000000000008781c */ /* 0x000fe20003f8f028 */
[----:B------:R-:W0:Y:S01]  /*3810*/  @UP3 LDCU UR8, c[0x0][0x40c] ;  /* 0x00008180ff0837ac */ /* 0x000e220008000800 */
[----:B-1---5:R-:W-:Y:S02]  /*3820*/  MOV R118, R92 ;  /* 0x0000005c00767202 */ /* 0x022fe40000000f00 */
[----:B------:R-:W-:Y:S01]  /*3830*/  MOV R119, R93 ;  /* 0x0000005d00777202 */ /* 0x000fe20000000f00 */
[----:B------:R-:W1:Y:S01]  /*3840*/  @UP3 LDCU UR10, c[0x0][0x40c] ;  /* 0x00008180ff0a37ac */ /* 0x000e620008000800 */
[----:B------:R-:W-:Y:S02]  /*3850*/  MOV R121, R94 ;  /* 0x0000005e00797202 */ /* 0x000fe40000000f00 */
[----:B------:R-:W-:Y:S01]  /*3860*/  MOV R123, R95 ;  /* 0x0000005f007b7202 */ /* 0x000fe20000000f00 */
[----:B------:R-:W2:Y:S04]  /*3870*/  @UP3 LDCU UR32, c[0x0][0x40c] ;  /* 0x00008180ff2037ac */ /* 0x000ea80008000800 */
[--C-:B------:R-:W-:Y:S01]  /*3880*/  @P4 FFMA.FTZ R117, R5, UR7, R122.reuse ;  /* 0x0000000705754c23 */ /* 0x100fe2000801007a */
[----:B------:R-:W-:Y:S01]  /*3890*/  @P4 FFMA.FTZ R116, R18, UR7, R122 ;  /* 0x0000000712744c23 */ /* 0x000fe2000801007a */
[----:B------:R-:W3:Y:S02]  /*38a0*/  @UP3 LDCU UR9, c[0x0][0x40c] ;  /* 0x00008180ff0937ac */ /* 0x000ee40008000800 */
[----:B------:R-:W-:Y:S01]  /*38b0*/  @P4 FADD.FTZ R117, R6, -R117 ;  /* 0x8000007506754221 */ /* 0x000fe20000010000 */
[----:B------:R-:W-:Y:S01]  /*38c0*/  @P4 FADD.FTZ R116, R13, -R116 ;  /* 0x800000740d744221 */ /* 0x000fe20000010000 */
[----:B------:R-:W4:Y:S02]  /*38d0*/  @UP3 LDCU UR11, c[0x0][0x40c] ;  /* 0x00008180ff0b37ac */ /* 0x000f240008000800 */
[----:B------:R-:W-:Y:S01]  /*38e0*/  @P4 FFMA.FTZ R118, R117, UR31, R92 ;  /* 0x0000001f75764c23 */ /* 0x000fe2000801005c */
[--C-:B------:R-:W-:Y:S01]  /*38f0*/  @P4 FFMA.FTZ R117, R15, UR7, R122.reuse ;  /* 0x000000070f754c23 */ /* 0x100fe2000801007a */
[----:B------:R-:W-:Y:S01]  /*3900*/  @P4 FFMA.FTZ R119, R116, UR31, R93 ;  /* 0x0000001f74774c23 */ /* 0x000fe2000801005d */
[----:B------:R-:W-:Y:S01]  /*3910*/  @P4 FFMA.FTZ R116, R132, UR7, R122 ;  /* 0x0000000784744c23 */ /* 0x000fe2000801007a */
[----:B------:R-:W4:Y:S01]  /*3920*/  @UP3 LDCU UR33, c[0x0][0x40c] ;  /* 0x00008180ff2137ac */ /* 0x000f220008000800 */
[----:B------:R-:W-:Y:S01]  /*3930*/  @P4 FADD.FTZ R117, R130, -R117 ;  /* 0x8000007582754221 */ /* 0x000fe20000010000 */
[----:B0-----:R-:W-:Y:S01]  /*3940*/  @P2 FMUL.FTZ R118, R118, UR8 ;  /* 0x0000000876762c20 */ /* 0x001fe20008410000 */
[----:B------:R-:W-:Y:S01]  /*3950*/  @P4 FADD.FTZ R116, R19, -R116 ;  /* 0x8000007413744221 */ /* 0x000fe20000010000 */
[----:B------:R-:W0:Y:S01]  /*3960*/  @UP3 LDCU UR34, c[0x0][0x40c] ;  /* 0x00008180ff2237ac */ /* 0x000e220008000800 */
[----:B------:R-:W-:Y:S01]  /*3970*/  @P4 FFMA.FTZ R121, R117, UR31, R94 ;  /* 0x0000001f75794c23 */ /* 0x000fe2000801005e */
[--C-:B------:R-:W-:Y:S01]  /*3980*/  @P4 FFMA.FTZ R117, R17, UR7, R122.reuse ;  /* 0x0000000711754c23 */ /* 0x100fe2000801007a */
[----:B------:R-:W-:Y:S01]  /*3990*/  @P4 FFMA.FTZ R123, R116, UR31, R95 ;  /* 0x0000001f747b4c23 */ /* 0x000fe2000801005f */
[----:B------:R-:W-:Y:S01]  /*39a0*/  @P4 FFMA.FTZ R116, R138, UR7, R122 ;  /* 0x000000078a744c23 */ /* 0x000fe2000801007a */
[----:B-1----:R-:W-:Y:S01]  /*39b0*/  @P2 FMUL.FTZ R121, R121, UR10 ;  /* 0x0000000a79792c20 */ /* 0x002fe20008410000 */
[----:B------:R-:W-:Y:S01]  /*39c0*/  @P4 FADD.FTZ R125, R134, -R117 ;  /* 0x80000075867d4221 */ /* 0x000fe20000010000 */
[----:B------:R-:W-:Y:S01]  /*39d0*/  MOV R117, R96 ;  /* 0x0000006000757202 */ /* 0x000fe20000000f00 */
[----:B------:R-:W-:Y:S01]  /*39e0*/  @P4 FADD.FTZ R124, R135, -R116 ;  /* 0x80000074877c4221 */ /* 0x000fe20000010000 */
[----:B------:R-:W-:Y:S01]  /*39f0*/  MOV R116, R97 ;  /* 0x0000006100747202 */ /* 0x000fe20000000f00 */
[----:B------:R-:W-:Y:S01]  /*3a00*/  @P4 FFMA.FTZ R117, R125, UR31, R96 ;  /* 0x0000001f7d754c23 */ /* 0x000fe20008010060 */
[----:B------:R-:W-:Y:S01]  /*3a10*/  @P4 FFMA.FTZ R125, R137, UR7, R122 ;  /* 0x00000007897d4c23 */ /* 0x000fe2000801007a */
[----:B------:R-:W-:Y:S01]  /*3a20*/  @P4 FFMA.FTZ R116, R124, UR31, R97 ;  /* 0x0000001f7c744c23 */ /* 0x000fe20008010061 */
[----:B------:R-:W-:Y:S01]  /*3a30*/  MOV R124, R98 ;  /* 0x00000062007c7202 */ /* 0x000fe20000000f00 */
[----:B--2---:R-:W-:Y:S01]  /*3a40*/  @P2 FMUL.FTZ R117, R117, UR32 ;  /* 0x0000002075752c20 */ /* 0x004fe20008410000 */
[----:B------:R-:W-:Y:S01]  /*3a50*/  @P4 FADD.FTZ R125, R144, -R125 ;  /* 0x8000007d907d4221 */ /* 0x000fe20000010000 */
[----:B---3--:R-:W-:Y:S01]  /*3a60*/  @P2 FMUL.FTZ R119, R119, UR9 ;  /* 0x0000000977772c20 */ /* 0x008fe20008410000 */
[----:B----4-:R-:W-:Y:S01]  /*3a70*/  @P2 FMUL.FTZ R123, R123, UR11 ;  /* 0x0000000b7b7b2c20 */ /* 0x010fe20008410000 */
[----:B------:R-:W-:Y:S01]  /*3a80*/  @P2 FMUL.FTZ R116, R116, UR33 ;  /* 0x0000002174742c20 */ /* 0x000fe20008410000 */
[----:B------:R-:W-:Y:S01]  /*3a90*/  @P4 FFMA.FTZ R124, R125, UR31, R98 ;  /* 0x0000001f7d7c4c23 */ /* 0x000fe20008010062 */
[----:B------:R-:W-:-:S02]  /*3aa0*/  @P2 F2FP.F16.F32.PACK_AB R118, RZ, R118 ;  /* 0x00000076ff76223e */ /* 0x000fc400000000ff */
[----:B------:R-:W-:Y:S01]  /*3ab0*/  @P2 F2FP.F16.F32.PACK_AB R121, RZ, R121 ;  /* 0x00000079ff79223e */ /* 0x000fe200000000ff */
[----:B0-----:R-:W-:Y:S01]  /*3ac0*/  @P2 FMUL.FTZ R124, R124, UR34 ;  /* 0x000000227c7c2c20 */ /* 0x001fe20008410000 */
[----:B------:R-:W-:Y:S02]  /*3ad0*/  @P2 F2FP.F16.F32.PACK_AB R117, RZ, R117 ;  /* 0x00000075ff75223e */ /* 0x000fe400000000ff */
[----:B------:R-:W-:Y:S02]  /*3ae0*/  @P2 F2FP.F16.F32.PACK_AB R119, RZ, R119 ;  /* 0x00000077ff77223e */ /* 0x000fe400000000ff */
[----:B------:R-:W-:Y:S02]  /*3af0*/  @P2 F2FP.F16.F32.PACK_AB R123, RZ, R123 ;  /* 0x0000007bff7b223e */ /* 0x000fe400000000ff */
[----:B------:R-:W-:Y:S02]  /*3b00*/  @P2 F2FP.F16.F32.PACK_AB R124, RZ, R124 ;  /* 0x0000007cff7c223e */ /* 0x000fe400000000ff */
[----:B------:R-:W-:-:S02]  /*3b10*/  @P2 F2FP.F16.F32.PACK_AB R116, RZ, R116 ;  /* 0x00000074ff74223e */ /* 0x000fc400000000ff */
[----:B------:R-:W-:Y:S02]  /*3b20*/  @P2 PRMT R112, R118, 0x7610, R112 ;  /* 0x0000761076702816 */ /* 0x000fe40000000070 */
[----:B------:R-:W-:Y:S02]  /*3b30*/  @P2 PRMT R113, R121, 0x7610, R113 ;  /* 0x0000761079712816 */ /* 0x000fe40000000071 */
[----:B------:R-:W-:Y:S02]  /*3b40*/  @P2 PRMT R114, R117, 0x7610, R114 ;  /* 0x0000761075722816 */ /* 0x000fe40000000072 */
[----:B------:R-:W-:Y:S02]  /*3b50*/  @P2 PRMT R115, R124, 0x7610, R115 ;  /* 0x000076107c732816 */ /* 0x000fe40000000073 */
[----:B------:R-:W-:Y:S02]  /*3b60*/  @P2 PRMT R112, R112, 0x5410, R119 ;  /* 0x0000541070702816 */ /* 0x000fe40000000077 */
[----:B------:R-:W-:-:S02]  /*3b70*/  @P2 PRMT R113, R113, 0x5410, R123 ;  /* 0x0000541071712816 */ /* 0x000fc4000000007b */
        /* <DEDUP_REMOVED lines=10> */
.L_x_6301:
[----:B-1----:R-:W0:Y:S02]  /*3c20*/  LDC.64 R116, c[0x0][0x478] ;  /* 0x00011e00ff747b82 */ /* 0x002e240000000a00 */
        /* <DEDUP_REMOVED lines=45> */
.L_x_6305:
        /* <DEDUP_REMOVED lines=9> */
.L_x_6306:
        /* <DEDUP_REMOVED lines=9> */
.L_x_6307:
        /* <DEDUP_REMOVED lines=9> */
.L_x_6308:
        /* <DEDUP_REMOVED lines=9> */
.L_x_6309:
        /* <DEDUP_REMOVED lines=9> */
.L_x_6310:
        /* <DEDUP_REMOVED lines=9> */
.L_x_6311:
[----:B------:R-:W-:Y:S05]  /*4260*/  BRA.U !UP3, `(.L_x_6303) ;  /* 0x000000050b307547 */ /* 0x000fea000b800000 */
[----:B------:R-:W-:-:S05]  /*4270*/  FMUL.FTZ R116, R111, UR27 ;  /* 0x0000001b6f747c20 */ /* 0x000fca0008410000 */
[----:B------:R-:W-:-:S04]  /*4280*/  F2FP.F16.F32.PACK_AB R116, RZ, R116 ;  /* 0x00000074ff74723e */ /* 0x000fc800000000ff */
[----:B------:R-:W-:Y:S01]  /*4290*/  PRMT R115, R115, 0x5410, R116 ;  /* 0x0000541073737816 */ /* 0x000fe20000000074 */
[----:B------:R-:W-:Y:S06]  /*42a0*/  BRA `(.L_x_6303) ;  /* 0x0000000400207947 */ /* 0x000fec0003800000 */
.L_x_6304:
        /* <DEDUP_REMOVED lines=9> */
.L_x_6312:
        /* <DEDUP_REMOVED lines=9> */
.L_x_6313:
        /* <DEDUP_REMOVED lines=9> */
.L_x_6314:
        /* <DEDUP_REMOVED lines=9> */
.L_x_6315:
        /* <DEDUP_REMOVED lines=9> */
.L_x_6316:
        /* <DEDUP_REMOVED lines=9> */
.L_x_6317:
        /* <DEDUP_REMOVED lines=9> */
.L_x_6318:
        /* <DEDUP_REMOVED lines=9> */
.L_x_6303:
        /* <DEDUP_REMOVED lines=8> */
[----:B------:R0:W-:Y:S04]  /*47b0*/  @P0 STG.E.128 desc[UR16][R118.64+0x10], R108 ;  /* 0x0000106c76000986 */ /* 0x0001e8000c101d10 */
[----:B------:R0:W-:Y:S02]  /*47c0*/  @P2 STG.E.128 desc[UR16][R116.64], R112 ;  /* 0x0000007074002986 */ /* 0x0001e4000c101d10 */
.L_x_6300:
[----:B------:R-:W-:Y:S05]  /*47d0*/  BSYNC.RECONVERGENT B0 ;  /* 0x0000000000007941 */ /* 0x000fea0003800200 */
.L_x_6299:
        /* <DEDUP_REMOVED lines=11> */
[----:B------:R-:W2:Y:S01]  /*4890*/  @UP3 LDCU UR8, c[0x0][0x40c] ;  /* 0x00008180ff0837ac */ /* 0x000ea20008000800 */
[----:B01---5:R-:W-:Y:S02]  /*48a0*/  MOV R111, R23 ;  /* 0x00000017006f7202 */ /* 0x023fe40000000f00 */
[----:B------:R-:W-:Y:S01]  /*48b0*/  MOV R57, R25 ;  /* 0x0000001900397202 */ /* 0x000fe20000000f00 */
[----:B------:R-:W0:Y:S01]  /*48c0*/  @UP3 LDCU UR10, c[0x0][0x40c] ;  /* 0x00008180ff0a37ac */ /* 0x000e220008000800 */
[----:B------:R-:W1:Y:S07]  /*48d0*/  @UP3 LDCU UR33, c[0x0][0x40c] ;  /* 0x00008180ff2137ac */ /* 0x000e6e0008000800 */
[--C-:B------:R-:W-:Y:S01]  /*48e0*/  @P5 FFMA.FTZ R56, R158, UR7, R122.reuse ;  /* 0x000000079e385c23 */ /* 0x100fe2000801007a */
[--C-:B------:R-:W-:Y:S01]  /*48f0*/  @P5 FFMA.FTZ R58, R133, UR7, R122.reuse ;  /* 0x00000007853a5c23 */ /* 0x100fe2000801007a */
[--C-:B------:R-:W-:Y:S01]  /*4900*/  @P5 FFMA.FTZ R110, R145, UR7, R122.reuse ;  /* 0x00000007916e5c23 */ /* 0x100fe2000801007a */
[----:B------:R-:W-:Y:S01]  /*4910*/  @P5 FFMA.FTZ R117, R152, UR7, R122 ;  /* 0x0000000798755c23 */ /* 0x000fe2000801007a */
[----:B------:R-:W-:Y:S01]  /*4920*/  @P5 FADD.FTZ R108, R153, -R56 ;  /* 0x80000038996c5221 */ /* 0x000fe20000010000 */
[----:B------:R-:W-:Y:S01]  /*4930*/  @P5 FADD.FTZ R59, R131, -R58 ;  /* 0x8000003a833b5221 */ /* 0x000fe20000010000 */
[----:B------:R-:W-:Y:S01]  /*4940*/  @P5 FADD.FTZ R109, R143, -R110 ;  /* 0x8000006e8f6d5221 */ /* 0x000fe20000010000 */
[----:B------:R-:W-:Y:S01]  /*4950*/  MOV R56, R24 ;  /* 0x0000001800387202 */ /* 0x000fe20000000f00 */
[----:B------:R-:W-:Y:S01]  /*4960*/  @P5 FFMA.FTZ R111, R108, UR31, R23 ;  /* 0x0000001f6c6f5c23 */ /* 0x000fe20008010017 */
[----:B------:R-:W-:Y:S01]  /*4970*/  @P5 FFMA.FTZ R108, R136, UR7, R122 ;  /* 0x00000007886c5c23 */ /* 0x000fe2000801007a */
[----:B------:R-:W-:Y:S01]  /*4980*/  MOV R58, R26 ;  /* 0x0000001a003a7202 */ /* 0x000fe20000000f00 */
[----:B------:R-:W-:Y:S01]  /*4990*/  @P5 FFMA.FTZ R56, R59, UR31, R24 ;  /* 0x0000001f3b385c23 */ /* 0x000fe20008010018 */
[----:B------:R-:W-:Y:S01]  /*49a0*/  @P5 FFMA.FTZ R58, R109, UR31, R26 ;  /* 0x0000001f6d3a5c23 */ /* 0x000fe2000801001a */
[----:B------:R-:W-:Y:S01]  /*49b0*/  @P5 FADD.FTZ R108, R129, -R108 ;  /* 0x8000006c816c5221 */ /* 0x000fe20000010000 */
[--C-:B------:R-:W-:Y:S01]  /*49c0*/  @P5 FFMA.FTZ R109, R141, UR7, R122.reuse ;  /* 0x000000078d6d5c23 */ /* 0x100fe2000801007a */
[----:B------:R-:W3:Y:S01]  /*49d0*/  @UP3 LDCU UR32, c[0x0][0x40c] ;  /* 0x00008180ff2037ac */ /* 0x000ee20008000800 */
[----:B------:R-:W-:Y:S01]  /*49e0*/  MOV R59, R27 ;  /* 0x0000001b003b7202 */ /* 0x000fe20000000f00 */
[----:B------:R-:W-:Y:S01]  /*49f0*/  @P5 FFMA.FTZ R57, R108, UR31, R25 ;  /* 0x0000001f6c395c23 */ /* 0x000fe20008010019 */
[----:B------:R-:W-:Y:S01]  /*4a00*/  @P5 FFMA.FTZ R108, R142, UR7, R122 ;  /* 0x000000078e6c5c23 */ /* 0x000fe2000801007a */
[----:B--2---:R-:W-:Y:S01]  /*4a10*/  @P2 FMUL.FTZ R116, R56, UR8 ;  /* 0x0000000838742c20 */ /* 0x004fe20008410000 */
[----:B------:R-:W2:Y:S01]  /*4a20*/  @UP3 LDCU UR9, c[0x0][0x40c] ;  /* 0x00008180ff0937ac */ /* 0x000ea20008000800 */
[----:B------:R-:W-:Y:S01]  /*4a30*/  @P5 FADD.FTZ R109, R154, -R109 ;  /* 0x8000006d9a6d5221 */ /* 0x000fe20000010000 */
[----:B------:R-:W-:Y:S01]  /*4a40*/  @P5 FADD.FTZ R110, R139, -R108 ;  /* 0x8000006c8b6e5221 */ /* 0x000fe20000010000 */
[----:B------:R-:W-:Y:S01]  /*4a50*/  MOV R108, R20 ;  /* 0x00000014006c7202 */ /* 0x000fe20000000f00 */
[----:B------:R-:W4:Y:S01]  /*4a60*/  @UP3 LDCU UR11, c[0x0][0x40c] ;  /* 0x00008180ff0b37ac */ /* 0x000f220008000800 */
[----:B------:R-:W-:Y:S01]  /*4a70*/  @P5 FFMA.FTZ R108, R109, UR31, R20 ;  /* 0x0000001f6d6c5c23 */ /* 0x000fe20008010014 */
[----:B------:R-:W-:Y:S01]  /*4a80*/  @P5 FFMA.FTZ R59, R110, UR31, R27 ;  /* 0x0000001f6e3b5c23 */ /* 0x000fe2000801001b */
[----:B------:R-:W-:Y:S01]  /*4a90*/  @P5 FADD.FTZ R110, R150, -R117 ;  /* 0x80000075966e5221 */ /* 0x000fe20000010000 */
[----:B------:R-:W-:Y:S01]  /*4aa0*/  @P5 FFMA.FTZ R117, R151, UR7, R122 ;  /* 0x0000000797755c23 */ /* 0x000fe2000801007a */
[----:B------:R-:W4:Y:S01]  /*4ab0*/  @UP3 LDCU UR8, c[0x0][0x40c] ;  /* 0x00008180ff0837ac */ /* 0x000f220008000800 */
[----:B------:R-:W-:Y:S01]  /*4ac0*/  MOV R109, R21 ;  /* 0x00000015006d7202 */ /* 0x000fe20000000f00 */
[----:B------:R-:W-:Y:S01]  /*4ad0*/  @P5 FFMA.FTZ R109, R110, UR31, R21 ;  /* 0x0000001f6e6d5c23 */ /* 0x000fe20008010015 */
[----:B------:R-:W-:Y:S01]  /*4ae0*/  @P5 FADD.FTZ R119, R148, -R117 ;  /* 0x8000007594775221 */ /* 0x000fe20000010000 */
[----:B------:R-:W-:Y:S01]  /*4af0*/  MOV R110, R22 ;  /* 0x00000016006e7202 */ /* 0x000fe20000000f00 */
[----:B0-----:R-:W-:Y:S01]  /*4b00*/  @P2 FMUL.FTZ R117, R58, UR10 ;  /* 0x0000000a3a752c20 */ /* 0x001fe20008410000 */
[----:B------:R-:W-:Y:S01]  /*4b10*/  @P2 F2FP.F16.F32.PACK_AB R116, RZ, R116 ;  /* 0x00000074ff74223e */ /* 0x000fe200000000ff */
[----:B------:R-:W-:Y:S01]  /*4b20*/  @P5 FFMA.FTZ R110, R119, UR31, R22 ;  /* 0x0000001f776e5c23 */ /* 0x000fe20008010016 */
[----:B---3--:R-:W-:-:S02]  /*4b30*/  @P2 FMUL.FTZ R118, R108, UR32 ;  /* 0x000000206c762c20 */ /* 0x008fc40008410000 */
[----:B------:R-:W-:Y:S01]  /*4b40*/  @P2 F2FP.F16.F32.PACK_AB R117, RZ, R117 ;  /* 0x00000075ff75223e */ /* 0x000fe200000000ff */
[----:B-1----:R-:W-:Y:S01]  /*4b50*/  @P2 FMUL.FTZ R119, R110, UR33 ;  /* 0x000000216e772c20 */ /* 0x002fe20008410000 */
[----:B------:R-:W-:Y:S01]  /*4b60*/  @P2 PRMT R112, R116, 0x7610, R112 ;  /* 0x0000761074702816 */ /* 0x000fe20000000070 */
[----:B--2---:R-:W-:Y:S01]  /*4b70*/  @P2 FMUL.FTZ R116, R57, UR9 ;  /* 0x0000000939742c20 */ /* 0x004fe20008410000 */
[----:B------:R-:W-:Y:S01]  /*4b80*/  @P2 PRMT R113, R117, 0x7610, R113 ;  /* 0x0000761075712816 */ /* 0x000fe20000000071 */
[----:B----4-:R-:W-:Y:S01]  /*4b90*/  @P2 FMUL.FTZ R117, R59, UR11 ;  /* 0x0000000b3b752c20 */ /* 0x010fe20008410000 */
[----:B------:R-:W-:Y:S01]  /*4ba0*/  @P2 F2FP.F16.F32.PACK_AB R121, RZ, R119 ;  /* 0x00000077ff79223e */ /* 0x000fe200000000ff */
[----:B------:R-:W-:Y:S01]  /*4bb0*/  @P2 FMUL.FTZ R119, R109, UR8 ;  /* 0x000000086d772c20 */ /* 0x000fe20008410000 */
[----:B------:R-:W-:Y:S02]  /*4bc0*/  @P2 F2FP.F16.F32.PACK_AB R118, RZ, R118 ;  /* 0x00000076ff76223e */ /* 0x000fe400000000ff */
[----:B------:R-:W-:-:S02]  /*4bd0*/  @P2 F2FP.F16.F32.PACK_AB R116, RZ, R116 ;  /* 0x00000074ff74223e */ /* 0x000fc400000000ff */
[----:B------:R-:W-:Y:S02]  /*4be0*/  @P2 F2FP.F16.F32.PACK_AB R117, RZ, R117 ;  /* 0x00000075ff75223e */ /* 0x000fe400000000ff */
[----:B------:R-:W-:Y:S02]  /*4bf0*/  @P2 PRMT R114, R118, 0x7610, R114 ;  /* 0x0000761076722816 */ /* 0x000fe40000000072 */
[----:B------:R-:W-:Y:S02]  /*4c00*/  @P2 F2FP.F16.F32.PACK_AB R119, RZ, R119 ;  /* 0x00000077ff77223e */ /* 0x000fe400000000ff */
[----:B------:R-:W-:Y:S02]  /*4c10*/  @P2 PRMT R115, R121, 0x7610, R115 ;  /* 0x0000761079732816 */ /* 0x000fe40000000073 */
[----:B------:R-:W-:Y:S02]  /*4c20*/  @P2 PRMT R112, R112, 0x5410, R116 ;  /* 0x0000541070702816 */ /* 0x000fe40000000074 */
[----:B------:R-:W-:-:S02]  /*4c30*/  @P2 PRMT R113, R113, 0x5410, R117 ;  /* 0x0000541071712816 */ /* 0x000fc40000000075 */
[----:B------:R-:W-:Y:S01]  /*4c40*/  @P2 PRMT R114, R114, 0x5410, R119 ;  /* 0x0000541072722816 */ /* 0x000fe20000000077 */
[----:B------:R-:W-:Y:S06]  /*4c50*/  BRA.U !UP3, `(.L_x_6323) ;  /* 0x0000000d0bdc7547 */ /* 0x000fec000b800000 */
[----:B------:R-:W-:-:S05]  /*4c60*/  FMUL.FTZ R116, R111, UR27 ;  /* 0x0000001b6f747c20 */ /* 0x000fca0008410000 */
[----:B------:R-:W-:-:S04]  /*4c70*/  F2FP.F16.F32.PACK_AB R116, RZ, R116 ;  /* 0x00000074ff74723e */ /* 0x000fc800000000ff */
[----:B------:R-:W-:Y:S01]  /*4c80*/  PRMT R115, R115, 0x5410, R116 ;  /* 0x0000541073737816 */ /* 0x000fe20000000074 */
[----:B------:R-:W-:Y:S06]  /*4c90*/  BRA `(.L_x_6323) ;  /* 0x0000000c00cc7947 */ /* 0x000fec0003800000 */
.L_x_6322:
[----:B------:R-:W-:Y:S01]  /*4ca0*/  PLOP3.LUT P5, PT, PT, PT, UP2, 0x80, 0x8 ;  /* 0x000000000008781c */ /* 0x000fe20003faf028 */
[----:B------:R-:W2:Y:S01]  /*4cb0*/  @UP3 LDCU UR8, c[0x0][0x40c] ;  /* 0x00008180ff0837ac */ /* 0x000ea20008000800 */
[----:B01---5:R-:W-:Y:S02]  /*4cc0*/  MOV R119, R25 ;  /* 0x0000001900777202 */ /* 0x023fe40000000f00 */
[----:B------:R-:W-:Y:S01]  /*4cd0*/  MOV R118, R24 ;  /* 0x0000001800767202 */ /* 0x000fe20000000f00 */
[----:B------:R-:W0:Y:S01]  /*4ce0*/  @UP3 LDCU UR10, c[0x0][0x40c] ;  /* 0x00008180ff0a37ac */ /* 0x000e220008000800 */
[----:B------:R-:W-:Y:S02]  /*4cf0*/  MOV R121, R26 ;  /* 0x0000001a00797202 */ /* 0x000fe40000000f00 */
[----:B------:R-:W-:Y:S01]  /*4d00*/  MOV R123, R27 ;  /* 0x0000001b007b7202 */ /* 0x000fe20000000f00 */
[----:B------:R-:W1:Y:S04]  /*4d10*/  @UP3 LDCU UR32, c[0x0][0x40c] ;  /* 0x00008180ff2037ac */ /* 0x000e680008000800 */
[----:B------:R-:W-:Y:S01]  /*4d20*/  @P5 FFMA.FTZ R116, R133, UR7, R122 ;  /* 0x0000000785745c23 */ /* 0x000fe2000801007a */
[----:B------:R-:W3:Y:S03]  /*4d30*/  @UP3 LDCU UR9, c[0x0][0x40c] ;  /* 0x00008180ff0937ac */ /* 0x000ee60008000800 */
[----:B------:R-:W-:Y:S01]  /*4d40*/  @P5 FADD.FTZ R117, R131, -R116 ;  /* 0x8000007483755221 */ /* 0x000fe20000010000 */
[----:B------:R-:W-:Y:S01]  /*4d50*/  @P5 FFMA.FTZ R116, R136, UR7, R122 ;  /* 0x0000000788745c23 */ /* 0x000fe2000801007a */
[----:B------:R-:W4:Y:S02]  /*4d60*/  @UP3 LDCU UR11, c[0x0][0x40c] ;  /* 0x00008180ff0b37ac */ /* 0x000f240008000800 */
[----:B------:R-:W-:Y:S01]  /*4d70*/  @P5 FFMA.FTZ R118, R117, UR31, R24 ;  /* 0x0000001f75765c23 */ /* 0x000fe20008010018 */
[----:B------:R-:W-:Y:S01]  /*4d80*/  @P5 FADD.FTZ R116, R129, -R116 ;  /* 0x8000007481745221 */ /* 0x000fe20000010000 */
[----:B------:R-:W1:Y:S02]  /*4d90*/  @UP3 LDCU UR33, c[0x0][0x40c] ;  /* 0x00008180ff2137ac */ /* 0x000e640008000800 */
[----:B--2---:R-:W-:Y:S01]  /*4da0*/  @P2 FMUL.FTZ R118, R118, UR8 ;  /* 0x0000000876762c20 */ /* 0x004fe20008410000 */
[----:B------:R-:W-:Y:S01]  /*4db0*/  @P5 FFMA.FTZ R119, R116, UR31, R25 ;  /* 0x0000001f74775c23 */ /* 0x000fe20008010019 */
[----:B------:R-:W-:Y:S01]  /*4dc0*/  @P5 FFMA.FTZ R116, R145, UR7, R122 ;  /* 0x0000000791745c23 */ /* 0x000fe2000801007a */
[----:B------:R-:W2:Y:S02]  /*4dd0*/  @UP3 LDCU UR34, c[0x0][0x40c] ;  /* 0x00008180ff2237ac */ /* 0x000ea40008000800 */
[----:B------:R-:W-:Y:S01]  /*4de0*/  @P2 F2FP.F16.F32.PACK_AB R118, RZ, R118 ;  /* 0x00000076ff76223e */ /* 0x000fe200000000ff */
[----:B------:R-:W-:Y:S01]  /*4df0*/  @P5 FADD.FTZ R117, R143, -R116 ;  /* 0x800000748f755221 */ /* 0x000fe20000010000 */
[----:B------:R-:W-:Y:S01]  /*4e00*/  @P5 FFMA.FTZ R116, R142, UR7, R122 ;  /* 0x000000078e745c23 */ /* 0x000fe2000801007a */
[----:B---3--:R-:W-:Y:S01]  /*4e10*/  @P2 FMUL.FTZ R119, R119, UR9 ;  /* 0x0000000977772c20 */ /* 0x008fe20008410000 */
[----:B------:R-:W-:Y:S01]  /*4e20*/  @P2 PRMT R112, R118, 0x7610, R112 ;  /* 0x0000761076702816 */ /* 0x000fe20000000070 */
[----:B------:R-:W-:Y:S01]  /*4e30*/  @P5 FFMA.FTZ R121, R117, UR31, R26 ;  /* 0x0000001f75795c23 */ /* 0x000fe2000801001a */
[----:B------:R-:W-:Y:S01]  /*4e40*/  @P5 FFMA.FTZ R117, R141, UR7, R122 ;  /* 0x000000078d755c23 */ /* 0x000fe2000801007a */
[----:B------:R-:W-:Y:S01]  /*4e50*/  @P5 FADD.FTZ R116, R139, -R116 ;  /* 0x800000748b745221 */ /* 0x000fe20000010000 */
[----:B------:R-:W-:Y:S01]  /*4e60*/  @P2 F2FP.F16.F32.PACK_AB R119, RZ, R119 ;  /* 0x00000077ff77223e */ /* 0x000fe200000000ff */
[----:B0-----:R-:W-:Y:S01]  /*4e70*/  @P2 FMUL.FTZ R121, R121, UR10 ;  /* 0x0000000a79792c20 */ /* 0x001fe20008410000 */
[----:B------:R-:W-:Y:S01]  /*4e80*/  @P5 FADD.FTZ R125, R154, -R117 ;  /* 0x800000759a7d5221 */ /* 0x000fe20000010000 */
[----:B------:R-:W-:Y:S01]  /*4e90*/  MOV R117, R20 ;  /* 0x0000001400757202 */ /* 0x000fe20000000f00 */
[----:B------:R-:W-:Y:S01]  /*4ea0*/  @P5 FFMA.FTZ R123, R116, UR31, R27 ;  /* 0x0000001f747b5c23 */ /* 0x000fe2000801001b */
[----:B------:R-:W-:Y:S01]  /*4eb0*/  MOV R116, R21 ;  /* 0x0000001500747202 */ /* 0x000fe20000000f00 */
[----:B------:R-:W-:Y:S01]  /*4ec0*/  @P5 FFMA.FTZ R117, R125, UR31, R20 ;  /* 0x0000001f7d755c23 */ /* 0x000fe20008010014 */
[--C-:B------:R-:W-:Y:S01]  /*4ed0*/  @P5 FFMA.FTZ R125, R152, UR7, R122.reuse ;  /* 0x00000007987d5c23 */ /* 0x100fe2000801007a */
[----:B----4-:R-:W-:Y:S01]  /*4ee0*/  @P2 FMUL.FTZ R123, R123, UR11 ;  /* 0x0000000b7b7b2c20 */ /* 0x010fe20008410000 */
[----:B------:R-:W-:Y:S01]  /*4ef0*/  @P2 F2FP.F16.F32.PACK_AB R121, RZ, R121 ;  /* 0x00000079ff79223e */ /* 0x000fe200000000ff */
[----:B-1----:R-:W-:Y:S01]  /*4f00*/  @P2 FMUL.FTZ R117, R117, UR32 ;  /* 0x0000002075752c20 */ /* 0x002fe20008410000 */
[----:B------:R-:W-:Y:S01]  /*4f10*/  @P5 FADD.FTZ R124, R150, -R125 ;  /* 0x8000007d967c5221 */ /* 0x000fe20000010000 */
[----:B------:R-:W-:Y:S01]  /*4f20*/  @P5 FFMA.FTZ R125, R151, UR7, R122 ;  /* 0x00000007977d5c23 */ /* 0x000fe2000801007a */
[----:B------:R-:W-:-:S02]  /*4f30*/  @P2 F2FP.F16.F32.PACK_AB R123, RZ, R123 ;  /* 0x0000007bff7b223e */ /* 0x000fc400000000ff */
[----:B------:R-:W-:Y:S01]  /*4f40*/  @P5 FFMA.FTZ R116, R124, UR31, R21 ;  /* 0x0000001f7c745c23 */ /* 0x000fe20008010015 */
[----:B------:R-:W-:Y:S01]  /*4f50*/  @P5 FADD.FTZ R125, R148, -R125 ;  /* 0x8000007d947d5221 */ /* 0x000fe20000010000 */
[----:B------:R-:W-:Y:S02]  /*4f60*/  MOV R124, R22 ;  /* 0x00000016007c7202 */ /* 0x000fe40000000f00 */
[----:B------:R-:W-:Y:S01]  /*4f70*/  @P2 FMUL.FTZ R116, R116, UR33 ;  /* 0x0000002174742c20 */ /* 0x000fe20008410000 */
[----:B------:R-:W-:Y:S01]  /*4f80*/  @P5 FFMA.FTZ R124, R125, UR31, R22 ;  /* 0x0000001f7d7c5c23 */ /* 0x000fe20008010016 */
[----:B------:R-:W-:Y:S02]  /*4f90*/  @P2 F2FP.F16.F32.PACK_AB R117, RZ, R117 ;  /* 0x00000075ff75223e */ /* 0x000fe400000000ff */
[----:B------:R-:W-:Y:S01]  /*4fa0*/  @P2 PRMT R113, R121, 0x7610, R113 ;  /* 0x0000761079712816 */ /* 0x000fe20000000071 */
[----:B--2---:R-:W-:Y:S01]  /*4fb0*/  @P2 FMUL.FTZ R124, R124, UR34 ;  /* 0x000000227c7c2c20 */ /* 0x004fe20008410000 */
[----:B------:R-:W-:-:S02]  /*4fc0*/  @P2 F2FP.F16.F32.PACK_AB R116, RZ, R116 ;  /* 0x00000074ff74223e */ /* 0x000fc400000000ff */
[----:B------:R-:W-:Y:S02]  /*4fd0*/  @P2 PRMT R114, R117, 0x7610, R114 ;  /* 0x0000761075722816 */ /* 0x000fe40000000072 */
[----:B------:R-:W-:Y:S02]  /*4fe0*/  @P2 F2FP.F16.F32.PACK_AB R124, RZ, R124 ;  /* 0x0000007cff7c223e */ /* 0x000fe400000000ff */
[----:B------:R-:W-:Y:S02]  /*4ff0*/  @P2 PRMT R112, R112, 0x5410, R119 ;  /* 0x0000541070702816 */ /* 0x000fe40000000077 */
[----:B------:R-:W-:Y:S02]  /*5000*/  @P2 PRMT R115, R124, 0x7610, R115 ;  /* 0x000076107c732816 */ /* 0x000fe40000000073 */
[----:B------:R-:W-:Y:S02]  /*5010*/  @P2 PRMT R113, R113, 0x5410, R123 ;  /* 0x0000541071712816 */ /* 0x000fe4000000007b */
[----:B------:R-:W-:Y:S01]  /*5020*/  @P2 PRMT R114, R114, 0x5410, R116 ;  /* 0x0000541072722816 */ /* 0x000fe20000000074 */
[----:B------:R-:W-:Y:S06]  /*5030*/  BRA.U !UP3, `(.L_x_6323) ;  /* 0x000000090be47547 */ /* 0x000fec000b800000 */
[----:B------:R-:W-:Y:S01]  /*5040*/  @P5 FFMA.FTZ R122, R158, UR7, R122 ;  /* 0x000000079e7a5c23 */ /* 0x000fe2000801007a */
[----:B------:R-:W-:-:S03]  /*5050*/  MOV R116, R23 ;  /* 0x0000001700747202 */ /* 0x000fc60000000f00 */
[----:B------:R-:W-:-:S04]  /*5060*/  @P5 FADD.FTZ R122, R153, -R122 ;  /* 0x8000007a997a5221 */ /* 0x000fc80000010000 */
[----:B------:R-:W-:-:S04]  /*5070*/  @P5 FFMA.FTZ R116, R122, UR31, R23 ;  /* 0x0000001f7a745c23 */ /* 0x000fc80008010017 */
[----:B------:R-:W-:-:S05]  /*5080*/  FMUL.FTZ R116, R116, UR27 ;  /* 0x0000001b74747c20 */ /* 0x000fca0008410000 */
[----:B------:R-:W-:-:S04]  /*5090*/  F2FP.F16.F32.PACK_AB R116, RZ, R116 ;  /* 0x00000074ff74723e */ /* 0x000fc800000000ff */
[----:B------:R-:W-:Y:S01]  /*50a0*/  PRMT R115, R115, 0x5410, R116 ;  /* 0x0000541073737816 */ /* 0x000fe20000000074 */
[----:B------:R-:W-:Y:S06]  /*50b0*/  BRA `(.L_x_6323) ;  /* 0x0000000800c47947 */ /* 0x000fec0003800000 */
.L_x_6321:
[----:B01----:R-:W0:Y:S02]  /*50c0*/  LDC.64 R116, c[0x0][0x478] ;  /* 0x00011e00ff747b82 */ /* 0x003e240000000a00 */
[----:B0-----:R-:W-:-:S04]  /*50d0*/  ISETP.NE.U32.AND P0, PT, R116, RZ, PT ;  /* 0x000000ff7400720c */ /* 0x001fc80003f05070 */
[----:B------:R-:W-:-:S13]  /*50e0*/  ISETP.NE.AND.EX P0, PT, R117, RZ, PT, P0 ;  /* 0x000000ff7500720c */ /* 0x000fda0003f05300 */
[----:B------:R-:W-:Y:S05]  /*50f0*/  @!P0 BRA `(.L_x_6324) ;  /* 0x0000000400948947 */ /* 0x000fea0003800000 */
[----:B------:R-:W-:Y:S01]  /*5100*/  ISETP.LT.AND P5, PT, RZ, UR30, PT ;  /* 0x0000001eff007c0c */ /* 0x000fe2000bfa1270 */
[--C-:B------:R-:W-:Y:S01]  /*5110*/  FFMA.FTZ R58, R158, UR7, R122.reuse ;  /* 0x000000079e3a7c23 */ /* 0x100fe2000801007a */
[--C-:B------:R-:W-:Y:S01]  /*5120*/  FFMA.FTZ R57, R151, UR7, R122.reuse ;  /* 0x0000000797397c23 */ /* 0x100fe2000801007a */
[--C-:B------:R-:W-:Y:S01]  /*5130*/  FFMA.FTZ R59, R152, UR7, R122.reuse ;  /* 0x00000007983b7c23 */ /* 0x100fe2000801007a */
[--C-:B------:R-:W-:Y:S01]  /*5140*/  FFMA.FTZ R109, R141, UR7, R122.reuse ;  /* 0x000000078d6d7c23 */ /* 0x100fe2000801007a */
[--C-:B------:R-:W-:Y:S01]  /*5150*/  FFMA.FTZ R108, R142, UR7, R122.reuse ;  /* 0x000000078e6c7c23 */ /* 0x100fe2000801007a */
[--C-:B------:R-:W-:Y:S01]  /*5160*/  FFMA.FTZ R110, R145, UR7, R122.reuse ;  /* 0x00000007916e7c23 */ /* 0x100fe2000801007a */
[----:B------:R-:W-:Y:S01]  /*5170*/  FFMA.FTZ R56, R136, UR7, R122 ;  /* 0x0000000788387c23 */ /* 0x000fe2000801007a */
        /* <DEDUP_REMOVED lines=9> */
.L_x_6325:
        /* <DEDUP_REMOVED lines=9> */
.L_x_6326:
        /* <DEDUP_REMOVED lines=9> */
.L_x_6327:
        /* <DEDUP_REMOVED lines=9> */
.L_x_6328:
        /* <DEDUP_REMOVED lines=9> */
.L_x_6329:
        /* <DEDUP_REMOVED lines=9> */
.L_x_6330:
        /* <DEDUP_REMOVED lines=9> */
.L_x_6331:
        /* <DEDUP_REMOVED lines=26> */
[----:B------:R-:W-:-:S05]  /*5710*/  FMUL.FTZ R116, R111, UR27 ;  /* 0x0000001b6f747c20 */ /* 0x000fca0008410000 */
[----:B------:R-:W-:-:S04]  /*5720*/  F2FP.F16.F32.PACK_AB R116, RZ, R116 ;  /* 0x00000074ff74723e */ /* 0x000fc800000000ff */
[----:B------:R-:W-:Y:S01]  /*5730*/  PRMT R115, R115, 0x5410, R116 ;  /* 0x0000541073737816 */ /* 0x000fe20000000074 */
[----:B------:R-:W-:Y:S06]  /*5740*/  BRA `(.L_x_6323) ;  /* 0x0000000400207947 */ /* 0x000fec0003800000 */
.L_x_6324:
        /* <DEDUP_REMOVED lines=16> */
.L_x_6332:
        /* <DEDUP_REMOVED lines=9> */
.L_x_6333:
        /* <DEDUP_REMOVED lines=9> */
.L_x_6334:
        /* <DEDUP_REMOVED lines=9> */
.L_x_6335:
        /* <DEDUP_REMOVED lines=9> */
.L_x_6336:
        /* <DEDUP_REMOVED lines=9> */
.L_x_6337:
        /* <DEDUP_REMOVED lines=9> */
.L_x_6338:
[----:B------:R-:W-:-:S04]  /*5bb0*/  @P2 F2FP.F16.F32.PACK_AB R116, RZ, R116 ;  /* 0x00000074ff74223e */ /* 0x000fc800000000ff */
[----:B------:R-:W-:-:S07]  /*5bc0*/  @P2 PRMT R115, R115, 0x5410, R116 ;  /* 0x0000541073732816 */ /* 0x000fce0000000074 */
.L_x_6323:
[----:B------:R-:W0:Y:S01]  /*5bd0*/  @P0 LDC.64 R116, c[0x0][0x478] ;  /* 0x00011e00ff740b82 */ /* 0x000e220000000a00 */
[----:B------:R-:W1:Y:S01]  /*5be0*/  @UP3 LDCU.64 UR8, c[0x0][0x468] ;  /* 0x00008d00ff0837ac */ /* 0x000e620008000a00 */
[----:B------:R-:W-:-:S05]  /*5bf0*/  HFMA2 R121, -RZ, RZ, 0, 9.5367431640625e-07 ;  /* 0x00000010ff797431 */ /* 0x000fca00000001ff */
[----:B-1----:R-:W-:-:S04]  /*5c00*/  @P2 IMAD.WIDE.U32 R120, R120, R121, UR8 ;  /* 0x0000000878782e25 */ /* 0x002fc8000f8e0079 */
[----:B0-----:R-:W-:-:S05]  /*5c10*/  @P0 IMAD.WIDE.U32 R116, R0, 0x20, R116 ;  /* 0x0000002000740825 */ /* 0x001fca00078e0074 */
[----:B------:R2:W-:Y:S04]  /*5c20*/  @P0 STG.E.128 desc[UR16][R116.64], R56 ;  /* 0x0000003874000986 */ /* 0x0005e8000c101d10 */
[----:B------:R2:W-:Y:S04]  /*5c30*/  @P0 STG.E.128 desc[UR16][R116.64+0x10], R108 ;  /* 0x0000106c74000986 */ /* 0x0005e8000c101d10 */
[----:B------:R2:W-:Y:S02]  /*5c40*/  @P2 STG.E.128 desc[UR16][R120.64], R112 ;  /* 0x0000007078002986 */ /* 0x0005e4000c101d10 */
.L_x_6320:
[----:B------:R-:W-:Y:S05]  /*5c50*/  BSYNC.RECONVERGENT B0 ;  /* 0x0000000000007941 */ /* 0x000fea0003800200 */
.L_x_6319:
[----:B------:R-:W-:Y:S02]  /*5c60*/  UIADD3 UR26, UPT, UPT, UR26, UR24, URZ ;  /* 0x000000181a1a7290 */ /* 0x000fe4000fffe0ff */
[----:B------:R-:W-:Y:S02]  /*5c70*/  UPLOP3.LUT UP1, UPT, UPT, UPT, UP1, 0x40, 0x4 ;  /* 0x000000000004789c */ /* 0x000fe40003f2e810 */
[----:B------:R-:W-:-:S09]  /*5c80*/  UISETP.GE.AND UP0, UPT, UR26, UR25, UPT ;  /* 0x000000191a00728c */ /* 0x000fd2000bf06270 */
[----:B------:R-:W-:Y:S05]  /*5c90*/  BRA.U !UP0, `(.L_x_6339) ;  /* 0xffffffa908347547 */ /* 0x000fea000b83ffff */
.L_x_6269:
        /* <DEDUP_REMOVED lines=32> */
.L_x_6340:
        /* <DEDUP_REMOVED lines=14> */
.L_x_10776:


//--------------------- .text._ZN10layer_norm13ln_bwd_kernelINS_13Kernel_traitsI6__halfS2_fS2_fjLj3072ELj1ELj1ELj4ELj16ENS_18Kernel_traits_baseILj3072ES2_S2_fS2_fjLj128EEEEELb0ELb0ELb1ELb1EEEvNS_9BwdParamsE --------------------------
	.section	.text._ZN10layer_norm13ln_bwd_kernelINS_13Kernel_traitsI6__halfS2_fS2_fjLj3072ELj1ELj1ELj4ELj16ENS_18Kernel_traits_baseILj3072ES2_S2_fS2_fjLj128EEEEELb0ELb0ELb1ELb1EEEvNS_9BwdParamsE,"ax",@progbits
	.align	128
        .global         _ZN10layer_norm13ln_bwd_kernelINS_13Kernel_traitsI6__halfS2_fS2_fjLj3072ELj1ELj1ELj4ELj16ENS_18Kernel_traits_baseILj3072ES2_S2_fS2_fjLj128EEEEELb0ELb0ELb1ELb1EEEvNS_9BwdParamsE
        .type           _ZN10layer_norm13ln_bwd_kernelINS_13Kernel_traitsI6__halfS2_fS2_fjLj3072ELj1ELj1ELj4ELj16ENS_18Kernel_traits_baseILj3072ES2_S2_fS2_fjLj128EEEEELb0ELb0ELb1ELb1EEEvNS_9BwdParamsE,@function
        .size           _ZN10layer_norm13ln_bwd_kernelINS_13Kernel_traitsI6__halfS2_fS2_fjLj3072ELj1ELj1ELj4ELj16ENS_18Kernel_traits_baseILj3072ES2_S2_fS2_fjLj128EEEEELb0ELb0ELb1ELb1EEEvNS_9BwdParamsE,(.L_x_10777 - _ZN10layer_norm13ln_bwd_kernelINS_13Kernel_traitsI6__halfS2_fS2_fjLj3072ELj1ELj1ELj4ELj16ENS_18Kernel_traits_baseILj3072ES2_S2_fS2_fjLj128EEEEELb0ELb0ELb1ELb1EEEvNS_9BwdParamsE)
        .other          _ZN10layer_norm13ln_bwd_kernelINS_13Kernel_traitsI6__halfS2_fS2_fjLj3072ELj1ELj1ELj4ELj16ENS_18Kernel_traits_baseILj3072ES2_S2_fS2_fjLj128EEEEELb0ELb0ELb1ELb1EEEvNS_9BwdParamsE,@"STO_CUDA_ENTRY STV_DEFAULT"
_ZN10layer_norm13ln_bwd_kernelINS_13Kernel_traitsI6__halfS2_fS2_fjLj3072ELj1ELj1ELj4ELj16ENS_18Kernel_traits_baseILj3072ES2_S2_fS2_fjLj128EEEEELb0ELb0ELb1ELb1EEEvNS_9BwdParamsE:
.text._ZN10layer_norm13ln_bwd_kernelINS_13Kernel_traitsI6__halfS2_fS2_fjLj3072ELj1ELj1ELj4ELj16ENS_18Kernel_traits_baseILj3072ES2_S2_fS2_fjLj128EEEEELb0ELb0ELb1ELb1EEEvNS_9BwdParamsE:
        /* <DEDUP_REMOVED lines=48> */
.L_x_6400:
        /* <DEDUP_REMOVED lines=27> */
[----:B------:R-:W-:Y:S01]  /*04b0*/  ULEA.HI UR9, UR9, UR11, URZ, 0x3 ;  /* 0x0000000b09097291 */ /* 0x000fe2000f8f18ff */
[----:B------:R-:W-:Y:S01]  /*04c0*/  MOV R0, UR10 ;  /* 0x0000000a00007c02 */ /* 0x000fe20008000f00 */
[----:B------:R-:W-:-:S04]  /*04d0*/  ULEA UR13, UP0, UR8, UR22, 0x2 ;  /* 0x00000016080d7291 */ /* 0x000fc8000f8010ff */
[----:B------:R-:W-:Y:S01]  /*04e0*/  MOV R4, UR9 ;  /* 0x0000000900047c02 */ /* 0x000fe20008000f00 */
[----:B------:R-:W-:Y:S01]  /*04f0*/  ULEA.HI.X UR12, UR8, UR23, UR12, 0x2, UP0 ;  /* 0x00000017080c7291 */ /* 0x000fe200080f140c */
[----:B------:R-:W-:-:S05]  /*0500*/  MOV R136, UR13 ;  /* 0x0000000d00887c02 */ /* 0x000fca0008000f00 */
[----:B------:R-:W-:Y:S02]  /*0510*/  MOV R137, UR12 ;  /* 0x0000000c00897c02 */ /* 0x000fe40008000f00 */
[----:B0-----:R-:W-:-:S03]  /*0520*/  LEA.HI.SX32 R0, R0, R117, 0x1d ;  /* 0x0000007500007211 */ /* 0x001fc600078feaff */
[----:B------:R0:W4:Y:S01]  /*0530*/  LDG.E R136, desc[UR14][R136.64] ;  /* 0x0000000e88887981 */ /* 0x000122000c1e1900 */
[----:B------:R-:W-:Y:S01]  /*0540*/  LEA.HI.SX32 R117, R4, R117, 0x1d ;  /* 0x0000007504757211 */ /* 0x000fe200078feaff */
[----:B---3--:R-:W-:-:S03]  /*0550*/  IMAD.WIDE.U32 R108, R0, 0x20, R140 ;  /* 0x00000020006c7825 */ /* 0x008fc600078e008c */
[C---:B------:R-:W-:Y:S01]  /*0560*/  IADD3 R121, PT, PT, R117.reuse, 0x80, RZ ;  /* 0x0000008075797810 */ /* 0x040fe20007ffe0ff */
[C-C-:B--2---:R-:W-:Y:S01]  /*0570*/  IMAD.WIDE.U32 R8, R117.reuse, 0x10, R110.reuse ;  /* 0x0000001075087825 */ /* 0x144fe200078e006e */
[----:B------:R-:W-:Y:S01]  /*0580*/  IADD3 R117, PT, PT, R117, 0x100, RZ ;  /* 0x0000010075757810 */ /* 0x000fe20007ffe0ff */
[----:B------:R-:W2:Y:S02]  /*0590*/  LDG.E.128 R4, desc[UR14][R108.64] ;  /* 0x0000000e6c047981 */ /* 0x000ea4000c1e1d00 */
[--C-:B------:R-:W-:Y:S02]  /*05a0*/  IMAD.WIDE.U32 R120, R121, 0x10, R110.reuse ;  /* 0x0000001079787825 */ /* 0x100fe400078e006e */
[----:B------:R-:W3:Y:S02]  /*05b0*/  LDG.E.128 R124, desc[UR14][R108.64+0x10] ;  /* 0x0000100e6c7c7981 */ /* 0x000ee4000c1e1d00 */
[----:B------:R-:W-:Y:S02]  /*05c0*/  IMAD.WIDE.U32 R110, R117, 0x10, R110 ;  /* 0x00000010756e7825 */ /* 0x000fe400078e006e */
[----:B------:R-:W3:Y:S01]  /*05d0*/  LDG.E.128 R8, desc[UR14][R8.64] ;  /* 0x0000000e08087981 */ /* 0x000ee2000c1e1d00 */
[----:B------:R-:W-:-:S03]  /*05e0*/  IADD3 R3, PT, PT, R0, 0x80, RZ ;  /* 0x0000008000037810 */ /* 0x000fc60007ffe0ff */
[----:B------:R-:W3:Y:S02]  /*05f0*/  LDG.E.128 R120, desc[UR14][R120.64] ;  /* 0x0000000e78787981 */ /* 0x000ee4000c1e1d00 */
[----:B------:R-:W-:Y:S02]  /*0600*/  IMAD.WIDE.U32 R138, R3, 0x20, R140 ;  /* 0x00000020038a7825 */ /* 0x000fe400078e008c */
[----:B------:R-:W3:Y:S04]  /*0610*/  LDG.E.128 R108, desc[UR14][R110.64] ;  /* 0x0000000e6e6c7981 */ /* 0x000ee8000c1e1d00 */
[----:B------:R-:W3:Y:S04]  /*0620*/  LDG.E.128 R128, desc[UR14][R138.64] ;  /* 0x0000000e8a807981 */ /* 0x000ee8000c1e1d00 */
[----:B------:R1:W3:Y:S01]  /*0630*/  LDG.E.128 R132, desc[UR14][R138.64+0x10] ;  /* 0x0000100e8a847981 */ /* 0x0002e2000c1e1d00 */
[----:B0-----:R-:W-:-:S05]  /*0640*/  IADD3 R137, PT, PT, R0, 0x100, RZ ;  /* 0x0000010000897810 */ /* 0x001fca0007ffe0ff */
[----:B------:R-:W-:-:S05]  /*0650*/  IMAD.WIDE.U32 R140, R137, 0x20, R140 ;  /* 0x00000020898c7825 */ /* 0x000fca00078e008c */
[----:B------:R-:W3:Y:S04]  /*0660*/  LDG.E.128 R112, desc[UR14][R140.64] ;  /* 0x0000000e8c707981 */ /* 0x000ee8000c1e1d00 */
[----:B------:R0:W3:Y:S01]  /*0670*/  LDG.E.128 R116, desc[UR14][R140.64+0x10] ;  /* 0x0000100e8c747981 */ /* 0x0000e2000c1e1d00 */
[----:B------:R-:W-:-:S04]  /*0680*/  UISETP.NE.U32.AND UP0, UPT, UR4, URZ, UPT ;  /* 0x000000ff0400728c */ /* 0x000fc8000bf05070 */
[----:B------:R-:W-:-:S06]  /*0690*/  UISETP.NE.AND.EX UP0, UPT, UR5, URZ, UPT, UP0 ;  /* 0x000000ff0500728c */ /* 0x000fcc000bf05300 */
[----:B------:R-:W-:-:S13]  /*06a0*/  PLOP3.LUT P0, PT, PT, PT, UP0, 0x80, 0x8 ;  /* 0x000000000008781c */ /* 0x000fda0003f0f008 */
[----:B------:R-:W0:Y:S08]  /*06b0*/  @P0 LDC.64 R142, c[0x0][0x438] ;  /* 0x00010e00ff8e0b82 */ /* 0x000e300000000a00 */
[----:B------:R-:W0:Y:S08]  /*06c0*/  @P0 LDC.64 R144, c[0x0][0x438] ;  /* 0x00010e00ff900b82 */ /* 0x000e300000000a00 */
[----:B-1----:R-:W1:Y:S01]  /*06d0*/  @P0 LDC.64 R138, c[0x0][0x438] ;  /* 0x00010e00ff8a0b82 */ /* 0x002e620000000a00 */
[----:B------:R-:W-:Y:S01]  /*06e0*/  ISETP.NE.AND P1, PT, RZ, UR26, PT ;  /* 0x0000001aff007c0c */ /* 0x000fe2000bf25270 */
[----:B------:R-:W-:-:S02]  /*06f0*/  HADD2.F32 R150, -RZ, R64.H0_H0 ;  /* 0x20000040ff967230 */ /* 0x000fc40000004100 */
[----:B0-----:R-:W-:-:S04]  /*0700*/  @P0 IMAD.WIDE.U32 R140, R3, 0x20, R142 ;  /* 0x00000020038c0825 */ /* 0x001fc800078e008e */
[----:B------:R-:W-:Y:S01]  /*0710*/  HADD2.F32 R147, -RZ, R65.H1_H1 ;  /* 0x30000041ff937230 */ /* 0x000fe20000004100 */
[----:B------:R-:W5:Y:S01]  /*0720*/  @P0 LDG.E.128 R24, desc[UR14][R140.64] ;  /* 0x0000000e8c180981 */ /* 0x000f62000c1e1d00 */
[----:B------:R-:W-:-:S03]  /*0730*/  @P0 IMAD.WIDE.U32 R142, R137, 0x20, R144 ;  /* 0x00000020898e0825 */ /* 0x000fc600078e0090 */
[----:B------:R-:W5:Y:S01]  /*0740*/  @P0 LDG.E.128 R20, desc[UR14][R140.64+0x10] ;  /* 0x0000100e8c140981 */ /* 0x000f62000c1e1d00 */
[----:B------:R-:W-:-:S03]  /*0750*/  HADD2.F32 R149, -RZ, R66.H1_H1 ;  /* 0x30000042ff957230 */ /* 0x000fc60000004100 */
[----:B------:R-:W5:Y:S01]  /*0760*/  @P0 LDG.E.128 R16, desc[UR14][R142.64] ;  /* 0x0000000e8e100981 */ /* 0x000f62000c1e1d00 */
[----:B-1----:R-:W-:-:S03]  /*0770*/  @P0 IMAD.WIDE.U32 R138, R0, 0x20, R138 ;  /* 0x00000020008a0825 */ /* 0x002fc600078e008a */
[----:B------:R-:W5:Y:S04]  /*0780*/  @P0 LDG.E.128 R12, desc[UR14][R142.64+0x10] ;  /* 0x0000100e8e0c0981 */ /* 0x000f68000c1e1d00 */
[----:B------:R-:W5:Y:S04]  /*0790*/  @P0 LDG.E.128 R32, desc[UR14][R138.64] ;  /* 0x0000000e8a200981 */ /* 0x000f68000c1e1d00 */
[----:B------:R0:W5:Y:S01]  /*07a0*/  @P0 LDG.E.128 R28, desc[UR14][R138.64+0x10] ;  /* 0x0000100e8a1c0981 */ /* 0x000162000c1e1d00 */
[----:B------:R-:W-:Y:S02]  /*07b0*/  HADD2.F32 R151, -RZ, R56.H1_H1 ;  /* 0x30000038ff977230 */ /* 0x000fe40000004100 */
[----:B------:R-:W-:Y:S01]  /*07c0*/  HADD2.F32 R153, -RZ, R57.H1_H1 ;  /* 0x30000039ff997230 */ /* 0x000fe20000004100 */
[----:B----4-:R-:W-:-:S05]  /*07d0*/  FSEL R136, R136, RZ, !P1 ;  /* 0x000000ff88887208 */ /* 0x010fca0004800000 */
[C---:B--2---:R-:W-:Y:S01]  /*07e0*/  FADD.FTZ R3, -R136.reuse, R4 ;  /* 0x0000000488037221 */ /* 0x044fe20000010100 */
[C---:B------:R-:W-:Y:S01]  /*07f0*/  FADD.FTZ R4, -R136.reuse, R5 ;  /* 0x0000000588047221 */ /* 0x040fe20000010100 */
[----:B------:R-:W-:Y:S02]  /*0800*/  FADD.FTZ R0, -R136, R6 ;  /* 0x0000000688007221 */ /* 0x000fe40000010100 */
[----:B------:R-:W-:Y:S01]  /*0810*/  FMUL.FTZ R3, R3, UR30 ;  /* 0x0000001e03037c20 */ /* 0x000fe20008410000 */
[--C-:B---3--:R-:W-:Y:S02]  /*0820*/  HADD2.F32 R5, -RZ, R8.reuse.H0_H0 ;  /* 0x20000008ff057230 */ /* 0x108fe40000004100 */
[----:B------:R-:W-:Y:S02]  /*0830*/  HADD2.F32 R8, -RZ, R8.H1_H1 ;  /* 0x30000008ff087230 */ /* 0x000fe40000004100 */
[----:B------:R-:W-:Y:S01]  /*0840*/  FMUL.FTZ R148, R4, UR30 ;  /* 0x0000001e04947c20 */ /* 0x000fe20008410000 */
[----:B------:R-:W-:-:S02]  /*0850*/  HADD2.F32 R145, -RZ, R111.H0_H0 ;  /* 0x2000006fff917230 */ /* 0x000fc40000004100 */
[----:B------:R-:W-:Y:S02]  /*0860*/  HADD2.F32 R146, -RZ, R111.H1_H1 ;  /* 0x3000006fff927230 */ /* 0x000fe40000004100 */
[----:B------:R-:W-:Y:S02]  /*0870*/  HADD2.F32 R111, -RZ, R64.H1_H1 ;  /* 0x30000040ff6f7230 */ /* 0x000fe40000004100 */
[----:B------:R-:W-:Y:S01]  /*0880*/  FADD.FTZ R6, -R136, R7 ;  /* 0x0000000788067221 */ /* 0x000fe20000010100 */
[-C--:B------:R-:W-:Y:S01]  /*0890*/  FMUL.FTZ R4, R150, R5.reuse ;  /* 0x0000000596047220 */ /* 0x080fe20000410000 */
[----:B------:R-:W-:Y:S01]  /*08a0*/  FFMA.FTZ R76, R3, R5, R76 ;  /* 0x00000005034c7223 */ /* 0x000fe2000001004c */
[----:B------:R-:W-:Y:S01]  /*08b0*/  FADD.FTZ R68, R68, R5 ;  /* 0x0000000544447221 */ /* 0x000fe20000010000 */
[----:B------:R-:W-:Y:S02]  /*08c0*/  HADD2.F32 R7, -RZ, R9.H0_H0 ;  /* 0x20000009ff077230 */ /* 0x000fe40000004100 */
[----:B------:R-:W-:Y:S01]  /*08d0*/  FMUL.FTZ R5, R111, R8 ;  /* 0x000000086f057220 */ /* 0x000fe20000410000 */
[----:B------:R-:W-:-:S02]  /*08e0*/  HADD2.F32 R150, -RZ, R65.H0_H0 ;  /* 0x20000041ff967230 */ /* 0x000fc40000004100 */
[----:B------:R-:W-:Y:S01]  /*08f0*/  FMUL.FTZ R111, R0, UR30 ;  /* 0x0000001e006f7c20 */ /* 0x000fe20008410000 */
[----:B0-----:R-:W-:Y:S02]  /*0900*/  HADD2.F32 R138, -RZ, R9.H1_H1 ;  /* 0x30000009ff8a7230 */ /* 0x001fe40000004100 */
[----:B------:R-:W-:Y:S01]  /*0910*/  FADD.FTZ R124, -R136, R124 ;  /* 0x0000007c887c7221 */ /* 0x000fe20000010100 */
[----:B------:R-:W-:Y:S01]  /*0920*/  FMUL.FTZ R6, R6, UR30 ;  /* 0x0000001e06067c20 */ /* 0x000fe20008410000 */
[----:B------:R-:W-:Y:S01]  /*0930*/  FADD.FTZ R125, -R136, R125 ;  /* 0x0000007d887d7221 */ /* 0x000fe20000010100 */
[----:B------:R-:W-:Y:S01]  /*0940*/  FFMA.FTZ R77, R148, R8, R77 ;  /* 0x00000008944d7223 */ /* 0x000fe2000001004d */
[----:B------:R-:W-:Y:S01]  /*0950*/  FADD.FTZ R69, R69, R8 ;  /* 0x0000000845457221 */ /* 0x000fe20000010000 */
[-C--:B------:R-:W-:Y:S01]  /*0960*/  FMUL.FTZ R0, R150, R7.reuse ;  /* 0x0000000796007220 */ /* 0x080fe20000410000 */
[----:B------:R-:W-:Y:S01]  /*0970*/  FFMA.FTZ R78, R111, R7, R78 ;  /* 0x000000076f4e7223 */ /* 0x000fe2000001004e */
[----:B------:R-:W-:Y:S01]  /*0980*/  FADD.FTZ R70, R70, R7 ;  /* 0x0000000746467221 */ /* 0x000fe20000010000 */
[----:B------:R-:W-:-:S02]  /*0990*/  HADD2.F32 R9, -RZ, R10.H0_H0 ;  /* 0x2000000aff097230 */ /* 0x000fc40000004100 */
[----:B------:R-:W-:Y:S01]  /*09a0*/  FADD.FTZ R126, -R136, R126 ;  /* 0x0000007e887e7221 */ /* 0x000fe20000010100 */
[----:B------:R-:W-:Y:S02]  /*09b0*/  HADD2.F32 R8, -RZ, R66.H0_H0 ;  /* 0x20000042ff087230 */ /* 0x000fe40000004100 */
[-C--:B------:R-:W-:Y:S01]  /*09c0*/  FMUL.FTZ R7, R147, R138.reuse ;  /* 0x0000008a93077220 */ /* 0x080fe20000410000 */
[----:B------:R-:W-:Y:S02]  /*09d0*/  HADD2.F32 R10, -RZ, R10.H1_H1 ;  /* 0x3000000aff0a7230 */ /* 0x000fe40000004100 */
[----:B------:R-:W-:Y:S01]  /*09e0*/  FFMA.FTZ R79, R6, R138, R79 ;  /* 0x0000008a064f7223 */ /* 0x000fe2000001004f */
[----:B------:R-:W-:Y:S01]  /*09f0*/  FADD.FTZ R71, R71, R138 ;  /* 0x0000008a47477221 */ /* 0x000fe20000010000 */
[----:B------:R-:W-:Y:S01]  /*0a00*/  FMUL.FTZ R147, R124, UR30 ;  /* 0x0000001e7c937c20 */ /* 0x000fe20008410000 */
[----:B------:R-:W-:Y:S02]  /*0a10*/  HADD2.F32 R137, -RZ, R11.H0_H0 ;  /* 0x2000000bff897230 */ /* 0x000fe40000004100 */
[----:B------:R-:W-:Y:S01]  /*0a20*/  FMUL.FTZ R124, R125, UR30 ;  /* 0x0000001e7d7c7c20 */ /* 0x000fe20008410000 */
[----:B------:R-:W-:-:S02]  /*0a30*/  HADD2.F32 R138, -RZ, R67.H0_H0 ;  /* 0x20000043ff8a7230 */ /* 0x000fc40000004100 */
[----:B------:R-:W-:Y:S01]  /*0a40*/  FADD.FTZ R127, -R136, R127 ;  /* 0x0000007f887f7221 */ /* 0x000fe20000010100 */
[----:B------:R-:W-:Y:S01]  /*0a50*/  FMUL.FTZ R125, R126, UR30 ;  /* 0x0000001e7e7d7c20 */ /* 0x000fe20008410000 */
[----:B------:R-:W-:Y:S01]  /*0a60*/  FADD.FTZ R128, -R136, R128 ;  /* 0x0000008088807221 */ /* 0x000fe20000010100 */
[-C--:B------:R-:W-:Y:S01]  /*0a70*/  FMUL.FTZ R8, R8, R9.reuse ;  /* 0x0000000908087220 */ /* 0x080fe20000410000 */
[----:B------:R-:W-:Y:S01]  /*0a80*/  FADD.FTZ R80, R80, R9 ;  /* 0x0000000950507221 */ /* 0x000fe20000010000 */
[----:B------:R-:W-:Y:S01]  /*0a90*/  FFMA.FTZ R36, R147, R9, R36 ;  /* 0x0000000993247223 */ /* 0x000fe20000010024 */
[-C--:B------:R-:W-:Y:S01]  /*0aa0*/  FMUL.FTZ R9, R149, R10.reuse ;  /* 0x0000000a95097220 */ /* 0x080fe20000410000 */
[----:B------:R-:W-:Y:S01]  /*0ab0*/  FADD.FTZ R81, R81, R10 ;  /* 0x0000000a51517221 */ /* 0x000fe20000010000 */
[----:B------:R-:W-:Y:S01]  /*0ac0*/  FFMA.FTZ R37, R124, R10, R37 ;  /* 0x0000000a7c257223 */ /* 0x000fe20000010025 */
[----:B------:R-:W-:Y:S02]  /*0ad0*/  HADD2.F32 R140, -RZ, R11.H1_H1 ;  /* 0x3000000bff8c7230 */ /* 0x000fe40000004100 */
[----:B------:R-:W-:Y:S01]  /*0ae0*/  FMUL.FTZ R10, R138, R137 ;  /* 0x000000898a0a7220 */ /* 0x000fe20000410000 */
[----:B------:R-:W-:-:S02]  /*0af0*/  HADD2.F32 R11, -RZ, R120.H0_H0 ;  /* 0x20000078ff0b7230 */ /* 0x000fc40000004100 */
[----:B------:R-:W-:Y:S01]  /*0b00*/  FADD.FTZ R82, R82, R137 ;  /* 0x0000008952527221 */ /* 0x000fe20000010000 */
[----:B------:R-:W-:Y:S02]  /*0b10*/  HADD2.F32 R149, -RZ, R67.H1_H1 ;  /* 0x30000043ff957230 */ /* 0x000fe40000004100 */
[----:B------:R-:W-:Y:S01]  /*0b20*/  FFMA.FTZ R38, R125, R137, R38 ;  /* 0x000000897d267223 */ /* 0x000fe20000010026 */
[----:B------:R-:W-:Y:S01]  /*0b30*/  FMUL.FTZ R138, R127, UR30 ;  /* 0x0000001e7f8a7c20 */ /* 0x000fe20008410000 */
[----:B------:R-:W-:Y:S02]  /*0b40*/  HADD2.F32 R150, -RZ, R60.H0_H0 ;  /* 0x2000003cff967230 */ /* 0x000fe40000004100 */
[----:B------:R-:W-:Y:S01]  /*0b50*/  FMUL.FTZ R127, R128, UR30 ;  /* 0x0000001e807f7c20 */ /* 0x000fe20008410000 */
[----:B------:R-:W-:Y:S02]  /*0b60*/  HADD2.F32 R120, -RZ, R120.H1_H1 ;  /* 0x30000078ff787230 */ /* 0x000fe40000004100 */
[----:B------:R-:W-:Y:S01]  /*0b70*/  FADD.FTZ R129, -R136, R129 ;  /* 0x0000008188817221 */ /* 0x000fe20000010100 */
[----:B------:R-:W-:-:S02]  /*0b80*/  HADD2.F32 R137, -RZ, R60.H1_H1 ;  /* 0x3000003cff897230 */ /* 0x000fc40000004100 */
[----:B------:R-:W-:Y:S01]  /*0b90*/  FADD.FTZ R130, -R136, R130 ;  /* 0x0000008288827221 */ /* 0x000fe20000010100 */
[-C--:B------:R-:W-:Y:S01]  /*0ba0*/  FMUL.FTZ R126, R149, R140.reuse ;  /* 0x0000008c957e7220 */ /* 0x080fe20000410000 */
[----:B------:R-:W-:Y:S01]  /*0bb0*/  FADD.FTZ R83, R83, R140 ;  /* 0x0000008c53537221 */ /* 0x000fe20000010000 */
[----:B------:R-:W-:Y:S01]  /*0bc0*/  FFMA.FTZ R39, R138, R140, R39 ;  /* 0x0000008c8a277223 */ /* 0x000fe20000010027 */
[-C--:B------:R-:W-:Y:S01]  /*0bd0*/  FMUL.FTZ R128, R150, R11.reuse ;  /* 0x0000000b96807220 */ /* 0x080fe20000410000 */
[----:B------:R-:W-:Y:S01]  /*0be0*/  FFMA.FTZ R88, R127, R11, R88 ;  /* 0x0000000b7f587223 */ /* 0x000fe20000010058 */
[----:B------:R-:W-:Y:S01]  /*0bf0*/  FADD.FTZ R84, R84, R11 ;  /* 0x0000000b54547221 */ /* 0x000fe20000010000 */
[----:B------:R-:W-:Y:S02]  /*0c00*/  HADD2.F32 R139, -RZ, R121.H0_H0 ;  /* 0x20000079ff8b7230 */ /* 0x000fe40000004100 */
[----:B------:R-:W-:Y:S01]  /*0c10*/  FMUL.FTZ R140, R129, UR30 ;  /* 0x0000001e818c7c20 */ /* 0x000fe20008410000 */
[----:B------:R-:W-:-:S02]  /*0c20*/  HADD2.F32 R150, -RZ, R61.H0_H0 ;  /* 0x2000003dff967230 */ /* 0x000fc40000004100 */
[-C--:B------:R-:W-:Y:S01]  /*0c30*/  FMUL.FTZ R11, R137, R120.reuse ;  /* 0x00000078890b7220 */ /* 0x080fe20000410000 */
[----:B------:R-:W-:Y:S01]  /*0c40*/  FADD.FTZ R131, -R136, R131 ;  /* 0x0000008388837221 */ /* 0x000fe20000010100 */
[----:B------:R-:W-:Y:S02]  /*0c50*/  HADD2.F32 R142, -RZ, R121.H1_H1 ;  /* 0x30000079ff8e7230 */ /* 0x000fe40000004100 */
[----:B------:R-:W-:Y:S01]  /*0c60*/  FMUL.FTZ R129, R130, UR30 ;  /* 0x0000001e82817c20 */ /* 0x000fe20008410000 */
[----:B------:R-:W-:Y:S02]  /*0c70*/  HADD2.F32 R137, -RZ, R61.H1_H1 ;  /* 0x3000003dff897230 */ /* 0x000fe40000004100 */
[----:B------:R-:W-:Y:S01]  /*0c80*/  FADD.FTZ R132, -R136, R132 ;  /* 0x0000008488847221 */ /* 0x000fe20000010100 */
[----:B------:R-:W-:Y:S01]  /*0c90*/  FFMA.FTZ R89, R140, R120, R89 ;  /* 0x000000788c597223 */ /* 0x000fe20000010059 */
[----:B------:R-:W-:Y:S01]  /*0ca0*/  FADD.FTZ R85, R85, R120 ;  /* 0x0000007855557221 */ /* 0x000fe20000010000 */
[----:B------:R-:W-:Y:S01]  /*0cb0*/  FMUL.FTZ R120, R131, UR30 ;  /* 0x0000001e83787c20 */ /* 0x000fe20008410000 */
[----:B------:R-:W-:Y:S01]  /*0cc0*/  FMUL.FTZ R130, R150, R139 ;  /* 0x0000008b96827220 */ /* 0x000fe20000410000 */
[----:B------:R-:W-:-:S02]  /*0cd0*/  HADD2.F32 R121, -RZ, R122.H0_H0 ;  /* 0x2000007aff797230 */ /* 0x000fc40000004100 */
[----:B------:R-:W-:Y:S01]  /*0ce0*/  FFMA.FTZ R90, R129, R139, R90 ;  /* 0x0000008b815a7223 */ /* 0x000fe2000001005a */
[----:B------:R-:W-:Y:S01]  /*0cf0*/  FADD.FTZ R86, R86, R139 ;  /* 0x0000008b56567221 */ /* 0x000fe20000010000 */
[----:B------:R-:W-:Y:S02]  /*0d00*/  HADD2.F32 R150, -RZ, R62.H0_H0 ;  /* 0x2000003eff967230 */ /* 0x000fe40000004100 */
[-C--:B------:R-:W-:Y:S01]  /*0d10*/  FMUL.FTZ R131, R137, R142.reuse ;  /* 0x0000008e89837220 */ /* 0x080fe20000410000 */
[----:B------:R-:W-:Y:S02]  /*0d20*/  HADD2.F32 R122, -RZ, R122.H1_H1 ;  /* 0x3000007aff7a7230 */ /* 0x000fe40000004100 */
[----:B------:R-:W-:Y:S01]  /*0d30*/  FMUL.FTZ R137, R132, UR30 ;  /* 0x0000001e84897c20 */ /* 0x000fe20008410000 */
[----:B------:R-:W-:Y:S02]  /*0d40*/  HADD2.F32 R139, -RZ, R62.H1_H1 ;  /* 0x3000003eff8b7230 */ /* 0x000fe40000004100 */
[C---:B------:R-:W-:Y:S01]  /*0d50*/  FADD.FTZ R133, -R136.reuse, R133 ;  /* 0x0000008588857221 */ /* 0x040fe20000010100 */
[----:B------:R-:W-:Y:S01]  /*0d60*/  FADD.FTZ R134, -R136, R134 ;  /* 0x0000008688867221 */ /* 0x000fe20000010100 */
[----:B------:R-:W-:Y:S01]  /*0d70*/  FFMA.FTZ R91, R120, R142, R91 ;  /* 0x0000008e785b7223 */ /* 0x000fe2000001005b */
[----:B------:R-:W-:Y:S01]  /*0d80*/  FADD.FTZ R87, R87, R142 ;  /* 0x0000008e57577221 */ /* 0x000fe20000010000 */
[-C--:B------:R-:W-:Y:S01]  /*0d90*/  FMUL.FTZ R142, R150, R121.reuse ;  /* 0x00000079968e7220 */ /* 0x080fe20000410000 */
[----:B------:R-:W-:Y:S01]  /*0da0*/  FADD.FTZ R92, R92, R121 ;  /* 0x000000795c5c7221 */ /* 0x000fe20000010000 */
[----:B------:R-:W-:Y:S01]  /*0db0*/  FFMA.FTZ R40, R137, R121, R40 ;  /* 0x0000007989287223 */ /* 0x000fe20000010028 */
[----:B------:R-:W-:Y:S01]  /*0dc0*/  FMUL.FTZ R132, R133, UR30 ;  /* 0x0000001e85847c20 */ /* 0x000fe20008410000 */
[----:B------:R-:W-:Y:S01]  /*0dd0*/  FMUL.FTZ R121, R139, R122 ;  /* 0x0000007a8b797220 */ /* 0x000fe20000410000 */
[----:B------:R-:W-:Y:S01]  /*0de0*/  FMUL.FTZ R133, R134, UR30 ;  /* 0x0000001e86857c20 */ /* 0x000fe20008410000 */
[----:B------:R-:W-:Y:S01]  /*0df0*/  FFMA.FTZ R139, R3, R4, RZ ;  /* 0x00000004038b7223 */ /* 0x000fe200000100ff */
[----:B------:R-:W-:Y:S01]  /*0e00*/  FADD.FTZ R134, RZ, R4 ;  /* 0x00000004ff867221 */ /* 0x000fe20000010000 */
[----:B------:R-:W-:-:S02]  /*0e10*/  FADD.FTZ R135, -R136, R135 ;  /* 0x0000008788877221 */ /* 0x000fc40000010100 */
[----:B------:R-:W-:Y:S01]  /*0e20*/  FFMA.FTZ R152, R148, R5, R139 ;  /* 0x0000000594987223 */ /* 0x000fe2000001008b */
[----:B------:R-:W-:Y:S01]  /*0e30*/  FADD.FTZ R139, R5, R134 ;  /* 0x00000086058b7221 */ /* 0x000fe20000010000 */
[----:B------:R-:W-:Y:S02]  /*0e40*/  HADD2.F32 R144, -RZ, R123.H1_H1 ;  /* 0x3000007bff907230 */ /* 0x000fe40000004100 */
[----:B------:R-:W-:Y:S01]  /*0e50*/  FMUL.FTZ R150, R135, UR30 ;  /* 0x0000001e87967c20 */ /* 0x000fe20008410000 */
[----:B------:R-:W-:Y:S02]  /*0e60*/  HADD2.F32 R149, -RZ, R63.H1_H1 ;  /* 0x3000003fff957230 */ /* 0x000fe40000004100 */
[----:B------:R-:W-:Y:S01]  /*0e70*/  FFMA.FTZ R135, R111, R0, R152 ;  /* 0x000000006f877223 */ /* 0x000fe20000010098 */
[----:B------:R-:W-:Y:S01]  /*0e80*/  FADD.FTZ R93, R93, R122 ;  /* 0x0000007a5d5d7221 */ /* 0x000fe20000010000 */
[----:B------:R-:W-:Y:S01]  /*0e90*/  FFMA.FTZ R41, R132, R122, R41 ;  /* 0x0000007a84297223 */ /* 0x000fe20000010029 */
[----:B------:R-:W-:Y:S01]  /*0ea0*/  FADD.FTZ R152, R0, R139 ;  /* 0x0000008b00987221 */ /* 0x000fe20000010000 */
[----:B------:R-:W-:-:S02]  /*0eb0*/  HADD2.F32 R141, -RZ, R123.H0_H0 ;  /* 0x2000007bff8d7230 */ /* 0x000fc40000004100 */
[-C--:B------:R-:W-:Y:S01]  /*0ec0*/  FMUL.FTZ R134, R149, R144.reuse ;  /* 0x0000009095867220 */ /* 0x080fe20000410000 */
[----:B------:R-:W-:Y:S02]  /*0ed0*/  HADD2.F32 R122, -RZ, R63.H0_H0 ;  /* 0x2000003fff7a7230 */ /* 0x000fe40000004100 */
[----:B------:R-:W-:Y:S01]  /*0ee0*/  FADD.FTZ R95, R95, R144 ;  /* 0x000000905f5f7221 */ /* 0x000fe20000010000 */
[----:B------:R-:W-:Y:S01]  /*0ef0*/  FFMA.FTZ R43, R150, R144, R43 ;  /* 0x00000090962b7223 */ /* 0x000fe2000001002b */
[----:B------:R-:W-:Y:S01]  /*0f00*/  FFMA.FTZ R144, R6, R7, R135 ;  /* 0x0000000706907223 */ /* 0x000fe20000010087 */
[----:B------:R-:W-:Y:S01]  /*0f10*/  FADD.FTZ R135, R7, R152 ;  /* 0x0000009807877221 */ /* 0x000fe20000010000 */
[----:B------:R-:W-:Y:S01]  /*0f20*/  FADD.FTZ R112, -R136, R112 ;  /* 0x0000007088707221 */ /* 0x000fe20000010100 */
[-C--:B------:R-:W-:Y:S01]  /*0f30*/  FMUL.FTZ R122, R122, R141.reuse ;  /* 0x0000008d7a7a7220 */ /* 0x080fe20000410000 */
[----:B------:R-:W-:Y:S01]  /*0f40*/  FADD.FTZ R94, R94, R141 ;  /* 0x0000008d5e5e7221 */ /* 0x000fe20000010000 */
[----:B------:R-:W-:Y:S01]  /*0f50*/  FFMA.FTZ R42, R133, R141, R42 ;  /* 0x0000008d852a7223 */ /* 0x000fe2000001002a */
[----:B------:R-:W-:Y:S01]  /*0f60*/  FFMA.FTZ R141, R147, R8, R144 ;  /* 0x00000008938d7223 */ /* 0x000fe20000010090 */
[----:B------:R-:W-:Y:S01]  /*0f70*/  FADD.FTZ R144, R8, R135 ;  /* 0x0000008708907221 */ /* 0x000fe20000010000 */
[----:B------:R-:W-:-:S02]  /*0f80*/  FMUL.FTZ R139, R112, UR30 ;  /* 0x0000001e708b7c20 */ /* 0x000fc40008410000 */
[----:B------:R-:W-:Y:S01]  /*0f90*/  FFMA.FTZ R112, R124, R9, R141 ;  /* 0x000000097c707223 */ /* 0x000fe2000001008d */
[----:B------:R-:W-:-:S03]  /*0fa0*/  FADD.FTZ R149, R9, R144 ;  /* 0x0000009009957221 */ /* 0x000fc60000010000 */
[----:B------:R-:W-:Y:S01]  /*0fb0*/  FFMA.FTZ R141, R125, R10, R112 ;  /* 0x0000000a7d8d7223 */ /* 0x000fe20000010070 */
[----:B------:R-:W-:Y:S01]  /*0fc0*/  FADD.FTZ R149, R10, R149 ;  /* 0x000000950a957221 */ /* 0x000fe20000010000 */
[----:B------:R-:W-:Y:S01]  /*0fd0*/  FADD.FTZ R113, -R136, R113 ;  /* 0x0000007188717221 */ /* 0x000fe20000010100 */
[----:B------:R-:W-:Y:S02]  /*0fe0*/  HADD2.F32 R123, -RZ, R108.H0_H0 ;  /* 0x2000006cff7b7230 */ /* 0x000fe40000004100 */
[----:B------:R-:W-:Y:S01]  /*0ff0*/  FFMA.FTZ R112, R138, R126, R141 ;  /* 0x0000007e8a707223 */ /* 0x000fe2000001008d */
[----:B------:R-:W-:Y:S02]  /*1000*/  HADD2.F32 R152, -RZ, R56.H0_H0 ;  /* 0x20000038ff987230 */ /* 0x000fe40000004100 */
[----:B------:R-:W-:Y:S01]  /*1010*/  FADD.FTZ R149, R126, R149 ;  /* 0x000000957e957221 */ /* 0x000fe20000010000 */
[----:B------:R-:W-:Y:S02]  /*1020*/  HADD2.F32 R108, -RZ, R108.H1_H1 ;  /* 0x3000006cff6c7230 */ /* 0x000fe40000004100 */
[----:B------:R-:W-:Y:S01]  /*1030*/  FMUL.FTZ R144, R113, UR30 ;  /* 0x0000001e71907c20 */ /* 0x000fe20008410000 */
[----:B------:R-:W-:Y:S01]  /*1040*/  FFMA.FTZ R113, R127, R128, R112 ;  /* 0x000000807f717223 */ /* 0x000fe20000010070 */
[----:B------:R-:W-:Y:S01]  /*1050*/  FADD.FTZ R112, R128, R149 ;  /* 0x0000009580707221 */ /* 0x000fe20000010000 */
[-C--:B------:R-:W-:Y:S01]  /*1060*/  FMUL.FTZ R135, R152, R123.reuse ;  /* 0x0000007b98877220 */ /* 0x080fe20000410000 */
        /* <DEDUP_REMOVED lines=9> */
[----:B------:R-:W-:Y:S02]  /*1100*/  HADD2.F32 R143, -RZ, R109.H0_H0 ;  /* 0x2000006dff8f7230 */ /* 0x000fe40000004100 */
[----:B------:R-:W-:Y:S01]  /*1110*/  FFMA.FTZ R108, R120, R131, R113 ;  /* 0x00000083786c7223 */ /* 0x000fe20000010071 */
[----:B------:R-:W-:Y:S01]  /*1120*/  FADD.FTZ R151, R131, R112 ;  /* 0x0000007083977221 */ /* 0x000fe20000010000 */
[----:B------:R-:W-:Y:S02]  /*1130*/  HADD2.F32 R152, -RZ, R57.H0_H0 ;  /* 0x20000039ff987230 */ /* 0x000fe40000004100 */
[C---:B------:R-:W-:Y:S01]  /*1140*/  FADD.FTZ R114, -R136.reuse, R114 ;  /* 0x0000007288727221 */ /* 0x040fe20000010100 */
[----:B------:R-:W-:Y:S01]  /*1150*/  FADD.FTZ R115, -R136, R115 ;  /* 0x0000007388737221 */ /* 0x000fe20000010100 */
[----:B------:R-:W-:Y:S01]  /*1160*/  FFMA.FTZ R113, R137, R142, R108 ;  /* 0x0000008e89717223 */ /* 0x000fe2000001006c */
[----:B------:R-:W-:Y:S01]  /*1170*/  FADD.FTZ R112, R142, R151 ;  /* 0x000000978e707221 */ /* 0x000fe20000010000 */
[C---:B------:R-:W-:Y:S01]  /*1180*/  FADD.FTZ R116, -R136.reuse, R116 ;  /* 0x0000007488747221 */ /* 0x040fe20000010100 */
[C---:B------:R-:W-:Y:S01]  /*1190*/  FADD.FTZ R117, -R136.reuse, R117 ;  /* 0x0000007588757221 */ /* 0x040fe20000010100 */
[C---:B------:R-:W-:Y:S01]  /*11a0*/  FADD.FTZ R118, -R136.reuse, R118 ;  /* 0x0000007688767221 */ /* 0x040fe20000010100 */
[----:B------:R-:W-:Y:S01]  /*11b0*/  FADD.FTZ R119, -R136, R119 ;  /* 0x0000007788777221 */ /* 0x000fe20000010100 */
[----:B------:R-:W-:Y:S01]  /*11c0*/  FMUL.FTZ R141, R152, R143 ;  /* 0x0000008f988d7220 */ /* 0x000fe20000410000 */
[----:B------:R-:W-:-:S02]  /*11d0*/  HADD2.F32 R136, -RZ, R109.H1_H1 ;  /* 0x3000006dff887230 */ /* 0x000fc40000004100 */
[----:B------:R-:W-:Y:S01]  /*11e0*/  FMUL.FTZ R149, R114, UR30 ;  /* 0x0000001e72957c20 */ /* 0x000fe20008410000 */
[----:B------:R-:W-:Y:S01]  /*11f0*/  FMUL.FTZ R152, R115, UR30 ;  /* 0x0000001e73987c20 */ /* 0x000fe20008410000 */
[----:B------:R-:W-:Y:S01]  /*1200*/  FFMA.FTZ R108, R132, R121, R113 ;  /* 0x00000079846c7223 */ /* 0x000fe20000010071 */
[----:B------:R-:W-:Y:S01]  /*1210*/  FADD.FTZ R115, R121, R112 ;  /* 0x0000007079737221 */ /* 0x000fe20000010000 */
[----:B------:R-:W-:Y:S01]  /*1220*/  FFMA.FTZ R106, R149, R143, R106 ;  /* 0x0000008f956a7223 */ /* 0x000fe2000001006a */
[----:B------:R-:W-:Y:S01]  /*1230*/  FADD.FTZ R102, R102, R143 ;  /* 0x0000008f66667221 */ /* 0x000fe20000010000 */
[----:B------:R-:W-:Y:S01]  /*1240*/  FFMA.FTZ R113, R133, R122, R108 ;  /* 0x0000007a85717223 */ /* 0x000fe2000001006c */
[-C--:B------:R-:W-:Y:S01]  /*1250*/  FMUL.FTZ R143, R153, R136.reuse ;  /* 0x00000088998f7220 */ /* 0x080fe20000410000 */
[----:B------:R-:W-:Y:S01]  /*1260*/  FFMA.FTZ R107, R152, R136, R107 ;  /* 0x00000088986b7223 */ /* 0x000fe2000001006b */
[----:B------:R-:W-:Y:S01]  /*1270*/  FADD.FTZ R103, R103, R136 ;  /* 0x0000008867677221 */ /* 0x000fe20000010000 */
[----:B------:R-:W-:Y:S01]  /*1280*/  FADD.FTZ R115, R122, R115 ;  /* 0x000000737a737221 */ /* 0x000fe20000010000 */
[----:B------:R-:W-:-:S02]  /*1290*/  HADD2.F32 R109, -RZ, R110.H0_H0 ;  /* 0x2000006eff6d7230 */ /* 0x000fc40000004100 */
[----:B------:R-:W-:Y:S01]  /*12a0*/  FMUL.FTZ R151, R116, UR30 ;  /* 0x0000001e74977c20 */ /* 0x000fe20008410000 */
[----:B------:R-:W-:Y:S02]  /*12b0*/  HADD2.F32 R136, -RZ, R58.H0_H0 ;  /* 0x2000003aff887230 */ /* 0x000fe40000004100 */
[----:B------:R-:W-:Y:S01]  /*12c0*/  FFMA.FTZ R112, R150, R134, R113 ;  /* 0x0000008696707223 */ /* 0x000fe20000010071 */
[----:B------:R-:W-:Y:S01]  /*12d0*/  FADD.FTZ R108, R134, R115 ;  /* 0x00000073866c7221 */ /* 0x000fe20000010000 */
[-C--:B------:R-:W-:Y:S01]  /*12e0*/  FFMA.FTZ R48, R151, R109.reuse, R48 ;  /* 0x0000006d97307223 */ /* 0x080fe20000010030 */
[----:B------:R-:W-:Y:S01]  /*12f0*/  FADD.FTZ R44, R44, R109 ;  /* 0x0000006d2c2c7221 */ /* 0x000fe20000010000 */
[----:B------:R-:W-:Y:S01]  /*1300*/  FMUL.FTZ R136, R136, R109 ;  /* 0x0000006d88887220 */ /* 0x000fe20000410000 */
[----:B------:R-:W-:Y:S01]  /*1310*/  FFMA.FTZ R109, R139, R135, R112 ;  /* 0x000000878b6d7223 */ /* 0x000fe20000010070 */
[----:B------:R-:W-:-:S03]  /*1320*/  FADD.FTZ R108, R135, R108 ;  /* 0x0000006c876c7221 */ /* 0x000fc60000010000 */
[----:B------:R-:W-:Y:S01]  /*1330*/  FFMA.FTZ R112, R144, R123, R109 ;  /* 0x0000007b90707223 */ /* 0x000fe2000001006d */
[----:B------:R-:W-:Y:S01]  /*1340*/  FADD.FTZ R108, R108, R123 ;  /* 0x0000007b6c6c7221 */ /* 0x000fe20000010000 */
[----:B------:R-:W-:Y:S02]  /*1350*/  HADD2.F32 R110, -RZ, R110.H1_H1 ;  /* 0x3000006eff6e7230 */ /* 0x000fe40000004100 */
[----:B------:R-:W-:Y:S01]  /*1360*/  FFMA.FTZ R109, R149, R141, R112 ;  /* 0x0000008d956d7223 */ /* 0x000fe20000010070 */
[----:B------:R-:W-:Y:S01]  /*1370*/  FADD.FTZ R108, R108, R141 ;  /* 0x0000008d6c6c7221 */ /* 0x000fe20000010000 */
[----:B------:R-:W-:Y:S02]  /*1380*/  HADD2.F32 R153, -RZ, R58.H1_H1 ;  /* 0x3000003aff997230 */ /* 0x000fe40000004100 */
[----:B------:R-:W-:Y:S01]  /*1390*/  FMUL.FTZ R154, R117, UR30 ;  /* 0x0000001e759a7c20 */ /* 0x000fe20008410000 */
[----:B------:R-:W-:Y:S01]  /*13a0*/  FFMA.FTZ R112, R152, R143, R109 ;  /* 0x0000008f98707223 */ /* 0x000fe2000001006d */
[----:B------:R-:W-:Y:S01]  /*13b0*/  FADD.FTZ R109, R108, R143 ;  /* 0x0000008f6c6d7221 */ /* 0x000fe20000010000 */
[----:B------:R-:W-:Y:S01]  /*13c0*/  FADD.FTZ R45, R45, R110 ;  /* 0x0000006e2d2d7221 */ /* 0x000fe20000010000 */
[-C--:B------:R-:W-:Y:S01]  /*13d0*/  FMUL.FTZ R153, R153, R110.reuse ;  /* 0x0000006e99997220 */ /* 0x080fe20000410000 */
[----:B------:R-:W-:Y:S01]  /*13e0*/  FFMA.FTZ R49, R154, R110, R49 ;  /* 0x0000006e9a317223 */ /* 0x000fe20000010031 */
[----:B------:R-:W-:-:S02]  /*13f0*/  HADD2.F32 R110, -RZ, R59.H0_H0 ;  /* 0x2000003bff6e7230 */ /* 0x000fc40000004100 */
[----:B------:R-:W-:Y:S01]  /*1400*/  FFMA.FTZ R113, R151, R136, R112 ;  /* 0x0000008897717223 */ /* 0x000fe20000010070 */
[----:B------:R-:W-:Y:S01]  /*1410*/  FADD.FTZ R108, R109, R136 ;  /* 0x000000886d6c7221 */ /* 0x000fe20000010000 */
[----:B------:R-:W-:Y:S02]  /*1420*/  HADD2.F32 R115, -RZ, R59.H1_H1 ;  /* 0x3000003bff737230 */ /* 0x000fe40000004100 */
[----:B------:R-:W-:Y:S01]  /*1430*/  FMUL.FTZ R155, R118, UR30 ;  /* 0x0000001e769b7c20 */ /* 0x000fe20008410000 */
[----:B------:R-:W-:Y:S01]  /*1440*/  FMUL.FTZ R110, R110, R145 ;  /* 0x000000916e6e7220 */ /* 0x000fe20000410000 */
        /* <DEDUP_REMOVED lines=13> */
.L_x_6342:
        /* <DEDUP_REMOVED lines=21> */
.L_x_6343:
        /* <DEDUP_REMOVED lines=32> */
.L_x_6345:
[----:B-1----:R-:W-:Y:S05]  /*1870*/  BSYNC.RECONVERGENT B0 ;  /* 0x0000000000007941 */ /* 0x002fea0003800200 */
.L_x_6344:
[----:B------:R-:W1:Y:S08]  /*1880*/  S2UR UR10, SR_CgaCtaId ;  /* 0x00000000000a79c3 */ /* 0x000e700000008800 */
[----:B------:R-:W-:Y:S01]  /*1890*/  BAR.SYNC.DEFER_BLOCKING 0x0 ;  /* 0x0000000000007b1d */ /* 0x000fe20000010000 */
[----:B-----5:R-:W-:Y:S01]  /*18a0*/  ISETP.GE.AND P2, PT, R2, 0x1, PT ;  /* 0x000000010200780c */ /* 0x020fe20003f46270 */
[----:B------:R-:W-:Y:S01]  /*18b0*/  UISETP.NE.U32.AND UP0, UPT, UR4, URZ, UPT ;  /* 0x000000ff0400728c */ /* 0x000fe2000bf05070 */
[----:B------:R-:W-:-:S03]  /*18c0*/  ISETP.NE.AND P1, PT, RZ, UR26, PT ;  /* 0x0000001aff007c0c */ /* 0x000fc6000bf25270 */
[----:B------:R-:W-:Y:S01]  /*18d0*/  UMOV UR9, 0x400 ;  /* 0x0000040000097882 */ /* 0x000fe20000000000 */
[----:B------:R-:W-:-:S07]  /*18e0*/  UISETP.NE.AND.EX UP0, UPT, UR5, URZ, UPT, UP0 ;  /* 0x000000ff0500728c */ /* 0x000fce000bf05300 */
[----:B------:R-:W-:Y:S01]  /*18f0*/  @P2 IADD3 R2, PT, PT, R2, -0x1, RZ ;  /* 0xffffffff02022810 */ /* 0x000fe20007ffe0ff */
        /* <DEDUP_REMOVED lines=9> */
[----:B------:R-:W0:Y:S02]  /*1990*/  LDC R113, c[0x0][0x388] ;  /* 0x0000e200ff717b82 */ /* 0x000e240000000800 */
[----:B------:R-:W-:Y:S01]  /*19a0*/  FADD.FTZ R108, R115, R108 ;  /* 0x0000006c736c7221 */ /* 0x000fe20000010000 */
[----:B------:R-:W-:Y:S01]  /*19b0*/  FADD.FTZ R109, R114, R109 ;  /* 0x0000006d726d7221 */ /* 0x000fe20000010000 */
[----:B------:R-:W-:-:S02]  /*19c0*/  MOV R115, RZ ;  /* 0x000000ff00737202 */ /* 0x000fc40000000f00 */
[----:B-1----:R-:W-:Y:S01]  /*19d0*/  FADD.FTZ R108, R108, R117 ;  /* 0x000000756c6c7221 */ /* 0x002fe20000010000 */
[----:B------:R-:W-:-:S03]  /*19e0*/  FADD.FTZ R109, R109, R116 ;  /* 0x000000746d6d7221 */ /* 0x000fc60000010000 */
[----:B------:R-:W-:Y:S01]  /*19f0*/  FADD.FTZ R108, R119, R108 ;  /* 0x0000006c776c7221 */ /* 0x000fe20000010000 */
[----:B------:R-:W-:-:S03]  /*1a00*/  FADD.FTZ R118, R118, R109 ;  /* 0x0000006d76767221 */ /* 0x000fc60000010000 */
[----:B------:R-:W-:-:S05]  /*1a10*/  FMUL.FTZ R108, R108, UR28 ;  /* 0x0000001c6c6c7c20 */ /* 0x000fca0008410000 */
[----:B------:R-:W-:Y:S01]  /*1a20*/  R2UR UR9, R108 ;  /* 0x000000006c0972ca */ /* 0x000fe200000e0000 */
[----:B0-----:R-:W-:Y:S02]  /*1a30*/  @P2 IMAD R2, R2, R113, RZ ;  /* 0x0000007102022224 */ /* 0x001fe400078e02ff */
[----:B------:R-:W-:-:S03]  /*1a40*/  IMAD R113, R113, UR8, RZ ;  /* 0x0000000871717c24 */ /* 0x000fc6000f8e02ff */
[----:B------:R-:W-:Y:S02]  /*1a50*/  @P2 SHF.R.S32.HI R109, RZ, 0x1f, R2 ;  /* 0x0000001fff6d2819 */ /* 0x000fe40000011402 */
[----:B------:R-:W-:Y:S02]  /*1a60*/  SHF.R.S32.HI R108, RZ, 0x1f, R113 ;  /* 0x0000001fff6c7819 */ /* 0x000fe40000011471 */
[----:B------:R-:W-:Y:S01]  /*1a70*/  @P2 LEA.HI R109, R109, R2, RZ, 0x3 ;  /* 0x000000026d6d2211 */ /* 0x000fe200078f18ff */
[----:B------:R-:W-:Y:S01]  /*1a80*/  FMUL.FTZ R2, R118, UR28 ;  /* 0x0000001c76027c20 */ /* 0x000fe20008410000 */
[----:B------:R-:W-:Y:S02]  /*1a90*/  LEA.HI R117, R108, R113, RZ, 0x3 ;  /* 0x000000716c757211 */ /* 0x000fe400078f18ff */
[-C--:B------:R-:W-:Y:S02]  /*1aa0*/  @P2 LEA.HI.SX32 R115, R109, R146.reuse, 0x1d ;  /* 0x000000926d732211 */ /* 0x080fe400078feaff */
[----:B------:R-:W-:-:S02]  /*1ab0*/  LEA.HI.SX32 R117, R117, R146, 0x1d ;  /* 0x0000009275757211 */ /* 0x000fc400078feaff */
        /* <DEDUP_REMOVED lines=14> */
.L_x_6348:
        /* <DEDUP_REMOVED lines=9> */
.L_x_6349:
        /* <DEDUP_REMOVED lines=9> */
.L_x_6350:
        /* <DEDUP_REMOVED lines=9> */
.L_x_6351:
        /* <DEDUP_REMOVED lines=9> */
.L_x_6352:
        /* <DEDUP_REMOVED lines=9> */
.L_x_6353:
        /* <DEDUP_REMOVED lines=9> */
.L_x_6354:
        /* <DEDUP_REMOVED lines=10> */
.L_x_6347:
        /* <DEDUP_REMOVED lines=42> */
.L_x_6356:
        /* <DEDUP_REMOVED lines=9> */
.L_x_6357:
        /* <DEDUP_REMOVED lines=9> */
.L_x_6358:
        /* <DEDUP_REMOVED lines=9> */
.L_x_6359:
        /* <DEDUP_REMOVED lines=9> */
.L_x_6360:
        /* <DEDUP_REMOVED lines=9> */
.L_x_6361:
        /* <DEDUP_REMOVED lines=9> */
.L_x_6362:
[----:B------:R-:W-:Y:S05]  /*25a0*/  @!P2 BRA `(.L_x_6355) ;  /* 0x000000080028a947 */ /* 0x000fea0003800000 */
[----:B------:R-:W-:-:S05]  /*25b0*/  FMUL.FTZ R108, R75, UR29 ;  /* 0x0000001d4b6c7c20 */ /* 0x000fca0008410000 */
[----:B------:R-:W-:-:S04]  /*25c0*/  F2FP.F16.F32.PACK_AB R108, RZ, R108 ;  /* 0x0000006cff6c723e */ /* 0x000fc800000000ff */
[----:B------:R-:W-:Y:S01]  /*25d0*/  PRMT R55, R55, 0x5410, R108 ;  /* 0x0000541037377816 */ /* 0x000fe2000000006c */
[----:B------:R-:W-:Y:S06]  /*25e0*/  BRA `(.L_x_6355) ;  /* 0x0000000800187947 */ /* 0x000fec0003800000 */
.L_x_6346:
        /* <DEDUP_REMOVED lines=17> */
[----:B------:R-:W-:Y:S01]  /*2700*/  @P1 FFMA.FTZ R114, R109, UR30, R32 ;  /* 0x0000001e6d721c23 */ /* 0x000fe20008010020 */
[----:B------:R-:W-:Y:S01]  /*2710*/  @P1 FFMA.FTZ R109, R111, UR9, R2 ;  /* 0x000000096f6d1c23 */ /* 0x000fe20008010002 */
[----:B0-----:R-:W-:Y:S01]  /*2720*/  @P2 FMUL.FTZ R157, R116, R157 ;  /* 0x0000009d749d2220 */ /* 0x001fe20000410000 */
[----:B------:R-:W-:Y:S01]  /*2730*/  @P1 FADD.FTZ R108, R7, -R108 ;  /* 0x8000006c076c1221 */ /* 0x000fe20000010000 */
[----:B------:R-:W0:Y:S01]  /*2740*/  @P2 LDC R116, c[0x0][0x40c] ;  /* 0x00010300ff742b82 */ /* 0x000e220000000800 */
[----:B------:R-:W-:-:S02]  /*2750*/  @P1 FADD.FTZ R109, R0, -R109 ;  /* 0x8000006d006d1221 */ /* 0x000fc40000010000 */
[----:B------:R-:W-:Y:S01]  /*2760*/  @P1 FFMA.FTZ R113, R108, UR30, R35 ;  /* 0x0000001e6c711c23 */ /* 0x000fe20008010023 */
[----:B------:R-:W-:Y:S01]  /*2770*/  @P1 FFMA.FTZ R108, R124, UR9, R2 ;  /* 0x000000097c6c1c23 */ /* 0x000fe20008010002 */
[----:B------:R-:W-:Y:S01]  /*2780*/  @P1 FFMA.FTZ R112, R109, UR30, R34 ;  /* 0x0000001e6d701c23 */ /* 0x000fe20008010022 */
[----:B------:R-:W-:Y:S01]  /*2790*/  @P1 FFMA.FTZ R109, R147, UR9, R2 ;  /* 0x00000009936d1c23 */ /* 0x000fe20008010002 */
[----:B------:R-:W-:Y:S01]  /*27a0*/  @P2 F2FP.F16.F32.PACK_AB R157, RZ, R157 ;  /* 0x0000009dff9d223e */ /* 0x000fe200000000ff */
[----:B------:R-:W-:Y:S01]  /*27b0*/  @P1 FADD.FTZ R118, R9, -R108 ;  /* 0x8000006c09761221 */ /* 0x000fe20000010000 */
[----:B------:R-:W-:Y:S01]  /*27c0*/  MOV R108, R29 ;  /* 0x0000001d006c7202 */ /* 0x000fe20000000f00 */
[----:B------:R-:W3:Y:S01]  /*27d0*/  @P2 LDC R158, c[0x0][0x40c] ;  /* 0x00010300ff9e2b82 */ /* 0x000ee20000000800 */
[----:B------:R-:W-:Y:S01]  /*27e0*/  @P1 FADD.FTZ R159, R8, -R109 ;  /* 0x8000006d089f1221 */ /* 0x000fe20000010000 */
[----:B------:R-:W-:Y:S01]  /*27f0*/  @P1 FFMA.FTZ R108, R118, UR30, R29 ;  /* 0x0000001e766c1c23 */ /* 0x000fe2000801001d */
[----:B-1----:R-:W-:Y:S01]  /*2800*/  @P2 FMUL.FTZ R118, R114, R119 ;  /* 0x0000007772762220 */ /* 0x002fe20000410000 */
[----:B------:R-:W-:Y:S01]  /*2810*/  MOV R109, R28 ;  /* 0x0000001c006d7202 */ /* 0x000fe20000000f00 */
[----:B------:R-:W-:Y:S01]  /*2820*/  @P1 FFMA.FTZ R109, R159, UR30, R28 ;  /* 0x0000001e9f6d1c23 */ /* 0x000fe2000801001c */
[----:B------:R-:W-:Y:S01]  /*2830*/  @P1 FFMA.FTZ R159, R125, UR9, R2 ;  /* 0x000000097d9f1c23 */ /* 0x000fe20008010002 */
[----:B--2---:R-:W-:Y:S01]  /*2840*/  @P2 FMUL.FTZ R112, R112, R161 ;  /* 0x000000a170702220 */ /* 0x004fe20000410000 */
[----:B------:R-:W1:Y:S01]  /*2850*/  @P2 LDC R119, c[0x0][0x40c] ;  /* 0x00010300ff772b82 */ /* 0x000e620000000800 */
[----:B------:R-:W-:Y:S01]  /*2860*/  @P2 F2FP.F16.F32.PACK_AB R118, RZ, R118 ;  /* 0x00000076ff76223e */ /* 0x000fe200000000ff */
[----:B------:R-:W-:Y:S01]  /*2870*/  @P1 FADD.FTZ R163, R10, -R159 ;  /* 0x8000009f0aa31221 */ /* 0x000fe20000010000 */
[----:B------:R-:W-:-:S02]  /*2880*/  MOV R159, R30 ;  /* 0x0000001e009f7202 */ /* 0x000fc40000000f00 */
[----:B------:R-:W-:Y:S01]  /*2890*/  @P2 F2FP.F16.F32.PACK_AB R112, RZ, R112 ;  /* 0x00000070ff70223e */ /* 0x000fe200000000ff */
[----:B------:R-:W-:Y:S01]  /*28a0*/  @P1 FFMA.FTZ R159, R163, UR30, R30 ;  /* 0x0000001ea39f1c23 */ /* 0x000fe2000801001e */
[----:B0-----:R-:W-:Y:S01]  /*28b0*/  @P2 FMUL.FTZ R116, R109, R116 ;  /* 0x000000746d742220 */ /* 0x001fe20000410000 */
[----:B------:R-:W0:Y:S01]  /*28c0*/  @P2 LDC R114, c[0x0][0x40c] ;  /* 0x00010300ff722b82 */ /* 0x000e220000000800 */
[----:B------:R-:W-:Y:S02]  /*28d0*/  @P2 PRMT R52, R118, 0x7610, R52 ;  /* 0x0000761076342816 */ /* 0x000fe40000000034 */
[----:B------:R-:W-:Y:S02]  /*28e0*/  @P2 PRMT R53, R112, 0x7610, R53 ;  /* 0x0000761070352816 */ /* 0x000fe40000000035 */
[----:B------:R-:W-:Y:S02]  /*28f0*/  @P2 F2FP.F16.F32.PACK_AB R116, RZ, R116 ;  /* 0x00000074ff74223e */ /* 0x000fe400000000ff */
[----:B------:R-:W-:Y:S01]  /*2900*/  @P2 PRMT R52, R52, 0x5410, R157 ;  /* 0x0000541034342816 */ /* 0x000fe2000000009d */
[----:B---3--:R-:W-:Y:S01]  /*2910*/  @P2 FMUL.FTZ R113, R113, R158 ;  /* 0x0000009e71712220 */ /* 0x008fe20000410000 */
[----:B------:R-:W-:-:S04]  /*2920*/  @P2 PRMT R54, R116, 0x7610, R54 ;  /* 0x0000761074362816 */ /* 0x000fc80000000036 */
[----:B------:R-:W-:Y:S01]  /*2930*/  @P2 F2FP.F16.F32.PACK_AB R113, RZ, R113 ;  /* 0x00000071ff71223e */ /* 0x000fe200000000ff */
[----:B-1----:R-:W-:-:S03]  /*2940*/  @P2 FMUL.FTZ R119, R108, R119 ;  /* 0x000000776c772220 */ /* 0x002fc60000410000 */
[----:B------:R-:W-:Y:S02]  /*2950*/  @P2 PRMT R53, R53, 0x5410, R113 ;  /* 0x0000541035352816 */ /* 0x000fe40000000071 */
[----:B------:R-:W-:Y:S01]  /*2960*/  @P2 F2FP.F16.F32.PACK_AB R119, RZ, R119 ;  /* 0x00000077ff77223e */ /* 0x000fe200000000ff */
[----:B0-----:R-:W-:-:S03]  /*2970*/  @P2 FMUL.FTZ R114, R159, R114 ;  /* 0x000000729f722220 */ /* 0x001fc60000410000 */
[----:B------:R-:W-:Y:S02]  /*2980*/  @P2 PRMT R54, R54, 0x5410, R119 ;  /* 0x0000541036362816 */ /* 0x000fe40000000077 */
[----:B------:R-:W-:-:S04]  /*2990*/  @P2 F2FP.F16.F32.PACK_AB R114, RZ, R114 ;  /* 0x00000072ff72223e */ /* 0x000fc800000000ff */
[----:B------:R-:W-:Y:S01]  /*29a0*/  @P2 PRMT R55, R114, 0x7610, R55 ;  /* 0x0000761072372816 */ /* 0x000fe20000000037 */
[----:B------:R-:W-:Y:S06]  /*29b0*/  @!P2 BRA `(.L_x_6355) ;  /* 0x000000040024a947 */ /* 0x000fec0003800000 */
        /* <DEDUP_REMOVED lines=8> */
.L_x_6363:
[----:B------:R-:W-:Y:S01]  /*2a40*/  PLOP3.LUT P1, PT, PT, PT, UP2, 0x80, 0x8 ;  /* 0x000000000008781c */ /* 0x000fe20003f2f028 */
[----:B------:R-:W0:Y:S01]  /*2a50*/  @P2 LDC R97, c[0x0][0x40c] ;  /* 0x00010300ff612b82 */ /* 0x000e220000000800 */
[----:B------:R-:W-:Y:S02]  /*2a60*/  MOV R74, R30 ;  /* 0x0000001e004a7202 */ /* 0x000fe40000000f00 */
[----:B------:R-:W-:-:S05]  /*2a70*/  MOV R75, R31 ;  /* 0x0000001f004b7202 */ /* 0x000fca0000000f00 */
[----:B------:R-:W1:Y:S04]  /*2a80*/  @P2 LDC R96, c[0x0][0x40c] ;  /* 0x00010300ff602b82 */ /* 0x000e680000000800 */
[--C-:B------:R-:W-:Y:S01]  /*2a90*/  @P1 FFMA.FTZ R73, R125, UR9, R2.reuse ;  /* 0x000000097d491c23 */ /* 0x100fe20008010002 */
[--C-:B------:R-:W-:Y:S01]  /*2aa0*/  @P1 FFMA.FTZ R99, R138, UR9, R2.reuse ;  /* 0x000000098a631c23 */ /* 0x100fe20008010002 */
[--C-:B------:R-:W-:Y:S02]  /*2ab0*/  @P1 FFMA.FTZ R98, R148, UR9, R2.reuse ;  /* 0x0000000994621c23 */ /* 0x100fe40008010002 */
[----:B------:R-:W-:Y:S01]  /*2ac0*/  @P1 FADD.FTZ R73, R10, -R73 ;  /* 0x800000490a491221 */ /* 0x000fe20000010000 */
[----:B------:R-:W-:Y:S01]  /*2ad0*/  @P1 FADD.FTZ R72, R126, -R99 ;  /* 0x800000637e481221 */ /* 0x000fe20000010000 */
[----:B------:R-:W2:Y:S01]  /*2ae0*/  @P2 LDC R109, c[0x0][0x40c] ;  /* 0x00010300ff6d2b82 */ /* 0x000ea20000000800 */
[----:B------:R-:W-:Y:S01]  /*2af0*/  @P1 FFMA.FTZ R99, R3, UR9, R2 ;  /* 0x0000000903631c23 */ /* 0x000fe20008010002 */
[----:B------:R-:W-:Y:S01]  /*2b00*/  @P1 FFMA.FTZ R74, R73, UR30, R30 ;  /* 0x0000001e494a1c23 */ /* 0x000fe2000801001e */
[----:B------:R-:W-:Y:S01]  /*2b10*/  @P1 FFMA.FTZ R75, R72, UR30, R31 ;  /* 0x0000001e484b1c23 */ /* 0x000fe2000801001f */
[----:B------:R-:W-:Y:S01]  /*2b20*/  @P1 FADD.FTZ R98, R5, -R98 ;  /* 0x8000006205621221 */ /* 0x000fe20000010000 */
[----:B------:R-:W-:Y:S01]  /*2b30*/  @P1 FADD.FTZ R99, R4, -R99 ;  /* 0x8000006304631221 */ /* 0x000fe20000010000 */
[----:B0-----:R-:W-:Y:S01]  /*2b40*/  @P2 FMUL.FTZ R72, R74, R97 ;  /* 0x000000614a482220 */ /* 0x001fe20000410000 */
[----:B------:R-:W-:Y:S01]  /*2b50*/  MOV R97, R33 ;  /* 0x0000002100617202 */ /* 0x000fe20000000f00 */
[----:B------:R-:W0:Y:S01]  /*2b60*/  @P2 LDC R112, c[0x0][0x40c] ;  /* 0x00010300ff702b82 */ /* 0x000e220000000800 */
[----:B------:R-:W-:Y:S01]  /*2b70*/  @P1 FFMA.FTZ R97, R98, UR30, R33 ;  /* 0x0000001e62611c23 */ /* 0x000fe20008010021 */
[----:B------:R-:W-:-:S02]  /*2b80*/  MOV R98, R34 ;  /* 0x0000002200627202 */ /* 0x000fc40000000f00 */
[----:B------:R-:W-:Y:S01]  /*2b90*/  @P2 F2FP.F16.F32.PACK_AB R72, RZ, R72 ;  /* 0x00000048ff48223e */ /* 0x000fe200000000ff */
[----:B-1----:R-:W-:Y:S01]  /*2ba0*/  @P2 FMUL.FTZ R73, R75, R96 ;  /* 0x000000604b492220 */ /* 0x002fe20000410000 */
[----:B------:R-:W-:Y:S02]  /*2bb0*/  MOV R96, R32 ;  /* 0x0000002000607202 */ /* 0x000fe40000000f00 */
[----:B------:R-:W1:Y:S01]  /*2bc0*/  @P2 LDC R113, c[0x0][0x40c] ;  /* 0x00010300ff712b82 */ /* 0x000e620000000800 */
[----:B------:R-:W-:Y:S01]  /*2bd0*/  @P2 PRMT R55, R72, 0x7610, R55 ;  /* 0x0000761048372816 */ /* 0x000fe20000000037 */
[----:B------:R-:W-:Y:S01]  /*2be0*/  @P1 FFMA.FTZ R96, R99, UR30, R32 ;  /* 0x0000001e63601c23 */ /* 0x000fe20008010020 */
[----:B------:R-:W-:Y:S01]  /*2bf0*/  @P2 F2FP.F16.F32.PACK_AB R73, RZ, R73 ;  /* 0x00000049ff49223e */ /* 0x000fe200000000ff */
[--C-:B------:R-:W-:Y:S01]  /*2c00*/  @P1 FFMA.FTZ R72, R6, UR9, R2.reuse ;  /* 0x0000000906481c23 */ /* 0x100fe20008010002 */
[----:B------:R-:W-:Y:S02]  /*2c10*/  MOV R99, R35 ;  /* 0x0000002300637202 */ /* 0x000fe40000000f00 */
[----:B------:R-:W-:Y:S01]  /*2c20*/  @P2 PRMT R55, R55, 0x5410, R73 ;  /* 0x0000541037372816 */ /* 0x000fe20000000049 */
[----:B------:R-:W3:Y:S01]  /*2c30*/  @P2 LDC R114, c[0x0][0x40c] ;  /* 0x00010300ff722b82 */ /* 0x000ee20000000800 */
[----:B------:R-:W-:Y:S01]  /*2c40*/  @P1 FFMA.FTZ R73, R111, UR9, R2 ;  /* 0x000000096f491c23 */ /* 0x000fe20008010002 */
[----:B--2---:R-:W-:Y:S01]  /*2c50*/  @P2 FMUL.FTZ R108, R96, R109 ;  /* 0x0000006d606c2220 */ /* 0x004fe20000410000 */
[----:B------:R-:W-:-:S02]  /*2c60*/  @P1 FADD.FTZ R72, R7, -R72 ;  /* 0x8000004807481221 */ /* 0x000fc40000010000 */
        /* <DEDUP_REMOVED lines=9> */
[----:B------:R-:W-:Y:S01]  /*2d00*/  @P2 F2FP.F16.F32.PACK_AB R108, RZ, R108 ;  /* 0x0000006cff6c223e */ /* 0x000fe200000000ff */
[----:B------:R-:W0:Y:S01]  /*2d10*/  @P2 LDC R116, c[0x0][0x40c] ;  /* 0x00010300ff742b82 */ /* 0x000e220000000800 */
[----:B------:R-:W-:Y:S01]  /*2d20*/  @P1 FADD.FTZ R112, R9, -R112 ;  /* 0x8000007009701221 */ /* 0x000fe20000010000 */
[----:B------:R-:W-:Y:S01]  /*2d30*/  @P1 FFMA.FTZ R72, R73, UR30, R28 ;  /* 0x0000001e49481c23 */ /* 0x000fe2000801001c */
[----:B------:R-:W-:-:S02]  /*2d40*/  MOV R73, R29 ;  /* 0x0000001d00497202 */ /* 0x000fc40000000f00 */
[----:B------:R-:W-:Y:S01]  /*2d50*/  @P1 FFMA.FTZ R73, R112, UR30, R29 ;  /* 0x0000001e70491c23 */ /* 0x000fe2000801001d */
[----:B-1----:R-:W-:Y:S01]  /*2d60*/  @P2 FMUL.FTZ R112, R98, R113 ;  /* 0x0000007162702220 */ /* 0x002fe20000410000 */
[----:B------:R-:W-:Y:S01]  /*2d70*/  @P2 F2FP.F16.F32.PACK_AB R109, RZ, R109 ;  /* 0x0000006dff6d223e */ /* 0x000fe200000000ff */
[----:B---3--:R-:W-:Y:S01]  /*2d80*/  @P2 FMUL.FTZ R113, R99, R114 ;  /* 0x0000007263712220 */ /* 0x008fe20000410000 */
[----:B------:R-:W-:Y:S02]  /*2d90*/  @P2 PRMT R52, R108, 0x7610, R52 ;  /* 0x000076106c342816 */ /* 0x000fe40000000034 */
[----:B------:R-:W-:Y:S02]  /*2da0*/  @P2 F2FP.F16.F32.PACK_AB R112, RZ, R112 ;  /* 0x00000070ff70223e */ /* 0x000fe400000000ff */
[----:B------:R-:W-:Y:S02]  /*2db0*/  @P2 F2FP.F16.F32.PACK_AB R113, RZ, R113 ;  /* 0x00000071ff71223e */ /* 0x000fe400000000ff */
[----:B------:R-:W-:Y:S01]  /*2dc0*/  @P2 PRMT R53, R112, 0x7610, R53 ;  /* 0x0000761070352816 */ /* 0x000fe20000000035 */
[----:B--2---:R-:W-:Y:S01]  /*2dd0*/  @P2 FMUL.FTZ R114, R72, R119 ;  /* 0x0000007748722220 */ /* 0x004fe20000410000 */
[----:B------:R-:W-:-:S02]  /*2de0*/  @P2 PRMT R52, R52, 0x5410, R109 ;  /* 0x0000541034342816 */ /* 0x000fc4000000006d */
[----:B------:R-:W-:Y:S02]  /*2df0*/  @P2 PRMT R53, R53, 0x5410, R113 ;  /* 0x0000541035352816 */ /* 0x000fe40000000071 */
[----:B------:R-:W-:Y:S01]  /*2e00*/  @P2 F2FP.F16.F32.PACK_AB R114, RZ, R114 ;  /* 0x00000072ff72223e */ /* 0x000fe200000000ff */
[----:B0-----:R-:W-:-:S03]  /*2e10*/  @P2 FMUL.FTZ R116, R73, R116 ;  /* 0x0000007449742220 */ /* 0x001fc60000410000 */
[----:B------:R-:W-:Y:S02]  /*2e20*/  @P2 PRMT R54, R114, 0x7610, R54 ;  /* 0x0000761072362816 */ /* 0x000fe40000000036 */
[----:B------:R-:W-:-:S04]  /*2e30*/  @P2 F2FP.F16.F32.PACK_AB R116, RZ, R116 ;  /* 0x00000074ff74223e */ /* 0x000fc800000000ff */
[----:B------:R-:W-:-:S07]  /*2e40*/  @P2 PRMT R54, R54, 0x5410, R116 ;  /* 0x0000541036362816 */ /* 0x000fce0000000074 */
.L_x_6355:
        /* <DEDUP_REMOVED lines=27> */
[----:B------:R-:W-:Y:S01]  /*3000*/  @P3 FADD.FTZ R113, R142, -R113 ;  /* 0x800000718e713221 */ /* 0x000fe20000010000 */
[----:B------:R-:W-:Y:S01]  /*3010*/  @P3 FFMA.FTZ R75, R74, UR30, R23 ;  /* 0x0000001e4a4b3c23 */ /* 0x000fe20008010017 */
[----:B0-----:R-:W-:Y:S01]  /*3020*/  @P2 FMUL.FTZ R72, R97, R98 ;  /* 0x0000006261482220 */ /* 0x001fe20000410000 */
[----:B------:R-:W-:Y:S01]  /*3030*/  @P3 FFMA.FTZ R73, R129, UR9, R2 ;  /* 0x0000000981493c23 */ /* 0x000fe20008010002 */
[----:B------:R-:W0:Y:S01]  /*3040*/  @P2 LDC R119, c[0x0][0x40c] ;  /* 0x00010300ff772b82 */ /* 0x000e220000000800 */
[----:B------:R-:W-:-:S02]  /*3050*/  MOV R99, R27 ;  /* 0x0000001b00637202 */ /* 0x000fc40000000f00 */
[----:B------:R-:W-:Y:S01]  /*3060*/  @P3 FADD.FTZ R73, R130, -R73 ;  /* 0x8000004982493221 */ /* 0x000fe20000010000 */
[----:B------:R-:W-:Y:S01]  /*3070*/  MOV R98, R26 ;  /* 0x0000001a00627202 */ /* 0x000fe20000000f00 */
[----:B-1----:R-:W-:Y:S01]  /*3080*/  @P2 FMUL.FTZ R108, R96, R109 ;  /* 0x0000006d606c2220 */ /* 0x002fe20000410000 */
[----:B------:R-:W-:Y:S02]  /*3090*/  @P2 F2FP.F16.F32.PACK_AB R109, RZ, R72 ;  /* 0x00000048ff6d223e */ /* 0x000fe400000000ff */
[----:B------:R-:W1:Y:S01]  /*30a0*/  @P2 LDC R157, c[0x0][0x40c] ;  /* 0x00010300ff9d2b82 */ /* 0x000e620000000800 */
[----:B------:R-:W-:Y:S01]  /*30b0*/  @P3 FFMA.FTZ R72, R120, UR9, R2 ;  /* 0x0000000978483c23 */ /* 0x000fe20008010002 */
[----:B------:R-:W-:Y:S01]  /*30c0*/  @P3 FFMA.FTZ R98, R73, UR30, R26 ;  /* 0x0000001e49623c23 */ /* 0x000fe2000801001a */
[----:B------:R-:W-:Y:S02]  /*30d0*/  @P2 F2FP.F16.F32.PACK_AB R108, RZ, R108 ;  /* 0x0000006cff6c223e */ /* 0x000fe400000000ff */
[----:B------:R-:W-:Y:S01]  /*30e0*/  @P3 FADD.FTZ R74, R131, -R72 ;  /* 0x80000048834a3221 */ /* 0x000fe20000010000 */
[----:B------:R-:W-:Y:S01]  /*30f0*/  MOV R72, R20 ;  /* 0x0000001400487202 */ /* 0x000fe20000000f00 */
[----:B------:R-:W-:Y:S01]  /*3100*/  @P3 FFMA.FTZ R72, R113, UR30, R20 ;  /* 0x0000001e71483c23 */ /* 0x000fe20008010014 */
[----:B------:R-:W3:Y:S01]  /*3110*/  @P2 LDC R114, c[0x0][0x40c] ;  /* 0x00010300ff722b82 */ /* 0x000ee20000000800 */
[----:B------:R-:W-:Y:S01]  /*3120*/  @P3 FFMA.FTZ R99, R74, UR30, R27 ;  /* 0x0000001e4a633c23 */ /* 0x000fe2000801001b */
[--C-:B------:R-:W-:Y:S01]  /*3130*/  @P3 FFMA.FTZ R74, R132, UR9, R2.reuse ;  /* 0x00000009844a3c23 */ /* 0x100fe20008010002 */
[----:B------:R-:W-:Y:S01]  /*3140*/  @P3 FFMA.FTZ R113, R133, UR9, R2 ;  /* 0x0000000985713c23 */ /* 0x000fe20008010002 */
[----:B------:R-:W-:-:S02]  /*3150*/  @P2 PRMT R52, R108, 0x7610, R52 ;  /* 0x000076106c342816 */ /* 0x000fc40000000034 */
[----:B------:R-:W-:Y:S01]  /*3160*/  @P3 FADD.FTZ R74, R121, -R74 ;  /* 0x8000004a794a3221 */ /* 0x000fe20000010000 */
[----:B------:R-:W-:Y:S01]  /*3170*/  @P3 FADD.FTZ R113, R122, -R113 ;  /* 0x800000717a713221 */ /* 0x000fe20000010000 */
[----:B------:R-:W4:Y:S01]  /*3180*/  @P2 LDC R159, c[0x0][0x40c] ;  /* 0x00010300ff9f2b82 */ /* 0x000f220000000800 */
[----:B------:R-:W-:Y:S01]  /*3190*/  MOV R73, R21 ;  /* 0x0000001500497202 */ /* 0x000fe20000000f00 */
[----:B------:R-:W-:Y:S01]  /*31a0*/  @P3 FFMA.FTZ R73, R74, UR30, R21 ;  /* 0x0000001e4a493c23 */ /* 0x000fe20008010015 */
[----:B------:R-:W-:Y:S01]  /*31b0*/  @P2 PRMT R52, R52, 0x5410, R109 ;  /* 0x0000541034342816 */ /* 0x000fe2000000006d */
[----:B--2---:R-:W-:Y:S01]  /*31c0*/  @P2 FMUL.FTZ R109, R99, R112 ;  /* 0x00000070636d2220 */ /* 0x004fe20000410000 */
[----:B------:R-:W-:Y:S01]  /*31d0*/  MOV R74, R22 ;  /* 0x00000016004a7202 */ /* 0x000fe20000000f00 */
[----:B------:R-:W-:Y:S01]  /*31e0*/  @P3 FFMA.FTZ R74, R113, UR30, R22 ;  /* 0x0000001e714a3c23 */ /* 0x000fe20008010016 */
[----:B0-----:R-:W-:Y:S01]  /*31f0*/  @P2 FMUL.FTZ R108, R98, R119 ;  /* 0x00000077626c2220 */ /* 0x001fe20000410000 */
[----:B-1----:R-:W-:Y:S01]  /*3200*/  @P2 FMUL.FTZ R112, R72, R157 ;  /* 0x0000009d48702220 */ /* 0x002fe20000410000 */
[----:B------:R-:W-:-:S03]  /*3210*/  @P2 F2FP.F16.F32.PACK_AB R109, RZ, R109 ;  /* 0x0000006dff6d223e */ /* 0x000fc600000000ff */
[----:B------:R-:W-:Y:S02]  /*3220*/  @P2 F2FP.F16.F32.PACK_AB R108, RZ, R108 ;  /* 0x0000006cff6c223e */ /* 0x000fe400000000ff */
[----:B------:R-:W-:Y:S01]  /*3230*/  @P2 F2FP.F16.F32.PACK_AB R112, RZ, R112 ;  /* 0x00000070ff70223e */ /* 0x000fe200000000ff */
[----:B---3--:R-:W-:Y:S01]  /*3240*/  @P2 FMUL.FTZ R113, R73, R114 ;  /* 0x0000007249712220 */ /* 0x008fe20000410000 */
[----:B------:R-:W-:Y:S02]  /*3250*/  @P2 PRMT R53, R108, 0x7610, R53 ;  /* 0x000076106c352816 */ /* 0x000fe40000000035 */
[----:B------:R-:W-:Y:S02]  /*3260*/  @P2 PRMT R54, R112, 0x7610, R54 ;  /* 0x0000761070362816 */ /* 0x000fe40000000036 */
[----:B------:R-:W-:Y:S02]  /*3270*/  @P2 F2FP.F16.F32.PACK_AB R113, RZ, R113 ;  /* 0x00000071ff71223e */ /* 0x000fe400000000ff */
[----:B------:R-:W-:Y:S01]  /*3280*/  @P2 PRMT R53, R53, 0x5410, R109 ;  /* 0x0000541035352816 */ /* 0x000fe2000000006d */
[----:B----4-:R-:W-:Y:S01]  /*3290*/  @P2 FMUL.FTZ R114, R74, R159 ;  /* 0x0000009f4a722220 */ /* 0x010fe20000410000 */
        /* <DEDUP_REMOVED lines=8> */
.L_x_6365:
[----:B------:R-:W-:Y:S01]  /*3320*/  PLOP3.LUT P3, PT, PT, PT, UP2, 0x80, 0x8 ;  /* 0x000000000008781c */ /* 0x000fe20003f6f028 */
[----:B------:R-:W1:Y:S01]  /*3330*/  @P2 LDC R157, c[0x0][0x40c] ;  /* 0x00010300ff9d2b82 */ /* 0x000e620000000800 */
[----:B------:R-:W-:Y:S02]  /*3340*/  MOV R116, R25 ;  /* 0x0000001900747202 */ /* 0x000fe40000000f00 */
[----:B0-----:R-:W-:Y:S02]  /*3350*/  MOV R113, R27 ;  /* 0x0000001b00717202 */ /* 0x001fe40000000f00 */
[----:B------:R-:W-:Y:S02]  /*3360*/  MOV R114, R24 ;  /* 0x0000001800727202 */ /* 0x000fe40000000f00 */
        /* <DEDUP_REMOVED lines=11> */
[----:B-1----:R-:W-:Y:S01]  /*3420*/  @P2 FMUL.FTZ R157, R116, R157 ;  /* 0x0000009d749d2220 */ /* 0x002fe20000410000 */
[----:B------:R-:W-:Y:S01]  /*3430*/  @P3 FADD.FTZ R108, R131, -R108 ;  /* 0x8000006c836c3221 */ /* 0x000fe20000010000 */
[----:B------:R-:W1:Y:S01]  /*3440*/  @P2 LDC R116, c[0x0][0x40c] ;  /* 0x00010300ff742b82 */ /* 0x000e620000000800 */
        /* <DEDUP_REMOVED lines=11> */
[----:B0-----:R-:W-:Y:S01]  /*3500*/  @P2 FMUL.FTZ R118, R114, R119 ;  /* 0x0000007772762220 */ /* 0x001fe20000410000 */
[----:B------:R-:W-:Y:S01]  /*3510*/  MOV R109, R20 ;  /* 0x00000014006d7202 */ /* 0x000fe20000000f00 */
[----:B------:R-:W-:Y:S01]  /*3520*/  @P3 FFMA.FTZ R109, R159, UR30, R20 ;  /* 0x0000001e9f6d3c23 */ /* 0x000fe20008010014 */
[----:B------:R-:W-:Y:S01]  /*3530*/  @P3 FFMA.FTZ R159, R133, UR9, R2 ;  /* 0x00000009859f3c23 */ /* 0x000fe20008010002 */
[----:B--2---:R-:W-:Y:S01]  /*3540*/  @P2 FMUL.FTZ R112, R112, R161 ;  /* 0x000000a170702220 */ /* 0x004fe20000410000 */
[----:B------:R-:W0:Y:S01]  /*3550*/  @P2 LDC R119, c[0x0][0x40c] ;  /* 0x00010300ff772b82 */ /* 0x000e220000000800 */
[----:B------:R-:W-:Y:S01]  /*3560*/  @P2 F2FP.F16.F32.PACK_AB R118, RZ, R118 ;  /* 0x00000076ff76223e */ /* 0x000fe200000000ff */
[----:B------:R-:W-:Y:S01]  /*3570*/  @P3 FADD.FTZ R163, R122, -R159 ;  /* 0x8000009f7aa33221 */ /* 0x000fe20000010000 */
[----:B------:R-:W-:-:S02]  /*3580*/  MOV R159, R22 ;  /* 0x00000016009f7202 */ /* 0x000fc40000000f00 */
[----:B------:R-:W-:Y:S01]  /*3590*/  @P2 F2FP.F16.F32.PACK_AB R112, RZ, R112 ;  /* 0x00000070ff70223e */ /* 0x000fe200000000ff */
[----:B------:R-:W-:Y:S01]  /*35a0*/  @P3 FFMA.FTZ R159, R163, UR30, R22 ;  /* 0x0000001ea39f3c23 */ /* 0x000fe20008010016 */
[----:B-1----:R-:W-:Y:S01]  /*35b0*/  @P2 FMUL.FTZ R116, R109, R116 ;  /* 0x000000746d742220 */ /* 0x002fe20000410000 */
[----:B------:R-:W1:Y:S01]  /*35c0*/  @P2 LDC R114, c[0x0][0x40c] ;  /* 0x00010300ff722b82 */ /* 0x000e620000000800 */
[----:B------:R-:W-:Y:S02]  /*35d0*/  @P2 PRMT R52, R118, 0x7610, R52 ;  /* 0x0000761076342816 */ /* 0x000fe40000000034 */
[----:B------:R-:W-:Y:S02]  /*35e0*/  @P2 PRMT R53, R112, 0x7610, R53 ;  /* 0x0000761070352816 */ /* 0x000fe40000000035 */
[----:B------:R-:W-:Y:S02]  /*35f0*/  @P2 F2FP.F16.F32.PACK_AB R116, RZ, R116 ;  /* 0x00000074ff74223e */ /* 0x000fe400000000ff */
[----:B------:R-:W-:Y:S01]  /*3600*/  @P2 PRMT R52, R52, 0x5410, R157 ;  /* 0x0000541034342816 */ /* 0x000fe2000000009d */
[----:B---3--:R-:W-:Y:S01]  /*3610*/  @P2 FMUL.FTZ R113, R113, R158 ;  /* 0x0000009e71712220 */ /* 0x008fe20000410000 */
[----:B------:R-:W-:-:S04]  /*3620*/  @P2 PRMT R54, R116, 0x7610, R54 ;  /* 0x0000761074362816 */ /* 0x000fc80000000036 */
[----:B------:R-:W-:Y:S01]  /*3630*/  @P2 F2FP.F16.F32.PACK_AB R113, RZ, R113 ;  /* 0x00000071ff71223e */ /* 0x000fe200000000ff */
[----:B0-----:R-:W-:-:S03]  /*3640*/  @P2 FMUL.FTZ R119, R108, R119 ;  /* 0x000000776c772220 */ /* 0x001fc60000410000 */
[----:B------:R-:W-:Y:S02]  /*3650*/  @P2 PRMT R53, R53, 0x5410, R113 ;  /* 0x0000541035352816 */ /* 0x000fe40000000071 */
[----:B------:R-:W-:Y:S01]  /*3660*/  @P2 F2FP.F16.F32.PACK_AB R119, RZ, R119 ;  /* 0x00000077ff77223e */ /* 0x000fe200000000ff */
[----:B-1----:R-:W-:-:S03]  /*3670*/  @P2 FMUL.FTZ R114, R159, R114 ;  /* 0x000000729f722220 */ /* 0x002fc60000410000 */
        /* <DEDUP_REMOVED lines=12> */
.L_x_6364:
        /* <DEDUP_REMOVED lines=43> */
.L_x_6368:
        /* <DEDUP_REMOVED lines=9> */
.L_x_6369:
        /* <DEDUP_REMOVED lines=9> */
.L_x_6370:
        /* <DEDUP_REMOVED lines=9> */
.L_x_6371:
        /* <DEDUP_REMOVED lines=9> */
.L_x_6372:
        /* <DEDUP_REMOVED lines=9> */
.L_x_6373:
        /* <DEDUP_REMOVED lines=9> */
.L_x_6374:
[----:B------:R-:W-:Y:S05]  /*3d50*/  @!P2 BRA `(.L_x_6366) ;  /* 0x000000040030a947 */ /* 0x000fea0003800000 */
[----:B------:R-:W-:-:S05]  /*3d60*/  FMUL.FTZ R108, R75, UR29 ;  /* 0x0000001d4b6c7c20 */ /* 0x000fca0008410000 */
[----:B------:R-:W-:-:S04]  /*3d70*/  F2FP.F16.F32.PACK_AB R108, RZ, R108 ;  /* 0x0000006cff6c723e */ /* 0x000fc800000000ff */
[----:B------:R-:W-:Y:S01]  /*3d80*/  PRMT R55, R55, 0x5410, R108 ;  /* 0x0000541037377816 */ /* 0x000fe2000000006c */
[----:B------:R-:W-:Y:S06]  /*3d90*/  BRA `(.L_x_6366) ;  /* 0x0000000400207947 */ /* 0x000fec0003800000 */
.L_x_6367:
[----:B------:R-:W-:Y:S05]  /*3da0*/  @!P2 BRA `(.L_x_6375) ;  /* 0x000000000020a947 */ /* 0x000fea0003800000 */
[----:B0-----:R-:W-:Y:S01]  /*3db0*/  FFMA.FTZ R109, R127, UR9, R2 ;  /* 0x000000097f6d7c23 */ /* 0x001fe20008010002 */
[----:B------:R-:W-:-:S03]  /*3dc0*/  ISETP.LT.AND P3, PT, RZ, UR31, PT ;  /* 0x0000001fff007c0c */ /* 0x000fc6000bf61270 */
[----:B------:R-:W-:-:S04]  /*3dd0*/  FADD.FTZ R109, R128, -R109 ;  /* 0x8000006d806d7221 */ /* 0x000fc80000010000 */
[----:B------:R-:W-:-:S05]  /*3de0*/  FMUL.FTZ R109, R109, UR30 ;  /* 0x0000001e6d6d7c20 */ /* 0x000fca0008410000 */
[----:B------:R-:W-:-:S05]  /*3df0*/  FSEL R109, R109, RZ, P3 ;  /* 0x000000ff6d6d7208 */ /* 0x000fca0001800000 */
[----:B------:R-:W-:-:S05]  /*3e00*/  FMUL.FTZ R109, R109, UR29 ;  /* 0x0000001d6d6d7c20 */ /* 0x000fca0008410000 */
[----:B------:R-:W-:-:S04]  /*3e10*/  F2FP.F16.F32.PACK_AB R109, RZ, R109 ;  /* 0x0000006dff6d723e */ /* 0x000fc800000000ff */
[----:B------:R-:W-:-:S07]  /*3e20*/  PRMT R52, R109, 0x7610, R52 ;  /* 0x000076106d347816 */ /* 0x000fce0000000034 */
.L_x_6375:
        /* <DEDUP_REMOVED lines=9> */
.L_x_6376:
        /* <DEDUP_REMOVED lines=9> */
.L_x_6377:
        /* <DEDUP_REMOVED lines=9> */
.L_x_6378:
        /* <DEDUP_REMOVED lines=9> */
.L_x_6379:
        /* <DEDUP_REMOVED lines=9> */
.L_x_6380:
        /* <DEDUP_REMOVED lines=9> */
.L_x_6381:
        /* <DEDUP_REMOVED lines=9> */
.L_x_6366:
        /* <DEDUP_REMOVED lines=23> */
[----:B------:R-:W-:Y:S01]  /*4390*/  @P0 FADD.FTZ R74, R123, -R74 ;  /* 0x8000004a7b4a0221 */ /* 0x000fe20000010000 */
[----:B------:R-:W-:Y:S01]  /*43a0*/  @P0 FFMA.FTZ R72, R156, UR9, R2 ;  /* 0x000000099c480c23 */ /* 0x000fe20008010002 */
[----:B------:R-:W2:Y:S01]  /*43b0*/  @P2 LDC R119, c[0x0][0x40c] ;  /* 0x00010300ff772b82 */ /* 0x000ea20000000800 */
[----:B------:R-:W-:Y:S01]  /*43c0*/  @P0 FFMA.FTZ R96, R73, UR30, R16 ;  /* 0x0000001e49600c23 */ /* 0x000fe20008010010 */
[----:B------:R-:W-:Y:S01]  /*43d0*/  @P0 FFMA.FTZ R97, R74, UR30, R17 ;  /* 0x0000001e4a610c23 */ /* 0x000fe20008010011 */
[----:B------:R-:W-:Y:S01]  /*43e0*/  @P0 FADD.FTZ R72, R145, -R72 ;  /* 0x8000004891480221 */ /* 0x000fe20000010000 */
[--C-:B------:R-:W-:Y:S01]  /*43f0*/  @P0 FFMA.FTZ R74, R152, UR9, R2.reuse ;  /* 0x00000009984a0c23 */ /* 0x100fe20008010002 */
[----:B0-----:R-:W-:Y:S01]  /*4400*/  @P2 FMUL.FTZ R109, R96, R109 ;  /* 0x0000006d606d2220 */ /* 0x001fe20000410000 */
[----:B------:R-:W-:Y:S01]  /*4410*/  @P0 FADD.FTZ R113, R136, -R113 ;  /* 0x8000007188710221 */ /* 0x000fe20000010000 */
[----:B------:R-:W-:Y:S01]  /*4420*/  @P0 FFMA.FTZ R75, R72, UR30, R15 ;  /* 0x0000001e484b0c23 */ /* 0x000fe2000801000f */
[----:B------:R-:W0:Y:S01]  /*4430*/  @P2 LDC R157, c[0x0][0x40c] ;  /* 0x00010300ff9d2b82 */ /* 0x000e220000000800 */
[----:B------:R-:W-:Y:S01]  /*4440*/  @P0 FFMA.FTZ R72, R149, UR9, R2 ;  /* 0x0000000995480c23 */ /* 0x000fe20008010002 */
[----:B------:R-:W-:Y:S01]  /*4450*/  @P0 FADD.FTZ R74, R143, -R74 ;  /* 0x8000004a8f4a0221 */ /* 0x000fe20000010000 */
[----:B------:R-:W-:-:S02]  /*4460*/  @P2 F2FP.F16.F32.PACK_AB R109, RZ, R109 ;  /* 0x0000006dff6d223e */ /* 0x000fc400000000ff */
[----:B------:R-:W-:Y:S01]  /*4470*/  @P0 FADD.FTZ R73, R141, -R72 ;  /* 0x800000488d490221 */ /* 0x000fe20000010000 */
[----:B------:R-:W-:Y:S01]  /*4480*/  @P0 FFMA.FTZ R99, R74, UR30, R19 ;  /* 0x0000001e4a630c23 */ /* 0x000fe20008010013 */
[----:B-1----:R-:W-:Y:S01]  /*4490*/  @P2 FMUL.FTZ R108, R97, R108 ;  /* 0x0000006c616c2220 */ /* 0x002fe20000410000 */
[----:B------:R-:W1:Y:S01]  /*44a0*/  @P2 LDC R112, c[0x0][0x40c] ;  /* 0x00010300ff702b82 */ /* 0x000e620000000800 */
[----:B------:R-:W-:Y:S01]  /*44b0*/  MOV R72, R12 ;  /* 0x0000000c00487202 */ /* 0x000fe20000000f00 */
[----:B------:R-:W-:Y:S01]  /*44c0*/  @P0 FFMA.FTZ R74, R154, UR9, R2 ;  /* 0x000000099a4a0c23 */ /* 0x000fe20008010002 */
[----:B------:R-:W-:Y:S01]  /*44d0*/  @P0 FFMA.FTZ R72, R113, UR30, R12 ;  /* 0x0000001e71480c23 */ /* 0x000fe2000801000c */
[----:B------:R-:W-:Y:S01]  /*44e0*/  @P0 FFMA.FTZ R113, R155, UR9, R2 ;  /* 0x000000099b710c23 */ /* 0x000fe20008010002 */
[----:B------:R-:W-:Y:S01]  /*44f0*/  @P2 F2FP.F16.F32.PACK_AB R108, RZ, R108 ;  /* 0x0000006cff6c223e */ /* 0x000fe200000000ff */
[----:B------:R-:W-:Y:S01]  /*4500*/  @P0 FADD.FTZ R74, R153, -R74 ;  /* 0x8000004a994a0221 */ /* 0x000fe20000010000 */
[----:B------:R-:W-:Y:S01]  /*4510*/  @P2 PRMT R52, R109, 0x7610, R52 ;  /* 0x000076106d342816 */ /* 0x000fe20000000034 */
[----:B------:R-:W3:Y:S01]  /*4520*/  @P2 LDC R114, c[0x0][0x40c] ;  /* 0x00010300ff722b82 */ /* 0x000ee20000000800 */
[----:B------:R-:W-:Y:S01]  /*4530*/  @P0 FFMA.FTZ R98, R73, UR30, R18 ;  /* 0x0000001e49620c23 */ /* 0x000fe20008010012 */
[----:B------:R-:W-:Y:S01]  /*4540*/  @P0 FADD.FTZ R113, R110, -R113 ;  /* 0x800000716e710221 */ /* 0x000fe20000010000 */
[----:B------:R-:W-:Y:S01]  /*4550*/  MOV R73, R13 ;  /* 0x0000000d00497202 */ /* 0x000fe20000000f00 */
[----:B------:R-:W-:Y:S01]  /*4560*/  @P0 FFMA.FTZ R73, R74, UR30, R13 ;  /* 0x0000001e4a490c23 */ /* 0x000fe2000801000d */
[----:B------:R-:W-:Y:S01]  /*4570*/  MOV R74, R14 ;  /* 0x0000000e004a7202 */ /* 0x000fe20000000f00 */
[----:B------:R-:W-:Y:S01]  /*4580*/  @P0 FFMA.FTZ R74, R113, UR30, R14 ;  /* 0x0000001e714a0c23 */ /* 0x000fe2000801000e */
[----:B------:R-:W-:Y:S01]  /*4590*/  @P2 PRMT R52, R52, 0x5410, R108 ;  /* 0x0000541034342816 */ /* 0x000fe2000000006c */
[----:B------:R-:W4:Y:S01]  /*45a0*/  @P2 LDC R159, c[0x0][0x40c] ;  /* 0x00010300ff9f2b82 */ /* 0x000f220000000800 */
[----:B--2---:R-:W-:Y:S01]  /*45b0*/  @P2 FMUL.FTZ R2, R98, R119 ;  /* 0x0000007762022220 */ /* 0x004fe20000410000 */
[----:B0-----:R-:W-:-:S04]  /*45c0*/  @P2 FMUL.FTZ R108, R72, R157 ;  /* 0x0000009d486c2220 */ /* 0x001fc80000410000 */
[----:B------:R-:W-:Y:S01]  /*45d0*/  @P2 F2FP.F16.F32.PACK_AB R2, RZ, R2 ;  /* 0x00000002ff02223e */ /* 0x000fe200000000ff */
[----:B-1----:R-:W-:Y:S01]  /*45e0*/  @P2 FMUL.FTZ R112, R99, R112 ;  /* 0x0000007063702220 */ /* 0x002fe20000410000 */
[----:B------:R-:W-:Y:S02]  /*45f0*/  @P2 F2FP.F16.F32.PACK_AB R108, RZ, R108 ;  /* 0x0000006cff6c223e */ /* 0x000fe400000000ff */
[----:B------:R-:W-:Y:S02]  /*4600*/  @P2 PRMT R53, R2, 0x7610, R53 ;  /* 0x0000761002352816 */ /* 0x000fe40000000035 */
[----:B------:R-:W-:Y:S02]  /*4610*/  @P2 F2FP.F16.F32.PACK_AB R112, RZ, R112 ;  /* 0x00000070ff70223e */ /* 0x000fe400000000ff */
[----:B------:R-:W-:Y:S01]  /*4620*/  @P2 PRMT R54, R108, 0x7610, R54 ;  /* 0x000076106c362816 */ /* 0x000fe20000000036 */
[----:B---3--:R-:W-:Y:S01]  /*4630*/  @P2 FMUL.FTZ R109, R73, R114 ;  /* 0x00000072496d2220 */ /* 0x008fe20000410000 */
[----:B------:R-:W-:-:S04]  /*4640*/  @P2 PRMT R53, R53, 0x5410, R112 ;  /* 0x0000541035352816 */ /* 0x000fc80000000070 */
[----:B------:R-:W-:Y:S01]  /*4650*/  @P2 F2FP.F16.F32.PACK_AB R109, RZ, R109 ;  /* 0x0000006dff6d223e */ /* 0x000fe200000000ff */
[----:B----4-:R-:W-:-:S03]  /*4660*/  @P2 FMUL.FTZ R113, R74, R159 ;  /* 0x0000009f4a712220 */ /* 0x010fc60000410000 */
        /* <DEDUP_REMOVED lines=8> */
.L_x_6383:
        /* <DEDUP_REMOVED lines=12> */
[----:B------:R-:W-:-:S04]  /*47b0*/  @P0 FADD.FTZ R108, R123, -R108 ;  /* 0x8000006c7b6c0221 */ /* 0x000fc80000010000 */
[----:B------:R-:W-:Y:S01]  /*47c0*/  @P0 FFMA.FTZ R116, R108, UR30, R17 ;  /* 0x0000001e6c740c23 */ /* 0x000fe20008010011 */
[----:B------:R-:W-:Y:S01]  /*47d0*/  @P0 FFMA.FTZ R108, R149, UR9, R2 ;  /* 0x00000009956c0c23 */ /* 0x000fe20008010002 */
[----:B------:R-:W3:Y:S02]  /*47e0*/  @P2 LDC R158, c[0x0][0x40c] ;  /* 0x00010300ff9e2b82 */ /* 0x000ee40000000800 */
[----:B-1----:R-:W-:Y:S01]  /*47f0*/  @P2 FMUL.FTZ R157, R116, R157 ;  /* 0x0000009d749d2220 */ /* 0x002fe20000410000 */
[----:B------:R-:W-:Y:S01]  /*4800*/  @P0 FADD.FTZ R109, R141, -R108 ;  /* 0x8000006c8d6d0221 */ /* 0x000fe20000010000 */
[----:B------:R-:W-:-:S03]  /*4810*/  @P0 FFMA.FTZ R108, R152, UR9, R2 ;  /* 0x00000009986c0c23 */ /* 0x000fc60008010002 */
[----:B------:R-:W-:Y:S01]  /*4820*/  @P0 FFMA.FTZ R112, R109, UR30, R18 ;  /* 0x0000001e6d700c23 */ /* 0x000fe20008010012 */
[----:B------:R-:W-:Y:S01]  /*4830*/  @P0 FADD.FTZ R108, R143, -R108 ;  /* 0x8000006c8f6c0221 */ /* 0x000fe20000010000 */
[----:B------:R-:W1:Y:S01]  /*4840*/  @P2 LDC R116, c[0x0][0x40c] ;  /* 0x00010300ff742b82 */ /* 0x000e620000000800 */
[--C-:B------:R-:W-:Y:S01]  /*4850*/  @P0 FFMA.FTZ R109, R151, UR9, R2.reuse ;  /* 0x00000009976d0c23 */ /* 0x100fe20008010002 */
[----:B------:R-:W-:Y:S01]  /*4860*/  @P2 F2FP.F16.F32.PACK_AB R157, RZ, R157 ;  /* 0x0000009dff9d223e */ /* 0x000fe200000000ff */
[----:B------:R-:W-:Y:S01]  /*4870*/  @P0 FFMA.FTZ R113, R108, UR30, R19 ;  /* 0x0000001e6c710c23 */ /* 0x000fe20008010013 */
[----:B------:R-:W-:Y:S01]  /*4880*/  @P0 FFMA.FTZ R108, R154, UR9, R2 ;  /* 0x000000099a6c0c23 */ /* 0x000fe20008010002 */
[----:B------:R-:W-:Y:S01]  /*4890*/  @P0 FADD.FTZ R159, R136, -R109 ;  /* 0x8000006d889f0221 */ /* 0x000fe20000010000 */
[----:B------:R-:W-:Y:S01]  /*48a0*/  MOV R109, R12 ;  /* 0x0000000c006d7202 */ /* 0x000fe20000000f00 */
[----:B--2---:R-:W-:Y:S01]  /*48b0*/  @P2 FMUL.FTZ R112, R112, R161 ;  /* 0x000000a170702220 */ /* 0x004fe20000410000 */
[----:B------:R-:W-:Y:S01]  /*48c0*/  @P0 FADD.FTZ R118, R153, -R108 ;  /* 0x8000006c99760221 */ /* 0x000fe20000010000 */
[----:B------:R-:W-:Y:S01]  /*48d0*/  MOV R108, R13 ;  /* 0x0000000d006c7202 */ /* 0x000fe20000000f00 */
[----:B------:R-:W-:Y:S01]  /*48e0*/  @P0 FFMA.FTZ R109, R159, UR30, R12 ;  /* 0x0000001e9f6d0c23 */ /* 0x000fe2000801000c */
[----:B------:R-:W-:Y:S01]  /*48f0*/  @P0 FFMA.FTZ R159, R155, UR9, R2 ;  /* 0x000000099b9f0c23 */ /* 0x000fe20008010002 */
[----:B------:R-:W-:Y:S01]  /*4900*/  @P0 FFMA.FTZ R108, R118, UR30, R13 ;  /* 0x0000001e766c0c23 */ /* 0x000fe2000801000d */
[----:B0-----:R-:W-:Y:S01]  /*4910*/  @P2 FMUL.FTZ R118, R114, R119 ;  /* 0x0000007772762220 */ /* 0x001fe20000410000 */
[----:B------:R-:W-:Y:S01]  /*4920*/  @P2 F2FP.F16.F32.PACK_AB R112, RZ, R112 ;  /* 0x00000070ff70223e */ /* 0x000fe200000000ff */
[----:B------:R-:W0:Y:S01]  /*4930*/  @P2 LDC R119, c[0x0][0x40c] ;  /* 0x00010300ff772b82 */ /* 0x000e220000000800 */
[----:B------:R-:W-:Y:S01]  /*4940*/  @P0 FADD.FTZ R163, R110, -R159 ;  /* 0x8000009f6ea30221 */ /* 0x000fe20000010000 */
[----:B------:R-:W-:Y:S01]  /*4950*/  MOV R159, R14 ;  /* 0x0000000e009f7202 */ /* 0x000fe20000000f00 */
[----:B---3--:R-:W-:Y:S01]  /*4960*/  @P2 FMUL.FTZ R113, R113, R158 ;  /* 0x0000009e71712220 */ /* 0x008fe20000410000 */
[----:B------:R-:W-:Y:S01]  /*4970*/  @P2 F2FP.F16.F32.PACK_AB R118, RZ, R118 ;  /* 0x00000076ff76223e */ /* 0x000fe200000000ff */
[----:B------:R-:W-:Y:S01]  /*4980*/  @P0 FFMA.FTZ R159, R163, UR30, R14 ;  /* 0x0000001ea39f0c23 */ /* 0x000fe2000801000e */
[----:B------:R-:W-:-:S02]  /*4990*/  @P2 PRMT R53, R112, 0x7610, R53 ;  /* 0x0000761070352816 */ /* 0x000fc40000000035 */
[----:B------:R-:W2:Y:S01]  /*49a0*/  @P2 LDC R114, c[0x0][0x40c] ;  /* 0x00010300ff722b82 */ /* 0x000ea20000000800 */
[----:B-1----:R-:W-:Y:S01]  /*49b0*/  @P2 FMUL.FTZ R116, R109, R116 ;  /* 0x000000746d742220 */ /* 0x002fe20000410000 */
[----:B------:R-:W-:Y:S02]  /*49c0*/  @P2 PRMT R52, R118, 0x7610, R52 ;  /* 0x0000761076342816 */ /* 0x000fe40000000034 */
[----:B------:R-:W-:Y:S02]  /*49d0*/  @P2 F2FP.F16.F32.PACK_AB R113, RZ, R113 ;  /* 0x00000071ff71223e */ /* 0x000fe400000000ff */
[----:B------:R-:W-:Y:S02]  /*49e0*/  @P2 F2FP.F16.F32.PACK_AB R116, RZ, R116 ;  /* 0x00000074ff74223e */ /* 0x000fe400000000ff */
[----:B------:R-:W-:Y:S02]  /*49f0*/  @P2 PRMT R52, R52, 0x5410, R157 ;  /* 0x0000541034342816 */ /* 0x000fe4000000009d */
[----:B------:R-:W-:-:S02]  /*4a00*/  @P2 PRMT R54, R116, 0x7610, R54 ;  /* 0x0000761074362816 */ /* 0x000fc40000000036 */
[----:B------:R-:W-:Y:S01]  /*4a10*/  @P2 PRMT R53, R53, 0x5410, R113 ;  /* 0x0000541035352816 */ /* 0x000fe20000000071 */
[----:B0-----:R-:W-:-:S05]  /*4a20*/  @P2 FMUL.FTZ R119, R108, R119 ;  /* 0x000000776c772220 */ /* 0x001fca0000410000 */
[----:B------:R-:W-:Y:S01]  /*4a30*/  @P2 F2FP.F16.F32.PACK_AB R119, RZ, R119 ;  /* 0x00000077ff77223e */ /* 0x000fe200000000ff */
[----:B--2---:R-:W-:-:S03]  /*4a40*/  @P2 FMUL.FTZ R114, R159, R114 ;  /* 0x000000729f722220 */ /* 0x004fc60000410000 */
        /* <DEDUP_REMOVED lines=12> */
.L_x_6382:
        /* <DEDUP_REMOVED lines=18> */
.L_x_6386:
        /* <DEDUP_REMOVED lines=9> */
.L_x_6387:
        /* <DEDUP_REMOVED lines=9> */
.L_x_6388:
        /* <DEDUP_REMOVED lines=9> */
.L_x_6389:
        /* <DEDUP_REMOVED lines=9> */
.L_x_6390:
        /* <DEDUP_REMOVED lines=9> */
.L_x_6391:
        /* <DEDUP_REMOVED lines=9> */
.L_x_6392:
        /* <DEDUP_REMOVED lines=27> */
[----:B------:R-:W-:-:S04]  /*5140*/  F2FP.F16.F32.PACK_AB R2, RZ, R2 ;  /* 0x00000002ff02723e */ /* 0x000fc800000000ff */
[----:B------:R-:W-:Y:S01]  /*5150*/  PRMT R55, R55, 0x5410, R2 ;  /* 0x0000541037377816 */ /* 0x000fe20000000002 */
[----:B------:R-:W-:Y:S06]  /*5160*/  BRA `(.L_x_6384) ;  /* 0x0000000400207947 */ /* 0x000fec0003800000 */
.L_x_6385:
        /* <DEDUP_REMOVED lines=16> */
.L_x_6393:
        /* <DEDUP_REMOVED lines=9> */
.L_x_6394:
        /* <DEDUP_REMOVED lines=9> */
.L_x_6395:
        /* <DEDUP_REMOVED lines=9> */
.L_x_6396:
        /* <DEDUP_REMOVED lines=9> */
.L_x_6397:
        /* <DEDUP_REMOVED lines=9> */
.L_x_6398:
        /* <DEDUP_REMOVED lines=9> */
.L_x_6399:
[----:B------:R-:W-:-:S04]  /*55d0*/  @P2 F2FP.F16.F32.PACK_AB R108, RZ, R108 ;  /* 0x0000006cff6c223e */ /* 0x000fc800000000ff */
[----:B------:R-:W-:-:S07]  /*55e0*/  @P2 PRMT R55, R55, 0x5410, R108 ;  /* 0x0000541037372816 */ /* 0x000fce000000006c */
.L_x_6384:
        /* <DEDUP_REMOVED lines=13> */
.L_x_6341:
        /* <DEDUP_REMOVED lines=21> */
.L_x_6401:
        /* <DEDUP_REMOVED lines=15> */
.L_x_10777:


//--------------------- .text._ZN10layer_norm13ln_bwd_kernelINS_13Kernel_traitsI6__halfS2_fS2_fjLj3072ELj1ELj1ELj4ELj16ENS_18Kernel_traits_baseILj3072ES2_S2_fS2_fjLj128EEEEELb0ELb1ELb0ELb0EEEvNS_9BwdParamsE --------------------------
	.section	.text._ZN10layer_norm13ln_bwd_kernelINS_13Kernel_traitsI6__halfS2_fS2_fjLj3072ELj1ELj1ELj4ELj16ENS_18Kernel_traits_baseILj3072ES2_S2_fS2_fjLj128EEEEELb0ELb1ELb0ELb0EEEvNS_9BwdParamsE,"ax",@progbits
	.align	128
        .global         _ZN10layer_norm13ln_bwd_kernelINS_13Kernel_traitsI6__halfS2_fS2_fjLj3072ELj1ELj1ELj4ELj16ENS_18Kernel_traits_baseILj3072ES2_S2_fS2_fjLj128EEEEELb0ELb1ELb0ELb0EEEvNS_9BwdParamsE
        .type           _ZN10layer_norm13ln_bwd_kernelINS_13Kernel_traitsI6__halfS2_fS2_fjLj3072ELj1ELj1ELj4ELj16ENS_18Kernel_traits_baseILj3072ES2_S2_fS2_fjLj128EEEEELb0ELb1ELb0ELb0EEEvNS_9BwdParamsE,@function
        .size           _ZN10layer_norm13ln_bwd_kernelINS_13Kernel_traitsI6__halfS2_fS2_fjLj3072ELj1ELj1ELj4ELj16ENS_18Kernel_traits_baseILj3072ES2_S2_fS2_fjLj128EEEEELb0ELb1ELb0ELb0EEEvNS_9BwdParamsE,(.L_x_10778 - _ZN10layer_norm13ln_bwd_kernelINS_13Kernel_traitsI6__halfS2_fS2_fjLj3072ELj1ELj1ELj4ELj16ENS_18Kernel_traits_baseILj3072ES2_S2_fS2_fjLj128EEEEELb0ELb1ELb0ELb0EEEvNS_9BwdParamsE)
        .other          _ZN10layer_norm13ln_bwd_kernelINS_13Kernel_traitsI6__halfS2_fS2_fjLj3072ELj1ELj1ELj4ELj16ENS_18Kernel_traits_baseILj3072ES2_S2_fS2_fjLj128EEEEELb0ELb1ELb0ELb0EEEvNS_9BwdParamsE,@"STO_CUDA_ENTRY STV_DEFAULT"
_ZN10layer_norm13ln_bwd_kernelINS_13Kernel_traitsI6__halfS2_fS2_fjLj3072ELj1ELj1ELj4ELj16ENS_18Kernel_traits_baseILj3072ES2_S2_fS2_fjLj128EEEEELb0ELb1ELb0ELb0EEEvNS_9BwdParamsE:
.text._ZN10layer_norm13ln_bwd_kernelINS_13Kernel_traitsI6__halfS2_fS2_fjLj3072ELj1ELj1ELj4ELj16ENS_18Kernel_traits_baseILj3072ES2_S2_fS2_fjLj128EEEEELb0ELb1ELb0ELb0EEEvNS_9BwdParamsE:
        /* <DEDUP_REMOVED lines=60> */
[----:B----4-:R-:W-:Y:S02]  /*03c0*/  CS2R R14, SRZ ;  /* 0x00000000000e7805 */ /* 0x010fe4000001ff00 */
        /* <DEDUP_REMOVED lines=57> */
.L_x_6429:
[----:B------:R-:W4:Y:S08]  /*0760*/  LDC.64 R128, c[0x0][0x3c0] ;  /* 0x0000f000ff807b82 */ /* 0x000f300000000a00 */
[----:B------:R-:W0:Y:S08]  /*0770*/  @P0 LDC.64 R132, c[0x0][0x3e0] ;  /* 0x0000f800ff840b82 */ /* 0x000e300000000a00 */
[----:B------:R-:W1:Y:S01]  /*0780*/  LDC.64 R130, c[0x0][0x3c8] ;  /* 0x0000f200ff827b82 */ /* 0x000e620000000a00 */
[----:B----4-:R-:W-:-:S07]  /*0790*/  IMAD.WIDE R128, R143, 0x4, R128 ;  /* 0x000000048f807825 */ /* 0x010fce00078e0280 */
[----:B------:R-:W4:Y:S01]  /*07a0*/  LDC R2, c[0x0][0x388] ;  /* 0x0000e200ff027b82 */ /* 0x000f220000000800 */
[----:B------:R-:W2:Y:S01]  /*07b0*/  LDG.E R128, desc[UR10][R128.64] ;  /* 0x0000000a80807981 */ /* 0x000ea2000c1e1900 */
[----:B0-----:R-:W-:-:S05]  /*07c0*/  @P0 IMAD.WIDE R132, R143, 0x2, R132 ;  /* 0x000000028f840825 */ /* 0x001fca00078e0284 */
[----:B-----5:R0:W5:Y:S01]  /*07d0*/  @P0 LDG.E.U16 R195, desc[UR10][R132.64] ;  /* 0x0000000a84c30981 */ /* 0x020162000c1e1500 */
[C---:B-1----:R-:W-:Y:S01]  /*07e0*/  IMAD.WIDE R130, R143.reuse, 0x4, R130 ;  /* 0x000000048f827825 */ /* 0x042fe200078e0282 */
[----:B------:R-:W1:Y:S04]  /*07f0*/  S2R R0, SR_TID.X ;  /* 0x0000000000007919 */ /* 0x000e680000002100 */
[----:B------:R0:W5:Y:S01]  /*0800*/  LDG.E R142, desc[UR10][R130.64] ;  /* 0x0000000a828e7981 */ /* 0x000162000c1e1900 */
[C---:B------:R-:W-:Y:S01]  /*0810*/  ISETP.GE.U32.AND P4, PT, R140.reuse, 0x80, PT ;  /* 0x000000808c00780c */ /* 0x040fe20003f86070 */
[----:B------:R-:W-:Y:S01]  /*0820*/  BSSY.RECONVERGENT B0, `(.L_x_6403) ;  /* 0x0000062000007945 */ /* 0x000fe20003800200 */
[----:B------:R-:W-:Y:S01]  /*0830*/  ISETP.NE.AND P5, PT, RZ, UR9, PT ;  /* 0x00000009ff007c0c */ /* 0x000fe2000bfa5270 */
[----:B----4-:R-:W-:Y:S01]  /*0840*/  IMAD R134, R143, R2, RZ ;  /* 0x000000028f867224 */ /* 0x010fe200078e02ff */
[----:B------:R-:W-:-:S02]  /*0850*/  ISETP.GE.U32.AND P3, PT, R140, 0x100, PT ;  /* 0x000001008c00780c */ /* 0x000fc40003f66070 */
[----:B------:R-:W-:Y:S02]  /*0860*/  CS2R R198, SRZ ;  /* 0x0000000000c67805 */ /* 0x000fe4000001ff00 */
[----:B------:R-:W-:Y:S02]  /*0870*/  ISETP.GE.U32.AND P2, PT, R140, 0x180, PT ;  /* 0x000001808c00780c */ /* 0x000fe40003f46070 */
[----:B------:R-:W-:-:S04]  /*0880*/  SHF.R.S32.HI R135, RZ, 0x1f, R134 ;  /* 0x0000001fff877819 */ /* 0x000fc80000011486 */
[----:B------:R-:W-:-:S04]  /*0890*/  LEA.HI R135, R135, R134, RZ, 0x3 ;  /* 0x0000008687877211 */ /* 0x000fc800078f18ff */
[----:B-1----:R-:W-:-:S04]  /*08a0*/  LEA.HI.SX32 R141, R135, R0, 0x1d ;  /* 0x00000000878d7211 */ /* 0x002fc800078feaff */
        /* <DEDUP_REMOVED lines=8> */
[----:B------:R-:W4:Y:S04]  /*0930*/  LDG.E.128 R136, desc[UR10][R146.64+0x10] ;  /* 0x0000100a92887981 */ /* 0x000f28000c1e1d00 */
[----:B------:R-:W3:Y:S01]  /*0940*/  LDG.E.128 R132, desc[UR10][R132.64] ;  /* 0x0000000a84847981 */ /* 0x000ee2000c1e1d00 */
[----:B------:R-:W-:-:S04]  /*0950*/  ISETP.NE.U32.AND P1, PT, RZ, UR12, PT ;  /* 0x0000000cff007c0c */ /* 0x000fc8000bf25070 */
[----:B------:R-:W-:-:S13]  /*0960*/  ISETP.NE.AND.EX P1, PT, RZ, UR13, PT, P1 ;  /* 0x0000000dff007c0c */ /* 0x000fda000bf25310 */
[----:B------:R-:W0:Y:S01]  /*0970*/  @P1 LDC.64 R144, c[0x0][0x438] ;  /* 0x00010e00ff901b82 */ /* 0x000e220000000a00 */
[----:B------:R-:W-:Y:S02]  /*0980*/  HADD2.F32 R148, -RZ, R153.H0_H0 ;  /* 0x20000099ff947230 */ /* 0x000fe40000004100 */
[----:B0-----:R-:W-:-:S05]  /*0990*/  @P1 IMAD.WIDE.U32 R144, R141, 0x20, R144 ;  /* 0x000000208d901825 */ /* 0x001fca00078e0090 */
[----:B------:R-:W5:Y:S04]  /*09a0*/  @P1 LDG.E.128 R8, desc[UR10][R144.64] ;  /* 0x0000000a90081981 */ /* 0x000f68000c1e1d00 */
[----:B------:R0:W5:Y:S02]  /*09b0*/  @P1 LDG.E.128 R4, desc[UR10][R144.64+0x10] ;  /* 0x0000100a90041981 */ /* 0x000164000c1e1d00 */
[--C-:B0-----:R-:W-:Y:S02]  /*09c0*/  HADD2.F32 R144, -RZ, R152.reuse.H0_H0 ;  /* 0x20000098ff907230 */ /* 0x101fe40000004100 */
[----:B------:R-:W-:Y:S02]  /*09d0*/  HADD2.F32 R145, -RZ, R152.H1_H1 ;  /* 0x30000098ff917230 */ /* 0x000fe40000004100 */
[----:B------:R-:W-:Y:S01]  /*09e0*/  HADD2.F32 R156, -RZ, R154.H0_H0 ;  /* 0x2000009aff9c7230 */ /* 0x000fe20000004100 */
[----:B------:R-:W-:Y:S01]  /*09f0*/  IADD3 R197, PT, PT, R141, 0x80, RZ ;  /* 0x000000808dc57810 */ /* 0x000fe20007ffe0ff */
[C---:B--2---:R-:W-:Y:S01]  /*0a00*/  FADD.FTZ R149, -R196.reuse, R129 ;  /* 0x00000081c4957221 */ /* 0x044fe20000010100 */
[C---:B------:R-:W-:Y:S01]  /*0a10*/  FADD.FTZ R157, -R196.reuse, R131 ;  /* 0x00000083c49d7221 */ /* 0x040fe20000010100 */
[----:B------:R-:W-:-:S02]  /*0a20*/  FADD.FTZ R3, -R196, R128 ;  /* 0x00000080c4037221 */ /* 0x000fc40000010100 */
[----:B-----5:R-:W-:Y:S01]  /*0a30*/  FMUL.FTZ R146, R142, R149 ;  /* 0x000000958e927220 */ /* 0x020fe20000410000 */
[----:B------:R-:W-:Y:S02]  /*0a40*/  HADD2.F32 R149, -RZ, R153.H1_H1 ;  /* 0x30000099ff957230 */ /* 0x000fe40000004100 */
[--C-:B---3--:R-:W-:Y:S02]  /*0a50*/  HADD2.F32 R129, -RZ, R132.reuse.H0_H0 ;  /* 0x20000084ff817230 */ /* 0x108fe40000004100 */
[----:B------:R-:W-:Y:S01]  /*0a60*/  FADD.FTZ R151, -R196, R130 ;  /* 0x00000082c4977221 */ /* 0x000fe20000010100 */
[--C-:B------:R-:W-:Y:S02]  /*0a70*/  HADD2.F32 R128, -RZ, R133.reuse.H1_H1 ;  /* 0x30000085ff807230 */ /* 0x100fe40000004100 */
[C---:B------:R-:W-:Y:S01]  /*0a80*/  FMUL.FTZ R150, R142.reuse, R157 ;  /* 0x0000009d8e967220 */ /* 0x040fe20000410000 */
[----:B------:R-:W-:Y:S02]  /*0a90*/  HADD2.F32 R132, -RZ, R132.H1_H1 ;  /* 0x30000084ff847230 */ /* 0x000fe40000004100 */
[----:B------:R-:W-:Y:S01]  /*0aa0*/  FMUL.FTZ R3, R142, R3 ;  /* 0x000000038e037220 */ /* 0x000fe20000410000 */
        /* <DEDUP_REMOVED lines=16> */
[----:B----4-:R-:W-:Y:S01]  /*0bb0*/  FADD.FTZ R133, -R196, R136 ;  /* 0x00000088c4857221 */ /* 0x010fe20000010100 */
[----:B------:R-:W-:-:S02]  /*0bc0*/  HADD2.F32 R159, -RZ, R134.H0_H0 ;  /* 0x20000086ff9f7230 */ /* 0x000fc40000004100 */
[----:B------:R-:W-:Y:S01]  /*0bd0*/  FADD.FTZ R130, R131, R148 ;  /* 0x0000009483827221 */ /* 0x000fe20000010000 */
[----:B------:R-:W-:Y:S01]  /*0be0*/  FFMA.FTZ R129, R147, R148, R128 ;  /* 0x0000009493817223 */ /* 0x000fe20000010080 */
[----:B------:R-:W-:Y:S01]  /*0bf0*/  FMUL.FTZ R151, R142, R133 ;  /* 0x000000858e977220 */ /* 0x000fe20000410000 */
[----:B------:R-:W-:Y:S02]  /*0c00*/  HADD2.F32 R134, -RZ, R134.H1_H1 ;  /* 0x30000086ff867230 */ /* 0x000fe40000004100 */
[----:B------:R-:W-:Y:S01]  /*0c10*/  FADD.FTZ R137, -R196, R137 ;  /* 0x00000089c4897221 */ /* 0x000fe20000010100 */
[----:B------:R-:W-:Y:S02]  /*0c20*/  HADD2.F32 R157, -RZ, R154.H1_H1 ;  /* 0x3000009aff9d7230 */ /* 0x000fe40000004100 */
[----:B------:R-:W-:Y:S01]  /*0c30*/  FMUL.FTZ R156, R156, R159 ;  /* 0x0000009f9c9c7220 */ /* 0x000fe20000410000 */
[----:B------:R-:W-:Y:S01]  /*0c40*/  FADD.FTZ R131, R130, R149 ;  /* 0x0000009582837221 */ /* 0x000fe20000010000 */
[----:B------:R-:W-:Y:S01]  /*0c50*/  FFMA.FTZ R128, R150, R149, R129 ;  /* 0x0000009596807223 */ /* 0x000fe20000010081 */
[----:B------:R-:W-:Y:S01]  /*0c60*/  FADD.FTZ R28, R28, R159 ;  /* 0x0000009f1c1c7221 */ /* 0x000fe20000010000 */
[----:B------:R-:W-:Y:S01]  /*0c70*/  FFMA.FTZ R52, R151, R159, R52 ;  /* 0x0000009f97347223 */ /* 0x000fe20000010034 */
[----:B------:R-:W-:-:S02]  /*0c80*/  HADD2.F32 R160, -RZ, R135.H0_H0 ;  /* 0x20000087ffa07230 */ /* 0x000fc40000004100 */
[----:B------:R-:W-:Y:S01]  /*0c90*/  FADD.FTZ R161, -R196, R138 ;  /* 0x0000008ac4a17221 */ /* 0x000fe20000010100 */
[----:B------:R-:W-:Y:S02]  /*0ca0*/  HADD2.F32 R159, -RZ, R155.H0_H0 ;  /* 0x2000009bff9f7230 */ /* 0x000fe40000004100 */
[----:B------:R-:W-:Y:S01]  /*0cb0*/  FMUL.FTZ R157, R157, R134 ;  /* 0x000000869d9d7220 */ /* 0x000fe20000410000 */
        /* <DEDUP_REMOVED lines=24> */
.L_x_6404:
[----:B---3--:R-:W-:Y:S05]  /*0e40*/  BSYNC.RECONVERGENT B0 ;  /* 0x0000000000007941 */ /* 0x008fea0003800200 */
.L_x_6403:
        /* <DEDUP_REMOVED lines=25> */
[--C-:B----4-:R-:W-:Y:S02]  /*0fe0*/  HADD2.F32 R129, -RZ, R132.reuse.H0_H0 ;  /* 0x20000084ff817230 */ /* 0x110fe40000004100 */
        /* <DEDUP_REMOVED lines=21> */
[----:B---3--:R-:W-:Y:S01]  /*1140*/  FADD.FTZ R133, -R196, R136 ;  /* 0x00000088c4857221 */ /* 0x008fe20000010100 */
        /* <DEDUP_REMOVED lines=40> */
.L_x_6406:
[----:B------:R-:W-:Y:S05]  /*13d0*/  BSYNC.RECONVERGENT B0 ;  /* 0x0000000000007941 */ /* 0x000fea0003800200 */
.L_x_6405:
        /* <DEDUP_REMOVED lines=13> */
[----:B------:R-:W-:Y:S02]  /*14b0*/  HADD2.F32 R188, -RZ, R66.H0_H0 ;  /* 0x20000042ffbc7230 */ /* 0x000fe40000004100 */
[----:B0-----:R-:W-:-:S05]  /*14c0*/  @P1 IMAD.WIDE.U32 R180, R197, 0x20, R180 ;  /* 0x00000020c5b41825 */ /* 0x001fca00078e00b4 */
[----:B------:R-:W5:Y:S04]  /*14d0*/  @P1 LDG.E.128 R88, desc[UR10][R180.64] ;  /* 0x0000000ab4581981 */ /* 0x000f68000c1e1d00 */
[----:B------:R0:W5:Y:S01]  /*14e0*/  @P1 LDG.E.128 R92, desc[UR10][R180.64+0x10] ;  /* 0x0000100ab45c1981 */ /* 0x000162000c1e1d00 */
[----:B------:R-:W-:Y:S02]  /*14f0*/  HADD2.F32 R192, -RZ, R67.H0_H0 ;  /* 0x20000043ffc07230 */ /* 0x000fe40000004100 */
[--C-:B0-----:R-:W-:Y:S02]  /*1500*/  HADD2.F32 R181, -RZ, R64.reuse.H1_H1 ;  /* 0x30000040ffb57230 */ /* 0x101fe40000004100 */
[C---:B--2---:R-:W-:Y:S01]  /*1510*/  FADD.FTZ R179, -R196.reuse, R128 ;  /* 0x00000080c4b37221 */ /* 0x044fe20000010100 */
[----:B------:R-:W-:Y:S01]  /*1520*/  FADD.FTZ R185, -R196, R129 ;  /* 0x00000081c4b97221 */ /* 0x000fe20000010100 */
[----:B------:R-:W-:-:S02]  /*1530*/  HADD2.F32 R128, -RZ, R64.H0_H0 ;  /* 0x20000040ff807230 */ /* 0x000fc40000004100 */
[----:B------:R-:W-:Y:S01]  /*1540*/  FADD.FTZ R187, -R196, R130 ;  /* 0x00000082c4bb7221 */ /* 0x000fe20000010100 */
[----:B-----5:R-:W-:Y:S01]  /*1550*/  FMUL.FTZ R179, R142, R179 ;  /* 0x000000b38eb37220 */ /* 0x020fe20000410000 */
[----:B------:R-:W-:Y:S01]  /*1560*/  FADD.FTZ R189, -R196, R131 ;  /* 0x00000083c4bd7221 */ /* 0x000fe20000010100 */
[C---:B------:R-:W-:Y:S01]  /*1570*/  FMUL.FTZ R182, R142.reuse, R185 ;  /* 0x000000b98eb67220 */ /* 0x040fe20000410000 */
[C---:B------:R-:W-:Y:S01]  /*1580*/  FMUL.FTZ R183, R142.reuse, R187 ;  /* 0x000000bb8eb77220 */ /* 0x040fe20000410000 */
[----:B------:R-:W-:Y:S02]  /*1590*/  HADD2.F32 R185, -RZ, R65.H1_H1 ;  /* 0x30000041ffb97230 */ /* 0x000fe40000004100 */
[----:B------:R-:W-:Y:S01]  /*15a0*/  FMUL.FTZ R186, R142, R189 ;  /* 0x000000bd8eba7220 */ /* 0x000fe20000410000 */
[--C-:B----4-:R-:W-:Y:S02]  /*15b0*/  HADD2.F32 R129, -RZ, R136.reuse.H0_H0 ;  /* 0x20000088ff817230 */ /* 0x110fe40000004100 */
[----:B---3--:R-:W-:Y:S01]  /*15c0*/  FADD.FTZ R193, -R196, R133 ;  /* 0x00000085c4c17221 */ /* 0x008fe20000010100 */
[----:B------:R-:W-:-:S02]  /*15d0*/  HADD2.F32 R136, -RZ, R136.H1_H1 ;  /* 0x30000088ff887230 */ /* 0x000fc40000004100 */
[----:B------:R-:W-:Y:S01]  /*15e0*/  FADD.FTZ R191, -R196, R132 ;  /* 0x00000084c4bf7221 */ /* 0x000fe20000010100 */
[--C-:B------:R-:W-:Y:S02]  /*15f0*/  HADD2.F32 R131, -RZ, R137.reuse.H0_H0 ;  /* 0x20000089ff837230 */ /* 0x100fe40000004100 */
[-C--:B------:R-:W-:Y:S01]  /*1600*/  FMUL.FTZ R180, R128, R129.reuse ;  /* 0x0000008180b47220 */ /* 0x080fe20000410000 */
[----:B------:R-:W-:Y:S01]  /*1610*/  FADD.FTZ R16, R16, R129 ;  /* 0x0000008110107221 */ /* 0x000fe20000010000 */
[----:B------:R-:W-:Y:S01]  /*1620*/  FFMA.FTZ R40, R179, R129, R40 ;  /* 0x00000081b3287223 */ /* 0x000fe20000010028 */
        /* <DEDUP_REMOVED lines=9> */
[----:B------:R-:W-:-:S02]  /*16c0*/  HADD2.F32 R133, -RZ, R138.H0_H0 ;  /* 0x2000008aff857230 */ /* 0x000fc40000004100 */
[-C--:B------:R-:W-:Y:S01]  /*16d0*/  FMUL.FTZ R185, R185, R130.reuse ;  /* 0x00000082b9b97220 */ /* 0x080fe20000410000 */
[----:B------:R-:W-:Y:S01]  /*16e0*/  FADD.FTZ R19, R19, R130 ;  /* 0x0000008213137221 */ /* 0x000fe20000010000 */
[----:B------:R-:W-:Y:S01]  /*16f0*/  FFMA.FTZ R43, R186, R130, R43 ;  /* 0x00000082ba2b7223 */ /* 0x000fe2000001002b */
[----:B------:R-:W-:Y:S01]  /*1700*/  FADD.FTZ R130, R131, R184 ;  /* 0x000000b883827221 */ /* 0x000fe20000010000 */
[----:B------:R-:W-:Y:S01]  /*1710*/  FFMA.FTZ R129, R183, R184, R128 ;  /* 0x000000b8b7817223 */ /* 0x000fe20000010080 */
[----:B------:R-:W-:Y:S02]  /*1720*/  HADD2.F32 R138, -RZ, R138.H1_H1 ;  /* 0x3000008aff8a7230 */ /* 0x000fe40000004100 */
[----:B------:R-:W-:Y:S01]  /*1730*/  FMUL.FTZ R187, R142, R191 ;  /* 0x000000bf8ebb7220 */ /* 0x000fe20000410000 */
[----:B------:R-:W-:Y:S02]  /*1740*/  HADD2.F32 R189, -RZ, R66.H1_H1 ;  /* 0x30000042ffbd7230 */ /* 0x000fe40000004100 */
[----:B------:R-:W-:Y:S01]  /*1750*/  FMUL.FTZ R188, R188, R133 ;  /* 0x00000085bcbc7220 */ /* 0x000fe20000410000 */
[----:B------:R-:W-:Y:S01]  /*1760*/  FADD.FTZ R131, R130, R185 ;  /* 0x000000b982837221 */ /* 0x000fe20000010000 */
[----:B------:R-:W-:Y:S01]  /*1770*/  FFMA.FTZ R128, R186, R185, R129 ;  /* 0x000000b9ba807223 */ /* 0x000fe20000010081 */
[----:B------:R-:W-:Y:S01]  /*1780*/  FADD.FTZ R201, -R196, R135 ;  /* 0x00000087c4c97221 */ /* 0x000fe20000010100 */
[----:B------:R-:W-:-:S02]  /*1790*/  HADD2.F32 R135, -RZ, R139.H0_H0 ;  /* 0x2000008bff877230 */ /* 0x000fc40000004100 */
[----:B------:R-:W-:Y:S01]  /*17a0*/  FADD.FTZ R197, -R196, R134 ;  /* 0x00000086c4c57221 */ /* 0x000fe20000010100 */
[C---:B------:R-:W-:Y:S01]  /*17b0*/  FMUL.FTZ R190, R142.reuse, R193 ;  /* 0x000000c18ebe7220 */ /* 0x040fe20000410000 */
[----:B------:R-:W-:Y:S01]  /*17c0*/  FMUL.FTZ R189, R189, R138 ;  /* 0x0000008abdbd7220 */ /* 0x000fe20000410000 */
        /* <DEDUP_REMOVED lines=24> */
.L_x_6408:
[----:B------:R-:W-:Y:S05]  /*1950*/  BSYNC.RECONVERGENT B0 ;  /* 0x0000000000007941 */ /* 0x000fea0003800200 */
.L_x_6407:
        /* <DEDUP_REMOVED lines=31> */
.L_x_6410:
[----:B------:R-:W-:Y:S05]  /*1b50*/  BSYNC.RECONVERGENT B0 ;  /* 0x0000000000007941 */ /* 0x000fea0003800200 */
.L_x_6409:
[----:B------:R-:W1:Y:S08]  /*1b60*/  S2UR UR5, SR_CgaCtaId ;  /* 0x00000000000579c3 */ /* 0x000e700000008800 */
[----:B------:R-:W-:Y:S01]  /*1b70*/  BAR.SYNC.DEFER_BLOCKING 0x0 ;  /* 0x0000000000007b1d */ /* 0x000fe20000010000 */
[----:B0-----:R-:W-:Y:S02]  /*1b80*/  HFMA2 R136, -RZ, RZ, 1.875, 0 ;  /* 0x3f800000ff887431 */ /* 0x001fe400000001ff */
[----:B-----5:R-:W-:-:S03]  /*1b90*/  @P0 HADD2.F32 R136, -RZ, R195.H0_H0 ;  /* 0x200000c3ff880230 */ /* 0x020fc60000004100 */
[----:B------:R-:W-:Y:S01]  /*1ba0*/  UMOV UR4, 0x400 ;  /* 0x0000040000047882 */ /* 0x000fe20000000000 */
        /* <DEDUP_REMOVED lines=32> */
[----:B------:R-:W-:-:S03]  /*1db0*/  FFMA.FTZ R139, R162, R137, R138 ;  /* 0x00000089a28b7223 */ /* 0x000fc6000001008a */
[----:B------:R-:W-:Y:S01]  /*1dc0*/  FADD.FTZ R133, R159, -R132 ;  /* 0x800000849f857221 */ /* 0x000fe20000010000 */
[----:B------:R-:W-:Y:S01]  /*1dd0*/  FADD.FTZ R139, R160, -R139 ;  /* 0x8000008ba08b7221 */ /* 0x000fe20000010000 */
[--C-:B-----5:R-:W-:Y:S02]  /*1de0*/  HADD2.F32 R132, -RZ, R131.reuse.H0_H0 ;  /* 0x20000083ff847230 */ /* 0x120fe40000004100 */
[C---:B------:R-:W-:Y:S01]  /*1df0*/  FMUL.FTZ R135, R142.reuse, R133 ;  /* 0x000000858e877220 */ /* 0x040fe20000410000 */
[----:B------:R-:W-:Y:S01]  /*1e00*/  FFMA.FTZ R133, R151, R137, R138 ;  /* 0x0000008997857223 */ /* 0x000fe2000001008a */
[----:B------:R-:W-:Y:S01]  /*1e10*/  FMUL.FTZ R139, R142, R139 ;  /* 0x0000008b8e8b7220 */ /* 0x000fe20000410000 */
[----:B------:R-:W-:Y:S02]  /*1e20*/  HADD2.F32 R131, -RZ, R131.H1_H1 ;  /* 0x30000083ff837230 */ /* 0x000fe40000004100 */
[-C--:B------:R-:W-:Y:S01]  /*1e30*/  FMUL.FTZ R199, R135, R136.reuse ;  /* 0x0000008887c77220 */ /* 0x080fe20000410000 */
[----:B------:R-:W-:Y:S01]  /*1e40*/  FADD.FTZ R133, R156, -R133 ;  /* 0x800000859c857221 */ /* 0x000fe20000010000 */
[----:B------:R-:W-:Y:S01]  /*1e50*/  FMUL.FTZ R198, R139, R136 ;  /* 0x000000888bc67220 */ /* 0x000fe20000410000 */
[----:B------:R-:W-:-:S02]  /*1e60*/  HADD2.F32 R139, -RZ, R130.H0_H0 ;  /* 0x20000082ff8b7230 */ /* 0x000fc40000004100 */
[----:B------:R-:W-:Y:S01]  /*1e70*/  FFMA.FTZ R122, R199, R132, R122 ;  /* 0x00000084c77a7223 */ /* 0x000fe2000001007a */
[----:B------:R-:W-:Y:S01]  /*1e80*/  FMUL.FTZ R133, R142, R133 ;  /* 0x000000858e857220 */ /* 0x000fe20000410000 */
[--C-:B------:R-:W-:Y:S01]  /*1e90*/  FFMA.FTZ R132, R158, R137, R138.reuse ;  /* 0x000000899e847223 */ /* 0x100fe2000001008a */
[----:B------:R-:W-:Y:S01]  /*1ea0*/  FFMA.FTZ R123, R198, R131, R123 ;  /* 0x00000083c67b7223 */ /* 0x000fe2000001007b */
[----:B------:R-:W-:Y:S01]  /*1eb0*/  FFMA.FTZ R131, R147, R137, R138 ;  /* 0x0000008993837223 */ /* 0x000fe2000001008a */
[----:B------:R-:W-:Y:S01]  /*1ec0*/  FMUL.FTZ R197, R133, R136 ;  /* 0x0000008885c57220 */ /* 0x000fe20000410000 */
[----:B------:R-:W-:Y:S01]  /*1ed0*/  FADD.FTZ R133, R157, -R132 ;  /* 0x800000849d857221 */ /* 0x000fe20000010000 */
[----:B------:R-:W-:Y:S02]  /*1ee0*/  HADD2.F32 R130, -RZ, R130.H1_H1 ;  /* 0x30000082ff827230 */ /* 0x000fe40000004100 */
[----:B------:R-:W-:Y:S01]  /*1ef0*/  FADD.FTZ R131, R148, -R131 ;  /* 0x8000008394837221 */ /* 0x000fe20000010000 */
[----:B------:R-:W-:Y:S01]  /*1f00*/  FFMA.FTZ R139, R197, R139, R120 ;  /* 0x0000008bc58b7223 */ /* 0x000fe20000010078 */
[----:B------:R-:W-:Y:S01]  /*1f10*/  FFMA.FTZ R120, R150, R137, R138 ;  /* 0x0000008996787223 */ /* 0x000fe2000001008a */
[C---:B------:R-:W-:Y:S01]  /*1f20*/  FMUL.FTZ R135, R142.reuse, R133 ;  /* 0x000000858e877220 */ /* 0x040fe20000410000 */
[----:B------:R-:W-:Y:S01]  /*1f30*/  FMUL.FTZ R131, R142, R131 ;  /* 0x000000838e837220 */ /* 0x000fe20000410000 */
[----:B------:R-:W-:-:S02]  /*1f40*/  HADD2.F32 R132, -RZ, R78.H0_H0 ;  /* 0x2000004eff847230 */ /* 0x000fc40000004100 */
[----:B------:R-:W-:Y:S01]  /*1f50*/  FADD.FTZ R133, R149, -R120 ;  /* 0x8000007895857221 */ /* 0x000fe20000010000 */
[----:B------:R-:W-:Y:S01]  /*1f60*/  FMUL.FTZ R196, R135, R136 ;  /* 0x0000008887c47220 */ /* 0x000fe20000410000 */
[--C-:B------:R-:W-:Y:S02]  /*1f70*/  HADD2.F32 R120, -RZ, R129.reuse.H0_H0 ;  /* 0x20000081ff787230 */ /* 0x100fe40000004100 */
[----:B------:R-:W-:Y:S01]  /*1f80*/  FMUL.FTZ R135, R142, R133 ;  /* 0x000000858e877220 */ /* 0x000fe20000410000 */
[----:B------:R-:W-:Y:S02]  /*1f90*/  HADD2.F32 R129, -RZ, R129.H1_H1 ;  /* 0x30000081ff817230 */ /* 0x000fe40000004100 */
[----:B------:R-:W-:Y:S01]  /*1fa0*/  FFMA.FTZ R195, R196, R130, R121 ;  /* 0x00000082c4c37223 */ /* 0x000fe20000010079 */
[-C--:B------:R-:W-:Y:S01]  /*1fb0*/  FMUL.FTZ R133, R131, R136.reuse ;  /* 0x0000008883857220 */ /* 0x080fe20000410000 */
[----:B------:R-:W-:Y:S01]  /*1fc0*/  FMUL.FTZ R134, R135, R136 ;  /* 0x0000008887867220 */ /* 0x000fe20000410000 */
[----:B------:R-:W-:-:S02]  /*1fd0*/  HADD2.F32 R121, -RZ, R79.H1_H1 ;  /* 0x3000004fff797230 */ /* 0x000fc40000004100 */
[----:B------:R-:W-:Y:S01]  /*1fe0*/  FMUL.FTZ R197, R197, R132 ;  /* 0x00000084c5c57220 */ /* 0x000fe20000410000 */
[----:B------:R-:W-:Y:S01]  /*1ff0*/  FFMA.FTZ R126, R133, R120, R126 ;  /* 0x00000078857e7223 */ /* 0x000fe2000001007e */
[----:B------:R-:W-:Y:S01]  /*2000*/  FFMA.FTZ R127, R134, R129, R127 ;  /* 0x00000081867f7223 */ /* 0x000fe2000001007f */
[----:B------:R-:W-:Y:S02]  /*2010*/  HADD2.F32 R129, -RZ, R78.H1_H1 ;  /* 0x3000004eff817230 */ /* 0x000fe40000004100 */
[----:B------:R-:W-:Y:S01]  /*2020*/  FMUL.FTZ R198, R198, R121 ;  /* 0x00000079c6c67220 */ /* 0x000fe20000410000 */
[----:B------:R-:W-:Y:S02]  /*2030*/  HADD2.F32 R130, -RZ, R79.H0_H0 ;  /* 0x2000004fff827230 */ /* 0x000fe40000004100 */
[----:B------:R-:W-:Y:S01]  /*2040*/  FFMA.FTZ R121, R3, R137, R138 ;  /* 0x0000008903797223 */ /* 0x000fe2000001008a */
[--C-:B------:R-:W-:Y:S02]  /*2050*/  HADD2.F32 R120, -RZ, R128.reuse.H0_H0 ;  /* 0x20000080ff787230 */ /* 0x100fe40000004100 */
[----:B------:R-:W-:Y:S01]  /*2060*/  FMUL.FTZ R196, R196, R129 ;  /* 0x00000081c4c47220 */ /* 0x000fe20000410000 */
[----:B------:R-:W-:-:S02]  /*2070*/  HADD2.F32 R131, -RZ, R128.H1_H1 ;  /* 0x30000080ff837230 */ /* 0x000fc40000004100 */
[----:B------:R-:W-:Y:S01]  /*2080*/  FFMA.FTZ R128, R146, R137, R138 ;  /* 0x0000008992807223 */ /* 0x000fe2000001008a */
[----:B------:R-:W-:Y:S01]  /*2090*/  FMUL.FTZ R199, R199, R130 ;  /* 0x00000082c7c77220 */ /* 0x000fe20000410000 */
[----:B------:R-:W-:Y:S01]  /*20a0*/  FADD.FTZ R121, R144, -R121 ;  /* 0x8000007990797221 */ /* 0x000fe20000010000 */
[--C-:B------:R-:W-:Y:S02]  /*20b0*/  HADD2.F32 R130, -RZ, R77.reuse.H0_H0 ;  /* 0x2000004dff827230 */ /* 0x100fe40000004100 */
[----:B------:R-:W-:Y:S01]  /*20c0*/  FADD.FTZ R129, R145, -R128 ;  /* 0x8000008091817221 */ /* 0x000fe20000010000 */
[----:B------:R-:W-:Y:S02]  /*20d0*/  HADD2.F32 R135, -RZ, R77.H1_H1 ;  /* 0x3000004dff877230 */ /* 0x000fe40000004100 */
[C---:B------:R-:W-:Y:S01]  /*20e0*/  FMUL.FTZ R121, R142.reuse, R121 ;  /* 0x000000798e797220 */ /* 0x040fe20000410000 */
[--C-:B------:R-:W-:Y:S02]  /*20f0*/  HADD2.F32 R128, -RZ, R76.reuse.H0_H0 ;  /* 0x2000004cff807230 */ /* 0x100fe40000004100 */
[----:B------:R-:W-:Y:S01]  /*2100*/  FMUL.FTZ R129, R142, R129 ;  /* 0x000000818e817220 */ /* 0x000fe20000410000 */
[----:B------:R-:W-:Y:S01]  /*2110*/  FMUL.FTZ R132, R133, R130 ;  /* 0x0000008285847220 */ /* 0x000fe20000410000 */
[----:B------:R-:W-:-:S02]  /*2120*/  HADD2.F32 R133, -RZ, R76.H1_H1 ;  /* 0x3000004cff857230 */ /* 0x000fc40000004100 */
[-C--:B------:R-:W-:Y:S01]  /*2130*/  FMUL.FTZ R121, R121, R136.reuse ;  /* 0x0000008879797220 */ /* 0x080fe20000410000 */
[----:B------:R-:W-:Y:S01]  /*2140*/  FMUL.FTZ R130, R129, R136 ;  /* 0x0000008881827220 */ /* 0x000fe20000410000 */
[----:B------:R-:W-:Y:S02]  /*2150*/  FMUL.FTZ R129, R134, R135 ;  /* 0x0000008786817220 */ /* 0x000fe40000410000 */
[C---:B------:R-:W-:Y:S01]  /*2160*/  FMUL.FTZ R128, R121.reuse, R128 ;  /* 0x0000008079807220 */ /* 0x040fe20000410000 */
[C---:B------:R-:W-:Y:S01]  /*2170*/  FMUL.FTZ R133, R130.reuse, R133 ;  /* 0x0000008582857220 */ /* 0x040fe20000410000 */
[----:B------:R-:W-:Y:S01]  /*2180*/  FFMA.FTZ R125, R130, R131, R125 ;  /* 0x00000083827d7223 */ /* 0x000fe2000001007d */
[----:B------:R-:W-:Y:S01]  /*2190*/  FFMA.FTZ R124, R121, R120, R124 ;  /* 0x00000078797c7223 */ /* 0x000fe2000001007c */
[----:B------:R-:W-:Y:S02]  /*21a0*/  F2FP.F16.F32.PACK_AB R131, R198, R199 ;  /* 0x000000c7c683723e */ /* 0x000fe400000000ff */
[----:B------:R-:W-:-:S02]  /*21b0*/  F2FP.F16.F32.PACK_AB R130, R196, R197 ;  /* 0x000000c5c482723e */ /* 0x000fc400000000ff */
[----:B------:R-:W-:Y:S02]  /*21c0*/  F2FP.F16.F32.PACK_AB R129, R129, R132 ;  /* 0x000000848181723e */ /* 0x000fe400000000ff */
[----:B------:R-:W-:Y:S01]  /*21d0*/  F2FP.F16.F32.PACK_AB R128, R133, R128 ;  /* 0x000000808580723e */ /* 0x000fe200000000ff */
[----:B------:R-:W-:Y:S06]  /*21e0*/  BRA `(.L_x_6415) ;  /* 0x0000000c004c7947 */ /* 0x000fec0003800000 */
.L_x_6414:
[-CC-:B------:R-:W-:Y:S01]  /*21f0*/  FFMA.FTZ R96, R161, R137.reuse, R138.reuse ;  /* 0x00000089a1607223 */ /* 0x180fe2000001008a */
[-CC-:B------:R-:W-:Y:S01]  /*2200*/  FFMA.FTZ R99, R162, R137.reuse, R138.reuse ;  /* 0x00000089a2637223 */ /* 0x180fe2000001008a */
[----:B------:R-:W-:Y:S01]  /*2210*/  FFMA.FTZ R100, R158, R137, R138 ;  /* 0x000000899e647223 */ /* 0x000fe2000001008a */
[----:B-----5:R-:W-:Y:S02]  /*2220*/  HADD2.F32 R139, -RZ, R130.H0_H0 ;  /* 0x20000082ff8b7230 */ /* 0x020fe40000004100 */
[----:B------:R-:W-:Y:S01]  /*2230*/  FADD.FTZ R97, R159, -R96 ;  /* 0x800000609f617221 */ /* 0x000fe20000010000 */
[--C-:B------:R-:W-:Y:S02]  /*2240*/  HADD2.F32 R96, -RZ, R131.reuse.H0_H0 ;  /* 0x20000083ff607230 */ /* 0x100fe40000004100 */
[----:B------:R-:W-:Y:S01]  /*2250*/  FADD.FTZ R99, R160, -R99 ;  /* 0x80000063a0637221 */ /* 0x000fe20000010000 */
[----:B------:R-:W-:Y:S01]  /*2260*/  FADD.FTZ R103, R157, -R100 ;  /* 0x800000649d677221 */ /* 0x000fe20000010000 */
[C---:B------:R-:W-:Y:S01]  /*2270*/  FMUL.FTZ R98, R142.reuse, R97 ;  /* 0x000000618e627220 */ /* 0x040fe20000410000 */
[----:B------:R-:W-:Y:S01]  /*2280*/  FFMA.FTZ R97, R151, R137, R138 ;  /* 0x0000008997617223 */ /* 0x000fe2000001008a */
[----:B------:R-:W-:Y:S01]  /*2290*/  FMUL.FTZ R99, R142, R99 ;  /* 0x000000638e637220 */ /* 0x000fe20000410000 */
[----:B------:R-:W-:-:S02]  /*22a0*/  HADD2.F32 R131, -RZ, R131.H1_H1 ;  /* 0x30000083ff837230 */ /* 0x000fc40000004100 */
[-C--:B------:R-:W-:Y:S01]  /*22b0*/  FMUL.FTZ R135, R98, R136.reuse ;  /* 0x0000008862877220 */ /* 0x080fe20000410000 */
[----:B------:R-:W-:Y:S01]  /*22c0*/  FADD.FTZ R97, R156, -R97 ;  /* 0x800000619c617221 */ /* 0x000fe20000010000 */
[----:B------:R-:W-:Y:S01]  /*22d0*/  FFMA.FTZ R100, R150, R137, R138 ;  /* 0x0000008996647223 */ /* 0x000fe2000001008a */
[----:B------:R-:W-:Y:S01]  /*22e0*/  FMUL.FTZ R196, R99, R136 ;  /* 0x0000008863c47220 */ /* 0x000fe20000410000 */
[----:B------:R-:W-:Y:S01]  /*22f0*/  FFMA.FTZ R122, R135, R96, R122 ;  /* 0x00000060877a7223 */ /* 0x000fe2000001007a */
[----:B------:R-:W-:Y:S01]  /*2300*/  FMUL.FTZ R96, R142, R97 ;  /* 0x000000618e607220 */ /* 0x000fe20000410000 */
[----:B------:R-:W-:Y:S01]  /*2310*/  FFMA.FTZ R97, R147, R137, R138 ;  /* 0x0000008993617223 */ /* 0x000fe2000001008a */
[----:B------:R-:W-:Y:S01]  /*2320*/  FFMA.FTZ R123, R196, R131, R123 ;  /* 0x00000083c47b7223 */ /* 0x000fe2000001007b */
[----:B------:R-:W-:Y:S02]  /*2330*/  HADD2.F32 R130, -RZ, R130.H1_H1 ;  /* 0x30000082ff827230 */ /* 0x000fe40000004100 */
[----:B------:R-:W-:Y:S01]  /*2340*/  FMUL.FTZ R133, R96, R136 ;  /* 0x0000008860857220 */ /* 0x000fe20000410000 */
[----:B------:R-:W-:Y:S01]  /*2350*/  FADD.FTZ R101, R148, -R97 ;  /* 0x8000006194657221 */ /* 0x000fe20000010000 */
[----:B------:R-:W-:Y:S01]  /*2360*/  FMUL.FTZ R97, R142, R103 ;  /* 0x000000678e617220 */ /* 0x000fe20000410000 */
[----:B------:R-:W-:Y:S01]  /*2370*/  FADD.FTZ R103, R149, -R100 ;  /* 0x8000006495677221 */ /* 0x000fe20000010000 */
[----:B------:R-:W-:-:S02]  /*2380*/  HADD2.F32 R100, -RZ, R129.H0_H0 ;  /* 0x20000081ff647230 */ /* 0x000fc40000004100 */
[C---:B------:R-:W-:Y:S01]  /*2390*/  FMUL.FTZ R102, R142.reuse, R101 ;  /* 0x000000658e667220 */ /* 0x040fe20000410000 */
[-C--:B------:R-:W-:Y:S01]  /*23a0*/  FMUL.FTZ R132, R97, R136.reuse ;  /* 0x0000008861847220 */ /* 0x080fe20000410000 */
[----:B------:R-:W-:Y:S02]  /*23b0*/  HADD2.F32 R101, -RZ, R79.H1_H1 ;  /* 0x3000004fff657230 */ /* 0x000fe40000004100 */
[----:B------:R-:W-:Y:S01]  /*23c0*/  FMUL.FTZ R103, R142, R103 ;  /* 0x000000678e677220 */ /* 0x000fe20000410000 */
[----:B------:R-:W-:Y:S01]  /*23d0*/  FMUL.FTZ R131, R102, R136 ;  /* 0x0000008866837220 */ /* 0x000fe20000410000 */
[----:B------:R-:W-:Y:S01]  /*23e0*/  FFMA.FTZ R195, R132, R130, R121 ;  /* 0x0000008284c37223 */ /* 0x000fe20000010079 */
[----:B------:R-:W-:Y:S02]  /*23f0*/  HADD2.F32 R129, -RZ, R129.H1_H1 ;  /* 0x30000081ff817230 */ /* 0x000fe40000004100 */
[----:B------:R-:W-:Y:S01]  /*2400*/  FMUL.FTZ R134, R103, R136 ;  /* 0x0000008867867220 */ /* 0x000fe20000410000 */
[----:B------:R-:W-:Y:S01]  /*2410*/  FFMA.FTZ R126, R131, R100, R126 ;  /* 0x00000064837e7223 */ /* 0x000fe2000001007e */
[----:B------:R-:W-:-:S02]  /*2420*/  HADD2.F32 R100, -RZ, R79.H0_H0 ;  /* 0x2000004fff647230 */ /* 0x000fc40000004100 */
[----:B------:R-:W-:Y:S01]  /*2430*/  FMUL.FTZ R198, R196, R101 ;  /* 0x00000065c4c67220 */ /* 0x000fe20000410000 */
[----:B------:R-:W-:Y:S02]  /*2440*/  HADD2.F32 R121, -RZ, R78.H1_H1 ;  /* 0x3000004eff797230 */ /* 0x000fe40000004100 */
[----:B------:R-:W-:Y:S01]  /*2450*/  FFMA.FTZ R101, R3, R137, R138 ;  /* 0x0000008903657223 */ /* 0x000fe2000001008a */
[----:B------:R-:W-:Y:S01]  /*2460*/  FFMA.FTZ R139, R133, R139, R120 ;  /* 0x0000008b858b7223 */ /* 0x000fe20000010078 */
[----:B------:R-:W-:Y:S01]  /*2470*/  FMUL.FTZ R197, R135, R100 ;  /* 0x0000006487c57220 */ /* 0x000fe20000410000 */
[----:B------:R-:W-:Y:S01]  /*2480*/  FFMA.FTZ R100, R146, R137, R138 ;  /* 0x0000008992647223 */ /* 0x000fe2000001008a */
[----:B------:R-:W-:Y:S01]  /*2490*/  FFMA.FTZ R127, R134, R129, R127 ;  /* 0x00000081867f7223 */ /* 0x000fe2000001007f */
[--C-:B------:R-:W-:Y:S02]  /*24a0*/  HADD2.F32 R120, -RZ, R128.reuse.H0_H0 ;  /* 0x20000080ff787230 */ /* 0x100fe40000004100 */
[----:B------:R-:W-:Y:S01]  /*24b0*/  FADD.FTZ R101, R144, -R101 ;  /* 0x8000006590657221 */ /* 0x000fe20000010000 */
[----:B------:R-:W-:-:S02]  /*24c0*/  HADD2.F32 R129, -RZ, R128.H1_H1 ;  /* 0x30000080ff817230 */ /* 0x000fc40000004100 */
[----:B------:R-:W-:Y:S01]  /*24d0*/  FMUL.FTZ R196, R132, R121 ;  /* 0x0000007984c47220 */ /* 0x000fe20000410000 */
[----:B------:R-:W-:Y:S02]  /*24e0*/  HADD2.F32 R128, -RZ, R77.H0_H0 ;  /* 0x2000004dff807230 */ /* 0x000fe40000004100 */
[----:B------:R-:W-:Y:S01]  /*24f0*/  FADD.FTZ R121, R145, -R100 ;  /* 0x8000006491797221 */ /* 0x000fe20000010000 */
[----:B------:R-:W-:Y:S02]  /*2500*/  HADD2.F32 R130, -RZ, R78.H0_H0 ;  /* 0x2000004eff827230 */ /* 0x000fe40000004100 */
[C---:B------:R-:W-:Y:S01]  /*2510*/  FMUL.FTZ R100, R142.reuse, R101 ;  /* 0x000000658e647220 */ /* 0x040fe20000410000 */
[----:B------:R-:W-:Y:S01]  /*2520*/  FMUL.FTZ R101, R142, R121 ;  /* 0x000000798e657220 */ /* 0x000fe20000410000 */
[----:B------:R-:W-:Y:S01]  /*2530*/  FMUL.FTZ R132, R131, R128 ;  /* 0x0000008083847220 */ /* 0x000fe20000410000 */
[----:B------:R-:W-:Y:S01]  /*2540*/  FMUL.FTZ R135, R133, R130 ;  /* 0x0000008285877220 */ /* 0x000fe20000410000 */
[----:B------:R-:W-:-:S02]  /*2550*/  HADD2.F32 R128, -RZ, R76.H0_H0 ;  /* 0x2000004cff807230 */ /* 0x000fc40000004100 */
[-C--:B------:R-:W-:Y:S01]  /*2560*/  FMUL.FTZ R121, R100, R136.reuse ;  /* 0x0000008864797220 */ /* 0x080fe20000410000 */
[----:B------:R-:W-:Y:S02]  /*2570*/  HADD2.F32 R133, -RZ, R77.H1_H1 ;  /* 0x3000004dff857230 */ /* 0x000fe40000004100 */
[----:B------:R-:W-:Y:S01]  /*2580*/  FMUL.FTZ R130, R101, R136 ;  /* 0x0000008865827220 */ /* 0x000fe20000410000 */
[----:B------:R-:W-:Y:S02]  /*2590*/  HADD2.F32 R131, -RZ, R76.H1_H1 ;  /* 0x3000004cff837230 */ /* 0x000fe40000004100 */
[C---:B------:R-:W-:Y:S01]  /*25a0*/  FFMA.FTZ R124, R121.reuse, R120, R124 ;  /* 0x00000078797c7223 */ /* 0x040fe2000001007c */
[----:B------:R-:W-:Y:S01]  /*25b0*/  FMUL.FTZ R128, R121, R128 ;  /* 0x0000008079807220 */ /* 0x000fe20000410000 */
[----:B------:R-:W-:Y:S01]  /*25c0*/  FMUL.FTZ R133, R134, R133 ;  /* 0x0000008586857220 */ /* 0x000fe20000410000 */
[C---:B------:R-:W-:Y:S01]  /*25d0*/  FFMA.FTZ R125, R130.reuse, R129, R125 ;  /* 0x00000081827d7223 */ /* 0x040fe2000001007d */
[----:B------:R-:W-:Y:S01]  /*25e0*/  FMUL.FTZ R121, R130, R131 ;  /* 0x0000008382797220 */ /* 0x000fe20000410000 */
[----:B------:R-:W-:-:S02]  /*25f0*/  F2FP.F16.F32.PACK_AB R131, R198, R197 ;  /* 0x000000c5c683723e */ /* 0x000fc400000000ff */
[----:B------:R-:W-:Y:S02]  /*2600*/  F2FP.F16.F32.PACK_AB R130, R196, R135 ;  /* 0x00000087c482723e */ /* 0x000fe400000000ff */
[----:B------:R-:W-:Y:S02]  /*2610*/  F2FP.F16.F32.PACK_AB R129, R133, R132 ;  /* 0x000000848581723e */ /* 0x000fe400000000ff */
[----:B------:R-:W-:Y:S01]  /*2620*/  F2FP.F16.F32.PACK_AB R128, R121, R128 ;  /* 0x000000807980723e */ /* 0x000fe200000000ff */
[----:B------:R-:W-:Y:S06]  /*2630*/  BRA `(.L_x_6415) ;  /* 0x0000000800387947 */ /* 0x000fec0003800000 */
.L_x_6413:
        /* <DEDUP_REMOVED lines=8> */
[--C-:B-----5:R-:W-:Y:S02]  /*26c0*/  HADD2.F32 R139, -RZ, R131.reuse.H0_H0 ;  /* 0x20000083ff8b7230 */ /* 0x120fe40000004100 */
[----:B------:R-:W-:Y:S01]  /*26d0*/  FADD.FTZ R133, R159, -R132 ;  /* 0x800000849f857221 */ /* 0x000fe20000010000 */
[----:B------:R-:W-:Y:S01]  /*26e0*/  FADD.FTZ R135, R156, -R135 ;  /* 0x800000879c877221 */ /* 0x000fe20000010000 */
[----:B------:R-:W-:Y:S01]  /*26f0*/  FADD.FTZ R195, R160, -R195 ;  /* 0x800000c3a0c37221 */ /* 0x000fe20000010000 */
[----:B------:R-:W-:Y:S02]  /*2700*/  HADD2.F32 R196, -RZ, R131.H1_H1 ;  /* 0x30000083ffc47230 */ /* 0x000fe40000004100 */
[C---:B------:R-:W-:Y:S01]  /*2710*/  FFMA.FTZ R133, R142.reuse, R133, R6 ;  /* 0x000000858e857223 */ /* 0x040fe20000010006 */
[----:B------:R-:W-:Y:S01]  /*2720*/  FFMA.FTZ R131, R142, R135, R4 ;  /* 0x000000878e837223 */ /* 0x000fe20000010004 */
[----:B------:R-:W-:Y:S01]  /*2730*/  FFMA.FTZ R134, R158, R137, R138 ;  /* 0x000000899e867223 */ /* 0x000fe2000001008a */
[----:B------:R-:W-:-:S02]  /*2740*/  HADD2.F32 R198, -RZ, R128.H1_H1 ;  /* 0x30000080ffc67230 */ /* 0x000fc40000004100 */
[-C--:B------:R-:W-:Y:S01]  /*2750*/  FMUL.FTZ R197, R133, R136.reuse ;  /* 0x0000008885c57220 */ /* 0x080fe20000410000 */
[----:B------:R-:W-:Y:S01]  /*2760*/  FFMA.FTZ R133, R142, R195, R7 ;  /* 0x000000c38e857223 */ /* 0x000fe20000010007 */
[-C--:B------:R-:W-:Y:S01]  /*2770*/  FMUL.FTZ R135, R131, R136.reuse ;  /* 0x0000008883877220 */ /* 0x080fe20000410000 */
[----:B------:R-:W-:Y:S01]  /*2780*/  FFMA.FTZ R131, R147, R137, R138 ;  /* 0x0000008993837223 */ /* 0x000fe2000001008a */
[----:B------:R-:W-:Y:S01]  /*2790*/  FFMA.FTZ R122, R139, R197, R122 ;  /* 0x000000c58b7a7223 */ /* 0x000fe2000001007a */
[--C-:B------:R-:W-:Y:S02]  /*27a0*/  HADD2.F32 R139, -RZ, R130.reuse.H0_H0 ;  /* 0x20000082ff8b7230 */ /* 0x100fe40000004100 */
[----:B------:R-:W-:Y:S01]  /*27b0*/  FMUL.FTZ R132, R133, R136 ;  /* 0x0000008885847220 */ /* 0x000fe20000410000 */
[----:B------:R-:W-:Y:S01]  /*27c0*/  FADD.FTZ R133, R157, -R134 ;  /* 0x800000869d857221 */ /* 0x000fe20000010000 */
[----:B------:R-:W-:Y:S02]  /*27d0*/  HADD2.F32 R134, -RZ, R130.H1_H1 ;  /* 0x30000082ff867230 */ /* 0x000fe40000004100 */
[----:B------:R-:W-:Y:S01]  /*27e0*/  FADD.FTZ R131, R148, -R131 ;  /* 0x8000008394837221 */ /* 0x000fe20000010000 */
[----:B------:R-:W-:Y:S01]  /*27f0*/  FFMA.FTZ R139, R139, R135, R120 ;  /* 0x000000878b8b7223 */ /* 0x000fe20000010078 */
[----:B------:R-:W-:Y:S01]  /*2800*/  FFMA.FTZ R120, R150, R137, R138 ;  /* 0x0000008996787223 */ /* 0x000fe2000001008a */
[----:B------:R-:W-:Y:S01]  /*2810*/  FFMA.FTZ R133, R142, R133, R5 ;  /* 0x000000858e857223 */ /* 0x000fe20000010005 */
[----:B------:R-:W-:Y:S01]  /*2820*/  FFMA.FTZ R123, R196, R132, R123 ;  /* 0x00000084c47b7223 */ /* 0x000fe2000001007b */
[----:B------:R-:W-:-:S02]  /*2830*/  HADD2.F32 R196, -RZ, R79.H0_H0 ;  /* 0x2000004fffc47230 */ /* 0x000fc40000004100 */
[----:B------:R-:W-:Y:S01]  /*2840*/  FADD.FTZ R130, R149, -R120 ;  /* 0x8000007895827221 */ /* 0x000fe20000010000 */
[----:B------:R-:W-:Y:S01]  /*2850*/  FMUL.FTZ R120, R133, R136 ;  /* 0x0000008885787220 */ /* 0x000fe20000410000 */
[----:B------:R-:W-:Y:S02]  /*2860*/  HADD2.F32 R199, -RZ, R129.H0_H0 ;  /* 0x20000081ffc77230 */ /* 0x000fe40000004100 */
[C---:B------:R-:W-:Y:S01]  /*2870*/  FFMA.FTZ R131, R142.reuse, R131, R10 ;  /* 0x000000838e837223 */ /* 0x040fe2000001000a */
[----:B------:R-:W-:Y:S01]  /*2880*/  FFMA.FTZ R133, R142, R130, R11 ;  /* 0x000000828e857223 */ /* 0x000fe2000001000b */
[----:B------:R-:W-:Y:S01]  /*2890*/  FFMA.FTZ R195, R134, R120, R121 ;  /* 0x0000007886c37223 */ /* 0x000fe20000010079 */
[----:B------:R-:W-:Y:S02]  /*28a0*/  HADD2.F32 R121, -RZ, R79.H1_H1 ;  /* 0x3000004fff797230 */ /* 0x000fe40000004100 */
[----:B------:R-:W-:Y:S01]  /*28b0*/  FMUL.FTZ R197, R196, R197 ;  /* 0x000000c5c4c57220 */ /* 0x000fe20000410000 */
[----:B------:R-:W-:-:S02]  /*28c0*/  HADD2.F32 R134, -RZ, R129.H1_H1 ;  /* 0x30000081ff867230 */ /* 0x000fc40000004100 */
[----:B------:R-:W-:Y:S01]  /*28d0*/  FMUL.FTZ R130, R133, R136 ;  /* 0x0000008885827220 */ /* 0x000fe20000410000 */
[----:B------:R-:W-:Y:S02]  /*28e0*/  HADD2.F32 R133, -RZ, R128.H0_H0 ;  /* 0x20000080ff857230 */ /* 0x000fe40000004100 */
[----:B------:R-:W-:Y:S01]  /*28f0*/  FMUL.FTZ R196, R121, R132 ;  /* 0x0000008479c47220 */ /* 0x000fe20000410000 */
[-CC-:B------:R-:W-:Y:S01]  /*2900*/  FFMA.FTZ R121, R3, R137.reuse, R138.reuse ;  /* 0x0000008903797223 */ /* 0x180fe2000001008a */
[----:B------:R-:W-:Y:S01]  /*2910*/  FFMA.FTZ R127, R134, R130, R127 ;  /* 0x00000082867f7223 */ /* 0x000fe2000001007f */
[----:B------:R-:W-:Y:S01]  /*2920*/  FFMA.FTZ R128, R146, R137, R138 ;  /* 0x0000008992807223 */ /* 0x000fe2000001008a */
[--C-:B------:R-:W-:Y:S02]  /*2930*/  HADD2.F32 R134, -RZ, R78.reuse.H0_H0 ;  /* 0x2000004eff867230 */ /* 0x100fe40000004100 */
[----:B------:R-:W-:Y:S01]  /*2940*/  FADD.FTZ R121, R144, -R121 ;  /* 0x8000007990797221 */ /* 0x000fe20000010000 */
[----:B------:R-:W-:-:S02]  /*2950*/  HADD2.F32 R129, -RZ, R78.H1_H1 ;  /* 0x3000004eff817230 */ /* 0x000fc40000004100 */
[----:B------:R-:W-:Y:S01]  /*2960*/  FADD.FTZ R128, R145, -R128 ;  /* 0x8000008091807221 */ /* 0x000fe20000010000 */
[----:B------:R-:W-:Y:S02]  /*2970*/  HADD2.F32 R132, -RZ, R77.H0_H0 ;  /* 0x2000004dff847230 */ /* 0x000fe40000004100 */
[----:B------:R-:W-:Y:S01]  /*2980*/  FMUL.FTZ R131, R131, R136 ;  /* 0x0000008883837220 */ /* 0x000fe20000410000 */
[----:B------:R-:W-:Y:S01]  /*2990*/  FMUL.FTZ R135, R134, R135 ;  /* 0x0000008786877220 */ /* 0x000fe20000410000 */
[----:B------:R-:W-:Y:S01]  /*29a0*/  FMUL.FTZ R134, R129, R120 ;  /* 0x0000007881867220 */ /* 0x000fe20000410000 */
[C---:B------:R-:W-:Y:S01]  /*29b0*/  FFMA.FTZ R121, R142.reuse, R121, R8 ;  /* 0x000000798e797223 */ /* 0x040fe20000010008 */
[----:B------:R-:W-:Y:S01]  /*29c0*/  FFMA.FTZ R129, R142, R128, R9 ;  /* 0x000000808e817223 */ /* 0x000fe20000010009 */
[-C--:B------:R-:W-:Y:S01]  /*29d0*/  FFMA.FTZ R126, R199, R131.reuse, R126 ;  /* 0x00000083c77e7223 */ /* 0x080fe2000001007e */
[----:B------:R-:W-:Y:S01]  /*29e0*/  FMUL.FTZ R132, R132, R131 ;  /* 0x0000008384847220 */ /* 0x000fe20000410000 */
[----:B------:R-:W-:-:S02]  /*29f0*/  HADD2.F32 R128, -RZ, R76.H0_H0 ;  /* 0x2000004cff807230 */ /* 0x000fc40000004100 */
[-C--:B------:R-:W-:Y:S01]  /*2a00*/  FMUL.FTZ R121, R121, R136.reuse ;  /* 0x0000008879797220 */ /* 0x080fe20000410000 */
[----:B------:R-:W-:Y:S02]  /*2a10*/  HADD2.F32 R199, -RZ, R77.H1_H1 ;  /* 0x3000004dffc77230 */ /* 0x000fe40000004100 */
[----:B------:R-:W-:Y:S01]  /*2a20*/  FMUL.FTZ R120, R129, R136 ;  /* 0x0000008881787220 */ /* 0x000fe20000410000 */
[----:B------:R-:W-:Y:S02]  /*2a30*/  HADD2.F32 R131, -RZ, R76.H1_H1 ;  /* 0x3000004cff837230 */ /* 0x000fe40000004100 */
[-C--:B------:R-:W-:Y:S01]  /*2a40*/  FFMA.FTZ R124, R133, R121.reuse, R124 ;  /* 0x00000079857c7223 */ /* 0x080fe2000001007c */
[----:B------:R-:W-:Y:S01]  /*2a50*/  FMUL.FTZ R128, R128, R121 ;  /* 0x0000007980807220 */ /* 0x000fe20000410000 */
[----:B------:R-:W-:Y:S01]  /*2a60*/  FMUL.FTZ R129, R199, R130 ;  /* 0x00000082c7817220 */ /* 0x000fe20000410000 */
[-C--:B------:R-:W-:Y:S01]  /*2a70*/  FFMA.FTZ R125, R198, R120.reuse, R125 ;  /* 0x00000078c67d7223 */ /* 0x080fe2000001007d */
[----:B------:R-:W-:Y:S01]  /*2a80*/  FMUL.FTZ R121, R131, R120 ;  /* 0x0000007883797220 */ /* 0x000fe20000410000 */
[----:B------:R-:W-:-:S02]  /*2a90*/  F2FP.F16.F32.PACK_AB R131, R196, R197 ;  /* 0x000000c5c483723e */ /* 0x000fc400000000ff */
[----:B------:R-:W-:Y:S02]  /*2aa0*/  F2FP.F16.F32.PACK_AB R130, R134, R135 ;  /* 0x000000878682723e */ /* 0x000fe400000000ff */
[----:B------:R-:W-:Y:S02]  /*2ab0*/  F2FP.F16.F32.PACK_AB R129, R129, R132 ;  /* 0x000000848181723e */ /* 0x000fe400000000ff */
[----:B------:R-:W-:Y:S01]  /*2ac0*/  F2FP.F16.F32.PACK_AB R128, R121, R128 ;  /* 0x000000807980723e */ /* 0x000fe200000000ff */
[----:B------:R-:W-:Y:S06]  /*2ad0*/  BRA `(.L_x_6415) ;  /* 0x0000000400107947 */ /* 0x000fec0003800000 */
.L_x_6416:
[-CC-:B------:R-:W-:Y:S01]  /*2ae0*/  FFMA.FTZ R96, R161, R137.reuse, R138.reuse ;  /* 0x00000089a1607223 */ /* 0x180fe2000001008a */
[-CC-:B------:R-:W-:Y:S01]  /*2af0*/  FFMA.FTZ R99, R162, R137.reuse, R138.reuse ;  /* 0x00000089a2637223 */ /* 0x180fe2000001008a */
[--C-:B-----5:R-:W-:Y:S02]  /*2b00*/  HADD2.F32 R102, -RZ, R131.reuse.H1_H1 ;  /* 0x30000083ff667230 */ /* 0x120fe40000004100 */
[----:B------:R-:W-:Y:S01]  /*2b10*/  FFMA.FTZ R100, R158, R137, R138 ;  /* 0x000000899e647223 */ /* 0x000fe2000001008a */
[----:B------:R-:W-:Y:S01]  /*2b20*/  FADD.FTZ R97, R159, -R96 ;  /* 0x800000609f617221 */ /* 0x000fe20000010000 */
[----:B------:R-:W-:Y:S01]  /*2b30*/  FADD.FTZ R99, R160, -R99 ;  /* 0x80000063a0637221 */ /* 0x000fe20000010000 */
[----:B------:R-:W-:Y:S02]  /*2b40*/  HADD2.F32 R101, -RZ, R131.H0_H0 ;  /* 0x20000083ff657230 */ /* 0x000fe40000004100 */
[C---:B------:R-:W-:Y:S01]  /*2b50*/  FFMA.FTZ R98, R142.reuse, R97, R6 ;  /* 0x000000618e627223 */ /* 0x040fe20000010006 */
[----:B------:R-:W-:Y:S01]  /*2b60*/  FFMA.FTZ R97, R151, R137, R138 ;  /* 0x0000008997617223 */ /* 0x000fe2000001008a */
[----:B------:R-:W-:Y:S01]  /*2b70*/  FFMA.FTZ R99, R142, R99, R7 ;  /* 0x000000638e637223 */ /* 0x000fe20000010007 */
[----:B------:R-:W-:-:S02]  /*2b80*/  HADD2.F32 R139, -RZ, R130.H0_H0 ;  /* 0x20000082ff8b7230 */ /* 0x000fc40000004100 */
[-C--:B------:R-:W-:Y:S01]  /*2b90*/  FMUL.FTZ R135, R98, R136.reuse ;  /* 0x0000008862877220 */ /* 0x080fe20000410000 */
[----:B------:R-:W-:Y:S01]  /*2ba0*/  FADD.FTZ R97, R156, -R97 ;  /* 0x800000619c617221 */ /* 0x000fe20000010000 */
[----:B------:R-:W-:Y:S01]  /*2bb0*/  FMUL.FTZ R196, R99, R136 ;  /* 0x0000008863c47220 */ /* 0x000fe20000410000 */
[----:B------:R-:W-:Y:S02]  /*2bc0*/  HADD2.F32 R130, -RZ, R130.H1_H1 ;  /* 0x30000082ff827230 */ /* 0x000fe40000004100 */
[----:B------:R-:W-:Y:S01]  /*2bd0*/  FFMA.FTZ R122, R101, R135, R122 ;  /* 0x00000087657a7223 */ /* 0x000fe2000001007a */
[----:B------:R-:W-:Y:S01]  /*2be0*/  FFMA.FTZ R96, R142, R97, R4 ;  /* 0x000000618e607223 */ /* 0x000fe20000010004 */
[-C--:B------:R-:W-:Y:S01]  /*2bf0*/  FFMA.FTZ R97, R147, R137.reuse, R138 ;  /* 0x0000008993617223 */ /* 0x080fe2000001008a */
[----:B------:R-:W-:Y:S01]  /*2c00*/  FFMA.FTZ R123, R102, R196, R123 ;  /* 0x000000c4667b7223 */ /* 0x000fe2000001007b */
[----:B------:R-:W-:Y:S01]  /*2c10*/  FADD.FTZ R102, R157, -R100 ;  /* 0x800000649d667221 */ /* 0x000fe20000010000 */
[----:B------:R-:W-:Y:S01]  /*2c20*/  FFMA.FTZ R100, R150, R137, R138 ;  /* 0x0000008996647223 */ /* 0x000fe2000001008a */
[----:B------:R-:W-:Y:S01]  /*2c30*/  FADD.FTZ R101, R148, -R97 ;  /* 0x8000006194657221 */ /* 0x000fe20000010000 */
[----:B------:R-:W-:Y:S01]  /*2c40*/  FMUL.FTZ R133, R96, R136 ;  /* 0x0000008860857220 */ /* 0x000fe20000410000 */
[C---:B------:R-:W-:Y:S01]  /*2c50*/  FFMA.FTZ R97, R142.reuse, R102, R5 ;  /* 0x000000668e617223 */ /* 0x040fe20000010005 */
[----:B------:R-:W-:Y:S01]  /*2c60*/  FADD.FTZ R100, R149, -R100 ;  /* 0x8000006495647221 */ /* 0x000fe20000010000 */
[----:B------:R-:W-:Y:S01]  /*2c70*/  FFMA.FTZ R102, R142, R101, R10 ;  /* 0x000000658e667223 */ /* 0x000fe2000001000a */
[----:B------:R-:W-:-:S02]  /*2c80*/  HADD2.F32 R101, -RZ, R129.H0_H0 ;  /* 0x20000081ff657230 */ /* 0x000fc40000004100 */
[----:B------:R-:W-:Y:S01]  /*2c90*/  FFMA.FTZ R139, R139, R133, R120 ;  /* 0x000000858b8b7223 */ /* 0x000fe20000010078 */
[----:B------:R-:W-:Y:S01]  /*2ca0*/  FFMA.FTZ R103, R142, R100, R11 ;  /* 0x000000648e677223 */ /* 0x000fe2000001000b */
[-C--:B------:R-:W-:Y:S01]  /*2cb0*/  FMUL.FTZ R131, R102, R136.reuse ;  /* 0x0000008866837220 */ /* 0x080fe20000410000 */
[----:B------:R-:W-:Y:S02]  /*2cc0*/  HADD2.F32 R120, -RZ, R79.H0_H0 ;  /* 0x2000004fff787230 */ /* 0x000fe40000004100 */
[-C--:B------:R-:W-:Y:S01]  /*2cd0*/  FMUL.FTZ R132, R97, R136.reuse ;  /* 0x0000008861847220 */ /* 0x080fe20000410000 */
[----:B------:R-:W-:Y:S02]  /*2ce0*/  HADD2.F32 R100, -RZ, R129.H1_H1 ;  /* 0x30000081ff647230 */ /* 0x000fe40000004100 */
[----:B------:R-:W-:Y:S01]  /*2cf0*/  FFMA.FTZ R126, R101, R131, R126 ;  /* 0x00000083657e7223 */ /* 0x000fe2000001007e */
[----:B------:R-:W-:Y:S02]  /*2d00*/  HADD2.F32 R101, -RZ, R79.H1_H1 ;  /* 0x3000004fff657230 */ /* 0x000fe40000004100 */
[----:B------:R-:W-:Y:S01]  /*2d10*/  FMUL.FTZ R134, R103, R136 ;  /* 0x0000008867867220 */ /* 0x000fe20000410000 */
[----:B------:R-:W-:Y:S01]  /*2d20*/  FMUL.FTZ R197, R120, R135 ;  /* 0x0000008778c57220 */ /* 0x000fe20000410000 */
[----:B------:R-:W-:-:S02]  /*2d30*/  HADD2.F32 R120, -RZ, R78.H0_H0 ;  /* 0x2000004eff787230 */ /* 0x000fc40000004100 */
[----:B------:R-:W-:Y:S01]  /*2d40*/  FFMA.FTZ R195, R130, R132, R121 ;  /* 0x0000008482c37223 */ /* 0x000fe20000010079 */
[----:B------:R-:W-:Y:S01]  /*2d50*/  FMUL.FTZ R198, R101, R196 ;  /* 0x000000c465c67220 */ /* 0x000fe20000410000 */
[----:B------:R-:W-:Y:S01]  /*2d60*/  FFMA.FTZ R127, R100, R134, R127 ;  /* 0x00000086647f7223 */ /* 0x000fe2000001007f */
[-CC-:B------:R-:W-:Y:S01]  /*2d70*/  FFMA.FTZ R101, R3, R137.reuse, R138.reuse ;  /* 0x0000008903657223 */ /* 0x180fe2000001008a */
[----:B------:R-:W-:Y:S01]  /*2d80*/  FFMA.FTZ R100, R146, R137, R138 ;  /* 0x0000008992647223 */ /* 0x000fe2000001008a */
[----:B------:R-:W-:Y:S01]  /*2d90*/  FMUL.FTZ R135, R120, R133 ;  /* 0x0000008578877220 */ /* 0x000fe20000410000 */
[--C-:B------:R-:W-:Y:S02]  /*2da0*/  HADD2.F32 R129, -RZ, R128.reuse.H0_H0 ;  /* 0x20000080ff817230 */ /* 0x100fe40000004100 */
[----:B------:R-:W-:Y:S01]  /*2db0*/  FADD.FTZ R101, R144, -R101 ;  /* 0x8000006590657221 */ /* 0x000fe20000010000 */
[----:B------:R-:W-:Y:S02]  /*2dc0*/  HADD2.F32 R130, -RZ, R128.H1_H1 ;  /* 0x30000080ff827230 */ /* 0x000fe40000004100 */
[----:B------:R-:W-:Y:S01]  /*2dd0*/  FADD.FTZ R120, R145, -R100 ;  /* 0x8000006491787221 */ /* 0x000fe20000010000 */
[----:B------:R-:W-:-:S02]  /*2de0*/  HADD2.F32 R121, -RZ, R78.H1_H1 ;  /* 0x3000004eff797230 */ /* 0x000fc40000004100 */
[C---:B------:R-:W-:Y:S01]  /*2df0*/  FFMA.FTZ R100, R142.reuse, R101, R8 ;  /* 0x000000658e647223 */ /* 0x040fe20000010008 */
[--C-:B------:R-:W-:Y:S02]  /*2e00*/  HADD2.F32 R128, -RZ, R77.reuse.H0_H0 ;  /* 0x2000004dff807230 */ /* 0x100fe40000004100 */
[----:B------:R-:W-:Y:S01]  /*2e10*/  FFMA.FTZ R101, R142, R120, R9 ;  /* 0x000000788e657223 */ /* 0x000fe20000010009 */
[--C-:B------:R-:W-:Y:S02]  /*2e20*/  HADD2.F32 R120, -RZ, R76.reuse.H0_H0 ;  /* 0x2000004cff787230 */ /* 0x100fe40000004100 */
[----:B------:R-:W-:Y:S01]  /*2e30*/  FMUL.FTZ R196, R121, R132 ;  /* 0x0000008479c47220 */ /* 0x000fe20000410000 */
[----:B------:R-:W-:Y:S02]  /*2e40*/  HADD2.F32 R133, -RZ, R77.H1_H1 ;  /* 0x3000004dff857230 */ /* 0x000fe40000004100 */
[----:B------:R-:W-:Y:S01]  /*2e50*/  FMUL.FTZ R132, R128, R131 ;  /* 0x0000008380847220 */ /* 0x000fe20000410000 */
[----:B------:R-:W-:Y:S01]  /*2e60*/  FMUL.FTZ R121, R100, R136 ;  /* 0x0000008864797220 */ /* 0x000fe20000410000 */
[----:B------:R-:W-:-:S02]  /*2e70*/  HADD2.F32 R131, -RZ, R76.H1_H1 ;  /* 0x3000004cff837230 */ /* 0x000fc40000004100 */
[----:B------:R-:W-:Y:S01]  /*2e80*/  FMUL.FTZ R128, R101, R136 ;  /* 0x0000008865807220 */ /* 0x000fe20000410000 */
[----:B------:R-:W-:Y:S01]  /*2e90*/  FMUL.FTZ R133, R133, R134 ;  /* 0x0000008685857220 */ /* 0x000fe20000410000 */
[-C--:B------:R-:W-:Y:S01]  /*2ea0*/  FFMA.FTZ R124, R129, R121.reuse, R124 ;  /* 0x00000079817c7223 */ /* 0x080fe2000001007c */
[----:B------:R-:W-:Y:S01]  /*2eb0*/  FMUL.FTZ R120, R120, R121 ;  /* 0x0000007978787220 */ /* 0x000fe20000410000 */
[-C--:B------:R-:W-:Y:S01]  /*2ec0*/  FMUL.FTZ R121, R131, R128.reuse ;  /* 0x0000008083797220 */ /* 0x080fe20000410000 */
[----:B------:R-:W-:Y:S01]  /*2ed0*/  FFMA.FTZ R125, R130, R128, R125 ;  /* 0x00000080827d7223 */ /* 0x000fe2000001007d */
[----:B------:R-:W-:Y:S02]  /*2ee0*/  F2FP.F16.F32.PACK_AB R131, R198, R197 ;  /* 0x000000c5c683723e */ /* 0x000fe400000000ff */
[----:B------:R-:W-:Y:S02]  /*2ef0*/  F2FP.F16.F32.PACK_AB R130, R196, R135 ;  /* 0x00000087c482723e */ /* 0x000fe400000000ff */
[----:B------:R-:W-:-:S02]  /*2f00*/  F2FP.F16.F32.PACK_AB R129, R133, R132 ;  /* 0x000000848581723e */ /* 0x000fc400000000ff */
[----:B------:R-:W-:-:S07]  /*2f10*/  F2FP.F16.F32.PACK_AB R128, R121, R120 ;  /* 0x000000787980723e */ /* 0x000fce00000000ff */
.L_x_6415:
        /* <DEDUP_REMOVED lines=10> */
[----:B------:R0:W-:Y:S04]  /*2fc0*/  @P1 STG.E.128 desc[UR10][R132.64+0x10], R96 ;  /* 0x0000106084001986 */ /* 0x0001e8000c101d0a */
[----:B------:R0:W-:Y:S02]  /*2fd0*/  STG.E.128 desc[UR10][R134.64], R128 ;  /* 0x0000008086007986 */ /* 0x0001e4000c101d0a */
.L_x_6412:
[----:B------:R-:W-:Y:S05]  /*2fe0*/  BSYNC.RECONVERGENT B0 ;  /* 0x0000000000007941 */ /* 0x000fea0003800200 */
.L_x_6411:
        /* <DEDUP_REMOVED lines=20> */
[C---:B------:R-:W-:Y:S01]  /*3130*/  FFMA.FTZ R98, R142.reuse, R97, R86 ;  /* 0x000000618e627223 */ /* 0x040fe20000010056 */
[--C-:B------:R-:W-:Y:S01]  /*3140*/  FFMA.FTZ R97, R171, R137, R138.reuse ;  /* 0x00000089ab617223 */ /* 0x100fe2000001008a */
[----:B------:R-:W-:Y:S01]  /*3150*/  FFMA.FTZ R99, R142, R99, R87 ;  /* 0x000000638e637223 */ /* 0x000fe20000010057 */
[----:B------:R-:W-:Y:S01]  /*3160*/  FFMA.FTZ R100, R170, R137, R138 ;  /* 0x00000089aa647223 */ /* 0x000fe2000001008a */
[----:B------:R-:W-:Y:S01]  /*3170*/  FMUL.FTZ R135, R98, R136 ;  /* 0x0000008862877220 */ /* 0x000fe20000410000 */
[----:B------:R-:W-:Y:S01]  /*3180*/  FADD.FTZ R97, R172, -R97 ;  /* 0x80000061ac617221 */ /* 0x000fe20000010000 */
[----:B------:R-:W-:-:S02]  /*3190*/  HADD2.F32 R131, -RZ, R131.H1_H1 ;  /* 0x30000083ff837230 */ /* 0x000fc40000004100 */
[----:B------:R-:W-:Y:S01]  /*31a0*/  FMUL.FTZ R196, R99, R136 ;  /* 0x0000008863c47220 */ /* 0x000fe20000410000 */
[----:B------:R-:W-:Y:S01]  /*31b0*/  FFMA.FTZ R114, R135, R96, R114 ;  /* 0x0000006087727223 */ /* 0x000fe20000010072 */
[----:B------:R-:W-:Y:S01]  /*31c0*/  FFMA.FTZ R96, R142, R97, R84 ;  /* 0x000000618e607223 */ /* 0x000fe20000010054 */
[----:B------:R-:W-:Y:S01]  /*31d0*/  FFMA.FTZ R97, R167, R137, R138 ;  /* 0x00000089a7617223 */ /* 0x000fe2000001008a */
[----:B------:R-:W-:Y:S01]  /*31e0*/  FFMA.FTZ R115, R196, R131, R115 ;  /* 0x00000083c4737223 */ /* 0x000fe20000010073 */
[----:B------:R-:W-:Y:S02]  /*31f0*/  HADD2.F32 R130, -RZ, R130.H1_H1 ;  /* 0x30000082ff827230 */ /* 0x000fe40000004100 */
[----:B------:R-:W-:Y:S01]  /*3200*/  FMUL.FTZ R133, R96, R136 ;  /* 0x0000008860857220 */ /* 0x000fe20000410000 */
[----:B------:R-:W-:Y:S01]  /*3210*/  FADD.FTZ R101, R168, -R97 ;  /* 0x80000061a8657221 */ /* 0x000fe20000010000 */
[C---:B------:R-:W-:Y:S02]  /*3220*/  FFMA.FTZ R97, R142.reuse, R102, R85 ;  /* 0x000000668e617223 */ /* 0x040fe40000010055 */
[----:B------:R-:W-:Y:S01]  /*3230*/  FFMA.FTZ R139, R133, R139, R112 ;  /* 0x0000008b858b7223 */ /* 0x000fe20000010070 */
[----:B------:R-:W-:Y:S01]  /*3240*/  FADD.FTZ R112, R169, -R100 ;  /* 0x80000064a9707221 */ /* 0x000fe20000010000 */
[----:B------:R-:W-:Y:S01]  /*3250*/  FFMA.FTZ R102, R142, R101, R82 ;  /* 0x000000658e667223 */ /* 0x000fe20000010052 */
[----:B------:R-:W-:-:S02]  /*3260*/  HADD2.F32 R100, -RZ, R129.H0_H0 ;  /* 0x20000081ff647230 */ /* 0x000fc40000004100 */
[----:B------:R-:W-:Y:S01]  /*3270*/  FMUL.FTZ R132, R97, R136 ;  /* 0x0000008861847220 */ /* 0x000fe20000410000 */
[----:B------:R-:W-:Y:S01]  /*3280*/  FFMA.FTZ R103, R142, R112, R83 ;  /* 0x000000708e677223 */ /* 0x000fe20000010053 */
[----:B------:R-:W-:Y:S01]  /*3290*/  FMUL.FTZ R131, R102, R136 ;  /* 0x0000008866837220 */ /* 0x000fe20000410000 */
[----:B------:R-:W-:Y:S02]  /*32a0*/  HADD2.F32 R129, -RZ, R129.H1_H1 ;  /* 0x30000081ff817230 */ /* 0x000fe40000004100 */
[----:B------:R-:W-:Y:S01]  /*32b0*/  FFMA.FTZ R195, R132, R130, R113 ;  /* 0x0000008284c37223 */ /* 0x000fe20000010071 */
[----:B------:R-:W-:Y:S01]  /*32c0*/  FMUL.FTZ R134, R103, R136 ;  /* 0x0000008867867220 */ /* 0x000fe20000410000 */
[----:B------:R-:W-:Y:S01]  /*32d0*/  FFMA.FTZ R118, R131, R100, R118 ;  /* 0x0000006483767223 */ /* 0x000fe20000010076 */
[--C-:B------:R-:W-:Y:S02]  /*32e0*/  HADD2.F32 R101, -RZ, R71.reuse.H1_H1 ;  /* 0x30000047ff657230 */ /* 0x100fe40000004100 */
[----:B------:R-:W-:-:S02]  /*32f0*/  HADD2.F32 R100, -RZ, R71.H0_H0 ;  /* 0x20000047ff647230 */ /* 0x000fc40000004100 */
[----:B------:R-:W-:Y:S01]  /*3300*/  FFMA.FTZ R119, R134, R129, R119 ;  /* 0x0000008186777223 */ /* 0x000fe20000010077 */
[--C-:B------:R-:W-:Y:S02]  /*3310*/  HADD2.F32 R112, -RZ, R128.reuse.H0_H0 ;  /* 0x20000080ff707230 */ /* 0x100fe40000004100 */
[----:B------:R-:W-:Y:S01]  /*3320*/  FMUL.FTZ R198, R196, R101 ;  /* 0x00000065c4c67220 */ /* 0x000fe20000410000 */
[----:B------:R-:W-:Y:S02]  /*3330*/  HADD2.F32 R129, -RZ, R128.H1_H1 ;  /* 0x30000080ff817230 */ /* 0x000fe40000004100 */
[----:B------:R-:W-:Y:S01]  /*3340*/  FMUL.FTZ R197, R135, R100 ;  /* 0x0000006487c57220 */ /* 0x000fe20000410000 */
[--C-:B------:R-:W-:Y:S02]  /*3350*/  HADD2.F32 R128, -RZ, R70.reuse.H0_H0 ;  /* 0x20000046ff807230 */ /* 0x100fe40000004100 */
[-CC-:B------:R-:W-:Y:S01]  /*3360*/  FFMA.FTZ R101, R163, R137.reuse, R138.reuse ;  /* 0x00000089a3657223 */ /* 0x180fe2000001008a */
[----:B------:R-:W-:Y:S01]  /*3370*/  FFMA.FTZ R100, R166, R137, R138 ;  /* 0x00000089a6647223 */ /* 0x000fe2000001008a */
[----:B------:R-:W-:-:S02]  /*3380*/  HADD2.F32 R113, -RZ, R70.H1_H1 ;  /* 0x30000046ff717230 */ /* 0x000fc40000004100 */
[----:B------:R-:W-:Y:S01]  /*3390*/  FMUL.FTZ R135, R133, R128 ;  /* 0x0000008085877220 */ /* 0x000fe20000410000 */
[----:B------:R-:W-:Y:S01]  /*33a0*/  FADD.FTZ R101, R164, -R101 ;  /* 0x80000065a4657221 */ /* 0x000fe20000010000 */
[----:B------:R-:W-:Y:S01]  /*33b0*/  FADD.FTZ R128, R165, -R100 ;  /* 0x80000064a5807221 */ /* 0x000fe20000010000 */
[--C-:B------:R-:W-:Y:S02]  /*33c0*/  HADD2.F32 R130, -RZ, R69.reuse.H0_H0 ;  /* 0x20000045ff827230 */ /* 0x100fe40000004100 */
[----:B------:R-:W-:Y:S01]  /*33d0*/  FMUL.FTZ R196, R132, R113 ;  /* 0x0000007184c47220 */ /* 0x000fe20000410000 */
[C---:B------:R-:W-:Y:S01]  /*33e0*/  FFMA.FTZ R100, R142.reuse, R101, R80 ;  /* 0x000000658e647223 */ /* 0x040fe20000010050 */
[----:B------:R-:W-:Y:S01]  /*33f0*/  FFMA.FTZ R101, R142, R128, R81 ;  /* 0x000000808e657223 */ /* 0x000fe20000010051 */
[----:B------:R-:W-:Y:S02]  /*3400*/  HADD2.F32 R128, -RZ, R68.H0_H0 ;  /* 0x20000044ff807230 */ /* 0x000fe40000004100 */
[----:B------:R-:W-:Y:S01]  /*3410*/  FMUL.FTZ R132, R131, R130 ;  /* 0x0000008283847220 */ /* 0x000fe20000410000 */
[----:B------:R-:W-:-:S02]  /*3420*/  HADD2.F32 R133, -RZ, R69.H1_H1 ;  /* 0x30000045ff857230 */ /* 0x000fc40000004100 */
[-C--:B------:R-:W-:Y:S01]  /*3430*/  FMUL.FTZ R113, R100, R136.reuse ;  /* 0x0000008864717220 */ /* 0x080fe20000410000 */
[----:B------:R-:W-:Y:S02]  /*3440*/  HADD2.F32 R131, -RZ, R68.H1_H1 ;  /* 0x30000044ff837230 */ /* 0x000fe40000004100 */
[----:B------:R-:W-:Y:S01]  /*3450*/  FMUL.FTZ R130, R101, R136 ;  /* 0x0000008865827220 */ /* 0x000fe20000410000 */
[C---:B------:R-:W-:Y:S01]  /*3460*/  FFMA.FTZ R116, R113.reuse, R112, R116 ;  /* 0x0000007071747223 */ /* 0x040fe20000010074 */
[----:B------:R-:W-:Y:S01]  /*3470*/  FMUL.FTZ R128, R113, R128 ;  /* 0x0000008071807220 */ /* 0x000fe20000410000 */
[----:B------:R-:W-:Y:S01]  /*3480*/  FMUL.FTZ R133, R134, R133 ;  /* 0x0000008586857220 */ /* 0x000fe20000410000 */
[C---:B------:R-:W-:Y:S01]  /*3490*/  FMUL.FTZ R113, R130.reuse, R131 ;  /* 0x0000008382717220 */ /* 0x040fe20000410000 */
[----:B------:R-:W-:Y:S01]  /*34a0*/  FFMA.FTZ R117, R130, R129, R117 ;  /* 0x0000008182757223 */ /* 0x000fe20000010075 */
[----:B------:R-:W-:Y:S02]  /*34b0*/  F2FP.F16.F32.PACK_AB R131, R198, R197 ;  /* 0x000000c5c683723e */ /* 0x000fe400000000ff */
[----:B------:R-:W-:-:S02]  /*34c0*/  F2FP.F16.F32.PACK_AB R130, R196, R135 ;  /* 0x00000087c482723e */ /* 0x000fc400000000ff */
[----:B------:R-:W-:Y:S02]  /*34d0*/  F2FP.F16.F32.PACK_AB R129, R133, R132 ;  /* 0x000000848581723e */ /* 0x000fe400000000ff */
[----:B------:R-:W-:Y:S01]  /*34e0*/  F2FP.F16.F32.PACK_AB R128, R113, R128 ;  /* 0x000000807180723e */ /* 0x000fe200000000ff */
[----:B------:R-:W-:Y:S06]  /*34f0*/  BRA `(.L_x_6421) ;  /* 0x0000000c00487947 */ /* 0x000fec0003800000 */
.L_x_6420:
[-CC-:B------:R-:W-:Y:S01]  /*3500*/  FFMA.FTZ R132, R177, R137.reuse, R138.reuse ;  /* 0x00000089b1847223 */ /* 0x180fe2000001008a */
[----:B------:R-:W-:Y:S01]  /*3510*/  FFMA.FTZ R139, R178, R137, R138 ;  /* 0x00000089b28b7223 */ /* 0x000fe2000001008a */
[----:B-----5:R-:W-:Y:S02]  /*3520*/  HADD2.F32 R195, -RZ, R130.H1_H1 ;  /* 0x30000082ffc37230 */ /* 0x020fe40000004100 */
[----:B------:R-:W-:Y:S01]  /*3530*/  FADD.FTZ R133, R175, -R132 ;  /* 0x80000084af857221 */ /* 0x000fe20000010000 */
[----:B------:R-:W-:Y:S01]  /*3540*/  FADD.FTZ R139, R176, -R139 ;  /* 0x8000008bb08b7221 */ /* 0x000fe20000010000 */
[--C-:B------:R-:W-:Y:S02]  /*3550*/  HADD2.F32 R132, -RZ, R131.reuse.H0_H0 ;  /* 0x20000083ff847230 */ /* 0x100fe40000004100 */
[C---:B------:R-:W-:Y:S01]  /*3560*/  FFMA.FTZ R135, R142.reuse, R133, R86 ;  /* 0x000000858e877223 */ /* 0x040fe20000010056 */
[----:B------:R-:W-:Y:S01]  /*3570*/  FFMA.FTZ R133, R171, R137, R138 ;  /* 0x00000089ab857223 */ /* 0x000fe2000001008a */
[----:B------:R-:W-:Y:S01]  /*3580*/  FFMA.FTZ R139, R142, R139, R87 ;  /* 0x0000008b8e8b7223 */ /* 0x000fe20000010057 */
[----:B------:R-:W-:-:S02]  /*3590*/  HADD2.F32 R131, -RZ, R131.H1_H1 ;  /* 0x30000083ff837230 */ /* 0x000fc40000004100 */
[-C--:B------:R-:W-:Y:S01]  /*35a0*/  FMUL.FTZ R199, R135, R136.reuse ;  /* 0x0000008887c77220 */ /* 0x080fe20000410000 */
[----:B------:R-:W-:Y:S01]  /*35b0*/  FADD.FTZ R133, R172, -R133 ;  /* 0x80000085ac857221 */ /* 0x000fe20000010000 */
[----:B------:R-:W-:Y:S01]  /*35c0*/  FMUL.FTZ R198, R139, R136 ;  /* 0x000000888bc67220 */ /* 0x000fe20000410000 */
[----:B------:R-:W-:Y:S02]  /*35d0*/  HADD2.F32 R139, -RZ, R130.H0_H0 ;  /* 0x20000082ff8b7230 */ /* 0x000fe40000004100 */
[----:B------:R-:W-:Y:S01]  /*35e0*/  FFMA.FTZ R114, R199, R132, R114 ;  /* 0x00000084c7727223 */ /* 0x000fe20000010072 */
[----:B------:R-:W-:Y:S01]  /*35f0*/  FFMA.FTZ R133, R142, R133, R84 ;  /* 0x000000858e857223 */ /* 0x000fe20000010054 */
[--C-:B------:R-:W-:Y:S01]  /*3600*/  FFMA.FTZ R132, R174, R137, R138.reuse ;  /* 0x00000089ae847223 */ /* 0x100fe2000001008a */
[----:B------:R-:W-:Y:S01]  /*3610*/  FFMA.FTZ R115, R198, R131, R115 ;  /* 0x00000083c6737223 */ /* 0x000fe20000010073 */
[----:B------:R-:W-:Y:S01]  /*3620*/  FFMA.FTZ R131, R167, R137, R138 ;  /* 0x00000089a7837223 */ /* 0x000fe2000001008a */
[----:B------:R-:W-:Y:S01]  /*3630*/  FMUL.FTZ R197, R133, R136 ;  /* 0x0000008885c57220 */ /* 0x000fe20000410000 */
[----:B------:R-:W-:-:S02]  /*3640*/  FADD.FTZ R132, R173, -R132 ;  /* 0x80000084ad847221 */ /* 0x000fc40000010000 */
[----:B------:R-:W-:Y:S01]  /*3650*/  FADD.FTZ R131, R168, -R131 ;  /* 0x80000083a8837221 */ /* 0x000fe20000010000 */
[----:B------:R-:W-:Y:S01]  /*3660*/  FFMA.FTZ R139, R197, R139, R112 ;  /* 0x0000008bc58b7223 */ /* 0x000fe20000010070 */
[----:B------:R-:W-:Y:S01]  /*3670*/  FFMA.FTZ R112, R170, R137, R138 ;  /* 0x00000089aa707223 */ /* 0x000fe2000001008a */
[C---:B------:R-:W-:Y:S01]  /*3680*/  FFMA.FTZ R133, R142.reuse, R132, R85 ;  /* 0x000000848e857223 */ /* 0x040fe20000010055 */
[C---:B------:R-:W-:Y:S01]  /*3690*/  FFMA.FTZ R131, R142.reuse, R131, R82 ;  /* 0x000000838e837223 */ /* 0x040fe20000010052 */
[----:B------:R-:W-:Y:S02]  /*36a0*/  HADD2.F32 R132, -RZ, R70.H0_H0 ;  /* 0x20000046ff847230 */ /* 0x000fe40000004100 */
[----:B------:R-:W-:Y:S01]  /*36b0*/  FADD.FTZ R130, R169, -R112 ;  /* 0x80000070a9827221 */ /* 0x000fe20000010000 */
[-C--:B------:R-:W-:Y:S01]  /*36c0*/  FMUL.FTZ R196, R133, R136.reuse ;  /* 0x0000008885c47220 */ /* 0x080fe20000410000 */
[----:B------:R-:W-:Y:S02]  /*36d0*/  HADD2.F32 R112, -RZ, R129.H0_H0 ;  /* 0x20000081ff707230 */ /* 0x000fe40000004100 */
[----:B------:R-:W-:Y:S01]  /*36e0*/  FMUL.FTZ R133, R131, R136 ;  /* 0x0000008883857220 */ /* 0x000fe20000410000 */
[----:B------:R-:W-:Y:S01]  /*36f0*/  FFMA.FTZ R135, R142, R130, R83 ;  /* 0x000000828e877223 */ /* 0x000fe20000010053 */
[----:B------:R-:W-:Y:S01]  /*3700*/  FFMA.FTZ R195, R196, R195, R113 ;  /* 0x000000c3c4c37223 */ /* 0x000fe20000010071 */
[----:B------:R-:W-:-:S02]  /*3710*/  HADD2.F32 R113, -RZ, R71.H1_H1 ;  /* 0x30000047ff717230 */ /* 0x000fc40000004100 */
[----:B------:R-:W-:Y:S01]  /*3720*/  FFMA.FTZ R118, R133, R112, R118 ;  /* 0x0000007085767223 */ /* 0x000fe20000010076 */
[----:B------:R-:W-:Y:S02]  /*3730*/  HADD2.F32 R129, -RZ, R129.H1_H1 ;  /* 0x30000081ff817230 */ /* 0x000fe40000004100 */
[----:B------:R-:W-:Y:S01]  /*3740*/  FMUL.FTZ R134, R135, R136 ;  /* 0x0000008887867220 */ /* 0x000fe20000410000 */
[----:B------:R-:W-:Y:S02]  /*3750*/  HADD2.F32 R130, -RZ, R71.H0_H0 ;  /* 0x20000047ff827230 */ /* 0x000fe40000004100 */
[----:B------:R-:W-:Y:S01]  /*3760*/  FMUL.FTZ R198, R198, R113 ;  /* 0x00000071c6c67220 */ /* 0x000fe20000410000 */
[--C-:B------:R-:W-:Y:S02]  /*3770*/  HADD2.F32 R112, -RZ, R128.reuse.H0_H0 ;  /* 0x20000080ff707230 */ /* 0x100fe40000004100 */
[----:B------:R-:W-:Y:S01]  /*3780*/  FFMA.FTZ R113, R163, R137, R138 ;  /* 0x00000089a3717223 */ /* 0x000fe2000001008a */
[----:B------:R-:W-:-:S02]  /*3790*/  HADD2.F32 R131, -RZ, R128.H1_H1 ;  /* 0x30000080ff837230 */ /* 0x000fc40000004100 */
[----:B------:R-:W-:Y:S01]  /*37a0*/  FFMA.FTZ R128, R166, R137, R138 ;  /* 0x00000089a6807223 */ /* 0x000fe2000001008a */
[----:B------:R-:W-:Y:S01]  /*37b0*/  FFMA.FTZ R119, R134, R129, R119 ;  /* 0x0000008186777223 */ /* 0x000fe20000010077 */
[----:B------:R-:W-:Y:S02]  /*37c0*/  HADD2.F32 R129, -RZ, R70.H1_H1 ;  /* 0x30000046ff817230 */ /* 0x000fe40000004100 */
[----:B------:R-:W-:Y:S01]  /*37d0*/  FMUL.FTZ R199, R199, R130 ;  /* 0x00000082c7c77220 */ /* 0x000fe20000410000 */
[----:B------:R-:W-:Y:S01]  /*37e0*/  FADD.FTZ R113, R164, -R113 ;  /* 0x80000071a4717221 */ /* 0x000fe20000010000 */
[----:B------:R-:W-:Y:S01]  /*37f0*/  FADD.FTZ R128, R165, -R128 ;  /* 0x80000080a5807221 */ /* 0x000fe20000010000 */
[--C-:B------:R-:W-:Y:S02]  /*3800*/  HADD2.F32 R130, -RZ, R69.reuse.H0_H0 ;  /* 0x20000045ff827230 */ /* 0x100fe40000004100 */
[----:B------:R-:W-:Y:S01]  /*3810*/  FMUL.FTZ R196, R196, R129 ;  /* 0x00000081c4c47220 */ /* 0x000fe20000410000 */
[C---:B------:R-:W-:Y:S01]  /*3820*/  FFMA.FTZ R113, R142.reuse, R113, R80 ;  /* 0x000000718e717223 */ /* 0x040fe20000010050 */
[----:B------:R-:W-:Y:S01]  /*3830*/  FFMA.FTZ R129, R142, R128, R81 ;  /* 0x000000808e817223 */ /* 0x000fe20000010051 */
[----:B------:R-:W-:Y:S01]  /*3840*/  FMUL.FTZ R197, R197, R132 ;  /* 0x00000084c5c57220 */ /* 0x000fe20000410000 */
[----:B------:R-:W-:Y:S01]  /*3850*/  FMUL.FTZ R132, R133, R130 ;  /* 0x0000008285847220 */ /* 0x000fe20000410000 */
[----:B------:R-:W-:-:S02]  /*3860*/  HADD2.F32 R135, -RZ, R69.H1_H1 ;  /* 0x30000045ff877230 */ /* 0x000fc40000004100 */
[-C--:B------:R-:W-:Y:S01]  /*3870*/  FMUL.FTZ R113, R113, R136.reuse ;  /* 0x0000008871717220 */ /* 0x080fe20000410000 */
        /* <DEDUP_REMOVED lines=13> */
.L_x_6419:
[----:B------:R-:W0:Y:S02]  /*3950*/  LDC.64 R132, c[0x0][0x478] ;  /* 0x00011e00ff847b82 */ /* 0x000e240000000a00 */
[----:B0-----:R-:W-:-:S04]  /*3960*/  ISETP.NE.U32.AND P1, PT, R132, RZ, PT ;  /* 0x000000ff8400720c */ /* 0x001fc80003f25070 */
[----:B------:R-:W-:-:S13]  /*3970*/  ISETP.NE.AND.EX P1, PT, R133, RZ, PT, P1 ;  /* 0x000000ff8500720c */ /* 0x000fda0003f25310 */
[----:B------:R-:W-:Y:S05]  /*3980*/  @!P1 BRA `(.L_x_6422) ;  /* 0x0000000400149947 */ /* 0x000fea0003800000 */
[-CC-:B------:R-:W-:Y:S01]  /*3990*/  FFMA.FTZ R96, R177, R137.reuse, R138.reuse ;  /* 0x00000089b1607223 */ /* 0x180fe2000001008a */
[-CC-:B------:R-:W-:Y:S01]  /*39a0*/  FFMA.FTZ R100, R174, R137.reuse, R138.reuse ;  /* 0x00000089ae647223 */ /* 0x180fe2000001008a */
[-C--:B------:R-:W-:Y:S01]  /*39b0*/  FFMA.FTZ R99, R178, R137.reuse, R138 ;  /* 0x00000089b2637223 */ /* 0x080fe2000001008a */
[----:B-----5:R-:W-:Y:S02]  /*39c0*/  HADD2.F32 R101, -RZ, R131.H0_H0 ;  /* 0x20000083ff657230 */ /* 0x020fe40000004100 */
[----:B------:R-:W-:Y:S01]  /*39d0*/  FADD.FTZ R97, R175, -R96 ;  /* 0x80000060af617221 */ /* 0x000fe20000010000 */
[----:B------:R-:W-:Y:S01]  /*39e0*/  FADD.FTZ R103, R173, -R100 ;  /* 0x80000064ad677221 */ /* 0x000fe20000010000 */
[----:B------:R-:W-:Y:S01]  /*39f0*/  FADD.FTZ R99, R176, -R99 ;  /* 0x80000063b0637221 */ /* 0x000fe20000010000 */
[--C-:B------:R-:W-:Y:S01]  /*3a00*/  FFMA.FTZ R100, R170, R137, R138.reuse ;  /* 0x00000089aa647223 */ /* 0x100fe2000001008a */
[C---:B------:R-:W-:Y:S01]  /*3a10*/  FMUL.FTZ R98, R142.reuse, R97 ;  /* 0x000000618e627220 */ /* 0x040fe20000410000 */
[----:B------:R-:W-:Y:S01]  /*3a20*/  FFMA.FTZ R97, R171, R137, R138 ;  /* 0x00000089ab617223 */ /* 0x000fe2000001008a */
[----:B------:R-:W-:Y:S01]  /*3a30*/  FMUL.FTZ R99, R142, R99 ;  /* 0x000000638e637220 */ /* 0x000fe20000410000 */
[----:B------:R-:W-:-:S02]  /*3a40*/  HADD2.F32 R139, -RZ, R130.H0_H0 ;  /* 0x20000082ff8b7230 */ /* 0x000fc40000004100 */
[-C--:B------:R-:W-:Y:S01]  /*3a50*/  FMUL.FTZ R133, R98, R136.reuse ;  /* 0x0000008862857220 */ /* 0x080fe20000410000 */
[----:B------:R-:W-:Y:S01]  /*3a60*/  FADD.FTZ R97, R172, -R97 ;  /* 0x80000061ac617221 */ /* 0x000fe20000010000 */
[----:B------:R-:W-:Y:S02]  /*3a70*/  HADD2.F32 R130, -RZ, R130.H1_H1 ;  /* 0x30000082ff827230 */ /* 0x000fe40000004100 */
[-C--:B------:R-:W-:Y:S01]  /*3a80*/  FMUL.FTZ R132, R99, R136.reuse ;  /* 0x0000008863847220 */ /* 0x080fe20000410000 */
[----:B------:R-:W-:Y:S01]  /*3a90*/  FFMA.FTZ R114, R101, R133, R114 ;  /* 0x0000008565727223 */ /* 0x000fe20000010072 */
[----:B------:R-:W-:Y:S01]  /*3aa0*/  FMUL.FTZ R96, R142, R97 ;  /* 0x000000618e607220 */ /* 0x000fe20000410000 */
[----:B------:R-:W-:Y:S01]  /*3ab0*/  FFMA.FTZ R97, R167, R137, R138 ;  /* 0x00000089a7617223 */ /* 0x000fe2000001008a */
[----:B------:R-:W-:Y:S02]  /*3ac0*/  HADD2.F32 R102, -RZ, R131.H1_H1 ;  /* 0x30000083ff667230 */ /* 0x000fe40000004100 */
[----:B------:R-:W-:Y:S01]  /*3ad0*/  FMUL.FTZ R131, R96, R136 ;  /* 0x0000008860837220 */ /* 0x000fe20000410000 */
[----:B------:R-:W-:Y:S01]  /*3ae0*/  FADD.FTZ R101, R168, -R97 ;  /* 0x80000061a8657221 */ /* 0x000fe20000010000 */
[----:B------:R-:W-:Y:S01]  /*3af0*/  FMUL.FTZ R97, R142, R103 ;  /* 0x000000678e617220 */ /* 0x000fe20000410000 */
[----:B------:R-:W-:Y:S01]  /*3b00*/  FADD.FTZ R103, R169, -R100 ;  /* 0x80000064a9677221 */ /* 0x000fe20000010000 */
[----:B------:R-:W-:Y:S01]  /*3b10*/  FFMA.FTZ R115, R102, R132, R115 ;  /* 0x0000008466737223 */ /* 0x000fe20000010073 */
[----:B------:R-:W-:Y:S01]  /*3b20*/  FFMA.FTZ R139, R139, R131, R112 ;  /* 0x000000838b8b7223 */ /* 0x000fe20000010070 */
[----:B------:R-:W-:Y:S01]  /*3b30*/  FMUL.FTZ R100, R97, R136 ;  /* 0x0000008861647220 */ /* 0x000fe20000410000 */
[C---:B------:R-:W-:Y:S01]  /*3b40*/  FMUL.FTZ R103, R142.reuse, R103 ;  /* 0x000000678e677220 */ /* 0x040fe20000410000 */
[----:B------:R-:W-:Y:S01]  /*3b50*/  FMUL.FTZ R102, R142, R101 ;  /* 0x000000658e667220 */ /* 0x000fe20000410000 */
[----:B------:R-:W-:-:S02]  /*3b60*/  HADD2.F32 R112, -RZ, R129.H1_H1 ;  /* 0x30000081ff707230 */ /* 0x000fc40000004100 */
[----:B------:R-:W-:Y:S01]  /*3b70*/  FFMA.FTZ R195, R130, R100, R113 ;  /* 0x0000006482c37223 */ /* 0x000fe20000010071 */
[----:B------:R-:W-:Y:S02]  /*3b80*/  HADD2.F32 R113, -RZ, R71.H1_H1 ;  /* 0x30000047ff717230 */ /* 0x000fe40000004100 */
[-C--:B------:R-:W-:Y:S01]  /*3b90*/  FMUL.FTZ R130, R103, R136.reuse ;  /* 0x0000008867827220 */ /* 0x080fe20000410000 */
[----:B------:R-:W-:Y:S02]  /*3ba0*/  HADD2.F32 R135, -RZ, R129.H0_H0 ;  /* 0x20000081ff877230 */ /* 0x000fe40000004100 */
[----:B------:R-:W-:Y:S01]  /*3bb0*/  FMUL.FTZ R101, R102, R136 ;  /* 0x0000008866657220 */ /* 0x000fe20000410000 */
[----:B------:R-:W-:Y:S02]  /*3bc0*/  HADD2.F32 R134, -RZ, R71.H0_H0 ;  /* 0x20000047ff867230 */ /* 0x000fe40000004100 */
[----:B------:R-:W-:Y:S01]  /*3bd0*/  FMUL.FTZ R196, R113, R132 ;  /* 0x0000008471c47220 */ /* 0x000fe20000410000 */
[----:B------:R-:W-:-:S02]  /*3be0*/  HADD2.F32 R132, -RZ, R70.H0_H0 ;  /* 0x20000046ff847230 */ /* 0x000fc40000004100 */
[----:B------:R-:W-:Y:S01]  /*3bf0*/  FFMA.FTZ R119, R112, R130, R119 ;  /* 0x0000008270777223 */ /* 0x000fe20000010077 */
[-CC-:B------:R-:W-:Y:S01]  /*3c00*/  FFMA.FTZ R113, R163, R137.reuse, R138.reuse ;  /* 0x00000089a3717223 */ /* 0x180fe2000001008a */
[----:B------:R-:W-:Y:S01]  /*3c10*/  FFMA.FTZ R112, R166, R137, R138 ;  /* 0x00000089a6707223 */ /* 0x000fe2000001008a */
[----:B------:R-:W-:Y:S01]  /*3c20*/  FFMA.FTZ R118, R135, R101, R118 ;  /* 0x0000006587767223 */ /* 0x000fe20000010076 */
[--C-:B------:R-:W-:Y:S02]  /*3c30*/  HADD2.F32 R197, -RZ, R128.reuse.H0_H0 ;  /* 0x20000080ffc57230 */ /* 0x100fe40000004100 */
[----:B------:R-:W-:Y:S01]  /*3c40*/  FMUL.FTZ R135, R134, R133 ;  /* 0x0000008586877220 */ /* 0x000fe20000410000 */
[----:B------:R-:W-:Y:S02]  /*3c50*/  HADD2.F32 R198, -RZ, R128.H1_H1 ;  /* 0x30000080ffc67230 */ /* 0x000fe40000004100 */
[----:B------:R-:W-:Y:S01]  /*3c60*/  FMUL.FTZ R133, R132, R131 ;  /* 0x0000008384857220 */ /* 0x000fe20000410000 */
[----:B------:R-:W-:-:S02]  /*3c70*/  HADD2.F32 R129, -RZ, R70.H1_H1 ;  /* 0x30000046ff817230 */ /* 0x000fc40000004100 */
[----:B------:R-:W-:Y:S01]  /*3c80*/  FADD.FTZ R113, R164, -R113 ;  /* 0x80000071a4717221 */ /* 0x000fe20000010000 */
[--C-:B------:R-:W-:Y:S02]  /*3c90*/  HADD2.F32 R128, -RZ, R69.reuse.H0_H0 ;  /* 0x20000045ff807230 */ /* 0x100fe40000004100 */
[----:B------:R-:W-:Y:S01]  /*3ca0*/  FADD.FTZ R131, R165, -R112 ;  /* 0x80000070a5837221 */ /* 0x000fe20000010000 */
[----:B------:R-:W-:Y:S02]  /*3cb0*/  HADD2.F32 R199, -RZ, R69.H1_H1 ;  /* 0x30000045ffc77230 */ /* 0x000fe40000004100 */
[----:B------:R-:W-:Y:S01]  /*3cc0*/  FMUL.FTZ R134, R129, R100 ;  /* 0x0000006481867220 */ /* 0x000fe20000410000 */
[----:B------:R-:W-:Y:S01]  /*3cd0*/  FMUL.FTZ R100, R142, R113 ;  /* 0x000000718e647220 */ /* 0x000fe20000410000 */
[----:B------:R-:W-:Y:S01]  /*3ce0*/  FMUL.FTZ R129, R128, R101 ;  /* 0x0000006580817220 */ /* 0x000fe20000410000 */
[----:B------:R-:W-:Y:S01]  /*3cf0*/  FMUL.FTZ R101, R142, R131 ;  /* 0x000000838e657220 */ /* 0x000fe20000410000 */
[----:B------:R-:W-:-:S02]  /*3d00*/  HADD2.F32 R128, -RZ, R68.H0_H0 ;  /* 0x20000044ff807230 */ /* 0x000fc40000004100 */
[-C--:B------:R-:W-:Y:S01]  /*3d10*/  FMUL.FTZ R113, R100, R136.reuse ;  /* 0x0000008864717220 */ /* 0x080fe20000410000 */
[----:B------:R-:W-:Y:S02]  /*3d20*/  HADD2.F32 R131, -RZ, R68.H1_H1 ;  /* 0x30000044ff837230 */ /* 0x000fe40000004100 */
[----:B------:R-:W-:Y:S01]  /*3d30*/  FMUL.FTZ R112, R101, R136 ;  /* 0x0000008865707220 */ /* 0x000fe20000410000 */
[----:B------:R-:W-:Y:S01]  /*3d40*/  FMUL.FTZ R132, R199, R130 ;  /* 0x00000082c7847220 */ /* 0x000fe20000410000 */
[-C--:B------:R-:W-:Y:S01]  /*3d50*/  FFMA.FTZ R116, R197, R113.reuse, R116 ;  /* 0x00000071c5747223 */ /* 0x080fe20000010074 */
[----:B------:R-:W-:Y:S01]  /*3d60*/  FMUL.FTZ R128, R128, R113 ;  /* 0x0000007180807220 */ /* 0x000fe20000410000 */
[-C--:B------:R-:W-:Y:S01]  /*3d70*/  FMUL.FTZ R113, R131, R112.reuse ;  /* 0x0000007083717220 */ /* 0x080fe20000410000 */
[----:B------:R-:W-:Y:S01]  /*3d80*/  FFMA.FTZ R117, R198, R112, R117 ;  /* 0x00000070c6757223 */ /* 0x000fe20000010075 */
[----:B------:R-:W-:Y:S02]  /*3d90*/  F2FP.F16.F32.PACK_AB R131, R196, R135 ;  /* 0x00000087c483723e */ /* 0x000fe400000000ff */
[----:B------:R-:W-:-:S02]  /*3da0*/  F2FP.F16.F32.PACK_AB R130, R134, R133 ;  /* 0x000000858682723e */ /* 0x000fc400000000ff */
[----:B------:R-:W-:Y:S02]  /*3db0*/  F2FP.F16.F32.PACK_AB R129, R132, R129 ;  /* 0x000000818481723e */ /* 0x000fe400000000ff */
[----:B------:R-:W-:Y:S01]  /*3dc0*/  F2FP.F16.F32.PACK_AB R128, R113, R128 ;  /* 0x000000807180723e */ /* 0x000fe200000000ff */
[----:B------:R-:W-:Y:S06]  /*3dd0*/  BRA `(.L_x_6421) ;  /* 0x0000000400107947 */ /* 0x000fec0003800000 */
.L_x_6422:
[-CC-:B------:R-:W-:Y:S01]  /*3de0*/  FFMA.FTZ R132, R177, R137.reuse, R138.reuse ;  /* 0x00000089b1847223 */ /* 0x180fe2000001008a */
[--C-:B-----5:R-:W-:Y:S02]  /*3df0*/  HADD2.F32 R139, -RZ, R131.reuse.H0_H0 ;  /* 0x20000083ff8b7230 */ /* 0x120fe40000004100 */
[-C--:B------:R-:W-:Y:S01]  /*3e00*/  FFMA.FTZ R195, R178, R137.reuse, R138 ;  /* 0x00000089b2c37223 */ /* 0x080fe2000001008a */
[----:B------:R-:W-:Y:S02]  /*3e10*/  HADD2.F32 R134, -RZ, R131.H1_H1 ;  /* 0x30000083ff867230 */ /* 0x000fe40000004100 */
[----:B------:R-:W-:Y:S01]  /*3e20*/  FADD.FTZ R133, R175, -R132 ;  /* 0x80000084af857221 */ /* 0x000fe20000010000 */
[-CC-:B------:R-:W-:Y:S01]  /*3e30*/  FFMA.FTZ R132, R174, R137.reuse, R138.reuse ;  /* 0x00000089ae847223 */ /* 0x180fe2000001008a */
[----:B------:R-:W-:Y:S01]  /*3e40*/  FADD.FTZ R195, R176, -R195 ;  /* 0x800000c3b0c37221 */ /* 0x000fe20000010000 */
[--C-:B------:R-:W-:Y:S01]  /*3e50*/  FFMA.FTZ R131, R167, R137, R138.reuse ;  /* 0x00000089a7837223 */ /* 0x100fe2000001008a */
[C---:B------:R-:W-:Y:S01]  /*3e60*/  FMUL.FTZ R135, R142.reuse, R133 ;  /* 0x000000858e877220 */ /* 0x040fe20000410000 */
[----:B------:R-:W-:Y:S01]  /*3e70*/  FFMA.FTZ R133, R171, R137, R138 ;  /* 0x00000089ab857223 */ /* 0x000fe2000001008a */
[----:B------:R-:W-:Y:S01]  /*3e80*/  FMUL.FTZ R195, R142, R195 ;  /* 0x000000c38ec37220 */ /* 0x000fe20000410000 */
[----:B------:R-:W-:Y:S01]  /*3e90*/  FADD.FTZ R131, R168, -R131 ;  /* 0x80000083a8837221 */ /* 0x000fe20000010000 */
[-C--:B------:R-:W-:Y:S01]  /*3ea0*/  FMUL.FTZ R201, R135, R136.reuse ;  /* 0x0000008887c97220 */ /* 0x080fe20000410000 */
[----:B------:R-:W-:Y:S01]  /*3eb0*/  FADD.FTZ R133, R172, -R133 ;  /* 0x80000085ac857221 */ /* 0x000fe20000010000 */
[----:B------:R-:W-:Y:S01]  /*3ec0*/  FMUL.FTZ R198, R195, R136 ;  /* 0x00000088c3c67220 */ /* 0x000fe20000410000 */
[C---:B------:R-:W-:Y:S01]  /*3ed0*/  FMUL.FTZ R131, R142.reuse, R131 ;  /* 0x000000838e837220 */ /* 0x040fe20000410000 */
[----:B------:R-:W-:Y:S01]  /*3ee0*/  FFMA.FTZ R114, R139, R201, R114 ;  /* 0x000000c98b727223 */ /* 0x000fe20000010072 */
[----:B------:R-:W-:Y:S01]  /*3ef0*/  FMUL.FTZ R133, R142, R133 ;  /* 0x000000858e857220 */ /* 0x000fe20000410000 */
[----:B------:R-:W-:-:S02]  /*3f00*/  HADD2.F32 R139, -RZ, R130.H0_H0 ;  /* 0x20000082ff8b7230 */ /* 0x000fc40000004100 */
[----:B------:R-:W-:Y:S01]  /*3f10*/  FFMA.FTZ R115, R134, R198, R115 ;  /* 0x000000c686737223 */ /* 0x000fe20000010073 */
[----:B------:R-:W-:Y:S02]  /*3f20*/  HADD2.F32 R130, -RZ, R130.H1_H1 ;  /* 0x30000082ff827230 */ /* 0x000fe40000004100 */
[----:B------:R-:W-:Y:S01]  /*3f30*/  FMUL.FTZ R199, R133, R136 ;  /* 0x0000008885c77220 */ /* 0x000fe20000410000 */
[----:B------:R-:W-:Y:S01]  /*3f40*/  FADD.FTZ R133, R173, -R132 ;  /* 0x80000084ad857221 */ /* 0x000fe20000010000 */
[----:B------:R-:W-:Y:S02]  /*3f50*/  HADD2.F32 R132, -RZ, R71.H0_H0 ;  /* 0x20000047ff847230 */ /* 0x000fe40000004100 */
[----:B------:R-:W-:Y:S01]  /*3f60*/  FFMA.FTZ R139, R139, R199, R112 ;  /* 0x000000c78b8b7223 */ /* 0x000fe20000010070 */
[----:B------:R-:W-:Y:S01]  /*3f70*/  FFMA.FTZ R112, R170, R137, R138 ;  /* 0x00000089aa707223 */ /* 0x000fe2000001008a */
[----:B------:R-:W-:Y:S01]  /*3f80*/  FMUL.FTZ R135, R142, R133 ;  /* 0x000000858e877220 */ /* 0x000fe20000410000 */
[----:B------:R-:W-:Y:S01]  /*3f90*/  FMUL.FTZ R201, R132, R201 ;  /* 0x000000c984c97220 */ /* 0x000fe20000410000 */
[----:B------:R-:W-:-:S02]  /*3fa0*/  HADD2.F32 R132, -RZ, R70.H0_H0 ;  /* 0x20000046ff847230 */ /* 0x000fc40000004100 */
[----:B------:R-:W-:Y:S01]  /*3fb0*/  FADD.FTZ R133, R169, -R112 ;  /* 0x80000070a9857221 */ /* 0x000fe20000010000 */
[----:B------:R-:W-:Y:S01]  /*3fc0*/  FMUL.FTZ R196, R135, R136 ;  /* 0x0000008887c47220 */ /* 0x000fe20000410000 */
[----:B------:R-:W-:Y:S02]  /*3fd0*/  HADD2.F32 R112, -RZ, R129.H1_H1 ;  /* 0x30000081ff707230 */ /* 0x000fe40000004100 */
[----:B------:R-:W-:Y:S01]  /*3fe0*/  FMUL.FTZ R197, R142, R133 ;  /* 0x000000858ec57220 */ /* 0x000fe20000410000 */
[----:B------:R-:W-:Y:S01]  /*3ff0*/  FFMA.FTZ R195, R130, R196, R113 ;  /* 0x000000c482c37223 */ /* 0x000fe20000010071 */
[----:B------:R-:W-:Y:S02]  /*4000*/  HADD2.F32 R113, -RZ, R71.H1_H1 ;  /* 0x30000047ff717230 */ /* 0x000fe40000004100 */
[-C--:B------:R-:W-:Y:S01]  /*4010*/  FMUL.FTZ R133, R131, R136.reuse ;  /* 0x0000008883857220 */ /* 0x080fe20000410000 */
[----:B------:R-:W-:Y:S01]  /*4020*/  FMUL.FTZ R134, R197, R136 ;  /* 0x00000088c5867220 */ /* 0x000fe20000410000 */
[----:B------:R-:W-:-:S02]  /*4030*/  HADD2.F32 R131, -RZ, R70.H1_H1 ;  /* 0x30000046ff837230 */ /* 0x000fc40000004100 */
[----:B------:R-:W-:Y:S01]  /*4040*/  FMUL.FTZ R199, R132, R199 ;  /* 0x000000c784c77220 */ /* 0x000fe20000410000 */
[----:B------:R-:W-:Y:S01]  /*4050*/  FMUL.FTZ R198, R113, R198 ;  /* 0x000000c671c67220 */ /* 0x000fe20000410000 */
[----:B------:R-:W-:Y:S01]  /*4060*/  FFMA.FTZ R119, R112, R134, R119 ;  /* 0x0000008670777223 */ /* 0x000fe20000010077 */
[-CC-:B------:R-:W-:Y:S01]  /*4070*/  FFMA.FTZ R113, R163, R137.reuse, R138.reuse ;  /* 0x00000089a3717223 */ /* 0x180fe2000001008a */
[----:B------:R-:W-:Y:S01]  /*4080*/  FFMA.FTZ R112, R166, R137, R138 ;  /* 0x00000089a6707223 */ /* 0x000fe2000001008a */
[----:B------:R-:W-:Y:S02]  /*4090*/  HADD2.F32 R135, -RZ, R129.H0_H0 ;  /* 0x20000081ff877230 */ /* 0x000fe40000004100 */
[----:B------:R-:W-:Y:S01]  /*40a0*/  FMUL.FTZ R196, R131, R196 ;  /* 0x000000c483c47220 */ /* 0x000fe20000410000 */
[--C-:B------:R-:W-:Y:S02]  /*40b0*/  HADD2.F32 R129, -RZ, R128.reuse.H0_H0 ;  /* 0x20000080ff817230 */ /* 0x100fe40000004100 */
[----:B------:R-:W-:Y:S01]  /*40c0*/  FADD.FTZ R113, R164, -R113 ;  /* 0x80000071a4717221 */ /* 0x000fe20000010000 */
[----:B------:R-:W-:-:S02]  /*40d0*/  HADD2.F32 R130, -RZ, R128.H1_H1 ;  /* 0x30000080ff827230 */ /* 0x000fc40000004100 */
[----:B------:R-:W-:Y:S01]  /*40e0*/  FADD.FTZ R131, R165, -R112 ;  /* 0x80000070a5837221 */ /* 0x000fe20000010000 */
[--C-:B------:R-:W-:Y:S02]  /*40f0*/  HADD2.F32 R128, -RZ, R69.reuse.H0_H0 ;  /* 0x20000045ff807230 */ /* 0x100fe40000004100 */
[C---:B------:R-:W-:Y:S01]  /*4100*/  FMUL.FTZ R113, R142.reuse, R113 ;  /* 0x000000718e717220 */ /* 0x040fe20000410000 */
[----:B------:R-:W-:Y:S01]  /*4110*/  FFMA.FTZ R118, R135, R133, R118 ;  /* 0x0000008587767223 */ /* 0x000fe20000010076 */
[----:B------:R-:W-:Y:S01]  /*4120*/  FMUL.FTZ R131, R142, R131 ;  /* 0x000000838e837220 */ /* 0x000fe20000410000 */
[----:B------:R-:W-:Y:S02]  /*4130*/  HADD2.F32 R135, -RZ, R69.H1_H1 ;  /* 0x30000045ff877230 */ /* 0x000fe40000004100 */
[----:B------:R-:W-:Y:S01]  /*4140*/  FMUL.FTZ R132, R128, R133 ;  /* 0x0000008580847220 */ /* 0x000fe20000410000 */
[--C-:B------:R-:W-:Y:S02]  /*4150*/  HADD2.F32 R112, -RZ, R68.reuse.H0_H0 ;  /* 0x20000044ff707230 */ /* 0x100fe40000004100 */
[----:B------:R-:W-:Y:S01]  /*4160*/  FMUL.FTZ R113, R113, R136 ;  /* 0x0000008871717220 */ /* 0x000fe20000410000 */
[----:B------:R-:W-:-:S02]  /*4170*/  HADD2.F32 R133, -RZ, R68.H1_H1 ;  /* 0x30000044ff857230 */ /* 0x000fc40000004100 */
[----:B------:R-:W-:Y:S01]  /*4180*/  FMUL.FTZ R128, R131, R136 ;  /* 0x0000008883807220 */ /* 0x000fe20000410000 */
[----:B------:R-:W-:Y:S01]  /*4190*/  FMUL.FTZ R135, R135, R134 ;  /* 0x0000008687877220 */ /* 0x000fe20000410000 */
[-C--:B------:R-:W-:Y:S01]  /*41a0*/  FMUL.FTZ R112, R112, R113.reuse ;  /* 0x0000007170707220 */ /* 0x080fe20000410000 */
[----:B------:R-:W-:Y:S01]  /*41b0*/  FFMA.FTZ R116, R129, R113, R116 ;  /* 0x0000007181747223 */ /* 0x000fe20000010074 */
[-C--:B------:R-:W-:Y:S01]  /*41c0*/  FMUL.FTZ R133, R133, R128.reuse ;  /* 0x0000008085857220 */ /* 0x080fe20000410000 */
[----:B------:R-:W-:Y:S01]  /*41d0*/  FFMA.FTZ R117, R130, R128, R117 ;  /* 0x0000008082757223 */ /* 0x000fe20000010075 */
[----:B------:R-:W-:Y:S02]  /*41e0*/  F2FP.F16.F32.PACK_AB R131, R198, R201 ;  /* 0x000000c9c683723e */ /* 0x000fe400000000ff */
[----:B------:R-:W-:Y:S02]  /*41f0*/  F2FP.F16.F32.PACK_AB R130, R196, R199 ;  /* 0x000000c7c482723e */ /* 0x000fe400000000ff */
[----:B------:R-:W-:-:S02]  /*4200*/  F2FP.F16.F32.PACK_AB R129, R135, R132 ;  /* 0x000000848781723e */ /* 0x000fc400000000ff */
[----:B------:R-:W-:-:S07]  /*4210*/  F2FP.F16.F32.PACK_AB R128, R133, R112 ;  /* 0x000000708580723e */ /* 0x000fce00000000ff */
.L_x_6421:
[----:B------:R-:W0:Y:S08]  /*4220*/  @P1 LDC.64 R132, c[0x0][0x478] ;  /* 0x00011e00ff841b82 */ /* 0x000e300000000a00 */
[----:B------:R-:W1:Y:S01]  /*4230*/  LDC.64 R112, c[0x0][0x468] ;  /* 0x00011a00ff707b82 */ /* 0x000e620000000a00 */
[----:B0-----:R-:W-:-:S05]  /*4240*/  @P1 IMAD.WIDE.U32 R132, R141, 0x20, R132 ;  /* 0x000000208d841825 */ /* 0x001fca00078e0084 */
[----:B------:R2:W-:Y:S01]  /*4250*/  @P1 STG.E.128 desc[UR10][R132.64], R100 ;  /* 0x0000006484001986 */ /* 0x0005e2000c101d0a */
[----:B-1----:R-:W-:-:S03]  /*4260*/  IMAD.WIDE.U32 R134, R141, 0x10, R112 ;  /* 0x000000108d867825 */ /* 0x002fc600078e0070 */
[----:B------:R2:W-:Y:S01]  /*4270*/  @P1 STG.E.128 desc[UR10][R132.64+0x10], R96 ;  /* 0x0000106084001986 */ /* 0x0005e2000c101d0a */
[----:B------:R-:W-:Y:S02]  /*4280*/  MOV R112, R139 ;  /* 0x0000008b00707202 */ /* 0x000fe40000000f00 */
[----:B------:R-:W-:Y:S01]  /*4290*/  MOV R113, R195 ;  /* 0x000000c300717202 */ /* 0x000fe20000000f00 */
[----:B------:R2:W-:Y:S01]  /*42a0*/  STG.E.128 desc[UR10][R134.64], R128 ;  /* 0x0000008086007986 */ /* 0x0005e2000c101d0a */
[----:B------:R-:W-:-:S07]  /*42b0*/  IADD3 R141, PT, PT, R141, 0x80, RZ ;  /* 0x000000808d8d7810 */ /* 0x000fce0007ffe0ff */
.L_x_6418:
[----:B------:R-:W-:Y:S05]  /*42c0*/  BSYNC.RECONVERGENT B0 ;  /* 0x0000000000007941 */ /* 0x000fea0003800200 */
.L_x_6417:
        /* <DEDUP_REMOVED lines=14> */
[--C-:B-----5:R-:W-:Y:S02]  /*43b0*/  HADD2.F32 R100, -RZ, R131.reuse.H0_H0 ;  /* 0x20000083ff647230 */ /* 0x120fe40000004100 */
[-C--:B------:R-:W-:Y:S01]  /*43c0*/  FFMA.FTZ R103, R187, R137.reuse, R138 ;  /* 0x00000089bb677223 */ /* 0x080fe2000001008a */
[----:B------:R-:W-:Y:S01]  /*43d0*/  FADD.FTZ R96, R193, -R96 ;  /* 0x80000060c1607221 */ /* 0x000fe20000010000 */
[----:B------:R-:W-:Y:S01]  /*43e0*/  FADD.FTZ R97, R192, -R97 ;  /* 0x80000061c0617221 */ /* 0x000fe20000010000 */
[----:B------:R-:W-:Y:S02]  /*43f0*/  HADD2.F32 R131, -RZ, R131.H1_H1 ;  /* 0x30000083ff837230 */ /* 0x000fe40000004100 */
[----:B------:R-:W-:Y:S01]  /*4400*/  FFMA.FTZ R102, R190, R137, R138 ;  /* 0x00000089be667223 */ /* 0x000fe2000001008a */
[C---:B------:R-:W-:Y:S01]  /*4410*/  FFMA.FTZ R99, R142.reuse, R96, R95 ;  /* 0x000000608e637223 */ /* 0x040fe2000001005f */
[----:B------:R-:W-:Y:S01]  /*4420*/  FFMA.FTZ R98, R142, R97, R94 ;  /* 0x000000618e627223 */ /* 0x000fe2000001005e */
[-C--:B------:R-:W-:Y:S01]  /*4430*/  FFMA.FTZ R97, R183, R137.reuse, R138 ;  /* 0x00000089b7617223 */ /* 0x080fe2000001008a */
[----:B------:R-:W-:Y:S01]  /*4440*/  FADD.FTZ R102, R189, -R102 ;  /* 0x80000066bd667221 */ /* 0x000fe20000010000 */
[-C--:B------:R-:W-:Y:S01]  /*4450*/  FMUL.FTZ R196, R99, R136.reuse ;  /* 0x0000008863c47220 */ /* 0x080fe20000410000 */
[----:B------:R-:W-:Y:S01]  /*4460*/  FFMA.FTZ R96, R186, R137, R138 ;  /* 0x00000089ba607223 */ /* 0x000fe2000001008a */
[----:B------:R-:W-:Y:S01]  /*4470*/  FMUL.FTZ R139, R98, R136 ;  /* 0x00000088628b7220 */ /* 0x000fe20000410000 */
[----:B------:R-:W-:-:S02]  /*4480*/  HADD2.F32 R134, -RZ, R130.H0_H0 ;  /* 0x20000082ff867230 */ /* 0x000fc40000004100 */
[----:B------:R-:W-:Y:S01]  /*4490*/  FFMA.FTZ R107, R196, R131, R107 ;  /* 0x00000083c46b7223 */ /* 0x000fe2000001006b */
[----:B------:R-:W-:Y:S01]  /*44a0*/  FADD.FTZ R131, R188, -R103 ;  /* 0x80000067bc837221 */ /* 0x000fe20000010000 */
[----:B------:R-:W-:Y:S01]  /*44b0*/  FADD.FTZ R103, R184, -R97 ;  /* 0x80000061b8677221 */ /* 0x000fe20000010000 */
[C---:B------:R-:W-:Y:S01]  /*44c0*/  FFMA.FTZ R97, R142.reuse, R102, R93 ;  /* 0x000000668e617223 */ /* 0x040fe2000001005d */
[----:B------:R-:W-:Y:S02]  /*44d0*/  HADD2.F32 R135, -RZ, R130.H1_H1 ;  /* 0x30000082ff877230 */ /* 0x000fe40000004100 */
[----:B------:R-:W-:Y:S01]  /*44e0*/  FFMA.FTZ R106, R139, R100, R106 ;  /* 0x000000648b6a7223 */ /* 0x000fe2000001006a */
[C---:B------:R-:W-:Y:S01]  /*44f0*/  FFMA.FTZ R102, R142.reuse, R103, R90 ;  /* 0x000000678e667223 */ /* 0x040fe2000001005a */
[----:B------:R-:W-:Y:S01]  /*4500*/  FADD.FTZ R130, R185, -R96 ;  /* 0x80000060b9827221 */ /* 0x000fe20000010000 */
[--C-:B------:R-:W-:Y:S02]  /*4510*/  HADD2.F32 R100, -RZ, R129.reuse.H0_H0 ;  /* 0x20000081ff647230 */ /* 0x100fe40000004100 */
[----:B------:R-:W-:Y:S01]  /*4520*/  FFMA.FTZ R96, R142, R131, R92 ;  /* 0x000000838e607223 */ /* 0x000fe2000001005c */
[-C--:B------:R-:W-:Y:S01]  /*4530*/  FMUL.FTZ R132, R97, R136.reuse ;  /* 0x0000008861847220 */ /* 0x080fe20000410000 */
[----:B------:R-:W-:Y:S01]  /*4540*/  FMUL.FTZ R131, R102, R136 ;  /* 0x0000008866837220 */ /* 0x000fe20000410000 */
[----:B------:R-:W-:Y:S01]  /*4550*/  FFMA.FTZ R103, R142, R130, R91 ;  /* 0x000000828e677223 */ /* 0x000fe2000001005b */
[----:B------:R-:W-:-:S02]  /*4560*/  HADD2.F32 R129, -RZ, R129.H1_H1 ;  /* 0x30000081ff817230 */ /* 0x000fc40000004100 */
[----:B------:R-:W-:Y:S01]  /*4570*/  FFMA.FTZ R135, R132, R135, R105 ;  /* 0x0000008784877223 */ /* 0x000fe20000010069 */
[----:B------:R-:W-:Y:S01]  /*4580*/  FFMA.FTZ R110, R131, R100, R110 ;  /* 0x00000064836e7223 */ /* 0x000fe2000001006e */
[--C-:B------:R-:W-:Y:S02]  /*4590*/  HADD2.F32 R105, -RZ, R63.reuse.H1_H1 ;  /* 0x3000003fff697230 */ /* 0x100fe40000004100 */
[-C--:B------:R-:W-:Y:S01]  /*45a0*/  FMUL.FTZ R133, R96, R136.reuse ;  /* 0x0000008860857220 */ /* 0x080fe20000410000 */
[----:B------:R-:W-:Y:S02]  /*45b0*/  HADD2.F32 R100, -RZ, R63.H0_H0 ;  /* 0x2000003fff647230 */ /* 0x000fe40000004100 */
[----:B------:R-:W-:Y:S01]  /*45c0*/  FMUL.FTZ R130, R103, R136 ;  /* 0x0000008867827220 */ /* 0x000fe20000410000 */
[--C-:B------:R-:W-:Y:S01]  /*45d0*/  FFMA.FTZ R101, R179, R137, R138.reuse ;  /* 0x00000089b3657223 */ /* 0x100fe2000001008a */
[----:B------:R-:W-:Y:S01]  /*45e0*/  FMUL.FTZ R198, R196, R105 ;  /* 0x00000069c4c67220 */ /* 0x000fe20000410000 */
[----:B------:R-:W-:Y:S01]  /*45f0*/  FFMA.FTZ R138, R182, R137, R138 ;  /* 0x00000089b68a7223 */ /* 0x000fe2000001008a */
[----:B------:R-:W-:Y:S01]  /*4600*/  FMUL.FTZ R139, R139, R100 ;  /* 0x000000648b8b7220 */ /* 0x000fe20000410000 */
[----:B------:R-:W-:-:S02]  /*4610*/  HADD2.F32 R105, -RZ, R62.H1_H1 ;  /* 0x3000003eff697230 */ /* 0x000fc40000004100 */
[----:B------:R-:W-:Y:S01]  /*4620*/  FFMA.FTZ R134, R133, R134, R104 ;  /* 0x0000008685867223 */ /* 0x000fe20000010068 */
[----:B------:R-:W-:Y:S02]  /*4630*/  HADD2.F32 R100, -RZ, R61.H0_H0 ;  /* 0x2000003dff647230 */ /* 0x000fe40000004100 */
[----:B------:R-:W-:Y:S01]  /*4640*/  FFMA.FTZ R111, R130, R129, R111 ;  /* 0x00000081826f7223 */ /* 0x000fe2000001006f */
[--C-:B------:R-:W-:Y:S02]  /*4650*/  HADD2.F32 R104, -RZ, R128.reuse.H0_H0 ;  /* 0x20000080ff687230 */ /* 0x100fe40000004100 */
[----:B------:R-:W-:Y:S01]  /*4660*/  FADD.FTZ R101, R180, -R101 ;  /* 0x80000065b4657221 */ /* 0x000fe20000010000 */
[----:B------:R-:W-:Y:S02]  /*4670*/  HADD2.F32 R129, -RZ, R128.H1_H1 ;  /* 0x30000080ff817230 */ /* 0x000fe40000004100 */
[----:B------:R-:W-:Y:S01]  /*4680*/  FADD.FTZ R138, R181, -R138 ;  /* 0x8000008ab58a7221 */ /* 0x000fe20000010000 */
[----:B------:R-:W-:-:S02]  /*4690*/  HADD2.F32 R128, -RZ, R62.H0_H0 ;  /* 0x2000003eff807230 */ /* 0x000fc40000004100 */
[----:B------:R-:W-:Y:S01]  /*46a0*/  FMUL.FTZ R196, R132, R105 ;  /* 0x0000006984c47220 */ /* 0x000fe20000410000 */
[----:B------:R-:W-:Y:S01]  /*46b0*/  FMUL.FTZ R132, R131, R100 ;  /* 0x0000006483847220 */ /* 0x000fe20000410000 */
[C---:B------:R-:W-:Y:S01]  /*46c0*/  FFMA.FTZ R100, R142.reuse, R101, R88 ;  /* 0x000000658e647223 */ /* 0x040fe20000010058 */
[----:B------:R-:W-:Y:S01]  /*46d0*/  FFMA.FTZ R101, R142, R138, R89 ;  /* 0x0000008a8e657223 */ /* 0x000fe20000010059 */
[----:B------:R-:W-:Y:S01]  /*46e0*/  FMUL.FTZ R137, R133, R128 ;  /* 0x0000008085897220 */ /* 0x000fe20000410000 */
[--C-:B------:R-:W-:Y:S02]  /*46f0*/  HADD2.F32 R128, -RZ, R60.reuse.H0_H0 ;  /* 0x2000003cff807230 */ /* 0x100fe40000004100 */
[-C--:B------:R-:W-:Y:S01]  /*4700*/  FMUL.FTZ R105, R100, R136.reuse ;  /* 0x0000008864697220 */ /* 0x080fe20000410000 */
[----:B------:R-:W-:Y:S02]  /*4710*/  HADD2.F32 R133, -RZ, R61.H1_H1 ;  /* 0x3000003dff857230 */ /* 0x000fe40000004100 */
[----:B------:R-:W-:Y:S01]  /*4720*/  FMUL.FTZ R136, R101, R136 ;  /* 0x0000008865887220 */ /* 0x000fe20000410000 */
[----:B------:R-:W-:-:S02]  /*4730*/  HADD2.F32 R131, -RZ, R60.H1_H1 ;  /* 0x3000003cff837230 */ /* 0x000fc40000004100 */
[C---:B------:R-:W-:Y:S01]  /*4740*/  FFMA.FTZ R108, R105.reuse, R104, R108 ;  /* 0x00000068696c7223 */ /* 0x040fe2000001006c */
[----:B------:R-:W-:Y:S01]  /*4750*/  FMUL.FTZ R128, R105, R128 ;  /* 0x0000008069807220 */ /* 0x000fe20000410000 */
[----:B------:R-:W-:Y:S01]  /*4760*/  FMUL.FTZ R133, R130, R133 ;  /* 0x0000008582857220 */ /* 0x000fe20000410000 */
[C---:B------:R-:W-:Y:S01]  /*4770*/  FFMA.FTZ R109, R136.reuse, R129, R109 ;  /* 0x00000081886d7223 */ /* 0x040fe2000001006d */
[----:B------:R-:W-:Y:S01]  /*4780*/  FMUL.FTZ R105, R136, R131 ;  /* 0x0000008388697220 */ /* 0x000fe20000410000 */
[----:B------:R-:W-:Y:S02]  /*4790*/  F2FP.F16.F32.PACK_AB R131, R198, R139 ;  /* 0x0000008bc683723e */ /* 0x000fe400000000ff */
[----:B------:R-:W-:Y:S02]  /*47a0*/  F2FP.F16.F32.PACK_AB R130, R196, R137 ;  /* 0x00000089c482723e */ /* 0x000fe400000000ff */
[----:B------:R-:W-:Y:S02]  /*47b0*/  F2FP.F16.F32.PACK_AB R129, R133, R132 ;  /* 0x000000848581723e */ /* 0x000fe400000000ff */
[----:B------:R-:W-:Y:S01]  /*47c0*/  F2FP.F16.F32.PACK_AB R128, R105, R128 ;  /* 0x000000806980723e */ /* 0x000fe200000000ff */
[----:B------:R-:W-:Y:S06]  /*47d0*/  BRA `(.L_x_6427) ;  /* 0x0000000c00487947 */ /* 0x000fec0003800000 */
.L_x_6426:
        /* <DEDUP_REMOVED lines=16> */
[C---:B------:R-:W-:Y:S01]  /*48e0*/  FFMA.FTZ R201, R142.reuse, R202, R95 ;  /* 0x000000ca8ec97223 */ /* 0x040fe2000001005f */
[C---:B------:R-:W-:Y:S01]  /*48f0*/  FFMA.FTZ R197, R142.reuse, R197, R94 ;  /* 0x000000c58ec57223 */ /* 0x040fe2000001005e */
[----:B------:R-:W-:Y:S01]  /*4900*/  FFMA.FTZ R137, R142, R139, R92 ;  /* 0x0000008b8e897223 */ /* 0x000fe2000001005c */
[----:B-----5:R-:W-:-:S02]  /*4910*/  HADD2.F32 R200, -RZ, R131.H0_H0 ;  /* 0x20000083ffc87230 */ /* 0x020fc40000004100 */
[C---:B------:R-:W-:Y:S01]  /*4920*/  FFMA.FTZ R199, R142.reuse, R196, R93 ;  /* 0x000000c48ec77223 */ /* 0x040fe2000001005d */
[----:B------:R-:W-:Y:S02]  /*4930*/  HADD2.F32 R203, -RZ, R131.H1_H1 ;  /* 0x30000083ffcb7230 */ /* 0x000fe40000004100 */
        /* <DEDUP_REMOVED lines=12> */
[----:B------:R-:W-:-:S02]  /*4a00*/  HADD2.F32 R134, -RZ, R130.H0_H0 ;  /* 0x20000082ff867230 */ /* 0x000fc40000004100 */
[C---:B------:R-:W-:Y:S01]  /*4a10*/  FFMA.FTZ R107, R202.reuse, R203, R107 ;  /* 0x000000cbca6b7223 */ /* 0x040fe2000001006b */
[----:B------:R-:W-:Y:S02]  /*4a20*/  HADD2.F32 R131, -RZ, R63.H1_H1 ;  /* 0x3000003fff837230 */ /* 0x000fe40000004100 */
[----:B------:R-:W-:Y:S01]  /*4a30*/  FFMA.FTZ R106, R201, R200, R106 ;  /* 0x000000c8c96a7223 */ /* 0x000fe2000001006a */
[----:B------:R-:W-:Y:S02]  /*4a40*/  HADD2.F32 R198, -RZ, R130.H1_H1 ;  /* 0x30000082ffc67230 */ /* 0x000fe40000004100 */
[----:B------:R-:W-:Y:S01]  /*4a50*/  FFMA.FTZ R134, R197, R134, R104 ;  /* 0x00000086c5867223 */ /* 0x000fe20000010068 */
[----:B------:R-:W-:Y:S02]  /*4a60*/  HADD2.F32 R130, -RZ, R129.H0_H0 ;  /* 0x20000081ff827230 */ /* 0x000fe40000004100 */
[----:B------:R-:W-:Y:S01]  /*4a70*/  FMUL.FTZ R199, R202, R131 ;  /* 0x00000083cac77220 */ /* 0x000fe20000410000 */
[----:B------:R-:W-:-:S02]  /*4a80*/  HADD2.F32 R131, -RZ, R62.H1_H1 ;  /* 0x3000003eff837230 */ /* 0x000fc40000004100 */
[C---:B------:R-:W-:Y:S01]  /*4a90*/  FFMA.FTZ R135, R142.reuse, R198, R105 ;  /* 0x000000c68e877223 */ /* 0x040fe20000010069 */
[----:B------:R-:W-:Y:S02]  /*4aa0*/  HADD2.F32 R104, -RZ, R61.H0_H0 ;  /* 0x2000003dff687230 */ /* 0x000fe40000004100 */
[C---:B------:R-:W-:Y:S01]  /*4ab0*/  FFMA.FTZ R110, R137.reuse, R130, R110 ;  /* 0x00000082896e7223 */ /* 0x040fe2000001006e */
[----:B------:R-:W-:Y:S02]  /*4ac0*/  HADD2.F32 R195, -RZ, R129.H1_H1 ;  /* 0x30000081ffc37230 */ /* 0x000fe40000004100 */
[----:B------:R-:W-:Y:S01]  /*4ad0*/  FMUL.FTZ R139, R142, R131 ;  /* 0x000000838e8b7220 */ /* 0x000fe20000410000 */
[----:B------:R-:W-:Y:S02]  /*4ae0*/  HADD2.F32 R196, -RZ, R63.H0_H0 ;  /* 0x2000003fffc47230 */ /* 0x000fe40000004100 */
[----:B------:R-:W-:Y:S01]  /*4af0*/  FMUL.FTZ R137, R137, R104 ;  /* 0x0000006889897220 */ /* 0x000fe20000410000 */
[----:B------:R-:W-:-:S02]  /*4b00*/  HADD2.F32 R138, -RZ, R62.H0_H0 ;  /* 0x2000003eff8a7230 */ /* 0x000fc40000004100 */
[C---:B------:R-:W-:Y:S01]  /*4b10*/  FFMA.FTZ R111, R132.reuse, R195, R111 ;  /* 0x000000c3846f7223 */ /* 0x040fe2000001006f */
        /* <DEDUP_REMOVED lines=9> */
[C---:B------:R-:W-:Y:S01]  /*4bb0*/  FMUL.FTZ R105, R136.reuse, R105 ;  /* 0x0000006988697220 */ /* 0x040fe20000410000 */
[----:B------:R-:W-:Y:S01]  /*4bc0*/  F2FP.F16.F32.PACK_AB R131, R199, R196 ;  /* 0x000000c4c783723e */ /* 0x000fe200000000ff */
[----:B------:R-:W-:Y:S01]  /*4bd0*/  FFMA.FTZ R108, R133, R129, R108 ;  /* 0x00000081856c7223 */ /* 0x000fe2000001006c */
[----:B------:R-:W-:Y:S01]  /*4be0*/  F2FP.F16.F32.PACK_AB R130, R139, R138 ;  /* 0x0000008a8b82723e */ /* 0x000fe200000000ff */
[----:B------:R-:W-:Y:S01]  /*4bf0*/  FFMA.FTZ R109, R136, R128, R109 ;  /* 0x00000080886d7223 */ /* 0x000fe2000001006d */
[----:B------:R-:W-:Y:S02]  /*4c00*/  F2FP.F16.F32.PACK_AB R129, R132, R137 ;  /* 0x000000898481723e */ /* 0x000fe400000000ff */
[----:B------:R-:W-:Y:S01]  /*4c10*/  F2FP.F16.F32.PACK_AB R128, R105, R104 ;  /* 0x000000686980723e */ /* 0x000fe200000000ff */
[----:B------:R-:W-:Y:S06]  /*4c20*/  BRA `(.L_x_6427) ;  /* 0x0000000800347947 */ /* 0x000fec0003800000 */
.L_x_6425:
[----:B------:R-:W0:Y:S02]  /*4c30*/  LDC.64 R132, c[0x0][0x478] ;  /* 0x00011e00ff847b82 */ /* 0x000e240000000a00 */
[----:B0-----:R-:W-:-:S04]  /*4c40*/  ISETP.NE.U32.AND P1, PT, R132, RZ, PT ;  /* 0x000000ff8400720c */ /* 0x001fc80003f25070 */
[----:B------:R-:W-:-:S13]  /*4c50*/  ISETP.NE.AND.EX P1, PT, R133, RZ, PT, P1 ;  /* 0x000000ff8500720c */ /* 0x000fda0003f25310 */
[----:B------:R-:W-:Y:S05]  /*4c60*/  @!P1 BRA `(.L_x_6428) ;  /* 0x0000000400149947 */ /* 0x000fea0003800000 */
[-CC-:B------:R-:W-:Y:S01]  /*4c70*/  FFMA.FTZ R97, R191, R137.reuse, R138.reuse ;  /* 0x00000089bf617223 */ /* 0x180fe2000001008a */
[-CC-:B------:R-:W-:Y:S01]  /*4c80*/  FFMA.FTZ R96, R194, R137.reuse, R138.reuse ;  /* 0x00000089c2607223 */ /* 0x180fe2000001008a */
[-C--:B------:R-:W-:Y:S01]  /*4c90*/  FFMA.FTZ R101, R187, R137.reuse, R138 ;  /* 0x00000089bb657223 */ /* 0x080fe2000001008a */
[--C-:B-----5:R-:W-:Y:S02]  /*4ca0*/  HADD2.F32 R103, -RZ, R131.reuse.H0_H0 ;  /* 0x20000083ff677230 */ /* 0x120fe40000004100 */
[----:B------:R-:W-:Y:S01]  /*4cb0*/  FADD.FTZ R97, R192, -R97 ;  /* 0x80000061c0617221 */ /* 0x000fe20000010000 */
[----:B------:R-:W-:Y:S01]  /*4cc0*/  FADD.FTZ R99, R193, -R96 ;  /* 0x80000060c1637221 */ /* 0x000fe20000010000 */
[----:B------:R-:W-:Y:S02]  /*4cd0*/  HADD2.F32 R102, -RZ, R131.H1_H1 ;  /* 0x30000083ff667230 */ /* 0x000fe40000004100 */
[--C-:B------:R-:W-:Y:S01]  /*4ce0*/  FFMA.FTZ R100, R190, R137, R138.reuse ;  /* 0x00000089be647223 */ /* 0x100fe2000001008a */
[----:B------:R-:W-:Y:S01]  /*4cf0*/  FMUL.FTZ R98, R142, R97 ;  /* 0x000000618e627220 */ /* 0x000fe20000410000 */
[-CC-:B------:R-:W-:Y:S01]  /*4d00*/  FFMA.FTZ R97, R183, R137.reuse, R138.reuse ;  /* 0x00000089b7617223 */ /* 0x180fe2000001008a */
[-CC-:B------:R-:W-:Y:S01]  /*4d10*/  FFMA.FTZ R96, R186, R137.reuse, R138.reuse ;  /* 0x00000089ba607223 */ /* 0x180fe2000001008a */
[-CC-:B------:R-:W-:Y:S01]  /*4d20*/  FFMA.FTZ R133, R179, R137.reuse, R138.reuse ;  /* 0x00000089b3857223 */ /* 0x180fe2000001008a */
[----:B------:R-:W-:Y:S01]  /*4d30*/  FMUL.FTZ R131, R98, R136 ;  /* 0x0000008862837220 */ /* 0x000fe20000410000 */
[----:B------:R-:W-:Y:S01]  /*4d40*/  FFMA.FTZ R196, R182, R137, R138 ;  /* 0x00000089b6c47223 */ /* 0x000fe2000001008a */
[----:B------:R-:W-:Y:S01]  /*4d50*/  FMUL.FTZ R99, R142, R99 ;  /* 0x000000638e637220 */ /* 0x000fe20000410000 */
[----:B------:R-:W-:-:S02]  /*4d60*/  HADD2.F32 R137, -RZ, R129.H0_H0 ;  /* 0x20000081ff897230 */ /* 0x000fc40000004100 */
[----:B------:R-:W-:Y:S01]  /*4d70*/  FADD.FTZ R139, R189, -R100 ;  /* 0x80000064bd8b7221 */ /* 0x000fe20000010000 */
[----:B------:R-:W-:Y:S02]  /*4d80*/  HADD2.F32 R138, -RZ, R129.H1_H1 ;  /* 0x30000081ff8a7230 */ /* 0x000fe40000004100 */
[----:B------:R-:W-:Y:S01]  /*4d90*/  FADD.FTZ R129, R188, -R101 ;  /* 0x80000065bc817221 */ /* 0x000fe20000010000 */
[----:B------:R-:W-:Y:S01]  /*4da0*/  FFMA.FTZ R106, R103, R131, R106 ;  /* 0x00000083676a7223 */ /* 0x000fe2000001006a */
[----:B------:R-:W-:Y:S01]  /*4db0*/  FMUL.FTZ R132, R99, R136 ;  /* 0x0000008863847220 */ /* 0x000fe20000410000 */
[----:B------:R-:W-:Y:S01]  /*4dc0*/  FADD.FTZ R103, R185, -R96 ;  /* 0x80000060b9677221 */ /* 0x000fe20000010000 */
[----:B------:R-:W-:Y:S01]  /*4dd0*/  FADD.FTZ R101, R184, -R97 ;  /* 0x80000061b8657221 */ /* 0x000fe20000010000 */
[C---:B------:R-:W-:Y:S01]  /*4de0*/  FMUL.FTZ R96, R142.reuse, R129 ;  /* 0x000000818e607220 */ /* 0x040fe20000410000 */
[----:B------:R-:W-:Y:S01]  /*4df0*/  FMUL.FTZ R97, R142, R139 ;  /* 0x0000008b8e617220 */ /* 0x000fe20000410000 */
[----:B------:R-:W-:Y:S01]  /*4e00*/  FFMA.FTZ R107, R102, R132, R107 ;  /* 0x00000084666b7223 */ /* 0x000fe2000001006b */
[----:B------:R-:W-:-:S02]  /*4e10*/  HADD2.F32 R135, -RZ, R130.H0_H0 ;  /* 0x20000082ff877230 */ /* 0x000fc40000004100 */
[----:B------:R-:W-:Y:S01]  /*4e20*/  FMUL.FTZ R102, R142, R101 ;  /* 0x000000658e667220 */ /* 0x000fe20000410000 */
[----:B------:R-:W-:Y:S02]  /*4e30*/  HADD2.F32 R198, -RZ, R130.H1_H1 ;  /* 0x30000082ffc67230 */ /* 0x000fe40000004100 */
[-C--:B------:R-:W-:Y:S01]  /*4e40*/  FMUL.FTZ R129, R96, R136.reuse ;  /* 0x0000008860817220 */ /* 0x080fe20000410000 */
[-C--:B------:R-:W-:Y:S01]  /*4e50*/  FMUL.FTZ R100, R97, R136.reuse ;  /* 0x0000008861647220 */ /* 0x080fe20000410000 */
[----:B------:R-:W-:Y:S01]  /*4e60*/  FMUL.FTZ R103, R142, R103 ;  /* 0x000000678e677220 */ /* 0x000fe20000410000 */
[----:B------:R-:W-:Y:S01]  /*4e70*/  FMUL.FTZ R101, R102, R136 ;  /* 0x0000008866657220 */ /* 0x000fe20000410000 */
[----:B------:R-:W-:Y:S01]  /*4e80*/  FFMA.FTZ R134, R135, R129, R104 ;  /* 0x0000008187867223 */ /* 0x000fe20000010068 */
[----:B------:R-:W-:Y:S01]  /*4e90*/  FFMA.FTZ R135, R198, R100, R105 ;  /* 0x00000064c6877223 */ /* 0x000fe20000010069 */
[--C-:B------:R-:W-:Y:S02]  /*4ea0*/  HADD2.F32 R104, -RZ, R63.reuse.H0_H0 ;  /* 0x2000003fff687230 */ /* 0x100fe40000004100 */
[----:B------:R-:W-:Y:S01]  /*4eb0*/  FMUL.FTZ R130, R103, R136 ;  /* 0x0000008867827220 */ /* 0x000fe20000410000 */
[----:B------:R-:W-:-:S02]  /*4ec0*/  HADD2.F32 R105, -RZ, R63.H1_H1 ;  /* 0x3000003fff697230 */ /* 0x000fc40000004100 */
[----:B------:R-:W-:Y:S01]  /*4ed0*/  FFMA.FTZ R110, R137, R101, R110 ;  /* 0x00000065896e7223 */ /* 0x000fe2000001006e */
[--C-:B------:R-:W-:Y:S02]  /*4ee0*/  HADD2.F32 R137, -RZ, R128.reuse.H0_H0 ;  /* 0x20000080ff897230 */ /* 0x100fe40000004100 */
[----:B------:R-:W-:Y:S01]  /*4ef0*/  FFMA.FTZ R111, R138, R130, R111 ;  /* 0x000000828a6f7223 */ /* 0x000fe2000001006f */
[----:B------:R-:W-:Y:S02]  /*4f00*/  HADD2.F32 R198, -RZ, R128.H1_H1 ;  /* 0x30000080ffc67230 */ /* 0x000fe40000004100 */
[----:B------:R-:W-:Y:S01]  /*4f10*/  FMUL.FTZ R131, R104, R131 ;  /* 0x0000008368837220 */ /* 0x000fe20000410000 */
[--C-:B------:R-:W-:Y:S02]  /*4f20*/  HADD2.F32 R128, -RZ, R62.reuse.H0_H0 ;  /* 0x2000003eff807230 */ /* 0x100fe40000004100 */
[----:B------:R-:W-:Y:S01]  /*4f30*/  FMUL.FTZ R138, R105, R132 ;  /* 0x00000084698a7220 */ /* 0x000fe20000410000 */
[----:B------:R-:W-:-:S02]  /*4f40*/  HADD2.F32 R195, -RZ, R62.H1_H1 ;  /* 0x3000003effc37230 */ /* 0x000fc40000004100 */
[----:B------:R-:W-:Y:S01]  /*4f50*/  FADD.FTZ R105, R180, -R133 ;  /* 0x80000085b4697221 */ /* 0x000fe20000010000 */
[--C-:B------:R-:W-:Y:S02]  /*4f60*/  HADD2.F32 R104, -RZ, R61.reuse.H0_H0 ;  /* 0x2000003dff687230 */ /* 0x100fe40000004100 */
[----:B------:R-:W-:Y:S01]  /*4f70*/  FADD.FTZ R139, R181, -R196 ;  /* 0x800000c4b58b7221 */ /* 0x000fe20000010000 */
[----:B------:R-:W-:Y:S01]  /*4f80*/  FMUL.FTZ R132, R128, R129 ;  /* 0x0000008180847220 */ /* 0x000fe20000410000 */
[----:B------:R-:W-:Y:S01]  /*4f90*/  FMUL.FTZ R133, R195, R100 ;  /* 0x00000064c3857220 */ /* 0x000fe20000410000 */
[----:B------:R-:W-:Y:S01]  /*4fa0*/  FMUL.FTZ R100, R142, R105 ;  /* 0x000000698e647220 */ /* 0x000fe20000410000 */
[----:B------:R-:W-:Y:S01]  /*4fb0*/  FMUL.FTZ R129, R104, R101 ;  /* 0x0000006568817220 */ /* 0x000fe20000410000 */
[----:B------:R-:W-:Y:S01]  /*4fc0*/  FMUL.FTZ R101, R142, R139 ;  /* 0x0000008b8e657220 */ /* 0x000fe20000410000 */
[----:B------:R-:W-:Y:S02]  /*4fd0*/  HADD2.F32 R128, -RZ, R60.H0_H0 ;  /* 0x2000003cff807230 */ /* 0x000fe40000004100 */
[----:B------:R-:W-:Y:S01]  /*4fe0*/  FMUL.FTZ R105, R100, R136 ;  /* 0x0000008864697220 */ /* 0x000fe20000410000 */
[----:B------:R-:W-:-:S02]  /*4ff0*/  HADD2.F32 R195, -RZ, R61.H1_H1 ;  /* 0x3000003dffc37230 */ /* 0x000fc40000004100 */
[----:B------:R-:W-:Y:S01]  /*5000*/  FMUL.FTZ R136, R101, R136 ;  /* 0x0000008865887220 */ /* 0x000fe20000410000 */
[----:B------:R-:W-:Y:S02]  /*5010*/  HADD2.F32 R139, -RZ, R60.H1_H1 ;  /* 0x3000003cff8b7230 */ /* 0x000fe40000004100 */
[-C--:B------:R-:W-:Y:S01]  /*5020*/  FFMA.FTZ R108, R137, R105.reuse, R108 ;  /* 0x00000069896c7223 */ /* 0x080fe2000001006c */
[----:B------:R-:W-:Y:S01]  /*5030*/  FMUL.FTZ R128, R128, R105 ;  /* 0x0000006980807220 */ /* 0x000fe20000410000 */
[----:B------:R-:W-:Y:S01]  /*5040*/  FMUL.FTZ R104, R195, R130 ;  /* 0x00000082c3687220 */ /* 0x000fe20000410000 */
[-C--:B------:R-:W-:Y:S01]  /*5050*/  FFMA.FTZ R109, R198, R136.reuse, R109 ;  /* 0x00000088c66d7223 */ /* 0x080fe2000001006d */
[----:B------:R-:W-:Y:S01]  /*5060*/  FMUL.FTZ R105, R139, R136 ;  /* 0x000000888b697220 */ /* 0x000fe20000410000 */
[----:B------:R-:W-:Y:S02]  /*5070*/  F2FP.F16.F32.PACK_AB R131, R138, R131 ;  /* 0x000000838a83723e */ /* 0x000fe400000000ff */
[----:B------:R-:W-:-:S02]  /*5080*/  F2FP.F16.F32.PACK_AB R130, R133, R132 ;  /* 0x000000848582723e */ /* 0x000fc400000000ff */
[----:B------:R-:W-:Y:S02]  /*5090*/  F2FP.F16.F32.PACK_AB R129, R104, R129 ;  /* 0x000000816881723e */ /* 0x000fe400000000ff */
[----:B------:R-:W-:Y:S01]  /*50a0*/  F2FP.F16.F32.PACK_AB R128, R105, R128 ;  /* 0x000000806980723e */ /* 0x000fe200000000ff */
[----:B------:R-:W-:Y:S06]  /*50b0*/  BRA `(.L_x_6427) ;  /* 0x0000000400107947 */ /* 0x000fec0003800000 */
.L_x_6428:
        /* <DEDUP_REMOVED lines=37> */
[-C--:B------:R-:W-:Y:S01]  /*5310*/  FFMA.FTZ R106, R205, R203.reuse, R106 ;  /* 0x000000cbcd6a7223 */ /* 0x080fe2000001006a */
[----:B------:R-:W-:Y:S02]  /*5320*/  HADD2.F32 R131, -RZ, R63.H1_H1 ;  /* 0x3000003fff837230 */ /* 0x000fe40000004100 */
[-C--:B------:R-:W-:Y:S01]  /*5330*/  FFMA.FTZ R107, R202, R142.reuse, R107 ;  /* 0x0000008eca6b7223 */ /* 0x080fe2000001006b */
[----:B------:R-:W-:Y:S02]  /*5340*/  HADD2.F32 R139, -RZ, R129.H0_H0 ;  /* 0x20000081ff8b7230 */ /* 0x000fe40000004100 */
[----:B------:R-:W-:Y:S01]  /*5350*/  FMUL.FTZ R203, R134, R203 ;  /* 0x000000cb86cb7220 */ /* 0x000fe20000410000 */
[----:B------:R-:W-:Y:S01]  /*5360*/  FFMA.FTZ R134, R199, R197, R104 ;  /* 0x000000c5c7867223 */ /* 0x000fe20000010068 */
[----:B------:R-:W-:Y:S01]  /*5370*/  FMUL.FTZ R142, R131, R142 ;  /* 0x0000008e838e7220 */ /* 0x000fe20000410000 */
[----:B------:R-:W-:Y:S02]  /*5380*/  HADD2.F32 R131, -RZ, R62.H1_H1 ;  /* 0x3000003eff837230 */ /* 0x000fe40000004100 */
[----:B------:R-:W-:Y:S01]  /*5390*/  FFMA.FTZ R135, R198, R138, R105 ;  /* 0x0000008ac6877223 */ /* 0x000fe20000010069 */
[----:B------:R-:W-:-:S02]  /*53a0*/  HADD2.F32 R104, -RZ, R61.H0_H0 ;  /* 0x2000003dff687230 */ /* 0x000fc40000004100 */
[-C--:B------:R-:W-:Y:S01]  /*53b0*/  FFMA.FTZ R110, R139, R137.reuse, R110 ;  /* 0x000000898b6e7223 */ /* 0x080fe2000001006e */
[----:B------:R-:W-:Y:S02]  /*53c0*/  HADD2.F32 R132, -RZ, R62.H0_H0 ;  /* 0x2000003eff847230 */ /* 0x000fe40000004100 */
[----:B------:R-:W-:Y:S01]  /*53d0*/  FMUL.FTZ R138, R131, R138 ;  /* 0x0000008a838a7220 */ /* 0x000fe20000410000 */
[----:B------:R-:W-:Y:S02]  /*53e0*/  HADD2.F32 R131, -RZ, R61.H1_H1 ;  /* 0x3000003dff837230 */ /* 0x000fe40000004100 */
[----:B------:R-:W-:Y:S01]  /*53f0*/  FMUL.FTZ R137, R104, R137 ;  /* 0x0000008968897220 */ /* 0x000fe20000410000 */
[--C-:B------:R-:W-:Y:S02]  /*5400*/  HADD2.F32 R104, -RZ, R60.reuse.H0_H0 ;  /* 0x2000003cff687230 */ /* 0x100fe40000004100 */
[----:B------:R-:W-:Y:S01]  /*5410*/  FMUL.FTZ R197, R132, R197 ;  /* 0x000000c584c57220 */ /* 0x000fe20000410000 */
[----:B------:R-:W-:-:S02]  /*5420*/  HADD2.F32 R105, -RZ, R60.H1_H1 ;  /* 0x3000003cff697230 */ /* 0x000fc40000004100 */
[----:B------:R-:W-:Y:S01]  /*5430*/  FMUL.FTZ R132, R131, R130 ;  /* 0x0000008283847220 */ /* 0x000fe20000410000 */
[----:B------:R-:W-:Y:S02]  /*5440*/  HADD2.F32 R196, -RZ, R129.H1_H1 ;  /* 0x30000081ffc47230 */ /* 0x000fe40000004100 */
[----:B------:R-:W-:Y:S01]  /*5450*/  FMUL.FTZ R104, R104, R133 ;  /* 0x0000008568687220 */ /* 0x000fe20000410000 */
[--C-:B------:R-:W-:Y:S02]  /*5460*/  HADD2.F32 R129, -RZ, R128.reuse.H0_H0 ;  /* 0x20000080ff817230 */ /* 0x100fe40000004100 */
[----:B------:R-:W-:Y:S01]  /*5470*/  FMUL.FTZ R105, R105, R136 ;  /* 0x0000008869697220 */ /* 0x000fe20000410000 */
[----:B------:R-:W-:Y:S02]  /*5480*/  HADD2.F32 R128, -RZ, R128.H1_H1 ;  /* 0x30000080ff807230 */ /* 0x000fe40000004100 */
[----:B------:R-:W-:Y:S01]  /*5490*/  FFMA.FTZ R111, R196, R130, R111 ;  /* 0x00000082c46f7223 */ /* 0x000fe2000001006f */
[----:B------:R-:W-:Y:S01]  /*54a0*/  F2FP.F16.F32.PACK_AB R131, R142, R203 ;  /* 0x000000cb8e83723e */ /* 0x000fe200000000ff */
[----:B------:R-:W-:Y:S01]  /*54b0*/  FFMA.FTZ R108, R129, R133, R108 ;  /* 0x00000085816c7223 */ /* 0x000fe2000001006c */
[----:B------:R-:W-:Y:S01]  /*54c0*/  F2FP.F16.F32.PACK_AB R130, R138, R197 ;  /* 0x000000c58a82723e */ /* 0x000fe200000000ff */
[----:B------:R-:W-:Y:S01]  /*54d0*/  FFMA.FTZ R109, R128, R136, R109 ;  /* 0x00000088806d7223 */ /* 0x000fe2000001006d */
[----:B------:R-:W-:-:S02]  /*54e0*/  F2FP.F16.F32.PACK_AB R129, R132, R137 ;  /* 0x000000898481723e */ /* 0x000fc400000000ff */
[----:B------:R-:W-:-:S07]  /*54f0*/  F2FP.F16.F32.PACK_AB R128, R105, R104 ;  /* 0x000000686980723e */ /* 0x000fce00000000ff */
.L_x_6427:
        /* <DEDUP_REMOVED lines=8> */
[----:B------:R3:W-:Y:S06]  /*5580*/  STG.E.128 desc[UR10][R136.64], R128 ;  /* 0x0000008088007986 */ /* 0x0007ec000c101d0a */
.L_x_6424:
[----:B------:R-:W-:Y:S05]  /*5590*/  BSYNC.RECONVERGENT B0 ;  /* 0x0000000000007941 */ /* 0x000fea0003800200 */
.L_x_6423:
[----:B0-23--:R-:W0:Y:S01]  /*55a0*/  LDC.64 R128, c[0x0][0x380] ;  /* 0x0000e000ff807b82 */ /* 0x00de220000000a00 */
[----:B------:R-:W-:Y:S01]  /*55b0*/  UPLOP3.LUT UP1, UPT, UPT, UPT, UP1, 0x40, 0x4 ;  /* 0x000000000004789c */ /* 0x000fe20003f2e810 */
[----:B0-----:R-:W-:-:S04]  /*55c0*/  IADD3 R143, PT, PT, R143, R128, RZ ;  /* 0x000000808f8f7210 */ /* 0x001fc80007ffe0ff */
[----:B------:R-:W-:-:S13]  /*55d0*/  ISETP.GE.AND P1, PT, R143, R129, PT ;  /* 0x000000818f00720c */ /* 0x000fda0003f26270 */
[----:B------:R-:W-:Y:S05]  /*55e0*/  @!P1 BRA `(.L_x_6429) ;  /* 0xffffffb0005c9947 */ /* 0x000fea000383ffff */
.L_x_6402:
        /* <DEDUP_REMOVED lines=18> */
.L_x_6431:
[----:B------:R-:W-:Y:S05]  /*5710*/  BSYNC.RECONVERGENT B0 ;  /* 0x0000000000007941 */ /* 0x000fea0003800200 */
.L_x_6430:
        /* <DEDUP_REMOVED lines=15> */
.L_x_6433:
[----:B------:R-:W-:Y:S05]  /*5810*/  BSYNC.RECONVERGENT B0 ;  /* 0x0000000000007941 */ /* 0x000fea0003800200 */
.L_x_6432:
        /* <DEDUP_REMOVED lines=14> */
.L_x_6434:
        /* <DEDUP_REMOVED lines=16> */
.L_x_10778:


//--------------------- .text._ZN10layer_norm13ln_bwd_kernelINS_13Kernel_traitsI6__halfS2_fS2_fjLj3072ELj1ELj1ELj4ELj16ENS_18Kernel_traits_baseILj3072ES2_S2_fS2_fjLj128EEEEELb0ELb1ELb0ELb1EEEvNS_9BwdParamsE --------------------------
	.section	.text._ZN10layer_norm13ln_bwd_kernelINS_13Kernel_traitsI6__halfS2_fS2_fjLj3072ELj1ELj1ELj4ELj16ENS_18Kernel_traits_baseILj3072ES2_S2_fS2_fjLj128EEEEELb0ELb1ELb0ELb1EEEvNS_9BwdParamsE,"ax",@progbits
	.align	128
        .global         _ZN10layer_norm13ln_bwd_kernelINS_13Kernel_traitsI6__halfS2_fS2_fjLj3072ELj1ELj1ELj4ELj16ENS_18Kernel_traits_baseILj3072ES2_S2_fS2_fjLj128EEEEELb0ELb1ELb0ELb1EEEvNS_9BwdParamsE
        .type           _ZN10layer_norm13ln_bwd_kernelINS_13Kernel_traitsI6__halfS2_fS2_fjLj3072ELj1ELj1ELj4ELj16ENS_18Kernel_traits_baseILj3072ES2_S2_fS2_fjLj128EEEEELb0ELb1ELb0ELb1EEEvNS_9BwdParamsE,@function
        .size           _ZN10layer_norm13ln_bwd_kernelINS_13Kernel_traitsI6__halfS2_fS2_fjLj3072ELj1ELj1ELj4ELj16ENS_18Kernel_traits_baseILj3072ES2_S2_fS2_fjLj128EEEEELb0ELb1ELb0ELb1EEEvNS_9BwdParamsE,(.L_x_10779 - _ZN10layer_norm13ln_bwd_kernelINS_13Kernel_traitsI6__halfS2_fS2_fjLj3072ELj1ELj1ELj4ELj16ENS_18Kernel_traits_baseILj3072ES2_S2_fS2_fjLj128EEEEELb0ELb1ELb0ELb1EEEvNS_9BwdParamsE)
        .other          _ZN10layer_norm13ln_bwd_kernelINS_13Kernel_traitsI6__halfS2_fS2_fjLj3072ELj1ELj1ELj4ELj16ENS_18Kernel_traits_baseILj3072ES2_S2_fS2_fjLj128EEEEELb0ELb1ELb0ELb1EEEvNS_9BwdParamsE,@"STO_CUDA_ENTRY STV_DEFAULT"
_ZN10layer_norm13ln_bwd_kernelINS_13Kernel_traitsI6__halfS2_fS2_fjLj3072ELj1ELj1ELj4ELj16ENS_18Kernel_traits_baseILj3072ES2_S2_fS2_fjLj128EEEEELb0ELb1ELb0ELb1EEEvNS_9BwdParamsE:
.text._ZN10layer_norm13ln_bwd_kernelINS_13Kernel_traitsI6__halfS2_fS2_fjLj3072ELj1ELj1ELj4ELj16ENS_18Kernel_traits_baseILj3072ES2_S2_fS2_fjLj128EEEEELb0ELb1ELb0ELb1EEEvNS_9BwdParamsE:
        /* <DEDUP_REMOVED lines=47> */
[----:B------:R-:W-:Y:S01]  /*02f0*/  UPLOP3.LUT UP1, UPT, UPT, UPT, UPT, 0x40, 0x4 ;  /* 0x000000000004789c */ /* 0x000fe20003f2e870 */
[----:B------:R-:W-:Y:S01]  /*0300*/  HFMA2 R136, -RZ, RZ, 0, 0 ;  /* 0x00000000ff887431 */ /* 0x000fe200000001ff */
[----:B------:R-:W-:-:S02]  /*0310*/  MOV R177, UR4 ;  /* 0x0000000400b17c02 */ /* 0x000fc40008000f00 */
        /* <DEDUP_REMOVED lines=10> */
[----:B------:R-:W-:Y:S02]  /*03c0*/  CS2R R134, SRZ ;  /* 0x0000000000867805 */ /* 0x000fe4000001ff00 */
[----:B------:R-:W-:Y:S01]  /*03d0*/  CS2R R132, SRZ ;  /* 0x0000000000847805 */ /* 0x000fe2000001ff00 */
[----:B------:R-:W4:Y:S01]  /*03e0*/  LDG.E.128 R12, desc[UR8][R2.64+0x800] ;  /* 0x00080008020c7981 */ /* 0x000f22000c1e1d00 */
[----:B------:R-:W-:Y:S02]  /*03f0*/  CS2R R130, SRZ ;  /* 0x0000000000827805 */ /* 0x000fe4000001ff00 */
[----:B------:R-:W-:-:S02]  /*0400*/  CS2R R128, SRZ ;  /* 0x0000000000807805 */ /* 0x000fc4000001ff00 */
[----:B------:R-:W-:Y:S01]  /*0410*/  CS2R R126, SRZ ;  /* 0x00000000007e7805 */ /* 0x000fe2000001ff00 */
[----:B------:R0:W4:Y:S01]  /*0420*/  LDG.E.128 R8, desc[UR8][R2.64+0x1000] ;  /* 0x0010000802087981 */ /* 0x000122000c1e1d00 */
[----:B--2---:R-:W-:Y:S01]  /*0430*/  IMAD.WIDE.U32 R4, R137, 0x10, R4 ;  /* 0x0000001089047825 */ /* 0x004fe200078e0004 */
[----:B------:R-:W-:Y:S02]  /*0440*/  CS2R R124, SRZ ;  /* 0x00000000007c7805 */ /* 0x000fe4000001ff00 */
[----:B---3--:R-:W-:Y:S02]  /*0450*/  ISETP.NE.U32.AND P0, PT, R6, RZ, PT ;  /* 0x000000ff0600720c */ /* 0x008fe40003f05070 */
[----:B------:R-:W-:Y:S02]  /*0460*/  CS2R R42, SRZ ;  /* 0x00000000002a7805 */ /* 0x000fe4000001ff00 */
[----:B------:R-:W-:Y:S01]  /*0470*/  CS2R R40, SRZ ;  /* 0x0000000000287805 */ /* 0x000fe2000001ff00 */
[----:B------:R-:W5:Y:S01]  /*0480*/  LDG.E.128 R52, desc[UR8][R4.64+0x1000] ;  /* 0x0010000804347981 */ /* 0x000f62000c1e1d00 */
[----:B------:R-:W-:-:S02]  /*0490*/  ISETP.NE.AND.EX P0, PT, R7, RZ, PT, P0 ;  /* 0x000000ff0700720c */ /* 0x000fc40003f05300 */
[----:B------:R-:W-:Y:S02]  /*04a0*/  CS2R R38, SRZ ;  /* 0x0000000000267805 */ /* 0x000fe4000001ff00 */
[----:B------:R-:W-:Y:S01]  /*04b0*/  CS2R R36, SRZ ;  /* 0x0000000000247805 */ /* 0x000fe2000001ff00 */
[----:B------:R-:W5:Y:S01]  /*04c0*/  LDG.E.128 R48, desc[UR8][R4.64+0x800] ;  /* 0x0008000804307981 */ /* 0x000f62000c1e1d00 */
[----:B------:R-:W-:Y:S02]  /*04d0*/  CS2R R34, SRZ ;  /* 0x0000000000227805 */ /* 0x000fe4000001ff00 */
[----:B------:R-:W-:Y:S02]  /*04e0*/  CS2R R32, SRZ ;  /* 0x0000000000207805 */ /* 0x000fe4000001ff00 */
[----:B------:R-:W-:Y:S01]  /*04f0*/  CS2R R30, SRZ ;  /* 0x00000000001e7805 */ /* 0x000fe2000001ff00 */
[----:B------:R1:W5:Y:S01]  /*0500*/  LDG.E.128 R44, desc[UR8][R4.64] ;  /* 0x00000008042c7981 */ /* 0x000362000c1e1d00 */
[----:B------:R-:W-:-:S02]  /*0510*/  CS2R R28, SRZ ;  /* 0x00000000001c7805 */ /* 0x000fc4000001ff00 */
[----:B------:R-:W-:Y:S02]  /*0520*/  CS2R R26, SRZ ;  /* 0x00000000001a7805 */ /* 0x000fe4000001ff00 */
[----:B------:R-:W-:Y:S02]  /*0530*/  CS2R R24, SRZ ;  /* 0x0000000000187805 */ /* 0x000fe4000001ff00 */
[----:B------:R-:W-:Y:S02]  /*0540*/  CS2R R22, SRZ ;  /* 0x0000000000167805 */ /* 0x000fe4000001ff00 */
[----:B------:R-:W-:Y:S02]  /*0550*/  CS2R R20, SRZ ;  /* 0x0000000000147805 */ /* 0x000fe4000001ff00 */
[----:B------:R-:W-:Y:S02]  /*0560*/  CS2R R6, SRZ ;  /* 0x0000000000067805 */ /* 0x000fe4000001ff00 */
[----:B0-----:R-:W-:-:S02]  /*0570*/  CS2R R2, SRZ ;  /* 0x0000000000027805 */ /* 0x001fc4000001ff00 */
[----:B------:R-:W-:Y:S01]  /*0580*/  MOV R0, RZ ;  /* 0x000000ff00007202 */ /* 0x000fe20000000f00 */
[----:B------:R-:W0:Y:S01]  /*0590*/  LDCU UR12, c[0x0][0x388] ;  /* 0x00007100ff0c77ac */ /* 0x000e220008000800 */
[----:B-1----:R-:W-:Y:S01]  /*05a0*/  CS2R R4, SRZ ;  /* 0x0000000000047805 */ /* 0x002fe2000001ff00 */
[----:B------:R-:W1:Y:S01]  /*05b0*/  LDCU.U8 UR7, c[0x0][0x410] ;  /* 0x00008200ff0777ac */ /* 0x000e620008000000 */
[----:B------:R-:W2:Y:S01]  /*05c0*/  LDCU UR13, c[0x0][0x400] ;  /* 0x00008000ff0d77ac */ /* 0x000ea20008000800 */
[----:B------:R-:W3:Y:S01]  /*05d0*/  LDCU.64 UR14, c[0x0][0x478] ;  /* 0x00008f00ff0e77ac */ /* 0x000ee20008000a00 */
[----:B------:R-:W0:Y:S01]  /*05e0*/  LDCU.64 UR10, c[0x0][0x438] ;  /* 0x00008700ff0a77ac */ /* 0x000e220008000a00 */
[--C-:B----4-:R-:W-:Y:S02]  /*05f0*/  HADD2.F32 R153, -RZ, R16.reuse.H0_H0 ;  /* 0x20000010ff997230 */ /* 0x110fe40000004100 */
        /* <DEDUP_REMOVED lines=28> */
[----:B0123--:R-:W-:-:S07]  /*07c0*/  CS2R R10, SRZ ;  /* 0x00000000000a7805 */ /* 0x00ffce000001ff00 */
.L_x_6452:
        /* <DEDUP_REMOVED lines=11> */
[----:B------:R-:W0:Y:S04]  /*0880*/  @P0 LDC.64 R192, c[0x0][0x3e0] ;  /* 0x0000f800ffc00b82 */ /* 0x000e280000000a00 */
[C---:B--2---:R-:W-:Y:S01]  /*0890*/  IMAD.WIDE.U32 R92, R191.reuse, 0x10, R120 ;  /* 0x00000010bf5c7825 */ /* 0x044fe200078e0078 */
[----:B------:R-:W-:-:S03]  /*08a0*/  IADD3 R183, PT, PT, R191, 0x80, RZ ;  /* 0x00000080bfb77810 */ /* 0x000fc60007ffe0ff */
[--C-:B---3--:R-:W-:Y:S02]  /*08b0*/  IMAD.WIDE.U32 R122, R191, 0x20, R194.reuse ;  /* 0x00000020bf7a7825 */ /* 0x108fe400078e00c2 */
[----:B------:R-:W2:Y:S02]  /*08c0*/  LDG.E.128 R92, desc[UR8][R92.64] ;  /* 0x000000085c5c7981 */ /* 0x000ea4000c1e1d00 */
[----:B------:R-:W-:Y:S02]  /*08d0*/  IMAD.WIDE.U32 R184, R183, 0x20, R194 ;  /* 0x00000020b7b87825 */ /* 0x000fe400078e00c2 */
[----:B------:R-:W3:Y:S02]  /*08e0*/  LDG.E.128 R88, desc[UR8][R122.64] ;  /* 0x000000087a587981 */ /* 0x000ee4000c1e1d00 */
[----:B----4-:R-:W-:Y:S02]  /*08f0*/  IMAD.WIDE R180, R177, 0x4, R180 ;  /* 0x00000004b1b47825 */ /* 0x010fe400078e02b4 */
[----:B------:R-:W4:Y:S04]  /*0900*/  LDG.E.128 R96, desc[UR8][R122.64+0x10] ;  /* 0x000010087a607981 */ /* 0x000f28000c1e1d00 */
[----:B------:R-:W4:Y:S01]  /*0910*/  LDG.E R181, desc[UR8][R180.64] ;  /* 0x00000008b4b57981 */ /* 0x000f22000c1e1900 */
[----:B------:R-:W-:-:S03]  /*0920*/  IADD3 R179, PT, PT, R191, 0x100, RZ ;  /* 0x00000100bfb37810 */ /* 0x000fc60007ffe0ff */
[----:B------:R-:W4:Y:S01]  /*0930*/  LDG.E.128 R100, desc[UR8][R184.64] ;  /* 0x00000008b8647981 */ /* 0x000f22000c1e1d00 */
[----:B------:R-:W-:-:S03]  /*0940*/  IMAD.WIDE.U32 R104, R183, 0x10, R120 ;  /* 0x00000010b7687825 */ /* 0x000fc600078e0078 */
[----:B------:R1:W4:Y:S01]  /*0950*/  LDG.E.128 R108, desc[UR8][R184.64+0x10] ;  /* 0x00001008b86c7981 */ /* 0x000322000c1e1d00 */
[----:B------:R-:W-:-:S03]  /*0960*/  IMAD.WIDE.U32 R120, R179, 0x10, R120 ;  /* 0x00000010b3787825 */ /* 0x000fc600078e0078 */
[----:B------:R-:W4:Y:S01]  /*0970*/  LDG.E.128 R104, desc[UR8][R104.64] ;  /* 0x0000000868687981 */ /* 0x000f22000c1e1d00 */
[----:B------:R-:W-:-:S03]  /*0980*/  IMAD.WIDE.U32 R194, R179, 0x20, R194 ;  /* 0x00000020b3c27825 */ /* 0x000fc600078e00c2 */
[----:B------:R-:W4:Y:S04]  /*0990*/  LDG.E.128 R120, desc[UR8][R120.64] ;  /* 0x0000000878787981 */ /* 0x000f28000c1e1d00 */
[----:B------:R-:W4:Y:S04]  /*09a0*/  LDG.E.128 R112, desc[UR8][R194.64] ;  /* 0x00000008c2707981 */ /* 0x000f28000c1e1d00 */
[----:B------:R0:W4:Y:S01]  /*09b0*/  LDG.E.128 R116, desc[UR8][R194.64+0x10] ;  /* 0x00001008c2747981 */ /* 0x000122000c1e1d00 */
[----:B------:R-:W-:-:S04]  /*09c0*/  ISETP.NE.U32.AND P1, PT, RZ, UR10, PT ;  /* 0x0000000aff007c0c */ /* 0x000fc8000bf25070 */
[----:B------:R-:W-:Y:S02]  /*09d0*/  ISETP.NE.AND.EX P1, PT, RZ, UR11, PT, P1 ;  /* 0x0000000bff007c0c */ /* 0x000fe4000bf25310 */
[----:B------:R-:W-:-:S11]  /*09e0*/  ISETP.NE.AND P2, PT, RZ, UR7, PT ;  /* 0x00000007ff007c0c */ /* 0x000fd6000bf45270 */
[----:B------:R-:W0:Y:S08]  /*09f0*/  @P1 LDC.64 R186, c[0x0][0x438] ;  /* 0x00010e00ffba1b82 */ /* 0x000e300000000a00 */
[----:B------:R-:W0:Y:S08]  /*0a00*/  @P1 LDC.64 R188, c[0x0][0x438] ;  /* 0x00010e00ffbc1b82 */ /* 0x000e300000000a00 */
[----:B-1----:R-:W1:Y:S01]  /*0a10*/  @P1 LDC.64 R184, c[0x0][0x438] ;  /* 0x00010e00ffb81b82 */ /* 0x002e620000000a00 */
[----:B0-----:R-:W-:-:S05]  /*0a20*/  @P0 IMAD.WIDE R192, R177, 0x2, R192 ;  /* 0x00000002b1c00825 */ /* 0x001fca00078e02c0 */
[----:B-----5:R0:W5:Y:S01]  /*0a30*/  @P0 LDG.E.U16 R182, desc[UR8][R192.64] ;  /* 0x00000008c0b60981 */ /* 0x020162000c1e1500 */
[----:B------:R-:W-:-:S05]  /*0a40*/  @P1 IMAD.WIDE.U32 R186, R183, 0x20, R186 ;  /* 0x00000020b7ba1825 */ /* 0x000fca00078e00ba */
[----:B------:R-:W5:Y:S04]  /*0a50*/  @P1 LDG.E.128 R64, desc[UR8][R186.64] ;  /* 0x00000008ba401981 */ /* 0x000f68000c1e1d00 */
[----:B------:R0:W5:Y:S01]  /*0a60*/  @P1 LDG.E.128 R68, desc[UR8][R186.64+0x10] ;  /* 0x00001008ba441981 */ /* 0x000162000c1e1d00 */
[----:B------:R-:W-:-:S05]  /*0a70*/  @P1 IMAD.WIDE.U32 R188, R191, 0x20, R188 ;  /* 0x00000020bfbc1825 */ /* 0x000fca00078e00bc */
[----:B------:R-:W5:Y:S01]  /*0a80*/  @P1 LDG.E.128 R56, desc[UR8][R188.64] ;  /* 0x00000008bc381981 */ /* 0x000f62000c1e1d00 */
[----:B-1----:R-:W-:-:S03]  /*0a90*/  @P1 IMAD.WIDE.U32 R184, R179, 0x20, R184 ;  /* 0x00000020b3b81825 */ /* 0x002fc600078e00b8 */
[----:B------:R1:W5:Y:S04]  /*0aa0*/  @P1 LDG.E.128 R60, desc[UR8][R188.64+0x10] ;  /* 0x00001008bc3c1981 */ /* 0x000368000c1e1d00 */
[----:B------:R-:W5:Y:S04]  /*0ab0*/  @P1 LDG.E.128 R72, desc[UR8][R184.64] ;  /* 0x00000008b8481981 */ /* 0x000f68000c1e1d00 */
[----:B------:R1:W5:Y:S01]  /*0ac0*/  @P1 LDG.E.128 R76, desc[UR8][R184.64+0x10] ;  /* 0x00001008b84c1981 */ /* 0x000362000c1e1d00 */
[----:B------:R-:W-:Y:S01]  /*0ad0*/  FSEL R195, R190, RZ, !P2 ;  /* 0x000000ffbec37208 */ /* 0x000fe20005000000 */
[----:B--2---:R-:W-:-:S04]  /*0ae0*/  HADD2.F32 R205, -RZ, R92.H0_H0 ;  /* 0x2000005cffcd7230 */ /* 0x004fc80000004100 */
[C---:B---3--:R-:W-:Y:S01]  /*0af0*/  FADD.FTZ R190, -R195.reuse, R88 ;  /* 0x00000058c3be7221 */ /* 0x048fe20000010100 */
[----:B------:R-:W-:Y:S02]  /*0b00*/  HADD2.F32 R207, -RZ, R92.H1_H1 ;  /* 0x3000005cffcf7230 */ /* 0x000fe40000004100 */
[----:B------:R-:W-:Y:S01]  /*0b10*/  FADD.FTZ R216, -R195, R89 ;  /* 0x00000059c3d87221 */ /* 0x000fe20000010100 */
[----:B------:R-:W-:Y:S01]  /*0b20*/  FMUL.FTZ R215, R153, R205 ;  /* 0x000000cd99d77220 */ /* 0x000fe20000410000 */
[----:B----4-:R-:W-:Y:S01]  /*0b30*/  FADD.FTZ R210, -R195, R96 ;  /* 0x00000060c3d27221 */ /* 0x010fe20000010100 */
[--C-:B------:R-:W-:Y:S02]  /*0b40*/  HADD2.F32 R92, -RZ, R93.reuse.H0_H0 ;  /* 0x2000005dff5c7230 */ /* 0x100fe40000004100 */
[----:B------:R-:W-:Y:S01]  /*0b50*/  FMUL.FTZ R96, R181, R190 ;  /* 0x000000beb5607220 */ /* 0x000fe20000410000 */
[----:B------:R-:W-:Y:S01]  /*0b60*/  FADD.FTZ R214, -R195, R90 ;  /* 0x0000005ac3d67221 */ /* 0x000fe20000010100 */
[----:B------:R-:W-:Y:S01]  /*0b70*/  FMUL.FTZ R216, R181, R216 ;  /* 0x000000d8b5d87220 */ /* 0x000fe20000410000 */
[----:B------:R-:W-:Y:S01]  /*0b80*/  FMUL.FTZ R213, R154, R207 ;  /* 0x000000cf9ad57220 */ /* 0x000fe20000410000 */
[----:B0-----:R-:W-:Y:S01]  /*0b90*/  FADD.FTZ R192, -R195, R102 ;  /* 0x00000066c3c07221 */ /* 0x001fe20000010100 */
        /* <DEDUP_REMOVED lines=9> */
[----:B------:R-:W-:Y:S01]  /*0c30*/  FMUL.FTZ R212, R181, R212 ;  /* 0x000000d4b5d47220 */ /* 0x000fe20000410000 */
[----:B------:R-:W-:Y:S01]  /*0c40*/  FMUL.FTZ R209, R156, R187 ;  /* 0x000000bb9cd17220 */ /* 0x000fe20000410000 */
[----:B------:R-:W-:Y:S01]  /*0c50*/  FADD.FTZ R102, R211, R102 ;  /* 0x00000066d3667221 */ /* 0x000fe20000010000 */
[----:B------:R-:W-:Y:S01]  /*0c60*/  FFMA.FTZ R89, R214, R211, R89 ;  /* 0x000000d3d6597223 */ /* 0x000fe20000010059 */
[----:B-1----:R-:W-:-:S02]  /*0c70*/  HADD2.F32 R189, -RZ, R94.H1_H1 ;  /* 0x3000005effbd7230 */ /* 0x002fc40000004100 */
[----:B------:R-:W-:Y:S01]  /*0c80*/  FADD.FTZ R208, -R195, R97 ;  /* 0x00000061c3d07221 */ /* 0x000fe20000010100 */
[--C-:B------:R-:W-:Y:S02]  /*0c90*/  HADD2.F32 R226, -RZ, R123.reuse.H0_H0 ;  /* 0x2000007bffe27230 */ /* 0x100fe40000004100 */
[----:B------:R-:W-:Y:S01]  /*0ca0*/  FMUL.FTZ R210, R181, R210 ;  /* 0x000000d2b5d27220 */ /* 0x000fe20000410000 */
[----:B------:R-:W-:Y:S02]  /*0cb0*/  HADD2.F32 R227, -RZ, R123.H1_H1 ;  /* 0x3000007bffe37230 */ /* 0x000fe40000004100 */
[----:B------:R-:W-:Y:S01]  /*0cc0*/  FMUL.FTZ R123, R157, R180 ;  /* 0x000000b49d7b7220 */ /* 0x000fe20000410000 */
[----:B------:R-:W-:Y:S01]  /*0cd0*/  FADD.FTZ R102, R209, R102 ;  /* 0x00000066d1667221 */ /* 0x000fe20000010000 */
[----:B------:R-:W-:Y:S01]  /*0ce0*/  FFMA.FTZ R89, R212, R209, R89 ;  /* 0x000000d1d4597223 */ /* 0x000fe20000010059 */
[----:B------:R-:W-:Y:S02]  /*0cf0*/  HADD2.F32 R184, -RZ, R95.H0_H0 ;  /* 0x2000005fffb87230 */ /* 0x000fe40000004100 */
[----:B------:R-:W-:Y:S01]  /*0d00*/  FADD.FTZ R188, -R195, R98 ;  /* 0x00000062c3bc7221 */ /* 0x000fe20000010100 */
[----:B------:R-:W-:-:S02]  /*0d10*/  HADD2.F32 R222, -RZ, R121.H0_H0 ;  /* 0x20000079ffde7230 */ /* 0x000fc40000004100 */
[----:B------:R-:W-:Y:S01]  /*0d20*/  FMUL.FTZ R208, R181, R208 ;  /* 0x000000d0b5d07220 */ /* 0x000fe20000410000 */
[----:B------:R-:W-:Y:S02]  /*0d30*/  HADD2.F32 R223, -RZ, R121.H1_H1 ;  /* 0x30000079ffdf7230 */ /* 0x000fe40000004100 */
[----:B------:R-:W-:Y:S01]  /*0d40*/  FMUL.FTZ R121, R158, R189 ;  /* 0x000000bd9e797220 */ /* 0x000fe20000410000 */
[----:B------:R-:W-:Y:S01]  /*0d50*/  FADD.FTZ R102, R123, R102 ;  /* 0x000000667b667221 */ /* 0x000fe20000010000 */
[----:B------:R-:W-:Y:S01]  /*0d60*/  FFMA.FTZ R89, R210, R123, R89 ;  /* 0x0000007bd2597223 */ /* 0x000fe20000010059 */
[--C-:B------:R-:W-:Y:S02]  /*0d70*/  HADD2.F32 R186, -RZ, R106.reuse.H0_H0 ;  /* 0x2000006affba7230 */ /* 0x100fe40000004100 */
[----:B------:R-:W-:Y:S02]  /*0d80*/  HADD2.F32 R217, -RZ, R106.H1_H1 ;  /* 0x3000006affd97230 */ /* 0x000fe40000004100 */
[----:B------:R-:W-:Y:S01]  /*0d90*/  FADD.FTZ R106, -R195, R112 ;  /* 0x00000070c36a7221 */ /* 0x000fe20000010100 */
[----:B------:R-:W-:-:S02]  /*0da0*/  HADD2.F32 R185, -RZ, R95.H1_H1 ;  /* 0x3000005fffb97230 */ /* 0x000fc40000004100 */
[C---:B------:R-:W-:Y:S01]  /*0db0*/  FADD.FTZ R194, -R195.reuse, R103 ;  /* 0x00000067c3c27221 */ /* 0x040fe20000010100 */
[C---:B------:R-:W-:Y:S01]  /*0dc0*/  FADD.FTZ R112, -R195.reuse, R116 ;  /* 0x00000074c3707221 */ /* 0x040fe20000010100 */
[--C-:B------:R-:W-:Y:S02]  /*0dd0*/  HADD2.F32 R224, -RZ, R122.reuse.H0_H0 ;  /* 0x2000007affe07230 */ /* 0x100fe40000004100 */
[----:B------:R-:W-:Y:S01]  /*0de0*/  FADD.FTZ R196, -R195, R99 ;  /* 0x00000063c3c47221 */ /* 0x000fe20000010100 */
[----:B------:R-:W-:Y:S02]  /*0df0*/  HADD2.F32 R225, -RZ, R122.H1_H1 ;  /* 0x3000007affe17230 */ /* 0x000fe40000004100 */
[----:B------:R-:W-:Y:S01]  /*0e00*/  FMUL.FTZ R103, R159, R184 ;  /* 0x000000b89f677220 */ /* 0x000fe20000410000 */
[----:B------:R-:W-:Y:S01]  /*0e10*/  FMUL.FTZ R122, R181, R188 ;  /* 0x000000bcb57a7220 */ /* 0x000fe20000410000 */
[----:B------:R-:W-:Y:S01]  /*0e20*/  FADD.FTZ R116, R121, R102 ;  /* 0x0000006679747221 */ /* 0x000fe20000010000 */
[----:B------:R-:W-:Y:S01]  /*0e30*/  FFMA.FTZ R89, R208, R121, R89 ;  /* 0x00000079d0597223 */ /* 0x000fe20000010059 */
[----:B------:R-:W-:Y:S01]  /*0e40*/  FADD.FTZ R204, -R195, R101 ;  /* 0x00000065c3cc7221 */ /* 0x000fe20000010100 */
[----:B------:R-:W-:-:S02]  /*0e50*/  HADD2.F32 R98, -RZ, R104.H0_H0 ;  /* 0x20000068ff627230 */ /* 0x000fc40000004100 */
[----:B------:R-:W-:Y:S01]  /*0e60*/  FADD.FTZ R200, -R195, R100 ;  /* 0x00000064c3c87221 */ /* 0x000fe20000010100 */
[----:B------:R-:W-:Y:S01]  /*0e70*/  FMUL.FTZ R101, R160, R185 ;  /* 0x000000b9a0657220 */ /* 0x000fe20000410000 */
        /* <DEDUP_REMOVED lines=8> */
[----:B------:R-:W-:Y:S01]  /*0f00*/  FADD.FTZ R198, -R195, R108 ;  /* 0x0000006cc3c67221 */ /* 0x000fe20000010100 */
[----:B------:R-:W-:-:S02]  /*0f10*/  HADD2.F32 R100, -RZ, R105.H0_H0 ;  /* 0x20000069ff647230 */ /* 0x000fc40000004100 */
        /* <DEDUP_REMOVED lines=26> */
[----:B------:R-:W-:-:S02]  /*10c0*/  HADD2.F32 R218, -RZ, R107.H0_H0 ;  /* 0x2000006bffda7230 */ /* 0x000fc40000004100 */
[----:B------:R-:W-:Y:S01]  /*10d0*/  FMUL.FTZ R200, R166, R217 ;  /* 0x000000d9a6c87220 */ /* 0x000fe20000410000 */
[C---:B------:R-:W-:Y:S01]  /*10e0*/  FMUL.FTZ R202, R181.reuse, R202 ;  /* 0x000000cab5ca7220 */ /* 0x040fe20000410000 */
[----:B------:R-:W-:Y:S01]  /*10f0*/  FADD.FTZ R91, R196, R91 ;  /* 0x0000005bc45b7221 */ /* 0x000fe20000010000 */
[----:B------:R-:W-:Y:S01]  /*1100*/  FFMA.FTZ R89, R198, R196, R89 ;  /* 0x000000c4c6597223 */ /* 0x000fe20000010059 */
[----:B------:R-:W-:Y:S02]  /*1110*/  HADD2.F32 R219, -RZ, R107.H1_H1 ;  /* 0x3000006bffdb7230 */ /* 0x000fe40000004100 */
        /* <DEDUP_REMOVED lines=75> */
.L_x_6437:
[----:B------:R-:W-:Y:S05]  /*15d0*/  BSYNC.RECONVERGENT B0 ;  /* 0x0000000000007941 */ /* 0x000fea0003800200 */
.L_x_6436:
[----:B------:R-:W1:Y:S08]  /*15e0*/  S2UR UR5, SR_CgaCtaId ;  /* 0x00000000000579c3 */ /* 0x000e700000008800 */
[----:B------:R-:W-:Y:S01]  /*15f0*/  BAR.SYNC.DEFER_BLOCKING 0x0 ;  /* 0x0000000000007b1d */ /* 0x000fe20000010000 */
[----:B------:R-:W-:Y:S01]  /*1600*/  FADD.FTZ R27, R92, R27 ;  /* 0x0000001b5c1b7221 */ /* 0x000fe20000010000 */
[----:B------:R-:W-:Y:S01]  /*1610*/  FFMA.FTZ R3, R214, R92, R3 ;  /* 0x0000005cd6037223 */ /* 0x000fe20000010003 */
[----:B------:R-:W-:Y:S01]  /*1620*/  FADD.FTZ R34, R97, R34 ;  /* 0x0000002261227221 */ /* 0x000fe20000010000 */
[----:B------:R-:W-:Y:S01]  /*1630*/  FFMA.FTZ R10, R190, R97, R10 ;  /* 0x00000061be0a7223 */ /* 0x000fe2000001000a */
[----:B------:R-:W-:Y:S01]  /*1640*/  UISETP.NE.U32.AND UP0, UPT, UR10, URZ, UPT ;  /* 0x000000ff0a00728c */ /* 0x000fe2000bf05070 */
[----:B------:R-:W-:Y:S01]  /*1650*/  HFMA2 R119, -RZ, RZ, 1.875, 0 ;  /* 0x3f800000ff777431 */ /* 0x000fe200000001ff */
[----:B------:R-:W-:Y:S01]  /*1660*/  UMOV UR4, 0x400 ;  /* 0x0000040000047882 */ /* 0x000fe20000000000 */
[----:B------:R-:W-:Y:S01]  /*1670*/  FADD.FTZ R30, R189, R30 ;  /* 0x0000001ebd1e7221 */ /* 0x000fe20000010000 */
[----:B------:R-:W-:Y:S01]  /*1680*/  UISETP.NE.AND.EX UP0, UPT, UR11, URZ, UPT, UP0 ;  /* 0x000000ff0b00728c */ /* 0x000fe2000bf05300 */
[----:B------:R-:W-:Y:S01]  /*1690*/  FFMA.FTZ R6, R208, R189, R6 ;  /* 0x000000bdd0067223 */ /* 0x000fe20000010006 */
[----:B------:R-:W-:Y:S01]  /*16a0*/  FADD.FTZ R37, R186, R37 ;  /* 0x00000025ba257221 */ /* 0x000fe20000010000 */
[----:B------:R-:W-:Y:S01]  /*16b0*/  FFMA.FTZ R13, R198, R186, R13 ;  /* 0x000000bac60d7223 */ /* 0x000fe2000001000d */
[----:B-----5:R-:W-:-:S02]  /*16c0*/  @P0 HADD2.F32 R119, -RZ, R182.H0_H0 ;  /* 0x200000b6ff770230 */ /* 0x020fc40000004100 */
        /* <DEDUP_REMOVED lines=69> */
[----:B------:R-:W-:Y:S01]  /*1b20*/  FADD.FTZ R122, R103, -R122 ;  /* 0x8000007a677a7221 */ /* 0x000fe20000010000 */
[----:B------:R-:W-:Y:S01]  /*1b30*/  FADD.FTZ R214, R211, -R214 ;  /* 0x800000d6d3d67221 */ /* 0x000fe20000010000 */
[----:B-----5:R-:W-:Y:S02]  /*1b40*/  HADD2.F32 R93, -RZ, R91.H0_H0 ;  /* 0x2000005bff5d7230 */ /* 0x020fe40000004100 */
[----:B------:R-:W-:Y:S01]  /*1b50*/  FFMA.FTZ R212, R212, R186, R189 ;  /* 0x000000bad4d47223 */ /* 0x000fe200000100bd */
[----:B------:R-:W-:Y:S01]  /*1b60*/  FMUL.FTZ R122, R181, R122 ;  /* 0x0000007ab57a7220 */ /* 0x000fe20000410000 */
[----:B------:R-:W-:-:S02]  /*1b70*/  HADD2.F32 R95, -RZ, R90.H0_H0 ;  /* 0x2000005aff5f7230 */ /* 0x000fc40000004100 */
[----:B------:R-:W-:Y:S01]  /*1b80*/  FADD.FTZ R102, R101, -R102 ;  /* 0x8000006665667221 */ /* 0x000fe20000010000 */
[----:B------:R-:W-:Y:S02]  /*1b90*/  HADD2.F32 R185, -RZ, R90.H1_H1 ;  /* 0x3000005affb97230 */ /* 0x000fe40000004100 */
[----:B------:R-:W-:Y:S01]  /*1ba0*/  FMUL.FTZ R90, R122, R119 ;  /* 0x000000777a5a7220 */ /* 0x000fe20000410000 */
[-CC-:B------:R-:W-:Y:S01]  /*1bb0*/  FFMA.FTZ R96, R96, R186.reuse, R189.reuse ;  /* 0x000000ba60607223 */ /* 0x180fe200000100bd */
[-CC-:B------:R-:W-:Y:S01]  /*1bc0*/  FFMA.FTZ R216, R216, R186.reuse, R189.reuse ;  /* 0x000000bad8d87223 */ /* 0x180fe200000100bd */
[----:B------:R-:W-:Y:S01]  /*1bd0*/  FFMA.FTZ R210, R210, R186, R189 ;  /* 0x000000bad2d27223 */ /* 0x000fe200000100bd */
[----:B------:R-:W-:Y:S01]  /*1be0*/  FMUL.FTZ R214, R181, R214 ;  /* 0x000000d6b5d67220 */ /* 0x000fe20000410000 */
[----:B------:R-:W-:Y:S01]  /*1bf0*/  FADD.FTZ R208, R121, -R208 ;  /* 0x800000d079d07221 */ /* 0x000fe20000010000 */
[----:B------:R-:W-:Y:S02]  /*1c00*/  HADD2.F32 R187, -RZ, R91.H1_H1 ;  /* 0x3000005bffbb7230 */ /* 0x000fe40000004100 */
[----:B------:R-:W-:Y:S01]  /*1c10*/  FADD.FTZ R212, R209, -R212 ;  /* 0x800000d4d1d47221 */ /* 0x000fe20000010000 */
[----:B------:R-:W-:Y:S01]  /*1c20*/  FMUL.FTZ R102, R181, R102 ;  /* 0x00000066b5667220 */ /* 0x000fe20000410000 */
[----:B------:R-:W-:-:S02]  /*1c30*/  HADD2.F32 R91, -RZ, R89.H0_H0 ;  /* 0x20000059ff5b7230 */ /* 0x000fc40000004100 */
[----:B------:R-:W-:Y:S01]  /*1c40*/  FMUL.FTZ R122, R90, R93 ;  /* 0x0000005d5a7a7220 */ /* 0x000fe20000410000 */
[----:B------:R-:W-:Y:S01]  /*1c50*/  FADD.FTZ R96, R215, -R96 ;  /* 0x80000060d7607221 */ /* 0x000fe20000010000 */
[----:B------:R-:W-:Y:S01]  /*1c60*/  FADD.FTZ R216, R213, -R216 ;  /* 0x800000d8d5d87221 */ /* 0x000fe20000010000 */
[----:B------:R-:W-:Y:S01]  /*1c70*/  FADD.FTZ R210, R123, -R210 ;  /* 0x800000d27bd27221 */ /* 0x000fe20000010000 */
[----:B------:R-:W-:Y:S02]  /*1c80*/  HADD2.F32 R93, -RZ, R45.H0_H0 ;  /* 0x2000002dff5d7230 */ /* 0x000fe40000004100 */
[----:B------:R-:W-:Y:S01]  /*1c90*/  FMUL.FTZ R214, R214, R119 ;  /* 0x00000077d6d67220 */ /* 0x000fe20000410000 */
[--C-:B------:R-:W-:Y:S02]  /*1ca0*/  HADD2.F32 R97, -RZ, R47.reuse.H0_H0 ;  /* 0x2000002fff617230 */ /* 0x100fe40000004100 */
[----:B------:R-:W-:Y:S01]  /*1cb0*/  FMUL.FTZ R208, R181, R208 ;  /* 0x000000d0b5d07220 */ /* 0x000fe20000410000 */
[----:B------:R-:W-:-:S02]  /*1cc0*/  HADD2.F32 R101, -RZ, R47.H1_H1 ;  /* 0x3000002fff657230 */ /* 0x000fc40000004100 */
[----:B------:R-:W-:Y:S01]  /*1cd0*/  FMUL.FTZ R102, R102, R119 ;  /* 0x0000007766667220 */ /* 0x000fe20000410000 */
[C---:B------:R-:W-:Y:S01]  /*1ce0*/  FMUL.FTZ R212, R181.reuse, R212 ;  /* 0x000000d4b5d47220 */ /* 0x040fe20000410000 */
[C---:B------:R-:W-:Y:S01]  /*1cf0*/  FMUL.FTZ R210, R181.reuse, R210 ;  /* 0x000000d2b5d27220 */ /* 0x040fe20000410000 */
[----:B------:R-:W-:Y:S01]  /*1d00*/  FMUL.FTZ R182, R214, R91 ;  /* 0x0000005bd6b67220 */ /* 0x000fe20000410000 */
[C---:B------:R-:W-:Y:S01]  /*1d10*/  FMUL.FTZ R96, R181.reuse, R96 ;  /* 0x00000060b5607220 */ /* 0x040fe20000410000 */
[----:B------:R-:W-:Y:S01]  /*1d20*/  FMUL.FTZ R216, R181, R216 ;  /* 0x000000d8b5d87220 */ /* 0x000fe20000410000 */
[----:B------:R-:W-:Y:S02]  /*1d30*/  HADD2.F32 R89, -RZ, R89.H1_H1 ;  /* 0x30000059ff597230 */ /* 0x000fe40000004100 */
[----:B------:R-:W-:Y:S01]  /*1d40*/  FMUL.FTZ R208, R208, R119 ;  /* 0x00000077d0d07220 */ /* 0x000fe20000410000 */
[----:B------:R-:W-:Y:S01]  /*1d50*/  FMUL.FTZ R214, R214, R93 ;  /* 0x0000005dd6d67220 */ /* 0x000fe20000410000 */
[----:B------:R-:W-:Y:S01]  /*1d60*/  FMUL.FTZ R100, R90, R97 ;  /* 0x000000615a647220 */ /* 0x000fe20000410000 */
[----:B------:R-:W-:Y:S01]  /*1d70*/  FMUL.FTZ R103, R102, R101 ;  /* 0x0000006566677220 */ /* 0x000fe20000410000 */
[----:B------:R-:W-:-:S02]  /*1d80*/  HADD2.F32 R93, -RZ, R45.H1_H1 ;  /* 0x3000002dff5d7230 */ /* 0x000fc40000004100 */
[----:B------:R-:W-:Y:S01]  /*1d90*/  FMUL.FTZ R212, R212, R119 ;  /* 0x00000077d4d47220 */ /* 0x000fe20000410000 */
[----:B------:R-:W-:Y:S01]  /*1da0*/  FMUL.FTZ R121, R102, R187 ;  /* 0x000000bb66797220 */ /* 0x000fe20000410000 */
[--C-:B------:R-:W-:Y:S02]  /*1db0*/  HADD2.F32 R97, -RZ, R46.reuse.H0_H0 ;  /* 0x2000002eff617230 */ /* 0x100fe40000004100 */
[-C--:B------:R-:W-:Y:S01]  /*1dc0*/  FMUL.FTZ R210, R210, R119.reuse ;  /* 0x00000077d2d27220 */ /* 0x080fe20000410000 */
[----:B------:R-:W-:Y:S02]  /*1dd0*/  HADD2.F32 R101, -RZ, R46.H1_H1 ;  /* 0x3000002eff657230 */ /* 0x000fe40000004100 */
[-C--:B------:R-:W-:Y:S01]  /*1de0*/  FMUL.FTZ R91, R96, R119.reuse ;  /* 0x00000077605b7220 */ /* 0x080fe20000410000 */
[--C-:B------:R-:W-:Y:S02]  /*1df0*/  HADD2.F32 R90, -RZ, R44.reuse.H0_H0 ;  /* 0x2000002cff5a7230 */ /* 0x100fe40000004100 */
[----:B------:R-:W-:Y:S01]  /*1e00*/  FMUL.FTZ R187, R216, R119 ;  /* 0x00000077d8bb7220 */ /* 0x000fe20000410000 */
[----:B------:R-:W-:-:S02]  /*1e10*/  HADD2.F32 R94, -RZ, R44.H1_H1 ;  /* 0x3000002cff5e7230 */ /* 0x000fc40000004100 */
[----:B------:R-:W-:Y:S01]  /*1e20*/  FMUL.FTZ R123, R208, R185 ;  /* 0x000000b9d07b7220 */ /* 0x000fe20000410000 */
[--C-:B------:R-:W-:Y:S02]  /*1e30*/  HADD2.F32 R184, -RZ, R88.reuse.H0_H0 ;  /* 0x20000058ffb87230 */ /* 0x100fe40000004100 */
[C---:B------:R-:W-:Y:S01]  /*1e40*/  FMUL.FTZ R185, R212.reuse, R89 ;  /* 0x00000059d4b97220 */ /* 0x040fe20000410000 */
        /* <DEDUP_REMOVED lines=14> */
.L_x_6439:
[-CC-:B------:R-:W-:Y:S01]  /*1f30*/  FFMA.FTZ R122, R122, R186.reuse, R189.reuse ;  /* 0x000000ba7a7a7223 */ /* 0x180fe200000100bd */
[-CC-:B------:R-:W-:Y:S01]  /*1f40*/  FFMA.FTZ R102, R102, R186.reuse, R189.reuse ;  /* 0x000000ba66667223 */ /* 0x180fe200000100bd */
[-CC-:B------:R-:W-:Y:S01]  /*1f50*/  FFMA.FTZ R214, R214, R186.reuse, R189.reuse ;  /* 0x000000bad6d67223 */ /* 0x180fe200000100bd */
[-CC-:B------:R-:W-:Y:S01]  /*1f60*/  FFMA.FTZ R210, R210, R186.reuse, R189.reuse ;  /* 0x000000bad2d27223 */ /* 0x180fe200000100bd */
[----:B------:R-:W-:Y:S01]  /*1f70*/  FADD.FTZ R122, R103, -R122 ;  /* 0x8000007a677a7221 */ /* 0x000fe20000010000 */
[----:B------:R-:W-:Y:S01]  /*1f80*/  FADD.FTZ R102, R101, -R102 ;  /* 0x8000006665667221 */ /* 0x000fe20000010000 */
[----:B------:R-:W-:Y:S01]  /*1f90*/  FADD.FTZ R214, R211, -R214 ;  /* 0x800000d6d3d67221 */ /* 0x000fe20000010000 */
[----:B------:R-:W-:Y:S01]  /*1fa0*/  FFMA.FTZ R208, R208, R186, R189 ;  /* 0x000000bad0d07223 */ /* 0x000fe200000100bd */
[C---:B------:R-:W-:Y:S01]  /*1fb0*/  FMUL.FTZ R82, R181.reuse, R122 ;  /* 0x0000007ab5527220 */ /* 0x040fe20000410000 */
[----:B------:R-:W-:Y:S01]  /*1fc0*/  FMUL.FTZ R83, R181, R102 ;  /* 0x00000066b5537220 */ /* 0x000fe20000410000 */
[----:B------:R-:W-:-:S02]  /*1fd0*/  HADD2.F32 R87, -RZ, R47.H0_H0 ;  /* 0x2000002fff577230 */ /* 0x000fc40000004100 */
[----:B------:R-:W-:Y:S01]  /*1fe0*/  FADD.FTZ R210, R123, -R210 ;  /* 0x800000d27bd27221 */ /* 0x000fe20000010000 */
[--C-:B-----5:R-:W-:Y:S02]  /*1ff0*/  HADD2.F32 R81, -RZ, R91.reuse.H0_H0 ;  /* 0x2000005bff517230 */ /* 0x120fe40000004100 */
[-C--:B------:R-:W-:Y:S01]  /*2000*/  FMUL.FTZ R80, R82, R119.reuse ;  /* 0x0000007752507220 */ /* 0x080fe20000410000 */
[----:B------:R-:W-:Y:S02]  /*2010*/  HADD2.F32 R93, -RZ, R91.H1_H1 ;  /* 0x3000005bff5d7230 */ /* 0x000fe40000004100 */
[----:B------:R-:W-:Y:S01]  /*2020*/  FMUL.FTZ R84, R83, R119 ;  /* 0x0000007753547220 */ /* 0x000fe20000410000 */
[----:B------:R-:W-:Y:S02]  /*2030*/  HADD2.F32 R97, -RZ, R47.H1_H1 ;  /* 0x3000002fff617230 */ /* 0x000fe40000004100 */
[----:B------:R-:W-:Y:S01]  /*2040*/  FADD.FTZ R208, R121, -R208 ;  /* 0x800000d079d07221 */ /* 0x000fe20000010000 */
[----:B------:R-:W-:Y:S01]  /*2050*/  FMUL.FTZ R86, R181, R214 ;  /* 0x000000d6b5567220 */ /* 0x000fe20000410000 */
[-CC-:B------:R-:W-:Y:S01]  /*2060*/  FFMA.FTZ R96, R96, R186.reuse, R189.reuse ;  /* 0x000000ba60607223 */ /* 0x180fe200000100bd */
[-CC-:B------:R-:W-:Y:S01]  /*2070*/  FFMA.FTZ R212, R212, R186.reuse, R189.reuse ;  /* 0x000000bad4d47223 */ /* 0x180fe200000100bd */
[----:B------:R-:W-:Y:S01]  /*2080*/  FFMA.FTZ R216, R216, R186, R189 ;  /* 0x000000bad8d87223 */ /* 0x000fe200000100bd */
[----:B------:R-:W-:Y:S01]  /*2090*/  FMUL.FTZ R103, R80, R87 ;  /* 0x0000005750677220 */ /* 0x000fe20000410000 */
[----:B------:R-:W-:-:S02]  /*20a0*/  HADD2.F32 R85, -RZ, R89.H0_H0 ;  /* 0x20000059ff557230 */ /* 0x000fc40000004100 */
[----:B------:R-:W-:Y:S01]  /*20b0*/  FMUL.FTZ R122, R80, R81 ;  /* 0x00000051507a7220 */ /* 0x000fe20000410000 */
[C---:B------:R-:W-:Y:S01]  /*20c0*/  FMUL.FTZ R121, R84.reuse, R93 ;  /* 0x0000005d54797220 */ /* 0x040fe20000410000 */
[----:B------:R-:W-:Y:S01]  /*20d0*/  FMUL.FTZ R218, R84, R97 ;  /* 0x0000006154da7220 */ /* 0x000fe20000410000 */
[----:B------:R-:W-:Y:S02]  /*20e0*/  HADD2.F32 R87, -RZ, R45.H0_H0 ;  /* 0x2000002dff577230 */ /* 0x000fe40000004100 */
[C---:B------:R-:W-:Y:S01]  /*20f0*/  FMUL.FTZ R80, R181.reuse, R210 ;  /* 0x000000d2b5507220 */ /* 0x040fe20000410000 */
[----:B------:R-:W-:Y:S01]  /*2100*/  FMUL.FTZ R81, R181, R208 ;  /* 0x000000d0b5517220 */ /* 0x000fe20000410000 */
[----:B------:R-:W-:Y:S01]  /*2110*/  FMUL.FTZ R84, R86, R119 ;  /* 0x0000007756547220 */ /* 0x000fe20000410000 */
[----:B------:R-:W-:Y:S01]  /*2120*/  FADD.FTZ R96, R215, -R96 ;  /* 0x80000060d7607221 */ /* 0x000fe20000010000 */
[----:B------:R-:W-:Y:S01]  /*2130*/  FADD.FTZ R212, R209, -R212 ;  /* 0x800000d4d1d47221 */ /* 0x000fe20000010000 */
[----:B------:R-:W-:-:S02]  /*2140*/  HADD2.F32 R91, -RZ, R90.H0_H0 ;  /* 0x2000005aff5b7230 */ /* 0x000fc40000004100 */
[----:B------:R-:W-:Y:S01]  /*2150*/  FADD.FTZ R216, R213, -R216 ;  /* 0x800000d8d5d87221 */ /* 0x000fe20000010000 */
[----:B------:R-:W-:Y:S02]  /*2160*/  HADD2.F32 R95, -RZ, R90.H1_H1 ;  /* 0x3000005aff5f7230 */ /* 0x000fe40000004100 */
[----:B------:R-:W-:Y:S01]  /*2170*/  FMUL.FTZ R92, R81, R119 ;  /* 0x00000077515c7220 */ /* 0x000fe20000410000 */
[----:B------:R-:W-:Y:S02]  /*2180*/  HADD2.F32 R100, -RZ, R89.H1_H1 ;  /* 0x30000059ff647230 */ /* 0x000fe40000004100 */
[C---:B------:R-:W-:Y:S01]  /*2190*/  FMUL.FTZ R182, R84.reuse, R85 ;  /* 0x0000005554b67220 */ /* 0x040fe20000410000 */
[--C-:B------:R-:W-:Y:S02]  /*21a0*/  HADD2.F32 R89, -RZ, R88.reuse.H0_H0 ;  /* 0x20000058ff597230 */ /* 0x100fe40000004100 */
[----:B------:R-:W-:Y:S01]  /*21b0*/  FMUL.FTZ R94, R84, R87 ;  /* 0x00000057545e7220 */ /* 0x000fe20000410000 */
[----:B------:R-:W-:-:S02]  /*21c0*/  HADD2.F32 R90, -RZ, R88.H1_H1 ;  /* 0x30000058ff5a7230 */ /* 0x000fc40000004100 */
[----:B------:R-:W-:Y:S01]  /*21d0*/  FMUL.FTZ R88, R80, R119 ;  /* 0x0000007750587220 */ /* 0x000fe20000410000 */
[--C-:B------:R-:W-:Y:S02]  /*21e0*/  HADD2.F32 R93, -RZ, R46.reuse.H0_H0 ;  /* 0x2000002eff5d7230 */ /* 0x100fe40000004100 */
[C---:B------:R-:W-:Y:S01]  /*21f0*/  FMUL.FTZ R87, R181.reuse, R212 ;  /* 0x000000d4b5577220 */ /* 0x040fe20000410000 */
[----:B------:R-:W-:Y:S02]  /*2200*/  HADD2.F32 R101, -RZ, R46.H1_H1 ;  /* 0x3000002eff657230 */ /* 0x000fe40000004100 */
[C---:B------:R-:W-:Y:S01]  /*2210*/  FMUL.FTZ R84, R181.reuse, R96 ;  /* 0x00000060b5547220 */ /* 0x040fe20000410000 */
[----:B------:R-:W-:Y:S01]  /*2220*/  FMUL.FTZ R85, R181, R216 ;  /* 0x000000d8b5557220 */ /* 0x000fe20000410000 */
[C---:B------:R-:W-:Y:S01]  /*2230*/  FMUL.FTZ R180, R88.reuse, R91 ;  /* 0x0000005b58b47220 */ /* 0x040fe20000410000 */
[----:B------:R-:W-:Y:S01]  /*2240*/  FMUL.FTZ R97, R88, R93 ;  /* 0x0000005d58617220 */ /* 0x000fe20000410000 */
[C---:B------:R-:W-:Y:S01]  /*2250*/  FMUL.FTZ R123, R92.reuse, R95 ;  /* 0x0000005f5c7b7220 */ /* 0x040fe20000410000 */
[----:B------:R-:W-:Y:S01]  /*2260*/  FMUL.FTZ R208, R92, R101 ;  /* 0x000000655cd07220 */ /* 0x000fe20000410000 */
[----:B------:R-:W-:-:S02]  /*2270*/  HADD2.F32 R102, -RZ, R45.H1_H1 ;  /* 0x3000002dff667230 */ /* 0x000fc40000004100 */
[-C--:B------:R-:W-:Y:S01]  /*2280*/  FMUL.FTZ R93, R87, R119.reuse ;  /* 0x00000077575d7220 */ /* 0x080fe20000410000 */
[--C-:B------:R-:W-:Y:S02]  /*2290*/  HADD2.F32 R91, -RZ, R44.reuse.H0_H0 ;  /* 0x2000002cff5b7230 */ /* 0x100fe40000004100 */
[-C--:B------:R-:W-:Y:S01]  /*22a0*/  FMUL.FTZ R88, R84, R119.reuse ;  /* 0x0000007754587220 */ /* 0x080fe20000410000 */
[----:B------:R-:W-:Y:S02]  /*22b0*/  HADD2.F32 R92, -RZ, R44.H1_H1 ;  /* 0x3000002cff5c7230 */ /* 0x000fe40000004100 */
        /* <DEDUP_REMOVED lines=10> */
[----:B------:R-:W-:-:S07]  /*2360*/  F2FP.F16.F32.PACK_AB R88, R93, R88 ;  /* 0x000000585d58723e */ /* 0x000fce00000000ff */
.L_x_6440:
        /* <DEDUP_REMOVED lines=12> */
[-CC-:B0-----:R-:W-:Y:S01]  /*2430*/  FFMA.FTZ R81, R198, R186.reuse, R189.reuse ;  /* 0x000000bac6517223 */ /* 0x181fe200000100bd */
[----:B------:R-:W-:Y:S01]  /*2440*/  FFMA.FTZ R192, R192, R186, R189 ;  /* 0x000000bac0c07223 */ /* 0x000fe200000100bd */
[----:B------:R-:W-:Y:S01]  /*2450*/  FADD.FTZ R204, R201, -R204 ;  /* 0x800000ccc9cc7221 */ /* 0x000fe20000010000 */
[----:B------:R-:W-:Y:S01]  /*2460*/  FADD.FTZ R206, R203, -R206 ;  /* 0x800000cecbce7221 */ /* 0x000fe20000010000 */
[----:B-----5:R-:W-:Y:S02]  /*2470*/  HADD2.F32 R86, -RZ, R95.H0_H0 ;  /* 0x2000005fff567230 */ /* 0x020fe40000004100 */
[----:B------:R-:W-:Y:S01]  /*2480*/  FADD.FTZ R80, R196, -R81 ;  /* 0x80000051c4507221 */ /* 0x000fe20000010000 */
[C---:B------:R-:W-:Y:S01]  /*2490*/  FMUL.FTZ R82, R181.reuse, R204 ;  /* 0x000000ccb5527220 */ /* 0x040fe20000410000 */
[----:B------:R-:W-:Y:S01]  /*24a0*/  FMUL.FTZ R83, R181, R206 ;  /* 0x000000ceb5537220 */ /* 0x000fe20000410000 */
[----:B------:R-:W-:-:S02]  /*24b0*/  HADD2.F32 R90, -RZ, R93.H0_H0 ;  /* 0x2000005dff5a7230 */ /* 0x000fc40000004100 */
[-CC-:B------:R-:W-:Y:S01]  /*24c0*/  FFMA.FTZ R81, R202, R186.reuse, R189.reuse ;  /* 0x000000baca517223 */ /* 0x180fe200000100bd */
[----:B------:R-:W-:Y:S02]  /*24d0*/  HADD2.F32 R101, -RZ, R93.H1_H1 ;  /* 0x3000005dff657230 */ /* 0x000fe40000004100 */
[----:B------:R-:W-:Y:S01]  /*24e0*/  FMUL.FTZ R85, R82, R119 ;  /* 0x0000007752557220 */ /* 0x000fe20000410000 */
[--C-:B------:R-:W-:Y:S02]  /*24f0*/  HADD2.F32 R100, -RZ, R94.reuse.H0_H0 ;  /* 0x2000005eff647230 */ /* 0x100fe40000004100 */
[----:B------:R-:W-:Y:S01]  /*2500*/  FADD.FTZ R192, R197, -R192 ;  /* 0x800000c0c5c07221 */ /* 0x000fe20000010000 */
[----:B------:R-:W-:Y:S02]  /*2510*/  HADD2.F32 R102, -RZ, R94.H1_H1 ;  /* 0x3000005eff667230 */ /* 0x000fe40000004100 */
[----:B------:R-:W-:Y:S01]  /*2520*/  FFMA.FTZ R188, R188, R186, R189 ;  /* 0x000000babcbc7223 */ /* 0x000fe200000100bd */
[----:B------:R-:W-:-:S02]  /*2530*/  HADD2.F32 R89, -RZ, R92.H0_H0 ;  /* 0x2000005cff597230 */ /* 0x000fc40000004100 */
[----:B------:R-:W-:Y:S01]  /*2540*/  FMUL.FTZ R87, R83, R119 ;  /* 0x0000007753577220 */ /* 0x000fe20000410000 */
[----:B------:R-:W-:Y:S02]  /*2550*/  HADD2.F32 R93, -RZ, R92.H1_H1 ;  /* 0x3000005cff5d7230 */ /* 0x000fe40000004100 */
[----:B------:R-:W-:Y:S01]  /*2560*/  FADD.FTZ R200, R200, -R81 ;  /* 0x80000051c8c87221 */ /* 0x000fe20000010000 */
[--C-:B------:R-:W-:Y:S02]  /*2570*/  HADD2.F32 R92, -RZ, R51.reuse.H0_H0 ;  /* 0x20000033ff5c7230 */ /* 0x100fe40000004100 */
[----:B------:R-:W-:Y:S01]  /*2580*/  FMUL.FTZ R191, R85, R86 ;  /* 0x0000005655bf7220 */ /* 0x000fe20000410000 */
[----:B------:R-:W-:Y:S02]  /*2590*/  HADD2.F32 R94, -RZ, R51.H1_H1 ;  /* 0x30000033ff5e7230 */ /* 0x000fe40000004100 */
[----:B------:R-:W-:Y:S01]  /*25a0*/  FMUL.FTZ R80, R181, R80 ;  /* 0x00000050b5507220 */ /* 0x000fe20000410000 */
[----:B------:R-:W-:-:S02]  /*25b0*/  HADD2.F32 R208, -RZ, R95.H1_H1 ;  /* 0x3000005fffd07230 */ /* 0x000fc40000004100 */
[----:B------:R-:W-:Y:S01]  /*25c0*/  FMUL.FTZ R86, R181, R192 ;  /* 0x000000c0b5567220 */ /* 0x000fe20000410000 */
[-CC-:B------:R-:W-:Y:S01]  /*25d0*/  FFMA.FTZ R190, R190, R186.reuse, R189.reuse ;  /* 0x000000babebe7223 */ /* 0x180fe200000100bd */
[----:B------:R-:W-:Y:S01]  /*25e0*/  FFMA.FTZ R194, R194, R186, R189 ;  /* 0x000000bac2c27223 */ /* 0x000fe200000100bd */
[----:B------:R-:W-:Y:S01]  /*25f0*/  FADD.FTZ R84, R193, -R188 ;  /* 0x800000bcc1547221 */ /* 0x000fe20000010000 */
[----:B------:R-:W-:Y:S01]  /*2600*/  FMUL.FTZ R198, R85, R92 ;  /* 0x0000005c55c67220 */ /* 0x000fe20000410000 */
[C---:B------:R-:W-:Y:S01]  /*2610*/  FMUL.FTZ R201, R87.reuse, R94 ;  /* 0x0000005e57c97220 */ /* 0x040fe20000410000 */
[----:B------:R-:W-:Y:S01]  /*2620*/  FMUL.FTZ R188, R87, R208 ;  /* 0x000000d057bc7220 */ /* 0x000fe20000410000 */
[----:B------:R-:W-:Y:S02]  /*2630*/  HADD2.F32 R94, -RZ, R50.H0_H0 ;  /* 0x20000032ff5e7230 */ /* 0x000fe40000004100 */
[----:B------:R-:W-:Y:S01]  /*2640*/  FMUL.FTZ R81, R181, R200 ;  /* 0x000000c8b5517220 */ /* 0x000fe20000410000 */
[----:B------:R-:W-:-:S02]  /*2650*/  HADD2.F32 R92, -RZ, R49.H0_H0 ;  /* 0x20000031ff5c7230 */ /* 0x000fc40000004100 */
[-C--:B------:R-:W-:Y:S01]  /*2660*/  FMUL.FTZ R87, R80, R119.reuse ;  /* 0x0000007750577220 */ /* 0x080fe20000410000 */
[-C--:B------:R-:W-:Y:S01]  /*2670*/  FMUL.FTZ R85, R86, R119.reuse ;  /* 0x0000007756557220 */ /* 0x080fe20000410000 */
[----:B------:R-:W-:Y:S01]  /*2680*/  FADD.FTZ R88, R195, -R190 ;  /* 0x800000bec3587221 */ /* 0x000fe20000010000 */
[----:B------:R-:W-:Y:S01]  /*2690*/  FADD.FTZ R194, R199, -R194 ;  /* 0x800000c2c7c27221 */ /* 0x000fe20000010000 */
[----:B------:R-:W-:Y:S02]  /*26a0*/  HADD2.F32 R196, -RZ, R50.H1_H1 ;  /* 0x30000032ffc47230 */ /* 0x000fe40000004100 */
        /* <DEDUP_REMOVED lines=27> */
.L_x_6441:
[-CC-:B------:R-:W-:Y:S01]  /*2860*/  FFMA.FTZ R206, R206, R186.reuse, R189.reuse ;  /* 0x000000bacece7223 */ /* 0x180fe200000100bd */
[-CC-:B------:R-:W-:Y:S01]  /*2870*/  FFMA.FTZ R204, R204, R186.reuse, R189.reuse ;  /* 0x000000bacccc7223 */ /* 0x180fe200000100bd */
[--C-:B-----5:R-:W-:Y:S02]  /*2880*/  HADD2.F32 R191, -RZ, R95.reuse.H0_H0 ;  /* 0x2000005fffbf7230 */ /* 0x120fe40000004100 */
[-CC-:B------:R-:W-:Y:S01]  /*2890*/  FFMA.FTZ R190, R190, R186.reuse, R189.reuse ;  /* 0x000000babebe7223 */ /* 0x180fe200000100bd */
[----:B------:R-:W-:Y:S02]  /*28a0*/  HADD2.F32 R207, -RZ, R95.H1_H1 ;  /* 0x3000005fffcf7230 */ /* 0x000fe40000004100 */
[----:B------:R-:W-:Y:S01]  /*28b0*/  FADD.FTZ R206, R203, -R206 ;  /* 0x800000cecbce7221 */ /* 0x000fe20000010000 */
[-CC-:B------:R-:W-:Y:S01]  /*28c0*/  FFMA.FTZ R95, R198, R186.reuse, R189.reuse ;  /* 0x000000bac65f7223 */ /* 0x180fe200000100bd */
[----:B------:R-:W-:Y:S01]  /*28d0*/  FFMA.FTZ R192, R192, R186, R189 ;  /* 0x000000bac0c07223 */ /* 0x000fe200000100bd */
[----:B------:R-:W-:Y:S01]  /*28e0*/  FADD.FTZ R204, R201, -R204 ;  /* 0x800000ccc9cc7221 */ /* 0x000fe20000010000 */
[----:B------:R-:W-:Y:S01]  /*28f0*/  FMUL.FTZ R206, R181, R206 ;  /* 0x000000ceb5ce7220 */ /* 0x000fe20000410000 */
[----:B------:R-:W-:Y:S01]  /*2900*/  FADD.FTZ R196, R196, -R95 ;  /* 0x8000005fc4c47221 */ /* 0x000fe20000010000 */
[--C-:B------:R-:W-:Y:S01]  /*2910*/  FFMA.FTZ R188, R188, R186, R189.reuse ;  /* 0x000000babcbc7223 */ /* 0x100fe200000100bd */
[----:B0-----:R-:W-:Y:S01]  /*2920*/  FADD.FTZ R90, R195, -R190 ;  /* 0x800000bec35a7221 */ /* 0x001fe20000010000 */
[----:B------:R-:W-:Y:S01]  /*2930*/  FADD.FTZ R192, R197, -R192 ;  /* 0x800000c0c5c07221 */ /* 0x000fe20000010000 */
[----:B------:R-:W-:Y:S01]  /*2940*/  FMUL.FTZ R204, R181, R204 ;  /* 0x000000ccb5cc7220 */ /* 0x000fe20000410000 */
[----:B------:R-:W-:Y:S01]  /*2950*/  FFMA.FTZ R95, R202, R186, R189 ;  /* 0x000000baca5f7223 */ /* 0x000fe200000100bd */
[----:B------:R-:W-:-:S02]  /*2960*/  HADD2.F32 R195, -RZ, R51.H1_H1 ;  /* 0x30000033ffc37230 */ /* 0x000fc40000004100 */
[-C--:B------:R-:W-:Y:S01]  /*2970*/  FMUL.FTZ R206, R206, R119.reuse ;  /* 0x00000077cece7220 */ /* 0x080fe20000410000 */
[----:B------:R-:W-:Y:S01]  /*2980*/  FFMA.FTZ R194, R194, R186, R189 ;  /* 0x000000bac2c27223 */ /* 0x000fe200000100bd */
[----:B------:R-:W-:Y:S01]  /*2990*/  FMUL.FTZ R196, R181, R196 ;  /* 0x000000c4b5c47220 */ /* 0x000fe20000410000 */
[----:B------:R-:W-:Y:S01]  /*29a0*/  FADD.FTZ R88, R193, -R188 ;  /* 0x800000bcc1587221 */ /* 0x000fe20000010000 */
[----:B------:R-:W-:Y:S02]  /*29b0*/  HADD2.F32 R193, -RZ, R51.H0_H0 ;  /* 0x20000033ffc17230 */ /* 0x000fe40000004100 */
[----:B------:R-:W-:Y:S01]  /*29c0*/  FMUL.FTZ R204, R204, R119 ;  /* 0x00000077cccc7220 */ /* 0x000fe20000410000 */
[----:B------:R-:W-:Y:S01]  /*29d0*/  FADD.FTZ R200, R200, -R95 ;  /* 0x8000005fc8c87221 */ /* 0x000fe20000010000 */
[----:B------:R-:W-:Y:S01]  /*29e0*/  FMUL.FTZ R192, R181, R192 ;  /* 0x000000c0b5c07220 */ /* 0x000fe20000410000 */
[----:B------:R-:W-:Y:S02]  /*29f0*/  HADD2.F32 R103, -RZ, R94.H0_H0 ;  /* 0x2000005eff677230 */ /* 0x000fe40000004100 */
[----:B------:R-:W-:Y:S01]  /*2a00*/  FMUL.FTZ R201, R206, R195 ;  /* 0x000000c3cec97220 */ /* 0x000fe20000410000 */
[----:B------:R-:W-:Y:S01]  /*2a10*/  FADD.FTZ R194, R199, -R194 ;  /* 0x800000c2c7c27221 */ /* 0x000fe20000010000 */
[----:B------:R-:W-:-:S02]  /*2a20*/  HADD2.F32 R195, -RZ, R50.H0_H0 ;  /* 0x20000032ffc37230 */ /* 0x000fc40000004100 */
[----:B------:R-:W-:Y:S01]  /*2a30*/  FMUL.FTZ R196, R196, R119 ;  /* 0x00000077c4c47220 */ /* 0x000fe20000410000 */
[----:B------:R-:W-:Y:S02]  /*2a40*/  HADD2.F32 R91, -RZ, R93.H0_H0 ;  /* 0x2000005dff5b7230 */ /* 0x000fe40000004100 */
[----:B------:R-:W-:Y:S01]  /*2a50*/  FMUL.FTZ R191, R204, R191 ;  /* 0x000000bfccbf7220 */ /* 0x000fe20000410000 */
[----:B------:R-:W-:Y:S02]  /*2a60*/  HADD2.F32 R95, -RZ, R49.H0_H0 ;  /* 0x20000031ff5f7230 */ /* 0x000fe40000004100 */
[C---:B------:R-:W-:Y:S01]  /*2a70*/  FMUL.FTZ R200, R181.reuse, R200 ;  /* 0x000000c8b5c87220 */ /* 0x040fe20000410000 */
[----:B------:R-:W-:Y:S01]  /*2a80*/  FMUL.FTZ R192, R192, R119 ;  /* 0x00000077c0c07220 */ /* 0x000fe20000410000 */
[----:B------:R-:W-:Y:S01]  /*2a90*/  FMUL.FTZ R204, R204, R193 ;  /* 0x000000c1cccc7220 */ /* 0x000fe20000410000 */
[----:B------:R-:W-:Y:S01]  /*2aa0*/  FMUL.FTZ R88, R181, R88 ;  /* 0x00000058b5587220 */ /* 0x000fe20000410000 */
[----:B------:R-:W-:-:S02]  /*2ab0*/  HADD2.F32 R101, -RZ, R93.H1_H1 ;  /* 0x3000005dff657230 */ /* 0x000fc40000004100 */
[C---:B------:R-:W-:Y:S01]  /*2ac0*/  FMUL.FTZ R193, R196.reuse, R103 ;  /* 0x00000067c4c17220 */ /* 0x040fe20000410000 */
[C---:B------:R-:W-:Y:S01]  /*2ad0*/  FMUL.FTZ R194, R181.reuse, R194 ;  /* 0x000000c2b5c27220 */ /* 0x040fe20000410000 */
[----:B------:R-:W-:Y:S01]  /*2ae0*/  FMUL.FTZ R90, R181, R90 ;  /* 0x0000005ab55a7220 */ /* 0x000fe20000410000 */
[--C-:B------:R-:W-:Y:S02]  /*2af0*/  HADD2.F32 R89, -RZ, R92.reuse.H0_H0 ;  /* 0x2000005cff597230 */ /* 0x100fe40000004100 */
[----:B------:R-:W-:Y:S01]  /*2b00*/  FMUL.FTZ R196, R196, R195 ;  /* 0x000000c3c4c47220 */ /* 0x000fe20000410000 */
[----:B------:R-:W-:Y:S02]  /*2b10*/  HADD2.F32 R93, -RZ, R92.H1_H1 ;  /* 0x3000005cff5d7230 */ /* 0x000fe40000004100 */
[----:B------:R-:W-:Y:S01]  /*2b20*/  FMUL.FTZ R200, R200, R119 ;  /* 0x00000077c8c87220 */ /* 0x000fe20000410000 */
[----:B------:R-:W-:Y:S02]  /*2b30*/  HADD2.F32 R197, -RZ, R50.H1_H1 ;  /* 0x30000032ffc57230 */ /* 0x000fe40000004100 */
        /* <DEDUP_REMOVED lines=22> */
.L_x_6442:
        /* <DEDUP_REMOVED lines=14> */
[-CC-:B------:R-:W-:Y:S01]  /*2d80*/  FFMA.FTZ R83, R116, R186.reuse, R189.reuse ;  /* 0x000000ba74537223 */ /* 0x180fe200000100bd */
[-C--:B------:R-:W-:Y:S01]  /*2d90*/  FFMA.FTZ R85, R112, R186.reuse, R189 ;  /* 0x000000ba70557223 */ /* 0x080fe200000100bd */
[----:B------:R-:W-:Y:S01]  /*2da0*/  FADD.FTZ R104, R104, -R105 ;  /* 0x8000006968687221 */ /* 0x000fe20000010000 */
[--C-:B------:R-:W-:Y:S01]  /*2db0*/  FFMA.FTZ R81, R120, R186, R189.reuse ;  /* 0x000000ba78517223 */ /* 0x100fe200000100bd */
[----:B------:R-:W-:Y:S01]  /*2dc0*/  FADD.FTZ R102, R111, -R82 ;  /* 0x800000526f667221 */ /* 0x000fe20000010000 */
[----:B------:R-:W-:Y:S01]  /*2dd0*/  FMUL.FTZ R82, R181, R106 ;  /* 0x0000006ab5527220 */ /* 0x000fe20000410000 */
[----:B------:R-:W-:Y:S01]  /*2de0*/  FFMA.FTZ R98, R109, R186, R189 ;  /* 0x000000ba6d627223 */ /* 0x000fe200000100bd */
[----:B------:R-:W-:Y:S01]  /*2df0*/  FADD.FTZ R88, R115, -R80 ;  /* 0x8000005073587221 */ /* 0x000fe20000010000 */
[----:B------:R-:W-:Y:S01]  /*2e00*/  FADD.FTZ R86, R114, -R83 ;  /* 0x8000005372567221 */ /* 0x000fe20000010000 */
[----:B-----5:R-:W-:-:S02]  /*2e10*/  HADD2.F32 R100, -RZ, R94.H0_H0 ;  /* 0x2000005eff647230 */ /* 0x020fc40000004100 */
[----:B------:R-:W-:Y:S01]  /*2e20*/  FADD.FTZ R80, R110, -R85 ;  /* 0x800000556e507221 */ /* 0x000fe20000010000 */
[----:B------:R-:W-:Y:S02]  /*2e30*/  HADD2.F32 R112, -RZ, R94.H1_H1 ;  /* 0x3000005eff707230 */ /* 0x000fe40000004100 */
[----:B------:R-:W-:Y:S01]  /*2e40*/  FMUL.FTZ R83, R181, R104 ;  /* 0x00000068b5537220 */ /* 0x000fe20000410000 */
[----:B------:R-:W-:Y:S02]  /*2e50*/  HADD2.F32 R116, -RZ, R95.H0_H0 ;  /* 0x2000005fff747230 */ /* 0x000fe40000004100 */
[----:B------:R-:W-:Y:S01]  /*2e60*/  FADD.FTZ R84, R118, -R81 ;  /* 0x8000005176547221 */ /* 0x000fe20000010000 */
[----:B------:R-:W-:Y:S02]  /*2e70*/  HADD2.F32 R94, -RZ, R55.H0_H0 ;  /* 0x20000037ff5e7230 */ /* 0x000fe40000004100 */
[----:B------:R-:W-:Y:S01]  /*2e80*/  FMUL.FTZ R81, R82, R119 ;  /* 0x0000007752517220 */ /* 0x000fe20000410000 */
[----:B------:R-:W-:-:S02]  /*2e90*/  HADD2.F32 R120, -RZ, R95.H1_H1 ;  /* 0x3000005fff787230 */ /* 0x000fc40000004100 */
[----:B------:R-:W-:Y:S01]  /*2ea0*/  FADD.FTZ R98, R107, -R98 ;  /* 0x800000626b627221 */ /* 0x000fe20000010000 */
[----:B------:R-:W-:Y:S02]  /*2eb0*/  HADD2.F32 R104, -RZ, R55.H1_H1 ;  /* 0x30000037ff687230 */ /* 0x000fe40000004100 */
[----:B------:R-:W-:Y:S01]  /*2ec0*/  FMUL.FTZ R85, R83, R119 ;  /* 0x0000007753557220 */ /* 0x000fe20000410000 */
[C---:B------:R-:W-:Y:S01]  /*2ed0*/  FMUL.FTZ R80, R181.reuse, R80 ;  /* 0x00000050b5507220 */ /* 0x040fe20000410000 */
[----:B------:R-:W-:Y:S01]  /*2ee0*/  FMUL.FTZ R86, R181, R86 ;  /* 0x00000056b5567220 */ /* 0x000fe20000410000 */
[C---:B------:R-:W-:Y:S01]  /*2ef0*/  FMUL.FTZ R95, R81.reuse, R116 ;  /* 0x00000074515f7220 */ /* 0x040fe20000410000 */
[----:B------:R-:W-:Y:S01]  /*2f00*/  FMUL.FTZ R109, R81, R94 ;  /* 0x0000005e516d7220 */ /* 0x000fe20000410000 */
[----:B------:R-:W-:Y:S02]  /*2f10*/  HADD2.F32 R94, -RZ, R54.H0_H0 ;  /* 0x20000036ff5e7230 */ /* 0x000fe40000004100 */
[----:B------:R-:W-:Y:S01]  /*2f20*/  FMUL.FTZ R81, R181, R98 ;  /* 0x00000062b5517220 */ /* 0x000fe20000410000 */
[----:B------:R-:W-:-:S02]  /*2f30*/  HADD2.F32 R90, -RZ, R93.H0_H0 ;  /* 0x2000005dff5a7230 */ /* 0x000fc40000004100 */
[C---:B------:R-:W-:Y:S01]  /*2f40*/  FMUL.FTZ R99, R85.reuse, R120 ;  /* 0x0000007855637220 */ /* 0x040fe20000410000 */
[----:B------:R-:W-:Y:S01]  /*2f50*/  FMUL.FTZ R110, R85, R104 ;  /* 0x00000068556e7220 */ /* 0x000fe20000410000 */
[-C--:B------:R-:W-:Y:S01]  /*2f60*/  FMUL.FTZ R87, R80, R119.reuse ;  /* 0x0000007750577220 */ /* 0x080fe20000410000 */
[----:B------:R-:W-:Y:S02]  /*2f70*/  HADD2.F32 R98, -RZ, R53.H0_H0 ;  /* 0x20000035ff627230 */ /* 0x000fe40000004100 */
        /* <DEDUP_REMOVED lines=10> */
[----:B------:R-:W-:-:S02]  /*3020*/  HADD2.F32 R108, -RZ, R93.H1_H1 ;  /* 0x3000005dff6c7230 */ /* 0x000fc40000004100 */
[C---:B------:R-:W-:Y:S01]  /*3030*/  FMUL.FTZ R94, R91.reuse, R112 ;  /* 0x000000705b5e7220 */ /* 0x040fe20000410000 */
[----:B------:R-:W-:Y:S02]  /*3040*/  HADD2.F32 R89, -RZ, R92.H0_H0 ;  /* 0x2000005cff597230 */ /* 0x000fe40000004100 */
        /* <DEDUP_REMOVED lines=9> */
[C---:B------:R-:W-:Y:S01]  /*30e0*/  FMUL.FTZ R111, R88.reuse, R89 ;  /* 0x00000059586f7220 */ /* 0x040fe20000410000 */
[----:B------:R-:W-:Y:S02]  /*30f0*/  HADD2.F32 R92, -RZ, R92.H1_H1 ;  /* 0x3000005cff5c7230 */ /* 0x000fe40000004100 */
[----:B------:R-:W-:Y:S01]  /*3100*/  FMUL.FTZ R88, R88, R91 ;  /* 0x0000005b58587220 */ /* 0x000fe20000410000 */
[C---:B------:R-:W-:Y:S01]  /*3110*/  FMUL.FTZ R93, R119.reuse, R90 ;  /* 0x0000005a775d7220 */ /* 0x040fe20000410000 */
[----:B------:R-:W-:Y:S01]  /*3120*/  F2FP.F16.F32.PACK_AB R91, R110, R109 ;  /* 0x0000006d6e5b723e */ /* 0x000fe200000000ff */
[----:B------:R-:W-:Y:S01]  /*3130*/  FMUL.FTZ R102, R119, R92 ;  /* 0x0000005c77667220 */ /* 0x000fe20000410000 */
[----:B------:R-:W-:-:S02]  /*3140*/  F2FP.F16.F32.PACK_AB R90, R107, R104 ;  /* 0x000000686b5a723e */ /* 0x000fc400000000ff */
[----:B------:R-:W-:Y:S02]  /*3150*/  F2FP.F16.F32.PACK_AB R89, R105, R100 ;  /* 0x000000646959723e */ /* 0x000fe400000000ff */
[----:B------:R-:W-:Y:S01]  /*3160*/  F2FP.F16.F32.PACK_AB R88, R93, R88 ;  /* 0x000000585d58723e */ /* 0x000fe200000000ff */
[----:B------:R-:W-:Y:S06]  /*3170*/  BRA `(.L_x_6444) ;  /* 0x0000000400107947 */ /* 0x000fec0003800000 */
.L_x_6443:
        /* <DEDUP_REMOVED lines=8> */
[----:B------:R-:W-:Y:S01]  /*3200*/  FFMA.FTZ R189, R105, R186, R189 ;  /* 0x000000ba69bd7223 */ /* 0x000fe200000100bd */
[----:B------:R-:W-:Y:S01]  /*3210*/  FADD.FTZ R110, R110, -R101 ;  /* 0x800000656e6e7221 */ /* 0x000fe20000010000 */
[----:B-----5:R-:W-:-:S02]  /*3220*/  HADD2.F32 R183, -RZ, R95.H0_H0 ;  /* 0x2000005fffb77230 */ /* 0x020fc40000004100 */
[C---:B------:R-:W-:Y:S01]  /*3230*/  FMUL.FTZ R106, R181.reuse, R106 ;  /* 0x0000006ab56a7220 */ /* 0x040fe20000410000 */
[----:B------:R-:W-:Y:S01]  /*3240*/  FADD.FTZ R104, R104, -R189 ;  /* 0x800000bd68687221 */ /* 0x000fe20000010000 */
[----:B------:R-:W-:Y:S01]  /*3250*/  FADD.FTZ R118, R118, -R89 ;  /* 0x8000005976767221 */ /* 0x000fe20000010000 */
[----:B------:R-:W-:Y:S02]  /*3260*/  HADD2.F32 R89, -RZ, R55.H0_H0 ;  /* 0x20000037ff597230 */ /* 0x000fe40000004100 */
[----:B------:R-:W-:Y:S01]  /*3270*/  FMUL.FTZ R106, R106, R119 ;  /* 0x000000776a6a7220 */ /* 0x000fe20000410000 */
[C---:B------:R-:W-:Y:S01]  /*3280*/  FMUL.FTZ R104, R181.reuse, R104 ;  /* 0x00000068b5687220 */ /* 0x040fe20000410000 */
[----:B------:R-:W-:Y:S01]  /*3290*/  FMUL.FTZ R110, R181, R110 ;  /* 0x0000006eb56e7220 */ /* 0x000fe20000410000 */
[----:B------:R-:W-:Y:S02]  /*32a0*/  HADD2.F32 R199, -RZ, R95.H1_H1 ;  /* 0x3000005fffc77230 */ /* 0x000fe40000004100 */
[----:B------:R-:W-:Y:S01]  /*32b0*/  FADD.FTZ R114, R114, -R99 ;  /* 0x8000006372727221 */ /* 0x000fe20000010000 */
[----:B------:R-:W-:Y:S01]  /*32c0*/  FADD.FTZ R98, R107, -R98 ;  /* 0x800000626b627221 */ /* 0x000fe20000010000 */
[----:B------:R-:W-:-:S02]  /*32d0*/  HADD2.F32 R101, -RZ, R55.H1_H1 ;  /* 0x30000037ff657230 */ /* 0x000fc40000004100 */
[----:B------:R-:W-:Y:S01]  /*32e0*/  FMUL.FTZ R95, R106, R183 ;  /* 0x000000b76a5f7220 */ /* 0x000fe20000410000 */
[----:B------:R-:W-:Y:S02]  /*32f0*/  HADD2.F32 R105, -RZ, R94.H0_H0 ;  /* 0x2000005eff697230 */ /* 0x000fe40000004100 */
[----:B------:R-:W-:Y:S01]  /*3300*/  FMUL.FTZ R104, R104, R119 ;  /* 0x0000007768687220 */ /* 0x000fe20000410000 */
[----:B------:R-:W-:Y:S01]  /*3310*/  FMUL.FTZ R106, R106, R89 ;  /* 0x000000596a6a7220 */ /* 0x000fe20000410000 */
[----:B------:R-:W-:Y:S01]  /*3320*/  FMUL.FTZ R110, R110, R119 ;  /* 0x000000776e6e7220 */ /* 0x000fe20000410000 */
[----:B------:R-:W-:Y:S02]  /*3330*/  HADD2.F32 R89, -RZ, R54.H0_H0 ;  /* 0x20000036ff597230 */ /* 0x000fe40000004100 */
[----:B------:R-:W-:Y:S01]  /*3340*/  FADD.FTZ R88, R115, -R88 ;  /* 0x8000005873587221 */ /* 0x000fe20000010000 */
[C---:B------:R-:W-:Y:S01]  /*3350*/  FMUL.FTZ R114, R181.reuse, R114 ;  /* 0x00000072b5727220 */ /* 0x040fe20000410000 */
[----:B------:R-:W-:Y:S01]  /*3360*/  FMUL.FTZ R98, R181, R98 ;  /* 0x00000062b5627220 */ /* 0x000fe20000410000 */
[----:B------:R-:W-:Y:S01]  /*3370*/  FMUL.FTZ R115, R104, R101 ;  /* 0x0000006568737220 */ /* 0x000fe20000410000 */
[----:B------:R-:W-:Y:S01]  /*3380*/  FMUL.FTZ R101, R110, R105 ;  /* 0x000000696e657220 */ /* 0x000fe20000410000 */
[----:B------:R-:W-:-:S02]  /*3390*/  HADD2.F32 R113, -RZ, R94.H1_H1 ;  /* 0x3000005eff717230 */ /* 0x000fc40000004100 */
[----:B------:R-:W-:Y:S01]  /*33a0*/  FADD.FTZ R90, R111, -R90 ;  /* 0x8000005a6f5a7221 */ /* 0x000fe20000010000 */
[----:B------:R-:W-:Y:S02]  /*33b0*/  HADD2.F32 R103, -RZ, R93.H0_H0 ;  /* 0x2000005dff677230 */ /* 0x000fe40000004100 */
[----:B------:R-:W-:Y:S01]  /*33c0*/  FMUL.FTZ R110, R110, R89 ;  /* 0x000000596e6e7220 */ /* 0x000fe20000410000 */
[-C--:B------:R-:W-:Y:S01]  /*33d0*/  FMUL.FTZ R114, R114, R119.reuse ;  /* 0x0000007772727220 */ /* 0x080fe20000410000 */
[----:B------:R-:W-:Y:S01]  /*33e0*/  FMUL.FTZ R98, R98, R119 ;  /* 0x0000007762627220 */ /* 0x000fe20000410000 */
[----:B------:R-:W-:Y:S02]  /*33f0*/  HADD2.F32 R107, -RZ, R54.H1_H1 ;  /* 0x30000036ff6b7230 */ /* 0x000fe40000004100 */
[C---:B------:R-:W-:Y:S01]  /*3400*/  FMUL.FTZ R118, R181.reuse, R118 ;  /* 0x00000076b5767220 */ /* 0x040fe20000410000 */
[--C-:B------:R-:W-:Y:S02]  /*3410*/  HADD2.F32 R89, -RZ, R53.reuse.H0_H0 ;  /* 0x20000035ff597230 */ /* 0x100fe40000004100 */
[C---:B------:R-:W-:Y:S01]  /*3420*/  FMUL.FTZ R88, R181.reuse, R88 ;  /* 0x00000058b5587220 */ /* 0x040fe20000410000 */
[----:B------:R-:W-:Y:S01]  /*3430*/  FMUL.FTZ R90, R181, R90 ;  /* 0x0000005ab55a7220 */ /* 0x000fe20000410000 */
[----:B------:R-:W-:Y:S01]  /*3440*/  FMUL.FTZ R94, R98, R113 ;  /* 0x00000071625e7220 */ /* 0x000fe20000410000 */
        /* <DEDUP_REMOVED lines=22> */
[----:B------:R-:W-:-:S07]  /*35b0*/  F2FP.F16.F32.PACK_AB R88, R105, R88 ;  /* 0x000000586958723e */ /* 0x000fce00000000ff */
.L_x_6444:
[----:B------:R-:W0:Y:S01]  /*35c0*/  @P1 LDC.64 R92, c[0x0][0x478] ;  /* 0x00011e00ff5c1b82 */ /* 0x000e220000000a00 */
[----:B------:R-:W-:-:S04]  /*35d0*/  IMAD.WIDE.U32 R96, R179, 0x10, R96 ;  /* 0x00000010b3607825 */ /* 0x000fc800078e0060 */
[----:B0-----:R-:W-:-:S05]  /*35e0*/  @P1 IMAD.WIDE.U32 R92, R179, 0x20, R92 ;  /* 0x00000020b35c1825 */ /* 0x001fca00078e005c */
[----:B------:R1:W-:Y:S04]  /*35f0*/  @P1 STG.E.128 desc[UR8][R92.64], R84 ;  /* 0x000000545c001986 */ /* 0x0003e8000c101d08 */
[----:B------:R1:W-:Y:S04]  /*3600*/  @P1 STG.E.128 desc[UR8][R92.64+0x10], R80 ;  /* 0x000010505c001986 */ /* 0x0003e8000c101d08 */
[----:B------:R1:W-:Y:S01]  /*3610*/  STG.E.128 desc[UR8][R96.64], R88 ;  /* 0x0000005860007986 */ /* 0x0003e2000c101d08 */
[----:B------:R-:W-:Y:S05]  /*3620*/  BRA `(.L_x_6445) ;  /* 0x0000001800f07947 */ /* 0x000fea0003800000 */
.L_x_6438:
        /* <DEDUP_REMOVED lines=9> */
[-CC-:B------:R-:W-:Y:S01]  /*36c0*/  FFMA.FTZ R208, R208, R186.reuse, R189.reuse ;  /* 0x000000bad0d07223 */ /* 0x180fe200000100bd */
[----:B------:R-:W-:Y:S02]  /*36d0*/  HADD2.F32 R97, -RZ, R90.H1_H1 ;  /* 0x3000005aff617230 */ /* 0x000fe40000004100 */
[----:B------:R-:W-:Y:S01]  /*36e0*/  FADD.FTZ R90, R103, -R122 ;  /* 0x8000007a675a7221 */ /* 0x000fe20000010000 */
[----:B------:R-:W-:Y:S01]  /*36f0*/  FADD.FTZ R92, R101, -R102 ;  /* 0x80000066655c7221 */ /* 0x000fe20000010000 */
[-CC-:B------:R-:W-:Y:S01]  /*3700*/  FFMA.FTZ R214, R214, R186.reuse, R189.reuse ;  /* 0x000000bad6d67223 */ /* 0x180fe200000100bd */
[----:B------:R-:W-:Y:S01]  /*3710*/  FFMA.FTZ R210, R210, R186, R189 ;  /* 0x000000bad2d27223 */ /* 0x000fe200000100bd */
[C---:B------:R-:W-:Y:S01]  /*3720*/  FFMA.FTZ R90, R181.reuse, R90, R62 ;  /* 0x0000005ab55a7223 */ /* 0x040fe2000001003e */
[----:B------:R-:W-:Y:S01]  /*3730*/  FFMA.FTZ R92, R181, R92, R63 ;  /* 0x0000005cb55c7223 */ /* 0x000fe2000001003f */
[----:B------:R-:W-:-:S02]  /*3740*/  HADD2.F32 R95, -RZ, R91.H0_H0 ;  /* 0x2000005bff5f7230 */ /* 0x000fc40000004100 */
[----:B------:R-:W-:Y:S01]  /*3750*/  FADD.FTZ R94, R121, -R208 ;  /* 0x800000d0795e7221 */ /* 0x000fe20000010000 */
[----:B------:R-:W-:Y:S02]  /*3760*/  HADD2.F32 R185, -RZ, R91.H1_H1 ;  /* 0x3000005bffb97230 */ /* 0x000fe40000004100 */
[-C--:B------:R-:W-:Y:S01]  /*3770*/  FMUL.FTZ R90, R90, R119.reuse ;  /* 0x000000775a5a7220 */ /* 0x080fe20000410000 */
[--C-:B------:R-:W-:Y:S02]  /*3780*/  HADD2.F32 R101, -RZ, R47.reuse.H0_H0 ;  /* 0x2000002fff657230 */ /* 0x100fe40000004100 */
[----:B------:R-:W-:Y:S01]  /*3790*/  FMUL.FTZ R92, R92, R119 ;  /* 0x000000775c5c7220 */ /* 0x000fe20000410000 */
[----:B------:R-:W-:Y:S02]  /*37a0*/  HADD2.F32 R103, -RZ, R47.H1_H1 ;  /* 0x3000002fff677230 */ /* 0x000fe40000004100 */
[----:B------:R-:W-:Y:S01]  /*37b0*/  FADD.FTZ R211, R211, -R214 ;  /* 0x800000d6d3d37221 */ /* 0x000fe20000010000 */
[----:B------:R-:W-:Y:S01]  /*37c0*/  FADD.FTZ R210, R123, -R210 ;  /* 0x800000d27bd27221 */ /* 0x000fe20000010000 */
[-CC-:B------:R-:W-:Y:S01]  /*37d0*/  FFMA.FTZ R96, R96, R186.reuse, R189.reuse ;  /* 0x000000ba60607223 */ /* 0x180fe200000100bd */
[----:B------:R-:W-:Y:S01]  /*37e0*/  FFMA.FTZ R212, R212, R186, R189 ;  /* 0x000000bad4d47223 */ /* 0x000fe200000100bd */
[----:B------:R-:W-:Y:S01]  /*37f0*/  FMUL.FTZ R122, R90, R95 ;  /* 0x0000005f5a7a7220 */ /* 0x000fe20000410000 */
[----:B------:R-:W-:Y:S01]  /*3800*/  FMUL.FTZ R101, R101, R90 ;  /* 0x0000005a65657220 */ /* 0x000fe20000410000 */
[----:B------:R-:W-:Y:S01]  /*3810*/  FMUL.FTZ R121, R92, R185 ;  /* 0x000000b95c797220 */ /* 0x000fe20000410000 */
[----:B------:R-:W-:Y:S01]  /*3820*/  FMUL.FTZ R102, R103, R92 ;  /* 0x0000005c67667220 */ /* 0x000fe20000410000 */
[C---:B------:R-:W-:Y:S01]  /*3830*/  FFMA.FTZ R94, R181.reuse, R94, R61 ;  /* 0x0000005eb55e7223 */ /* 0x040fe2000001003d */
[C---:B------:R-:W-:Y:S01]  /*3840*/  FFMA.FTZ R92, R181.reuse, R210, R60 ;  /* 0x000000d2b55c7223 */ /* 0x040fe2000001003c */
[----:B------:R-:W-:Y:S01]  /*3850*/  FFMA.FTZ R90, R181, R211, R58 ;  /* 0x000000d3b55a7223 */ /* 0x000fe2000001003a */
[----:B------:R-:W-:Y:S01]  /*3860*/  FFMA.FTZ R216, R216, R186, R189 ;  /* 0x000000bad8d87223 */ /* 0x000fe200000100bd */
[----:B------:R-:W-:Y:S01]  /*3870*/  FADD.FTZ R215, R215, -R96 ;  /* 0x80000060d7d77221 */ /* 0x000fe20000010000 */
[----:B------:R-:W-:-:S02]  /*3880*/  HADD2.F32 R185, -RZ, R46.H1_H1 ;  /* 0x3000002effb97230 */ /* 0x000fc40000004100 */
[----:B------:R-:W-:Y:S01]  /*3890*/  FADD.FTZ R96, R209, -R212 ;  /* 0x800000d4d1607221 */ /* 0x000fe20000010000 */
[----:B------:R-:W-:Y:S02]  /*38a0*/  HADD2.F32 R91, -RZ, R89.H0_H0 ;  /* 0x20000059ff5b7230 */ /* 0x000fe40000004100 */
[-C--:B------:R-:W-:Y:S01]  /*38b0*/  FMUL.FTZ R94, R94, R119.reuse ;  /* 0x000000775e5e7220 */ /* 0x080fe20000410000 */
[----:B------:R-:W-:Y:S02]  /*38c0*/  HADD2.F32 R95, -RZ, R46.H0_H0 ;  /* 0x2000002eff5f7230 */ /* 0x000fe40000004100 */
[-C--:B------:R-:W-:Y:S01]  /*38d0*/  FMUL.FTZ R92, R92, R119.reuse ;  /* 0x000000775c5c7220 */ /* 0x080fe20000410000 */
[----:B------:R-:W-:Y:S02]  /*38e0*/  HADD2.F32 R103, -RZ, R45.H0_H0 ;  /* 0x2000002dff677230 */ /* 0x000fe40000004100 */
[----:B------:R-:W-:Y:S01]  /*38f0*/  FMUL.FTZ R90, R90, R119 ;  /* 0x000000775a5a7220 */ /* 0x000fe20000410000 */
[----:B------:R-:W-:Y:S01]  /*3900*/  FADD.FTZ R216, R213, -R216 ;  /* 0x800000d8d5d87221 */ /* 0x000fe20000010000 */
[----:B------:R-:W-:Y:S01]  /*3910*/  FMUL.FTZ R123, R94, R97 ;  /* 0x000000615e7b7220 */ /* 0x000fe20000410000 */
[----:B------:R-:W-:Y:S01]  /*3920*/  FMUL.FTZ R100, R185, R94 ;  /* 0x0000005eb9647220 */ /* 0x000fe20000410000 */
[----:B------:R-:W-:Y:S01]  /*3930*/  FFMA.FTZ R96, R181, R96, R59 ;  /* 0x00000060b5607223 */ /* 0x000fe2000001003b */
[----:B------:R-:W-:Y:S01]  /*3940*/  FMUL.FTZ R180, R92, R93 ;  /* 0x0000005d5cb47220 */ /* 0x000fe20000410000 */
[----:B------:R-:W-:Y:S01]  /*3950*/  FMUL.FTZ R95, R95, R92 ;  /* 0x0000005c5f5f7220 */ /* 0x000fe20000410000 */
[----:B------:R-:W-:Y:S01]  /*3960*/  FMUL.FTZ R182, R90, R91 ;  /* 0x0000005b5ab67220 */ /* 0x000fe20000410000 */
[----:B------:R-:W-:Y:S01]  /*3970*/  FMUL.FTZ R94, R103, R90 ;  /* 0x0000005a675e7220 */ /* 0x000fe20000410000 */
[C---:B------:R-:W-:Y:S01]  /*3980*/  FFMA.FTZ R90, R181.reuse, R215, R56 ;  /* 0x000000d7b55a7223 */ /* 0x040fe20000010038 */
[----:B------:R-:W-:Y:S01]  /*3990*/  FFMA.FTZ R92, R181, R216, R57 ;  /* 0x000000d8b55c7223 */ /* 0x000fe20000010039 */
[----:B------:R-:W-:-:S02]  /*39a0*/  HADD2.F32 R89, -RZ, R89.H1_H1 ;  /* 0x30000059ff597230 */ /* 0x000fc40000004100 */
[-C--:B------:R-:W-:Y:S01]  /*39b0*/  FMUL.FTZ R96, R96, R119.reuse ;  /* 0x0000007760607220 */ /* 0x080fe20000410000 */
[----:B------:R-:W-:Y:S02]  /*39c0*/  HADD2.F32 R93, -RZ, R45.H1_H1 ;  /* 0x3000002dff5d7230 */ /* 0x000fe40000004100 */
[-C--:B------:R-:W-:Y:S01]  /*39d0*/  FMUL.FTZ R91, R90, R119.reuse ;  /* 0x000000775a5b7220 */ /* 0x080fe20000410000 */
        /* <DEDUP_REMOVED lines=10> */
[----:B------:R-:W-:Y:S01]  /*3a80*/  F2FP.F16.F32.PACK_AB R91, R102, R101 ;  /* 0x00000065665b723e */ /* 0x000fe200000000ff */
[----:B------:R-:W-:Y:S01]  /*3a90*/  FMUL.FTZ R187, R187, R88 ;  /* 0x00000058bbbb7220 */ /* 0x000fe20000410000 */
[----:B------:R-:W-:Y:S02]  /*3aa0*/  F2FP.F16.F32.PACK_AB R90, R100, R95 ;  /* 0x0000005f645a723e */ /* 0x000fe400000000ff */
[----:B------:R-:W-:-:S02]  /*3ab0*/  F2FP.F16.F32.PACK_AB R89, R89, R94 ;  /* 0x0000005e5959723e */ /* 0x000fc400000000ff */
[----:B------:R-:W-:Y:S01]  /*3ac0*/  F2FP.F16.F32.PACK_AB R88, R93, R92 ;  /* 0x0000005c5d58723e */ /* 0x000fe200000000ff */
[----:B------:R-:W-:Y:S06]  /*3ad0*/  BRA `(.L_x_6447) ;  /* 0x0000000400107947 */ /* 0x000fec0003800000 */
.L_x_6446:
        /* <DEDUP_REMOVED lines=8> */
[C---:B------:R-:W-:Y:S01]  /*3b60*/  FFMA.FTZ R82, R181.reuse, R122, R62 ;  /* 0x0000007ab5527223 */ /* 0x040fe2000001003e */
[----:B------:R-:W-:Y:S01]  /*3b70*/  FFMA.FTZ R83, R181, R102, R63 ;  /* 0x00000066b5537223 */ /* 0x000fe2000001003f */
        /* <DEDUP_REMOVED lines=8> */
[----:B------:R-:W-:Y:S01]  /*3c00*/  FFMA.FTZ R86, R181, R211, R58 ;  /* 0x000000d3b5567223 */ /* 0x000fe2000001003a */
[-CC-:B------:R-:W-:Y:S01]  /*3c10*/  FFMA.FTZ R96, R96, R186.reuse, R189.reuse ;  /* 0x000000ba60607223 */ /* 0x180fe200000100bd */
[-CC-:B------:R-:W-:Y:S01]  /*3c20*/  FFMA.FTZ R212, R212, R186.reuse, R189.reuse ;  /* 0x000000bad4d47223 */ /* 0x180fe200000100bd */
[----:B------:R-:W-:Y:S01]  /*3c30*/  FFMA.FTZ R216, R216, R186, R189 ;  /* 0x000000bad8d87223 */ /* 0x000fe200000100bd */
[----:B------:R-:W-:Y:S01]  /*3c40*/  FMUL.FTZ R103, R87, R80 ;  /* 0x0000005057677220 */ /* 0x000fe20000410000 */
[----:B------:R-:W-:-:S02]  /*3c50*/  HADD2.F32 R85, -RZ, R89.H0_H0 ;  /* 0x20000059ff557230 */ /* 0x000fc40000004100 */
[----:B------:R-:W-:Y:S01]  /*3c60*/  FMUL.FTZ R122, R80, R81 ;  /* 0x00000051507a7220 */ /* 0x000fe20000410000 */
[----:B------:R-:W-:Y:S01]  /*3c70*/  FMUL.FTZ R121, R84, R93 ;  /* 0x0000005d54797220 */ /* 0x000fe20000410000 */
[----:B------:R-:W-:Y:S01]  /*3c80*/  FMUL.FTZ R214, R97, R84 ;  /* 0x0000005461d67220 */ /* 0x000fe20000410000 */
[----:B------:R-:W-:Y:S02]  /*3c90*/  HADD2.F32 R87, -RZ, R45.H0_H0 ;  /* 0x2000002dff577230 */ /* 0x000fe40000004100 */
[C---:B------:R-:W-:Y:S01]  /*3ca0*/  FFMA.FTZ R80, R181.reuse, R210, R60 ;  /* 0x000000d2b5507223 */ /* 0x040fe2000001003c */
[----:B------:R-:W-:Y:S01]  /*3cb0*/  FFMA.FTZ R81, R181, R208, R61 ;  /* 0x000000d0b5517223 */ /* 0x000fe2000001003d */
        /* <DEDUP_REMOVED lines=8> */
[----:B------:R-:W-:Y:S01]  /*3d40*/  FMUL.FTZ R182, R84, R85 ;  /* 0x0000005554b67220 */ /* 0x000fe20000410000 */
[--C-:B------:R-:W-:Y:S02]  /*3d50*/  HADD2.F32 R89, -RZ, R88.reuse.H0_H0 ;  /* 0x20000058ff597230 */ /* 0x100fe40000004100 */
[----:B------:R-:W-:Y:S01]  /*3d60*/  FMUL.FTZ R94, R87, R84 ;  /* 0x00000054575e7220 */ /* 0x000fe20000410000 */
[----:B------:R-:W-:-:S02]  /*3d70*/  HADD2.F32 R90, -RZ, R88.H1_H1 ;  /* 0x30000058ff5a7230 */ /* 0x000fc40000004100 */
[----:B------:R-:W-:Y:S01]  /*3d80*/  FMUL.FTZ R88, R80, R119 ;  /* 0x0000007750587220 */ /* 0x000fe20000410000 */
[--C-:B------:R-:W-:Y:S02]  /*3d90*/  HADD2.F32 R93, -RZ, R46.reuse.H0_H0 ;  /* 0x2000002eff5d7230 */ /* 0x100fe40000004100 */
[C---:B------:R-:W-:Y:S01]  /*3da0*/  FFMA.FTZ R87, R181.reuse, R212, R59 ;  /* 0x000000d4b5577223 */ /* 0x040fe2000001003b */
[----:B------:R-:W-:Y:S02]  /*3db0*/  HADD2.F32 R101, -RZ, R46.H1_H1 ;  /* 0x3000002eff657230 */ /* 0x000fe40000004100 */
[C---:B------:R-:W-:Y:S01]  /*3dc0*/  FFMA.FTZ R84, R181.reuse, R215, R56 ;  /* 0x000000d7b5547223 */ /* 0x040fe20000010038 */
[----:B------:R-:W-:Y:S01]  /*3dd0*/  FFMA.FTZ R85, R181, R216, R57 ;  /* 0x000000d8b5557223 */ /* 0x000fe20000010039 */
        /* <DEDUP_REMOVED lines=20> */
.L_x_6447:
        /* <DEDUP_REMOVED lines=20> */
[C---:B------:R-:W-:Y:S01]  /*4060*/  FFMA.FTZ R82, R181.reuse, R204, R70 ;  /* 0x000000ccb5527223 */ /* 0x040fe20000010046 */
[----:B------:R-:W-:Y:S01]  /*4070*/  FFMA.FTZ R83, R181, R206, R71 ;  /* 0x000000ceb5537223 */ /* 0x000fe20000010047 */
[----:B------:R-:W-:-:S02]  /*4080*/  HADD2.F32 R101, -RZ, R51.H0_H0 ;  /* 0x20000033ff657230 */ /* 0x000fc40000004100 */
[----:B------:R-:W-:Y:S01]  /*4090*/  FADD.FTZ R197, R197, -R192 ;  /* 0x800000c0c5c57221 */ /* 0x000fe20000010000 */
[----:B------:R-:W-:Y:S02]  /*40a0*/  HADD2.F32 R86, -RZ, R51.H1_H1 ;  /* 0x30000033ff567230 */ /* 0x000fe40000004100 */
[-C--:B------:R-:W-:Y:S01]  /*40b0*/  FMUL.FTZ R80, R82, R119.reuse ;  /* 0x0000007752507220 */ /* 0x080fe20000410000 */
[----:B------:R-:W-:Y:S01]  /*40c0*/  FMUL.FTZ R81, R83, R119 ;  /* 0x0000007753517220 */ /* 0x000fe20000410000 */
[-CC-:B------:R-:W-:Y:S01]  /*40d0*/  FFMA.FTZ R87, R202, R186.reuse, R189.reuse ;  /* 0x000000baca577223 */ /* 0x180fe200000100bd */
[----:B------:R-:W-:Y:S02]  /*40e0*/  HADD2.F32 R84, -RZ, R95.H1_H1 ;  /* 0x3000005fff547230 */ /* 0x000fe40000004100 */
[----:B------:R-:W-:Y:S01]  /*40f0*/  FFMA.FTZ R188, R188, R186, R189 ;  /* 0x000000babcbc7223 */ /* 0x000fe200000100bd */
[----:B------:R-:W-:Y:S01]  /*4100*/  FMUL.FTZ R191, R80, R191 ;  /* 0x000000bf50bf7220 */ /* 0x000fe20000410000 */
[----:B------:R-:W-:Y:S01]  /*4110*/  FMUL.FTZ R100, R101, R80 ;  /* 0x0000005065647220 */ /* 0x000fe20000410000 */
[----:B------:R-:W-:Y:S01]  /*4120*/  FMUL.FTZ R103, R86, R81 ;  /* 0x0000005156677220 */ /* 0x000fe20000410000 */
[----:B------:R-:W-:Y:S01]  /*4130*/  FADD.FTZ R200, R200, -R87 ;  /* 0x80000057c8c87221 */ /* 0x000fe20000010000 */
[C---:B------:R-:W-:Y:S01]  /*4140*/  FFMA.FTZ R80, R181.reuse, R196, R68 ;  /* 0x000000c4b5507223 */ /* 0x040fe20000010044 */
[----:B------:R-:W-:Y:S01]  /*4150*/  FFMA.FTZ R86, R181, R197, R66 ;  /* 0x000000c5b5567223 */ /* 0x000fe20000010042 */
[----:B------:R-:W-:Y:S01]  /*4160*/  FFMA.FTZ R194, R194, R186, R189 ;  /* 0x000000bac2c27223 */ /* 0x000fe200000100bd */
[----:B------:R-:W-:-:S02]  /*4170*/  HADD2.F32 R88, -RZ, R94.H0_H0 ;  /* 0x2000005eff587230 */ /* 0x000fc40000004100 */
[----:B------:R-:W-:Y:S01]  /*4180*/  FFMA.FTZ R190, R190, R186, R189 ;  /* 0x000000babebe7223 */ /* 0x000fe200000100bd */
[----:B------:R-:W-:Y:S02]  /*4190*/  HADD2.F32 R95, -RZ, R94.H1_H1 ;  /* 0x3000005eff5f7230 */ /* 0x000fe40000004100 */
[----:B------:R-:W-:Y:S01]  /*41a0*/  FADD.FTZ R205, R193, -R188 ;  /* 0x800000bcc1cd7221 */ /* 0x000fe20000010000 */
[----:B------:R-:W-:Y:S02]  /*41b0*/  HADD2.F32 R85, -RZ, R93.H0_H0 ;  /* 0x2000005dff557230 */ /* 0x000fe40000004100 */
[----:B------:R-:W-:Y:S01]  /*41c0*/  FMUL.FTZ R188, R81, R84 ;  /* 0x0000005451bc7220 */ /* 0x000fe20000410000 */
[----:B------:R-:W-:Y:S02]  /*41d0*/  HADD2.F32 R94, -RZ, R50.H0_H0 ;  /* 0x20000032ff5e7230 */ /* 0x000fe40000004100 */
[----:B------:R-:W-:Y:S01]  /*41e0*/  FFMA.FTZ R81, R181, R200, R69 ;  /* 0x000000c8b5517223 */ /* 0x000fe20000010045 */
[----:B------:R-:W-:-:S02]  /*41f0*/  HADD2.F32 R197, -RZ, R49.H0_H0 ;  /* 0x20000031ffc57230 */ /* 0x000fc40000004100 */
[-C--:B------:R-:W-:Y:S01]  /*4200*/  FMUL.FTZ R87, R80, R119.reuse ;  /* 0x0000007750577220 */ /* 0x080fe20000410000 */
[-C--:B------:R-:W-:Y:S01]  /*4210*/  FMUL.FTZ R84, R86, R119.reuse ;  /* 0x0000007756547220 */ /* 0x080fe20000410000 */
[----:B------:R-:W-:Y:S01]  /*4220*/  FADD.FTZ R194, R199, -R194 ;  /* 0x800000c2c7c27221 */ /* 0x000fe20000010000 */
[----:B------:R-:W-:Y:S01]  /*4230*/  FADD.FTZ R102, R195, -R190 ;  /* 0x800000bec3667221 */ /* 0x000fe20000010000 */
[--C-:B------:R-:W-:Y:S02]  /*4240*/  HADD2.F32 R89, -RZ, R92.reuse.H0_H0 ;  /* 0x2000005cff597230 */ /* 0x100fe40000004100 */
[----:B------:R-:W-:Y:S01]  /*4250*/  FMUL.FTZ R90, R81, R119 ;  /* 0x00000077515a7220 */ /* 0x000fe20000410000 */
[----:B------:R-:W-:Y:S02]  /*4260*/  HADD2.F32 R91, -RZ, R92.H1_H1 ;  /* 0x3000005cff5b7230 */ /* 0x000fe40000004100 */
[----:B------:R-:W-:Y:S01]  /*4270*/  FMUL.FTZ R193, R87, R88 ;  /* 0x0000005857c17220 */ /* 0x000fe20000410000 */
[----:B------:R-:W-:-:S02]  /*4280*/  HADD2.F32 R101, -RZ, R50.H1_H1 ;  /* 0x30000032ff657230 */ /* 0x000fc40000004100 */
[----:B------:R-:W-:Y:S01]  /*4290*/  FMUL.FTZ R94, R94, R87 ;  /* 0x000000575e5e7220 */ /* 0x000fe20000410000 */
[----:B------:R-:W-:Y:S01]  /*42a0*/  FMUL.FTZ R195, R84, R85 ;  /* 0x0000005554c37220 */ /* 0x000fe20000410000 */
[----:B------:R-:W-:Y:S01]  /*42b0*/  FMUL.FTZ R92, R197, R84 ;  /* 0x00000054c55c7220 */ /* 0x000fe20000410000 */
[C---:B------:R-:W-:Y:S01]  /*42c0*/  FFMA.FTZ R87, R181.reuse, R194, R67 ;  /* 0x000000c2b5577223 */ /* 0x040fe20000010043 */
[C---:B------:R-:W-:Y:S01]  /*42d0*/  FFMA.FTZ R84, R181.reuse, R205, R64 ;  /* 0x000000cdb5547223 */ /* 0x040fe20000010040 */
[----:B------:R-:W-:Y:S01]  /*42e0*/  FFMA.FTZ R85, R181, R102, R65 ;  /* 0x00000066b5557223 */ /* 0x000fe20000010041 */
[----:B------:R-:W-:Y:S02]  /*42f0*/  HADD2.F32 R93, -RZ, R93.H1_H1 ;  /* 0x3000005dff5d7230 */ /* 0x000fe40000004100 */
        /* <DEDUP_REMOVED lines=19> */
.L_x_6448:
[-CC-:B------:R-:W-:Y:S01]  /*4430*/  FFMA.FTZ R206, R206, R186.reuse, R189.reuse ;  /* 0x000000bacece7223 */ /* 0x180fe200000100bd */
[-CC-:B------:R-:W-:Y:S01]  /*4440*/  FFMA.FTZ R204, R204, R186.reuse, R189.reuse ;  /* 0x000000bacccc7223 */ /* 0x180fe200000100bd */
[--C-:B0----5:R-:W-:Y:S02]  /*4450*/  HADD2.F32 R101, -RZ, R93.reuse.H0_H0 ;  /* 0x2000005dff657230 */ /* 0x121fe40000004100 */
[-CC-:B------:R-:W-:Y:S01]  /*4460*/  FFMA.FTZ R190, R190, R186.reuse, R189.reuse ;  /* 0x000000babebe7223 */ /* 0x180fe200000100bd */
[----:B------:R-:W-:Y:S01]  /*4470*/  FADD.FTZ R206, R203, -R206 ;  /* 0x800000cecbce7221 */ /* 0x000fe20000010000 */
[----:B------:R-:W-:Y:S02]  /*4480*/  HADD2.F32 R103, -RZ, R93.H1_H1 ;  /* 0x3000005dff677230 */ /* 0x000fe40000004100 */
[-CC-:B------:R-:W-:Y:S01]  /*4490*/  FFMA.FTZ R93, R198, R186.reuse, R189.reuse ;  /* 0x000000bac65d7223 */ /* 0x180fe200000100bd */
[----:B------:R-:W-:Y:S01]  /*44a0*/  FFMA.FTZ R192, R192, R186, R189 ;  /* 0x000000bac0c07223 */ /* 0x000fe200000100bd */
[----:B------:R-:W-:Y:S01]  /*44b0*/  FADD.FTZ R204, R201, -R204 ;  /* 0x800000ccc9cc7221 */ /* 0x000fe20000010000 */
[----:B------:R-:W-:Y:S01]  /*44c0*/  FFMA.FTZ R206, R181, R206, R71 ;  /* 0x000000ceb5ce7223 */ /* 0x000fe20000010047 */
[----:B------:R-:W-:Y:S01]  /*44d0*/  FADD.FTZ R90, R195, -R190 ;  /* 0x800000bec35a7221 */ /* 0x000fe20000010000 */
[----:B------:R-:W-:Y:S01]  /*44e0*/  FADD.FTZ R93, R196, -R93 ;  /* 0x8000005dc45d7221 */ /* 0x000fe20000010000 */
[----:B------:R-:W-:Y:S01]  /*44f0*/  FFMA.FTZ R188, R188, R186, R189 ;  /* 0x000000babcbc7223 */ /* 0x000fe200000100bd */
[----:B------:R-:W-:Y:S01]  /*4500*/  FADD.FTZ R197, R197, -R192 ;  /* 0x800000c0c5c57221 */ /* 0x000fe20000010000 */
[----:B------:R-:W-:-:S02]  /*4510*/  HADD2.F32 R195, -RZ, R51.H1_H1 ;  /* 0x30000033ffc37230 */ /* 0x000fc40000004100 */
[----:B------:R-:W-:Y:S01]  /*4520*/  FFMA.FTZ R204, R181, R204, R70 ;  /* 0x000000ccb5cc7223 */ /* 0x000fe20000010046 */
[--C-:B------:R-:W-:Y:S02]  /*4530*/  HADD2.F32 R209, -RZ, R95.reuse.H0_H0 ;  /* 0x2000005fffd17230 */ /* 0x100fe40000004100 */
[----:B------:R-:W-:Y:S01]  /*4540*/  FMUL.FTZ R206, R206, R119 ;  /* 0x00000077cece7220 */ /* 0x000fe20000410000 */
[----:B------:R-:W-:Y:S02]  /*4550*/  HADD2.F32 R211, -RZ, R95.H1_H1 ;  /* 0x3000005fffd37230 */ /* 0x000fe40000004100 */
[----:B------:R-:W-:Y:S01]  /*4560*/  FADD.FTZ R89, R193, -R188 ;  /* 0x800000bcc1597221 */ /* 0x000fe20000010000 */
[--C-:B------:R-:W-:Y:S02]  /*4570*/  HADD2.F32 R91, -RZ, R92.reuse.H0_H0 ;  /* 0x2000005cff5b7230 */ /* 0x100fe40000004100 */
[----:B------:R-:W-:Y:S01]  /*4580*/  FFMA.FTZ R191, R202, R186, R189 ;  /* 0x000000bacabf7223 */ /* 0x000fe200000100bd */
[----:B------:R-:W-:-:S02]  /*4590*/  HADD2.F32 R95, -RZ, R92.H1_H1 ;  /* 0x3000005cff5f7230 */ /* 0x000fc40000004100 */
[C---:B------:R-:W-:Y:S01]  /*45a0*/  FFMA.FTZ R92, R181.reuse, R93, R68 ;  /* 0x0000005db55c7223 */ /* 0x040fe20000010044 */
[----:B------:R-:W-:Y:S01]  /*45b0*/  FFMA.FTZ R88, R181, R197, R66 ;  /* 0x000000c5b5587223 */ /* 0x000fe20000010042 */
[----:B------:R-:W-:Y:S02]  /*45c0*/  HADD2.F32 R193, -RZ, R51.H0_H0 ;  /* 0x20000033ffc17230 */ /* 0x000fe40000004100 */
[-C--:B------:R-:W-:Y:S01]  /*45d0*/  FMUL.FTZ R204, R204, R119.reuse ;  /* 0x00000077cccc7220 */ /* 0x080fe20000410000 */
[----:B------:R-:W-:Y:S01]  /*45e0*/  FMUL.FTZ R201, R195, R206 ;  /* 0x000000cec3c97220 */ /* 0x000fe20000410000 */
[----:B------:R-:W-:Y:S02]  /*45f0*/  HADD2.F32 R205, -RZ, R94.H0_H0 ;  /* 0x2000005effcd7230 */ /* 0x000fe40000004100 */
[----:B------:R-:W-:Y:S01]  /*4600*/  FFMA.FTZ R194, R194, R186, R189 ;  /* 0x000000bac2c27223 */ /* 0x000fe200000100bd */
[----:B------:R-:W-:Y:S02]  /*4610*/  HADD2.F32 R195, -RZ, R50.H0_H0 ;  /* 0x20000032ffc37230 */ /* 0x000fe40000004100 */
[----:B------:R-:W-:Y:S01]  /*4620*/  FMUL.FTZ R92, R92, R119 ;  /* 0x000000775c5c7220 */ /* 0x000fe20000410000 */
[----:B------:R-:W-:-:S02]  /*4630*/  HADD2.F32 R93, -RZ, R49.H0_H0 ;  /* 0x20000031ff5d7230 */ /* 0x000fc40000004100 */
[----:B------:R-:W-:Y:S01]  /*4640*/  FADD.FTZ R200, R200, -R191 ;  /* 0x800000bfc8c87221 */ /* 0x000fe20000010000 */
[----:B------:R-:W-:Y:S01]  /*4650*/  FMUL.FTZ R88, R88, R119 ;  /* 0x0000007758587220 */ /* 0x000fe20000410000 */
[----:B------:R-:W-:Y:S01]  /*4660*/  FMUL.FTZ R191, R204, R209 ;  /* 0x000000d1ccbf7220 */ /* 0x000fe20000410000 */
[----:B------:R-:W-:Y:S02]  /*4670*/  HADD2.F32 R207, -RZ, R94.H1_H1 ;  /* 0x3000005effcf7230 */ /* 0x000fe40000004100 */
[----:B------:R-:W-:Y:S01]  /*4680*/  FMUL.FTZ R204, R193, R204 ;  /* 0x000000ccc1cc7220 */ /* 0x000fe20000410000 */
[----:B------:R-:W-:Y:S01]  /*4690*/  FADD.FTZ R194, R199, -R194 ;  /* 0x800000c2c7c27221 */ /* 0x000fe20000010000 */
[----:B------:R-:W-:Y:S01]  /*46a0*/  FMUL.FTZ R193, R92, R205 ;  /* 0x000000cd5cc17220 */ /* 0x000fe20000410000 */
[----:B------:R-:W-:Y:S01]  /*46b0*/  FMUL.FTZ R94, R195, R92 ;  /* 0x0000005cc35e7220 */ /* 0x000fe20000410000 */
[----:B------:R-:W-:Y:S01]  /*46c0*/  FMUL.FTZ R195, R88, R101 ;  /* 0x0000006558c37220 */ /* 0x000fe20000410000 */
[----:B------:R-:W-:Y:S01]  /*46d0*/  FMUL.FTZ R92, R93, R88 ;  /* 0x000000585d5c7220 */ /* 0x000fe20000410000 */
[C---:B------:R-:W-:Y:S01]  /*46e0*/  FFMA.FTZ R88, R181.reuse, R89, R64 ;  /* 0x00000059b5587223 */ /* 0x040fe20000010040 */
[C---:B------:R-:W-:Y:S01]  /*46f0*/  FFMA.FTZ R200, R181.reuse, R200, R69 ;  /* 0x000000c8b5c87223 */ /* 0x040fe20000010045 */
[C---:B------:R-:W-:Y:S01]  /*4700*/  FFMA.FTZ R194, R181.reuse, R194, R67 ;  /* 0x000000c2b5c27223 */ /* 0x040fe20000010043 */
[----:B------:R-:W-:Y:S01]  /*4710*/  FFMA.FTZ R90, R181, R90, R65 ;  /* 0x0000005ab55a7223 */ /* 0x000fe20000010041 */
[----:B------:R-:W-:-:S02]  /*4720*/  HADD2.F32 R93, -RZ, R48.H0_H0 ;  /* 0x20000030ff5d7230 */ /* 0x000fc40000004100 */
[-C--:B------:R-:W-:Y:S01]  /*4730*/  FMUL.FTZ R88, R88, R119.reuse ;  /* 0x0000007758587220 */ /* 0x080fe20000410000 */
[----:B------:R-:W-:Y:S02]  /*4740*/  HADD2.F32 R199, -RZ, R50.H1_H1 ;  /* 0x30000032ffc77230 */ /* 0x000fe40000004100 */
        /* <DEDUP_REMOVED lines=18> */
.L_x_6449:
        /* <DEDUP_REMOVED lines=15> */
[-CC-:B------:R-:W-:Y:S01]  /*4960*/  FFMA.FTZ R83, R120, R186.reuse, R189.reuse ;  /* 0x000000ba78537223 */ /* 0x180fe200000100bd */
[-C--:B------:R-:W-:Y:S01]  /*4970*/  FFMA.FTZ R86, R109, R186.reuse, R189 ;  /* 0x000000ba6d567223 */ /* 0x080fe200000100bd */
[----:B------:R-:W-:Y:S01]  /*4980*/  FFMA.FTZ R82, R181, R101, R78 ;  /* 0x00000065b5527223 */ /* 0x000fe2000001004e */
[----:B------:R-:W-:Y:S01]  /*4990*/  FADD.FTZ R104, R104, -R105 ;  /* 0x8000006968687221 */ /* 0x000fe20000010000 */
[-CC-:B------:R-:W-:Y:S01]  /*49a0*/  FFMA.FTZ R85, R116, R186.reuse, R189.reuse ;  /* 0x000000ba74557223 */ /* 0x180fe200000100bd */
[----:B------:R-:W-:Y:S01]  /*49b0*/  FFMA.FTZ R87, R112, R186, R189 ;  /* 0x000000ba70577223 */ /* 0x000fe200000100bd */
[----:B-----5:R-:W-:-:S02]  /*49c0*/  HADD2.F32 R81, -RZ, R95.H0_H0 ;  /* 0x2000005fff517230 */ /* 0x020fc40000004100 */
[----:B------:R-:W-:Y:S01]  /*49d0*/  FADD.FTZ R90, R115, -R80 ;  /* 0x80000050735a7221 */ /* 0x000fe20000010000 */
[----:B------:R-:W-:Y:S01]  /*49e0*/  FADD.FTZ R118, R118, -R83 ;  /* 0x8000005376767221 */ /* 0x000fe20000010000 */
[----:B------:R-:W-:Y:S01]  /*49f0*/  FMUL.FTZ R80, R82, R119 ;  /* 0x0000007752507220 */ /* 0x000fe20000410000 */
[----:B------:R-:W-:Y:S01]  /*4a00*/  FFMA.FTZ R83, R181, R104, R79 ;  /* 0x00000068b5537223 */ /* 0x000fe2000001004f */
[----:B------:R-:W-:Y:S02]  /*4a10*/  HADD2.F32 R101, -RZ, R55.H0_H0 ;  /* 0x20000037ff657230 */ /* 0x000fe40000004100 */
[----:B------:R-:W-:Y:S01]  /*4a20*/  FADD.FTZ R86, R107, -R86 ;  /* 0x800000566b567221 */ /* 0x000fe20000010000 */
[----:B------:R-:W-:Y:S01]  /*4a30*/  FADD.FTZ R85, R114, -R85 ;  /* 0x8000005572557221 */ /* 0x000fe20000010000 */
[----:B------:R-:W-:Y:S02]  /*4a40*/  HADD2.F32 R99, -RZ, R95.H1_H1 ;  /* 0x3000005fff637230 */ /* 0x000fe40000004100 */
[----:B------:R-:W-:Y:S01]  /*4a50*/  FADD.FTZ R87, R110, -R87 ;  /* 0x800000576e577221 */ /* 0x000fe20000010000 */
[----:B------:R-:W-:-:S02]  /*4a60*/  HADD2.F32 R109, -RZ, R55.H1_H1 ;  /* 0x30000037ff6d7230 */ /* 0x000fc40000004100 */
[----:B------:R-:W-:Y:S01]  /*4a70*/  FMUL.FTZ R95, R80, R81 ;  /* 0x00000051505f7220 */ /* 0x000fe20000410000 */
[----:B------:R-:W-:Y:S01]  /*4a80*/  FMUL.FTZ R84, R83, R119 ;  /* 0x0000007753547220 */ /* 0x000fe20000410000 */
[----:B------:R-:W-:Y:S01]  /*4a90*/  FFMA.FTZ R81, R181, R86, R77 ;  /* 0x00000056b5517223 */ /* 0x000fe2000001004d */
[----:B------:R-:W-:Y:S01]  /*4aa0*/  FMUL.FTZ R104, R101, R80 ;  /* 0x0000005065687220 */ /* 0x000fe20000410000 */
[C---:B------:R-:W-:Y:S01]  /*4ab0*/  FFMA.FTZ R86, R181.reuse, R85, R74 ;  /* 0x00000055b5567223 */ /* 0x040fe2000001004a */
[--C-:B------:R-:W-:Y:S02]  /*4ac0*/  HADD2.F32 R89, -RZ, R92.reuse.H0_H0 ;  /* 0x2000005cff597230 */ /* 0x100fe40000004100 */
[----:B------:R-:W-:Y:S01]  /*4ad0*/  FFMA.FTZ R80, R181, R87, R76 ;  /* 0x00000057b5507223 */ /* 0x000fe2000001004c */
[----:B------:R-:W-:Y:S02]  /*4ae0*/  HADD2.F32 R91, -RZ, R92.H1_H1 ;  /* 0x3000005cff5b7230 */ /* 0x000fe40000004100 */
[----:B------:R-:W-:Y:S01]  /*4af0*/  FMUL.FTZ R99, R84, R99 ;  /* 0x0000006354637220 */ /* 0x000fe20000410000 */
[----:B------:R-:W-:-:S02]  /*4b00*/  HADD2.F32 R88, -RZ, R94.H0_H0 ;  /* 0x2000005eff587230 */ /* 0x000fc40000004100 */
[----:B------:R-:W-:Y:S01]  /*4b10*/  FMUL.FTZ R109, R109, R84 ;  /* 0x000000546d6d7220 */ /* 0x000fe20000410000 */
[----:B------:R-:W-:Y:S02]  /*4b20*/  HADD2.F32 R92, -RZ, R54.H1_H1 ;  /* 0x30000036ff5c7230 */ /* 0x000fe40000004100 */
[-C--:B------:R-:W-:Y:S01]  /*4b30*/  FMUL.FTZ R87, R81, R119.reuse ;  /* 0x0000007751577220 */ /* 0x080fe20000410000 */
[----:B------:R-:W-:Y:S02]  /*4b40*/  HADD2.F32 R94, -RZ, R94.H1_H1 ;  /* 0x3000005eff5e7230 */ /* 0x000fe40000004100 */
[-C--:B------:R-:W-:Y:S01]  /*4b50*/  FMUL.FTZ R84, R86, R119.reuse ;  /* 0x0000007756547220 */ /* 0x080fe20000410000 */
[----:B------:R-:W-:Y:S02]  /*4b60*/  HADD2.F32 R103, -RZ, R93.H0_H0 ;  /* 0x2000005dff677230 */ /* 0x000fe40000004100 */
[----:B------:R-:W-:Y:S01]  /*4b70*/  FMUL.FTZ R85, R80, R119 ;  /* 0x0000007750557220 */ /* 0x000fe20000410000 */
[----:B------:R-:W-:-:S02]  /*4b80*/  HADD2.F32 R105, -RZ, R53.H0_H0 ;  /* 0x20000035ff697230 */ /* 0x000fc40000004100 */
[----:B------:R-:W-:Y:S01]  /*4b90*/  FMUL.FTZ R107, R92, R87 ;  /* 0x000000575c6b7220 */ /* 0x000fe20000410000 */
[----:B------:R-:W-:Y:S02]  /*4ba0*/  HADD2.F32 R100, -RZ, R54.H0_H0 ;  /* 0x20000036ff647230 */ /* 0x000fe40000004100 */
[----:B------:R-:W-:Y:S01]  /*4bb0*/  FMUL.FTZ R94, R87, R94 ;  /* 0x0000005e575e7220 */ /* 0x000fe20000410000 */
[----:B------:R-:W-:Y:S01]  /*4bc0*/  FMUL.FTZ R103, R84, R103 ;  /* 0x0000006754677220 */ /* 0x000fe20000410000 */
[----:B------:R-:W-:Y:S01]  /*4bd0*/  FMUL.FTZ R92, R105, R84 ;  /* 0x00000054695c7220 */ /* 0x000fe20000410000 */
[----:B------:R-:W-:Y:S01]  /*4be0*/  FMUL.FTZ R101, R85, R88 ;  /* 0x0000005855657220 */ /* 0x000fe20000410000 */
[----:B------:R-:W-:Y:S01]  /*4bf0*/  FMUL.FTZ R100, R100, R85 ;  /* 0x0000005564647220 */ /* 0x000fe20000410000 */
[C---:B------:R-:W-:Y:S01]  /*4c00*/  FFMA.FTZ R84, R181.reuse, R118, R72 ;  /* 0x00000076b5547223 */ /* 0x040fe20000010048 */
        /* <DEDUP_REMOVED lines=20> */
.L_x_6450:
        /* <DEDUP_REMOVED lines=17> */
[C---:B------:R-:W-:Y:S01]  /*4e60*/  FFMA.FTZ R104, R181.reuse, R117, R78 ;  /* 0x00000075b5687223 */ /* 0x040fe2000001004e */
[----:B------:R-:W-:Y:S02]  /*4e70*/  HADD2.F32 R109, -RZ, R93.H1_H1 ;  /* 0x3000005dff6d7230 */ /* 0x000fe40000004100 */
[C---:B------:R-:W-:Y:S01]  /*4e80*/  FFMA.FTZ R88, R181.reuse, R89, R72 ;  /* 0x00000059b5587223 */ /* 0x040fe20000010048 */
[--C-:B------:R-:W-:Y:S02]  /*4e90*/  HADD2.F32 R105, -RZ, R94.reuse.H0_H0 ;  /* 0x2000005eff697230 */ /* 0x100fe40000004100 */
[C---:B------:R-:W-:Y:S01]  /*4ea0*/  FFMA.FTZ R90, R181.reuse, R90, R73 ;  /* 0x0000005ab55a7223 */ /* 0x040fe20000010049 */
[----:B------:R-:W-:Y:S02]  /*4eb0*/  HADD2.F32 R113, -RZ, R94.H1_H1 ;  /* 0x3000005eff717230 */ /* 0x000fe40000004100 */
[----:B------:R-:W-:Y:S01]  /*4ec0*/  FFMA.FTZ R98, R181, R98, R75 ;  /* 0x00000062b5627223 */ /* 0x000fe2000001004b */
[----:B------:R-:W-:-:S02]  /*4ed0*/  HADD2.F32 R91, -RZ, R92.H0_H0 ;  /* 0x2000005cff5b7230 */ /* 0x000fc40000004100 */
[C---:B------:R-:W-:Y:S01]  /*4ee0*/  FFMA.FTZ R94, R181.reuse, R101, R76 ;  /* 0x00000065b55e7223 */ /* 0x040fe2000001004c */
[----:B------:R-:W-:Y:S02]  /*4ef0*/  HADD2.F32 R93, -RZ, R92.H1_H1 ;  /* 0x3000005cff5d7230 */ /* 0x000fe40000004100 */
[C---:B------:R-:W-:Y:S01]  /*4f00*/  FFMA.FTZ R92, R181.reuse, R99, R74 ;  /* 0x00000063b55c7223 */ /* 0x040fe2000001004a */
[C---:B------:R-:W-:Y:S01]  /*4f10*/  FFMA.FTZ R102, R181.reuse, R100, R77 ;  /* 0x00000064b5667223 */ /* 0x040fe2000001004d */
[----:B------:R-:W-:Y:S01]  /*4f20*/  FFMA.FTZ R106, R181, R106, R79 ;  /* 0x0000006ab56a7223 */ /* 0x000fe2000001004f */
[----:B------:R-:W-:Y:S02]  /*4f30*/  HADD2.F32 R89, -RZ, R55.H0_H0 ;  /* 0x20000037ff597230 */ /* 0x000fe40000004100 */
        /* <DEDUP_REMOVED lines=9> */
[----:B------:R-:W-:Y:S01]  /*4fd0*/  FMUL.FTZ R106, R89, R104 ;  /* 0x00000068596a7220 */ /* 0x000fe20000410000 */
        /* <DEDUP_REMOVED lines=26> */
[----:B------:R-:W-:-:S07]  /*5180*/  F2FP.F16.F32.PACK_AB R88, R105, R88 ;  /* 0x000000586958723e */ /* 0x000fce00000000ff */
.L_x_6451:
[----:B------:R-:W0:Y:S01]  /*5190*/  @P1 LDC.64 R92, c[0x0][0x478] ;  /* 0x00011e00ff5c1b82 */ /* 0x000e220000000a00 */
[----:B------:R-:W-:-:S04]  /*51a0*/  IMAD.WIDE.U32 R96, R179, 0x10, R96 ;  /* 0x00000010b3607825 */ /* 0x000fc800078e0060 */
[----:B0-----:R-:W-:-:S05]  /*51b0*/  @P1 IMAD.WIDE.U32 R92, R179, 0x20, R92 ;  /* 0x00000020b35c1825 */ /* 0x001fca00078e005c */
[----:B------:R0:W-:Y:S04]  /*51c0*/  @P1 STG.E.128 desc[UR8][R92.64], R84 ;  /* 0x000000545c001986 */ /* 0x0001e8000c101d08 */
[----:B------:R0:W-:Y:S04]  /*51d0*/  @P1 STG.E.128 desc[UR8][R92.64+0x10], R80 ;  /* 0x000010505c001986 */ /* 0x0001e8000c101d08 */
[----:B------:R0:W-:Y:S02]  /*51e0*/  STG.E.128 desc[UR8][R96.64], R88 ;  /* 0x0000005860007986 */ /* 0x0001e4000c101d08 */
.L_x_6445:
        /* <DEDUP_REMOVED lines=101> */
.L_x_6435:
        /* <DEDUP_REMOVED lines=29> */
.L_x_6453:
        /* <DEDUP_REMOVED lines=15> */
.L_x_10779:


//--------------------- .text._ZN10layer_norm13ln_bwd_kernelINS_13Kernel_traitsI6__halfS2_fS2_fjLj3072ELj1ELj1ELj4ELj16ENS_18Kernel_traits_baseILj3072ES2_S2_fS2_fjLj128EEEEELb0ELb1ELb1ELb0EEEvNS_9BwdParamsE --------------------------
	.section	.text._ZN10layer_norm13ln_bwd_kernelINS_13Kernel_traitsI6__halfS2_fS2_fjLj3072ELj1ELj1ELj4ELj16ENS_18Kernel_traits_baseILj3072ES2_S2_fS2_fjLj128EEEEELb0ELb1ELb1ELb0EEEvNS_9BwdParamsE,"ax",@progbits
	.align	128
        .global         _ZN10layer_norm13ln_bwd_kernelINS_13Kernel_traitsI6__halfS2_fS2_fjLj3072ELj1ELj1ELj4ELj16ENS_18Kernel_traits_baseILj3072ES2_S2_fS2_fjLj128EEEEELb0ELb1ELb1ELb0EEEvNS_9BwdParamsE
        .type           _ZN10layer_norm13ln_bwd_kernelINS_13Kernel_traitsI6__halfS2_fS2_fjLj3072ELj1ELj1ELj4ELj16ENS_18Kernel_traits_baseILj3072ES2_S2_fS2_fjLj128EEEEELb0ELb1ELb1ELb0EEEvNS_9BwdParamsE,@function
        .size           _ZN10layer_norm13ln_bwd_kernelINS_13Kernel_traitsI6__halfS2_fS2_fjLj3072ELj1ELj1ELj4ELj16ENS_18Kernel_traits_baseILj3072ES2_S2_fS2_fjLj128EEEEELb0ELb1ELb1ELb0EEEvNS_9BwdParamsE,(.L_x_10780 - _ZN10layer_norm13ln_bwd_kernelINS_13Kernel_traitsI6__halfS2_fS2_fjLj3072ELj1ELj1ELj4ELj16ENS_18Kernel_traits_baseILj3072ES2_S2_fS2_fjLj128EEEEELb0ELb1ELb1ELb0EEEvNS_9BwdParamsE)
        .other          _ZN10layer_norm13ln_bwd_kernelINS_13Kernel_traitsI6__halfS2_fS2_fjLj3072ELj1ELj1ELj4ELj16ENS_18Kernel_traits_baseILj3072ES2_S2_fS2_fjLj128EEEEELb0ELb1ELb1ELb0EEEvNS_9BwdParamsE,@"STO_CUDA_ENTRY STV_DEFAULT"
_ZN10layer_norm13ln_bwd_kernelINS_13Kernel_traitsI6__halfS2_fS2_fjLj3072ELj1ELj1ELj4ELj16ENS_18Kernel_traits_baseILj3072ES2_S2_fS2_fjLj128EEEEELb0ELb1ELb1ELb0EEEvNS_9BwdParamsE:
.text._ZN10layer_norm13ln_bwd_kernelINS_13Kernel_traitsI6__halfS2_fS2_fjLj3072ELj1ELj1ELj4ELj16ENS_18Kernel_traits_baseILj3072ES2_S2_fS2_fjLj128EEEEELb0ELb1ELb1ELb0EEEvNS_9BwdParamsE:
        /* <DEDUP_REMOVED lines=15> */
[----:B------:R-:W1:Y:S02]  /*00f0*/  @P4 LDC.64 R8, c[0x0][0x3d0] ;  /* 0x0000f400ff084b82 */ /* 0x000e640000000a00 */
[----:B------:R-:W-:-:S06]  /*0100*/  @P2 LOP3.LUT R3, R144, 0x80, RZ, 0xfc, !PT ;  /* 0x0000008090032812 */ /* 0x000fcc00078efcff */
[----:B------:R-:W4:Y:S08]  /*0110*/  @P4 LDC.64 R10, c[0x0][0x3e8] ;  /* 0x0000fa00ff0a4b82 */ /* 0x000f300000000a00 */
[----:B------:R-:W3:Y:S08]  /*0120*/  @P2 LDC.64 R4, c[0x0][0x3d0] ;  /* 0x0000f400ff042b82 */ /* 0x000ef00000000a00 */
[----:B------:R-:W3:Y:S01]  /*0130*/  @P2 LDC.64 R6, c[0x0][0x3e8] ;  /* 0x0000fa00ff062b82 */ /* 0x000ee20000000a00 */
[----:B-1----:R-:W-:-:S05]  /*0140*/  @P4 IMAD.WIDE.U32 R8, R3, 0x10, R8 ;  /* 0x0000001003084825 */ /* 0x002fca00078e0008 */
[----:B--2---:R-:W5:Y:S01]  /*0150*/  @P4 LDG.E.128 R160, desc[UR10][R8.64] ;  /* 0x0000000a08a04981 */ /* 0x004f62000c1e1d00 */
[C---:B----4-:R-:W-:Y:S01]  /*0160*/  @P4 IMAD.WIDE.U32 R10, R3.reuse, 0x10, R10 ;  /* 0x00000010030a4825 */ /* 0x050fe200078e000a */
[----:B------:R-:W1:Y:S01]  /*0170*/  @P5 LDC.64 R12, c[0x0][0x3d0] ;  /* 0x0000f400ff0c5b82 */ /* 0x000e620000000a00 */
[----:B0-----:R-:W-:Y:S02]  /*0180*/  MOV R149, UR4 ;  /* 0x0000000400957c02 */ /* 0x001fe40008000f00 */
[----:B------:R-:W-:Y:S01]  /*0190*/  @P4 IADD3 R3, PT, PT, R3, 0x80, RZ ;  /* 0x0000008003034810 */ /* 0x000fe20007ffe0ff */
[----:B------:R-:W5:Y:S01]  /*01a0*/  @P4 LDG.E.128 R100, desc[UR10][R10.64] ;  /* 0x0000000a0a644981 */ /* 0x000f62000c1e1d00 */
[----:B---3--:R-:W-:-:S03]  /*01b0*/  @P2 IMAD.WIDE.U32 R4, R144, 0x10, R4 ;  /* 0x0000001090042825 */ /* 0x008fc600078e0004 */
[----:B------:R-:W0:Y:S02]  /*01c0*/  @P5 LDC.64 R14, c[0x0][0x3e8] ;  /* 0x0000fa00ff0e5b82 */ /* 0x000e240000000a00 */
[----:B------:R-:W5:Y:S01]  /*01d0*/  @P2 LDG.E.128 R88, desc[UR10][R4.64] ;  /* 0x0000000a04582981 */ /* 0x000f62000c1e1d00 */
[----:B------:R-:W-:-:S05]  /*01e0*/  @P2 IMAD.WIDE.U32 R6, R144, 0x10, R6 ;  /* 0x0000001090062825 */ /* 0x000fca00078e0006 */
[----:B------:R-:W5:Y:S01]  /*01f0*/  @P2 LDG.E.128 R84, desc[UR10][R6.64] ;  /* 0x0000000a06542981 */ /* 0x000f62000c1e1d00 */
[----:B------:R-:W-:Y:S01]  /*0200*/  ISETP.GE.AND P0, PT, R149, UR5, PT ;  /* 0x0000000595007c0c */ /* 0x000fe2000bf06270 */
[C---:B-1----:R-:W-:Y:S01]  /*0210*/  @P5 IMAD.WIDE.U32 R12, R3.reuse, 0x10, R12 ;  /* 0x00000010030c5825 */ /* 0x042fe200078e000c */
[----:B------:R-:W-:Y:S02]  /*0220*/  CS2R R80, SRZ ;  /* 0x0000000000507805 */ /* 0x000fe4000001ff00 */
[----:B------:R-:W-:Y:S02]  /*0230*/  CS2R R82, SRZ ;  /* 0x0000000000527805 */ /* 0x000fe4000001ff00 */
[----:B------:R-:W-:Y:S02]  /*0240*/  CS2R R76, SRZ ;  /* 0x00000000004c7805 */ /* 0x000fe4000001ff00 */
[----:B------:R-:W-:Y:S01]  /*0250*/  CS2R R78, SRZ ;  /* 0x00000000004e7805 */ /* 0x000fe2000001ff00 */
[----:B------:R1:W5:Y:S01]  /*0260*/  @P5 LDG.E.128 R96, desc[UR10][R12.64] ;  /* 0x0000000a0c605981 */ /* 0x000362000c1e1d00 */
[----:B0-----:R-:W-:Y:S01]  /*0270*/  @P5 IMAD.WIDE.U32 R14, R3, 0x10, R14 ;  /* 0x00000010030e5825 */ /* 0x001fe200078e000e */
[----:B------:R-:W-:-:S02]  /*0280*/  CS2R R72, SRZ ;  /* 0x0000000000487805 */ /* 0x000fc4000001ff00 */
[----:B------:R-:W-:Y:S02]  /*0290*/  CS2R R74, SRZ ;  /* 0x00000000004a7805 */ /* 0x000fe4000001ff00 */
[----:B------:R-:W-:Y:S02]  /*02a0*/  CS2R R68, SRZ ;  /* 0x0000000000447805 */ /* 0x000fe4000001ff00 */
[----:B------:R-:W-:Y:S01]  /*02b0*/  CS2R R70, SRZ ;  /* 0x0000000000467805 */ /* 0x000fe2000001ff00 */
[----:B------:R0:W5:Y:S01]  /*02c0*/  @P5 LDG.E.128 R92, desc[UR10][R14.64] ;  /* 0x0000000a0e5c5981 */ /* 0x000162000c1e1d00 */
        /* <DEDUP_REMOVED lines=26> */
[----:B-1----:R-:W-:-:S02]  /*0470*/  CS2R R12, SRZ ;  /* 0x00000000000c7805 */ /* 0x002fc4000001ff00 */
[----:B0-----:R-:W-:Y:S01]  /*0480*/  CS2R R14, SRZ ;  /* 0x00000000000e7805 */ /* 0x001fe2000001ff00 */
        /* <DEDUP_REMOVED lines=43> */
.L_x_6569:
        /* <DEDUP_REMOVED lines=47> */
[--C-:B------:R-:W-:Y:S02]  /*0a30*/  HADD2.F32 R156, -RZ, R89.reuse.H0_H0 ;  /* 0x20000059ff9c7230 */ /* 0x100fe40000004100 */
[----:B0-----:R-:W-:Y:S02]  /*0a40*/  HADD2.F32 R155, -RZ, R89.H1_H1 ;  /* 0x30000059ff9b7230 */ /* 0x001fe40000004100 */
[----:B-1----:R-:W-:-:S05]  /*0a50*/  @P0 IMAD.WIDE.U32 R152, R205, 0x20, R152 ;  /* 0x00000020cd980825 */ /* 0x002fca00078e0098 */
[----:B------:R-:W5:Y:S04]  /*0a60*/  @P0 LDG.E.128 R8, desc[UR10][R152.64] ;  /* 0x0000000a98080981 */ /* 0x000f68000c1e1d00 */
[----:B------:R0:W5:Y:S02]  /*0a70*/  @P0 LDG.E.128 R4, desc[UR10][R152.64+0x10] ;  /* 0x0000100a98040981 */ /* 0x000164000c1e1d00 */
[----:B0-----:R-:W-:Y:S02]  /*0a80*/  HADD2.F32 R152, -RZ, R88.H0_H0 ;  /* 0x20000058ff987230 */ /* 0x001fe40000004100 */
[----:B------:R-:W-:Y:S01]  /*0a90*/  HADD2.F32 R164, -RZ, R90.H0_H0 ;  /* 0x2000005affa47230 */ /* 0x000fe20000004100 */
[----:B------:R-:W-:Y:S02]  /*0aa0*/  IADD3 R208, PT, PT, R208, 0x80, RZ ;  /* 0x00000080d0d07810 */ /* 0x000fe40007ffe0ff */
[----:B------:R-:W-:Y:S01]  /*0ab0*/  IADD3 R205, PT, PT, R205, 0x80, RZ ;  /* 0x00000080cdcd7810 */ /* 0x000fe20007ffe0ff */
[C---:B--2---:R-:W-:Y:S01]  /*0ac0*/  FADD.FTZ R151, -R204.reuse, R137 ;  /* 0x00000089cc977221 */ /* 0x044fe20000010100 */
[----:B------:R-:W-:Y:S01]  /*0ad0*/  FADD.FTZ R3, -R204, R136 ;  /* 0x00000088cc037221 */ /* 0x000fe20000010100 */
[----:B------:R-:W-:-:S02]  /*0ae0*/  HADD2.F32 R136, -RZ, R88.H1_H1 ;  /* 0x30000058ff887230 */ /* 0x000fc40000004100 */
[----:B------:R-:W-:Y:S01]  /*0af0*/  FADD.FTZ R157, -R204, R138 ;  /* 0x0000008acc9d7221 */ /* 0x000fe20000010100 */
[--C-:B----4-:R-:W-:Y:S02]  /*0b00*/  HADD2.F32 R137, -RZ, R140.reuse.H0_H0 ;  /* 0x2000008cff897230 */ /* 0x110fe40000004100 */
[----:B------:R-:W-:Y:S02]  /*0b10*/  HADD2.F32 R140, -RZ, R140.H1_H1 ;  /* 0x3000008cff8c7230 */ /* 0x000fe40000004100 */
[----:B-----5:R-:W-:Y:S01]  /*0b20*/  FMUL.FTZ R3, R150, R3 ;  /* 0x0000000396037220 */ /* 0x020fe20000410000 */
[----:B------:R-:W-:Y:S01]  /*0b30*/  FADD.FTZ R159, -R204, R139 ;  /* 0x0000008bcc9f7221 */ /* 0x000fe20000010100 */
[----:B------:R-:W-:Y:S01]  /*0b40*/  FMUL.FTZ R152, R152, R137 ;  /* 0x0000008998987220 */ /* 0x000fe20000410000 */
[--C-:B------:R-:W-:Y:S02]  /*0b50*/  HADD2.F32 R139, -RZ, R141.reuse.H0_H0 ;  /* 0x2000008dff8b7230 */ /* 0x100fe40000004100 */
[----:B------:R-:W-:Y:S01]  /*0b60*/  FMUL.FTZ R154, R150, R151 ;  /* 0x00000097969a7220 */ /* 0x000fe20000410000 */
[----:B------:R-:W-:Y:S01]  /*0b70*/  FMUL.FTZ R151, R136, R140 ;  /* 0x0000008c88977220 */ /* 0x000fe20000410000 */
[----:B------:R-:W-:Y:S01]  /*0b80*/  FMUL.FTZ R153, R150, R157 ;  /* 0x0000009d96997220 */ /* 0x000fe20000410000 */
[----:B------:R-:W-:Y:S01]  /*0b90*/  FADD.FTZ R56, R56, R137 ;  /* 0x0000008938387221 */ /* 0x000fe20000010000 */
[C---:B------:R-:W-:Y:S01]  /*0ba0*/  FFMA.FTZ R80, R3.reuse, R137, R80 ;  /* 0x0000008903507223 */ /* 0x040fe20000010050 */
[----:B------:R-:W-:Y:S01]  /*0bb0*/  FADD.FTZ R136, RZ, R152 ;  /* 0x00000098ff887221 */ /* 0x000fe20000010000 */
[----:B------:R-:W-:Y:S01]  /*0bc0*/  FFMA.FTZ R137, R3, R152, RZ ;  /* 0x0000009803897223 */ /* 0x000fe200000100ff */
[----:B------:R-:W-:-:S02]  /*0bd0*/  HADD2.F32 R138, -RZ, R141.H1_H1 ;  /* 0x3000008dff8a7230 */ /* 0x000fc40000004100 */
[-C--:B------:R-:W-:Y:S01]  /*0be0*/  FMUL.FTZ R156, R156, R139.reuse ;  /* 0x0000008b9c9c7220 */ /* 0x080fe20000410000 */
[----:B------:R-:W-:Y:S01]  /*0bf0*/  FADD.FTZ R58, R58, R139 ;  /* 0x0000008b3a3a7221 */ /* 0x000fe20000010000 */
[----:B------:R-:W-:Y:S01]  /*0c00*/  FFMA.FTZ R82, R153, R139, R82 ;  /* 0x0000008b99527223 */ /* 0x000fe20000010052 */
[----:B------:R-:W-:Y:S01]  /*0c10*/  FMUL.FTZ R158, R150, R159 ;  /* 0x0000009f969e7220 */ /* 0x000fe20000410000 */
[----:B------:R-:W-:Y:S01]  /*0c20*/  FADD.FTZ R139, R136, R151 ;  /* 0x00000097888b7221 */ /* 0x000fe20000010000 */
[----:B------:R-:W-:Y:S01]  /*0c30*/  FFMA.FTZ R136, R154, R151, R137 ;  /* 0x000000979a887223 */ /* 0x000fe20000010089 */
[----:B---3--:R-:W-:Y:S01]  /*0c40*/  FADD.FTZ R141, -R204, R144 ;  /* 0x00000090cc8d7221 */ /* 0x008fe20000010100 */
[--C-:B------:R-:W-:Y:S02]  /*0c50*/  HADD2.F32 R165, -RZ, R142.reuse.H0_H0 ;  /* 0x2000008effa57230 */ /* 0x100fe40000004100 */
[-C--:B------:R-:W-:Y:S01]  /*0c60*/  FMUL.FTZ R155, R155, R138.reuse ;  /* 0x0000008a9b9b7220 */ /* 0x080fe20000410000 */
[----:B------:R-:W-:Y:S01]  /*0c70*/  FADD.FTZ R59, R59, R138 ;  /* 0x0000008a3b3b7221 */ /* 0x000fe20000010000 */
[----:B------:R-:W-:Y:S01]  /*0c80*/  FFMA.FTZ R83, R158, R138, R83 ;  /* 0x0000008a9e537223 */ /* 0x000fe20000010053 */
[----:B------:R-:W-:Y:S01]  /*0c90*/  FADD.FTZ R138, R139, R156 ;  /* 0x0000009c8b8a7221 */ /* 0x000fe20000010000 */
[----:B------:R-:W-:Y:S01]  /*0ca0*/  FFMA.FTZ R137, R153, R156, R136 ;  /* 0x0000009c99897223 */ /* 0x000fe20000010088 */
[----:B------:R-:W-:Y:S01]  /*0cb0*/  FMUL.FTZ R157, R150, R141 ;  /* 0x0000008d969d7220 */ /* 0x000fe20000410000 */
[----:B------:R-:W-:-:S02]  /*0cc0*/  HADD2.F32 R142, -RZ, R142.H1_H1 ;  /* 0x3000008eff8e7230 */ /* 0x000fc40000004100 */
[----:B------:R-:W-:Y:S01]  /*0cd0*/  FADD.FTZ R145, -R204, R145 ;  /* 0x00000091cc917221 */ /* 0x000fe20000010100 */
[----:B------:R-:W-:Y:S02]  /*0ce0*/  HADD2.F32 R159, -RZ, R90.H1_H1 ;  /* 0x3000005aff9f7230 */ /* 0x000fe40000004100 */
[----:B------:R-:W-:Y:S01]  /*0cf0*/  FMUL.FTZ R164, R164, R165 ;  /* 0x000000a5a4a47220 */ /* 0x000fe20000410000 */
[----:B------:R-:W-:Y:S01]  /*0d00*/  FADD.FTZ R139, R138, R155 ;  /* 0x0000009b8a8b7221 */ /* 0x000fe20000010000 */
[----:B------:R-:W-:Y:S01]  /*0d10*/  FFMA.FTZ R136, R158, R155, R137 ;  /* 0x0000009b9e887223 */ /* 0x000fe20000010089 */
[----:B------:R-:W-:Y:S01]  /*0d20*/  FADD.FTZ R52, R52, R165 ;  /* 0x000000a534347221 */ /* 0x000fe20000010000 */
[----:B------:R-:W-:Y:S01]  /*0d30*/  FFMA.FTZ R76, R157, R165, R76 ;  /* 0x000000a59d4c7223 */ /* 0x000fe2000001004c */
[----:B------:R-:W-:Y:S02]  /*0d40*/  HADD2.F32 R168, -RZ, R143.H0_H0 ;  /* 0x2000008fffa87230 */ /* 0x000fe40000004100 */
[----:B------:R-:W-:Y:S01]  /*0d50*/  FADD.FTZ R167, -R204, R146 ;  /* 0x00000092cca77221 */ /* 0x000fe20000010100 */
[----:B------:R-:W-:-:S02]  /*0d60*/  HADD2.F32 R165, -RZ, R91.H0_H0 ;  /* 0x2000005bffa57230 */ /* 0x000fc40000004100 */
        /* <DEDUP_REMOVED lines=25> */
.L_x_6458:
[----:B----4-:R-:W-:Y:S05]  /*0f00*/  BSYNC.RECONVERGENT B1 ;  /* 0x0000000000017941 */ /* 0x010fea0003800200 */
.L_x_6457:
        /* <DEDUP_REMOVED lines=12> */
[--C-:B0-----:R-:W-:Y:S02]  /*0fd0*/  HADD2.F32 R175, -RZ, R161.reuse.H1_H1 ;  /* 0x300000a1ffaf7230 */ /* 0x101fe40000004100 */
[----:B------:R-:W-:Y:S02]  /*0fe0*/  HADD2.F32 R171, -RZ, R160.H1_H1 ;  /* 0x300000a0ffab7230 */ /* 0x000fe40000004100 */
[----:B------:R-:W-:Y:S02]  /*0ff0*/  HADD2.F32 R176, -RZ, R161.H0_H0 ;  /* 0x200000a1ffb07230 */ /* 0x000fe40000004100 */
[----:B-1----:R-:W-:-:S05]  /*1000*/  @P0 IMAD.WIDE.U32 R172, R205, 0x20, R172 ;  /* 0x00000020cdac0825 */ /* 0x002fca00078e00ac */
[----:B------:R-:W5:Y:S04]  /*1010*/  @P0 LDG.E.128 R104, desc[UR10][R172.64] ;  /* 0x0000000aac680981 */ /* 0x000f68000c1e1d00 */
[----:B------:R0:W5:Y:S02]  /*1020*/  @P0 LDG.E.128 R108, desc[UR10][R172.64+0x10] ;  /* 0x0000100aac6c0981 */ /* 0x000164000c1e1d00 */
[----:B0-----:R-:W-:Y:S02]  /*1030*/  HADD2.F32 R172, -RZ, R160.H0_H0 ;  /* 0x200000a0ffac7230 */ /* 0x001fe40000004100 */
[----:B------:R-:W-:Y:S01]  /*1040*/  HADD2.F32 R180, -RZ, R162.H0_H0 ;  /* 0x200000a2ffb47230 */ /* 0x000fe20000004100 */
[----:B------:R-:W-:Y:S02]  /*1050*/  IADD3 R208, PT, PT, R208, 0x80, RZ ;  /* 0x00000080d0d07810 */ /* 0x000fe40007ffe0ff */
[----:B------:R-:W-:Y:S01]  /*1060*/  IADD3 R205, PT, PT, R205, 0x80, RZ ;  /* 0x00000080cdcd7810 */ /* 0x000fe20007ffe0ff */
[C---:B---3--:R-:W-:Y:S01]  /*1070*/  FADD.FTZ R177, -R204.reuse, R137 ;  /* 0x00000089ccb17221 */ /* 0x048fe20000010100 */
[C---:B------:R-:W-:Y:S01]  /*1080*/  FADD.FTZ R181, -R204.reuse, R139 ;  /* 0x0000008bccb57221 */ /* 0x040fe20000010100 */
[----:B------:R-:W-:Y:S01]  /*1090*/  FADD.FTZ R169, -R204, R136 ;  /* 0x00000088cca97221 */ /* 0x000fe20000010100 */
[----:B----4-:R-:W-:-:S02]  /*10a0*/  HADD2.F32 R137, -RZ, R140.H0_H0 ;  /* 0x2000008cff897230 */ /* 0x010fc40000004100 */
[----:B------:R-:W-:Y:S01]  /*10b0*/  FADD.FTZ R179, -R204, R138 ;  /* 0x0000008accb37221 */ /* 0x000fe20000010100 */
[--C-:B------:R-:W-:Y:S02]  /*10c0*/  HADD2.F32 R136, -RZ, R141.reuse.H1_H1 ;  /* 0x3000008dff887230 */ /* 0x100fe40000004100 */
[C---:B-----5:R-:W-:Y:S01]  /*10d0*/  FMUL.FTZ R178, R150.reuse, R181 ;  /* 0x000000b596b27220 */ /* 0x060fe20000410000 */
[----:B------:R-:W-:Y:S02]  /*10e0*/  HADD2.F32 R140, -RZ, R140.H1_H1 ;  /* 0x3000008cff8c7230 */ /* 0x000fe40000004100 */
[----:B------:R-:W-:Y:S01]  /*10f0*/  FMUL.FTZ R169, R150, R169 ;  /* 0x000000a996a97220 */ /* 0x000fe20000410000 */
[----:B------:R-:W-:Y:S01]  /*1100*/  FMUL.FTZ R172, R172, R137 ;  /* 0x00000089acac7220 */ /* 0x000fe20000410000 */
[----:B------:R-:W-:Y:S02]  /*1110*/  HADD2.F32 R139, -RZ, R141.H0_H0 ;  /* 0x2000008dff8b7230 */ /* 0x000fe40000004100 */
        /* <DEDUP_REMOVED lines=15> */
[----:B------:R-:W-:-:S02]  /*1210*/  HADD2.F32 R141, -RZ, R142.H0_H0 ;  /* 0x2000008eff8d7230 */ /* 0x000fc40000004100 */
[C---:B--2---:R-:W-:Y:S01]  /*1220*/  FADD.FTZ R183, -R204.reuse, R144 ;  /* 0x00000090ccb77221 */ /* 0x044fe20000010100 */
[----:B------:R-:W-:Y:S01]  /*1230*/  FADD.FTZ R138, R139, R176 ;  /* 0x000000b08b8a7221 */ /* 0x000fe20000010000 */
[----:B------:R-:W-:Y:S01]  /*1240*/  FFMA.FTZ R137, R173, R176, R136 ;  /* 0x000000b0ad897223 */ /* 0x000fe20000010088 */
[----:B------:R-:W-:Y:S02]  /*1250*/  HADD2.F32 R142, -RZ, R142.H1_H1 ;  /* 0x3000008eff8e7230 */ /* 0x000fe40000004100 */
[----:B------:R-:W-:Y:S01]  /*1260*/  FADD.FTZ R145, -R204, R145 ;  /* 0x00000091cc917221 */ /* 0x000fe20000010100 */
[----:B------:R-:W-:Y:S02]  /*1270*/  HADD2.F32 R179, -RZ, R162.H1_H1 ;  /* 0x300000a2ffb37230 */ /* 0x000fe40000004100 */
[----:B------:R-:W-:Y:S01]  /*1280*/  FMUL.FTZ R177, R150, R183 ;  /* 0x000000b796b17220 */ /* 0x000fe20000410000 */
[----:B------:R-:W-:Y:S01]  /*1290*/  FMUL.FTZ R180, R180, R141 ;  /* 0x0000008db4b47220 */ /* 0x000fe20000410000 */
        /* <DEDUP_REMOVED lines=32> */
.L_x_6460:
[----:B------:R-:W-:Y:S05]  /*14a0*/  BSYNC.RECONVERGENT B1 ;  /* 0x0000000000017941 */ /* 0x000fea0003800200 */
.L_x_6459:
        /* <DEDUP_REMOVED lines=11> */
[----:B------:R-:W-:Y:S02]  /*1560*/  HADD2.F32 R192, -RZ, R97.H0_H0 ;  /* 0x20000061ffc07230 */ /* 0x000fe40000004100 */
[----:B------:R-:W-:Y:S02]  /*1570*/  HADD2.F32 R196, -RZ, R98.H0_H0 ;  /* 0x20000062ffc47230 */ /* 0x000fe40000004100 */
[----:B-1----:R-:W-:-:S05]  /*1580*/  @P0 IMAD.WIDE.U32 R188, R205, 0x20, R188 ;  /* 0x00000020cdbc0825 */ /* 0x002fca00078e00bc */
[----:B------:R-:W5:Y:S04]  /*1590*/  @P0 LDG.E.128 R112, desc[UR10][R188.64] ;  /* 0x0000000abc700981 */ /* 0x000f68000c1e1d00 */
[----:B------:R1:W5:Y:S01]  /*15a0*/  @P0 LDG.E.128 R116, desc[UR10][R188.64+0x10] ;  /* 0x0000100abc740981 */ /* 0x000362000c1e1d00 */
[----:B------:R-:W-:Y:S02]  /*15b0*/  HADD2.F32 R200, -RZ, R99.H0_H0 ;  /* 0x20000063ffc87230 */ /* 0x000fe40000004100 */
[C---:B--2---:R-:W-:Y:S01]  /*15c0*/  FADD.FTZ R185, -R204.reuse, R136 ;  /* 0x00000088ccb97221 */ /* 0x044fe20000010100 */
[C---:B------:R-:W-:Y:S01]  /*15d0*/  FADD.FTZ R187, -R204.reuse, R137 ;  /* 0x00000089ccbb7221 */ /* 0x040fe20000010100 */
[--C-:B------:R-:W-:Y:S02]  /*15e0*/  HADD2.F32 R136, -RZ, R96.reuse.H0_H0 ;  /* 0x20000060ff887230 */ /* 0x100fe40000004100 */
[C---:B0-----:R-:W-:Y:S01]  /*15f0*/  FADD.FTZ R191, -R204.reuse, R139 ;  /* 0x0000008bccbf7221 */ /* 0x041fe20000010100 */
[----:B------:R-:W-:Y:S01]  /*1600*/  FADD.FTZ R193, -R204, R138 ;  /* 0x0000008accc17221 */ /* 0x000fe20000010100 */
[----:B------:R-:W-:-:S02]  /*1610*/  HADD2.F32 R138, -RZ, R96.H1_H1 ;  /* 0x30000060ff8a7230 */ /* 0x000fc40000004100 */
[C---:B-----5:R-:W-:Y:S01]  /*1620*/  FMUL.FTZ R185, R150.reuse, R185 ;  /* 0x000000b996b97220 */ /* 0x060fe20000410000 */
[C---:B------:R-:W-:Y:S01]  /*1630*/  FMUL.FTZ R194, R150.reuse, R191 ;  /* 0x000000bf96c27220 */ /* 0x040fe20000410000 */
[C---:B------:R-:W-:Y:S01]  /*1640*/  FMUL.FTZ R190, R150.reuse, R187 ;  /* 0x000000bb96be7220 */ /* 0x040fe20000410000 */
[----:B----4-:R-:W-:Y:S02]  /*1650*/  HADD2.F32 R137, -RZ, R144.H0_H0 ;  /* 0x20000090ff897230 */ /* 0x010fe40000004100 */
[----:B-1----:R-:W-:Y:S01]  /*1660*/  FMUL.FTZ R189, R150, R193 ;  /* 0x000000c196bd7220 */ /* 0x002fe20000410000 */
[--C-:B------:R-:W-:Y:S02]  /*1670*/  HADD2.F32 R139, -RZ, R145.reuse.H0_H0 ;  /* 0x20000091ff8b7230 */ /* 0x100fe40000004100 */
[----:B---3--:R-:W-:Y:S01]  /*1680*/  FADD.FTZ R195, -R204, R140 ;  /* 0x0000008cccc37221 */ /* 0x008fe20000010100 */
[----:B------:R-:W-:Y:S02]  /*1690*/  HADD2.F32 R145, -RZ, R145.H1_H1 ;  /* 0x30000091ff917230 */ /* 0x000fe40000004100 */
[----:B------:R-:W-:Y:S01]  /*16a0*/  FMUL.FTZ R188, R136, R137 ;  /* 0x0000008988bc7220 */ /* 0x000fe20000410000 */
[----:B------:R-:W-:-:S02]  /*16b0*/  HADD2.F32 R136, -RZ, R97.H1_H1 ;  /* 0x30000061ff887230 */ /* 0x000fc40000004100 */
[----:B------:R-:W-:Y:S01]  /*16c0*/  FADD.FTZ R40, R40, R137 ;  /* 0x0000008928287221 */ /* 0x000fe20000010000 */
[----:B------:R-:W-:Y:S02]  /*16d0*/  HADD2.F32 R144, -RZ, R144.H1_H1 ;  /* 0x30000090ff907230 */ /* 0x000fe40000004100 */
[C---:B------:R-:W-:Y:S01]  /*16e0*/  FFMA.FTZ R64, R185.reuse, R137, R64 ;  /* 0x00000089b9407223 */ /* 0x040fe20000010040 */
[----:B------:R-:W-:Y:S01]  /*16f0*/  FFMA.FTZ R137, R185, R188, R206 ;  /* 0x000000bcb9897223 */ /* 0x000fe200000100ce */
[----:B------:R-:W-:Y:S01]  /*1700*/  FMUL.FTZ R191, R136, R145 ;  /* 0x0000009188bf7220 */ /* 0x000fe20000410000 */
[----:B------:R-:W-:Y:S01]  /*1710*/  FADD.FTZ R136, R207, R188 ;  /* 0x000000bccf887221 */ /* 0x000fe20000010000 */
[----:B------:R-:W-:Y:S01]  /*1720*/  FMUL.FTZ R187, R138, R144 ;  /* 0x000000908abb7220 */ /* 0x000fe20000410000 */
[-C--:B------:R-:W-:Y:S01]  /*1730*/  FMUL.FTZ R192, R192, R139.reuse ;  /* 0x0000008bc0c07220 */ /* 0x080fe20000410000 */
[----:B------:R-:W-:Y:S01]  /*1740*/  FADD.FTZ R42, R42, R139 ;  /* 0x0000008b2a2a7221 */ /* 0x000fe20000010000 */
[----:B------:R-:W-:Y:S01]  /*1750*/  FFMA.FTZ R66, R189, R139, R66 ;  /* 0x0000008bbd427223 */ /* 0x000fe20000010042 */
[----:B------:R-:W-:Y:S01]  /*1760*/  FADD.FTZ R139, R136, R187 ;  /* 0x000000bb888b7221 */ /* 0x000fe20000010000 */
[----:B------:R-:W-:Y:S01]  /*1770*/  FFMA.FTZ R136, R190, R187, R137 ;  /* 0x000000bbbe887223 */ /* 0x000fe20000010089 */
[----:B------:R-:W-:Y:S01]  /*1780*/  FADD.FTZ R197, -R204, R141 ;  /* 0x0000008dccc57221 */ /* 0x000fe20000010100 */
[----:B------:R-:W-:-:S02]  /*1790*/  HADD2.F32 R141, -RZ, R146.H0_H0 ;  /* 0x20000092ff8d7230 */ /* 0x000fc40000004100 */
[----:B------:R-:W-:Y:S01]  /*17a0*/  FADD.FTZ R138, R139, R192 ;  /* 0x000000c08b8a7221 */ /* 0x000fe20000010000 */
[----:B------:R-:W-:Y:S01]  /*17b0*/  FFMA.FTZ R137, R189, R192, R136 ;  /* 0x000000c0bd897223 */ /* 0x000fe20000010088 */
[----:B------:R-:W-:Y:S01]  /*17c0*/  FMUL.FTZ R193, R150, R195 ;  /* 0x000000c396c17220 */ /* 0x000fe20000410000 */
[----:B------:R-:W-:Y:S02]  /*17d0*/  HADD2.F32 R146, -RZ, R146.H1_H1 ;  /* 0x30000092ff927230 */ /* 0x000fe40000004100 */
[----:B------:R-:W-:Y:S01]  /*17e0*/  FMUL.FTZ R196, R196, R141 ;  /* 0x0000008dc4c47220 */ /* 0x000fe20000410000 */
[----:B------:R-:W-:Y:S02]  /*17f0*/  HADD2.F32 R195, -RZ, R98.H1_H1 ;  /* 0x30000062ffc37230 */ /* 0x000fe40000004100 */
        /* <DEDUP_REMOVED lines=34> */
.L_x_6456:
        /* <DEDUP_REMOVED lines=26> */
.L_x_6461:
[----:B----4-:R-:W-:Y:S05]  /*1bc0*/  BSYNC.RECONVERGENT B0 ;  /* 0x0000000000007941 */ /* 0x010fea0003800200 */
.L_x_6455:
        /* <DEDUP_REMOVED lines=32> */
.L_x_6463:
[----:B------:R-:W-:Y:S05]  /*1dd0*/  BSYNC.RECONVERGENT B0 ;  /* 0x0000000000007941 */ /* 0x000fea0003800200 */
.L_x_6462:
        /* <DEDUP_REMOVED lines=38> */
.L_x_6466:
        /* <DEDUP_REMOVED lines=19> */
.L_x_6469:
        /* <DEDUP_REMOVED lines=13> */
.L_x_6470:
        /* <DEDUP_REMOVED lines=13> */
.L_x_6471:
        /* <DEDUP_REMOVED lines=13> */
.L_x_6472:
        /* <DEDUP_REMOVED lines=13> */
.L_x_6473:
        /* <DEDUP_REMOVED lines=13> */
.L_x_6474:
        /* <DEDUP_REMOVED lines=13> */
.L_x_6475:
        /* <DEDUP_REMOVED lines=14> */
.L_x_6468:
        /* <DEDUP_REMOVED lines=41> */
.L_x_6477:
        /* <DEDUP_REMOVED lines=8> */
.L_x_6478:
        /* <DEDUP_REMOVED lines=8> */
.L_x_6479:
        /* <DEDUP_REMOVED lines=8> */
.L_x_6480:
        /* <DEDUP_REMOVED lines=8> */
.L_x_6481:
        /* <DEDUP_REMOVED lines=8> */
.L_x_6482:
        /* <DEDUP_REMOVED lines=8> */
.L_x_6483:
[----:B------:R-:W-:Y:S02]  /*2cc0*/  MOV R128, R135 ;  /* 0x0000008700807202 */ /* 0x000fe40000000f00 */
[----:B------:R-:W-:Y:S02]  /*2cd0*/  MOV R129, R136 ;  /* 0x0000008800817202 */ /* 0x000fe40000000f00 */
[----:B------:R-:W-:Y:S01]  /*2ce0*/  MOV R135, R137 ;  /* 0x0000008900877202 */ /* 0x000fe20000000f00 */
        /* <DEDUP_REMOVED lines=9> */
.L_x_6467:
[----:B------:R-:W-:Y:S01]  /*2d80*/  UMOV UR4, UR6 ;  /* 0x0000000600047c82 */ /* 0x000fe20008000000 */
[----:B------:R-:W-:Y:S01]  /*2d90*/  UMOV UR5, UR7 ;  /* 0x0000000700057c82 */ /* 0x000fe20008000000 */
[----:B------:R-:W-:-:S04]  /*2da0*/  UISETP.NE.U32.AND UP0, UPT, UR4, URZ, UPT ;  /* 0x000000ff0400728c */ /* 0x000fc8000bf05070 */
[----:B------:R-:W-:-:S09]  /*2db0*/  UISETP.NE.AND.EX UP0, UPT, UR5, URZ, UPT, UP0 ;  /* 0x000000ff0500728c */ /* 0x000fd2000bf05300 */
[----:B------:R-:W-:Y:S05]  /*2dc0*/  BRA.U UP0, `(.L_x_6484) ;  /* 0x0000000500847547 */ /* 0x000fea000b800000 */
[----:B------:R-:W-:Y:S05]  /*2dd0*/  @!P3 BRA `(.L_x_6485) ;  /* 0x00000000002cb947 */ /* 0x000fea0003800000 */
[----:B------:R-:W-:Y:S01]  /*2de0*/  @P1 FFMA.FTZ R137, R3, R140, R143 ;  /* 0x0000008c03891223 */ /* 0x000fe2000001008f */
[----:B------:R-:W-:Y:S01]  /*2df0*/  MOV R136, R8 ;  /* 0x0000000800887202 */ /* 0x000fe20000000f00 */
        /* <DEDUP_REMOVED lines=9> */
.L_x_6485:
[----:B------:R-:W-:Y:S05]  /*2e90*/  @!P3 BRA `(.L_x_6486) ;  /* 0x00000000002cb947 */ /* 0x000fea0003800000 */
[----:B------:R-:W-:Y:S01]  /*2ea0*/  @P1 FFMA.FTZ R138, R154, R140, R143 ;  /* 0x0000008c9a8a1223 */ /* 0x000fe2000001008f */
[----:B------:R-:W-:Y:S01]  /*2eb0*/  MOV R136, R9 ;  /* 0x0000000900887202 */ /* 0x000fe20000000f00 */
        /* <DEDUP_REMOVED lines=9> */
.L_x_6486:
        /* <DEDUP_REMOVED lines=12> */
.L_x_6487:
        /* <DEDUP_REMOVED lines=12> */
.L_x_6488:
        /* <DEDUP_REMOVED lines=12> */
.L_x_6489:
        /* <DEDUP_REMOVED lines=12> */
.L_x_6490:
[----:B------:R-:W-:Y:S05]  /*3250*/  @!P3 BRA `(.L_x_6491) ;  /* 0x00000000002cb947 */ /* 0x000fea0003800000 */
[----:B------:R-:W-:Y:S01]  /*3260*/  @P1 FFMA.FTZ R138, R167, R140, R143 ;  /* 0x0000008ca78a1223 */ /* 0x000fe2000001008f */
[----:B------:R-:W-:Y:S01]  /*3270*/  MOV R136, R6 ;  /* 0x0000000600887202 */ /* 0x000fe20000000f00 */
[----:B-----5:R-:W-:Y:S02]  /*3280*/  HADD2.F32 R139, -RZ, R123.H0_H0 ;  /* 0x2000007bff8b7230 */ /* 0x020fe40000004100 */
[----:B------:R-:W-:Y:S01]  /*3290*/  @P1 FADD.FTZ R137, R165, -R138 ;  /* 0x8000008aa5891221 */ /* 0x000fe20000010000 */
[----:B------:R-:W-:-:S03]  /*32a0*/  HADD2.F32 R138, -RZ, R87.H0_H0 ;  /* 0x20000057ff8a7230 */ /* 0x000fc60000004100 */
[----:B------:R-:W-:-:S04]  /*32b0*/  @P1 FFMA.FTZ R136, R150, R137, R6 ;  /* 0x0000008996881223 */ /* 0x000fc80000010006 */
[----:B------:R-:W-:-:S04]  /*32c0*/  FMUL.FTZ R137, R136, UR15 ;  /* 0x0000000f88897c20 */ /* 0x000fc80008410000 */
[-C--:B------:R-:W-:Y:S01]  /*32d0*/  FMUL.FTZ R136, R138, R137.reuse ;  /* 0x000000898a887220 */ /* 0x080fe20000410000 */
[----:B------:R-:W-:-:S04]  /*32e0*/  FFMA.FTZ R30, R139, R137, R30 ;  /* 0x000000898b1e7223 */ /* 0x000fc8000001001e */
[----:B------:R-:W-:-:S04]  /*32f0*/  F2FP.F16.F32.PACK_AB R136, RZ, R136 ;  /* 0x00000088ff88723e */ /* 0x000fc800000000ff */
[----:B------:R-:W-:-:S07]  /*3300*/  PRMT R127, R136, 0x7610, R127 ;  /* 0x00007610887f7816 */ /* 0x000fce000000007f */
.L_x_6491:
[----:B------:R-:W-:Y:S05]  /*3310*/  @!P3 BRA `(.L_x_6476) ;  /* 0x0000000400bcb947 */ /* 0x000fea0003800000 */
[----:B------:R-:W-:Y:S01]  /*3320*/  @P1 FFMA.FTZ R137, R170, R140, R143 ;  /* 0x0000008caa891223 */ /* 0x000fe2000001008f */
[----:B------:R-:W-:Y:S01]  /*3330*/  MOV R136, R7 ;  /* 0x0000000700887202 */ /* 0x000fe20000000f00 */
        /* <DEDUP_REMOVED lines=10> */
.L_x_6484:
[-CC-:B------:R-:W-:Y:S01]  /*33e0*/  @P1 FFMA.FTZ R128, R154, R140.reuse, R143.reuse ;  /* 0x0000008c9a801223 */ /* 0x180fe2000001008f */
[----:B------:R-:W-:Y:S01]  /*33f0*/  MOV R135, R9 ;  /* 0x0000000900877202 */ /* 0x000fe20000000f00 */
        /* <DEDUP_REMOVED lines=38> */
.L_x_6492:
        /* <DEDUP_REMOVED lines=8> */
.L_x_6493:
        /* <DEDUP_REMOVED lines=8> */
.L_x_6494:
        /* <DEDUP_REMOVED lines=8> */
.L_x_6495:
        /* <DEDUP_REMOVED lines=8> */
.L_x_6496:
        /* <DEDUP_REMOVED lines=8> */
.L_x_6497:
        /* <DEDUP_REMOVED lines=8> */
.L_x_6498:
        /* <DEDUP_REMOVED lines=11> */
.L_x_6476:
        /* <DEDUP_REMOVED lines=11> */
.L_x_6465:
[----:B------:R-:W-:Y:S05]  /*3ac0*/  BSYNC.RECONVERGENT B0 ;  /* 0x0000000000007941 */ /* 0x000fea0003800200 */
.L_x_6464:
        /* <DEDUP_REMOVED lines=9> */
.L_x_6501:
[----:B------:R-:W-:Y:S05]  /*3b60*/  BRA.U !UP0, `(.L_x_6502) ;  /* 0x0000000d08247547 */ /* 0x000fea000b800000 */
[----:B------:R-:W-:-:S04]  /*3b70*/  UISETP.NE.U32.AND UP0, UPT, UR6, URZ, UPT ;  /* 0x000000ff0600728c */ /* 0x000fc8000bf05070 */
[----:B------:R-:W-:-:S06]  /*3b80*/  UISETP.NE.AND.EX UP0, UPT, UR7, URZ, UPT, UP0 ;  /* 0x000000ff0700728c */ /* 0x000fcc000bf05300 */
[----:B------:R-:W-:-:S13]  /*3b90*/  PLOP3.LUT P0, PT, PT, PT, UP0, 0x80, 0x8 ;  /* 0x000000000008781c */ /* 0x000fda0003f0f008 */
[----:B------:R-:W-:Y:S05]  /*3ba0*/  @!P0 BRA `(.L_x_6503) ;  /* 0x0000000400908947 */ /* 0x000fea0003800000 */
[-CC-:B0-----:R-:W-:Y:S01]  /*3bb0*/  @P1 FFMA.FTZ R128, R174, R140.reuse, R143.reuse ;  /* 0x0000008cae801223 */ /* 0x181fe2000001008f */
        /* <DEDUP_REMOVED lines=39> */
.L_x_6504:
        /* <DEDUP_REMOVED lines=8> */
.L_x_6505:
        /* <DEDUP_REMOVED lines=8> */
.L_x_6506:
        /* <DEDUP_REMOVED lines=8> */
.L_x_6507:
        /* <DEDUP_REMOVED lines=8> */
.L_x_6508:
        /* <DEDUP_REMOVED lines=8> */
.L_x_6509:
        /* <DEDUP_REMOVED lines=8> */
.L_x_6510:
[----:B------:R-:W-:Y:S02]  /*4130*/  MOV R129, R135 ;  /* 0x0000008700817202 */ /* 0x000fe40000000f00 */
[----:B------:R-:W-:Y:S02]  /*4140*/  MOV R130, R136 ;  /* 0x0000008800827202 */ /* 0x000fe40000000f00 */
[----:B------:R-:W-:Y:S01]  /*4150*/  MOV R135, R137 ;  /* 0x0000008900877202 */ /* 0x000fe20000000f00 */
        /* <DEDUP_REMOVED lines=9> */
.L_x_6503:
[----:B------:R-:W-:Y:S05]  /*41f0*/  @!P3 BRA `(.L_x_6512) ;  /* 0x00000000002cb947 */ /* 0x000fea0003800000 */
[----:B0-----:R-:W-:Y:S01]  /*4200*/  @P1 FFMA.FTZ R137, R169, R140, R143 ;  /* 0x0000008ca9891223 */ /* 0x001fe2000001008f */
        /* <DEDUP_REMOVED lines=10> */
.L_x_6512:
[----:B------:R-:W-:Y:S05]  /*42b0*/  @!P3 BRA `(.L_x_6513) ;  /* 0x00000000002cb947 */ /* 0x000fea0003800000 */
[----:B0-----:R-:W-:Y:S01]  /*42c0*/  @P1 FFMA.FTZ R138, R174, R140, R143 ;  /* 0x0000008cae8a1223 */ /* 0x001fe2000001008f */
        /* <DEDUP_REMOVED lines=10> */
.L_x_6513:
        /* <DEDUP_REMOVED lines=12> */
.L_x_6514:
        /* <DEDUP_REMOVED lines=12> */
.L_x_6515:
        /* <DEDUP_REMOVED lines=12> */
.L_x_6516:
        /* <DEDUP_REMOVED lines=12> */
.L_x_6517:
[----:B------:R-:W-:Y:S05]  /*4670*/  @!P3 BRA `(.L_x_6518) ;  /* 0x00000000002cb947 */ /* 0x000fea0003800000 */
[----:B0-----:R-:W-:Y:S01]  /*4680*/  @P1 FFMA.FTZ R138, R183, R140, R143 ;  /* 0x0000008cb78a1223 */ /* 0x001fe2000001008f */
        /* <DEDUP_REMOVED lines=10> */
.L_x_6518:
[----:B------:R-:W-:Y:S05]  /*4730*/  @!P3 BRA `(.L_x_6511) ;  /* 0x0000000c0074b947 */ /* 0x000fea0003800000 */
[----:B0-----:R-:W-:Y:S01]  /*4740*/  @P1 FFMA.FTZ R137, R186, R140, R143 ;  /* 0x0000008cba891223 */ /* 0x001fe2000001008f */
        /* <DEDUP_REMOVED lines=11> */
.L_x_6502:
        /* <DEDUP_REMOVED lines=24> */
[----:B------:R-:W-:Y:S01]  /*4980*/  FMUL.FTZ R135, R150, R147 ;  /* 0x0000009396877220 */ /* 0x000fe20000410000 */
[----:B------:R-:W-:Y:S01]  /*4990*/  ISETP.GT.AND P5, PT, R148, RZ, PT ;  /* 0x000000ff9400720c */ /* 0x000fe20003fa4270 */
        /* <DEDUP_REMOVED lines=19> */
.L_x_6520:
        /* <DEDUP_REMOVED lines=8> */
.L_x_6521:
        /* <DEDUP_REMOVED lines=8> */
.L_x_6522:
        /* <DEDUP_REMOVED lines=8> */
.L_x_6523:
        /* <DEDUP_REMOVED lines=8> */
.L_x_6524:
        /* <DEDUP_REMOVED lines=8> */
.L_x_6525:
        /* <DEDUP_REMOVED lines=8> */
.L_x_6526:
        /* <DEDUP_REMOVED lines=12> */
.L_x_6519:
        /* <DEDUP_REMOVED lines=13> */
.L_x_6527:
[----:B------:R-:W-:Y:S05]  /*4f60*/  @!P3 BRA `(.L_x_6528) ;  /* 0x000000000030b947 */ /* 0x000fea0003800000 */
[----:B------:R-:W-:Y:S01]  /*4f70*/  FFMA.FTZ R136, R174, R140, R143 ;  /* 0x0000008cae887223 */ /* 0x000fe2000001008f */
[----:B------:R-:W-:Y:S01]  /*4f80*/  ISETP.GT.AND P5, PT, R148, RZ, PT ;  /* 0x000000ff9400720c */ /* 0x000fe20003fa4270 */
[----:B-----5:R-:W-:Y:S02]  /*4f90*/  HADD2.F32 R138, -RZ, R120.H1_H1 ;  /* 0x30000078ff8a7230 */ /* 0x020fe40000004100 */
[----:B------:R-:W-:-:S04]  /*4fa0*/  FADD.FTZ R137, R171, -R136 ;  /* 0x80000088ab897221 */ /* 0x000fc80000010000 */
[----:B------:R-:W-:Y:S01]  /*4fb0*/  FMUL.FTZ R136, R150, R137 ;  /* 0x0000008996887220 */ /* 0x000fe20000410000 */
[----:B------:R-:W-:-:S04]  /*4fc0*/  HADD2.F32 R137, -RZ, R100.H1_H1 ;  /* 0x30000064ff897230 */ /* 0x000fc80000004100 */
[----:B------:R-:W-:-:S05]  /*4fd0*/  FSEL R136, R136, RZ, P5 ;  /* 0x000000ff88887208 */ /* 0x000fca0002800000 */
[----:B------:R-:W-:-:S04]  /*4fe0*/  FMUL.FTZ R136, R136, UR15 ;  /* 0x0000000f88887c20 */ /* 0x000fc80008410000 */
[-C--:B------:R-:W-:Y:S01]  /*4ff0*/  FMUL.FTZ R137, R137, R136.reuse ;  /* 0x0000008889897220 */ /* 0x080fe20000410000 */
[----:B------:R-:W-:-:S04]  /*5000*/  FFMA.FTZ R25, R138, R136, R25 ;  /* 0x000000888a197223 */ /* 0x000fc80000010019 */
[----:B------:R-:W-:-:S04]  /*5010*/  F2FP.F16.F32.PACK_AB R137, RZ, R137 ;  /* 0x00000089ff89723e */ /* 0x000fc800000000ff */
[----:B------:R-:W-:-:S07]  /*5020*/  PRMT R124, R124, 0x5410, R137 ;  /* 0x000054107c7c7816 */ /* 0x000fce0000000089 */
.L_x_6528:
        /* <DEDUP_REMOVED lines=13> */
.L_x_6529:
        /* <DEDUP_REMOVED lines=13> */
.L_x_6530:
        /* <DEDUP_REMOVED lines=13> */
.L_x_6531:
        /* <DEDUP_REMOVED lines=13> */
.L_x_6532:
        /* <DEDUP_REMOVED lines=13> */
.L_x_6533:
        /* <DEDUP_REMOVED lines=13> */
.L_x_6511:
        /* <DEDUP_REMOVED lines=9> */
.L_x_6500:
[----:B------:R-:W-:Y:S05]  /*55a0*/  BSYNC.RECONVERGENT B0 ;  /* 0x0000000000007941 */ /* 0x000fea0003800200 */
.L_x_6499:
        /* <DEDUP_REMOVED lines=9> */
.L_x_6536:
        /* <DEDUP_REMOVED lines=16> */
[----:B------:R-:W-:Y:S01]  /*5740*/  MOV R138, R118 ;  /* 0x00000076008a7202 */ /* 0x000fe20000000f00 */
        /* <DEDUP_REMOVED lines=29> */
.L_x_6539:
        /* <DEDUP_REMOVED lines=8> */
.L_x_6540:
        /* <DEDUP_REMOVED lines=8> */
.L_x_6541:
        /* <DEDUP_REMOVED lines=8> */
.L_x_6542:
        /* <DEDUP_REMOVED lines=8> */
.L_x_6543:
        /* <DEDUP_REMOVED lines=8> */
.L_x_6544:
        /* <DEDUP_REMOVED lines=8> */
.L_x_6545:
[----:B------:R-:W-:Y:S02]  /*5c20*/  MOV R129, R135 ;  /* 0x0000008700817202 */ /* 0x000fe40000000f00 */
        /* <DEDUP_REMOVED lines=12> */
.L_x_6538:
[----:B------:R-:W-:Y:S05]  /*5cf0*/  @!P3 BRA `(.L_x_6547) ;  /* 0x00000000002cb947 */ /* 0x000fea0003800000 */
[----:B0-2---:R-:W-:Y:S01]  /*5d00*/  @P1 FFMA.FTZ R137, R185, R140, R143 ;  /* 0x0000008cb9891223 */ /* 0x005fe2000001008f */
        /* <DEDUP_REMOVED lines=10> */
.L_x_6547:
[----:B------:R-:W-:Y:S05]  /*5db0*/  @!P3 BRA `(.L_x_6548) ;  /* 0x00000000002cb947 */ /* 0x000fea0003800000 */
[----:B0-2---:R-:W-:Y:S01]  /*5dc0*/  @P1 FFMA.FTZ R138, R190, R140, R143 ;  /* 0x0000008cbe8a1223 */ /* 0x005fe2000001008f */
        /* <DEDUP_REMOVED lines=10> */
.L_x_6548:
        /* <DEDUP_REMOVED lines=12> */
.L_x_6549:
        /* <DEDUP_REMOVED lines=12> */
.L_x_6550:
        /* <DEDUP_REMOVED lines=12> */
.L_x_6551:
        /* <DEDUP_REMOVED lines=12> */
.L_x_6552:
        /* <DEDUP_REMOVED lines=12> */
.L_x_6553:
[----:B------:R-:W-:Y:S05]  /*6230*/  @!P3 BRA `(.L_x_6546) ;  /* 0x0000000c0074b947 */ /* 0x000fea0003800000 */
[----:B------:R-:W-:Y:S01]  /*6240*/  @P1 FFMA.FTZ R140, R202, R140, R143 ;  /* 0x0000008cca8c1223 */ /* 0x000fe2000001008f */
[----:B0-2---:R-:W-:Y:S01]  /*6250*/  MOV R136, R119 ;  /* 0x0000007700887202 */ /* 0x005fe20000000f00 */
        /* <DEDUP_REMOVED lines=10> */
.L_x_6537:
        /* <DEDUP_REMOVED lines=45> */
.L_x_6555:
        /* <DEDUP_REMOVED lines=8> */
.L_x_6556:
        /* <DEDUP_REMOVED lines=8> */
.L_x_6557:
        /* <DEDUP_REMOVED lines=8> */
.L_x_6558:
        /* <DEDUP_REMOVED lines=8> */
.L_x_6559:
        /* <DEDUP_REMOVED lines=8> */
.L_x_6560:
        /* <DEDUP_REMOVED lines=8> */
.L_x_6561:
        /* <DEDUP_REMOVED lines=12> */
.L_x_6554:
        /* <DEDUP_REMOVED lines=13> */
.L_x_6562:
        /* <DEDUP_REMOVED lines=13> */
.L_x_6563:
        /* <DEDUP_REMOVED lines=13> */
.L_x_6564:
        /* <DEDUP_REMOVED lines=13> */
.L_x_6565:
        /* <DEDUP_REMOVED lines=13> */
.L_x_6566:
        /* <DEDUP_REMOVED lines=13> */
.L_x_6567:
        /* <DEDUP_REMOVED lines=13> */
.L_x_6568:
        /* <DEDUP_REMOVED lines=13> */
.L_x_6546:
[----:B0-2---:R-:W0:Y:S08]  /*7010*/  @P0 LDC.64 R136, c[0x0][0x478] ;  /* 0x00011e00ff880b82 */ /* 0x005e300000000a00 */
[----:B------:R-:W1:Y:S01]  /*7020*/  @P3 LDC.64 R138, c[0x0][0x468] ;  /* 0x00011a00ff8a3b82 */ /* 0x000e620000000a00 */
[----:B0-----:R-:W-:-:S05]  /*7030*/  @P0 IMAD.WIDE.U32 R136, R201, 0x20, R136 ;  /* 0x00000020c9880825 */ /* 0x001fca00078e0088 */
[----:B------:R3:W-:Y:S01]  /*7040*/  @P0 STG.E.128 desc[UR10][R136.64], R128 ;  /* 0x0000008088000986 */ /* 0x0007e2000c101d0a */
[----:B-1----:R-:W-:-:S03]  /*7050*/  @P3 IMAD.WIDE.U32 R138, R141, 0x10, R138 ;  /* 0x000000108d8a3825 */ /* 0x002fc600078e008a */
[----:B------:R3:W-:Y:S04]  /*7060*/  @P0 STG.E.128 desc[UR10][R136.64+0x10], R132 ;  /* 0x0000108488000986 */ /* 0x0007e8000c101d0a */
[----:B------:R3:W-:Y:S02]  /*7070*/  @P3 STG.E.128 desc[UR10][R138.64], R124 ;  /* 0x0000007c8a003986 */ /* 0x0007e4000c101d0a */
.L_x_6535:
[----:B------:R-:W-:Y:S05]  /*7080*/  BSYNC.RECONVERGENT B0 ;  /* 0x0000000000007941 */ /* 0x000fea0003800200 */
.L_x_6534:
[----:B0-23--:R-:W0:Y:S01]  /*7090*/  LDC.64 R136, c[0x0][0x380] ;  /* 0x0000e000ff887b82 */ /* 0x00de220000000a00 */
[----:B------:R-:W-:Y:S01]  /*70a0*/  UPLOP3.LUT UP1, UPT, UPT, UPT, UP1, 0x40, 0x4 ;  /* 0x000000000004789c */ /* 0x000fe20003f2e810 */
[----:B0-----:R-:W-:-:S04]  /*70b0*/  IADD3 R149, PT, PT, R149, R136, RZ ;  /* 0x0000008895957210 */ /* 0x001fc80007ffe0ff */
[----:B------:R-:W-:-:S13]  /*70c0*/  ISETP.GE.AND P0, PT, R149, R137, PT ;  /* 0x000000899500720c */ /* 0x000fda0003f06270 */
[----:B------:R-:W-:Y:S05]  /*70d0*/  @!P0 BRA `(.L_x_6569) ;  /* 0xffffff9400988947 */ /* 0x000fea000383ffff */
.L_x_6454:
        /* <DEDUP_REMOVED lines=18> */
.L_x_6571:
[----:B------:R-:W-:Y:S05]  /*7200*/  BSYNC.RECONVERGENT B0 ;  /* 0x0000000000007941 */ /* 0x000fea0003800200 */
.L_x_6570:
        /* <DEDUP_REMOVED lines=15> */
.L_x_6573:
[----:B------:R-:W-:Y:S05]  /*7300*/  BSYNC.RECONVERGENT B0 ;  /* 0x0000000000007941 */ /* 0x000fea0003800200 */
.L_x_6572:
        /* <DEDUP_REMOVED lines=14> */
.L_x_6574:
        /* <DEDUP_REMOVED lines=9> */
.L_x_10780:


//--------------------- .text._ZN10layer_norm13ln_bwd_kernelINS_13Kernel_traitsI6__halfS2_fS2_fjLj3072ELj1ELj1ELj4ELj16ENS_18Kernel_traits_baseILj3072ES2_S2_fS2_fjLj128EEEEELb0ELb1ELb1ELb1EEEvNS_9BwdParamsE --------------------------
	.section	.text._ZN10layer_norm13ln_bwd_kernelINS_13Kernel_traitsI6__halfS2_fS2_fjLj3072ELj1ELj1ELj4ELj16ENS_18Kernel_traits_baseILj3072ES2_S2_fS2_fjLj128EEEEELb0ELb1ELb1ELb1EEEvNS_9BwdParamsE,"ax",@progbits
	.align	128
        .global         _ZN10layer_norm13ln_bwd_kernelINS_13Kernel_traitsI6__halfS2_fS2_fjLj3072ELj1ELj1ELj4ELj16ENS_18Kernel_traits_baseILj3072ES2_S2_fS2_fjLj128EEEEELb0ELb1ELb1ELb1EEEvNS_9BwdParamsE
        .type           _ZN10layer_norm13ln_bwd_kernelINS_13Kernel_traitsI6__halfS2_fS2_fjLj3072ELj1ELj1ELj4ELj16ENS_18Kernel_traits_baseILj3072ES2_S2_fS2_fjLj128EEEEELb0ELb1ELb1ELb1EEEvNS_9BwdParamsE,@function
        .size           _ZN10layer_norm13ln_bwd_kernelINS_13Kernel_traitsI6__halfS2_fS2_fjLj3072ELj1ELj1ELj4ELj16ENS_18Kernel_traits_baseILj3072ES2_S2_fS2_fjLj128EEEEELb0ELb1ELb1ELb1EEEvNS_9BwdParamsE,(.L_x_10781 - _ZN10layer_norm13ln_bwd_kernelINS_13Kernel_traitsI6__halfS2_fS2_fjLj3072ELj1ELj1ELj4ELj16ENS_18Kernel_traits_baseILj3072ES2_S2_fS2_fjLj128EEEEELb0ELb1ELb1ELb1EEEvNS_9BwdParamsE)
        .other          _ZN10layer_norm13ln_bwd_kernelINS_13Kernel_traitsI6__halfS2_fS2_fjLj3072ELj1ELj1ELj4ELj16ENS_18Kernel_traits_baseILj3072ES2_S2_fS2_fjLj128EEEEELb0ELb1ELb1ELb1EEEvNS_9BwdParamsE,@"STO_CUDA_ENTRY STV_DEFAULT"
_ZN10layer_norm13ln_bwd_kernelINS_13Kernel_traitsI6__halfS2_fS2_fjLj3072ELj1ELj1ELj4ELj16ENS_18Kernel_traits_baseILj3072ES2_S2_fS2_fjLj128EEEEELb0ELb1ELb1ELb1EEEvNS_9BwdParamsE:
.text._ZN10layer_norm13ln_bwd_kernelINS_13Kernel_traitsI6__halfS2_fS2_fjLj3072ELj1ELj1ELj4ELj16ENS_18Kernel_traits_baseILj3072ES2_S2_fS2_fjLj128EEEEELb0ELb1ELb1ELb1EEEvNS_9BwdParamsE:
        /* <DEDUP_REMOVED lines=62> */
.L_x_6678:
        /* <DEDUP_REMOVED lines=9> */
[----:B------:R-:W-:Y:S02]  /*0470*/  MOV R197, RZ ;  /* 0x000000ff00c57202 */ /* 0x000fe40000000f00 */
[----:B------:R-:W-:Y:S02]  /*0480*/  MOV R198, RZ ;  /* 0x000000ff00c67202 */ /* 0x000fe40000000f00 */
[----:B----4-:R-:W-:-:S13]  /*0490*/  ISETP.GE.AND P2, PT, R2, 0x1, PT ;  /* 0x000000010200780c */ /* 0x010fda0003f46270 */
        /* <DEDUP_REMOVED lines=12> */
[----:B0-----:R-:W-:-:S04]  /*0560*/  LEA R138, P0, R0, R138, 0x2 ;  /* 0x0000008a008a7211 */ /* 0x001fc800078010ff */
[----:B------:R-:W-:Y:S02]  /*0570*/  LEA.HI.X R139, R0, R139, R141, 0x2, P0 ;  /* 0x0000008b008b7211 */ /* 0x000fe400000f148d */
[-C--:B------:R-:W-:Y:S02]  /*0580*/  LEA.HI.SX32 R141, R136, R191.reuse, 0x1d ;  /* 0x000000bf888d7211 */ /* 0x080fe400078feaff */
[----:B------:R-:W-:Y:S01]  /*0590*/  LEA.HI.SX32 R191, R142, R191, 0x1d ;  /* 0x000000bf8ebf7211 */ /* 0x000fe200078feaff */
[----:B------:R0:W3:Y:S01]  /*05a0*/  LDG.E R3, desc[UR12][R138.64] ;  /* 0x0000000c8a037981 */ /* 0x0000e2000c1e1900 */
[C---:B------:R-:W-:Y:S01]  /*05b0*/  IADD3 R145, PT, PT, R141.reuse, 0x80, RZ ;  /* 0x000000808d917810 */ /* 0x040fe20007ffe0ff */
[C---:B-1----:R-:W-:Y:S01]  /*05c0*/  IMAD.WIDE.U32 R136, R141.reuse, 0x20, R146 ;  /* 0x000000208d887825 */ /* 0x042fe200078e0092 */
[----:B------:R-:W-:Y:S02]  /*05d0*/  IADD3 R189, PT, PT, R141, 0x100, RZ ;  /* 0x000001008dbd7810 */ /* 0x000fe40007ffe0ff */
[C---:B------:R-:W-:Y:S01]  /*05e0*/  IADD3 R173, PT, PT, R191.reuse, 0x80, RZ ;  /* 0x00000080bfad7810 */ /* 0x040fe20007ffe0ff */
[C---:B--2---:R-:W-:Y:S01]  /*05f0*/  IMAD.WIDE.U32 R164, R191.reuse, 0x10, R148 ;  /* 0x00000010bfa47825 */ /* 0x044fe200078e0094 */
[----:B------:R-:W2:Y:S01]  /*0600*/  LDG.E.128 R152, desc[UR12][R136.64] ;  /* 0x0000000c88987981 */ /* 0x000ea2000c1e1d00 */
[----:B0-----:R-:W-:-:S02]  /*0610*/  IADD3 R139, PT, PT, R191, 0x100, RZ ;  /* 0x00000100bf8b7810 */ /* 0x001fc40007ffe0ff */
[----:B------:R-:W-:Y:S01]  /*0620*/  IMAD.WIDE.U32 R142, R145, 0x20, R146 ;  /* 0x00000020918e7825 */ /* 0x000fe200078e0092 */
[----:B------:R-:W4:Y:S03]  /*0630*/  LDG.E.128 R168, desc[UR12][R136.64+0x10] ;  /* 0x0000100c88a87981 */ /* 0x000f26000c1e1d00 */
[----:B------:R-:W-:Y:S01]  /*0640*/  IMAD.WIDE.U32 R138, R139, 0x10, R148 ;  /* 0x000000108b8a7825 */ /* 0x000fe200078e0094 */
[----:B------:R-:W4:Y:S03]  /*0650*/  LDG.E.128 R164, desc[UR12][R164.64] ;  /* 0x0000000ca4a47981 */ /* 0x000f26000c1e1d00 */
[----:B------:R-:W-:Y:S01]  /*0660*/  IMAD.WIDE.U32 R146, R189, 0x20, R146 ;  /* 0x00000020bd927825 */ /* 0x000fe200078e0092 */
[----:B------:R-:W4:Y:S03]  /*0670*/  LDG.E.128 R176, desc[UR12][R142.64] ;  /* 0x0000000c8eb07981 */ /* 0x000f26000c1e1d00 */
[----:B------:R-:W-:Y:S01]  /*0680*/  IMAD.WIDE.U32 R172, R173, 0x10, R148 ;  /* 0x00000010adac7825 */ /* 0x000fe200078e0094 */
[----:B------:R-:W4:Y:S04]  /*0690*/  LDG.E.128 R136, desc[UR12][R138.64] ;  /* 0x0000000c8a887981 */ /* 0x000f28000c1e1d00 */
[----:B------:R-:W4:Y:S04]  /*06a0*/  LDG.E.128 R148, desc[UR12][R146.64+0x10] ;  /* 0x0000100c92947981 */ /* 0x000f28000c1e1d00 */
[----:B------:R-:W4:Y:S04]  /*06b0*/  LDG.E.128 R172, desc[UR12][R172.64] ;  /* 0x0000000cacac7981 */ /* 0x000f28000c1e1d00 */
        /* <DEDUP_REMOVED lines=18> */
[----:B------:R-:W-:Y:S01]  /*07e0*/  HADD2.F32 R194, -RZ, R163.H0_H0 ;  /* 0x200000a3ffc27230 */ /* 0x000fe20000004100 */
[----:B---3--:R-:W-:-:S05]  /*07f0*/  FSEL R141, R3, RZ, !P1 ;  /* 0x000000ff038d7208 */ /* 0x008fca0004800000 */
[C---:B--2---:R-:W-:Y:S01]  /*0800*/  FADD.FTZ R3, -R141.reuse, R152 ;  /* 0x000000988d037221 */ /* 0x044fe20000010100 */
[C---:B------:R-:W-:Y:S01]  /*0810*/  FADD.FTZ R153, -R141.reuse, R153 ;  /* 0x000000998d997221 */ /* 0x040fe20000010100 */
[C---:B------:R-:W-:Y:S02]  /*0820*/  FADD.FTZ R199, -R141.reuse, R155 ;  /* 0x0000009b8dc77221 */ /* 0x040fe40000010100 */
[----:B-----5:R-:W-:Y:S01]  /*0830*/  FMUL.FTZ R3, R144, R3 ;  /* 0x0000000390037220 */ /* 0x020fe20000410000 */
[--C-:B----4-:R-:W-:Y:S02]  /*0840*/  HADD2.F32 R145, -RZ, R164.reuse.H0_H0 ;  /* 0x200000a4ff917230 */ /* 0x110fe40000004100 */
[----:B------:R-:W-:Y:S02]  /*0850*/  HADD2.F32 R164, -RZ, R164.H1_H1 ;  /* 0x300000a4ffa47230 */ /* 0x000fe40000004100 */
[----:B------:R-:W-:Y:S01]  /*0860*/  FADD.FTZ R169, -R141, R169 ;  /* 0x000000a98da97221 */ /* 0x000fe20000010100 */
[----:B------:R-:W-:-:S02]  /*0870*/  HADD2.F32 R195, -RZ, R136.H0_H0 ;  /* 0x20000088ffc37230 */ /* 0x000fc40000004100 */
[----:B------:R-:W-:Y:S02]  /*0880*/  HADD2.F32 R186, -RZ, R136.H1_H1 ;  /* 0x30000088ffba7230 */ /* 0x000fe40000004100 */
[----:B------:R-:W-:Y:S01]  /*0890*/  FADD.FTZ R187, -R141, R148 ;  /* 0x000000948dbb7221 */ /* 0x000fe20000010100 */
[--C-:B------:R-:W-:Y:S02]  /*08a0*/  HADD2.F32 R191, -RZ, R137.reuse.H0_H0 ;  /* 0x20000089ffbf7230 */ /* 0x100fe40000004100 */
[----:B0-----:R-:W-:Y:S02]  /*08b0*/  HADD2.F32 R142, -RZ, R137.H1_H1 ;  /* 0x30000089ff8e7230 */ /* 0x001fe40000004100 */
[----:B------:R-:W-:Y:S02]  /*08c0*/  HADD2.F32 R148, -RZ, R40.H0_H0 ;  /* 0x20000028ff947230 */ /* 0x000fe40000004100 */
[--C-:B------:R-:W-:Y:S02]  /*08d0*/  HADD2.F32 R137, -RZ, R139.reuse.H0_H0 ;  /* 0x2000008bff897230 */ /* 0x100fe40000004100 */
[----:B------:R-:W-:-:S02]  /*08e0*/  HADD2.F32 R136, -RZ, R139.H1_H1 ;  /* 0x3000008bff887230 */ /* 0x000fc40000004100 */
[----:B------:R-:W-:Y:S02]  /*08f0*/  HADD2.F32 R139, -RZ, R40.H1_H1 ;  /* 0x30000028ff8b7230 */ /* 0x000fe40000004100 */
[C---:B------:R-:W-:Y:S01]  /*0900*/  FADD.FTZ R197, -R141.reuse, R154 ;  /* 0x0000009a8dc57221 */ /* 0x040fe20000010100 */
[----:B------:R-:W-:Y:S01]  /*0910*/  FADD.FTZ R143, -R141, R149 ;  /* 0x000000958d8f7221 */ /* 0x000fe20000010100 */
[-C--:B------:R-:W-:Y:S01]  /*0920*/  FMUL.FTZ R148, R148, R145.reuse ;  /* 0x0000009194947220 */ /* 0x080fe20000410000 */
[----:B------:R-:W-:Y:S01]  /*0930*/  FFMA.FTZ R48, R3, R145, R48 ;  /* 0x0000009103307223 */ /* 0x000fe20000010030 */
[----:B------:R-:W-:Y:S01]  /*0940*/  FADD.FTZ R116, R116, R145 ;  /* 0x0000009174747221 */ /* 0x000fe20000010000 */
[--C-:B------:R-:W-:Y:S02]  /*0950*/  HADD2.F32 R155, -RZ, R165.reuse.H0_H0 ;  /* 0x200000a5ff9b7230 */ /* 0x100fe40000004100 */
[----:B------:R-:W-:Y:S01]  /*0960*/  FADD.FTZ R207, -R141, R177 ;  /* 0x000000b18dcf7221 */ /* 0x000fe20000010100 */
[----:B------:R-:W-:-:S02]  /*0970*/  HADD2.F32 R154, -RZ, R165.H1_H1 ;  /* 0x300000a5ff9a7230 */ /* 0x000fc40000004100 */
[C---:B------:R-:W-:Y:S01]  /*0980*/  FADD.FTZ R211, -R141.reuse, R179 ;  /* 0x000000b38dd37221 */ /* 0x040fe20000010100 */
[--C-:B------:R-:W-:Y:S02]  /*0990*/  HADD2.F32 R188, -RZ, R166.reuse.H0_H0 ;  /* 0x200000a6ffbc7230 */ /* 0x100fe40000004100 */
[----:B------:R-:W-:Y:S01]  /*09a0*/  FADD.FTZ R193, -R141, R150 ;  /* 0x000000968dc17221 */ /* 0x000fe20000010100 */
[----:B-1----:R-:W-:Y:S01]  /*09b0*/  FMUL.FTZ R146, R144, R153 ;  /* 0x0000009990927220 */ /* 0x002fe20000410000 */
[----:B------:R-:W-:Y:S01]  /*09c0*/  FMUL.FTZ R145, R139, R164 ;  /* 0x000000a48b917220 */ /* 0x000fe20000410000 */
[----:B------:R-:W-:Y:S02]  /*09d0*/  HADD2.F32 R149, -RZ, R41.H1_H1 ;  /* 0x30000029ff957230 */ /* 0x000fe40000004100 */
[C---:B------:R-:W-:Y:S01]  /*09e0*/  FADD.FTZ R165, -R141.reuse, R168 ;  /* 0x000000a88da57221 */ /* 0x040fe20000010100 */
[----:B------:R-:W-:Y:S02]  /*09f0*/  HADD2.F32 R166, -RZ, R166.H1_H1 ;  /* 0x300000a6ffa67230 */ /* 0x000fe40000004100 */
[C---:B------:R-:W-:Y:S01]  /*0a00*/  FADD.FTZ R203, -R141.reuse, R176 ;  /* 0x000000b08dcb7221 */ /* 0x040fe20000010100 */
[----:B------:R-:W-:Y:S01]  /*0a10*/  FADD.FTZ R209, -R141, R178 ;  /* 0x000000b28dd17221 */ /* 0x000fe20000010100 */
[----:B------:R-:W-:-:S02]  /*0a20*/  HADD2.F32 R177, -RZ, R175.H0_H0 ;  /* 0x200000afffb17230 */ /* 0x000fc40000004100 */
[C---:B------:R-:W-:Y:S01]  /*0a30*/  FADD.FTZ R179, -R141.reuse, R156 ;  /* 0x0000009c8db37221 */ /* 0x040fe20000010100 */
[----:B------:R-:W-:Y:S02]  /*0a40*/  HADD2.F32 R184, -RZ, R175.H1_H1 ;  /* 0x300000afffb87230 */ /* 0x000fe40000004100 */
[----:B------:R-:W-:Y:S01]  /*0a50*/  FMUL.FTZ R150, R144, R199 ;  /* 0x000000c790967220 */ /* 0x000fe20000410000 */
[--C-:B------:R-:W-:Y:S02]  /*0a60*/  HADD2.F32 R139, -RZ, R42.reuse.H0_H0 ;  /* 0x2000002aff8b7230 */ /* 0x100fe40000004100 */
[C---:B------:R-:W-:Y:S01]  /*0a70*/  FADD.FTZ R175, -R141.reuse, R181 ;  /* 0x000000b58daf7221 */ /* 0x040fe20000010100 */
[----:B------:R-:W-:Y:S02]  /*0a80*/  HADD2.F32 R153, -RZ, R42.H1_H1 ;  /* 0x3000002aff997230 */ /* 0x000fe40000004100 */
[----:B------:R-:W-:Y:S01]  /*0a90*/  FADD.FTZ R217, -R141, R183 ;  /* 0x000000b78dd97221 */ /* 0x000fe20000010100 */
[----:B------:R-:W-:-:S02]  /*0aa0*/  HADD2.F32 R201, -RZ, R167.H0_H0 ;  /* 0x200000a7ffc97230 */ /* 0x000fc40000004100 */
[----:B------:R-:W-:Y:S01]  /*0ab0*/  FMUL.FTZ R156, R144, R169 ;  /* 0x000000a9909c7220 */ /* 0x000fe20000410000 */
        /* <DEDUP_REMOVED lines=13> */
[----:B------:R-:W-:Y:S01]  /*0b90*/  FFMA.FTZ R51, R150, R154, R51 ;  /* 0x0000009a96337223 */ /* 0x000fe20000010033 */
[----:B------:R-:W-:Y:S01]  /*0ba0*/  FADD.FTZ R119, R119, R154 ;  /* 0x0000009a77777221 */ /* 0x000fe20000010000 */
[----:B------:R-:W-:Y:S01]  /*0bb0*/  FMUL.FTZ R151, R144, R165 ;  /* 0x000000a590977220 */ /* 0x000fe20000410000 */
[----:B------:R-:W-:Y:S02]  /*0bc0*/  HADD2.F32 R172, -RZ, R172.H1_H1 ;  /* 0x300000acffac7230 */ /* 0x000fe40000004100 */
[----:B------:R-:W-:Y:S01]  /*0bd0*/  FMUL.FTZ R154, R139, R188 ;  /* 0x000000bc8b9a7220 */ /* 0x000fe20000410000 */
[-C--:B------:R-:W-:Y:S01]  /*0be0*/  FMUL.FTZ R153, R153, R166.reuse ;  /* 0x000000a699997220 */ /* 0x080fe20000410000 */
[----:B------:R-:W-:Y:S01]  /*0bf0*/  FADD.FTZ R113, R113, R166 ;  /* 0x000000a671717221 */ /* 0x000fe20000010000 */
[----:B------:R-:W-:Y:S01]  /*0c00*/  FFMA.FTZ R53, R156, R166, R53 ;  /* 0x000000a69c357223 */ /* 0x000fe20000010035 */
[----:B------:R-:W-:-:S02]  /*0c10*/  HADD2.F32 R165, -RZ, R44.H1_H1 ;  /* 0x3000002cffa57230 */ /* 0x000fc40000004100 */
[----:B------:R-:W-:Y:S01]  /*0c20*/  FMUL.FTZ R166, R144, R207 ;  /* 0x000000cf90a67220 */ /* 0x000fe20000410000 */
[----:B------:R-:W-:Y:S02]  /*0c30*/  HADD2.F32 R139, -RZ, R45.H0_H0 ;  /* 0x2000002dff8b7230 */ /* 0x000fe40000004100 */
[----:B------:R-:W-:Y:S01]  /*0c40*/  FADD.FTZ R109, R109, R172 ;  /* 0x000000ac6d6d7221 */ /* 0x000fe20000010000 */
[-C--:B------:R-:W-:Y:S01]  /*0c50*/  FMUL.FTZ R165, R165, R172.reuse ;  /* 0x000000aca5a57220 */ /* 0x080fe20000410000 */
[----:B------:R-:W-:Y:S01]  /*0c60*/  FFMA.FTZ R57, R166, R172, R57 ;  /* 0x000000aca6397223 */ /* 0x000fe20000010039 */
[----:B------:R-:W-:Y:S01]  /*0c70*/  FMUL.FTZ R172, R139, R176 ;  /* 0x000000b08bac7220 */ /* 0x000fe20000410000 */
[----:B------:R-:W-:Y:S02]  /*0c80*/  HADD2.F32 R192, -RZ, R174.H1_H1 ;  /* 0x300000aeffc07230 */ /* 0x000fe40000004100 */
[----:B------:R-:W-:Y:S02]  /*0c90*/  HADD2.F32 R139, -RZ, R46.H1_H1 ;  /* 0x3000002eff8b7230 */ /* 0x000fe40000004100 */
[----:B------:R-:W-:Y:S01]  /*0ca0*/  FFMA.FTZ R49, R146, R164, R49 ;  /* 0x000000a492317223 */ /* 0x000fe20000010031 */
[----:B------:R-:W-:Y:S01]  /*0cb0*/  FADD.FTZ R117, R117, R164 ;  /* 0x000000a475757221 */ /* 0x000fe20000010000 */
[----:B------:R-:W-:Y:S01]  /*0cc0*/  FMUL.FTZ R164, R144, R171 ;  /* 0x000000ab90a47220 */ /* 0x000fe20000410000 */
[----:B------:R-:W-:-:S02]  /*0cd0*/  HADD2.F32 R152, -RZ, R41.H0_H0 ;  /* 0x20000029ff987230 */ /* 0x000fc40000004100 */
[C---:B------:R-:W-:Y:S01]  /*0ce0*/  FMUL.FTZ R171, R144.reuse, R173 ;  /* 0x000000ad90ab7220 */ /* 0x040fe20000410000 */
[----:B------:R-:W-:Y:S01]  /*0cf0*/  FMUL.FTZ R173, R139, R192 ;  /* 0x000000c08bad7220 */ /* 0x000fe20000410000 */
[----:B------:R-:W-:Y:S01]  /*0d00*/  FADD.FTZ R180, RZ, R148 ;  /* 0x00000094ffb47221 */ /* 0x000fe20000010000 */
[----:B------:R-:W-:Y:S01]  /*0d10*/  FFMA.FTZ R139, R3, R148, RZ ;  /* 0x00000094038b7223 */ /* 0x000fe200000100ff */
[----:B------:R-:W-:Y:S01]  /*0d20*/  FMUL.FTZ R147, R144, R197 ;  /* 0x000000c590937220 */ /* 0x000fe20000410000 */
[----:B------:R-:W-:Y:S02]  /*0d30*/  HADD2.F32 R169, -RZ, R45.H1_H1 ;  /* 0x3000002dffa97230 */ /* 0x000fe40000004100 */
[----:B------:R-:W-:Y:S01]  /*0d40*/  FMUL.FTZ R152, R152, R155 ;  /* 0x0000009b98987220 */ /* 0x000fe20000410000 */
[----:B------:R-:W-:Y:S01]  /*0d50*/  FMUL.FTZ R170, R144, R211 ;  /* 0x000000d390aa7220 */ /* 0x000fe20000410000 */
[----:B------:R-:W-:Y:S01]  /*0d60*/  FADD.FTZ R197, R180, R145 ;  /* 0x00000091b4c57221 */ /* 0x000fe20000010000 */
[----:B------:R-:W-:Y:S01]  /*0d70*/  FFMA.FTZ R182, R146, R145, R139 ;  /* 0x0000009192b67223 */ /* 0x000fe2000001008b */
[----:B------:R-:W-:Y:S01]  /*0d80*/  FADD.FTZ R112, R112, R188 ;  /* 0x000000bc70707221 */ /* 0x000fe20000010000 */
[----:B------:R-:W-:Y:S01]  /*0d90*/  FFMA.FTZ R52, R151, R188, R52 ;  /* 0x000000bc97347223 */ /* 0x000fe20000010034 */
[----:B------:R-:W-:-:S02]  /*0da0*/  HADD2.F32 R213, -RZ, R174.H0_H0 ;  /* 0x200000aeffd57230 */ /* 0x000fc40000004100 */
[-C--:B------:R-:W-:Y:S01]  /*0db0*/  FMUL.FTZ R169, R169, R178.reuse ;  /* 0x000000b2a9a97220 */ /* 0x080fe20000410000 */
[----:B------:R-:W-:Y:S01]  /*0dc0*/  FFMA.FTZ R59, R170, R178, R59 ;  /* 0x000000b2aa3b7223 */ /* 0x000fe2000001003b */
[----:B------:R-:W-:Y:S01]  /*0dd0*/  FADD.FTZ R111, R111, R178 ;  /* 0x000000b26f6f7221 */ /* 0x000fe20000010000 */
[----:B------:R-:W-:Y:S01]  /*0de0*/  FADD.FTZ R188, R197, R152 ;  /* 0x00000098c5bc7221 */ /* 0x000fe20000010000 */
[C---:B------:R-:W-:Y:S01]  /*0df0*/  FMUL.FTZ R174, R144.reuse, R175 ;  /* 0x000000af90ae7220 */ /* 0x040fe20000410000 */
[--C-:B------:R-:W-:Y:S02]  /*0e00*/  HADD2.F32 R178, -RZ, R47.reuse.H0_H0 ;  /* 0x2000002fffb27230 */ /* 0x100fe40000004100 */
        /* <DEDUP_REMOVED lines=15> */
[----:B------:R-:W-:Y:S02]  /*0f00*/  HADD2.F32 R188, -RZ, R160.H0_H0 ;  /* 0x200000a0ffbc7230 */ /* 0x000fe40000004100 */
[----:B------:R-:W-:Y:S01]  /*0f10*/  FFMA.FTZ R50, R147, R155, R50 ;  /* 0x0000009b93327223 */ /* 0x000fe20000010032 */
[----:B------:R-:W-:Y:S02]  /*0f20*/  HADD2.F32 R157, -RZ, R43.H1_H1 ;  /* 0x3000002bff9d7230 */ /* 0x000fe40000004100 */
[----:B------:R-:W-:Y:S01]  /*0f30*/  FADD.FTZ R118, R118, R155 ;  /* 0x0000009b76767221 */ /* 0x000fe20000010000 */
[----:B------:R-:W-:Y:S01]  /*0f40*/  FMUL.FTZ R158, R158, R201 ;  /* 0x000000c99e9e7220 */ /* 0x000fe20000410000 */
[----:B------:R-:W-:Y:S01]  /*0f50*/  FADD.FTZ R197, R184, R153 ;  /* 0x00000099b8c57221 */ /* 0x000fe20000010000 */
[----:B------:R-:W-:Y:S01]  /*0f60*/  FMUL.FTZ R155, R144, R167 ;  /* 0x000000a7909b7220 */ /* 0x000fe20000410000 */
[----:B------:R-:W-:Y:S01]  /*0f70*/  FFMA.FTZ R184, R156, R153, R139 ;  /* 0x000000999cb87223 */ /* 0x000fe2000001008b */
[----:B------:R-:W-:-:S02]  /*0f80*/  HADD2.F32 R168, -RZ, R44.H0_H0 ;  /* 0x2000002cffa87230 */ /* 0x000fc40000004100 */
[----:B------:R-:W-:Y:S01]  /*0f90*/  FMUL.FTZ R179, R144, R179 ;  /* 0x000000b390b37220 */ /* 0x000fe20000410000 */
[-C--:B------:R-:W-:Y:S01]  /*0fa0*/  FMUL.FTZ R182, R188, R195.reuse ;  /* 0x000000c3bcb67220 */ /* 0x080fe20000410000 */
[----:B------:R-:W-:Y:S01]  /*0fb0*/  FMUL.FTZ R157, R157, R190 ;  /* 0x000000be9d9d7220 */ /* 0x000fe20000410000 */
[----:B------:R-:W-:Y:S01]  /*0fc0*/  FADD.FTZ R188, R197, R158 ;  /* 0x0000009ec5bc7221 */ /* 0x000fe20000010000 */
[----:B------:R-:W-:Y:S01]  /*0fd0*/  FFMA.FTZ R139, R155, R158, R184 ;  /* 0x0000009e9b8b7223 */ /* 0x000fe200000100b8 */
[----:B------:R-:W-:Y:S02]  /*0fe0*/  HADD2.F32 R199, -RZ, R160.H1_H1 ;  /* 0x300000a0ffc77230 */ /* 0x000fe40000004100 */
[----:B------:R-:W-:Y:S01]  /*0ff0*/  FFMA.FTZ R64, R179, R195, R64 ;  /* 0x000000c3b3407223 */ /* 0x000fe20000010040 */
[----:B------:R-:W-:Y:S01]  /*1000*/  FADD.FTZ R100, R100, R195 ;  /* 0x000000c364647221 */ /* 0x000fe20000010000 */
[----:B------:R-:W-:Y:S01]  /*1010*/  FMUL.FTZ R184, R144, R181 ;  /* 0x000000b590b87220 */ /* 0x000fe20000410000 */
[----:B------:R-:W-:Y:S01]  /*1020*/  FMUL.FTZ R168, R168, R205 ;  /* 0x000000cda8a87220 */ /* 0x000fe20000410000 */
[----:B------:R-:W-:Y:S01]  /*1030*/  FADD.FTZ R195, R188, R157 ;  /* 0x0000009dbcc37221 */ /* 0x000fe20000010000 */
[----:B------:R-:W-:Y:S01]  /*1040*/  FMUL.FTZ R159, R144, R203 ;  /* 0x000000cb909f7220 */ /* 0x000fe20000410000 */
[----:B------:R-:W-:Y:S01]  /*1050*/  FFMA.FTZ R188, R164, R157, R139 ;  /* 0x0000009da4bc7223 */ /* 0x000fe2000001008b */
[-C--:B------:R-:W-:Y:S01]  /*1060*/  FMUL.FTZ R181, R199, R186.reuse ;  /* 0x000000bac7b57220 */ /* 0x080fe20000410000 */
[----:B------:R-:W-:Y:S01]  /*1070*/  FFMA.FTZ R65, R184, R186, R65 ;  /* 0x000000bab8417223 */ /* 0x000fe20000010041 */
[----:B------:R-:W-:Y:S01]  /*1080*/  FADD.FTZ R101, R101, R186 ;  /* 0x000000ba65657221 */ /* 0x000fe20000010000 */
[----:B------:R-:W-:Y:S01]  /*1090*/  FADD.FTZ R186, R195, R168 ;  /* 0x000000a8c3ba7221 */ /* 0x000fe20000010000 */
[----:B------:R-:W-:Y:S01]  /*10a0*/  FADD.FTZ R115, R115, R190 ;  /* 0x000000be73737221 */ /* 0x000fe20000010000 */
[----:B------:R-:W-:Y:S01]  /*10b0*/  FFMA.FTZ R55, R164, R190, R55 ;  /* 0x000000bea4377223 */ /* 0x000fe20000010037 */
[----:B------:R-:W-:Y:S01]  /*10c0*/  FFMA.FTZ R139, R159, R168, R188 ;  /* 0x000000a89f8b7223 */ /* 0x000fe200000100bc */
[----:B------:R-:W-:Y:S01]  /*10d0*/  FMUL.FTZ R167, R144, R209 ;  /* 0x000000d190a77220 */ /* 0x000fe20000410000 */
[----:B------:R-:W-:-:S02]  /*10e0*/  HADD2.F32 R190, -RZ, R161.H0_H0 ;  /* 0x200000a1ffbe7230 */ /* 0x000fc40000004100 */
[----:B------:R-:W-:Y:S01]  /*10f0*/  FADD.FTZ R195, R186, R165 ;  /* 0x000000a5bac37221 */ /* 0x000fe20000010000 */
[----:B------:R-:W-:Y:S01]  /*1100*/  FFMA.FTZ R188, R166, R165, R139 ;  /* 0x000000a5a6bc7223 */ /* 0x000fe2000001008b */
[----:B------:R-:W-:Y:S01]  /*1110*/  FFMA.FTZ R58, R167, R176, R58 ;  /* 0x000000b0a73a7223 */ /* 0x000fe2000001003a */
[----:B------:R-:W-:Y:S01]  /*1120*/  FADD.FTZ R110, R110, R176 ;  /* 0x000000b06e6e7221 */ /* 0x000fe20000010000 */
[----:B------:R-:W-:Y:S02]  /*1130*/  HADD2.F32 R176, -RZ, R46.H0_H0 ;  /* 0x2000002effb07230 */ /* 0x000fe40000004100 */
[----:B------:R-:W-:Y:S01]  /*1140*/  FMUL.FTZ R183, R144, R183 ;  /* 0x000000b790b77220 */ /* 0x000fe20000410000 */
[-C--:B------:R-:W-:Y:S01]  /*1150*/  FMUL.FTZ R186, R190, R191.reuse ;  /* 0x000000bfbeba7220 */ /* 0x080fe20000410000 */
[----:B------:R-:W-:Y:S01]  /*1160*/  FADD.FTZ R190, R195, R172 ;  /* 0x000000acc3be7221 */ /* 0x000fe20000010000 */
[----:B------:R-:W-:Y:S01]  /*1170*/  FFMA.FTZ R139, R167, R172, R188 ;  /* 0x000000aca78b7223 */ /* 0x000fe200000100bc */
[----:B------:R-:W-:Y:S01]  /*1180*/  FFMA.FTZ R66, R183, R191, R66 ;  /* 0x000000bfb7427223 */ /* 0x000fe20000010042 */
[----:B------:R-:W-:Y:S01]  /*1190*/  FADD.FTZ R102, R102, R191 ;  /* 0x000000bf66667221 */ /* 0x000fe20000010000 */
[----:B------:R-:W-:Y:S01]  /*11a0*/  FMUL.FTZ R176, R176, R213 ;  /* 0x000000d5b0b07220 */ /* 0x000fe20000410000 */
        /* <DEDUP_REMOVED lines=17> */
[----:B------:R-:W-:Y:S02]  /*12c0*/  HADD2.F32 R189, -RZ, R138.H0_H0 ;  /* 0x2000008affbd7230 */ /* 0x000fe40000004100 */
[----:B------:R-:W-:Y:S01]  /*12d0*/  FADD.FTZ R142, R191, R182 ;  /* 0x000000b6bf8e7221 */ /* 0x000fe20000010000 */
[----:B------:R-:W-:Y:S02]  /*12e0*/  HADD2.F32 R190, -RZ, R162.H0_H0 ;  /* 0x200000a2ffbe7230 */ /* 0x000fe40000004100 */
[----:B------:R-:W-:Y:S01]  /*12f0*/  FFMA.FTZ R139, R179, R182, R192 ;  /* 0x000000b6b38b7223 */ /* 0x000fe200000100c0 */
[----:B------:R-:W-:Y:S02]  /*1300*/  HADD2.F32 R138, -RZ, R138.H1_H1 ;  /* 0x3000008aff8a7230 */ /* 0x000fe40000004100 */
[----:B------:R-:W-:Y:S01]  /*1310*/  FMUL.FTZ R187, R144, R187 ;  /* 0x000000bb90bb7220 */ /* 0x000fe20000410000 */
[----:B------:R-:W-:-:S02]  /*1320*/  HADD2.F32 R195, -RZ, R162.H1_H1 ;  /* 0x300000a2ffc37230 */ /* 0x000fc40000004100 */
[----:B------:R-:W-:Y:S01]  /*1330*/  FMUL.FTZ R192, R144, R143 ;  /* 0x0000008f90c07220 */ /* 0x000fe20000410000 */
[----:B------:R-:W-:Y:S01]  /*1340*/  FADD.FTZ R143, R142, R181 ;  /* 0x000000b58e8f7221 */ /* 0x000fe20000010000 */
[----:B------:R-:W-:Y:S01]  /*1350*/  FFMA.FTZ R142, R184, R181, R139 ;  /* 0x000000b5b88e7223 */ /* 0x000fe2000001008b */
[-C--:B------:R-:W-:Y:S01]  /*1360*/  FMUL.FTZ R190, R190, R189.reuse ;  /* 0x000000bdbebe7220 */ /* 0x080fe20000410000 */
[----:B------:R-:W-:Y:S01]  /*1370*/  FFMA.FTZ R68, R187, R189, R68 ;  /* 0x000000bdbb447223 */ /* 0x000fe20000010044 */
[----:B------:R-:W-:Y:S01]  /*1380*/  FADD.FTZ R96, R96, R189 ;  /* 0x000000bd60607221 */ /* 0x000fe20000010000 */
[-C--:B------:R-:W-:Y:S01]  /*1390*/  FMUL.FTZ R189, R195, R138.reuse ;  /* 0x0000008ac3bd7220 */ /* 0x080fe20000410000 */
[----:B------:R-:W-:Y:S01]  /*13a0*/  FFMA.FTZ R69, R192, R138, R69 ;  /* 0x0000008ac0457223 */ /* 0x000fe20000010045 */
[----:B------:R-:W-:Y:S01]  /*13b0*/  FADD.FTZ R97, R97, R138 ;  /* 0x0000008a61617221 */ /* 0x000fe20000010000 */
        /* <DEDUP_REMOVED lines=9> */
[----:B------:R-:W-:Y:S01]  /*1450*/  FFMA.FTZ R70, R193, R137, R70 ;  /* 0x00000089c1467223 */ /* 0x000fe20000010046 */
[----:B------:R-:W-:Y:S01]  /*1460*/  FADD.FTZ R98, R98, R137 ;  /* 0x0000008962627221 */ /* 0x000fe20000010000 */
        /* <DEDUP_REMOVED lines=17> */
.L_x_6576:
        /* <DEDUP_REMOVED lines=19> */
.L_x_6577:
[----:B0-----:R-:W0:Y:S01]  /*16b0*/  SHFL.DOWN PT, R136, R197, 0x10, 0x1f ;  /* 0x0a001f00c5887f89 */ /* 0x001e2200000e0000 */
[----:B------:R-:W1:Y:S01]  /*16c0*/  LDC R203, c[0x0][0x388] ;  /* 0x0000e200ffcb7b82 */ /* 0x000e620000000800 */
[C---:B-----5:R-:W-:Y:S01]  /*16d0*/  ISETP.GE.AND P3, PT, R140.reuse, 0x1, PT ;  /* 0x000000018c00780c */ /* 0x060fe20003f66270 */
[----:B------:R-:W-:Y:S01]  /*16e0*/  BSSY.RECONVERGENT B0, `(.L_x_6578) ;  /* 0x0000027000007945 */ /* 0x000fe20003800200 */
[----:B------:R-:W2:Y:S01]  /*16f0*/  SHFL.DOWN PT, R137, R198, 0x10, 0x1f ;  /* 0x0a001f00c6897f89 */ /* 0x000ea200000e0000 */
[----:B------:R-:W3:Y:S10]  /*1700*/  S2R R191, SR_TID.X ;  /* 0x0000000000bf7919 */ /* 0x000ef40000002100 */
[----:B------:R-:W-:Y:S01]  /*1710*/  @P3 IADD3 R140, PT, PT, R140, -0x1, RZ ;  /* 0xffffffff8c8c3810 */ /* 0x000fe20007ffe0ff */
[----:B0-----:R-:W-:-:S04]  /*1720*/  FADD.FTZ R136, R136, R197 ;  /* 0x000000c588887221 */ /* 0x001fc80000010000 */
[----:B-1----:R-:W-:Y:S01]  /*1730*/  @P3 IMAD R140, R140, R203, RZ ;  /* 0x000000cb8c8c3224 */ /* 0x002fe200078e02ff */
[----:B------:R-:W-:Y:S01]  /*1740*/  MOV R197, RZ ;  /* 0x000000ff00c57202 */ /* 0x000fe20000000f00 */
[----:B--2---:R-:W-:Y:S01]  /*1750*/  FADD.FTZ R137, R137, R198 ;  /* 0x000000c689897221 */ /* 0x004fe20000010000 */
        /* <DEDUP_REMOVED lines=13> */
[----:B--2---:R-:W-:-:S04]  /*1830*/  FADD.FTZ R200, R141, R198 ;  /* 0x000000c68dc87221 */ /* 0x004fc80000010000 */
[----:B------:R-:W0:Y:S01]  /*1840*/  SHFL.DOWN PT, R138, R143, 0x1, 0x1f ;  /* 0x08201f008f8a7f89 */ /* 0x000e2200000e0000 */
[----:B------:R-:W-:-:S03]  /*1850*/  @P3 SHF.R.S32.HI R141, RZ, 0x1f, R140 ;  /* 0x0000001fff8d3819 */ /* 0x000fc6000001148c */
[----:B------:R-:W2:Y:S01]  /*1860*/  SHFL.DOWN PT, R139, R200, 0x1, 0x1f ;  /* 0x08201f00c88b7f89 */ /* 0x000ea200000e0000 */
[----:B------:R-:W-:-:S04]  /*1870*/  @P3 LEA.HI R140, R141, R140, RZ, 0x3 ;  /* 0x0000008c8d8c3211 */ /* 0x000fc800078f18ff */
        /* <DEDUP_REMOVED lines=13> */
.L_x_6579:
[----:B------:R-:W-:Y:S05]  /*1950*/  BSYNC.RECONVERGENT B0 ;  /* 0x0000000000007941 */ /* 0x000fea0003800200 */
.L_x_6578:
        /* <DEDUP_REMOVED lines=48> */
.L_x_6582:
        /* <DEDUP_REMOVED lines=13> */
.L_x_6583:
        /* <DEDUP_REMOVED lines=13> */
.L_x_6584:
        /* <DEDUP_REMOVED lines=13> */
.L_x_6585:
        /* <DEDUP_REMOVED lines=13> */
.L_x_6586:
        /* <DEDUP_REMOVED lines=13> */
.L_x_6587:
        /* <DEDUP_REMOVED lines=13> */
.L_x_6588:
        /* <DEDUP_REMOVED lines=14> */
.L_x_6581:
        /* <DEDUP_REMOVED lines=41> */
.L_x_6590:
        /* <DEDUP_REMOVED lines=8> */
.L_x_6591:
        /* <DEDUP_REMOVED lines=8> */
.L_x_6592:
        /* <DEDUP_REMOVED lines=8> */
.L_x_6593:
        /* <DEDUP_REMOVED lines=8> */
.L_x_6594:
        /* <DEDUP_REMOVED lines=8> */
.L_x_6595:
        /* <DEDUP_REMOVED lines=8> */
.L_x_6596:
        /* <DEDUP_REMOVED lines=13> */
.L_x_6580:
        /* <DEDUP_REMOVED lines=17> */
.L_x_6598:
        /* <DEDUP_REMOVED lines=12> */
.L_x_6599:
        /* <DEDUP_REMOVED lines=12> */
.L_x_6600:
        /* <DEDUP_REMOVED lines=12> */
.L_x_6601:
        /* <DEDUP_REMOVED lines=12> */
.L_x_6602:
        /* <DEDUP_REMOVED lines=12> */
.L_x_6603:
        /* <DEDUP_REMOVED lines=12> */
.L_x_6604:
        /* <DEDUP_REMOVED lines=13> */
.L_x_6597:
        /* <DEDUP_REMOVED lines=40> */
.L_x_6605:
        /* <DEDUP_REMOVED lines=8> */
.L_x_6606:
        /* <DEDUP_REMOVED lines=8> */
.L_x_6607:
        /* <DEDUP_REMOVED lines=8> */
.L_x_6608:
        /* <DEDUP_REMOVED lines=8> */
.L_x_6609:
        /* <DEDUP_REMOVED lines=8> */
.L_x_6610:
        /* <DEDUP_REMOVED lines=8> */
.L_x_6611:
        /* <DEDUP_REMOVED lines=11> */
.L_x_6589:
        /* <DEDUP_REMOVED lines=14> */
.L_x_6612:
[----:B------:R-:W-:Y:S05]  /*35f0*/  @!P0 BRA `(.L_x_6613) ;  /* 0x0000000c00188947 */ /* 0x000fea0003800000 */
        /* <DEDUP_REMOVED lines=41> */
.L_x_6615:
        /* <DEDUP_REMOVED lines=8> */
.L_x_6616:
        /* <DEDUP_REMOVED lines=8> */
.L_x_6617:
        /* <DEDUP_REMOVED lines=8> */
.L_x_6618:
        /* <DEDUP_REMOVED lines=8> */
.L_x_6619:
        /* <DEDUP_REMOVED lines=8> */
.L_x_6620:
        /* <DEDUP_REMOVED lines=8> */
.L_x_6621:
        /* <DEDUP_REMOVED lines=12> */
.L_x_6614:
        /* <DEDUP_REMOVED lines=12> */
.L_x_6623:
        /* <DEDUP_REMOVED lines=12> */
.L_x_6624:
        /* <DEDUP_REMOVED lines=12> */
.L_x_6625:
        /* <DEDUP_REMOVED lines=12> */
.L_x_6626:
        /* <DEDUP_REMOVED lines=12> */
.L_x_6627:
        /* <DEDUP_REMOVED lines=12> */
.L_x_6628:
        /* <DEDUP_REMOVED lines=12> */
.L_x_6629:
        /* <DEDUP_REMOVED lines=13> */
.L_x_6613:
        /* <DEDUP_REMOVED lines=42> */
.L_x_6631:
        /* <DEDUP_REMOVED lines=8> */
.L_x_6632:
        /* <DEDUP_REMOVED lines=8> */
.L_x_6633:
        /* <DEDUP_REMOVED lines=8> */
.L_x_6634:
        /* <DEDUP_REMOVED lines=8> */
.L_x_6635:
        /* <DEDUP_REMOVED lines=8> */
.L_x_6636:
        /* <DEDUP_REMOVED lines=8> */
.L_x_6637:
        /* <DEDUP_REMOVED lines=12> */
.L_x_6630:
        /* <DEDUP_REMOVED lines=13> */
.L_x_6638:
[----:B------:R-:W-:Y:S05]  /*4990*/  @!P3 BRA `(.L_x_6639) ;  /* 0x000000000030b947 */ /* 0x000fea0003800000 */
[----:B0-----:R-:W-:Y:S01]  /*49a0*/  FFMA.FTZ R136, R166, R140, R143 ;  /* 0x0000008ca6887223 */ /* 0x001fe2000001008f */
        /* <DEDUP_REMOVED lines=11> */
.L_x_6639:
        /* <DEDUP_REMOVED lines=13> */
.L_x_6640:
        /* <DEDUP_REMOVED lines=13> */
.L_x_6641:
        /* <DEDUP_REMOVED lines=13> */
.L_x_6642:
        /* <DEDUP_REMOVED lines=13> */
.L_x_6643:
        /* <DEDUP_REMOVED lines=13> */
.L_x_6644:
        /* <DEDUP_REMOVED lines=13> */
.L_x_6622:
        /* <DEDUP_REMOVED lines=14> */
.L_x_6645:
        /* <DEDUP_REMOVED lines=43> */
.L_x_6648:
        /* <DEDUP_REMOVED lines=8> */
.L_x_6649:
        /* <DEDUP_REMOVED lines=8> */
.L_x_6650:
        /* <DEDUP_REMOVED lines=8> */
.L_x_6651:
        /* <DEDUP_REMOVED lines=8> */
.L_x_6652:
        /* <DEDUP_REMOVED lines=8> */
.L_x_6653:
        /* <DEDUP_REMOVED lines=8> */
.L_x_6654:
        /* <DEDUP_REMOVED lines=12> */
.L_x_6647:
        /* <DEDUP_REMOVED lines=12> */
.L_x_6656:
[----:B------:R-:W-:Y:S05]  /*5750*/  @!P3 BRA `(.L_x_6657) ;  /* 0x00000000002cb947 */ /* 0x000fea0003800000 */
[----:B0-----:R-:W-:Y:S01]  /*5760*/  @P2 FFMA.FTZ R136, R184, R140, R143 ;  /* 0x0000008cb8882223 */ /* 0x001fe2000001008f */
[----:B------:R-:W-:Y:S01]  /*5770*/  MOV R2, R9 ;  /* 0x0000000900027202 */ /* 0x000fe20000000f00 */
        /* <DEDUP_REMOVED lines=9> */
.L_x_6657:
        /* <DEDUP_REMOVED lines=12> */
.L_x_6658:
        /* <DEDUP_REMOVED lines=12> */
.L_x_6659:
        /* <DEDUP_REMOVED lines=12> */
.L_x_6660:
        /* <DEDUP_REMOVED lines=12> */
.L_x_6661:
        /* <DEDUP_REMOVED lines=12> */
.L_x_6662:
[----:B------:R-:W-:Y:S05]  /*5bd0*/  @!P3 BRA `(.L_x_6655) ;  /* 0x0000000c0074b947 */ /* 0x000fea0003800000 */
[----:B------:R-:W-:Y:S01]  /*5be0*/  @P2 FFMA.FTZ R140, R196, R140, R143 ;  /* 0x0000008cc48c2223 */ /* 0x000fe2000001008f */
[----:B------:R-:W-:Y:S01]  /*5bf0*/  MOV R2, R7 ;  /* 0x0000000700027202 */ /* 0x000fe20000000f00 */
        /* <DEDUP_REMOVED lines=10> */
.L_x_6646:
        /* <DEDUP_REMOVED lines=42> */
.L_x_6664:
        /* <DEDUP_REMOVED lines=8> */
.L_x_6665:
        /* <DEDUP_REMOVED lines=8> */
.L_x_6666:
        /* <DEDUP_REMOVED lines=8> */
.L_x_6667:
        /* <DEDUP_REMOVED lines=8> */
.L_x_6668:
        /* <DEDUP_REMOVED lines=8> */
.L_x_6669:
        /* <DEDUP_REMOVED lines=8> */
.L_x_6670:
[----:B------:R-:W-:Y:S02]  /*6240*/  MOV R132, R131 ;  /* 0x0000008300847202 */ /* 0x000fe40000000f00 */
[----:B------:R-:W-:Y:S02]  /*6250*/  MOV R131, R130 ;  /* 0x0000008200837202 */ /* 0x000fe40000000f00 */
        /* <DEDUP_REMOVED lines=13> */
.L_x_6663:
        /* <DEDUP_REMOVED lines=13> */
.L_x_6671:
        /* <DEDUP_REMOVED lines=13> */
.L_x_6672:
        /* <DEDUP_REMOVED lines=13> */
.L_x_6673:
        /* <DEDUP_REMOVED lines=13> */
.L_x_6674:
        /* <DEDUP_REMOVED lines=13> */
.L_x_6675:
        /* <DEDUP_REMOVED lines=13> */
.L_x_6676:
        /* <DEDUP_REMOVED lines=13> */
.L_x_6677:
[----:B------:R-:W-:Y:S05]  /*68e0*/  @!P3 BRA `(.L_x_6655) ;  /* 0x000000000030b947 */ /* 0x000fea0003800000 */
[----:B------:R-:W-:Y:S01]  /*68f0*/  FFMA.FTZ R140, R196, R140, R143 ;  /* 0x0000008cc48c7223 */ /* 0x000fe2000001008f */
[----:B------:R-:W-:Y:S01]  /*6900*/  ISETP.GT.AND P0, PT, R2, RZ, PT ;  /* 0x000000ff0200720c */ /* 0x000fe20003f04270 */
[----:B0----5:R-:W-:Y:S02]  /*6910*/  HADD2.F32 R138, -RZ, R123.H1_H1 ;  /* 0x3000007bff8a7230 */ /* 0x021fe40000004100 */
[----:B------:R-:W-:-:S04]  /*6920*/  FADD.FTZ R137, R195, -R140 ;  /* 0x8000008cc3897221 */ /* 0x000fc80000010000 */
[----:B------:R-:W-:-:S05]  /*6930*/  FMUL.FTZ R137, R144, R137 ;  /* 0x0000008990897220 */ /* 0x000fca0000410000 */
[----:B------:R-:W-:Y:S01]  /*6940*/  FSEL R2, R137, RZ, P0 ;  /* 0x000000ff89027208 */ /* 0x000fe20000000000 */
[----:B------:R-:W-:-:S04]  /*6950*/  HADD2.F32 R137, -RZ, R39.H1_H1 ;  /* 0x30000027ff897230 */ /* 0x000fc80000004100 */
[----:B------:R-:W-:-:S04]  /*6960*/  FMUL.FTZ R2, R2, UR16 ;  /* 0x0000001002027c20 */ /* 0x000fc80008410000 */
[-C--:B------:R-:W-:Y:S01]  /*6970*/  FMUL.FTZ R136, R137, R2.reuse ;  /* 0x0000000289887220 */ /* 0x080fe20000410000 */
[----:B------:R-:W-:-:S04]  /*6980*/  FFMA.FTZ R75, R138, R2, R75 ;  /* 0x000000028a4b7223 */ /* 0x000fc8000001004b */
[----:B------:R-:W-:-:S04]  /*6990*/  F2FP.F16.F32.PACK_AB R136, RZ, R136 ;  /* 0x00000088ff88723e */ /* 0x000fc800000000ff */
[----:B------:R-:W-:-:S07]  /*69a0*/  PRMT R127, R127, 0x5410, R136 ;  /* 0x000054107f7f7816 */ /* 0x000fce0000000088 */
.L_x_6655:
        /* <DEDUP_REMOVED lines=13> */
.L_x_6575:
        /* <DEDUP_REMOVED lines=29> */
.L_x_6679:
        /* <DEDUP_REMOVED lines=11> */
.L_x_10781:


//--------------------- .text._ZN10layer_norm13ln_bwd_kernelINS_13Kernel_traitsI6__halfS2_fS2_fjLj3072ELj1ELj1ELj4ELj16ENS_18Kernel_traits_baseILj3072ES2_S2_fS2_fjLj128EEEEELb1ELb0ELb0ELb0EEEvNS_9BwdParamsE --------------------------
	.section	.text._ZN10layer_norm13ln_bwd_kernelINS_13Kernel_traitsI6__halfS2_fS2_fjLj3072ELj1ELj1ELj4ELj16ENS_18Kernel_traits_baseILj3072ES2_S2_fS2_fjLj128EEEEELb1ELb0ELb0ELb0EEEvNS_9BwdParamsE,"ax",@progbits
	.align	128
        .global         _ZN10layer_norm13ln_bwd_kernelINS_13Kernel_traitsI6__halfS2_fS2_fjLj3072ELj1ELj1ELj4ELj16ENS_18Kernel_traits_baseILj3072ES2_S2_fS2_fjLj128EEEEELb1ELb0ELb0ELb0EEEvNS_9BwdParamsE
        .type           _ZN10layer_norm13ln_bwd_kernelINS_13Kernel_traitsI6__halfS2_fS2_fjLj3072ELj1ELj1ELj4ELj16ENS_18Kernel_traits_baseILj3072ES2_S2_fS2_fjLj128EEEEELb1ELb0ELb0ELb0EEEvNS_9BwdParamsE,@function
        .size           _ZN10layer_norm13ln_bwd_kernelINS_13Kernel_traitsI6__halfS2_fS2_fjLj3072ELj1ELj1ELj4ELj16ENS_18Kernel_traits_baseILj3072ES2_S2_fS2_fjLj128EEEEELb1ELb0ELb0ELb0EEEvNS_9BwdParamsE,(.L_x_10782 - _ZN10layer_norm13ln_bwd_kernelINS_13Kernel_traitsI6__halfS2_fS2_fjLj3072ELj1ELj1ELj4ELj16ENS_18Kernel_traits_baseILj3072ES2_S2_fS2_fjLj128EEEEELb1ELb0ELb0ELb0EEEvNS_9BwdParamsE)
        .other          _ZN10layer_norm13ln_bwd_kernelINS_13Kernel_traitsI6__halfS2_fS2_fjLj3072ELj1ELj1ELj4ELj16ENS_18Kernel_traits_baseILj3072ES2_S2_fS2_fjLj128EEEEELb1ELb0ELb0ELb0EEEvNS_9BwdParamsE,@"STO_CUDA_ENTRY STV_DEFAULT"
_ZN10layer_norm13ln_bwd_kernelINS_13Kernel_traitsI6__halfS2_fS2_fjLj3072ELj1ELj1ELj4ELj16ENS_18Kernel_traits_baseILj3072ES2_S2_fS2_fjLj128EEEEELb1ELb0ELb0ELb0EEEvNS_9BwdParamsE:
.text._ZN10layer_norm13ln_bwd_kernelINS_13Kernel_traitsI6__halfS2_fS2_fjLj3072ELj1ELj1ELj4ELj16ENS_18Kernel_traits_baseILj3072ES2_S2_fS2_fjLj128EEEEELb1ELb0ELb0ELb0EEEvNS_9BwdParamsE:
        /* <DEDUP_REMOVED lines=88> */
.L_x_6712:
[----:B------:R-:W1:Y:S01]  /*0580*/  @UP0 LDCU.64 UR4, c[0x0][0x3e0] ;  /* 0x00007c00ff0407ac */ /* 0x000e620008000a00 */
[----:B------:R-:W-:Y:S01]  /*0590*/  PLOP3.LUT P0, PT, PT, PT, UP0, 0x80, 0x8 ;  /* 0x000000000008781c */ /* 0x000fe20003f0f008 */
[----:B-1----:R-:W-:-:S06]  /*05a0*/  @UP0 UIMAD.WIDE UR4, UR7, 0x2, UR4 ;  /* 0x00000002070408a5 */ /* 0x002fcc000f8e0204 */
[----:B0-234-:R-:W-:Y:S02]  /*05b0*/  MOV R108, UR4 ;  /* 0x00000004006c7c02 */ /* 0x01dfe40008000f00 */
[----:B------:R-:W-:Y:S01]  /*05c0*/  MOV R109, UR5 ;  /* 0x00000005006d7c02 */ /* 0x000fe20008000f00 */
[----:B0-----:R-:W-:-:S04]  /*05d0*/  UIMAD.WIDE UR4, UR7, 0x4, UR8 ;  /* 0x00000004070478a5 */ /* 0x001fc8000f8e0208 */
[----:B------:R-:W3:Y:S01]  /*05e0*/  @P0 LDG.E.U16 R108, desc[UR14][R108.64] ;  /* 0x0000000e6c6c0981 */ /* 0x000ee2000c1e1500 */
[----:B------:R-:W-:Y:S01]  /*05f0*/  UIMAD.WIDE UR12, UR7, 0x4, UR10 ;  /* 0x00000004070c78a5 */ /* 0x000fe2000f8e020a */
[----:B------:R-:W-:Y:S02]  /*0600*/  MOV R112, UR4 ;  /* 0x0000000400707c02 */ /* 0x000fe40008000f00 */
[----:B------:R-:W-:-:S05]  /*0610*/  MOV R113, UR5 ;  /* 0x0000000500717c02 */ /* 0x000fca0008000f00 */
[----:B------:R-:W4:Y:S01]  /*0620*/  LDG.E R112, desc[UR14][R112.64] ;  /* 0x0000000e70707981 */ /* 0x000f22000c1e1900 */
[----:B------:R-:W-:Y:S02]  /*0630*/  MOV R110, UR12 ;  /* 0x0000000c006e7c02 */ /* 0x000fe40008000f00 */
[----:B------:R-:W-:-:S05]  /*0640*/  MOV R111, UR13 ;  /* 0x0000000d006f7c02 */ /* 0x000fca0008000f00 */
[----:B------:R-:W4:Y:S01]  /*0650*/  LDG.E R110, desc[UR14][R110.64] ;  /* 0x0000000e6e6e7981 */ /* 0x000f22000c1e1900 */
[----:B------:R-:W-:Y:S01]  /*0660*/  UIMAD UR4, UR7, UR6, URZ ;  /* 0x00000006070472a4 */ /* 0x000fe2000f8e02ff */
[----:B--2---:R-:W-:Y:S01]  /*0670*/  ISETP.NE.AND P4, PT, RZ, UR16, PT ;  /* 0x00000010ff007c0c */ /* 0x004fe2000bf85270 */
        /* <DEDUP_REMOVED lines=12> */
[----:B----4-:R-:W-:-:S04]  /*0740*/  FSEL R0, R112, RZ, !P4 ;  /* 0x000000ff70007208 */ /* 0x010fc80006000000 */
[----:B------:R-:W-:Y:S02]  /*0750*/  R2UR UR4, R0 ;  /* 0x00000000000472ca */ /* 0x000fe400000e0000 */
[----:B------:R-:W-:Y:S02]  /*0760*/  MOV R0, UR5 ;  /* 0x0000000500007c02 */ /* 0x000fe40008000f00 */
[----:B------:R-:W-:-:S03]  /*0770*/  R2UR UR23, R110 ;  /* 0x000000006e1772ca */ /* 0x000fc600000e0000 */
[----:B------:R-:W-:Y:S01]  /*0780*/  @UP0 UMOV UR12, UR13 ;  /* 0x0000000d000c0c82 */ /* 0x000fe20008000000 */
[----:B0-----:R-:W-:-:S04]  /*0790*/  LEA.HI.SX32 R0, R0, R3, 0x1d ;  /* 0x0000000300007211 */ /* 0x001fc800078feaff */
[----:B------:R-:W-:Y:S01]  /*07a0*/  MOV R155, R0 ;  /* 0x00000000009b7202 */ /* 0x000fe20000000f00 */
[----:B-----5:R-:W-:Y:S06]  /*07b0*/  @!P3 BRA `(.L_x_6682) ;  /* 0x000000040064b947 */ /* 0x020fec0003800000 */
        /* <DEDUP_REMOVED lines=13> */
[----:B-----5:R-:W-:Y:S02]  /*0890*/  HADD2.F32 R144, -RZ, R90.H0_H0 ;  /* 0x2000005aff907230 */ /* 0x020fe40000004100 */
[----:B0-----:R-:W-:-:S05]  /*08a0*/  @P0 IMAD.WIDE.U32 R128, R0, 0x20, R122 ;  /* 0x0000002000800825 */ /* 0x001fca00078e007a */
[----:B------:R-:W5:Y:S04]  /*08b0*/  @P0 LDG.E.128 R28, desc[UR14][R128.64] ;  /* 0x0000000e801c0981 */ /* 0x000f68000c1e1d00 */
[----:B------:R0:W5:Y:S01]  /*08c0*/  @P0 LDG.E.128 R24, desc[UR14][R128.64+0x10] ;  /* 0x0000100e80180981 */ /* 0x000162000c1e1d00 */
[----:B------:R-:W-:Y:S02]  /*08d0*/  HADD2.F32 R146, -RZ, R91.H0_H0 ;  /* 0x2000005bff927230 */ /* 0x000fe40000004100 */
[----:B------:R-:W-:Y:S02]  /*08e0*/  HADD2.F32 R127, -RZ, R89.H0_H0 ;  /* 0x20000059ff7f7230 */ /* 0x000fe40000004100 */
[----:B------:R-:W-:Y:S02]  /*08f0*/  HADD2.F32 R151, -RZ, R90.H1_H1 ;  /* 0x3000005aff977230 */ /* 0x000fe40000004100 */
[----:B------:R-:W-:Y:S01]  /*0900*/  HADD2.F32 R153, -RZ, R91.H1_H1 ;  /* 0x3000005bff997230 */ /* 0x000fe20000004100 */
[----:B------:R-:W-:Y:S01]  /*0910*/  IADD3 R155, PT, PT, R0, 0x80, RZ ;  /* 0x00000080009b7810 */ /* 0x000fe20007ffe0ff */
[----:B---3--:R-:W-:Y:S01]  /*0920*/  FADD.FTZ R108, R108, -UR4 ;  /* 0x800000046c6c7e21 */ /* 0x008fe20008010000 */
[----:B------:R-:W-:Y:S01]  /*0930*/  FADD.FTZ R122, R109, -UR4 ;  /* 0x800000046d7a7e21 */ /* 0x000fe20008010000 */
[----:B------:R-:W-:Y:S01]  /*0940*/  FADD.FTZ R125, R110, -UR4 ;  /* 0x800000046e7d7e21 */ /* 0x000fe20008010000 */
[----:B------:R-:W-:-:S02]  /*0950*/  HADD2.F32 R109, -RZ, R88.H0_H0 ;  /* 0x20000058ff6d7230 */ /* 0x000fc40000004100 */
[----:B------:R-:W-:Y:S01]  /*0960*/  FMUL.FTZ R123, R108, UR23 ;  /* 0x000000176c7b7c20 */ /* 0x000fe20008410000 */
[----:B----4-:R-:W-:Y:S02]  /*0970*/  HADD2.F32 R110, -RZ, R112.H0_H0 ;  /* 0x20000070ff6e7230 */ /* 0x010fe40000004100 */
[----:B------:R-:W-:-:S03]  /*0980*/  FADD.FTZ R139, R111, -UR4 ;  /* 0x800000046f8b7e21 */ /* 0x000fc60008010000 */
[-C--:B-1----:R-:W-:Y:S01]  /*0990*/  FMUL.FTZ R121, R109, R110.reuse ;  /* 0x0000006e6d797220 */ /* 0x082fe20000410000 */
[----:B------:R-:W-:Y:S01]  /*09a0*/  FADD.FTZ R52, R52, R110 ;  /* 0x0000006e34347221 */ /* 0x000fe20000010000 */
[----:B------:R-:W-:Y:S01]  /*09b0*/  FFMA.FTZ R76, R123, R110, R76 ;  /* 0x0000006e7b4c7223 */ /* 0x000fe2000001004c */
[----:B------:R-:W-:Y:S02]  /*09c0*/  HADD2.F32 R109, -RZ, R89.H1_H1 ;  /* 0x30000059ff6d7230 */ /* 0x000fe40000004100 */
[----:B------:R-:W-:Y:S02]  /*09d0*/  HADD2.F32 R110, -RZ, R113.H1_H1 ;  /* 0x30000071ff6e7230 */ /* 0x000fe40000004100 */
[----:B------:R-:W-:Y:S01]  /*09e0*/  FADD.FTZ R116, R116, -UR4 ;  /* 0x8000000474747e21 */ /* 0x000fe20008010000 */
[----:B0-----:R-:W-:Y:S01]  /*09f0*/  FMUL.FTZ R129, R125, UR23 ;  /* 0x000000177d817c20 */ /* 0x001fe20008410000 */
[----:B------:R-:W-:Y:S01]  /*0a00*/  FMUL.FTZ R128, R139, UR23 ;  /* 0x000000178b807c20 */ /* 0x000fe20008410000 */
[----:B------:R-:W-:Y:S01]  /*0a10*/  FMUL.FTZ R125, R109, R110 ;  /* 0x0000006e6d7d7220 */ /* 0x000fe20000410000 */
[----:B------:R-:W-:-:S02]  /*0a20*/  HADD2.F32 R109, -RZ, R114.H0_H0 ;  /* 0x20000072ff6d7230 */ /* 0x000fc40000004100 */
[----:B------:R-:W-:Y:S01]  /*0a30*/  FMUL.FTZ R139, R116, UR23 ;  /* 0x00000017748b7c20 */ /* 0x000fe20008410000 */
[----:B------:R-:W-:Y:S01]  /*0a40*/  FADD.FTZ R118, R118, -UR4 ;  /* 0x8000000476767e21 */ /* 0x000fe20008010000 */
[----:B------:R-:W-:Y:S02]  /*0a50*/  HADD2.F32 R111, -RZ, R88.H1_H1 ;  /* 0x30000058ff6f7230 */ /* 0x000fe40000004100 */
[----:B------:R-:W-:Y:S01]  /*0a60*/  FADD.FTZ R48, R48, R109 ;  /* 0x0000006d30307221 */ /* 0x000fe20000010000 */
[-C--:B------:R-:W-:Y:S01]  /*0a70*/  FFMA.FTZ R72, R139, R109.reuse, R72 ;  /* 0x0000006d8b487223 */ /* 0x080fe20000010048 */
[----:B------:R-:W-:Y:S01]  /*0a80*/  FMUL.FTZ R144, R144, R109 ;  /* 0x0000006d90907220 */ /* 0x000fe20000410000 */
[----:B------:R-:W-:Y:S02]  /*0a90*/  HADD2.F32 R109, -RZ, R115.H0_H0 ;  /* 0x20000073ff6d7230 */ /* 0x000fe40000004100 */
[----:B------:R-:W-:Y:S01]  /*0aa0*/  FMUL.FTZ R149, R118, UR23 ;  /* 0x0000001776957c20 */ /* 0x000fe20008410000 */
[----:B------:R-:W-:-:S02]  /*0ab0*/  HADD2.F32 R112, -RZ, R112.H1_H1 ;  /* 0x30000070ff707230 */ /* 0x000fc40000004100 */
[----:B------:R-:W-:Y:S02]  /*0ac0*/  HADD2.F32 R108, -RZ, R113.H0_H0 ;  /* 0x20000071ff6c7230 */ /* 0x000fe40000004100 */
[----:B------:R-:W-:Y:S01]  /*0ad0*/  FADD.FTZ R50, R50, R109 ;  /* 0x0000006d32327221 */ /* 0x000fe20000010000 */
[-C--:B------:R-:W-:Y:S01]  /*0ae0*/  FFMA.FTZ R74, R149, R109.reuse, R74 ;  /* 0x0000006d954a7223 */ /* 0x080fe2000001004a */
[----:B------:R-:W-:Y:S01]  /*0af0*/  FMUL.FTZ R146, R146, R109 ;  /* 0x0000006d92927220 */ /* 0x000fe20000410000 */
[----:B------:R-:W-:Y:S01]  /*0b00*/  FMUL.FTZ R120, R111, R112 ;  /* 0x000000706f787220 */ /* 0x000fe20000410000 */
[----:B------:R-:W-:Y:S01]  /*0b10*/  FADD.FTZ R109, RZ, R121 ;  /* 0x00000079ff6d7221 */ /* 0x000fe20000010000 */
[----:B------:R-:W-:Y:S01]  /*0b20*/  FMUL.FTZ R122, R122, UR23 ;  /* 0x000000177a7a7c20 */ /* 0x000fe20008410000 */
[----:B------:R-:W-:Y:S01]  /*0b30*/  FFMA.FTZ R111, R123, R121, RZ ;  /* 0x000000797b6f7223 */ /* 0x000fe200000100ff */
[-C--:B------:R-:W-:Y:S01]  /*0b40*/  FMUL.FTZ R127, R127, R108.reuse ;  /* 0x0000006c7f7f7220 */ /* 0x080fe20000410000 */
[----:B------:R-:W-:Y:S01]  /*0b50*/  FADD.FTZ R54, R54, R108 ;  /* 0x0000006c36367221 */ /* 0x000fe20000010000 */
[----:B------:R-:W-:Y:S01]  /*0b60*/  FFMA.FTZ R78, R129, R108, R78 ;  /* 0x0000006c814e7223 */ /* 0x000fe2000001004e */
[----:B------:R-:W-:Y:S01]  /*0b70*/  FADD.FTZ R55, R55, R110 ;  /* 0x0000006e37377221 */ /* 0x000fe20000010000 */
[----:B------:R-:W-:Y:S01]  /*0b80*/  FFMA.FTZ R79, R128, R110, R79 ;  /* 0x0000006e804f7223 */ /* 0x000fe2000001004f */
[----:B------:R-:W-:Y:S01]  /*0b90*/  FADD.FTZ R108, R109, R120 ;  /* 0x000000786d6c7221 */ /* 0x000fe20000010000 */
[----:B------:R-:W-:-:S03]  /*0ba0*/  FFMA.FTZ R110, R122, R120, R111 ;  /* 0x000000787a6e7223 */ /* 0x000fc6000001006f */
[----:B------:R-:W-:Y:S01]  /*0bb0*/  FADD.FTZ R108, R108, R127 ;  /* 0x0000007f6c6c7221 */ /* 0x000fe20000010000 */
[----:B------:R-:W-:Y:S01]  /*0bc0*/  FFMA.FTZ R109, R129, R127, R110 ;  /* 0x0000007f816d7223 */ /* 0x000fe2000001006e */
[----:B------:R-:W-:Y:S02]  /*0bd0*/  HADD2.F32 R114, -RZ, R114.H1_H1 ;  /* 0x30000072ff727230 */ /* 0x000fe40000004100 */
[----:B------:R-:W-:Y:S01]  /*0be0*/  FADD.FTZ R117, R117, -UR4 ;  /* 0x8000000475757e21 */ /* 0x000fe20008010000 */
        /* <DEDUP_REMOVED lines=9> */
[----:B------:R-:W-:Y:S01]  /*0c80*/  FADD.FTZ R119, R119, -UR4 ;  /* 0x8000000477777e21 */ /* 0x000fe20008010000 */
        /* <DEDUP_REMOVED lines=12> */
.L_x_6682:
[----:B------:R-:W-:Y:S05]  /*0d50*/  BSYNC.RECONVERGENT B0 ;  /* 0x0000000000007941 */ /* 0x000fea0003800200 */
.L_x_6681:
[----:B------:R-:W-:Y:S04]  /*0d60*/  BSSY.RECONVERGENT B0, `(.L_x_6683) ;  /* 0x000005b000007945 */ /* 0x000fe80003800200 */
[----:B------:R-:W-:Y:S05]  /*0d70*/  @!P2 BRA `(.L_x_6684) ;  /* 0x000000040064a947 */ /* 0x000fea0003800000 */
[----:B------:R-:W0:Y:S08]  /*0d80*/  LDC.64 R112, c[0x0][0x3a8] ;  /* 0x0000ea00ff707b82 */ /* 0x000e300000000a00 */
[----:B------:R-:W1:Y:S08]  /*0d90*/  LDC.64 R108, c[0x0][0x428] ;  /* 0x00010a00ff6c7b82 */ /* 0x000e700000000a00 */
[----:B------:R-:W2:Y:S01]  /*0da0*/  LDC.64 R4, c[0x0][0x3b0] ;  /* 0x0000ec00ff047b82 */ /* 0x000ea20000000a00 */
[----:B0-----:R-:W-:-:S05]  /*0db0*/  IMAD.WIDE.U32 R112, R155, 0x20, R112 ;  /* 0x000000209b707825 */ /* 0x001fca00078e0070 */
[----:B------:R-:W3:Y:S01]  /*0dc0*/  LDG.E.128 R116, desc[UR14][R112.64] ;  /* 0x0000000e70747981 */ /* 0x000ee2000c1e1d00 */
[----:B-1----:R-:W-:-:S06]  /*0dd0*/  IMAD.WIDE.U32 R108, R155, 0x10, R108 ;  /* 0x000000109b6c7825 */ /* 0x002fcc00078e006c */
[----:B------:R-:W4:Y:S04]  /*0de0*/  LDG.E.128 R108, desc[UR14][R108.64] ;  /* 0x0000000e6c6c7981 */ /* 0x000f28000c1e1d00 */
[----:B------:R-:W4:Y:S01]  /*0df0*/  LDG.E.128 R112, desc[UR14][R112.64+0x10] ;  /* 0x0000100e70707981 */ /* 0x000f22000c1e1d00 */
[----:B--2---:R-:W-:-:S06]  /*0e00*/  IMAD.WIDE.U32 R162, R155, 0x8, R4 ;  /* 0x000000089ba27825 */ /* 0x004fcc00078e0004 */
[----:B------:R-:W5:Y:S01]  /*0e10*/  LDG.E.64 R162, desc[UR14][R162.64] ;  /* 0x0000000ea2a27981 */ /* 0x000f62000c1e1b00 */
[----:B------:R-:W-:-:S04]  /*0e20*/  ISETP.NE.U32.AND P0, PT, RZ, UR18, PT ;  /* 0x00000012ff007c0c */ /* 0x000fc8000bf05070 */
[----:B------:R-:W-:-:S13]  /*0e30*/  ISETP.NE.AND.EX P0, PT, RZ, UR19, PT, P0 ;  /* 0x00000013ff007c0c */ /* 0x000fda000bf05300 */
[----:B------:R-:W0:Y:S01]  /*0e40*/  @P0 LDC.64 R14, c[0x0][0x438] ;  /* 0x00010e00ff0e0b82 */ /* 0x000e220000000a00 */
[----:B-----5:R-:W-:Y:S02]  /*0e50*/  HADD2.F32 R4, -RZ, R84.H0_H0 ;  /* 0x20000054ff047230 */ /* 0x020fe40000004100 */
[----:B------:R-:W-:Y:S02]  /*0e60*/  HADD2.F32 R137, -RZ, R85.H1_H1 ;  /* 0x30000055ff897230 */ /* 0x000fe40000004100 */
[--C-:B------:R-:W-:Y:S02]  /*0e70*/  HADD2.F32 R132, -RZ, R86.reuse.H0_H0 ;  /* 0x20000056ff847230 */ /* 0x100fe40000004100 */
[----:B------:R-:W-:Y:S02]  /*0e80*/  HADD2.F32 R138, -RZ, R86.H1_H1 ;  /* 0x30000056ff8a7230 */ /* 0x000fe40000004100 */
[----:B0-----:R-:W-:-:S05]  /*0e90*/  @P0 IMAD.WIDE.U32 R14, R155, 0x20, R14 ;  /* 0x000000209b0e0825 */ /* 0x001fca00078e000e */
[----:B------:R-:W5:Y:S04]  /*0ea0*/  @P0 LDG.E.128 R20, desc[UR14][R14.64] ;  /* 0x0000000e0e140981 */ /* 0x000f68000c1e1d00 */
[----:B------:R0:W5:Y:S02]  /*0eb0*/  @P0 LDG.E.128 R16, desc[UR14][R14.64+0x10] ;  /* 0x0000100e0e100981 */ /* 0x000164000c1e1d00 */
[----:B0-----:R-:W-:Y:S02]  /*0ec0*/  HADD2.F32 R15, -RZ, R84.H1_H1 ;  /* 0x30000054ff0f7230 */ /* 0x001fe40000004100 */
[----:B------:R-:W-:Y:S02]  /*0ed0*/  HADD2.F32 R14, -RZ, R85.H0_H0 ;  /* 0x20000055ff0e7230 */ /* 0x000fe40000004100 */
[----:B------:R-:W-:-:S02]  /*0ee0*/  HADD2.F32 R145, -RZ, R87.H0_H0 ;  /* 0x20000057ff917230 */ /* 0x000fc40000004100 */
[----:B------:R-:W-:Y:S01]  /*0ef0*/  HADD2.F32 R152, -RZ, R87.H1_H1 ;  /* 0x30000057ff987230 */ /* 0x000fe20000004100 */
[----:B------:R-:W-:Y:S01]  /*0f00*/  IADD3 R155, PT, PT, R155, 0x80, RZ ;  /* 0x000000809b9b7810 */ /* 0x000fe20007ffe0ff */
[----:B---3--:R-:W-:Y:S01]  /*0f10*/  FADD.FTZ R10, R117, -UR4 ;  /* 0x80000004750a7e21 */ /* 0x008fe20008010000 */
[----:B------:R-:W-:-:S03]  /*0f20*/  FADD.FTZ R119, R119, -UR4 ;  /* 0x8000000477777e21 */ /* 0x000fc60008010000 */
[----:B------:R-:W-:Y:S01]  /*0f30*/  FMUL.FTZ R10, R10, UR23 ;  /* 0x000000170a0a7c20 */ /* 0x000fe20008410000 */
[--C-:B----4-:R-:W-:Y:S02]  /*0f40*/  HADD2.F32 R13, -RZ, R108.reuse.H0_H0 ;  /* 0x2000006cff0d7230 */ /* 0x110fe40000004100 */
[----:B------:R-:W-:Y:S02]  /*0f50*/  HADD2.F32 R108, -RZ, R108.H1_H1 ;  /* 0x3000006cff6c7230 */ /* 0x000fe40000004100 */
[----:B------:R-:W-:Y:S01]  /*0f60*/  FADD.FTZ R5, R116, -UR4 ;  /* 0x8000000474057e21 */ /* 0x000fe20008010000 */
[----:B------:R-:W-:Y:S01]  /*0f70*/  FADD.FTZ R112, R112, -UR4 ;  /* 0x8000000470707e21 */ /* 0x000fe20008010000 */
[--C-:B------:R-:W-:Y:S02]  /*0f80*/  HADD2.F32 R117, -RZ, R109.reuse.H0_H0 ;  /* 0x2000006dff757230 */ /* 0x100fe40000004100 */
[----:B------:R-:W-:Y:S01]  /*0f90*/  FADD.FTZ R113, R113, -UR4 ;  /* 0x8000000471717e21 */ /* 0x000fe20008010000 */
[----:B------:R-:W-:Y:S01]  /*0fa0*/  FADD.FTZ R45, R45, R108 ;  /* 0x0000006c2d2d7221 */ /* 0x000fe20000010000 */
[-C--:B------:R-:W-:Y:S01]  /*0fb0*/  FFMA.FTZ R69, R10, R108.reuse, R69 ;  /* 0x0000006c0a457223 */ /* 0x080fe20000010045 */
[----:B------:R-:W-:Y:S01]  /*0fc0*/  FMUL.FTZ R15, R15, R108 ;  /* 0x0000006c0f0f7220 */ /* 0x000fe20000410000 */
[----:B------:R-:W-:-:S02]  /*0fd0*/  HADD2.F32 R108, -RZ, R109.H1_H1 ;  /* 0x3000006dff6c7230 */ /* 0x000fc40000004100 */
[----:B------:R-:W-:Y:S01]  /*0fe0*/  FMUL.FTZ R126, R119, UR23 ;  /* 0x00000017777e7c20 */ /* 0x000fe20008410000 */
[--C-:B------:R-:W-:Y:S02]  /*0ff0*/  HADD2.F32 R109, -RZ, R110.reuse.H0_H0 ;  /* 0x2000006eff6d7230 */ /* 0x100fe40000004100 */
[----:B------:R-:W-:Y:S01]  /*1000*/  FMUL.FTZ R5, R5, UR23 ;  /* 0x0000001705057c20 */ /* 0x000fe20008410000 */
[-C--:B------:R-:W-:Y:S01]  /*1010*/  FMUL.FTZ R4, R4, R13.reuse ;  /* 0x0000000d04047220 */ /* 0x080fe20000410000 */
[----:B------:R-:W-:Y:S01]  /*1020*/  FMUL.FTZ R135, R112, UR23 ;  /* 0x0000001770877c20 */ /* 0x000fe20008410000 */
[----:B------:R-:W-:Y:S02]  /*1030*/  HADD2.F32 R110, -RZ, R110.H1_H1 ;  /* 0x3000006eff6e7230 */ /* 0x000fe40000004100 */
        /* <DEDUP_REMOVED lines=9> */
[----:B------:R-:W-:Y:S01]  /*10d0*/  FADD.FTZ R114, R114, -UR4 ;  /* 0x8000000472727e21 */ /* 0x000fe20008010000 */
[----:B------:R-:W-:Y:S01]  /*10e0*/  FADD.FTZ R108, R157, R4 ;  /* 0x000000049d6c7221 */ /* 0x000fe20000010000 */
[----:B------:R-:W-:Y:S01]  /*10f0*/  FADD.FTZ R13, R118, -UR4 ;  /* 0x80000004760d7e21 */ /* 0x000fe20008010000 */
[----:B------:R-:W-:Y:S01]  /*1100*/  FFMA.FTZ R109, R5, R4, R158 ;  /* 0x00000004056d7223 */ /* 0x000fe2000001009e */
[----:B------:R-:W-:Y:S01]  /*1110*/  FADD.FTZ R41, R41, R110 ;  /* 0x0000006e29297221 */ /* 0x000fe20000010000 */
[-C--:B------:R-:W-:Y:S01]  /*1120*/  FFMA.FTZ R65, R140, R110.reuse, R65 ;  /* 0x0000006e8c417223 */ /* 0x080fe20000010041 */
[----:B------:R-:W-:Y:S01]  /*1130*/  FMUL.FTZ R138, R138, R110 ;  /* 0x0000006e8a8a7220 */ /* 0x000fe20000410000 */
[----:B------:R-:W-:-:S02]  /*1140*/  HADD2.F32 R110, -RZ, R111.H0_H0 ;  /* 0x2000006fff6e7230 */ /* 0x000fc40000004100 */
        /* <DEDUP_REMOVED lines=12> */
[----:B------:R-:W-:-:S03]  /*1210*/  FFMA.FTZ R108, R126, R137, R109 ;  /* 0x000000897e6c7223 */ /* 0x000fc6000001006d */
[----:B------:R-:W-:Y:S01]  /*1220*/  FADD.FTZ R111, R111, R132 ;  /* 0x000000846f6f7221 */ /* 0x000fe20000010000 */
[----:B------:R-:W-:Y:S01]  /*1230*/  FFMA.FTZ R109, R135, R132, R108 ;  /* 0x00000084876d7223 */ /* 0x000fe2000001006c */
[----:B------:R-:W-:Y:S02]  /*1240*/  FADD.FTZ R115, R115, -UR4 ;  /* 0x8000000473737e21 */ /* 0x000fe40008010000 */
        /* <DEDUP_REMOVED lines=12> */
.L_x_6684:
[----:B------:R-:W-:Y:S05]  /*1310*/  BSYNC.RECONVERGENT B0 ;  /* 0x0000000000007941 */ /* 0x000fea0003800200 */
.L_x_6683:
[----:B------:R-:W-:Y:S04]  /*1320*/  BSSY.RECONVERGENT B0, `(.L_x_6685) ;  /* 0x000005a000007945 */ /* 0x000fe80003800200 */
[----:B------:R-:W-:Y:S05]  /*1330*/  @!P1 BRA `(.L_x_6686) ;  /* 0x0000000400609947 */ /* 0x000fea0003800000 */
[----:B------:R-:W0:Y:S08]  /*1340*/  LDC.64 R108, c[0x0][0x428] ;  /* 0x00010a00ff6c7b82 */ /* 0x000e300000000a00 */
[----:B------:R-:W1:Y:S08]  /*1350*/  LDC.64 R130, c[0x0][0x3a8] ;  /* 0x0000ea00ff827b82 */ /* 0x000e700000000a00 */
[----:B------:R-:W2:Y:S01]  /*1360*/  LDC.64 R6, c[0x0][0x3b0] ;  /* 0x0000ec00ff067b82 */ /* 0x000ea20000000a00 */
[----:B0-----:R-:W-:-:S06]  /*1370*/  IMAD.WIDE.U32 R108, R155, 0x10, R108 ;  /* 0x000000109b6c7825 */ /* 0x001fcc00078e006c */
[----:B------:R-:W3:Y:S01]  /*1380*/  LDG.E.128 R108, desc[UR14][R108.64] ;  /* 0x0000000e6c6c7981 */ /* 0x000ee2000c1e1d00 */
[----:B-1----:R-:W-:-:S05]  /*1390*/  IMAD.WIDE.U32 R130, R155, 0x20, R130 ;  /* 0x000000209b827825 */ /* 0x002fca00078e0082 */
[----:B------:R-:W4:Y:S04]  /*13a0*/  LDG.E.128 R116, desc[UR14][R130.64] ;  /* 0x0000000e82747981 */ /* 0x000f28000c1e1d00 */
[----:B------:R0:W4:Y:S01]  /*13b0*/  LDG.E.128 R112, desc[UR14][R130.64+0x10] ;  /* 0x0000100e82707981 */ /* 0x000122000c1e1d00 */
[----:B--2---:R-:W-:-:S06]  /*13c0*/  IMAD.WIDE.U32 R160, R155, 0x8, R6 ;  /* 0x000000089ba07825 */ /* 0x004fcc00078e0006 */
[----:B------:R-:W5:Y:S01]  /*13d0*/  LDG.E.64 R160, desc[UR14][R160.64] ;  /* 0x0000000ea0a07981 */ /* 0x000f62000c1e1b00 */
[----:B------:R-:W-:-:S04]  /*13e0*/  ISETP.NE.U32.AND P0, PT, RZ, UR18, PT ;  /* 0x00000012ff007c0c */ /* 0x000fc8000bf05070 */
[----:B------:R-:W-:-:S13]  /*13f0*/  ISETP.NE.AND.EX P0, PT, RZ, UR19, PT, P0 ;  /* 0x00000013ff007c0c */ /* 0x000fda000bf05300 */
[----:B------:R-:W1:Y:S01]  /*1400*/  @P0 LDC.64 R8, c[0x0][0x438] ;  /* 0x00010e00ff080b82 */ /* 0x000e620000000a00 */
[--C-:B-----5:R-:W-:Y:S02]  /*1410*/  HADD2.F32 R6, -RZ, R80.reuse.H0_H0 ;  /* 0x20000050ff067230 */ /* 0x120fe40000004100 */
[----:B------:R-:W-:Y:S02]  /*1420*/  HADD2.F32 R12, -RZ, R80.H1_H1 ;  /* 0x30000050ff0c7230 */ /* 0x000fe40000004100 */
[----:B------:R-:W-:Y:S02]  /*1430*/  HADD2.F32 R133, -RZ, R81.H1_H1 ;  /* 0x30000051ff857230 */ /* 0x000fe40000004100 */
[--C-:B0-----:R-:W-:Y:S02]  /*1440*/  HADD2.F32 R130, -RZ, R82.reuse.H0_H0 ;  /* 0x20000052ff827230 */ /* 0x101fe40000004100 */
[----:B------:R-:W-:Y:S02]  /*1450*/  HADD2.F32 R134, -RZ, R82.H1_H1 ;  /* 0x30000052ff867230 */ /* 0x000fe40000004100 */
[----:B-1----:R-:W-:-:S05]  /*1460*/  @P0 IMAD.WIDE.U32 R8, R155, 0x20, R8 ;  /* 0x000000209b080825 */ /* 0x002fca00078e0008 */
[----:B------:R-:W5:Y:S04]  /*1470*/  @P0 LDG.E.128 R92, desc[UR14][R8.64] ;  /* 0x0000000e085c0981 */ /* 0x000f68000c1e1d00 */
[----:B------:R0:W5:Y:S01]  /*1480*/  @P0 LDG.E.128 R96, desc[UR14][R8.64+0x10] ;  /* 0x0000100e08600981 */ /* 0x000162000c1e1d00 */
[--C-:B------:R-:W-:Y:S02]  /*1490*/  HADD2.F32 R141, -RZ, R83.reuse.H0_H0 ;  /* 0x20000053ff8d7230 */ /* 0x100fe40000004100 */
[----:B------:R-:W-:Y:S02]  /*14a0*/  HADD2.F32 R148, -RZ, R83.H1_H1 ;  /* 0x30000053ff947230 */ /* 0x000fe40000004100 */
[--C-:B---3--:R-:W-:Y:S02]  /*14b0*/  HADD2.F32 R11, -RZ, R108.reuse.H0_H0 ;  /* 0x2000006cff0b7230 */ /* 0x108fe40000004100 */
[----:B------:R-:W-:-:S02]  /*14c0*/  HADD2.F32 R108, -RZ, R108.H1_H1 ;  /* 0x3000006cff6c7230 */ /* 0x000fc40000004100 */
[----:B----4-:R-:W-:Y:S01]  /*14d0*/  FADD.FTZ R7, R116, -UR4 ;  /* 0x8000000474077e21 */ /* 0x010fe20008010000 */
[----:B------:R-:W-:Y:S01]  /*14e0*/  FADD.FTZ R117, R117, -UR4 ;  /* 0x8000000475757e21 */ /* 0x000fe20008010000 */
[-C--:B0-----:R-:W-:Y:S02]  /*14f0*/  FMUL.FTZ R8, R6, R11.reuse ;  /* 0x0000000b06087220 */ /* 0x081fe40000410000 */
[----:B------:R-:W-:Y:S01]  /*1500*/  FMUL.FTZ R7, R7, UR23 ;  /* 0x0000001707077c20 */ /* 0x000fe20008410000 */
[----:B------:R-:W-:Y:S01]  /*1510*/  FMUL.FTZ R6, R117, UR23 ;  /* 0x0000001775067c20 */ /* 0x000fe20008410000 */
[----:B------:R-:W-:Y:S01]  /*1520*/  FADD.FTZ R119, R119, -UR4 ;  /* 0x8000000477777e21 */ /* 0x000fe20008010000 */
[----:B------:R-:W-:Y:S01]  /*1530*/  FADD.FTZ R36, R36, R11 ;  /* 0x0000000b24247221 */ /* 0x000fe20000010000 */
[----:B------:R-:W-:Y:S01]  /*1540*/  FFMA.FTZ R60, R7, R11, R60 ;  /* 0x0000000b073c7223 */ /* 0x000fe2000001003c */
[----:B------:R-:W-:Y:S01]  /*1550*/  FADD.FTZ R112, R112, -UR4 ;  /* 0x8000000470707e21 */ /* 0x000fe20008010000 */
[-C--:B------:R-:W-:Y:S01]  /*1560*/  FMUL.FTZ R11, R12, R108.reuse ;  /* 0x0000006c0c0b7220 */ /* 0x080fe20000410000 */
[----:B------:R-:W-:Y:S01]  /*1570*/  FADD.FTZ R37, R37, R108 ;  /* 0x0000006c25257221 */ /* 0x000fe20000010000 */
[----:B------:R-:W-:Y:S01]  /*1580*/  FFMA.FTZ R61, R6, R108, R61 ;  /* 0x0000006c063d7223 */ /* 0x000fe2000001003d */
[----:B------:R-:W-:-:S02]  /*1590*/  HADD2.F32 R117, -RZ, R109.H0_H0 ;  /* 0x2000006dff757230 */ /* 0x000fc40000004100 */
[----:B------:R-:W-:Y:S01]  /*15a0*/  FADD.FTZ R113, R113, -UR4 ;  /* 0x8000000471717e21 */ /* 0x000fe20008010000 */
[----:B------:R-:W-:Y:S02]  /*15b0*/  HADD2.F32 R108, -RZ, R109.H1_H1 ;  /* 0x3000006dff6c7230 */ /* 0x000fe40000004100 */
[----:B------:R-:W-:Y:S01]  /*15c0*/  FMUL.FTZ R124, R119, UR23 ;  /* 0x00000017777c7c20 */ /* 0x000fe20008410000 */
[--C-:B------:R-:W-:Y:S02]  /*15d0*/  HADD2.F32 R109, -RZ, R110.reuse.H0_H0 ;  /* 0x2000006eff6d7230 */ /* 0x100fe40000004100 */
[----:B------:R-:W-:Y:S01]  /*15e0*/  FMUL.FTZ R131, R112, UR23 ;  /* 0x0000001770837c20 */ /* 0x000fe20008410000 */
[----:B------:R-:W-:Y:S02]  /*15f0*/  HADD2.F32 R110, -RZ, R110.H1_H1 ;  /* 0x3000006eff6e7230 */ /* 0x000fe40000004100 */
[----:B------:R-:W-:Y:S01]  /*1600*/  FMUL.FTZ R136, R113, UR23 ;  /* 0x0000001771887c20 */ /* 0x000fe20008410000 */
[----:B------:R-:W-:Y:S01]  /*1610*/  FADD.FTZ R39, R39, R108 ;  /* 0x0000006c27277221 */ /* 0x000fe20000010000 */
[-C--:B------:R-:W-:Y:S01]  /*1620*/  FFMA.FTZ R63, R124, R108.reuse, R63 ;  /* 0x0000006c7c3f7223 */ /* 0x080fe2000001003f */
[----:B------:R-:W-:Y:S01]  /*1630*/  FMUL.FTZ R133, R133, R108 ;  /* 0x0000006c85857220 */ /* 0x000fe20000410000 */
[----:B------:R-:W-:-:S02]  /*1640*/  HADD2.F32 R12, -RZ, R81.H0_H0 ;  /* 0x20000051ff0c7230 */ /* 0x000fc40000004100 */
        /* <DEDUP_REMOVED lines=39> */
.L_x_6686:
[----:B------:R-:W-:Y:S05]  /*18c0*/  BSYNC.RECONVERGENT B0 ;  /* 0x0000000000007941 */ /* 0x000fea0003800200 */
.L_x_6685:
        /* <DEDUP_REMOVED lines=31> */
.L_x_6688:
[----:B------:R-:W-:Y:S05]  /*1ac0*/  BSYNC.RECONVERGENT B0 ;  /* 0x0000000000007941 */ /* 0x000fea0003800200 */
.L_x_6687:
        /* <DEDUP_REMOVED lines=34> */
[----:B------:R-:W-:Y:S01]  /*1cf0*/  LOP3.LUT P5, RZ, R165, 0xff0000, RZ, 0xc0, !PT ;  /* 0x00ff0000a5ff7812 */ /* 0x000fe200078ac0ff */
        /* <DEDUP_REMOVED lines=16> */
[----:B------:R-:W-:Y:S01]  /*1e00*/  ISETP.GE.U32.AND.EX P4, PT, R165, 0x1000000, PT, P4 ;  /* 0x01000000a500780c */ /* 0x000fe20003f86140 */
[----:B------:R-:W-:Y:S01]  /*1e10*/  FMUL.FTZ R109, R109, UR22 ;  /* 0x000000166d6d7c20 */ /* 0x000fe20008410000 */
[----:B------:R-:W-:Y:S01]  /*1e20*/  FMUL.FTZ R108, R108, UR22 ;  /* 0x000000166c6c7c20 */ /* 0x000fe20008410000 */
[----:B------:R-:W-:-:S02]  /*1e30*/  FSEL R110, R110, RZ, P5 ;  /* 0x000000ff6e6e7208 */ /* 0x000fc40002800000 */
[C---:B------:R-:W-:Y:S02]  /*1e40*/  LOP3.LUT P6, RZ, R165.reuse, 0xff, RZ, 0xc0, !PT ;  /* 0x000000ffa5ff7812 */ /* 0x040fe400078cc0ff */
[----:B------:R-:W-:Y:S02]  /*1e50*/  LOP3.LUT P5, RZ, R165, 0xff00, RZ, 0xc0, !PT ;  /* 0x0000ff00a5ff7812 */ /* 0x000fe400078ac0ff */
[----:B------:R-:W-:Y:S01]  /*1e60*/  FSEL R111, R114, RZ, P4 ;  /* 0x000000ff726f7208 */ /* 0x000fe20002000000 */
[----:B------:R-:W-:Y:S01]  /*1e70*/  FFMA.FTZ R114, R128, UR4, R112 ;  /* 0x0000000480727c23 */ /* 0x000fe20008010070 */
[----:B------:R-:W-:Y:S02]  /*1e80*/  FSEL R109, R109, RZ, P6 ;  /* 0x000000ff6d6d7208 */ /* 0x000fe40003000000 */
[----:B------:R-:W-:Y:S01]  /*1e90*/  FSEL R108, R108, RZ, P5 ;  /* 0x000000ff6c6c7208 */ /* 0x000fe20002800000 */
[----:B------:R-:W-:Y:S01]  /*1ea0*/  FADD.FTZ R114, R125, -R114 ;  /* 0x800000727d727221 */ /* 0x000fe20000010000 */
[----:B------:R-:W-:-:S02]  /*1eb0*/  F2FP.F16.F32.PACK_AB R111, R111, R110 ;  /* 0x0000006e6f6f723e */ /* 0x000fc400000000ff */
[----:B------:R-:W-:Y:S01]  /*1ec0*/  F2FP.F16.F32.PACK_AB R110, R108, R109 ;  /* 0x0000006d6c6e723e */ /* 0x000fe200000000ff */
[--C-:B------:R-:W-:Y:S01]  /*1ed0*/  FFMA.FTZ R108, R129, UR4, R112.reuse ;  /* 0x00000004816c7c23 */ /* 0x100fe20008010070 */
[----:B------:R-:W-:Y:S01]  /*1ee0*/  FFMA.FTZ R109, R122, UR4, R112 ;  /* 0x000000047a6d7c23 */ /* 0x000fe20008010070 */
[----:B------:R-:W-:Y:S01]  /*1ef0*/  FMUL.FTZ R114, R114, UR23 ;  /* 0x0000001772727c20 */ /* 0x000fe20008410000 */
        /* <DEDUP_REMOVED lines=16> */
[----:B------:R-:W-:-:S02]  /*2000*/  LOP3.LUT P5, RZ, R164, 0xff00, RZ, 0xc0, !PT ;  /* 0x0000ff00a4ff7812 */ /* 0x000fc400078ac0ff */
[----:B------:R-:W-:Y:S01]  /*2010*/  FMUL.FTZ R108, R108, UR22 ;  /* 0x000000166c6c7c20 */ /* 0x000fe20008410000 */
[----:B------:R-:W-:Y:S02]  /*2020*/  FSEL R114, R113, RZ, P6 ;  /* 0x000000ff71727208 */ /* 0x000fe40003000000 */
[----:B------:R-:W-:Y:S02]  /*2030*/  LOP3.LUT P6, RZ, R164, 0xff, RZ, 0xc0, !PT ;  /* 0x000000ffa4ff7812 */ /* 0x000fe400078cc0ff */
[----:B------:R-:W-:Y:S02]  /*2040*/  FSEL R115, R115, RZ, P4 ;  /* 0x000000ff73737208 */ /* 0x000fe40002000000 */
[----:B------:R-:W-:Y:S02]  /*2050*/  FSEL R113, R109, RZ, P5 ;  /* 0x000000ff6d717208 */ /* 0x000fe40002800000 */
[----:B------:R-:W-:Y:S02]  /*2060*/  FSEL R108, R108, RZ, P6 ;  /* 0x000000ff6c6c7208 */ /* 0x000fe40003000000 */
[----:B------:R-:W-:-:S02]  /*2070*/  F2FP.F16.F32.PACK_AB R109, R115, R114 ;  /* 0x00000072736d723e */ /* 0x000fc400000000ff */
[----:B------:R-:W-:Y:S01]  /*2080*/  F2FP.F16.F32.PACK_AB R108, R113, R108 ;  /* 0x0000006c716c723e */ /* 0x000fe200000000ff */
[----:B------:R-:W-:Y:S06]  /*2090*/  BRA `(.L_x_6694) ;  /* 0x0000000000f47947 */ /* 0x000fec0003800000 */
.L_x_6693:
        /* <DEDUP_REMOVED lines=21> */
[----:B------:R-:W-:Y:S01]  /*21f0*/  FFMA.FTZ R110, R156, UR4, R112 ;  /* 0x000000049c6e7c23 */ /* 0x000fe20008010070 */
[----:B------:R-:W-:Y:S01]  /*2200*/  FSEL R104, R104, RZ, P5 ;  /* 0x000000ff68687208 */ /* 0x000fe20002800000 */
[----:B------:R-:W-:Y:S01]  /*2210*/  FMUL.FTZ R106, R106, UR22 ;  /* 0x000000166a6a7c20 */ /* 0x000fe20008410000 */
[----:B------:R-:W-:Y:S01]  /*2220*/  FSEL R105, R105, RZ, P6 ;  /* 0x000000ff69697208 */ /* 0x000fe20003000000 */
[----:B------:R-:W-:Y:S01]  /*2230*/  FMUL.FTZ R107, R107, UR22 ;  /* 0x000000166b6b7c20 */ /* 0x000fe20008410000 */
[----:B------:R-:W-:Y:S01]  /*2240*/  LOP3.LUT P5, RZ, R164, 0xff000000, RZ, 0xc0, !PT ;  /* 0xff000000a4ff7812 */ /* 0x000fe200078ac0ff */
[----:B------:R-:W-:Y:S01]  /*2250*/  FADD.FTZ R111, R153, -R110 ;  /* 0x8000006e996f7221 */ /* 0x000fe20000010000 */
[----:B------:R-:W-:Y:S01]  /*2260*/  F2FP.F16.F32.PACK_AB R108, R105, R104 ;  /* 0x00000068696c723e */ /* 0x000fe200000000ff */
[----:B------:R-:W-:Y:S01]  /*2270*/  FFMA.FTZ R105, R139, UR4, R112 ;  /* 0x000000048b697c23 */ /* 0x000fe20008010070 */
[----:B------:R-:W-:-:S02]  /*2280*/  FSEL R106, R106, RZ, P4 ;  /* 0x000000ff6a6a7208 */ /* 0x000fc40002000000 */
[----:B------:R-:W-:Y:S01]  /*2290*/  FSEL R107, R107, RZ, P5 ;  /* 0x000000ff6b6b7208 */ /* 0x000fe20002800000 */
[----:B------:R-:W-:Y:S01]  /*22a0*/  FADD.FTZ R105, R144, -R105 ;  /* 0x8000006990697221 */ /* 0x000fe20000010000 */
[----:B------:R-:W-:Y:S02]  /*22b0*/  LOP3.LUT P4, RZ, R165, 0xff, RZ, 0xc0, !PT ;  /* 0x000000ffa5ff7812 */ /* 0x000fe4000788c0ff */
[----:B------:R-:W-:Y:S01]  /*22c0*/  F2FP.F16.F32.PACK_AB R109, R107, R106 ;  /* 0x0000006a6b6d723e */ /* 0x000fe200000000ff */
[----:B------:R-:W-:Y:S01]  /*22d0*/  FMUL.FTZ R104, R105, UR23 ;  /* 0x0000001769687c20 */ /* 0x000fe20008410000 */
[--C-:B------:R-:W-:Y:S01]  /*22e0*/  FFMA.FTZ R106, R142, UR4, R112.reuse ;  /* 0x000000048e6a7c23 */ /* 0x100fe20008010070 */
[----:B------:R-:W-:Y:S01]  /*22f0*/  FFMA.FTZ R107, R149, UR4, R112 ;  /* 0x00000004956b7c23 */ /* 0x000fe20008010070 */
[----:B------:R-:W-:Y:S01]  /*2300*/  LOP3.LUT P6, RZ, R165, 0xff00, RZ, 0xc0, !PT ;  /* 0x0000ff00a5ff7812 */ /* 0x000fe200078cc0ff */
[----:B------:R-:W-:Y:S01]  /*2310*/  FMUL.FTZ R105, R104, UR12 ;  /* 0x0000000c68697c20 */ /* 0x000fe20008410000 */
[----:B------:R-:W-:Y:S01]  /*2320*/  FADD.FTZ R106, R151, -R106 ;  /* 0x8000006a976a7221 */ /* 0x000fe20000010000 */
[----:B------:R-:W-:Y:S01]  /*2330*/  FADD.FTZ R107, R146, -R107 ;  /* 0x8000006b926b7221 */ /* 0x000fe20000010000 */
[----:B------:R-:W-:Y:S01]  /*2340*/  LOP3.LUT P5, RZ, R165, 0xff0000, RZ, 0xc0, !PT ;  /* 0x00ff0000a5ff7812 */ /* 0x000fe200078ac0ff */
[----:B------:R-:W-:Y:S01]  /*2350*/  FMUL.FTZ R110, R105, UR22 ;  /* 0x00000016696e7c20 */ /* 0x000fe20008410000 */
[----:B------:R-:W-:Y:S01]  /*2360*/  FMUL.FTZ R105, R106, UR23 ;  /* 0x000000176a697c20 */ /* 0x000fe20008410000 */
[----:B------:R-:W-:Y:S01]  /*2370*/  FMUL.FTZ R106, R107, UR23 ;  /* 0x000000176b6a7c20 */ /* 0x000fe20008410000 */
[----:B------:R-:W-:-:S02]  /*2380*/  FMUL.FTZ R107, R111, UR23 ;  /* 0x000000176f6b7c20 */ /* 0x000fc40008410000 */
[----:B------:R-:W-:Y:S01]  /*2390*/  FMUL.FTZ R111, R105, UR12 ;  /* 0x0000000c696f7c20 */ /* 0x000fe20008410000 */
[----:B------:R-:W-:Y:S01]  /*23a0*/  FSEL R110, R110, RZ, P4 ;  /* 0x000000ff6e6e7208 */ /* 0x000fe20002000000 */
[----:B------:R-:W-:Y:S01]  /*23b0*/  FMUL.FTZ R113, R106, UR12 ;  /* 0x0000000c6a717c20 */ /* 0x000fe20008410000 */
[----:B------:R-:W-:Y:S01]  /*23c0*/  FMUL.FTZ R114, R107, UR12 ;  /* 0x0000000c6b727c20 */ /* 0x000fe20008410000 */
[----:B------:R-:W-:Y:S01]  /*23d0*/  ISETP.GE.U32.AND P4, PT, R164, RZ, PT ;  /* 0x000000ffa400720c */ /* 0x000fe20003f86070 */
[----:B------:R-:W-:Y:S01]  /*23e0*/  FMUL.FTZ R111, R111, UR22 ;  /* 0x000000166f6f7c20 */ /* 0x000fe20008410000 */
[----:B------:R-:W-:Y:S01]  /*23f0*/  FMUL.FTZ R113, R113, UR22 ;  /* 0x0000001671717c20 */ /* 0x000fe20008410000 */
[----:B------:R-:W-:Y:S01]  /*2400*/  FMUL.FTZ R114, R114, UR22 ;  /* 0x0000001672727c20 */ /* 0x000fe20008410000 */
[----:B------:R-:W-:Y:S02]  /*2410*/  ISETP.GE.U32.AND.EX P4, PT, R165, 0x1000000, PT, P4 ;  /* 0x01000000a500780c */ /* 0x000fe40003f86140 */
[----:B------:R-:W-:-:S02]  /*2420*/  FSEL R111, R111, RZ, P6 ;  /* 0x000000ff6f6f7208 */ /* 0x000fc40003000000 */
[----:B------:R-:W-:Y:S02]  /*2430*/  FSEL R113, R113, RZ, P5 ;  /* 0x000000ff71717208 */ /* 0x000fe40002800000 */
[----:B------:R-:W-:Y:S02]  /*2440*/  FSEL R114, R114, RZ, P4 ;  /* 0x000000ff72727208 */ /* 0x000fe40002000000 */
[----:B------:R-:W-:Y:S02]  /*2450*/  F2FP.F16.F32.PACK_AB R110, R111, R110 ;  /* 0x0000006e6f6e723e */ /* 0x000fe400000000ff */
[----:B------:R-:W-:-:S07]  /*2460*/  F2FP.F16.F32.PACK_AB R111, R114, R113 ;  /* 0x00000071726f723e */ /* 0x000fce00000000ff */
.L_x_6694:
        /* <DEDUP_REMOVED lines=8> */
.L_x_6692:
[----:B------:R-:W-:Y:S05]  /*24f0*/  BSYNC.RECONVERGENT B1 ;  /* 0x0000000000017941 */ /* 0x000fea0003800200 */
.L_x_6691:
        /* <DEDUP_REMOVED lines=26> */
[--C-:B------:R-:W-:Y:S01]  /*26a0*/  FFMA.FTZ R111, R154, UR4, R112.reuse ;  /* 0x000000049a6f7c23 */ /* 0x100fe20008010070 */
        /* <DEDUP_REMOVED lines=38> */
[----:B------:R-:W-:Y:S01]  /*2910*/  F2FP.F16.F32.PACK_AB R111, R114, R113 ;  /* 0x00000071726f723e */ /* 0x000fe200000000ff */
[----:B------:R-:W-:Y:S06]  /*2920*/  BRA `(.L_x_6698) ;  /* 0x0000000000f47947 */ /* 0x000fec0003800000 */
.L_x_6697:
        /* <DEDUP_REMOVED lines=23> */
[----:B------:R-:W-:Y:S01]  /*2aa0*/  FFMA.FTZ R114, R126, UR4, R112 ;  /* 0x000000047e727c23 */ /* 0x000fe20008010070 */
[----:B------:R-:W-:-:S02]  /*2ab0*/  LOP3.LUT P6, RZ, R163, 0xff, RZ, 0xc0, !PT ;  /* 0x000000ffa3ff7812 */ /* 0x000fc400078cc0ff */
[----:B------:R-:W-:Y:S01]  /*2ac0*/  LOP3.LUT P5, RZ, R163, 0xff00, RZ, 0xc0, !PT ;  /* 0x0000ff00a3ff7812 */ /* 0x000fe200078ac0ff */
[----:B------:R-:W-:Y:S01]  /*2ad0*/  FADD.FTZ R114, R137, -R114 ;  /* 0x8000007289727221 */ /* 0x000fe20000010000 */
[----:B------:R-:W-:Y:S02]  /*2ae0*/  ISETP.GE.U32.AND.EX P4, PT, R163, 0x1000000, PT, P4 ;  /* 0x01000000a300780c */ /* 0x000fe40003f86140 */
[----:B------:R-:W-:Y:S01]  /*2af0*/  FSEL R109, R109, RZ, P6 ;  /* 0x000000ff6d6d7208 */ /* 0x000fe20003000000 */
[----:B------:R-:W-:Y:S01]  /*2b00*/  FMUL.FTZ R114, R114, UR23 ;  /* 0x0000001772727c20 */ /* 0x000fe20008410000 */
[----:B------:R-:W-:Y:S02]  /*2b10*/  FSEL R110, R111, RZ, P5 ;  /* 0x000000ff6f6e7208 */ /* 0x000fe40002800000 */
[----:B------:R-:W-:Y:S01]  /*2b20*/  FSEL R113, R113, RZ, P4 ;  /* 0x000000ff71717208 */ /* 0x000fe20002000000 */
[----:B------:R-:W-:Y:S01]  /*2b30*/  FMUL.FTZ R114, R114, UR12 ;  /* 0x0000000c72727c20 */ /* 0x000fe20008410000 */
[----:B------:R-:W-:Y:S01]  /*2b40*/  F2FP.F16.F32.PACK_AB R110, R110, R109 ;  /* 0x0000006d6e6e723e */ /* 0x000fe200000000ff */
[--C-:B------:R-:W-:Y:S01]  /*2b50*/  FFMA.FTZ R109, R13, UR4, R112.reuse ;  /* 0x000000040d6d7c23 */ /* 0x100fe20008010070 */
[----:B------:R-:W-:Y:S01]  /*2b60*/  F2FP.F16.F32.PACK_AB R111, R113, R108 ;  /* 0x0000006c716f723e */ /* 0x000fe200000000ff */
[--C-:B------:R-:W-:Y:S01]  /*2b70*/  FFMA.FTZ R108, R10, UR4, R112.reuse ;  /* 0x000000040a6c7c23 */ /* 0x100fe20008010070 */
        /* <DEDUP_REMOVED lines=16> */
[----:B------:R-:W-:-:S02]  /*2c80*/  FSEL R115, R115, RZ, P4 ;  /* 0x000000ff73737208 */ /* 0x000fc40002000000 */
[----:B------:R-:W-:Y:S01]  /*2c90*/  FMUL.FTZ R109, R109, UR22 ;  /* 0x000000166d6d7c20 */ /* 0x000fe20008410000 */
[----:B------:R-:W-:Y:S02]  /*2ca0*/  FSEL R114, R113, RZ, P6 ;  /* 0x000000ff71727208 */ /* 0x000fe40003000000 */
[----:B------:R-:W-:Y:S02]  /*2cb0*/  LOP3.LUT P6, RZ, R162, 0xff, RZ, 0xc0, !PT ;  /* 0x000000ffa2ff7812 */ /* 0x000fe400078cc0ff */
[----:B------:R-:W-:Y:S02]  /*2cc0*/  FSEL R113, R108, RZ, P5 ;  /* 0x000000ff6c717208 */ /* 0x000fe40002800000 */
[----:B------:R-:W-:Y:S02]  /*2cd0*/  FSEL R108, R109, RZ, P6 ;  /* 0x000000ff6d6c7208 */ /* 0x000fe40003000000 */
[----:B------:R-:W-:Y:S02]  /*2ce0*/  F2FP.F16.F32.PACK_AB R109, R115, R114 ;  /* 0x00000072736d723e */ /* 0x000fe400000000ff */
[----:B------:R-:W-:-:S07]  /*2cf0*/  F2FP.F16.F32.PACK_AB R108, R113, R108 ;  /* 0x0000006c716c723e */ /* 0x000fce00000000ff */
.L_x_6698:
        /* <DEDUP_REMOVED lines=8> */
.L_x_6696:
[----:B------:R-:W-:Y:S05]  /*2d80*/  BSYNC.RECONVERGENT B1 ;  /* 0x0000000000017941 */ /* 0x000fea0003800200 */
.L_x_6695:
        /* <DEDUP_REMOVED lines=26> */
[----:B------:R-:W-:Y:S01]  /*2f30*/  FSEL R104, R104, RZ, P6 ;  /* 0x000000ff68687208 */ /* 0x000fe20003000000 */
[----:B------:R-:W-:Y:S01]  /*2f40*/  FFMA.FTZ R111, R150, UR4, R112 ;  /* 0x00000004966f7c23 */ /* 0x000fe20008010070 */
[----:B------:R-:W-:-:S02]  /*2f50*/  LOP3.LUT P4, RZ, R160, 0xff0000, RZ, 0xc0, !PT ;  /* 0x00ff0000a0ff7812 */ /* 0x000fc4000788c0ff */
[----:B------:R-:W-:Y:S01]  /*2f60*/  LOP3.LUT P6, RZ, R160, 0xff000000, RZ, 0xc0, !PT ;  /* 0xff000000a0ff7812 */ /* 0x000fe200078cc0ff */
[----:B------:R-:W-:Y:S01]  /*2f70*/  FADD.FTZ R111, R148, -R111 ;  /* 0x8000006f946f7221 */ /* 0x000fe20000010000 */
[----:B------:R-:W-:Y:S02]  /*2f80*/  FSEL R105, R105, RZ, P5 ;  /* 0x000000ff69697208 */ /* 0x000fe40002800000 */
[----:B------:R-:W-:Y:S02]  /*2f90*/  FSEL R106, R106, RZ, P4 ;  /* 0x000000ff6a6a7208 */ /* 0x000fe40002000000 */
[----:B------:R-:W-:Y:S02]  /*2fa0*/  FSEL R107, R107, RZ, P6 ;  /* 0x000000ff6b6b7208 */ /* 0x000fe40003000000 */
[----:B------:R-:W-:Y:S01]  /*2fb0*/  F2FP.F16.F32.PACK_AB R108, R105, R104 ;  /* 0x00000068696c723e */ /* 0x000fe200000000ff */
[--C-:B------:R-:W-:Y:S01]  /*2fc0*/  FFMA.FTZ R105, R131, UR4, R112.reuse ;  /* 0x0000000483697c23 */ /* 0x100fe20008010070 */
[----:B------:R-:W-:Y:S01]  /*2fd0*/  F2FP.F16.F32.PACK_AB R109, R107, R106 ;  /* 0x0000006a6b6d723e */ /* 0x000fe200000000ff */
[--C-:B------:R-:W-:Y:S01]  /*2fe0*/  FFMA.FTZ R107, R136, UR4, R112.reuse ;  /* 0x00000004886b7c23 */ /* 0x100fe20008010070 */
[----:B------:R-:W-:Y:S01]  /*2ff0*/  FFMA.FTZ R112, R143, UR4, R112 ;  /* 0x000000048f707c23 */ /* 0x000fe20008010070 */
[----:B------:R-:W-:Y:S01]  /*3000*/  FADD.FTZ R105, R130, -R105 ;  /* 0x8000006982697221 */ /* 0x000fe20000010000 */
[----:B------:R-:W-:Y:S01]  /*3010*/  LOP3.LUT P6, RZ, R161, 0xff, RZ, 0xc0, !PT ;  /* 0x000000ffa1ff7812 */ /* 0x000fe200078cc0ff */
[----:B------:R-:W-:Y:S01]  /*3020*/  FADD.FTZ R107, R134, -R107 ;  /* 0x8000006b866b7221 */ /* 0x000fe20000010000 */
[----:B------:R-:W-:Y:S01]  /*3030*/  FADD.FTZ R112, R141, -R112 ;  /* 0x800000708d707221 */ /* 0x000fe20000010000 */
[----:B------:R-:W-:Y:S01]  /*3040*/  FMUL.FTZ R104, R105, UR23 ;  /* 0x0000001769687c20 */ /* 0x000fe20008410000 */
[----:B------:R-:W-:Y:S01]  /*3050*/  ISETP.GE.U32.AND P4, PT, R160, RZ, PT ;  /* 0x000000ffa000720c */ /* 0x000fe20003f86070 */
        /* <DEDUP_REMOVED lines=12> */
[----:B------:R-:W-:-:S02]  /*3120*/  FSEL R110, R110, RZ, P6 ;  /* 0x000000ff6e6e7208 */ /* 0x000fc40003000000 */
[C---:B------:R-:W-:Y:S02]  /*3130*/  ISETP.GE.U32.AND.EX P4, PT, R161.reuse, 0x1000000, PT, P4 ;  /* 0x01000000a100780c */ /* 0x040fe40003f86140 */
[----:B------:R-:W-:Y:S02]  /*3140*/  LOP3.LUT P6, RZ, R161, 0xff0000, RZ, 0xc0, !PT ;  /* 0x00ff0000a1ff7812 */ /* 0x000fe400078cc0ff */
[----:B------:R-:W-:Y:S02]  /*3150*/  FSEL R111, R111, RZ, P5 ;  /* 0x000000ff6f6f7208 */ /* 0x000fe40002800000 */
[----:B------:R-:W-:Y:S02]  /*3160*/  FSEL R113, R113, RZ, P4 ;  /* 0x000000ff71717208 */ /* 0x000fe40002000000 */
[----:B------:R-:W-:Y:S02]  /*3170*/  FSEL R112, R112, RZ, P6 ;  /* 0x000000ff70707208 */ /* 0x000fe40003000000 */
[----:B------:R-:W-:-:S02]  /*3180*/  F2FP.F16.F32.PACK_AB R110, R111, R110 ;  /* 0x0000006e6f6e723e */ /* 0x000fc400000000ff */
[----:B------:R-:W-:Y:S01]  /*3190*/  F2FP.F16.F32.PACK_AB R111, R113, R112 ;  /* 0x00000070716f723e */ /* 0x000fe200000000ff */
[----:B------:R-:W-:Y:S06]  /*31a0*/  BRA `(.L_x_6701) ;  /* 0x0000000000f47947 */ /* 0x000fec0003800000 */
.L_x_6700:
        /* <DEDUP_REMOVED lines=11> */
[----:B------:R-:W-:Y:S01]  /*3260*/  ISETP.GE.U32.AND P4, PT, R160, RZ, PT ;  /* 0x000000ffa000720c */ /* 0x000fe20003f86070 */
        /* <DEDUP_REMOVED lines=8> */
[----:B------:R-:W-:Y:S01]  /*32f0*/  ISETP.GE.U32.AND.EX P4, PT, R161, 0x1000000, PT, P4 ;  /* 0x01000000a100780c */ /* 0x000fe20003f86140 */
[----:B------:R-:W-:Y:S01]  /*3300*/  FMUL.FTZ R111, R111, UR22 ;  /* 0x000000166f6f7c20 */ /* 0x000fe20008410000 */
[----:B------:R-:W-:Y:S01]  /*3310*/  FSEL R108, R108, RZ, P5 ;  /* 0x000000ff6c6c7208 */ /* 0x000fe20002800000 */
[----:B------:R-:W-:Y:S01]  /*3320*/  FMUL.FTZ R109, R109, UR22 ;  /* 0x000000166d6d7c20 */ /* 0x000fe20008410000 */
[----:B------:R-:W-:Y:S01]  /*3330*/  LOP3.LUT P5, RZ, R161, 0xff00, RZ, 0xc0, !PT ;  /* 0x0000ff00a1ff7812 */ /* 0x000fe200078ac0ff */
[----:B------:R-:W-:Y:S01]  /*3340*/  FFMA.FTZ R114, R124, UR4, R112 ;  /* 0x000000047c727c23 */ /* 0x000fe20008010070 */
[----:B------:R-:W-:-:S02]  /*3350*/  FSEL R113, R113, RZ, P4 ;  /* 0x000000ff71717208 */ /* 0x000fc40002000000 */
[----:B------:R-:W-:Y:S01]  /*3360*/  LOP3.LUT P6, RZ, R161, 0xff, RZ, 0xc0, !PT ;  /* 0x000000ffa1ff7812 */ /* 0x000fe200078cc0ff */
[----:B------:R-:W-:Y:S01]  /*3370*/  FADD.FTZ R114, R133, -R114 ;  /* 0x8000007285727221 */ /* 0x000fe20000010000 */
[----:B------:R-:W-:Y:S02]  /*3380*/  FSEL R110, R111, RZ, P5 ;  /* 0x000000ff6f6e7208 */ /* 0x000fe40002800000 */
[----:B------:R-:W-:Y:S01]  /*3390*/  F2FP.F16.F32.PACK_AB R111, R113, R108 ;  /* 0x0000006c716f723e */ /* 0x000fe200000000ff */
[--C-:B------:R-:W-:Y:S01]  /*33a0*/  FFMA.FTZ R113, R9, UR4, R112.reuse ;  /* 0x0000000409717c23 */ /* 0x100fe20008010070 */
[----:B------:R-:W-:Y:S01]  /*33b0*/  FSEL R109, R109, RZ, P6 ;  /* 0x000000ff6d6d7208 */ /* 0x000fe20003000000 */
[--C-:B------:R-:W-:Y:S01]  /*33c0*/  FFMA.FTZ R108, R6, UR4, R112.reuse ;  /* 0x00000004066c7c23 */ /* 0x100fe20008010070 */
[----:B------:R-:W-:Y:S01]  /*33d0*/  FMUL.FTZ R114, R114, UR23 ;  /* 0x0000001772727c20 */ /* 0x000fe20008410000 */
[----:B------:R-:W-:Y:S01]  /*33e0*/  FADD.FTZ R113, R12, -R113 ;  /* 0x800000710c717221 */ /* 0x000fe20000010000 */
[----:B------:R-:W-:Y:S01]  /*33f0*/  F2FP.F16.F32.PACK_AB R110, R110, R109 ;  /* 0x0000006d6e6e723e */ /* 0x000fe200000000ff */
[----:B------:R-:W-:Y:S01]  /*3400*/  FFMA.FTZ R109, R7, UR4, R112 ;  /* 0x00000004076d7c23 */ /* 0x000fe20008010070 */
[----:B------:R-:W-:Y:S01]  /*3410*/  FADD.FTZ R108, R11, -R108 ;  /* 0x8000006c0b6c7221 */ /* 0x000fe20000010000 */
[----:B------:R-:W-:Y:S01]  /*3420*/  FMUL.FTZ R113, R113, UR23 ;  /* 0x0000001771717c20 */ /* 0x000fe20008410000 */
[----:B------:R-:W-:Y:S01]  /*3430*/  LOP3.LUT P6, RZ, R160, 0xff0000, RZ, 0xc0, !PT ;  /* 0x00ff0000a0ff7812 */ /* 0x000fe200078cc0ff */
        /* <DEDUP_REMOVED lines=11> */
[----:B------:R-:W-:Y:S01]  /*34f0*/  FSEL R112, R113, RZ, P6 ;  /* 0x000000ff71707208 */ /* 0x000fe20003000000 */
[----:B------:R-:W-:Y:S01]  /*3500*/  FMUL.FTZ R109, R109, UR22 ;  /* 0x000000166d6d7c20 */ /* 0x000fe20008410000 */
[----:B------:R-:W-:-:S02]  /*3510*/  LOP3.LUT P4, RZ, R160, 0xff000000, RZ, 0xc0, !PT ;  /* 0xff000000a0ff7812 */ /* 0x000fc4000788c0ff */
[----:B------:R-:W-:Y:S02]  /*3520*/  LOP3.LUT P6, RZ, R160, 0xff, RZ, 0xc0, !PT ;  /* 0x000000ffa0ff7812 */ /* 0x000fe400078cc0ff */
[----:B------:R-:W-:Y:S02]  /*3530*/  FSEL R113, R108, RZ, P5 ;  /* 0x000000ff6c717208 */ /* 0x000fe40002800000 */
[----:B------:R-:W-:Y:S02]  /*3540*/  FSEL R115, R114, RZ, P4 ;  /* 0x000000ff72737208 */ /* 0x000fe40002000000 */
[----:B------:R-:W-:Y:S02]  /*3550*/  FSEL R108, R109, RZ, P6 ;  /* 0x000000ff6d6c7208 */ /* 0x000fe40003000000 */
[----:B------:R-:W-:Y:S02]  /*3560*/  F2FP.F16.F32.PACK_AB R109, R115, R112 ;  /* 0x00000070736d723e */ /* 0x000fe400000000ff */
[----:B------:R-:W-:-:S07]  /*3570*/  F2FP.F16.F32.PACK_AB R108, R113, R108 ;  /* 0x0000006c716c723e */ /* 0x000fce00000000ff */
.L_x_6701:
        /* <DEDUP_REMOVED lines=8> */
.L_x_6690:
[----:B------:R-:W-:Y:S04]  /*3600*/  BSSY.RECONVERGENT B1, `(.L_x_6702) ;  /* 0x000008a000017945 */ /* 0x000fe80003800200 */
[----:B------:R-:W-:Y:S05]  /*3610*/  @!P3 BRA `(.L_x_6703) ;  /* 0x000000080020b947 */ /* 0x000fea0003800000 */
[----:B------:R-:W-:-:S04]  /*3620*/  UISETP.NE.U32.AND UP1, UPT, UR20, URZ, UPT ;  /* 0x000000ff1400728c */ /* 0x000fc8000bf25070 */
[----:B------:R-:W-:-:S09]  /*3630*/  UISETP.NE.AND.EX UP1, UPT, UR21, URZ, UPT, UP1 ;  /* 0x000000ff1500728c */ /* 0x000fd2000bf25310 */
[----:B------:R-:W-:Y:S05]  /*3640*/  BRA.U UP1, `(.L_x_6704) ;  /* 0x0000000101f87547 */ /* 0x000fea000b800000 */
[--C-:B------:R-:W-:Y:S01]  /*3650*/  FFMA.FTZ R109, R149, UR4, R112.reuse ;  /* 0x00000004956d7c23 */ /* 0x100fe20008010070 */
[----:B------:R-:W-:Y:S01]  /*3660*/  FFMA.FTZ R108, R156, UR4, R112 ;  /* 0x000000049c6c7c23 */ /* 0x000fe20008010070 */
[----:B------:R-:W-:Y:S02]  /*3670*/  ISETP.GE.U32.AND P0, PT, R164, RZ, PT ;  /* 0x000000ffa400720c */ /* 0x000fe40003f06070 */
[----:B------:R-:W-:Y:S01]  /*3680*/  FADD.FTZ R111, R146, -R109 ;  /* 0x8000006d926f7221 */ /* 0x000fe20000010000 */
[----:B------:R-:W-:Y:S01]  /*3690*/  FADD.FTZ R116, R153, -R108 ;  /* 0x8000006c99747221 */ /* 0x000fe20000010000 */
[--C-:B------:R-:W-:Y:S01]  /*36a0*/  FFMA.FTZ R109, R139, UR4, R112.reuse ;  /* 0x000000048b6d7c23 */ /* 0x100fe20008010070 */
[----:B------:R-:W-:Y:S01]  /*36b0*/  FFMA.FTZ R108, R142, UR4, R112 ;  /* 0x000000048e6c7c23 */ /* 0x000fe20008010070 */
[----:B-----5:R-:W-:Y:S01]  /*36c0*/  FFMA.FTZ R110, R111, UR23, R26 ;  /* 0x000000176f6e7c23 */ /* 0x020fe2000801001a */
[----:B------:R-:W-:Y:S01]  /*36d0*/  FFMA.FTZ R111, R116, UR23, R27 ;  /* 0x00000017746f7c23 */ /* 0x000fe2000801001b */
[----:B------:R-:W-:Y:S01]  /*36e0*/  FADD.FTZ R109, R144, -R109 ;  /* 0x8000006d906d7221 */ /* 0x000fe20000010000 */
[----:B------:R-:W-:Y:S01]  /*36f0*/  FADD.FTZ R114, R151, -R108 ;  /* 0x8000006c97727221 */ /* 0x000fe20000010000 */
[----:B------:R-:W-:Y:S01]  /*3700*/  FMUL.FTZ R110, R110, UR12 ;  /* 0x0000000c6e6e7c20 */ /* 0x000fe20008410000 */
[----:B------:R-:W-:Y:S01]  /*3710*/  FMUL.FTZ R111, R111, UR12 ;  /* 0x0000000c6f6f7c20 */ /* 0x000fe20008410000 */
[----:B------:R-:W-:Y:S01]  /*3720*/  FFMA.FTZ R108, R109, UR23, R24 ;  /* 0x000000176d6c7c23 */ /* 0x000fe20008010018 */
[----:B------:R-:W-:Y:S01]  /*3730*/  FFMA.FTZ R109, R114, UR23, R25 ;  /* 0x00000017726d7c23 */ /* 0x000fe20008010019 */
[----:B------:R-:W-:Y:S01]  /*3740*/  FMUL.FTZ R110, R110, UR22 ;  /* 0x000000166e6e7c20 */ /* 0x000fe20008410000 */
[----:B------:R-:W-:Y:S01]  /*3750*/  FMUL.FTZ R111, R111, UR22 ;  /* 0x000000166f6f7c20 */ /* 0x000fe20008410000 */
[----:B------:R-:W-:Y:S01]  /*3760*/  FMUL.FTZ R108, R108, UR12 ;  /* 0x0000000c6c6c7c20 */ /* 0x000fe20008410000 */
[----:B------:R-:W-:Y:S01]  /*3770*/  FMUL.FTZ R109, R109, UR12 ;  /* 0x0000000c6d6d7c20 */ /* 0x000fe20008410000 */
[C---:B------:R-:W-:Y:S01]  /*3780*/  LOP3.LUT P5, RZ, R165.reuse, 0xff0000, RZ, 0xc0, !PT ;  /* 0x00ff0000a5ff7812 */ /* 0x040fe200078ac0ff */
[----:B------:R-:W-:Y:S01]  /*3790*/  FFMA.FTZ R114, R128, UR4, R112 ;  /* 0x0000000480727c23 */ /* 0x000fe20008010070 */
[----:B------:R-:W-:Y:S01]  /*37a0*/  ISETP.GE.U32.AND.EX P0, PT, R165, 0x1000000, PT, P0 ;  /* 0x01000000a500780c */ /* 0x000fe20003f06100 */
[----:B------:R-:W-:Y:S01]  /*37b0*/  FMUL.FTZ R108, R108, UR22 ;  /* 0x000000166c6c7c20 */ /* 0x000fe20008410000 */
[----:B------:R-:W-:Y:S01]  /*37c0*/  FMUL.FTZ R109, R109, UR22 ;  /* 0x000000166d6d7c20 */ /* 0x000fe20008410000 */
[----:B------:R-:W-:Y:S01]  /*37d0*/  LOP3.LUT P4, RZ, R165, 0xff, RZ, 0xc0, !PT ;  /* 0x000000ffa5ff7812 */ /* 0x000fe2000788c0ff */
[----:B------:R-:W-:Y:S01]  /*37e0*/  FADD.FTZ R114, R125, -R114 ;  /* 0x800000727d727221 */ /* 0x000fe20000010000 */
[----:B------:R-:W-:-:S02]  /*37f0*/  LOP3.LUT P6, RZ, R165, 0xff00, RZ, 0xc0, !PT ;  /* 0x0000ff00a5ff7812 */ /* 0x000fc400078cc0ff */
[----:B------:R-:W-:Y:S01]  /*3800*/  FSEL R110, R110, RZ, P5 ;  /* 0x000000ff6e6e7208 */ /* 0x000fe20002800000 */
[----:B------:R-:W-:Y:S01]  /*3810*/  FFMA.FTZ R114, R114, UR23, R31 ;  /* 0x0000001772727c23 */ /* 0x000fe2000801001f */
[----:B------:R-:W-:Y:S02]  /*3820*/  FSEL R111, R111, RZ, P0 ;  /* 0x000000ff6f6f7208 */ /* 0x000fe40000000000 */
[----:B------:R-:W-:Y:S01]  /*3830*/  FSEL R108, R108, RZ, P4 ;  /* 0x000000ff6c6c7208 */ /* 0x000fe20002000000 */
[----:B------:R-:W-:Y:S01]  /*3840*/  FMUL.FTZ R114, R114, UR12 ;  /* 0x0000000c72727c20 */ /* 0x000fe20008410000 */
[----:B------:R-:W-:Y:S02]  /*3850*/  FSEL R109, R109, RZ, P6 ;  /* 0x000000ff6d6d7208 */ /* 0x000fe40003000000 */
[----:B------:R-:W-:Y:S02]  /*3860*/  F2FP.F16.F32.PACK_AB R111, R111, R110 ;  /* 0x0000006e6f6f723e */ /* 0x000fe400000000ff */
[----:B------:R-:W-:Y:S01]  /*3870*/  F2FP.F16.F32.PACK_AB R110, R109, R108 ;  /* 0x0000006c6d6e723e */ /* 0x000fe200000000ff */
[--C-:B------:R-:W-:Y:S01]  /*3880*/  FFMA.FTZ R108, R129, UR4, R112.reuse ;  /* 0x00000004816c7c23 */ /* 0x100fe20008010070 */
[----:B------:R-:W-:Y:S01]  /*3890*/  FFMA.FTZ R109, R122, UR4, R112 ;  /* 0x000000047a6d7c23 */ /* 0x000fe20008010070 */
[----:B------:R-:W-:-:S02]  /*38a0*/  LOP3.LUT P5, RZ, R164, 0xff0000, RZ, 0xc0, !PT ;  /* 0x00ff0000a4ff7812 */ /* 0x000fc400078ac0ff */
[----:B------:R-:W-:Y:S01]  /*38b0*/  FADD.FTZ R113, R127, -R108 ;  /* 0x8000006c7f717221 */ /* 0x000fe20000010000 */
[----:B------:R-:W-:Y:S01]  /*38c0*/  FFMA.FTZ R108, R123, UR4, R112 ;  /* 0x000000047b6c7c23 */ /* 0x000fe20008010070 */
[----:B------:R-:W-:Y:S01]  /*38d0*/  FADD.FTZ R116, R120, -R109 ;  /* 0x8000006d78747221 */ /* 0x000fe20000010000 */
[----:B------:R-:W-:Y:S01]  /*38e0*/  LOP3.LUT P6, RZ, R164, 0xff000000, RZ, 0xc0, !PT ;  /* 0xff000000a4ff7812 */ /* 0x000fe200078cc0ff */
[----:B------:R-:W-:Y:S01]  /*38f0*/  FFMA.FTZ R113, R113, UR23, R30 ;  /* 0x0000001771717c23 */ /* 0x000fe2000801001e */
[----:B------:R-:W-:Y:S01]  /*3900*/  FADD.FTZ R115, R121, -R108 ;  /* 0x8000006c79737221 */ /* 0x000fe20000010000 */
[----:B------:R-:W-:Y:S01]  /*3910*/  FFMA.FTZ R109, R116, UR23, R29 ;  /* 0x00000017746d7c23 */ /* 0x000fe2000801001d */
[----:B------:R-:W-:Y:S01]  /*3920*/  LOP3.LUT P4, RZ, R164, 0xff00, RZ, 0xc0, !PT ;  /* 0x0000ff00a4ff7812 */ /* 0x000fe2000788c0ff */
[----:B------:R-:W-:Y:S01]  /*3930*/  FMUL.FTZ R113, R113, UR12 ;  /* 0x0000000c71717c20 */ /* 0x000fe20008410000 */
[----:B------:R-:W-:Y:S01]  /*3940*/  FFMA.FTZ R108, R115, UR23, R28 ;  /* 0x00000017736c7c23 */ /* 0x000fe2000801001c */
        /* <DEDUP_REMOVED lines=8> */
[----:B------:R-:W-:Y:S02]  /*39d0*/  FSEL R115, R115, RZ, P6 ;  /* 0x000000ff73737208 */ /* 0x000fe40003000000 */
[----:B------:R-:W-:Y:S02]  /*39e0*/  FSEL R113, R109, RZ, P4 ;  /* 0x000000ff6d717208 */ /* 0x000fe40002000000 */
[----:B------:R-:W-:Y:S02]  /*39f0*/  FSEL R108, R108, RZ, P0 ;  /* 0x000000ff6c6c7208 */ /* 0x000fe40000000000 */
[----:B------:R-:W-:Y:S02]  /*3a00*/  F2FP.F16.F32.PACK_AB R109, R115, R114 ;  /* 0x00000072736d723e */ /* 0x000fe400000000ff */
[----:B------:R-:W-:Y:S01]  /*3a10*/  F2FP.F16.F32.PACK_AB R108, R113, R108 ;  /* 0x0000006c716c723e */ /* 0x000fe200000000ff */
[----:B------:R-:W-:Y:S06]  /*3a20*/  BRA `(.L_x_6705) ;  /* 0x0000000000f47947 */ /* 0x000fec0003800000 */
.L_x_6704:
        /* <DEDUP_REMOVED lines=20> */
[C---:B------:R-:W-:Y:S01]  /*3b70*/  LOP3.LUT P4, RZ, R164.reuse, 0xff00, RZ, 0xc0, !PT ;  /* 0x0000ff00a4ff7812 */ /* 0x040fe2000788c0ff */
[----:B------:R-:W-:Y:S01]  /*3b80*/  FMUL.FTZ R107, R107, UR22 ;  /* 0x000000166b6b7c20 */ /* 0x000fe20008410000 */
[----:B------:R-:W-:Y:S01]  /*3b90*/  LOP3.LUT P5, RZ, R164, 0xff0000, RZ, 0xc0, !PT ;  /* 0x00ff0000a4ff7812 */ /* 0x000fe200078ac0ff */
[----:B------:R-:W-:Y:S01]  /*3ba0*/  FFMA.FTZ R110, R156, UR4, R112 ;  /* 0x000000049c6e7c23 */ /* 0x000fe20008010070 */
[----:B------:R-:W-:-:S02]  /*3bb0*/  LOP3.LUT P6, RZ, R164, 0xff000000, RZ, 0xc0, !PT ;  /* 0xff000000a4ff7812 */ /* 0x000fc400078cc0ff */
[----:B------:R-:W-:Y:S01]  /*3bc0*/  FSEL R104, R104, RZ, P0 ;  /* 0x000000ff68687208 */ /* 0x000fe20000000000 */
        /* <DEDUP_REMOVED lines=10> */
[----:B------:R-:W-:Y:S01]  /*3c70*/  ISETP.GE.U32.AND P0, PT, R164, RZ, PT ;  /* 0x000000ffa400720c */ /* 0x000fe20003f06070 */
[----:B------:R-:W-:Y:S01]  /*3c80*/  FADD.FTZ R106, R151, -R104 ;  /* 0x80000068976a7221 */ /* 0x000fe20000010000 */
[----:B------:R-:W-:Y:S01]  /*3c90*/  FADD.FTZ R107, R146, -R107 ;  /* 0x8000006b926b7221 */ /* 0x000fe20000010000 */
[----:B------:R-:W-:Y:S01]  /*3ca0*/  FFMA.FTZ R104, R105, UR23, R24 ;  /* 0x0000001769687c23 */ /* 0x000fe20008010018 */
[----:B------:R-:W-:Y:S01]  /*3cb0*/  LOP3.LUT P6, RZ, R165, 0xff, RZ, 0xc0, !PT ;  /* 0x000000ffa5ff7812 */ /* 0x000fe200078cc0ff */
        /* <DEDUP_REMOVED lines=12> */
[----:B------:R-:W-:-:S02]  /*3d80*/  LOP3.LUT P4, RZ, R165, 0xff0000, RZ, 0xc0, !PT ;  /* 0x00ff0000a5ff7812 */ /* 0x000fc4000788c0ff */
[----:B------:R-:W-:Y:S02]  /*3d90*/  ISETP.GE.U32.AND.EX P0, PT, R165, 0x1000000, PT, P0 ;  /* 0x01000000a500780c */ /* 0x000fe40003f06100 */
[----:B------:R-:W-:Y:S02]  /*3da0*/  FSEL R110, R110, RZ, P6 ;  /* 0x000000ff6e6e7208 */ /* 0x000fe40003000000 */
[----:B------:R-:W-:Y:S02]  /*3db0*/  FSEL R111, R111, RZ, P5 ;  /* 0x000000ff6f6f7208 */ /* 0x000fe40002800000 */
[----:B------:R-:W-:Y:S02]  /*3dc0*/  FSEL R113, R113, RZ, P4 ;  /* 0x000000ff71717208 */ /* 0x000fe40002000000 */
[----:B------:R-:W-:Y:S02]  /*3dd0*/  FSEL R114, R114, RZ, P0 ;  /* 0x000000ff72727208 */ /* 0x000fe40000000000 */
[----:B------:R-:W-:-:S02]  /*3de0*/  F2FP.F16.F32.PACK_AB R110, R111, R110 ;  /* 0x0000006e6f6e723e */ /* 0x000fc400000000ff */
[----:B------:R-:W-:-:S07]  /*3df0*/  F2FP.F16.F32.PACK_AB R111, R114, R113 ;  /* 0x00000071726f723e */ /* 0x000fce00000000ff */
.L_x_6705:
        /* <DEDUP_REMOVED lines=10> */
.L_x_6703:
[----:B------:R-:W-:Y:S05]  /*3ea0*/  BSYNC.RECONVERGENT B1 ;  /* 0x0000000000017941 */ /* 0x000fea0003800200 */
.L_x_6702:
        /* <DEDUP_REMOVED lines=15> */
[----:B------:R-:W-:Y:S01]  /*3fa0*/  LOP3.LUT P5, RZ, R162, 0xff, RZ, 0xc0, !PT ;  /* 0x000000ffa2ff7812 */ /* 0x000fe200078ac0ff */
[----:B------:R-:W-:Y:S01]  /*3fb0*/  FFMA.FTZ R102, R103, UR23, R22 ;  /* 0x0000001767667c23 */ /* 0x000fe20008010016 */
[----:B------:R-:W-:Y:S01]  /*3fc0*/  FMUL.FTZ R104, R100, UR12 ;  /* 0x0000000c64687c20 */ /* 0x000fe20008410000 */
[----:B------:R-:W-:Y:S01]  /*3fd0*/  FMUL.FTZ R105, R101, UR12 ;  /* 0x0000000c65697c20 */ /* 0x000fe20008410000 */
[----:B------:R-:W-:Y:S01]  /*3fe0*/  LOP3.LUT P6, RZ, R162, 0xff00, RZ, 0xc0, !PT ;  /* 0x0000ff00a2ff7812 */ /* 0x000fe200078cc0ff */
[----:B------:R-:W-:Y:S01]  /*3ff0*/  FFMA.FTZ R103, R106, UR23, R23 ;  /* 0x000000176a677c23 */ /* 0x000fe20008010017 */
        /* <DEDUP_REMOVED lines=11> */
[--C-:B------:R-:W-:Y:S01]  /*40b0*/  FFMA.FTZ R111, R154, UR4, R112.reuse ;  /* 0x000000049a6f7c23 */ /* 0x100fe20008010070 */
[----:B------:R-:W-:Y:S01]  /*40c0*/  F2FP.F16.F32.PACK_AB R108, R105, R104 ;  /* 0x00000068696c723e */ /* 0x000fe200000000ff */
[----:B------:R-:W-:Y:S01]  /*40d0*/  FFMA.FTZ R105, R135, UR4, R112 ;  /* 0x0000000487697c23 */ /* 0x000fe20008010070 */
[----:B------:R-:W-:Y:S01]  /*40e0*/  FSEL R106, R106, RZ, P4 ;  /* 0x000000ff6a6a7208 */ /* 0x000fe20002000000 */
[----:B------:R-:W-:Y:S01]  /*40f0*/  FADD.FTZ R114, R152, -R111 ;  /* 0x8000006f98727221 */ /* 0x000fe20000010000 */
[----:B------:R-:W-:Y:S01]  /*4100*/  FSEL R107, R107, RZ, P5 ;  /* 0x000000ff6b6b7208 */ /* 0x000fe20002800000 */
[----:B------:R-:W-:Y:S01]  /*4110*/  FADD.FTZ R105, R132, -R105 ;  /* 0x8000006984697221 */ /* 0x000fe20000010000 */
[----:B------:R-:W-:-:S02]  /*4120*/  LOP3.LUT P4, RZ, R163, 0xff, RZ, 0xc0, !PT ;  /* 0x000000ffa3ff7812 */ /* 0x000fc4000788c0ff */
[----:B------:R-:W-:Y:S01]  /*4130*/  F2FP.F16.F32.PACK_AB R109, R107, R106 ;  /* 0x0000006a6b6d723e */ /* 0x000fe200000000ff */
[----:B------:R-:W-:Y:S01]  /*4140*/  FFMA.FTZ R104, R105, UR23, R16 ;  /* 0x0000001769687c23 */ /* 0x000fe20008010010 */
[----:B------:R-:W-:Y:S01]  /*4150*/  FFMA.FTZ R107, R140, UR4, R112 ;  /* 0x000000048c6b7c23 */ /* 0x000fe20008010070 */
[----:B------:R-:W-:Y:S02]  /*4160*/  LOP3.LUT P6, RZ, R163, 0xff00, RZ, 0xc0, !PT ;  /* 0x0000ff00a3ff7812 */ /* 0x000fe400078cc0ff */
[----:B------:R-:W-:Y:S01]  /*4170*/  FMUL.FTZ R105, R104, UR12 ;  /* 0x0000000c68697c20 */ /* 0x000fe20008410000 */
[----:B------:R-:W-:Y:S01]  /*4180*/  FADD.FTZ R106, R138, -R107 ;  /* 0x8000006b8a6a7221 */ /* 0x000fe20000010000 */
[----:B------:R-:W-:Y:S01]  /*4190*/  FADD.FTZ R107, R145, -R110 ;  /* 0x8000006e916b7221 */ /* 0x000fe20000010000 */
[----:B------:R-:W-:Y:S01]  /*41a0*/  LOP3.LUT P5, RZ, R163, 0xff0000, RZ, 0xc0, !PT ;  /* 0x00ff0000a3ff7812 */ /* 0x000fe200078ac0ff */
[----:B------:R-:W-:Y:S01]  /*41b0*/  FMUL.FTZ R110, R105, UR22 ;  /* 0x00000016696e7c20 */ /* 0x000fe20008410000 */
[----:B------:R-:W-:Y:S01]  /*41c0*/  FFMA.FTZ R105, R106, UR23, R17 ;  /* 0x000000176a697c23 */ /* 0x000fe20008010011 */
[----:B------:R-:W-:Y:S01]  /*41d0*/  FFMA.FTZ R106, R107, UR23, R18 ;  /* 0x000000176b6a7c23 */ /* 0x000fe20008010012 */
[----:B------:R-:W-:-:S02]  /*41e0*/  FFMA.FTZ R107, R114, UR23, R19 ;  /* 0x00000017726b7c23 */ /* 0x000fc40008010013 */
        /* <DEDUP_REMOVED lines=15> */
.L_x_6708:
        /* <DEDUP_REMOVED lines=30> */
[----:B------:R-:W-:Y:S01]  /*44c0*/  FFMA.FTZ R114, R114, UR23, R23 ;  /* 0x0000001772727c23 */ /* 0x000fe20008010017 */
[----:B------:R-:W-:Y:S02]  /*44d0*/  FSEL R108, R108, RZ, P5 ;  /* 0x000000ff6c6c7208 */ /* 0x000fe40002800000 */
[----:B------:R-:W-:Y:S01]  /*44e0*/  F2FP.F16.F32.PACK_AB R111, R110, R111 ;  /* 0x0000006f6e6f723e */ /* 0x000fe200000000ff */
[----:B------:R-:W-:Y:S01]  /*44f0*/  FMUL.FTZ R114, R114, UR12 ;  /* 0x0000000c72727c20 */ /* 0x000fe20008410000 */
[----:B------:R-:W-:Y:S01]  /*4500*/  F2FP.F16.F32.PACK_AB R110, R108, R109 ;  /* 0x0000006d6c6e723e */ /* 0x000fe200000000ff */
[--C-:B------:R-:W-:Y:S01]  /*4510*/  FFMA.FTZ R109, R13, UR4, R112.reuse ;  /* 0x000000040d6d7c23 */ /* 0x100fe20008010070 */
[--C-:B------:R-:W-:Y:S01]  /*4520*/  FFMA.FTZ R108, R10, UR4, R112.reuse ;  /* 0x000000040a6c7c23 */ /* 0x100fe20008010070 */
[----:B------:R-:W-:Y:S01]  /*4530*/  LOP3.LUT P6, RZ, R162, 0xff0000, RZ, 0xc0, !PT ;  /* 0x00ff0000a2ff7812 */ /* 0x000fe200078cc0ff */
[----:B------:R-:W-:Y:S01]  /*4540*/  FMUL.FTZ R115, R114, UR22 ;  /* 0x0000001672737c20 */ /* 0x000fe20008410000 */
        /* <DEDUP_REMOVED lines=22> */
.L_x_6709:
        /* <DEDUP_REMOVED lines=8> */
.L_x_6707:
[----:B------:R-:W-:Y:S05]  /*4730*/  BSYNC.RECONVERGENT B1 ;  /* 0x0000000000017941 */ /* 0x000fea0003800200 */
.L_x_6706:
        /* <DEDUP_REMOVED lines=52> */
[----:B------:R-:W-:Y:S01]  /*4a80*/  ISETP.GE.U32.AND P4, PT, R160, RZ, PT ;  /* 0x000000ffa000720c */ /* 0x000fe20003f86070 */
        /* <DEDUP_REMOVED lines=13> */
.L_x_6710:
        /* <DEDUP_REMOVED lines=24> */
[--C-:B------:R-:W-:Y:S01]  /*4ce0*/  FFMA.FTZ R113, R9, UR4, R112.reuse ;  /* 0x0000000409717c23 */ /* 0x100fe20008010070 */
[C---:B------:R-:W-:Y:S01]  /*4cf0*/  LOP3.LUT P6, RZ, R161.reuse, 0xff, RZ, 0xc0, !PT ;  /* 0x000000ffa1ff7812 */ /* 0x040fe200078cc0ff */
[----:B------:R-:W-:Y:S01]  /*4d00*/  FFMA.FTZ R114, R124, UR4, R112 ;  /* 0x000000047c727c23 */ /* 0x000fe20008010070 */
[----:B------:R-:W-:Y:S01]  /*4d10*/  LOP3.LUT P5, RZ, R161, 0xff00, RZ, 0xc0, !PT ;  /* 0x0000ff00a1ff7812 */ /* 0x000fe200078ac0ff */
[----:B------:R-:W-:Y:S01]  /*4d20*/  FADD.FTZ R113, R12, -R113 ;  /* 0x800000710c717221 */ /* 0x000fe20000010000 */
[----:B------:R-:W-:Y:S01]  /*4d30*/  FSEL R110, R110, RZ, P4 ;  /* 0x000000ff6e6e7208 */ /* 0x000fe20002000000 */
[----:B------:R-:W-:Y:S01]  /*4d40*/  FADD.FTZ R114, R133, -R114 ;  /* 0x8000007285727221 */ /* 0x000fe20000010000 */
[----:B------:R-:W-:Y:S01]  /*4d50*/  FSEL R109, R109, RZ, P6 ;  /* 0x000000ff6d6d7208 */ /* 0x000fe20003000000 */
[----:B------:R-:W-:Y:S01]  /*4d60*/  FFMA.FTZ R113, R113, UR23, R94 ;  /* 0x0000001771717c23 */ /* 0x000fe2000801005e */
[----:B------:R-:W-:Y:S01]  /*4d70*/  FSEL R108, R108, RZ, P5 ;  /* 0x000000ff6c6c7208 */ /* 0x000fe20002800000 */
[----:B------:R-:W-:Y:S01]  /*4d80*/  FFMA.FTZ R114, R114, UR23, R95 ;  /* 0x0000001772727c23 */ /* 0x000fe2000801005f */
        /* <DEDUP_REMOVED lines=11> */
[----:B------:R-:W-:Y:S01]  /*4e40*/  FFMA.FTZ R108, R108, UR23, R93 ;  /* 0x000000176c6c7c23 */ /* 0x000fe2000801005d */
[----:B------:R-:W-:Y:S01]  /*4e50*/  FFMA.FTZ R109, R109, UR23, R92 ;  /* 0x000000176d6d7c23 */ /* 0x000fe2000801005c */
[----:B------:R-:W-:Y:S01]  /*4e60*/  FMUL.FTZ R114, R114, UR22 ;  /* 0x0000001672727c20 */ /* 0x000fe20008410000 */
[----:B------:R-:W-:Y:S01]  /*4e70*/  FSEL R112, R113, RZ, P6 ;  /* 0x000000ff71707208 */ /* 0x000fe20003000000 */
[----:B------:R-:W-:Y:S01]  /*4e80*/  FMUL.FTZ R108, R108, UR12 ;  /* 0x0000000c6c6c7c20 */ /* 0x000fe20008410000 */
[----:B------:R-:W-:Y:S01]  /*4e90*/  FMUL.FTZ R109, R109, UR12 ;  /* 0x0000000c6d6d7c20 */ /* 0x000fe20008410000 */
[----:B------:R-:W-:-:S02]  /*4ea0*/  LOP3.LUT P4, RZ, R160, 0xff000000, RZ, 0xc0, !PT ;  /* 0xff000000a0ff7812 */ /* 0x000fc4000788c0ff */
[----:B------:R-:W-:Y:S01]  /*4eb0*/  FMUL.FTZ R108, R108, UR22 ;  /* 0x000000166c6c7c20 */ /* 0x000fe20008410000 */
[----:B------:R-:W-:Y:S01]  /*4ec0*/  FMUL.FTZ R109, R109, UR22 ;  /* 0x000000166d6d7c20 */ /* 0x000fe20008410000 */
[----:B------:R-:W-:Y:S02]  /*4ed0*/  LOP3.LUT P6, RZ, R160, 0xff, RZ, 0xc0, !PT ;  /* 0x000000ffa0ff7812 */ /* 0x000fe400078cc0ff */
[----:B------:R-:W-:Y:S02]  /*4ee0*/  FSEL R115, R114, RZ, P4 ;  /* 0x000000ff72737208 */ /* 0x000fe40002000000 */
[----:B------:R-:W-:Y:S02]  /*4ef0*/  FSEL R113, R108, RZ, P5 ;  /* 0x000000ff6c717208 */ /* 0x000fe40002800000 */
[----:B------:R-:W-:Y:S02]  /*4f00*/  FSEL R108, R109, RZ, P6 ;  /* 0x000000ff6d6c7208 */ /* 0x000fe40003000000 */
[----:B------:R-:W-:-:S02]  /*4f10*/  F2FP.F16.F32.PACK_AB R109, R115, R112 ;  /* 0x00000070736d723e */ /* 0x000fc400000000ff */
[----:B------:R-:W-:-:S07]  /*4f20*/  F2FP.F16.F32.PACK_AB R108, R113, R108 ;  /* 0x0000006c716c723e */ /* 0x000fce00000000ff */
.L_x_6711:
[----:B------:R-:W0:Y:S08]  /*4f30*/  @P0 LDC.64 R114, c[0x0][0x478] ;  /* 0x00011e00ff720b82 */ /* 0x000e300000000a00 */
[----:B------:R-:W1:Y:S01]  /*4f40*/  LDC.64 R112, c[0x0][0x468] ;  /* 0x00011a00ff707b82 */ /* 0x000e620000000a00 */
[----:B0-----:R-:W-:-:S05]  /*4f50*/  @P0 IMAD.WIDE.U32 R114, R0, 0x20, R114 ;  /* 0x0000002000720825 */ /* 0x001fca00078e0072 */
[----:B------:R3:W-:Y:S01]  /*4f60*/  @P0 STG.E.128 desc[UR14][R114.64], R100 ;  /* 0x0000006472000986 */ /* 0x0007e2000c101d0e */
[----:B-1----:R-:W-:-:S03]  /*4f70*/  IMAD.WIDE.U32 R112, R0, 0x10, R112 ;  /* 0x0000001000707825 */ /* 0x002fc600078e0070 */
[----:B------:R3:W-:Y:S04]  /*4f80*/  @P0 STG.E.128 desc[UR14][R114.64+0x10], R104 ;  /* 0x0000106872000986 */ /* 0x0007e8000c101d0e */
[----:B------:R3:W-:Y:S02]  /*4f90*/  STG.E.128 desc[UR14][R112.64], R108 ;  /* 0x0000006c70007986 */ /* 0x0007e4000c101d0e */
.L_x_6699:
[----:B------:R-:W-:Y:S05]  /*4fa0*/  BSYNC.RECONVERGENT B0 ;  /* 0x0000000000007941 */ /* 0x000fea0003800200 */
.L_x_6689:
[----:B------:R-:W-:Y:S02]  /*4fb0*/  UIADD3 UR7, UPT, UPT, UR7, UR24, URZ ;  /* 0x0000001807077290 */ /* 0x000fe4000fffe0ff */
[----:B------:R-:W-:Y:S02]  /*4fc0*/  UPLOP3.LUT UP2, UPT, UPT, UPT, UP2, 0x40, 0x4 ;  /* 0x000000000004789c */ /* 0x000fe40003f4e820 */
[----:B------:R-:W-:-:S09]  /*4fd0*/  UISETP.GE.AND UP1, UPT, UR7, UR25, UPT ;  /* 0x000000190700728c */ /* 0x000fd2000bf26270 */
[----:B------:R-:W-:Y:S05]  /*4fe0*/  BRA.U !UP1, `(.L_x_6712) ;  /* 0xffffffb509647547 */ /* 0x000fea000b83ffff */
.L_x_6680:
        /* <DEDUP_REMOVED lines=32> */
.L_x_6713:
        /* <DEDUP_REMOVED lines=9> */
.L_x_10782:


//--------------------- .text._ZN10layer_norm13ln_bwd_kernelINS_13Kernel_traitsI6__halfS2_fS2_fjLj3072ELj1ELj1ELj4ELj16ENS_18Kernel_traits_baseILj3072ES2_S2_fS2_fjLj128EEEEELb1ELb0ELb0ELb1EEEvNS_9BwdParamsE --------------------------
	.section	.text._ZN10layer_norm13ln_bwd_kernelINS_13Kernel_traitsI6__halfS2_fS2_fjLj3072ELj1ELj1ELj4ELj16ENS_18Kernel_traits_baseILj3072ES2_S2_fS2_fjLj128EEEEELb1ELb0ELb0ELb1EEEvNS_9BwdParamsE,"ax",@progbits
	.align	128
        .global         _ZN10layer_norm13ln_bwd_kernelINS_13Kernel_traitsI6__halfS2_fS2_fjLj3072ELj1ELj1ELj4ELj16ENS_18Kernel_traits_baseILj3072ES2_S2_fS2_fjLj128EEEEELb1ELb0ELb0ELb1EEEvNS_9BwdParamsE
        .type           _ZN10layer_norm13ln_bwd_kernelINS_13Kernel_traitsI6__halfS2_fS2_fjLj3072ELj1ELj1ELj4ELj16ENS_18Kernel_traits_baseILj3072ES2_S2_fS2_fjLj128EEEEELb1ELb0ELb0ELb1EEEvNS_9BwdParamsE,@function
        .size           _ZN10layer_norm13ln_bwd_kernelINS_13Kernel_traitsI6__halfS2_fS2_fjLj3072ELj1ELj1ELj4ELj16ENS_18Kernel_traits_baseILj3072ES2_S2_fS2_fjLj128EEEEELb1ELb0ELb0ELb1EEEvNS_9BwdParamsE,(.L_x_10783 - _ZN10layer_norm13ln_bwd_kernelINS_13Kernel_traitsI6__halfS2_fS2_fjLj3072ELj1ELj1ELj4ELj16ENS_18Kernel_traits_baseILj3072ES2_S2_fS2_fjLj128EEEEELb1ELb0ELb0ELb1EEEvNS_9BwdParamsE)
        .other          _ZN10layer_norm13ln_bwd_kernelINS_13Kernel_traitsI6__halfS2_fS2_fjLj3072ELj1ELj1ELj4ELj16ENS_18Kernel_traits_baseILj3072ES2_S2_fS2_fjLj128EEEEELb1ELb0ELb0ELb1EEEvNS_9BwdParamsE,@"STO_CUDA_ENTRY STV_DEFAULT"
_ZN10layer_norm13ln_bwd_kernelINS_13Kernel_traitsI6__halfS2_fS2_fjLj3072ELj1ELj1ELj4ELj16ENS_18Kernel_traits_baseILj3072ES2_S2_fS2_fjLj128EEEEELb1ELb0ELb0ELb1EEEvNS_9BwdParamsE:
.text._ZN10layer_norm13ln_bwd_kernelINS_13Kernel_traitsI6__halfS2_fS2_fjLj3072ELj1ELj1ELj4ELj16ENS_18Kernel_traits_baseILj3072ES2_S2_fS2_fjLj128EEEEELb1ELb0ELb0ELb1EEEvNS_9BwdParamsE:
        /* <DEDUP_REMOVED lines=56> */
[----:B------:R-:W-:Y:S02]  /*0380*/  CS2R R116, SRZ ;  /* 0x0000000000747805 */ /* 0x000fe4000001ff00 */
[----:B------:R-:W-:-:S02]  /*0390*/  CS2R R118, SRZ ;  /* 0x0000000000767805 */ /* 0x000fc4000001ff00 */
[----:B------:R-:W-:Y:S01]  /*03a0*/  CS2R R108, SRZ ;  /* 0x00000000006c7805 */ /* 0x000fe2000001ff00 */
[----:B------:R-:W1:Y:S01]  /*03b0*/  LDCU UR7, c[0x0][0x408] ;  /* 0x00008100ff0777ac */ /* 0x000e620008000800 */
[----:B0-----:R-:W3:Y:S01]  /*03c0*/  LDG.E.128 R124, desc[UR14][R2.64] ;  /* 0x0000000e027c7981 */ /* 0x001ee2000c1e1d00 */
[----:B------:R-:W0:Y:S03]  /*03d0*/  LDCU UR17, c[0x0][0x388] ;  /* 0x00007100ff1177ac */ /* 0x000e260008000800 */
[----:B------:R-:W4:Y:S01]  /*03e0*/  LDG.E.128 R132, desc[UR14][R2.64+0x800] ;  /* 0x0008000e02847981 */ /* 0x000f22000c1e1d00 */
[----:B------:R-:W0:Y:S03]  /*03f0*/  LDCU.U8 UR16, c[0x0][0x410] ;  /* 0x00008200ff1077ac */ /* 0x000e260008000000 */
[----:B------:R-:W5:Y:S01]  /*0400*/  LDG.E.128 R140, desc[UR14][R2.64+0x1000] ;  /* 0x0010000e028c7981 */ /* 0x000f62000c1e1d00 */
[----:B------:R-:W-:Y:S01]  /*0410*/  MOV R145, RZ ;  /* 0x000000ff00917202 */ /* 0x000fe20000000f00 */
[----:B--2---:R-:W-:Y:S01]  /*0420*/  UISETP.NE.U32.AND UP0, UPT, UR4, URZ, UPT ;  /* 0x000000ff0400728c */ /* 0x004fe2000bf05070 */
[----:B------:R-:W2:Y:S03]  /*0430*/  LDCU UR20, c[0x0][0x400] ;  /* 0x00008000ff1477ac */ /* 0x000ea60008000800 */
[----:B------:R-:W-:Y:S01]  /*0440*/  UISETP.NE.AND.EX UP0, UPT, UR5, URZ, UPT, UP0 ;  /* 0x000000ff0500728c */ /* 0x000fe2000bf05300 */
[----:B------:R-:W0:Y:S01]  /*0450*/  LDCU.64 UR22, c[0x0][0x478] ;  /* 0x00008f00ff1677ac */ /* 0x000e220008000a00 */
[----:B------:R-:W0:Y:S01]  /*0460*/  LDCU.128 UR8, c[0x0][0x3c0] ;  /* 0x00007800ff0877ac */ /* 0x000e220008000c00 */
[----:B------:R-:W0:Y:S01]  /*0470*/  LDCU.64 UR18, c[0x0][0x438] ;  /* 0x00008700ff1277ac */ /* 0x000e220008000a00 */
[----:B------:R-:W0:Y:S01]  /*0480*/  LDCU.64 UR24, c[0x0][0x380] ;  /* 0x00007000ff1877ac */ /* 0x000e220008000a00 */
[----:B---3--:R-:W-:-:S02]  /*0490*/  HADD2.F32 R120, -RZ, R124.H0_H0 ;  /* 0x2000007cff787230 */ /* 0x008fc40000004100 */
[----:B------:R-:W-:Y:S02]  /*04a0*/  HADD2.F32 R121, -RZ, R124.H1_H1 ;  /* 0x3000007cff797230 */ /* 0x000fe40000004100 */
[--C-:B------:R-:W-:Y:S02]  /*04b0*/  HADD2.F32 R122, -RZ, R125.reuse.H0_H0 ;  /* 0x2000007dff7a7230 */ /* 0x100fe40000004100 */
[----:B------:R-:W-:Y:S02]  /*04c0*/  HADD2.F32 R123, -RZ, R125.H1_H1 ;  /* 0x3000007dff7b7230 */ /* 0x000fe40000004100 */
[--C-:B----4-:R-:W-:Y:S02]  /*04d0*/  HADD2.F32 R128, -RZ, R132.reuse.H0_H0 ;  /* 0x20000084ff807230 */ /* 0x110fe40000004100 */
[----:B------:R-:W-:Y:S02]  /*04e0*/  HADD2.F32 R129, -RZ, R132.H1_H1 ;  /* 0x30000084ff817230 */ /* 0x000fe40000004100 */
[----:B------:R-:W-:-:S02]  /*04f0*/  HADD2.F32 R130, -RZ, R133.H0_H0 ;  /* 0x20000085ff827230 */ /* 0x000fc40000004100 */
[----:B------:R-:W-:Y:S02]  /*0500*/  HADD2.F32 R131, -RZ, R133.H1_H1 ;  /* 0x30000085ff837230 */ /* 0x000fe40000004100 */
[--C-:B-----5:R-:W-:Y:S02]  /*0510*/  HADD2.F32 R136, -RZ, R140.reuse.H0_H0 ;  /* 0x2000008cff887230 */ /* 0x120fe40000004100 */
        /* <DEDUP_REMOVED lines=10> */
[----:B------:R-:W-:Y:S02]  /*05c0*/  HADD2.F32 R134, -RZ, R135.H0_H0 ;  /* 0x20000087ff867230 */ /* 0x000fe40000004100 */
[----:B------:R-:W-:Y:S02]  /*05d0*/  HADD2.F32 R142, -RZ, R143.H0_H0 ;  /* 0x2000008fff8e7230 */ /* 0x000fe40000004100 */
[----:B------:R-:W-:Y:S02]  /*05e0*/  HADD2.F32 R127, -RZ, R127.H1_H1 ;  /* 0x3000007fff7f7230 */ /* 0x000fe40000004100 */
[----:B------:R-:W-:Y:S02]  /*05f0*/  HADD2.F32 R135, -RZ, R135.H1_H1 ;  /* 0x30000087ff877230 */ /* 0x000fe40000004100 */
[----:B012---:R-:W-:-:S07]  /*0600*/  HADD2.F32 R143, -RZ, R143.H1_H1 ;  /* 0x3000008fff8f7230 */ /* 0x007fce0000004100 */
.L_x_6729:
        /* <DEDUP_REMOVED lines=10> */
[----:B------:R-:W-:-:S06]  /*06b0*/  UIMAD.WIDE UR4, UR6, 0x4, UR10 ;  /* 0x00000004060478a5 */ /* 0x000fcc000f8e020a */
[----:B------:R-:W-:Y:S02]  /*06c0*/  MOV R38, UR4 ;  /* 0x0000000400267c02 */ /* 0x000fe40008000f00 */
[----:B------:R-:W-:Y:S02]  /*06d0*/  MOV R39, UR5 ;  /* 0x0000000500277c02 */ /* 0x000fe40008000f00 */
[----:B------:R-:W-:Y:S01]  /*06e0*/  ISETP.NE.U32.AND P1, PT, RZ, UR18, PT ;  /* 0x00000012ff007c0c */ /* 0x000fe2000bf25070 */
[----:B------:R-:W3:Y:S02]  /*06f0*/  @UP0 LDCU.64 UR4, c[0x0][0x3e0] ;  /* 0x00007c00ff0407ac */ /* 0x000ee40008000a00 */
[----:B------:R-:W4:Y:S01]  /*0700*/  LDG.E R146, desc[UR14][R38.64] ;  /* 0x0000000e26927981 */ /* 0x000f22000c1e1900 */
[----:B0-----:R-:W-:-:S03]  /*0710*/  LEA.HI.SX32 R151, R0, R107, 0x1d ;  /* 0x0000006b00977211 */ /* 0x001fc600078feaff */
[----:B------:R-:W4:Y:S02]  /*0720*/  LDG.E R0, desc[UR14][R36.64] ;  /* 0x0000000e24007981 */ /* 0x000f24000c1e1900 */
[C---:B-1----:R-:W-:Y:S01]  /*0730*/  IMAD.WIDE.U32 R2, R151.reuse, 0x20, R154 ;  /* 0x0000002097027825 */ /* 0x042fe200078e009a */
[----:B------:R-:W-:-:S04]  /*0740*/  IADD3 R149, PT, PT, R151, 0x80, RZ ;  /* 0x0000008097957810 */ /* 0x000fc80007ffe0ff */
[----:B------:R-:W4:Y:S01]  /*0750*/  LDG.E.128 R56, desc[UR14][R2.64] ;  /* 0x0000000e02387981 */ /* 0x000f22000c1e1d00 */
[----:B--2---:R-:W-:-:S03]  /*0760*/  IMAD.WIDE.U32 R52, R149, 0x10, R44 ;  /* 0x0000001095347825 */ /* 0x004fc600078e002c */
[----:B------:R0:W2:Y:S01]  /*0770*/  LDG.E.128 R64, desc[UR14][R2.64+0x10] ;  /* 0x0000100e02407981 */ /* 0x0000a2000c1e1d00 */
[----:B------:R-:W-:-:S03]  /*0780*/  IADD3 R147, PT, PT, R151, 0x100, RZ ;  /* 0x0000010097937810 */ /* 0x000fc60007ffe0ff */
[----:B------:R-:W2:Y:S01]  /*0790*/  LDG.E.128 R52, desc[UR14][R52.64] ;  /* 0x0000000e34347981 */ /* 0x000ea2000c1e1d00 */
[----:B------:R-:W-:-:S04]  /*07a0*/  IMAD.WIDE.U32 R60, R151, 0x10, R44 ;  /* 0x00000010973c7825 */ /* 0x000fc800078e002c */
[--C-:B------:R-:W-:Y:S02]  /*07b0*/  IMAD.WIDE.U32 R152, R149, 0x20, R154.reuse ;  /* 0x0000002095987825 */ /* 0x100fe400078e009a */
[----:B------:R-:W2:Y:S02]  /*07c0*/  LDG.E.128 R60, desc[UR14][R60.64] ;  /* 0x0000000e3c3c7981 */ /* 0x000ea4000c1e1d00 */
[C---:B------:R-:W-:Y:S02]  /*07d0*/  IMAD.WIDE.U32 R154, R147.reuse, 0x20, R154 ;  /* 0x00000020939a7825 */ /* 0x040fe400078e009a */
[----:B------:R-:W2:Y:S04]  /*07e0*/  LDG.E.128 R48, desc[UR14][R152.64+0x10] ;  /* 0x0000100e98307981 */ /* 0x000ea8000c1e1d00 */
[----:B------:R-:W2:Y:S04]  /*07f0*/  LDG.E.128 R36, desc[UR14][R154.64] ;  /* 0x0000000e9a247981 */ /* 0x000ea8000c1e1d00 */
[----:B------:R-:W2:Y:S01]  /*0800*/  LDG.E.128 R68, desc[UR14][R152.64] ;  /* 0x0000000e98447981 */ /* 0x000ea2000c1e1d00 */
[----:B------:R-:W-:-:S03]  /*0810*/  IMAD.WIDE.U32 R44, R147, 0x10, R44 ;  /* 0x00000010932c7825 */ /* 0x000fc600078e002c */
[----:B------:R-:W2:Y:S04]  /*0820*/  LDG.E.128 R40, desc[UR14][R154.64+0x10] ;  /* 0x0000100e9a287981 */ /* 0x000ea8000c1e1d00 */
[----:B------:R-:W2:Y:S01]  /*0830*/  LDG.E.128 R44, desc[UR14][R44.64] ;  /* 0x0000000e2c2c7981 */ /* 0x000ea2000c1e1d00 */
[----:B------:R-:W-:Y:S02]  /*0840*/  ISETP.NE.AND.EX P1, PT, RZ, UR19, PT, P1 ;  /* 0x00000013ff007c0c */ /* 0x000fe4000bf25310 */
[----:B------:R-:W-:Y:S02]  /*0850*/  ISETP.NE.AND P4, PT, RZ, UR16, PT ;  /* 0x00000010ff007c0c */ /* 0x000fe4000bf85270 */
[----:B------:R-:W-:Y:S01]  /*0860*/  PLOP3.LUT P5, PT, PT, PT, UP0, 0x80, 0x8 ;  /* 0x000000000008781c */ /* 0x000fe20003faf008 */
[----:B---3--:R-:W-:-:S06]  /*0870*/  @UP0 UIMAD.WIDE UR4, UR6, 0x2, UR4 ;  /* 0x00000002060408a5 */ /* 0x008fcc000f8e0204 */
[----:B0-----:R-:W-:Y:S02]  /*0880*/  MOV R2, UR4 ;  /* 0x0000000400027c02 */ /* 0x001fe40008000f00 */
[----:B------:R-:W-:-:S05]  /*0890*/  MOV R3, UR5 ;  /* 0x0000000500037c02 */ /* 0x000fca0008000f00 */
[----:B------:R0:W3:Y:S01]  /*08a0*/  @P5 LDG.E.U16 R144, desc[UR14][R2.64] ;  /* 0x0000000e02905981 */ /* 0x0000e2000c1e1500 */
[----:B------:R-:W1:Y:S01]  /*08b0*/  S2R R200, SR_CgaCtaId ;  /* 0x0000000000c87919 */ /* 0x000e620000008800 */
[----:B------:R-:W-:Y:S01]  /*08c0*/  LOP3.LUT P3, RZ, R107, 0x1f, RZ, 0xc0, !PT ;  /* 0x0000001f6bff7812 */ /* 0x000fe2000786c0ff */
[----:B0-----:R-:W0:Y:S01]  /*08d0*/  LDC.64 R2, c[0x0][0x3b0] ;  /* 0x0000ec00ff027b82 */ /* 0x001e220000000a00 */
[----:B----4-:R-:W-:-:S05]  /*08e0*/  FSEL R150, R0, RZ, !P4 ;  /* 0x000000ff00967208 */ /* 0x010fca0006000000 */
[C---:B------:R-:W-:Y:S01]  /*08f0*/  FADD.FTZ R165, -R150.reuse, R58 ;  /* 0x0000003a96a57221 */ /* 0x040fe20000010100 */
[C---:B------:R-:W-:Y:S02]  /*0900*/  FADD.FTZ R171, -R150.reuse, R59 ;  /* 0x0000003b96ab7221 */ /* 0x040fe40000010100 */
[----:B------:R-:W4:Y:S01]  /*0910*/  @P1 LDC.64 R58, c[0x0][0x438] ;  /* 0x00010e00ff3a1b82 */ /* 0x000f220000000a00 */
[C---:B--2---:R-:W-:Y:S01]  /*0920*/  FADD.FTZ R172, -R150.reuse, R64 ;  /* 0x0000004096ac7221 */ /* 0x044fe20000010100 */
[C---:B------:R-:W-:Y:S01]  /*0930*/  FADD.FTZ R180, -R150.reuse, R65 ;  /* 0x0000004196b47221 */ /* 0x040fe20000010100 */
[C---:B------:R-:W-:Y:S01]  /*0940*/  FADD.FTZ R186, -R150.reuse, R66 ;  /* 0x0000004296ba7221 */ /* 0x040fe20000010100 */
[----:B------:R-:W-:Y:S01]  /*0950*/  FADD.FTZ R192, -R150, R67 ;  /* 0x0000004396c07221 */ /* 0x000fe20000010100 */
[--C-:B------:R-:W-:Y:S02]  /*0960*/  HADD2.F32 R65, -RZ, R52.reuse.H0_H0 ;  /* 0x20000034ff417230 */ /* 0x100fe40000004100 */
[----:B------:R-:W-:-:S02]  /*0970*/  HADD2.F32 R64, -RZ, R52.H1_H1 ;  /* 0x30000034ff407230 */ /* 0x000fc40000004100 */
[--C-:B------:R-:W-:Y:S02]  /*0980*/  HADD2.F32 R67, -RZ, R53.reuse.H0_H0 ;  /* 0x20000035ff437230 */ /* 0x100fe40000004100 */
[----:B------:R-:W-:Y:S02]  /*0990*/  HADD2.F32 R66, -RZ, R53.H1_H1 ;  /* 0x30000035ff427230 */ /* 0x000fe40000004100 */
[----:B------:R-:W2:Y:S01]  /*09a0*/  @P1 LDC.64 R52, c[0x0][0x438] ;  /* 0x00010e00ff341b82 */ /* 0x000ea20000000a00 */
[----:B------:R-:W-:Y:S01]  /*09b0*/  R2UR UR12, R146 ;  /* 0x00000000920c72ca */ /* 0x000fe200000e0000 */
[--C-:B------:R-:W-:Y:S02]  /*09c0*/  HADD2.F32 R155, -RZ, R63.reuse.H0_H0 ;  /* 0x2000003fff9b7230 */ /* 0x100fe40000004100 */
[----:B------:R-:W-:Y:S02]  /*09d0*/  HADD2.F32 R148, -RZ, R63.H1_H1 ;  /* 0x3000003fff947230 */ /* 0x000fe40000004100 */
[----:B------:R-:W-:Y:S01]  /*09e0*/  FADD.FTZ R174, -R150, R48 ;  /* 0x0000003096ae7221 */ /* 0x000fe20000010100 */
[----:B------:R-:W-:-:S02]  /*09f0*/  HADD2.F32 R63, -RZ, R60.H0_H0 ;  /* 0x2000003cff3f7230 */ /* 0x000fc40000004100 */
[C---:B------:R-:W-:Y:S01]  /*0a00*/  FADD.FTZ R182, -R150.reuse, R49 ;  /* 0x0000003196b67221 */ /* 0x040fe20000010100 */
[C---:B------:R-:W-:Y:S01]  /*0a10*/  FADD.FTZ R0, -R150.reuse, R56 ;  /* 0x0000003896007221 */ /* 0x040fe20000010100 */
[C---:B------:R-:W-:Y:S01]  /*0a20*/  FADD.FTZ R49, -R150.reuse, R36 ;  /* 0x0000002496317221 */ /* 0x040fe20000010100 */
[----:B------:R-:W-:Y:S01]  /*0a30*/  FADD.FTZ R48, -R150, R37 ;  /* 0x0000002596307221 */ /* 0x000fe20000010100 */
[----:B----4-:R-:W-:-:S04]  /*0a40*/  @P1 IMAD.WIDE.U32 R36, R151, 0x20, R58 ;  /* 0x0000002097241825 */ /* 0x010fc800078e003a */
[----:B------:R-:W-:Y:S01]  /*0a50*/  FMUL.FTZ R159, R120, R63 ;  /* 0x0000003f789f7220 */ /* 0x000fe20000410000 */
[----:B------:R-:W-:Y:S01]  /*0a60*/  FADD.FTZ R163, -R150, R57 ;  /* 0x0000003996a37221 */ /* 0x000fe20000010100 */
[----:B------:R-:W-:Y:S02]  /*0a70*/  HADD2.F32 R60, -RZ, R60.H1_H1 ;  /* 0x3000003cff3c7230 */ /* 0x000fe40000004100 */
[----:B------:R-:W-:Y:S01]  /*0a80*/  FMUL.FTZ R0, R0, UR12 ;  /* 0x0000000c00007c20 */ /* 0x000fe20008410000 */
[--C-:B------:R-:W-:Y:S01]  /*0a90*/  HADD2.F32 R153, -RZ, R61.reuse.H0_H0 ;  /* 0x2000003dff997230 */ /* 0x100fe20000004100 */
[----:B------:R-:W5:Y:S01]  /*0aa0*/  @P1 LDG.E.128 R4, desc[UR14][R36.64] ;  /* 0x0000000e24041981 */ /* 0x000f62000c1e1d00 */
[----:B------:R-:W-:Y:S01]  /*0ab0*/  FMUL.FTZ R163, R163, UR12 ;  /* 0x0000000ca3a37c20 */ /* 0x000fe20008410000 */
[----:B------:R-:W-:Y:S01]  /*0ac0*/  FMUL.FTZ R154, R121, R60 ;  /* 0x0000003c799a7220 */ /* 0x000fe20000410000 */
[----:B------:R-:W4:Y:S01]  /*0ad0*/  @P1 LDC.64 R56, c[0x0][0x438] ;  /* 0x00010e00ff381b82 */ /* 0x000f220000000a00 */
[----:B------:R1:W5:Y:S01]  /*0ae0*/  @P1 LDG.E.128 R8, desc[UR14][R36.64+0x10] ;  /* 0x0000100e24081981 */ /* 0x000362000c1e1d00 */
[----:B------:R-:W-:-:S02]  /*0af0*/  HADD2.F32 R146, -RZ, R61.H1_H1 ;  /* 0x3000003dff927230 */ /* 0x000fc40000004100 */
[----:B------:R-:W-:Y:S01]  /*0b00*/  FMUL.FTZ R156, R122, R153 ;  /* 0x000000997a9c7220 */ /* 0x000fe20000410000 */
[----:B------:R-:W-:Y:S01]  /*0b10*/  FMUL.FTZ R165, R165, UR12 ;  /* 0x0000000ca5a57c20 */ /* 0x000fe20008410000 */
[----:B--2---:R-:W-:-:S04]  /*0b20*/  @P1 IMAD.WIDE.U32 R52, R147, 0x20, R52 ;  /* 0x0000002093341825 */ /* 0x004fc800078e0034 */
[----:B-1----:R-:W-:Y:S01]  /*0b30*/  FADD.FTZ R37, RZ, R159 ;  /* 0x0000009fff257221 */ /* 0x002fe20000010000 */
[----:B------:R-:W-:Y:S01]  /*0b40*/  FFMA.FTZ R36, R0, R159, RZ ;  /* 0x0000009f00247223 */ /* 0x000fe200000100ff */
[--C-:B------:R-:W-:Y:S02]  /*0b50*/  HADD2.F32 R61, -RZ, R62.reuse.H0_H0 ;  /* 0x2000003eff3d7230 */ /* 0x100fe40000004100 */
[----:B------:R-:W-:Y:S01]  /*0b60*/  FMUL.FTZ R162, R123, R146 ;  /* 0x000000927ba27220 */ /* 0x000fe20000410000 */
[----:B------:R-:W-:Y:S01]  /*0b70*/  FADD.FTZ R37, R154, R37 ;  /* 0x000000259a257221 */ /* 0x000fe20000010000 */
[----:B------:R-:W-:Y:S01]  /*0b80*/  FFMA.FTZ R36, R163, R154, R36 ;  /* 0x0000009aa3247223 */ /* 0x000fe20000010024 */
[----:B------:R-:W-:Y:S01]  /*0b90*/  FMUL.FTZ R171, R171, UR12 ;  /* 0x0000000cabab7c20 */ /* 0x000fe20008410000 */
[----:B------:R-:W5:Y:S01]  /*0ba0*/  @P1 LDG.E.128 R20, desc[UR14][R52.64] ;  /* 0x0000000e34141981 */ /* 0x000f62000c1e1d00 */
[----:B------:R-:W-:Y:S01]  /*0bb0*/  FADD.FTZ R37, R156, R37 ;  /* 0x000000259c257221 */ /* 0x000fe20000010000 */
[----:B------:R-:W-:Y:S01]  /*0bc0*/  FFMA.FTZ R36, R165, R156, R36 ;  /* 0x0000009ca5247223 */ /* 0x000fe20000010024 */
[----:B------:R-:W-:Y:S01]  /*0bd0*/  HADD2.F32 R62, -RZ, R62.H1_H1 ;  /* 0x3000003eff3e7230 */ /* 0x000fe20000004100 */
[----:B------:R1:W5:Y:S01]  /*0be0*/  @P1 LDG.E.128 R24, desc[UR14][R52.64+0x10] ;  /* 0x0000100e34181981 */ /* 0x000362000c1e1d00 */
[----:B------:R-:W-:Y:S01]  /*0bf0*/  FMUL.FTZ R168, R124, R61 ;  /* 0x0000003d7ca87220 */ /* 0x000fe20000410000 */
[----:B------:R-:W-:Y:S01]  /*0c00*/  FMUL.FTZ R172, R172, UR12 ;  /* 0x0000000cacac7c20 */ /* 0x000fe20008410000 */
[----:B------:R-:W-:Y:S01]  /*0c10*/  FMUL.FTZ R180, R180, UR12 ;  /* 0x0000000cb4b47c20 */ /* 0x000fe20008410000 */
[----:B------:R-:W-:Y:S01]  /*0c20*/  FMUL.FTZ R178, R125, R62 ;  /* 0x0000003e7db27220 */ /* 0x000fe20000410000 */
[----:B-1----:R-:W-:Y:S01]  /*0c30*/  FADD.FTZ R53, R162, R37 ;  /* 0x00000025a2357221 */ /* 0x002fe20000010000 */
[----:B------:R-:W-:-:S03]  /*0c40*/  FFMA.FTZ R37, R171, R162, R36 ;  /* 0x000000a2ab257223 */ /* 0x000fc60000010024 */
[----:B------:R-:W-:Y:S01]  /*0c50*/  FADD.FTZ R53, R168, R53 ;  /* 0x00000035a8357221 */ /* 0x000fe20000010000 */
[----:B------:R-:W-:Y:S01]  /*0c60*/  FFMA.FTZ R37, R172, R168, R37 ;  /* 0x000000a8ac257223 */ /* 0x000fe20000010025 */
[----:B------:R-:W-:Y:S01]  /*0c70*/  FMUL.FTZ R183, R126, R155 ;  /* 0x0000009b7eb77220 */ /* 0x000fe20000410000 */
[----:B------:R-:W-:Y:S01]  /*0c80*/  FMUL.FTZ R186, R186, UR12 ;  /* 0x0000000cbaba7c20 */ /* 0x000fe20008410000 */
[----:B------:R-:W-:Y:S01]  /*0c90*/  FADD.FTZ R36, R178, R53 ;  /* 0x00000035b2247221 */ /* 0x000fe20000010000 */
[----:B------:R-:W-:Y:S01]  /*0ca0*/  FFMA.FTZ R37, R180, R178, R37 ;  /* 0x000000b2b4257223 */ /* 0x000fe20000010025 */
[----:B------:R-:W-:Y:S01]  /*0cb0*/  FMUL.FTZ R189, R127, R148 ;  /* 0x000000947fbd7220 */ /* 0x000fe20000410000 */
[----:B------:R-:W-:Y:S01]  /*0cc0*/  FADD.FTZ R158, -R150, R68 ;  /* 0x00000044969e7221 */ /* 0x000fe20000010100 */
[----:B------:R-:W-:Y:S01]  /*0cd0*/  FADD.FTZ R36, R183, R36 ;  /* 0x00000024b7247221 */ /* 0x000fe20000010000 */
[----:B------:R-:W-:Y:S01]  /*0ce0*/  FMUL.FTZ R192, R192, UR12 ;  /* 0x0000000cc0c07c20 */ /* 0x000fe20008410000 */
[----:B------:R-:W-:Y:S01]  /*0cf0*/  FFMA.FTZ R37, R186, R183, R37 ;  /* 0x000000b7ba257223 */ /* 0x000fe20000010025 */
[----:B----4-:R-:W-:-:S04]  /*0d00*/  @P1 IMAD.WIDE.U32 R56, R149, 0x20, R56 ;  /* 0x0000002095381825 */ /* 0x010fc800078e0038 */
[----:B------:R-:W-:Y:S01]  /*0d10*/  FMUL.FTZ R53, R128, R65 ;  /* 0x0000004180357220 */ /* 0x000fe20000410000 */
[----:B------:R-:W-:Y:S01]  /*0d20*/  FADD.FTZ R36, R189, R36 ;  /* 0x00000024bd247221 */ /* 0x000fe20000010000 */
[----:B------:R-:W-:Y:S01]  /*0d30*/  FADD.FTZ R160, -R150, R69 ;  /* 0x0000004596a07221 */ /* 0x000fe20000010100 */
[----:B------:R-:W-:Y:S01]  /*0d40*/  FMUL.FTZ R52, R158, UR12 ;  /* 0x0000000c9e347c20 */ /* 0x000fe20008410000 */
[----:B------:R-:W-:Y:S01]  /*0d50*/  FFMA.FTZ R37, R192, R189, R37 ;  /* 0x000000bdc0257223 */ /* 0x000fe20000010025 */
[----:B------:R-:W5:Y:S01]  /*0d60*/  @P1 LDG.E.128 R12, desc[UR14][R56.64] ;  /* 0x0000000e380c1981 */ /* 0x000f62000c1e1d00 */
[----:B------:R-:W-:Y:S01]  /*0d70*/  FADD.FTZ R36, R53, R36 ;  /* 0x0000002435247221 */ /* 0x000fe20000010000 */
[----:B------:R-:W-:Y:S02]  /*0d80*/  FADD.FTZ R161, -R150, R70 ;  /* 0x0000004696a17221 */ /* 0x000fe40000010100 */
[----:B------:R1:W5:Y:S01]  /*0d90*/  @P1 LDG.E.128 R16, desc[UR14][R56.64+0x10] ;  /* 0x0000100e38101981 */ /* 0x000362000c1e1d00 */
[----:B------:R-:W-:Y:S01]  /*0da0*/  FFMA.FTZ R37, R52, R53, R37 ;  /* 0x0000003534257223 */ /* 0x000fe20000010025 */
[----:B------:R-:W-:Y:S01]  /*0db0*/  FMUL.FTZ R167, R130, R67 ;  /* 0x0000004382a77220 */ /* 0x000fe20000410000 */
[----:B------:R-:W-:Y:S01]  /*0dc0*/  FADD.FTZ R164, -R150, R71 ;  /* 0x0000004796a47221 */ /* 0x000fe20000010100 */
[----:B------:R-:W-:Y:S01]  /*0dd0*/  FMUL.FTZ R158, R161, UR12 ;  /* 0x0000000ca19e7c20 */ /* 0x000fe20008410000 */
[----:B-1----:R-:W-:Y:S01]  /*0de0*/  FMUL.FTZ R57, R129, R64 ;  /* 0x0000004081397220 */ /* 0x002fe20000410000 */
[----:B------:R-:W-:-:S03]  /*0df0*/  FMUL.FTZ R56, R160, UR12 ;  /* 0x0000000ca0387c20 */ /* 0x000fc60008410000 */
[----:B------:R-:W-:Y:S01]  /*0e00*/  FADD.FTZ R36, R57, R36 ;  /* 0x0000002439247221 */ /* 0x000fe20000010000 */
[----:B------:R-:W-:Y:S01]  /*0e10*/  FFMA.FTZ R37, R56, R57, R37 ;  /* 0x0000003938257223 */ /* 0x000fe20000010025 */
[--C-:B------:R-:W-:Y:S02]  /*0e20*/  HADD2.F32 R69, -RZ, R54.reuse.H0_H0 ;  /* 0x20000036ff457230 */ /* 0x100fe40000004100 */
[----:B------:R-:W-:Y:S01]  /*0e30*/  FMUL.FTZ R173, R131, R66 ;  /* 0x0000004283ad7220 */ /* 0x000fe20000410000 */
[----:B------:R-:W-:Y:S01]  /*0e40*/  FADD.FTZ R36, R167, R36 ;  /* 0x00000024a7247221 */ /* 0x000fe20000010000 */
[----:B------:R-:W-:Y:S01]  /*0e50*/  FMUL.FTZ R164, R164, UR12 ;  /* 0x0000000ca4a47c20 */ /* 0x000fe20008410000 */
[----:B------:R-:W-:Y:S01]  /*0e60*/  FFMA.FTZ R37, R158, R167, R37 ;  /* 0x000000a79e257223 */ /* 0x000fe20000010025 */
[----:B------:R-:W-:Y:S02]  /*0e70*/  HADD2.F32 R54, -RZ, R54.H1_H1 ;  /* 0x30000036ff367230 */ /* 0x000fe40000004100 */
[----:B------:R-:W-:Y:S01]  /*0e80*/  FMUL.FTZ R170, R132, R69 ;  /* 0x0000004584aa7220 */ /* 0x000fe20000410000 */
[----:B------:R-:W-:Y:S01]  /*0e90*/  FADD.FTZ R161, R173, R36 ;  /* 0x00000024ada17221 */ /* 0x000fe20000010000 */
[----:B------:R-:W-:Y:S01]  /*0ea0*/  FMUL.FTZ R174, R174, UR12 ;  /* 0x0000000caeae7c20 */ /* 0x000fe20008410000 */
[----:B------:R-:W-:Y:S01]  /*0eb0*/  FFMA.FTZ R37, R164, R173, R37 ;  /* 0x000000ada4257223 */ /* 0x000fe20000010025 */
[----:B------:R-:W-:-:S02]  /*0ec0*/  HADD2.F32 R71, -RZ, R55.H0_H0 ;  /* 0x20000037ff477230 */ /* 0x000fc40000004100 */
[----:B------:R-:W-:Y:S01]  /*0ed0*/  FMUL.FTZ R179, R133, R54 ;  /* 0x0000003685b37220 */ /* 0x000fe20000410000 */
[----:B------:R-:W-:Y:S01]  /*0ee0*/  FADD.FTZ R36, R170, R161 ;  /* 0x000000a1aa247221 */ /* 0x000fe20000010000 */
[----:B------:R-:W-:Y:S01]  /*0ef0*/  FADD.FTZ R188, -R150, R50 ;  /* 0x0000003296bc7221 */ /* 0x000fe20000010100 */
[----:B------:R-:W-:Y:S01]  /*0f00*/  FMUL.FTZ R182, R182, UR12 ;  /* 0x0000000cb6b67c20 */ /* 0x000fe20008410000 */
[----:B------:R-:W-:Y:S01]  /*0f10*/  FFMA.FTZ R37, R174, R170, R37 ;  /* 0x000000aaae257223 */ /* 0x000fe20000010025 */
[----:B------:R-:W-:Y:S02]  /*0f20*/  HADD2.F32 R68, -RZ, R55.H1_H1 ;  /* 0x30000037ff447230 */ /* 0x000fe40000004100 */
[----:B------:R-:W-:Y:S01]  /*0f30*/  FMUL.FTZ R185, R134, R71 ;  /* 0x0000004786b97220 */ /* 0x000fe20000410000 */
[----:B------:R-:W-:Y:S01]  /*0f40*/  FADD.FTZ R36, R179, R36 ;  /* 0x00000024b3247221 */ /* 0x000fe20000010000 */
[----:B------:R-:W-:Y:S01]  /*0f50*/  FADD.FTZ R152, -R150, R51 ;  /* 0x0000003396987221 */ /* 0x000fe20000010100 */
[----:B------:R-:W-:Y:S01]  /*0f60*/  FMUL.FTZ R188, R188, UR12 ;  /* 0x0000000cbcbc7c20 */ /* 0x000fe20008410000 */
[----:B------:R-:W-:Y:S01]  /*0f70*/  FFMA.FTZ R37, R182, R179, R37 ;  /* 0x000000b3b6257223 */ /* 0x000fe20000010025 */
[----:B------:R-:W-:-:S02]  /*0f80*/  HADD2.F32 R51, -RZ, R44.H0_H0 ;  /* 0x2000002cff337230 */ /* 0x000fc40000004100 */
        /* <DEDUP_REMOVED lines=39> */
[----:B------:R-:W-:Y:S01]  /*1200*/  FADD.FTZ R43, -R150, R43 ;  /* 0x0000002b962b7221 */ /* 0x000fe20000010100 */
[----:B------:R-:W-:Y:S02]  /*1210*/  HADD2.F32 R150, -RZ, R47.H1_H1 ;  /* 0x3000002fff967230 */ /* 0x000fe40000004100 */
[----:B------:R-:W-:Y:S01]  /*1220*/  FADD.FTZ R39, R36, R187 ;  /* 0x000000bb24277221 */ /* 0x000fe20000010000 */
[----:B------:R-:W-:Y:S01]  /*1230*/  FMUL.FTZ R193, R42, UR12 ;  /* 0x0000000c2ac17c20 */ /* 0x000fe20008410000 */
[----:B------:R-:W-:Y:S01]  /*1240*/  FMUL.FTZ R196, R142, R157 ;  /* 0x0000009d8ec47220 */ /* 0x000fe20000410000 */
        /* <DEDUP_REMOVED lines=28> */
[----:B------:R-:W-:Y:S02]  /*1410*/  LEA R40, R200, R37, 0x18 ;  /* 0x00000025c8287211 */ /* 0x000fe400078ec0ff */
        /* <DEDUP_REMOVED lines=21> */
[----:B---3--:R-:W-:-:S05]  /*1570*/  @P5 HADD2.F32 R144, -RZ, R144.H0_H0 ;  /* 0x20000090ff905230 */ /* 0x008fca0000004100 */
[----:B------:R-:W-:Y:S01]  /*1580*/  @P5 R2UR UR4, R144 ;  /* 0x00000000900452ca */ /* 0x000fe200000e0000 */
[----:B------:R-:W-:Y:S01]  /*1590*/  UMOV UR5, 0x3f800000 ;  /* 0x3f80000000057882 */ /* 0x000fe20000000000 */
        /* <DEDUP_REMOVED lines=15> */
[----:B------:R-:W-:-:S03]  /*1690*/  @UP0 UMOV UR5, UR4 ;  /* 0x0000000400050c82 */ /* 0x000fc60008000000 */
[----:B------:R-:W-:Y:S01]  /*16a0*/  R2UR UR13, R43 ;  /* 0x000000002b0d72ca */ /* 0x000fe200000e0000 */
        /* <DEDUP_REMOVED lines=96> */
[----:B------:R-:W-:Y:S02]  /*1cb0*/  LOP3.LUT P3, RZ, R46, 0xff000000, RZ, 0xc0, !PT ;  /* 0xff0000002eff7812 */ /* 0x000fe4000786c0ff */
[C---:B------:R-:W-:Y:S02]  /*1cc0*/  LOP3.LUT P4, RZ, R47.reuse, 0xff00, RZ, 0xc0, !PT ;  /* 0x0000ff002fff7812 */ /* 0x040fe4000788c0ff */
[C---:B------:R-:W-:Y:S02]  /*1cd0*/  LOP3.LUT P5, RZ, R47.reuse, 0xff0000, RZ, 0xc0, !PT ;  /* 0x00ff00002fff7812 */ /* 0x040fe400078ac0ff */
[----:B------:R-:W-:Y:S02]  /*1ce0*/  ISETP.GE.U32.AND.EX P0, PT, R47, 0x1000000, PT, P0 ;  /* 0x010000002f00780c */ /* 0x000fe40003f06100 */
[----:B------:R-:W-:Y:S02]  /*1cf0*/  FSEL R38, R39, RZ, P6 ;  /* 0x000000ff27267208 */ /* 0x000fe40003000000 */
        /* <DEDUP_REMOVED lines=10> */
.L_x_6716:
[--C-:B------:R-:W-:Y:S01]  /*1da0*/  FFMA.FTZ R192, R192, UR13, R49.reuse ;  /* 0x0000000dc0c07c23 */ /* 0x100fe20008010031 */
[--C-:B------:R-:W-:Y:S01]  /*1db0*/  FFMA.FTZ R186, R186, UR13, R49.reuse ;  /* 0x0000000dbaba7c23 */ /* 0x100fe20008010031 */
[----:B-----5:R-:W-:Y:S01]  /*1dc0*/  ISETP.GE.U32.AND P0, PT, R46, RZ, PT ;  /* 0x000000ff2e00720c */ /* 0x020fe20003f06070 */
[----:B------:R-:W-:Y:S01]  /*1dd0*/  UMOV UR4, UR7 ;  /* 0x0000000700047c82 */ /* 0x000fe20008000000 */
[----:B------:R-:W-:Y:S01]  /*1de0*/  FADD.FTZ R192, R189, -R192 ;  /* 0x800000c0bdc07221 */ /* 0x000fe20000010000 */
[----:B------:R-:W-:Y:S01]  /*1df0*/  FADD.FTZ R183, R183, -R186 ;  /* 0x800000bab7b77221 */ /* 0x000fe20000010000 */
[----:B------:R-:W-:Y:S01]  /*1e00*/  ISETP.GE.U32.AND.EX P0, PT, R47, 0x1000000, PT, P0 ;  /* 0x010000002f00780c */ /* 0x000fe20003f06100 */
        /* <DEDUP_REMOVED lines=11> */
[----:B------:R-:W-:Y:S01]  /*1ec0*/  LOP3.LUT P5, RZ, R47, 0xff0000, RZ, 0xc0, !PT ;  /* 0x00ff00002fff7812 */ /* 0x000fe200078ac0ff */
[----:B------:R-:W-:Y:S01]  /*1ed0*/  FADD.FTZ R178, R178, -R33 ;  /* 0x80000021b2b27221 */ /* 0x000fe20000010000 */
[----:B------:R-:W-:Y:S01]  /*1ee0*/  LOP3.LUT P3, RZ, R46, 0xff, RZ, 0xc0, !PT ;  /* 0x000000ff2eff7812 */ /* 0x000fe2000786c0ff */
[----:B------:R-:W-:Y:S01]  /*1ef0*/  FADD.FTZ R154, R154, -R163 ;  /* 0x800000a39a9a7221 */ /* 0x000fe20000010000 */
[----:B------:R-:W-:Y:S01]  /*1f00*/  FSEL R51, R29, RZ, P0 ;  /* 0x000000ff1d337208 */ /* 0x000fe20000000000 */
[----:B------:R-:W-:Y:S01]  /*1f10*/  FFMA.FTZ R29, R172, UR13, R49 ;  /* 0x0000000dac1d7c23 */ /* 0x000fe20008010031 */
[----:B------:R-:W-:Y:S01]  /*1f20*/  LOP3.LUT P1, RZ, R46, 0xff00, RZ, 0xc0, !PT ;  /* 0x0000ff002eff7812 */ /* 0x000fe2000782c0ff */
[----:B------:R-:W-:Y:S01]  /*1f30*/  FADD.FTZ R165, R156, -R165 ;  /* 0x800000a59ca57221 */ /* 0x000fe20000010000 */
[----:B------:R-:W-:Y:S01]  /*1f40*/  LOP3.LUT P4, RZ, R46, 0xff0000, RZ, 0xc0, !PT ;  /* 0x00ff00002eff7812 */ /* 0x000fe2000788c0ff */
[----:B------:R-:W-:Y:S01]  /*1f50*/  FADD.FTZ R29, R168, -R29 ;  /* 0x8000001da81d7221 */ /* 0x000fe20000010000 */
[----:B------:R-:W-:Y:S01]  /*1f60*/  LOP3.LUT P6, RZ, R46, 0xff000000, RZ, 0xc0, !PT ;  /* 0xff0000002eff7812 */ /* 0x000fe200078cc0ff */
[----:B------:R-:W-:Y:S01]  /*1f70*/  FADD.FTZ R162, R162, -R171 ;  /* 0x800000aba2a27221 */ /* 0x000fe20000010000 */
[----:B------:R-:W-:Y:S01]  /*1f80*/  FADD.FTZ R159, R159, -R0 ;  /* 0x800000009f9f7221 */ /* 0x000fe20000010000 */
[----:B------:R-:W-:Y:S01]  /*1f90*/  FSEL R46, R28, RZ, P5 ;  /* 0x000000ff1c2e7208 */ /* 0x000fe20002800000 */
        /* <DEDUP_REMOVED lines=26> */
[----:B------:R-:W-:Y:S02]  /*2140*/  F2FP.F16.F32.PACK_AB R39, R51, R46 ;  /* 0x0000002e3327723e */ /* 0x000fe400000000ff */
[----:B------:R-:W-:Y:S02]  /*2150*/  F2FP.F16.F32.PACK_AB R38, R43, R42 ;  /* 0x0000002a2b26723e */ /* 0x000fe400000000ff */
[----:B------:R-:W-:Y:S02]  /*2160*/  F2FP.F16.F32.PACK_AB R37, R40, R37 ;  /* 0x000000252825723e */ /* 0x000fe400000000ff */
[----:B------:R-:W-:-:S07]  /*2170*/  F2FP.F16.F32.PACK_AB R36, R41, R0 ;  /* 0x000000002924723e */ /* 0x000fce00000000ff */
.L_x_6717:
        /* <DEDUP_REMOVED lines=12> */
[----:B0-----:R-:W-:Y:S01]  /*2240*/  FFMA.FTZ R29, R174, UR13, R49 ;  /* 0x0000000dae1d7c23 */ /* 0x001fe20008010031 */
        /* <DEDUP_REMOVED lines=59> */
.L_x_6718:
[--C-:B------:R-:W-:Y:S01]  /*2600*/  FFMA.FTZ R56, R56, UR13, R49.reuse ;  /* 0x0000000d38387c23 */ /* 0x100fe20008010031 */
[--C-:B------:R-:W-:Y:S01]  /*2610*/  FFMA.FTZ R158, R158, UR13, R49.reuse ;  /* 0x0000000d9e9e7c23 */ /* 0x100fe20008010031 */
[--C-:B0-----:R-:W-:Y:S01]  /*2620*/  FFMA.FTZ R37, R174, UR13, R49.reuse ;  /* 0x0000000dae257c23 */ /* 0x101fe20008010031 */
[----:B------:R-:W-:Y:S01]  /*2630*/  FFMA.FTZ R164, R164, UR13, R49 ;  /* 0x0000000da4a47c23 */ /* 0x000fe20008010031 */
[----:B------:R-:W-:Y:S01]  /*2640*/  FADD.FTZ R56, R57, -R56 ;  /* 0x8000003839387221 */ /* 0x000fe20000010000 */
[----:B------:R-:W-:Y:S01]  /*2650*/  FADD.FTZ R167, R167, -R158 ;  /* 0x8000009ea7a77221 */ /* 0x000fe20000010000 */
[----:B------:R-:W-:Y:S01]  /*2660*/  FADD.FTZ R37, R170, -R37 ;  /* 0x80000025aa257221 */ /* 0x000fe20000010000 */
[----:B------:R-:W-:Y:S01]  /*2670*/  FFMA.FTZ R182, R182, UR13, R49 ;  /* 0x0000000db6b67c23 */ /* 0x000fe20008010031 */
        /* <DEDUP_REMOVED lines=53> */
.L_x_6719:
        /* <DEDUP_REMOVED lines=69> */
.L_x_6720:
        /* <DEDUP_REMOVED lines=61> */
.L_x_6721:
[----:B------:R-:W0:Y:S01]  /*31f0*/  @P0 LDC.64 R2, c[0x0][0x478] ;  /* 0x00011e00ff020b82 */ /* 0x000e220000000a00 */
[----:B------:R-:W-:-:S04]  /*3200*/  IMAD.WIDE.U32 R40, R147, 0x10, R40 ;  /* 0x0000001093287825 */ /* 0x000fc800078e0028 */
[----:B0-----:R-:W-:-:S05]  /*3210*/  @P0 IMAD.WIDE.U32 R2, R147, 0x20, R2 ;  /* 0x0000002093020825 */ /* 0x001fca00078e0002 */
[----:B------:R0:W-:Y:S04]  /*3220*/  @P0 STG.E.128 desc[UR14][R2.64], R32 ;  /* 0x0000002002000986 */ /* 0x0001e8000c101d0e */
[----:B------:R0:W-:Y:S04]  /*3230*/  @P0 STG.E.128 desc[UR14][R2.64+0x10], R28 ;  /* 0x0000101c02000986 */ /* 0x0001e8000c101d0e */
[----:B------:R0:W-:Y:S01]  /*3240*/  STG.E.128 desc[UR14][R40.64], R36 ;  /* 0x0000002428007986 */ /* 0x0001e2000c101d0e */
[----:B------:R-:W-:Y:S05]  /*3250*/  BRA `(.L_x_6722) ;  /* 0x00000018002c7947 */ /* 0x000fea0003800000 */
.L_x_6715:
[----:B------:R-:W-:-:S04]  /*3260*/  ISETP.NE.U32.AND P0, PT, RZ, UR22, PT ;  /* 0x00000016ff007c0c */ /* 0x000fc8000bf05070 */
[----:B------:R-:W-:-:S13]  /*3270*/  ISETP.NE.AND.EX P0, PT, RZ, UR23, PT, P0 ;  /* 0x00000017ff007c0c */ /* 0x000fda000bf05300 */
[----:B------:R-:W-:Y:S05]  /*3280*/  @P0 BRA `(.L_x_6723) ;  /* 0x0000000000fc0947 */ /* 0x000fea0003800000 */
[--C-:B------:R-:W-:Y:S01]  /*3290*/  FFMA.FTZ R163, R163, UR13, R49.reuse ;  /* 0x0000000da3a37c23 */ /* 0x100fe20008010031 */
[--C-:B------:R-:W-:Y:S01]  /*32a0*/  FFMA.FTZ R165, R165, UR13, R49.reuse ;  /* 0x0000000da5a57c23 */ /* 0x100fe20008010031 */
[----:B------:R-:W-:Y:S01]  /*32b0*/  FFMA.FTZ R39, R172, UR13, R49 ;  /* 0x0000000dac277c23 */ /* 0x000fe20008010031 */
        /* <DEDUP_REMOVED lines=60> */
.L_x_6723:
[--C-:B------:R-:W-:Y:S01]  /*3680*/  FFMA.FTZ R29, R172, UR13, R49.reuse ;  /* 0x0000000dac1d7c23 */ /* 0x100fe20008010031 */
[--C-:B------:R-:W-:Y:S01]  /*3690*/  FFMA.FTZ R186, R186, UR13, R49.reuse ;  /* 0x0000000dbaba7c23 */ /* 0x100fe20008010031 */
[----:B------:R-:W-:Y:S01]  /*36a0*/  FFMA.FTZ R192, R192, UR13, R49 ;  /* 0x0000000dc0c07c23 */ /* 0x000fe20008010031 */
[----:B------:R-:W-:Y:S01]  /*36b0*/  UMOV UR4, UR7 ;  /* 0x0000000700047c82 */ /* 0x000fe20008000000 */
[----:B------:R-:W-:Y:S01]  /*36c0*/  FADD.FTZ R29, R168, -R29 ;  /* 0x8000001da81d7221 */ /* 0x000fe20000010000 */
[----:B------:R-:W-:Y:S01]  /*36d0*/  FADD.FTZ R186, R183, -R186 ;  /* 0x800000bab7ba7221 */ /* 0x000fe20000010000 */
[----:B------:R-:W-:Y:S01]  /*36e0*/  FADD.FTZ R192, R189, -R192 ;  /* 0x800000c0bdc07221 */ /* 0x000fe20000010000 */
[----:B-----5:R-:W-:Y:S01]  /*36f0*/  LOP3.LUT P5, RZ, R47, 0xff, RZ, 0xc0, !PT ;  /* 0x000000ff2fff7812 */ /* 0x020fe200078ac0ff */
[----:B------:R-:W-:Y:S01]  /*3700*/  FMUL.FTZ R28, R29, UR12 ;  /* 0x0000000c1d1c7c20 */ /* 0x000fe20008410000 */
[----:B------:R-:W-:Y:S01]  /*3710*/  FMUL.FTZ R30, R186, UR12 ;  /* 0x0000000cba1e7c20 */ /* 0x000fe20008410000 */
[----:B------:R-:W-:Y:S01]  /*3720*/  FMUL.FTZ R31, R192, UR12 ;  /* 0x0000000cc01f7c20 */ /* 0x000fe20008410000 */
[----:B------:R-:W-:Y:S01]  /*3730*/  ISETP.GE.U32.AND P1, PT, R46, RZ, PT ;  /* 0x000000ff2e00720c */ /* 0x000fe20003f26070 */
[----:B------:R-:W-:Y:S01]  /*3740*/  FMUL.FTZ R29, R28, UR5 ;  /* 0x000000051c1d7c20 */ /* 0x000fe20008410000 */
[----:B------:R-:W-:Y:S01]  /*3750*/  FMUL.FTZ R32, R30, UR5 ;  /* 0x000000051e207c20 */ /* 0x000fe20008410000 */
[----:B------:R-:W-:Y:S01]  /*3760*/  FMUL.FTZ R33, R31, UR5 ;  /* 0x000000051f217c20 */ /* 0x000fe20008410000 */
[--C-:B------:R-:W-:Y:S01]  /*3770*/  FFMA.FTZ R163, R163, UR13, R49.reuse ;  /* 0x0000000da3a37c23 */ /* 0x100fe20008010031 */
[----:B------:R-:W-:Y:S01]  /*3780*/  FMUL.FTZ R29, R29, UR4 ;  /* 0x000000041d1d7c20 */ /* 0x000fe20008410000 */
[--C-:B------:R-:W-:Y:S01]  /*3790*/  FFMA.FTZ R165, R165, UR13, R49.reuse ;  /* 0x0000000da5a57c23 */ /* 0x100fe20008010031 */
[--C-:B------:R-:W-:Y:S01]  /*37a0*/  FFMA.FTZ R171, R171, UR13, R49.reuse ;  /* 0x0000000dabab7c23 */ /* 0x100fe20008010031 */
[--C-:B------:R-:W-:Y:S01]  /*37b0*/  FFMA.FTZ R0, R0, UR13, R49.reuse ;  /* 0x0000000d00007c23 */ /* 0x100fe20008010031 */
[----:B------:R-:W-:Y:S01]  /*37c0*/  FMUL.FTZ R32, R32, UR4 ;  /* 0x0000000420207c20 */ /* 0x000fe20008410000 */
[----:B------:R-:W-:Y:S01]  /*37d0*/  FSEL R42, R29, RZ, P5 ;  /* 0x000000ff1d2a7208 */ /* 0x000fe20002800000 */
[----:B------:R-:W-:Y:S01]  /*37e0*/  FFMA.FTZ R29, R180, UR13, R49 ;  /* 0x0000000db41d7c23 */ /* 0x000fe20008010031 */
[----:B------:R-:W-:Y:S01]  /*37f0*/  FMUL.FTZ R33, R33, UR4 ;  /* 0x0000000421217c20 */ /* 0x000fe20008410000 */
[C---:B------:R-:W-:Y:S01]  /*3800*/  LOP3.LUT P6, RZ, R47.reuse, 0xff0000, RZ, 0xc0, !PT ;  /* 0x00ff00002fff7812 */ /* 0x040fe200078cc0ff */
[----:B------:R-:W-:Y:S01]  /*3810*/  FADD.FTZ R163, R154, -R163 ;  /* 0x800000a39aa37221 */ /* 0x000fe20000010000 */
[----:B------:R-:W-:Y:S01]  /*3820*/  ISETP.GE.U32.AND.EX P1, PT, R47, 0x1000000, PT, P1 ;  /* 0x010000002f00780c */ /* 0x000fe20003f26110 */
        /* <DEDUP_REMOVED lines=35> */
.L_x_6724:
        /* <DEDUP_REMOVED lines=70> */
.L_x_6725:
[--C-:B------:R-:W-:Y:S01]  /*3ec0*/  FFMA.FTZ R56, R56, UR13, R49.reuse ;  /* 0x0000000d38387c23 */ /* 0x100fe20008010031 */
[--C-:B------:R-:W-:Y:S01]  /*3ed0*/  FFMA.FTZ R158, R158, UR13, R49.reuse ;  /* 0x0000000d9e9e7c23 */ /* 0x100fe20008010031 */
[--C-:B0-----:R-:W-:Y:S01]  /*3ee0*/  FFMA.FTZ R37, R174, UR13, R49.reuse ;  /* 0x0000000dae257c23 */ /* 0x101fe20008010031 */
        /* <DEDUP_REMOVED lines=58> */
.L_x_6726:
        /* <DEDUP_REMOVED lines=69> */
.L_x_6727:
        /* <DEDUP_REMOVED lines=61> */
.L_x_6728:
[----:B------:R-:W0:Y:S01]  /*4ab0*/  @P0 LDC.64 R2, c[0x0][0x478] ;  /* 0x00011e00ff020b82 */ /* 0x000e220000000a00 */
[----:B------:R-:W-:-:S04]  /*4ac0*/  IMAD.WIDE.U32 R40, R147, 0x10, R40 ;  /* 0x0000001093287825 */ /* 0x000fc800078e0028 */
[----:B0-----:R-:W-:-:S05]  /*4ad0*/  @P0 IMAD.WIDE.U32 R2, R147, 0x20, R2 ;  /* 0x0000002093020825 */ /* 0x001fca00078e0002 */
[----:B------:R1:W-:Y:S04]  /*4ae0*/  @P0 STG.E.128 desc[UR14][R2.64], R32 ;  /* 0x0000002002000986 */ /* 0x0003e8000c101d0e */
[----:B------:R1:W-:Y:S04]  /*4af0*/  @P0 STG.E.128 desc[UR14][R2.64+0x10], R28 ;  /* 0x0000101c02000986 */ /* 0x0003e8000c101d0e */
[----:B------:R1:W-:Y:S02]  /*4b00*/  STG.E.128 desc[UR14][R40.64], R36 ;  /* 0x0000002428007986 */ /* 0x0003e4000c101d0e */
.L_x_6722:
        /* <DEDUP_REMOVED lines=13> */
[----:B01----:R-:W-:Y:S02]  /*4be0*/  MOV R32, R106 ;  /* 0x0000006a00207202 */ /* 0x003fe40000000f00 */
        /* <DEDUP_REMOVED lines=38> */
.L_x_6714:
        /* <DEDUP_REMOVED lines=21> */
.L_x_6730:
        /* <DEDUP_REMOVED lines=14> */
.L_x_10783:


//--------------------- .text._ZN10layer_norm22ln_bwd_finalize_kernelINS_22Kernel_traits_finalizeILj3072E6__halfS2_fS2_fjLb0ELj1024ELj4ENS_18Kernel_traits_baseILj3072ES2_S2_fS2_fjLj1024EEEEELb0ELb0EEEvNS_9BwdParamsE --------------------------
	.section	.text._ZN10layer_norm22ln_bwd_finalize_kernelINS_22Kernel_traits_finalizeILj3072E6__halfS2_fS2_fjLb0ELj1024ELj4ENS_18Kernel_traits_baseILj3072ES2_S2_fS2_fjLj1024EEEEELb0ELb0EEEvNS_9BwdParamsE,"ax",@progbits
	.align	128
        .global         _ZN10layer_norm22ln_bwd_finalize_kernelINS_22Kernel_traits_finalizeILj3072E6__halfS2_fS2_fjLb0ELj1024ELj4ENS_18Kernel_traits_baseILj3072ES2_S2_fS2_fjLj1024EEEEELb0ELb0EEEvNS_9BwdParamsE
        .type           _ZN10layer_norm22ln_bwd_finalize_kernelINS_22Kernel_traits_finalizeILj3072E6__halfS2_fS2_fjLb0ELj1024ELj4ENS_18Kernel_traits_baseILj3072ES2_S2_fS2_fjLj1024EEEEELb0ELb0EEEvNS_9BwdParamsE,@function
        .size           _ZN10layer_norm22ln_bwd_finalize_kernelINS_22Kernel_traits_finalizeILj3072E6__halfS2_fS2_fjLb0ELj1024ELj4ENS_18Kernel_traits_baseILj3072ES2_S2_fS2_fjLj1024EEEEELb0ELb0EEEvNS_9BwdParamsE,(.L_x_10784 - _ZN10layer_norm22ln_bwd_finalize_kernelINS_22Kernel_traits_finalizeILj3072E6__halfS2_fS2_fjLb0ELj1024ELj4ENS_18Kernel_traits_baseILj3072ES2_S2_fS2_fjLj1024EEEEELb0ELb0EEEvNS_9BwdParamsE)
        .other          _ZN10layer_norm22ln_bwd_finalize_kernelINS_22Kernel_traits_finalizeILj3072E6__halfS2_fS2_fjLb0ELj1024ELj4ENS_18Kernel_traits_baseILj3072ES2_S2_fS2_fjLj1024EEEEELb0ELb0EEEvNS_9BwdParamsE,@"STO_CUDA_ENTRY STV_DEFAULT"
_ZN10layer_norm22ln_bwd_finalize_kernelINS_22Kernel_traits_finalizeILj3072E6__halfS2_fS2_fjLb0ELj1024ELj4ENS_18Kernel_traits_baseILj3072ES2_S2_fS2_fjLj1024EEEEELb0ELb0EEEvNS_9BwdParamsE:
.text._ZN10layer_norm22ln_bwd_finalize_kernelINS_22Kernel_traits_finalizeILj3072E6__halfS2_fS2_fjLb0ELj1024ELj4ENS_18Kernel_traits_baseILj3072ES2_S2_fS2_fjLj1024EEEEELb0ELb0EEEvNS_9BwdParamsE:
        /* <DEDUP_REMOVED lines=82> */
.L_x_6735:
        /* <DEDUP_REMOVED lines=118> */
.L_x_6734:
[----:B------:R-:W-:Y:S05]  /*0c80*/  BSYNC.RECONVERGENT B1 ;  /* 0x0000000000017941 */ /* 0x000fea0003800200 */
.L_x_6733:
        /* <DEDUP_REMOVED lines=75> */
.L_x_6737:
[----:B------:R-:W-:Y:S05]  /*1140*/  BSYNC.RECONVERGENT B1 ;  /* 0x0000000000017941 */ /* 0x000fea0003800200 */
.L_x_6736:
        /* <DEDUP_REMOVED lines=37> */
.L_x_6739:
[----:B------:R-:W-:Y:S05]  /*13a0*/  BSYNC.RECONVERGENT B1 ;  /* 0x0000000000017941 */ /* 0x000fea0003800200 */
.L_x_6738:
[----:B------:R-:W-:Y:S05]  /*13b0*/  @!P1 BRA `(.L_x_6732) ;  /* 0x0000000000409947 */ /* 0x000fea0003800000 */
[----:B------:R-:W0:Y:S01]  /*13c0*/  LDC.64 R10, c[0x0][0x440] ;  /* 0x00011000ff0a7b82 */ /* 0x000e220000000a00 */
[----:B------:R-:W-:Y:S01]  /*13d0*/  IMAD R59, R0, R56, R59 ;  /* 0x00000038003b7224 */ /* 0x000fe200078e023b */
[----:B------:R-:W-:Y:S02]  /*13e0*/  LOP3.LUT R8, R8, 0x1f, RZ, 0xc0, !PT ;  /* 0x0000001f08087812 */ /* 0x000fe400078ec0ff */
[----:B------:R-:W-:Y:S02]  /*13f0*/  IADD3 R9, PT, PT, -R9, RZ, RZ ;  /* 0x000000ff09097210 */ /* 0x000fe40007ffe1ff */
[----:B------:R-:W-:Y:S02]  /*1400*/  IADD3 R59, PT, PT, R8, R59, RZ ;  /* 0x0000003b083b7210 */ /* 0x000fe40007ffe0ff */
[----:B------:R-:W1:Y:S05]  /*1410*/  LDC.64 R12, c[0x0][0x448] ;  /* 0x00011200ff0c7b82 */ /* 0x000e6a0000000a00 */
.L_x_6740:
        /* <DEDUP_REMOVED lines=10> */
.L_x_6732:
[----:B------:R-:W-:Y:S05]  /*14c0*/  BSYNC.RECONVERGENT B0 ;  /* 0x0000000000007941 */ /* 0x000fea0003800200 */
.L_x_6731:
        /* <DEDUP_REMOVED lines=59> */
.L_x_6741:
        /* <DEDUP_REMOVED lines=16> */
.L_x_10784:


//--------------------- .text._ZN10layer_norm13ln_bwd_kernelINS_13Kernel_traitsI6__halfS2_fS2_fjLj3072ELj1ELj1ELj4ELj16ENS_18Kernel_traits_baseILj3072ES2_S2_fS2_fjLj128EEEEELb1ELb0ELb1ELb0EEEvNS_9BwdParamsE --------------------------
	.section	.text._ZN10layer_norm13ln_bwd_kernelINS_13Kernel_traitsI6__halfS2_fS2_fjLj3072ELj1ELj1ELj4ELj16ENS_18Kernel_traits_baseILj3072ES2_S2_fS2_fjLj128EEEEELb1ELb0ELb1ELb0EEEvNS_9BwdParamsE,"ax",@progbits
	.align	128
        .global         _ZN10layer_norm13ln_bwd_kernelINS_13Kernel_traitsI6__halfS2_fS2_fjLj3072ELj1ELj1ELj4ELj16ENS_18Kernel_traits_baseILj3072ES2_S2_fS2_fjLj128EEEEELb1ELb0ELb1ELb0EEEvNS_9BwdParamsE
        .type           _ZN10layer_norm13ln_bwd_kernelINS_13Kernel_traitsI6__halfS2_fS2_fjLj3072ELj1ELj1ELj4ELj16ENS_18Kernel_traits_baseILj3072ES2_S2_fS2_fjLj128EEEEELb1ELb0ELb1ELb0EEEvNS_9BwdParamsE,@function
        .size           _ZN10layer_norm13ln_bwd_kernelINS_13Kernel_traitsI6__halfS2_fS2_fjLj3072ELj1ELj1ELj4ELj16ENS_18Kernel_traits_baseILj3072ES2_S2_fS2_fjLj128EEEEELb1ELb0ELb1ELb0EEEvNS_9BwdParamsE,(.L_x_10785 - _ZN10layer_norm13ln_bwd_kernelINS_13Kernel_traitsI6__halfS2_fS2_fjLj3072ELj1ELj1ELj4ELj16ENS_18Kernel_traits_baseILj3072ES2_S2_fS2_fjLj128EEEEELb1ELb0ELb1ELb0EEEvNS_9BwdParamsE)
        .other          _ZN10layer_norm13ln_bwd_kernelINS_13Kernel_traitsI6__halfS2_fS2_fjLj3072ELj1ELj1ELj4ELj16ENS_18Kernel_traits_baseILj3072ES2_S2_fS2_fjLj128EEEEELb1ELb0ELb1ELb0EEEvNS_9BwdParamsE,@"STO_CUDA_ENTRY STV_DEFAULT"
_ZN10layer_norm13ln_bwd_kernelINS_13Kernel_traitsI6__halfS2_fS2_fjLj3072ELj1ELj1ELj4ELj16ENS_18Kernel_traits_baseILj3072ES2_S2_fS2_fjLj128EEEEELb1ELb0ELb1ELb0EEEvNS_9BwdParamsE:
.text._ZN10layer_norm13ln_bwd_kernelINS_13Kernel_traitsI6__halfS2_fS2_fjLj3072ELj1ELj1ELj4ELj16ENS_18Kernel_traits_baseILj3072ES2_S2_fS2_fjLj128EEEEELb1ELb0ELb1ELb0EEEvNS_9BwdParamsE:
        /* <DEDUP_REMOVED lines=86> */
.L_x_6855:
[----:B0-----:R-:W-:Y:S02]  /*0560*/  UIMAD.WIDE UR26, UR9, 0x4, UR18 ;  /* 0x00000004091a78a5 */ /* 0x001fe4000f8e0212 */
[----:B------:R-:W-:-:S04]  /*0570*/  UIMAD.WIDE UR6, UR9, 0x4, UR14 ;  /* 0x00000004090678a5 */ /* 0x000fc8000f8e020e */
[----:B--23--:R-:W-:Y:S02]  /*0580*/  MOV R114, UR26 ;  /* 0x0000001a00727c02 */ /* 0x00cfe40008000f00 */
[----:B------:R-:W-:-:S05]  /*0590*/  MOV R115, UR27 ;  /* 0x0000001b00737c02 */ /* 0x000fca0008000f00 */
[----:B------:R-:W2:Y:S01]  /*05a0*/  LDG.E R114, desc[UR10][R114.64] ;  /* 0x0000000a72727981 */ /* 0x000ea2000c1e1900 */
        /* <DEDUP_REMOVED lines=20> */
[----:B-1----:R-:W-:Y:S01]  /*06f0*/  ISETP.NE.AND P0, PT, RZ, UR28, PT ;  /* 0x0000001cff007c0c */ /* 0x002fe2000bf05270 */
[----:B------:R-:W-:Y:S01]  /*0700*/  BSSY.RECONVERGENT B1, `(.L_x_6745) ;  /* 0x0000073000017945 */ /* 0x000fe20003800200 */
[----:B------:R-:W-:Y:S01]  /*0710*/  HFMA2 R172, -RZ, RZ, 0, 0 ;  /* 0x00000000ffac7431 */ /* 0x000fe200000001ff */
[----:B------:R-:W-:Y:S01]  /*0720*/  MOV R0, UR6 ;  /* 0x0000000600007c02 */ /* 0x000fe20008000f00 */
[----:B------:R-:W-:Y:S01]  /*0730*/  UIMAD UR6, UR9, UR8, URZ ;  /* 0x00000008090672a4 */ /* 0x000fe2000f8e02ff */
[----:B------:R-:W-:Y:S01]  /*0740*/  HFMA2 R168, -RZ, RZ, 0, 0 ;  /* 0x00000000ffa87431 */ /* 0x000fe200000001ff */
[----:B------:R-:W-:-:S02]  /*0750*/  ISETP.GE.U32.AND P2, PT, R4, 0x100, PT ;  /* 0x000001000400780c */ /* 0x000fc40003f46070 */
[----:B------:R-:W-:Y:S01]  /*0760*/  IMAD R0, R0, UR8, RZ ;  /* 0x0000000800007c24 */ /* 0x000fe2000f8e02ff */
[----:B------:R-:W-:Y:S01]  /*0770*/  @P4 IADD3 R114, PT, PT, R2, -0x1, RZ ;  /* 0xffffffff02724810 */ /* 0x000fe20007ffe0ff */
[----:B------:R-:W-:Y:S01]  /*0780*/  USHF.R.S32.HI UR7, URZ, 0x1f, UR6 ;  /* 0x0000001fff077899 */ /* 0x000fe20008011406 */
[----:B------:R-:W-:Y:S02]  /*0790*/  ISETP.GE.U32.AND P3, PT, R4, 0x180, PT ;  /* 0x000001800400780c */ /* 0x000fe40003f66070 */
[----:B------:R-:W-:Y:S01]  /*07a0*/  SHF.R.S32.HI R115, RZ, 0x1f, R0 ;  /* 0x0000001fff737819 */ /* 0x000fe20000011400 */
[----:B------:R-:W-:Y:S01]  /*07b0*/  ULEA.HI UR7, UR7, UR6, URZ, 0x3 ;  /* 0x0000000607077291 */ /* 0x000fe2000f8f18ff */
[----:B------:R-:W-:Y:S01]  /*07c0*/  @P4 IMAD R114, R114, UR8, RZ ;  /* 0x0000000872724c24 */ /* 0x000fe2000f8e02ff */
[----:B------:R-:W-:Y:S02]  /*07d0*/  MOV R171, RZ ;  /* 0x000000ff00ab7202 */ /* 0x000fe40000000f00 */
[----:B------:R-:W-:-:S02]  /*07e0*/  LEA.HI R170, R115, R0, RZ, 0x3 ;  /* 0x0000000073aa7211 */ /* 0x000fc400078f18ff */
[----:B0-----:R-:W-:Y:S02]  /*07f0*/  @P4 SHF.R.S32.HI R113, RZ, 0x1f, R114 ;  /* 0x0000001fff714819 */ /* 0x001fe40000011472 */
[----:B------:R-:W-:Y:S02]  /*0800*/  MOV R0, UR7 ;  /* 0x0000000700007c02 */ /* 0x000fe40008000f00 */
[----:B------:R-:W-:Y:S02]  /*0810*/  @P4 LEA.HI R114, R113, R114, RZ, 0x3 ;  /* 0x0000007271724211 */ /* 0x000fe400078f18ff */
[-C--:B---3--:R-:W-:Y:S02]  /*0820*/  LEA.HI.SX32 R0, R0, R5.reuse, 0x1d ;  /* 0x0000000500007211 */ /* 0x088fe400078feaff */
[-C--:B------:R-:W-:Y:S02]  /*0830*/  @P4 LEA.HI.SX32 R168, R114, R5.reuse, 0x1d ;  /* 0x0000000572a84211 */ /* 0x080fe400078feaff */
[----:B------:R-:W-:-:S02]  /*0840*/  LEA.HI.SX32 R170, R170, R5, 0x1d ;  /* 0x00000005aaaa7211 */ /* 0x000fc400078feaff */
[----:B------:R-:W-:Y:S02]  /*0850*/  MOV R169, R0 ;  /* 0x0000000000a97202 */ /* 0x000fe40000000f00 */
[----:B--2---:R-:W-:Y:S01]  /*0860*/  FSEL R167, R112, RZ, !P0 ;  /* 0x000000ff70a77208 */ /* 0x004fe20004000000 */
[----:B------:R-:W-:Y:S06]  /*0870*/  @!P1 BRA `(.L_x_6746) ;  /* 0x00000004006c9947 */ /* 0x000fec0003800000 */
[----:B------:R-:W0:Y:S08]  /*0880*/  LDC.64 R172, c[0x0][0x3a8] ;  /* 0x0000ea00ffac7b82 */ /* 0x000e300000000a00 */
[----:B------:R-:W1:Y:S01]  /*0890*/  LDC.64 R112, c[0x0][0x428] ;  /* 0x00010a00ff707b82 */ /* 0x000e620000000a00 */
[----:B----4-:R-:W-:-:S07]  /*08a0*/  ISETP.NE.U32.AND P0, PT, RZ, UR22, PT ;  /* 0x00000016ff007c0c */ /* 0x010fce000bf05070 */
[----:B------:R-:W2:Y:S01]  /*08b0*/  LDC.64 R120, c[0x0][0x3b0] ;  /* 0x0000ec00ff787b82 */ /* 0x000ea20000000a00 */
[----:B0-----:R-:W-:-:S05]  /*08c0*/  IMAD.WIDE.U32 R172, R169, 0x20, R172 ;  /* 0x00000020a9ac7825 */ /* 0x001fca00078e00ac */
[----:B------:R-:W3:Y:S01]  /*08d0*/  LDG.E.128 R12, desc[UR10][R172.64] ;  /* 0x0000000aac0c7981 */ /* 0x000ee2000c1e1d00 */
[----:B-1----:R-:W-:-:S03]  /*08e0*/  IMAD.WIDE.U32 R112, R170, 0x10, R112 ;  /* 0x00000010aa707825 */ /* 0x002fc600078e0070 */
[----:B------:R-:W4:Y:S04]  /*08f0*/  LDG.E.128 R116, desc[UR10][R172.64+0x10] ;  /* 0x0000100aac747981 */ /* 0x000f28000c1e1d00 */
[----:B------:R-:W4:Y:S01]  /*0900*/  LDG.E.128 R112, desc[UR10][R112.64] ;  /* 0x0000000a70707981 */ /* 0x000f22000c1e1d00 */
[----:B------:R-:W-:-:S13]  /*0910*/  ISETP.NE.AND.EX P0, PT, RZ, UR23, PT, P0 ;  /* 0x00000017ff007c0c */ /* 0x000fda000bf05300 */
[----:B------:R-:W0:Y:S02]  /*0920*/  @P0 LDC.64 R122, c[0x0][0x438] ;  /* 0x00010e00ff7a0b82 */ /* 0x000e240000000a00 */
[----:B0-----:R-:W-:-:S05]  /*0930*/  @P0 IMAD.WIDE.U32 R122, R169, 0x20, R122 ;  /* 0x00000020a97a0825 */ /* 0x001fca00078e007a */
[----:B------:R-:W5:Y:S04]  /*0940*/  @P0 LDG.E.128 R84, desc[UR10][R122.64] ;  /* 0x0000000a7a540981 */ /* 0x000f68000c1e1d00 */
[----:B------:R-:W5:Y:S01]  /*0950*/  @P0 LDG.E.128 R88, desc[UR10][R122.64+0x10] ;  /* 0x0000100a7a580981 */ /* 0x000f62000c1e1d00 */
[----:B------:R-:W-:Y:S02]  /*0960*/  HADD2.F32 R6, -RZ, R24.H0_H0 ;  /* 0x20000018ff067230 */ /* 0x000fe40000004100 */
[----:B--2---:R-:W-:-:S04]  /*0970*/  IMAD.WIDE.U32 R120, R168, 0x8, R120 ;  /* 0x00000008a8787825 */ /* 0x004fc800078e0078 */
[----:B------:R-:W-:Y:S01]  /*0980*/  HADD2.F32 R137, -RZ, R25.H1_H1 ;  /* 0x30000019ff897230 */ /* 0x000fe20000004100 */
[----:B------:R0:W5:Y:S01]  /*0990*/  LDG.E.64 R124, desc[UR10][R120.64] ;  /* 0x0000000a787c7981 */ /* 0x000162000c1e1b00 */
[--C-:B------:R-:W-:Y:S02]  /*09a0*/  HADD2.F32 R140, -RZ, R26.reuse.H0_H0 ;  /* 0x2000001aff8c7230 */ /* 0x100fe40000004100 */
[--C-:B------:R-:W-:Y:S02]  /*09b0*/  HADD2.F32 R165, -RZ, R27.reuse.H1_H1 ;  /* 0x3000001bffa57230 */ /* 0x100fe40000004100 */
[----:B------:R-:W-:Y:S02]  /*09c0*/  HADD2.F32 R162, -RZ, R27.H0_H0 ;  /* 0x2000001bffa27230 */ /* 0x000fe40000004100 */
[----:B------:R-:W-:Y:S01]  /*09d0*/  HADD2.F32 R155, -RZ, R26.H1_H1 ;  /* 0x3000001aff9b7230 */ /* 0x000fe20000004100 */
[----:B------:R-:W-:Y:S02]  /*09e0*/  IADD3 R170, PT, PT, R170, 0x80, RZ ;  /* 0x00000080aaaa7810 */ /* 0x000fe40007ffe0ff */
[----:B------:R-:W-:-:S02]  /*09f0*/  IADD3 R168, PT, PT, R168, 0x80, RZ ;  /* 0x00000080a8a87810 */ /* 0x000fc40007ffe0ff */
[----:B------:R-:W-:Y:S01]  /*0a00*/  IADD3 R169, PT, PT, R169, 0x80, RZ ;  /* 0x00000080a9a97810 */ /* 0x000fe20007ffe0ff */
[C---:B---3--:R-:W-:Y:S01]  /*0a10*/  FADD.FTZ R3, -R167.reuse, R12 ;  /* 0x0000000ca7037221 */ /* 0x048fe20000010100 */
[----:B------:R-:W-:-:S03]  /*0a20*/  FADD.FTZ R12, -R167, R13 ;  /* 0x0000000da70c7221 */ /* 0x000fc60000010100 */
[----:B------:R-:W-:Y:S01]  /*0a30*/  FMUL.FTZ R3, R3, UR26 ;  /* 0x0000001a03037c20 */ /* 0x000fe20008410000 */
[--C-:B----4-:R-:W-:Y:S02]  /*0a40*/  HADD2.F32 R129, -RZ, R112.reuse.H0_H0 ;  /* 0x20000070ff817230 */ /* 0x110fe40000004100 */
[----:B------:R-:W-:Y:S01]  /*0a50*/  FADD.FTZ R15, -R167, R15 ;  /* 0x0000000fa70f7221 */ /* 0x000fe20000010100 */
[----:B------:R-:W-:Y:S02]  /*0a60*/  HADD2.F32 R112, -RZ, R112.H1_H1 ;  /* 0x30000070ff707230 */ /* 0x000fe40000004100 */
[----:B------:R-:W-:Y:S01]  /*0a70*/  FMUL.FTZ R12, R12, UR26 ;  /* 0x0000001a0c0c7c20 */ /* 0x000fe20008410000 */
[----:B------:R-:W-:Y:S01]  /*0a80*/  FADD.FTZ R60, R60, R129 ;  /* 0x000000813c3c7221 */ /* 0x000fe20000010000 */
[-C--:B------:R-:W-:Y:S01]  /*0a90*/  FFMA.FTZ R36, R3, R129.reuse, R36 ;  /* 0x0000008103247223 */ /* 0x080fe20000010024 */
[----:B------:R-:W-:Y:S01]  /*0aa0*/  FMUL.FTZ R6, R6, R129 ;  /* 0x0000008106067220 */ /* 0x000fe20000410000 */
[----:B------:R-:W-:-:S02]  /*0ab0*/  HADD2.F32 R129, -RZ, R24.H1_H1 ;  /* 0x30000018ff817230 */ /* 0x000fc40000004100 */
[----:B------:R-:W-:Y:S01]  /*0ac0*/  FMUL.FTZ R132, R15, UR26 ;  /* 0x0000001a0f847c20 */ /* 0x000fe20008410000 */
[----:B------:R-:W-:Y:S01]  /*0ad0*/  FADD.FTZ R15, -R167, R116 ;  /* 0x00000074a70f7221 */ /* 0x000fe20000010100 */
[----:B------:R-:W-:Y:S01]  /*0ae0*/  FADD.FTZ R61, R61, R112 ;  /* 0x000000703d3d7221 */ /* 0x000fe20000010000 */
[-C--:B------:R-:W-:Y:S01]  /*0af0*/  FFMA.FTZ R37, R12, R112.reuse, R37 ;  /* 0x000000700c257223 */ /* 0x080fe20000010025 */
[----:B------:R-:W-:Y:S01]  /*0b00*/  FMUL.FTZ R129, R129, R112 ;  /* 0x0000007081817220 */ /* 0x000fe20000410000 */
[--C-:B0-----:R-:W-:Y:S02]  /*0b10*/  HADD2.F32 R121, -RZ, R113.reuse.H0_H0 ;  /* 0x20000071ff797230 */ /* 0x101fe40000004100 */
[----:B------:R-:W-:Y:S02]  /*0b20*/  HADD2.F32 R112, -RZ, R113.H1_H1 ;  /* 0x30000071ff707230 */ /* 0x000fe40000004100 */
[----:B------:R-:W-:Y:S01]  /*0b30*/  FMUL.FTZ R15, R15, UR26 ;  /* 0x0000001a0f0f7c20 */ /* 0x000fe20008410000 */
[----:B------:R-:W-:-:S02]  /*0b40*/  HADD2.F32 R113, -RZ, R114.H0_H0 ;  /* 0x20000072ff717230 */ /* 0x000fc40000004100 */
        /* <DEDUP_REMOVED lines=8> */
[--C-:B------:R-:W-:Y:S02]  /*0bd0*/  HADD2.F32 R112, -RZ, R115.reuse.H1_H1 ;  /* 0x30000073ff707230 */ /* 0x100fe40000004100 */
[----:B------:R-:W-:Y:S01]  /*0be0*/  FMUL.FTZ R166, R119, UR26 ;  /* 0x0000001a77a67c20 */ /* 0x000fe20008410000 */
[----:B------:R-:W-:-:S02]  /*0bf0*/  HADD2.F32 R113, -RZ, R115.H0_H0 ;  /* 0x20000073ff717230 */ /* 0x000fc40000004100 */
[----:B------:R-:W-:Y:S01]  /*0c00*/  FMUL.FTZ R153, R118, UR26 ;  /* 0x0000001a76997c20 */ /* 0x000fe20008410000 */
[----:B------:R-:W-:Y:S01]  /*0c10*/  FADD.FTZ R13, -R167, R14 ;  /* 0x0000000ea70d7221 */ /* 0x000fe20000010100 */
[----:B------:R-:W-:Y:S01]  /*0c20*/  FADD.FTZ R67, R67, R112 ;  /* 0x0000007043437221 */ /* 0x000fe20000010000 */
[-C--:B------:R-:W-:Y:S01]  /*0c30*/  FFMA.FTZ R43, R166, R112.reuse, R43 ;  /* 0x00000070a62b7223 */ /* 0x080fe2000001002b */
[----:B------:R-:W-:Y:S01]  /*0c40*/  FMUL.FTZ R165, R165, R112 ;  /* 0x00000070a5a57220 */ /* 0x000fe20000410000 */
[----:B------:R-:W-:Y:S02]  /*0c50*/  HADD2.F32 R14, -RZ, R25.H0_H0 ;  /* 0x20000019ff0e7230 */ /* 0x000fe40000004100 */
[----:B------:R-:W-:Y:S01]  /*0c60*/  FADD.FTZ R117, -R167, R117 ;  /* 0x00000075a7757221 */ /* 0x000fe20000010100 */
[----:B------:R-:W-:Y:S01]  /*0c70*/  FADD.FTZ R66, R66, R113 ;  /* 0x0000007142427221 */ /* 0x000fe20000010000 */
[-C--:B------:R-:W-:Y:S01]  /*0c80*/  FFMA.FTZ R42, R153, R113.reuse, R42 ;  /* 0x00000071992a7223 */ /* 0x080fe2000001002a */
[----:B------:R-:W-:Y:S01]  /*0c90*/  FMUL.FTZ R162, R162, R113 ;  /* 0x00000071a2a27220 */ /* 0x000fe20000410000 */
[----:B------:R-:W-:Y:S01]  /*0ca0*/  FADD.FTZ R112, RZ, R6 ;  /* 0x00000006ff707221 */ /* 0x000fe20000010000 */
[----:B------:R-:W-:Y:S01]  /*0cb0*/  FFMA.FTZ R113, R3, R6, RZ ;  /* 0x0000000603717223 */ /* 0x000fe200000100ff */
[----:B------:R-:W-:-:S02]  /*0cc0*/  HADD2.F32 R114, -RZ, R114.H1_H1 ;  /* 0x30000072ff727230 */ /* 0x000fc40000004100 */
        /* <DEDUP_REMOVED lines=22> */
.L_x_6746:
[----:B----4-:R-:W-:Y:S05]  /*0e30*/  BSYNC.RECONVERGENT B1 ;  /* 0x0000000000017941 */ /* 0x010fea0003800200 */
.L_x_6745:
[----:B------:R-:W-:Y:S04]  /*0e40*/  BSSY.RECONVERGENT B1, `(.L_x_6747) ;  /* 0x000005d000017945 */ /* 0x000fe80003800200 */
[----:B------:R-:W-:Y:S05]  /*0e50*/  @!P2 BRA `(.L_x_6748) ;  /* 0x00000004006ca947 */ /* 0x000fea0003800000 */
[----:B------:R-:W0:Y:S01]  /*0e60*/  LDC.64 R116, c[0x0][0x428] ;  /* 0x00010a00ff747b82 */ /* 0x000e220000000a00 */
[----:B------:R-:W-:-:S07]  /*0e70*/  ISETP.NE.U32.AND P0, PT, RZ, UR22, PT ;  /* 0x00000016ff007c0c */ /* 0x000fce000bf05070 */
[----:B------:R-:W1:Y:S01]  /*0e80*/  LDC.64 R8, c[0x0][0x3a8] ;  /* 0x0000ea00ff087b82 */ /* 0x000e620000000a00 */
[----:B------:R-:W-:-:S13]  /*0e90*/  ISETP.NE.AND.EX P0, PT, RZ, UR23, PT, P0 ;  /* 0x00000017ff007c0c */ /* 0x000fda000bf05300 */
[----:B------:R-:W2:Y:S01]  /*0ea0*/  @P0 LDC.64 R130, c[0x0][0x438] ;  /* 0x00010e00ff820b82 */ /* 0x000ea20000000a00 */
[----:B0-----:R-:W-:-:S06]  /*0eb0*/  IMAD.WIDE.U32 R116, R170, 0x10, R116 ;  /* 0x00000010aa747825 */ /* 0x001fcc00078e0074 */
[----:B------:R-:W3:Y:S01]  /*0ec0*/  LDG.E.128 R116, desc[UR10][R116.64] ;  /* 0x0000000a74747981 */ /* 0x000ee2000c1e1d00 */
[----:B-1----:R-:W-:-:S05]  /*0ed0*/  IMAD.WIDE.U32 R8, R169, 0x20, R8 ;  /* 0x00000020a9087825 */ /* 0x002fca00078e0008 */
[----:B------:R-:W4:Y:S04]  /*0ee0*/  LDG.E.128 R112, desc[UR10][R8.64] ;  /* 0x0000000a08707981 */ /* 0x000f28000c1e1d00 */
[----:B------:R-:W4:Y:S01]  /*0ef0*/  LDG.E.128 R120, desc[UR10][R8.64+0x10] ;  /* 0x0000100a08787981 */ /* 0x000f22000c1e1d00 */
[----:B--2---:R-:W-:-:S05]  /*0f00*/  @P0 IMAD.WIDE.U32 R130, R169, 0x20, R130 ;  /* 0x00000020a9820825 */ /* 0x004fca00078e0082 */
[----:B------:R-:W5:Y:S04]  /*0f10*/  @P0 LDG.E.128 R20, desc[UR10][R130.64] ;  /* 0x0000000a82140981 */ /* 0x000f68000c1e1d00 */
[----:B------:R0:W5:Y:S02]  /*0f20*/  @P0 LDG.E.128 R16, desc[UR10][R130.64+0x10] ;  /* 0x0000100a82100981 */ /* 0x000164000c1e1d00 */
[----:B0-----:R-:W0:Y:S02]  /*0f30*/  LDC.64 R130, c[0x0][0x3b0] ;  /* 0x0000ec00ff827b82 */ /* 0x001e240000000a00 */
[----:B0-----:R-:W-:-:S06]  /*0f40*/  IMAD.WIDE.U32 R130, R168, 0x8, R130 ;  /* 0x00000008a8827825 */ /* 0x001fcc00078e0082 */
[----:B------:R-:W5:Y:S01]  /*0f50*/  LDG.E.64 R130, desc[UR10][R130.64] ;  /* 0x0000000a82827981 */ /* 0x000f62000c1e1b00 */
[----:B------:R-:W-:Y:S02]  /*0f60*/  HADD2.F32 R10, -RZ, R28.H0_H0 ;  /* 0x2000001cff0a7230 */ /* 0x000fe40000004100 */
[--C-:B------:R-:W-:Y:S02]  /*0f70*/  HADD2.F32 R128, -RZ, R29.reuse.H0_H0 ;  /* 0x2000001dff807230 */ /* 0x100fe40000004100 */
[----:B------:R-:W-:Y:S02]  /*0f80*/  HADD2.F32 R135, -RZ, R29.H1_H1 ;  /* 0x3000001dff877230 */ /* 0x000fe40000004100 */
[----:B------:R-:W-:Y:S02]  /*0f90*/  HADD2.F32 R138, -RZ, R30.H0_H0 ;  /* 0x2000001eff8a7230 */ /* 0x000fe40000004100 */
[--C-:B------:R-:W-:Y:S02]  /*0fa0*/  HADD2.F32 R163, -RZ, R31.reuse.H1_H1 ;  /* 0x3000001fffa37230 */ /* 0x100fe40000004100 */
[----:B------:R-:W-:-:S02]  /*0fb0*/  HADD2.F32 R160, -RZ, R31.H0_H0 ;  /* 0x2000001fffa07230 */ /* 0x000fc40000004100 */
[----:B------:R-:W-:Y:S01]  /*0fc0*/  HADD2.F32 R151, -RZ, R30.H1_H1 ;  /* 0x3000001eff977230 */ /* 0x000fe20000004100 */
[----:B------:R-:W-:Y:S02]  /*0fd0*/  IADD3 R170, PT, PT, R170, 0x80, RZ ;  /* 0x00000080aaaa7810 */ /* 0x000fe40007ffe0ff */
[----:B------:R-:W-:Y:S02]  /*0fe0*/  IADD3 R168, PT, PT, R168, 0x80, RZ ;  /* 0x00000080a8a87810 */ /* 0x000fe40007ffe0ff */
[----:B------:R-:W-:Y:S01]  /*0ff0*/  IADD3 R169, PT, PT, R169, 0x80, RZ ;  /* 0x00000080a9a97810 */ /* 0x000fe20007ffe0ff */
[----:B---3--:R-:W-:Y:S02]  /*1000*/  HADD2.F32 R11, -RZ, R116.H0_H0 ;  /* 0x20000074ff0b7230 */ /* 0x008fe40000004100 */
[C---:B----4-:R-:W-:Y:S01]  /*1010*/  FADD.FTZ R113, -R167.reuse, R113 ;  /* 0x00000071a7717221 */ /* 0x050fe20000010100 */
[----:B------:R-:W-:Y:S02]  /*1020*/  FADD.FTZ R9, -R167, R114 ;  /* 0x00000072a7097221 */ /* 0x000fe40000010100 */
[----:B------:R-:W-:Y:S01]  /*1030*/  FMUL.FTZ R8, R10, R11 ;  /* 0x0000000b0a087220 */ /* 0x000fe20000410000 */
[----:B------:R-:W-:Y:S01]  /*1040*/  FMUL.FTZ R10, R113, UR26 ;  /* 0x0000001a710a7c20 */ /* 0x000fe20008410000 */
[----:B------:R-:W-:-:S02]  /*1050*/  HADD2.F32 R113, -RZ, R117.H0_H0 ;  /* 0x20000075ff717230 */ /* 0x000fc40000004100 */
[----:B------:R-:W-:Y:S01]  /*1060*/  FMUL.FTZ R9, R9, UR26 ;  /* 0x0000001a09097c20 */ /* 0x000fe20008410000 */
[C---:B------:R-:W-:Y:S01]  /*1070*/  FADD.FTZ R115, -R167.reuse, R115 ;  /* 0x00000073a7737221 */ /* 0x040fe20000010100 */
[C---:B------:R-:W-:Y:S01]  /*1080*/  FADD.FTZ R7, -R167.reuse, R112 ;  /* 0x00000070a7077221 */ /* 0x040fe20000010100 */
[----:B------:R-:W-:Y:S01]  /*1090*/  FADD.FTZ R120, -R167, R120 ;  /* 0x00000078a7787221 */ /* 0x000fe20000010100 */
[----:B------:R-:W-:Y:S01]  /*10a0*/  FADD.FTZ R46, R46, R113 ;  /* 0x000000712e2e7221 */ /* 0x000fe20000010000 */
[-C--:B------:R-:W-:Y:S01]  /*10b0*/  FFMA.FTZ R70, R9, R113.reuse, R70 ;  /* 0x0000007109467223 */ /* 0x080fe20000010046 */
[----:B------:R-:W-:Y:S01]  /*10c0*/  FMUL.FTZ R128, R128, R113 ;  /* 0x0000007180807220 */ /* 0x000fe20000410000 */
[----:B------:R-:W-:Y:S02]  /*10d0*/  HADD2.F32 R112, -RZ, R117.H1_H1 ;  /* 0x30000075ff707230 */ /* 0x000fe40000004100 */
[----:B------:R-:W-:Y:S01]  /*10e0*/  FMUL.FTZ R134, R115, UR26 ;  /* 0x0000001a73867c20 */ /* 0x000fe20008410000 */
[----:B------:R-:W-:-:S02]  /*10f0*/  HADD2.F32 R113, -RZ, R118.H0_H0 ;  /* 0x20000076ff717230 */ /* 0x000fc40000004100 */
[----:B------:R-:W-:Y:S01]  /*1100*/  FMUL.FTZ R7, R7, UR26 ;  /* 0x0000001a07077c20 */ /* 0x000fe20008410000 */
[----:B------:R-:W-:Y:S01]  /*1110*/  FMUL.FTZ R133, R120, UR26 ;  /* 0x0000001a78857c20 */ /* 0x000fe20008410000 */
[C---:B------:R-:W-:Y:S01]  /*1120*/  FADD.FTZ R123, -R167.reuse, R123 ;  /* 0x0000007ba77b7221 */ /* 0x040fe20000010100 */
[----:B------:R-:W-:Y:S01]  /*1130*/  FADD.FTZ R122, -R167, R122 ;  /* 0x0000007aa77a7221 */ /* 0x000fe20000010100 */
        /* <DEDUP_REMOVED lines=8> */
[----:B------:R-:W-:-:S02]  /*11c0*/  HADD2.F32 R112, -RZ, R119.H1_H1 ;  /* 0x30000077ff707230 */ /* 0x000fc40000004100 */
[----:B------:R-:W-:Y:S01]  /*11d0*/  FMUL.FTZ R164, R123, UR26 ;  /* 0x0000001a7ba47c20 */ /* 0x000fe20008410000 */
[----:B------:R-:W-:Y:S02]  /*11e0*/  HADD2.F32 R116, -RZ, R116.H1_H1 ;  /* 0x30000074ff747230 */ /* 0x000fe40000004100 */
[----:B------:R-:W-:Y:S01]  /*11f0*/  FMUL.FTZ R145, R122, UR26 ;  /* 0x0000001a7a917c20 */ /* 0x000fe20008410000 */
[----:B------:R-:W-:Y:S02]  /*1200*/  HADD2.F32 R11, -RZ, R28.H1_H1 ;  /* 0x3000001cff0b7230 */ /* 0x000fe40000004100 */
[----:B------:R-:W-:Y:S02]  /*1210*/  HADD2.F32 R113, -RZ, R119.H0_H0 ;  /* 0x20000077ff717230 */ /* 0x000fe40000004100 */
        /* <DEDUP_REMOVED lines=31> */
.L_x_6748:
[----:B------:R-:W-:Y:S05]  /*1410*/  BSYNC.RECONVERGENT B1 ;  /* 0x0000000000017941 */ /* 0x000fea0003800200 */
.L_x_6747:
        /* <DEDUP_REMOVED lines=14> */
[----:B------:R-:W-:-:S02]  /*1500*/  HADD2.F32 R136, -RZ, R32.H0_H0 ;  /* 0x20000020ff887230 */ /* 0x000fc40000004100 */
[----:B------:R-:W-:Y:S02]  /*1510*/  HADD2.F32 R144, -RZ, R32.H1_H1 ;  /* 0x30000020ff907230 */ /* 0x000fe40000004100 */
[----:B------:R-:W-:Y:S02]  /*1520*/  HADD2.F32 R154, -RZ, R35.H0_H0 ;  /* 0x20000023ff9a7230 */ /* 0x000fe40000004100 */
[----:B0-----:R-:W-:-:S05]  /*1530*/  @P0 IMAD.WIDE.U32 R146, R169, 0x20, R146 ;  /* 0x00000020a9920825 */ /* 0x001fca00078e0092 */
[----:B------:R-:W5:Y:S04]  /*1540*/  @P0 LDG.E.128 R104, desc[UR10][R146.64] ;  /* 0x0000000a92680981 */ /* 0x000f68000c1e1d00 */
[----:B------:R0:W5:Y:S01]  /*1550*/  @P0 LDG.E.128 R108, desc[UR10][R146.64+0x10] ;  /* 0x0000100a926c0981 */ /* 0x000162000c1e1d00 */
[----:B------:R-:W-:Y:S02]  /*1560*/  HADD2.F32 R150, -RZ, R33.H1_H1 ;  /* 0x30000021ff967230 */ /* 0x000fe40000004100 */
[--C-:B0-----:R-:W-:Y:S02]  /*1570*/  HADD2.F32 R147, -RZ, R34.reuse.H0_H0 ;  /* 0x20000022ff937230 */ /* 0x101fe40000004100 */
[----:B------:R-:W-:Y:S02]  /*1580*/  HADD2.F32 R156, -RZ, R34.H1_H1 ;  /* 0x30000022ff9c7230 */ /* 0x000fe40000004100 */
[----:B------:R-:W-:-:S02]  /*1590*/  HADD2.F32 R159, -RZ, R35.H1_H1 ;  /* 0x30000023ff9f7230 */ /* 0x000fc40000004100 */
[C---:B---3--:R-:W-:Y:S01]  /*15a0*/  FADD.FTZ R112, -R167.reuse, R112 ;  /* 0x00000070a7707221 */ /* 0x048fe20000010100 */
[C---:B------:R-:W-:Y:S01]  /*15b0*/  FADD.FTZ R141, -R167.reuse, R113 ;  /* 0x00000071a78d7221 */ /* 0x040fe20000010100 */
[----:B------:R-:W-:Y:S02]  /*15c0*/  FADD.FTZ R114, -R167, R114 ;  /* 0x00000072a7727221 */ /* 0x000fe40000010100 */
[----:B------:R-:W-:Y:S01]  /*15d0*/  FMUL.FTZ R139, R112, UR26 ;  /* 0x0000001a708b7c20 */ /* 0x000fe20008410000 */
[----:B------:R-:W-:Y:S01]  /*15e0*/  FMUL.FTZ R146, R141, UR26 ;  /* 0x0000001a8d927c20 */ /* 0x000fe20008410000 */
[----:B------:R-:W-:Y:S02]  /*15f0*/  HADD2.F32 R141, -RZ, R33.H0_H0 ;  /* 0x20000021ff8d7230 */ /* 0x000fe40000004100 */
[----:B------:R-:W-:Y:S01]  /*1600*/  FMUL.FTZ R143, R114, UR26 ;  /* 0x0000001a728f7c20 */ /* 0x000fe20008410000 */
[----:B----4-:R-:W-:Y:S02]  /*1610*/  HADD2.F32 R113, -RZ, R120.H0_H0 ;  /* 0x20000078ff717230 */ /* 0x010fe40000004100 */
[----:B------:R-:W-:-:S02]  /*1620*/  HADD2.F32 R112, -RZ, R121.H0_H0 ;  /* 0x20000079ff707230 */ /* 0x000fc40000004100 */
[C---:B------:R-:W-:Y:S01]  /*1630*/  FADD.FTZ R116, -R167.reuse, R116 ;  /* 0x00000074a7747221 */ /* 0x040fe20000010100 */
[----:B------:R-:W-:Y:S02]  /*1640*/  HADD2.F32 R120, -RZ, R120.H1_H1 ;  /* 0x30000078ff787230 */ /* 0x000fe40000004100 */
[-C--:B------:R-:W-:Y:S01]  /*1650*/  FMUL.FTZ R136, R136, R113.reuse ;  /* 0x0000007188887220 */ /* 0x080fe20000410000 */
[----:B------:R-:W-:Y:S01]  /*1660*/  FADD.FTZ R115, -R167, R115 ;  /* 0x00000073a7737221 */ /* 0x000fe20000010100 */
[----:B------:R-:W-:Y:S01]  /*1670*/  FADD.FTZ R78, R78, R112 ;  /* 0x000000704e4e7221 */ /* 0x000fe20000010000 */
[-C--:B------:R-:W-:Y:S01]  /*1680*/  FFMA.FTZ R54, R143, R112.reuse, R54 ;  /* 0x000000708f367223 */ /* 0x080fe20000010036 */
[----:B------:R-:W-:Y:S01]  /*1690*/  FMUL.FTZ R141, R141, R112 ;  /* 0x000000708d8d7220 */ /* 0x000fe20000410000 */
[----:B------:R-:W-:Y:S02]  /*16a0*/  HADD2.F32 R112, -RZ, R122.H0_H0 ;  /* 0x2000007aff707230 */ /* 0x000fe40000004100 */
[----:B------:R-:W-:Y:S01]  /*16b0*/  FADD.FTZ R118, -R167, R118 ;  /* 0x00000076a7767221 */ /* 0x000fe20000010100 */
[----:B------:R-:W-:Y:S01]  /*16c0*/  FADD.FTZ R76, R76, R113 ;  /* 0x000000714c4c7221 */ /* 0x000fe20000010000 */
[----:B------:R-:W-:Y:S01]  /*16d0*/  FFMA.FTZ R52, R139, R113, R52 ;  /* 0x000000718b347223 */ /* 0x000fe20000010034 */
[----:B------:R-:W-:Y:S01]  /*16e0*/  FMUL.FTZ R149, R116, UR26 ;  /* 0x0000001a74957c20 */ /* 0x000fe20008410000 */
[----:B------:R-:W-:Y:S01]  /*16f0*/  FMUL.FTZ R144, R144, R120 ;  /* 0x0000007890907220 */ /* 0x000fe20000410000 */
[----:B------:R-:W-:Y:S01]  /*1700*/  FADD.FTZ R171, R171, R136 ;  /* 0x00000088abab7221 */ /* 0x000fe20000010000 */
[----:B------:R-:W-:Y:S01]  /*1710*/  FFMA.FTZ R113, R139, R136, R172 ;  /* 0x000000888b717223 */ /* 0x000fe200000100ac */
[----:B------:R-:W-:Y:S01]  /*1720*/  FMUL.FTZ R152, R115, UR26 ;  /* 0x0000001a73987c20 */ /* 0x000fe20008410000 */
[----:B------:R-:W-:-:S02]  /*1730*/  HADD2.F32 R115, -RZ, R123.H0_H0 ;  /* 0x2000007bff737230 */ /* 0x000fc40000004100 */
[----:B------:R-:W-:Y:S01]  /*1740*/  FADD.FTZ R80, R80, R112 ;  /* 0x0000007050507221 */ /* 0x000fe20000010000 */
[----:B------:R-:W-:Y:S02]  /*1750*/  HADD2.F32 R121, -RZ, R121.H1_H1 ;  /* 0x30000079ff797230 */ /* 0x000fe40000004100 */
[-C--:B------:R-:W-:Y:S01]  /*1760*/  FFMA.FTZ R56, R149, R112.reuse, R56 ;  /* 0x0000007095387223 */ /* 0x080fe20000010038 */
[----:B------:R-:W-:Y:S01]  /*1770*/  FMUL.FTZ R147, R147, R112 ;  /* 0x0000007093937220 */ /* 0x000fe20000410000 */
[----:B------:R-:W-:Y:S01]  /*1780*/  FMUL.FTZ R157, R118, UR26 ;  /* 0x0000001a769d7c20 */ /* 0x000fe20008410000 */
[----:B------:R-:W-:Y:S01]  /*1790*/  FADD.FTZ R112, R171, R144 ;  /* 0x00000090ab707221 */ /* 0x000fe20000010000 */
[----:B------:R-:W-:Y:S01]  /*17a0*/  FFMA.FTZ R114, R146, R144, R113 ;  /* 0x0000009092727223 */ /* 0x000fe20000010071 */
[----:B------:R-:W-:Y:S01]  /*17b0*/  FADD.FTZ R82, R82, R115 ;  /* 0x0000007352527221 */ /* 0x000fe20000010000 */
[-C--:B------:R-:W-:Y:S01]  /*17c0*/  FFMA.FTZ R58, R157, R115.reuse, R58 ;  /* 0x000000739d3a7223 */ /* 0x080fe2000001003a */
[----:B------:R-:W-:Y:S01]  /*17d0*/  FMUL.FTZ R154, R154, R115 ;  /* 0x000000739a9a7220 */ /* 0x000fe20000410000 */
[----:B------:R-:W-:Y:S01]  /*17e0*/  FMUL.FTZ R150, R150, R121 ;  /* 0x0000007996967220 */ /* 0x000fe20000410000 */
[----:B------:R-:W-:Y:S01]  /*17f0*/  FADD.FTZ R113, R112, R141 ;  /* 0x0000008d70717221 */ /* 0x000fe20000010000 */
[----:B------:R-:W-:Y:S01]  /*1800*/  FFMA.FTZ R115, R143, R141, R114 ;  /* 0x0000008d8f737223 */ /* 0x000fe20000010072 */
[----:B------:R-:W-:-:S02]  /*1810*/  HADD2.F32 R122, -RZ, R122.H1_H1 ;  /* 0x3000007aff7a7230 */ /* 0x000fc40000004100 */
[----:B------:R-:W-:Y:S01]  /*1820*/  FADD.FTZ R117, -R167, R117 ;  /* 0x00000075a7757221 */ /* 0x000fe20000010100 */
[----:B------:R-:W-:Y:S01]  /*1830*/  FADD.FTZ R112, R113, R150 ;  /* 0x0000009671707221 */ /* 0x000fe20000010000 */
[----:B------:R-:W-:Y:S02]  /*1840*/  FFMA.FTZ R114, R152, R150, R115 ;  /* 0x0000009698727223 */ /* 0x000fe40000010073 */
[----:B------:R-:W-:Y:S01]  /*1850*/  FMUL.FTZ R158, R117, UR26 ;  /* 0x0000001a759e7c20 */ /* 0x000fe20008410000 */
[----:B------:R-:W-:Y:S01]  /*1860*/  FMUL.FTZ R156, R156, R122 ;  /* 0x0000007a9c9c7220 */ /* 0x000fe20000410000 */
[----:B------:R-:W-:Y:S01]  /*1870*/  FADD.FTZ R113, R112, R147 ;  /* 0x0000009370717221 */ /* 0x000fe20000010000 */
[----:B------:R-:W-:Y:S01]  /*1880*/  FFMA.FTZ R115, R149, R147, R114 ;  /* 0x0000009395737223 */ /* 0x000fe20000010072 */
[----:B------:R-:W-:Y:S02]  /*1890*/  HADD2.F32 R116, -RZ, R123.H1_H1 ;  /* 0x3000007bff747230 */ /* 0x000fe40000004100 */
[----:B------:R-:W-:Y:S01]  /*18a0*/  FADD.FTZ R119, -R167, R119 ;  /* 0x00000077a7777221 */ /* 0x000fe20000010100 */
        /* <DEDUP_REMOVED lines=17> */
.L_x_6744:
[----:B-----5:R-:W-:Y:S01]  /*19c0*/  ISETP.GE.AND P4, PT, R2, 0x1, PT ;  /* 0x000000010200780c */ /* 0x020fe20003f86270 */
[----:B------:R-:W0:Y:S01]  /*19d0*/  S2R R5, SR_TID.X ;  /* 0x0000000000057919 */ /* 0x000e220000002100 */
[----:B------:R-:W-:Y:S01]  /*19e0*/  UIMAD UR6, UR9, UR8, URZ ;  /* 0x00000008090672a4 */ /* 0x000fe2000f8e02ff */
[----:B------:R-:W-:Y:S01]  /*19f0*/  HFMA2 R119, -RZ, RZ, 0, 0 ;  /* 0x00000000ff777431 */ /* 0x000fe200000001ff */
[----:B----4-:R-:W-:Y:S02]  /*1a00*/  UISETP.NE.U32.AND UP0, UPT, UR22, URZ, UPT ;  /* 0x000000ff1600728c */ /* 0x010fe4000bf05070 */
[----:B------:R-:W-:Y:S02]  /*1a10*/  USHF.R.S32.HI UR7, URZ, 0x1f, UR6 ;  /* 0x0000001fff077899 */ /* 0x000fe40008011406 */
[----:B------:R-:W-:Y:S02]  /*1a20*/  UISETP.NE.AND.EX UP0, UPT, UR23, URZ, UPT, UP0 ;  /* 0x000000ff1700728c */ /* 0x000fe4000bf05300 */
[----:B------:R-:W-:-:S03]  /*1a30*/  ULEA.HI UR7, UR7, UR6, URZ, 0x3 ;  /* 0x0000000607077291 */ /* 0x000fc6000f8f18ff */
[----:B------:R-:W-:-:S05]  /*1a40*/  @P4 IADD3 R0, PT, PT, R2, -0x1, RZ ;  /* 0xffffffff02004810 */ /* 0x000fca0007ffe0ff */
[----:B------:R-:W-:-:S05]  /*1a50*/  @P4 IMAD R0, R0, UR8, RZ ;  /* 0x0000000800004c24 */ /* 0x000fca000f8e02ff */
[----:B------:R-:W-:-:S04]  /*1a60*/  @P4 SHF.R.S32.HI R113, RZ, 0x1f, R0 ;  /* 0x0000001fff714819 */ /* 0x000fc80000011400 */
[----:B------:R-:W-:Y:S02]  /*1a70*/  @P4 LEA.HI R112, R113, R0, RZ, 0x3 ;  /* 0x0000000071704211 */ /* 0x000fe400078f18ff */
[----:B------:R-:W-:-:S04]  /*1a80*/  MOV R0, UR7 ;  /* 0x0000000700007c02 */ /* 0x000fc80008000f00 */
        /* <DEDUP_REMOVED lines=14> */
[----:B------:R-:W-:Y:S02]  /*1b70*/  @P2 IADD3 R119, PT, PT, R119, 0x80, RZ ;  /* 0x0000008077772810 */ /* 0x000fe40007ffe0ff */
[----:B------:R-:W-:Y:S02]  /*1b80*/  MOV R171, RZ ;  /* 0x000000ff00ab7202 */ /* 0x000fe40000000f00 */
[----:B------:R-:W-:-:S07]  /*1b90*/  MOV R172, RZ ;  /* 0x000000ff00ac7202 */ /* 0x000fce0000000f00 */
[----:B0-----:R-:W-:Y:S05]  /*1ba0*/  @!P3 BRA `(.L_x_6749) ;  /* 0x000000000088b947 */ /* 0x001fea0003800000 */
[----:B------:R-:W0:Y:S02]  /*1bb0*/  LDC.64 R112, c[0x0][0x3b0] ;  /* 0x0000ec00ff707b82 */ /* 0x000e240000000a00 */
[----:B0-----:R-:W-:-:S05]  /*1bc0*/  IMAD.WIDE.U32 R112, R119, 0x8, R112 ;  /* 0x0000000877707825 */ /* 0x001fca00078e0070 */
[----:B------:R0:W5:Y:S01]  /*1bd0*/  LDG.E.64 R126, desc[UR10][R112.64] ;  /* 0x0000000a707e7981 */ /* 0x000162000c1e1b00 */
[----:B------:R-:W-:Y:S05]  /*1be0*/  BRA `(.L_x_6749) ;  /* 0x0000000000787947 */ /* 0x000fea0003800000 */
.L_x_6750:
[C---:B------:R-:W-:Y:S02]  /*1bf0*/  ISETP.GE.U32.AND P1, PT, R4.reuse, 0x80, PT ;  /* 0x000000800400780c */ /* 0x040fe40003f26070 */
[----:B------:R-:W-:-:S11]  /*1c00*/  ISETP.GE.U32.AND P2, PT, R4, 0x100, PT ;  /* 0x000001000400780c */ /* 0x000fd60003f46070 */
[----:B------:R-:W0:Y:S08]  /*1c10*/  @P1 LDC.64 R112, c[0x0][0x438] ;  /* 0x00010e00ff701b82 */ /* 0x000e300000000a00 */
[----:B------:R-:W2:Y:S01]  /*1c20*/  @P1 LDC.64 R114, c[0x0][0x3b0] ;  /* 0x0000ec00ff721b82 */ /* 0x000ea20000000a00 */
[----:B------:R-:W-:-:S07]  /*1c30*/  ISETP.GE.U32.AND P3, PT, R4, 0x180, PT ;  /* 0x000001800400780c */ /* 0x000fce0003f66070 */
[----:B------:R-:W3:Y:S01]  /*1c40*/  @P2 LDC.64 R116, c[0x0][0x3b0] ;  /* 0x0000ec00ff742b82 */ /* 0x000ee20000000a00 */
[----:B0-----:R-:W-:-:S07]  /*1c50*/  @P1 IMAD.WIDE.U32 R122, R121, 0x20, R112 ;  /* 0x00000020797a1825 */ /* 0x001fce00078e0070 */
[----:B------:R-:W0:Y:S01]  /*1c60*/  @P2 LDC.64 R112, c[0x0][0x438] ;  /* 0x00010e00ff702b82 */ /* 0x000e220000000a00 */
[----:B------:R-:W-:Y:S01]  /*1c70*/  @P1 IADD3 R121, PT, PT, R121, 0x80, RZ ;  /* 0x0000008079791810 */ /* 0x000fe20007ffe0ff */
[----:B------:R-:W5:Y:S01]  /*1c80*/  @P1 LDG.E.128 R84, desc[UR10][R122.64] ;  /* 0x0000000a7a541981 */ /* 0x000f62000c1e1d00 */
[----:B--2---:R-:W-:-:S03]  /*1c90*/  @P1 IMAD.WIDE.U32 R114, R119, 0x8, R114 ;  /* 0x0000000877721825 */ /* 0x004fc600078e0072 */
[----:B------:R-:W5:Y:S04]  /*1ca0*/  @P1 LDG.E.128 R88, desc[UR10][R122.64+0x10] ;  /* 0x0000100a7a581981 */ /* 0x000f68000c1e1d00 */
[----:B------:R2:W5:Y:S02]  /*1cb0*/  @P1 LDG.E.64 R124, desc[UR10][R114.64] ;  /* 0x0000000a727c1981 */ /* 0x000564000c1e1b00 */
[----:B--2---:R-:W2:Y:S01]  /*1cc0*/  @P3 LDC.64 R114, c[0x0][0x438] ;  /* 0x00010e00ff723b82 */ /* 0x004ea20000000a00 */
[----:B0-----:R-:W-:-:S07]  /*1cd0*/  @P2 IMAD.WIDE.U32 R168, R121, 0x20, R112 ;  /* 0x0000002079a82825 */ /* 0x001fce00078e0070 */
[----:B------:R-:W0:Y:S01]  /*1ce0*/  @P3 LDC.64 R112, c[0x0][0x3b0] ;  /* 0x0000ec00ff703b82 */ /* 0x000e220000000a00 */
[----:B------:R-:W-:Y:S01]  /*1cf0*/  @P1 IADD3 R119, PT, PT, R119, 0x80, RZ ;  /* 0x0000008077771810 */ /* 0x000fe20007ffe0ff */
[----:B------:R4:W5:Y:S01]  /*1d00*/  @P2 LDG.E.128 R20, desc[UR10][R168.64] ;  /* 0x0000000aa8142981 */ /* 0x000962000c1e1d00 */
[----:B------:R-:W-:-:S03]  /*1d10*/  @P2 IADD3 R121, PT, PT, R121, 0x80, RZ ;  /* 0x0000008079792810 */ /* 0x000fc60007ffe0ff */
[C---:B---3--:R-:W-:Y:S01]  /*1d20*/  @P2 IMAD.WIDE.U32 R116, R119.reuse, 0x8, R116 ;  /* 0x0000000877742825 */ /* 0x048fe200078e0074 */
[----:B------:R-:W-:Y:S01]  /*1d30*/  @P2 IADD3 R119, PT, PT, R119, 0x80, RZ ;  /* 0x0000008077772810 */ /* 0x000fe20007ffe0ff */
[----:B------:R4:W5:Y:S04]  /*1d40*/  @P2 LDG.E.128 R16, desc[UR10][R168.64+0x10] ;  /* 0x0000100aa8102981 */ /* 0x000968000c1e1d00 */
[----:B------:R4:W5:Y:S01]  /*1d50*/  @P2 LDG.E.64 R130, desc[UR10][R116.64] ;  /* 0x0000000a74822981 */ /* 0x000962000c1e1b00 */
[----:B--2---:R-:W-:-:S05]  /*1d60*/  @P3 IMAD.WIDE.U32 R114, R121, 0x20, R114 ;  /* 0x0000002079723825 */ /* 0x004fca00078e0072 */
[----:B------:R4:W5:Y:S01]  /*1d70*/  @P3 LDG.E.128 R104, desc[UR10][R114.64] ;  /* 0x0000000a72683981 */ /* 0x000962000c1e1d00 */
[----:B0-----:R-:W-:-:S03]  /*1d80*/  @P3 IMAD.WIDE.U32 R112, R119, 0x8, R112 ;  /* 0x0000000877703825 */ /* 0x001fc600078e0070 */
[----:B------:R4:W5:Y:S04]  /*1d90*/  @P3 LDG.E.128 R108, desc[UR10][R114.64+0x10] ;  /* 0x0000100a726c3981 */ /* 0x000968000c1e1d00 */
[----:B------:R4:W5:Y:S01]  /*1da0*/  @P3 LDG.E.64 R126, desc[UR10][R112.64] ;  /* 0x0000000a707e3981 */ /* 0x000962000c1e1b00 */
[----:B------:R-:W-:Y:S02]  /*1db0*/  MOV R171, RZ ;  /* 0x000000ff00ab7202 */ /* 0x000fe40000000f00 */
[----:B------:R-:W-:-:S07]  /*1dc0*/  MOV R172, RZ ;  /* 0x000000ff00ac7202 */ /* 0x000fce0000000f00 */
.L_x_6749:
[----:B-1----:R-:W-:Y:S05]  /*1dd0*/  BSYNC.RECONVERGENT B0 ;  /* 0x0000000000007941 */ /* 0x002fea0003800200 */
.L_x_6743:
[----:B0---4-:R-:W0:Y:S01]  /*1de0*/  SHFL.DOWN PT, R112, R171, 0x10, 0x1f ;  /* 0x0a001f00ab707f89 */ /* 0x011e2200000e0000 */
        /* <DEDUP_REMOVED lines=30> */
.L_x_6752:
[----:B------:R-:W-:Y:S05]  /*1fd0*/  BSYNC.RECONVERGENT B0 ;  /* 0x0000000000007941 */ /* 0x000fea0003800200 */
.L_x_6751:
        /* <DEDUP_REMOVED lines=19> */
[----:B------:R-:W-:Y:S02]  /*2110*/  @P4 IMAD R112, R2, UR8, RZ ;  /* 0x0000000802704c24 */ /* 0x000fe4000f8e02ff */
[----:B------:R-:W-:Y:S01]  /*2120*/  FADD.FTZ R115, R115, R116 ;  /* 0x0000007473737221 */ /* 0x000fe20000010000 */
[----:B------:R-:W-:Y:S01]  /*2130*/  FADD.FTZ R2, R114, R117 ;  /* 0x0000007572027221 */ /* 0x000fe20000010000 */
[----:B------:R-:W-:Y:S01]  /*2140*/  HFMA2 R117, -RZ, RZ, 0, 0 ;  /* 0x00000000ff757431 */ /* 0x000fe200000001ff */
[----:B------:R-:W-:Y:S01]  /*2150*/  @P4 SHF.R.S32.HI R113, RZ, 0x1f, R112 ;  /* 0x0000001fff714819 */ /* 0x000fe20000011470 */
[----:B------:R-:W-:Y:S01]  /*2160*/  FMUL.FTZ R115, R115, UR29 ;  /* 0x0000001d73737c20 */ /* 0x000fe20008410000 */
[----:B------:R-:W-:-:S02]  /*2170*/  FMUL.FTZ R2, R2, UR29 ;  /* 0x0000001d02027c20 */ /* 0x000fc40008410000 */
[----:B------:R-:W-:Y:S02]  /*2180*/  @P4 LEA.HI R112, R113, R112, RZ, 0x3 ;  /* 0x0000007071704211 */ /* 0x000fe400078f18ff */
        /* <DEDUP_REMOVED lines=22> */
.L_x_6757:
        /* <DEDUP_REMOVED lines=12> */
.L_x_6758:
        /* <DEDUP_REMOVED lines=12> */
.L_x_6759:
        /* <DEDUP_REMOVED lines=12> */
.L_x_6760:
        /* <DEDUP_REMOVED lines=12> */
.L_x_6761:
        /* <DEDUP_REMOVED lines=12> */
.L_x_6762:
        /* <DEDUP_REMOVED lines=12> */
.L_x_6763:
        /* <DEDUP_REMOVED lines=14> */
.L_x_6756:
        /* <DEDUP_REMOVED lines=45> */
.L_x_6765:
        /* <DEDUP_REMOVED lines=12> */
.L_x_6766:
        /* <DEDUP_REMOVED lines=12> */
.L_x_6767:
        /* <DEDUP_REMOVED lines=12> */
.L_x_6768:
        /* <DEDUP_REMOVED lines=12> */
.L_x_6769:
        /* <DEDUP_REMOVED lines=12> */
.L_x_6770:
        /* <DEDUP_REMOVED lines=12> */
.L_x_6771:
[----:B------:R-:W-:Y:S05]  /*2fa0*/  @!P4 BRA `(.L_x_6764) ;  /* 0x0000000c001cc947 */ /* 0x000fea0003800000 */
        /* <DEDUP_REMOVED lines=8> */
.L_x_6755:
        /* <DEDUP_REMOVED lines=13> */
[----:B------:R-:W-:-:S04]  /*3100*/  F2FP.F16.F32.PACK_AB R112, RZ, R112 ;  /* 0x00000070ff70723e */ /* 0x000fc800000000ff */
[----:B------:R-:W-:-:S07]  /*3110*/  PRMT R96, R112, 0x7610, R96 ;  /* 0x0000761070607816 */ /* 0x000fce0000000060 */
.L_x_6773:
        /* <DEDUP_REMOVED lines=10> */
[----:B------:R-:W-:-:S04]  /*31c0*/  F2FP.F16.F32.PACK_AB R112, RZ, R112 ;  /* 0x00000070ff70723e */ /* 0x000fc800000000ff */
[----:B------:R-:W-:-:S07]  /*31d0*/  PRMT R96, R96, 0x5410, R112 ;  /* 0x0000541060607816 */ /* 0x000fce0000000070 */
.L_x_6774:
        /* <DEDUP_REMOVED lines=12> */
.L_x_6775:
        /* <DEDUP_REMOVED lines=12> */
.L_x_6776:
        /* <DEDUP_REMOVED lines=12> */
.L_x_6777:
        /* <DEDUP_REMOVED lines=12> */
.L_x_6778:
        /* <DEDUP_REMOVED lines=12> */
.L_x_6779:
        /* <DEDUP_REMOVED lines=14> */
.L_x_6772:
        /* <DEDUP_REMOVED lines=40> */
.L_x_6780:
[----:B------:R-:W-:Y:S05]  /*3900*/  @!P4 BRA `(.L_x_6781) ;  /* 0x000000000018c947 */ /* 0x000fea0003800000 */
[----:B------:R-:W-:Y:S01]  /*3910*/  FMUL.FTZ R112, R101, UR21 ;  /* 0x0000001565707c20 */ /* 0x000fe20008410000 */
[----:B------:R-:W-:-:S03]  /*3920*/  LOP3.LUT P0, RZ, R124, 0xff00, RZ, 0xc0, !PT ;  /* 0x0000ff007cff7812 */ /* 0x000fc6000780c0ff */
[----:B------:R-:W-:-:S05]  /*3930*/  FMUL.FTZ R112, R112, UR20 ;  /* 0x0000001470707c20 */ /* 0x000fca0008410000 */
[----:B------:R-:W-:-:S04]  /*3940*/  FSEL R112, R112, RZ, P0 ;  /* 0x000000ff70707208 */ /* 0x000fc80000000000 */
[----:B------:R-:W-:-:S04]  /*3950*/  F2FP.F16.F32.PACK_AB R112, RZ, R112 ;  /* 0x00000070ff70723e */ /* 0x000fc800000000ff */
[----:B------:R-:W-:-:S07]  /*3960*/  PRMT R96, R96, 0x5410, R112 ;  /* 0x0000541060607816 */ /* 0x000fce0000000070 */
.L_x_6781:
[----:B------:R-:W-:Y:S05]  /*3970*/  @!P4 BRA `(.L_x_6782) ;  /* 0x000000000018c947 */ /* 0x000fea0003800000 */
[----:B------:R-:W-:Y:S01]  /*3980*/  FMUL.FTZ R112, R102, UR21 ;  /* 0x0000001566707c20 */ /* 0x000fe20008410000 */
[----:B------:R-:W-:-:S03]  /*3990*/  LOP3.LUT P0, RZ, R124, 0xff0000, RZ, 0xc0, !PT ;  /* 0x00ff00007cff7812 */ /* 0x000fc6000780c0ff */
[----:B------:R-:W-:-:S05]  /*39a0*/  FMUL.FTZ R112, R112, UR20 ;  /* 0x0000001470707c20 */ /* 0x000fca0008410000 */
[----:B------:R-:W-:-:S04]  /*39b0*/  FSEL R112, R112, RZ, P0 ;  /* 0x000000ff70707208 */ /* 0x000fc80000000000 */
[----:B------:R-:W-:-:S04]  /*39c0*/  F2FP.F16.F32.PACK_AB R112, RZ, R112 ;  /* 0x00000070ff70723e */ /* 0x000fc800000000ff */
[----:B------:R-:W-:-:S07]  /*39d0*/  PRMT R97, R112, 0x7610, R97 ;  /* 0x0000761070617816 */ /* 0x000fce0000000061 */
.L_x_6782:
[----:B------:R-:W-:Y:S05]  /*39e0*/  @!P4 BRA `(.L_x_6783) ;  /* 0x000000000018c947 */ /* 0x000fea0003800000 */
[----:B------:R-:W-:Y:S01]  /*39f0*/  FMUL.FTZ R112, R103, UR21 ;  /* 0x0000001567707c20 */ /* 0x000fe20008410000 */
[----:B------:R-:W-:-:S03]  /*3a00*/  LOP3.LUT P0, RZ, R124, 0xff000000, RZ, 0xc0, !PT ;  /* 0xff0000007cff7812 */ /* 0x000fc6000780c0ff */
[----:B------:R-:W-:-:S05]  /*3a10*/  FMUL.FTZ R112, R112, UR20 ;  /* 0x0000001470707c20 */ /* 0x000fca0008410000 */
[----:B------:R-:W-:-:S04]  /*3a20*/  FSEL R112, R112, RZ, P0 ;  /* 0x000000ff70707208 */ /* 0x000fc80000000000 */
[----:B------:R-:W-:-:S04]  /*3a30*/  F2FP.F16.F32.PACK_AB R112, RZ, R112 ;  /* 0x00000070ff70723e */ /* 0x000fc800000000ff */
[----:B------:R-:W-:-:S07]  /*3a40*/  PRMT R97, R97, 0x5410, R112 ;  /* 0x0000541061617816 */ /* 0x000fce0000000070 */
.L_x_6783:
[----:B------:R-:W-:Y:S05]  /*3a50*/  @!P4 BRA `(.L_x_6784) ;  /* 0x000000000018c947 */ /* 0x000fea0003800000 */
[----:B------:R-:W-:Y:S01]  /*3a60*/  FMUL.FTZ R112, R92, UR21 ;  /* 0x000000155c707c20 */ /* 0x000fe20008410000 */
[----:B------:R-:W-:-:S03]  /*3a70*/  LOP3.LUT P0, RZ, R125, 0xff, RZ, 0xc0, !PT ;  /* 0x000000ff7dff7812 */ /* 0x000fc6000780c0ff */
[----:B------:R-:W-:-:S05]  /*3a80*/  FMUL.FTZ R112, R112, UR20 ;  /* 0x0000001470707c20 */ /* 0x000fca0008410000 */
[----:B------:R-:W-:-:S04]  /*3a90*/  FSEL R112, R112, RZ, P0 ;  /* 0x000000ff70707208 */ /* 0x000fc80000000000 */
[----:B------:R-:W-:-:S04]  /*3aa0*/  F2FP.F16.F32.PACK_AB R112, RZ, R112 ;  /* 0x00000070ff70723e */ /* 0x000fc800000000ff */
[----:B------:R-:W-:-:S07]  /*3ab0*/  PRMT R98, R112, 0x7610, R98 ;  /* 0x0000761070627816 */ /* 0x000fce0000000062 */
.L_x_6784:
[----:B------:R-:W-:Y:S05]  /*3ac0*/  @!P4 BRA `(.L_x_6785) ;  /* 0x000000000018c947 */ /* 0x000fea0003800000 */
[----:B------:R-:W-:Y:S01]  /*3ad0*/  FMUL.FTZ R112, R93, UR21 ;  /* 0x000000155d707c20 */ /* 0x000fe20008410000 */
[----:B------:R-:W-:-:S03]  /*3ae0*/  LOP3.LUT P0, RZ, R125, 0xff00, RZ, 0xc0, !PT ;  /* 0x0000ff007dff7812 */ /* 0x000fc6000780c0ff */
[----:B------:R-:W-:-:S05]  /*3af0*/  FMUL.FTZ R112, R112, UR20 ;  /* 0x0000001470707c20 */ /* 0x000fca0008410000 */
[----:B------:R-:W-:-:S04]  /*3b00*/  FSEL R112, R112, RZ, P0 ;  /* 0x000000ff70707208 */ /* 0x000fc80000000000 */
[----:B------:R-:W-:-:S04]  /*3b10*/  F2FP.F16.F32.PACK_AB R112, RZ, R112 ;  /* 0x00000070ff70723e */ /* 0x000fc800000000ff */
[----:B------:R-:W-:-:S07]  /*3b20*/  PRMT R98, R98, 0x5410, R112 ;  /* 0x0000541062627816 */ /* 0x000fce0000000070 */
.L_x_6785:
[----:B------:R-:W-:Y:S05]  /*3b30*/  @!P4 BRA `(.L_x_6786) ;  /* 0x000000000018c947 */ /* 0x000fea0003800000 */
[----:B------:R-:W-:Y:S01]  /*3b40*/  FMUL.FTZ R112, R94, UR21 ;  /* 0x000000155e707c20 */ /* 0x000fe20008410000 */
[----:B------:R-:W-:-:S03]  /*3b50*/  LOP3.LUT P0, RZ, R125, 0xff0000, RZ, 0xc0, !PT ;  /* 0x00ff00007dff7812 */ /* 0x000fc6000780c0ff */
[----:B------:R-:W-:-:S05]  /*3b60*/  FMUL.FTZ R112, R112, UR20 ;  /* 0x0000001470707c20 */ /* 0x000fca0008410000 */
[----:B------:R-:W-:-:S04]  /*3b70*/  FSEL R112, R112, RZ, P0 ;  /* 0x000000ff70707208 */ /* 0x000fc80000000000 */
[----:B------:R-:W-:-:S04]  /*3b80*/  F2FP.F16.F32.PACK_AB R112, RZ, R112 ;  /* 0x00000070ff70723e */ /* 0x000fc800000000ff */
[----:B------:R-:W-:-:S07]  /*3b90*/  PRMT R99, R112, 0x7610, R99 ;  /* 0x0000761070637816 */ /* 0x000fce0000000063 */
.L_x_6786:
[----:B------:R-:W-:Y:S05]  /*3ba0*/  @!P4 BRA `(.L_x_6764) ;  /* 0x00000000001cc947 */ /* 0x000fea0003800000 */
[----:B------:R-:W-:Y:S01]  /*3bb0*/  FMUL.FTZ R112, R95, UR21 ;  /* 0x000000155f707c20 */ /* 0x000fe20008410000 */
[----:B------:R-:W-:-:S03]  /*3bc0*/  ISETP.GE.U32.AND P0, PT, R124, RZ, PT ;  /* 0x000000ff7c00720c */ /* 0x000fc60003f06070 */
[----:B------:R-:W-:Y:S01]  /*3bd0*/  FMUL.FTZ R112, R112, UR20 ;  /* 0x0000001470707c20 */ /* 0x000fe20008410000 */
[----:B------:R-:W-:-:S04]  /*3be0*/  ISETP.GE.U32.AND.EX P0, PT, R125, 0x1000000, PT, P0 ;  /* 0x010000007d00780c */ /* 0x000fc80003f06100 */
[----:B------:R-:W-:-:S04]  /*3bf0*/  FSEL R112, R112, RZ, P0 ;  /* 0x000000ff70707208 */ /* 0x000fc80000000000 */
[----:B------:R-:W-:-:S04]  /*3c00*/  F2FP.F16.F32.PACK_AB R112, RZ, R112 ;  /* 0x00000070ff70723e */ /* 0x000fc800000000ff */
[----:B------:R-:W-:-:S07]  /*3c10*/  PRMT R99, R99, 0x5410, R112 ;  /* 0x0000541063637816 */ /* 0x000fce0000000070 */
.L_x_6764:
        /* <DEDUP_REMOVED lines=11> */
.L_x_6754:
[----:B------:R-:W-:Y:S05]  /*3cd0*/  BSYNC.RECONVERGENT B0 ;  /* 0x0000000000007941 */ /* 0x000fea0003800200 */
.L_x_6753:
        /* <DEDUP_REMOVED lines=10> */
[----:B0----5:R-:W-:Y:S02]  /*3d80*/  MOV R101, R21 ;  /* 0x0000001500657202 */ /* 0x021fe40000000f00 */
        /* <DEDUP_REMOVED lines=38> */
.L_x_6791:
[----:B------:R-:W-:Y:S05]  /*3ff0*/  @!P4 BRA `(.L_x_6792) ;  /* 0x000000000018c947 */ /* 0x000fea0003800000 */
[----:B------:R-:W-:Y:S01]  /*4000*/  FMUL.FTZ R112, R101, UR21 ;  /* 0x0000001565707c20 */ /* 0x000fe20008410000 */
[----:B------:R-:W-:-:S03]  /*4010*/  LOP3.LUT P5, RZ, R130, 0xff00, RZ, 0xc0, !PT ;  /* 0x0000ff0082ff7812 */ /* 0x000fc600078ac0ff */
[----:B------:R-:W-:-:S05]  /*4020*/  FMUL.FTZ R112, R112, UR20 ;  /* 0x0000001470707c20 */ /* 0x000fca0008410000 */
[----:B------:R-:W-:-:S04]  /*4030*/  FSEL R112, R112, RZ, P5 ;  /* 0x000000ff70707208 */ /* 0x000fc80002800000 */
[----:B------:R-:W-:-:S04]  /*4040*/  F2FP.F16.F32.PACK_AB R112, RZ, R112 ;  /* 0x00000070ff70723e */ /* 0x000fc800000000ff */
[----:B------:R-:W-:-:S07]  /*4050*/  PRMT R96, R96, 0x5410, R112 ;  /* 0x0000541060607816 */ /* 0x000fce0000000070 */
.L_x_6792:
[----:B------:R-:W-:Y:S05]  /*4060*/  @!P4 BRA `(.L_x_6793) ;  /* 0x000000000018c947 */ /* 0x000fea0003800000 */
[----:B------:R-:W-:Y:S01]  /*4070*/  FMUL.FTZ R112, R102, UR21 ;  /* 0x0000001566707c20 */ /* 0x000fe20008410000 */
[----:B------:R-:W-:-:S03]  /*4080*/  LOP3.LUT P5, RZ, R130, 0xff0000, RZ, 0xc0, !PT ;  /* 0x00ff000082ff7812 */ /* 0x000fc600078ac0ff */
[----:B------:R-:W-:-:S05]  /*4090*/  FMUL.FTZ R112, R112, UR20 ;  /* 0x0000001470707c20 */ /* 0x000fca0008410000 */
[----:B------:R-:W-:-:S04]  /*40a0*/  FSEL R112, R112, RZ, P5 ;  /* 0x000000ff70707208 */ /* 0x000fc80002800000 */
[----:B------:R-:W-:-:S04]  /*40b0*/  F2FP.F16.F32.PACK_AB R112, RZ, R112 ;  /* 0x00000070ff70723e */ /* 0x000fc800000000ff */
[----:B------:R-:W-:-:S07]  /*40c0*/  PRMT R97, R112, 0x7610, R97 ;  /* 0x0000761070617816 */ /* 0x000fce0000000061 */
.L_x_6793:
[----:B------:R-:W-:Y:S05]  /*40d0*/  @!P4 BRA `(.L_x_6794) ;  /* 0x000000000018c947 */ /* 0x000fea0003800000 */
[----:B------:R-:W-:Y:S01]  /*40e0*/  FMUL.FTZ R112, R103, UR21 ;  /* 0x0000001567707c20 */ /* 0x000fe20008410000 */
[----:B------:R-:W-:-:S03]  /*40f0*/  LOP3.LUT P5, RZ, R130, 0xff000000, RZ, 0xc0, !PT ;  /* 0xff00000082ff7812 */ /* 0x000fc600078ac0ff */
[----:B------:R-:W-:-:S05]  /*4100*/  FMUL.FTZ R112, R112, UR20 ;  /* 0x0000001470707c20 */ /* 0x000fca0008410000 */
[----:B------:R-:W-:-:S04]  /*4110*/  FSEL R112, R112, RZ, P5 ;  /* 0x000000ff70707208 */ /* 0x000fc80002800000 */
[----:B------:R-:W-:-:S04]  /*4120*/  F2FP.F16.F32.PACK_AB R112, RZ, R112 ;  /* 0x00000070ff70723e */ /* 0x000fc800000000ff */
[----:B------:R-:W-:-:S07]  /*4130*/  PRMT R97, R97, 0x5410, R112 ;  /* 0x0000541061617816 */ /* 0x000fce0000000070 */
.L_x_6794:
[----:B------:R-:W-:Y:S05]  /*4140*/  @!P4 BRA `(.L_x_6795) ;  /* 0x000000000018c947 */ /* 0x000fea0003800000 */
[----:B------:R-:W-:Y:S01]  /*4150*/  FMUL.FTZ R112, R92, UR21 ;  /* 0x000000155c707c20 */ /* 0x000fe20008410000 */
[----:B------:R-:W-:-:S03]  /*4160*/  LOP3.LUT P5, RZ, R131, 0xff, RZ, 0xc0, !PT ;  /* 0x000000ff83ff7812 */ /* 0x000fc600078ac0ff */
[----:B------:R-:W-:-:S05]  /*4170*/  FMUL.FTZ R112, R112, UR20 ;  /* 0x0000001470707c20 */ /* 0x000fca0008410000 */
[----:B------:R-:W-:-:S04]  /*4180*/  FSEL R112, R112, RZ, P5 ;  /* 0x000000ff70707208 */ /* 0x000fc80002800000 */
[----:B------:R-:W-:-:S04]  /*4190*/  F2FP.F16.F32.PACK_AB R112, RZ, R112 ;  /* 0x00000070ff70723e */ /* 0x000fc800000000ff */
[----:B------:R-:W-:-:S07]  /*41a0*/  PRMT R98, R112, 0x7610, R98 ;  /* 0x0000761070627816 */ /* 0x000fce0000000062 */
.L_x_6795:
[----:B------:R-:W-:Y:S05]  /*41b0*/  @!P4 BRA `(.L_x_6796) ;  /* 0x000000000018c947 */ /* 0x000fea0003800000 */
[----:B------:R-:W-:Y:S01]  /*41c0*/  FMUL.FTZ R112, R93, UR21 ;  /* 0x000000155d707c20 */ /* 0x000fe20008410000 */
[----:B------:R-:W-:-:S03]  /*41d0*/  LOP3.LUT P5, RZ, R131, 0xff00, RZ, 0xc0, !PT ;  /* 0x0000ff0083ff7812 */ /* 0x000fc600078ac0ff */
[----:B------:R-:W-:-:S05]  /*41e0*/  FMUL.FTZ R112, R112, UR20 ;  /* 0x0000001470707c20 */ /* 0x000fca0008410000 */
[----:B------:R-:W-:-:S04]  /*41f0*/  FSEL R112, R112, RZ, P5 ;  /* 0x000000ff70707208 */ /* 0x000fc80002800000 */
[----:B------:R-:W-:-:S04]  /*4200*/  F2FP.F16.F32.PACK_AB R112, RZ, R112 ;  /* 0x00000070ff70723e */ /* 0x000fc800000000ff */
[----:B------:R-:W-:-:S07]  /*4210*/  PRMT R98, R98, 0x5410, R112 ;  /* 0x0000541062627816 */ /* 0x000fce0000000070 */
.L_x_6796:
[----:B------:R-:W-:Y:S05]  /*4220*/  @!P4 BRA `(.L_x_6797) ;  /* 0x000000000018c947 */ /* 0x000fea0003800000 */
[----:B------:R-:W-:Y:S01]  /*4230*/  FMUL.FTZ R112, R94, UR21 ;  /* 0x000000155e707c20 */ /* 0x000fe20008410000 */
[----:B------:R-:W-:-:S03]  /*4240*/  LOP3.LUT P5, RZ, R131, 0xff0000, RZ, 0xc0, !PT ;  /* 0x00ff000083ff7812 */ /* 0x000fc600078ac0ff */
[----:B------:R-:W-:-:S05]  /*4250*/  FMUL.FTZ R112, R112, UR20 ;  /* 0x0000001470707c20 */ /* 0x000fca0008410000 */
[----:B------:R-:W-:-:S04]  /*4260*/  FSEL R112, R112, RZ, P5 ;  /* 0x000000ff70707208 */ /* 0x000fc80002800000 */
[----:B------:R-:W-:-:S04]  /*4270*/  F2FP.F16.F32.PACK_AB R112, RZ, R112 ;  /* 0x00000070ff70723e */ /* 0x000fc800000000ff */
[----:B------:R-:W-:-:S07]  /*4280*/  PRMT R99, R112, 0x7610, R99 ;  /* 0x0000761070637816 */ /* 0x000fce0000000063 */
.L_x_6797:
[----:B------:R-:W-:Y:S05]  /*4290*/  @!P4 BRA `(.L_x_6798) ;  /* 0x000000140034c947 */ /* 0x000fea0003800000 */
        /* <DEDUP_REMOVED lines=8> */
.L_x_6790:
        /* <DEDUP_REMOVED lines=12> */
.L_x_6799:
        /* <DEDUP_REMOVED lines=12> */
.L_x_6800:
        /* <DEDUP_REMOVED lines=12> */
.L_x_6801:
        /* <DEDUP_REMOVED lines=12> */
.L_x_6802:
        /* <DEDUP_REMOVED lines=12> */
.L_x_6803:
        /* <DEDUP_REMOVED lines=12> */
.L_x_6804:
        /* <DEDUP_REMOVED lines=12> */
.L_x_6805:
        /* <DEDUP_REMOVED lines=14> */
.L_x_6789:
        /* <DEDUP_REMOVED lines=49> */
.L_x_6807:
        /* <DEDUP_REMOVED lines=12> */
.L_x_6808:
        /* <DEDUP_REMOVED lines=12> */
.L_x_6809:
        /* <DEDUP_REMOVED lines=12> */
.L_x_6810:
        /* <DEDUP_REMOVED lines=12> */
.L_x_6811:
        /* <DEDUP_REMOVED lines=12> */
.L_x_6812:
        /* <DEDUP_REMOVED lines=12> */
.L_x_6813:
        /* <DEDUP_REMOVED lines=9> */
.L_x_6806:
        /* <DEDUP_REMOVED lines=12> */
.L_x_6814:
        /* <DEDUP_REMOVED lines=12> */
.L_x_6815:
        /* <DEDUP_REMOVED lines=12> */
.L_x_6816:
        /* <DEDUP_REMOVED lines=12> */
.L_x_6817:
        /* <DEDUP_REMOVED lines=12> */
.L_x_6818:
        /* <DEDUP_REMOVED lines=12> */
.L_x_6819:
        /* <DEDUP_REMOVED lines=12> */
.L_x_6820:
        /* <DEDUP_REMOVED lines=13> */
.L_x_6798:
        /* <DEDUP_REMOVED lines=9> */
.L_x_6788:
[----:B------:R-:W-:Y:S05]  /*5800*/  BSYNC.RECONVERGENT B0 ;  /* 0x0000000000007941 */ /* 0x000fea0003800200 */
.L_x_6787:
        /* <DEDUP_REMOVED lines=22> */
[----:B------:R-:W-:Y:S01]  /*5970*/  @P5 FFMA.FTZ R102, R93, UR26, R106 ;  /* 0x0000001a5d665c23 */ /* 0x000fe2000801006a */
[----:B------:R-:W-:Y:S01]  /*5980*/  @P5 FFMA.FTZ R93, R152, UR6, R2 ;  /* 0x00000006985d5c23 */ /* 0x000fe20008010002 */
[----:B------:R-:W-:Y:S01]  /*5990*/  @P5 FADD.FTZ R100, R159, -R100 ;  /* 0x800000649f645221 */ /* 0x000fe20000010000 */
[----:B------:R-:W-:-:S02]  /*59a0*/  @P5 FADD.FTZ R113, R136, -R113 ;  /* 0x8000007188715221 */ /* 0x000fc40000010000 */
[----:B------:R-:W-:-:S04]  /*59b0*/  @P5 FADD.FTZ R92, R150, -R93 ;  /* 0x8000005d965c5221 */ /* 0x000fc80000010000 */
[----:B------:R-:W-:Y:S01]  /*59c0*/  @P5 FFMA.FTZ R103, R92, UR26, R107 ;  /* 0x0000001a5c675c23 */ /* 0x000fe2000801006b */
[----:B------:R-:W-:-:S04]  /*59d0*/  @P5 FFMA.FTZ R92, R149, UR6, R2 ;  /* 0x00000006955c5c23 */ /* 0x000fc80008010002 */
[----:B------:R-:W-:Y:S01]  /*59e0*/  @P5 FADD.FTZ R93, R147, -R92 ;  /* 0x8000005c935d5221 */ /* 0x000fe20000010000 */
[----:B------:R-:W-:-:S03]  /*59f0*/  MOV R92, R108 ;  /* 0x0000006c005c7202 */ /* 0x000fc60000000f00 */
[----:B------:R-:W-:Y:S01]  /*5a00*/  @P5 FFMA.FTZ R92, R93, UR26, R108 ;  /* 0x0000001a5d5c5c23 */ /* 0x000fe2000801006c */
[----:B------:R-:W-:-:S04]  /*5a10*/  @P5 FFMA.FTZ R93, R158, UR6, R2 ;  /* 0x000000069e5d5c23 */ /* 0x000fc80008010002 */
[----:B------:R-:W-:Y:S01]  /*5a20*/  @P5 FADD.FTZ R94, R156, -R93 ;  /* 0x8000005d9c5e5221 */ /* 0x000fe20000010000 */
[----:B------:R-:W-:-:S03]  /*5a30*/  MOV R93, R109 ;  /* 0x0000006d005d7202 */ /* 0x000fc60000000f00 */
[----:B------:R-:W-:Y:S01]  /*5a40*/  @P5 FFMA.FTZ R93, R94, UR26, R109 ;  /* 0x0000001a5e5d5c23 */ /* 0x000fe2000801006d */
[----:B------:R-:W-:Y:S01]  /*5a50*/  MOV R94, R110 ;  /* 0x0000006e005e7202 */ /* 0x000fe20000000f00 */
        /* <DEDUP_REMOVED lines=12> */
.L_x_6825:
[----:B------:R-:W-:Y:S05]  /*5b20*/  @!P4 BRA `(.L_x_6826) ;  /* 0x000000000018c947 */ /* 0x000fea0003800000 */
[----:B------:R-:W-:Y:S01]  /*5b30*/  FMUL.FTZ R2, R101, UR21 ;  /* 0x0000001565027c20 */ /* 0x000fe20008410000 */
[----:B------:R-:W-:-:S03]  /*5b40*/  LOP3.LUT P5, RZ, R126, 0xff00, RZ, 0xc0, !PT ;  /* 0x0000ff007eff7812 */ /* 0x000fc600078ac0ff */
[----:B------:R-:W-:-:S05]  /*5b50*/  FMUL.FTZ R2, R2, UR20 ;  /* 0x0000001402027c20 */ /* 0x000fca0008410000 */
[----:B------:R-:W-:-:S04]  /*5b60*/  FSEL R2, R2, RZ, P5 ;  /* 0x000000ff02027208 */ /* 0x000fc80002800000 */
[----:B------:R-:W-:-:S04]  /*5b70*/  F2FP.F16.F32.PACK_AB R2, RZ, R2 ;  /* 0x00000002ff02723e */ /* 0x000fc800000000ff */
[----:B------:R-:W-:-:S07]  /*5b80*/  PRMT R96, R96, 0x5410, R2 ;  /* 0x0000541060607816 */ /* 0x000fce0000000002 */
.L_x_6826:
[----:B------:R-:W-:Y:S05]  /*5b90*/  @!P4 BRA `(.L_x_6827) ;  /* 0x000000000018c947 */ /* 0x000fea0003800000 */
[----:B------:R-:W-:Y:S01]  /*5ba0*/  FMUL.FTZ R2, R102, UR21 ;  /* 0x0000001566027c20 */ /* 0x000fe20008410000 */
[----:B------:R-:W-:-:S03]  /*5bb0*/  LOP3.LUT P5, RZ, R126, 0xff0000, RZ, 0xc0, !PT ;  /* 0x00ff00007eff7812 */ /* 0x000fc600078ac0ff */
[----:B------:R-:W-:-:S05]  /*5bc0*/  FMUL.FTZ R2, R2, UR20 ;  /* 0x0000001402027c20 */ /* 0x000fca0008410000 */
[----:B------:R-:W-:-:S04]  /*5bd0*/  FSEL R2, R2, RZ, P5 ;  /* 0x000000ff02027208 */ /* 0x000fc80002800000 */
[----:B------:R-:W-:-:S04]  /*5be0*/  F2FP.F16.F32.PACK_AB R2, RZ, R2 ;  /* 0x00000002ff02723e */ /* 0x000fc800000000ff */
[----:B------:R-:W-:-:S07]  /*5bf0*/  PRMT R97, R2, 0x7610, R97 ;  /* 0x0000761002617816 */ /* 0x000fce0000000061 */
.L_x_6827:
[----:B------:R-:W-:Y:S05]  /*5c00*/  @!P4 BRA `(.L_x_6828) ;  /* 0x000000000018c947 */ /* 0x000fea0003800000 */
[----:B------:R-:W-:Y:S01]  /*5c10*/  FMUL.FTZ R2, R103, UR21 ;  /* 0x0000001567027c20 */ /* 0x000fe20008410000 */
[----:B------:R-:W-:-:S03]  /*5c20*/  LOP3.LUT P5, RZ, R126, 0xff000000, RZ, 0xc0, !PT ;  /* 0xff0000007eff7812 */ /* 0x000fc600078ac0ff */
[----:B------:R-:W-:-:S05]  /*5c30*/  FMUL.FTZ R2, R2, UR20 ;  /* 0x0000001402027c20 */ /* 0x000fca0008410000 */
[----:B------:R-:W-:-:S04]  /*5c40*/  FSEL R2, R2, RZ, P5 ;  /* 0x000000ff02027208 */ /* 0x000fc80002800000 */
[----:B------:R-:W-:-:S04]  /*5c50*/  F2FP.F16.F32.PACK_AB R2, RZ, R2 ;  /* 0x00000002ff02723e */ /* 0x000fc800000000ff */
[----:B------:R-:W-:-:S07]  /*5c60*/  PRMT R97, R97, 0x5410, R2 ;  /* 0x0000541061617816 */ /* 0x000fce0000000002 */
.L_x_6828:
[----:B------:R-:W-:Y:S05]  /*5c70*/  @!P4 BRA `(.L_x_6829) ;  /* 0x000000000018c947 */ /* 0x000fea0003800000 */
[----:B------:R-:W-:Y:S01]  /*5c80*/  FMUL.FTZ R2, R92, UR21 ;  /* 0x000000155c027c20 */ /* 0x000fe20008410000 */
[----:B------:R-:W-:-:S03]  /*5c90*/  LOP3.LUT P5, RZ, R127, 0xff, RZ, 0xc0, !PT ;  /* 0x000000ff7fff7812 */ /* 0x000fc600078ac0ff */
[----:B------:R-:W-:-:S05]  /*5ca0*/  FMUL.FTZ R2, R2, UR20 ;  /* 0x0000001402027c20 */ /* 0x000fca0008410000 */
[----:B------:R-:W-:-:S04]  /*5cb0*/  FSEL R2, R2, RZ, P5 ;  /* 0x000000ff02027208 */ /* 0x000fc80002800000 */
[----:B------:R-:W-:-:S04]  /*5cc0*/  F2FP.F16.F32.PACK_AB R2, RZ, R2 ;  /* 0x00000002ff02723e */ /* 0x000fc800000000ff */
[----:B------:R-:W-:-:S07]  /*5cd0*/  PRMT R98, R2, 0x7610, R98 ;  /* 0x0000761002627816 */ /* 0x000fce0000000062 */
.L_x_6829:
[----:B------:R-:W-:Y:S05]  /*5ce0*/  @!P4 BRA `(.L_x_6830) ;  /* 0x000000000018c947 */ /* 0x000fea0003800000 */
[----:B------:R-:W-:Y:S01]  /*5cf0*/  FMUL.FTZ R2, R93, UR21 ;  /* 0x000000155d027c20 */ /* 0x000fe20008410000 */
[----:B------:R-:W-:-:S03]  /*5d00*/  LOP3.LUT P5, RZ, R127, 0xff00, RZ, 0xc0, !PT ;  /* 0x0000ff007fff7812 */ /* 0x000fc600078ac0ff */
[----:B------:R-:W-:-:S05]  /*5d10*/  FMUL.FTZ R2, R2, UR20 ;  /* 0x0000001402027c20 */ /* 0x000fca0008410000 */
[----:B------:R-:W-:-:S04]  /*5d20*/  FSEL R2, R2, RZ, P5 ;  /* 0x000000ff02027208 */ /* 0x000fc80002800000 */
[----:B------:R-:W-:-:S04]  /*5d30*/  F2FP.F16.F32.PACK_AB R2, RZ, R2 ;  /* 0x00000002ff02723e */ /* 0x000fc800000000ff */
[----:B------:R-:W-:-:S07]  /*5d40*/  PRMT R98, R98, 0x5410, R2 ;  /* 0x0000541062627816 */ /* 0x000fce0000000002 */
.L_x_6830:
[----:B------:R-:W-:Y:S05]  /*5d50*/  @!P4 BRA `(.L_x_6831) ;  /* 0x000000000018c947 */ /* 0x000fea0003800000 */
[----:B------:R-:W-:Y:S01]  /*5d60*/  FMUL.FTZ R2, R94, UR21 ;  /* 0x000000155e027c20 */ /* 0x000fe20008410000 */
[----:B------:R-:W-:-:S03]  /*5d70*/  LOP3.LUT P5, RZ, R127, 0xff0000, RZ, 0xc0, !PT ;  /* 0x00ff00007fff7812 */ /* 0x000fc600078ac0ff */
[----:B------:R-:W-:-:S05]  /*5d80*/  FMUL.FTZ R2, R2, UR20 ;  /* 0x0000001402027c20 */ /* 0x000fca0008410000 */
[----:B------:R-:W-:-:S04]  /*5d90*/  FSEL R2, R2, RZ, P5 ;  /* 0x000000ff02027208 */ /* 0x000fc80002800000 */
[----:B------:R-:W-:-:S04]  /*5da0*/  F2FP.F16.F32.PACK_AB R2, RZ, R2 ;  /* 0x00000002ff02723e */ /* 0x000fc800000000ff */
[----:B------:R-:W-:-:S07]  /*5db0*/  PRMT R99, R2, 0x7610, R99 ;  /* 0x0000761002637816 */ /* 0x000fce0000000063 */
.L_x_6831:
        /* <DEDUP_REMOVED lines=9> */
.L_x_6824:
        /* <DEDUP_REMOVED lines=12> */
.L_x_6833:
        /* <DEDUP_REMOVED lines=12> */
.L_x_6834:
        /* <DEDUP_REMOVED lines=12> */
.L_x_6835:
        /* <DEDUP_REMOVED lines=12> */
.L_x_6836:
        /* <DEDUP_REMOVED lines=12> */
.L_x_6837:
        /* <DEDUP_REMOVED lines=12> */
.L_x_6838:
        /* <DEDUP_REMOVED lines=12> */
.L_x_6839:
        /* <DEDUP_REMOVED lines=14> */
.L_x_6823:
        /* <DEDUP_REMOVED lines=16> */
.L_x_6841:
        /* <DEDUP_REMOVED lines=12> */
.L_x_6842:
        /* <DEDUP_REMOVED lines=12> */
.L_x_6843:
        /* <DEDUP_REMOVED lines=12> */
.L_x_6844:
        /* <DEDUP_REMOVED lines=12> */
.L_x_6845:
        /* <DEDUP_REMOVED lines=12> */
.L_x_6846:
        /* <DEDUP_REMOVED lines=12> */
.L_x_6847:
        /* <DEDUP_REMOVED lines=42> */
.L_x_6840:
        /* <DEDUP_REMOVED lines=12> */
.L_x_6848:
        /* <DEDUP_REMOVED lines=12> */
.L_x_6849:
        /* <DEDUP_REMOVED lines=12> */
.L_x_6850:
        /* <DEDUP_REMOVED lines=12> */
.L_x_6851:
        /* <DEDUP_REMOVED lines=12> */
.L_x_6852:
        /* <DEDUP_REMOVED lines=12> */
.L_x_6853:
        /* <DEDUP_REMOVED lines=12> */
.L_x_6854:
        /* <DEDUP_REMOVED lines=13> */
.L_x_6832:
[----:B0-2---:R-:W0:Y:S08]  /*72a0*/  @P0 LDC.64 R114, c[0x0][0x478] ;  /* 0x00011e00ff720b82 */ /* 0x005e300000000a00 */
[----:B------:R-:W1:Y:S01]  /*72b0*/  @P4 LDC.64 R112, c[0x0][0x468] ;  /* 0x00011a00ff704b82 */ /* 0x000e620000000a00 */
[----:B0-----:R-:W-:-:S05]  /*72c0*/  @P0 IMAD.WIDE.U32 R114, R0, 0x20, R114 ;  /* 0x0000002000720825 */ /* 0x001fca00078e0072 */
[----:B------:R3:W-:Y:S01]  /*72d0*/  @P0 STG.E.128 desc[UR10][R114.64], R100 ;  /* 0x0000006472000986 */ /* 0x0007e2000c101d0a */
[----:B-1----:R-:W-:-:S03]  /*72e0*/  @P4 IMAD.WIDE.U32 R112, R117, 0x10, R112 ;  /* 0x0000001075704825 */ /* 0x002fc600078e0070 */
[----:B------:R3:W-:Y:S04]  /*72f0*/  @P0 STG.E.128 desc[UR10][R114.64+0x10], R92 ;  /* 0x0000105c72000986 */ /* 0x0007e8000c101d0a */
[----:B------:R3:W-:Y:S02]  /*7300*/  @P4 STG.E.128 desc[UR10][R112.64], R96 ;  /* 0x0000006070004986 */ /* 0x0007e4000c101d0a */
.L_x_6822:
[----:B------:R-:W-:Y:S05]  /*7310*/  BSYNC.RECONVERGENT B0 ;  /* 0x0000000000007941 */ /* 0x000fea0003800200 */
.L_x_6821:
[----:B------:R-:W-:Y:S02]  /*7320*/  UIADD3 UR9, UPT, UPT, UR9, UR24, URZ ;  /* 0x0000001809097290 */ /* 0x000fe4000fffe0ff */
[----:B------:R-:W-:Y:S02]  /*7330*/  UPLOP3.LUT UP1, UPT, UPT, UPT, UP1, 0x40, 0x4 ;  /* 0x000000000004789c */ /* 0x000fe40003f2e810 */
[----:B------:R-:W-:-:S09]  /*7340*/  UISETP.GE.AND UP0, UPT, UR9, UR25, UPT ;  /* 0x000000190900728c */ /* 0x000fd2000bf06270 */
[----:B------:R-:W-:Y:S05]  /*7350*/  BRA.U !UP0, `(.L_x_6855) ;  /* 0xffffff9108807547 */ /* 0x000fea000b83ffff */
.L_x_6742:
        /* <DEDUP_REMOVED lines=32> */
.L_x_6856:
        /* <DEDUP_REMOVED lines=10> */
.L_x_10785:


//--------------------- .text._ZN10layer_norm22ln_bwd_finalize_kernelINS_22Kernel_traits_finalizeILj3072E6__halfS2_fS2_fjLb0ELj1024ELj4ENS_18Kernel_traits_baseILj3072ES2_S2_fS2_fjLj1024EEEEELb0ELb1EEEvNS_9BwdParamsE --------------------------
	.section	.text._ZN10layer_norm22ln_bwd_finalize_kernelINS_22Kernel_traits_finalizeILj3072E6__halfS2_fS2_fjLb0ELj1024ELj4ENS_18Kernel_traits_baseILj3072ES2_S2_fS2_fjLj1024EEEEELb0ELb1EEEvNS_9BwdParamsE,"ax",@progbits
	.align	128
        .global         _ZN10layer_norm22ln_bwd_finalize_kernelINS_22Kernel_traits_finalizeILj3072E6__halfS2_fS2_fjLb0ELj1024ELj4ENS_18Kernel_traits_baseILj3072ES2_S2_fS2_fjLj1024EEEEELb0ELb1EEEvNS_9BwdParamsE
        .type           _ZN10layer_norm22ln_bwd_finalize_kernelINS_22Kernel_traits_finalizeILj3072E6__halfS2_fS2_fjLb0ELj1024ELj4ENS_18Kernel_traits_baseILj3072ES2_S2_fS2_fjLj1024EEEEELb0ELb1EEEvNS_9BwdParamsE,@function
        .size           _ZN10layer_norm22ln_bwd_finalize_kernelINS_22Kernel_traits_finalizeILj3072E6__halfS2_fS2_fjLb0ELj1024ELj4ENS_18Kernel_traits_baseILj3072ES2_S2_fS2_fjLj1024EEEEELb0ELb1EEEvNS_9BwdParamsE,(.L_x_10786 - _ZN10layer_norm22ln_bwd_finalize_kernelINS_22Kernel_traits_finalizeILj3072E6__halfS2_fS2_fjLb0ELj1024ELj4ENS_18Kernel_traits_baseILj3072ES2_S2_fS2_fjLj1024EEEEELb0ELb1EEEvNS_9BwdParamsE)
        .other          _ZN10layer_norm22ln_bwd_finalize_kernelINS_22Kernel_traits_finalizeILj3072E6__halfS2_fS2_fjLb0ELj1024ELj4ENS_18Kernel_traits_baseILj3072ES2_S2_fS2_fjLj1024EEEEELb0ELb1EEEvNS_9BwdParamsE,@"STO_CUDA_ENTRY STV_DEFAULT"
_ZN10layer_norm22ln_bwd_finalize_kernelINS_22Kernel_traits_finalizeILj3072E6__halfS2_fS2_fjLb0ELj1024ELj4ENS_18Kernel_traits_baseILj3072ES2_S2_fS2_fjLj1024EEEEELb0ELb1EEEvNS_9BwdParamsE:
.text._ZN10layer_norm22ln_bwd_finalize_kernelINS_22Kernel_traits_finalizeILj3072E6__halfS2_fS2_fjLb0ELj1024ELj4ENS_18Kernel_traits_baseILj3072ES2_S2_fS2_fjLj1024EEEEELb0ELb1EEEvNS_9BwdParamsE:
        /* <DEDUP_REMOVED lines=81> */
.L_x_6861:
        /* <DEDUP_REMOVED lines=118> */
.L_x_6860:
[----:B------:R-:W-:Y:S05]  /*0c70*/  BSYNC.RECONVERGENT B1 ;  /* 0x0000000000017941 */ /* 0x000fea0003800200 */
.L_x_6859:
        /* <DEDUP_REMOVED lines=77> */
.L_x_6863:
[----:B------:R-:W-:Y:S05]  /*1150*/  BSYNC.RECONVERGENT B1 ;  /* 0x0000000000017941 */ /* 0x000fea0003800200 */
.L_x_6862:
        /* <DEDUP_REMOVED lines=38> */
.L_x_6865:
[----:B------:R-:W-:Y:S05]  /*13c0*/  BSYNC.RECONVERGENT B1 ;  /* 0x0000000000017941 */ /* 0x000fea0003800200 */
.L_x_6864:
        /* <DEDUP_REMOVED lines=8> */
.L_x_6866:
        /* <DEDUP_REMOVED lines=10> */
.L_x_6858:
[----:B------:R-:W-:Y:S05]  /*14f0*/  BSYNC.RECONVERGENT B0 ;  /* 0x0000000000007941 */ /* 0x000fea0003800200 */
.L_x_6857:
        /* <DEDUP_REMOVED lines=57> */
.L_x_6867:
        /* <DEDUP_REMOVED lines=15> */
.L_x_10786:


//--------------------- .text._ZN10layer_norm13ln_bwd_kernelINS_13Kernel_traitsI6__halfS2_fS2_fjLj3072ELj1ELj1ELj4ELj16ENS_18Kernel_traits_baseILj3072ES2_S2_fS2_fjLj128EEEEELb1ELb0ELb1ELb1EEEvNS_9BwdParamsE --------------------------
	.section	.text._ZN10layer_norm13ln_bwd_kernelINS_13Kernel_traitsI6__halfS2_fS2_fjLj3072ELj1ELj1ELj4ELj16ENS_18Kernel_traits_baseILj3072ES2_S2_fS2_fjLj128EEEEELb1ELb0ELb1ELb1EEEvNS_9BwdParamsE,"ax",@progbits
	.align	128
        .global         _ZN10layer_norm13ln_bwd_kernelINS_13Kernel_traitsI6__halfS2_fS2_fjLj3072ELj1ELj1ELj4ELj16ENS_18Kernel_traits_baseILj3072ES2_S2_fS2_fjLj128EEEEELb1ELb0ELb1ELb1EEEvNS_9BwdParamsE
        .type           _ZN10layer_norm13ln_bwd_kernelINS_13Kernel_traitsI6__halfS2_fS2_fjLj3072ELj1ELj1ELj4ELj16ENS_18Kernel_traits_baseILj3072ES2_S2_fS2_fjLj128EEEEELb1ELb0ELb1ELb1EEEvNS_9BwdParamsE,@function
        .size           _ZN10layer_norm13ln_bwd_kernelINS_13Kernel_traitsI6__halfS2_fS2_fjLj3072ELj1ELj1ELj4ELj16ENS_18Kernel_traits_baseILj3072ES2_S2_fS2_fjLj128EEEEELb1ELb0ELb1ELb1EEEvNS_9BwdParamsE,(.L_x_10787 - _ZN10layer_norm13ln_bwd_kernelINS_13Kernel_traitsI6__halfS2_fS2_fjLj3072ELj1ELj1ELj4ELj16ENS_18Kernel_traits_baseILj3072ES2_S2_fS2_fjLj128EEEEELb1ELb0ELb1ELb1EEEvNS_9BwdParamsE)
        .other          _ZN10layer_norm13ln_bwd_kernelINS_13Kernel_traitsI6__halfS2_fS2_fjLj3072ELj1ELj1ELj4ELj16ENS_18Kernel_traits_baseILj3072ES2_S2_fS2_fjLj128EEEEELb1ELb0ELb1ELb1EEEvNS_9BwdParamsE,@"STO_CUDA_ENTRY STV_DEFAULT"
_ZN10layer_norm13ln_bwd_kernelINS_13Kernel_traitsI6__halfS2_fS2_fjLj3072ELj1ELj1ELj4ELj16ENS_18Kernel_traits_baseILj3072ES2_S2_fS2_fjLj128EEEEELb1ELb0ELb1ELb1EEEvNS_9BwdParamsE:
.text._ZN10layer_norm13ln_bwd_kernelINS_13Kernel_traitsI6__halfS2_fS2_fjLj3072ELj1ELj1ELj4ELj16ENS_18Kernel_traits_baseILj3072ES2_S2_fS2_fjLj128EEEEELb1ELb0ELb1ELb1EEEvNS_9BwdParamsE:
        /* <DEDUP_REMOVED lines=44> */
[----:B------:R0:W5:Y:S01]  /*02c0*/  LDG.E.128 R88, desc[UR20][R134.64] ;  /* 0x0000001486587981 */ /* 0x000162000c1e1d00 */
[----:B------:R-:W-:Y:S01]  /*02d0*/  HFMA2 R56, -RZ, RZ, 0, 0 ;  /* 0x00000000ff387431 */ /* 0x000fe200000001ff */
[----:B--234-:R-:W-:-:S11]  /*02e0*/  UPLOP3.LUT UP1, UPT, UPT, UPT, UPT, 0x40, 0x4 ;  /* 0x000000000004789c */ /* 0x01cfd60003f2e870 */
.L_x_6970:
[----:B0-----:R-:W-:-:S06]  /*02f0*/  UIMAD.WIDE UR10, UR8, 0x4, UR18 ;  /* 0x00000004080a78a5 */ /* 0x001fcc000f8e0212 */
[----:B--2---:R-:W-:Y:S02]  /*0300*/  MOV R110, UR10 ;  /* 0x0000000a006e7c02 */ /* 0x004fe40008000f00 */
[----:B------:R-:W-:Y:S01]  /*0310*/  MOV R111, UR11 ;  /* 0x0000000b006f7c02 */ /* 0x000fe20008000f00 */
[----:B-1----:R-:W-:-:S04]  /*0320*/  UIMAD.WIDE UR10, UR8, 0x4, UR14 ;  /* 0x00000004080a78a5 */ /* 0x002fc8000f8e020e */
        /* <DEDUP_REMOVED lines=18> */
[----:B------:R-:W-:-:S04]  /*0450*/  MOV R111, UR11 ;  /* 0x0000000b006f7c02 */ /* 0x000fc80008000f00 */
[----:B------:R-:W3:Y:S01]  /*0460*/  LDC.64 R6, c[0x0][0x428] ;  /* 0x00010a00ff067b82 */ /* 0x000ee20000000a00 */
[C---:B0-----:R-:W-:Y:S02]  /*0470*/  IMAD R3, R4.reuse, UR8, RZ ;  /* 0x0000000804037c24 */ /* 0x041fe4000f8e02ff */
[----:B------:R-:W-:-:S03]  /*0480*/  IMAD R9, R4, UR9, RZ ;  /* 0x0000000904097c24 */ /* 0x000fc6000f8e02ff */
[----:B------:R-:W-:Y:S02]  /*0490*/  SHF.R.S32.HI R8, RZ, 0x1f, R3 ;  /* 0x0000001fff087819 */ /* 0x000fe40000011403 */
[----:B------:R-:W-:Y:S02]  /*04a0*/  SHF.R.S32.HI R10, RZ, 0x1f, R9 ;  /* 0x0000001fff0a7819 */ /* 0x000fe40000011409 */
[----:B------:R-:W-:Y:S02]  /*04b0*/  LEA.HI R5, R8, R3, RZ, 0x3 ;  /* 0x0000000308057211 */ /* 0x000fe400078f18ff */
[----:B------:R-:W-:Y:S01]  /*04c0*/  LEA.HI R9, R10, R9, RZ, 0x3 ;  /* 0x000000090a097211 */ /* 0x000fe200078f18ff */
[----:B------:R0:W4:Y:S01]  /*04d0*/  LDG.E R3, desc[UR20][R110.64] ;  /* 0x000000146e037981 */ /* 0x000122000c1e1900 */
[-C--:B-1----:R-:W-:Y:S02]  /*04e0*/  LEA.HI.SX32 R5, R5, R2.reuse, 0x1d ;  /* 0x0000000205057211 */ /* 0x082fe400078feaff */
[----:B------:R-:W-:-:S02]  /*04f0*/  LEA.HI.SX32 R147, R9, R2, 0x1d ;  /* 0x0000000209937211 */ /* 0x000fc400078feaff */
[----:B------:R-:W-:Y:S02]  /*0500*/  IADD3 R140, PT, PT, R5, 0x80, RZ ;  /* 0x00000080058c7810 */ /* 0x000fe40007ffe0ff */
[----:B------:R-:W-:Y:S02]  /*0510*/  IADD3 R121, PT, PT, R147, 0x80, RZ ;  /* 0x0000008093797810 */ /* 0x000fe40007ffe0ff */
[C---:B------:R-:W-:Y:S01]  /*0520*/  IADD3 R141, PT, PT, R5.reuse, 0x100, RZ ;  /* 0x00000100058d7810 */ /* 0x040fe20007ffe0ff */
[----:B--2---:R-:W-:-:S04]  /*0530*/  IMAD.WIDE.U32 R108, R5, 0x20, R144 ;  /* 0x00000020056c7825 */ /* 0x004fc800078e0090 */
[----:B---3--:R-:W-:Y:S01]  /*0540*/  IMAD.WIDE.U32 R136, R147, 0x10, R6 ;  /* 0x0000001093887825 */ /* 0x008fe200078e0006 */
[----:B------:R-:W2:Y:S03]  /*0550*/  LDG.E.128 R8, desc[UR20][R108.64] ;  /* 0x000000146c087981 */ /* 0x000ea6000c1e1d00 */
[----:B------:R-:W-:Y:S01]  /*0560*/  IMAD.WIDE.U32 R142, R140, 0x20, R144 ;  /* 0x000000208c8e7825 */ /* 0x000fe200078e0090 */
[----:B------:R-:W3:Y:S03]  /*0570*/  LDG.E.128 R116, desc[UR20][R108.64+0x10] ;  /* 0x000010146c747981 */ /* 0x000ee6000c1e1d00 */
[----:B------:R-:W-:Y:S01]  /*0580*/  IMAD.WIDE.U32 R120, R121, 0x10, R6 ;  /* 0x0000001079787825 */ /* 0x000fe200078e0006 */
[----:B------:R-:W3:Y:S03]  /*0590*/  LDG.E.128 R136, desc[UR20][R136.64] ;  /* 0x0000001488887981 */ /* 0x000ee6000c1e1d00 */
[----:B------:R-:W-:Y:S01]  /*05a0*/  IMAD.WIDE.U32 R144, R141, 0x20, R144 ;  /* 0x000000208d907825 */ /* 0x000fe200078e0090 */
[----:B------:R-:W3:Y:S04]  /*05b0*/  LDG.E.128 R112, desc[UR20][R142.64] ;  /* 0x000000148e707981 */ /* 0x000ee8000c1e1d00 */
[----:B------:R-:W3:Y:S04]  /*05c0*/  LDG.E.128 R124, desc[UR20][R142.64+0x10] ;  /* 0x000010148e7c7981 */ /* 0x000ee8000c1e1d00 */
[----:B------:R-:W3:Y:S04]  /*05d0*/  LDG.E.128 R128, desc[UR20][R144.64] ;  /* 0x0000001490807981 */ /* 0x000ee8000c1e1d00 */
[----:B------:R1:W3:Y:S04]  /*05e0*/  LDG.E.128 R132, desc[UR20][R144.64+0x10] ;  /* 0x0000101490847981 */ /* 0x0002e8000c1e1d00 */
[----:B------:R-:W3:Y:S01]  /*05f0*/  LDG.E.128 R120, desc[UR20][R120.64] ;  /* 0x0000001478787981 */ /* 0x000ee2000c1e1d00 */
[----:B0-----:R-:W-:-:S05]  /*0600*/  IADD3 R111, PT, PT, R147, 0x100, RZ ;  /* 0x00000100936f7810 */ /* 0x001fca0007ffe0ff */
[----:B------:R-:W-:Y:S01]  /*0610*/  IMAD.WIDE.U32 R110, R111, 0x10, R6 ;  /* 0x000000106f6e7825 */ /* 0x000fe200078e0006 */
[----:B------:R-:W-:Y:S01]  /*0620*/  ISETP.NE.U32.AND P0, PT, RZ, UR4, PT ;  /* 0x00000004ff007c0c */ /* 0x000fe2000bf05070 */
[----:B------:R-:W0:Y:S04]  /*0630*/  LDC.64 R6, c[0x0][0x3b0] ;  /* 0x0000ec00ff067b82 */ /* 0x000e280000000a00 */
[----:B------:R-:W3:Y:S01]  /*0640*/  LDG.E.128 R108, desc[UR20][R110.64] ;  /* 0x000000146e6c7981 */ /* 0x000ee2000c1e1d00 */
[----:B-----5:R-:W-:Y:S02]  /*0650*/  ISETP.GE.AND P1, PT, R0, 0x1, PT ;  /* 0x000000010000780c */ /* 0x020fe40003f26270 */
[----:B------:R-:W-:-:S11]  /*0660*/  ISETP.NE.AND.EX P0, PT, RZ, UR5, PT, P0 ;  /* 0x00000005ff007c0c */ /* 0x000fd6000bf05300 */
[----:B------:R-:W-:Y:S02]  /*0670*/  @P1 IADD3 R149, PT, PT, R0, -0x1, RZ ;  /* 0xffffffff00951810 */ /* 0x000fe40007ffe0ff */
[----:B------:R-:W0:Y:S03]  /*0680*/  @P0 LDC.64 R146, c[0x0][0x438] ;  /* 0x00010e00ff920b82 */ /* 0x000e260000000a00 */
[----:B------:R-:W-:-:S05]  /*0690*/  @P1 IMAD R149, R149, R4, RZ ;  /* 0x0000000495951224 */ /* 0x000fca00078e02ff */
[----:B-1----:R-:W1:Y:S08]  /*06a0*/  @P0 LDC.64 R144, c[0x0][0x438] ;  /* 0x00010e00ff900b82 */ /* 0x002e700000000a00 */
[----:B------:R-:W1:Y:S01]  /*06b0*/  @P0 LDC.64 R142, c[0x0][0x438] ;  /* 0x00010e00ff8e0b82 */ /* 0x000e620000000a00 */
[----:B------:R-:W-:-:S04]  /*06c0*/  @P1 SHF.R.S32.HI R4, RZ, 0x1f, R149 ;  /* 0x0000001fff041819 */ /* 0x000fc80000011495 */
[----:B------:R-:W-:Y:S02]  /*06d0*/  @P1 LEA.HI R149, R4, R149, RZ, 0x3 ;  /* 0x0000009504951211 */ /* 0x000fe400078f18ff */
[----:B------:R-:W-:Y:S02]  /*06e0*/  MOV R151, RZ ;  /* 0x000000ff00977202 */ /* 0x000fe40000000f00 */
[----:B------:R-:W-:Y:S01]  /*06f0*/  @P1 LEA.HI.SX32 R151, R149, R2, 0x1d ;  /* 0x0000000295971211 */ /* 0x000fe200078feaff */
[----:B0-----:R-:W-:-:S03]  /*0700*/  @P0 IMAD.WIDE.U32 R4, R5, 0x20, R146 ;  /* 0x0000002005040825 */ /* 0x001fc600078e0092 */
[C---:B------:R-:W-:Y:S02]  /*0710*/  IADD3 R153, PT, PT, R151.reuse, 0x80, RZ ;  /* 0x0000008097997810 */ /* 0x040fe40007ffe0ff */
[----:B------:R-:W-:Y:S01]  /*0720*/  IADD3 R155, PT, PT, R151, 0x100, RZ ;  /* 0x00000100979b7810 */ /* 0x000fe20007ffe0ff */
[----:B-1----:R-:W-:Y:S01]  /*0730*/  @P0 IMAD.WIDE.U32 R146, R140, 0x20, R144 ;  /* 0x000000208c920825 */ /* 0x002fe200078e0090 */
[----:B------:R-:W5:Y:S03]  /*0740*/  @P0 LDG.E.128 R32, desc[UR20][R4.64] ;  /* 0x0000001404200981 */ /* 0x000f66000c1e1d00 */
[----:B------:R-:W-:Y:S01]  /*0750*/  IMAD.WIDE.U32 R144, R155, 0x8, R6 ;  /* 0x000000089b907825 */ /* 0x000fe200078e0006 */
[----:B------:R0:W5:Y:S03]  /*0760*/  @P0 LDG.E.128 R28, desc[UR20][R4.64+0x10] ;  /* 0x00001014041c0981 */ /* 0x000166000c1e1d00 */
[----:B------:R-:W-:Y:S01]  /*0770*/  @P0 IMAD.WIDE.U32 R148, R141, 0x20, R142 ;  /* 0x000000208d940825 */ /* 0x000fe200078e008e */
[----:B------:R-:W5:Y:S03]  /*0780*/  @P0 LDG.E.128 R24, desc[UR20][R146.64] ;  /* 0x0000001492180981 */ /* 0x000f66000c1e1d00 */
[--C-:B------:R-:W-:Y:S01]  /*0790*/  IMAD.WIDE.U32 R140, R151, 0x8, R6.reuse ;  /* 0x00000008978c7825 */ /* 0x100fe200078e0006 */
[----:B------:R-:W5:Y:S03]  /*07a0*/  LDG.E.64 R144, desc[UR20][R144.64] ;  /* 0x0000001490907981 */ /* 0x000f66000c1e1b00 */
[----:B------:R-:W-:Y:S01]  /*07b0*/  IMAD.WIDE.U32 R142, R153, 0x8, R6 ;  /* 0x00000008998e7825 */ /* 0x000fe200078e0006 */
[----:B------:R-:W5:Y:S04]  /*07c0*/  @P0 LDG.E.128 R20, desc[UR20][R146.64+0x10] ;  /* 0x0000101492140981 */ /* 0x000f68000c1e1d00 */
[----:B------:R-:W5:Y:S04]  /*07d0*/  LDG.E.64 R140, desc[UR20][R140.64] ;  /* 0x000000148c8c7981 */ /* 0x000f68000c1e1b00 */
[----:B------:R-:W5:Y:S04]  /*07e0*/  LDG.E.64 R142, desc[UR20][R142.64] ;  /* 0x000000148e8e7981 */ /* 0x000f68000c1e1b00 */
[----:B------:R-:W5:Y:S04]  /*07f0*/  @P0 LDG.E.128 R16, desc[UR20][R148.64] ;  /* 0x0000001494100981 */ /* 0x000f68000c1e1d00 */
[----:B------:R1:W5:Y:S01]  /*0800*/  @P0 LDG.E.128 R12, desc[UR20][R148.64+0x10] ;  /* 0x00001014940c0981 */ /* 0x000362000c1e1d00 */
[----:B------:R-:W-:Y:S01]  /*0810*/  ISETP.NE.AND P0, PT, RZ, UR26, PT ;  /* 0x0000001aff007c0c */ /* 0x000fe2000bf05270 */
[----:B------:R-:W-:-:S02]  /*0820*/  HADD2.F32 R150, -RZ, R88.H0_H0 ;  /* 0x20000058ff967230 */ /* 0x000fc40000004100 */
[----:B------:R-:W-:Y:S02]  /*0830*/  HADD2.F32 R152, -RZ, R89.H0_H0 ;  /* 0x20000059ff987230 */ /* 0x000fe40000004100 */
[----:B------:R-:W-:Y:S01]  /*0840*/  HADD2.F32 R151, -RZ, R90.H1_H1 ;  /* 0x3000005aff977230 */ /* 0x000fe20000004100 */
[----:B----4-:R-:W-:-:S05]  /*0850*/  FSEL R3, R3, RZ, !P0 ;  /* 0x000000ff03037208 */ /* 0x010fca0004000000 */
[C---:B--2---:R-:W-:Y:S01]  /*0860*/  FADD.FTZ R8, -R3.reuse, R8 ;  /* 0x0000000803087221 */ /* 0x044fe20000010100 */
[C---:B------:R-:W-:Y:S01]  /*0870*/  FADD.FTZ R2, -R3.reuse, R9 ;  /* 0x0000000903027221 */ /* 0x040fe20000010100 */
[C---:B0-----:R-:W-:Y:S01]  /*0880*/  FADD.FTZ R4, -R3.reuse, R10 ;  /* 0x0000000a03047221 */ /* 0x041fe20000010100 */
[C---:B------:R-:W-:Y:S01]  /*0890*/  FADD.FTZ R5, -R3.reuse, R11 ;  /* 0x0000000b03057221 */ /* 0x040fe20000010100 */
[C---:B---3--:R-:W-:Y:S01]  /*08a0*/  FADD.FTZ R116, -R3.reuse, R116 ;  /* 0x0000007403747221 */ /* 0x048fe20000010100 */
[C---:B------:R-:W-:Y:S01]  /*08b0*/  FADD.FTZ R117, -R3.reuse, R117 ;  /* 0x0000007503757221 */ /* 0x040fe20000010100 */
[C---:B------:R-:W-:Y:S01]  /*08c0*/  FADD.FTZ R118, -R3.reuse, R118 ;  /* 0x0000007603767221 */ /* 0x040fe20000010100 */
[----:B------:R-:W-:Y:S01]  /*08d0*/  FADD.FTZ R119, -R3, R119 ;  /* 0x0000007703777221 */ /* 0x000fe20000010100 */
[--C-:B------:R-:W-:Y:S02]  /*08e0*/  HADD2.F32 R7, -RZ, R136.reuse.H0_H0 ;  /* 0x20000088ff077230 */ /* 0x100fe40000004100 */
[----:B------:R-:W-:-:S02]  /*08f0*/  HADD2.F32 R6, -RZ, R136.H1_H1 ;  /* 0x30000088ff067230 */ /* 0x000fc40000004100 */
        /* <DEDUP_REMOVED lines=16> */
[----:B-1----:R-:W-:-:S02]  /*0a00*/  HADD2.F32 R149, -RZ, R123.H0_H0 ;  /* 0x2000007bff957230 */ /* 0x002fc40000004100 */
[----:B------:R-:W-:Y:S01]  /*0a10*/  FMUL.FTZ R3, R8, UR28 ;  /* 0x0000001c08037c20 */ /* 0x000fe20008410000 */
[----:B------:R-:W-:Y:S02]  /*0a20*/  HADD2.F32 R148, -RZ, R123.H1_H1 ;  /* 0x3000007bff947230 */ /* 0x000fe40000004100 */
[--C-:B------:R-:W-:Y:S02]  /*0a30*/  HADD2.F32 R9, -RZ, R137.reuse.H0_H0 ;  /* 0x20000089ff097230 */ /* 0x100fe40000004100 */
[----:B------:R-:W-:Y:S02]  /*0a40*/  HADD2.F32 R123, -RZ, R88.H1_H1 ;  /* 0x30000058ff7b7230 */ /* 0x000fe40000004100 */
[-C--:B------:R-:W-:Y:S01]  /*0a50*/  FMUL.FTZ R8, R150, R7.reuse ;  /* 0x0000000796087220 */ /* 0x080fe20000410000 */
[----:B------:R-:W-:Y:S01]  /*0a60*/  FADD.FTZ R92, R92, R7 ;  /* 0x000000075c5c7221 */ /* 0x000fe20000010000 */
[----:B------:R-:W-:Y:S01]  /*0a70*/  FFMA.FTZ R44, R3, R7, R44 ;  /* 0x00000007032c7223 */ /* 0x000fe2000001002c */
[----:B------:R-:W-:Y:S01]  /*0a80*/  FMUL.FTZ R150, R2, UR28 ;  /* 0x0000001c02967c20 */ /* 0x000fe20008410000 */
[----:B------:R-:W-:Y:S01]  /*0a90*/  FMUL.FTZ R7, R4, UR28 ;  /* 0x0000001c04077c20 */ /* 0x000fe20008410000 */
[----:B------:R-:W-:Y:S01]  /*0aa0*/  FMUL.FTZ R2, R123, R6 ;  /* 0x000000067b027220 */ /* 0x000fe20000410000 */
[----:B------:R-:W-:Y:S01]  /*0ab0*/  FMUL.FTZ R4, R152, R9 ;  /* 0x0000000998047220 */ /* 0x000fe20000410000 */
[----:B------:R-:W-:-:S02]  /*0ac0*/  HADD2.F32 R10, -RZ, R137.H1_H1 ;  /* 0x30000089ff0a7230 */ /* 0x000fc40000004100 */
[----:B------:R-:W-:Y:S02]  /*0ad0*/  HADD2.F32 R11, -RZ, R138.H0_H0 ;  /* 0x2000008aff0b7230 */ /* 0x000fe40000004100 */
[----:B------:R-:W-:Y:S02]  /*0ae0*/  HADD2.F32 R123, -RZ, R89.H1_H1 ;  /* 0x30000059ff7b7230 */ /* 0x000fe40000004100 */
[----:B------:R-:W-:Y:S02]  /*0af0*/  HADD2.F32 R152, -RZ, R90.H0_H0 ;  /* 0x2000005aff987230 */ /* 0x000fe40000004100 */
[----:B------:R-:W-:Y:S01]  /*0b00*/  FADD.FTZ R93, R93, R6 ;  /* 0x000000065d5d7221 */ /* 0x000fe20000010000 */
[----:B------:R-:W-:Y:S01]  /*0b10*/  FFMA.FTZ R45, R150, R6, R45 ;  /* 0x00000006962d7223 */ /* 0x000fe2000001002d */
[----:B------:R-:W-:Y:S01]  /*0b20*/  FADD.FTZ R94, R94, R9 ;  /* 0x000000095e5e7221 */ /* 0x000fe20000010000 */
[----:B------:R-:W-:Y:S01]  /*0b30*/  FFMA.FTZ R46, R7, R9, R46 ;  /* 0x00000009072e7223 */ /* 0x000fe2000001002e */
[----:B------:R-:W-:Y:S01]  /*0b40*/  FMUL.FTZ R6, R5, UR28 ;  /* 0x0000001c05067c20 */ /* 0x000fe20008410000 */
[----:B------:R-:W-:-:S02]  /*0b50*/  HADD2.F32 R138, -RZ, R138.H1_H1 ;  /* 0x3000008aff8a7230 */ /* 0x000fc40000004100 */
[-C--:B------:R-:W-:Y:S01]  /*0b60*/  FMUL.FTZ R5, R123, R10.reuse ;  /* 0x0000000a7b057220 */ /* 0x080fe20000410000 */
[-C--:B------:R-:W-:Y:S01]  /*0b70*/  FMUL.FTZ R9, R152, R11.reuse ;  /* 0x0000000b98097220 */ /* 0x080fe20000410000 */
[----:B------:R-:W-:Y:S02]  /*0b80*/  HADD2.F32 R137, -RZ, R139.H0_H0 ;  /* 0x2000008bff897230 */ /* 0x000fe40000004100 */
[----:B------:R-:W-:Y:S01]  /*0b90*/  FMUL.FTZ R123, R116, UR28 ;  /* 0x0000001c747b7c20 */ /* 0x000fe20008410000 */
[----:B------:R-:W-:Y:S02]  /*0ba0*/  HADD2.F32 R152, -RZ, R91.H0_H0 ;  /* 0x2000005bff987230 */ /* 0x000fe40000004100 */
[----:B------:R-:W-:Y:S01]  /*0bb0*/  FMUL.FTZ R116, R117, UR28 ;  /* 0x0000001c75747c20 */ /* 0x000fe20008410000 */
[----:B------:R-:W-:Y:S01]  /*0bc0*/  FADD.FTZ R95, R95, R10 ;  /* 0x0000000a5f5f7221 */ /* 0x000fe20000010000 */
[----:B------:R-:W-:Y:S01]  /*0bd0*/  FFMA.FTZ R47, R6, R10, R47 ;  /* 0x0000000a062f7223 */ /* 0x000fe2000001002f */
[----:B------:R-:W-:Y:S01]  /*0be0*/  FMUL.FTZ R117, R118, UR28 ;  /* 0x0000001c76757c20 */ /* 0x000fe20008410000 */
[----:B------:R-:W-:Y:S01]  /*0bf0*/  FADD.FTZ R100, R100, R11 ;  /* 0x0000000b64647221 */ /* 0x000fe20000010000 */
[----:B------:R-:W-:Y:S01]  /*0c00*/  FFMA.FTZ R48, R123, R11, R48 ;  /* 0x0000000b7b307223 */ /* 0x000fe20000010030 */
[----:B------:R-:W-:Y:S01]  /*0c10*/  FMUL.FTZ R10, R151, R138 ;  /* 0x0000008a970a7220 */ /* 0x000fe20000410000 */
[----:B------:R-:W-:-:S02]  /*0c20*/  HADD2.F32 R136, -RZ, R139.H1_H1 ;  /* 0x3000008bff887230 */ /* 0x000fc40000004100 */
[-C--:B------:R-:W-:Y:S01]  /*0c30*/  FMUL.FTZ R11, R152, R137.reuse ;  /* 0x00000089980b7220 */ /* 0x080fe20000410000 */
[----:B------:R-:W-:Y:S02]  /*0c40*/  HADD2.F32 R151, -RZ, R91.H1_H1 ;  /* 0x3000005bff977230 */ /* 0x000fe40000004100 */
[----:B------:R-:W-:Y:S01]  /*0c50*/  FADD.FTZ R102, R102, R137 ;  /* 0x0000008966667221 */ /* 0x000fe20000010000 */
[----:B------:R-:W-:Y:S02]  /*0c60*/  HADD2.F32 R139, -RZ, R120.H0_H0 ;  /* 0x20000078ff8b7230 */ /* 0x000fe40000004100 */
[----:B------:R-:W-:Y:S01]  /*0c70*/  FFMA.FTZ R50, R117, R137, R50 ;  /* 0x0000008975327223 */ /* 0x000fe20000010032 */
[----:B------:R-:W-:Y:S02]  /*0c80*/  HADD2.F32 R152, -RZ, R84.H0_H0 ;  /* 0x20000054ff987230 */ /* 0x000fe40000004100 */
[----:B------:R-:W-:Y:S01]  /*0c90*/  FMUL.FTZ R137, R112, UR28 ;  /* 0x0000001c70897c20 */ /* 0x000fe20008410000 */
[----:B------:R-:W-:Y:S01]  /*0ca0*/  FADD.FTZ R101, R101, R138 ;  /* 0x0000008a65657221 */ /* 0x000fe20000010000 */
[----:B------:R-:W-:Y:S01]  /*0cb0*/  FFMA.FTZ R49, R116, R138, R49 ;  /* 0x0000008a74317223 */ /* 0x000fe20000010031 */
[----:B------:R-:W-:Y:S01]  /*0cc0*/  FMUL.FTZ R138, R119, UR28 ;  /* 0x0000001c778a7c20 */ /* 0x000fe20008410000 */
[----:B------:R-:W-:Y:S01]  /*0cd0*/  FMUL.FTZ R118, R151, R136 ;  /* 0x0000008897767220 */ /* 0x000fe20000410000 */
[----:B------:R-:W-:-:S02]  /*0ce0*/  HADD2.F32 R120, -RZ, R120.H1_H1 ;  /* 0x30000078ff787230 */ /* 0x000fc40000004100 */
[-C--:B------:R-:W-:Y:S01]  /*0cf0*/  FMUL.FTZ R119, R152, R139.reuse ;  /* 0x0000008b98777220 */ /* 0x080fe20000410000 */
[----:B------:R-:W-:Y:S02]  /*0d00*/  HADD2.F32 R151, -RZ, R84.H1_H1 ;  /* 0x30000054ff977230 */ /* 0x000fe40000004100 */
[----:B------:R-:W-:Y:S01]  /*0d10*/  FADD.FTZ R104, R104, R139 ;  /* 0x0000008b68687221 */ /* 0x000fe20000010000 */
[----:B------:R-:W-:Y:S02]  /*0d20*/  HADD2.F32 R147, -RZ, R121.H0_H0 ;  /* 0x20000079ff937230 */ /* 0x000fe40000004100 */
[----:B------:R-:W-:Y:S01]  /*0d30*/  FFMA.FTZ R52, R137, R139, R52 ;  /* 0x0000008b89347223 */ /* 0x000fe20000010034 */
[----:B------:R-:W-:Y:S01]  /*0d40*/  FMUL.FTZ R152, R113, UR28 ;  /* 0x0000001c71987c20 */ /* 0x000fe20008410000 */
[----:B------:R-:W-:Y:S02]  /*0d50*/  HADD2.F32 R112, -RZ, R85.H0_H0 ;  /* 0x20000055ff707230 */ /* 0x000fe40000004100 */
[----:B------:R-:W-:Y:S01]  /*0d60*/  FMUL.FTZ R139, R114, UR28 ;  /* 0x0000001c728b7c20 */ /* 0x000fe20008410000 */
[----:B------:R-:W-:-:S02]  /*0d70*/  HADD2.F32 R146, -RZ, R121.H1_H1 ;  /* 0x30000079ff927230 */ /* 0x000fc40000004100 */
[----:B------:R-:W-:Y:S02]  /*0d80*/  HADD2.F32 R113, -RZ, R85.H1_H1 ;  /* 0x30000055ff717230 */ /* 0x000fe40000004100 */
        /* <DEDUP_REMOVED lines=10> */
[----:B------:R-:W-:Y:S02]  /*0e30*/  HADD2.F32 R112, -RZ, R86.H0_H0 ;  /* 0x20000056ff707230 */ /* 0x000fe40000004100 */
[----:B------:R-:W-:Y:S01]  /*0e40*/  FMUL.FTZ R154, R115, UR28 ;  /* 0x0000001c739a7c20 */ /* 0x000fe20008410000 */
[----:B------:R-:W-:Y:S02]  /*0e50*/  HADD2.F32 R122, -RZ, R122.H1_H1 ;  /* 0x3000007aff7a7230 */ /* 0x000fe40000004100 */
[----:B------:R-:W-:Y:S01]  /*0e60*/  FMUL.FTZ R151, R124, UR28 ;  /* 0x0000001c7c977c20 */ /* 0x000fe20008410000 */
[----:B------:R-:W-:Y:S02]  /*0e70*/  HADD2.F32 R113, -RZ, R86.H1_H1 ;  /* 0x30000056ff717230 */ /* 0x000fe40000004100 */
[----:B------:R-:W-:Y:S01]  /*0e80*/  FADD.FTZ R107, R107, R146 ;  /* 0x000000926b6b7221 */ /* 0x000fe20000010000 */
[----:B------:R-:W-:Y:S01]  /*0e90*/  FFMA.FTZ R55, R154, R146, R55 ;  /* 0x000000929a377223 */ /* 0x000fe20000010037 */
[-C--:B------:R-:W-:Y:S01]  /*0ea0*/  FMUL.FTZ R124, R112, R121.reuse ;  /* 0x00000079707c7220 */ /* 0x080fe20000410000 */
[----:B------:R-:W-:Y:S01]  /*0eb0*/  FADD.FTZ R64, R64, R121 ;  /* 0x0000007940407221 */ /* 0x000fe20000010000 */
[----:B------:R-:W-:Y:S01]  /*0ec0*/  FFMA.FTZ R56, R151, R121, R56 ;  /* 0x0000007997387223 */ /* 0x000fe20000010038 */
[----:B------:R-:W-:Y:S01]  /*0ed0*/  FMUL.FTZ R146, R125, UR28 ;  /* 0x0000001c7d927c20 */ /* 0x000fe20008410000 */
[----:B------:R-:W-:Y:S01]  /*0ee0*/  FMUL.FTZ R121, R113, R122 ;  /* 0x0000007a71797220 */ /* 0x000fe20000410000 */
[----:B------:R-:W-:-:S02]  /*0ef0*/  HADD2.F32 R113, -RZ, R87.H1_H1 ;  /* 0x30000057ff717230 */ /* 0x000fc40000004100 */
[----:B------:R-:W-:Y:S01]  /*0f00*/  FMUL.FTZ R125, R126, UR28 ;  /* 0x0000001c7e7d7c20 */ /* 0x000fe20008410000 */
[----:B------:R-:W-:Y:S02]  /*0f10*/  HADD2.F32 R112, -RZ, R87.H0_H0 ;  /* 0x20000057ff707230 */ /* 0x000fe40000004100 */
[----:B------:R-:W-:Y:S01]  /*0f20*/  FMUL.FTZ R126, R127, UR28 ;  /* 0x0000001c7f7e7c20 */ /* 0x000fe20008410000 */
        /* <DEDUP_REMOVED lines=9> */
[----:B------:R-:W-:Y:S01]  /*0fc0*/  FMUL.FTZ R149, R128, UR28 ;  /* 0x0000001c80957c20 */ /* 0x000fe20008410000 */
[----:B------:R-:W-:Y:S02]  /*0fd0*/  HADD2.F32 R148, -RZ, R80.H0_H0 ;  /* 0x20000050ff947230 */ /* 0x000fe40000004100 */
[----:B------:R-:W-:Y:S01]  /*0fe0*/  FMUL.FTZ R156, R129, UR28 ;  /* 0x0000001c819c7c20 */ /* 0x000fe20008410000 */
[----:B------:R-:W-:Y:S02]  /*0ff0*/  HADD2.F32 R108, -RZ, R108.H1_H1 ;  /* 0x3000006cff6c7230 */ /* 0x000fe40000004100 */
[----:B------:R-:W-:Y:S01]  /*1000*/  FADD.FTZ R76, R76, R113 ;  /* 0x000000714c4c7221 */ /* 0x000fe20000010000 */
[----:B------:R-:W-:Y:S02]  /*1010*/  HADD2.F32 R128, -RZ, R80.H1_H1 ;  /* 0x30000050ff807230 */ /* 0x000fe40000004100 */
[-C--:B------:R-:W-:Y:S01]  /*1020*/  FFMA.FTZ R60, R149, R113.reuse, R60 ;  /* 0x00000071953c7223 */ /* 0x080fe2000001003c */
[----:B------:R-:W-:Y:S01]  /*1030*/  FMUL.FTZ R148, R148, R113 ;  /* 0x0000007194947220 */ /* 0x000fe20000410000 */
[----:B------:R-:W-:Y:S01]  /*1040*/  FFMA.FTZ R113, R3, R8, RZ ;  /* 0x0000000803717223 */ /* 0x000fe200000100ff */
[----:B------:R-:W-:Y:S01]  /*1050*/  FADD.FTZ R115, RZ, R8 ;  /* 0x00000008ff737221 */ /* 0x000fe20000010000 */
[----:B------:R-:W-:-:S02]  /*1060*/  HADD2.F32 R112, -RZ, R109.H0_H0 ;  /* 0x2000006dff707230 */ /* 0x000fc40000004100 */
[----:B------:R-:W-:Y:S01]  /*1070*/  FADD.FTZ R77, R77, R108 ;  /* 0x0000006c4d4d7221 */ /* 0x000fe20000010000 */
[-C--:B------:R-:W-:Y:S01]  /*1080*/  FFMA.FTZ R61, R156, R108.reuse, R61 ;  /* 0x0000006c9c3d7223 */ /* 0x080fe2000001003d */
[----:B------:R-:W-:Y:S01]  /*1090*/  FMUL.FTZ R128, R128, R108 ;  /* 0x0000006c80807220 */ /* 0x000fe20000410000 */
[----:B------:R-:W-:Y:S02]  /*10a0*/  HADD2.F32 R129, -RZ, R81.H0_H0 ;  /* 0x20000051ff817230 */ /* 0x000fe40000004100 */
[----:B------:R-:W-:Y:S01]  /*10b0*/  FMUL.FTZ R153, R130, UR28 ;  /* 0x0000001c82997c20 */ /* 0x000fe20008410000 */
[----:B------:R-:W-:Y:S01]  /*10c0*/  FFMA.FTZ R108, R150, R2, R113 ;  /* 0x00000002966c7223 */ /* 0x000fe20000010071 */
[----:B------:R-:W-:Y:S01]  /*10d0*/  FADD.FTZ R115, R2, R115 ;  /* 0x0000007302737221 */ /* 0x000fe20000010000 */
[----:B------:R-:W-:Y:S01]  /*10e0*/  FADD.FTZ R78, R78, R112 ;  /* 0x000000704e4e7221 */ /* 0x000fe20000010000 */
[-C--:B------:R-:W-:Y:S01]  /*10f0*/  FFMA.FTZ R62, R153, R112.reuse, R62 ;  /* 0x00000070993e7223 */ /* 0x080fe2000001003e */
[----:B------:R-:W-:Y:S01]  /*1100*/  FMUL.FTZ R129, R129, R112 ;  /* 0x0000007081817220 */ /* 0x000fe20000410000 */
[----:B------:R-:W-:Y:S01]  /*1110*/  FFMA.FTZ R113, R7, R4, R108 ;  /* 0x0000000407717223 */ /* 0x000fe2000001006c */
[----:B------:R-:W-:-:S03]  /*1120*/  FADD.FTZ R112, R4, R115 ;  /* 0x0000007304707221 */ /* 0x000fc60000010000 */
[----:B------:R-:W-:Y:S01]  /*1130*/  FFMA.FTZ R108, R6, R5, R113 ;  /* 0x00000005066c7223 */ /* 0x000fe20000010071 */
[----:B------:R-:W-:Y:S01]  /*1140*/  FADD.FTZ R112, R5, R112 ;  /* 0x0000007005707221 */ /* 0x000fe20000010000 */
[----:B------:R-:W-:Y:S02]  /*1150*/  HADD2.F32 R114, -RZ, R109.H1_H1 ;  /* 0x3000006dff727230 */ /* 0x000fe40000004100 */
        /* <DEDUP_REMOVED lines=10> */
[----:B------:R-:W-:Y:S02]  /*1200*/  HADD2.F32 R130, -RZ, R81.H1_H1 ;  /* 0x30000051ff827230 */ /* 0x000fe40000004100 */
[----:B------:R-:W-:Y:S01]  /*1210*/  FMUL.FTZ R158, R131, UR28 ;  /* 0x0000001c839e7c20 */ /* 0x000fe20008410000 */
[----:B------:R-:W-:Y:S01]  /*1220*/  FFMA.FTZ R108, R152, R136, R109 ;  /* 0x00000088986c7223 */ /* 0x000fe2000001006d */
[----:B------:R-:W-:Y:S01]  /*1230*/  FADD.FTZ R113, R136, R113 ;  /* 0x0000007188717221 */ /* 0x000fe20000010000 */
[----:B------:R-:W-:Y:S01]  /*1240*/  FADD.FTZ R79, R79, R114 ;  /* 0x000000724f4f7221 */ /* 0x000fe20000010000 */
[----:B------:R-:W-:Y:S01]  /*1250*/  FFMA.FTZ R63, R158, R114, R63 ;  /* 0x000000729e3f7223 */ /* 0x000fe2000001003f */
[----:B------:R-:W-:Y:S01]  /*1260*/  FFMA.FTZ R109, R139, R120, R108 ;  /* 0x000000788b6d7223 */ /* 0x000fe2000001006c */
[----:B------:R-:W-:Y:S01]  /*1270*/  FMUL.FTZ R130, R130, R114 ;  /* 0x0000007282827220 */ /* 0x000fe20000410000 */
[----:B------:R-:W-:Y:S01]  /*1280*/  FADD.FTZ R112, R120, R113 ;  /* 0x0000007178707221 */ /* 0x000fe20000010000 */
[----:B------:R-:W-:-:S02]  /*1290*/  HADD2.F32 R114, -RZ, R110.H0_H0 ;  /* 0x2000006eff727230 */ /* 0x000fc40000004100 */
[----:B------:R-:W-:Y:S01]  /*12a0*/  FMUL.FTZ R155, R132, UR28 ;  /* 0x0000001c849b7c20 */ /* 0x000fe20008410000 */
[----:B------:R-:W-:Y:S02]  /*12b0*/  HADD2.F32 R131, -RZ, R82.H0_H0 ;  /* 0x20000052ff837230 */ /* 0x000fe40000004100 */
[----:B------:R-:W-:Y:S01]  /*12c0*/  FFMA.FTZ R108, R154, R147, R109 ;  /* 0x000000939a6c7223 */ /* 0x000fe2000001006d */
[----:B------:R-:W-:Y:S01]  /*12d0*/  FADD.FTZ R113, R147, R112 ;  /* 0x0000007093717221 */ /* 0x000fe20000010000 */
[----:B------:R-:W-:Y:S01]  /*12e0*/  FADD.FTZ R72, R72, R114 ;  /* 0x0000007248487221 */ /* 0x000fe20000010000 */
[-C--:B------:R-:W-:Y:S01]  /*12f0*/  FFMA.FTZ R40, R155, R114.reuse, R40 ;  /* 0x000000729b287223 */ /* 0x080fe20000010028 */
[----:B------:R-:W-:Y:S01]  /*1300*/  FMUL.FTZ R131, R131, R114 ;  /* 0x0000007283837220 */ /* 0x000fe20000410000 */
        /* <DEDUP_REMOVED lines=13> */
[----:B------:R-:W-:Y:S01]  /*13e0*/  FMUL.FTZ R160, R133, UR28 ;  /* 0x0000001c85a07c20 */ /* 0x000fe20008410000 */
[----:B------:R-:W-:Y:S02]  /*13f0*/  HADD2.F32 R112, -RZ, R111.H0_H0 ;  /* 0x2000006fff707230 */ /* 0x000fe40000004100 */
[----:B------:R-:W-:Y:S01]  /*1400*/  FFMA.FTZ R113, R153, R129, R110 ;  /* 0x0000008199717223 */ /* 0x000fe2000001006e */
[----:B------:R-:W-:Y:S01]  /*1410*/  FADD.FTZ R109, R108, R129 ;  /* 0x000000816c6d7221 */ /* 0x000fe20000010000 */
[----:B------:R-:W-:Y:S02]  /*1420*/  HADD2.F32 R133, -RZ, R83.H0_H0 ;  /* 0x20000053ff857230 */ /* 0x000fe40000004100 */
[----:B------:R-:W-:Y:S01]  /*1430*/  FMUL.FTZ R157, R134, UR28 ;  /* 0x0000001c869d7c20 */ /* 0x000fe20008410000 */
[----:B------:R-:W-:-:S02]  /*1440*/  HADD2.F32 R132, -RZ, R82.H1_H1 ;  /* 0x30000052ff847230 */ /* 0x000fc40000004100 */
[----:B------:R-:W-:Y:S01]  /*1450*/  FFMA.FTZ R110, R158, R130, R113 ;  /* 0x000000829e6e7223 */ /* 0x000fe20000010071 */
[----:B------:R-:W-:Y:S01]  /*1460*/  FADD.FTZ R108, R109, R130 ;  /* 0x000000826d6c7221 */ /* 0x000fe20000010000 */
[----:B------:R-:W-:Y:S01]  /*1470*/  FADD.FTZ R74, R74, R112 ;  /* 0x000000704a4a7221 */ /* 0x000fe20000010000 */
[-C--:B------:R-:W-:Y:S01]  /*1480*/  FFMA.FTZ R42, R157, R112.reuse, R42 ;  /* 0x000000709d2a7223 */ /* 0x080fe2000001002a */
[----:B------:R-:W-:Y:S01]  /*1490*/  FMUL.FTZ R133, R133, R112 ;  /* 0x0000007085857220 */ /* 0x000fe20000410000 */
[----:B------:R-:W-:Y:S02]  /*14a0*/  HADD2.F32 R112, -RZ, R111.H1_H1 ;  /* 0x3000006fff707230 */ /* 0x000fe40000004100 */
[----:B------:R-:W-:Y:S01]  /*14b0*/  FMUL.FTZ R132, R132, R114 ;  /* 0x0000007284847220 */ /* 0x000fe20000410000 */
[----:B------:R-:W-:Y:S01]  /*14c0*/  FFMA.FTZ R111, R155, R131, R110 ;  /* 0x000000839b6f7223 */ /* 0x000fe2000001006e */
[----:B------:R-:W-:Y:S01]  /*14d0*/  FADD.FTZ R109, R108, R131 ;  /* 0x000000836c6d7221 */ /* 0x000fe20000010000 */
[----:B------:R-:W-:Y:S01]  /*14e0*/  FMUL.FTZ R162, R135, UR28 ;  /* 0x0000001c87a27c20 */ /* 0x000fe20008410000 */
[----:B------:R-:W-:-:S02]  /*14f0*/  HADD2.F32 R135, -RZ, R83.H1_H1 ;  /* 0x30000053ff877230 */ /* 0x000fc40000004100 */
[----:B------:R-:W-:Y:S01]  /*1500*/  FFMA.FTZ R110, R160, R132, R111 ;  /* 0x00000084a06e7223 */ /* 0x000fe2000001006f */
[----:B------:R-:W-:Y:S02]  /*1510*/  FADD.FTZ R108, R109, R132 ;  /* 0x000000846d6c7221 */ /* 0x000fe40000010000 */
[----:B------:R-:W-:Y:S01]  /*1520*/  FMUL.FTZ R135, R135, R112 ;  /* 0x0000007087877220 */ /* 0x000fe20000410000 */
[----:B------:R-:W-:Y:S01]  /*1530*/  FFMA.FTZ R115, R157, R133, R110 ;  /* 0x000000859d737223 */ /* 0x000fe2000001006e */
[----:B------:R-:W-:Y:S01]  /*1540*/  FADD.FTZ R108, R108, R133 ;  /* 0x000000856c6c7221 */ /* 0x000fe20000010000 */
[----:B------:R-:W-:Y:S01]  /*1550*/  FADD.FTZ R73, R73, R114 ;  /* 0x0000007249497221 */ /* 0x000fe20000010000 */
[----:B------:R-:W-:Y:S01]  /*1560*/  FFMA.FTZ R41, R160, R114, R41 ;  /* 0x00000072a0297223 */ /* 0x000fe20000010029 */
[----:B------:R-:W-:Y:S01]  /*1570*/  FADD.FTZ R75, R75, R112 ;  /* 0x000000704b4b7221 */ /* 0x000fe20000010000 */
[C---:B------:R-:W-:Y:S01]  /*1580*/  FFMA.FTZ R43, R162.reuse, R112, R43 ;  /* 0x00000070a22b7223 */ /* 0x040fe2000001002b */
[----:B------:R-:W-:Y:S01]  /*1590*/  FFMA.FTZ R115, R162, R135, R115 ;  /* 0x00000087a2737223 */ /* 0x000fe20000010073 */
[----:B------:R-:W-:Y:S01]  /*15a0*/  FADD.FTZ R114, R108, R135 ;  /* 0x000000876c727221 */ /* 0x000fe20000010000 */
[----:B------:R-:W-:Y:S06]  /*15b0*/  BRA `(.L_x_6870) ;  /* 0x0000000000c47947 */ /* 0x000fec0003800000 */
.L_x_6869:
        /* <DEDUP_REMOVED lines=12> */
.L_x_6871:
        /* <DEDUP_REMOVED lines=37> */
.L_x_6870:
        /* <DEDUP_REMOVED lines=32> */
.L_x_6873:
[----:B------:R-:W-:Y:S05]  /*1ad0*/  BSYNC.RECONVERGENT B0 ;  /* 0x0000000000007941 */ /* 0x000fea0003800200 */
.L_x_6872:
[----:B------:R-:W1:Y:S08]  /*1ae0*/  S2UR UR10, SR_CgaCtaId ;  /* 0x00000000000a79c3 */ /* 0x000e700000008800 */
[----:B------:R-:W-:Y:S01]  /*1af0*/  BAR.SYNC.DEFER_BLOCKING 0x0 ;  /* 0x0000000000007b1d */ /* 0x000fe20000010000 */
[----:B------:R-:W-:Y:S01]  /*1b00*/  @P1 IADD3 R0, PT, PT, R0, -0x1, RZ ;  /* 0xffffffff00001810 */ /* 0x000fe20007ffe0ff */
[----:B------:R-:W-:Y:S01]  /*1b10*/  UISETP.NE.U32.AND UP0, UPT, UR4, URZ, UPT ;  /* 0x000000ff0400728c */ /* 0x000fe2000bf05070 */
[----:B------:R-:W-:-:S03]  /*1b20*/  ISETP.NE.AND P0, PT, RZ, UR26, PT ;  /* 0x0000001aff007c0c */ /* 0x000fc6000bf05270 */
[----:B------:R-:W-:Y:S01]  /*1b30*/  UMOV UR9, 0x400 ;  /* 0x0000040000097882 */ /* 0x000fe20000000000 */
[----:B------:R-:W-:Y:S02]  /*1b40*/  UISETP.NE.AND.EX UP0, UPT, UR5, URZ, UPT, UP0 ;  /* 0x000000ff0500728c */ /* 0x000fe4000bf05300 */
[----:B-1----:R-:W-:-:S04]  /*1b50*/  ULEA UR9, UR10, UR9, 0x18 ;  /* 0x000000090a097291 */ /* 0x002fc8000f8ec0ff */
[----:B------:R-:W-:Y:S02]  /*1b60*/  UIADD3 UR10, UPT, UPT, UR9, 0x3020, URZ ;  /* 0x00003020090a7890 */ /* 0x000fe4000fffe0ff */
[----:B------:R-:W-:Y:S02]  /*1b70*/  @!UP1 UIADD3 UR10, UPT, UPT, UR9, 0x3000, URZ ;  /* 0x00003000090a9890 */ /* 0x000fe4000fffe0ff */
[----:B------:R-:W-:Y:S02]  /*1b80*/  UIADD3 UR11, UPT, UPT, UR9, 0x3030, URZ ;  /* 0x00003030090b7890 */ /* 0x000fe4000fffe0ff */
[----:B------:R-:W-:-:S05]  /*1b90*/  @!UP1 UIADD3 UR11, UPT, UPT, UR9, 0x3010, URZ ;  /* 0x00003010090b9890 */ /* 0x000fca000fffe0ff */
[----:B0-----:R-:W0:Y:S04]  /*1ba0*/  LDS.128 R108, [UR10] ;  /* 0x0000000aff6c7984 */ /* 0x001e280008000c00 */
[----:B------:R-:W1:Y:S01]  /*1bb0*/  LDS.128 R112, [UR11] ;  /* 0x0000000bff707984 */ /* 0x000e620008000c00 */
[----:B0-----:R-:W-:Y:S02]  /*1bc0*/  FADD.FTZ R164, RZ, R109 ;  /* 0x0000006dffa47221 */ /* 0x001fe40000010000 */
[----:B------:R-:W0:Y:S02]  /*1bd0*/  LDC R109, c[0x0][0x388] ;  /* 0x0000e200ff6d7b82 */ /* 0x000e240000000800 */
[----:B------:R-:W-:Y:S01]  /*1be0*/  FADD.FTZ R164, R111, R164 ;  /* 0x000000a46fa47221 */ /* 0x000fe20000010000 */
[----:B------:R-:W-:-:S03]  /*1bf0*/  FADD.FTZ R111, RZ, R108 ;  /* 0x0000006cff6f7221 */ /* 0x000fc60000010000 */
[----:B-1----:R-:W-:Y:S01]  /*1c00*/  FADD.FTZ R164, R164, R113 ;  /* 0x00000071a4a47221 */ /* 0x002fe20000010000 */
[----:B------:R-:W-:Y:S01]  /*1c10*/  FADD.FTZ R111, R110, R111 ;  /* 0x0000006f6e6f7221 */ /* 0x000fe20000010000 */
[----:B------:R-:W-:Y:S02]  /*1c20*/  MOV R113, RZ ;  /* 0x000000ff00717202 */ /* 0x000fe40000000f00 */
[----:B------:R-:W-:Y:S01]  /*1c30*/  FADD.FTZ R115, R115, R164 ;  /* 0x000000a473737221 */ /* 0x000fe20000010000 */
[----:B------:R-:W-:-:S03]  /*1c40*/  FADD.FTZ R111, R111, R112 ;  /* 0x000000706f6f7221 */ /* 0x000fc60000010000 */
[----:B------:R-:W-:-:S05]  /*1c50*/  FMUL.FTZ R115, R115, UR27 ;  /* 0x0000001b73737c20 */ /* 0x000fca0008410000 */
[----:B------:R-:W-:Y:S01]  /*1c60*/  R2UR UR9, R115 ;  /* 0x00000000730972ca */ /* 0x000fe200000e0000 */
[----:B0-----:R-:W-:Y:S02]  /*1c70*/  @P1 IMAD R108, R0, R109, RZ ;  /* 0x0000006d006c1224 */ /* 0x001fe400078e02ff */
[----:B------:R-:W-:Y:S01]  /*1c80*/  FADD.FTZ R0, R114, R111 ;  /* 0x0000006f72007221 */ /* 0x000fe20000010000 */
[----:B------:R-:W-:Y:S02]  /*1c90*/  IMAD R109, R109, UR8, RZ ;  /* 0x000000086d6d7c24 */ /* 0x000fe4000f8e02ff */
[----:B------:R-:W-:Y:S01]  /*1ca0*/  @P1 SHF.R.S32.HI R111, RZ, 0x1f, R108 ;  /* 0x0000001fff6f1819 */ /* 0x000fe2000001146c */
[----:B------:R-:W-:-:S03]  /*1cb0*/  FMUL.FTZ R0, R0, UR27 ;  /* 0x0000001b00007c20 */ /* 0x000fc60008410000 */
[----:B------:R-:W-:Y:S02]  /*1cc0*/  @P1 LEA.HI R111, R111, R108, RZ, 0x3 ;  /* 0x0000006c6f6f1211 */ /* 0x000fe400078f18ff */
[----:B------:R-:W-:Y:S02]  /*1cd0*/  SHF.R.S32.HI R108, RZ, 0x1f, R109 ;  /* 0x0000001fff6c7819 */ /* 0x000fe4000001146d */
[-C--:B------:R-:W-:Y:S02]  /*1ce0*/  @P1 LEA.HI.SX32 R113, R111, R134.reuse, 0x1d ;  /* 0x000000866f711211 */ /* 0x080fe400078feaff */
[----:B------:R-:W-:Y:S02]  /*1cf0*/  LEA.HI R115, R108, R109, RZ, 0x3 ;  /* 0x0000006d6c737211 */ /* 0x000fe400078f18ff */
[----:B------:R-:W-:Y:S02]  /*1d00*/  FSEL R0, R0, RZ, !P0 ;  /* 0x000000ff00007208 */ /* 0x000fe40004000000 */
[----:B------:R-:W-:Y:S01]  /*1d10*/  LEA.HI.SX32 R115, R115, R134, 0x1d ;  /* 0x0000008673737211 */ /* 0x000fe200078feaff */
        /* <DEDUP_REMOVED lines=16> */
.L_x_6876:
        /* <DEDUP_REMOVED lines=12> */
.L_x_6877:
        /* <DEDUP_REMOVED lines=12> */
.L_x_6878:
        /* <DEDUP_REMOVED lines=12> */
.L_x_6879:
        /* <DEDUP_REMOVED lines=12> */
.L_x_6880:
        /* <DEDUP_REMOVED lines=12> */
.L_x_6881:
        /* <DEDUP_REMOVED lines=12> */
.L_x_6882:
        /* <DEDUP_REMOVED lines=11> */
[----:B------:R-:W-:-:S04]  /*2350*/  F2FP.F16.F32.PACK_AB R109, RZ, R109 ;  /* 0x0000006dff6d723e */ /* 0x000fc800000000ff */
[----:B------:R-:W-:Y:S01]  /*2360*/  PRMT R99, R99, 0x5410, R109 ;  /* 0x0000541063637816 */ /* 0x000fe2000000006d */
[----:B------:R-:W-:Y:S06]  /*2370*/  BRA `(.L_x_6883) ;  /* 0x0000001000f47947 */ /* 0x000fec0003800000 */
.L_x_6875:
        /* <DEDUP_REMOVED lines=45> */
.L_x_6884:
        /* <DEDUP_REMOVED lines=12> */
.L_x_6885:
        /* <DEDUP_REMOVED lines=12> */
.L_x_6886:
        /* <DEDUP_REMOVED lines=12> */
.L_x_6887:
        /* <DEDUP_REMOVED lines=12> */
.L_x_6888:
        /* <DEDUP_REMOVED lines=12> */
.L_x_6889:
        /* <DEDUP_REMOVED lines=12> */
.L_x_6890:
        /* <DEDUP_REMOVED lines=9> */
.L_x_6874:
        /* <DEDUP_REMOVED lines=15> */
.L_x_6892:
        /* <DEDUP_REMOVED lines=12> */
.L_x_6893:
        /* <DEDUP_REMOVED lines=12> */
.L_x_6894:
        /* <DEDUP_REMOVED lines=12> */
.L_x_6895:
        /* <DEDUP_REMOVED lines=12> */
.L_x_6896:
        /* <DEDUP_REMOVED lines=12> */
.L_x_6897:
        /* <DEDUP_REMOVED lines=12> */
.L_x_6898:
[----:B------:R-:W-:Y:S05]  /*30d0*/  @!P1 BRA `(.L_x_6883) ;  /* 0x00000004009c9947 */ /* 0x000fea0003800000 */
[----:B------:R-:W-:Y:S02]  /*30e0*/  PLOP3.LUT P0, PT, PT, PT, UP2, 0x80, 0x8 ;  /* 0x000000000008781c */ /* 0x000fe40003f0f028 */
[----:B-----5:R-:W-:-:S11]  /*30f0*/  MOV R108, R31 ;  /* 0x0000001f006c7202 */ /* 0x020fd60000000f00 */
        /* <DEDUP_REMOVED lines=11> */
.L_x_6891:
[----:B------:R-:W-:Y:S02]  /*31b0*/  PLOP3.LUT P0, PT, PT, PT, UP2, 0x80, 0x8 ;  /* 0x000000000008781c */ /* 0x000fe40003f0f028 */
[----:B-----5:R-:W-:Y:S02]  /*31c0*/  MOV R69, R33 ;  /* 0x0000002100457202 */ /* 0x020fe40000000f00 */
[----:B------:R-:W-:Y:S02]  /*31d0*/  MOV R70, R34 ;  /* 0x0000002200467202 */ /* 0x000fe40000000f00 */
[----:B------:R-:W-:-:S07]  /*31e0*/  MOV R71, R35 ;  /* 0x0000002300477202 */ /* 0x000fce0000000f00 */
[--C-:B------:R-:W-:Y:S01]  /*31f0*/  @P0 FFMA.FTZ R37, R150, UR9, R0.reuse ;  /* 0x0000000996250c23 */ /* 0x100fe20008010000 */
[--C-:B------:R-:W-:Y:S01]  /*3200*/  @P0 FFMA.FTZ R38, R6, UR9, R0.reuse ;  /* 0x0000000906260c23 */ /* 0x100fe20008010000 */
[--C-:B------:R-:W-:Y:S02]  /*3210*/  @P0 FFMA.FTZ R109, R3, UR9, R0.reuse ;  /* 0x00000009036d0c23 */ /* 0x100fe40008010000 */
[----:B------:R-:W-:Y:S01]  /*3220*/  @P0 FADD.FTZ R36, R2, -R37 ;  /* 0x8000002502240221 */ /* 0x000fe20000010000 */
[----:B------:R-:W-:Y:S01]  /*3230*/  @P0 FFMA.FTZ R37, R7, UR9, R0 ;  /* 0x0000000907250c23 */ /* 0x000fe20008010000 */
[----:B------:R-:W-:Y:S01]  /*3240*/  @P0 FADD.FTZ R38, R5, -R38 ;  /* 0x8000002605260221 */ /* 0x000fe20000010000 */
[----:B------:R-:W-:Y:S01]  /*3250*/  @P0 FADD.FTZ R109, R8, -R109 ;  /* 0x8000006d086d0221 */ /* 0x000fe20000010000 */
[----:B------:R-:W-:Y:S01]  /*3260*/  @P0 FFMA.FTZ R69, R36, UR28, R33 ;  /* 0x0000001c24450c23 */ /* 0x000fe20008010021 */
[----:B------:R-:W-:Y:S01]  /*3270*/  @P0 FADD.FTZ R37, R4, -R37 ;  /* 0x8000002504250221 */ /* 0x000fe20000010000 */
[----:B------:R-:W-:Y:S01]  /*3280*/  @P0 FFMA.FTZ R36, R123, UR9, R0 ;  /* 0x000000097b240c23 */ /* 0x000fe20008010000 */
[----:B------:R-:W-:-:S02]  /*3290*/  @P0 FFMA.FTZ R71, R38, UR28, R35 ;  /* 0x0000001c26470c23 */ /* 0x000fc40008010023 */
        /* <DEDUP_REMOVED lines=25> */
.L_x_6899:
[----:B------:R-:W-:Y:S05]  /*3430*/  @!P1 BRA `(.L_x_6900) ;  /* 0x0000000000189947 */ /* 0x000fea0003800000 */
[----:B------:R-:W-:Y:S01]  /*3440*/  FMUL.FTZ R108, R69, UR23 ;  /* 0x00000017456c7c20 */ /* 0x000fe20008410000 */
[----:B------:R-:W-:-:S03]  /*3450*/  LOP3.LUT P0, RZ, R140, 0xff00, RZ, 0xc0, !PT ;  /* 0x0000ff008cff7812 */ /* 0x000fc6000780c0ff */
[----:B------:R-:W-:-:S05]  /*3460*/  FMUL.FTZ R108, R108, UR22 ;  /* 0x000000166c6c7c20 */ /* 0x000fca0008410000 */
[----:B------:R-:W-:-:S04]  /*3470*/  FSEL R108, R108, RZ, P0 ;  /* 0x000000ff6c6c7208 */ /* 0x000fc80000000000 */
[----:B------:R-:W-:-:S04]  /*3480*/  F2FP.F16.F32.PACK_AB R108, RZ, R108 ;  /* 0x0000006cff6c723e */ /* 0x000fc800000000ff */
[----:B------:R-:W-:-:S07]  /*3490*/  PRMT R96, R96, 0x5410, R108 ;  /* 0x0000541060607816 */ /* 0x000fce000000006c */
.L_x_6900:
[----:B------:R-:W-:Y:S05]  /*34a0*/  @!P1 BRA `(.L_x_6901) ;  /* 0x0000000000189947 */ /* 0x000fea0003800000 */
[----:B------:R-:W-:Y:S01]  /*34b0*/  FMUL.FTZ R108, R70, UR23 ;  /* 0x00000017466c7c20 */ /* 0x000fe20008410000 */
[----:B------:R-:W-:-:S03]  /*34c0*/  LOP3.LUT P0, RZ, R140, 0xff0000, RZ, 0xc0, !PT ;  /* 0x00ff00008cff7812 */ /* 0x000fc6000780c0ff */
[----:B------:R-:W-:-:S05]  /*34d0*/  FMUL.FTZ R108, R108, UR22 ;  /* 0x000000166c6c7c20 */ /* 0x000fca0008410000 */
[----:B------:R-:W-:-:S04]  /*34e0*/  FSEL R108, R108, RZ, P0 ;  /* 0x000000ff6c6c7208 */ /* 0x000fc80000000000 */
[----:B------:R-:W-:-:S04]  /*34f0*/  F2FP.F16.F32.PACK_AB R108, RZ, R108 ;  /* 0x0000006cff6c723e */ /* 0x000fc800000000ff */
[----:B------:R-:W-:-:S07]  /*3500*/  PRMT R97, R108, 0x7610, R97 ;  /* 0x000076106c617816 */ /* 0x000fce0000000061 */
.L_x_6901:
[----:B------:R-:W-:Y:S05]  /*3510*/  @!P1 BRA `(.L_x_6902) ;  /* 0x0000000000189947 */ /* 0x000fea0003800000 */
[----:B------:R-:W-:Y:S01]  /*3520*/  FMUL.FTZ R108, R71, UR23 ;  /* 0x00000017476c7c20 */ /* 0x000fe20008410000 */
[----:B------:R-:W-:-:S03]  /*3530*/  LOP3.LUT P0, RZ, R140, 0xff000000, RZ, 0xc0, !PT ;  /* 0xff0000008cff7812 */ /* 0x000fc6000780c0ff */
[----:B------:R-:W-:-:S05]  /*3540*/  FMUL.FTZ R108, R108, UR22 ;  /* 0x000000166c6c7c20 */ /* 0x000fca0008410000 */
[----:B------:R-:W-:-:S04]  /*3550*/  FSEL R108, R108, RZ, P0 ;  /* 0x000000ff6c6c7208 */ /* 0x000fc80000000000 */
[----:B------:R-:W-:-:S04]  /*3560*/  F2FP.F16.F32.PACK_AB R108, RZ, R108 ;  /* 0x0000006cff6c723e */ /* 0x000fc800000000ff */
[----:B------:R-:W-:-:S07]  /*3570*/  PRMT R97, R97, 0x5410, R108 ;  /* 0x0000541061617816 */ /* 0x000fce000000006c */
.L_x_6902:
[----:B------:R-:W-:Y:S05]  /*3580*/  @!P1 BRA `(.L_x_6903) ;  /* 0x0000000000189947 */ /* 0x000fea0003800000 */
[----:B------:R-:W-:Y:S01]  /*3590*/  FMUL.FTZ R108, R36, UR23 ;  /* 0x00000017246c7c20 */ /* 0x000fe20008410000 */
[----:B------:R-:W-:-:S03]  /*35a0*/  LOP3.LUT P0, RZ, R141, 0xff, RZ, 0xc0, !PT ;  /* 0x000000ff8dff7812 */ /* 0x000fc6000780c0ff */
[----:B------:R-:W-:-:S05]  /*35b0*/  FMUL.FTZ R108, R108, UR22 ;  /* 0x000000166c6c7c20 */ /* 0x000fca0008410000 */
[----:B------:R-:W-:-:S04]  /*35c0*/  FSEL R108, R108, RZ, P0 ;  /* 0x000000ff6c6c7208 */ /* 0x000fc80000000000 */
[----:B------:R-:W-:-:S04]  /*35d0*/  F2FP.F16.F32.PACK_AB R108, RZ, R108 ;  /* 0x0000006cff6c723e */ /* 0x000fc800000000ff */
[----:B------:R-:W-:-:S07]  /*35e0*/  PRMT R98, R108, 0x7610, R98 ;  /* 0x000076106c627816 */ /* 0x000fce0000000062 */
.L_x_6903:
[----:B------:R-:W-:Y:S05]  /*35f0*/  @!P1 BRA `(.L_x_6904) ;  /* 0x0000000000189947 */ /* 0x000fea0003800000 */
[----:B------:R-:W-:Y:S01]  /*3600*/  FMUL.FTZ R108, R37, UR23 ;  /* 0x00000017256c7c20 */ /* 0x000fe20008410000 */
[----:B------:R-:W-:-:S03]  /*3610*/  LOP3.LUT P0, RZ, R141, 0xff00, RZ, 0xc0, !PT ;  /* 0x0000ff008dff7812 */ /* 0x000fc6000780c0ff */
[----:B------:R-:W-:-:S05]  /*3620*/  FMUL.FTZ R108, R108, UR22 ;  /* 0x000000166c6c7c20 */ /* 0x000fca0008410000 */
[----:B------:R-:W-:-:S04]  /*3630*/  FSEL R108, R108, RZ, P0 ;  /* 0x000000ff6c6c7208 */ /* 0x000fc80000000000 */
[----:B------:R-:W-:-:S04]  /*3640*/  F2FP.F16.F32.PACK_AB R108, RZ, R108 ;  /* 0x0000006cff6c723e */ /* 0x000fc800000000ff */
[----:B------:R-:W-:-:S07]  /*3650*/  PRMT R98, R98, 0x5410, R108 ;  /* 0x0000541062627816 */ /* 0x000fce000000006c */
.L_x_6904:
[----:B------:R-:W-:Y:S05]  /*3660*/  @!P1 BRA `(.L_x_6905) ;  /* 0x0000000000189947 */ /* 0x000fea0003800000 */
[----:B------:R-:W-:Y:S01]  /*3670*/  FMUL.FTZ R108, R38, UR23 ;  /* 0x00000017266c7c20 */ /* 0x000fe20008410000 */
[----:B------:R-:W-:-:S03]  /*3680*/  LOP3.LUT P0, RZ, R141, 0xff0000, RZ, 0xc0, !PT ;  /* 0x00ff00008dff7812 */ /* 0x000fc6000780c0ff */
[----:B------:R-:W-:-:S05]  /*3690*/  FMUL.FTZ R108, R108, UR22 ;  /* 0x000000166c6c7c20 */ /* 0x000fca0008410000 */
[----:B------:R-:W-:-:S04]  /*36a0*/  FSEL R108, R108, RZ, P0 ;  /* 0x000000ff6c6c7208 */ /* 0x000fc80000000000 */
[----:B------:R-:W-:-:S04]  /*36b0*/  F2FP.F16.F32.PACK_AB R108, RZ, R108 ;  /* 0x0000006cff6c723e */ /* 0x000fc800000000ff */
[----:B------:R-:W-:-:S07]  /*36c0*/  PRMT R99, R108, 0x7610, R99 ;  /* 0x000076106c637816 */ /* 0x000fce0000000063 */
.L_x_6905:
        /* <DEDUP_REMOVED lines=8> */
.L_x_6883:
        /* <DEDUP_REMOVED lines=20> */
[--C-:B------:R-:W-:Y:S01]  /*3890*/  @P2 FFMA.FTZ R68, R126, UR9, R0.reuse ;  /* 0x000000097e442c23 */ /* 0x100fe20008010000 */
[----:B------:R-:W-:Y:S01]  /*38a0*/  @P2 FADD.FTZ R36, R136, -R37 ;  /* 0x8000002588242221 */ /* 0x000fe20000010000 */
[----:B------:R-:W-:Y:S01]  /*38b0*/  @P2 FADD.FTZ R39, R120, -R39 ;  /* 0x8000002778272221 */ /* 0x000fe20000010000 */
[----:B------:R-:W-:Y:S01]  /*38c0*/  @P2 FFMA.FTZ R37, R151, UR9, R0 ;  /* 0x0000000997252c23 */ /* 0x000fe20008010000 */
[----:B------:R-:W-:Y:S01]  /*38d0*/  @P2 FADD.FTZ R38, R147, -R38 ;  /* 0x8000002693262221 */ /* 0x000fe20000010000 */
[----:B------:R-:W-:Y:S01]  /*38e0*/  @P2 FFMA.FTZ R69, R36, UR28, R25 ;  /* 0x0000001c24452c23 */ /* 0x000fe20008010019 */
[----:B------:R-:W-:Y:S01]  /*38f0*/  @P2 FFMA.FTZ R36, R146, UR9, R0 ;  /* 0x0000000992242c23 */ /* 0x000fe20008010000 */
[----:B------:R-:W-:Y:S01]  /*3900*/  @P2 FFMA.FTZ R70, R39, UR28, R26 ;  /* 0x0000001c27462c23 */ /* 0x000fe2000801001a */
[----:B------:R-:W-:Y:S01]  /*3910*/  @P2 FADD.FTZ R39, R124, -R37 ;  /* 0x800000257c272221 */ /* 0x000fe20000010000 */
[----:B------:R-:W-:Y:S01]  /*3920*/  @P2 FFMA.FTZ R71, R38, UR28, R27 ;  /* 0x0000001c26472c23 */ /* 0x000fe2000801001b */
[----:B------:R-:W-:Y:S01]  /*3930*/  @P2 FADD.FTZ R38, R121, -R36 ;  /* 0x8000002479262221 */ /* 0x000fe20000010000 */
[----:B------:R-:W-:Y:S01]  /*3940*/  MOV R36, R20 ;  /* 0x0000001400247202 */ /* 0x000fe20000000f00 */
[----:B------:R-:W-:Y:S01]  /*3950*/  @P2 FFMA.FTZ R36, R39, UR28, R20 ;  /* 0x0000001c27242c23 */ /* 0x000fe20008010014 */
[----:B------:R-:W-:Y:S01]  /*3960*/  @P2 FFMA.FTZ R39, R125, UR9, R0 ;  /* 0x000000097d272c23 */ /* 0x000fe20008010000 */
[----:B------:R-:W-:Y:S01]  /*3970*/  MOV R37, R21 ;  /* 0x0000001500257202 */ /* 0x000fe20000000f00 */
[----:B------:R-:W-:Y:S01]  /*3980*/  @P2 FFMA.FTZ R37, R38, UR28, R21 ;  /* 0x0000001c26252c23 */ /* 0x000fe20008010015 */
[----:B------:R-:W-:Y:S01]  /*3990*/  @P2 FADD.FTZ R68, R127, -R68 ;  /* 0x800000447f442221 */ /* 0x000fe20000010000 */
[----:B------:R-:W-:Y:S01]  /*39a0*/  @P2 FADD.FTZ R39, R122, -R39 ;  /* 0x800000277a272221 */ /* 0x000fe20000010000 */
[----:B------:R-:W-:-:S03]  /*39b0*/  MOV R38, R22 ;  /* 0x0000001600267202 */ /* 0x000fc60000000f00 */
[----:B------:R-:W-:Y:S01]  /*39c0*/  @P2 FFMA.FTZ R38, R39, UR28, R22 ;  /* 0x0000001c27262c23 */ /* 0x000fe20008010016 */
[----:B------:R-:W-:Y:S01]  /*39d0*/  MOV R39, R23 ;  /* 0x0000001700277202 */ /* 0x000fe20000000f00 */
        /* <DEDUP_REMOVED lines=12> */
.L_x_6908:
[----:B------:R-:W-:Y:S05]  /*3aa0*/  @!P1 BRA `(.L_x_6909) ;  /* 0x0000000000189947 */ /* 0x000fea0003800000 */
[----:B------:R-:W-:Y:S01]  /*3ab0*/  FMUL.FTZ R108, R69, UR23 ;  /* 0x00000017456c7c20 */ /* 0x000fe20008410000 */
[----:B------:R-:W-:-:S03]  /*3ac0*/  LOP3.LUT P2, RZ, R142, 0xff00, RZ, 0xc0, !PT ;  /* 0x0000ff008eff7812 */ /* 0x000fc6000784c0ff */
[----:B------:R-:W-:-:S05]  /*3ad0*/  FMUL.FTZ R108, R108, UR22 ;  /* 0x000000166c6c7c20 */ /* 0x000fca0008410000 */
[----:B------:R-:W-:-:S04]  /*3ae0*/  FSEL R108, R108, RZ, P2 ;  /* 0x000000ff6c6c7208 */ /* 0x000fc80001000000 */
[----:B------:R-:W-:-:S04]  /*3af0*/  F2FP.F16.F32.PACK_AB R108, RZ, R108 ;  /* 0x0000006cff6c723e */ /* 0x000fc800000000ff */
[----:B------:R-:W-:-:S07]  /*3b00*/  PRMT R96, R96, 0x5410, R108 ;  /* 0x0000541060607816 */ /* 0x000fce000000006c */
.L_x_6909:
[----:B------:R-:W-:Y:S05]  /*3b10*/  @!P1 BRA `(.L_x_6910) ;  /* 0x0000000000189947 */ /* 0x000fea0003800000 */
[----:B------:R-:W-:Y:S01]  /*3b20*/  FMUL.FTZ R108, R70, UR23 ;  /* 0x00000017466c7c20 */ /* 0x000fe20008410000 */
[----:B------:R-:W-:-:S03]  /*3b30*/  LOP3.LUT P2, RZ, R142, 0xff0000, RZ, 0xc0, !PT ;  /* 0x00ff00008eff7812 */ /* 0x000fc6000784c0ff */
[----:B------:R-:W-:-:S05]  /*3b40*/  FMUL.FTZ R108, R108, UR22 ;  /* 0x000000166c6c7c20 */ /* 0x000fca0008410000 */
[----:B------:R-:W-:-:S04]  /*3b50*/  FSEL R108, R108, RZ, P2 ;  /* 0x000000ff6c6c7208 */ /* 0x000fc80001000000 */
[----:B------:R-:W-:-:S04]  /*3b60*/  F2FP.F16.F32.PACK_AB R108, RZ, R108 ;  /* 0x0000006cff6c723e */ /* 0x000fc800000000ff */
[----:B------:R-:W-:-:S07]  /*3b70*/  PRMT R97, R108, 0x7610, R97 ;  /* 0x000076106c617816 */ /* 0x000fce0000000061 */
.L_x_6910:
[----:B------:R-:W-:Y:S05]  /*3b80*/  @!P1 BRA `(.L_x_6911) ;  /* 0x0000000000189947 */ /* 0x000fea0003800000 */
[----:B------:R-:W-:Y:S01]  /*3b90*/  FMUL.FTZ R108, R71, UR23 ;  /* 0x00000017476c7c20 */ /* 0x000fe20008410000 */
[----:B------:R-:W-:-:S03]  /*3ba0*/  LOP3.LUT P2, RZ, R142, 0xff000000, RZ, 0xc0, !PT ;  /* 0xff0000008eff7812 */ /* 0x000fc6000784c0ff */
[----:B------:R-:W-:-:S05]  /*3bb0*/  FMUL.FTZ R108, R108, UR22 ;  /* 0x000000166c6c7c20 */ /* 0x000fca0008410000 */
[----:B------:R-:W-:-:S04]  /*3bc0*/  FSEL R108, R108, RZ, P2 ;  /* 0x000000ff6c6c7208 */ /* 0x000fc80001000000 */
[----:B------:R-:W-:-:S04]  /*3bd0*/  F2FP.F16.F32.PACK_AB R108, RZ, R108 ;  /* 0x0000006cff6c723e */ /* 0x000fc800000000ff */
[----:B------:R-:W-:-:S07]  /*3be0*/  PRMT R97, R97, 0x5410, R108 ;  /* 0x0000541061617816 */ /* 0x000fce000000006c */
.L_x_6911:
[----:B------:R-:W-:Y:S05]  /*3bf0*/  @!P1 BRA `(.L_x_6912) ;  /* 0x0000000000189947 */ /* 0x000fea0003800000 */
[----:B------:R-:W-:Y:S01]  /*3c00*/  FMUL.FTZ R108, R36, UR23 ;  /* 0x00000017246c7c20 */ /* 0x000fe20008410000 */
[----:B------:R-:W-:-:S03]  /*3c10*/  LOP3.LUT P2, RZ, R143, 0xff, RZ, 0xc0, !PT ;  /* 0x000000ff8fff7812 */ /* 0x000fc6000784c0ff */
[----:B------:R-:W-:-:S05]  /*3c20*/  FMUL.FTZ R108, R108, UR22 ;  /* 0x000000166c6c7c20 */ /* 0x000fca0008410000 */
[----:B------:R-:W-:-:S04]  /*3c30*/  FSEL R108, R108, RZ, P2 ;  /* 0x000000ff6c6c7208 */ /* 0x000fc80001000000 */
[----:B------:R-:W-:-:S04]  /*3c40*/  F2FP.F16.F32.PACK_AB R108, RZ, R108 ;  /* 0x0000006cff6c723e */ /* 0x000fc800000000ff */
[----:B------:R-:W-:-:S07]  /*3c50*/  PRMT R98, R108, 0x7610, R98 ;  /* 0x000076106c627816 */ /* 0x000fce0000000062 */
.L_x_6912:
[----:B------:R-:W-:Y:S05]  /*3c60*/  @!P1 BRA `(.L_x_6913) ;  /* 0x0000000000189947 */ /* 0x000fea0003800000 */
[----:B------:R-:W-:Y:S01]  /*3c70*/  FMUL.FTZ R108, R37, UR23 ;  /* 0x00000017256c7c20 */ /* 0x000fe20008410000 */
[----:B------:R-:W-:-:S03]  /*3c80*/  LOP3.LUT P2, RZ, R143, 0xff00, RZ, 0xc0, !PT ;  /* 0x0000ff008fff7812 */ /* 0x000fc6000784c0ff */
[----:B------:R-:W-:-:S05]  /*3c90*/  FMUL.FTZ R108, R108, UR22 ;  /* 0x000000166c6c7c20 */ /* 0x000fca0008410000 */
[----:B------:R-:W-:-:S04]  /*3ca0*/  FSEL R108, R108, RZ, P2 ;  /* 0x000000ff6c6c7208 */ /* 0x000fc80001000000 */
[----:B------:R-:W-:-:S04]  /*3cb0*/  F2FP.F16.F32.PACK_AB R108, RZ, R108 ;  /* 0x0000006cff6c723e */ /* 0x000fc800000000ff */
[----:B------:R-:W-:-:S07]  /*3cc0*/  PRMT R98, R98, 0x5410, R108 ;  /* 0x0000541062627816 */ /* 0x000fce000000006c */
.L_x_6913:
[----:B------:R-:W-:Y:S05]  /*3cd0*/  @!P1 BRA `(.L_x_6914) ;  /* 0x0000000000189947 */ /* 0x000fea0003800000 */
[----:B------:R-:W-:Y:S01]  /*3ce0*/  FMUL.FTZ R108, R38, UR23 ;  /* 0x00000017266c7c20 */ /* 0x000fe20008410000 */
[----:B------:R-:W-:-:S03]  /*3cf0*/  LOP3.LUT P2, RZ, R143, 0xff0000, RZ, 0xc0, !PT ;  /* 0x00ff00008fff7812 */ /* 0x000fc6000784c0ff */
[----:B------:R-:W-:-:S05]  /*3d00*/  FMUL.FTZ R108, R108, UR22 ;  /* 0x000000166c6c7c20 */ /* 0x000fca0008410000 */
[----:B------:R-:W-:-:S04]  /*3d10*/  FSEL R108, R108, RZ, P2 ;  /* 0x000000ff6c6c7208 */ /* 0x000fc80001000000 */
[----:B------:R-:W-:-:S04]  /*3d20*/  F2FP.F16.F32.PACK_AB R108, RZ, R108 ;  /* 0x0000006cff6c723e */ /* 0x000fc800000000ff */
[----:B------:R-:W-:-:S07]  /*3d30*/  PRMT R99, R108, 0x7610, R99 ;  /* 0x000076106c637816 */ /* 0x000fce0000000063 */
.L_x_6914:
        /* <DEDUP_REMOVED lines=9> */
.L_x_6907:
        /* <DEDUP_REMOVED lines=12> */
.L_x_6916:
        /* <DEDUP_REMOVED lines=12> */
.L_x_6917:
        /* <DEDUP_REMOVED lines=12> */
.L_x_6918:
        /* <DEDUP_REMOVED lines=12> */
.L_x_6919:
        /* <DEDUP_REMOVED lines=12> */
.L_x_6920:
        /* <DEDUP_REMOVED lines=12> */
.L_x_6921:
        /* <DEDUP_REMOVED lines=12> */
.L_x_6922:
        /* <DEDUP_REMOVED lines=14> */
.L_x_6906:
        /* <DEDUP_REMOVED lines=46> */
.L_x_6924:
        /* <DEDUP_REMOVED lines=12> */
.L_x_6925:
        /* <DEDUP_REMOVED lines=12> */
.L_x_6926:
        /* <DEDUP_REMOVED lines=12> */
.L_x_6927:
        /* <DEDUP_REMOVED lines=12> */
.L_x_6928:
        /* <DEDUP_REMOVED lines=12> */
.L_x_6929:
        /* <DEDUP_REMOVED lines=12> */
.L_x_6930:
        /* <DEDUP_REMOVED lines=9> */
.L_x_6923:
        /* <DEDUP_REMOVED lines=12> */
.L_x_6931:
        /* <DEDUP_REMOVED lines=12> */
.L_x_6932:
        /* <DEDUP_REMOVED lines=12> */
.L_x_6933:
        /* <DEDUP_REMOVED lines=12> */
.L_x_6934:
        /* <DEDUP_REMOVED lines=12> */
.L_x_6935:
        /* <DEDUP_REMOVED lines=12> */
.L_x_6936:
        /* <DEDUP_REMOVED lines=12> */
.L_x_6937:
        /* <DEDUP_REMOVED lines=12> */
[----:B------:R-:W-:-:S07]  /*51e0*/  PRMT R99, R99, 0x5410, R108 ;  /* 0x0000541063637816 */ /* 0x000fce000000006c */
.L_x_6915:
        /* <DEDUP_REMOVED lines=23> */
[----:B------:R-:W-:Y:S01]  /*5360*/  @P2 FADD.FTZ R39, R131, -R68 ;  /* 0x8000004483272221 */ /* 0x000fe20000010000 */
[----:B------:R-:W-:Y:S01]  /*5370*/  @P2 FFMA.FTZ R68, R157, UR9, R0 ;  /* 0x000000099d442c23 */ /* 0x000fe20008010000 */
[----:B------:R-:W-:Y:S01]  /*5380*/  @P2 FFMA.FTZ R69, R36, UR28, R17 ;  /* 0x0000001c24452c23 */ /* 0x000fe20008010011 */
[----:B------:R-:W-:Y:S01]  /*5390*/  @P2 FFMA.FTZ R71, R38, UR28, R19 ;  /* 0x0000001c26472c23 */ /* 0x000fe20008010013 */
[----:B------:R-:W-:Y:S01]  /*53a0*/  MOV R36, R12 ;  /* 0x0000000c00247202 */ /* 0x000fe20000000f00 */
[----:B------:R-:W-:Y:S01]  /*53b0*/  @P2 FADD.FTZ R38, R132, -R109 ;  /* 0x8000006d84262221 */ /* 0x000fe20000010000 */
[----:B------:R-:W-:Y:S01]  /*53c0*/  @P2 FFMA.FTZ R36, R39, UR28, R12 ;  /* 0x0000001c27242c23 */ /* 0x000fe2000801000c */
[----:B------:R-:W-:Y:S01]  /*53d0*/  @P2 FFMA.FTZ R70, R37, UR28, R18 ;  /* 0x0000001c25462c23 */ /* 0x000fe20008010012 */
[----:B------:R-:W-:Y:S01]  /*53e0*/  @P2 FADD.FTZ R109, R133, -R68 ;  /* 0x80000044856d2221 */ /* 0x000fe20000010000 */
[--C-:B------:R-:W-:Y:S01]  /*53f0*/  @P2 FFMA.FTZ R39, R149, UR9, R0.reuse ;  /* 0x0000000995272c23 */ /* 0x100fe20008010000 */
[----:B------:R-:W-:Y:S01]  /*5400*/  MOV R37, R13 ;  /* 0x0000000d00257202 */ /* 0x000fe20000000f00 */
[----:B------:R-:W-:Y:S01]  /*5410*/  @P2 FFMA.FTZ R0, R162, UR9, R0 ;  /* 0x00000009a2002c23 */ /* 0x000fe20008010000 */
[----:B------:R-:W-:Y:S01]  /*5420*/  @P2 FFMA.FTZ R37, R38, UR28, R13 ;  /* 0x0000001c26252c23 */ /* 0x000fe2000801000d */
[----:B------:R-:W-:Y:S01]  /*5430*/  MOV R38, R14 ;  /* 0x0000000e00267202 */ /* 0x000fe20000000f00 */
[----:B------:R-:W-:Y:S01]  /*5440*/  @P2 FFMA.FTZ R38, R109, UR28, R14 ;  /* 0x0000001c6d262c23 */ /* 0x000fe2000801000e */
[----:B------:R-:W-:Y:S01]  /*5450*/  @P2 FADD.FTZ R109, R148, -R39 ;  /* 0x80000027946d2221 */ /* 0x000fe20000010000 */
[----:B------:R-:W-:Y:S01]  /*5460*/  @P2 FADD.FTZ R0, R135, -R0 ;  /* 0x8000000087002221 */ /* 0x000fe20000010000 */
[----:B------:R-:W-:-:S02]  /*5470*/  MOV R39, R15 ;  /* 0x0000000f00277202 */ /* 0x000fc40000000f00 */
[----:B------:R-:W-:Y:S01]  /*5480*/  MOV R68, R16 ;  /* 0x0000001000447202 */ /* 0x000fe20000000f00 */
[----:B------:R-:W-:Y:S01]  /*5490*/  @P2 FFMA.FTZ R39, R0, UR28, R15 ;  /* 0x0000001c00272c23 */ /* 0x000fe2000801000f */
        /* <DEDUP_REMOVED lines=8> */
.L_x_6940:
[----:B------:R-:W-:Y:S05]  /*5520*/  @!P1 BRA `(.L_x_6941) ;  /* 0x0000000000189947 */ /* 0x000fea0003800000 */
[----:B------:R-:W-:Y:S01]  /*5530*/  FMUL.FTZ R0, R69, UR23 ;  /* 0x0000001745007c20 */ /* 0x000fe20008410000 */
[----:B------:R-:W-:-:S03]  /*5540*/  LOP3.LUT P2, RZ, R144, 0xff00, RZ, 0xc0, !PT ;  /* 0x0000ff0090ff7812 */ /* 0x000fc6000784c0ff */
[----:B------:R-:W-:-:S05]  /*5550*/  FMUL.FTZ R0, R0, UR22 ;  /* 0x0000001600007c20 */ /* 0x000fca0008410000 */
[----:B------:R-:W-:-:S04]  /*5560*/  FSEL R0, R0, RZ, P2 ;  /* 0x000000ff00007208 */ /* 0x000fc80001000000 */
[----:B------:R-:W-:-:S04]  /*5570*/  F2FP.F16.F32.PACK_AB R0, RZ, R0 ;  /* 0x00000000ff00723e */ /* 0x000fc800000000ff */
[----:B------:R-:W-:-:S07]  /*5580*/  PRMT R96, R96, 0x5410, R0 ;  /* 0x0000541060607816 */ /* 0x000fce0000000000 */
.L_x_6941:
[----:B------:R-:W-:Y:S05]  /*5590*/  @!P1 BRA `(.L_x_6942) ;  /* 0x0000000000189947 */ /* 0x000fea0003800000 */
[----:B------:R-:W-:Y:S01]  /*55a0*/  FMUL.FTZ R0, R70, UR23 ;  /* 0x0000001746007c20 */ /* 0x000fe20008410000 */
[----:B------:R-:W-:-:S03]  /*55b0*/  LOP3.LUT P2, RZ, R144, 0xff0000, RZ, 0xc0, !PT ;  /* 0x00ff000090ff7812 */ /* 0x000fc6000784c0ff */
[----:B------:R-:W-:-:S05]  /*55c0*/  FMUL.FTZ R0, R0, UR22 ;  /* 0x0000001600007c20 */ /* 0x000fca0008410000 */
[----:B------:R-:W-:-:S04]  /*55d0*/  FSEL R0, R0, RZ, P2 ;  /* 0x000000ff00007208 */ /* 0x000fc80001000000 */
[----:B------:R-:W-:-:S04]  /*55e0*/  F2FP.F16.F32.PACK_AB R0, RZ, R0 ;  /* 0x00000000ff00723e */ /* 0x000fc800000000ff */
[----:B------:R-:W-:-:S07]  /*55f0*/  PRMT R97, R0, 0x7610, R97 ;  /* 0x0000761000617816 */ /* 0x000fce0000000061 */
.L_x_6942:
[----:B------:R-:W-:Y:S05]  /*5600*/  @!P1 BRA `(.L_x_6943) ;  /* 0x0000000000189947 */ /* 0x000fea0003800000 */
[----:B------:R-:W-:Y:S01]  /*5610*/  FMUL.FTZ R0, R71, UR23 ;  /* 0x0000001747007c20 */ /* 0x000fe20008410000 */
[----:B------:R-:W-:-:S03]  /*5620*/  LOP3.LUT P2, RZ, R144, 0xff000000, RZ, 0xc0, !PT ;  /* 0xff00000090ff7812 */ /* 0x000fc6000784c0ff */
[----:B------:R-:W-:-:S05]  /*5630*/  FMUL.FTZ R0, R0, UR22 ;  /* 0x0000001600007c20 */ /* 0x000fca0008410000 */
[----:B------:R-:W-:-:S04]  /*5640*/  FSEL R0, R0, RZ, P2 ;  /* 0x000000ff00007208 */ /* 0x000fc80001000000 */
[----:B------:R-:W-:-:S04]  /*5650*/  F2FP.F16.F32.PACK_AB R0, RZ, R0 ;  /* 0x00000000ff00723e */ /* 0x000fc800000000ff */
[----:B------:R-:W-:-:S07]  /*5660*/  PRMT R97, R97, 0x5410, R0 ;  /* 0x0000541061617816 */ /* 0x000fce0000000000 */
.L_x_6943:
[----:B------:R-:W-:Y:S05]  /*5670*/  @!P1 BRA `(.L_x_6944) ;  /* 0x0000000000189947 */ /* 0x000fea0003800000 */
[----:B------:R-:W-:Y:S01]  /*5680*/  FMUL.FTZ R0, R36, UR23 ;  /* 0x0000001724007c20 */ /* 0x000fe20008410000 */
[----:B------:R-:W-:-:S03]  /*5690*/  LOP3.LUT P2, RZ, R145, 0xff, RZ, 0xc0, !PT ;  /* 0x000000ff91ff7812 */ /* 0x000fc6000784c0ff */
[----:B------:R-:W-:-:S05]  /*56a0*/  FMUL.FTZ R0, R0, UR22 ;  /* 0x0000001600007c20 */ /* 0x000fca0008410000 */
[----:B------:R-:W-:-:S04]  /*56b0*/  FSEL R0, R0, RZ, P2 ;  /* 0x000000ff00007208 */ /* 0x000fc80001000000 */
[----:B------:R-:W-:-:S04]  /*56c0*/  F2FP.F16.F32.PACK_AB R0, RZ, R0 ;  /* 0x00000000ff00723e */ /* 0x000fc800000000ff */
[----:B------:R-:W-:-:S07]  /*56d0*/  PRMT R98, R0, 0x7610, R98 ;  /* 0x0000761000627816 */ /* 0x000fce0000000062 */
.L_x_6944:
[----:B------:R-:W-:Y:S05]  /*56e0*/  @!P1 BRA `(.L_x_6945) ;  /* 0x0000000000189947 */ /* 0x000fea0003800000 */
[----:B------:R-:W-:Y:S01]  /*56f0*/  FMUL.FTZ R0, R37, UR23 ;  /* 0x0000001725007c20 */ /* 0x000fe20008410000 */
[----:B------:R-:W-:-:S03]  /*5700*/  LOP3.LUT P2, RZ, R145, 0xff00, RZ, 0xc0, !PT ;  /* 0x0000ff0091ff7812 */ /* 0x000fc6000784c0ff */
[----:B------:R-:W-:-:S05]  /*5710*/  FMUL.FTZ R0, R0, UR22 ;  /* 0x0000001600007c20 */ /* 0x000fca0008410000 */
[----:B------:R-:W-:-:S04]  /*5720*/  FSEL R0, R0, RZ, P2 ;  /* 0x000000ff00007208 */ /* 0x000fc80001000000 */
[----:B------:R-:W-:-:S04]  /*5730*/  F2FP.F16.F32.PACK_AB R0, RZ, R0 ;  /* 0x00000000ff00723e */ /* 0x000fc800000000ff */
[----:B------:R-:W-:-:S07]  /*5740*/  PRMT R98, R98, 0x5410, R0 ;  /* 0x0000541062627816 */ /* 0x000fce0000000000 */
.L_x_6945:
[----:B------:R-:W-:Y:S05]  /*5750*/  @!P1 BRA `(.L_x_6946) ;  /* 0x0000000000189947 */ /* 0x000fea0003800000 */
[----:B------:R-:W-:Y:S01]  /*5760*/  FMUL.FTZ R0, R38, UR23 ;  /* 0x0000001726007c20 */ /* 0x000fe20008410000 */
[----:B------:R-:W-:-:S03]  /*5770*/  LOP3.LUT P2, RZ, R145, 0xff0000, RZ, 0xc0, !PT ;  /* 0x00ff000091ff7812 */ /* 0x000fc6000784c0ff */
[----:B------:R-:W-:-:S05]  /*5780*/  FMUL.FTZ R0, R0, UR22 ;  /* 0x0000001600007c20 */ /* 0x000fca0008410000 */
[----:B------:R-:W-:-:S04]  /*5790*/  FSEL R0, R0, RZ, P2 ;  /* 0x000000ff00007208 */ /* 0x000fc80001000000 */
[----:B------:R-:W-:-:S04]  /*57a0*/  F2FP.F16.F32.PACK_AB R0, RZ, R0 ;  /* 0x00000000ff00723e */ /* 0x000fc800000000ff */
[----:B------:R-:W-:-:S07]  /*57b0*/  PRMT R99, R0, 0x7610, R99 ;  /* 0x0000761000637816 */ /* 0x000fce0000000063 */
.L_x_6946:
        /* <DEDUP_REMOVED lines=9> */
.L_x_6939:
        /* <DEDUP_REMOVED lines=12> */
.L_x_6948:
        /* <DEDUP_REMOVED lines=12> */
.L_x_6949:
        /* <DEDUP_REMOVED lines=10> */
[----:B------:R-:W-:-:S04]  /*5a70*/  F2FP.F16.F32.PACK_AB R108, RZ, R108 ;  /* 0x0000006cff6c723e */ /* 0x000fc800000000ff */
[----:B------:R-:W-:-:S07]  /*5a80*/  PRMT R97, R108, 0x7610, R97 ;  /* 0x000076106c617816 */ /* 0x000fce0000000061 */
.L_x_6950:
        /* <DEDUP_REMOVED lines=12> */
.L_x_6951:
        /* <DEDUP_REMOVED lines=12> */
.L_x_6952:
        /* <DEDUP_REMOVED lines=12> */
.L_x_6953:
        /* <DEDUP_REMOVED lines=12> */
.L_x_6954:
[----:B------:R-:W-:Y:S05]  /*5d90*/  @!P1 BRA `(.L_x_6947) ;  /* 0x0000000c00b49947 */ /* 0x000fea0003800000 */
[----:B------:R-:W-:-:S13]  /*5da0*/  PLOP3.LUT P2, PT, PT, PT, UP2, 0x80, 0x8 ;  /* 0x000000000008781c */ /* 0x000fda0003f4f028 */
[----:B------:R-:W-:-:S04]  /*5db0*/  @P2 FFMA.FTZ R0, R162, UR9, R0 ;  /* 0x00000009a2002c23 */ /* 0x000fc80008010000 */
[----:B0-----:R-:W-:Y:S01]  /*5dc0*/  @P2 FADD.FTZ R108, R135, -R0 ;  /* 0x80000000876c2221 */ /* 0x001fe20000010000 */
[----:B------:R-:W-:-:S03]  /*5dd0*/  MOV R0, R15 ;  /* 0x0000000f00007202 */ /* 0x000fc60000000f00 */
        /* <DEDUP_REMOVED lines=9> */
.L_x_6938:
        /* <DEDUP_REMOVED lines=19> */
[----:B------:R-:W-:-:S04]  /*5fa0*/  F2FP.F16.F32.PACK_AB R71, RZ, R71 ;  /* 0x00000047ff47723e */ /* 0x000fc800000000ff */
[----:B------:R-:W-:-:S07]  /*5fb0*/  PRMT R96, R71, 0x7610, R96 ;  /* 0x0000761047607816 */ /* 0x000fce0000000060 */
.L_x_6956:
        /* <DEDUP_REMOVED lines=12> */
.L_x_6957:
        /* <DEDUP_REMOVED lines=12> */
.L_x_6958:
        /* <DEDUP_REMOVED lines=12> */
.L_x_6959:
        /* <DEDUP_REMOVED lines=12> */
.L_x_6960:
        /* <DEDUP_REMOVED lines=12> */
.L_x_6961:
        /* <DEDUP_REMOVED lines=12> */
.L_x_6962:
        /* <DEDUP_REMOVED lines=34> */
.L_x_6955:
        /* <DEDUP_REMOVED lines=12> */
.L_x_6963:
        /* <DEDUP_REMOVED lines=12> */
.L_x_6964:
        /* <DEDUP_REMOVED lines=12> */
.L_x_6965:
        /* <DEDUP_REMOVED lines=12> */
.L_x_6966:
        /* <DEDUP_REMOVED lines=12> */
.L_x_6967:
        /* <DEDUP_REMOVED lines=12> */
.L_x_6968:
        /* <DEDUP_REMOVED lines=12> */
.L_x_6969:
        /* <DEDUP_REMOVED lines=13> */
.L_x_6947:
        /* <DEDUP_REMOVED lines=13> */
.L_x_6868:
        /* <DEDUP_REMOVED lines=21> */
.L_x_6971:
        /* <DEDUP_REMOVED lines=15> */
.L_x_10787:


//--------------------- .text._ZN10layer_norm13ln_bwd_kernelINS_13Kernel_traitsI6__halfS2_fS2_fjLj3072ELj1ELj1ELj4ELj16ENS_18Kernel_traits_baseILj3072ES2_S2_fS2_fjLj128EEEEELb1ELb1ELb0ELb0EEEvNS_9BwdParamsE --------------------------
	.section	.text._ZN10layer_norm13ln_bwd_kernelINS_13Kernel_traitsI6__halfS2_fS2_fjLj3072ELj1ELj1ELj4ELj16ENS_18Kernel_traits_baseILj3072ES2_S2_fS2_fjLj128EEEEELb1ELb1ELb0ELb0EEEvNS_9BwdParamsE,"ax",@progbits
	.align	128
        .global         _ZN10layer_norm13ln_bwd_kernelINS_13Kernel_traitsI6__halfS2_fS2_fjLj3072ELj1ELj1ELj4ELj16ENS_18Kernel_traits_baseILj3072ES2_S2_fS2_fjLj128EEEEELb1ELb1ELb0ELb0EEEvNS_9BwdParamsE
        .type           _ZN10layer_norm13ln_bwd_kernelINS_13Kernel_traitsI6__halfS2_fS2_fjLj3072ELj1ELj1ELj4ELj16ENS_18Kernel_traits_baseILj3072ES2_S2_fS2_fjLj128EEEEELb1ELb1ELb0ELb0EEEvNS_9BwdParamsE,@function
        .size           _ZN10layer_norm13ln_bwd_kernelINS_13Kernel_traitsI6__halfS2_fS2_fjLj3072ELj1ELj1ELj4ELj16ENS_18Kernel_traits_baseILj3072ES2_S2_fS2_fjLj128EEEEELb1ELb1ELb0ELb0EEEvNS_9BwdParamsE,(.L_x_10788 - _ZN10layer_norm13ln_bwd_kernelINS_13Kernel_traitsI6__halfS2_fS2_fjLj3072ELj1ELj1ELj4ELj16ENS_18Kernel_traits_baseILj3072ES2_S2_fS2_fjLj128EEEEELb1ELb1ELb0ELb0EEEvNS_9BwdParamsE)
        .other          _ZN10layer_norm13ln_bwd_kernelINS_13Kernel_traitsI6__halfS2_fS2_fjLj3072ELj1ELj1ELj4ELj16ENS_18Kernel_traits_baseILj3072ES2_S2_fS2_fjLj128EEEEELb1ELb1ELb0ELb0EEEvNS_9BwdParamsE,@"STO_CUDA_ENTRY STV_DEFAULT"
_ZN10layer_norm13ln_bwd_kernelINS_13Kernel_traitsI6__halfS2_fS2_fjLj3072ELj1ELj1ELj4ELj16ENS_18Kernel_traits_baseILj3072ES2_S2_fS2_fjLj128EEEEELb1ELb1ELb0ELb0EEEvNS_9BwdParamsE:
.text._ZN10layer_norm13ln_bwd_kernelINS_13Kernel_traitsI6__halfS2_fS2_fjLj3072ELj1ELj1ELj4ELj16ENS_18Kernel_traits_baseILj3072ES2_S2_fS2_fjLj128EEEEELb1ELb1ELb0ELb0EEEvNS_9BwdParamsE:
        /* <DEDUP_REMOVED lines=21> */
[----:B--2---:R-:W5:Y:S02]  /*0150*/  @P3 LDG.E.128 R156, desc[UR10][R6.64] ;  /* 0x0000000a069c3981 */ /* 0x004f64000c1e1d00 */
[----:B------:R-:W0:Y:S01]  /*0160*/  @P5 LDC.64 R4, c[0x0][0x3e8] ;  /* 0x0000fa00ff045b82 */ /* 0x000e220000000a00 */
[C---:B---3--:R-:W-:Y:S01]  /*0170*/  @P3 IMAD.WIDE.U32 R8, R15.reuse, 0x10, R8 ;  /* 0x000000100f083825 */ /* 0x048fe200078e0008 */
[----:B------:R-:W-:-:S04]  /*0180*/  @P3 IADD3 R15, PT, PT, R15, 0x80, RZ ;  /* 0x000000800f0f3810 */ /* 0x000fc80007ffe0ff */
[----:B------:R-:W5:Y:S01]  /*0190*/  @P3 LDG.E.128 R76, desc[UR10][R8.64] ;  /* 0x0000000a084c3981 */ /* 0x000f62000c1e1d00 */
[----:B----4-:R-:W-:Y:S01]  /*01a0*/  @P4 IMAD.WIDE.U32 R10, R15, 0x10, R10 ;  /* 0x000000100f0a4825 */ /* 0x010fe200078e000a */
[----:B------:R-:W2:Y:S04]  /*01b0*/  @P4 LDC.64 R12, c[0x0][0x3e8] ;  /* 0x0000fa00ff0c4b82 */ /* 0x000ea80000000a00 */
[----:B------:R-:W5:Y:S01]  /*01c0*/  @P4 LDG.E.128 R72, desc[UR10][R10.64] ;  /* 0x0000000a0a484981 */ /* 0x000f62000c1e1d00 */
[----:B-1----:R-:W-:-:S05]  /*01d0*/  @P5 IMAD.WIDE.U32 R2, R148, 0x10, R2 ;  /* 0x0000001094025825 */ /* 0x002fca00078e0002 */
[----:B------:R-:W5:Y:S01]  /*01e0*/  @P5 LDG.E.128 R64, desc[UR10][R2.64] ;  /* 0x0000000a02405981 */ /* 0x000f62000c1e1d00 */
[----:B0-----:R-:W-:-:S05]  /*01f0*/  @P5 IMAD.WIDE.U32 R4, R148, 0x10, R4 ;  /* 0x0000001094045825 */ /* 0x001fca00078e0004 */
[----:B------:R-:W5:Y:S01]  /*0200*/  @P5 LDG.E.128 R60, desc[UR10][R4.64] ;  /* 0x0000000a043c5981 */ /* 0x000f62000c1e1d00 */
[----:B------:R-:W-:Y:S01]  /*0210*/  UISETP.GE.AND UP0, UPT, UR9, UR4, UPT ;  /* 0x000000040900728c */ /* 0x000fe2000bf06270 */
[----:B--2---:R-:W-:Y:S01]  /*0220*/  @P4 IMAD.WIDE.U32 R12, R15, 0x10, R12 ;  /* 0x000000100f0c4825 */ /* 0x004fe200078e000c */
[----:B------:R-:W-:Y:S02]  /*0230*/  CS2R R56, SRZ ;  /* 0x0000000000387805 */ /* 0x000fe4000001ff00 */
[----:B------:R-:W-:Y:S02]  /*0240*/  CS2R R58, SRZ ;  /* 0x00000000003a7805 */ /* 0x000fe4000001ff00 */
[----:B------:R-:W-:Y:S02]  /*0250*/  CS2R R52, SRZ ;  /* 0x0000000000347805 */ /* 0x000fe4000001ff00 */
[----:B------:R-:W-:Y:S01]  /*0260*/  CS2R R54, SRZ ;  /* 0x0000000000367805 */ /* 0x000fe2000001ff00 */
[----:B------:R0:W5:Y:S01]  /*0270*/  @P4 LDG.E.128 R68, desc[UR10][R12.64] ;  /* 0x0000000a0c444981 */ /* 0x000162000c1e1d00 */
        /* <DEDUP_REMOVED lines=18> */
[----:B0-----:R-:W-:-:S02]  /*03a0*/  CS2R R12, SRZ ;  /* 0x00000000000c7805 */ /* 0x001fc4000001ff00 */
        /* <DEDUP_REMOVED lines=13> */
[----:B------:R-:W-:Y:S06]  /*0480*/  BRA.U UP0, `(.L_x_6972) ;  /* 0x0000006d00ac7547 */ /* 0x000fec000b800000 */
        /* <DEDUP_REMOVED lines=46> */
.L_x_6999:
[----:B------:R-:W0:Y:S08]  /*0770*/  LDC.64 R136, c[0x0][0x3c0] ;  /* 0x0000f000ff887b82 */ /* 0x000e300000000a00 */
[----:B------:R-:W1:Y:S08]  /*0780*/  @P0 LDC.64 R140, c[0x0][0x3e0] ;  /* 0x0000f800ff8c0b82 */ /* 0x000e700000000a00 */
[----:B------:R-:W2:Y:S01]  /*0790*/  LDC.64 R138, c[0x0][0x3c8] ;  /* 0x0000f200ff8a7b82 */ /* 0x000ea20000000a00 */
[----:B0-----:R-:W-:-:S07]  /*07a0*/  IMAD.WIDE R136, R2, 0x4, R136 ;  /* 0x0000000402887825 */ /* 0x001fce00078e0288 */
[----:B------:R-:W0:Y:S01]  /*07b0*/  LDC R135, c[0x0][0x388] ;  /* 0x0000e200ff877b82 */ /* 0x000e220000000800 */
[----:B------:R-:W3:Y:S01]  /*07c0*/  LDG.E R136, desc[UR10][R136.64] ;  /* 0x0000000a88887981 */ /* 0x000ee2000c1e1900 */
[----:B-1----:R-:W-:-:S05]  /*07d0*/  @P0 IMAD.WIDE R140, R2, 0x2, R140 ;  /* 0x00000002028c0825 */ /* 0x002fca00078e028c */
[----:B-----5:R1:W5:Y:S01]  /*07e0*/  @P0 LDG.E.U16 R201, desc[UR10][R140.64] ;  /* 0x0000000a8cc90981 */ /* 0x020362000c1e1500 */
[----:B--2---:R-:W-:-:S05]  /*07f0*/  IMAD.WIDE R138, R2, 0x4, R138 ;  /* 0x00000004028a7825 */ /* 0x004fca00078e028a */
[----:B------:R1:W5:Y:S01]  /*0800*/  LDG.E R149, desc[UR10][R138.64] ;  /* 0x0000000a8a957981 */ /* 0x000362000c1e1900 */
[----:B------:R-:W-:Y:S01]  /*0810*/  ISETP.GE.U32.AND P5, PT, R134, 0x80, PT ;  /* 0x000000808600780c */ /* 0x000fe20003fa6070 */
[----:B------:R-:W-:Y:S01]  /*0820*/  BSSY.RECONVERGENT B0, `(.L_x_6973) ;  /* 0x0000066000007945 */ /* 0x000fe20003800200 */
[----:B------:R-:W-:Y:S01]  /*0830*/  ISETP.NE.AND P2, PT, RZ, UR12, PT ;  /* 0x0000000cff007c0c */ /* 0x000fe2000bf45270 */
[----:B0-----:R-:W-:Y:S02]  /*0840*/  IMAD R0, R2, R135, RZ ;  /* 0x0000008702007224 */ /* 0x001fe400078e02ff */
[----:B------:R-:W-:Y:S01]  /*0850*/  HFMA2 R203, -RZ, RZ, 0, 0 ;  /* 0x00000000ffcb7431 */ /* 0x000fe200000001ff */
[C---:B------:R-:W-:Y:S02]  /*0860*/  ISETP.GE.U32.AND P3, PT, R134.reuse, 0x100, PT ;  /* 0x000001008600780c */ /* 0x040fe40003f66070 */
[----:B------:R-:W-:Y:S02]  /*0870*/  ISETP.GE.U32.AND P4, PT, R134, 0x180, PT ;  /* 0x000001808600780c */ /* 0x000fe40003f86070 */
[----:B------:R-:W-:-:S02]  /*0880*/  SHF.R.S32.HI R143, RZ, 0x1f, R0 ;  /* 0x0000001fff8f7819 */ /* 0x000fc40000011400 */
[----:B------:R-:W-:Y:S02]  /*0890*/  MOV R206, RZ ;  /* 0x000000ff00ce7202 */ /* 0x000fe40000000f00 */
[----:B------:R-:W-:-:S04]  /*08a0*/  LEA.HI R143, R143, R0, RZ, 0x3 ;  /* 0x000000008f8f7211 */ /* 0x000fc800078f18ff */
[----:B------:R-:W-:-:S04]  /*08b0*/  LEA.HI.SX32 R0, R143, R148, 0x1d ;  /* 0x000000948f007211 */ /* 0x000fc800078feaff */
[----:B------:R-:W-:Y:S02]  /*08c0*/  MOV R204, R0 ;  /* 0x0000000000cc7202 */ /* 0x000fe40000000f00 */
[----:B---3--:R-:W-:Y:S01]  /*08d0*/  FSEL R202, R136, RZ, !P2 ;  /* 0x000000ff88ca7208 */ /* 0x008fe20005000000 */
[----:B-1----:R-:W-:Y:S06]  /*08e0*/  @!P5 BRA `(.L_x_6974) ;  /* 0x000000040064d947 */ /* 0x002fec0003800000 */
        /* <DEDUP_REMOVED lines=13> */
[--C-:B------:R-:W-:Y:S02]  /*09c0*/  HADD2.F32 R155, -RZ, R65.reuse.H1_H1 ;  /* 0x30000041ff9b7230 */ /* 0x100fe40000004100 */
[----:B------:R-:W-:Y:S02]  /*09d0*/  HADD2.F32 R154, -RZ, R65.H0_H0 ;  /* 0x20000041ff9a7230 */ /* 0x000fe40000004100 */
[----:B0-----:R-:W-:-:S05]  /*09e0*/  @P1 IMAD.WIDE.U32 R150, R0, 0x20, R150 ;  /* 0x0000002000961825 */ /* 0x001fca00078e0096 */
[----:B------:R-:W5:Y:S04]  /*09f0*/  @P1 LDG.E.128 R8, desc[UR10][R150.64] ;  /* 0x0000000a96081981 */ /* 0x000f68000c1e1d00 */
[----:B------:R0:W5:Y:S02]  /*0a00*/  @P1 LDG.E.128 R4, desc[UR10][R150.64+0x10] ;  /* 0x0000100a96041981 */ /* 0x000164000c1e1d00 */
[--C-:B0-----:R-:W-:Y:S02]  /*0a10*/  HADD2.F32 R150, -RZ, R64.reuse.H0_H0 ;  /* 0x20000040ff967230 */ /* 0x101fe40000004100 */
[----:B------:R-:W-:Y:S02]  /*0a20*/  HADD2.F32 R151, -RZ, R64.H1_H1 ;  /* 0x30000040ff977230 */ /* 0x000fe40000004100 */
[----:B------:R-:W-:-:S02]  /*0a30*/  HADD2.F32 R163, -RZ, R66.H1_H1 ;  /* 0x30000042ffa37230 */ /* 0x000fc40000004100 */
[----:B------:R-:W-:Y:S01]  /*0a40*/  HADD2.F32 R165, -RZ, R67.H0_H0 ;  /* 0x20000043ffa57230 */ /* 0x000fe20000004100 */
[----:B------:R-:W-:Y:S01]  /*0a50*/  IADD3 R204, PT, PT, R0, 0x80, RZ ;  /* 0x0000008000cc7810 */ /* 0x000fe20007ffe0ff */
[C---:B---3--:R-:W-:Y:S01]  /*0a60*/  FADD.FTZ R136, -R202.reuse, R136 ;  /* 0x00000088ca887221 */ /* 0x048fe20000010100 */
[C---:B------:R-:W-:Y:S01]  /*0a70*/  FADD.FTZ R152, -R202.reuse, R137 ;  /* 0x00000089ca987221 */ /* 0x040fe20000010100 */
[----:B------:R-:W-:Y:S02]  /*0a80*/  FADD.FTZ R160, -R202, R139 ;  /* 0x0000008bcaa07221 */ /* 0x000fe40000010100 */
[C---:B-----5:R-:W-:Y:S01]  /*0a90*/  FMUL.FTZ R3, R149.reuse, R136 ;  /* 0x0000008895037220 */ /* 0x060fe20000410000 */
[----:B------:R-:W-:Y:S02]  /*0aa0*/  HADD2.F32 R136, -RZ, R66.H0_H0 ;  /* 0x20000042ff887230 */ /* 0x000fe40000004100 */
[----:B------:R-:W-:Y:S01]  /*0ab0*/  FMUL.FTZ R160, R149, R160 ;  /* 0x000000a095a07220 */ /* 0x000fe20000410000 */
[----:B----4-:R-:W-:-:S02]  /*0ac0*/  HADD2.F32 R137, -RZ, R140.H0_H0 ;  /* 0x2000008cff897230 */ /* 0x010fc40000004100 */
[--C-:B------:R-:W-:Y:S02]  /*0ad0*/  HADD2.F32 R139, -RZ, R141.reuse.H0_H0 ;  /* 0x2000008dff8b7230 */ /* 0x100fe40000004100 */
[----:B------:R-:W-:Y:S02]  /*0ae0*/  HADD2.F32 R162, -RZ, R141.H1_H1 ;  /* 0x3000008dffa27230 */ /* 0x000fe40000004100 */
[----:B------:R-:W-:Y:S01]  /*0af0*/  FADD.FTZ R138, -R202, R138 ;  /* 0x0000008aca8a7221 */ /* 0x000fe20000010100 */
        /* <DEDUP_REMOVED lines=8> */
[----:B------:R-:W-:Y:S01]  /*0b80*/  FADD.FTZ R32, R32, R137 ;  /* 0x0000008920207221 */ /* 0x000fe20000010000 */
[----:B------:R-:W-:Y:S01]  /*0b90*/  FFMA.FTZ R56, R3, R137, R56 ;  /* 0x0000008903387223 */ /* 0x000fe20000010038 */
        /* <DEDUP_REMOVED lines=13> */
[----:B------:R-:W-:Y:S01]  /*0c70*/  FADD.FTZ R164, -R202, R145 ;  /* 0x00000091caa47221 */ /* 0x000fe20000010100 */
        /* <DEDUP_REMOVED lines=32> */
.L_x_6974:
[----:B----4-:R-:W-:Y:S05]  /*0e80*/  BSYNC.RECONVERGENT B0 ;  /* 0x0000000000007941 */ /* 0x010fea0003800200 */
.L_x_6973:
        /* <DEDUP_REMOVED lines=91> */
.L_x_6976:
[----:B------:R-:W-:Y:S05]  /*1440*/  BSYNC.RECONVERGENT B0 ;  /* 0x0000000000007941 */ /* 0x000fea0003800200 */
.L_x_6975:
        /* <DEDUP_REMOVED lines=17> */
[----:B------:R-:W5:Y:S04]  /*1560*/  @P1 LDG.E.128 R88, desc[UR10][R186.64] ;  /* 0x0000000aba581981 */ /* 0x000f68000c1e1d00 */
[----:B------:R0:W5:Y:S02]  /*1570*/  @P1 LDG.E.128 R92, desc[UR10][R186.64+0x10] ;  /* 0x0000100aba5c1981 */ /* 0x000164000c1e1d00 */
[----:B0-----:R-:W-:Y:S02]  /*1580*/  HADD2.F32 R187, -RZ, R72.H1_H1 ;  /* 0x30000048ffbb7230 */ /* 0x001fe40000004100 */
[----:B------:R-:W-:Y:S02]  /*1590*/  HADD2.F32 R195, -RZ, R74.H1_H1 ;  /* 0x3000004affc37230 */ /* 0x000fe40000004100 */
[----:B------:R-:W-:-:S02]  /*15a0*/  HADD2.F32 R198, -RZ, R75.H0_H0 ;  /* 0x2000004bffc67230 */ /* 0x000fc40000004100 */
[----:B------:R-:W-:Y:S02]  /*15b0*/  HADD2.F32 R199, -RZ, R75.H1_H1 ;  /* 0x3000004bffc77230 */ /* 0x000fe40000004100 */
[C---:B---3--:R-:W-:Y:S01]  /*15c0*/  FADD.FTZ R136, -R202.reuse, R136 ;  /* 0x00000088ca887221 */ /* 0x048fe20000010100 */
[C---:B------:R-:W-:Y:S01]  /*15d0*/  FADD.FTZ R192, -R202.reuse, R139 ;  /* 0x0000008bcac07221 */ /* 0x040fe20000010100 */
[C---:B------:R-:W-:Y:S02]  /*15e0*/  FADD.FTZ R190, -R202.reuse, R138 ;  /* 0x0000008acabe7221 */ /* 0x040fe40000010100 */
[----:B-----5:R-:W-:Y:S01]  /*15f0*/  FMUL.FTZ R185, R149, R136 ;  /* 0x0000008895b97220 */ /* 0x020fe20000410000 */
[----:B------:R-:W-:Y:S02]  /*1600*/  HADD2.F32 R136, -RZ, R73.H0_H0 ;  /* 0x20000049ff887230 */ /* 0x000fe40000004100 */
[----:B------:R-:W-:Y:S01]  /*1610*/  FADD.FTZ R188, -R202, R137 ;  /* 0x00000089cabc7221 */ /* 0x000fe20000010100 */
[----:B----4-:R-:W-:-:S02]  /*1620*/  HADD2.F32 R139, -RZ, R145.H0_H0 ;  /* 0x20000091ff8b7230 */ /* 0x010fc40000004100 */
[----:B------:R-:W-:Y:S01]  /*1630*/  FMUL.FTZ R189, R149, R190 ;  /* 0x000000be95bd7220 */ /* 0x000fe20000410000 */
[----:B------:R-:W-:Y:S02]  /*1640*/  HADD2.F32 R137, -RZ, R72.H0_H0 ;  /* 0x20000048ff897230 */ /* 0x000fe40000004100 */
[----:B------:R-:W-:Y:S02]  /*1650*/  HADD2.F32 R138, -RZ, R144.H0_H0 ;  /* 0x20000090ff8a7230 */ /* 0x000fe40000004100 */
[----:B------:R-:W-:Y:S01]  /*1660*/  FADD.FTZ R196, -R202, R141 ;  /* 0x0000008dcac47221 */ /* 0x000fe20000010100 */
[----:B------:R-:W-:Y:S01]  /*1670*/  FMUL.FTZ R190, R136, R139 ;  /* 0x0000008b88be7220 */ /* 0x000fe20000410000 */
[----:B------:R-:W-:Y:S01]  /*1680*/  FADD.FTZ R194, -R202, R140 ;  /* 0x0000008ccac27221 */ /* 0x000fe20000010100 */
[----:B------:R-:W-:Y:S02]  /*1690*/  HADD2.F32 R141, -RZ, R146.H0_H0 ;  /* 0x20000092ff8d7230 */ /* 0x000fe40000004100 */
[----:B------:R-:W-:-:S02]  /*16a0*/  HADD2.F32 R136, -RZ, R74.H0_H0 ;  /* 0x2000004aff887230 */ /* 0x000fc40000004100 */
[----:B------:R-:W-:Y:S01]  /*16b0*/  FMUL.FTZ R186, R137, R138 ;  /* 0x0000008a89ba7220 */ /* 0x000fe20000410000 */
[----:B------:R-:W-:Y:S02]  /*16c0*/  HADD2.F32 R144, -RZ, R144.H1_H1 ;  /* 0x30000090ff907230 */ /* 0x000fe40000004100 */
[----:B------:R-:W-:Y:S01]  /*16d0*/  FMUL.FTZ R193, R149, R194 ;  /* 0x000000c295c17220 */ /* 0x000fe20000410000 */
[----:B------:R-:W-:Y:S01]  /*16e0*/  FMUL.FTZ R194, R136, R141 ;  /* 0x0000008d88c27220 */ /* 0x000fe20000410000 */
[----:B------:R-:W-:Y:S01]  /*16f0*/  FADD.FTZ R136, R203, R186 ;  /* 0x000000bacb887221 */ /* 0x000fe20000010000 */
[----:B------:R-:W-:Y:S01]  /*1700*/  FMUL.FTZ R187, R187, R144 ;  /* 0x00000090bbbb7220 */ /* 0x000fe20000410000 */
[----:B------:R-:W-:Y:S01]  /*1710*/  FMUL.FTZ R188, R149, R188 ;  /* 0x000000bc95bc7220 */ /* 0x000fe20000410000 */
[----:B------:R-:W-:Y:S01]  /*1720*/  FFMA.FTZ R137, R185, R186, R206 ;  /* 0x000000bab9897223 */ /* 0x000fe200000100ce */
[----:B------:R-:W-:Y:S01]  /*1730*/  FADD.FTZ R18, R18, R139 ;  /* 0x0000008b12127221 */ /* 0x000fe20000010000 */
[----:B------:R-:W-:Y:S01]  /*1740*/  FFMA.FTZ R42, R189, R139, R42 ;  /* 0x0000008bbd2a7223 */ /* 0x000fe2000001002a */
[----:B------:R-:W-:-:S02]  /*1750*/  HADD2.F32 R140, -RZ, R145.H1_H1 ;  /* 0x30000091ff8c7230 */ /* 0x000fc40000004100 */
        /* <DEDUP_REMOVED lines=8> */
[----:B------:R-:W-:Y:S02]  /*17e0*/  HADD2.F32 R146, -RZ, R146.H1_H1 ;  /* 0x30000092ff927230 */ /* 0x000fe40000004100 */
        /* <DEDUP_REMOVED lines=32> */
.L_x_6978:
[----:B------:R-:W-:Y:S05]  /*19f0*/  BSYNC.RECONVERGENT B0 ;  /* 0x0000000000007941 */ /* 0x000fea0003800200 */
.L_x_6977:
        /* <DEDUP_REMOVED lines=32> */
.L_x_6980:
[----:B------:R-:W-:Y:S05]  /*1c00*/  BSYNC.RECONVERGENT B0 ;  /* 0x0000000000007941 */ /* 0x000fea0003800200 */
.L_x_6979:
[----:B------:R-:W1:Y:S08]  /*1c10*/  S2UR UR5, SR_CgaCtaId ;  /* 0x00000000000579c3 */ /* 0x000e700000008800 */
[----:B------:R-:W-:Y:S01]  /*1c20*/  BAR.SYNC.DEFER_BLOCKING 0x0 ;  /* 0x0000000000007b1d */ /* 0x000fe20000010000 */
[----:B------:R-:W-:Y:S02]  /*1c30*/  HFMA2 R144, -RZ, RZ, 1.875, 0 ;  /* 0x3f800000ff907431 */ /* 0x000fe400000001ff */
        /* <DEDUP_REMOVED lines=35> */
[-CC-:B------:R-:W-:Y:S01]  /*1e70*/  FFMA.FTZ R147, R153, R145.reuse, R146.reuse ;  /* 0x0000009199937223 */ /* 0x180fe20000010092 */
[----:B------:R-:W-:Y:S01]  /*1e80*/  FFMA.FTZ R202, R152, R145, R146 ;  /* 0x0000009198ca7223 */ /* 0x000fe20000010092 */
[----:B------:R-:W-:Y:S01]  /*1e90*/  FADD.FTZ R140, R150, -R141 ;  /* 0x8000008d968c7221 */ /* 0x000fe20000010000 */
[----:B------:R-:W-:Y:S01]  /*1ea0*/  LOP3.LUT P1, RZ, R130, 0xff0000, RZ, 0xc0, !PT ;  /* 0x00ff000082ff7812 */ /* 0x000fe2000782c0ff */
[----:B------:R-:W-:Y:S01]  /*1eb0*/  FADD.FTZ R204, R154, -R147 ;  /* 0x800000939acc7221 */ /* 0x000fe20000010000 */
[----:B------:R-:W-:Y:S01]  /*1ec0*/  LOP3.LUT P6, RZ, R130, 0xff00, RZ, 0xc0, !PT ;  /* 0x0000ff0082ff7812 */ /* 0x000fe200078cc0ff */
[----:B------:R-:W-:Y:S01]  /*1ed0*/  FMUL.FTZ R141, R149, R140 ;  /* 0x0000008c958d7220 */ /* 0x000fe20000410000 */
[----:B------:R-:W-:Y:S01]  /*1ee0*/  FADD.FTZ R202, R151, -R202 ;  /* 0x800000ca97ca7221 */ /* 0x000fe20000010000 */
[----:B------:R-:W-:Y:S01]  /*1ef0*/  FMUL.FTZ R203, R149, R204 ;  /* 0x000000cc95cb7220 */ /* 0x000fe20000410000 */
[----:B------:R-:W-:-:S02]  /*1f00*/  HFMA2 R143, -RZ, RZ, 0, 0 ;  /* 0x00000000ff8f7431 */ /* 0x000fc400000001ff */
[----:B------:R-:W-:Y:S01]  /*1f10*/  FMUL.FTZ R141, R141, R144 ;  /* 0x000000908d8d7220 */ /* 0x000fe20000410000 */
[----:B------:R-:W-:Y:S01]  /*1f20*/  FMUL.FTZ R147, R149, R202 ;  /* 0x000000ca95937220 */ /* 0x000fe20000410000 */
[-C--:B------:R-:W-:Y:S01]  /*1f30*/  FMUL.FTZ R203, R203, R144.reuse ;  /* 0x00000090cbcb7220 */ /* 0x080fe20000410000 */
[----:B-----5:R-:W-:Y:S02]  /*1f40*/  @P2 HADD2.F32 R142, -RZ, R136.H0_H0 ;  /* 0x20000088ff8e2230 */ /* 0x020fe40000004100 */
[----:B------:R-:W-:Y:S01]  /*1f50*/  FMUL.FTZ R201, R141, UR16 ;  /* 0x000000108dc97c20 */ /* 0x000fe20008410000 */
[----:B------:R-:W-:Y:S02]  /*1f60*/  @P2 HADD2.F32 R141, -RZ, R60.H0_H0 ;  /* 0x2000003cff8d2230 */ /* 0x000fe40000004100 */
[----:B------:R-:W-:Y:S01]  /*1f70*/  FMUL.FTZ R147, R147, R144 ;  /* 0x0000009093937220 */ /* 0x000fe20000410000 */
[----:B------:R-:W-:Y:S02]  /*1f80*/  @P1 HADD2.F32 R202, -RZ, R137.H0_H0 ;  /* 0x20000089ffca1230 */ /* 0x000fe40000004100 */
[----:B------:R-:W-:Y:S01]  /*1f90*/  FMUL.FTZ R210, R203, UR16 ;  /* 0x00000010cbd27c20 */ /* 0x000fe20008410000 */
[----:B------:R-:W-:Y:S01]  /*1fa0*/  MOV R140, RZ ;  /* 0x000000ff008c7202 */ /* 0x000fe20000000f00 */
[C---:B------:R-:W-:Y:S01]  /*1fb0*/  @P2 FMUL.FTZ R143, R201.reuse, R142 ;  /* 0x0000008ec98f2220 */ /* 0x040fe20000410000 */
[----:B------:R-:W-:Y:S01]  /*1fc0*/  @P2 FMUL.FTZ R140, R201, R141 ;  /* 0x0000008dc98c2220 */ /* 0x000fe20000410000 */
[----:B------:R-:W-:Y:S01]  /*1fd0*/  FMUL.FTZ R204, R147, UR16 ;  /* 0x0000001093cc7c20 */ /* 0x000fe20008410000 */
[----:B------:R-:W-:-:S02]  /*1fe0*/  @P6 HADD2.F32 R136, -RZ, R136.H1_H1 ;  /* 0x30000088ff886230 */ /* 0x000fc40000004100 */
[----:B------:R-:W-:Y:S02]  /*1ff0*/  HFMA2 R147, -RZ, RZ, 0, 0 ;  /* 0x00000000ff937431 */ /* 0x000fe400000001ff */
[----:B------:R-:W-:Y:S02]  /*2000*/  @P6 HADD2.F32 R201, -RZ, R60.H1_H1 ;  /* 0x3000003cffc96230 */ /* 0x000fe40000004100 */
[----:B------:R-:W-:Y:S01]  /*2010*/  @P1 FMUL.FTZ R147, R210, R202 ;  /* 0x000000cad2931220 */ /* 0x000fe20000410000 */
[----:B------:R-:W-:Y:S01]  /*2020*/  LOP3.LUT P2, RZ, R130, 0xff000000, RZ, 0xc0, !PT ;  /* 0xff00000082ff7812 */ /* 0x000fe2000784c0ff */
[-CC-:B------:R-:W-:Y:S01]  /*2030*/  FFMA.FTZ R202, R160, R145.reuse, R146.reuse ;  /* 0x00000091a0ca7223 */ /* 0x180fe20000010092 */
[----:B------:R-:W-:Y:S01]  /*2040*/  HFMA2 R142, -RZ, RZ, 0, 0 ;  /* 0x00000000ff8e7431 */ /* 0x000fe200000001ff */
[----:B------:R-:W-:Y:S01]  /*2050*/  MOV R141, RZ ;  /* 0x000000ff008d7202 */ /* 0x000fe20000000f00 */
[----:B------:R-:W-:Y:S01]  /*2060*/  FFMA.FTZ R203, R161, R145, R146 ;  /* 0x00000091a1cb7223 */ /* 0x000fe20000010092 */
[C---:B------:R-:W-:Y:S01]  /*2070*/  @P6 FMUL.FTZ R142, R204.reuse, R136 ;  /* 0x00000088cc8e6220 */ /* 0x040fe20000410000 */
[----:B------:R-:W-:Y:S01]  /*2080*/  @P6 FMUL.FTZ R141, R204, R201 ;  /* 0x000000c9cc8d6220 */ /* 0x000fe20000410000 */
[----:B------:R-:W-:Y:S01]  /*2090*/  LOP3.LUT P6, RZ, R131, 0xff, RZ, 0xc0, !PT ;  /* 0x000000ff83ff7812 */ /* 0x000fe200078cc0ff */
[----:B------:R-:W-:Y:S01]  /*20a0*/  FADD.FTZ R204, R155, -R202 ;  /* 0x800000ca9bcc7221 */ /* 0x000fe20000010000 */
[----:B------:R-:W-:Y:S01]  /*20b0*/  FADD.FTZ R208, R162, -R203 ;  /* 0x800000cba2d07221 */ /* 0x000fe20000010000 */
[----:B------:R-:W-:Y:S01]  /*20c0*/  MOV R136, RZ ;  /* 0x000000ff00887202 */ /* 0x000fe20000000f00 */
[----:B------:R-:W-:-:S02]  /*20d0*/  HFMA2 R206, -RZ, RZ, 0, 0 ;  /* 0x00000000ffce7431 */ /* 0x000fc400000001ff */
[C---:B------:R-:W-:Y:S01]  /*20e0*/  FMUL.FTZ R203, R149.reuse, R204 ;  /* 0x000000cc95cb7220 */ /* 0x040fe20000410000 */
[----:B------:R-:W-:Y:S01]  /*20f0*/  FMUL.FTZ R207, R149, R208 ;  /* 0x000000d095cf7220 */ /* 0x000fe20000410000 */
[----:B------:R-:W-:Y:S02]  /*2100*/  @P2 HADD2.F32 R204, -RZ, R137.H1_H1 ;  /* 0x30000089ffcc2230 */ /* 0x000fe40000004100 */
[----:B------:R-:W-:Y:S02]  /*2110*/  HFMA2 R209, -RZ, RZ, 0, 0 ;  /* 0x00000000ffd17431 */ /* 0x000fe400000001ff */
[-C--:B------:R-:W-:Y:S01]  /*2120*/  FMUL.FTZ R203, R203, R144.reuse ;  /* 0x00000090cbcb7220 */ /* 0x080fe20000410000 */
[--C-:B------:R-:W-:Y:S02]  /*2130*/  @P1 HADD2.F32 R137, -RZ, R61.reuse.H0_H0 ;  /* 0x2000003dff891230 */ /* 0x100fe40000004100 */
[----:B------:R-:W-:Y:S01]  /*2140*/  FMUL.FTZ R207, R207, R144 ;  /* 0x00000090cfcf7220 */ /* 0x000fe20000410000 */
[----:B------:R-:W-:-:S02]  /*2150*/  @P2 HADD2.F32 R205, -RZ, R61.H1_H1 ;  /* 0x3000003dffcd2230 */ /* 0x000fc40000004100 */
[----:B------:R-:W-:Y:S01]  /*2160*/  FMUL.FTZ R211, R203, UR16 ;  /* 0x00000010cbd37c20 */ /* 0x000fe20008410000 */
[----:B------:R-:W-:Y:S02]  /*2170*/  @P6 HADD2.F32 R208, -RZ, R138.H0_H0 ;  /* 0x2000008affd06230 */ /* 0x000fe40000004100 */
[----:B------:R-:W-:Y:S01]  /*2180*/  FMUL.FTZ R207, R207, UR16 ;  /* 0x00000010cfcf7c20 */ /* 0x000fe20008410000 */
[----:B------:R-:W-:Y:S02]  /*2190*/  @P6 HADD2.F32 R203, -RZ, R62.H0_H0 ;  /* 0x2000003effcb6230 */ /* 0x000fe40000004100 */
[----:B------:R-:W-:Y:S01]  /*21a0*/  @P1 FMUL.FTZ R136, R210, R137 ;  /* 0x00000089d2881220 */ /* 0x000fe20000410000 */
[----:B------:R-:W-:Y:S01]  /*21b0*/  @P2 FMUL.FTZ R206, R211, R204 ;  /* 0x000000ccd3ce2220 */ /* 0x000fe20000410000 */
[----:B------:R-:W-:Y:S01]  /*21c0*/  ISETP.GE.U32.AND P1, PT, R130, RZ, PT ;  /* 0x000000ff8200720c */ /* 0x000fe20003f26070 */
[----:B------:R-:W-:Y:S01]  /*21d0*/  FFMA.FTZ R204, R164, R145, R146 ;  /* 0x00000091a4cc7223 */ /* 0x000fe20000010092 */
[----:B------:R-:W-:Y:S01]  /*21e0*/  MOV R202, RZ ;  /* 0x000000ff00ca7202 */ /* 0x000fe20000000f00 */
[C---:B------:R-:W-:Y:S01]  /*21f0*/  @P6 FMUL.FTZ R209, R207.reuse, R208 ;  /* 0x000000d0cfd16220 */ /* 0x040fe20000410000 */
[----:B------:R-:W-:Y:S01]  /*2200*/  MOV R201, RZ ;  /* 0x000000ff00c97202 */ /* 0x000fe20000000f00 */
[----:B------:R-:W-:Y:S01]  /*2210*/  @P6 FMUL.FTZ R202, R207, R203 ;  /* 0x000000cbcfca6220 */ /* 0x000fe20000410000 */
[----:B------:R-:W-:Y:S01]  /*2220*/  @P2 FMUL.FTZ R201, R211, R205 ;  /* 0x000000cdd3c92220 */ /* 0x000fe20000410000 */
[----:B------:R-:W-:Y:S01]  /*2230*/  LOP3.LUT P6, RZ, R131, 0xff00, RZ, 0xc0, !PT ;  /* 0x0000ff0083ff7812 */ /* 0x000fe200078cc0ff */
[----:B------:R-:W-:Y:S01]  /*2240*/  FADD.FTZ R204, R163, -R204 ;  /* 0x800000cca3cc7221 */ /* 0x000fe20000010000 */
[----:B------:R-:W-:Y:S01]  /*2250*/  LOP3.LUT P2, RZ, R131, 0xff0000, RZ, 0xc0, !PT ;  /* 0x00ff000083ff7812 */ /* 0x000fe2000784c0ff */
[----:B------:R-:W-:Y:S01]  /*2260*/  FFMA.FTZ R208, R167, R145, R146 ;  /* 0x00000091a7d07223 */ /* 0x000fe20000010092 */
[----:B------:R-:W-:Y:S01]  /*2270*/  ISETP.GE.U32.AND.EX P1, PT, R131, 0x1000000, PT, P1 ;  /* 0x010000008300780c */ /* 0x000fe20003f26110 */
[----:B------:R-:W-:Y:S01]  /*2280*/  FMUL.FTZ R137, R149, R204 ;  /* 0x000000cc95897220 */ /* 0x000fe20000410000 */
[----:B------:R-:W-:-:S02]  /*2290*/  HFMA2 R204, -RZ, RZ, 0, 0 ;  /* 0x00000000ffcc7431 */ /* 0x000fc400000001ff */
[----:B------:R-:W-:Y:S01]  /*22a0*/  FADD.FTZ R208, R165, -R208 ;  /* 0x800000d0a5d07221 */ /* 0x000fe20000010000 */
[----:B------:R-:W-:Y:S01]  /*22b0*/  MOV R207, RZ ;  /* 0x000000ff00cf7202 */ /* 0x000fe20000000f00 */
[----:B------:R-:W-:Y:S01]  /*22c0*/  FMUL.FTZ R137, R137, R144 ;  /* 0x0000009089897220 */ /* 0x000fe20000410000 */
[----:B------:R-:W-:Y:S01]  /*22d0*/  MOV R214, RZ ;  /* 0x000000ff00d67202 */ /* 0x000fe20000000f00 */
[----:B------:R-:W-:Y:S02]  /*22e0*/  HFMA2 R203, -RZ, RZ, 0, 0 ;  /* 0x00000000ffcb7431 */ /* 0x000fe400000001ff */
[----:B------:R-:W-:Y:S01]  /*22f0*/  FADD.FTZ R126, R126, R147 ;  /* 0x000000937e7e7221 */ /* 0x000fe20000010000 */
[----:B------:R-:W-:Y:S02]  /*2300*/  @P6 HADD2.F32 R138, -RZ, R138.H1_H1 ;  /* 0x3000008aff8a6230 */ /* 0x000fe40000004100 */
[----:B------:R-:W-:Y:S01]  /*2310*/  FMUL.FTZ R213, R137, UR16 ;  /* 0x0000001089d57c20 */ /* 0x000fe20008410000 */
[--C-:B------:R-:W-:Y:S01]  /*2320*/  @P2 HADD2.F32 R205, -RZ, R139.reuse.H0_H0 ;  /* 0x2000008bffcd2230 */ /* 0x100fe20000004100 */
[----:B------:R-:W-:Y:S01]  /*2330*/  MOV R137, RZ ;  /* 0x000000ff00897202 */ /* 0x000fe20000000f00 */
[----:B------:R-:W-:-:S02]  /*2340*/  @P1 HADD2.F32 R212, -RZ, R139.H1_H1 ;  /* 0x3000008bffd41230 */ /* 0x000fc40000004100 */
[----:B------:R-:W-:Y:S01]  /*2350*/  FFMA.FTZ R139, R168, R145, R146 ;  /* 0x00000091a88b7223 */ /* 0x000fe20000010092 */
[----:B------:R-:W-:Y:S01]  /*2360*/  @P6 FMUL.FTZ R204, R213, R138 ;  /* 0x0000008ad5cc6220 */ /* 0x000fe20000410000 */
[----:B------:R-:W-:Y:S02]  /*2370*/  HFMA2 R210, -RZ, RZ, 0, 0 ;  /* 0x00000000ffd27431 */ /* 0x000fe400000001ff */
[----:B------:R-:W-:Y:S01]  /*2380*/  FADD.FTZ R124, R124, R143 ;  /* 0x0000008f7c7c7221 */ /* 0x000fe20000010000 */
[----:B------:R-:W-:Y:S01]  /*2390*/  FADD.FTZ R138, R166, -R139 ;  /* 0x8000008ba68a7221 */ /* 0x000fe20000010000 */
[----:B------:R-:W-:Y:S01]  /*23a0*/  FMUL.FTZ R139, R149, R208 ;  /* 0x000000d0958b7220 */ /* 0x000fe20000410000 */
[----:B------:R-:W-:Y:S02]  /*23b0*/  @P2 HADD2.F32 R208, -RZ, R63.H0_H0 ;  /* 0x2000003fffd02230 */ /* 0x000fe40000004100 */
[----:B------:R-:W-:Y:S01]  /*23c0*/  FADD.FTZ R125, R125, R142 ;  /* 0x0000008e7d7d7221 */ /* 0x000fe20000010000 */
[----:B------:R-:W-:Y:S01]  /*23d0*/  FMUL.FTZ R211, R149, R138 ;  /* 0x0000008a95d37220 */ /* 0x000fe20000410000 */
[----:B------:R-:W-:Y:S01]  /*23e0*/  FMUL.FTZ R139, R139, R144 ;  /* 0x000000908b8b7220 */ /* 0x000fe20000410000 */
[----:B------:R-:W-:-:S02]  /*23f0*/  @P6 HADD2.F32 R138, -RZ, R62.H1_H1 ;  /* 0x3000003eff8a6230 */ /* 0x000fc40000004100 */
[----:B------:R-:W-:Y:S01]  /*2400*/  FADD.FTZ R127, R127, R206 ;  /* 0x000000ce7f7f7221 */ /* 0x000fe20000010000 */
[----:B------:R-:W-:Y:S01]  /*2410*/  FMUL.FTZ R211, R211, R144 ;  /* 0x00000090d3d37220 */ /* 0x000fe20000410000 */
[----:B------:R-:W-:Y:S01]  /*2420*/  FMUL.FTZ R215, R139, UR16 ;  /* 0x000000108bd77c20 */ /* 0x000fe20008410000 */
[----:B------:R-:W-:Y:S02]  /*2430*/  @P1 HADD2.F32 R139, -RZ, R63.H1_H1 ;  /* 0x3000003fff8b1230 */ /* 0x000fe40000004100 */
[----:B------:R-:W-:Y:S01]  /*2440*/  @P6 FMUL.FTZ R137, R213, R138 ;  /* 0x0000008ad5896220 */ /* 0x000fe20000410000 */
[----:B------:R-:W-:Y:S01]  /*2450*/  FMUL.FTZ R211, R211, UR16 ;  /* 0x00000010d3d37c20 */ /* 0x000fe20008410000 */
[C---:B------:R-:W-:Y:S01]  /*2460*/  @P2 FMUL.FTZ R207, R215.reuse, R208 ;  /* 0x000000d0d7cf2220 */ /* 0x040fe20000410000 */
[----:B------:R-:W-:Y:S01]  /*2470*/  @P2 FMUL.FTZ R203, R215, R205 ;  /* 0x000000cdd7cb2220 */ /* 0x000fe20000410000 */
[----:B------:R-:W-:Y:S01]  /*2480*/  FADD.FTZ R147, R120, R209 ;  /* 0x000000d178937221 */ /* 0x000fe20000010000 */
[C---:B------:R-:W-:Y:S01]  /*2490*/  @P1 FMUL.FTZ R214, R211.reuse, R139 ;  /* 0x0000008bd3d61220 */ /* 0x040fe20000410000 */
[----:B------:R-:W-:Y:S01]  /*24a0*/  @P1 FMUL.FTZ R210, R211, R212 ;  /* 0x000000d4d3d21220 */ /* 0x000fe20000410000 */
[----:B------:R-:W-:Y:S01]  /*24b0*/  F2FP.F16.F32.PACK_AB R138, R137, R202 ;  /* 0x000000ca898a723e */ /* 0x000fe200000000ff */
[----:B------:R-:W-:Y:S01]  /*24c0*/  FADD.FTZ R204, R121, R204 ;  /* 0x000000cc79cc7221 */ /* 0x000fe20000010000 */
[----:B------:R-:W-:Y:S01]  /*24d0*/  F2FP.F16.F32.PACK_AB R137, R201, R136 ;  /* 0x00000088c989723e */ /* 0x000fe200000000ff */
[----:B------:R-:W-:Y:S01]  /*24e0*/  FADD.FTZ R122, R122, R203 ;  /* 0x000000cb7a7a7221 */ /* 0x000fe20000010000 */
[----:B------:R-:W-:Y:S01]  /*24f0*/  FADD.FTZ R123, R123, R210 ;  /* 0x000000d27b7b7221 */ /* 0x000fe20000010000 */
[----:B------:R-:W-:-:S02]  /*2500*/  F2FP.F16.F32.PACK_AB R139, R214, R207 ;  /* 0x000000cfd68b723e */ /* 0x000fc400000000ff */
[----:B------:R-:W-:Y:S01]  /*2510*/  F2FP.F16.F32.PACK_AB R136, R141, R140 ;  /* 0x0000008c8d88723e */ /* 0x000fe200000000ff */
[----:B------:R-:W-:Y:S06]  /*2520*/  BRA `(.L_x_6985) ;  /* 0x0000001400087947 */ /* 0x000fec0003800000 */
.L_x_6984:
[-CC-:B------:R-:W-:Y:S01]  /*2530*/  FFMA.FTZ R97, R3, R145.reuse, R146.reuse ;  /* 0x0000009103617223 */ /* 0x180fe20000010092 */
[----:B------:R-:W-:Y:S01]  /*2540*/  LOP3.LUT P2, RZ, R130, 0xff, RZ, 0xc0, !PT ;  /* 0x000000ff82ff7812 */ /* 0x000fe2000784c0ff */
[-CC-:B------:R-:W-:Y:S01]  /*2550*/  FFMA.FTZ R102, R152, R145.reuse, R146.reuse ;  /* 0x0000009198667223 */ /* 0x180fe20000010092 */
[----:B------:R-:W-:Y:S01]  /*2560*/  LOP3.LUT P6, RZ, R130, 0xff00, RZ, 0xc0, !PT ;  /* 0x0000ff0082ff7812 */ /* 0x000fe200078cc0ff */
[----:B------:R-:W-:Y:S01]  /*2570*/  FADD.FTZ R96, R150, -R97 ;  /* 0x8000006196607221 */ /* 0x000fe20000010000 */
[----:B------:R-:W-:Y:S01]  /*2580*/  FFMA.FTZ R99, R153, R145, R146 ;  /* 0x0000009199637223 */ /* 0x000fe20000010092 */
[----:B------:R-:W-:Y:S01]  /*2590*/  CS2R R142, SRZ ;  /* 0x00000000008e7805 */ /* 0x000fe2000001ff00 */
[----:B------:R-:W-:Y:S01]  /*25a0*/  FADD.FTZ R102, R151, -R102 ;  /* 0x8000006697667221 */ /* 0x000fe20000010000 */
[----:B------:R-:W-:Y:S01]  /*25b0*/  FMUL.FTZ R96, R149, R96 ;  /* 0x0000006095607220 */ /* 0x000fe20000410000 */
[----:B------:R-:W-:Y:S02]  /*25c0*/  CS2R R140, SRZ ;  /* 0x00000000008c7805 */ /* 0x000fe4000001ff00 */
[----:B------:R-:W-:Y:S01]  /*25d0*/  LOP3.LUT P1, RZ, R130, 0xff0000, RZ, 0xc0, !PT ;  /* 0x00ff000082ff7812 */ /* 0x000fe2000782c0ff */
[----:B------:R-:W-:-:S02]  /*25e0*/  HFMA2 R147, -RZ, RZ, 0, 0 ;  /* 0x00000000ff937431 */ /* 0x000fc400000001ff */
[----:B------:R-:W-:Y:S01]  /*25f0*/  FMUL.FTZ R97, R96, R144 ;  /* 0x0000009060617220 */ /* 0x000fe20000410000 */
[----:B------:R-:W-:Y:S01]  /*2600*/  MOV R205, RZ ;  /* 0x000000ff00cd7202 */ /* 0x000fe20000000f00 */
[----:B-----5:R-:W-:Y:S02]  /*2610*/  @P2 HADD2.F32 R98, -RZ, R136.H0_H0 ;  /* 0x20000088ff622230 */ /* 0x020fe40000004100 */
[----:B------:R-:W-:Y:S02]  /*2620*/  HFMA2 R201, -RZ, RZ, 0, 0 ;  /* 0x00000000ffc97431 */ /* 0x000fe400000001ff */
[----:B------:R-:W-:Y:S01]  /*2630*/  FMUL.FTZ R97, R97, UR16 ;  /* 0x0000001061617c20 */ /* 0x000fe20008410000 */
[----:B------:R-:W-:Y:S02]  /*2640*/  @P2 HADD2.F32 R100, -RZ, R60.H0_H0 ;  /* 0x2000003cff642230 */ /* 0x000fe40000004100 */
[----:B------:R-:W-:Y:S02]  /*2650*/  @P6 HADD2.F32 R136, -RZ, R136.H1_H1 ;  /* 0x30000088ff886230 */ /* 0x000fe40000004100 */
[-C--:B------:R-:W-:Y:S01]  /*2660*/  @P2 FMUL.FTZ R143, R98, R97.reuse ;  /* 0x00000061628f2220 */ /* 0x080fe20000410000 */
[----:B------:R-:W-:Y:S01]  /*2670*/  FADD.FTZ R98, R154, -R99 ;  /* 0x800000639a627221 */ /* 0x000fe20000010000 */
[----:B------:R-:W-:Y:S01]  /*2680*/  @P2 FMUL.FTZ R140, R100, R97 ;  /* 0x00000061648c2220 */ /* 0x000fe20000410000 */
[----:B------:R-:W-:Y:S01]  /*2690*/  FMUL.FTZ R97, R149, R102 ;  /* 0x0000006695617220 */ /* 0x000fe20000410000 */
[----:B------:R-:W-:-:S02]  /*26a0*/  @P6 HADD2.F32 R102, -RZ, R60.H1_H1 ;  /* 0x3000003cff666230 */ /* 0x000fc40000004100 */
[----:B------:R-:W-:Y:S01]  /*26b0*/  FMUL.FTZ R98, R149, R98 ;  /* 0x0000006295627220 */ /* 0x000fe20000410000 */
[----:B------:R-:W-:Y:S01]  /*26c0*/  LOP3.LUT P2, RZ, R130, 0xff000000, RZ, 0xc0, !PT ;  /* 0xff00000082ff7812 */ /* 0x000fe2000784c0ff */
[-C--:B------:R-:W-:Y:S01]  /*26d0*/  FMUL.FTZ R99, R97, R144.reuse ;  /* 0x0000009061637220 */ /* 0x080fe20000410000 */
[----:B------:R-:W-:Y:S02]  /*26e0*/  @P1 HADD2.F32 R202, -RZ, R137.H0_H0 ;  /* 0x20000089ffca1230 */ /* 0x000fe40000004100 */
[----:B------:R-:W-:Y:S01]  /*26f0*/  FMUL.FTZ R100, R98, R144 ;  /* 0x0000009062647220 */ /* 0x000fe20000410000 */
[----:B------:R-:W-:Y:S02]  /*2700*/  @P1 HADD2.F32 R204, -RZ, R61.H0_H0 ;  /* 0x2000003dffcc1230 */ /* 0x000fe40000004100 */
[----:B------:R-:W-:Y:S01]  /*2710*/  FMUL.FTZ R99, R99, UR16 ;  /* 0x0000001063637c20 */ /* 0x000fe20008410000 */
[----:B------:R-:W-:Y:S01]  /*2720*/  FADD.FTZ R124, R124, R143 ;  /* 0x0000008f7c7c7221 */ /* 0x000fe20000010000 */
[----:B------:R-:W-:Y:S01]  /*2730*/  FMUL.FTZ R103, R100, UR16 ;  /* 0x0000001064677c20 */ /* 0x000fe20008410000 */
[--C-:B------:R-:W-:Y:S01]  /*2740*/  FFMA.FTZ R100, R160, R145, R146.reuse ;  /* 0x00000091a0647223 */ /* 0x100fe20000010092 */
[-C--:B------:R-:W-:Y:S01]  /*2750*/  @P6 FMUL.FTZ R142, R136, R99.reuse ;  /* 0x00000063888e6220 */ /* 0x080fe20000410000 */
[----:B------:R-:W-:Y:S01]  /*2760*/  @P6 FMUL.FTZ R141, R102, R99 ;  /* 0x00000063668d6220 */ /* 0x000fe20000410000 */
[----:B------:R-:W-:Y:S01]  /*2770*/  FFMA.FTZ R99, R161, R145, R146 ;  /* 0x00000091a1637223 */ /* 0x000fe20000010092 */
[----:B------:R-:W-:Y:S01]  /*2780*/  LOP3.LUT P6, RZ, R131, 0xff, RZ, 0xc0, !PT ;  /* 0x000000ff83ff7812 */ /* 0x000fe200078cc0ff */
[----:B------:R-:W-:Y:S01]  /*2790*/  FADD.FTZ R100, R155, -R100 ;  /* 0x800000649b647221 */ /* 0x000fe20000010000 */
[----:B------:R-:W-:-:S02]  /*27a0*/  @P2 HADD2.F32 R206, -RZ, R137.H1_H1 ;  /* 0x30000089ffce2230 */ /* 0x000fc40000004100 */
[----:B------:R-:W-:Y:S01]  /*27b0*/  FADD.FTZ R102, R162, -R99 ;  /* 0x80000063a2667221 */ /* 0x000fe20000010000 */
[-C--:B------:R-:W-:Y:S01]  /*27c0*/  @P1 FMUL.FTZ R147, R202, R103.reuse ;  /* 0x00000067ca931220 */ /* 0x080fe20000410000 */
[C---:B------:R-:W-:Y:S01]  /*27d0*/  FMUL.FTZ R99, R149.reuse, R100 ;  /* 0x0000006495637220 */ /* 0x040fe20000410000 */
[----:B------:R-:W-:Y:S01]  /*27e0*/  CS2R R202, SRZ ;  /* 0x0000000000ca7805 */ /* 0x000fe2000001ff00 */
[----:B------:R-:W-:Y:S01]  /*27f0*/  FMUL.FTZ R100, R149, R102 ;  /* 0x0000006695647220 */ /* 0x000fe20000410000 */
[----:B------:R-:W-:Y:S02]  /*2800*/  @P2 HADD2.F32 R208, -RZ, R61.H1_H1 ;  /* 0x3000003dffd02230 */ /* 0x000fe40000004100 */
[-C--:B------:R-:W-:Y:S01]  /*2810*/  FMUL.FTZ R101, R99, R144.reuse ;  /* 0x0000009063657220 */ /* 0x080fe20000410000 */
[----:B------:R-:W-:Y:S01]  /*2820*/  MOV R136, RZ ;  /* 0x000000ff00887202 */ /* 0x000fe20000000f00 */
[----:B------:R-:W-:Y:S01]  /*2830*/  FMUL.FTZ R102, R100, R144 ;  /* 0x0000009064667220 */ /* 0x000fe20000410000 */
[----:B------:R-:W-:Y:S01]  /*2840*/  @P1 FMUL.FTZ R136, R204, R103 ;  /* 0x00000067cc881220 */ /* 0x000fe20000410000 */
[----:B------:R-:W-:-:S02]  /*2850*/  @P6 HADD2.F32 R137, -RZ, R138.H0_H0 ;  /* 0x2000008aff896230 */ /* 0x000fc40000004100 */
[----:B------:R-:W-:Y:S01]  /*2860*/  FMUL.FTZ R101, R101, UR16 ;  /* 0x0000001065657c20 */ /* 0x000fe20008410000 */
[----:B------:R-:W-:Y:S02]  /*2870*/  @P6 HADD2.F32 R207, -RZ, R62.H0_H0 ;  /* 0x2000003effcf6230 */ /* 0x000fe40000004100 */
[----:B------:R-:W-:Y:S01]  /*2880*/  FMUL.FTZ R102, R102, UR16 ;  /* 0x0000001066667c20 */ /* 0x000fe20008410000 */
[----:B------:R-:W-:Y:S01]  /*2890*/  ISETP.GE.U32.AND P1, PT, R130, RZ, PT ;  /* 0x000000ff8200720c */ /* 0x000fe20003f26070 */
[-C--:B------:R-:W-:Y:S01]  /*28a0*/  @P2 FMUL.FTZ R202, R206, R101.reuse ;  /* 0x00000065ceca2220 */ /* 0x080fe20000410000 */
[----:B------:R-:W-:Y:S01]  /*28b0*/  @P2 FMUL.FTZ R201, R208, R101 ;  /* 0x00000065d0c92220 */ /* 0x000fe20000410000 */
[-C--:B------:R-:W-:Y:S01]  /*28c0*/  @P6 FMUL.FTZ R203, R137, R102.reuse ;  /* 0x0000006689cb6220 */ /* 0x080fe20000410000 */
[----:B------:R-:W-:Y:S01]  /*28d0*/  @P6 FMUL.FTZ R205, R207, R102 ;  /* 0x00000066cfcd6220 */ /* 0x000fe20000410000 */
[----:B------:R-:W-:Y:S01]  /*28e0*/  FFMA.FTZ R102, R164, R145, R146 ;  /* 0x00000091a4667223 */ /* 0x000fe20000010092 */
[C---:B------:R-:W-:Y:S01]  /*28f0*/  LOP3.LUT P6, RZ, R131.reuse, 0xff00, RZ, 0xc0, !PT ;  /* 0x0000ff0083ff7812 */ /* 0x040fe200078cc0ff */
[----:B------:R-:W-:Y:S01]  /*2900*/  HFMA2 R204, -RZ, RZ, 0, 0 ;  /* 0x00000000ffcc7431 */ /* 0x000fe200000001ff */
[----:B------:R-:W-:Y:S01]  /*2910*/  LOP3.LUT P2, RZ, R131, 0xff0000, RZ, 0xc0, !PT ;  /* 0x00ff000083ff7812 */ /* 0x000fe2000784c0ff */
[----:B------:R-:W-:Y:S01]  /*2920*/  FADD.FTZ R102, R163, -R102 ;  /* 0x80000066a3667221 */ /* 0x000fe20000010000 */
[----:B------:R-:W-:-:S02]  /*2930*/  ISETP.GE.U32.AND.EX P1, PT, R131, 0x1000000, PT, P1 ;  /* 0x010000008300780c */ /* 0x000fc40003f26110 */
[----:B------:R-:W-:Y:S02]  /*2940*/  CS2R R208, SRZ ;  /* 0x0000000000d07805 */ /* 0x000fe4000001ff00 */
[----:B------:R-:W-:Y:S01]  /*2950*/  MOV R206, RZ ;  /* 0x000000ff00ce7202 */ /* 0x000fe20000000f00 */
[----:B------:R-:W-:Y:S01]  /*2960*/  FMUL.FTZ R101, R149, R102 ;  /* 0x0000006695657220 */ /* 0x000fe20000410000 */
[----:B------:R-:W-:Y:S01]  /*2970*/  FADD.FTZ R126, R126, R147 ;  /* 0x000000937e7e7221 */ /* 0x000fe20000010000 */
[----:B------:R-:W-:Y:S01]  /*2980*/  FADD.FTZ R125, R125, R142 ;  /* 0x0000008e7d7d7221 */ /* 0x000fe20000010000 */
[----:B------:R-:W-:Y:S01]  /*2990*/  FADD.FTZ R127, R127, R202 ;  /* 0x000000ca7f7f7221 */ /* 0x000fe20000010000 */
[----:B------:R-:W-:Y:S01]  /*29a0*/  FMUL.FTZ R102, R101, R144 ;  /* 0x0000009065667220 */ /* 0x000fe20000410000 */
[----:B------:R-:W-:Y:S01]  /*29b0*/  FADD.FTZ R147, R120, R203 ;  /* 0x000000cb78937221 */ /* 0x000fe20000010000 */
[----:B------:R-:W-:Y:S02]  /*29c0*/  @P6 HADD2.F32 R103, -RZ, R138.H1_H1 ;  /* 0x3000008aff676230 */ /* 0x000fe40000004100 */
[----:B------:R-:W-:Y:S01]  /*29d0*/  FMUL.FTZ R210, R102, UR16 ;  /* 0x0000001066d27c20 */ /* 0x000fe20008410000 */
[----:B------:R-:W-:Y:S01]  /*29e0*/  FFMA.FTZ R102, R167, R145, R146 ;  /* 0x00000091a7667223 */ /* 0x000fe20000010092 */
[----:B------:R-:W-:-:S02]  /*29f0*/  @P2 HADD2.F32 R212, -RZ, R139.H0_H0 ;  /* 0x2000008bffd42230 */ /* 0x000fc40000004100 */
[----:B------:R-:W-:Y:S01]  /*2a00*/  @P6 FMUL.FTZ R204, R103, R210 ;  /* 0x000000d267cc6220 */ /* 0x000fe20000410000 */
[----:B------:R-:W-:Y:S01]  /*2a10*/  FFMA.FTZ R103, R168, R145, R146 ;  /* 0x00000091a8677223 */ /* 0x000fe20000010092 */
[----:B------:R-:W-:Y:S01]  /*2a20*/  FADD.FTZ R102, R165, -R102 ;  /* 0x80000066a5667221 */ /* 0x000fe20000010000 */
[----:B------:R-:W-:Y:S02]  /*2a30*/  @P6 HADD2.F32 R211, -RZ, R62.H1_H1 ;  /* 0x3000003effd36230 */ /* 0x000fe40000004100 */
[----:B------:R-:W-:Y:S01]  /*2a40*/  FADD.FTZ R204, R121, R204 ;  /* 0x000000cc79cc7221 */ /* 0x000fe20000010000 */
[----:B------:R-:W-:Y:S01]  /*2a50*/  FADD.FTZ R214, R166, -R103 ;  /* 0x80000067a6d67221 */ /* 0x000fe20000010000 */
[C---:B------:R-:W-:Y:S01]  /*2a60*/  FMUL.FTZ R102, R149.reuse, R102 ;  /* 0x0000006695667220 */ /* 0x040fe20000410000 */
[--C-:B------:R-:W-:Y:S02]  /*2a70*/  @P1 HADD2.F32 R218, -RZ, R63.reuse.H1_H1 ;  /* 0x3000003fffda1230 */ /* 0x100fe40000004100 */
[----:B------:R-:W-:Y:S01]  /*2a80*/  FMUL.FTZ R103, R149, R214 ;  /* 0x000000d695677220 */ /* 0x000fe20000410000 */
[----:B------:R-:W-:Y:S01]  /*2a90*/  FMUL.FTZ R137, R102, R144 ;  /* 0x0000009066897220 */ /* 0x000fe20000410000 */
[----:B------:R-:W-:-:S02]  /*2aa0*/  @P2 HADD2.F32 R214, -RZ, R63.H0_H0 ;  /* 0x2000003fffd62230 */ /* 0x000fc40000004100 */
[----:B------:R-:W-:Y:S01]  /*2ab0*/  FMUL.FTZ R207, R103, R144 ;  /* 0x0000009067cf7220 */ /* 0x000fe20000410000 */
[----:B------:R-:W-:Y:S02]  /*2ac0*/  @P1 HADD2.F32 R216, -RZ, R139.H1_H1 ;  /* 0x3000008bffd81230 */ /* 0x000fe40000004100 */
[----:B------:R-:W-:Y:S01]  /*2ad0*/  FMUL.FTZ R137, R137, UR16 ;  /* 0x0000001089897c20 */ /* 0x000fe20008410000 */
[----:B------:R-:W-:Y:S01]  /*2ae0*/  CS2R R138, SRZ ;  /* 0x00000000008a7805 */ /* 0x000fe2000001ff00 */
[----:B------:R-:W-:Y:S01]  /*2af0*/  FMUL.FTZ R207, R207, UR16 ;  /* 0x00000010cfcf7c20 */ /* 0x000fe20008410000 */
[----:B------:R-:W-:Y:S01]  /*2b00*/  @P6 FMUL.FTZ R138, R211, R210 ;  /* 0x000000d2d38a6220 */ /* 0x000fe20000410000 */
[-C--:B------:R-:W-:Y:S01]  /*2b10*/  @P2 FMUL.FTZ R139, R212, R137.reuse ;  /* 0x00000089d48b2220 */ /* 0x080fe20000410000 */
[----:B------:R-:W-:Y:S01]  /*2b20*/  @P2 FMUL.FTZ R206, R214, R137 ;  /* 0x00000089d6ce2220 */ /* 0x000fe20000410000 */
[-C--:B------:R-:W-:Y:S01]  /*2b30*/  @P1 FMUL.FTZ R209, R218, R207.reuse ;  /* 0x000000cfdad11220 */ /* 0x080fe20000410000 */
[----:B------:R-:W-:Y:S01]  /*2b40*/  @P1 FMUL.FTZ R208, R216, R207 ;  /* 0x000000cfd8d01220 */ /* 0x000fe20000410000 */
[----:B------:R-:W-:Y:S01]  /*2b50*/  FADD.FTZ R122, R122, R139 ;  /* 0x0000008b7a7a7221 */ /* 0x000fe20000010000 */
[----:B------:R-:W-:-:S02]  /*2b60*/  F2FP.F16.F32.PACK_AB R137, R201, R136 ;  /* 0x00000088c989723e */ /* 0x000fc400000000ff */
[----:B------:R-:W-:Y:S01]  /*2b70*/  FADD.FTZ R123, R123, R208 ;  /* 0x000000d07b7b7221 */ /* 0x000fe20000010000 */
[----:B------:R-:W-:Y:S02]  /*2b80*/  F2FP.F16.F32.PACK_AB R139, R209, R206 ;  /* 0x000000ced18b723e */ /* 0x000fe400000000ff */
[----:B------:R-:W-:Y:S02]  /*2b90*/  F2FP.F16.F32.PACK_AB R138, R138, R205 ;  /* 0x000000cd8a8a723e */ /* 0x000fe400000000ff */
[----:B------:R-:W-:Y:S01]  /*2ba0*/  F2FP.F16.F32.PACK_AB R136, R141, R140 ;  /* 0x0000008c8d88723e */ /* 0x000fe200000000ff */
[----:B------:R-:W-:Y:S06]  /*2bb0*/  BRA `(.L_x_6985) ;  /* 0x0000000c00647947 */ /* 0x000fec0003800000 */
.L_x_6983:
        /* <DEDUP_REMOVED lines=18> */
[----:B------:R-:W-:Y:S01]  /*2ce0*/  FFMA.FTZ R201, R149, R201, R10 ;  /* 0x000000c995c97223 */ /* 0x000fe2000001000a */
[----:B-----5:R-:W-:Y:S02]  /*2cf0*/  @P2 HADD2.F32 R142, -RZ, R136.H0_H0 ;  /* 0x20000088ff8e2230 */ /* 0x020fe40000004100 */
[-C--:B------:R-:W-:Y:S01]  /*2d00*/  FMUL.FTZ R147, R147, R144.reuse ;  /* 0x0000009093937220 */ /* 0x080fe20000410000 */
[----:B------:R-:W-:Y:S02]  /*2d10*/  @P2 HADD2.F32 R202, -RZ, R60.H0_H0 ;  /* 0x2000003cffca2230 */ /* 0x000fe40000004100 */
[----:B------:R-:W-:Y:S01]  /*2d20*/  FMUL.FTZ R141, R141, UR16 ;  /* 0x000000108d8d7c20 */ /* 0x000fe20008410000 */
[----:B------:R-:W-:Y:S01]  /*2d30*/  MOV R140, RZ ;  /* 0x000000ff008c7202 */ /* 0x000fe20000000f00 */
[----:B------:R-:W-:Y:S02]  /*2d40*/  @P6 HADD2.F32 R203, -RZ, R136.H1_H1 ;  /* 0x30000088ffcb6230 */ /* 0x000fe40000004100 */
[----:B------:R-:W-:Y:S01]  /*2d50*/  FMUL.FTZ R201, R201, R144 ;  /* 0x00000090c9c97220 */ /* 0x000fe20000410000 */
[-C--:B------:R-:W-:Y:S01]  /*2d60*/  @P2 FMUL.FTZ R143, R142, R141.reuse ;  /* 0x0000008d8e8f2220 */ /* 0x080fe20000410000 */
[----:B------:R-:W-:Y:S01]  /*2d70*/  @P2 FMUL.FTZ R140, R202, R141 ;  /* 0x0000008dca8c2220 */ /* 0x000fe20000410000 */
[----:B------:R-:W-:Y:S01]  /*2d80*/  LOP3.LUT P2, RZ, R130, 0xff000000, RZ, 0xc0, !PT ;  /* 0xff00000082ff7812 */ /* 0x000fe2000784c0ff */
[----:B------:R-:W-:Y:S01]  /*2d90*/  FMUL.FTZ R136, R147, UR16 ;  /* 0x0000001093887c20 */ /* 0x000fe20008410000 */
[----:B------:R-:W-:-:S02]  /*2da0*/  @P6 HADD2.F32 R205, -RZ, R60.H1_H1 ;  /* 0x3000003cffcd6230 */ /* 0x000fc40000004100 */
[----:B------:R-:W-:Y:S02]  /*2db0*/  HFMA2 R142, -RZ, RZ, 0, 0 ;  /* 0x00000000ff8e7431 */ /* 0x000fe400000001ff */
[--C-:B------:R-:W-:Y:S02]  /*2dc0*/  @P1 HADD2.F32 R207, -RZ, R137.reuse.H0_H0 ;  /* 0x20000089ffcf1230 */ /* 0x100fe40000004100 */
[-CC-:B------:R-:W-:Y:S01]  /*2dd0*/  FFMA.FTZ R202, R160, R145.reuse, R146.reuse ;  /* 0x00000091a0ca7223 */ /* 0x180fe20000010092 */
[----:B------:R-:W-:Y:S01]  /*2de0*/  FMUL.FTZ R206, R201, UR16 ;  /* 0x00000010c9ce7c20 */ /* 0x000fe20008410000 */
[-C--:B------:R-:W-:Y:S01]  /*2df0*/  @P6 FMUL.FTZ R142, R203, R136.reuse ;  /* 0x00000088cb8e6220 */ /* 0x080fe20000410000 */
[----:B------:R-:W-:Y:S01]  /*2e00*/  MOV R141, RZ ;  /* 0x000000ff008d7202 */ /* 0x000fe20000000f00 */
[----:B------:R-:W-:Y:S01]  /*2e10*/  FFMA.FTZ R203, R161, R145, R146 ;  /* 0x00000091a1cb7223 */ /* 0x000fe20000010092 */
[----:B------:R-:W-:Y:S01]  /*2e20*/  @P6 FMUL.FTZ R141, R205, R136 ;  /* 0x00000088cd8d6220 */ /* 0x000fe20000410000 */
[----:B------:R-:W-:Y:S01]  /*2e30*/  HFMA2 R147, -RZ, RZ, 0, 0 ;  /* 0x00000000ff937431 */ /* 0x000fe200000001ff */
[----:B------:R-:W-:Y:S01]  /*2e40*/  LOP3.LUT P6, RZ, R131, 0xff, RZ, 0xc0, !PT ;  /* 0x000000ff83ff7812 */ /* 0x000fe200078cc0ff */
[----:B------:R-:W-:Y:S01]  /*2e50*/  FADD.FTZ R208, R155, -R202 ;  /* 0x800000ca9bd07221 */ /* 0x000fe20000010000 */
[----:B------:R-:W-:Y:S01]  /*2e60*/  @P1 FMUL.FTZ R147, R207, R206 ;  /* 0x000000cecf931220 */ /* 0x000fe20000410000 */
[----:B------:R-:W-:Y:S01]  /*2e70*/  FADD.FTZ R207, R162, -R203 ;  /* 0x800000cba2cf7221 */ /* 0x000fe20000010000 */
[----:B------:R-:W-:Y:S01]  /*2e80*/  CS2R R204, SRZ ;  /* 0x0000000000cc7805 */ /* 0x000fe2000001ff00 */
[----:B------:R-:W-:Y:S01]  /*2e90*/  FFMA.FTZ R203, R149, R208, R11 ;  /* 0x000000d095cb7223 */ /* 0x000fe2000001000b */
[----:B------:R-:W-:-:S02]  /*2ea0*/  @P2 HADD2.F32 R208, -RZ, R137.H1_H1 ;  /* 0x30000089ffd02230 */ /* 0x000fc40000004100 */
[----:B------:R-:W-:Y:S01]  /*2eb0*/  FFMA.FTZ R137, R149, R207, R4 ;  /* 0x000000cf95897223 */ /* 0x000fe20000010004 */
[----:B------:R-:W-:Y:S02]  /*2ec0*/  @P1 HADD2.F32 R207, -RZ, R61.H0_H0 ;  /* 0x2000003dffcf1230 */ /* 0x000fe40000004100 */
[-C--:B------:R-:W-:Y:S01]  /*2ed0*/  FMUL.FTZ R203, R203, R144.reuse ;  /* 0x00000090cbcb7220 */ /* 0x080fe20000410000 */
[----:B------:R-:W-:Y:S01]  /*2ee0*/  MOV R201, RZ ;  /* 0x000000ff00c97202 */ /* 0x000fe20000000f00 */
[----:B------:R-:W-:Y:S01]  /*2ef0*/  FMUL.FTZ R137, R137, R144 ;  /* 0x0000009089897220 */ /* 0x000fe20000410000 */
[----:B------:R-:W-:Y:S01]  /*2f00*/  MOV R202, RZ ;  /* 0x000000ff00ca7202 */ /* 0x000fe20000000f00 */
[----:B------:R-:W-:Y:S02]  /*2f10*/  @P6 HADD2.F32 R212, -RZ, R138.H0_H0 ;  /* 0x2000008affd46230 */ /* 0x000fe40000004100 */
[----:B------:R-:W-:Y:S01]  /*2f20*/  FMUL.FTZ R203, R203, UR16 ;  /* 0x00000010cbcb7c20 */ /* 0x000fe20008410000 */
[----:B------:R-:W-:-:S02]  /*2f30*/  @P6 HADD2.F32 R214, -RZ, R62.H0_H0 ;  /* 0x2000003effd66230 */ /* 0x000fc40000004100 */
[----:B------:R-:W-:Y:S01]  /*2f40*/  FMUL.FTZ R137, R137, UR16 ;  /* 0x0000001089897c20 */ /* 0x000fe20008410000 */
[----:B------:R-:W-:Y:S02]  /*2f50*/  @P2 HADD2.F32 R210, -RZ, R61.H1_H1 ;  /* 0x3000003dffd22230 */ /* 0x000fe40000004100 */
[----:B------:R-:W-:Y:S01]  /*2f60*/  @P1 FMUL.FTZ R201, R207, R206 ;  /* 0x000000cecfc91220 */ /* 0x000fe20000410000 */
[----:B------:R-:W-:Y:S01]  /*2f70*/  ISETP.GE.U32.AND P1, PT, R130, RZ, PT ;  /* 0x000000ff8200720c */ /* 0x000fe20003f26070 */
[-C--:B------:R-:W-:Y:S01]  /*2f80*/  @P6 FMUL.FTZ R205, R212, R137.reuse ;  /* 0x00000089d4cd6220 */ /* 0x080fe20000410000 */
[----:B------:R-:W-:Y:S01]  /*2f90*/  @P6 FMUL.FTZ R202, R214, R137 ;  /* 0x00000089d6ca6220 */ /* 0x000fe20000410000 */
[C---:B------:R-:W-:Y:S01]  /*2fa0*/  LOP3.LUT P6, RZ, R131.reuse, 0xff00, RZ, 0xc0, !PT ;  /* 0x0000ff0083ff7812 */ /* 0x040fe200078cc0ff */
[----:B------:R-:W-:Y:S02]  /*2fb0*/  HFMA2 R136, -RZ, RZ, 0, 0 ;  /* 0x00000000ff887431 */ /* 0x000fe400000001ff */
[-C--:B------:R-:W-:Y:S01]  /*2fc0*/  @P2 FMUL.FTZ R204, R208, R203.reuse ;  /* 0x000000cbd0cc2220 */ /* 0x080fe20000410000 */
[----:B------:R-:W-:Y:S01]  /*2fd0*/  @P2 FMUL.FTZ R136, R210, R203 ;  /* 0x000000cbd2882220 */ /* 0x000fe20000410000 */
[C---:B------:R-:W-:Y:S01]  /*2fe0*/  LOP3.LUT P2, RZ, R131.reuse, 0xff0000, RZ, 0xc0, !PT ;  /* 0x00ff000083ff7812 */ /* 0x040fe2000784c0ff */
[-CC-:B------:R-:W-:Y:S01]  /*2ff0*/  FFMA.FTZ R207, R168, R145.reuse, R146.reuse ;  /* 0x00000091a8cf7223 */ /* 0x180fe20000010092 */
[----:B------:R-:W-:Y:S01]  /*3000*/  ISETP.GE.U32.AND.EX P1, PT, R131, 0x1000000, PT, P1 ;  /* 0x010000008300780c */ /* 0x000fe20003f26110 */
[----:B------:R-:W-:Y:S01]  /*3010*/  FFMA.FTZ R206, R164, R145, R146 ;  /* 0x00000091a4ce7223 */ /* 0x000fe20000010092 */
[----:B------:R-:W-:Y:S01]  /*3020*/  CS2R R208, SRZ ;  /* 0x0000000000d07805 */ /* 0x000fe2000001ff00 */
[----:B------:R-:W-:Y:S01]  /*3030*/  FADD.FTZ R214, R166, -R207 ;  /* 0x800000cfa6d67221 */ /* 0x000fe20000010000 */
[----:B------:R-:W-:Y:S01]  /*3040*/  FADD.FTZ R126, R126, R147 ;  /* 0x000000937e7e7221 */ /* 0x000fe20000010000 */
[----:B------:R-:W-:Y:S01]  /*3050*/  FADD.FTZ R206, R163, -R206 ;  /* 0x800000cea3ce7221 */ /* 0x000fe20000010000 */
[----:B------:R-:W-:Y:S01]  /*3060*/  FADD.FTZ R127, R127, R204 ;  /* 0x000000cc7f7f7221 */ /* 0x000fe20000010000 */
[----:B------:R-:W-:-:S02]  /*3070*/  @P6 HADD2.F32 R203, -RZ, R138.H1_H1 ;  /* 0x3000008affcb6230 */ /* 0x000fc40000004100 */
[----:B------:R-:W-:Y:S01]  /*3080*/  FFMA.FTZ R138, R167, R145, R146 ;  /* 0x00000091a78a7223 */ /* 0x000fe20000010092 */
[C---:B------:R-:W-:Y:S01]  /*3090*/  FFMA.FTZ R207, R149.reuse, R214, R7 ;  /* 0x000000d695cf7223 */ /* 0x040fe20000010007 */
[----:B------:R-:W-:Y:S01]  /*30a0*/  FFMA.FTZ R137, R149, R206, R5 ;  /* 0x000000ce95897223 */ /* 0x000fe20000010005 */
[--C-:B------:R-:W-:Y:S02]  /*30b0*/  @P2 HADD2.F32 R212, -RZ, R139.reuse.H0_H0 ;  /* 0x2000008bffd42230 */ /* 0x100fe40000004100 */
[----:B------:R-:W-:Y:S02]  /*30c0*/  HFMA2 R206, -RZ, RZ, 0, 0 ;  /* 0x00000000ffce7431 */ /* 0x000fe400000001ff */
[----:B------:R-:W-:Y:S02]  /*30d0*/  @P1 HADD2.F32 R216, -RZ, R139.H1_H1 ;  /* 0x3000008bffd81230 */ /* 0x000fe40000004100 */
[----:B------:R-:W-:Y:S01]  /*30e0*/  FADD.FTZ R139, R165, -R138 ;  /* 0x8000008aa58b7221 */ /* 0x000fe20000010000 */
[-C--:B------:R-:W-:Y:S01]  /*30f0*/  FMUL.FTZ R207, R207, R144.reuse ;  /* 0x00000090cfcf7220 */ /* 0x080fe20000410000 */
[----:B------:R-:W-:Y:S01]  /*3100*/  FMUL.FTZ R137, R137, R144 ;  /* 0x0000009089897220 */ /* 0x000fe20000410000 */
[----:B------:R-:W-:-:S02]  /*3110*/  @P2 HADD2.F32 R214, -RZ, R63.H0_H0 ;  /* 0x2000003fffd62230 */ /* 0x000fc40000004100 */
[----:B------:R-:W-:Y:S01]  /*3120*/  FFMA.FTZ R139, R149, R139, R6 ;  /* 0x0000008b958b7223 */ /* 0x000fe20000010006 */
[----:B------:R-:W-:Y:S02]  /*3130*/  @P1 HADD2.F32 R218, -RZ, R63.H1_H1 ;  /* 0x3000003fffda1230 */ /* 0x000fe40000004100 */
[----:B------:R-:W-:Y:S01]  /*3140*/  FMUL.FTZ R207, R207, UR16 ;  /* 0x00000010cfcf7c20 */ /* 0x000fe20008410000 */
[----:B------:R-:W-:Y:S02]  /*3150*/  @P6 HADD2.F32 R211, -RZ, R62.H1_H1 ;  /* 0x3000003effd36230 */ /* 0x000fe40000004100 */
[----:B------:R-:W-:Y:S01]  /*3160*/  FMUL.FTZ R139, R139, R144 ;  /* 0x000000908b8b7220 */ /* 0x000fe20000410000 */
[----:B------:R-:W-:Y:S01]  /*3170*/  FMUL.FTZ R210, R137, UR16 ;  /* 0x0000001089d27c20 */ /* 0x000fe20008410000 */
[----:B------:R-:W-:Y:S01]  /*3180*/  MOV R138, RZ ;  /* 0x000000ff008a7202 */ /* 0x000fe20000000f00 */
[----:B------:R-:W-:Y:S01]  /*3190*/  @P1 FMUL.FTZ R209, R218, R207 ;  /* 0x000000cfdad11220 */ /* 0x000fe20000410000 */
[----:B------:R-:W-:Y:S01]  /*31a0*/  FMUL.FTZ R139, R139, UR16 ;  /* 0x000000108b8b7c20 */ /* 0x000fe20008410000 */
[----:B------:R-:W-:Y:S01]  /*31b0*/  MOV R137, RZ ;  /* 0x000000ff00897202 */ /* 0x000fe20000000f00 */
[-C--:B------:R-:W-:Y:S01]  /*31c0*/  @P6 FMUL.FTZ R137, R211, R210.reuse ;  /* 0x000000d2d3896220 */ /* 0x080fe20000410000 */
[----:B------:R-:W-:Y:S01]  /*31d0*/  @P6 FMUL.FTZ R206, R203, R210 ;  /* 0x000000d2cbce6220 */ /* 0x000fe20000410000 */
[----:B------:R-:W-:Y:S01]  /*31e0*/  @P2 FMUL.FTZ R138, R214, R139 ;  /* 0x0000008bd68a2220 */ /* 0x000fe20000410000 */
[----:B------:R-:W-:-:S02]  /*31f0*/  HFMA2 R203, -RZ, RZ, 0, 0 ;  /* 0x00000000ffcb7431 */ /* 0x000fc400000001ff */
[----:B------:R-:W-:Y:S01]  /*3200*/  @P2 FMUL.FTZ R203, R212, R139 ;  /* 0x0000008bd4cb2220 */ /* 0x000fe20000410000 */
[----:B------:R-:W-:Y:S01]  /*3210*/  @P1 FMUL.FTZ R208, R216, R207 ;  /* 0x000000cfd8d01220 */ /* 0x000fe20000410000 */
[----:B------:R-:W-:Y:S01]  /*3220*/  FADD.FTZ R124, R124, R143 ;  /* 0x0000008f7c7c7221 */ /* 0x000fe20000010000 */
[----:B------:R-:W-:Y:S01]  /*3230*/  F2FP.F16.F32.PACK_AB R139, R209, R138 ;  /* 0x0000008ad18b723e */ /* 0x000fe200000000ff */
[----:B------:R-:W-:Y:S01]  /*3240*/  FADD.FTZ R125, R125, R142 ;  /* 0x0000008e7d7d7221 */ /* 0x000fe20000010000 */
[----:B------:R-:W-:Y:S01]  /*3250*/  F2FP.F16.F32.PACK_AB R138, R137, R202 ;  /* 0x000000ca898a723e */ /* 0x000fe200000000ff */
[----:B------:R-:W-:Y:S01]  /*3260*/  FADD.FTZ R147, R120, R205 ;  /* 0x000000cd78937221 */ /* 0x000fe20000010000 */
[----:B------:R-:W-:Y:S01]  /*3270*/  F2FP.F16.F32.PACK_AB R137, R136, R201 ;  /* 0x000000c98889723e */ /* 0x000fe200000000ff */
[----:B------:R-:W-:Y:S01]  /*3280*/  FADD.FTZ R204, R121, R206 ;  /* 0x000000ce79cc7221 */ /* 0x000fe20000010000 */
[----:B------:R-:W-:Y:S01]  /*3290*/  FADD.FTZ R122, R122, R203 ;  /* 0x000000cb7a7a7221 */ /* 0x000fe20000010000 */
[----:B------:R-:W-:Y:S01]  /*32a0*/  FADD.FTZ R123, R123, R208 ;  /* 0x000000d07b7b7221 */ /* 0x000fe20000010000 */
[----:B------:R-:W-:Y:S01]  /*32b0*/  F2FP.F16.F32.PACK_AB R136, R141, R140 ;  /* 0x0000008c8d88723e */ /* 0x000fe200000000ff */
[----:B------:R-:W-:Y:S06]  /*32c0*/  BRA `(.L_x_6985) ;  /* 0x0000000400a07947 */ /* 0x000fec0003800000 */
.L_x_6986:
[-CC-:B------:R-:W-:Y:S01]  /*32d0*/  FFMA.FTZ R97, R3, R145.reuse, R146.reuse ;  /* 0x0000009103617223 */ /* 0x180fe20000010092 */
[----:B------:R-:W-:Y:S01]  /*32e0*/  LOP3.LUT P2, RZ, R130, 0xff, RZ, 0xc0, !PT ;  /* 0x000000ff82ff7812 */ /* 0x000fe2000784c0ff */
[-CC-:B------:R-:W-:Y:S01]  /*32f0*/  FFMA.FTZ R102, R152, R145.reuse, R146.reuse ;  /* 0x0000009198667223 */ /* 0x180fe20000010092 */
[----:B------:R-:W-:Y:S01]  /*3300*/  LOP3.LUT P6, RZ, R130, 0xff00, RZ, 0xc0, !PT ;  /* 0x0000ff0082ff7812 */ /* 0x000fe200078cc0ff */
[----:B------:R-:W-:Y:S01]  /*3310*/  FADD.FTZ R97, R150, -R97 ;  /* 0x8000006196617221 */ /* 0x000fe20000010000 */
[----:B------:R-:W-:Y:S01]  /*3320*/  FFMA.FTZ R99, R153, R145, R146 ;  /* 0x0000009199637223 */ /* 0x000fe20000010092 */
[----:B------:R-:W-:Y:S01]  /*3330*/  FADD.FTZ R102, R151, -R102 ;  /* 0x8000006697667221 */ /* 0x000fe20000010000 */
[----:B------:R-:W-:Y:S01]  /*3340*/  CS2R R142, SRZ ;  /* 0x00000000008e7805 */ /* 0x000fe2000001ff00 */
[----:B------:R-:W-:Y:S01]  /*3350*/  FFMA.FTZ R96, R149, R97, R8 ;  /* 0x0000006195607223 */ /* 0x000fe20000010008 */
[----:B------:R-:W-:Y:S01]  /*3360*/  CS2R R140, SRZ ;  /* 0x00000000008c7805 */ /* 0x000fe2000001ff00 */
[----:B------:R-:W-:Y:S01]  /*3370*/  FADD.FTZ R99, R154, -R99 ;  /* 0x800000639a637221 */ /* 0x000fe20000010000 */
[----:B------:R-:W-:Y:S01]  /*3380*/  LOP3.LUT P1, RZ, R130, 0xff0000, RZ, 0xc0, !PT ;  /* 0x00ff000082ff7812 */ /* 0x000fe2000782c0ff */
[----:B------:R-:W-:Y:S01]  /*3390*/  FMUL.FTZ R97, R96, R144 ;  /* 0x0000009060617220 */ /* 0x000fe20000410000 */
[----:B------:R-:W-:-:S02]  /*33a0*/  HFMA2 R147, -RZ, RZ, 0, 0 ;  /* 0x00000000ff937431 */ /* 0x000fc400000001ff */
[----:B-----5:R-:W-:Y:S01]  /*33b0*/  @P2 HADD2.F32 R98, -RZ, R136.H0_H0 ;  /* 0x20000088ff622230 */ /* 0x020fe20000004100 */
[----:B------:R-:W-:Y:S01]  /*33c0*/  MOV R205, RZ ;  /* 0x000000ff00cd7202 */ /* 0x000fe20000000f00 */
[----:B------:R-:W-:Y:S02]  /*33d0*/  @P2 HADD2.F32 R100, -RZ, R60.H0_H0 ;  /* 0x2000003cff642230 */ /* 0x000fe40000004100 */
[----:B------:R-:W-:Y:S01]  /*33e0*/  FMUL.FTZ R97, R97, UR16 ;  /* 0x0000001061617c20 */ /* 0x000fe20008410000 */
[----:B------:R-:W-:Y:S02]  /*33f0*/  @P6 HADD2.F32 R136, -RZ, R136.H1_H1 ;  /* 0x30000088ff886230 */ /* 0x000fe40000004100 */
[----:B------:R-:W-:Y:S02]  /*3400*/  HFMA2 R201, -RZ, RZ, 0, 0 ;  /* 0x00000000ffc97431 */ /* 0x000fe400000001ff */
[-C--:B------:R-:W-:Y:S01]  /*3410*/  @P2 FMUL.FTZ R143, R98, R97.reuse ;  /* 0x00000061628f2220 */ /* 0x080fe20000410000 */
[----:B------:R-:W-:Y:S01]  /*3420*/  @P2 FMUL.FTZ R140, R100, R97 ;  /* 0x00000061648c2220 */ /* 0x000fe20000410000 */
[C---:B------:R-:W-:Y:S01]  /*3430*/  FFMA.FTZ R97, R149.reuse, R102, R9 ;  /* 0x0000006695617223 */ /* 0x040fe20000010009 */
[----:B------:R-:W-:Y:S01]  /*3440*/  FFMA.FTZ R98, R149, R99, R10 ;  /* 0x0000006395627223 */ /* 0x000fe2000001000a */
[----:B------:R-:W-:Y:S01]  /*3450*/  @P6 HADD2.F32 R102, -RZ, R60.H1_H1 ;  /* 0x3000003cff666230 */ /* 0x000fe20000004100 */
[----:B------:R-:W-:Y:S01]  /*3460*/  LOP3.LUT P2, RZ, R130, 0xff000000, RZ, 0xc0, !PT ;  /* 0xff00000082ff7812 */ /* 0x000fe2000784c0ff */
[-C--:B------:R-:W-:Y:S01]  /*3470*/  FMUL.FTZ R99, R97, R144.reuse ;  /* 0x0000009061637220 */ /* 0x080fe20000410000 */
[----:B------:R-:W-:Y:S01]  /*3480*/  FMUL.FTZ R100, R98, R144 ;  /* 0x0000009062647220 */ /* 0x000fe20000410000 */
[----:B------:R-:W-:-:S02]  /*3490*/  @P1 HADD2.F32 R202, -RZ, R137.H0_H0 ;  /* 0x20000089ffca1230 */ /* 0x000fc40000004100 */
[----:B------:R-:W-:Y:S01]  /*34a0*/  FADD.FTZ R124, R124, R143 ;  /* 0x0000008f7c7c7221 */ /* 0x000fe20000010000 */
[----:B------:R-:W-:Y:S01]  /*34b0*/  FMUL.FTZ R99, R99, UR16 ;  /* 0x0000001063637c20 */ /* 0x000fe20008410000 */
[----:B------:R-:W-:Y:S01]  /*34c0*/  FMUL.FTZ R103, R100, UR16 ;  /* 0x0000001064677c20 */ /* 0x000fe20008410000 */
[--C-:B------:R-:W-:Y:S01]  /*34d0*/  FFMA.FTZ R100, R160, R145, R146.reuse ;  /* 0x00000091a0647223 */ /* 0x100fe20000010092 */
[----:B------:R-:W-:Y:S02]  /*34e0*/  @P1 HADD2.F32 R204, -RZ, R61.H0_H0 ;  /* 0x2000003dffcc1230 */ /* 0x000fe40000004100 */
[-C--:B------:R-:W-:Y:S01]  /*34f0*/  @P6 FMUL.FTZ R142, R136, R99.reuse ;  /* 0x00000063888e6220 */ /* 0x080fe20000410000 */
[----:B------:R-:W-:Y:S01]  /*3500*/  @P6 FMUL.FTZ R141, R102, R99 ;  /* 0x00000063668d6220 */ /* 0x000fe20000410000 */
[----:B------:R-:W-:Y:S01]  /*3510*/  FFMA.FTZ R99, R161, R145, R146 ;  /* 0x00000091a1637223 */ /* 0x000fe20000010092 */
[----:B------:R-:W-:Y:S01]  /*3520*/  LOP3.LUT P6, RZ, R131, 0xff, RZ, 0xc0, !PT ;  /* 0x000000ff83ff7812 */ /* 0x000fe200078cc0ff */
[----:B------:R-:W-:Y:S01]  /*3530*/  FADD.FTZ R100, R155, -R100 ;  /* 0x800000649b647221 */ /* 0x000fe20000010000 */
[----:B------:R-:W-:-:S02]  /*3540*/  @P2 HADD2.F32 R206, -RZ, R137.H1_H1 ;  /* 0x30000089ffce2230 */ /* 0x000fc40000004100 */
[----:B------:R-:W-:Y:S01]  /*3550*/  FADD.FTZ R101, R162, -R99 ;  /* 0x80000063a2657221 */ /* 0x000fe20000010000 */
[----:B------:R-:W-:Y:S01]  /*3560*/  @P1 FMUL.FTZ R147, R202, R103 ;  /* 0x00000067ca931220 */ /* 0x000fe20000410000 */
[C---:B------:R-:W-:Y:S01]  /*3570*/  FFMA.FTZ R99, R149.reuse, R100, R11 ;  /* 0x0000006495637223 */ /* 0x040fe2000001000b */
[----:B------:R-:W-:Y:S01]  /*3580*/  CS2R R202, SRZ ;  /* 0x0000000000ca7805 */ /* 0x000fe2000001ff00 */
[----:B------:R-:W-:Y:S01]  /*3590*/  FFMA.FTZ R100, R149, R101, R4 ;  /* 0x0000006595647223 */ /* 0x000fe20000010004 */
        /* <DEDUP_REMOVED lines=22> */
[----:B------:R-:W-:Y:S01]  /*3700*/  FFMA.FTZ R101, R149, R102, R5 ;  /* 0x0000006695657223 */ /* 0x000fe20000010005 */
        /* <DEDUP_REMOVED lines=15> */
[C---:B------:R-:W-:Y:S01]  /*3800*/  FFMA.FTZ R102, R149.reuse, R102, R6 ;  /* 0x0000006695667223 */ /* 0x040fe20000010006 */
[--C-:B------:R-:W-:Y:S02]  /*3810*/  @P1 HADD2.F32 R218, -RZ, R63.reuse.H1_H1 ;  /* 0x3000003fffda1230 */ /* 0x100fe40000004100 */
[----:B------:R-:W-:Y:S01]  /*3820*/  FFMA.FTZ R103, R149, R214, R7 ;  /* 0x000000d695677223 */ /* 0x000fe20000010007 */
        /* <DEDUP_REMOVED lines=17> */
[----:B------:R-:W-:-:S07]  /*3940*/  F2FP.F16.F32.PACK_AB R136, R141, R140 ;  /* 0x0000008c8d88723e */ /* 0x000fce00000000ff */
.L_x_6985:
        /* <DEDUP_REMOVED lines=12> */
.L_x_6982:
[----:B------:R-:W-:Y:S05]  /*3a10*/  BSYNC.RECONVERGENT B0 ;  /* 0x0000000000007941 */ /* 0x000fea0003800200 */
.L_x_6981:
        /* <DEDUP_REMOVED lines=19> */
[----:B------:R-:W-:Y:S01]  /*3b50*/  CS2R R140, SRZ ;  /* 0x00000000008c7805 */ /* 0x000fe2000001ff00 */
[----:B------:R-:W-:Y:S01]  /*3b60*/  FFMA.FTZ R96, R149, R97, R80 ;  /* 0x0000006195607223 */ /* 0x000fe20000010050 */
[----:B------:R-:W-:Y:S01]  /*3b70*/  HFMA2 R147, -RZ, RZ, 0, 0 ;  /* 0x00000000ff937431 */ /* 0x000fe200000001ff */
[----:B------:R-:W-:Y:S01]  /*3b80*/  CS2R R202, SRZ ;  /* 0x0000000000ca7805 */ /* 0x000fe2000001ff00 */
[----:B------:R-:W-:-:S02]  /*3b90*/  HFMA2 R201, -RZ, RZ, 0, 0 ;  /* 0x00000000ffc97431 */ /* 0x000fc400000001ff */
[----:B------:R-:W-:Y:S01]  /*3ba0*/  FMUL.FTZ R97, R96, R144 ;  /* 0x0000009060617220 */ /* 0x000fe20000410000 */
[----:B------:R-:W-:Y:S01]  /*3bb0*/  MOV R208, RZ ;  /* 0x000000ff00d07202 */ /* 0x000fe20000000f00 */
[----:B-----5:R-:W-:Y:S02]  /*3bc0*/  @P2 HADD2.F32 R98, -RZ, R136.H0_H0 ;  /* 0x20000088ff622230 */ /* 0x020fe40000004100 */
[----:B------:R-:W-:Y:S02]  /*3bd0*/  HFMA2 R206, -RZ, RZ, 0, 0 ;  /* 0x00000000ffce7431 */ /* 0x000fe400000001ff */
[----:B------:R-:W-:Y:S02]  /*3be0*/  @P2 HADD2.F32 R99, -RZ, R76.H0_H0 ;  /* 0x2000004cff632230 */ /* 0x000fe40000004100 */
[----:B------:R-:W-:Y:S01]  /*3bf0*/  FMUL.FTZ R97, R97, UR16 ;  /* 0x0000001061617c20 */ /* 0x000fe20008410000 */
[----:B------:R-:W-:Y:S01]  /*3c00*/  @P6 HADD2.F32 R136, -RZ, R136.H1_H1 ;  /* 0x30000088ff886230 */ /* 0x000fe20000004100 */
[----:B------:R-:W-:Y:S01]  /*3c10*/  MOV R212, RZ ;  /* 0x000000ff00d47202 */ /* 0x000fe20000000f00 */
[----:B------:R-:W-:-:S02]  /*3c20*/  HFMA2 R210, -RZ, RZ, 0, 0 ;  /* 0x00000000ffd27431 */ /* 0x000fc400000001ff */
[C---:B------:R-:W-:Y:S01]  /*3c30*/  @P2 FMUL.FTZ R143, R97.reuse, R98 ;  /* 0x00000062618f2220 */ /* 0x040fe20000410000 */
[----:B------:R-:W-:Y:S01]  /*3c40*/  @P2 FMUL.FTZ R140, R97, R99 ;  /* 0x00000063618c2220 */ /* 0x000fe20000410000 */
[----:B------:R-:W-:Y:S01]  /*3c50*/  FFMA.FTZ R97, R149, R100, R81 ;  /* 0x0000006495617223 */ /* 0x000fe20000010051 */
[-C--:B------:R-:W-:Y:S01]  /*3c60*/  FFMA.FTZ R99, R173, R145.reuse, R146 ;  /* 0x00000091ad637223 */ /* 0x080fe20000010092 */
[----:B------:R-:W-:Y:S01]  /*3c70*/  LOP3.LUT P2, RZ, R128, 0xff0000, RZ, 0xc0, !PT ;  /* 0x00ff000080ff7812 */ /* 0x000fe2000784c0ff */
[----:B------:R-:W-:Y:S01]  /*3c80*/  FADD.FTZ R116, R116, R143 ;  /* 0x0000008f74747221 */ /* 0x000fe20000010000 */
[----:B------:R-:W-:Y:S01]  /*3c90*/  FMUL.FTZ R98, R97, R144 ;  /* 0x0000009061627220 */ /* 0x000fe20000410000 */
[----:B------:R-:W-:Y:S01]  /*3ca0*/  FADD.FTZ R100, R174, -R99 ;  /* 0x80000063ae647221 */ /* 0x000fe20000010000 */
[----:B------:R-:W-:Y:S02]  /*3cb0*/  @P6 HADD2.F32 R99, -RZ, R76.H1_H1 ;  /* 0x3000004cff636230 */ /* 0x000fe40000004100 */
[----:B------:R-:W-:Y:S01]  /*3cc0*/  FMUL.FTZ R101, R98, UR16 ;  /* 0x0000001062657c20 */ /* 0x000fe20008410000 */
[----:B------:R-:W-:Y:S01]  /*3cd0*/  FFMA.FTZ R98, R149, R100, R82 ;  /* 0x0000006495627223 */ /* 0x000fe20000010052 */
[----:B------:R-:W-:-:S02]  /*3ce0*/  FFMA.FTZ R100, R176, R145, R146 ;  /* 0x00000091b0647223 */ /* 0x000fc40000010092 */
[C---:B------:R-:W-:Y:S01]  /*3cf0*/  @P6 FMUL.FTZ R141, R101.reuse, R99 ;  /* 0x00000063658d6220 */ /* 0x040fe20000410000 */
[----:B------:R-:W-:Y:S01]  /*3d00*/  @P6 FMUL.FTZ R142, R101, R136 ;  /* 0x00000088658e6220 */ /* 0x000fe20000410000 */
[----:B------:R-:W-:Y:S01]  /*3d10*/  FMUL.FTZ R99, R98, R144 ;  /* 0x0000009062637220 */ /* 0x000fe20000410000 */
[----:B------:R-:W-:Y:S01]  /*3d20*/  LOP3.LUT P6, RZ, R128, 0xff000000, RZ, 0xc0, !PT ;  /* 0xff00000080ff7812 */ /* 0x000fe200078cc0ff */
[----:B------:R-:W-:Y:S01]  /*3d30*/  FADD.FTZ R102, R175, -R100 ;  /* 0x80000064af667221 */ /* 0x000fe20000010000 */
[----:B------:R-:W-:Y:S02]  /*3d40*/  @P2 HADD2.F32 R100, -RZ, R137.H0_H0 ;  /* 0x20000089ff642230 */ /* 0x000fe40000004100 */
[----:B------:R-:W-:Y:S01]  /*3d50*/  FMUL.FTZ R103, R99, UR16 ;  /* 0x0000001063677c20 */ /* 0x000fe20008410000 */
[----:B------:R-:W-:Y:S01]  /*3d60*/  MOV R136, RZ ;  /* 0x000000ff00887202 */ /* 0x000fe20000000f00 */
[----:B------:R-:W-:Y:S01]  /*3d70*/  FFMA.FTZ R99, R149, R102, R83 ;  /* 0x0000006695637223 */ /* 0x000fe20000010053 */
[----:B------:R-:W-:Y:S01]  /*3d80*/  FADD.FTZ R117, R117, R142 ;  /* 0x0000008e75757221 */ /* 0x000fe20000010000 */
[----:B------:R-:W-:Y:S01]  /*3d90*/  @P2 FMUL.FTZ R147, R103, R100 ;  /* 0x0000006467932220 */ /* 0x000fe20000410000 */
[----:B------:R-:W-:-:S02]  /*3da0*/  @P2 HADD2.F32 R100, -RZ, R77.H0_H0 ;  /* 0x2000004dff642230 */ /* 0x000fc40000004100 */
[----:B------:R-:W-:Y:S01]  /*3db0*/  FMUL.FTZ R101, R99, R144 ;  /* 0x0000009063657220 */ /* 0x000fe20000410000 */
[----:B------:R-:W-:-:S03]  /*3dc0*/  FADD.FTZ R118, R118, R147 ;  /* 0x0000009376767221 */ /* 0x000fc60000010000 */
[----:B------:R-:W-:Y:S01]  /*3dd0*/  FMUL.FTZ R102, R101, UR16 ;  /* 0x0000001065667c20 */ /* 0x000fe20008410000 */
[----:B------:R-:W-:Y:S02]  /*3de0*/  @P6 HADD2.F32 R137, -RZ, R137.H1_H1 ;  /* 0x30000089ff896230 */ /* 0x000fe40000004100 */
[----:B------:R-:W-:Y:S01]  /*3df0*/  @P2 FMUL.FTZ R136, R103, R100 ;  /* 0x0000006467882220 */ /* 0x000fe20000410000 */
[----:B------:R-:W-:Y:S02]  /*3e00*/  @P6 HADD2.F32 R101, -RZ, R77.H1_H1 ;  /* 0x3000004dff656230 */ /* 0x000fe40000004100 */
[-CC-:B------:R-:W-:Y:S01]  /*3e10*/  FFMA.FTZ R103, R177, R145.reuse, R146.reuse ;  /* 0x00000091b1677223 */ /* 0x180fe20000010092 */
[----:B------:R-:W-:Y:S01]  /*3e20*/  FFMA.FTZ R100, R180, R145, R146 ;  /* 0x00000091b4647223 */ /* 0x000fe20000010092 */
[C---:B------:R-:W-:Y:S01]  /*3e30*/  @P6 FMUL.FTZ R202, R102.reuse, R137 ;  /* 0x0000008966ca6220 */ /* 0x040fe20000410000 */
[C---:B------:R-:W-:Y:S01]  /*3e40*/  LOP3.LUT P2, RZ, R129.reuse, 0xff, RZ, 0xc0, !PT ;  /* 0x000000ff81ff7812 */ /* 0x040fe2000784c0ff */
[----:B------:R-:W-:Y:S01]  /*3e50*/  @P6 FMUL.FTZ R201, R102, R101 ;  /* 0x0000006566c96220 */ /* 0x000fe20000410000 */
[----:B------:R-:W-:Y:S01]  /*3e60*/  LOP3.LUT P6, RZ, R129, 0xff00, RZ, 0xc0, !PT ;  /* 0x0000ff0081ff7812 */ /* 0x000fe200078cc0ff */
[----:B------:R-:W-:Y:S01]  /*3e70*/  FADD.FTZ R103, R178, -R103 ;  /* 0x80000067b2677221 */ /* 0x000fe20000010000 */
[----:B------:R-:W-:Y:S01]  /*3e80*/  FADD.FTZ R102, R179, -R100 ;  /* 0x80000064b3667221 */ /* 0x000fe20000010000 */
[----:B------:R-:W-:Y:S01]  /*3e90*/  MOV R137, RZ ;  /* 0x000000ff00897202 */ /* 0x000fe20000000f00 */
[----:B------:R-:W-:Y:S01]  /*3ea0*/  FADD.FTZ R119, R119, R202 ;  /* 0x000000ca77777221 */ /* 0x000fe20000010000 */
[C---:B------:R-:W-:Y:S01]  /*3eb0*/  FFMA.FTZ R100, R149.reuse, R103, R84 ;  /* 0x0000006795647223 */ /* 0x040fe20000010054 */
[----:B------:R-:W-:-:S03]  /*3ec0*/  FFMA.FTZ R101, R149, R102, R85 ;  /* 0x0000006695657223 */ /* 0x000fc60000010055 */
[-C--:B------:R-:W-:Y:S01]  /*3ed0*/  FMUL.FTZ R102, R100, R144.reuse ;  /* 0x0000009064667220 */ /* 0x080fe20000410000 */
[----:B------:R-:W-:Y:S01]  /*3ee0*/  FMUL.FTZ R205, R101, R144 ;  /* 0x0000009065cd7220 */ /* 0x000fe20000410000 */
[----:B------:R-:W-:Y:S02]  /*3ef0*/  @P2 HADD2.F32 R103, -RZ, R138.H0_H0 ;  /* 0x2000008aff672230 */ /* 0x000fe40000004100 */
[----:B------:R-:W-:Y:S01]  /*3f00*/  FMUL.FTZ R207, R102, UR16 ;  /* 0x0000001066cf7c20 */ /* 0x000fe20008410000 */
[--C-:B------:R-:W-:Y:S02]  /*3f10*/  @P2 HADD2.F32 R204, -RZ, R78.reuse.H0_H0 ;  /* 0x2000004effcc2230 */ /* 0x100fe40000004100 */
[----:B------:R-:W-:Y:S01]  /*3f20*/  FMUL.FTZ R205, R205, UR16 ;  /* 0x00000010cdcd7c20 */ /* 0x000fe20008410000 */
[----:B------:R-:W-:Y:S02]  /*3f30*/  @P6 HADD2.F32 R102, -RZ, R78.H1_H1 ;  /* 0x3000004eff666230 */ /* 0x000fe40000004100 */
[----:B------:R-:W-:Y:S01]  /*3f40*/  @P2 FMUL.FTZ R137, R207, R103 ;  /* 0x00000067cf892220 */ /* 0x000fe20000410000 */
[----:B------:R-:W-:-:S02]  /*3f50*/  @P6 HADD2.F32 R138, -RZ, R138.H1_H1 ;  /* 0x3000008aff8a6230 */ /* 0x000fc40000004100 */
[----:B------:R-:W-:Y:S01]  /*3f60*/  @P2 FMUL.FTZ R203, R207, R204 ;  /* 0x000000cccfcb2220 */ /* 0x000fe20000410000 */
[----:B------:R-:W-:Y:S01]  /*3f70*/  ISETP.GE.U32.AND P2, PT, R128, RZ, PT ;  /* 0x000000ff8000720c */ /* 0x000fe20003f46070 */
[----:B------:R-:W-:Y:S01]  /*3f80*/  @P6 FMUL.FTZ R208, R205, R102 ;  /* 0x00000066cdd06220 */ /* 0x000fe20000410000 */
[-CC-:B------:R-:W-:Y:S01]  /*3f90*/  FFMA.FTZ R102, R183, R145.reuse, R146.reuse ;  /* 0x00000091b7667223 */ /* 0x180fe20000010092 */
[----:B------:R-:W-:Y:S01]  /*3fa0*/  FFMA.FTZ R103, R184, R145, R146 ;  /* 0x00000091b8677223 */ /* 0x000fe20000010092 */
[----:B------:R-:W-:Y:S01]  /*3fb0*/  @P6 FMUL.FTZ R206, R205, R138 ;  /* 0x0000008acdce6220 */ /* 0x000fe20000410000 */
[----:B------:R-:W-:Y:S01]  /*3fc0*/  LOP3.LUT P6, RZ, R129, 0xff0000, RZ, 0xc0, !PT ;  /* 0x00ff000081ff7812 */ /* 0x000fe200078cc0ff */
[----:B------:R-:W-:Y:S01]  /*3fd0*/  FADD.FTZ R102, R181, -R102 ;  /* 0x80000066b5667221 */ /* 0x000fe20000010000 */
[----:B------:R-:W-:Y:S01]  /*3fe0*/  ISETP.GE.U32.AND.EX P2, PT, R129, 0x1000000, PT, P2 ;  /* 0x010000008100780c */ /* 0x000fe20003f46120 */
[----:B------:R-:W-:Y:S01]  /*3ff0*/  FADD.FTZ R138, R182, -R103 ;  /* 0x80000067b68a7221 */ /* 0x000fe20000010000 */
[----:B------:R-:W-:Y:S01]  /*4000*/  MOV R205, RZ ;  /* 0x000000ff00cd7202 */ /* 0x000fe20000000f00 */
[C---:B------:R-:W-:Y:S01]  /*4010*/  FFMA.FTZ R102, R149.reuse, R102, R86 ;  /* 0x0000006695667223 */ /* 0x040fe20000010056 */
[----:B------:R-:W-:Y:S01]  /*4020*/  FADD.FTZ R147, R112, R137 ;  /* 0x0000008970937221 */ /* 0x000fe20000010000 */
[----:B------:R-:W-:Y:S01]  /*4030*/  FFMA.FTZ R103, R149, R138, R87 ;  /* 0x0000008a95677223 */ /* 0x000fe20000010057 */
[----:B------:R-:W-:Y:S01]  /*4040*/  F2FP.F16.F32.PACK_AB R137, R201, R136 ;  /* 0x00000088c989723e */ /* 0x000fe200000000ff */
[-C--:B------:R-:W-:Y:S01]  /*4050*/  FMUL.FTZ R138, R102, R144.reuse ;  /* 0x00000090668a7220 */ /* 0x080fe20000410000 */
[----:B------:R-:W-:Y:S01]  /*4060*/  FADD.FTZ R206, R113, R206 ;  /* 0x000000ce71ce7221 */ /* 0x000fe20000010000 */
[----:B------:R-:W-:Y:S01]  /*4070*/  FMUL.FTZ R209, R103, R144 ;  /* 0x0000009067d17220 */ /* 0x000fe20000410000 */
[----:B------:R-:W-:Y:S01]  /*4080*/  F2FP.F16.F32.PACK_AB R136, R141, R140 ;  /* 0x0000008c8d88723e */ /* 0x000fe200000000ff */
[----:B------:R-:W-:Y:S01]  /*4090*/  FMUL.FTZ R213, R138, UR16 ;  /* 0x000000108ad57c20 */ /* 0x000fe20008410000 */
[----:B------:R-:W-:-:S02]  /*40a0*/  @P6 HADD2.F32 R204, -RZ, R139.H0_H0 ;  /* 0x2000008bffcc6230 */ /* 0x000fc40000004100 */
[----:B------:R-:W-:Y:S01]  /*40b0*/  FMUL.FTZ R209, R209, UR16 ;  /* 0x00000010d1d17c20 */ /* 0x000fe20008410000 */
[--C-:B------:R-:W-:Y:S02]  /*40c0*/  @P6 HADD2.F32 R207, -RZ, R79.reuse.H0_H0 ;  /* 0x2000004fffcf6230 */ /* 0x100fe40000004100 */
[----:B------:R-:W-:Y:S02]  /*40d0*/  @P2 HADD2.F32 R138, -RZ, R79.H1_H1 ;  /* 0x3000004fff8a2230 */ /* 0x000fe40000004100 */
[----:B------:R-:W-:Y:S02]  /*40e0*/  @P2 HADD2.F32 R211, -RZ, R139.H1_H1 ;  /* 0x3000008bffd32230 */ /* 0x000fe40000004100 */
[----:B------:R-:W-:Y:S02]  /*40f0*/  HFMA2 R139, -RZ, RZ, 0, 0 ;  /* 0x00000000ff8b7431 */ /* 0x000fe400000001ff */
[C---:B------:R-:W-:Y:S01]  /*4100*/  @P6 FMUL.FTZ R139, R213.reuse, R204 ;  /* 0x000000ccd58b6220 */ /* 0x040fe20000410000 */
[----:B------:R-:W-:Y:S01]  /*4110*/  @P6 FMUL.FTZ R205, R213, R207 ;  /* 0x000000cfd5cd6220 */ /* 0x000fe20000410000 */
[C---:B------:R-:W-:Y:S01]  /*4120*/  @P2 FMUL.FTZ R212, R209.reuse, R138 ;  /* 0x0000008ad1d42220 */ /* 0x040fe20000410000 */
[----:B------:R-:W-:Y:S01]  /*4130*/  @P2 FMUL.FTZ R210, R209, R211 ;  /* 0x000000d3d1d22220 */ /* 0x000fe20000410000 */
[----:B------:R-:W-:Y:S01]  /*4140*/  FADD.FTZ R114, R114, R139 ;  /* 0x0000008b72727221 */ /* 0x000fe20000010000 */
[----:B------:R-:W-:-:S02]  /*4150*/  F2FP.F16.F32.PACK_AB R138, R208, R203 ;  /* 0x000000cbd08a723e */ /* 0x000fc400000000ff */
[----:B------:R-:W-:Y:S01]  /*4160*/  FADD.FTZ R115, R115, R210 ;  /* 0x000000d273737221 */ /* 0x000fe20000010000 */
[----:B------:R-:W-:Y:S01]  /*4170*/  F2FP.F16.F32.PACK_AB R139, R212, R205 ;  /* 0x000000cdd48b723e */ /* 0x000fe200000000ff */
[----:B------:R-:W-:Y:S06]  /*4180*/  BRA `(.L_x_6991) ;  /* 0x0000001400147947 */ /* 0x000fec0003800000 */
.L_x_6990:
[-CC-:B------:R-:W-:Y:S01]  /*4190*/  FFMA.FTZ R141, R169, R145.reuse, R146.reuse ;  /* 0x00000091a98d7223 */ /* 0x180fe20000010092 */
[----:B------:R-:W-:Y:S01]  /*41a0*/  LOP3.LUT P2, RZ, R128, 0xff, RZ, 0xc0, !PT ;  /* 0x000000ff80ff7812 */ /* 0x000fe2000784c0ff */
[-C--:B------:R-:W-:Y:S01]  /*41b0*/  FFMA.FTZ R204, R172, R145.reuse, R146 ;  /* 0x00000091accc7223 */ /* 0x080fe20000010092 */
[----:B------:R-:W-:Y:S01]  /*41c0*/  LOP3.LUT P6, RZ, R128, 0xff00, RZ, 0xc0, !PT ;  /* 0x0000ff0080ff7812 */ /* 0x000fe200078cc0ff */
[----:B------:R-:W-:Y:S01]  /*41d0*/  FADD.FTZ R141, R170, -R141 ;  /* 0x8000008daa8d7221 */ /* 0x000fe20000010000 */
[----:B------:R-:W-:Y:S01]  /*41e0*/  MOV R140, RZ ;  /* 0x000000ff008c7202 */ /* 0x000fe20000000f00 */
[----:B------:R-:W-:Y:S01]  /*41f0*/  FADD.FTZ R204, R171, -R204 ;  /* 0x800000ccabcc7221 */ /* 0x000fe20000010000 */
[----:B------:R-:W-:Y:S01]  /*4200*/  FFMA.FTZ R201, R173, R145, R146 ;  /* 0x00000091adc97223 */ /* 0x000fe20000010092 */
[C---:B------:R-:W-:Y:S01]  /*4210*/  FFMA.FTZ R141, R149.reuse, R141, R80 ;  /* 0x0000008d958d7223 */ /* 0x040fe20000010050 */
[----:B------:R-:W-:Y:S02]  /*4220*/  HFMA2 R143, -RZ, RZ, 0, 0 ;  /* 0x00000000ff8f7431 */ /* 0x000fe400000001ff */
[----:B------:R-:W-:Y:S01]  /*4230*/  FFMA.FTZ R147, R149, R204, R81 ;  /* 0x000000cc95937223 */ /* 0x000fe20000010051 */
[----:B------:R-:W-:Y:S01]  /*4240*/  FADD.FTZ R201, R174, -R201 ;  /* 0x800000c9aec97221 */ /* 0x000fe20000010000 */
[----:B------:R-:W-:Y:S01]  /*4250*/  FMUL.FTZ R141, R144, R141 ;  /* 0x0000008d908d7220 */ /* 0x000fe20000410000 */
[----:B------:R-:W-:-:S02]  /*4260*/  @P2 HADD2.F32 R202, -RZ, R76.H0_H0 ;  /* 0x2000004cffca2230 */ /* 0x000fc40000004100 */
[----:B------:R-:W-:Y:S01]  /*4270*/  FMUL.FTZ R147, R144, R147 ;  /* 0x0000009390937220 */ /* 0x000fe20000410000 */
[----:B------:R-:W-:Y:S01]  /*4280*/  FMUL.FTZ R141, R141, UR16 ;  /* 0x000000108d8d7c20 */ /* 0x000fe20008410000 */
[----:B-----5:R-:W-:Y:S02]  /*4290*/  @P2 HADD2.F32 R142, -RZ, R136.H0_H0 ;  /* 0x20000088ff8e2230 */ /* 0x020fe40000004100 */
[----:B------:R-:W-:Y:S01]  /*42a0*/  FFMA.FTZ R201, R149, R201, R82 ;  /* 0x000000c995c97223 */ /* 0x000fe20000010052 */
[----:B------:R-:W-:Y:S01]  /*42b0*/  FMUL.FTZ R147, R147, UR16 ;  /* 0x0000001093937c20 */ /* 0x000fe20008410000 */
[-C--:B------:R-:W-:Y:S01]  /*42c0*/  @P2 FMUL.FTZ R140, R202, R141.reuse ;  /* 0x0000008dca8c2220 */ /* 0x080fe20000410000 */
[----:B------:R-:W-:Y:S02]  /*42d0*/  @P6 HADD2.F32 R202, -RZ, R76.H1_H1 ;  /* 0x3000004cffca6230 */ /* 0x000fe40000004100 */
[----:B------:R-:W-:Y:S01]  /*42e0*/  @P2 FMUL.FTZ R143, R142, R141 ;  /* 0x0000008d8e8f2220 */ /* 0x000fe20000410000 */
[----:B------:R-:W-:Y:S01]  /*42f0*/  @P6 HADD2.F32 R136, -RZ, R136.H1_H1 ;  /* 0x30000088ff886230 */ /* 0x000fe20000004100 */
[----:B------:R-:W-:Y:S01]  /*4300*/  MOV R141, RZ ;  /* 0x000000ff008d7202 */ /* 0x000fe20000000f00 */
[----:B------:R-:W-:-:S02]  /*4310*/  HFMA2 R142, -RZ, RZ, 0, 0 ;  /* 0x00000000ff8e7431 */ /* 0x000fc400000001ff */
[----:B------:R-:W-:Y:S01]  /*4320*/  @P6 FMUL.FTZ R141, R202, R147 ;  /* 0x00000093ca8d6220 */ /* 0x000fe20000410000 */
[----:B------:R-:W-:Y:S01]  /*4330*/  LOP3.LUT P2, RZ, R128, 0xff0000, RZ, 0xc0, !PT ;  /* 0x00ff000080ff7812 */ /* 0x000fe2000784c0ff */
[----:B------:R-:W-:Y:S01]  /*4340*/  FFMA.FTZ R202, R176, R145, R146 ;  /* 0x00000091b0ca7223 */ /* 0x000fe20000010092 */
[----:B------:R-:W-:Y:S01]  /*4350*/  @P6 FMUL.FTZ R142, R136, R147 ;  /* 0x00000093888e6220 */ /* 0x000fe20000410000 */
[----:B------:R-:W-:Y:S01]  /*4360*/  LOP3.LUT P6, RZ, R128, 0xff000000, RZ, 0xc0, !PT ;  /* 0xff00000080ff7812 */ /* 0x000fe200078cc0ff */
[----:B------:R-:W-:Y:S01]  /*4370*/  FMUL.FTZ R136, R144, R201 ;  /* 0x000000c990887220 */ /* 0x000fe20000410000 */
[----:B------:R-:W-:Y:S01]  /*4380*/  FADD.FTZ R204, R175, -R202 ;  /* 0x800000caafcc7221 */ /* 0x000fe20000010000 */
[----:B------:R-:W-:Y:S02]  /*4390*/  HFMA2 R147, -RZ, RZ, 0, 0 ;  /* 0x00000000ff937431 */ /* 0x000fe400000001ff */
[----:B------:R-:W-:Y:S01]  /*43a0*/  FADD.FTZ R116, R116, R143 ;  /* 0x0000008f74747221 */ /* 0x000fe20000010000 */
[----:B------:R-:W-:Y:S01]  /*43b0*/  FMUL.FTZ R203, R136, UR16 ;  /* 0x0000001088cb7c20 */ /* 0x000fe20008410000 */
[----:B------:R-:W-:Y:S01]  /*43c0*/  FFMA.FTZ R201, R149, R204, R83 ;  /* 0x000000cc95c97223 */ /* 0x000fe20000010053 */
[----:B------:R-:W-:-:S03]  /*43d0*/  FADD.FTZ R117, R117, R142 ;  /* 0x0000008e75757221 */ /* 0x000fc60000010000 */
[----:B------:R-:W-:Y:S01]  /*43e0*/  FMUL.FTZ R201, R144, R201 ;  /* 0x000000c990c97220 */ /* 0x000fe20000410000 */
[----:B------:R-:W-:Y:S02]  /*43f0*/  @P2 HADD2.F32 R202, -RZ, R137.H0_H0 ;  /* 0x20000089ffca2230 */ /* 0x000fe40000004100 */
[----:B------:R-:W-:Y:S02]  /*4400*/  @P2 HADD2.F32 R204, -RZ, R77.H0_H0 ;  /* 0x2000004dffcc2230 */ /* 0x000fe40000004100 */
[----:B------:R-:W-:Y:S01]  /*4410*/  FMUL.FTZ R201, R201, UR16 ;  /* 0x00000010c9c97c20 */ /* 0x000fe20008410000 */
[----:B------:R-:W-:Y:S01]  /*4420*/  @P6 HADD2.F32 R206, -RZ, R137.H1_H1 ;  /* 0x30000089ffce6230 */ /* 0x000fe20000004100 */
[----:B------:R-:W-:Y:S01]  /*4430*/  CS2R R136, SRZ ;  /* 0x0000000000887805 */ /* 0x000fe2000001ff00 */
[----:B------:R-:W-:Y:S02]  /*4440*/  @P6 HADD2.F32 R208, -RZ, R77.H1_H1 ;  /* 0x3000004dffd06230 */ /* 0x000fe40000004100 */
[-C--:B------:R-:W-:Y:S01]  /*4450*/  @P2 FMUL.FTZ R147, R202, R203.reuse ;  /* 0x000000cbca932220 */ /* 0x080fe20000410000 */
[----:B------:R-:W-:Y:S01]  /*4460*/  MOV R202, RZ ;  /* 0x000000ff00ca7202 */ /* 0x000fe20000000f00 */
[----:B------:R-:W-:Y:S01]  /*4470*/  @P2 FMUL.FTZ R136, R204, R203 ;  /* 0x000000cbcc882220 */ /* 0x000fe20000410000 */
[----:B------:R-:W-:Y:S01]  /*4480*/  @P6 FMUL.FTZ R202, R206, R201 ;  /* 0x000000c9ceca6220 */ /* 0x000fe20000410000 */
[-CC-:B------:R-:W-:Y:S01]  /*4490*/  FFMA.FTZ R203, R177, R145.reuse, R146.reuse ;  /* 0x00000091b1cb7223 */ /* 0x180fe20000010092 */
[----:B------:R-:W-:Y:S01]  /*44a0*/  FFMA.FTZ R206, R180, R145, R146 ;  /* 0x00000091b4ce7223 */ /* 0x000fe20000010092 */
[C---:B------:R-:W-:Y:S01]  /*44b0*/  LOP3.LUT P2, RZ, R129.reuse, 0xff, RZ, 0xc0, !PT ;  /* 0x000000ff81ff7812 */ /* 0x040fe2000784c0ff */
[----:B------:R-:W-:Y:S01]  /*44c0*/  @P6 FMUL.FTZ R137, R208, R201 ;  /* 0x000000c9d0896220 */ /* 0x000fe20000410000 */
[----:B------:R-:W-:Y:S01]  /*44d0*/  LOP3.LUT P6, RZ, R129, 0xff00, RZ, 0xc0, !PT ;  /* 0x0000ff0081ff7812 */ /* 0x000fe200078cc0ff */
[----:B------:R-:W-:Y:S01]  /*44e0*/  FADD.FTZ R201, R178, -R203 ;  /* 0x800000cbb2c97221 */ /* 0x000fe20000010000 */
[----:B------:R-:W-:Y:S01]  /*44f0*/  FADD.FTZ R208, R179, -R206 ;  /* 0x800000ceb3d07221 */ /* 0x000fe20000010000 */
[----:B------:R-:W-:Y:S01]  /*4500*/  HFMA2 R203, -RZ, RZ, 0, 0 ;  /* 0x00000000ffcb7431 */ /* 0x000fe200000001ff */
[----:B------:R-:W-:Y:S01]  /*4510*/  MOV R204, RZ ;  /* 0x000000ff00cc7202 */ /* 0x000fe20000000f00 */
[C---:B------:R-:W-:Y:S01]  /*4520*/  FFMA.FTZ R201, R149.reuse, R201, R84 ;  /* 0x000000c995c97223 */ /* 0x040fe20000010054 */
[----:B------:R-:W-:Y:S01]  /*4530*/  FFMA.FTZ R205, R149, R208, R85 ;  /* 0x000000d095cd7223 */ /* 0x000fe20000010055 */
[----:B------:R-:W-:Y:S01]  /*4540*/  CS2R R206, SRZ ;  /* 0x0000000000ce7805 */ /* 0x000fe2000001ff00 */
[----:B------:R-:W-:Y:S01]  /*4550*/  FADD.FTZ R118, R118, R147 ;  /* 0x0000009376767221 */ /* 0x000fe20000010000 */
[C---:B------:R-:W-:Y:S01]  /*4560*/  FMUL.FTZ R201, R144.reuse, R201 ;  /* 0x000000c990c97220 */ /* 0x040fe20000410000 */
[----:B------:R-:W-:Y:S01]  /*4570*/  FMUL.FTZ R205, R144, R205 ;  /* 0x000000cd90cd7220 */ /* 0x000fe20000410000 */
[----:B------:R-:W-:Y:S01]  /*4580*/  @P2 HADD2.F32 R208, -RZ, R138.H0_H0 ;  /* 0x2000008affd02230 */ /* 0x000fe20000004100 */
[----:B------:R-:W-:Y:S01]  /*4590*/  F2FP.F16.F32.PACK_AB R137, R137, R136 ;  /* 0x000000888989723e */ /* 0x000fe200000000ff */
[----:B------:R-:W-:-:S02]  /*45a0*/  @P2 HADD2.F32 R210, -RZ, R78.H0_H0 ;  /* 0x2000004effd22230 */ /* 0x000fc40000004100 */
[----:B------:R-:W-:Y:S01]  /*45b0*/  FMUL.FTZ R201, R201, UR16 ;  /* 0x00000010c9c97c20 */ /* 0x000fe20008410000 */
[----:B------:R-:W-:Y:S02]  /*45c0*/  @P6 HADD2.F32 R138, -RZ, R138.H1_H1 ;  /* 0x3000008aff8a6230 */ /* 0x000fe40000004100 */
[----:B------:R-:W-:Y:S01]  /*45d0*/  FMUL.FTZ R205, R205, UR16 ;  /* 0x00000010cdcd7c20 */ /* 0x000fe20008410000 */
[----:B------:R-:W-:Y:S02]  /*45e0*/  @P6 HADD2.F32 R212, -RZ, R78.H1_H1 ;  /* 0x3000004effd46230 */ /* 0x000fe40000004100 */
[-C--:B------:R-:W-:Y:S01]  /*45f0*/  @P2 FMUL.FTZ R203, R208, R201.reuse ;  /* 0x000000c9d0cb2220 */ /* 0x080fe20000410000 */
        /* <DEDUP_REMOVED lines=12> */
[----:B------:R-:W-:Y:S01]  /*46c0*/  MOV R210, RZ ;  /* 0x000000ff00d27202 */ /* 0x000fe20000000f00 */
[----:B------:R-:W-:Y:S01]  /*46d0*/  FFMA.FTZ R211, R149, R208, R87 ;  /* 0x000000d095d37223 */ /* 0x000fe20000010057 */
[----:B------:R-:W-:-:S02]  /*46e0*/  HFMA2 R208, -RZ, RZ, 0, 0 ;  /* 0x00000000ffd07431 */ /* 0x000fc400000001ff */
[C---:B------:R-:W-:Y:S01]  /*46f0*/  FMUL.FTZ R138, R144.reuse, R205 ;  /* 0x000000cd908a7220 */ /* 0x040fe20000410000 */
[----:B------:R-:W-:Y:S01]  /*4700*/  FADD.FTZ R119, R119, R202 ;  /* 0x000000ca77777221 */ /* 0x000fe20000010000 */
[----:B------:R-:W-:Y:S01]  /*4710*/  FMUL.FTZ R205, R144, R211 ;  /* 0x000000d390cd7220 */ /* 0x000fe20000410000 */
[----:B------:R-:W-:Y:S01]  /*4720*/  FADD.FTZ R147, R112, R203 ;  /* 0x000000cb70937221 */ /* 0x000fe20000010000 */
[----:B------:R-:W-:Y:S02]  /*4730*/  @P6 HADD2.F32 R209, -RZ, R139.H0_H0 ;  /* 0x2000008bffd16230 */ /* 0x000fe40000004100 */
[----:B------:R-:W-:Y:S01]  /*4740*/  FMUL.FTZ R138, R138, UR16 ;  /* 0x000000108a8a7c20 */ /* 0x000fe20008410000 */
[--C-:B------:R-:W-:Y:S02]  /*4750*/  @P6 HADD2.F32 R211, -RZ, R79.reuse.H0_H0 ;  /* 0x2000004fffd36230 */ /* 0x100fe40000004100 */
[----:B------:R-:W-:Y:S01]  /*4760*/  FMUL.FTZ R205, R205, UR16 ;  /* 0x00000010cdcd7c20 */ /* 0x000fe20008410000 */
[----:B------:R-:W-:-:S02]  /*4770*/  @P2 HADD2.F32 R214, -RZ, R79.H1_H1 ;  /* 0x3000004fffd62230 */ /* 0x000fc40000004100 */
[----:B------:R-:W-:Y:S01]  /*4780*/  FADD.FTZ R206, R113, R206 ;  /* 0x000000ce71ce7221 */ /* 0x000fe20000010000 */
[----:B------:R-:W-:Y:S02]  /*4790*/  @P2 HADD2.F32 R212, -RZ, R139.H1_H1 ;  /* 0x3000008bffd42230 */ /* 0x000fe40000004100 */
[----:B------:R-:W-:Y:S02]  /*47a0*/  HFMA2 R139, -RZ, RZ, 0, 0 ;  /* 0x00000000ff8b7431 */ /* 0x000fe400000001ff */
        /* <DEDUP_REMOVED lines=8> */
[----:B------:R-:W-:Y:S01]  /*4830*/  F2FP.F16.F32.PACK_AB R136, R141, R140 ;  /* 0x0000008c8d88723e */ /* 0x000fe200000000ff */
[----:B------:R-:W-:Y:S06]  /*4840*/  BRA `(.L_x_6991) ;  /* 0x0000000c00647947 */ /* 0x000fec0003800000 */
.L_x_6989:
[----:B------:R-:W0:Y:S02]  /*4850*/  LDC.64 R140, c[0x0][0x478] ;  /* 0x00011e00ff8c7b82 */ /* 0x000e240000000a00 */
[----:B0-----:R-:W-:-:S04]  /*4860*/  ISETP.NE.U32.AND P1, PT, R140, RZ, PT ;  /* 0x000000ff8c00720c */ /* 0x001fc80003f25070 */
[----:B------:R-:W-:-:S13]  /*4870*/  ISETP.NE.AND.EX P1, PT, R141, RZ, PT, P1 ;  /* 0x000000ff8d00720c */ /* 0x000fda0003f25310 */
[----:B------:R-:W-:Y:S05]  /*4880*/  @!P1 BRA `(.L_x_6992) ;  /* 0x0000000400a89947 */ /* 0x000fea0003800000 */
[-CC-:B------:R-:W-:Y:S01]  /*4890*/  FFMA.FTZ R97, R169, R145.reuse, R146.reuse ;  /* 0x00000091a9617223 */ /* 0x180fe20000010092 */
[----:B------:R-:W-:Y:S01]  /*48a0*/  LOP3.LUT P2, RZ, R128, 0xff, RZ, 0xc0, !PT ;  /* 0x000000ff80ff7812 */ /* 0x000fe2000784c0ff */
[-C--:B------:R-:W-:Y:S01]  /*48b0*/  FFMA.FTZ R102, R172, R145.reuse, R146 ;  /* 0x00000091ac667223 */ /* 0x080fe20000010092 */
[----:B------:R-:W-:Y:S01]  /*48c0*/  LOP3.LUT P6, RZ, R128, 0xff00, RZ, 0xc0, !PT ;  /* 0x0000ff0080ff7812 */ /* 0x000fe200078cc0ff */
[----:B------:R-:W-:Y:S01]  /*48d0*/  FADD.FTZ R96, R170, -R97 ;  /* 0x80000061aa607221 */ /* 0x000fe20000010000 */
[----:B------:R-:W-:Y:S01]  /*48e0*/  CS2R R142, SRZ ;  /* 0x00000000008e7805 */ /* 0x000fe2000001ff00 */
[----:B------:R-:W-:Y:S01]  /*48f0*/  FADD.FTZ R102, R171, -R102 ;  /* 0x80000066ab667221 */ /* 0x000fe20000010000 */
[----:B------:R-:W-:Y:S01]  /*4900*/  CS2R R140, SRZ ;  /* 0x00000000008c7805 */ /* 0x000fe2000001ff00 */
[----:B------:R-:W-:Y:S01]  /*4910*/  FMUL.FTZ R96, R149, R96 ;  /* 0x0000006095607220 */ /* 0x000fe20000410000 */
[----:B------:R-:W-:Y:S01]  /*4920*/  FFMA.FTZ R99, R173, R145, R146 ;  /* 0x00000091ad637223 */ /* 0x000fe20000010092 */
[----:B------:R-:W-:Y:S01]  /*4930*/  HFMA2 R147, -RZ, RZ, 0, 0 ;  /* 0x00000000ff937431 */ /* 0x000fe200000001ff */
[----:B------:R-:W-:Y:S01]  /*4940*/  CS2R R202, SRZ ;  /* 0x0000000000ca7805 */ /* 0x000fe2000001ff00 */
[----:B------:R-:W-:Y:S01]  /*4950*/  FMUL.FTZ R97, R96, R144 ;  /* 0x0000009060617220 */ /* 0x000fe20000410000 */
[----:B------:R-:W-:-:S02]  /*4960*/  HFMA2 R206, -RZ, RZ, 0, 0 ;  /* 0x00000000ffce7431 */ /* 0x000fc400000001ff */
[----:B-----5:R-:W-:Y:S01]  /*4970*/  @P2 HADD2.F32 R98, -RZ, R136.H0_H0 ;  /* 0x20000088ff622230 */ /* 0x020fe20000004100 */
[----:B------:R-:W-:Y:S01]  /*4980*/  MOV R204, RZ ;  /* 0x000000ff00cc7202 */ /* 0x000fe20000000f00 */
[----:B------:R-:W-:Y:S02]  /*4990*/  @P2 HADD2.F32 R100, -RZ, R76.H0_H0 ;  /* 0x2000004cff642230 */ /* 0x000fe40000004100 */
[----:B------:R-:W-:Y:S01]  /*49a0*/  FMUL.FTZ R97, R97, UR16 ;  /* 0x0000001061617c20 */ /* 0x000fe20008410000 */
[----:B------:R-:W-:Y:S01]  /*49b0*/  @P6 HADD2.F32 R136, -RZ, R136.H1_H1 ;  /* 0x30000088ff886230 */ /* 0x000fe20000004100 */
[----:B------:R-:W-:Y:S02]  /*49c0*/  MOV R210, RZ ;  /* 0x000000ff00d27202 */ /* 0x000fe40000000f00 */
[-C--:B------:R-:W-:Y:S01]  /*49d0*/  @P2 FMUL.FTZ R143, R98, R97.reuse ;  /* 0x00000061628f2220 */ /* 0x080fe20000410000 */
[----:B------:R-:W-:Y:S01]  /*49e0*/  @P2 FMUL.FTZ R140, R100, R97 ;  /* 0x00000061648c2220 */ /* 0x000fe20000410000 */
[----:B------:R-:W-:Y:S01]  /*49f0*/  FMUL.FTZ R97, R149, R102 ;  /* 0x0000006695617220 */ /* 0x000fe20000410000 */
[----:B------:R-:W-:Y:S01]  /*4a00*/  LOP3.LUT P2, RZ, R128, 0xff0000, RZ, 0xc0, !PT ;  /* 0x00ff000080ff7812 */ /* 0x000fe2000784c0ff */
[----:B------:R-:W-:Y:S01]  /*4a10*/  FADD.FTZ R102, R174, -R99 ;  /* 0x80000063ae667221 */ /* 0x000fe20000010000 */
[----:B------:R-:W-:-:S02]  /*4a20*/  @P6 HADD2.F32 R100, -RZ, R76.H1_H1 ;  /* 0x3000004cff646230 */ /* 0x000fc40000004100 */
[----:B------:R-:W-:Y:S01]  /*4a30*/  FMUL.FTZ R98, R97, R144 ;  /* 0x0000009061627220 */ /* 0x000fe20000410000 */
[----:B------:R-:W-:-:S03]  /*4a40*/  FADD.FTZ R116, R116, R143 ;  /* 0x0000008f74747221 */ /* 0x000fc60000010000 */
[----:B------:R-:W-:Y:S01]  /*4a50*/  FMUL.FTZ R99, R98, UR16 ;  /* 0x0000001062637c20 */ /* 0x000fe20008410000 */
[----:B------:R-:W-:-:S03]  /*4a60*/  FMUL.FTZ R98, R149, R102 ;  /* 0x0000006695627220 */ /* 0x000fc60000410000 */
[-C--:B------:R-:W-:Y:S01]  /*4a70*/  @P6 FMUL.FTZ R142, R136, R99.reuse ;  /* 0x00000063888e6220 */ /* 0x080fe20000410000 */
[----:B------:R-:W-:Y:S01]  /*4a80*/  @P6 FMUL.FTZ R141, R100, R99 ;  /* 0x00000063648d6220 */ /* 0x000fe20000410000 */
[----:B------:R-:W-:Y:S01]  /*4a90*/  FFMA.FTZ R100, R176, R145, R146 ;  /* 0x00000091b0647223 */ /* 0x000fe20000010092 */
[----:B------:R-:W-:Y:S01]  /*4aa0*/  LOP3.LUT P6, RZ, R128, 0xff000000, RZ, 0xc0, !PT ;  /* 0xff00000080ff7812 */ /* 0x000fe200078cc0ff */
[----:B------:R-:W-:Y:S01]  /*4ab0*/  FMUL.FTZ R99, R98, R144 ;  /* 0x0000009062637220 */ /* 0x000fe20000410000 */
[----:B------:R-:W-:Y:S01]  /*4ac0*/  FADD.FTZ R117, R117, R142 ;  /* 0x0000008e75757221 */ /* 0x000fe20000010000 */
[----:B------:R-:W-:Y:S01]  /*4ad0*/  FADD.FTZ R102, R175, -R100 ;  /* 0x80000064af667221 */ /* 0x000fe20000010000 */
[----:B------:R-:W-:Y:S02]  /*4ae0*/  @P2 HADD2.F32 R100, -RZ, R137.H0_H0 ;  /* 0x20000089ff642230 */ /* 0x000fe40000004100 */
[----:B------:R-:W-:Y:S01]  /*4af0*/  FMUL.FTZ R101, R99, UR16 ;  /* 0x0000001063657c20 */ /* 0x000fe20008410000 */
[----:B------:R-:W-:Y:S01]  /*4b00*/  FMUL.FTZ R99, R149, R102 ;  /* 0x0000006695637220 */ /* 0x000fe20000410000 */
[----:B------:R-:W-:-:S02]  /*4b10*/  @P2 HADD2.F32 R102, -RZ, R77.H0_H0 ;  /* 0x2000004dff662230 */ /* 0x000fc40000004100 */
[-C--:B------:R-:W-:Y:S01]  /*4b20*/  @P2 FMUL.FTZ R147, R100, R101.reuse ;  /* 0x0000006564932220 */ /* 0x080fe20000410000 */
[----:B------:R-:W-:Y:S02]  /*4b30*/  FMUL.FTZ R100, R99, R144 ;  /* 0x0000009063647220 */ /* 0x000fe40000410000 */
[----:B------:R-:W-:Y:S01]  /*4b40*/  @P6 HADD2.F32 R103, -RZ, R137.H1_H1 ;  /* 0x30000089ff676230 */ /* 0x000fe20000004100 */
[----:B------:R-:W-:Y:S01]  /*4b50*/  CS2R R136, SRZ ;  /* 0x0000000000887805 */ /* 0x000fe2000001ff00 */
[----:B------:R-:W-:Y:S02]  /*4b60*/  @P6 HADD2.F32 R201, -RZ, R77.H1_H1 ;  /* 0x3000004dffc96230 */ /* 0x000fe40000004100 */
[----:B------:R-:W-:Y:S01]  /*4b70*/  FMUL.FTZ R100, R100, UR16 ;  /* 0x0000001064647c20 */ /* 0x000fe20008410000 */
[----:B------:R-:W-:Y:S01]  /*4b80*/  @P2 FMUL.FTZ R136, R102, R101 ;  /* 0x0000006566882220 */ /* 0x000fe20000410000 */
[-CC-:B------:R-:W-:Y:S01]  /*4b90*/  FFMA.FTZ R101, R177, R145.reuse, R146.reuse ;  /* 0x00000091b1657223 */ /* 0x180fe20000010092 */
[----:B------:R-:W-:Y:S01]  /*4ba0*/  LOP3.LUT P2, RZ, R129, 0xff, RZ, 0xc0, !PT ;  /* 0x000000ff81ff7812 */ /* 0x000fe2000784c0ff */
[----:B------:R-:W-:Y:S01]  /*4bb0*/  FFMA.FTZ R102, R180, R145, R146 ;  /* 0x00000091b4667223 */ /* 0x000fe20000010092 */
[-C--:B------:R-:W-:Y:S01]  /*4bc0*/  @P6 FMUL.FTZ R202, R103, R100.reuse ;  /* 0x0000006467ca6220 */ /* 0x080fe20000410000 */
[----:B------:R-:W-:Y:S01]  /*4bd0*/  @P6 FMUL.FTZ R137, R201, R100 ;  /* 0x00000064c9896220 */ /* 0x000fe20000410000 */
[----:B------:R-:W-:Y:S01]  /*4be0*/  LOP3.LUT P6, RZ, R129, 0xff00, RZ, 0xc0, !PT ;  /* 0x0000ff0081ff7812 */ /* 0x000fe200078cc0ff */
[----:B------:R-:W-:Y:S01]  /*4bf0*/  FADD.FTZ R100, R178, -R101 ;  /* 0x80000065b2647221 */ /* 0x000fe20000010000 */
[----:B------:R-:W-:Y:S01]  /*4c00*/  FADD.FTZ R102, R179, -R102 ;  /* 0x80000066b3667221 */ /* 0x000fe20000010000 */
[----:B------:R-:W-:Y:S01]  /*4c10*/  MOV R201, RZ ;  /* 0x000000ff00c97202 */ /* 0x000fe20000000f00 */
[----:B------:R-:W-:Y:S01]  /*4c20*/  FADD.FTZ R118, R118, R147 ;  /* 0x0000009376767221 */ /* 0x000fe20000010000 */
[C---:B------:R-:W-:Y:S01]  /*4c30*/  FMUL.FTZ R100, R149.reuse, R100 ;  /* 0x0000006495647220 */ /* 0x040fe20000410000 */
[----:B------:R-:W-:Y:S01]  /*4c40*/  FMUL.FTZ R101, R149, R102 ;  /* 0x0000006695657220 */ /* 0x000fe20000410000 */
[----:B------:R-:W-:Y:S01]  /*4c50*/  F2FP.F16.F32.PACK_AB R137, R137, R136 ;  /* 0x000000888989723e */ /* 0x000fe200000000ff */
        /* <DEDUP_REMOVED lines=13> */
[-C--:B------:R-:W-:Y:S01]  /*4d30*/  @P6 FMUL.FTZ R206, R138, R103.reuse ;  /* 0x000000678ace6220 */ /* 0x080fe20000410000 */
[----:B------:R-:W-:Y:S01]  /*4d40*/  @P6 FMUL.FTZ R204, R208, R103 ;  /* 0x00000067d0cc6220 */ /* 0x000fe20000410000 */
[-CC-:B------:R-:W-:Y:S01]  /*4d50*/  FFMA.FTZ R102, R183, R145.reuse, R146.reuse ;  /* 0x00000091b7667223 */ /* 0x180fe20000010092 */
[----:B------:R-:W-:Y:S01]  /*4d60*/  FFMA.FTZ R103, R184, R145, R146 ;  /* 0x00000091b8677223 */ /* 0x000fe20000010092 */
[C---:B------:R-:W-:Y:S01]  /*4d70*/  LOP3.LUT P6, RZ, R129.reuse, 0xff0000, RZ, 0xc0, !PT ;  /* 0x00ff000081ff7812 */ /* 0x040fe200078cc0ff */
[----:B------:R-:W-:Y:S01]  /*4d80*/  HFMA2 R208, -RZ, RZ, 0, 0 ;  /* 0x00000000ffd07431 */ /* 0x000fe200000001ff */
[----:B------:R-:W-:Y:S01]  /*4d90*/  ISETP.GE.U32.AND.EX P2, PT, R129, 0x1000000, PT, P2 ;  /* 0x010000008100780c */ /* 0x000fe20003f46120 */
[----:B------:R-:W-:Y:S01]  /*4da0*/  FADD.FTZ R102, R181, -R102 ;  /* 0x80000066b5667221 */ /* 0x000fe20000010000 */
[----:B------:R-:W-:Y:S01]  /*4db0*/  FADD.FTZ R138, R182, -R103 ;  /* 0x80000067b68a7221 */ /* 0x000fe20000010000 */
[----:B------:R-:W-:Y:S01]  /*4dc0*/  MOV R205, RZ ;  /* 0x000000ff00cd7202 */ /* 0x000fe20000000f00 */
[----:B------:R-:W-:Y:S01]  /*4dd0*/  FADD.FTZ R147, R112, R201 ;  /* 0x000000c970937221 */ /* 0x000fe20000010000 */
[C---:B------:R-:W-:Y:S01]  /*4de0*/  FMUL.FTZ R102, R149.reuse, R102 ;  /* 0x0000006695667220 */ /* 0x040fe20000410000 */
[----:B------:R-:W-:Y:S01]  /*4df0*/  FMUL.FTZ R103, R149, R138 ;  /* 0x0000008a95677220 */ /* 0x000fe20000410000 */
[----:B------:R-:W-:-:S02]  /*4e00*/  FADD.FTZ R206, R113, R206 ;  /* 0x000000ce71ce7221 */ /* 0x000fc40000010000 */
[-C--:B------:R-:W-:Y:S01]  /*4e10*/  FMUL.FTZ R138, R102, R144.reuse ;  /* 0x00000090668a7220 */ /* 0x080fe20000410000 */
[----:B------:R-:W-:Y:S01]  /*4e20*/  FMUL.FTZ R207, R103, R144 ;  /* 0x0000009067cf7220 */ /* 0x000fe20000410000 */
[----:B------:R-:W-:Y:S02]  /*4e30*/  @P6 HADD2.F32 R209, -RZ, R139.H0_H0 ;  /* 0x2000008bffd16230 */ /* 0x000fe40000004100 */
[--C-:B------:R-:W-:Y:S02]  /*4e40*/  @P6 HADD2.F32 R211, -RZ, R79.reuse.H0_H0 ;  /* 0x2000004fffd36230 */ /* 0x100fe40000004100 */
[----:B------:R-:W-:Y:S01]  /*4e50*/  FMUL.FTZ R138, R138, UR16 ;  /* 0x000000108a8a7c20 */ /* 0x000fe20008410000 */
[----:B------:R-:W-:Y:S02]  /*4e60*/  @P2 HADD2.F32 R214, -RZ, R79.H1_H1 ;  /* 0x3000004fffd62230 */ /* 0x000fe40000004100 */
[----:B------:R-:W-:Y:S01]  /*4e70*/  FMUL.FTZ R207, R207, UR16 ;  /* 0x00000010cfcf7c20 */ /* 0x000fe20008410000 */
[----:B------:R-:W-:-:S02]  /*4e80*/  @P2 HADD2.F32 R212, -RZ, R139.H1_H1 ;  /* 0x3000008bffd42230 */ /* 0x000fc40000004100 */
[----:B------:R-:W-:Y:S02]  /*4e90*/  HFMA2 R139, -RZ, RZ, 0, 0 ;  /* 0x00000000ff8b7431 */ /* 0x000fe400000001ff */
[-C--:B------:R-:W-:Y:S01]  /*4ea0*/  @P6 FMUL.FTZ R139, R209, R138.reuse ;  /* 0x0000008ad18b6220 */ /* 0x080fe20000410000 */
[----:B------:R-:W-:Y:S01]  /*4eb0*/  @P6 FMUL.FTZ R205, R211, R138 ;  /* 0x0000008ad3cd6220 */ /* 0x000fe20000410000 */
[-C--:B------:R-:W-:Y:S01]  /*4ec0*/  @P2 FMUL.FTZ R210, R214, R207.reuse ;  /* 0x000000cfd6d22220 */ /* 0x080fe20000410000 */
[----:B------:R-:W-:Y:S01]  /*4ed0*/  @P2 FMUL.FTZ R208, R212, R207 ;  /* 0x000000cfd4d02220 */ /* 0x000fe20000410000 */
[----:B------:R-:W-:Y:S01]  /*4ee0*/  FADD.FTZ R114, R114, R139 ;  /* 0x0000008b72727221 */ /* 0x000fe20000010000 */
[----:B------:R-:W-:Y:S02]  /*4ef0*/  F2FP.F16.F32.PACK_AB R138, R204, R203 ;  /* 0x000000cbcc8a723e */ /* 0x000fe400000000ff */
[----:B------:R-:W-:Y:S01]  /*4f00*/  FADD.FTZ R115, R115, R208 ;  /* 0x000000d073737221 */ /* 0x000fe20000010000 */
[----:B------:R-:W-:Y:S01]  /*4f10*/  F2FP.F16.F32.PACK_AB R139, R210, R205 ;  /* 0x000000cdd28b723e */ /* 0x000fe200000000ff */
[----:B------:R-:W-:Y:S06]  /*4f20*/  BRA `(.L_x_6991) ;  /* 0x0000000400ac7947 */ /* 0x000fec0003800000 */
.L_x_6992:
[-CC-:B------:R-:W-:Y:S01]  /*4f30*/  FFMA.FTZ R141, R169, R145.reuse, R146.reuse ;  /* 0x00000091a98d7223 */ /* 0x180fe20000010092 */
[----:B------:R-:W-:Y:S01]  /*4f40*/  LOP3.LUT P2, RZ, R128, 0xff, RZ, 0xc0, !PT ;  /* 0x000000ff80ff7812 */ /* 0x000fe2000784c0ff */
[-CC-:B------:R-:W-:Y:S01]  /*4f50*/  FFMA.FTZ R204, R172, R145.reuse, R146.reuse ;  /* 0x00000091accc7223 */ /* 0x180fe20000010092 */
[----:B------:R-:W-:Y:S01]  /*4f60*/  LOP3.LUT P6, RZ, R128, 0xff00, RZ, 0xc0, !PT ;  /* 0x0000ff0080ff7812 */ /* 0x000fe200078cc0ff */
[----:B------:R-:W-:Y:S01]  /*4f70*/  FADD.FTZ R140, R170, -R141 ;  /* 0x8000008daa8c7221 */ /* 0x000fe20000010000 */
[----:B------:R-:W-:Y:S01]  /*4f80*/  FFMA.FTZ R201, R173, R145, R146 ;  /* 0x00000091adc97223 */ /* 0x000fe20000010092 */
[----:B------:R-:W-:Y:S01]  /*4f90*/  FADD.FTZ R204, R171, -R204 ;  /* 0x800000ccabcc7221 */ /* 0x000fe20000010000 */
[----:B------:R-:W-:Y:S02]  /*4fa0*/  HFMA2 R143, -RZ, RZ, 0, 0 ;  /* 0x00000000ff8f7431 */ /* 0x000fe400000001ff */
[C---:B------:R-:W-:Y:S01]  /*4fb0*/  FMUL.FTZ R141, R149.reuse, R140 ;  /* 0x0000008c958d7220 */ /* 0x040fe20000410000 */
[----:B------:R-:W-:Y:S01]  /*4fc0*/  MOV R140, RZ ;  /* 0x000000ff008c7202 */ /* 0x000fe20000000f00 */
[----:B------:R-:W-:Y:S01]  /*4fd0*/  FMUL.FTZ R147, R149, R204 ;  /* 0x000000cc95937220 */ /* 0x000fe20000410000 */
[----:B------:R-:W-:Y:S01]  /*4fe0*/  FADD.FTZ R204, R174, -R201 ;  /* 0x800000c9aecc7221 */ /* 0x000fe20000010000 */
[----:B------:R-:W-:Y:S01]  /*4ff0*/  FMUL.FTZ R141, R144, R141 ;  /* 0x0000008d908d7220 */ /* 0x000fe20000410000 */
[----:B------:R-:W-:-:S02]  /*5000*/  @P2 HADD2.F32 R202, -RZ, R76.H0_H0 ;  /* 0x2000004cffca2230 */ /* 0x000fc40000004100 */
[----:B------:R-:W-:Y:S01]  /*5010*/  FMUL.FTZ R147, R144, R147 ;  /* 0x0000009390937220 */ /* 0x000fe20000410000 */
[----:B------:R-:W-:Y:S01]  /*5020*/  FMUL.FTZ R141, R141, UR16 ;  /* 0x000000108d8d7c20 */ /* 0x000fe20008410000 */
[----:B-----5:R-:W-:Y:S02]  /*5030*/  @P2 HADD2.F32 R142, -RZ, R136.H0_H0 ;  /* 0x20000088ff8e2230 */ /* 0x020fe40000004100 */
[----:B------:R-:W-:Y:S01]  /*5040*/  FMUL.FTZ R201, R149, R204 ;  /* 0x000000cc95c97220 */ /* 0x000fe20000410000 */
        /* <DEDUP_REMOVED lines=8> */
[----:B------:R-:W-:Y:S01]  /*50d0*/  FFMA.FTZ R202, R176, R145, R146 ;  /* 0x00000091b0ca7223 */ /* 0x000fe20000010092 */
[----:B------:R-:W-:Y:S01]  /*50e0*/  LOP3.LUT P2, RZ, R128, 0xff0000, RZ, 0xc0, !PT ;  /* 0x00ff000080ff7812 */ /* 0x000fe2000784c0ff */
[----:B------:R-:W-:Y:S01]  /*50f0*/  @P6 FMUL.FTZ R142, R136, R147 ;  /* 0x00000093888e6220 */ /* 0x000fe20000410000 */
[----:B------:R-:W-:Y:S01]  /*5100*/  LOP3.LUT P6, RZ, R128, 0xff000000, RZ, 0xc0, !PT ;  /* 0xff00000080ff7812 */ /* 0x000fe200078cc0ff */
[----:B------:R-:W-:Y:S01]  /*5110*/  FADD.FTZ R204, R175, -R202 ;  /* 0x800000caafcc7221 */ /* 0x000fe20000010000 */
[----:B------:R-:W-:Y:S01]  /*5120*/  FMUL.FTZ R136, R144, R201 ;  /* 0x000000c990887220 */ /* 0x000fe20000410000 */
[----:B------:R-:W-:Y:S02]  /*5130*/  HFMA2 R147, -RZ, RZ, 0, 0 ;  /* 0x00000000ff937431 */ /* 0x000fe400000001ff */
[----:B------:R-:W-:Y:S01]  /*5140*/  FADD.FTZ R116, R116, R143 ;  /* 0x0000008f74747221 */ /* 0x000fe20000010000 */
[----:B------:R-:W-:Y:S01]  /*5150*/  FMUL.FTZ R201, R149, R204 ;  /* 0x000000cc95c97220 */ /* 0x000fe20000410000 */
[----:B------:R-:W-:Y:S01]  /*5160*/  FMUL.FTZ R203, R136, UR16 ;  /* 0x0000001088cb7c20 */ /* 0x000fe20008410000 */
[----:B------:R-:W-:-:S02]  /*5170*/  FADD.FTZ R117, R117, R142 ;  /* 0x0000008e75757221 */ /* 0x000fc40000010000 */
[----:B------:R-:W-:Y:S01]  /*5180*/  FMUL.FTZ R201, R144, R201 ;  /* 0x000000c990c97220 */ /* 0x000fe20000410000 */
[----:B------:R-:W-:Y:S02]  /*5190*/  @P2 HADD2.F32 R202, -RZ, R137.H0_H0 ;  /* 0x20000089ffca2230 */ /* 0x000fe40000004100 */
[--C-:B------:R-:W-:Y:S02]  /*51a0*/  @P2 HADD2.F32 R204, -RZ, R77.reuse.H0_H0 ;  /* 0x2000004dffcc2230 */ /* 0x100fe40000004100 */
[----:B------:R-:W-:Y:S01]  /*51b0*/  FMUL.FTZ R201, R201, UR16 ;  /* 0x00000010c9c97c20 */ /* 0x000fe20008410000 */
[----:B------:R-:W-:Y:S02]  /*51c0*/  @P6 HADD2.F32 R208, -RZ, R77.H1_H1 ;  /* 0x3000004dffd06230 */ /* 0x000fe40000004100 */
[----:B------:R-:W-:Y:S01]  /*51d0*/  @P2 FMUL.FTZ R147, R202, R203 ;  /* 0x000000cbca932220 */ /* 0x000fe20000410000 */
[----:B------:R-:W-:Y:S01]  /*51e0*/  @P6 HADD2.F32 R206, -RZ, R137.H1_H1 ;  /* 0x30000089ffce6230 */ /* 0x000fe20000004100 */
[----:B------:R-:W-:-:S02]  /*51f0*/  CS2R R136, SRZ ;  /* 0x0000000000887805 */ /* 0x000fc4000001ff00 */
[----:B------:R-:W-:Y:S01]  /*5200*/  MOV R202, RZ ;  /* 0x000000ff00ca7202 */ /* 0x000fe20000000f00 */
[----:B------:R-:W-:Y:S01]  /*5210*/  @P2 FMUL.FTZ R136, R204, R203 ;  /* 0x000000cbcc882220 */ /* 0x000fe20000410000 */
[--C-:B------:R-:W-:Y:S01]  /*5220*/  FFMA.FTZ R203, R177, R145, R146.reuse ;  /* 0x00000091b1cb7223 */ /* 0x100fe20000010092 */
[----:B------:R-:W-:Y:S01]  /*5230*/  @P6 FMUL.FTZ R137, R208, R201 ;  /* 0x000000c9d0896220 */ /* 0x000fe20000410000 */
[----:B------:R-:W-:Y:S01]  /*5240*/  FFMA.FTZ R208, R180, R145, R146 ;  /* 0x00000091b4d07223 */ /* 0x000fe20000010092 */
[----:B------:R-:W-:Y:S01]  /*5250*/  @P6 FMUL.FTZ R202, R206, R201 ;  /* 0x000000c9ceca6220 */ /* 0x000fe20000410000 */
[C---:B------:R-:W-:Y:S01]  /*5260*/  LOP3.LUT P2, RZ, R129.reuse, 0xff, RZ, 0xc0, !PT ;  /* 0x000000ff81ff7812 */ /* 0x040fe2000784c0ff */
[----:B------:R-:W-:Y:S01]  /*5270*/  FADD.FTZ R206, R178, -R203 ;  /* 0x800000cbb2ce7221 */ /* 0x000fe20000010000 */
[----:B------:R-:W-:Y:S01]  /*5280*/  LOP3.LUT P6, RZ, R129, 0xff00, RZ, 0xc0, !PT ;  /* 0x0000ff0081ff7812 */ /* 0x000fe200078cc0ff */
[----:B------:R-:W-:Y:S01]  /*5290*/  FADD.FTZ R208, R179, -R208 ;  /* 0x800000d0b3d07221 */ /* 0x000fe20000010000 */
[----:B------:R-:W-:-:S02]  /*52a0*/  HFMA2 R203, -RZ, RZ, 0, 0 ;  /* 0x00000000ffcb7431 */ /* 0x000fc400000001ff */
[C---:B------:R-:W-:Y:S01]  /*52b0*/  FMUL.FTZ R201, R149.reuse, R206 ;  /* 0x000000ce95c97220 */ /* 0x040fe20000410000 */
[----:B------:R-:W-:Y:S01]  /*52c0*/  MOV R204, RZ ;  /* 0x000000ff00cc7202 */ /* 0x000fe20000000f00 */
[----:B------:R-:W-:Y:S01]  /*52d0*/  FMUL.FTZ R205, R149, R208 ;  /* 0x000000d095cd7220 */ /* 0x000fe20000410000 */
[----:B------:R-:W-:Y:S01]  /*52e0*/  CS2R R206, SRZ ;  /* 0x0000000000ce7805 */ /* 0x000fe2000001ff00 */
[----:B------:R-:W-:Y:S01]  /*52f0*/  FMUL.FTZ R201, R144, R201 ;  /* 0x000000c990c97220 */ /* 0x000fe20000410000 */
[----:B------:R-:W-:Y:S01]  /*5300*/  FADD.FTZ R118, R118, R147 ;  /* 0x0000009376767221 */ /* 0x000fe20000010000 */
[----:B------:R-:W-:Y:S01]  /*5310*/  FMUL.FTZ R205, R144, R205 ;  /* 0x000000cd90cd7220 */ /* 0x000fe20000410000 */
[----:B------:R-:W-:Y:S01]  /*5320*/  F2FP.F16.F32.PACK_AB R137, R137, R136 ;  /* 0x000000888989723e */ /* 0x000fe200000000ff */
[----:B------:R-:W-:Y:S02]  /*5330*/  @P2 HADD2.F32 R208, -RZ, R138.H0_H0 ;  /* 0x2000008affd02230 */ /* 0x000fe40000004100 */
[----:B------:R-:W-:Y:S01]  /*5340*/  FMUL.FTZ R201, R201, UR16 ;  /* 0x00000010c9c97c20 */ /* 0x000fe20008410000 */
[----:B------:R-:W-:-:S02]  /*5350*/  @P2 HADD2.F32 R210, -RZ, R78.H0_H0 ;  /* 0x2000004effd22230 */ /* 0x000fc40000004100 */
[----:B------:R-:W-:Y:S01]  /*5360*/  FMUL.FTZ R205, R205, UR16 ;  /* 0x00000010cdcd7c20 */ /* 0x000fe20008410000 */
[----:B------:R-:W-:Y:S02]  /*5370*/  @P6 HADD2.F32 R138, -RZ, R138.H1_H1 ;  /* 0x3000008aff8a6230 */ /* 0x000fe40000004100 */
[-C--:B------:R-:W-:Y:S01]  /*5380*/  @P2 FMUL.FTZ R203, R208, R201.reuse ;  /* 0x000000c9d0cb2220 */ /* 0x080fe20000410000 */
[----:B------:R-:W-:Y:S02]  /*5390*/  @P6 HADD2.F32 R212, -RZ, R78.H1_H1 ;  /* 0x3000004effd46230 */ /* 0x000fe40000004100 */
        /* <DEDUP_REMOVED lines=11> */
[C---:B------:R-:W-:Y:S01]  /*5450*/  FMUL.FTZ R205, R149.reuse, R138 ;  /* 0x0000008a95cd7220 */ /* 0x040fe20000410000 */
[----:B------:R-:W-:Y:S01]  /*5460*/  MOV R210, RZ ;  /* 0x000000ff00d27202 */ /* 0x000fe20000000f00 */
[----:B------:R-:W-:Y:S01]  /*5470*/  FMUL.FTZ R211, R149, R208 ;  /* 0x000000d095d37220 */ /* 0x000fe20000410000 */
        /* <DEDUP_REMOVED lines=21> */
[----:B------:R-:W-:-:S07]  /*55d0*/  F2FP.F16.F32.PACK_AB R136, R141, R140 ;  /* 0x0000008c8d88723e */ /* 0x000fce00000000ff */
.L_x_6991:
        /* <DEDUP_REMOVED lines=10> */
.L_x_6988:
[----:B------:R-:W-:Y:S05]  /*5680*/  BSYNC.RECONVERGENT B0 ;  /* 0x0000000000007941 */ /* 0x000fea0003800200 */
.L_x_6987:
        /* <DEDUP_REMOVED lines=25> */
[----:B------:R-:W-:Y:S02]  /*5820*/  HFMA2 R206, -RZ, RZ, 0, 0 ;  /* 0x00000000ffce7431 */ /* 0x000fe400000001ff */
[----:B-----5:R-:W-:Y:S01]  /*5830*/  @P2 HADD2.F32 R98, -RZ, R136.H0_H0 ;  /* 0x20000088ff622230 */ /* 0x020fe20000004100 */
[----:B------:R-:W-:Y:S01]  /*5840*/  MOV R208, RZ ;  /* 0x000000ff00d07202 */ /* 0x000fe20000000f00 */
[----:B------:R-:W-:Y:S02]  /*5850*/  @P2 HADD2.F32 R99, -RZ, R68.H0_H0 ;  /* 0x20000044ff632230 */ /* 0x000fe40000004100 */
[----:B------:R-:W-:Y:S01]  /*5860*/  FMUL.FTZ R97, R97, UR16 ;  /* 0x0000001061617c20 */ /* 0x000fe20008410000 */
[----:B------:R-:W-:-:S03]  /*5870*/  @P6 HADD2.F32 R136, -RZ, R136.H1_H1 ;  /* 0x30000088ff886230 */ /* 0x000fc60000004100 */
        /* <DEDUP_REMOVED lines=13> */
[----:B------:R-:W-:Y:S01]  /*5950*/  FMUL.FTZ R99, R98, R144 ;  /* 0x0000009062637220 */ /* 0x000fe20000410000 */
[----:B------:R-:W-:Y:S01]  /*5960*/  @P6 FMUL.FTZ R142, R101, R136 ;  /* 0x00000088658e6220 */ /* 0x000fe20000410000 */
        /* <DEDUP_REMOVED lines=12> */
[----:B------:R-:W-:Y:S01]  /*5a30*/  @P2 FMUL.FTZ R136, R103, R100 ;  /* 0x0000006467882220 */ /* 0x000fe20000410000 */
[----:B------:R-:W-:Y:S02]  /*5a40*/  @P6 HADD2.F32 R137, -RZ, R137.H1_H1 ;  /* 0x30000089ff896230 */ /* 0x000fe40000004100 */
[-CC-:B------:R-:W-:Y:S01]  /*5a50*/  FFMA.FTZ R103, R193, R145.reuse, R146.reuse ;  /* 0x00000091c1677223 */ /* 0x180fe20000010092 */
[----:B------:R-:W-:Y:S01]  /*5a60*/  @P6 HADD2.F32 R101, -RZ, R69.H1_H1 ;  /* 0x30000045ff656230 */ /* 0x000fe20000004100 */
[C---:B------:R-:W-:Y:S01]  /*5a70*/  LOP3.LUT P2, RZ, R133.reuse, 0xff, RZ, 0xc0, !PT ;  /* 0x000000ff85ff7812 */ /* 0x040fe2000784c0ff */
[----:B------:R-:W-:Y:S01]  /*5a80*/  FFMA.FTZ R100, R196, R145, R146 ;  /* 0x00000091c4647223 */ /* 0x000fe20000010092 */
[----:B------:R-:W-:Y:S01]  /*5a90*/  FADD.FTZ R103, R194, -R103 ;  /* 0x80000067c2677221 */ /* 0x000fe20000010000 */
[C---:B------:R-:W-:Y:S01]  /*5aa0*/  @P6 FMUL.FTZ R202, R102.reuse, R137 ;  /* 0x0000008966ca6220 */ /* 0x040fe20000410000 */
[----:B------:R-:W-:Y:S01]  /*5ab0*/  @P6 FMUL.FTZ R201, R102, R101 ;  /* 0x0000006566c96220 */ /* 0x000fe20000410000 */
[----:B------:R-:W-:Y:S01]  /*5ac0*/  LOP3.LUT P6, RZ, R133, 0xff00, RZ, 0xc0, !PT ;  /* 0x0000ff0085ff7812 */ /* 0x000fe200078cc0ff */
[----:B------:R-:W-:Y:S01]  /*5ad0*/  FADD.FTZ R102, R195, -R100 ;  /* 0x80000064c3667221 */ /* 0x000fe20000010000 */
[----:B------:R-:W-:Y:S01]  /*5ae0*/  FFMA.FTZ R100, R149, R103, R92 ;  /* 0x0000006795647223 */ /* 0x000fe2000001005c */
[----:B------:R-:W-:Y:S01]  /*5af0*/  MOV R137, RZ ;  /* 0x000000ff00897202 */ /* 0x000fe20000000f00 */
[----:B------:R-:W-:Y:S01]  /*5b00*/  FADD.FTZ R111, R111, R202 ;  /* 0x000000ca6f6f7221 */ /* 0x000fe20000010000 */
[----:B------:R-:W-:Y:S01]  /*5b10*/  FFMA.FTZ R101, R149, R102, R93 ;  /* 0x0000006695657223 */ /* 0x000fe2000001005d */
[----:B------:R-:W-:-:S02]  /*5b20*/  FMUL.FTZ R102, R100, R144 ;  /* 0x0000009064667220 */ /* 0x000fc40000410000 */
[----:B------:R-:W-:Y:S02]  /*5b30*/  @P2 HADD2.F32 R103, -RZ, R138.H0_H0 ;  /* 0x2000008aff672230 */ /* 0x000fe40000004100 */
[----:B------:R-:W-:Y:S01]  /*5b40*/  FMUL.FTZ R205, R101, R144 ;  /* 0x0000009065cd7220 */ /* 0x000fe20000410000 */
[----:B------:R-:W-:Y:S02]  /*5b50*/  @P2 HADD2.F32 R204, -RZ, R70.H0_H0 ;  /* 0x20000046ffcc2230 */ /* 0x000fe40000004100 */
[----:B------:R-:W-:Y:S01]  /*5b60*/  FMUL.FTZ R207, R102, UR16 ;  /* 0x0000001066cf7c20 */ /* 0x000fe20008410000 */
[----:B------:R-:W-:Y:S02]  /*5b70*/  @P6 HADD2.F32 R138, -RZ, R138.H1_H1 ;  /* 0x3000008aff8a6230 */ /* 0x000fe40000004100 */
[----:B------:R-:W-:Y:S01]  /*5b80*/  FMUL.FTZ R205, R205, UR16 ;  /* 0x00000010cdcd7c20 */ /* 0x000fe20008410000 */
[----:B------:R-:W-:Y:S02]  /*5b90*/  @P6 HADD2.F32 R102, -RZ, R70.H1_H1 ;  /* 0x30000046ff666230 */ /* 0x000fe40000004100 */
[C---:B------:R-:W-:Y:S01]  /*5ba0*/  @P2 FMUL.FTZ R137, R207.reuse, R103 ;  /* 0x00000067cf892220 */ /* 0x040fe20000410000 */
[----:B------:R-:W-:Y:S01]  /*5bb0*/  @P2 FMUL.FTZ R203, R207, R204 ;  /* 0x000000cccfcb2220 */ /* 0x000fe20000410000 */
[----:B------:R-:W-:Y:S01]  /*5bc0*/  ISETP.GE.U32.AND P2, PT, R132, RZ, PT ;  /* 0x000000ff8400720c */ /* 0x000fe20003f46070 */
[-CC-:B------:R-:W-:Y:S01]  /*5bd0*/  FFMA.FTZ R103, R197, R145.reuse, R146.reuse ;  /* 0x00000091c5677223 */ /* 0x180fe20000010092 */
[----:B------:R-:W-:Y:S01]  /*5be0*/  FFMA.FTZ R146, R200, R145, R146 ;  /* 0x00000091c8927223 */ /* 0x000fe20000010092 */
[C---:B------:R-:W-:Y:S01]  /*5bf0*/  @P6 FMUL.FTZ R206, R205.reuse, R138 ;  /* 0x0000008acdce6220 */ /* 0x040fe20000410000 */
[----:B------:R-:W-:Y:S01]  /*5c00*/  @P6 FMUL.FTZ R208, R205, R102 ;  /* 0x00000066cdd06220 */ /* 0x000fe20000410000 */
[C---:B------:R-:W-:Y:S01]  /*5c10*/  LOP3.LUT P6, RZ, R133.reuse, 0xff0000, RZ, 0xc0, !PT ;  /* 0x00ff000085ff7812 */ /* 0x040fe200078cc0ff */
[----:B------:R-:W-:Y:S01]  /*5c20*/  FADD.FTZ R103, R198, -R103 ;  /* 0x80000067c6677221 */ /* 0x000fe20000010000 */
[----:B------:R-:W-:Y:S01]  /*5c30*/  ISETP.GE.U32.AND.EX P2, PT, R133, 0x1000000, PT, P2 ;  /* 0x010000008500780c */ /* 0x000fe20003f46120 */
[----:B------:R-:W-:Y:S01]  /*5c40*/  FADD.FTZ R146, R199, -R146 ;  /* 0x80000092c7927221 */ /* 0x000fe20000010000 */
[----:B------:R-:W-:Y:S01]  /*5c50*/  MOV R207, RZ ;  /* 0x000000ff00cf7202 */ /* 0x000fe20000000f00 */
[----:B------:R-:W-:Y:S01]  /*5c60*/  FFMA.FTZ R102, R149, R103, R94 ;  /* 0x0000006795667223 */ /* 0x000fe2000001005e */
[----:B------:R-:W-:-:S02]  /*5c70*/  HFMA2 R204, -RZ, RZ, 0, 0 ;  /* 0x00000000ffcc7431 */ /* 0x000fc400000001ff */
[----:B------:R-:W-:Y:S01]  /*5c80*/  FFMA.FTZ R103, R149, R146, R95 ;  /* 0x0000009295677223 */ /* 0x000fe2000001005f */
[----:B------:R-:W-:Y:S01]  /*5c90*/  MOV R146, RZ ;  /* 0x000000ff00927202 */ /* 0x000fe20000000f00 */
[-C--:B------:R-:W-:Y:S01]  /*5ca0*/  FMUL.FTZ R138, R102, R144.reuse ;  /* 0x00000090668a7220 */ /* 0x080fe20000410000 */
[----:B------:R-:W-:Y:S01]  /*5cb0*/  FADD.FTZ R206, R105, R206 ;  /* 0x000000ce69ce7221 */ /* 0x000fe20000010000 */
[----:B------:R-:W-:Y:S02]  /*5cc0*/  FMUL.FTZ R149, R103, R144 ;  /* 0x0000009067957220 */ /* 0x000fe40000410000 */
[----:B------:R-:W-:Y:S01]  /*5cd0*/  FMUL.FTZ R209, R138, UR16 ;  /* 0x000000108ad17c20 */ /* 0x000fe20008410000 */
[----:B------:R-:W-:Y:S02]  /*5ce0*/  @P6 HADD2.F32 R145, -RZ, R139.H0_H0 ;  /* 0x2000008bff916230 */ /* 0x000fe40000004100 */
[----:B------:R-:W-:Y:S01]  /*5cf0*/  FMUL.FTZ R149, R149, UR16 ;  /* 0x0000001095957c20 */ /* 0x000fe20008410000 */
[----:B------:R-:W-:-:S02]  /*5d00*/  @P6 HADD2.F32 R144, -RZ, R71.H0_H0 ;  /* 0x20000047ff906230 */ /* 0x000fc40000004100 */
        /* <DEDUP_REMOVED lines=15> */
.L_x_6996:
        /* <DEDUP_REMOVED lines=16> */
[--C-:B-----5:R-:W-:Y:S02]  /*5f00*/  @P2 HADD2.F32 R142, -RZ, R136.reuse.H0_H0 ;  /* 0x20000088ff8e2230 */ /* 0x120fe40000004100 */
[----:B------:R-:W-:Y:S01]  /*5f10*/  FFMA.FTZ R201, R149, R201, R90 ;  /* 0x000000c995c97223 */ /* 0x000fe2000001005a */
[----:B------:R-:W-:Y:S02]  /*5f20*/  @P6 HADD2.F32 R136, -RZ, R136.H1_H1 ;  /* 0x30000088ff886230 */ /* 0x000fe40000004100 */
[-C--:B------:R-:W-:Y:S01]  /*5f30*/  @P2 FMUL.FTZ R140, R202, R141.reuse ;  /* 0x0000008dca8c2220 */ /* 0x080fe20000410000 */
[----:B------:R-:W-:Y:S02]  /*5f40*/  @P6 HADD2.F32 R202, -RZ, R68.H1_H1 ;  /* 0x30000044ffca6230 */ /* 0x000fe40000004100 */
[----:B------:R-:W-:Y:S01]  /*5f50*/  FMUL.FTZ R147, R147, UR16 ;  /* 0x0000001093937c20 */ /* 0x000fe20008410000 */
[----:B------:R-:W-:Y:S01]  /*5f60*/  @P2 FMUL.FTZ R143, R142, R141 ;  /* 0x0000008d8e8f2220 */ /* 0x000fe20000410000 */
[----:B------:R-:W-:Y:S01]  /*5f70*/  LOP3.LUT P2, RZ, R132, 0xff0000, RZ, 0xc0, !PT ;  /* 0x00ff000084ff7812 */ /* 0x000fe2000784c0ff */
[----:B------:R-:W-:Y:S01]  /*5f80*/  HFMA2 R142, -RZ, RZ, 0, 0 ;  /* 0x00000000ff8e7431 */ /* 0x000fe200000001ff */
[----:B------:R-:W-:Y:S01]  /*5f90*/  MOV R141, RZ ;  /* 0x000000ff008d7202 */ /* 0x000fe20000000f00 */
[-C--:B------:R-:W-:Y:S01]  /*5fa0*/  @P6 FMUL.FTZ R142, R136, R147.reuse ;  /* 0x00000093888e6220 */ /* 0x080fe20000410000 */
[----:B------:R-:W-:Y:S01]  /*5fb0*/  @P6 FMUL.FTZ R141, R202, R147 ;  /* 0x00000093ca8d6220 */ /* 0x000fe20000410000 */
[----:B------:R-:W-:Y:S01]  /*5fc0*/  FFMA.FTZ R202, R192, R145, R146 ;  /* 0x00000091c0ca7223 */ /* 0x000fe20000010092 */
[----:B------:R-:W-:Y:S01]  /*5fd0*/  LOP3.LUT P6, RZ, R132, 0xff000000, RZ, 0xc0, !PT ;  /* 0xff00000084ff7812 */ /* 0x000fe200078cc0ff */
[----:B------:R-:W-:Y:S01]  /*5fe0*/  FMUL.FTZ R136, R144, R201 ;  /* 0x000000c990887220 */ /* 0x000fe20000410000 */
[----:B------:R-:W-:-:S02]  /*5ff0*/  HFMA2 R147, -RZ, RZ, 0, 0 ;  /* 0x00000000ff937431 */ /* 0x000fc400000001ff */
[----:B------:R-:W-:Y:S01]  /*6000*/  FADD.FTZ R204, R191, -R202 ;  /* 0x800000cabfcc7221 */ /* 0x000fe20000010000 */
[----:B------:R-:W-:Y:S01]  /*6010*/  FADD.FTZ R108, R108, R143 ;  /* 0x0000008f6c6c7221 */ /* 0x000fe20000010000 */
[----:B------:R-:W-:Y:S01]  /*6020*/  FMUL.FTZ R203, R136, UR16 ;  /* 0x0000001088cb7c20 */ /* 0x000fe20008410000 */
[----:B------:R-:W-:Y:S01]  /*6030*/  FADD.FTZ R109, R109, R142 ;  /* 0x0000008e6d6d7221 */ /* 0x000fe20000010000 */
[----:B------:R-:W-:Y:S01]  /*6040*/  FFMA.FTZ R201, R149, R204, R91 ;  /* 0x000000cc95c97223 */ /* 0x000fe2000001005b */
[----:B------:R-:W-:Y:S02]  /*6050*/  @P2 HADD2.F32 R202, -RZ, R137.H0_H0 ;  /* 0x20000089ffca2230 */ /* 0x000fe40000004100 */
[----:B------:R-:W-:Y:S02]  /*6060*/  @P2 HADD2.F32 R204, -RZ, R69.H0_H0 ;  /* 0x20000045ffcc2230 */ /* 0x000fe40000004100 */
[----:B------:R-:W-:Y:S01]  /*6070*/  FMUL.FTZ R201, R144, R201 ;  /* 0x000000c990c97220 */ /* 0x000fe20000410000 */
[----:B------:R-:W-:Y:S01]  /*6080*/  @P6 HADD2.F32 R206, -RZ, R137.H1_H1 ;  /* 0x30000089ffce6230 */ /* 0x000fe20000004100 */
[----:B------:R-:W-:Y:S01]  /*6090*/  CS2R R136, SRZ ;  /* 0x0000000000887805 */ /* 0x000fe2000001ff00 */
[----:B------:R-:W-:-:S02]  /*60a0*/  @P6 HADD2.F32 R208, -RZ, R69.H1_H1 ;  /* 0x30000045ffd06230 */ /* 0x000fc40000004100 */
[-C--:B------:R-:W-:Y:S01]  /*60b0*/  @P2 FMUL.FTZ R147, R202, R203.reuse ;  /* 0x000000cbca932220 */ /* 0x080fe20000410000 */
[----:B------:R-:W-:Y:S01]  /*60c0*/  FMUL.FTZ R201, R201, UR16 ;  /* 0x00000010c9c97c20 */ /* 0x000fe20008410000 */
[----:B------:R-:W-:Y:S01]  /*60d0*/  @P2 FMUL.FTZ R136, R204, R203 ;  /* 0x000000cbcc882220 */ /* 0x000fe20000410000 */
[--C-:B------:R-:W-:Y:S01]  /*60e0*/  FFMA.FTZ R203, R193, R145, R146.reuse ;  /* 0x00000091c1cb7223 */ /* 0x100fe20000010092 */
[----:B------:R-:W-:Y:S01]  /*60f0*/  MOV R202, RZ ;  /* 0x000000ff00ca7202 */ /* 0x000fe20000000f00 */
[-C--:B------:R-:W-:Y:S01]  /*6100*/  @P6 FMUL.FTZ R202, R206, R201.reuse ;  /* 0x000000c9ceca6220 */ /* 0x080fe20000410000 */
[C---:B------:R-:W-:Y:S01]  /*6110*/  LOP3.LUT P2, RZ, R133.reuse, 0xff, RZ, 0xc0, !PT ;  /* 0x000000ff85ff7812 */ /* 0x040fe2000784c0ff */
[----:B------:R-:W-:Y:S01]  /*6120*/  @P6 FMUL.FTZ R137, R208, R201 ;  /* 0x000000c9d0896220 */ /* 0x000fe20000410000 */
[----:B------:R-:W-:Y:S01]  /*6130*/  FFMA.FTZ R206, R196, R145, R146 ;  /* 0x00000091c4ce7223 */ /* 0x000fe20000010092 */
[----:B------:R-:W-:Y:S01]  /*6140*/  FADD.FTZ R201, R194, -R203 ;  /* 0x800000cbc2c97221 */ /* 0x000fe20000010000 */
[----:B------:R-:W-:Y:S01]  /*6150*/  LOP3.LUT P6, RZ, R133, 0xff00, RZ, 0xc0, !PT ;  /* 0x0000ff0085ff7812 */ /* 0x000fe200078cc0ff */
[----:B------:R-:W-:-:S02]  /*6160*/  HFMA2 R203, -RZ, RZ, 0, 0 ;  /* 0x00000000ffcb7431 */ /* 0x000fc400000001ff */
[----:B------:R-:W-:Y:S01]  /*6170*/  FADD.FTZ R208, R195, -R206 ;  /* 0x800000cec3d07221 */ /* 0x000fe20000010000 */
[C---:B------:R-:W-:Y:S01]  /*6180*/  FFMA.FTZ R201, R149.reuse, R201, R92 ;  /* 0x000000c995c97223 */ /* 0x040fe2000001005c */
[----:B------:R-:W-:Y:S02]  /*6190*/  MOV R204, RZ ;  /* 0x000000ff00cc7202 */ /* 0x000fe40000000f00 */
[----:B------:R-:W-:Y:S01]  /*61a0*/  CS2R R206, SRZ ;  /* 0x0000000000ce7805 */ /* 0x000fe2000001ff00 */
[----:B------:R-:W-:Y:S01]  /*61b0*/  FFMA.FTZ R205, R149, R208, R93 ;  /* 0x000000d095cd7223 */ /* 0x000fe2000001005d */
[C---:B------:R-:W-:Y:S01]  /*61c0*/  FMUL.FTZ R201, R144.reuse, R201 ;  /* 0x000000c990c97220 */ /* 0x040fe20000410000 */
[----:B------:R-:W-:Y:S01]  /*61d0*/  F2FP.F16.F32.PACK_AB R137, R137, R136 ;  /* 0x000000888989723e */ /* 0x000fe200000000ff */
        /* <DEDUP_REMOVED lines=10> */
[-CC-:B------:R-:W-:Y:S01]  /*6280*/  FFMA.FTZ R201, R197, R145.reuse, R146.reuse ;  /* 0x00000091c5c97223 */ /* 0x180fe20000010092 */
[----:B------:R-:W-:Y:S01]  /*6290*/  FFMA.FTZ R146, R200, R145, R146 ;  /* 0x00000091c8927223 */ /* 0x000fe20000010092 */
[-C--:B------:R-:W-:Y:S01]  /*62a0*/  @P6 FMUL.FTZ R206, R138, R205.reuse ;  /* 0x000000cd8ace6220 */ /* 0x080fe20000410000 */
[----:B------:R-:W-:Y:S01]  /*62b0*/  @P6 FMUL.FTZ R207, R212, R205 ;  /* 0x000000cdd4cf6220 */ /* 0x000fe20000410000 */
[C---:B------:R-:W-:Y:S01]  /*62c0*/  LOP3.LUT P6, RZ, R133.reuse, 0xff0000, RZ, 0xc0, !PT ;  /* 0x00ff000085ff7812 */ /* 0x040fe200078cc0ff */
[----:B------:R-:W-:Y:S01]  /*62d0*/  FADD.FTZ R201, R198, -R201 ;  /* 0x800000c9c6c97221 */ /* 0x000fe20000010000 */
[----:B------:R-:W-:Y:S01]  /*62e0*/  ISETP.GE.U32.AND.EX P2, PT, R133, 0x1000000, PT, P2 ;  /* 0x010000008500780c */ /* 0x000fe20003f46120 */
[----:B------:R-:W-:Y:S01]  /*62f0*/  FADD.FTZ R146, R199, -R146 ;  /* 0x80000092c7927221 */ /* 0x000fe20000010000 */
[----:B------:R-:W-:Y:S01]  /*6300*/  MOV R208, RZ ;  /* 0x000000ff00d07202 */ /* 0x000fe20000000f00 */
[C---:B------:R-:W-:Y:S01]  /*6310*/  FFMA.FTZ R201, R149.reuse, R201, R94 ;  /* 0x000000c995c97223 */ /* 0x040fe2000001005e */
[----:B------:R-:W-:Y:S01]  /*6320*/  FADD.FTZ R110, R110, R147 ;  /* 0x000000936e6e7221 */ /* 0x000fe20000010000 */
[----:B------:R-:W-:Y:S01]  /*6330*/  FFMA.FTZ R145, R149, R146, R95 ;  /* 0x0000009295917223 */ /* 0x000fe2000001005f */
[----:B------:R-:W-:-:S02]  /*6340*/  HFMA2 R146, -RZ, RZ, 0, 0 ;  /* 0x00000000ff927431 */ /* 0x000fc400000001ff */
[C---:B------:R-:W-:Y:S01]  /*6350*/  FMUL.FTZ R138, R144.reuse, R201 ;  /* 0x000000c9908a7220 */ /* 0x040fe20000410000 */
[----:B------:R-:W-:Y:S01]  /*6360*/  FADD.FTZ R111, R111, R202 ;  /* 0x000000ca6f6f7221 */ /* 0x000fe20000010000 */
[----:B------:R-:W-:Y:S01]  /*6370*/  FMUL.FTZ R144, R144, R145 ;  /* 0x0000009190907220 */ /* 0x000fe20000410000 */
[----:B------:R-:W-:Y:S01]  /*6380*/  MOV R145, RZ ;  /* 0x000000ff00917202 */ /* 0x000fe20000000f00 */
        /* <DEDUP_REMOVED lines=13> */
[----:B------:R-:W-:Y:S01]  /*6460*/  FADD.FTZ R144, R104, R203 ;  /* 0x000000cb68907221 */ /* 0x000fe20000010000 */
[----:B------:R-:W-:Y:S01]  /*6470*/  F2FP.F16.F32.PACK_AB R138, R207, R204 ;  /* 0x000000cccf8a723e */ /* 0x000fe200000000ff */
[----:B------:R-:W-:Y:S01]  /*6480*/  FADD.FTZ R107, R107, R146 ;  /* 0x000000926b6b7221 */ /* 0x000fe20000010000 */
[----:B------:R-:W-:-:S02]  /*6490*/  F2FP.F16.F32.PACK_AB R139, R208, R145 ;  /* 0x00000091d08b723e */ /* 0x000fc400000000ff */
[----:B------:R-:W-:Y:S01]  /*64a0*/  F2FP.F16.F32.PACK_AB R136, R141, R140 ;  /* 0x0000008c8d88723e */ /* 0x000fe200000000ff */
[----:B------:R-:W-:Y:S06]  /*64b0*/  BRA `(.L_x_6997) ;  /* 0x0000000c00647947 */ /* 0x000fec0003800000 */
.L_x_6995:
        /* <DEDUP_REMOVED lines=22> */
[----:B------:R-:W-:-:S03]  /*6620*/  @P6 HADD2.F32 R136, -RZ, R136.H1_H1 ;  /* 0x30000088ff886230 */ /* 0x000fc60000004100 */
[-C--:B------:R-:W-:Y:S01]  /*6630*/  @P2 FMUL.FTZ R143, R98, R97.reuse ;  /* 0x00000061628f2220 */ /* 0x080fe20000410000 */
[----:B------:R-:W-:Y:S01]  /*6640*/  @P2 FMUL.FTZ R140, R100, R97 ;  /* 0x00000061648c2220 */ /* 0x000fe20000410000 */
[----:B------:R-:W-:Y:S01]  /*6650*/  FMUL.FTZ R97, R149, R102 ;  /* 0x0000006695617220 */ /* 0x000fe20000410000 */
[----:B------:R-:W-:Y:S01]  /*6660*/  LOP3.LUT P2, RZ, R132, 0xff0000, RZ, 0xc0, !PT ;  /* 0x00ff000084ff7812 */ /* 0x000fe2000784c0ff */
[----:B------:R-:W-:Y:S01]  /*6670*/  FADD.FTZ R102, R190, -R99 ;  /* 0x80000063be667221 */ /* 0x000fe20000010000 */
[----:B------:R-:W-:Y:S02]  /*6680*/  @P6 HADD2.F32 R100, -RZ, R68.H1_H1 ;  /* 0x30000044ff646230 */ /* 0x000fe40000004100 */
        /* <DEDUP_REMOVED lines=23> */
[----:B------:R-:W-:Y:S01]  /*6800*/  FFMA.FTZ R102, R196, R145, R146 ;  /* 0x00000091c4667223 */ /* 0x000fe20000010092 */
[-C--:B------:R-:W-:Y:S01]  /*6810*/  @P6 FMUL.FTZ R202, R103, R100.reuse ;  /* 0x0000006467ca6220 */ /* 0x080fe20000410000 */
[----:B------:R-:W-:Y:S01]  /*6820*/  LOP3.LUT P2, RZ, R133, 0xff, RZ, 0xc0, !PT ;  /* 0x000000ff85ff7812 */ /* 0x000fe2000784c0ff */
        /* <DEDUP_REMOVED lines=26> */
[----:B------:R-:W-:Y:S01]  /*69d0*/  LOP3.LUT P6, RZ, R133, 0xff0000, RZ, 0xc0, !PT ;  /* 0x00ff000085ff7812 */ /* 0x000fe200078cc0ff */
[----:B------:R-:W-:Y:S01]  /*69e0*/  FADD.FTZ R206, R105, R206 ;  /* 0x000000ce69ce7221 */ /* 0x000fe20000010000 */
[----:B------:R-:W-:Y:S01]  /*69f0*/  ISETP.GE.U32.AND.EX P2, PT, R133, 0x1000000, PT, P2 ;  /* 0x010000008500780c */ /* 0x000fe20003f46120 */
[----:B------:R-:W-:Y:S01]  /*6a00*/  FADD.FTZ R102, R198, -R103 ;  /* 0x80000067c6667221 */ /* 0x000fe20000010000 */
[----:B------:R-:W-:Y:S01]  /*6a10*/  FADD.FTZ R146, R199, -R146 ;  /* 0x80000092c7927221 */ /* 0x000fe20000010000 */
[----:B------:R-:W-:-:S02]  /*6a20*/  MOV R145, RZ ;  /* 0x000000ff00917202 */ /* 0x000fc40000000f00 */
[C---:B------:R-:W-:Y:S01]  /*6a30*/  FMUL.FTZ R102, R149.reuse, R102 ;  /* 0x0000006695667220 */ /* 0x040fe20000410000 */
[----:B------:R-:W-:Y:S01]  /*6a40*/  FMUL.FTZ R103, R149, R146 ;  /* 0x0000009295677220 */ /* 0x000fe20000410000 */
[----:B------:R-:W-:Y:S01]  /*6a50*/  MOV R208, RZ ;  /* 0x000000ff00d07202 */ /* 0x000fe20000000f00 */
[----:B------:R-:W-:Y:S02]  /*6a60*/  HFMA2 R146, -RZ, RZ, 0, 0 ;  /* 0x00000000ff927431 */ /* 0x000fe400000001ff */
[-C--:B------:R-:W-:Y:S01]  /*6a70*/  FMUL.FTZ R138, R102, R144.reuse ;  /* 0x00000090668a7220 */ /* 0x080fe20000410000 */
[----:B------:R-:W-:Y:S01]  /*6a80*/  FMUL.FTZ R144, R103, R144 ;  /* 0x0000009067907220 */ /* 0x000fe20000410000 */
[----:B------:R-:W-:Y:S02]  /*6a90*/  @P6 HADD2.F32 R205, -RZ, R139.H0_H0 ;  /* 0x2000008bffcd6230 */ /* 0x000fe40000004100 */
[--C-:B------:R-:W-:Y:S02]  /*6aa0*/  @P6 HADD2.F32 R149, -RZ, R71.reuse.H0_H0 ;  /* 0x20000047ff956230 */ /* 0x100fe40000004100 */
[----:B------:R-:W-:Y:S01]  /*6ab0*/  FMUL.FTZ R138, R138, UR16 ;  /* 0x000000108a8a7c20 */ /* 0x000fe20008410000 */
[----:B------:R-:W-:-:S02]  /*6ac0*/  @P2 HADD2.F32 R209, -RZ, R71.H1_H1 ;  /* 0x30000047ffd12230 */ /* 0x000fc40000004100 */
[----:B------:R-:W-:Y:S01]  /*6ad0*/  FMUL.FTZ R144, R144, UR16 ;  /* 0x0000001090907c20 */ /* 0x000fe20008410000 */
        /* <DEDUP_REMOVED lines=10> */
[----:B------:R-:W-:Y:S01]  /*6b80*/  F2FP.F16.F32.PACK_AB R139, R208, R145 ;  /* 0x00000091d08b723e */ /* 0x000fe200000000ff */
[----:B------:R-:W-:Y:S06]  /*6b90*/  BRA `(.L_x_6997) ;  /* 0x0000000400ac7947 */ /* 0x000fec0003800000 */
.L_x_6998:
        /* <DEDUP_REMOVED lines=16> */
[--C-:B-----5:R-:W-:Y:S02]  /*6ca0*/  @P2 HADD2.F32 R142, -RZ, R136.reuse.H0_H0 ;  /* 0x20000088ff8e2230 */ /* 0x120fe40000004100 */
[----:B------:R-:W-:Y:S01]  /*6cb0*/  FMUL.FTZ R201, R149, R204 ;  /* 0x000000cc95c97220 */ /* 0x000fe20000410000 */
        /* <DEDUP_REMOVED lines=18> */
[----:B------:R-:W-:Y:S01]  /*6de0*/  FMUL.FTZ R201, R149, R204 ;  /* 0x000000cc95c97220 */ /* 0x000fe20000410000 */
        /* <DEDUP_REMOVED lines=19> */
[C---:B------:R-:W-:Y:S01]  /*6f20*/  FMUL.FTZ R201, R149.reuse, R206 ;  /* 0x000000ce95c97220 */ /* 0x040fe20000410000 */
[----:B------:R-:W-:Y:S02]  /*6f30*/  MOV R204, RZ ;  /* 0x000000ff00cc7202 */ /* 0x000fe40000000f00 */
[----:B------:R-:W-:Y:S01]  /*6f40*/  CS2R R206, SRZ ;  /* 0x0000000000ce7805 */ /* 0x000fe2000001ff00 */
[----:B------:R-:W-:Y:S01]  /*6f50*/  FMUL.FTZ R205, R149, R208 ;  /* 0x000000d095cd7220 */ /* 0x000fe20000410000 */
        /* <DEDUP_REMOVED lines=21> */
[C---:B------:R-:W-:Y:S01]  /*70b0*/  FMUL.FTZ R145, R149.reuse, R138 ;  /* 0x0000008a95917220 */ /* 0x040fe20000410000 */
[----:B------:R-:W-:Y:S01]  /*70c0*/  FADD.FTZ R110, R110, R147 ;  /* 0x000000936e6e7221 */ /* 0x000fe20000010000 */
[----:B------:R-:W-:Y:S01]  /*70d0*/  FMUL.FTZ R201, R149, R146 ;  /* 0x0000009295c97220 */ /* 0x000fe20000410000 */
[----:B------:R-:W-:-:S02]  /*70e0*/  HFMA2 R146, -RZ, RZ, 0, 0 ;  /* 0x00000000ff927431 */ /* 0x000fc400000001ff */
[C---:B------:R-:W-:Y:S01]  /*70f0*/  FMUL.FTZ R138, R144.reuse, R145 ;  /* 0x00000091908a7220 */ /* 0x040fe20000410000 */
[----:B------:R-:W-:Y:S01]  /*7100*/  MOV R145, RZ ;  /* 0x000000ff00917202 */ /* 0x000fe20000000f00 */
        /* <DEDUP_REMOVED lines=19> */
[----:B------:R-:W-:-:S07]  /*7240*/  F2FP.F16.F32.PACK_AB R136, R141, R140 ;  /* 0x0000008c8d88723e */ /* 0x000fce00000000ff */
.L_x_6997:
        /* <DEDUP_REMOVED lines=9> */
.L_x_6994:
[----:B------:R-:W-:Y:S05]  /*72e0*/  BSYNC.RECONVERGENT B0 ;  /* 0x0000000000007941 */ /* 0x000fea0003800200 */
.L_x_6993:
[----:B0-23--:R-:W0:Y:S01]  /*72f0*/  LDC.64 R136, c[0x0][0x380] ;  /* 0x0000e000ff887b82 */ /* 0x00de220000000a00 */
[----:B------:R-:W-:Y:S01]  /*7300*/  UPLOP3.LUT UP1, UPT, UPT, UPT, UP1, 0x40, 0x4 ;  /* 0x000000000004789c */ /* 0x000fe20003f2e810 */
[----:B0-----:R-:W-:-:S04]  /*7310*/  IADD3 R2, PT, PT, R2, R136, RZ ;  /* 0x0000008802027210 */ /* 0x001fc80007ffe0ff */
[----:B------:R-:W-:-:S13]  /*7320*/  ISETP.GE.AND P1, PT, R2, R137, PT ;  /* 0x000000890200720c */ /* 0x000fda0003f26270 */
[----:B------:R-:W-:Y:S05]  /*7330*/  @!P1 BRA `(.L_x_6999) ;  /* 0xffffff94000c9947 */ /* 0x000fea000383ffff */
.L_x_6972:
        /* <DEDUP_REMOVED lines=17> */
.L_x_7001:
[----:B------:R-:W-:Y:S05]  /*7450*/  BSYNC.RECONVERGENT B0 ;  /* 0x0000000000007941 */ /* 0x000fea0003800200 */
.L_x_7000:
        /* <DEDUP_REMOVED lines=15> */
.L_x_7003:
[----:B------:R-:W-:Y:S05]  /*7550*/  BSYNC.RECONVERGENT B0 ;  /* 0x0000000000007941 */ /* 0x000fea0003800200 */
.L_x_7002:
        /* <DEDUP_REMOVED lines=14> */
.L_x_7004:
        /* <DEDUP_REMOVED lines=12> */
.L_x_10788:


//--------------------- .text._ZN10layer_norm13ln_bwd_kernelINS_13Kernel_traitsI6__halfS2_fS2_fjLj3072ELj1ELj1ELj4ELj16ENS_18Kernel_traits_baseILj3072ES2_S2_fS2_fjLj128EEEEELb1ELb1ELb0ELb1EEEvNS_9BwdParamsE --------------------------
	.section	.text._ZN10layer_norm13ln_bwd_kernelINS_13Kernel_traitsI6__halfS2_fS2_fjLj3072ELj1ELj1ELj4ELj16ENS_18Kernel_traits_baseILj3072ES2_S2_fS2_fjLj128EEEEELb1ELb1ELb0ELb1EEEvNS_9BwdParamsE,"ax",@progbits
	.align	128
        .global         _ZN10layer_norm13ln_bwd_kernelINS_13Kernel_traitsI6__halfS2_fS2_fjLj3072ELj1ELj1ELj4ELj16ENS_18Kernel_traits_baseILj3072ES2_S2_fS2_fjLj128EEEEELb1ELb1ELb0ELb1EEEvNS_9BwdParamsE
        .type           _ZN10layer_norm13ln_bwd_kernelINS_13Kernel_traitsI6__halfS2_fS2_fjLj3072ELj1ELj1ELj4ELj16ENS_18Kernel_traits_baseILj3072ES2_S2_fS2_fjLj128EEEEELb1ELb1ELb0ELb1EEEvNS_9BwdParamsE,@function
        .size           _ZN10layer_norm13ln_bwd_kernelINS_13Kernel_traitsI6__halfS2_fS2_fjLj3072ELj1ELj1ELj4ELj16ENS_18Kernel_traits_baseILj3072ES2_S2_fS2_fjLj128EEEEELb1ELb1ELb0ELb1EEEvNS_9BwdParamsE,(.L_x_10789 - _ZN10layer_norm13ln_bwd_kernelINS_13Kernel_traitsI6__halfS2_fS2_fjLj3072ELj1ELj1ELj4ELj16ENS_18Kernel_traits_baseILj3072ES2_S2_fS2_fjLj128EEEEELb1ELb1ELb0ELb1EEEvNS_9BwdParamsE)
        .other          _ZN10layer_norm13ln_bwd_kernelINS_13Kernel_traitsI6__halfS2_fS2_fjLj3072ELj1ELj1ELj4ELj16ENS_18Kernel_traits_baseILj3072ES2_S2_fS2_fjLj128EEEEELb1ELb1ELb0ELb1EEEvNS_9BwdParamsE,@"STO_CUDA_ENTRY STV_DEFAULT"
_ZN10layer_norm13ln_bwd_kernelINS_13Kernel_traitsI6__halfS2_fS2_fjLj3072ELj1ELj1ELj4ELj16ENS_18Kernel_traits_baseILj3072ES2_S2_fS2_fjLj128EEEEELb1ELb1ELb0ELb1EEEvNS_9BwdParamsE:
.text._ZN10layer_norm13ln_bwd_kernelINS_13Kernel_traitsI6__halfS2_fS2_fjLj3072ELj1ELj1ELj4ELj16ENS_18Kernel_traits_baseILj3072ES2_S2_fS2_fjLj128EEEEELb1ELb1ELb0ELb1EEEvNS_9BwdParamsE:
        /* <DEDUP_REMOVED lines=60> */
[----:B------:R-:W-:Y:S02]  /*03c0*/  CS2R R128, SRZ ;  /* 0x0000000000807805 */ /* 0x000fe4000001ff00 */
[----:B------:R-:W-:Y:S01]  /*03d0*/  CS2R R130, SRZ ;  /* 0x0000000000827805 */ /* 0x000fe2000001ff00 */
[----:B------:R-:W4:Y:S01]  /*03e0*/  LDG.E.128 R12, desc[UR8][R4.64+0x800] ;  /* 0x00080008040c7981 */ /* 0x000f22000c1e1d00 */
[----:B------:R-:W-:-:S02]  /*03f0*/  CS2R R132, SRZ ;  /* 0x0000000000847805 */ /* 0x000fc4000001ff00 */
[----:B------:R-:W-:Y:S02]  /*0400*/  CS2R R140, SRZ ;  /* 0x00000000008c7805 */ /* 0x000fe4000001ff00 */
        /* <DEDUP_REMOVED lines=12> */
[----:B0-----:R-:W-:Y:S02]  /*04d0*/  CS2R R4, SRZ ;  /* 0x0000000000047805 */ /* 0x001fe4000001ff00 */
        /* <DEDUP_REMOVED lines=9> */
[----:B------:R-:W-:Y:S01]  /*0570*/  MOV R157, RZ ;  /* 0x000000ff009d7202 */ /* 0x000fe20000000f00 */
[----:B------:R-:W1:Y:S01]  /*0580*/  LDCU.U8 UR10, c[0x0][0x410] ;  /* 0x00008200ff0a77ac */ /* 0x000e620008000000 */
[----:B------:R-:W-:-:S02]  /*0590*/  MOV R155, UR7 ;  /* 0x00000007009b7c02 */ /* 0x000fc40008000f00 */
[----:B0-----:R-:W-:Y:S01]  /*05a0*/  CS2R R6, SRZ ;  /* 0x0000000000067805 */ /* 0x001fe2000001ff00 */
[----:B------:R-:W0:Y:S01]  /*05b0*/  LDCU UR6, c[0x0][0x408] ;  /* 0x00008100ff0677ac */ /* 0x000e220008000800 */
[----:B------:R-:W2:Y:S01]  /*05c0*/  LDCU UR11, c[0x0][0x388] ;  /* 0x00007100ff0b77ac */ /* 0x000ea20008000800 */
[----:B------:R-:W3:Y:S01]  /*05d0*/  LDCU UR14, c[0x0][0x400] ;  /* 0x00008000ff0e77ac */ /* 0x000ee20008000800 */
[----:B------:R-:W0:Y:S01]  /*05e0*/  LDCU.64 UR4, c[0x0][0x478] ;  /* 0x00008f00ff0477ac */ /* 0x000e220008000a00 */
        /* <DEDUP_REMOVED lines=31> */
.L_x_7018:
        /* <DEDUP_REMOVED lines=8> */
[----:B0-----:R-:W-:Y:S01]  /*0860*/  IMAD.WIDE R106, R155, 0x4, R88 ;  /* 0x000000049b6a7825 */ /* 0x001fe200078e0258 */
[----:B------:R-:W-:-:S04]  /*0870*/  IADD3 R185, PT, PT, R187, 0x80, RZ ;  /* 0x00000080bbb97810 */ /* 0x000fc80007ffe0ff */
[----:B------:R-:W4:Y:S01]  /*0880*/  LDG.E R0, desc[UR8][R106.64] ;  /* 0x000000086a007981 */ /* 0x000f22000c1e1900 */
[----:B-1----:R-:W-:-:S06]  /*0890*/  IMAD.WIDE.U32 R92, R187, 0x10, R120 ;  /* 0x00000010bb5c7825 */ /* 0x002fcc00078e0078 */
[----:B------:R-:W4:Y:S01]  /*08a0*/  LDG.E.128 R92, desc[UR8][R92.64] ;  /* 0x000000085c5c7981 */ /* 0x000f22000c1e1d00 */
[----:B--2---:R-:W-:-:S05]  /*08b0*/  IMAD.WIDE.U32 R122, R187, 0x20, R188 ;  /* 0x00000020bb7a7825 */ /* 0x004fca00078e00bc */
[----:B------:R-:W2:Y:S01]  /*08c0*/  LDG.E.128 R88, desc[UR8][R122.64] ;  /* 0x000000087a587981 */ /* 0x000ea2000c1e1d00 */
[----:B---3--:R-:W-:-:S03]  /*08d0*/  IMAD.WIDE R182, R155, 0x4, R182 ;  /* 0x000000049bb67825 */ /* 0x008fc600078e02b6 */
[----:B------:R-:W3:Y:S01]  /*08e0*/  LDG.E.128 R96, desc[UR8][R122.64+0x10] ;  /* 0x000010087a607981 */ /* 0x000ee2000c1e1d00 */
[----:B------:R-:W-:-:S03]  /*08f0*/  IMAD.WIDE.U32 R190, R185, 0x20, R188 ;  /* 0x00000020b9be7825 */ /* 0x000fc600078e00bc */
[----:B------:R-:W3:Y:S04]  /*0900*/  LDG.E R183, desc[UR8][R182.64] ;  /* 0x00000008b6b77981 */ /* 0x000ee8000c1e1900 */
[----:B------:R-:W3:Y:S01]  /*0910*/  LDG.E.128 R100, desc[UR8][R190.64] ;  /* 0x00000008be647981 */ /* 0x000ee2000c1e1d00 */
[--C-:B------:R-:W-:Y:S01]  /*0920*/  IMAD.WIDE.U32 R104, R185, 0x10, R120.reuse ;  /* 0x00000010b9687825 */ /* 0x100fe200078e0078 */
[----:B------:R-:W-:Y:S02]  /*0930*/  IADD3 R154, PT, PT, R187, 0x100, RZ ;  /* 0x00000100bb9a7810 */ /* 0x000fe40007ffe0ff */
[----:B------:R0:W3:Y:S04]  /*0940*/  LDG.E.128 R108, desc[UR8][R190.64+0x10] ;  /* 0x00001008be6c7981 */ /* 0x0000e8000c1e1d00 */
[----:B------:R-:W3:Y:S01]  /*0950*/  LDG.E.128 R104, desc[UR8][R104.64] ;  /* 0x0000000868687981 */ /* 0x000ee2000c1e1d00 */
[----:B------:R-:W-:-:S06]  /*0960*/  IMAD.WIDE.U32 R120, R154, 0x10, R120 ;  /* 0x000000109a787825 */ /* 0x000fcc00078e0078 */
[----:B------:R-:W3:Y:S01]  /*0970*/  LDG.E.128 R120, desc[UR8][R120.64] ;  /* 0x0000000878787981 */ /* 0x000ee2000c1e1d00 */
[----:B------:R-:W-:-:S05]  /*0980*/  IMAD.WIDE.U32 R188, R154, 0x20, R188 ;  /* 0x000000209abc7825 */ /* 0x000fca00078e00bc */
[----:B------:R-:W3:Y:S04]  /*0990*/  LDG.E.128 R112, desc[UR8][R188.64] ;  /* 0x00000008bc707981 */ /* 0x000ee8000c1e1d00 */
[----:B------:R1:W3:Y:S01]  /*09a0*/  LDG.E.128 R116, desc[UR8][R188.64+0x10] ;  /* 0x00001008bc747981 */ /* 0x0002e2000c1e1d00 */
[----:B------:R-:W-:Y:S02]  /*09b0*/  ISETP.NE.AND P5, PT, RZ, UR10, PT ;  /* 0x0000000aff007c0c */ /* 0x000fe4000bfa5270 */
[----:B------:R-:W-:Y:S02]  /*09c0*/  LOP3.LUT P3, RZ, R2, 0x1f, RZ, 0xc0, !PT ;  /* 0x0000001f02ff7812 */ /* 0x000fe4000786c0ff */
[----:B------:R-:W-:Y:S02]  /*09d0*/  PLOP3.LUT P0, PT, PT, PT, PT, 0x80, 0x8 ;  /* 0x000000000008781c */ /* 0x000fe40003f0f070 */
[----:B------:R-:W-:-:S09]  /*09e0*/  ISETP.NE.U32.AND P2, PT, RZ, UR12, PT ;  /* 0x0000000cff007c0c */ /* 0x000fd2000bf45070 */
[----:B------:R-:W-:Y:S02]  /*09f0*/  @!P3 PLOP3.LUT P0, PT, P4, PT, PT, 0x80, 0x8 ;  /* 0x000000000008b81c */ /* 0x000fe4000270f070 */
[----:B------:R-:W-:Y:S02]  /*0a00*/  ISETP.NE.AND.EX P2, PT, RZ, UR13, PT, P2 ;  /* 0x0000000dff007c0c */ /* 0x000fe4000bf45320 */
[----:B----4-:R-:W-:Y:S01]  /*0a10*/  FSEL R194, R0, RZ, !P5 ;  /* 0x000000ff00c27208 */ /* 0x010fe20006800000 */
[--C-:B------:R-:W-:Y:S02]  /*0a20*/  HADD2.F32 R186, -RZ, R92.reuse.H0_H0 ;  /* 0x2000005cffba7230 */ /* 0x100fe40000004100 */
[----:B------:R-:W-:Y:S02]  /*0a30*/  HADD2.F32 R195, -RZ, R92.H1_H1 ;  /* 0x3000005cffc37230 */ /* 0x000fe40000004100 */
[C---:B--2---:R-:W-:Y:S01]  /*0a40*/  FADD.FTZ R0, -R194.reuse, R88 ;  /* 0x00000058c2007221 */ /* 0x044fe20000010100 */
[----:B------:R-:W-:Y:S01]  /*0a50*/  FMUL.FTZ R221, R181, R186 ;  /* 0x000000bab5dd7220 */ /* 0x000fe20000410000 */
[----:B------:R-:W-:Y:S01]  /*0a60*/  FADD.FTZ R198, -R194, R89 ;  /* 0x00000059c2c67221 */ /* 0x000fe20000010100 */
[----:B------:R-:W-:-:S02]  /*0a70*/  HADD2.F32 R92, -RZ, R93.H0_H0 ;  /* 0x2000005dff5c7230 */ /* 0x000fc40000004100 */
[----:B------:R-:W-:Y:S01]  /*0a80*/  FMUL.FTZ R224, R180, R195 ;  /* 0x000000c3b4e07220 */ /* 0x000fe20000410000 */
[----:B------:R-:W-:Y:S01]  /*0a90*/  FADD.FTZ R89, RZ, R221 ;  /* 0x000000ddff597221 */ /* 0x000fe20000010000 */
[C---:B---3--:R-:W-:Y:S01]  /*0aa0*/  FMUL.FTZ R0, R183.reuse, R0 ;  /* 0x00000000b7007220 */ /* 0x048fe20000410000 */
[C---:B------:R-:W-:Y:S01]  /*0ab0*/  FADD.FTZ R202, -R194.reuse, R90 ;  /* 0x0000005ac2ca7221 */ /* 0x040fe20000010100 */
[----:B------:R-:W-:Y:S01]  /*0ac0*/  FMUL.FTZ R225, R183, R198 ;  /* 0x000000c6b7e17220 */ /* 0x000fe20000410000 */
[----:B------:R-:W-:Y:S01]  /*0ad0*/  FADD.FTZ R240, -R194, R100 ;  /* 0x00000064c2f07221 */ /* 0x000fe20000010100 */
[----:B------:R-:W-:Y:S01]  /*0ae0*/  FFMA.FTZ R100, R0, R221, RZ ;  /* 0x000000dd00647223 */ /* 0x000fe200000100ff */
[----:B0-----:R-:W-:Y:S02]  /*0af0*/  HADD2.F32 R191, -RZ, R93.H1_H1 ;  /* 0x3000005dffbf7230 */ /* 0x001fe40000004100 */
        /* <DEDUP_REMOVED lines=8> */
[C---:B------:R-:W-:Y:S01]  /*0b80*/  FADD.FTZ R208, -R194.reuse, R96 ;  /* 0x00000060c2d07221 */ /* 0x040fe20000010100 */
        /* <DEDUP_REMOVED lines=10> */
[--C-:B------:R-:W-:Y:S02]  /*0c30*/  HADD2.F32 R197, -RZ, R104.reuse.H0_H0 ;  /* 0x20000068ffc57230 */ /* 0x100fe40000004100 */
[----:B-1----:R-:W-:Y:S02]  /*0c40*/  HADD2.F32 R188, -RZ, R104.H1_H1 ;  /* 0x30000068ffbc7230 */ /* 0x002fe40000004100 */
        /* <DEDUP_REMOVED lines=18> */
[----:B------:R-:W-:Y:S01]  /*0d70*/  FADD.FTZ R200, -R194, R101 ;  /* 0x00000065c2c87221 */ /* 0x000fe20000010100 */
[----:B------:R-:W-:Y:S01]  /*0d80*/  FMUL.FTZ R205, R183, R240 ;  /* 0x000000f0b7cd7220 */ /* 0x000fe20000410000 */
[----:B------:R-:W-:Y:S01]  /*0d90*/  FFMA.FTZ R100, R239, R234, R100 ;  /* 0x000000eaef647223 */ /* 0x000fe20000010064 */
[--C-:B------:R-:W-:Y:S02]  /*0da0*/  HADD2.F32 R199, -RZ, R105.reuse.H0_H0 ;  /* 0x20000069ffc77230 */ /* 0x100fe40000004100 */
[----:B------:R-:W-:Y:S01]  /*0db0*/  FMUL.FTZ R198, R172, R188 ;  /* 0x000000bcacc67220 */ /* 0x000fe20000410000 */
        /* <DEDUP_REMOVED lines=35> */
[----:B------:R-:W-:Y:S01]  /*0ff0*/  FADD.FTZ R98, -R194, R112 ;  /* 0x00000070c2627221 */ /* 0x000fe20000010100 */
[----:B------:R-:W-:Y:S01]  /*1000*/  FMUL.FTZ R213, R166, R196 ;  /* 0x000000c4a6d57220 */ /* 0x000fe20000410000 */
[----:B------:R-:W-:Y:S01]  /*1010*/  FADD.FTZ R102, R91, R210 ;  /* 0x000000d25b667221 */ /* 0x000fe20000010000 */
[----:B------:R-:W-:Y:S01]  /*1020*/  FMUL.FTZ R214, R183, R214 ;  /* 0x000000d6b7d67220 */ /* 0x000fe20000410000 */
[----:B------:R-:W-:Y:S01]  /*1030*/  FFMA.FTZ R89, R215, R210, R100 ;  /* 0x000000d2d7597223 */ /* 0x000fe20000010064 */
[----:B------:R-:W-:-:S02]  /*1040*/  HADD2.F32 R217, -RZ, R120.H1_H1 ;  /* 0x30000078ffd97230 */ /* 0x000fc40000004100 */
[----:B------:R-:W-:Y:S01]  /*1050*/  FMUL.FTZ R108, R165, R216 ;  /* 0x000000d8a56c7220 */ /* 0x000fe20000410000 */
[----:B------:R-:W-:Y:S01]  /*1060*/  FADD.FTZ R91, R102, R213 ;  /* 0x000000d5665b7221 */ /* 0x000fe20000010000 */
[----:B------:R-:W-:Y:S01]  /*1070*/  FMUL.FTZ R109, R183, R98 ;  /* 0x00000062b76d7220 */ /* 0x000fe20000410000 */
[----:B------:R-:W-:Y:S01]  /*1080*/  FADD.FTZ R112, -R194, R113 ;  /* 0x00000071c2707221 */ /* 0x000fe20000010100 */
        /* <DEDUP_REMOVED lines=11> */
[C---:B------:R-:W-:Y:S01]  /*1140*/  FMUL.FTZ R113, R183.reuse, R114 ;  /* 0x00000072b7717220 */ /* 0x040fe20000410000 */
[----:B------:R-:W-:Y:S01]  /*1150*/  FFMA.FTZ R100, R112, R110, R91 ;  /* 0x0000006e70647223 */ /* 0x000fe2000001005b */
[--C-:B------:R-:W-:Y:S02]  /*1160*/  HADD2.F32 R219, -RZ, R122.reuse.H0_H0 ;  /* 0x2000007affdb7230 */ /* 0x100fe40000004100 */
[----:B------:R-:W-:Y:S01]  /*1170*/  FADD.FTZ R94, -R194, R116 ;  /* 0x00000074c25e7221 */ /* 0x000fe20000010100 */
[----:B------:R-:W-:Y:S01]  /*1180*/  FMUL.FTZ R114, R162, R220 ;  /* 0x000000dca2727220 */ /* 0x000fe20000410000 */
[----:B------:R-:W-:Y:S01]  /*1190*/  FADD.FTZ R89, R98, R111 ;  /* 0x0000006f62597221 */ /* 0x000fe20000010000 */
[----:B------:R-:W-:Y:S01]  /*11a0*/  FMUL.FTZ R116, R183, R96 ;  /* 0x00000060b7747220 */ /* 0x000fe20000410000 */
[----:B------:R-:W-:Y:S01]  /*11b0*/  FFMA.FTZ R91, R113, R111, R100 ;  /* 0x0000006f715b7223 */ /* 0x000fe20000010064 */
[----:B------:R-:W-:Y:S01]  /*11c0*/  FADD.FTZ R90, -R194, R117 ;  /* 0x00000075c25a7221 */ /* 0x000fe20000010100 */
[----:B------:R-:W-:-:S02]  /*11d0*/  HADD2.F32 R223, -RZ, R122.H1_H1 ;  /* 0x3000007affdf7230 */ /* 0x000fc40000004100 */
[----:B------:R-:W-:Y:S01]  /*11e0*/  FMUL.FTZ R115, R161, R219 ;  /* 0x000000dba1737220 */ /* 0x000fe20000410000 */
[----:B------:R-:W-:Y:S01]  /*11f0*/  FADD.FTZ R96, R89, R114 ;  /* 0x0000007259607221 */ /* 0x000fe20000010000 */
[C---:B------:R-:W-:Y:S01]  /*1200*/  FMUL.FTZ R117, R183.reuse, R94 ;  /* 0x0000005eb7757220 */ /* 0x040fe20000410000 */
[----:B------:R-:W-:Y:S01]  /*1210*/  FFMA.FTZ R94, R116, R114, R91 ;  /* 0x00000072745e7223 */ /* 0x000fe2000001005b */
[----:B------:R-:W-:Y:S01]  /*1220*/  FADD.FTZ R88, -R194, R118 ;  /* 0x00000076c2587221 */ /* 0x000fe20000010100 */
[----:B------:R-:W-:Y:S01]  /*1230*/  FMUL.FTZ R118, R160, R223 ;  /* 0x000000dfa0767220 */ /* 0x000fe20000410000 */
[----:B------:R-:W-:Y:S01]  /*1240*/  FADD.FTZ R89, R96, R115 ;  /* 0x0000007360597221 */ /* 0x000fe20000010000 */
[----:B------:R-:W-:Y:S01]  /*1250*/  FMUL.FTZ R120, R183, R90 ;  /* 0x0000005ab7787220 */ /* 0x000fe20000410000 */
[----:B------:R-:W-:Y:S01]  /*1260*/  FFMA.FTZ R91, R117, R115, R94 ;  /* 0x00000073755b7223 */ /* 0x000fe2000001005e */
[----:B------:R-:W-:Y:S01]  /*1270*/  FADD.FTZ R194, -R194, R119 ;  /* 0x00000077c2c27221 */ /* 0x000fe20000010100 */
[----:B------:R-:W-:Y:S01]  /*1280*/  FMUL.FTZ R119, R159, R222 ;  /* 0x000000de9f777220 */ /* 0x000fe20000410000 */
[----:B------:R-:W-:Y:S01]  /*1290*/  FADD.FTZ R90, R89, R118 ;  /* 0x00000076595a7221 */ /* 0x000fe20000010000 */
[C---:B------:R-:W-:Y:S01]  /*12a0*/  FMUL.FTZ R121, R183.reuse, R88 ;  /* 0x00000058b7797220 */ /* 0x040fe20000410000 */
[----:B------:R-:W-:Y:S01]  /*12b0*/  FFMA.FTZ R88, R120, R118, R91 ;  /* 0x0000007678587223 */ /* 0x000fe2000001005b */
[----:B------:R-:W-:Y:S01]  /*12c0*/  FMUL.FTZ R122, R158, R241 ;  /* 0x000000f19e7a7220 */ /* 0x000fe20000410000 */
[----:B------:R-:W-:Y:S01]  /*12d0*/  FADD.FTZ R89, R90, R119 ;  /* 0x000000775a597221 */ /* 0x000fe20000010000 */
[----:B------:R-:W-:Y:S01]  /*12e0*/  FMUL.FTZ R194, R183, R194 ;  /* 0x000000c2b7c27220 */ /* 0x000fe20000410000 */
[----:B------:R-:W-:-:S02]  /*12f0*/  FFMA.FTZ R91, R121, R119, R88 ;  /* 0x00000077795b7223 */ /* 0x000fc40000010058 */
[----:B------:R-:W-:Y:S02]  /*1300*/  FADD.FTZ R89, R89, R122 ;  /* 0x0000007a59597221 */ /* 0x000fe40000010000 */
        /* <DEDUP_REMOVED lines=17> */
[----:B--2---:R-:W-:Y:S02]  /*1420*/  LEA R93, R98, R93, 0x18 ;  /* 0x0000005d625d7211 */ /* 0x004fe400078ec0ff */
[----:B------:R-:W2:Y:S02]  /*1430*/  @P1 LDC.64 R98, c[0x0][0x3e0] ;  /* 0x0000f800ff621b82 */ /* 0x000ea40000000a00 */
[----:B------:R-:W-:-:S04]  /*1440*/  IADD3 R238, PT, PT, R93, 0x3020, RZ ;  /* 0x000030205dee7810 */ /* 0x000fc80007ffe0ff */
[----:B------:R-:W-:Y:S01]  /*1450*/  @!P3 MOV R100, R238 ;  /* 0x000000ee0064b202 */ /* 0x000fe20000000f00 */
[----:B0-----:R-:W-:Y:S01]  /*1460*/  FADD.FTZ R89, R94, R89 ;  /* 0x000000595e597221 */ /* 0x001fe20000010000 */
[----:B-1----:R-:W-:-:S04]  /*1470*/  FADD.FTZ R102, R96, R91 ;  /* 0x0000005b60667221 */ /* 0x002fc80000010000 */
[----:B------:R-:W0:Y:S01]  /*1480*/  SHFL.DOWN PT, R88, R89, 0x1, 0x1f ;  /* 0x08201f0059587f89 */ /* 0x000e2200000e0000 */
[----:B------:R-:W-:Y:S01]  /*1490*/  @!P0 IADD3 R100, PT, PT, R93, 0x3000, RZ ;  /* 0x000030005d648810 */ /* 0x000fe20007ffe0ff */
[----:B------:R-:W1:Y:S02]  /*14a0*/  @P2 LDC.64 R96, c[0x0][0x438] ;  /* 0x00010e00ff602b82 */ /* 0x000e640000000a00 */
[----:B------:R-:W3:Y:S01]  /*14b0*/  SHFL.DOWN PT, R103, R102, 0x1, 0x1f ;  /* 0x08201f0066677f89 */ /* 0x000ee200000e0000 */
[----:B------:R-:W-:-:S05]  /*14c0*/  @!P3 MOV R105, R100 ;  /* 0x000000640069b202 */ /* 0x000fca0000000f00 */
[----:B------:R-:W4:Y:S08]  /*14d0*/  LDC.64 R100, c[0x0][0x3b0] ;  /* 0x0000ec00ff647b82 */ /* 0x000f300000000a00 */
[----:B------:R-:W1:Y:S08]  /*14e0*/  @P2 LDC.64 R90, c[0x0][0x438] ;  /* 0x00010e00ff5a2b82 */ /* 0x000e700000000a00 */
[----:B------:R-:W1:Y:S01]  /*14f0*/  @P2 LDC.64 R94, c[0x0][0x438] ;  /* 0x00010e00ff5e2b82 */ /* 0x000e620000000a00 */
[----:B0-----:R-:W-:Y:S01]  /*1500*/  FADD.FTZ R88, R89, R88 ;  /* 0x0000005859587221 */ /* 0x001fe20000010000 */
[----:B---3--:R-:W-:Y:S01]  /*1510*/  FADD.FTZ R89, R102, R103 ;  /* 0x0000006766597221 */ /* 0x008fe20000010000 */
[----:B------:R-:W-:Y:S01]  /*1520*/  @!P3 LEA R104, R156, R105, 0x3 ;  /* 0x000000699c68b211 */ /* 0x000fe200078e18ff */
[----:B--2---:R-:W-:-:S04]  /*1530*/  @P1 IMAD.WIDE R98, R155, 0x2, R98 ;  /* 0x000000029b621825 */ /* 0x004fc800078e0262 */
[----:B------:R0:W-:Y:S01]  /*1540*/  @!P3 STS.64 [R104], R88 ;  /* 0x000000586800b388 */ /* 0x0001e20000000a00 */
[C---:B----4-:R-:W-:Y:S01]  /*1550*/  IMAD.WIDE.U32 R106, R187.reuse, 0x8, R100 ;  /* 0x00000008bb6a7825 */ /* 0x050fe200078e0064 */
[----:B------:R-:W2:Y:S02]  /*1560*/  LDC.64 R102, c[0x0][0x390] ;  /* 0x0000e400ff667b82 */ /* 0x000ea40000000a00 */
[----:B------:R-:W3:Y:S01]  /*1570*/  @P1 LDG.E.U16 R236, desc[UR8][R98.64] ;  /* 0x0000000862ec1981 */ /* 0x000ee2000c1e1500 */
[----:B-1----:R-:W-:-:S03]  /*1580*/  @P2 IMAD.WIDE.U32 R96, R187, 0x20, R96 ;  /* 0x00000020bb602825 */ /* 0x002fc600078e0060 */
[----:B-----5:R-:W5:Y:S01]  /*1590*/  LDG.E.64 R106, desc[UR8][R106.64] ;  /* 0x000000086a6a7981 */ /* 0x020f62000c1e1b00 */
[----:B------:R-:W-:-:S03]  /*15a0*/  @P2 IMAD.WIDE.U32 R90, R185, 0x20, R90 ;  /* 0x00000020b95a2825 */ /* 0x000fc600078e005a */
[----:B------:R-:W5:Y:S01]  /*15b0*/  @P2 LDG.E.128 R68, desc[UR8][R96.64] ;  /* 0x0000000860442981 */ /* 0x000f62000c1e1d00 */
[----:B0-----:R-:W-:-:S03]  /*15c0*/  IMAD.WIDE.U32 R104, R185, 0x8, R100 ;  /* 0x00000008b9687825 */ /* 0x001fc600078e0064 */
[----:B------:R0:W5:Y:S01]  /*15d0*/  @P2 LDG.E.128 R72, desc[UR8][R96.64+0x10] ;  /* 0x0000100860482981 */ /* 0x000162000c1e1d00 */
[----:B------:R-:W-:-:S03]  /*15e0*/  IMAD.WIDE.U32 R100, R154, 0x8, R100 ;  /* 0x000000089a647825 */ /* 0x000fc600078e0064 */
[----:B------:R-:W5:Y:S01]  /*15f0*/  @P2 LDG.E.128 R76, desc[UR8][R90.64] ;  /* 0x000000085a4c2981 */ /* 0x000f62000c1e1d00 */
[----:B------:R-:W-:-:S03]  /*1600*/  @P2 IMAD.WIDE.U32 R94, R154, 0x20, R94 ;  /* 0x000000209a5e2825 */ /* 0x000fc600078e005e */
[----:B------:R-:W5:Y:S04]  /*1610*/  @P2 LDG.E.128 R80, desc[UR8][R90.64+0x10] ;  /* 0x000010085a502981 */ /* 0x000f68000c1e1d00 */
[----:B------:R-:W5:Y:S04]  /*1620*/  @P2 LDG.E.128 R84, desc[UR8][R94.64] ;  /* 0x000000085e542981 */ /* 0x000f68000c1e1d00 */
[----:B------:R1:W5:Y:S04]  /*1630*/  @P2 LDG.E.128 R64, desc[UR8][R94.64+0x10] ;  /* 0x000010085e402981 */ /* 0x000368000c1e1d00 */
[----:B------:R-:W5:Y:S04]  /*1640*/  LDG.E.64 R104, desc[UR8][R104.64] ;  /* 0x0000000868687981 */ /* 0x000f68000c1e1b00 */
[----:B------:R-:W5:Y:S01]  /*1650*/  LDG.E.64 R100, desc[UR8][R100.64] ;  /* 0x0000000864647981 */ /* 0x000f62000c1e1b00 */
[----:B--2---:R-:W-:Y:S01]  /*1660*/  IMAD.WIDE.U32 R88, R187, 0x10, R102 ;  /* 0x00000010bb587825 */ /* 0x004fe200078e0066 */
[----:B------:R-:W-:Y:S06]  /*1670*/  BAR.SYNC.DEFER_BLOCKING 0x0 ;  /* 0x0000000000007b1d */ /* 0x000fec0000010000 */
[----:B------:R-:W5:Y:S01]  /*1680*/  LDG.E.128 R88, desc[UR8][R88.64] ;  /* 0x0000000858587981 */ /* 0x000f62000c1e1d00 */
[C---:B------:R-:W-:Y:S01]  /*1690*/  @!P4 IADD3 R238, PT, PT, R93.reuse, 0x3000, RZ ;  /* 0x000030005deec810 */ /* 0x040fe20007ffe0ff */
[----:B------:R-:W-:Y:S01]  /*16a0*/  FADD.FTZ R149, R92, R149 ;  /* 0x000000955c957221 */ /* 0x000fe20000010000 */
[----:B0-----:R-:W-:Y:S01]  /*16b0*/  IADD3 R96, PT, PT, R93, 0x3030, RZ ;  /* 0x000030305d607810 */ /* 0x001fe20007ffe0ff */
[----:B------:R-:W-:Y:S01]  /*16c0*/  FFMA.FTZ R150, R227, R92, R150 ;  /* 0x0000005ce3967223 */ /* 0x000fe20000010096 */
[----:B------:R-:W-:-:S02]  /*16d0*/  @!P4 IADD3 R96, PT, PT, R93, 0x3010, RZ ;  /* 0x000030105d60c810 */ /* 0x000fc40007ffe0ff */
[----:B-1----:R-:W0:Y:S04]  /*16e0*/  LDS.128 R92, [R238] ;  /* 0x00000000ee5c7984 */ /* 0x002e280000000c00 */
        /* <DEDUP_REMOVED lines=59> */
[----:B------:R-:W-:Y:S01]  /*1aa0*/  FMUL.FTZ R184, R92, UR14 ;  /* 0x0000000e5cb87c20 */ /* 0x000fe20008410000 */
[----:B------:R-:W-:Y:S01]  /*1ab0*/  FSEL R189, R98, RZ, !P5 ;  /* 0x000000ff62bd7208 */ /* 0x000fe20006800000 */
[----:B---3--:R-:W-:Y:S01]  /*1ac0*/  @P1 HADD2.F32 R182, -RZ, R236.H0_H0 ;  /* 0x200000ecffb61230 */ /* 0x008fe20000004100 */
[----:B------:R-:W-:Y:S06]  /*1ad0*/  BRA.U UP0, `(.L_x_7006) ;  /* 0x0000000d00347547 */ /* 0x000fec000b800000 */
[----:B------:R-:W-:-:S04]  /*1ae0*/  UISETP.NE.U32.AND UP0, UPT, UR4, URZ, UPT ;  /* 0x000000ff0400728c */ /* 0x000fc8000bf05070 */
[----:B------:R-:W-:-:S09]  /*1af0*/  UISETP.NE.AND.EX UP0, UPT, UR5, URZ, UPT, UP0 ;  /* 0x000000ff0500728c */ /* 0x000fd2000bf05300 */
[----:B------:R-:W-:Y:S05]  /*1b00*/  BRA.U UP0, `(.L_x_7007) ;  /* 0x0000000500947547 */ /* 0x000fea000b800000 */
[-CC-:B------:R-:W-:Y:S01]  /*1b10*/  FFMA.FTZ R0, R0, R184.reuse, R189.reuse ;  /* 0x000000b800007223 */ /* 0x180fe200000100bd */
[C---:B-----5:R-:W-:Y:S01]  /*1b20*/  LOP3.LUT P0, RZ, R106.reuse, 0xff, RZ, 0xc0, !PT ;  /* 0x000000ff6aff7812 */ /* 0x060fe2000780c0ff */
[-CC-:B------:R-:W-:Y:S01]  /*1b30*/  FFMA.FTZ R225, R225, R184.reuse, R189.reuse ;  /* 0x000000b8e1e17223 */ /* 0x180fe200000100bd */
[-CC-:B------:R-:W-:Y:S01]  /*1b40*/  FFMA.FTZ R227, R227, R184.reuse, R189.reuse ;  /* 0x000000b8e3e37223 */ /* 0x180fe200000100bd */
[----:B------:R-:W-:Y:S01]  /*1b50*/  FADD.FTZ R0, R221, -R0 ;  /* 0x80000000dd007221 */ /* 0x000fe20000010000 */
[C---:B------:R-:W-:Y:S01]  /*1b60*/  LOP3.LUT P3, RZ, R106.reuse, 0xff00, RZ, 0xc0, !PT ;  /* 0x0000ff006aff7812 */ /* 0x040fe2000786c0ff */
[----:B------:R-:W-:Y:S01]  /*1b70*/  FFMA.FTZ R229, R229, R184, R189 ;  /* 0x000000b8e5e57223 */ /* 0x000fe200000100bd */
[C---:B------:R-:W-:Y:S01]  /*1b80*/  LOP3.LUT P5, RZ, R106.reuse, 0xff0000, RZ, 0xc0, !PT ;  /* 0x00ff00006aff7812 */ /* 0x040fe200078ac0ff */
[----:B------:R-:W-:Y:S01]  /*1b90*/  FMUL.FTZ R93, R183, R0 ;  /* 0x00000000b75d7220 */ /* 0x000fe20000410000 */
[----:B------:R-:W-:Y:S01]  /*1ba0*/  LOP3.LUT P6, RZ, R106, 0xff000000, RZ, 0xc0, !PT ;  /* 0xff0000006aff7812 */ /* 0x000fe200078cc0ff */
[----:B------:R-:W-:Y:S01]  /*1bb0*/  FADD.FTZ R224, R224, -R225 ;  /* 0x800000e1e0e07221 */ /* 0x000fe20000010000 */
[----:B------:R-:W-:Y:S01]  /*1bc0*/  FADD.FTZ R226, R226, -R227 ;  /* 0x800000e3e2e27221 */ /* 0x000fe20000010000 */
[----:B------:R-:W-:Y:S01]  /*1bd0*/  FMUL.FTZ R93, R93, R182 ;  /* 0x000000b65d5d7220 */ /* 0x000fe20000410000 */
[----:B------:R-:W-:Y:S01]  /*1be0*/  FADD.FTZ R228, R228, -R229 ;  /* 0x800000e5e4e47221 */ /* 0x000fe20000010000 */
[C---:B------:R-:W-:Y:S01]  /*1bf0*/  FMUL.FTZ R95, R183.reuse, R224 ;  /* 0x000000e0b75f7220 */ /* 0x040fe20000410000 */
[----:B------:R-:W-:Y:S01]  /*1c00*/  FMUL.FTZ R97, R183, R226 ;  /* 0x000000e2b7617220 */ /* 0x000fe20000410000 */
[----:B------:R-:W-:-:S02]  /*1c10*/  @P0 HADD2.F32 R94, -RZ, R88.H0_H0 ;  /* 0x20000058ff5e0230 */ /* 0x000fc40000004100 */
[----:B------:R-:W-:Y:S01]  /*1c20*/  FMUL.FTZ R93, R93, UR6 ;  /* 0x000000065d5d7c20 */ /* 0x000fe20008410000 */
[----:B------:R-:W-:Y:S01]  /*1c30*/  FMUL.FTZ R99, R183, R228 ;  /* 0x000000e4b7637220 */ /* 0x000fe20000410000 */
[-C--:B------:R-:W-:Y:S01]  /*1c40*/  FMUL.FTZ R96, R95, R182.reuse ;  /* 0x000000b65f607220 */ /* 0x080fe20000410000 */
[----:B------:R-:W-:Y:S01]  /*1c50*/  CS2R R190, SRZ ;  /* 0x0000000000be7805 */ /* 0x000fe2000001ff00 */
[----:B------:R-:W-:Y:S02]  /*1c60*/  @P0 HADD2.F32 R95, -RZ, R52.H0_H0 ;  /* 0x20000034ff5f0230 */ /* 0x000fe40000004100 */
[----:B------:R-:W-:Y:S01]  /*1c70*/  FMUL.FTZ R97, R97, R182 ;  /* 0x000000b661617220 */ /* 0x000fe20000410000 */
[----:B------:R-:W-:Y:S01]  /*1c80*/  @P0 FMUL.FTZ R191, R93, R94 ;  /* 0x0000005e5dbf0220 */ /* 0x000fe20000410000 */
[----:B------:R-:W-:Y:S01]  /*1c90*/  FMUL.FTZ R99, R99, R182 ;  /* 0x000000b663637220 */ /* 0x000fe20000410000 */
[----:B------:R-:W-:Y:S02]  /*1ca0*/  @P3 HADD2.F32 R88, -RZ, R88.H1_H1 ;  /* 0x30000058ff583230 */ /* 0x000fe40000004100 */
[----:B------:R-:W-:-:S02]  /*1cb0*/  HFMA2 R92, -RZ, RZ, 0, 0 ;  /* 0x00000000ff5c7431 */ /* 0x000fc400000001ff */
[--C-:B------:R-:W-:Y:S02]  /*1cc0*/  @P5 HADD2.F32 R94, -RZ, R89.reuse.H0_H0 ;  /* 0x20000059ff5e5230 */ /* 0x100fe40000004100 */
[----:B------:R-:W-:Y:S01]  /*1cd0*/  FMUL.FTZ R188, R96, UR6 ;  /* 0x0000000660bc7c20 */ /* 0x000fe20008410000 */
[----:B------:R-:W-:Y:S02]  /*1ce0*/  @P6 HADD2.F32 R98, -RZ, R89.H1_H1 ;  /* 0x30000059ff626230 */ /* 0x000fe40000004100 */
[----:B------:R-:W-:Y:S01]  /*1cf0*/  FMUL.FTZ R195, R97, UR6 ;  /* 0x0000000661c37c20 */ /* 0x000fe20008410000 */
[----:B------:R-:W-:Y:S02]  /*1d00*/  @P3 HADD2.F32 R89, -RZ, R52.H1_H1 ;  /* 0x30000034ff593230 */ /* 0x000fe40000004100 */
[----:B------:R-:W-:Y:S01]  /*1d10*/  @P0 FMUL.FTZ R92, R93, R95 ;  /* 0x0000005f5d5c0220 */ /* 0x000fe20000410000 */
[--C-:B------:R-:W-:Y:S02]  /*1d20*/  @P5 HADD2.F32 R96, -RZ, R53.reuse.H0_H0 ;  /* 0x20000035ff605230 */ /* 0x100fe40000004100 */
[----:B------:R-:W-:Y:S01]  /*1d30*/  FMUL.FTZ R99, R99, UR6 ;  /* 0x0000000663637c20 */ /* 0x000fe20008410000 */
[----:B------:R-:W-:Y:S01]  /*1d40*/  @P6 HADD2.F32 R97, -RZ, R53.H1_H1 ;  /* 0x30000035ff616230 */ /* 0x000fe20000004100 */
[----:B------:R-:W-:Y:S01]  /*1d50*/  ISETP.GE.U32.AND P0, PT, R106, RZ, PT ;  /* 0x000000ff6a00720c */ /* 0x000fe20003f06070 */
[----:B------:R-:W-:Y:S01]  /*1d60*/  HFMA2 R93, -RZ, RZ, 0, 0 ;  /* 0x00000000ff5d7431 */ /* 0x000fe200000001ff */
[----:B------:R-:W-:Y:S01]  /*1d70*/  MOV R0, RZ ;  /* 0x000000ff00007202 */ /* 0x000fe20000000f00 */
[----:B------:R-:W-:Y:S01]  /*1d80*/  @P3 FMUL.FTZ R0, R188, R88 ;  /* 0x00000058bc003220 */ /* 0x000fe20000410000 */
[----:B------:R-:W-:Y:S01]  /*1d90*/  MOV R193, RZ ;  /* 0x000000ff00c17202 */ /* 0x000fe20000000f00 */
[----:B------:R-:W-:Y:S01]  /*1da0*/  @P5 FMUL.FTZ R193, R195, R94 ;  /* 0x0000005ec3c15220 */ /* 0x000fe20000410000 */
[----:B------:R-:W-:Y:S01]  /*1db0*/  HFMA2 R95, -RZ, RZ, 0, 0 ;  /* 0x00000000ff5f7431 */ /* 0x000fe200000001ff */
[----:B------:R-:W-:Y:S01]  /*1dc0*/  MOV R186, RZ ;  /* 0x000000ff00ba7202 */ /* 0x000fe20000000f00 */
[----:B------:R-:W-:-:S02]  /*1dd0*/  HFMA2 R88, -RZ, RZ, 0, 0 ;  /* 0x00000000ff587431 */ /* 0x000fc400000001ff */
[----:B------:R-:W-:Y:S01]  /*1de0*/  @P3 FMUL.FTZ R93, R188, R89 ;  /* 0x00000059bc5d3220 */ /* 0x000fe20000410000 */
[--C-:B------:R-:W-:Y:S01]  /*1df0*/  FFMA.FTZ R94, R235, R184, R189.reuse ;  /* 0x000000b8eb5e7223 */ /* 0x100fe200000100bd */
[----:B------:R-:W-:Y:S01]  /*1e00*/  @P5 FMUL.FTZ R95, R195, R96 ;  /* 0x00000060c35f5220 */ /* 0x000fe20000410000 */
[C---:B------:R-:W-:Y:S01]  /*1e10*/  @P6 FMUL.FTZ R186, R99.reuse, R98 ;  /* 0x0000006263ba6220 */ /* 0x040fe20000410000 */
[----:B------:R-:W-:Y:S01]  /*1e20*/  @P6 FMUL.FTZ R88, R99, R97 ;  /* 0x0000006163586220 */ /* 0x000fe20000410000 */
[----:B------:R-:W-:Y:S01]  /*1e30*/  LOP3.LUT P3, RZ, R107, 0xff0000, RZ, 0xc0, !PT ;  /* 0x00ff00006bff7812 */ /* 0x000fe2000786c0ff */
[-C--:B------:R-:W-:Y:S01]  /*1e40*/  FFMA.FTZ R233, R233, R184.reuse, R189 ;  /* 0x000000b8e9e97223 */ /* 0x080fe200000100bd */
[----:B------:R-:W-:Y:S01]  /*1e50*/  ISETP.GE.U32.AND.EX P0, PT, R107, 0x1000000, PT, P0 ;  /* 0x010000006b00780c */ /* 0x000fe20003f06100 */
[----:B------:R-:W-:Y:S01]  /*1e60*/  FADD.FTZ R94, R231, -R94 ;  /* 0x8000005ee75e7221 */ /* 0x000fe20000010000 */
[C---:B------:R-:W-:Y:S01]  /*1e70*/  LOP3.LUT P6, RZ, R107.reuse, 0xff, RZ, 0xc0, !PT ;  /* 0x000000ff6bff7812 */ /* 0x040fe200078cc0ff */
[----:B------:R-:W-:Y:S01]  /*1e80*/  FADD.FTZ R230, R230, -R233 ;  /* 0x800000e9e6e67221 */ /* 0x000fe20000010000 */
[----:B------:R-:W-:Y:S01]  /*1e90*/  LOP3.LUT P5, RZ, R107, 0xff00, RZ, 0xc0, !PT ;  /* 0x0000ff006bff7812 */ /* 0x000fe200078ac0ff */
[--C-:B------:R-:W-:Y:S01]  /*1ea0*/  FFMA.FTZ R237, R237, R184, R189.reuse ;  /* 0x000000b8eded7223 */ /* 0x100fe200000100bd */
[----:B------:R-:W-:Y:S01]  /*1eb0*/  FMUL.FTZ R97, R183, R94 ;  /* 0x0000005eb7617220 */ /* 0x000fe20000410000 */
[----:B------:R-:W-:Y:S01]  /*1ec0*/  FFMA.FTZ R239, R239, R184, R189 ;  /* 0x000000b8efef7223 */ /* 0x000fe200000100bd */
[----:B------:R-:W-:Y:S01]  /*1ed0*/  FMUL.FTZ R89, R183, R230 ;  /* 0x000000e6b7597220 */ /* 0x000fe20000410000 */
[----:B------:R-:W-:Y:S01]  /*1ee0*/  FADD.FTZ R232, R232, -R237 ;  /* 0x800000ede8e87221 */ /* 0x000fe20000010000 */
[-C--:B------:R-:W-:Y:S01]  /*1ef0*/  FMUL.FTZ R97, R97, R182.reuse ;  /* 0x000000b661617220 */ /* 0x080fe20000410000 */
[----:B------:R-:W-:Y:S01]  /*1f00*/  FADD.FTZ R234, R234, -R239 ;  /* 0x800000efeaea7221 */ /* 0x000fe20000010000 */
[----:B------:R-:W-:Y:S01]  /*1f10*/  FMUL.FTZ R89, R89, R182 ;  /* 0x000000b659597220 */ /* 0x000fe20000410000 */
[----:B------:R-:W-:-:S02]  /*1f20*/  @P3 HADD2.F32 R99, -RZ, R91.H0_H0 ;  /* 0x2000005bff633230 */ /* 0x000fc40000004100 */
[----:B------:R-:W-:Y:S01]  /*1f30*/  FMUL.FTZ R199, R97, UR6 ;  /* 0x0000000661c77c20 */ /* 0x000fe20008410000 */
[----:B------:R-:W-:Y:S02]  /*1f40*/  @P0 HADD2.F32 R106, -RZ, R91.H1_H1 ;  /* 0x3000005bff6a0230 */ /* 0x000fe40000004100 */
[----:B------:R-:W-:Y:S01]  /*1f50*/  FMUL.FTZ R91, R183, R232 ;  /* 0x000000e8b75b7220 */ /* 0x000fe20000410000 */
[--C-:B------:R-:W-:Y:S02]  /*1f60*/  @P6 HADD2.F32 R94, -RZ, R90.reuse.H0_H0 ;  /* 0x2000005aff5e6230 */ /* 0x100fe40000004100 */
[----:B------:R-:W-:Y:S01]  /*1f70*/  FMUL.FTZ R89, R89, UR6 ;  /* 0x0000000659597c20 */ /* 0x000fe20008410000 */
[----:B------:R-:W-:Y:S02]  /*1f80*/  @P5 HADD2.F32 R98, -RZ, R90.H1_H1 ;  /* 0x3000005aff625230 */ /* 0x000fe40000004100 */
[----:B------:R-:W-:Y:S01]  /*1f90*/  FMUL.FTZ R97, R183, R234 ;  /* 0x000000eab7617220 */ /* 0x000fe20000410000 */
[----:B------:R-:W-:Y:S01]  /*1fa0*/  @P6 HADD2.F32 R90, -RZ, R54.H0_H0 ;  /* 0x20000036ff5a6230 */ /* 0x000fe20000004100 */
[----:B------:R-:W-:Y:S01]  /*1fb0*/  MOV R188, RZ ;  /* 0x000000ff00bc7202 */ /* 0x000fe20000000f00 */
[----:B------:R-:W-:Y:S01]  /*1fc0*/  FMUL.FTZ R91, R91, R182 ;  /* 0x000000b65b5b7220 */ /* 0x000fe20000410000 */
[----:B------:R-:W-:-:S02]  /*1fd0*/  HFMA2 R96, -RZ, RZ, 0, 0 ;  /* 0x00000000ff607431 */ /* 0x000fc400000001ff */
[----:B------:R-:W-:Y:S01]  /*1fe0*/  @P5 FMUL.FTZ R188, R199, R98 ;  /* 0x00000062c7bc5220 */ /* 0x000fe20000410000 */
[----:B------:R-:W-:Y:S01]  /*1ff0*/  @P6 FMUL.FTZ R96, R89, R90 ;  /* 0x0000005a59606220 */ /* 0x000fe20000410000 */
[----:B------:R-:W-:Y:S01]  /*2000*/  FMUL.FTZ R98, R97, R182 ;  /* 0x000000b661627220 */ /* 0x000fe20000410000 */
[----:B------:R-:W-:Y:S02]  /*2010*/  @P5 HADD2.F32 R90, -RZ, R54.H1_H1 ;  /* 0x30000036ff5a5230 */ /* 0x000fe40000004100 */
[----:B------:R-:W-:Y:S01]  /*2020*/  FMUL.FTZ R192, R91, UR6 ;  /* 0x000000065bc07c20 */ /* 0x000fe20008410000 */
[----:B------:R-:W-:Y:S01]  /*2030*/  MOV R195, RZ ;  /* 0x000000ff00c37202 */ /* 0x000fe20000000f00 */
[--C-:B------:R-:W-:Y:S02]  /*2040*/  @P3 HADD2.F32 R97, -RZ, R55.reuse.H0_H0 ;  /* 0x20000037ff613230 */ /* 0x100fe40000004100 */
[----:B------:R-:W-:Y:S01]  /*2050*/  @P6 FMUL.FTZ R195, R89, R94 ;  /* 0x0000005e59c36220 */ /* 0x000fe20000410000 */
[----:B------:R-:W-:-:S02]  /*2060*/  @P0 HADD2.F32 R91, -RZ, R55.H1_H1 ;  /* 0x30000037ff5b0230 */ /* 0x000fc40000004100 */
[----:B------:R-:W-:Y:S01]  /*2070*/  FMUL.FTZ R98, R98, UR6 ;  /* 0x0000000662627c20 */ /* 0x000fe20008410000 */
[----:B------:R-:W-:Y:S02]  /*2080*/  HFMA2 R89, -RZ, RZ, 0, 0 ;  /* 0x00000000ff597431 */ /* 0x000fe400000001ff */
[----:B------:R-:W-:Y:S01]  /*2090*/  @P5 FMUL.FTZ R89, R199, R90 ;  /* 0x0000005ac7595220 */ /* 0x000fe20000410000 */
[----:B------:R-:W-:Y:S01]  /*20a0*/  HFMA2 R94, -RZ, RZ, 0, 0 ;  /* 0x00000000ff5e7431 */ /* 0x000fe200000001ff */
[----:B------:R-:W-:Y:S01]  /*20b0*/  MOV R107, RZ ;  /* 0x000000ff006b7202 */ /* 0x000fe20000000f00 */
[----:B------:R-:W-:Y:S01]  /*20c0*/  @P3 FMUL.FTZ R94, R192, R97 ;  /* 0x00000061c05e3220 */ /* 0x000fe20000410000 */
[C---:B------:R-:W-:Y:S01]  /*20d0*/  @P0 FMUL.FTZ R107, R98.reuse, R91 ;  /* 0x0000005b626b0220 */ /* 0x040fe20000410000 */
[----:B------:R-:W-:Y:S01]  /*20e0*/  F2FP.F16.F32.PACK_AB R90, R89, R96 ;  /* 0x00000060595a723e */ /* 0x000fe200000000ff */
[----:B------:R-:W-:Y:S01]  /*20f0*/  @P0 FMUL.FTZ R190, R98, R106 ;  /* 0x0000006a62be0220 */ /* 0x000fe20000410000 */
[----:B------:R-:W-:Y:S01]  /*2100*/  MOV R197, RZ ;  /* 0x000000ff00c57202 */ /* 0x000fe20000000f00 */
[----:B------:R-:W-:Y:S01]  /*2110*/  @P3 FMUL.FTZ R197, R192, R99 ;  /* 0x00000063c0c53220 */ /* 0x000fe20000410000 */
[----:B------:R-:W-:-:S02]  /*2120*/  F2FP.F16.F32.PACK_AB R89, R88, R95 ;  /* 0x0000005f5859723e */ /* 0x000fc400000000ff */
[----:B------:R-:W-:Y:S02]  /*2130*/  F2FP.F16.F32.PACK_AB R88, R93, R92 ;  /* 0x0000005c5d58723e */ /* 0x000fe400000000ff */
[----:B------:R-:W-:Y:S01]  /*2140*/  F2FP.F16.F32.PACK_AB R91, R107, R94 ;  /* 0x0000005e6b5b723e */ /* 0x000fe200000000ff */
[----:B------:R-:W-:Y:S06]  /*2150*/  BRA `(.L_x_7008) ;  /* 0x0000001000c87947 */ /* 0x000fec0003800000 */
.L_x_7007:
        /* <DEDUP_REMOVED lines=14> */
[----:B------:R-:W-:Y:S01]  /*2240*/  FMUL.FTZ R59, R57, R182 ;  /* 0x000000b6393b7220 */ /* 0x000fe20000410000 */
[----:B------:R-:W-:-:S02]  /*2250*/  @P0 HADD2.F32 R61, -RZ, R88.H0_H0 ;  /* 0x20000058ff3d0230 */ /* 0x000fc40000004100 */
[----:B------:R-:W-:Y:S01]  /*2260*/  FMUL.FTZ R58, R58, UR6 ;  /* 0x000000063a3a7c20 */ /* 0x000fe20008410000 */
[----:B------:R-:W-:Y:S02]  /*2270*/  @P0 HADD2.F32 R63, -RZ, R52.H0_H0 ;  /* 0x20000034ff3f0230 */ /* 0x000fe40000004100 */
[----:B------:R-:W-:Y:S01]  /*2280*/  FADD.FTZ R226, R226, -R227 ;  /* 0x800000e3e2e27221 */ /* 0x000fe20000010000 */
[----:B------:R-:W-:Y:S01]  /*2290*/  CS2R R190, SRZ ;  /* 0x0000000000be7805 */ /* 0x000fe2000001ff00 */
[----:B------:R-:W-:Y:S01]  /*22a0*/  FMUL.FTZ R62, R59, UR6 ;  /* 0x000000063b3e7c20 */ /* 0x000fe20008410000 */
[----:B------:R-:W-:Y:S02]  /*22b0*/  HFMA2 R92, -RZ, RZ, 0, 0 ;  /* 0x00000000ff5c7431 */ /* 0x000fe400000001ff */
[----:B------:R-:W-:Y:S01]  /*22c0*/  FMUL.FTZ R59, R183, R228 ;  /* 0x000000e4b73b7220 */ /* 0x000fe20000410000 */
[-C--:B------:R-:W-:Y:S01]  /*22d0*/  @P0 FMUL.FTZ R191, R61, R58.reuse ;  /* 0x0000003a3dbf0220 */ /* 0x080fe20000410000 */
[----:B------:R-:W-:Y:S01]  /*22e0*/  @P0 FMUL.FTZ R92, R63, R58 ;  /* 0x0000003a3f5c0220 */ /* 0x000fe20000410000 */
[----:B------:R-:W-:Y:S01]  /*22f0*/  FMUL.FTZ R58, R183, R226 ;  /* 0x000000e2b73a7220 */ /* 0x000fe20000410000 */
[-C--:B------:R-:W-:Y:S01]  /*2300*/  FMUL.FTZ R61, R59, R182.reuse ;  /* 0x000000b63b3d7220 */ /* 0x080fe20000410000 */
[----:B------:R-:W-:Y:S01]  /*2310*/  @P3 HADD2.F32 R93, -RZ, R88.H1_H1 ;  /* 0x30000058ff5d3230 */ /* 0x000fe20000004100 */
[----:B------:R-:W-:Y:S01]  /*2320*/  MOV R0, RZ ;  /* 0x000000ff00007202 */ /* 0x000fe20000000f00 */
[----:B------:R-:W-:Y:S01]  /*2330*/  FMUL.FTZ R60, R58, R182 ;  /* 0x000000b63a3c7220 */ /* 0x000fe20000410000 */
[----:B------:R-:W-:-:S02]  /*2340*/  @P6 HADD2.F32 R94, -RZ, R89.H1_H1 ;  /* 0x30000059ff5e6230 */ /* 0x000fc40000004100 */
[----:B------:R-:W-:Y:S01]  /*2350*/  FMUL.FTZ R61, R61, UR6 ;  /* 0x000000063d3d7c20 */ /* 0x000fe20008410000 */
[----:B------:R-:W-:Y:S02]  /*2360*/  @P6 HADD2.F32 R96, -RZ, R53.H1_H1 ;  /* 0x30000035ff606230 */ /* 0x000fe40000004100 */
[----:B------:R-:W-:Y:S01]  /*2370*/  FMUL.FTZ R60, R60, UR6 ;  /* 0x000000063c3c7c20 */ /* 0x000fe20008410000 */
[----:B------:R-:W-:Y:S02]  /*2380*/  @P5 HADD2.F32 R97, -RZ, R89.H0_H0 ;  /* 0x20000059ff615230 */ /* 0x000fe40000004100 */
[----:B------:R-:W-:Y:S01]  /*2390*/  @P3 FMUL.FTZ R0, R93, R62 ;  /* 0x0000003e5d003220 */ /* 0x000fe20000410000 */
[----:B------:R-:W-:Y:S01]  /*23a0*/  @P3 HADD2.F32 R63, -RZ, R52.H1_H1 ;  /* 0x30000034ff3f3230 */ /* 0x000fe20000004100 */
[----:B------:R-:W-:Y:S01]  /*23b0*/  MOV R186, RZ ;  /* 0x000000ff00ba7202 */ /* 0x000fe20000000f00 */
[----:B------:R-:W-:Y:S02]  /*23c0*/  @P5 HADD2.F32 R89, -RZ, R53.H0_H0 ;  /* 0x20000035ff595230 */ /* 0x000fe40000004100 */
[----:B------:R-:W-:-:S02]  /*23d0*/  HFMA2 R88, -RZ, RZ, 0, 0 ;  /* 0x00000000ff587431 */ /* 0x000fc400000001ff */
[--C-:B------:R-:W-:Y:S01]  /*23e0*/  FFMA.FTZ R233, R233, R184, R189.reuse ;  /* 0x000000b8e9e97223 */ /* 0x100fe200000100bd */
[----:B------:R-:W-:Y:S02]  /*23f0*/  HFMA2 R93, -RZ, RZ, 0, 0 ;  /* 0x00000000ff5d7431 */ /* 0x000fe400000001ff */
[-C--:B------:R-:W-:Y:S01]  /*2400*/  @P6 FMUL.FTZ R186, R94, R61.reuse ;  /* 0x0000003d5eba6220 */ /* 0x080fe20000410000 */
[----:B------:R-:W-:Y:S01]  /*2410*/  @P6 FMUL.FTZ R88, R96, R61 ;  /* 0x0000003d60586220 */ /* 0x000fe20000410000 */
[----:B------:R-:W-:Y:S01]  /*2420*/  MOV R193, RZ ;  /* 0x000000ff00c17202 */ /* 0x000fe20000000f00 */
[----:B------:R-:W-:Y:S02]  /*2430*/  HFMA2 R95, -RZ, RZ, 0, 0 ;  /* 0x00000000ff5f7431 */ /* 0x000fe400000001ff */
[----:B------:R-:W-:Y:S01]  /*2440*/  @P3 FMUL.FTZ R93, R63, R62 ;  /* 0x0000003e3f5d3220 */ /* 0x000fe20000410000 */
[----:B------:R-:W-:Y:S01]  /*2450*/  LOP3.LUT P6, RZ, R107, 0xff, RZ, 0xc0, !PT ;  /* 0x000000ff6bff7812 */ /* 0x000fe200078cc0ff */
[-C--:B------:R-:W-:Y:S01]  /*2460*/  @P5 FMUL.FTZ R193, R97, R60.reuse ;  /* 0x0000003c61c15220 */ /* 0x080fe20000410000 */
[----:B------:R-:W-:Y:S01]  /*2470*/  @P5 FMUL.FTZ R95, R89, R60 ;  /* 0x0000003c595f5220 */ /* 0x000fe20000410000 */
[-C--:B------:R-:W-:Y:S01]  /*2480*/  FFMA.FTZ R62, R235, R184.reuse, R189 ;  /* 0x000000b8eb3e7223 */ /* 0x080fe200000100bd */
[----:B------:R-:W-:Y:S01]  /*2490*/  FADD.FTZ R60, R230, -R233 ;  /* 0x800000e9e63c7221 */ /* 0x000fe20000010000 */
[----:B------:R-:W-:Y:S01]  /*24a0*/  ISETP.GE.U32.AND P0, PT, R106, RZ, PT ;  /* 0x000000ff6a00720c */ /* 0x000fe20003f06070 */
[--C-:B------:R-:W-:Y:S01]  /*24b0*/  FFMA.FTZ R237, R237, R184, R189.reuse ;  /* 0x000000b8eded7223 */ /* 0x100fe200000100bd */
[----:B------:R-:W-:Y:S01]  /*24c0*/  FADD.FTZ R62, R231, -R62 ;  /* 0x8000003ee73e7221 */ /* 0x000fe20000010000 */
[----:B------:R-:W-:Y:S01]  /*24d0*/  FMUL.FTZ R60, R183, R60 ;  /* 0x0000003cb73c7220 */ /* 0x000fe20000410000 */
[----:B------:R-:W-:Y:S01]  /*24e0*/  LOP3.LUT P5, RZ, R107, 0xff00, RZ, 0xc0, !PT ;  /* 0x0000ff006bff7812 */ /* 0x000fe200078ac0ff */
[----:B------:R-:W-:Y:S01]  /*24f0*/  FFMA.FTZ R239, R239, R184, R189 ;  /* 0x000000b8efef7223 */ /* 0x000fe200000100bd */
[----:B------:R-:W-:Y:S01]  /*2500*/  LOP3.LUT P3, RZ, R107, 0xff0000, RZ, 0xc0, !PT ;  /* 0x00ff00006bff7812 */ /* 0x000fe2000786c0ff */
[----:B------:R-:W-:Y:S01]  /*2510*/  FMUL.FTZ R61, R183, R62 ;  /* 0x0000003eb73d7220 */ /* 0x000fe20000410000 */
[----:B------:R-:W-:Y:S01]  /*2520*/  ISETP.GE.U32.AND.EX P0, PT, R107, 0x1000000, PT, P0 ;  /* 0x010000006b00780c */ /* 0x000fe20003f06100 */
[----:B------:R-:W-:Y:S01]  /*2530*/  FMUL.FTZ R62, R60, R182 ;  /* 0x000000b63c3e7220 */ /* 0x000fe20000410000 */
[----:B------:R-:W-:-:S02]  /*2540*/  @P6 HADD2.F32 R97, -RZ, R90.H0_H0 ;  /* 0x2000005aff616230 */ /* 0x000fc40000004100 */
[----:B------:R-:W-:Y:S01]  /*2550*/  FMUL.FTZ R63, R61, R182 ;  /* 0x000000b63d3f7220 */ /* 0x000fe20000410000 */
[----:B------:R-:W-:Y:S02]  /*2560*/  @P6 HADD2.F32 R99, -RZ, R54.H0_H0 ;  /* 0x20000036ff636230 */ /* 0x000fe40000004100 */
[----:B------:R-:W-:Y:S01]  /*2570*/  FMUL.FTZ R62, R62, UR6 ;  /* 0x000000063e3e7c20 */ /* 0x000fe20008410000 */
[----:B------:R-:W-:Y:S01]  /*2580*/  FADD.FTZ R232, R232, -R237 ;  /* 0x800000ede8e87221 */ /* 0x000fe20000010000 */
[----:B------:R-:W-:Y:S01]  /*2590*/  FADD.FTZ R234, R234, -R239 ;  /* 0x800000efeaea7221 */ /* 0x000fe20000010000 */
[----:B------:R-:W-:Y:S01]  /*25a0*/  MOV R195, RZ ;  /* 0x000000ff00c37202 */ /* 0x000fe20000000f00 */
[----:B------:R-:W-:Y:S02]  /*25b0*/  HFMA2 R89, -RZ, RZ, 0, 0 ;  /* 0x00000000ff597431 */ /* 0x000fe400000001ff */
[----:B------:R-:W-:Y:S01]  /*25c0*/  FMUL.FTZ R98, R63, UR6 ;  /* 0x000000063f627c20 */ /* 0x000fe20008410000 */
[-C--:B------:R-:W-:Y:S01]  /*25d0*/  @P6 FMUL.FTZ R195, R97, R62.reuse ;  /* 0x0000003e61c36220 */ /* 0x080fe20000410000 */
[----:B------:R-:W-:Y:S01]  /*25e0*/  @P6 FMUL.FTZ R89, R99, R62 ;  /* 0x0000003e63596220 */ /* 0x000fe20000410000 */
[C---:B------:R-:W-:Y:S01]  /*25f0*/  FMUL.FTZ R62, R183.reuse, R232 ;  /* 0x000000e8b73e7220 */ /* 0x040fe20000410000 */
[----:B------:R-:W-:Y:S01]  /*2600*/  FMUL.FTZ R63, R183, R234 ;  /* 0x000000eab73f7220 */ /* 0x000fe20000410000 */
[----:B------:R-:W-:Y:S01]  /*2610*/  @P5 HADD2.F32 R107, -RZ, R90.H1_H1 ;  /* 0x3000005aff6b5230 */ /* 0x000fe20000004100 */
[----:B------:R-:W-:Y:S01]  /*2620*/  MOV R188, RZ ;  /* 0x000000ff00bc7202 */ /* 0x000fe20000000f00 */
[----:B------:R-:W-:-:S02]  /*2630*/  @P3 HADD2.F32 R106, -RZ, R91.H0_H0 ;  /* 0x2000005bff6a3230 */ /* 0x000fc40000004100 */
[-C--:B------:R-:W-:Y:S01]  /*2640*/  FMUL.FTZ R96, R63, R182.reuse ;  /* 0x000000b63f607220 */ /* 0x080fe20000410000 */
[----:B------:R-:W-:Y:S02]  /*2650*/  @P0 HADD2.F32 R199, -RZ, R91.H1_H1 ;  /* 0x3000005bffc70230 */ /* 0x000fe40000004100 */
[----:B------:R-:W-:Y:S01]  /*2660*/  FMUL.FTZ R91, R62, R182 ;  /* 0x000000b63e5b7220 */ /* 0x000fe20000410000 */
[----:B------:R-:W-:Y:S02]  /*2670*/  @P5 HADD2.F32 R99, -RZ, R54.H1_H1 ;  /* 0x30000036ff635230 */ /* 0x000fe40000004100 */
[----:B------:R-:W-:Y:S01]  /*2680*/  @P5 FMUL.FTZ R188, R107, R98 ;  /* 0x000000626bbc5220 */ /* 0x000fe20000410000 */
[--C-:B------:R-:W-:Y:S02]  /*2690*/  @P3 HADD2.F32 R192, -RZ, R55.reuse.H0_H0 ;  /* 0x20000037ffc03230 */ /* 0x100fe40000004100 */
[----:B------:R-:W-:Y:S01]  /*26a0*/  FMUL.FTZ R91, R91, UR6 ;  /* 0x000000065b5b7c20 */ /* 0x000fe20008410000 */
[----:B------:R-:W-:-:S02]  /*26b0*/  @P0 HADD2.F32 R107, -RZ, R55.H1_H1 ;  /* 0x30000037ff6b0230 */ /* 0x000fc40000004100 */
[----:B------:R-:W-:Y:S01]  /*26c0*/  FMUL.FTZ R96, R96, UR6 ;  /* 0x0000000660607c20 */ /* 0x000fe20008410000 */
[----:B------:R-:W-:Y:S02]  /*26d0*/  HFMA2 R90, -RZ, RZ, 0, 0 ;  /* 0x00000000ff5a7431 */ /* 0x000fe400000001ff */
[----:B------:R-:W-:Y:S01]  /*26e0*/  @P5 FMUL.FTZ R90, R99, R98 ;  /* 0x00000062635a5220 */ /* 0x000fe20000410000 */
[----:B------:R-:W-:Y:S01]  /*26f0*/  HFMA2 R94, -RZ, RZ, 0, 0 ;  /* 0x00000000ff5e7431 */ /* 0x000fe200000001ff */
[----:B------:R-:W-:Y:S01]  /*2700*/  MOV R97, RZ ;  /* 0x000000ff00617202 */ /* 0x000fe20000000f00 */
[-C--:B------:R-:W-:Y:S01]  /*2710*/  @P3 FMUL.FTZ R94, R192, R91.reuse ;  /* 0x0000005bc05e3220 */ /* 0x080fe20000410000 */
[-C--:B------:R-:W-:Y:S01]  /*2720*/  @P0 FMUL.FTZ R97, R107, R96.reuse ;  /* 0x000000606b610220 */ /* 0x080fe20000410000 */
[----:B------:R-:W-:Y:S01]  /*2730*/  MOV R197, RZ ;  /* 0x000000ff00c57202 */ /* 0x000fe20000000f00 */
[----:B------:R-:W-:Y:S01]  /*2740*/  @P3 FMUL.FTZ R197, R106, R91 ;  /* 0x0000005b6ac53220 */ /* 0x000fe20000410000 */
[----:B------:R-:W-:Y:S01]  /*2750*/  F2FP.F16.F32.PACK_AB R90, R90, R89 ;  /* 0x000000595a5a723e */ /* 0x000fe200000000ff */
[----:B------:R-:W-:Y:S01]  /*2760*/  @P0 FMUL.FTZ R190, R199, R96 ;  /* 0x00000060c7be0220 */ /* 0x000fe20000410000 */
[----:B------:R-:W-:-:S02]  /*2770*/  F2FP.F16.F32.PACK_AB R89, R88, R95 ;  /* 0x0000005f5859723e */ /* 0x000fc400000000ff */
[----:B------:R-:W-:Y:S02]  /*2780*/  F2FP.F16.F32.PACK_AB R88, R93, R92 ;  /* 0x0000005c5d58723e */ /* 0x000fe400000000ff */
[----:B------:R-:W-:Y:S01]  /*2790*/  F2FP.F16.F32.PACK_AB R91, R97, R94 ;  /* 0x0000005e615b723e */ /* 0x000fe200000000ff */
[----:B------:R-:W-:Y:S06]  /*27a0*/  BRA `(.L_x_7008) ;  /* 0x0000000c00347947 */ /* 0x000fec0003800000 */
.L_x_7006:
[----:B------:R-:W-:-:S04]  /*27b0*/  UISETP.NE.U32.AND UP0, UPT, UR4, URZ, UPT ;  /* 0x000000ff0400728c */ /* 0x000fc8000bf05070 */
[----:B------:R-:W-:-:S09]  /*27c0*/  UISETP.NE.AND.EX UP0, UPT, UR5, URZ, UPT, UP0 ;  /* 0x000000ff0500728c */ /* 0x000fd2000bf05300 */
[----:B------:R-:W-:Y:S05]  /*27d0*/  BRA.U UP0, `(.L_x_7009) ;  /* 0x0000000500987547 */ /* 0x000fea000b800000 */
[-CC-:B------:R-:W-:Y:S01]  /*27e0*/  FFMA.FTZ R225, R225, R184.reuse, R189.reuse ;  /* 0x000000b8e1e17223 */ /* 0x180fe200000100bd */
[----:B-----5:R-:W-:Y:S01]  /*27f0*/  LOP3.LUT P3, RZ, R106, 0xff00, RZ, 0xc0, !PT ;  /* 0x0000ff006aff7812 */ /* 0x020fe2000786c0ff */
[----:B------:R-:W-:Y:S01]  /*2800*/  FFMA.FTZ R0, R0, R184, R189 ;  /* 0x000000b800007223 */ /* 0x000fe200000100bd */
[----:B------:R-:W-:Y:S01]  /*2810*/  LOP3.LUT P0, RZ, R106, 0xff, RZ, 0xc0, !PT ;  /* 0x000000ff6aff7812 */ /* 0x000fe2000780c0ff */
[----:B------:R-:W-:Y:S01]  /*2820*/  FADD.FTZ R224, R224, -R225 ;  /* 0x800000e1e0e07221 */ /* 0x000fe20000010000 */
[C---:B------:R-:W-:Y:S01]  /*2830*/  LOP3.LUT P5, RZ, R106.reuse, 0xff0000, RZ, 0xc0, !PT ;  /* 0x00ff00006aff7812 */ /* 0x040fe200078ac0ff */
[----:B------:R-:W-:Y:S01]  /*2840*/  FADD.FTZ R0, R221, -R0 ;  /* 0x80000000dd007221 */ /* 0x000fe20000010000 */
[----:B------:R-:W-:Y:S01]  /*2850*/  LOP3.LUT P6, RZ, R106, 0xff000000, RZ, 0xc0, !PT ;  /* 0xff0000006aff7812 */ /* 0x000fe200078cc0ff */
[----:B------:R-:W-:Y:S01]  /*2860*/  FFMA.FTZ R95, R183, R224, R69 ;  /* 0x000000e0b75f7223 */ /* 0x000fe20000010045 */
[--C-:B------:R-:W-:Y:S01]  /*2870*/  FFMA.FTZ R227, R227, R184, R189.reuse ;  /* 0x000000b8e3e37223 */ /* 0x100fe200000100bd */
[----:B------:R-:W-:Y:S01]  /*2880*/  FFMA.FTZ R93, R183, R0, R68 ;  /* 0x00000000b75d7223 */ /* 0x000fe20000010044 */
[----:B------:R-:W-:Y:S01]  /*2890*/  FFMA.FTZ R229, R229, R184, R189 ;  /* 0x000000b8e5e57223 */ /* 0x000fe200000100bd */
[----:B------:R-:W-:Y:S01]  /*28a0*/  FMUL.FTZ R95, R95, R182 ;  /* 0x000000b65f5f7220 */ /* 0x000fe20000410000 */
[----:B------:R-:W-:Y:S01]  /*28b0*/  FADD.FTZ R227, R226, -R227 ;  /* 0x800000e3e2e37221 */ /* 0x000fe20000010000 */
[----:B------:R-:W-:-:S02]  /*28c0*/  @P3 HADD2.F32 R97, -RZ, R88.H1_H1 ;  /* 0x30000058ff613230 */ /* 0x000fc40000004100 */
[----:B------:R-:W-:Y:S01]  /*28d0*/  FMUL.FTZ R93, R93, R182 ;  /* 0x000000b65d5d7220 */ /* 0x000fe20000410000 */
[----:B------:R-:W-:Y:S01]  /*28e0*/  FMUL.FTZ R94, R95, UR6 ;  /* 0x000000065f5e7c20 */ /* 0x000fe20008410000 */
[----:B------:R-:W-:Y:S01]  /*28f0*/  FADD.FTZ R228, R228, -R229 ;  /* 0x800000e5e4e47221 */ /* 0x000fe20000010000 */
[----:B------:R-:W-:Y:S02]  /*2900*/  HFMA2 R0, -RZ, RZ, 0, 0 ;  /* 0x00000000ff007431 */ /* 0x000fe400000001ff */
[----:B------:R-:W-:Y:S02]  /*2910*/  @P0 HADD2.F32 R96, -RZ, R88.H0_H0 ;  /* 0x20000058ff600230 */ /* 0x000fe40000004100 */
[----:B------:R-:W-:Y:S01]  /*2920*/  FMUL.FTZ R93, R93, UR6 ;  /* 0x000000065d5d7c20 */ /* 0x000fe20008410000 */
[----:B------:R-:W-:Y:S01]  /*2930*/  @P3 FMUL.FTZ R0, R97, R94 ;  /* 0x0000005e61003220 */ /* 0x000fe20000410000 */
[C---:B------:R-:W-:Y:S01]  /*2940*/  FFMA.FTZ R97, R183.reuse, R227, R70 ;  /* 0x000000e3b7617223 */ /* 0x040fe20000010046 */
[----:B------:R-:W-:Y:S01]  /*2950*/  FFMA.FTZ R99, R183, R228, R71 ;  /* 0x000000e4b7637223 */ /* 0x000fe20000010047 */
[----:B------:R-:W-:-:S02]  /*2960*/  @P0 HADD2.F32 R98, -RZ, R52.H0_H0 ;  /* 0x20000034ff620230 */ /* 0x000fc40000004100 */
[----:B------:R-:W-:Y:S02]  /*2970*/  HFMA2 R191, -RZ, RZ, 0, 0 ;  /* 0x00000000ffbf7431 */ /* 0x000fe400000001ff */
[----:B------:R-:W-:Y:S01]  /*2980*/  @P0 FMUL.FTZ R191, R96, R93 ;  /* 0x0000005d60bf0220 */ /* 0x000fe20000410000 */
[--C-:B------:R-:W-:Y:S02]  /*2990*/  @P5 HADD2.F32 R96, -RZ, R89.reuse.H0_H0 ;  /* 0x20000059ff605230 */ /* 0x100fe40000004100 */
[-C--:B------:R-:W-:Y:S01]  /*29a0*/  FMUL.FTZ R97, R97, R182.reuse ;  /* 0x000000b661617220 */ /* 0x080fe20000410000 */
[----:B------:R-:W-:Y:S02]  /*29b0*/  @P6 HADD2.F32 R188, -RZ, R89.H1_H1 ;  /* 0x30000059ffbc6230 */ /* 0x000fe40000004100 */
[----:B------:R-:W-:Y:S01]  /*29c0*/  FMUL.FTZ R99, R99, R182 ;  /* 0x000000b663637220 */ /* 0x000fe20000410000 */
[----:B------:R-:W-:Y:S01]  /*29d0*/  MOV R92, RZ ;  /* 0x000000ff005c7202 */ /* 0x000fe20000000f00 */
[----:B------:R-:W-:-:S02]  /*29e0*/  @P3 HADD2.F32 R89, -RZ, R52.H1_H1 ;  /* 0x30000034ff593230 */ /* 0x000fc40000004100 */
[----:B------:R-:W-:Y:S01]  /*29f0*/  @P0 FMUL.FTZ R92, R98, R93 ;  /* 0x0000005d625c0220 */ /* 0x000fe20000410000 */
[--C-:B------:R-:W-:Y:S02]  /*2a00*/  @P5 HADD2.F32 R98, -RZ, R53.reuse.H0_H0 ;  /* 0x20000035ff625230 */ /* 0x100fe40000004100 */
[----:B------:R-:W-:Y:S01]  /*2a10*/  FMUL.FTZ R97, R97, UR6 ;  /* 0x0000000661617c20 */ /* 0x000fe20008410000 */
[----:B------:R-:W-:Y:S02]  /*2a20*/  @P6 HADD2.F32 R190, -RZ, R53.H1_H1 ;  /* 0x30000035ffbe6230 */ /* 0x000fe40000004100 */
[----:B------:R-:W-:Y:S01]  /*2a30*/  FMUL.FTZ R99, R99, UR6 ;  /* 0x0000000663637c20 */ /* 0x000fe20008410000 */
[----:B------:R-:W-:Y:S01]  /*2a40*/  MOV R93, RZ ;  /* 0x000000ff005d7202 */ /* 0x000fe20000000f00 */
[----:B------:R-:W-:Y:S01]  /*2a50*/  @P3 FMUL.FTZ R93, R89, R94 ;  /* 0x0000005e595d3220 */ /* 0x000fe20000410000 */
[----:B------:R-:W-:Y:S01]  /*2a60*/  ISETP.GE.U32.AND P0, PT, R106, RZ, PT ;  /* 0x000000ff6a00720c */ /* 0x000fe20003f06070 */
[----:B------:R-:W-:Y:S01]  /*2a70*/  HFMA2 R193, -RZ, RZ, 0, 0 ;  /* 0x00000000ffc17431 */ /* 0x000fe200000001ff */
[----:B------:R-:W-:Y:S01]  /*2a80*/  MOV R88, RZ ;  /* 0x000000ff00587202 */ /* 0x000fe20000000f00 */
[----:B------:R-:W-:Y:S01]  /*2a90*/  HFMA2 R186, -RZ, RZ, 0, 0 ;  /* 0x00000000ffba7431 */ /* 0x000fe200000001ff */
[----:B------:R-:W-:Y:S01]  /*2aa0*/  MOV R95, RZ ;  /* 0x000000ff005f7202 */ /* 0x000fe20000000f00 */
[-CC-:B------:R-:W-:Y:S01]  /*2ab0*/  FFMA.FTZ R94, R235, R184.reuse, R189.reuse ;  /* 0x000000b8eb5e7223 */ /* 0x180fe200000100bd */
[-C--:B------:R-:W-:Y:S01]  /*2ac0*/  @P5 FMUL.FTZ R193, R96, R97.reuse ;  /* 0x0000006160c15220 */ /* 0x080fe20000410000 */
[----:B------:R-:W-:Y:S01]  /*2ad0*/  @P5 FMUL.FTZ R88, R98, R97 ;  /* 0x0000006162585220 */ /* 0x000fe20000410000 */
[-C--:B------:R-:W-:Y:S01]  /*2ae0*/  @P6 FMUL.FTZ R186, R188, R99.reuse ;  /* 0x00000063bcba6220 */ /* 0x080fe20000410000 */
[----:B------:R-:W-:Y:S01]  /*2af0*/  @P6 FMUL.FTZ R95, R190, R99 ;  /* 0x00000063be5f6220 */ /* 0x000fe20000410000 */
[----:B------:R-:W-:Y:S01]  /*2b00*/  LOP3.LUT P6, RZ, R107, 0xff, RZ, 0xc0, !PT ;  /* 0x000000ff6bff7812 */ /* 0x000fe200078cc0ff */
[----:B------:R-:W-:Y:S01]  /*2b10*/  FFMA.FTZ R233, R233, R184, R189 ;  /* 0x000000b8e9e97223 */ /* 0x000fe200000100bd */
[----:B------:R-:W-:Y:S01]  /*2b20*/  LOP3.LUT P5, RZ, R107, 0xff00, RZ, 0xc0, !PT ;  /* 0x0000ff006bff7812 */ /* 0x000fe200078ac0ff */
[----:B------:R-:W-:Y:S01]  /*2b30*/  FADD.FTZ R96, R231, -R94 ;  /* 0x8000005ee7607221 */ /* 0x000fe20000010000 */
[C---:B------:R-:W-:Y:S01]  /*2b40*/  LOP3.LUT P3, RZ, R107.reuse, 0xff0000, RZ, 0xc0, !PT ;  /* 0x00ff00006bff7812 */ /* 0x040fe2000786c0ff */
[----:B------:R-:W-:Y:S01]  /*2b50*/  FADD.FTZ R89, R230, -R233 ;  /* 0x800000e9e6597221 */ /* 0x000fe20000010000 */
[----:B------:R-:W-:Y:S01]  /*2b60*/  ISETP.GE.U32.AND.EX P0, PT, R107, 0x1000000, PT, P0 ;  /* 0x010000006b00780c */ /* 0x000fe20003f06100 */
[----:B------:R-:W-:Y:S01]  /*2b70*/  FFMA.FTZ R97, R183, R96, R73 ;  /* 0x00000060b7617223 */ /* 0x000fe20000010049 */
[-CC-:B------:R-:W-:Y:S01]  /*2b80*/  FFMA.FTZ R237, R237, R184.reuse, R189.reuse ;  /* 0x000000b8eded7223 */ /* 0x180fe200000100bd */
[----:B------:R-:W-:Y:S01]  /*2b90*/  FFMA.FTZ R239, R239, R184, R189 ;  /* 0x000000b8efef7223 */ /* 0x000fe200000100bd */
[----:B------:R-:W-:Y:S01]  /*2ba0*/  FFMA.FTZ R89, R183, R89, R72 ;  /* 0x00000059b7597223 */ /* 0x000fe20000010048 */
[----:B------:R-:W-:Y:S01]  /*2bb0*/  FMUL.FTZ R97, R97, R182 ;  /* 0x000000b661617220 */ /* 0x000fe20000410000 */
[----:B------:R-:W-:Y:S01]  /*2bc0*/  FADD.FTZ R237, R232, -R237 ;  /* 0x800000ede8ed7221 */ /* 0x000fe20000010000 */
[----:B------:R-:W-:Y:S01]  /*2bd0*/  FADD.FTZ R234, R234, -R239 ;  /* 0x800000efeaea7221 */ /* 0x000fe20000010000 */
[----:B------:R-:W-:-:S02]  /*2be0*/  @P6 HADD2.F32 R96, -RZ, R90.H0_H0 ;  /* 0x2000005aff606230 */ /* 0x000fc40000004100 */
[----:B------:R-:W-:Y:S01]  /*2bf0*/  FMUL.FTZ R89, R89, R182 ;  /* 0x000000b659597220 */ /* 0x000fe20000410000 */
[----:B------:R-:W-:Y:S02]  /*2c00*/  @P5 HADD2.F32 R99, -RZ, R90.H1_H1 ;  /* 0x3000005aff635230 */ /* 0x000fe40000004100 */
[----:B------:R-:W-:Y:S01]  /*2c10*/  FMUL.FTZ R90, R97, UR6 ;  /* 0x00000006615a7c20 */ /* 0x000fe20008410000 */
[--C-:B------:R-:W-:Y:S02]  /*2c20*/  @P3 HADD2.F32 R106, -RZ, R91.reuse.H0_H0 ;  /* 0x2000005bff6a3230 */ /* 0x100fe40000004100 */
[C---:B------:R-:W-:Y:S01]  /*2c30*/  FFMA.FTZ R97, R183.reuse, R234, R75 ;  /* 0x000000eab7617223 */ /* 0x040fe2000001004b */
[----:B------:R-:W-:Y:S02]  /*2c40*/  @P0 HADD2.F32 R192, -RZ, R91.H1_H1 ;  /* 0x3000005bffc00230 */ /* 0x000fe40000004100 */
[----:B------:R-:W-:Y:S01]  /*2c50*/  FFMA.FTZ R91, R183, R237, R74 ;  /* 0x000000edb75b7223 */ /* 0x000fe2000001004a */
[----:B------:R-:W-:-:S02]  /*2c60*/  @P6 HADD2.F32 R98, -RZ, R54.H0_H0 ;  /* 0x20000036ff626230 */ /* 0x000fc40000004100 */
[----:B------:R-:W-:Y:S01]  /*2c70*/  FMUL.FTZ R89, R89, UR6 ;  /* 0x0000000659597c20 */ /* 0x000fe20008410000 */
[-C--:B------:R-:W-:Y:S01]  /*2c80*/  FMUL.FTZ R97, R97, R182.reuse ;  /* 0x000000b661617220 */ /* 0x080fe20000410000 */
[----:B------:R-:W-:Y:S01]  /*2c90*/  FMUL.FTZ R91, R91, R182 ;  /* 0x000000b65b5b7220 */ /* 0x000fe20000410000 */
[----:B------:R-:W-:Y:S01]  /*2ca0*/  MOV R94, RZ ;  /* 0x000000ff005e7202 */ /* 0x000fe20000000f00 */
[----:B------:R-:W-:Y:S02]  /*2cb0*/  @P5 HADD2.F32 R107, -RZ, R54.H1_H1 ;  /* 0x30000036ff6b5230 */ /* 0x000fe40000004100 */
[-C--:B------:R-:W-:Y:S01]  /*2cc0*/  @P6 FMUL.FTZ R94, R98, R89.reuse ;  /* 0x00000059625e6220 */ /* 0x080fe20000410000 */
[----:B------:R-:W-:Y:S02]  /*2cd0*/  HFMA2 R195, -RZ, RZ, 0, 0 ;  /* 0x00000000ffc37431 */ /* 0x000fe400000001ff */
[--C-:B------:R-:W-:Y:S02]  /*2ce0*/  @P3 HADD2.F32 R98, -RZ, R55.reuse.H0_H0 ;  /* 0x20000037ff623230 */ /* 0x100fe40000004100 */
[----:B------:R-:W-:Y:S01]  /*2cf0*/  @P6 FMUL.FTZ R195, R96, R89 ;  /* 0x0000005960c36220 */ /* 0x000fe20000410000 */
[----:B------:R-:W-:-:S02]  /*2d00*/  @P0 HADD2.F32 R196, -RZ, R55.H1_H1 ;  /* 0x30000037ffc40230 */ /* 0x000fc40000004100 */
[----:B------:R-:W-:Y:S01]  /*2d10*/  FMUL.FTZ R91, R91, UR6 ;  /* 0x000000065b5b7c20 */ /* 0x000fe20008410000 */
[----:B------:R-:W-:Y:S01]  /*2d20*/  FMUL.FTZ R97, R97, UR6 ;  /* 0x0000000661617c20 */ /* 0x000fe20008410000 */
[----:B------:R-:W-:Y:S01]  /*2d30*/  HFMA2 R188, -RZ, RZ, 0, 0 ;  /* 0x00000000ffbc7431 */ /* 0x000fe200000001ff */
[----:B------:R-:W-:Y:S01]  /*2d40*/  MOV R89, RZ ;  /* 0x000000ff00597202 */ /* 0x000fe20000000f00 */
[-C--:B------:R-:W-:Y:S01]  /*2d50*/  @P5 FMUL.FTZ R188, R99, R90.reuse ;  /* 0x0000005a63bc5220 */ /* 0x080fe20000410000 */
        /* <DEDUP_REMOVED lines=9> */
[----:B------:R-:W-:Y:S01]  /*2df0*/  F2FP.F16.F32.PACK_AB R89, R95, R88 ;  /* 0x000000585f59723e */ /* 0x000fe200000000ff */
[----:B------:R-:W-:Y:S01]  /*2e00*/  @P0 FMUL.FTZ R190, R192, R97 ;  /* 0x00000061c0be0220 */ /* 0x000fe20000410000 */
[----:B------:R-:W-:Y:S02]  /*2e10*/  F2FP.F16.F32.PACK_AB R88, R93, R92 ;  /* 0x0000005c5d58723e */ /* 0x000fe400000000ff */
[----:B------:R-:W-:Y:S01]  /*2e20*/  F2FP.F16.F32.PACK_AB R91, R99, R96 ;  /* 0x00000060635b723e */ /* 0x000fe200000000ff */
[----:B------:R-:W-:Y:S06]  /*2e30*/  BRA `(.L_x_7008) ;  /* 0x0000000400907947 */ /* 0x000fec0003800000 */
.L_x_7009:
[-CC-:B------:R-:W-:Y:S01]  /*2e40*/  FFMA.FTZ R0, R0, R184.reuse, R189.reuse ;  /* 0x000000b800007223 */ /* 0x180fe200000100bd */
[----:B-----5:R-:W-:Y:S01]  /*2e50*/  LOP3.LUT P0, RZ, R106, 0xff, RZ, 0xc0, !PT ;  /* 0x000000ff6aff7812 */ /* 0x020fe2000780c0ff */
[-CC-:B------:R-:W-:Y:S01]  /*2e60*/  FFMA.FTZ R225, R225, R184.reuse, R189.reuse ;  /* 0x000000b8e1e17223 */ /* 0x180fe200000100bd */
[-CC-:B------:R-:W-:Y:S01]  /*2e70*/  FFMA.FTZ R229, R229, R184.reuse, R189.reuse ;  /* 0x000000b8e5e57223 */ /* 0x180fe200000100bd */
[----:B------:R-:W-:Y:S01]  /*2e80*/  FADD.FTZ R0, R221, -R0 ;  /* 0x80000000dd007221 */ /* 0x000fe20000010000 */
[----:B------:R-:W-:Y:S01]  /*2e90*/  FFMA.FTZ R227, R227, R184, R189 ;  /* 0x000000b8e3e37223 */ /* 0x000fe200000100bd */
[----:B------:R-:W-:Y:S01]  /*2ea0*/  FADD.FTZ R224, R224, -R225 ;  /* 0x800000e1e0e07221 */ /* 0x000fe20000010000 */
[C---:B------:R-:W-:Y:S01]  /*2eb0*/  LOP3.LUT P5, RZ, R106.reuse, 0xff0000, RZ, 0xc0, !PT ;  /* 0x00ff00006aff7812 */ /* 0x040fe200078ac0ff */
[C---:B------:R-:W-:Y:S01]  /*2ec0*/  FFMA.FTZ R56, R183.reuse, R0, R68 ;  /* 0x00000000b7387223 */ /* 0x040fe20000010044 */
[----:B------:R-:W-:Y:S01]  /*2ed0*/  LOP3.LUT P6, RZ, R106, 0xff000000, RZ, 0xc0, !PT ;  /* 0xff0000006aff7812 */ /* 0x000fe200078cc0ff */
[----:B------:R-:W-:Y:S01]  /*2ee0*/  FFMA.FTZ R57, R183, R224, R69 ;  /* 0x000000e0b7397223 */ /* 0x000fe20000010045 */
[----:B------:R-:W-:Y:S01]  /*2ef0*/  FADD.FTZ R228, R228, -R229 ;  /* 0x800000e5e4e47221 */ /* 0x000fe20000010000 */
[----:B------:R-:W-:Y:S01]  /*2f00*/  FMUL.FTZ R58, R56, R182 ;  /* 0x000000b6383a7220 */ /* 0x000fe20000410000 */
[----:B------:R-:W-:Y:S01]  /*2f10*/  FADD.FTZ R227, R226, -R227 ;  /* 0x800000e3e2e37221 */ /* 0x000fe20000010000 */
[----:B------:R-:W-:-:S02]  /*2f20*/  @P0 HADD2.F32 R61, -RZ, R88.H0_H0 ;  /* 0x20000058ff3d0230 */ /* 0x000fc40000004100 */
[----:B------:R-:W-:Y:S01]  /*2f30*/  FMUL.FTZ R59, R57, R182 ;  /* 0x000000b6393b7220 */ /* 0x000fe20000410000 */
[----:B------:R-:W-:Y:S02]  /*2f40*/  @P0 HADD2.F32 R63, -RZ, R52.H0_H0 ;  /* 0x20000034ff3f0230 */ /* 0x000fe40000004100 */
[----:B------:R-:W-:Y:S01]  /*2f50*/  FMUL.FTZ R58, R58, UR6 ;  /* 0x000000063a3a7c20 */ /* 0x000fe20008410000 */
[----:B------:R-:W-:Y:S02]  /*2f60*/  LOP3.LUT P3, RZ, R106, 0xff00, RZ, 0xc0, !PT ;  /* 0x0000ff006aff7812 */ /* 0x000fe4000786c0ff */
[----:B------:R-:W-:Y:S01]  /*2f70*/  CS2R R190, SRZ ;  /* 0x0000000000be7805 */ /* 0x000fe2000001ff00 */
[----:B------:R-:W-:Y:S02]  /*2f80*/  HFMA2 R92, -RZ, RZ, 0, 0 ;  /* 0x00000000ff5c7431 */ /* 0x000fe400000001ff */
[----:B------:R-:W-:Y:S01]  /*2f90*/  FMUL.FTZ R62, R59, UR6 ;  /* 0x000000063b3e7c20 */ /* 0x000fe20008410000 */
[-C--:B------:R-:W-:Y:S01]  /*2fa0*/  @P0 FMUL.FTZ R191, R61, R58.reuse ;  /* 0x0000003a3dbf0220 */ /* 0x080fe20000410000 */
[----:B------:R-:W-:Y:S01]  /*2fb0*/  @P0 FMUL.FTZ R92, R63, R58 ;  /* 0x0000003a3f5c0220 */ /* 0x000fe20000410000 */
[C---:B------:R-:W-:Y:S01]  /*2fc0*/  FFMA.FTZ R59, R183.reuse, R228, R71 ;  /* 0x000000e4b73b7223 */ /* 0x040fe20000010047 */
[----:B------:R-:W-:Y:S01]  /*2fd0*/  FFMA.FTZ R58, R183, R227, R70 ;  /* 0x000000e3b73a7223 */ /* 0x000fe20000010046 */
[--C-:B------:R-:W-:Y:S01]  /*2fe0*/  @P5 HADD2.F32 R97, -RZ, R89.reuse.H0_H0 ;  /* 0x20000059ff615230 */ /* 0x100fe20000004100 */
[----:B------:R-:W-:Y:S01]  /*2ff0*/  MOV R186, RZ ;  /* 0x000000ff00ba7202 */ /* 0x000fe20000000f00 */
[-C--:B------:R-:W-:Y:S01]  /*3000*/  FMUL.FTZ R61, R59, R182.reuse ;  /* 0x000000b63b3d7220 */ /* 0x080fe20000410000 */
[----:B------:R-:W-:Y:S01]  /*3010*/  FMUL.FTZ R60, R58, R182 ;  /* 0x000000b63a3c7220 */ /* 0x000fe20000410000 */
[----:B------:R-:W-:-:S02]  /*3020*/  @P6 HADD2.F32 R94, -RZ, R89.H1_H1 ;  /* 0x30000059ff5e6230 */ /* 0x000fc40000004100 */
[----:B------:R-:W-:Y:S01]  /*3030*/  FFMA.FTZ R233, R233, R184, R189 ;  /* 0x000000b8e9e97223 */ /* 0x000fe200000100bd */
[--C-:B------:R-:W-:Y:S02]  /*3040*/  @P6 HADD2.F32 R96, -RZ, R53.reuse.H1_H1 ;  /* 0x30000035ff606230 */ /* 0x100fe40000004100 */
[----:B------:R-:W-:Y:S01]  /*3050*/  FMUL.FTZ R61, R61, UR6 ;  /* 0x000000063d3d7c20 */ /* 0x000fe20008410000 */
[----:B------:R-:W-:Y:S02]  /*3060*/  @P5 HADD2.F32 R89, -RZ, R53.H0_H0 ;  /* 0x20000035ff595230 */ /* 0x000fe40000004100 */
[----:B------:R-:W-:Y:S01]  /*3070*/  FMUL.FTZ R60, R60, UR6 ;  /* 0x000000063c3c7c20 */ /* 0x000fe20008410000 */
[----:B------:R-:W-:Y:S02]  /*3080*/  @P3 HADD2.F32 R93, -RZ, R88.H1_H1 ;  /* 0x30000058ff5d3230 */ /* 0x000fe40000004100 */
[----:B------:R-:W-:Y:S01]  /*3090*/  HFMA2 R88, -RZ, RZ, 0, 0 ;  /* 0x00000000ff587431 */ /* 0x000fe200000001ff */
[----:B------:R-:W-:Y:S01]  /*30a0*/  MOV R193, RZ ;  /* 0x000000ff00c17202 */ /* 0x000fe20000000f00 */
[----:B------:R-:W-:-:S02]  /*30b0*/  HFMA2 R95, -RZ, RZ, 0, 0 ;  /* 0x00000000ff5f7431 */ /* 0x000fc400000001ff */
[----:B------:R-:W-:Y:S02]  /*30c0*/  @P3 HADD2.F32 R63, -RZ, R52.H1_H1 ;  /* 0x30000034ff3f3230 */ /* 0x000fe40000004100 */
[-C--:B------:R-:W-:Y:S01]  /*30d0*/  @P6 FMUL.FTZ R186, R94, R61.reuse ;  /* 0x0000003d5eba6220 */ /* 0x080fe20000410000 */
[----:B------:R-:W-:Y:S01]  /*30e0*/  @P6 FMUL.FTZ R88, R96, R61 ;  /* 0x0000003d60586220 */ /* 0x000fe20000410000 */
[-C--:B------:R-:W-:Y:S01]  /*30f0*/  @P5 FMUL.FTZ R193, R97, R60.reuse ;  /* 0x0000003c61c15220 */ /* 0x080fe20000410000 */
[----:B------:R-:W-:Y:S01]  /*3100*/  @P5 FMUL.FTZ R95, R89, R60 ;  /* 0x0000003c595f5220 */ /* 0x000fe20000410000 */
[----:B------:R-:W-:Y:S01]  /*3110*/  LOP3.LUT P6, RZ, R107, 0xff, RZ, 0xc0, !PT ;  /* 0x000000ff6bff7812 */ /* 0x000fe200078cc0ff */
[----:B------:R-:W-:Y:S01]  /*3120*/  FFMA.FTZ R60, R235, R184, R189 ;  /* 0x000000b8eb3c7223 */ /* 0x000fe200000100bd */
[----:B------:R-:W-:Y:S01]  /*3130*/  MOV R0, RZ ;  /* 0x000000ff00007202 */ /* 0x000fe20000000f00 */
[----:B------:R-:W-:Y:S01]  /*3140*/  @P3 FMUL.FTZ R0, R93, R62 ;  /* 0x0000003e5d003220 */ /* 0x000fe20000410000 */
[----:B------:R-:W-:Y:S01]  /*3150*/  FADD.FTZ R233, R230, -R233 ;  /* 0x800000e9e6e97221 */ /* 0x000fe20000010000 */
[----:B------:R-:W-:-:S02]  /*3160*/  HFMA2 R93, -RZ, RZ, 0, 0 ;  /* 0x00000000ff5d7431 */ /* 0x000fc400000001ff */
[----:B------:R-:W-:Y:S01]  /*3170*/  @P3 FMUL.FTZ R93, R63, R62 ;  /* 0x0000003e3f5d3220 */ /* 0x000fe20000410000 */
[----:B------:R-:W-:Y:S01]  /*3180*/  ISETP.GE.U32.AND P0, PT, R106, RZ, PT ;  /* 0x000000ff6a00720c */ /* 0x000fe20003f06070 */
[----:B------:R-:W-:Y:S01]  /*3190*/  FADD.FTZ R62, R231, -R60 ;  /* 0x8000003ce73e7221 */ /* 0x000fe20000010000 */
[----:B------:R-:W-:Y:S01]  /*31a0*/  FFMA.FTZ R60, R183, R233, R72 ;  /* 0x000000e9b73c7223 */ /* 0x000fe20000010048 */
[----:B------:R-:W-:Y:S01]  /*31b0*/  LOP3.LUT P5, RZ, R107, 0xff00, RZ, 0xc0, !PT ;  /* 0x0000ff006bff7812 */ /* 0x000fe200078ac0ff */
[----:B------:R-:W-:Y:S01]  /*31c0*/  FFMA.FTZ R237, R237, R184, R189 ;  /* 0x000000b8eded7223 */ /* 0x000fe200000100bd */
[----:B------:R-:W-:Y:S01]  /*31d0*/  LOP3.LUT P3, RZ, R107, 0xff0000, RZ, 0xc0, !PT ;  /* 0x00ff00006bff7812 */ /* 0x000fe2000786c0ff */
[----:B------:R-:W-:Y:S01]  /*31e0*/  FFMA.FTZ R61, R183, R62, R73 ;  /* 0x0000003eb73d7223 */ /* 0x000fe20000010049 */
[----:B------:R-:W-:Y:S01]  /*31f0*/  ISETP.GE.U32.AND.EX P0, PT, R107, 0x1000000, PT, P0 ;  /* 0x010000006b00780c */ /* 0x000fe20003f06100 */
[----:B------:R-:W-:Y:S01]  /*3200*/  FMUL.FTZ R62, R60, R182 ;  /* 0x000000b63c3e7220 */ /* 0x000fe20000410000 */
[----:B------:R-:W-:Y:S01]  /*3210*/  FFMA.FTZ R239, R239, R184, R189 ;  /* 0x000000b8efef7223 */ /* 0x000fe200000100bd */
        /* <DEDUP_REMOVED lines=11> */
[C---:B------:R-:W-:Y:S01]  /*32d0*/  FFMA.FTZ R62, R183.reuse, R237, R74 ;  /* 0x000000edb73e7223 */ /* 0x040fe2000001004a */
[----:B------:R-:W-:Y:S01]  /*32e0*/  FFMA.FTZ R63, R183, R234, R75 ;  /* 0x000000eab73f7223 */ /* 0x000fe2000001004b */
        /* <DEDUP_REMOVED lines=24> */
[----:B------:R-:W-:-:S07]  /*3470*/  F2FP.F16.F32.PACK_AB R91, R97, R94 ;  /* 0x0000005e615b723e */ /* 0x000fce00000000ff */
.L_x_7008:
        /* <DEDUP_REMOVED lines=22> */
[-CC-:B0-----:R-:W-:Y:S01]  /*35e0*/  FFMA.FTZ R57, R200, R184.reuse, R189.reuse ;  /* 0x000000b8c8397223 */ /* 0x181fe200000100bd */
[----:B------:R-:W-:Y:S01]  /*35f0*/  LOP3.LUT P5, RZ, R104, 0xff, RZ, 0xc0, !PT ;  /* 0x000000ff68ff7812 */ /* 0x000fe200078ac0ff */
[-C--:B------:R-:W-:Y:S01]  /*3600*/  FFMA.FTZ R207, R207, R184.reuse, R189 ;  /* 0x000000b8cfcf7223 */ /* 0x080fe200000100bd */
[----:B------:R-:W-:Y:S01]  /*3610*/  FADD.FTZ R0, R123, -R0 ;  /* 0x800000007b007221 */ /* 0x000fe20000010000 */
[----:B------:R-:W-:Y:S01]  /*3620*/  FADD.FTZ R198, R198, -R57 ;  /* 0x80000039c6c67221 */ /* 0x000fe20000010000 */
[----:B------:R-:W-:Y:S01]  /*3630*/  LOP3.LUT P6, RZ, R104, 0xff00, RZ, 0xc0, !PT ;  /* 0x0000ff0068ff7812 */ /* 0x000fe200078cc0ff */
[----:B------:R-:W-:Y:S01]  /*3640*/  FFMA.FTZ R57, R206, R184, R189 ;  /* 0x000000b8ce397223 */ /* 0x000fe200000100bd */
[C---:B------:R-:W-:Y:S01]  /*3650*/  FFMA.FTZ R56, R183.reuse, R0, R76 ;  /* 0x00000000b7387223 */ /* 0x040fe2000001004c */
[----:B------:R-:W-:Y:S01]  /*3660*/  LOP3.LUT P3, RZ, R104, 0xff0000, RZ, 0xc0, !PT ;  /* 0x00ff000068ff7812 */ /* 0x000fe2000786c0ff */
[----:B------:R-:W-:Y:S01]  /*3670*/  FADD.FTZ R207, R202, -R207 ;  /* 0x800000cfcacf7221 */ /* 0x000fe20000010000 */
[----:B------:R-:W-:Y:S01]  /*3680*/  FADD.FTZ R204, R204, -R57 ;  /* 0x80000039cccc7221 */ /* 0x000fe20000010000 */
[----:B------:R-:W-:Y:S01]  /*3690*/  FFMA.FTZ R57, R183, R198, R77 ;  /* 0x000000c6b7397223 */ /* 0x000fe2000001004d */
[----:B------:R-:W-:Y:S01]  /*36a0*/  FMUL.FTZ R58, R56, R182 ;  /* 0x000000b6383a7220 */ /* 0x000fe20000410000 */
[----:B------:R-:W-:Y:S01]  /*36b0*/  CS2R R88, SRZ ;  /* 0x0000000000587805 */ /* 0x000fe2000001ff00 */
[----:B-----5:R-:W-:-:S02]  /*36c0*/  @P5 HADD2.F32 R59, -RZ, R92.H0_H0 ;  /* 0x2000005cff3b5230 */ /* 0x020fc40000004100 */
[----:B------:R-:W-:Y:S01]  /*36d0*/  FMUL.FTZ R60, R57, R182 ;  /* 0x000000b6393c7220 */ /* 0x000fe20000410000 */
[----:B------:R-:W-:Y:S01]  /*36e0*/  FMUL.FTZ R62, R58, UR6 ;  /* 0x000000063a3e7c20 */ /* 0x000fe20008410000 */
[----:B------:R-:W-:Y:S01]  /*36f0*/  @P5 HADD2.F32 R58, -RZ, R48.H0_H0 ;  /* 0x20000030ff3a5230 */ /* 0x000fe20000004100 */
[----:B------:R-:W-:Y:S01]  /*3700*/  CS2R R90, SRZ ;  /* 0x00000000005a7805 */ /* 0x000fe2000001ff00 */
[----:B------:R-:W-:Y:S02]  /*3710*/  @P6 HADD2.F32 R92, -RZ, R92.H1_H1 ;  /* 0x3000005cff5c6230 */ /* 0x000fe40000004100 */
[----:B------:R-:W-:Y:S01]  /*3720*/  FMUL.FTZ R60, R60, UR6 ;  /* 0x000000063c3c7c20 */ /* 0x000fe20008410000 */
[----:B------:R-:W-:Y:S02]  /*3730*/  @P6 HADD2.F32 R61, -RZ, R48.H1_H1 ;  /* 0x30000030ff3d6230 */ /* 0x000fe40000004100 */
[----:B------:R-:W-:Y:S02]  /*3740*/  HFMA2 R0, -RZ, RZ, 0, 0 ;  /* 0x00000000ff007431 */ /* 0x000fe400000001ff */
[----:B------:R-:W-:Y:S01]  /*3750*/  @P5 FMUL.FTZ R88, R62, R58 ;  /* 0x0000003a3e585220 */ /* 0x000fe20000410000 */
[C---:B------:R-:W-:Y:S01]  /*3760*/  @P6 FMUL.FTZ R0, R60.reuse, R92 ;  /* 0x0000005c3c006220 */ /* 0x040fe20000410000 */
[----:B------:R-:W-:Y:S01]  /*3770*/  FFMA.FTZ R58, R183, R207, R78 ;  /* 0x000000cfb73a7223 */ /* 0x000fe2000001004e */
[----:B------:R-:W-:Y:S01]  /*3780*/  @P6 FMUL.FTZ R91, R60, R61 ;  /* 0x0000003d3c5b6220 */ /* 0x000fe20000410000 */
[----:B------:R-:W-:-:S02]  /*3790*/  LOP3.LUT P6, RZ, R104, 0xff000000, RZ, 0xc0, !PT ;  /* 0xff00000068ff7812 */ /* 0x000fc400078cc0ff */
[----:B------:R-:W-:Y:S01]  /*37a0*/  CS2R R106, SRZ ;  /* 0x00000000006a7805 */ /* 0x000fe2000001ff00 */
[----:B------:R-:W-:Y:S01]  /*37b0*/  FMUL.FTZ R60, R58, R182 ;  /* 0x000000b63a3c7220 */ /* 0x000fe20000410000 */
[----:B------:R-:W-:Y:S01]  /*37c0*/  FFMA.FTZ R211, R211, R184, R189 ;  /* 0x000000b8d3d37223 */ /* 0x000fe200000100bd */
[----:B------:R-:W-:Y:S01]  /*37d0*/  @P5 FMUL.FTZ R107, R62, R59 ;  /* 0x0000003b3e6b5220 */ /* 0x000fe20000410000 */
[----:B------:R-:W-:Y:S01]  /*37e0*/  LOP3.LUT P5, RZ, R105, 0xff, RZ, 0xc0, !PT ;  /* 0x000000ff69ff7812 */ /* 0x000fe200078ac0ff */
[----:B------:R-:W-:Y:S01]  /*37f0*/  FFMA.FTZ R59, R183, R204, R79 ;  /* 0x000000ccb73b7223 */ /* 0x000fe2000001004f */
[----:B------:R-:W-:Y:S02]  /*3800*/  @P3 HADD2.F32 R61, -RZ, R93.H0_H0 ;  /* 0x2000005dff3d3230 */ /* 0x000fe40000004100 */
[----:B------:R-:W-:Y:S01]  /*3810*/  FMUL.FTZ R60, R60, UR6 ;  /* 0x000000063c3c7c20 */ /* 0x000fe20008410000 */
[----:B------:R-:W-:Y:S02]  /*3820*/  @P3 HADD2.F32 R62, -RZ, R49.H0_H0 ;  /* 0x20000031ff3e3230 */ /* 0x000fe40000004100 */
[----:B------:R-:W-:Y:S01]  /*3830*/  FADD.FTZ R211, R208, -R211 ;  /* 0x800000d3d0d37221 */ /* 0x000fe20000010000 */
[----:B------:R-:W-:Y:S01]  /*3840*/  MOV R123, RZ ;  /* 0x000000ff007b7202 */ /* 0x000fe20000000f00 */
[----:B------:R-:W-:Y:S01]  /*3850*/  FMUL.FTZ R63, R59, R182 ;  /* 0x000000b63b3f7220 */ /* 0x000fe20000410000 */
[C---:B------:R-:W-:Y:S01]  /*3860*/  @P3 FMUL.FTZ R123, R60.reuse, R61 ;  /* 0x0000003d3c7b3220 */ /* 0x040fe20000410000 */
[----:B------:R-:W-:Y:S01]  /*3870*/  @P3 FMUL.FTZ R89, R60, R62 ;  /* 0x0000003e3c593220 */ /* 0x000fe20000410000 */
[----:B------:R-:W-:Y:S01]  /*3880*/  FFMA.FTZ R60, R183, R211, R80 ;  /* 0x000000d3b73c7223 */ /* 0x000fe20000010050 */
[----:B------:R-:W-:-:S02]  /*3890*/  @P6 HADD2.F32 R93, -RZ, R93.H1_H1 ;  /* 0x3000005dff5d6230 */ /* 0x000fc40000004100 */
[----:B------:R-:W-:Y:S01]  /*38a0*/  FMUL.FTZ R98, R63, UR6 ;  /* 0x000000063f627c20 */ /* 0x000fe20008410000 */
[----:B------:R-:W-:Y:S01]  /*38b0*/  FFMA.FTZ R212, R212, R184, R189 ;  /* 0x000000b8d4d47223 */ /* 0x000fe200000100bd */
[----:B------:R-:W-:Y:S01]  /*38c0*/  FMUL.FTZ R62, R60, R182 ;  /* 0x000000b63c3e7220 */ /* 0x000fe20000410000 */
[----:B------:R-:W-:Y:S02]  /*38d0*/  @P6 HADD2.F32 R61, -RZ, R49.H1_H1 ;  /* 0x30000031ff3d6230 */ /* 0x000fe40000004100 */
[----:B------:R-:W-:Y:S01]  /*38e0*/  @P6 FMUL.FTZ R106, R98, R93 ;  /* 0x0000005d626a6220 */ /* 0x000fe20000410000 */
[----:B------:R-:W-:Y:S02]  /*38f0*/  @P5 HADD2.F32 R63, -RZ, R94.H0_H0 ;  /* 0x2000005eff3f5230 */ /* 0x000fe40000004100 */
[----:B------:R-:W-:Y:S01]  /*3900*/  FMUL.FTZ R62, R62, UR6 ;  /* 0x000000063e3e7c20 */ /* 0x000fe20008410000 */
[----:B------:R-:W-:Y:S01]  /*3910*/  @P5 HADD2.F32 R93, -RZ, R50.H0_H0 ;  /* 0x20000032ff5d5230 */ /* 0x000fe20000004100 */
[----:B------:R-:W-:Y:S01]  /*3920*/  ISETP.GE.U32.AND P3, PT, R104, RZ, PT ;  /* 0x000000ff6800720c */ /* 0x000fe20003f66070 */
[----:B------:R-:W-:Y:S01]  /*3930*/  FADD.FTZ R212, R209, -R212 ;  /* 0x800000d4d1d47221 */ /* 0x000fe20000010000 */
[----:B------:R-:W-:Y:S01]  /*3940*/  CS2R R186, SRZ ;  /* 0x0000000000ba7805 */ /* 0x000fe2000001ff00 */
[----:B------:R-:W-:-:S02]  /*3950*/  HFMA2 R92, -RZ, RZ, 0, 0 ;  /* 0x00000000ff5c7431 */ /* 0x000fc400000001ff */
[----:B------:R-:W-:Y:S01]  /*3960*/  @P6 FMUL.FTZ R92, R98, R61 ;  /* 0x0000003d625c6220 */ /* 0x000fe20000410000 */
[C---:B------:R-:W-:Y:S01]  /*3970*/  @P5 FMUL.FTZ R187, R62.reuse, R63 ;  /* 0x0000003f3ebb5220 */ /* 0x040fe20000410000 */
[----:B------:R-:W-:Y:S01]  /*3980*/  @P5 FMUL.FTZ R90, R62, R93 ;  /* 0x0000005d3e5a5220 */ /* 0x000fe20000410000 */
[----:B------:R-:W-:Y:S01]  /*3990*/  LOP3.LUT P6, RZ, R105, 0xff00, RZ, 0xc0, !PT ;  /* 0x0000ff0069ff7812 */ /* 0x000fe200078cc0ff */
[----:B------:R-:W-:Y:S01]  /*39a0*/  FFMA.FTZ R61, R183, R212, R81 ;  /* 0x000000d4b73d7223 */ /* 0x000fe20000010051 */
[----:B------:R-:W-:Y:S01]  /*39b0*/  LOP3.LUT P5, RZ, R105, 0xff0000, RZ, 0xc0, !PT ;  /* 0x00ff000069ff7812 */ /* 0x000fe200078ac0ff */
[-CC-:B------:R-:W-:Y:S01]  /*39c0*/  FFMA.FTZ R215, R215, R184.reuse, R189.reuse ;  /* 0x000000b8d7d77223 */ /* 0x180fe200000100bd */
[----:B------:R-:W-:Y:S01]  /*39d0*/  ISETP.GE.U32.AND.EX P3, PT, R105, 0x1000000, PT, P3 ;  /* 0x010000006900780c */ /* 0x000fe20003f66130 */
[----:B------:R-:W-:Y:S01]  /*39e0*/  FFMA.FTZ R214, R214, R184, R189 ;  /* 0x000000b8d6d67223 */ /* 0x000fe200000100bd */
[----:B------:R-:W-:Y:S01]  /*39f0*/  FMUL.FTZ R62, R61, R182 ;  /* 0x000000b63d3e7220 */ /* 0x000fe20000410000 */
[----:B------:R-:W-:Y:S01]  /*3a00*/  FADD.FTZ R215, R210, -R215 ;  /* 0x800000d7d2d77221 */ /* 0x000fe20000010000 */
[----:B------:R-:W-:Y:S01]  /*3a10*/  MOV R93, RZ ;  /* 0x000000ff005d7202 */ /* 0x000fe20000000f00 */
[----:B------:R-:W-:Y:S01]  /*3a20*/  FADD.FTZ R214, R213, -R214 ;  /* 0x800000d6d5d67221 */ /* 0x000fe20000010000 */
[----:B------:R-:W-:Y:S01]  /*3a30*/  FMUL.FTZ R193, R62, UR6 ;  /* 0x000000063ec17c20 */ /* 0x000fe20008410000 */
[C---:B------:R-:W-:Y:S01]  /*3a40*/  FFMA.FTZ R62, R183.reuse, R215, R82 ;  /* 0x000000d7b73e7223 */ /* 0x040fe20000010052 */
[----:B------:R-:W-:Y:S01]  /*3a50*/  MOV R99, RZ ;  /* 0x000000ff00637202 */ /* 0x000fe20000000f00 */
[----:B------:R-:W-:Y:S01]  /*3a60*/  FFMA.FTZ R63, R183, R214, R83 ;  /* 0x000000d6b73f7223 */ /* 0x000fe20000010053 */
[----:B------:R-:W-:Y:S01]  /*3a70*/  @P6 HADD2.F32 R94, -RZ, R94.H1_H1 ;  /* 0x3000005eff5e6230 */ /* 0x000fe20000004100 */
[----:B------:R-:W-:Y:S01]  /*3a80*/  MOV R192, RZ ;  /* 0x000000ff00c07202 */ /* 0x000fe20000000f00 */
[----:B------:R-:W-:-:S02]  /*3a90*/  @P5 HADD2.F32 R98, -RZ, R95.H0_H0 ;  /* 0x2000005fff625230 */ /* 0x000fc40000004100 */
[-C--:B------:R-:W-:Y:S01]  /*3aa0*/  FMUL.FTZ R105, R63, R182.reuse ;  /* 0x000000b63f697220 */ /* 0x080fe20000410000 */
[----:B------:R-:W-:Y:S02]  /*3ab0*/  @P3 HADD2.F32 R190, -RZ, R95.H1_H1 ;  /* 0x3000005fffbe3230 */ /* 0x000fe40000004100 */
[----:B------:R-:W-:Y:S01]  /*3ac0*/  FMUL.FTZ R95, R62, R182 ;  /* 0x000000b63e5f7220 */ /* 0x000fe20000410000 */
[----:B------:R-:W-:Y:S01]  /*3ad0*/  @P6 FMUL.FTZ R186, R193, R94 ;  /* 0x0000005ec1ba6220 */ /* 0x000fe20000410000 */
[----:B------:R-:W-:Y:S02]  /*3ae0*/  @P6 HADD2.F32 R94, -RZ, R50.H1_H1 ;  /* 0x30000032ff5e6230 */ /* 0x000fe40000004100 */
[----:B------:R-:W-:Y:S01]  /*3af0*/  FMUL.FTZ R105, R105, UR6 ;  /* 0x0000000669697c20 */ /* 0x000fe20008410000 */
[----:B------:R-:W-:Y:S01]  /*3b00*/  FMUL.FTZ R195, R95, UR6 ;  /* 0x000000065fc37c20 */ /* 0x000fe20008410000 */
[----:B------:R-:W-:Y:S02]  /*3b10*/  @P5 HADD2.F32 R104, -RZ, R51.H0_H0 ;  /* 0x20000033ff685230 */ /* 0x000fe40000004100 */
[----:B------:R-:W-:-:S02]  /*3b20*/  HFMA2 R191, -RZ, RZ, 0, 0 ;  /* 0x00000000ffbf7431 */ /* 0x000fc400000001ff */
[----:B------:R-:W-:Y:S02]  /*3b30*/  @P3 HADD2.F32 R95, -RZ, R51.H1_H1 ;  /* 0x30000033ff5f3230 */ /* 0x000fe40000004100 */
[----:B------:R-:W-:Y:S01]  /*3b40*/  @P6 FMUL.FTZ R93, R193, R94 ;  /* 0x0000005ec15d6220 */ /* 0x000fe20000410000 */
[----:B------:R-:W-:Y:S02]  /*3b50*/  HFMA2 R188, -RZ, RZ, 0, 0 ;  /* 0x00000000ffbc7431 */ /* 0x000fe400000001ff */
[----:B------:R-:W-:Y:S01]  /*3b60*/  @P5 FMUL.FTZ R99, R195, R104 ;  /* 0x00000068c3635220 */ /* 0x000fe20000410000 */
[----:B------:R-:W-:Y:S01]  /*3b70*/  F2FP.F16.F32.PACK_AB R88, R91, R88 ;  /* 0x000000585b58723e */ /* 0x000fe200000000ff */
[----:B------:R-:W-:Y:S01]  /*3b80*/  @P3 FMUL.FTZ R192, R105, R95 ;  /* 0x0000005f69c03220 */ /* 0x000fe20000410000 */
[----:B------:R-:W-:Y:S01]  /*3b90*/  @P5 FMUL.FTZ R191, R195, R98 ;  /* 0x00000062c3bf5220 */ /* 0x000fe20000410000 */
[----:B------:R-:W-:Y:S01]  /*3ba0*/  @P3 FMUL.FTZ R188, R105, R190 ;  /* 0x000000be69bc3220 */ /* 0x000fe20000410000 */
[----:B------:R-:W-:-:S02]  /*3bb0*/  F2FP.F16.F32.PACK_AB R90, R93, R90 ;  /* 0x0000005a5d5a723e */ /* 0x000fc400000000ff */
[----:B------:R-:W-:Y:S02]  /*3bc0*/  F2FP.F16.F32.PACK_AB R89, R92, R89 ;  /* 0x000000595c59723e */ /* 0x000fe400000000ff */
[----:B------:R-:W-:Y:S01]  /*3bd0*/  F2FP.F16.F32.PACK_AB R91, R192, R99 ;  /* 0x00000063c05b723e */ /* 0x000fe200000000ff */
[----:B------:R-:W-:Y:S06]  /*3be0*/  BRA `(.L_x_7012) ;  /* 0x0000001000b07947 */ /* 0x000fec0003800000 */
.L_x_7011:
[-CC-:B------:R-:W-:Y:S01]  /*3bf0*/  FFMA.FTZ R0, R205, R184.reuse, R189.reuse ;  /* 0x000000b8cd007223 */ /* 0x180fe200000100bd */
[-CC-:B0-----:R-:W-:Y:S01]  /*3c00*/  FFMA.FTZ R89, R200, R184.reuse, R189.reuse ;  /* 0x000000b8c8597223 */ /* 0x181fe200000100bd */
[C---:B------:R-:W-:Y:S01]  /*3c10*/  LOP3.LUT P5, RZ, R104.reuse, 0xff, RZ, 0xc0, !PT ;  /* 0x000000ff68ff7812 */ /* 0x040fe200078ac0ff */
[-C--:B------:R-:W-:Y:S01]  /*3c20*/  FFMA.FTZ R207, R207, R184.reuse, R189 ;  /* 0x000000b8cfcf7223 */ /* 0x080fe200000100bd */
[----:B------:R-:W-:Y:S01]  /*3c30*/  LOP3.LUT P6, RZ, R104, 0xff00, RZ, 0xc0, !PT ;  /* 0x0000ff0068ff7812 */ /* 0x000fe200078cc0ff */
[----:B------:R-:W-:Y:S01]  /*3c40*/  FADD.FTZ R0, R123, -R0 ;  /* 0x800000007b007221 */ /* 0x000fe20000010000 */
[----:B------:R-:W-:Y:S01]  /*3c50*/  FADD.FTZ R198, R198, -R89 ;  /* 0x80000059c6c67221 */ /* 0x000fe20000010000 */
[----:B------:R-:W-:Y:S01]  /*3c60*/  FFMA.FTZ R91, R206, R184, R189 ;  /* 0x000000b8ce5b7223 */ /* 0x000fe200000100bd */
[----:B------:R-:W-:Y:S02]  /*3c70*/  HFMA2 R98, -RZ, RZ, 0, 0 ;  /* 0x00000000ff627431 */ /* 0x000fe400000001ff */
[C---:B------:R-:W-:Y:S01]  /*3c80*/  FFMA.FTZ R89, R183.reuse, R0, R76 ;  /* 0x00000000b7597223 */ /* 0x040fe2000001004c */
[----:B------:R-:W-:Y:S01]  /*3c90*/  FFMA.FTZ R123, R183, R198, R77 ;  /* 0x000000c6b77b7223 */ /* 0x000fe2000001004d */
[----:B------:R-:W-:Y:S01]  /*3ca0*/  MOV R0, RZ ;  /* 0x000000ff00007202 */ /* 0x000fe20000000f00 */
[----:B------:R-:W-:Y:S01]  /*3cb0*/  FADD.FTZ R207, R202, -R207 ;  /* 0x800000cfcacf7221 */ /* 0x000fe20000010000 */
[C---:B------:R-:W-:Y:S01]  /*3cc0*/  FMUL.FTZ R88, R182.reuse, R89 ;  /* 0x00000059b6587220 */ /* 0x040fe20000410000 */
[----:B------:R-:W-:Y:S01]  /*3cd0*/  FMUL.FTZ R89, R182, R123 ;  /* 0x0000007bb6597220 */ /* 0x000fe20000410000 */
[--C-:B-----5:R-:W-:Y:S01]  /*3ce0*/  @P5 HADD2.F32 R99, -RZ, R92.reuse.H0_H0 ;  /* 0x2000005cff635230 */ /* 0x120fe20000004100 */
[----:B------:R-:W-:Y:S01]  /*3cf0*/  LOP3.LUT P3, RZ, R104, 0xff0000, RZ, 0xc0, !PT ;  /* 0x00ff000068ff7812 */ /* 0x000fe2000786c0ff */
[----:B------:R-:W-:-:S02]  /*3d00*/  @P6 HADD2.F32 R92, -RZ, R92.H1_H1 ;  /* 0x3000005cff5c6230 */ /* 0x000fc40000004100 */
[----:B------:R-:W-:Y:S01]  /*3d10*/  FMUL.FTZ R89, R89, UR6 ;  /* 0x0000000659597c20 */ /* 0x000fe20008410000 */
[--C-:B------:R-:W-:Y:S02]  /*3d20*/  @P6 HADD2.F32 R90, -RZ, R48.reuse.H1_H1 ;  /* 0x30000030ff5a6230 */ /* 0x100fe40000004100 */
[----:B------:R-:W-:Y:S01]  /*3d30*/  FMUL.FTZ R88, R88, UR6 ;  /* 0x0000000658587c20 */ /* 0x000fe20008410000 */
[----:B------:R-:W-:Y:S02]  /*3d40*/  @P5 HADD2.F32 R123, -RZ, R48.H0_H0 ;  /* 0x20000030ff7b5230 */ /* 0x000fe40000004100 */
[-C--:B------:R-:W-:Y:S01]  /*3d50*/  @P6 FMUL.FTZ R0, R92, R89.reuse ;  /* 0x000000595c006220 */ /* 0x080fe20000410000 */
[----:B------:R-:W-:Y:S01]  /*3d60*/  FADD.FTZ R204, R204, -R91 ;  /* 0x8000005bcccc7221 */ /* 0x000fe20000010000 */
[----:B------:R-:W-:Y:S01]  /*3d70*/  @P6 FMUL.FTZ R98, R90, R89 ;  /* 0x000000595a626220 */ /* 0x000fe20000410000 */
[----:B------:R-:W-:Y:S02]  /*3d80*/  LOP3.LUT P6, RZ, R104, 0xff000000, RZ, 0xc0, !PT ;  /* 0xff00000068ff7812 */ /* 0x000fe400078cc0ff */
[----:B------:R-:W-:Y:S01]  /*3d90*/  CS2R R106, SRZ ;  /* 0x00000000006a7805 */ /* 0x000fe2000001ff00 */
[----:B------:R-:W-:Y:S01]  /*3da0*/  FFMA.FTZ R211, R211, R184, R189 ;  /* 0x000000b8d3d37223 */ /* 0x000fe200000100bd */
[----:B------:R-:W-:-:S02]  /*3db0*/  HFMA2 R91, -RZ, RZ, 0, 0 ;  /* 0x00000000ff5b7431 */ /* 0x000fc400000001ff */
[-C--:B------:R-:W-:Y:S01]  /*3dc0*/  @P5 FMUL.FTZ R107, R99, R88.reuse ;  /* 0x00000058636b5220 */ /* 0x080fe20000410000 */
[----:B------:R-:W-:Y:S01]  /*3dd0*/  @P5 FMUL.FTZ R91, R123, R88 ;  /* 0x000000587b5b5220 */ /* 0x000fe20000410000 */
[----:B------:R-:W-:Y:S01]  /*3de0*/  LOP3.LUT P5, RZ, R105, 0xff, RZ, 0xc0, !PT ;  /* 0x000000ff69ff7812 */ /* 0x000fe200078ac0ff */
[C---:B------:R-:W-:Y:S01]  /*3df0*/  FFMA.FTZ R207, R183.reuse, R207, R78 ;  /* 0x000000cfb7cf7223 */ /* 0x040fe2000001004e */
[C---:B------:R-:W-:Y:S01]  /*3e00*/  FFMA.FTZ R187, R183.reuse, R204, R79 ;  /* 0x000000ccb7bb7223 */ /* 0x040fe2000001004f */
[----:B------:R-:W-:Y:S01]  /*3e10*/  FADD.FTZ R211, R208, -R211 ;  /* 0x800000d3d0d37221 */ /* 0x000fe20000010000 */
[--C-:B------:R-:W-:Y:S02]  /*3e20*/  @P3 HADD2.F32 R99, -RZ, R93.reuse.H0_H0 ;  /* 0x2000005dff633230 */ /* 0x100fe40000004100 */
[C---:B------:R-:W-:Y:S01]  /*3e30*/  FMUL.FTZ R88, R182.reuse, R207 ;  /* 0x000000cfb6587220 */ /* 0x040fe20000410000 */
[----:B------:R-:W-:Y:S01]  /*3e40*/  FMUL.FTZ R90, R182, R187 ;  /* 0x000000bbb65a7220 */ /* 0x000fe20000410000 */
[----:B------:R-:W-:Y:S01]  /*3e50*/  FFMA.FTZ R211, R183, R211, R80 ;  /* 0x000000d3b7d37223 */ /* 0x000fe20000010050 */
[----:B------:R-:W-:-:S02]  /*3e60*/  @P6 HADD2.F32 R92, -RZ, R93.H1_H1 ;  /* 0x3000005dff5c6230 */ /* 0x000fc40000004100 */
[----:B------:R-:W-:Y:S01]  /*3e70*/  FMUL.FTZ R88, R88, UR6 ;  /* 0x0000000658587c20 */ /* 0x000fe20008410000 */
[----:B------:R-:W-:Y:S02]  /*3e80*/  @P3 HADD2.F32 R187, -RZ, R49.H0_H0 ;  /* 0x20000031ffbb3230 */ /* 0x000fe40000004100 */
[----:B------:R-:W-:Y:S01]  /*3e90*/  FMUL.FTZ R93, R90, UR6 ;  /* 0x000000065a5d7c20 */ /* 0x000fe20008410000 */
[----:B------:R-:W-:Y:S01]  /*3ea0*/  FMUL.FTZ R90, R182, R211 ;  /* 0x000000d3b65a7220 */ /* 0x000fe20000410000 */
[----:B------:R-:W-:Y:S01]  /*3eb0*/  MOV R123, RZ ;  /* 0x000000ff007b7202 */ /* 0x000fe20000000f00 */
[-C--:B------:R-:W-:Y:S01]  /*3ec0*/  @P3 FMUL.FTZ R123, R99, R88.reuse ;  /* 0x00000058637b3220 */ /* 0x080fe20000410000 */
[----:B------:R-:W-:Y:S02]  /*3ed0*/  HFMA2 R89, -RZ, RZ, 0, 0 ;  /* 0x00000000ff597431 */ /* 0x000fe400000001ff */
[----:B------:R-:W-:Y:S02]  /*3ee0*/  @P5 HADD2.F32 R99, -RZ, R94.H0_H0 ;  /* 0x2000005eff635230 */ /* 0x000fe40000004100 */
[----:B------:R-:W-:Y:S01]  /*3ef0*/  @P3 FMUL.FTZ R89, R187, R88 ;  /* 0x00000058bb593220 */ /* 0x000fe20000410000 */
[----:B------:R-:W-:-:S02]  /*3f00*/  @P5 HADD2.F32 R191, -RZ, R50.H0_H0 ;  /* 0x20000032ffbf5230 */ /* 0x000fc40000004100 */
[----:B------:R-:W-:Y:S01]  /*3f10*/  FMUL.FTZ R90, R90, UR6 ;  /* 0x000000065a5a7c20 */ /* 0x000fe20008410000 */
[----:B------:R-:W-:Y:S01]  /*3f20*/  ISETP.GE.U32.AND P3, PT, R104, RZ, PT ;  /* 0x000000ff6800720c */ /* 0x000fe20003f66070 */
[-C--:B------:R-:W-:Y:S01]  /*3f30*/  @P6 FMUL.FTZ R106, R92, R93.reuse ;  /* 0x0000005d5c6a6220 */ /* 0x080fe20000410000 */
[----:B------:R-:W-:Y:S01]  /*3f40*/  HFMA2 R187, -RZ, RZ, 0, 0 ;  /* 0x00000000ffbb7431 */ /* 0x000fe200000001ff */
[----:B------:R-:W-:Y:S01]  /*3f50*/  MOV R92, RZ ;  /* 0x000000ff005c7202 */ /* 0x000fe20000000f00 */
[-C--:B------:R-:W-:Y:S01]  /*3f60*/  @P5 FMUL.FTZ R187, R99, R90.reuse ;  /* 0x0000005a63bb5220 */ /* 0x080fe20000410000 */
[----:B------:R-:W-:Y:S01]  /*3f70*/  @P5 FMUL.FTZ R92, R191, R90 ;  /* 0x0000005abf5c5220 */ /* 0x000fe20000410000 */
[----:B------:R-:W-:Y:S01]  /*3f80*/  @P6 HADD2.F32 R186, -RZ, R49.H1_H1 ;  /* 0x30000031ffba6230 */ /* 0x000fe20000004100 */
[C---:B------:R-:W-:Y:S01]  /*3f90*/  LOP3.LUT P5, RZ, R105.reuse, 0xff0000, RZ, 0xc0, !PT ;  /* 0x00ff000069ff7812 */ /* 0x040fe200078ac0ff */
[-CC-:B------:R-:W-:Y:S01]  /*3fa0*/  FFMA.FTZ R212, R212, R184.reuse, R189.reuse ;  /* 0x000000b8d4d47223 */ /* 0x180fe200000100bd */
[----:B------:R-:W-:Y:S01]  /*3fb0*/  ISETP.GE.U32.AND.EX P3, PT, R105, 0x1000000, PT, P3 ;  /* 0x010000006900780c */ /* 0x000fe20003f66130 */
[-CC-:B------:R-:W-:Y:S01]  /*3fc0*/  FFMA.FTZ R215, R215, R184.reuse, R189.reuse ;  /* 0x000000b8d7d77223 */ /* 0x180fe200000100bd */
[----:B------:R-:W-:Y:S01]  /*3fd0*/  MOV R88, RZ ;  /* 0x000000ff00587202 */ /* 0x000fe20000000f00 */
[----:B------:R-:W-:Y:S01]  /*3fe0*/  FADD.FTZ R212, R209, -R212 ;  /* 0x800000d4d1d47221 */ /* 0x000fe20000010000 */
[----:B------:R-:W-:Y:S01]  /*3ff0*/  @P6 FMUL.FTZ R88, R186, R93 ;  /* 0x0000005dba586220 */ /* 0x000fe20000410000 */
[----:B------:R-:W-:Y:S01]  /*4000*/  LOP3.LUT P6, RZ, R105, 0xff00, RZ, 0xc0, !PT ;  /* 0x0000ff0069ff7812 */ /* 0x000fe200078cc0ff */
[----:B------:R-:W-:Y:S01]  /*4010*/  FFMA.FTZ R214, R214, R184, R189 ;  /* 0x000000b8d6d67223 */ /* 0x000fe200000100bd */
[----:B------:R-:W-:Y:S01]  /*4020*/  FFMA.FTZ R93, R183, R212, R81 ;  /* 0x000000d4b75d7223 */ /* 0x000fe20000010051 */
[----:B------:R-:W-:Y:S01]  /*4030*/  FADD.FTZ R215, R210, -R215 ;  /* 0x800000d7d2d77221 */ /* 0x000fe20000010000 */
[----:B------:R-:W-:-:S02]  /*4040*/  HFMA2 R186, -RZ, RZ, 0, 0 ;  /* 0x00000000ffba7431 */ /* 0x000fc400000001ff */
[----:B------:R-:W-:Y:S01]  /*4050*/  FADD.FTZ R214, R213, -R214 ;  /* 0x800000d6d5d67221 */ /* 0x000fe20000010000 */
[----:B------:R-:W-:Y:S01]  /*4060*/  FMUL.FTZ R90, R182, R93 ;  /* 0x0000005db65a7220 */ /* 0x000fe20000410000 */
[--C-:B------:R-:W-:Y:S02]  /*4070*/  @P5 HADD2.F32 R193, -RZ, R95.reuse.H0_H0 ;  /* 0x2000005fffc15230 */ /* 0x100fe40000004100 */
[C---:B------:R-:W-:Y:S01]  /*4080*/  FFMA.FTZ R215, R183.reuse, R215, R82 ;  /* 0x000000d7b7d77223 */ /* 0x040fe20000010052 */
[----:B------:R-:W-:Y:S02]  /*4090*/  @P3 HADD2.F32 R190, -RZ, R95.H1_H1 ;  /* 0x3000005fffbe3230 */ /* 0x000fe40000004100 */
[----:B------:R-:W-:Y:S01]  /*40a0*/  FFMA.FTZ R95, R183, R214, R83 ;  /* 0x000000d6b75f7223 */ /* 0x000fe20000010053 */
[----:B------:R-:W-:Y:S01]  /*40b0*/  FMUL.FTZ R104, R90, UR6 ;  /* 0x000000065a687c20 */ /* 0x000fe20008410000 */
[----:B------:R-:W-:Y:S01]  /*40c0*/  FMUL.FTZ R90, R182, R215 ;  /* 0x000000d7b65a7220 */ /* 0x000fe20000410000 */
[----:B------:R-:W-:-:S02]  /*40d0*/  @P6 HADD2.F32 R93, -RZ, R94.H1_H1 ;  /* 0x3000005eff5d6230 */ /* 0x000fc40000004100 */
[----:B------:R-:W-:Y:S01]  /*40e0*/  FMUL.FTZ R95, R182, R95 ;  /* 0x0000005fb65f7220 */ /* 0x000fe20000410000 */
[----:B------:R-:W-:Y:S02]  /*40f0*/  @P6 HADD2.F32 R105, -RZ, R50.H1_H1 ;  /* 0x30000032ff696230 */ /* 0x000fe40000004100 */
[----:B------:R-:W-:Y:S01]  /*4100*/  FMUL.FTZ R90, R90, UR6 ;  /* 0x000000065a5a7c20 */ /* 0x000fe20008410000 */
[--C-:B------:R-:W-:Y:S02]  /*4110*/  @P5 HADD2.F32 R195, -RZ, R51.reuse.H0_H0 ;  /* 0x20000033ffc35230 */ /* 0x100fe40000004100 */
[----:B------:R-:W-:Y:S01]  /*4120*/  FMUL.FTZ R95, R95, UR6 ;  /* 0x000000065f5f7c20 */ /* 0x000fe20008410000 */
[----:B------:R-:W-:Y:S02]  /*4130*/  @P3 HADD2.F32 R192, -RZ, R51.H1_H1 ;  /* 0x30000033ffc03230 */ /* 0x000fe40000004100 */
        /* <DEDUP_REMOVED lines=16> */
.L_x_7010:
[----:B------:R-:W-:Y:S05]  /*4240*/  @!P0 BRA `(.L_x_7013) ;  /* 0x0000000400888947 */ /* 0x000fea0003800000 */
[-CC-:B0-----:R-:W-:Y:S01]  /*4250*/  FFMA.FTZ R57, R200, R184.reuse, R189.reuse ;  /* 0x000000b8c8397223 */ /* 0x181fe200000100bd */
[C---:B------:R-:W-:Y:S01]  /*4260*/  LOP3.LUT P5, RZ, R104.reuse, 0xff, RZ, 0xc0, !PT ;  /* 0x000000ff68ff7812 */ /* 0x040fe200078ac0ff */
[-C--:B------:R-:W-:Y:S01]  /*4270*/  FFMA.FTZ R0, R205, R184.reuse, R189 ;  /* 0x000000b8cd007223 */ /* 0x080fe200000100bd */
[----:B------:R-:W-:Y:S01]  /*4280*/  LOP3.LUT P6, RZ, R104, 0xff00, RZ, 0xc0, !PT ;  /* 0x0000ff0068ff7812 */ /* 0x000fe200078cc0ff */
[----:B------:R-:W-:Y:S01]  /*4290*/  FADD.FTZ R198, R198, -R57 ;  /* 0x80000039c6c67221 */ /* 0x000fe20000010000 */
[-CC-:B------:R-:W-:Y:S01]  /*42a0*/  FFMA.FTZ R57, R206, R184.reuse, R189.reuse ;  /* 0x000000b8ce397223 */ /* 0x180fe200000100bd */
[----:B------:R-:W-:Y:S01]  /*42b0*/  FADD.FTZ R0, R123, -R0 ;  /* 0x800000007b007221 */ /* 0x000fe20000010000 */
[----:B------:R-:W-:Y:S01]  /*42c0*/  FFMA.FTZ R207, R207, R184, R189 ;  /* 0x000000b8cfcf7223 */ /* 0x000fe200000100bd */
[----:B------:R-:W-:Y:S01]  /*42d0*/  LOP3.LUT P3, RZ, R104, 0xff0000, RZ, 0xc0, !PT ;  /* 0x00ff000068ff7812 */ /* 0x000fe2000786c0ff */
[----:B------:R-:W-:Y:S01]  /*42e0*/  FADD.FTZ R204, R204, -R57 ;  /* 0x80000039cccc7221 */ /* 0x000fe20000010000 */
[C---:B------:R-:W-:Y:S01]  /*42f0*/  FMUL.FTZ R57, R183.reuse, R198 ;  /* 0x000000c6b7397220 */ /* 0x040fe20000410000 */
[----:B------:R-:W-:Y:S01]  /*4300*/  FMUL.FTZ R56, R183, R0 ;  /* 0x00000000b7387220 */ /* 0x000fe20000410000 */
[----:B------:R-:W-:Y:S01]  /*4310*/  CS2R R90, SRZ ;  /* 0x00000000005a7805 */ /* 0x000fe2000001ff00 */
[----:B------:R-:W-:Y:S01]  /*4320*/  FADD.FTZ R202, R202, -R207 ;  /* 0x800000cfcaca7221 */ /* 0x000fe20000010000 */
[-C--:B------:R-:W-:Y:S01]  /*4330*/  FMUL.FTZ R59, R57, R182.reuse ;  /* 0x000000b6393b7220 */ /* 0x080fe20000410000 */
[----:B------:R-:W-:Y:S01]  /*4340*/  FMUL.FTZ R58, R56, R182 ;  /* 0x000000b6383a7220 */ /* 0x000fe20000410000 */
[----:B-----5:R-:W-:-:S02]  /*4350*/  @P5 HADD2.F32 R61, -RZ, R92.H0_H0 ;  /* 0x2000005cff3d5230 */ /* 0x020fc40000004100 */
[----:B------:R-:W-:Y:S02]  /*4360*/  HFMA2 R0, -RZ, RZ, 0, 0 ;  /* 0x00000000ff007431 */ /* 0x000fe400000001ff */
[----:B------:R-:W-:Y:S02]  /*4370*/  @P6 HADD2.F32 R92, -RZ, R92.H1_H1 ;  /* 0x3000005cff5c6230 */ /* 0x000fe40000004100 */
[----:B------:R-:W-:Y:S01]  /*4380*/  FMUL.FTZ R59, R59, UR6 ;  /* 0x000000063b3b7c20 */ /* 0x000fe20008410000 */
[--C-:B------:R-:W-:Y:S02]  /*4390*/  @P6 HADD2.F32 R60, -RZ, R48.reuse.H1_H1 ;  /* 0x30000030ff3c6230 */ /* 0x100fe40000004100 */
[----:B------:R-:W-:Y:S01]  /*43a0*/  FMUL.FTZ R58, R58, UR6 ;  /* 0x000000063a3a7c20 */ /* 0x000fe20008410000 */
[----:B------:R-:W-:Y:S01]  /*43b0*/  @P5 HADD2.F32 R63, -RZ, R48.H0_H0 ;  /* 0x20000030ff3f5230 */ /* 0x000fe20000004100 */
[----:B------:R-:W-:Y:S02]  /*43c0*/  CS2R R106, SRZ ;  /* 0x00000000006a7805 */ /* 0x000fe4000001ff00 */
[----:B------:R-:W-:Y:S01]  /*43d0*/  CS2R R88, SRZ ;  /* 0x0000000000587805 */ /* 0x000fe2000001ff00 */
[-C--:B------:R-:W-:Y:S01]  /*43e0*/  @P6 FMUL.FTZ R0, R92, R59.reuse ;  /* 0x0000003b5c006220 */ /* 0x080fe20000410000 */
[----:B------:R-:W-:Y:S01]  /*43f0*/  @P6 FMUL.FTZ R91, R60, R59 ;  /* 0x0000003b3c5b6220 */ /* 0x000fe20000410000 */
[----:B------:R-:W-:Y:S01]  /*4400*/  LOP3.LUT P6, RZ, R104, 0xff000000, RZ, 0xc0, !PT ;  /* 0xff00000068ff7812 */ /* 0x000fe200078cc0ff */
[-C--:B------:R-:W-:Y:S01]  /*4410*/  @P5 FMUL.FTZ R107, R61, R58.reuse ;  /* 0x0000003a3d6b5220 */ /* 0x080fe20000410000 */
[----:B------:R-:W-:Y:S01]  /*4420*/  @P5 FMUL.FTZ R88, R63, R58 ;  /* 0x0000003a3f585220 */ /* 0x000fe20000410000 */
[C---:B------:R-:W-:Y:S01]  /*4430*/  FMUL.FTZ R58, R183.reuse, R202 ;  /* 0x000000cab73a7220 */ /* 0x040fe20000410000 */
[----:B------:R-:W-:Y:S01]  /*4440*/  FMUL.FTZ R59, R183, R204 ;  /* 0x000000ccb73b7220 */ /* 0x000fe20000410000 */
[----:B------:R-:W-:Y:S01]  /*4450*/  FFMA.FTZ R211, R211, R184, R189 ;  /* 0x000000b8d3d37223 */ /* 0x000fe200000100bd */
[----:B------:R-:W-:Y:S01]  /*4460*/  LOP3.LUT P5, RZ, R105, 0xff, RZ, 0xc0, !PT ;  /* 0x000000ff69ff7812 */ /* 0x000fe200078ac0ff */
[----:B------:R-:W-:Y:S01]  /*4470*/  FMUL.FTZ R60, R58, R182 ;  /* 0x000000b63a3c7220 */ /* 0x000fe20000410000 */
[----:B------:R-:W-:-:S02]  /*4480*/  @P3 HADD2.F32 R63, -RZ, R93.H0_H0 ;  /* 0x2000005dff3f3230 */ /* 0x000fc40000004100 */
[----:B------:R-:W-:Y:S01]  /*4490*/  FMUL.FTZ R61, R59, R182 ;  /* 0x000000b63b3d7220 */ /* 0x000fe20000410000 */
[----:B------:R-:W-:Y:S02]  /*44a0*/  @P3 HADD2.F32 R99, -RZ, R49.H0_H0 ;  /* 0x20000031ff633230 */ /* 0x000fe40000004100 */
[----:B------:R-:W-:Y:S01]  /*44b0*/  FMUL.FTZ R60, R60, UR6 ;  /* 0x000000063c3c7c20 */ /* 0x000fe20008410000 */
[----:B------:R-:W-:Y:S01]  /*44c0*/  FADD.FTZ R208, R208, -R211 ;  /* 0x800000d3d0d07221 */ /* 0x000fe20000010000 */
[----:B------:R-:W-:Y:S01]  /*44d0*/  MOV R123, RZ ;  /* 0x000000ff007b7202 */ /* 0x000fe20000000f00 */
[----:B------:R-:W-:Y:S02]  /*44e0*/  @P6 HADD2.F32 R93, -RZ, R93.H1_H1 ;  /* 0x3000005dff5d6230 */ /* 0x000fe40000004100 */
[----:B------:R-:W-:Y:S01]  /*44f0*/  FMUL.FTZ R62, R61, UR6 ;  /* 0x000000063d3e7c20 */ /* 0x000fe20008410000 */
[-C--:B------:R-:W-:Y:S01]  /*4500*/  @P3 FMUL.FTZ R123, R63, R60.reuse ;  /* 0x0000003c3f7b3220 */ /* 0x080fe20000410000 */
[----:B------:R-:W-:Y:S01]  /*4510*/  @P3 FMUL.FTZ R89, R99, R60 ;  /* 0x0000003c63593220 */ /* 0x000fe20000410000 */
[----:B------:R-:W-:Y:S01]  /*4520*/  FMUL.FTZ R60, R183, R208 ;  /* 0x000000d0b73c7220 */ /* 0x000fe20000410000 */
[----:B------:R-:W-:-:S02]  /*4530*/  @P6 HADD2.F32 R63, -RZ, R49.H1_H1 ;  /* 0x30000031ff3f6230 */ /* 0x000fc40000004100 */
[----:B------:R-:W-:Y:S01]  /*4540*/  @P6 FMUL.FTZ R106, R93, R62 ;  /* 0x0000003e5d6a6220 */ /* 0x000fe20000410000 */
[----:B------:R-:W-:Y:S01]  /*4550*/  CS2R R92, SRZ ;  /* 0x00000000005c7805 */ /* 0x000fe2000001ff00 */
[----:B------:R-:W-:Y:S01]  /*4560*/  FMUL.FTZ R61, R60, R182 ;  /* 0x000000b63c3d7220 */ /* 0x000fe20000410000 */
[--C-:B------:R-:W-:Y:S01]  /*4570*/  FFMA.FTZ R212, R212, R184, R189.reuse ;  /* 0x000000b8d4d47223 */ /* 0x100fe200000100bd */
[----:B------:R-:W-:Y:S01]  /*4580*/  @P6 FMUL.FTZ R92, R63, R62 ;  /* 0x0000003e3f5c6220 */ /* 0x000fe20000410000 */
[----:B------:R-:W-:Y:S01]  /*4590*/  @P5 HADD2.F32 R98, -RZ, R94.H0_H0 ;  /* 0x2000005eff625230 */ /* 0x000fe20000004100 */
[----:B------:R-:W-:Y:S01]  /*45a0*/  LOP3.LUT P6, RZ, R105, 0xff00, RZ, 0xc0, !PT ;  /* 0x0000ff0069ff7812 */ /* 0x000fe200078cc0ff */
[----:B------:R-:W-:Y:S02]  /*45b0*/  @P5 HADD2.F32 R186, -RZ, R50.H0_H0 ;  /* 0x20000032ffba5230 */ /* 0x000fe40000004100 */
[----:B------:R-:W-:Y:S01]  /*45c0*/  FMUL.FTZ R61, R61, UR6 ;  /* 0x000000063d3d7c20 */ /* 0x000fe20008410000 */
[----:B------:R-:W-:Y:S01]  /*45d0*/  FADD.FTZ R212, R209, -R212 ;  /* 0x800000d4d1d47221 */ /* 0x000fe20000010000 */
[----:B------:R-:W-:Y:S01]  /*45e0*/  HFMA2 R187, -RZ, RZ, 0, 0 ;  /* 0x00000000ffbb7431 */ /* 0x000fe200000001ff */
[----:B------:R-:W-:Y:S01]  /*45f0*/  ISETP.GE.U32.AND P3, PT, R104, RZ, PT ;  /* 0x000000ff6800720c */ /* 0x000fe20003f66070 */
[-C--:B------:R-:W-:Y:S01]  /*4600*/  @P5 FMUL.FTZ R187, R98, R61.reuse ;  /* 0x0000003d62bb5220 */ /* 0x080fe20000410000 */
[----:B------:R-:W-:Y:S01]  /*4610*/  @P5 FMUL.FTZ R90, R186, R61 ;  /* 0x0000003dba5a5220 */ /* 0x000fe20000410000 */
[----:B------:R-:W-:Y:S01]  /*4620*/  FMUL.FTZ R61, R183, R212 ;  /* 0x000000d4b73d7220 */ /* 0x000fe20000410000 */
[-CC-:B------:R-:W-:Y:S01]  /*4630*/  FFMA.FTZ R215, R215, R184.reuse, R189.reuse ;  /* 0x000000b8d7d77223 */ /* 0x180fe200000100bd */
[----:B------:R-:W-:Y:S01]  /*4640*/  FFMA.FTZ R214, R214, R184, R189 ;  /* 0x000000b8d6d67223 */ /* 0x000fe200000100bd */
[----:B------:R-:W-:Y:S01]  /*4650*/  LOP3.LUT P5, RZ, R105, 0xff0000, RZ, 0xc0, !PT ;  /* 0x00ff000069ff7812 */ /* 0x000fe200078ac0ff */
[----:B------:R-:W-:Y:S01]  /*4660*/  FMUL.FTZ R62, R61, R182 ;  /* 0x000000b63d3e7220 */ /* 0x000fe20000410000 */
[----:B------:R-:W-:Y:S01]  /*4670*/  ISETP.GE.U32.AND.EX P3, PT, R105, 0x1000000, PT, P3 ;  /* 0x010000006900780c */ /* 0x000fe20003f66130 */
[----:B------:R-:W-:Y:S01]  /*4680*/  FADD.FTZ R210, R210, -R215 ;  /* 0x800000d7d2d27221 */ /* 0x000fe20000010000 */
[----:B------:R-:W-:Y:S01]  /*4690*/  FADD.FTZ R214, R213, -R214 ;  /* 0x800000d6d5d67221 */ /* 0x000fe20000010000 */
[----:B------:R-:W-:-:S02]  /*46a0*/  @P6 HADD2.F32 R94, -RZ, R94.H1_H1 ;  /* 0x3000005eff5e6230 */ /* 0x000fc40000004100 */
[----:B------:R-:W-:Y:S01]  /*46b0*/  FMUL.FTZ R99, R62, UR6 ;  /* 0x000000063e637c20 */ /* 0x000fe20008410000 */
[C---:B------:R-:W-:Y:S01]  /*46c0*/  FMUL.FTZ R62, R183.reuse, R210 ;  /* 0x000000d2b73e7220 */ /* 0x040fe20000410000 */
[----:B------:R-:W-:Y:S01]  /*46d0*/  FMUL.FTZ R63, R183, R214 ;  /* 0x000000d6b73f7220 */ /* 0x000fe20000410000 */
[----:B------:R-:W-:Y:S01]  /*46e0*/  MOV R186, RZ ;  /* 0x000000ff00ba7202 */ /* 0x000fe20000000f00 */
[----:B------:R-:W-:Y:S01]  /*46f0*/  @P6 FMUL.FTZ R186, R94, R99 ;  /* 0x000000635eba6220 */ /* 0x000fe20000410000 */
[-C--:B------:R-:W-:Y:S01]  /*4700*/  FMUL.FTZ R94, R62, R182.reuse ;  /* 0x000000b63e5e7220 */ /* 0x080fe20000410000 */
[----:B------:R-:W-:Y:S01]  /*4710*/  FMUL.FTZ R98, R63, R182 ;  /* 0x000000b63f627220 */ /* 0x000fe20000410000 */
[----:B------:R-:W-:Y:S01]  /*4720*/  @P6 HADD2.F32 R190, -RZ, R50.H1_H1 ;  /* 0x30000032ffbe6230 */ /* 0x000fe20000004100 */
[----:B------:R-:W-:Y:S01]  /*4730*/  MOV R104, RZ ;  /* 0x000000ff00687202 */ /* 0x000fe20000000f00 */
[--C-:B------:R-:W-:Y:S02]  /*4740*/  @P5 HADD2.F32 R193, -RZ, R51.reuse.H0_H0 ;  /* 0x20000033ffc15230 */ /* 0x100fe40000004100 */
[----:B------:R-:W-:Y:S01]  /*4750*/  FMUL.FTZ R94, R94, UR6 ;  /* 0x000000065e5e7c20 */ /* 0x000fe20008410000 */
[----:B------:R-:W-:-:S02]  /*4760*/  @P3 HADD2.F32 R197, -RZ, R51.H1_H1 ;  /* 0x30000033ffc53230 */ /* 0x000fc40000004100 */
[----:B------:R-:W-:Y:S01]  /*4770*/  FMUL.FTZ R98, R98, UR6 ;  /* 0x0000000662627c20 */ /* 0x000fe20008410000 */
[--C-:B------:R-:W-:Y:S02]  /*4780*/  @P5 HADD2.F32 R105, -RZ, R95.reuse.H0_H0 ;  /* 0x2000005fff695230 */ /* 0x100fe40000004100 */
[----:B------:R-:W-:Y:S01]  /*4790*/  @P6 FMUL.FTZ R93, R190, R99 ;  /* 0x00000063be5d6220 */ /* 0x000fe20000410000 */
[----:B------:R-:W-:Y:S01]  /*47a0*/  @P3 HADD2.F32 R195, -RZ, R95.H1_H1 ;  /* 0x3000005fffc33230 */ /* 0x000fe20000004100 */
        /* <DEDUP_REMOVED lines=12> */
.L_x_7013:
[-CC-:B------:R-:W-:Y:S01]  /*4870*/  FFMA.FTZ R0, R205, R184.reuse, R189.reuse ;  /* 0x000000b8cd007223 */ /* 0x180fe200000100bd */
[----:B------:R-:W-:Y:S01]  /*4880*/  LOP3.LUT P5, RZ, R104, 0xff, RZ, 0xc0, !PT ;  /* 0x000000ff68ff7812 */ /* 0x000fe200078ac0ff */
[-CC-:B0-----:R-:W-:Y:S01]  /*4890*/  FFMA.FTZ R89, R200, R184.reuse, R189.reuse ;  /* 0x000000b8c8597223 */ /* 0x181fe200000100bd */
[----:B------:R-:W-:Y:S01]  /*48a0*/  LOP3.LUT P6, RZ, R104, 0xff00, RZ, 0xc0, !PT ;  /* 0x0000ff0068ff7812 */ /* 0x000fe200078cc0ff */
[----:B------:R-:W-:Y:S01]  /*48b0*/  FADD.FTZ R0, R123, -R0 ;  /* 0x800000007b007221 */ /* 0x000fe20000010000 */
[----:B------:R-:W-:Y:S01]  /*48c0*/  FFMA.FTZ R207, R207, R184, R189 ;  /* 0x000000b8cfcf7223 */ /* 0x000fe200000100bd */
[----:B------:R-:W-:Y:S01]  /*48d0*/  FADD.FTZ R198, R198, -R89 ;  /* 0x80000059c6c67221 */ /* 0x000fe20000010000 */
[----:B------:R-:W-:Y:S01]  /*48e0*/  LOP3.LUT P3, RZ, R104, 0xff0000, RZ, 0xc0, !PT ;  /* 0x00ff000068ff7812 */ /* 0x000fe2000786c0ff */
[C---:B------:R-:W-:Y:S01]  /*48f0*/  FMUL.FTZ R89, R183.reuse, R0 ;  /* 0x00000000b7597220 */ /* 0x040fe20000410000 */
[----:B------:R-:W-:Y:S01]  /*4900*/  FADD.FTZ R202, R202, -R207 ;  /* 0x800000cfcaca7221 */ /* 0x000fe20000010000 */
[----:B------:R-:W-:Y:S01]  /*4910*/  FMUL.FTZ R123, R183, R198 ;  /* 0x000000c6b77b7220 */ /* 0x000fe20000410000 */
[----:B------:R-:W-:Y:S01]  /*4920*/  FFMA.FTZ R91, R206, R184, R189 ;  /* 0x000000b8ce5b7223 */ /* 0x000fe200000100bd */
[C---:B------:R-:W-:Y:S01]  /*4930*/  FMUL.FTZ R88, R182.reuse, R89 ;  /* 0x00000059b6587220 */ /* 0x040fe20000410000 */
[----:B------:R-:W-:Y:S01]  /*4940*/  CS2R R106, SRZ ;  /* 0x00000000006a7805 */ /* 0x000fe2000001ff00 */
[----:B------:R-:W-:Y:S01]  /*4950*/  FMUL.FTZ R89, R182, R123 ;  /* 0x0000007bb6597220 */ /* 0x000fe20000410000 */
[----:B-----5:R-:W-:-:S02]  /*4960*/  @P5 HADD2.F32 R99, -RZ, R92.H0_H0 ;  /* 0x2000005cff635230 */ /* 0x020fc40000004100 */
[----:B------:R-:W-:Y:S01]  /*4970*/  FMUL.FTZ R88, R88, UR6 ;  /* 0x0000000658587c20 */ /* 0x000fe20008410000 */
[----:B------:R-:W-:Y:S02]  /*4980*/  @P6 HADD2.F32 R92, -RZ, R92.H1_H1 ;  /* 0x3000005cff5c6230 */ /* 0x000fe40000004100 */
[----:B------:R-:W-:Y:S01]  /*4990*/  FMUL.FTZ R89, R89, UR6 ;  /* 0x0000000659597c20 */ /* 0x000fe20008410000 */
[--C-:B------:R-:W-:Y:S02]  /*49a0*/  @P6 HADD2.F32 R90, -RZ, R48.reuse.H1_H1 ;  /* 0x30000030ff5a6230 */ /* 0x100fe40000004100 */
[----:B------:R-:W-:Y:S01]  /*49b0*/  @P5 FMUL.FTZ R107, R99, R88 ;  /* 0x00000058636b5220 */ /* 0x000fe20000410000 */
[----:B------:R-:W-:Y:S01]  /*49c0*/  @P5 HADD2.F32 R123, -RZ, R48.H0_H0 ;  /* 0x20000030ff7b5230 */ /* 0x000fe20000004100 */
[----:B------:R-:W-:Y:S01]  /*49d0*/  MOV R0, RZ ;  /* 0x000000ff00007202 */ /* 0x000fe20000000f00 */
[----:B------:R-:W-:Y:S02]  /*49e0*/  HFMA2 R98, -RZ, RZ, 0, 0 ;  /* 0x00000000ff627431 */ /* 0x000fe400000001ff */
[----:B------:R-:W-:Y:S01]  /*49f0*/  FMUL.FTZ R99, R183, R202 ;  /* 0x000000cab7637220 */ /* 0x000fe20000410000 */
[----:B------:R-:W-:Y:S01]  /*4a00*/  FADD.FTZ R204, R204, -R91 ;  /* 0x8000005bcccc7221 */ /* 0x000fe20000010000 */
[-C--:B------:R-:W-:Y:S01]  /*4a10*/  @P6 FMUL.FTZ R0, R92, R89.reuse ;  /* 0x000000595c006220 */ /* 0x080fe20000410000 */
[----:B------:R-:W-:Y:S01]  /*4a20*/  @P6 FMUL.FTZ R98, R90, R89 ;  /* 0x000000595a626220 */ /* 0x000fe20000410000 */
[----:B------:R-:W-:Y:S01]  /*4a30*/  HFMA2 R91, -RZ, RZ, 0, 0 ;  /* 0x00000000ff5b7431 */ /* 0x000fe200000001ff */
[----:B------:R-:W-:Y:S01]  /*4a40*/  LOP3.LUT P6, RZ, R104, 0xff000000, RZ, 0xc0, !PT ;  /* 0xff00000068ff7812 */ /* 0x000fe200078cc0ff */
[----:B------:R-:W-:Y:S01]  /*4a50*/  @P5 FMUL.FTZ R91, R123, R88 ;  /* 0x000000587b5b5220 */ /* 0x000fe20000410000 */
[----:B------:R-:W-:Y:S01]  /*4a60*/  FMUL.FTZ R88, R182, R99 ;  /* 0x00000063b6587220 */ /* 0x000fe20000410000 */
[----:B------:R-:W-:Y:S01]  /*4a70*/  FFMA.FTZ R211, R211, R184, R189 ;  /* 0x000000b8d3d37223 */ /* 0x000fe200000100bd */
[----:B------:R-:W-:Y:S01]  /*4a80*/  LOP3.LUT P5, RZ, R105, 0xff, RZ, 0xc0, !PT ;  /* 0x000000ff69ff7812 */ /* 0x000fe200078ac0ff */
[----:B------:R-:W-:-:S02]  /*4a90*/  @P3 HADD2.F32 R99, -RZ, R93.H0_H0 ;  /* 0x2000005dff633230 */ /* 0x000fc40000004100 */
[----:B------:R-:W-:Y:S01]  /*4aa0*/  FMUL.FTZ R187, R183, R204 ;  /* 0x000000ccb7bb7220 */ /* 0x000fe20000410000 */
[----:B------:R-:W-:Y:S01]  /*4ab0*/  FMUL.FTZ R88, R88, UR6 ;  /* 0x0000000658587c20 */ /* 0x000fe20008410000 */
[----:B------:R-:W-:Y:S01]  /*4ac0*/  FADD.FTZ R208, R208, -R211 ;  /* 0x800000d3d0d07221 */ /* 0x000fe20000010000 */
[----:B------:R-:W-:Y:S01]  /*4ad0*/  MOV R123, RZ ;  /* 0x000000ff007b7202 */ /* 0x000fe20000000f00 */
[----:B------:R-:W-:Y:S01]  /*4ae0*/  FMUL.FTZ R90, R182, R187 ;  /* 0x000000bbb65a7220 */ /* 0x000fe20000410000 */
[----:B------:R-:W-:Y:S01]  /*4af0*/  @P3 FMUL.FTZ R123, R99, R88 ;  /* 0x00000058637b3220 */ /* 0x000fe20000410000 */
[----:B------:R-:W-:Y:S01]  /*4b00*/  FMUL.FTZ R99, R183, R208 ;  /* 0x000000d0b7637220 */ /* 0x000fe20000410000 */
[----:B------:R-:W-:Y:S02]  /*4b10*/  @P6 HADD2.F32 R92, -RZ, R93.H1_H1 ;  /* 0x3000005dff5c6230 */ /* 0x000fe40000004100 */
[----:B------:R-:W-:Y:S01]  /*4b20*/  FMUL.FTZ R93, R90, UR6 ;  /* 0x000000065a5d7c20 */ /* 0x000fe20008410000 */
[----:B------:R-:W-:-:S02]  /*4b30*/  @P3 HADD2.F32 R187, -RZ, R49.H0_H0 ;  /* 0x20000031ffbb3230 */ /* 0x000fc40000004100 */
[----:B------:R-:W-:Y:S01]  /*4b40*/  FMUL.FTZ R90, R182, R99 ;  /* 0x00000063b65a7220 */ /* 0x000fe20000410000 */
[----:B------:R-:W-:Y:S02]  /*4b50*/  HFMA2 R89, -RZ, RZ, 0, 0 ;  /* 0x00000000ff597431 */ /* 0x000fe400000001ff */
[----:B------:R-:W-:Y:S02]  /*4b60*/  @P5 HADD2.F32 R99, -RZ, R94.H0_H0 ;  /* 0x2000005eff635230 */ /* 0x000fe40000004100 */
[-C--:B------:R-:W-:Y:S01]  /*4b70*/  @P6 FMUL.FTZ R106, R92, R93.reuse ;  /* 0x0000005d5c6a6220 */ /* 0x080fe20000410000 */
[----:B------:R-:W-:Y:S02]  /*4b80*/  @P5 HADD2.F32 R191, -RZ, R50.H0_H0 ;  /* 0x20000032ffbf5230 */ /* 0x000fe40000004100 */
[----:B------:R-:W-:Y:S01]  /*4b90*/  @P3 FMUL.FTZ R89, R187, R88 ;  /* 0x00000058bb593220 */ /* 0x000fe20000410000 */
[----:B------:R-:W-:Y:S01]  /*4ba0*/  FMUL.FTZ R90, R90, UR6 ;  /* 0x000000065a5a7c20 */ /* 0x000fe20008410000 */
[----:B------:R-:W-:Y:S01]  /*4bb0*/  ISETP.GE.U32.AND P3, PT, R104, RZ, PT ;  /* 0x000000ff6800720c */ /* 0x000fe20003f66070 */
[----:B------:R-:W-:Y:S01]  /*4bc0*/  HFMA2 R187, -RZ, RZ, 0, 0 ;  /* 0x00000000ffbb7431 */ /* 0x000fe200000001ff */
[----:B------:R-:W-:Y:S01]  /*4bd0*/  MOV R92, RZ ;  /* 0x000000ff005c7202 */ /* 0x000fe20000000f00 */
[-C--:B------:R-:W-:Y:S01]  /*4be0*/  @P5 FMUL.FTZ R187, R99, R90.reuse ;  /* 0x0000005a63bb5220 */ /* 0x080fe20000410000 */
[----:B------:R-:W-:Y:S01]  /*4bf0*/  @P5 FMUL.FTZ R92, R191, R90 ;  /* 0x0000005abf5c5220 */ /* 0x000fe20000410000 */
[C---:B------:R-:W-:Y:S01]  /*4c00*/  LOP3.LUT P5, RZ, R105.reuse, 0xff0000, RZ, 0xc0, !PT ;  /* 0x00ff000069ff7812 */ /* 0x040fe200078ac0ff */
[-CC-:B------:R-:W-:Y:S01]  /*4c10*/  FFMA.FTZ R212, R212, R184.reuse, R189.reuse ;  /* 0x000000b8d4d47223 */ /* 0x180fe200000100bd */
[----:B------:R-:W-:Y:S01]  /*4c20*/  ISETP.GE.U32.AND.EX P3, PT, R105, 0x1000000, PT, P3 ;  /* 0x010000006900780c */ /* 0x000fe20003f66130 */
[----:B------:R-:W-:Y:S01]  /*4c30*/  @P6 HADD2.F32 R186, -RZ, R49.H1_H1 ;  /* 0x30000031ffba6230 */ /* 0x000fe20000004100 */
[----:B------:R-:W-:Y:S01]  /*4c40*/  MOV R88, RZ ;  /* 0x000000ff00587202 */ /* 0x000fe20000000f00 */
[----:B------:R-:W-:Y:S01]  /*4c50*/  FADD.FTZ R212, R209, -R212 ;  /* 0x800000d4d1d47221 */ /* 0x000fe20000010000 */
[-CC-:B------:R-:W-:Y:S01]  /*4c60*/  FFMA.FTZ R215, R215, R184.reuse, R189.reuse ;  /* 0x000000b8d7d77223 */ /* 0x180fe200000100bd */
[----:B------:R-:W-:Y:S01]  /*4c70*/  FFMA.FTZ R214, R214, R184, R189 ;  /* 0x000000b8d6d67223 */ /* 0x000fe200000100bd */
[----:B------:R-:W-:Y:S01]  /*4c80*/  @P6 FMUL.FTZ R88, R186, R93 ;  /* 0x0000005dba586220 */ /* 0x000fe20000410000 */
[----:B------:R-:W-:Y:S01]  /*4c90*/  LOP3.LUT P6, RZ, R105, 0xff00, RZ, 0xc0, !PT ;  /* 0x0000ff0069ff7812 */ /* 0x000fe200078cc0ff */
[----:B------:R-:W-:Y:S01]  /*4ca0*/  FMUL.FTZ R93, R183, R212 ;  /* 0x000000d4b75d7220 */ /* 0x000fe20000410000 */
[----:B------:R-:W-:Y:S01]  /*4cb0*/  FADD.FTZ R210, R210, -R215 ;  /* 0x800000d7d2d27221 */ /* 0x000fe20000010000 */
[----:B------:R-:W-:Y:S01]  /*4cc0*/  FADD.FTZ R214, R213, -R214 ;  /* 0x800000d6d5d67221 */ /* 0x000fe20000010000 */
[----:B------:R-:W-:-:S02]  /*4cd0*/  @P5 HADD2.F32 R193, -RZ, R95.H0_H0 ;  /* 0x2000005fffc15230 */ /* 0x000fc40000004100 */
[----:B------:R-:W-:Y:S01]  /*4ce0*/  FMUL.FTZ R90, R182, R93 ;  /* 0x0000005db65a7220 */ /* 0x000fe20000410000 */
[----:B------:R-:W-:Y:S02]  /*4cf0*/  @P3 HADD2.F32 R190, -RZ, R95.H1_H1 ;  /* 0x3000005fffbe3230 */ /* 0x000fe40000004100 */
[C---:B------:R-:W-:Y:S01]  /*4d00*/  FMUL.FTZ R95, R183.reuse, R210 ;  /* 0x000000d2b75f7220 */ /* 0x040fe20000410000 */
[----:B------:R-:W-:Y:S01]  /*4d10*/  FMUL.FTZ R195, R183, R214 ;  /* 0x000000d6b7c37220 */ /* 0x000fe20000410000 */
[----:B------:R-:W-:Y:S01]  /*4d20*/  FMUL.FTZ R104, R90, UR6 ;  /* 0x000000065a687c20 */ /* 0x000fe20008410000 */
[----:B------:R-:W-:Y:S02]  /*4d30*/  @P3 HADD2.F32 R192, -RZ, R51.H1_H1 ;  /* 0x30000033ffc03230 */ /* 0x000fe40000004100 */
[C---:B------:R-:W-:Y:S01]  /*4d40*/  FMUL.FTZ R90, R182.reuse, R95 ;  /* 0x0000005fb65a7220 */ /* 0x040fe20000410000 */
[----:B------:R-:W-:Y:S01]  /*4d50*/  FMUL.FTZ R95, R182, R195 ;  /* 0x000000c3b65f7220 */ /* 0x000fe20000410000 */
[----:B------:R-:W-:-:S02]  /*4d60*/  @P6 HADD2.F32 R93, -RZ, R94.H1_H1 ;  /* 0x3000005eff5d6230 */ /* 0x000fc40000004100 */
[----:B------:R-:W-:Y:S02]  /*4d70*/  HFMA2 R186, -RZ, RZ, 0, 0 ;  /* 0x00000000ffba7431 */ /* 0x000fe400000001ff */
[----:B------:R-:W-:Y:S02]  /*4d80*/  @P6 HADD2.F32 R105, -RZ, R50.H1_H1 ;  /* 0x30000032ff696230 */ /* 0x000fe40000004100 */
[----:B------:R-:W-:Y:S01]  /*4d90*/  FMUL.FTZ R90, R90, UR6 ;  /* 0x000000065a5a7c20 */ /* 0x000fe20008410000 */
[----:B------:R-:W-:Y:S02]  /*4da0*/  @P5 HADD2.F32 R195, -RZ, R51.H0_H0 ;  /* 0x20000033ffc35230 */ /* 0x000fe40000004100 */
[----:B------:R-:W-:Y:S01]  /*4db0*/  FMUL.FTZ R95, R95, UR6 ;  /* 0x000000065f5f7c20 */ /* 0x000fe20008410000 */
        /* <DEDUP_REMOVED lines=14> */
[----:B------:R-:W-:-:S07]  /*4ea0*/  F2FP.F16.F32.PACK_AB R91, R99, R94 ;  /* 0x0000005e635b723e */ /* 0x000fce00000000ff */
.L_x_7012:
        /* <DEDUP_REMOVED lines=20> */
[-CC-:B0-----:R-:W-:Y:S01]  /*4ff0*/  FFMA.FTZ R57, R112, R184.reuse, R189.reuse ;  /* 0x000000b870397223 */ /* 0x181fe200000100bd */
[-C--:B------:R-:W-:Y:S01]  /*5000*/  FFMA.FTZ R0, R113, R184.reuse, R189 ;  /* 0x000000b871007223 */ /* 0x080fe200000100bd */
        /* <DEDUP_REMOVED lines=9> */
[----:B------:R-:W-:Y:S01]  /*50a0*/  LOP3.LUT P6, RZ, R100, 0xff000000, RZ, 0xc0, !PT ;  /* 0xff00000064ff7812 */ /* 0x000fe200078cc0ff */
[----:B-----5:R-:W-:Y:S01]  /*50b0*/  @P2 HADD2.F32 R59, -RZ, R92.H0_H0 ;  /* 0x2000005cff3b2230 */ /* 0x020fe20000004100 */
[----:B------:R-:W-:Y:S01]  /*50c0*/  CS2R R98, SRZ ;  /* 0x0000000000627805 */ /* 0x000fe2000001ff00 */
[----:B------:R-:W-:-:S02]  /*50d0*/  @P2 HADD2.F32 R60, -RZ, R44.H0_H0 ;  /* 0x2000002cff3c2230 */ /* 0x000fc40000004100 */
[----:B------:R-:W-:Y:S01]  /*50e0*/  FMUL.FTZ R58, R58, UR6 ;  /* 0x000000063a3a7c20 */ /* 0x000fe20008410000 */
[----:B------:R-:W-:Y:S01]  /*50f0*/  CS2R R88, SRZ ;  /* 0x0000000000587805 */ /* 0x000fe2000001ff00 */
[----:B------:R-:W-:Y:S01]  /*5100*/  FADD.FTZ R114, R114, -R63 ;  /* 0x8000003f72727221 */ /* 0x000fe20000010000 */
[----:B------:R-:W-:Y:S01]  /*5110*/  FMUL.FTZ R61, R57, R182 ;  /* 0x000000b6393d7220 */ /* 0x000fe20000410000 */
[C---:B------:R-:W-:Y:S01]  /*5120*/  @P2 FMUL.FTZ R99, R58.reuse, R59 ;  /* 0x0000003b3a632220 */ /* 0x040fe20000410000 */
[----:B------:R-:W-:Y:S01]  /*5130*/  @P2 FMUL.FTZ R88, R58, R60 ;  /* 0x0000003c3a582220 */ /* 0x000fe20000410000 */
[C---:B------:R-:W-:Y:S01]  /*5140*/  FFMA.FTZ R58, R183.reuse, R111, R86 ;  /* 0x0000006fb73a7223 */ /* 0x040fe20000010056 */
[----:B------:R-:W-:Y:S01]  /*5150*/  FFMA.FTZ R59, R183, R114, R87 ;  /* 0x00000072b73b7223 */ /* 0x000fe20000010057 */
[----:B------:R-:W-:Y:S01]  /*5160*/  FMUL.FTZ R107, R61, UR6 ;  /* 0x000000063d6b7c20 */ /* 0x000fe20008410000 */
[----:B------:R-:W-:Y:S02]  /*5170*/  @P3 HADD2.F32 R92, -RZ, R92.H1_H1 ;  /* 0x3000005cff5c3230 */ /* 0x000fe40000004100 */
[-C--:B------:R-:W-:Y:S01]  /*5180*/  FMUL.FTZ R61, R58, R182.reuse ;  /* 0x000000b63a3d7220 */ /* 0x080fe20000410000 */
[----:B------:R-:W-:Y:S01]  /*5190*/  FMUL.FTZ R90, R59, R182 ;  /* 0x000000b63b5a7220 */ /* 0x000fe20000410000 */
[----:B------:R-:W-:-:S02]  /*51a0*/  @P5 HADD2.F32 R62, -RZ, R93.H0_H0 ;  /* 0x2000005dff3e5230 */ /* 0x000fc40000004100 */
[----:B------:R-:W-:Y:S02]  /*51b0*/  HFMA2 R0, -RZ, RZ, 0, 0 ;  /* 0x00000000ff007431 */ /* 0x000fe400000001ff */
[----:B------:R-:W-:Y:S01]  /*51c0*/  FMUL.FTZ R106, R61, UR6 ;  /* 0x000000063d6a7c20 */ /* 0x000fe20008410000 */
[----:B------:R-:W-:Y:S02]  /*51d0*/  @P6 HADD2.F32 R93, -RZ, R93.H1_H1 ;  /* 0x3000005dff5d6230 */ /* 0x000fe40000004100 */
[----:B------:R-:W-:Y:S01]  /*51e0*/  FMUL.FTZ R90, R90, UR6 ;  /* 0x000000065a5a7c20 */ /* 0x000fe20008410000 */
[--C-:B------:R-:W-:Y:S02]  /*51f0*/  @P6 HADD2.F32 R61, -RZ, R45.reuse.H1_H1 ;  /* 0x3000002dff3d6230 */ /* 0x100fe40000004100 */
[----:B------:R-:W-:Y:S01]  /*5200*/  @P3 FMUL.FTZ R0, R107, R92 ;  /* 0x0000005c6b003220 */ /* 0x000fe20000410000 */
[----:B------:R-:W-:Y:S01]  /*5210*/  FFMA.FTZ R102, R117, R184, R189 ;  /* 0x000000b875667223 */ /* 0x000fe200000100bd */
[----:B------:R-:W-:Y:S01]  /*5220*/  MOV R92, RZ ;  /* 0x000000ff005c7202 */ /* 0x000fe20000000f00 */
[C---:B------:R-:W-:Y:S01]  /*5230*/  @P6 FMUL.FTZ R98, R90.reuse, R93 ;  /* 0x0000005d5a626220 */ /* 0x040fe20000410000 */
[----:B------:R-:W-:Y:S01]  /*5240*/  @P6 FMUL.FTZ R92, R90, R61 ;  /* 0x0000003d5a5c6220 */ /* 0x000fe20000410000 */
[----:B------:R-:W-:Y:S01]  /*5250*/  @P3 HADD2.F32 R60, -RZ, R44.H1_H1 ;  /* 0x3000002cff3c3230 */ /* 0x000fe20000004100 */
[----:B------:R-:W-:Y:S01]  /*5260*/  LOP3.LUT P6, RZ, R101, 0xff, RZ, 0xc0, !PT ;  /* 0x000000ff65ff7812 */ /* 0x000fe200078cc0ff */
[----:B------:R-:W-:Y:S01]  /*5270*/  FADD.FTZ R102, R115, -R102 ;  /* 0x8000006673667221 */ /* 0x000fe20000010000 */
[----:B------:R-:W-:Y:S01]  /*5280*/  @P5 HADD2.F32 R63, -RZ, R45.H0_H0 ;  /* 0x2000002dff3f5230 */ /* 0x000fe20000004100 */
[----:B------:R-:W-:Y:S01]  /*5290*/  MOV R91, RZ ;  /* 0x000000ff005b7202 */ /* 0x000fe20000000f00 */
[----:B------:R-:W-:Y:S01]  /*52a0*/  @P3 FMUL.FTZ R91, R107, R60 ;  /* 0x0000003c6b5b3220 */ /* 0x000fe20000410000 */
[----:B------:R-:W-:Y:S01]  /*52b0*/  ISETP.GE.U32.AND P2, PT, R100, RZ, PT ;  /* 0x000000ff6400720c */ /* 0x000fe20003f46070 */
[----:B------:R-:W-:Y:S01]  /*52c0*/  FFMA.FTZ R60, R183, R102, R64 ;  /* 0x00000066b73c7223 */ /* 0x000fe20000010040 */
[----:B------:R-:W-:-:S02]  /*52d0*/  HFMA2 R103, -RZ, RZ, 0, 0 ;  /* 0x00000000ff677431 */ /* 0x000fc400000001ff */
[C---:B------:R-:W-:Y:S01]  /*52e0*/  @P5 FMUL.FTZ R103, R106.reuse, R62 ;  /* 0x0000003e6a675220 */ /* 0x040fe20000410000 */
[----:B------:R-:W-:Y:S01]  /*52f0*/  @P5 FMUL.FTZ R89, R106, R63 ;  /* 0x0000003f6a595220 */ /* 0x000fe20000410000 */
[C---:B------:R-:W-:Y:S01]  /*5300*/  LOP3.LUT P5, RZ, R101.reuse, 0xff00, RZ, 0xc0, !PT ;  /* 0x0000ff0065ff7812 */ /* 0x040fe200078ac0ff */
[----:B------:R-:W-:Y:S01]  /*5310*/  FMUL.FTZ R62, R60, R182 ;  /* 0x000000b63c3e7220 */ /* 0x000fe20000410000 */
[C---:B------:R-:W-:Y:S01]  /*5320*/  LOP3.LUT P3, RZ, R101.reuse, 0xff0000, RZ, 0xc0, !PT ;  /* 0x00ff000065ff7812 */ /* 0x040fe2000786c0ff */
[-CC-:B------:R-:W-:Y:S01]  /*5330*/  FFMA.FTZ R105, R120, R184.reuse, R189.reuse ;  /* 0x000000b878697223 */ /* 0x180fe200000100bd */
[----:B------:R-:W-:Y:S01]  /*5340*/  ISETP.GE.U32.AND.EX P2, PT, R101, 0x1000000, PT, P2 ;  /* 0x010000006500780c */ /* 0x000fe20003f46120 */
[-CC-:B------:R-:W-:Y:S01]  /*5350*/  FFMA.FTZ R104, R121, R184.reuse, R189.reuse ;  /* 0x000000b879687223 */ /* 0x180fe200000100bd */
[----:B------:R-:W-:Y:S01]  /*5360*/  FFMA.FTZ R189, R194, R184, R189 ;  /* 0x000000b8c2bd7223 */ /* 0x000fe200000100bd */
[----:B------:R-:W-:Y:S02]  /*5370*/  @P6 HADD2.F32 R63, -RZ, R94.H0_H0 ;  /* 0x2000005eff3f6230 */ /* 0x000fe40000004100 */
[----:B------:R-:W-:Y:S01]  /*5380*/  FMUL.FTZ R62, R62, UR6 ;  /* 0x000000063e3e7c20 */ /* 0x000fe20008410000 */
[----:B------:R-:W-:-:S02]  /*5390*/  @P6 HADD2.F32 R93, -RZ, R46.H0_H0 ;  /* 0x2000002eff5d6230 */ /* 0x000fc40000004100 */
[----:B------:R-:W-:Y:S01]  /*53a0*/  FADD.FTZ R118, R118, -R105 ;  /* 0x8000006976767221 */ /* 0x000fe20000010000 */
[----:B------:R-:W-:Y:S01]  /*53b0*/  FADD.FTZ R104, R119, -R104 ;  /* 0x8000006877687221 */ /* 0x000fe20000010000 */
[----:B------:R-:W-:Y:S01]  /*53c0*/  CS2R R100, SRZ ;  /* 0x0000000000647805 */ /* 0x000fe2000001ff00 */
[----:B------:R-:W-:Y:S01]  /*53d0*/  FADD.FTZ R122, R122, -R189 ;  /* 0x800000bd7a7a7221 */ /* 0x000fe20000010000 */
[----:B------:R-:W-:Y:S02]  /*53e0*/  HFMA2 R90, -RZ, RZ, 0, 0 ;  /* 0x00000000ff5a7431 */ /* 0x000fe400000001ff */
[C---:B------:R-:W-:Y:S01]  /*53f0*/  @P6 FMUL.FTZ R101, R62.reuse, R63 ;  /* 0x0000003f3e656220 */ /* 0x040fe20000410000 */
[----:B------:R-:W-:Y:S01]  /*5400*/  @P6 FMUL.FTZ R90, R62, R93 ;  /* 0x0000005d3e5a6220 */ /* 0x000fe20000410000 */
[C---:B------:R-:W-:Y:S01]  /*5410*/  FFMA.FTZ R61, R183.reuse, R118, R65 ;  /* 0x00000076b73d7223 */ /* 0x040fe20000010041 */
[C---:B------:R-:W-:Y:S01]  /*5420*/  FFMA.FTZ R62, R183.reuse, R104, R66 ;  /* 0x00000068b73e7223 */ /* 0x040fe20000010042 */
[----:B------:R-:W-:Y:S01]  /*5430*/  FFMA.FTZ R63, R183, R122, R67 ;  /* 0x0000007ab73f7223 */ /* 0x000fe20000010043 */
[----:B------:R-:W-:-:S02]  /*5440*/  @P5 HADD2.F32 R102, -RZ, R94.H1_H1 ;  /* 0x3000005eff665230 */ /* 0x000fc40000004100 */
[-C--:B------:R-:W-:Y:S01]  /*5450*/  FMUL.FTZ R94, R61, R182.reuse ;  /* 0x000000b63d5e7220 */ /* 0x080fe20000410000 */
[--C-:B------:R-:W-:Y:S01]  /*5460*/  @P3 HADD2.F32 R106, -RZ, R95.reuse.H0_H0 ;  /* 0x2000005fff6a3230 */ /* 0x100fe20000004100 */
[----:B------:R-:W-:Y:S01]  /*5470*/  CS2R R108, SRZ ;  /* 0x00000000006c7805 */ /* 0x000fe2000001ff00 */
[----:B------:R-:W-:Y:S02]  /*5480*/  @P2 HADD2.F32 R107, -RZ, R95.H1_H1 ;  /* 0x3000005fff6b2230 */ /* 0x000fe40000004100 */
[-C--:B------:R-:W-:Y:S01]  /*5490*/  FMUL.FTZ R95, R62, R182.reuse ;  /* 0x000000b63e5f7220 */ /* 0x080fe20000410000 */
[----:B------:R-:W-:Y:S01]  /*54a0*/  FMUL.FTZ R182, R63, R182 ;  /* 0x000000b63fb67220 */ /* 0x000fe20000410000 */
[----:B------:R-:W-:Y:S01]  /*54b0*/  FMUL.FTZ R111, R94, UR6 ;  /* 0x000000065e6f7c20 */ /* 0x000fe20008410000 */
[----:B------:R-:W-:Y:S02]  /*54c0*/  @P5 HADD2.F32 R94, -RZ, R46.H1_H1 ;  /* 0x3000002eff5e5230 */ /* 0x000fe40000004100 */
[----:B------:R-:W-:Y:S01]  /*54d0*/  FMUL.FTZ R113, R95, UR6 ;  /* 0x000000065f717c20 */ /* 0x000fe20008410000 */
[----:B------:R-:W-:-:S02]  /*54e0*/  @P3 HADD2.F32 R104, -RZ, R47.H0_H0 ;  /* 0x2000002fff683230 */ /* 0x000fc40000004100 */
[----:B------:R-:W-:Y:S01]  /*54f0*/  FMUL.FTZ R182, R182, UR6 ;  /* 0x00000006b6b67c20 */ /* 0x000fe20008410000 */
[----:B------:R-:W-:Y:S02]  /*5500*/  @P2 HADD2.F32 R95, -RZ, R47.H1_H1 ;  /* 0x3000002fff5f2230 */ /* 0x000fe40000004100 */
[C---:B------:R-:W-:Y:S01]  /*5510*/  @P5 FMUL.FTZ R100, R111.reuse, R102 ;  /* 0x000000666f645220 */ /* 0x040fe20000410000 */
[----:B------:R-:W-:Y:S01]  /*5520*/  MOV R93, RZ ;  /* 0x000000ff005d7202 */ /* 0x000fe20000000f00 */
[----:B------:R-:W-:Y:S01]  /*5530*/  @P5 FMUL.FTZ R93, R111, R94 ;  /* 0x0000005e6f5d5220 */ /* 0x000fe20000410000 */
[----:B------:R-:W-:Y:S01]  /*5540*/  MOV R102, RZ ;  /* 0x000000ff00667202 */ /* 0x000fe20000000f00 */
[----:B------:R-:W-:Y:S01]  /*5550*/  @P3 FMUL.FTZ R102, R113, R104 ;  /* 0x0000006871663220 */ /* 0x000fe20000410000 */
[C---:B------:R-:W-:Y:S01]  /*5560*/  @P2 FMUL.FTZ R109, R182.reuse, R95 ;  /* 0x0000005fb66d2220 */ /* 0x040fe20000410000 */
        /* <DEDUP_REMOVED lines=8> */
.L_x_7015:
[-CC-:B------:R-:W-:Y:S01]  /*55f0*/  FFMA.FTZ R109, R109, R184.reuse, R189.reuse ;  /* 0x000000b86d6d7223 */ /* 0x180fe200000100bd */
[----:B------:R-:W-:Y:S01]  /*5600*/  LOP3.LUT P2, RZ, R100, 0xff, RZ, 0xc0, !PT ;  /* 0x000000ff64ff7812 */ /* 0x000fe2000784c0ff */
[-CC-:B0-----:R-:W-:Y:S01]  /*5610*/  FFMA.FTZ R89, R112, R184.reuse, R189.reuse ;  /* 0x000000b870597223 */ /* 0x181fe200000100bd */
[-C--:B------:R-:W-:Y:S01]  /*5620*/  FFMA.FTZ R0, R113, R184.reuse, R189 ;  /* 0x000000b871007223 */ /* 0x080fe200000100bd */
[----:B------:R-:W-:Y:S01]  /*5630*/  FADD.FTZ R109, R108, -R109 ;  /* 0x8000006d6c6d7221 */ /* 0x000fe20000010000 */
[----:B------:R-:W-:Y:S01]  /*5640*/  LOP3.LUT P3, RZ, R100, 0xff00, RZ, 0xc0, !PT ;  /* 0x0000ff0064ff7812 */ /* 0x000fe2000786c0ff */
[----:B------:R-:W-:Y:S01]  /*5650*/  FADD.FTZ R110, R110, -R89 ;  /* 0x800000596e6e7221 */ /* 0x000fe20000010000 */
[----:B------:R-:W-:Y:S01]  /*5660*/  FFMA.FTZ R113, R116, R184, R189 ;  /* 0x000000b874717223 */ /* 0x000fe200000100bd */
[C---:B------:R-:W-:Y:S01]  /*5670*/  FFMA.FTZ R109, R183.reuse, R109, R84 ;  /* 0x0000006db76d7223 */ /* 0x040fe20000010054 */
[----:B------:R-:W-:Y:S01]  /*5680*/  LOP3.LUT P6, RZ, R100, 0xff000000, RZ, 0xc0, !PT ;  /* 0xff00000064ff7812 */ /* 0x000fe200078cc0ff */
[----:B------:R-:W-:Y:S01]  /*5690*/  FFMA.FTZ R89, R183, R110, R85 ;  /* 0x0000006eb7597223 */ /* 0x000fe20000010055 */
[----:B------:R-:W-:Y:S01]  /*56a0*/  FADD.FTZ R114, R114, -R113 ;  /* 0x8000007172727221 */ /* 0x000fe20000010000 */
[----:B------:R-:W-:Y:S01]  /*56b0*/  FMUL.FTZ R88, R182, R109 ;  /* 0x0000006db6587220 */ /* 0x000fe20000410000 */
[----:B------:R-:W-:Y:S01]  /*56c0*/  LOP3.LUT P5, RZ, R100, 0xff0000, RZ, 0xc0, !PT ;  /* 0x00ff000064ff7812 */ /* 0x000fe200078ac0ff */
[----:B------:R-:W-:-:S02]  /*56d0*/  @P2 HADD2.F32 R105, -RZ, R44.H0_H0 ;  /* 0x2000002cff692230 */ /* 0x000fc40000004100 */
[----:B------:R-:W-:Y:S02]  /*56e0*/  HFMA2 R91, -RZ, RZ, 0, 0 ;  /* 0x00000000ff5b7431 */ /* 0x000fe400000001ff */
[----:B------:R-:W-:Y:S01]  /*56f0*/  FMUL.FTZ R88, R88, UR6 ;  /* 0x0000000658587c20 */ /* 0x000fe20008410000 */
[----:B------:R-:W-:Y:S01]  /*5700*/  FMUL.FTZ R89, R182, R89 ;  /* 0x00000059b6597220 */ /* 0x000fe20000410000 */
[----:B------:R-:W-:Y:S01]  /*5710*/  FADD.FTZ R111, R111, -R0 ;  /* 0x800000006f6f7221 */ /* 0x000fe20000010000 */
[----:B-----5:R-:W-:Y:S02]  /*5720*/  @P3 HADD2.F32 R107, -RZ, R92.H1_H1 ;  /* 0x3000005cff6b3230 */ /* 0x020fe40000004100 */
[----:B------:R-:W-:Y:S01]  /*5730*/  @P2 FMUL.FTZ R91, R105, R88 ;  /* 0x00000058695b2220 */ /* 0x000fe20000410000 */
[----:B------:R-:W-:Y:S01]  /*5740*/  FFMA.FTZ R105, R183, R114, R87 ;  /* 0x00000072b7697223 */ /* 0x000fe20000010057 */
[----:B------:R-:W-:Y:S01]  /*5750*/  FMUL.FTZ R102, R89, UR6 ;  /* 0x0000000659667c20 */ /* 0x000fe20008410000 */
[----:B------:R-:W-:Y:S01]  /*5760*/  FFMA.FTZ R89, R183, R111, R86 ;  /* 0x0000006fb7597223 */ /* 0x000fe20000010056 */
[----:B------:R-:W-:-:S02]  /*5770*/  @P6 HADD2.F32 R109, -RZ, R93.H1_H1 ;  /* 0x3000005dff6d6230 */ /* 0x000fc40000004100 */
[C---:B------:R-:W-:Y:S01]  /*5780*/  FMUL.FTZ R90, R182.reuse, R105 ;  /* 0x00000069b65a7220 */ /* 0x040fe20000410000 */
[----:B------:R-:W-:Y:S02]  /*5790*/  @P6 HADD2.F32 R105, -RZ, R45.H1_H1 ;  /* 0x3000002dff696230 */ /* 0x000fe40000004100 */
[----:B------:R-:W-:Y:S01]  /*57a0*/  FMUL.FTZ R89, R182, R89 ;  /* 0x00000059b6597220 */ /* 0x000fe20000410000 */
[----:B------:R-:W-:Y:S02]  /*57b0*/  @P2 HADD2.F32 R103, -RZ, R92.H0_H0 ;  /* 0x2000005cff672230 */ /* 0x000fe40000004100 */
[----:B------:R-:W-:Y:S01]  /*57c0*/  FMUL.FTZ R90, R90, UR6 ;  /* 0x000000065a5a7c20 */ /* 0x000fe20008410000 */
[----:B------:R-:W-:Y:S02]  /*57d0*/  MOV R0, RZ ;  /* 0x000000ff00007202 */ /* 0x000fe40000000f00 */
[----:B------:R-:W-:Y:S01]  /*57e0*/  CS2R R98, SRZ ;  /* 0x0000000000627805 */ /* 0x000fe2000001ff00 */
[----:B------:R-:W-:Y:S01]  /*57f0*/  @P3 FMUL.FTZ R0, R107, R102 ;  /* 0x000000666b003220 */ /* 0x000fe20000410000 */
[----:B------:R-:W-:Y:S01]  /*5800*/  @P5 HADD2.F32 R104, -RZ, R93.H0_H0 ;  /* 0x2000005dff685230 */ /* 0x000fe20000004100 */
[----:B------:R-:W-:Y:S01]  /*5810*/  MOV R107, RZ ;  /* 0x000000ff006b7202 */ /* 0x000fe20000000f00 */
[----:B------:R-:W-:-:S02]  /*5820*/  @P5 HADD2.F32 R106, -RZ, R45.H0_H0 ;  /* 0x2000002dff6a5230 */ /* 0x000fc40000004100 */
[----:B------:R-:W-:Y:S01]  /*5830*/  FMUL.FTZ R89, R89, UR6 ;  /* 0x0000000659597c20 */ /* 0x000fe20008410000 */
[-C--:B------:R-:W-:Y:S01]  /*5840*/  @P6 FMUL.FTZ R98, R109, R90.reuse ;  /* 0x0000005a6d626220 */ /* 0x080fe20000410000 */
[----:B------:R-:W-:Y:S01]  /*5850*/  @P6 FMUL.FTZ R107, R105, R90 ;  /* 0x0000005a696b6220 */ /* 0x000fe20000410000 */
[----:B------:R-:W-:Y:S01]  /*5860*/  @P2 FMUL.FTZ R99, R103, R88 ;  /* 0x0000005867632220 */ /* 0x000fe20000410000 */
[-CC-:B------:R-:W-:Y:S01]  /*5870*/  FFMA.FTZ R90, R117, R184.reuse, R189.reuse ;  /* 0x000000b8755a7223 */ /* 0x180fe200000100bd */
[----:B------:R-:W-:Y:S01]  /*5880*/  MOV R103, RZ ;  /* 0x000000ff00677202 */ /* 0x000fe20000000f00 */
[----:B------:R-:W-:Y:S02]  /*5890*/  HFMA2 R92, -RZ, RZ, 0, 0 ;  /* 0x00000000ff5c7431 */ /* 0x000fe400000001ff */
[----:B------:R-:W-:Y:S02]  /*58a0*/  @P3 HADD2.F32 R93, -RZ, R44.H1_H1 ;  /* 0x3000002cff5d3230 */ /* 0x000fe40000004100 */
[-C--:B------:R-:W-:Y:S01]  /*58b0*/  @P5 FMUL.FTZ R103, R104, R89.reuse ;  /* 0x0000005968675220 */ /* 0x080fe20000410000 */
[----:B------:R-:W-:Y:S01]  /*58c0*/  @P5 FMUL.FTZ R92, R106, R89 ;  /* 0x000000596a5c5220 */ /* 0x000fe20000410000 */
[----:B------:R-:W-:Y:S01]  /*58d0*/  LOP3.LUT P6, RZ, R101, 0xff, RZ, 0xc0, !PT ;  /* 0x000000ff65ff7812 */ /* 0x000fe200078cc0ff */
[----:B------:R-:W-:Y:S01]  /*58e0*/  FFMA.FTZ R89, R120, R184, R189 ;  /* 0x000000b878597223 */ /* 0x000fe200000100bd */
[----:B------:R-:W-:Y:S01]  /*58f0*/  ISETP.GE.U32.AND P2, PT, R100, RZ, PT ;  /* 0x000000ff6400720c */ /* 0x000fe20003f46070 */
[----:B------:R-:W-:Y:S01]  /*5900*/  FADD.FTZ R90, R115, -R90 ;  /* 0x8000005a735a7221 */ /* 0x000fe20000010000 */
[----:B------:R-:W-:Y:S01]  /*5910*/  LOP3.LUT P5, RZ, R101, 0xff00, RZ, 0xc0, !PT ;  /* 0x0000ff0065ff7812 */ /* 0x000fe200078ac0ff */
[----:B------:R-:W-:-:S02]  /*5920*/  HFMA2 R88, -RZ, RZ, 0, 0 ;  /* 0x00000000ff587431 */ /* 0x000fc400000001ff */
[--C-:B------:R-:W-:Y:S01]  /*5930*/  FFMA.FTZ R100, R121, R184, R189.reuse ;  /* 0x000000b879647223 */ /* 0x100fe200000100bd */
[----:B------:R-:W-:Y:S01]  /*5940*/  @P3 FMUL.FTZ R88, R93, R102 ;  /* 0x000000665d583220 */ /* 0x000fe20000410000 */
[----:B------:R-:W-:Y:S01]  /*5950*/  FFMA.FTZ R189, R194, R184, R189 ;  /* 0x000000b8c2bd7223 */ /* 0x000fe200000100bd */
[----:B------:R-:W-:Y:S01]  /*5960*/  FADD.FTZ R118, R118, -R89 ;  /* 0x8000005976767221 */ /* 0x000fe20000010000 */
[----:B------:R-:W-:Y:S01]  /*5970*/  LOP3.LUT P3, RZ, R101, 0xff0000, RZ, 0xc0, !PT ;  /* 0x00ff000065ff7812 */ /* 0x000fe2000786c0ff */
[----:B------:R-:W-:Y:S01]  /*5980*/  FFMA.FTZ R89, R183, R90, R64 ;  /* 0x0000005ab7597223 */ /* 0x000fe20000010040 */
[----:B------:R-:W-:Y:S01]  /*5990*/  ISETP.GE.U32.AND.EX P2, PT, R101, 0x1000000, PT, P2 ;  /* 0x010000006500780c */ /* 0x000fe20003f46120 */
[----:B------:R-:W-:Y:S01]  /*59a0*/  FADD.FTZ R119, R119, -R100 ;  /* 0x8000006477777221 */ /* 0x000fe20000010000 */
[----:B------:R-:W-:Y:S01]  /*59b0*/  FADD.FTZ R122, R122, -R189 ;  /* 0x800000bd7a7a7221 */ /* 0x000fe20000010000 */
[----:B------:R-:W-:Y:S01]  /*59c0*/  FMUL.FTZ R89, R182, R89 ;  /* 0x00000059b6597220 */ /* 0x000fe20000410000 */
[C---:B------:R-:W-:Y:S01]  /*59d0*/  FFMA.FTZ R93, R183.reuse, R118, R65 ;  /* 0x00000076b75d7223 */ /* 0x040fe20000010041 */
[C---:B------:R-:W-:Y:S01]  /*59e0*/  FFMA.FTZ R119, R183.reuse, R119, R66 ;  /* 0x00000077b7777223 */ /* 0x040fe20000010042 */
[----:B------:R-:W-:Y:S01]  /*59f0*/  FFMA.FTZ R183, R183, R122, R67 ;  /* 0x0000007ab7b77223 */ /* 0x000fe20000010043 */
[----:B------:R-:W-:-:S02]  /*5a00*/  @P6 HADD2.F32 R104, -RZ, R46.H0_H0 ;  /* 0x2000002eff686230 */ /* 0x000fc40000004100 */
[----:B------:R-:W-:Y:S01]  /*5a10*/  FMUL.FTZ R89, R89, UR6 ;  /* 0x0000000659597c20 */ /* 0x000fe20008410000 */
[--C-:B------:R-:W-:Y:S02]  /*5a20*/  @P6 HADD2.F32 R102, -RZ, R94.reuse.H0_H0 ;  /* 0x2000005eff666230 */ /* 0x100fe40000004100 */
[C---:B------:R-:W-:Y:S01]  /*5a30*/  FMUL.FTZ R93, R182.reuse, R93 ;  /* 0x0000005db65d7220 */ /* 0x040fe20000410000 */
[----:B------:R-:W-:Y:S02]  /*5a40*/  @P5 HADD2.F32 R106, -RZ, R94.H1_H1 ;  /* 0x3000005eff6a5230 */ /* 0x000fe40000004100 */
[C---:B------:R-:W-:Y:S01]  /*5a50*/  FMUL.FTZ R94, R182.reuse, R119 ;  /* 0x00000077b65e7220 */ /* 0x040fe20000410000 */
[----:B------:R-:W-:Y:S02]  /*5a60*/  HFMA2 R90, -RZ, RZ, 0, 0 ;  /* 0x00000000ff5a7431 */ /* 0x000fe400000001ff */
[----:B------:R-:W-:Y:S01]  /*5a70*/  FMUL.FTZ R182, R182, R183 ;  /* 0x000000b7b6b67220 */ /* 0x000fe20000410000 */
[----:B------:R-:W-:Y:S01]  /*5a80*/  @P6 FMUL.FTZ R90, R104, R89 ;  /* 0x00000059685a6220 */ /* 0x000fe20000410000 */
[--C-:B------:R-:W-:Y:S01]  /*5a90*/  @P3 HADD2.F32 R109, -RZ, R95.reuse.H0_H0 ;  /* 0x2000005fff6d3230 */ /* 0x100fe20000004100 */
[----:B------:R-:W-:Y:S01]  /*5aa0*/  CS2R R100, SRZ ;  /* 0x0000000000647805 */ /* 0x000fe2000001ff00 */
[----:B------:R-:W-:-:S02]  /*5ab0*/  @P2 HADD2.F32 R113, -RZ, R95.H1_H1 ;  /* 0x3000005fff712230 */ /* 0x000fc40000004100 */
[----:B------:R-:W-:Y:S01]  /*5ac0*/  FMUL.FTZ R95, R93, UR6 ;  /* 0x000000065d5f7c20 */ /* 0x000fe20008410000 */
[----:B------:R-:W-:Y:S02]  /*5ad0*/  @P5 HADD2.F32 R104, -RZ, R46.H1_H1 ;  /* 0x3000002eff685230 */ /* 0x000fe40000004100 */
[----:B------:R-:W-:Y:S01]  /*5ae0*/  FMUL.FTZ R94, R94, UR6 ;  /* 0x000000065e5e7c20 */ /* 0x000fe20008410000 */
[--C-:B------:R-:W-:Y:S02]  /*5af0*/  @P3 HADD2.F32 R111, -RZ, R47.reuse.H0_H0 ;  /* 0x2000002fff6f3230 */ /* 0x100fe40000004100 */
[----:B------:R-:W-:Y:S01]  /*5b00*/  FMUL.FTZ R182, R182, UR6 ;  /* 0x00000006b6b67c20 */ /* 0x000fe20008410000 */
[----:B------:R-:W-:Y:S02]  /*5b10*/  @P2 HADD2.F32 R115, -RZ, R47.H1_H1 ;  /* 0x3000002fff732230 */ /* 0x000fe40000004100 */
        /* <DEDUP_REMOVED lines=13> */
[----:B------:R-:W-:Y:S01]  /*5bf0*/  @P2 FMUL.FTZ R108, R113, R182 ;  /* 0x000000b6716c2220 */ /* 0x000fe20000410000 */
[----:B------:R-:W-:-:S02]  /*5c00*/  F2FP.F16.F32.PACK_AB R89, R107, R92 ;  /* 0x0000005c6b59723e */ /* 0x000fc400000000ff */
[----:B------:R-:W-:Y:S01]  /*5c10*/  F2FP.F16.F32.PACK_AB R91, R102, R93 ;  /* 0x0000005d665b723e */ /* 0x000fe200000000ff */
[----:B------:R-:W-:Y:S06]  /*5c20*/  BRA `(.L_x_7016) ;  /* 0x0000000c00207947 */ /* 0x000fec0003800000 */
.L_x_7014:
[----:B------:R-:W-:Y:S05]  /*5c30*/  @!P0 BRA `(.L_x_7017) ;  /* 0x0000000400908947 */ /* 0x000fea0003800000 */
[-CC-:B------:R-:W-:Y:S01]  /*5c40*/  FFMA.FTZ R109, R109, R184.reuse, R189.reuse ;  /* 0x000000b86d6d7223 */ /* 0x180fe200000100bd */
[-CC-:B0-----:R-:W-:Y:S01]  /*5c50*/  FFMA.FTZ R57, R112, R184.reuse, R189.reuse ;  /* 0x000000b870397223 */ /* 0x181fe200000100bd */
[----:B------:R-:W-:Y:S01]  /*5c60*/  LOP3.LUT P2, RZ, R100, 0xff, RZ, 0xc0, !PT ;  /* 0x000000ff64ff7812 */ /* 0x000fe2000784c0ff */
[----:B------:R-:W-:Y:S01]  /*5c70*/  FFMA.FTZ R91, R116, R184, R189 ;  /* 0x000000b8745b7223 */ /* 0x000fe200000100bd */
[----:B------:R-:W-:Y:S01]  /*5c80*/  FADD.FTZ R56, R108, -R109 ;  /* 0x8000006d6c387221 */ /* 0x000fe20000010000 */
[----:B------:R-:W-:Y:S01]  /*5c90*/  FADD.FTZ R110, R110, -R57 ;  /* 0x800000396e6e7221 */ /* 0x000fe20000010000 */
[----:B------:R-:W-:Y:S01]  /*5ca0*/  LOP3.LUT P6, RZ, R100, 0xff000000, RZ, 0xc0, !PT ;  /* 0xff00000064ff7812 */ /* 0x000fe200078cc0ff */
[----:B------:R-:W-:Y:S01]  /*5cb0*/  FADD.FTZ R114, R114, -R91 ;  /* 0x8000005b72727221 */ /* 0x000fe20000010000 */
[C---:B------:R-:W-:Y:S01]  /*5cc0*/  FMUL.FTZ R56, R183.reuse, R56 ;  /* 0x00000038b7387220 */ /* 0x040fe20000410000 */
[----:B------:R-:W-:Y:S01]  /*5cd0*/  FMUL.FTZ R57, R183, R110 ;  /* 0x0000006eb7397220 */ /* 0x000fe20000410000 */
[----:B------:R-:W-:Y:S01]  /*5ce0*/  LOP3.LUT P3, RZ, R100, 0xff00, RZ, 0xc0, !PT ;  /* 0x0000ff0064ff7812 */ /* 0x000fe2000786c0ff */
[----:B------:R-:W-:Y:S01]  /*5cf0*/  FFMA.FTZ R0, R113, R184, R189 ;  /* 0x000000b871007223 */ /* 0x000fe200000100bd */
[-C--:B------:R-:W-:Y:S01]  /*5d00*/  FMUL.FTZ R58, R56, R182.reuse ;  /* 0x000000b6383a7220 */ /* 0x080fe20000410000 */
[----:B------:R-:W-:Y:S01]  /*5d10*/  FMUL.FTZ R59, R57, R182 ;  /* 0x000000b6393b7220 */ /* 0x000fe20000410000 */
[----:B------:R-:W-:Y:S01]  /*5d20*/  LOP3.LUT P5, RZ, R100, 0xff0000, RZ, 0xc0, !PT ;  /* 0x00ff000064ff7812 */ /* 0x000fe200078ac0ff */
[----:B-----5:R-:W-:-:S02]  /*5d30*/  @P2 HADD2.F32 R61, -RZ, R92.H0_H0 ;  /* 0x2000005cff3d2230 */ /* 0x020fc40000004100 */
[----:B------:R-:W-:Y:S01]  /*5d40*/  FMUL.FTZ R58, R58, UR6 ;  /* 0x000000063a3a7c20 */ /* 0x000fe20008410000 */
[----:B------:R-:W-:Y:S01]  /*5d50*/  FMUL.FTZ R62, R59, UR6 ;  /* 0x000000063b3e7c20 */ /* 0x000fe20008410000 */
[----:B------:R-:W-:Y:S02]  /*5d60*/  @P2 HADD2.F32 R63, -RZ, R44.H0_H0 ;  /* 0x2000002cff3f2230 */ /* 0x000fe40000004100 */
[----:B------:R-:W-:Y:S01]  /*5d70*/  FMUL.FTZ R59, R183, R114 ;  /* 0x00000072b73b7220 */ /* 0x000fe20000410000 */
[----:B------:R-:W-:Y:S01]  /*5d80*/  CS2R R98, SRZ ;  /* 0x0000000000627805 */ /* 0x000fe2000001ff00 */
[----:B------:R-:W-:Y:S01]  /*5d90*/  FADD.FTZ R60, R111, -R0 ;  /* 0x800000006f3c7221 */ /* 0x000fe20000010000 */
[----:B------:R-:W-:Y:S01]  /*5da0*/  @P2 FMUL.FTZ R99, R61, R58 ;  /* 0x0000003a3d632220 */ /* 0x000fe20000410000 */
[----:B------:R-:W-:Y:S02]  /*5db0*/  HFMA2 R88, -RZ, RZ, 0, 0 ;  /* 0x00000000ff587431 */ /* 0x000fe400000001ff */
[----:B------:R-:W-:Y:S01]  /*5dc0*/  FMUL.FTZ R61, R59, R182 ;  /* 0x000000b63b3d7220 */ /* 0x000fe20000410000 */
[----:B------:R-:W-:Y:S01]  /*5dd0*/  @P2 FMUL.FTZ R88, R63, R58 ;  /* 0x0000003a3f582220 */ /* 0x000fe20000410000 */
[----:B------:R-:W-:Y:S01]  /*5de0*/  FMUL.FTZ R58, R183, R60 ;  /* 0x0000003cb73a7220 */ /* 0x000fe20000410000 */
[----:B------:R-:W-:-:S02]  /*5df0*/  @P6 HADD2.F32 R90, -RZ, R93.H1_H1 ;  /* 0x3000005dff5a6230 */ /* 0x000fc40000004100 */
[----:B------:R-:W-:Y:S01]  /*5e00*/  FMUL.FTZ R61, R61, UR6 ;  /* 0x000000063d3d7c20 */ /* 0x000fe20008410000 */
[----:B------:R-:W-:Y:S02]  /*5e10*/  @P6 HADD2.F32 R102, -RZ, R45.H1_H1 ;  /* 0x3000002dff666230 */ /* 0x000fe40000004100 */
[----:B------:R-:W-:Y:S01]  /*5e20*/  FMUL.FTZ R60, R58, R182 ;  /* 0x000000b63a3c7220 */ /* 0x000fe20000410000 */
[----:B------:R-:W-:Y:S02]  /*5e30*/  @P3 HADD2.F32 R89, -RZ, R92.H1_H1 ;  /* 0x3000005cff593230 */ /* 0x000fe40000004100 */
[-CC-:B------:R-:W-:Y:S01]  /*5e40*/  FFMA.FTZ R104, R117, R184.reuse, R189.reuse ;  /* 0x000000b875687223 */ /* 0x180fe200000100bd */
[----:B------:R-:W-:Y:S01]  /*5e50*/  MOV R92, RZ ;  /* 0x000000ff005c7202 */ /* 0x000fe20000000f00 */
[----:B------:R-:W-:Y:S02]  /*5e60*/  @P5 HADD2.F32 R105, -RZ, R93.H0_H0 ;  /* 0x2000005dff695230 */ /* 0x000fe40000004100 */
[-C--:B------:R-:W-:Y:S01]  /*5e70*/  @P6 FMUL.FTZ R98, R90, R61.reuse ;  /* 0x0000003d5a626220 */ /* 0x080fe20000410000 */
[----:B------:R-:W-:Y:S01]  /*5e80*/  @P6 FMUL.FTZ R92, R102, R61 ;  /* 0x0000003d665c6220 */ /* 0x000fe20000410000 */
[----:B------:R-:W-:Y:S01]  /*5e90*/  @P5 HADD2.F32 R93, -RZ, R45.H0_H0 ;  /* 0x2000002dff5d5230 */ /* 0x000fe20000004100 */
[----:B------:R-:W-:Y:S01]  /*5ea0*/  LOP3.LUT P6, RZ, R101, 0xff, RZ, 0xc0, !PT ;  /* 0x000000ff65ff7812 */ /* 0x000fe200078cc0ff */
[----:B------:R-:W-:Y:S01]  /*5eb0*/  FMUL.FTZ R60, R60, UR6 ;  /* 0x000000063c3c7c20 */ /* 0x000fe20008410000 */
[----:B------:R-:W-:Y:S01]  /*5ec0*/  MOV R0, RZ ;  /* 0x000000ff00007202 */ /* 0x000fe20000000f00 */
[----:B------:R-:W-:Y:S01]  /*5ed0*/  FADD.FTZ R104, R115, -R104 ;  /* 0x8000006873687221 */ /* 0x000fe20000010000 */
[----:B------:R-:W-:Y:S01]  /*5ee0*/  FFMA.FTZ R107, R120, R184, R189 ;  /* 0x000000b8786b7223 */ /* 0x000fe200000100bd */
[----:B------:R-:W-:Y:S01]  /*5ef0*/  @P3 FMUL.FTZ R0, R89, R62 ;  /* 0x0000003e59003220 */ /* 0x000fe20000410000 */
[----:B------:R-:W-:Y:S01]  /*5f00*/  MOV R103, RZ ;  /* 0x000000ff00677202 */ /* 0x000fe20000000f00 */
[----:B------:R-:W-:-:S02]  /*5f10*/  HFMA2 R89, -RZ, RZ, 0, 0 ;  /* 0x00000000ff597431 */ /* 0x000fc400000001ff */
[----:B------:R-:W-:Y:S02]  /*5f20*/  @P3 HADD2.F32 R63, -RZ, R44.H1_H1 ;  /* 0x3000002cff3f3230 */ /* 0x000fe40000004100 */
[-C--:B------:R-:W-:Y:S01]  /*5f30*/  @P5 FMUL.FTZ R103, R105, R60.reuse ;  /* 0x0000003c69675220 */ /* 0x080fe20000410000 */
[----:B------:R-:W-:Y:S01]  /*5f40*/  @P5 FMUL.FTZ R89, R93, R60 ;  /* 0x0000003c5d595220 */ /* 0x000fe20000410000 */
[----:B------:R-:W-:Y:S01]  /*5f50*/  FMUL.FTZ R60, R183, R104 ;  /* 0x00000068b73c7220 */ /* 0x000fe20000410000 */
[----:B------:R-:W-:Y:S01]  /*5f60*/  FADD.FTZ R118, R118, -R107 ;  /* 0x8000006b76767221 */ /* 0x000fe20000010000 */
[----:B------:R-:W-:Y:S01]  /*5f70*/  HFMA2 R91, -RZ, RZ, 0, 0 ;  /* 0x00000000ff5b7431 */ /* 0x000fe200000001ff */
[----:B------:R-:W-:Y:S01]  /*5f80*/  LOP3.LUT P5, RZ, R101, 0xff00, RZ, 0xc0, !PT ;  /* 0x0000ff0065ff7812 */ /* 0x000fe200078ac0ff */
[----:B------:R-:W-:Y:S01]  /*5f90*/  @P3 FMUL.FTZ R91, R63, R62 ;  /* 0x0000003e3f5b3220 */ /* 0x000fe20000410000 */
[----:B------:R-:W-:Y:S01]  /*5fa0*/  ISETP.GE.U32.AND P2, PT, R100, RZ, PT ;  /* 0x000000ff6400720c */ /* 0x000fe20003f46070 */
[----:B------:R-:W-:Y:S01]  /*5fb0*/  FMUL.FTZ R62, R60, R182 ;  /* 0x000000b63c3e7220 */ /* 0x000fe20000410000 */
[--C-:B------:R-:W-:Y:S01]  /*5fc0*/  FFMA.FTZ R106, R121, R184, R189.reuse ;  /* 0x000000b8796a7223 */ /* 0x100fe200000100bd */
[----:B------:R-:W-:Y:S01]  /*5fd0*/  FMUL.FTZ R61, R183, R118 ;  /* 0x00000076b73d7220 */ /* 0x000fe20000410000 */
[----:B------:R-:W-:Y:S01]  /*5fe0*/  FFMA.FTZ R189, R194, R184, R189 ;  /* 0x000000b8c2bd7223 */ /* 0x000fe200000100bd */
[----:B------:R-:W-:Y:S01]  /*5ff0*/  @P6 HADD2.F32 R93, -RZ, R94.H0_H0 ;  /* 0x2000005eff5d6230 */ /* 0x000fe20000004100 */
[C---:B------:R-:W-:Y:S01]  /*6000*/  LOP3.LUT P3, RZ, R101.reuse, 0xff0000, RZ, 0xc0, !PT ;  /* 0x00ff000065ff7812 */ /* 0x040fe2000786c0ff */
[----:B------:R-:W-:Y:S01]  /*6010*/  @P6 HADD2.F32 R105, -RZ, R46.H0_H0 ;  /* 0x2000002eff696230 */ /* 0x000fe20000004100 */
[----:B------:R-:W-:Y:S01]  /*6020*/  ISETP.GE.U32.AND.EX P2, PT, R101, 0x1000000, PT, P2 ;  /* 0x010000006500780c */ /* 0x000fe20003f46120 */
[----:B------:R-:W-:Y:S01]  /*6030*/  FMUL.FTZ R62, R62, UR6 ;  /* 0x000000063e3e7c20 */ /* 0x000fe20008410000 */
[----:B------:R-:W-:Y:S01]  /*6040*/  FADD.FTZ R106, R119, -R106 ;  /* 0x8000006a776a7221 */ /* 0x000fe20000010000 */
[----:B------:R-:W-:Y:S01]  /*6050*/  FMUL.FTZ R63, R61, R182 ;  /* 0x000000b63d3f7220 */ /* 0x000fe20000410000 */
[----:B------:R-:W-:Y:S01]  /*6060*/  FADD.FTZ R122, R122, -R189 ;  /* 0x800000bd7a7a7221 */ /* 0x000fe20000010000 */
[----:B------:R-:W-:Y:S01]  /*6070*/  CS2R R100, SRZ ;  /* 0x0000000000647805 */ /* 0x000fe2000001ff00 */
[----:B------:R-:W-:-:S02]  /*6080*/  HFMA2 R90, -RZ, RZ, 0, 0 ;  /* 0x00000000ff5a7431 */ /* 0x000fc400000001ff */
[-C--:B------:R-:W-:Y:S01]  /*6090*/  @P6 FMUL.FTZ R101, R93, R62.reuse ;  /* 0x0000003e5d656220 */ /* 0x080fe20000410000 */
[----:B------:R-:W-:Y:S01]  /*60a0*/  @P6 FMUL.FTZ R90, R105, R62 ;  /* 0x0000003e695a6220 */ /* 0x000fe20000410000 */
[----:B------:R-:W-:Y:S01]  /*60b0*/  FMUL.FTZ R104, R63, UR6 ;  /* 0x000000063f687c20 */ /* 0x000fe20008410000 */
[C---:B------:R-:W-:Y:S01]  /*60c0*/  FMUL.FTZ R62, R183.reuse, R106 ;  /* 0x0000006ab73e7220 */ /* 0x040fe20000410000 */
[----:B------:R-:W-:Y:S01]  /*60d0*/  FMUL.FTZ R63, R183, R122 ;  /* 0x0000007ab73f7220 */ /* 0x000fe20000410000 */
[----:B------:R-:W-:Y:S01]  /*60e0*/  @P5 HADD2.F32 R107, -RZ, R94.H1_H1 ;  /* 0x3000005eff6b5230 */ /* 0x000fe20000004100 */
[----:B------:R-:W-:Y:S01]  /*60f0*/  MOV R93, RZ ;  /* 0x000000ff005d7202 */ /* 0x000fe20000000f00 */
[-C--:B------:R-:W-:Y:S01]  /*6100*/  FMUL.FTZ R94, R62, R182.reuse ;  /* 0x000000b63e5e7220 */ /* 0x080fe20000410000 */
[----:B------:R-:W-:Y:S01]  /*6110*/  FMUL.FTZ R182, R63, R182 ;  /* 0x000000b63fb67220 */ /* 0x000fe20000410000 */
[----:B------:R-:W-:Y:S02]  /*6120*/  @P3 HADD2.F32 R111, -RZ, R47.H0_H0 ;  /* 0x2000002fff6f3230 */ /* 0x000fe40000004100 */
[----:B------:R-:W-:Y:S01]  /*6130*/  @P5 FMUL.FTZ R100, R107, R104 ;  /* 0x000000686b645220 */ /* 0x000fe20000410000 */
[----:B------:R-:W-:-:S02]  /*6140*/  @P5 HADD2.F32 R107, -RZ, R46.H1_H1 ;  /* 0x3000002eff6b5230 */ /* 0x000fc40000004100 */
[----:B------:R-:W-:Y:S01]  /*6150*/  FMUL.FTZ R94, R94, UR6 ;  /* 0x000000065e5e7c20 */ /* 0x000fe20008410000 */
[----:B------:R-:W-:Y:S02]  /*6160*/  @P2 HADD2.F32 R115, -RZ, R47.H1_H1 ;  /* 0x3000002fff732230 */ /* 0x000fe40000004100 */
[----:B------:R-:W-:Y:S01]  /*6170*/  FMUL.FTZ R182, R182, UR6 ;  /* 0x00000006b6b67c20 */ /* 0x000fe20008410000 */
[--C-:B------:R-:W-:Y:S01]  /*6180*/  @P3 HADD2.F32 R109, -RZ, R95.reuse.H0_H0 ;  /* 0x2000005fff6d3230 */ /* 0x100fe20000004100 */
[----:B------:R-:W-:Y:S01]  /*6190*/  MOV R102, RZ ;  /* 0x000000ff00667202 */ /* 0x000fe20000000f00 */
[----:B------:R-:W-:Y:S01]  /*61a0*/  @P2 HADD2.F32 R113, -RZ, R95.H1_H1 ;  /* 0x3000005fff712230 */ /* 0x000fe20000004100 */
[----:B------:R-:W-:Y:S01]  /*61b0*/  MOV R95, RZ ;  /* 0x000000ff005f7202 */ /* 0x000fe20000000f00 */
[----:B------:R-:W-:Y:S01]  /*61c0*/  @P5 FMUL.FTZ R93, R107, R104 ;  /* 0x000000686b5d5220 */ /* 0x000fe20000410000 */
        /* <DEDUP_REMOVED lines=11> */
.L_x_7017:
        /* <DEDUP_REMOVED lines=12> */
[C---:B------:R-:W-:Y:S01]  /*6340*/  FMUL.FTZ R88, R182.reuse, R89 ;  /* 0x00000059b6587220 */ /* 0x040fe20000410000 */
[----:B------:R-:W-:Y:S01]  /*6350*/  FMUL.FTZ R89, R182, R105 ;  /* 0x00000069b6597220 */ /* 0x000fe20000410000 */
[----:B------:R-:W-:Y:S01]  /*6360*/  LOP3.LUT P5, RZ, R100, 0xff0000, RZ, 0xc0, !PT ;  /* 0x00ff000064ff7812 */ /* 0x000fe200078ac0ff */
[----:B------:R-:W-:-:S02]  /*6370*/  @P2 HADD2.F32 R105, -RZ, R44.H0_H0 ;  /* 0x2000002cff692230 */ /* 0x000fc40000004100 */
[----:B------:R-:W-:Y:S01]  /*6380*/  FMUL.FTZ R88, R88, UR6 ;  /* 0x0000000658587c20 */ /* 0x000fe20008410000 */
[----:B------:R-:W-:Y:S02]  /*6390*/  HFMA2 R91, -RZ, RZ, 0, 0 ;  /* 0x00000000ff5b7431 */ /* 0x000fe400000001ff */
[----:B------:R-:W-:Y:S01]  /*63a0*/  FADD.FTZ R90, R111, -R0 ;  /* 0x800000006f5a7221 */ /* 0x000fe20000010000 */
[----:B------:R-:W-:Y:S01]  /*63b0*/  FMUL.FTZ R102, R89, UR6 ;  /* 0x0000000659667c20 */ /* 0x000fe20008410000 */
[----:B------:R-:W-:Y:S01]  /*63c0*/  @P2 FMUL.FTZ R91, R105, R88 ;  /* 0x00000058695b2220 */ /* 0x000fe20000410000 */
[C---:B------:R-:W-:Y:S01]  /*63d0*/  FMUL.FTZ R105, R183.reuse, R114 ;  /* 0x00000072b7697220 */ /* 0x040fe20000410000 */
[----:B------:R-:W-:Y:S01]  /*63e0*/  FMUL.FTZ R89, R183, R90 ;  /* 0x0000005ab7597220 */ /* 0x000fe20000410000 */
[----:B-----5:R-:W-:Y:S01]  /*63f0*/  @P3 HADD2.F32 R107, -RZ, R92.H1_H1 ;  /* 0x3000005cff6b3230 */ /* 0x020fe20000004100 */
[----:B------:R-:W-:Y:S01]  /*6400*/  MOV R0, RZ ;  /* 0x000000ff00007202 */ /* 0x000fe20000000f00 */
[----:B------:R-:W-:Y:S01]  /*6410*/  FMUL.FTZ R90, R182, R105 ;  /* 0x00000069b65a7220 */ /* 0x000fe20000410000 */
[----:B------:R-:W-:-:S02]  /*6420*/  @P6 HADD2.F32 R109, -RZ, R93.H1_H1 ;  /* 0x3000005dff6d6230 */ /* 0x000fc40000004100 */
[----:B------:R-:W-:Y:S01]  /*6430*/  FMUL.FTZ R89, R182, R89 ;  /* 0x00000059b6597220 */ /* 0x000fe20000410000 */
[----:B------:R-:W-:Y:S02]  /*6440*/  @P6 HADD2.F32 R105, -RZ, R45.H1_H1 ;  /* 0x3000002dff696230 */ /* 0x000fe40000004100 */
[----:B------:R-:W-:Y:S01]  /*6450*/  FMUL.FTZ R90, R90, UR6 ;  /* 0x000000065a5a7c20 */ /* 0x000fe20008410000 */
[----:B------:R-:W-:Y:S01]  /*6460*/  @P2 HADD2.F32 R103, -RZ, R92.H0_H0 ;  /* 0x2000005cff672230 */ /* 0x000fe20000004100 */
[----:B------:R-:W-:Y:S01]  /*6470*/  CS2R R98, SRZ ;  /* 0x0000000000627805 */ /* 0x000fe2000001ff00 */
[----:B------:R-:W-:Y:S01]  /*6480*/  @P3 FMUL.FTZ R0, R107, R102 ;  /* 0x000000666b003220 */ /* 0x000fe20000410000 */
[----:B------:R-:W-:Y:S01]  /*6490*/  @P5 HADD2.F32 R104, -RZ, R93.H0_H0 ;  /* 0x2000005dff685230 */ /* 0x000fe20000004100 */
[----:B------:R-:W-:Y:S01]  /*64a0*/  MOV R107, RZ ;  /* 0x000000ff006b7202 */ /* 0x000fe20000000f00 */
[----:B------:R-:W-:Y:S02]  /*64b0*/  @P5 HADD2.F32 R106, -RZ, R45.H0_H0 ;  /* 0x2000002dff6a5230 */ /* 0x000fe40000004100 */
[----:B------:R-:W-:Y:S01]  /*64c0*/  FMUL.FTZ R89, R89, UR6 ;  /* 0x0000000659597c20 */ /* 0x000fe20008410000 */
[-C--:B------:R-:W-:Y:S01]  /*64d0*/  @P6 FMUL.FTZ R98, R109, R90.reuse ;  /* 0x0000005a6d626220 */ /* 0x080fe20000410000 */
[----:B------:R-:W-:Y:S01]  /*64e0*/  @P6 FMUL.FTZ R107, R105, R90 ;  /* 0x0000005a696b6220 */ /* 0x000fe20000410000 */
[----:B------:R-:W-:Y:S01]  /*64f0*/  @P2 FMUL.FTZ R99, R103, R88 ;  /* 0x0000005867632220 */ /* 0x000fe20000410000 */
[----:B------:R-:W-:Y:S01]  /*6500*/  FFMA.FTZ R90, R117, R184, R189 ;  /* 0x000000b8755a7223 */ /* 0x000fe200000100bd */
[----:B------:R-:W-:Y:S01]  /*6510*/  MOV R103, RZ ;  /* 0x000000ff00677202 */ /* 0x000fe20000000f00 */
[----:B------:R-:W-:-:S02]  /*6520*/  HFMA2 R92, -RZ, RZ, 0, 0 ;  /* 0x00000000ff5c7431 */ /* 0x000fc400000001ff */
[----:B------:R-:W-:Y:S02]  /*6530*/  @P3 HADD2.F32 R93, -RZ, R44.H1_H1 ;  /* 0x3000002cff5d3230 */ /* 0x000fe40000004100 */
[-C--:B------:R-:W-:Y:S01]  /*6540*/  @P5 FMUL.FTZ R103, R104, R89.reuse ;  /* 0x0000005968675220 */ /* 0x080fe20000410000 */
[----:B------:R-:W-:Y:S01]  /*6550*/  @P5 FMUL.FTZ R92, R106, R89 ;  /* 0x000000596a5c5220 */ /* 0x000fe20000410000 */
[----:B------:R-:W-:Y:S01]  /*6560*/  LOP3.LUT P6, RZ, R101, 0xff, RZ, 0xc0, !PT ;  /* 0x000000ff65ff7812 */ /* 0x000fe200078cc0ff */
[-CC-:B------:R-:W-:Y:S01]  /*6570*/  FFMA.FTZ R89, R120, R184.reuse, R189.reuse ;  /* 0x000000b878597223 */ /* 0x180fe200000100bd */
[----:B------:R-:W-:Y:S01]  /*6580*/  ISETP.GE.U32.AND P2, PT, R100, RZ, PT ;  /* 0x000000ff6400720c */ /* 0x000fe20003f46070 */
[----:B------:R-:W-:Y:S01]  /*6590*/  FADD.FTZ R90, R115, -R90 ;  /* 0x8000005a735a7221 */ /* 0x000fe20000010000 */
[----:B------:R-:W-:Y:S01]  /*65a0*/  LOP3.LUT P5, RZ, R101, 0xff00, RZ, 0xc0, !PT ;  /* 0x0000ff0065ff7812 */ /* 0x000fe200078ac0ff */
[----:B------:R-:W-:Y:S02]  /*65b0*/  HFMA2 R88, -RZ, RZ, 0, 0 ;  /* 0x00000000ff587431 */ /* 0x000fe400000001ff */
[--C-:B------:R-:W-:Y:S01]  /*65c0*/  FFMA.FTZ R100, R121, R184, R189.reuse ;  /* 0x000000b879647223 */ /* 0x100fe200000100bd */
[----:B------:R-:W-:Y:S01]  /*65d0*/  @P3 FMUL.FTZ R88, R93, R102 ;  /* 0x000000665d583220 */ /* 0x000fe20000410000 */
        /* <DEDUP_REMOVED lines=8> */
[C---:B------:R-:W-:Y:S01]  /*6660*/  FMUL.FTZ R93, R183.reuse, R118 ;  /* 0x00000076b75d7220 */ /* 0x040fe20000410000 */
[C---:B------:R-:W-:Y:S01]  /*6670*/  FMUL.FTZ R105, R183.reuse, R100 ;  /* 0x00000064b7697220 */ /* 0x040fe20000410000 */
[----:B------:R-:W-:Y:S01]  /*6680*/  FMUL.FTZ R183, R183, R122 ;  /* 0x0000007ab7b77220 */ /* 0x000fe20000410000 */
        /* <DEDUP_REMOVED lines=33> */
[----:B------:R-:W-:-:S07]  /*68a0*/  F2FP.F16.F32.PACK_AB R91, R102, R93 ;  /* 0x0000005d665b723e */ /* 0x000fce00000000ff */
.L_x_7016:
        /* <DEDUP_REMOVED lines=22> */
[----:B0-----:R-:W-:Y:S02]  /*6a10*/  MOV R63, R39 ;  /* 0x00000027003f7202 */ /* 0x001fe40000000f00 */
        /* <DEDUP_REMOVED lines=67> */
.L_x_7005:
        /* <DEDUP_REMOVED lines=28> */
.L_x_7019:
        /* <DEDUP_REMOVED lines=15> */
.L_x_10789:


//--------------------- .text._ZN10layer_norm22ln_bwd_finalize_kernelINS_22Kernel_traits_finalizeILj3072E6__halfS2_fS2_fjLb1ELj1024ELj4ENS_18Kernel_traits_baseILj3072ES2_S2_fS2_fjLj1024EEEEELb1ELb0EEEvNS_9BwdParamsE --------------------------
	.section	.text._ZN10layer_norm22ln_bwd_finalize_kernelINS_22Kernel_traits_finalizeILj3072E6__halfS2_fS2_fjLb1ELj1024ELj4ENS_18Kernel_traits_baseILj3072ES2_S2_fS2_fjLj1024EEEEELb1ELb0EEEvNS_9BwdParamsE,"ax",@progbits
	.align	128
        .global         _ZN10layer_norm22ln_bwd_finalize_kernelINS_22Kernel_traits_finalizeILj3072E6__halfS2_fS2_fjLb1ELj1024ELj4ENS_18Kernel_traits_baseILj3072ES2_S2_fS2_fjLj1024EEEEELb1ELb0EEEvNS_9BwdParamsE
        .type           _ZN10layer_norm22ln_bwd_finalize_kernelINS_22Kernel_traits_finalizeILj3072E6__halfS2_fS2_fjLb1ELj1024ELj4ENS_18Kernel_traits_baseILj3072ES2_S2_fS2_fjLj1024EEEEELb1ELb0EEEvNS_9BwdParamsE,@function
        .size           _ZN10layer_norm22ln_bwd_finalize_kernelINS_22Kernel_traits_finalizeILj3072E6__halfS2_fS2_fjLb1ELj1024ELj4ENS_18Kernel_traits_baseILj3072ES2_S2_fS2_fjLj1024EEEEELb1ELb0EEEvNS_9BwdParamsE,(.L_x_10790 - _ZN10layer_norm22ln_bwd_finalize_kernelINS_22Kernel_traits_finalizeILj3072E6__halfS2_fS2_fjLb1ELj1024ELj4ENS_18Kernel_traits_baseILj3072ES2_S2_fS2_fjLj1024EEEEELb1ELb0EEEvNS_9BwdParamsE)
        .other          _ZN10layer_norm22ln_bwd_finalize_kernelINS_22Kernel_traits_finalizeILj3072E6__halfS2_fS2_fjLb1ELj1024ELj4ENS_18Kernel_traits_baseILj3072ES2_S2_fS2_fjLj1024EEEEELb1ELb0EEEvNS_9BwdParamsE,@"STO_CUDA_ENTRY STV_DEFAULT"
_ZN10layer_norm22ln_bwd_finalize_kernelINS_22Kernel_traits_finalizeILj3072E6__halfS2_fS2_fjLb1ELj1024ELj4ENS_18Kernel_traits_baseILj3072ES2_S2_fS2_fjLj1024EEEEELb1ELb0EEEvNS_9BwdParamsE:
.text._ZN10layer_norm22ln_bwd_finalize_kernelINS_22Kernel_traits_finalizeILj3072E6__halfS2_fS2_fjLb1ELj1024ELj4ENS_18Kernel_traits_baseILj3072ES2_S2_fS2_fjLj1024EEEEELb1ELb0EEEvNS_9BwdParamsE:
        /* <DEDUP_REMOVED lines=62> */
.L_x_7024:
        /* <DEDUP_REMOVED lines=87> */
.L_x_7023:
[----:B------:R-:W-:Y:S05]  /*0950*/  BSYNC.RECONVERGENT B1 ;  /* 0x0000000000017941 */ /* 0x000fea0003800200 */
.L_x_7022:
        /* <DEDUP_REMOVED lines=49> */
.L_x_7026:
[----:B------:R-:W-:Y:S05]  /*0c70*/  BSYNC.RECONVERGENT B1 ;  /* 0x0000000000017941 */ /* 0x000fea0003800200 */
.L_x_7025:
        /* <DEDUP_REMOVED lines=29> */
.L_x_7028:
[----:B------:R-:W-:Y:S05]  /*0e50*/  BSYNC.RECONVERGENT B1 ;  /* 0x0000000000017941 */ /* 0x000fea0003800200 */
.L_x_7027:
        /* <DEDUP_REMOVED lines=14> */
.L_x_7021:
[----:B------:R-:W-:Y:S05]  /*0f40*/  BSYNC.RECONVERGENT B0 ;  /* 0x0000000000007941 */ /* 0x000fea0003800200 */
.L_x_7020:
        /* <DEDUP_REMOVED lines=75> */
.L_x_7029:
        /* <DEDUP_REMOVED lines=16> */
.L_x_10790:


//--------------------- .text._ZN10layer_norm13ln_bwd_kernelINS_13Kernel_traitsI6__halfS2_fS2_fjLj3072ELj1ELj1ELj4ELj16ENS_18Kernel_traits_baseILj3072ES2_S2_fS2_fjLj128EEEEELb1ELb1ELb1ELb0EEEvNS_9BwdParamsE --------------------------
	.section	.text._ZN10layer_norm13ln_bwd_kernelINS_13Kernel_traitsI6__halfS2_fS2_fjLj3072ELj1ELj1ELj4ELj16ENS_18Kernel_traits_baseILj3072ES2_S2_fS2_fjLj128EEEEELb1ELb1ELb1ELb0EEEvNS_9BwdParamsE,"ax",@progbits
	.align	128
        .global         _ZN10layer_norm13ln_bwd_kernelINS_13Kernel_traitsI6__halfS2_fS2_fjLj3072ELj1ELj1ELj4ELj16ENS_18Kernel_traits_baseILj3072ES2_S2_fS2_fjLj128EEEEELb1ELb1ELb1ELb0EEEvNS_9BwdParamsE
        .type           _ZN10layer_norm13ln_bwd_kernelINS_13Kernel_traitsI6__halfS2_fS2_fjLj3072ELj1ELj1ELj4ELj16ENS_18Kernel_traits_baseILj3072ES2_S2_fS2_fjLj128EEEEELb1ELb1ELb1ELb0EEEvNS_9BwdParamsE,@function
        .size           _ZN10layer_norm13ln_bwd_kernelINS_13Kernel_traitsI6__halfS2_fS2_fjLj3072ELj1ELj1ELj4ELj16ENS_18Kernel_traits_baseILj3072ES2_S2_fS2_fjLj128EEEEELb1ELb1ELb1ELb0EEEvNS_9BwdParamsE,(.L_x_10791 - _ZN10layer_norm13ln_bwd_kernelINS_13Kernel_traitsI6__halfS2_fS2_fjLj3072ELj1ELj1ELj4ELj16ENS_18Kernel_traits_baseILj3072ES2_S2_fS2_fjLj128EEEEELb1ELb1ELb1ELb0EEEvNS_9BwdParamsE)
        .other          _ZN10layer_norm13ln_bwd_kernelINS_13Kernel_traitsI6__halfS2_fS2_fjLj3072ELj1ELj1ELj4ELj16ENS_18Kernel_traits_baseILj3072ES2_S2_fS2_fjLj128EEEEELb1ELb1ELb1ELb0EEEvNS_9BwdParamsE,@"STO_CUDA_ENTRY STV_DEFAULT"
_ZN10layer_norm13ln_bwd_kernelINS_13Kernel_traitsI6__halfS2_fS2_fjLj3072ELj1ELj1ELj4ELj16ENS_18Kernel_traits_baseILj3072ES2_S2_fS2_fjLj128EEEEELb1ELb1ELb1ELb0EEEvNS_9BwdParamsE:
.text._ZN10layer_norm13ln_bwd_kernelINS_13Kernel_traitsI6__halfS2_fS2_fjLj3072ELj1ELj1ELj4ELj16ENS_18Kernel_traits_baseILj3072ES2_S2_fS2_fjLj128EEEEELb1ELb1ELb1ELb0EEEvNS_9BwdParamsE:
        /* <DEDUP_REMOVED lines=24> */
[----:B------:R-:W0:Y:S01]  /*0180*/  @P2 LDC.64 R18, c[0x0][0x3e8] ;  /* 0x0000fa00ff122b82 */ /* 0x000e220000000a00 */
[----:B----4-:R-:W-:-:S05]  /*0190*/  @P1 IMAD.WIDE.U32 R12, R3, 0x10, R8 ;  /* 0x00000010030c1825 */ /* 0x010fca00078e0008 */
[----:B------:R1:W5:Y:S01]  /*01a0*/  @P1 LDG.E.128 R128, desc[UR8][R12.64] ;  /* 0x000000080c801981 */ /* 0x000362000c1e1d00 */
[C---:B---3--:R-:W-:Y:S01]  /*01b0*/  @P1 IMAD.WIDE.U32 R14, R3.reuse, 0x10, R10 ;  /* 0x00000010030e1825 */ /* 0x048fe200078e000a */
[----:B------:R-:W-:-:S04]  /*01c0*/  @P1 IADD3 R3, PT, PT, R3, 0x80, RZ ;  /* 0x0000008003031810 */ /* 0x000fc80007ffe0ff */
[----:B------:R1:W5:Y:S01]  /*01d0*/  @P1 LDG.E.128 R124, desc[UR8][R14.64] ;  /* 0x000000080e7c1981 */ /* 0x000362000c1e1d00 */
[----:B--2---:R-:W-:-:S05]  /*01e0*/  @P2 IMAD.WIDE.U32 R8, R3, 0x10, R16 ;  /* 0x0000001003082825 */ /* 0x004fca00078e0010 */
[----:B------:R1:W5:Y:S01]  /*01f0*/  @P2 LDG.E.128 R120, desc[UR8][R8.64] ;  /* 0x0000000808782981 */ /* 0x000362000c1e1d00 */
[----:B0-----:R-:W-:-:S05]  /*0200*/  @P2 IMAD.WIDE.U32 R10, R3, 0x10, R18 ;  /* 0x00000010030a2825 */ /* 0x001fca00078e0012 */
[----:B------:R1:W5:Y:S01]  /*0210*/  @P2 LDG.E.128 R116, desc[UR8][R10.64] ;  /* 0x000000080a742981 */ /* 0x000362000c1e1d00 */
[----:B------:R-:W0:Y:S01]  /*0220*/  S2UR UR4, SR_CTAID.X ;  /* 0x00000000000479c3 */ /* 0x000e220000002500 */
[----:B------:R-:W-:Y:S02]  /*0230*/  CS2R R112, SRZ ;  /* 0x0000000000707805 */ /* 0x000fe4000001ff00 */
[----:B------:R-:W-:Y:S02]  /*0240*/  CS2R R114, SRZ ;  /* 0x0000000000727805 */ /* 0x000fe4000001ff00 */
[----:B------:R-:W-:Y:S02]  /*0250*/  CS2R R108, SRZ ;  /* 0x00000000006c7805 */ /* 0x000fe4000001ff00 */
[----:B------:R-:W-:Y:S02]  /*0260*/  CS2R R110, SRZ ;  /* 0x00000000006e7805 */ /* 0x000fe4000001ff00 */
[----:B------:R-:W-:-:S02]  /*0270*/  CS2R R104, SRZ ;  /* 0x0000000000687805 */ /* 0x000fc4000001ff00 */
        /* <DEDUP_REMOVED lines=76> */
.L_x_7230:
        /* <DEDUP_REMOVED lines=61> */
[C---:B---3--:R-:W-:Y:S01]  /*0b10*/  FADD.FTZ R3, -R203.reuse, R8 ;  /* 0x00000008cb037221 */ /* 0x048fe20000010100 */
[----:B------:R-:W-:Y:S01]  /*0b20*/  FADD.FTZ R169, -R203, R11 ;  /* 0x0000000bcba97221 */ /* 0x000fe20000010100 */
[----:B------:R-:W-:-:S02]  /*0b30*/  HADD2.F32 R8, -RZ, R136.H0_H0 ;  /* 0x20000088ff087230 */ /* 0x000fc40000004100 */
[C---:B------:R-:W-:Y:S01]  /*0b40*/  FADD.FTZ R9, -R203.reuse, R9 ;  /* 0x00000009cb097221 */ /* 0x040fe20000010100 */
[C---:B------:R-:W-:Y:S01]  /*0b50*/  FMUL.FTZ R3, R6.reuse, R3 ;  /* 0x0000000306037220 */ /* 0x040fe20000410000 */
[----:B------:R-:W-:Y:S02]  /*0b60*/  HADD2.F32 R11, -RZ, R136.H1_H1 ;  /* 0x30000088ff0b7230 */ /* 0x000fe40000004100 */
[----:B0-----:R-:W-:Y:S01]  /*0b70*/  FADD.FTZ R167, -R203, R10 ;  /* 0x0000000acba77221 */ /* 0x001fe20000010100 */
[--C-:B----4-:R-:W-:Y:S02]  /*0b80*/  HADD2.F32 R7, -RZ, R12.reuse.H0_H0 ;  /* 0x2000000cff077230 */ /* 0x110fe40000004100 */
[----:B------:R-:W-:Y:S02]  /*0b90*/  HADD2.F32 R12, -RZ, R12.H1_H1 ;  /* 0x3000000cff0c7230 */ /* 0x000fe40000004100 */
[----:B------:R-:W-:Y:S01]  /*0ba0*/  FMUL.FTZ R10, R6, R9 ;  /* 0x00000009060a7220 */ /* 0x000fe20000410000 */
[----:B------:R-:W-:-:S02]  /*0bb0*/  HADD2.F32 R20, -RZ, R13.H0_H0 ;  /* 0x2000000dff147230 */ /* 0x000fc40000004100 */
[-C--:B------:R-:W-:Y:S01]  /*0bc0*/  FMUL.FTZ R8, R8, R7.reuse ;  /* 0x0000000708087220 */ /* 0x080fe20000410000 */
[----:B------:R-:W-:Y:S02]  /*0bd0*/  HADD2.F32 R22, -RZ, R13.H1_H1 ;  /* 0x3000000dff167230 */ /* 0x000fe40000004100 */
[----:B------:R-:W-:Y:S01]  /*0be0*/  FADD.FTZ R88, R88, R7 ;  /* 0x0000000758587221 */ /* 0x000fe20000010000 */
[----:B------:R-:W-:Y:S01]  /*0bf0*/  FFMA.FTZ R112, R3, R7, R112 ;  /* 0x0000000703707223 */ /* 0x000fe20000010070 */
[----:B------:R-:W-:Y:S02]  /*0c00*/  HADD2.F32 R13, -RZ, R137.H0_H0 ;  /* 0x20000089ff0d7230 */ /* 0x000fe40000004100 */
[----:B------:R-:W-:Y:S01]  /*0c10*/  FMUL.FTZ R7, R11, R12 ;  /* 0x0000000c0b077220 */ /* 0x000fe20000410000 */
[----:B------:R-:W-:Y:S01]  /*0c20*/  FMUL.FTZ R9, R6, R167 ;  /* 0x000000a706097220 */ /* 0x000fe20000410000 */
[--C-:B------:R-:W-:Y:S02]  /*0c30*/  HADD2.F32 R171, -RZ, R14.reuse.H0_H0 ;  /* 0x2000000effab7230 */ /* 0x100fe40000004100 */
[----:B------:R-:W-:Y:S01]  /*0c40*/  FADD.FTZ R17, -R203, R17 ;  /* 0x00000011cb117221 */ /* 0x000fe20000010100 */
[----:B-1----:R-:W-:-:S02]  /*0c50*/  HADD2.F32 R164, -RZ, R14.H1_H1 ;  /* 0x3000000effa47230 */ /* 0x002fc40000004100 */
[----:B------:R-:W-:Y:S01]  /*0c60*/  FMUL.FTZ R14, R6, R169 ;  /* 0x000000a9060e7220 */ /* 0x000fe20000410000 */
[----:B------:R-:W-:Y:S02]  /*0c70*/  HADD2.F32 R11, -RZ, R137.H1_H1 ;  /* 0x30000089ff0b7230 */ /* 0x000fe40000004100 */
[----:B------:R-:W-:Y:S01]  /*0c80*/  FADD.FTZ R89, R89, R12 ;  /* 0x0000000c59597221 */ /* 0x000fe20000010000 */
[----:B------:R-:W-:Y:S01]  /*0c90*/  FFMA.FTZ R113, R10, R12, R113 ;  /* 0x0000000c0a717223 */ /* 0x000fe20000010071 */
[--C-:B------:R-:W-:Y:S02]  /*0ca0*/  HADD2.F32 R213, -RZ, R15.reuse.H0_H0 ;  /* 0x2000000fffd57230 */ /* 0x100fe40000004100 */
[----:B------:R-:W-:Y:S01]  /*0cb0*/  FADD.FTZ R211, -R203, R18 ;  /* 0x00000012cbd37221 */ /* 0x000fe20000010100 */
[----:B------:R-:W-:Y:S02]  /*0cc0*/  HADD2.F32 R168, -RZ, R15.H1_H1 ;  /* 0x3000000fffa87230 */ /* 0x000fe40000004100 */
[-C--:B------:R-:W-:Y:S01]  /*0cd0*/  FMUL.FTZ R12, R13, R20.reuse ;  /* 0x000000140d0c7220 */ /* 0x080fe20000410000 */
[----:B------:R-:W-:Y:S01]  /*0ce0*/  FADD.FTZ R90, R90, R20 ;  /* 0x000000145a5a7221 */ /* 0x000fe20000010000 */
[----:B------:R-:W-:Y:S01]  /*0cf0*/  FFMA.FTZ R114, R9, R20, R114 ;  /* 0x0000001409727223 */ /* 0x000fe20000010072 */
[----:B------:R-:W-:Y:S01]  /*0d00*/  FADD.FTZ R15, -R203, R16 ;  /* 0x00000010cb0f7221 */ /* 0x000fe20000010100 */
[----:B------:R-:W-:Y:S01]  /*0d10*/  FMUL.FTZ R18, R6, R17 ;  /* 0x0000001106127220 */ /* 0x000fe20000410000 */
[----:B------:R-:W-:Y:S01]  /*0d20*/  FADD.FTZ R20, RZ, R8 ;  /* 0x00000008ff147221 */ /* 0x000fe20000010000 */
[-C--:B------:R-:W-:Y:S01]  /*0d30*/  FMUL.FTZ R11, R11, R22.reuse ;  /* 0x000000160b0b7220 */ /* 0x080fe20000410000 */
[----:B------:R-:W-:Y:S01]  /*0d40*/  FADD.FTZ R91, R91, R22 ;  /* 0x000000165b5b7221 */ /* 0x000fe20000010000 */
[----:B------:R-:W-:Y:S01]  /*0d50*/  FFMA.FTZ R115, R14, R22, R115 ;  /* 0x000000160e737223 */ /* 0x000fe20000010073 */
[----:B------:R-:W-:Y:S01]  /*0d60*/  FFMA.FTZ R17, R3, R8, RZ ;  /* 0x0000000803117223 */ /* 0x000fe200000100ff */
[----:B------:R-:W-:-:S02]  /*0d70*/  HADD2.F32 R22, -RZ, R139.H0_H0 ;  /* 0x2000008bff167230 */ /* 0x000fc40000004100 */
[----:B------:R-:W-:Y:S01]  /*0d80*/  FADD.FTZ R215, -R203, R19 ;  /* 0x00000013cbd77221 */ /* 0x000fe20000010100 */
[----:B------:R-:W-:Y:S01]  /*0d90*/  FMUL.FTZ R13, R6, R15 ;  /* 0x0000000f060d7220 */ /* 0x000fe20000410000 */
[----:B------:R-:W-:Y:S01]  /*0da0*/  FADD.FTZ R19, R20, R7 ;  /* 0x0000000714137221 */ /* 0x000fe20000010000 */
[--C-:B------:R-:W-:Y:S02]  /*0db0*/  HADD2.F32 R15, -RZ, R138.reuse.H1_H1 ;  /* 0x3000008aff0f7230 */ /* 0x100fe40000004100 */
[----:B------:R-:W-:Y:S01]  /*0dc0*/  FFMA.FTZ R20, R10, R7, R17 ;  /* 0x000000070a147223 */ /* 0x000fe20000010011 */
[----:B------:R-:W-:Y:S01]  /*0dd0*/  FMUL.FTZ R17, R22, R213 ;  /* 0x000000d516117220 */ /* 0x000fe20000410000 */
[----:B------:R-:W-:Y:S02]  /*0de0*/  HADD2.F32 R16, -RZ, R138.H0_H0 ;  /* 0x2000008aff107230 */ /* 0x000fe40000004100 */
[----:B------:R-:W-:Y:S01]  /*0df0*/  FADD.FTZ R22, R19, R12 ;  /* 0x0000000c13167221 */ /* 0x000fe20000010000 */
[----:B------:R-:W-:Y:S01]  /*0e00*/  FFMA.FTZ R165, R9, R12, R20 ;  /* 0x0000000c09a57223 */ /* 0x000fe20000010014 */
[-C--:B------:R-:W-:Y:S01]  /*0e10*/  FMUL.FTZ R15, R15, R164.reuse ;  /* 0x000000a40f0f7220 */ /* 0x080fe20000410000 */
[----:B------:R-:W-:Y:S01]  /*0e20*/  FADD.FTZ R85, R85, R164 ;  /* 0x000000a455557221 */ /* 0x000fe20000010000 */
[----:B------:R-:W-:Y:S01]  /*0e30*/  FFMA.FTZ R109, R18, R164, R109 ;  /* 0x000000a4126d7223 */ /* 0x000fe2000001006d */
[----:B------:R-:W-:-:S02]  /*0e40*/  HADD2.F32 R164, -RZ, R139.H1_H1 ;  /* 0x3000008bffa47230 */ /* 0x000fc40000004100 */
[----:B------:R-:W-:Y:S01]  /*0e50*/  FADD.FTZ R167, R22, R11 ;  /* 0x0000000b16a77221 */ /* 0x000fe20000010000 */
[----:B------:R-:W-:Y:S01]  /*0e60*/  FMUL.FTZ R16, R16, R171 ;  /* 0x000000ab10107220 */ /* 0x000fe20000410000 */
        /* <DEDUP_REMOVED lines=8> */
[C---:B------:R-:W-:Y:S01]  /*0ef0*/  FFMA.FTZ R110, R19.reuse, R213, R110 ;  /* 0x000000d5136e7223 */ /* 0x040fe2000001006e */
        /* <DEDUP_REMOVED lines=9> */
.L_x_7034:
[----:B----4-:R-:W-:Y:S05]  /*0f90*/  BSYNC.RECONVERGENT B1 ;  /* 0x0000000000017941 */ /* 0x010fea0003800200 */
.L_x_7033:
        /* <DEDUP_REMOVED lines=10> */
[----:B------:R-:W3:Y:S01]  /*1040*/  LDG.E.128 R164, desc[UR8][R164.64] ;  /* 0x00000008a4a47981 */ /* 0x000ee2000c1e1d00 */
[----:B------:R-:W-:-:S13]  /*1050*/  ISETP.NE.AND.EX P5, PT, RZ, UR11, PT, P5 ;  /* 0x0000000bff007c0c */ /* 0x000fda000bfa5350 */
[----:B------:R-:W0:Y:S01]  /*1060*/  @P5 LDC.64 R176, c[0x0][0x438] ;  /* 0x00010e00ffb05b82 */ /* 0x000e220000000a00 */
[----:B--2---:R-:W-:-:S05]  /*1070*/  IMAD.WIDE.U32 R180, R207, 0x8, R180 ;  /* 0x00000008cfb47825 */ /* 0x004fca00078e00b4 */
[----:B------:R1:W5:Y:S01]  /*1080*/  LDG.E.64 R188, desc[UR8][R180.64] ;  /* 0x00000008b4bc7981 */ /* 0x000362000c1e1b00 */
[----:B0-----:R-:W-:-:S05]  /*1090*/  @P5 IMAD.WIDE.U32 R176, R208, 0x20, R176 ;  /* 0x00000020d0b05825 */ /* 0x001fca00078e00b0 */
[----:B------:R-:W5:Y:S04]  /*10a0*/  @P5 LDG.E.128 R32, desc[UR8][R176.64] ;  /* 0x00000008b0205981 */ /* 0x000f68000c1e1d00 */
[----:B------:R0:W5:Y:S01]  /*10b0*/  @P5 LDG.E.128 R28, desc[UR8][R176.64+0x10] ;  /* 0x00001008b01c5981 */ /* 0x000162000c1e1d00 */
[----:B-1----:R-:W-:Y:S02]  /*10c0*/  HADD2.F32 R180, -RZ, R130.H0_H0 ;  /* 0x20000082ffb47230 */ /* 0x002fe40000004100 */
[----:B0-----:R-:W-:Y:S02]  /*10d0*/  HADD2.F32 R176, -RZ, R129.H0_H0 ;  /* 0x20000081ffb07230 */ /* 0x001fe40000004100 */
[----:B------:R-:W-:Y:S01]  /*10e0*/  HADD2.F32 R181, -RZ, R131.H0_H0 ;  /* 0x20000083ffb57230 */ /* 0x000fe20000004100 */
[----:B------:R-:W-:-:S02]  /*10f0*/  IADD3 R209, PT, PT, R209, 0x80, RZ ;  /* 0x00000080d1d17810 */ /* 0x000fc40007ffe0ff */
[----:B------:R-:W-:Y:S02]  /*1100*/  IADD3 R207, PT, PT, R207, 0x80, RZ ;  /* 0x00000080cfcf7810 */ /* 0x000fe40007ffe0ff */
[----:B------:R-:W-:Y:S01]  /*1110*/  IADD3 R208, PT, PT, R208, 0x80, RZ ;  /* 0x00000080d0d07810 */ /* 0x000fe20007ffe0ff */
[C---:B----4-:R-:W-:Y:S01]  /*1120*/  FADD.FTZ R21, -R203.reuse, R24 ;  /* 0x00000018cb157221 */ /* 0x050fe20000010100 */
[C---:B------:R-:W-:Y:S01]  /*1130*/  FADD.FTZ R183, -R203.reuse, R25 ;  /* 0x00000019cbb77221 */ /* 0x040fe20000010100 */
[----:B------:R-:W-:Y:S02]  /*1140*/  HADD2.F32 R24, -RZ, R128.H0_H0 ;  /* 0x20000080ff187230 */ /* 0x000fe40000004100 */
[----:B------:R-:W-:Y:S01]  /*1150*/  FADD.FTZ R211, -R203, R26 ;  /* 0x0000001acbd37221 */ /* 0x000fe20000010100 */
[--C-:B---3--:R-:W-:Y:S02]  /*1160*/  HADD2.F32 R23, -RZ, R164.reuse.H0_H0 ;  /* 0x200000a4ff177230 */ /* 0x108fe40000004100 */
[----:B------:R-:W-:Y:S01]  /*1170*/  FMUL.FTZ R21, R6, R21 ;  /* 0x0000001506157220 */ /* 0x000fe20000410000 */
[----:B------:R-:W-:-:S02]  /*1180*/  HADD2.F32 R164, -RZ, R164.H1_H1 ;  /* 0x300000a4ffa47230 */ /* 0x000fc40000004100 */
[----:B------:R-:W-:Y:S01]  /*1190*/  FMUL.FTZ R26, R6, R183 ;  /* 0x000000b7061a7220 */ /* 0x000fe20000410000 */
[----:B------:R-:W-:Y:S02]  /*11a0*/  HADD2.F32 R25, -RZ, R128.H1_H1 ;  /* 0x30000080ff197230 */ /* 0x000fe40000004100 */
[----:B------:R-:W-:Y:S01]  /*11b0*/  FADD.FTZ R215, -R203, R27 ;  /* 0x0000001bcbd77221 */ /* 0x000fe20000010100 */
[-C--:B------:R-:W-:Y:S01]  /*11c0*/  FMUL.FTZ R24, R24, R23.reuse ;  /* 0x0000001718187220 */ /* 0x080fe20000410000 */
[----:B------:R-:W-:Y:S01]  /*11d0*/  FADD.FTZ R80, R80, R23 ;  /* 0x0000001750507221 */ /* 0x000fe20000010000 */
[----:B------:R-:W-:Y:S01]  /*11e0*/  FFMA.FTZ R104, R21, R23, R104 ;  /* 0x0000001715687223 */ /* 0x000fe20000010068 */
[--C-:B------:R-:W-:Y:S02]  /*11f0*/  HADD2.F32 R27, -RZ, R165.reuse.H0_H0 ;  /* 0x200000a5ff1b7230 */ /* 0x100fe40000004100 */
[-C--:B------:R-:W-:Y:S01]  /*1200*/  FMUL.FTZ R23, R25, R164.reuse ;  /* 0x000000a419177220 */ /* 0x080fe20000410000 */
        /* <DEDUP_REMOVED lines=19> */
[----:B------:R-:W-:Y:S01]  /*1340*/  FADD.FTZ R169, -R203, R169 ;  /* 0x000000a9cba97221 */ /* 0x000fe20000010100 */
[----:B------:R-:W-:Y:S01]  /*1350*/  FADD.FTZ R83, R83, R165 ;  /* 0x000000a553537221 */ /* 0x000fe20000010000 */
[----:B------:R-:W-:Y:S01]  /*1360*/  FFMA.FTZ R107, R178, R165, R107 ;  /* 0x000000a5b26b7223 */ /* 0x000fe2000001006b */
[----:B------:R-:W-:Y:S01]  /*1370*/  FADD.FTZ R164, R213, R24 ;  /* 0x00000018d5a47221 */ /* 0x000fe20000010000 */
[----:B------:R-:W-:Y:S01]  /*1380*/  FFMA.FTZ R165, R21, R24, R212 ;  /* 0x0000001815a57223 */ /* 0x000fe200000100d4 */
[----:B------:R-:W-:-:S02]  /*1390*/  HADD2.F32 R184, -RZ, R167.H0_H0 ;  /* 0x200000a7ffb87230 */ /* 0x000fc40000004100 */
[----:B------:R-:W-:Y:S01]  /*13a0*/  FMUL.FTZ R182, R6, R169 ;  /* 0x000000a906b67220 */ /* 0x000fe20000410000 */
[----:B------:R-:W-:Y:S02]  /*13b0*/  HADD2.F32 R210, -RZ, R167.H1_H1 ;  /* 0x300000a7ffd27230 */ /* 0x000fe40000004100 */
        /* <DEDUP_REMOVED lines=8> */
[----:B------:R-:W-:Y:S02]  /*1440*/  FADD.FTZ R217, -R203, R170 ;  /* 0x000000aacbd97221 */ /* 0x000fe40000010100 */
[----:B------:R-:W-:Y:S01]  /*1450*/  FADD.FTZ R166, R167, R180 ;  /* 0x000000b4a7a67221 */ /* 0x000fe20000010000 */
[----:B------:R-:W-:Y:S01]  /*1460*/  FFMA.FTZ R165, R177, R180, R164 ;  /* 0x000000b4b1a57223 */ /* 0x000fe200000100a4 */
[----:B------:R-:W-:Y:S02]  /*1470*/  HADD2.F32 R168, -RZ, R131.H1_H1 ;  /* 0x30000083ffa87230 */ /* 0x000fe40000004100 */
[----:B------:R-:W-:Y:S01]  /*1480*/  FMUL.FTZ R183, R6, R217 ;  /* 0x000000d906b77220 */ /* 0x000fe20000410000 */
[----:B------:R-:W-:Y:S01]  /*1490*/  FADD.FTZ R171, -R203, R171 ;  /* 0x000000abcbab7221 */ /* 0x000fe20000010100 */
[-C--:B------:R-:W-:Y:S01]  /*14a0*/  FMUL.FTZ R181, R181, R184.reuse ;  /* 0x000000b8b5b57220 */ /* 0x080fe20000410000 */
[----:B------:R-:W-:Y:S01]  /*14b0*/  FADD.FTZ R166, R166, R179 ;  /* 0x000000b3a6a67221 */ /* 0x000fe20000010000 */
[----:B------:R-:W-:Y:S01]  /*14c0*/  FFMA.FTZ R164, R182, R179, R165 ;  /* 0x000000b3b6a47223 */ /* 0x000fe200000100a5 */
[----:B------:R-:W-:Y:S01]  /*14d0*/  FADD.FTZ R78, R78, R184 ;  /* 0x000000b84e4e7221 */ /* 0x000fe20000010000 */
[C---:B------:R-:W-:Y:S01]  /*14e0*/  FFMA.FTZ R102, R183.reuse, R184, R102 ;  /* 0x000000b8b7667223 */ /* 0x040fe20000010066 */
[-C--:B------:R-:W-:Y:S01]  /*14f0*/  FMUL.FTZ R184, R168, R210.reuse ;  /* 0x000000d2a8b87220 */ /* 0x080fe20000410000 */
[----:B------:R-:W-:Y:S01]  /*1500*/  FMUL.FTZ R186, R6, R171 ;  /* 0x000000ab06ba7220 */ /* 0x000fe20000410000 */
[----:B------:R-:W-:Y:S01]  /*1510*/  FADD.FTZ R213, R166, R181 ;  /* 0x000000b5a6d57221 */ /* 0x000fe20000010000 */
[----:B------:R-:W-:Y:S01]  /*1520*/  FFMA.FTZ R165, R183, R181, R164 ;  /* 0x000000b5b7a57223 */ /* 0x000fe200000100a4 */
[----:B------:R-:W-:Y:S01]  /*1530*/  FADD.FTZ R79, R79, R210 ;  /* 0x000000d24f4f7221 */ /* 0x000fe20000010000 */
[C---:B------:R-:W-:Y:S01]  /*1540*/  FFMA.FTZ R103, R186.reuse, R210, R103 ;  /* 0x000000d2ba677223 */ /* 0x040fe20000010067 */
[----:B------:R-:W-:Y:S01]  /*1550*/  FADD.FTZ R213, R213, R184 ;  /* 0x000000b8d5d57221 */ /* 0x000fe20000010000 */
[----:B------:R-:W-:-:S07]  /*1560*/  FFMA.FTZ R212, R186, R184, R165 ;  /* 0x000000b8bad47223 */ /* 0x000fce00000100a5 */
.L_x_7036:
[----:B------:R-:W-:Y:S05]  /*1570*/  BSYNC.RECONVERGENT B1 ;  /* 0x0000000000017941 */ /* 0x000fea0003800200 */
.L_x_7035:
        /* <DEDUP_REMOVED lines=16> */
[----:B------:R-:W5:Y:S04]  /*1680*/  @P5 LDG.E.128 R140, desc[UR8][R194.64] ;  /* 0x00000008c28c5981 */ /* 0x000f68000c1e1d00 */
[----:B------:R0:W5:Y:S02]  /*1690*/  @P5 LDG.E.128 R144, desc[UR8][R194.64+0x10] ;  /* 0x00001008c2905981 */ /* 0x000164000c1e1d00 */
[----:B0-----:R-:W-:Y:S02]  /*16a0*/  HADD2.F32 R194, -RZ, R121.H0_H0 ;  /* 0x20000079ffc27230 */ /* 0x001fe40000004100 */
[----:B------:R-:W-:Y:S02]  /*16b0*/  HADD2.F32 R202, -RZ, R123.H0_H0 ;  /* 0x2000007bffca7230 */ /* 0x000fe40000004100 */
[C---:B---3--:R-:W-:Y:S01]  /*16c0*/  FADD.FTZ R185, -R203.reuse, R164 ;  /* 0x000000a4cbb97221 */ /* 0x048fe20000010100 */
[----:B------:R-:W-:Y:S01]  /*16d0*/  FADD.FTZ R187, -R203, R165 ;  /* 0x000000a5cbbb7221 */ /* 0x000fe20000010100 */
[----:B------:R-:W-:-:S02]  /*16e0*/  HADD2.F32 R164, -RZ, R120.H0_H0 ;  /* 0x20000078ffa47230 */ /* 0x000fc40000004100 */
[C---:B------:R-:W-:Y:S01]  /*16f0*/  FADD.FTZ R197, -R203.reuse, R166 ;  /* 0x000000a6cbc57221 */ /* 0x040fe20000010100 */
[C---:B------:R-:W-:Y:S01]  /*1700*/  FADD.FTZ R199, -R203.reuse, R167 ;  /* 0x000000a7cbc77221 */ /* 0x040fe20000010100 */
[C---:B----4-:R-:W-:Y:S01]  /*1710*/  FADD.FTZ R201, -R203.reuse, R168 ;  /* 0x000000a8cbc97221 */ /* 0x050fe20000010100 */
[C---:B------:R-:W-:Y:S01]  /*1720*/  FADD.FTZ R207, -R203.reuse, R169 ;  /* 0x000000a9cbcf7221 */ /* 0x040fe20000010100 */
[C---:B------:R-:W-:Y:S01]  /*1730*/  FADD.FTZ R209, -R203.reuse, R170 ;  /* 0x000000aacbd17221 */ /* 0x040fe20000010100 */
[----:B------:R-:W-:Y:S02]  /*1740*/  HADD2.F32 R165, -RZ, R172.H0_H0 ;  /* 0x200000acffa57230 */ /* 0x000fe40000004100 */
[----:B------:R-:W-:Y:S01]  /*1750*/  FADD.FTZ R203, -R203, R171 ;  /* 0x000000abcbcb7221 */ /* 0x000fe20000010100 */
[--C-:B------:R-:W-:Y:S02]  /*1760*/  HADD2.F32 R171, -RZ, R175.reuse.H0_H0 ;  /* 0x200000afffab7230 */ /* 0x100fe40000004100 */
[----:B------:R-:W-:-:S02]  /*1770*/  HADD2.F32 R208, -RZ, R175.H1_H1 ;  /* 0x300000afffd07230 */ /* 0x000fc40000004100 */
[----:B------:R-:W-:Y:S02]  /*1780*/  HADD2.F32 R166, -RZ, R172.H1_H1 ;  /* 0x300000acffa67230 */ /* 0x000fe40000004100 */
[----:B------:R-:W-:Y:S01]  /*1790*/  FMUL.FTZ R172, R164, R165 ;  /* 0x000000a5a4ac7220 */ /* 0x000fe20000410000 */
[--C-:B------:R-:W-:Y:S02]  /*17a0*/  HADD2.F32 R167, -RZ, R173.reuse.H0_H0 ;  /* 0x200000adffa77230 */ /* 0x100fe40000004100 */
[----:B------:R-:W-:Y:S02]  /*17b0*/  HADD2.F32 R168, -RZ, R173.H1_H1 ;  /* 0x300000adffa87230 */ /* 0x000fe40000004100 */
[C---:B------:R-:W-:Y:S01]  /*17c0*/  FMUL.FTZ R173, R6.reuse, R185 ;  /* 0x000000b906ad7220 */ /* 0x040fe20000410000 */
[----:B------:R-:W-:Y:S02]  /*17d0*/  HADD2.F32 R175, -RZ, R120.H1_H1 ;  /* 0x30000078ffaf7230 */ /* 0x000fe40000004100 */
[----:B------:R-:W-:Y:S01]  /*17e0*/  FMUL.FTZ R185, R6, R197 ;  /* 0x000000c506b97220 */ /* 0x000fe20000410000 */
[----:B------:R-:W-:-:S02]  /*17f0*/  HADD2.F32 R169, -RZ, R174.H0_H0 ;  /* 0x200000aeffa97230 */ /* 0x000fc40000004100 */
[----:B------:R-:W-:Y:S01]  /*1800*/  FADD.FTZ R72, R72, R165 ;  /* 0x000000a548487221 */ /* 0x000fe20000010000 */
[----:B------:R-:W-:Y:S02]  /*1810*/  HADD2.F32 R170, -RZ, R174.H1_H1 ;  /* 0x300000aeffaa7230 */ /* 0x000fe40000004100 */
        /* <DEDUP_REMOVED lines=8> */
[----:B------:R-:W-:-:S02]  /*18a0*/  HADD2.F32 R187, -RZ, R121.H1_H1 ;  /* 0x30000079ffbb7230 */ /* 0x000fc40000004100 */
[----:B------:R-:W-:Y:S01]  /*18b0*/  FADD.FTZ R167, R164, R175 ;  /* 0x000000afa4a77221 */ /* 0x000fe20000010000 */
[C---:B------:R-:W-:Y:S01]  /*18c0*/  FFMA.FTZ R164, R174.reuse, R175, R165 ;  /* 0x000000afaea47223 */ /* 0x040fe200000100a5 */
[----:B------:R-:W-:Y:S01]  /*18d0*/  FADD.FTZ R73, R73, R166 ;  /* 0x000000a649497221 */ /* 0x000fe20000010000 */
[----:B------:R-:W-:Y:S01]  /*18e0*/  FFMA.FTZ R97, R174, R166, R97 ;  /* 0x000000a6ae617223 */ /* 0x000fe20000010061 */
        /* <DEDUP_REMOVED lines=35> */
.L_x_7032:
        /* <DEDUP_REMOVED lines=33> */
.L_x_7038:
        /* <DEDUP_REMOVED lines=29> */
.L_x_7037:
[----:B----4-:R-:W-:Y:S05]  /*1f00*/  BSYNC.RECONVERGENT B0 ;  /* 0x0000000000007941 */ /* 0x010fea0003800200 */
.L_x_7031:
        /* <DEDUP_REMOVED lines=32> */
.L_x_7040:
[----:B------:R-:W-:Y:S05]  /*2110*/  BSYNC.RECONVERGENT B0 ;  /* 0x0000000000007941 */ /* 0x000fea0003800200 */
.L_x_7039:
        /* <DEDUP_REMOVED lines=27> */
[----:B------:R-:W-:Y:S01]  /*22d0*/  FMUL.FTZ R165, R164, UR12 ;  /* 0x0000000ca4a57c20 */ /* 0x000fe20008410000 */
[----:B------:R-:W-:-:S03]  /*22e0*/  MOV R167, R205 ;  /* 0x000000cd00a77202 */ /* 0x000fc60000000f00 */
        /* <DEDUP_REMOVED lines=8> */
.L_x_7043:
        /* <DEDUP_REMOVED lines=17> */
[----:B------:R-:W-:-:S03]  /*2480*/  HADD2.F32 R169, -RZ, R148.H0_H0 ;  /* 0x20000094ffa97230 */ /* 0x000fc60000004100 */
[----:B------:R-:W-:-:S04]  /*2490*/  FMUL.FTZ R168, R168, UR14 ;  /* 0x0000000ea8a87c20 */ /* 0x000fc80008410000 */
[----:B------:R-:W-:-:S07]  /*24a0*/  FMUL.FTZ R169, R169, R168 ;  /* 0x000000a8a9a97220 */ /* 0x000fce0000410000 */
.L_x_7048:
[----:B------:R-:W-:Y:S05]  /*24b0*/  BSYNC.RECONVERGENT B1 ;  /* 0x0000000000017941 */ /* 0x000fea0003800200 */
.L_x_7047:
[----:B------:R-:W-:Y:S01]  /*24c0*/  BSSY.RECONVERGENT B1, `(.L_x_7049) ;  /* 0x000000d000017945 */ /* 0x000fe20003800200 */
[----:B------:R-:W-:Y:S01]  /*24d0*/  FADD.FTZ R64, R64, R169 ;  /* 0x000000a940407221 */ /* 0x000fe20000010000 */
[----:B------:R-:W-:Y:S02]  /*24e0*/  MOV R168, RZ ;  /* 0x000000ff00a87202 */ /* 0x000fe40000000f00 */
[----:B------:R-:W-:Y:S05]  /*24f0*/  @!P6 BRA `(.L_x_7050) ;  /* 0x000000000024e947 */ /* 0x000fea0003800000 */
[----:B------:R-:W-:Y:S01]  /*2500*/  FFMA.FTZ R169, R3, R165, R164 ;  /* 0x000000a503a97223 */ /* 0x000fe200000100a4 */
[----:B------:R-:W-:Y:S01]  /*2510*/  ISETP.GT.AND P5, PT, R4, RZ, PT ;  /* 0x000000ff0400720c */ /* 0x000fe20003fa4270 */
[----:B------:R-:W-:Y:S02]  /*2520*/  HADD2.F32 R168, -RZ, R132.H0_H0 ;  /* 0x20000084ffa87230 */ /* 0x000fe40000004100 */
[----:B------:R-:W-:-:S04]  /*2530*/  FADD.FTZ R169, R8, -R169 ;  /* 0x800000a908a97221 */ /* 0x000fc80000010000 */
[----:B------:R-:W-:-:S05]  /*2540*/  FMUL.FTZ R169, R6, R169 ;  /* 0x000000a906a97220 */ /* 0x000fca0000410000 */
[----:B------:R-:W-:-:S05]  /*2550*/  FSEL R169, R169, RZ, P5 ;  /* 0x000000ffa9a97208 */ /* 0x000fca0002800000 */
[----:B------:R-:W-:-:S04]  /*2560*/  FMUL.FTZ R169, R169, UR15 ;  /* 0x0000000fa9a97c20 */ /* 0x000fc80008410000 */
[----:B------:R-:W-:-:S04]  /*2570*/  FMUL.FTZ R169, R169, UR14 ;  /* 0x0000000ea9a97c20 */ /* 0x000fc80008410000 */
[----:B------:R-:W-:-:S07]  /*2580*/  FMUL.FTZ R168, R169, R168 ;  /* 0x000000a8a9a87220 */ /* 0x000fce0000410000 */
.L_x_7050:
[----:B------:R-:W-:Y:S05]  /*2590*/  BSYNC.RECONVERGENT B1 ;  /* 0x0000000000017941 */ /* 0x000fea0003800200 */
.L_x_7049:
[----:B------:R-:W-:-:S04]  /*25a0*/  F2FP.F16.F32.PACK_AB R168, RZ, R168 ;  /* 0x000000a8ffa8723e */ /* 0x000fc800000000ff */
[----:B------:R-:W-:-:S07]  /*25b0*/  PRMT R152, R168, 0x7610, R152 ;  /* 0x00007610a8987816 */ /* 0x000fce0000000098 */
.L_x_7046:
[----:B------:R-:W-:Y:S05]  /*25c0*/  @!P4 BRA `(.L_x_7051) ;  /* 0x000000000078c947 */ /* 0x000fea0003800000 */
[----:B-----5:R-:W-:Y:S01]  /*25d0*/  LOP3.LUT P5, RZ, R190, 0xff00, RZ, 0xc0, !PT ;  /* 0x0000ff00beff7812 */ /* 0x020fe200078ac0ff */
[----:B------:R-:W-:Y:S01]  /*25e0*/  BSSY.RECONVERGENT B1, `(.L_x_7052) ;  /* 0x000000c000017945 */ /* 0x000fe20003800200 */
[----:B------:R-:W-:-:S11]  /*25f0*/  HFMA2 R168, -RZ, RZ, 0, 0 ;  /* 0x00000000ffa87431 */ /* 0x000fd600000001ff */
        /* <DEDUP_REMOVED lines=8> */
[----:B------:R-:W-:-:S04]  /*2680*/  FMUL.FTZ R169, R169, UR14 ;  /* 0x0000000ea9a97c20 */ /* 0x000fc80008410000 */
[----:B------:R-:W-:-:S07]  /*2690*/  FMUL.FTZ R168, R168, R169 ;  /* 0x000000a9a8a87220 */ /* 0x000fce0000410000 */
.L_x_7053:
[----:B------:R-:W-:Y:S05]  /*26a0*/  BSYNC.RECONVERGENT B1 ;  /* 0x0000000000017941 */ /* 0x000fea0003800200 */
.L_x_7052:
[----:B------:R-:W-:Y:S01]  /*26b0*/  BSSY.RECONVERGENT B1, `(.L_x_7054) ;  /* 0x000000d000017945 */ /* 0x000fe20003800200 */
[----:B------:R-:W-:Y:S01]  /*26c0*/  FADD.FTZ R65, R65, R168 ;  /* 0x000000a841417221 */ /* 0x000fe20000010000 */
[----:B------:R-:W-:Y:S02]  /*26d0*/  MOV R168, RZ ;  /* 0x000000ff00a87202 */ /* 0x000fe40000000f00 */
        /* <DEDUP_REMOVED lines=10> */
.L_x_7055:
[----:B------:R-:W-:Y:S05]  /*2780*/  BSYNC.RECONVERGENT B1 ;  /* 0x0000000000017941 */ /* 0x000fea0003800200 */
.L_x_7054:
[----:B------:R-:W-:-:S04]  /*2790*/  F2FP.F16.F32.PACK_AB R168, RZ, R168 ;  /* 0x000000a8ffa8723e */ /* 0x000fc800000000ff */
[----:B------:R-:W-:-:S07]  /*27a0*/  PRMT R152, R152, 0x5410, R168 ;  /* 0x0000541098987816 */ /* 0x000fce00000000a8 */
.L_x_7051:
        /* <DEDUP_REMOVED lines=14> */
.L_x_7058:
[----:B------:R-:W-:Y:S05]  /*2890*/  BSYNC.RECONVERGENT B1 ;  /* 0x0000000000017941 */ /* 0x000fea0003800200 */
.L_x_7057:
        /* <DEDUP_REMOVED lines=13> */
.L_x_7060:
[----:B------:R-:W-:Y:S05]  /*2970*/  BSYNC.RECONVERGENT B1 ;  /* 0x0000000000017941 */ /* 0x000fea0003800200 */
.L_x_7059:
[----:B------:R-:W-:-:S04]  /*2980*/  F2FP.F16.F32.PACK_AB R168, RZ, R168 ;  /* 0x000000a8ffa8723e */ /* 0x000fc800000000ff */
[----:B------:R-:W-:-:S07]  /*2990*/  PRMT R153, R168, 0x7610, R153 ;  /* 0x00007610a8997816 */ /* 0x000fce0000000099 */
.L_x_7056:
        /* <DEDUP_REMOVED lines=14> */
.L_x_7063:
[----:B------:R-:W-:Y:S05]  /*2a80*/  BSYNC.RECONVERGENT B1 ;  /* 0x0000000000017941 */ /* 0x000fea0003800200 */
.L_x_7062:
        /* <DEDUP_REMOVED lines=13> */
.L_x_7065:
[----:B------:R-:W-:Y:S05]  /*2b60*/  BSYNC.RECONVERGENT B1 ;  /* 0x0000000000017941 */ /* 0x000fea0003800200 */
.L_x_7064:
[----:B------:R-:W-:-:S04]  /*2b70*/  F2FP.F16.F32.PACK_AB R168, RZ, R168 ;  /* 0x000000a8ffa8723e */ /* 0x000fc800000000ff */
[----:B------:R-:W-:-:S07]  /*2b80*/  PRMT R153, R153, 0x5410, R168 ;  /* 0x0000541099997816 */ /* 0x000fce00000000a8 */
.L_x_7061:
        /* <DEDUP_REMOVED lines=14> */
.L_x_7068:
[----:B------:R-:W-:Y:S05]  /*2c70*/  BSYNC.RECONVERGENT B1 ;  /* 0x0000000000017941 */ /* 0x000fea0003800200 */
.L_x_7067:
        /* <DEDUP_REMOVED lines=13> */
.L_x_7070:
[----:B------:R-:W-:Y:S05]  /*2d50*/  BSYNC.RECONVERGENT B1 ;  /* 0x0000000000017941 */ /* 0x000fea0003800200 */
.L_x_7069:
[----:B------:R-:W-:-:S04]  /*2d60*/  F2FP.F16.F32.PACK_AB R168, RZ, R168 ;  /* 0x000000a8ffa8723e */ /* 0x000fc800000000ff */
[----:B------:R-:W-:-:S07]  /*2d70*/  PRMT R154, R168, 0x7610, R154 ;  /* 0x00007610a89a7816 */ /* 0x000fce000000009a */
.L_x_7066:
        /* <DEDUP_REMOVED lines=14> */
.L_x_7073:
[----:B------:R-:W-:Y:S05]  /*2e60*/  BSYNC.RECONVERGENT B1 ;  /* 0x0000000000017941 */ /* 0x000fea0003800200 */
.L_x_7072:
        /* <DEDUP_REMOVED lines=13> */
.L_x_7075:
[----:B------:R-:W-:Y:S05]  /*2f40*/  BSYNC.RECONVERGENT B1 ;  /* 0x0000000000017941 */ /* 0x000fea0003800200 */
.L_x_7074:
[----:B------:R-:W-:-:S04]  /*2f50*/  F2FP.F16.F32.PACK_AB R168, RZ, R168 ;  /* 0x000000a8ffa8723e */ /* 0x000fc800000000ff */
[----:B------:R-:W-:-:S07]  /*2f60*/  PRMT R154, R154, 0x5410, R168 ;  /* 0x000054109a9a7816 */ /* 0x000fce00000000a8 */
.L_x_7071:
        /* <DEDUP_REMOVED lines=14> */
.L_x_7078:
[----:B------:R-:W-:Y:S05]  /*3050*/  BSYNC.RECONVERGENT B1 ;  /* 0x0000000000017941 */ /* 0x000fea0003800200 */
.L_x_7077:
[----:B------:R-:W-:Y:S01]  /*3060*/  BSSY.RECONVERGENT B1, `(.L_x_7079) ;  /* 0x000000d000017945 */ /* 0x000fe20003800200 */
[----:B------:R-:W-:Y:S01]  /*3070*/  FADD.FTZ R62, R62, R169 ;  /* 0x000000a93e3e7221 */ /* 0x000fe20000010000 */
[----:B------:R-:W-:Y:S02]  /*3080*/  MOV R168, RZ ;  /* 0x000000ff00a87202 */ /* 0x000fe40000000f00 */
[----:B------:R-:W-:Y:S05]  /*3090*/  @!P5 BRA `(.L_x_7080) ;  /* 0x000000000024d947 */ /* 0x000fea0003800000 */
[----:B------:R-:W-:Y:S01]  /*30a0*/  FFMA.FTZ R168, R19, R165, R164 ;  /* 0x000000a513a87223 */ /* 0x000fe200000100a4 */
[----:B------:R-:W-:-:S03]  /*30b0*/  ISETP.GT.AND P5, PT, R4, RZ, PT ;  /* 0x000000ff0400720c */ /* 0x000fc60003fa4270 */
[----:B------:R-:W-:Y:S01]  /*30c0*/  FADD.FTZ R169, R17, -R168 ;  /* 0x800000a811a97221 */ /* 0x000fe20000010000 */
[----:B------:R-:W-:-:S03]  /*30d0*/  HADD2.F32 R168, -RZ, R135.H0_H0 ;  /* 0x20000087ffa87230 */ /* 0x000fc60000004100 */
[----:B------:R-:W-:-:S05]  /*30e0*/  FMUL.FTZ R169, R6, R169 ;  /* 0x000000a906a97220 */ /* 0x000fca0000410000 */
[----:B------:R-:W-:-:S05]  /*30f0*/  FSEL R169, R169, RZ, P5 ;  /* 0x000000ffa9a97208 */ /* 0x000fca0002800000 */
[----:B------:R-:W-:-:S04]  /*3100*/  FMUL.FTZ R169, R169, UR15 ;  /* 0x0000000fa9a97c20 */ /* 0x000fc80008410000 */
[----:B------:R-:W-:-:S04]  /*3110*/  FMUL.FTZ R169, R169, UR14 ;  /* 0x0000000ea9a97c20 */ /* 0x000fc80008410000 */
[----:B------:R-:W-:-:S07]  /*3120*/  FMUL.FTZ R168, R169, R168 ;  /* 0x000000a8a9a87220 */ /* 0x000fce0000410000 */
.L_x_7080:
[----:B------:R-:W-:Y:S05]  /*3130*/  BSYNC.RECONVERGENT B1 ;  /* 0x0000000000017941 */ /* 0x000fea0003800200 */
.L_x_7079:
[----:B------:R-:W-:-:S04]  /*3140*/  F2FP.F16.F32.PACK_AB R168, RZ, R168 ;  /* 0x000000a8ffa8723e */ /* 0x000fc800000000ff */
[----:B------:R-:W-:-:S07]  /*3150*/  PRMT R155, R168, 0x7610, R155 ;  /* 0x00007610a89b7816 */ /* 0x000fce000000009b */
.L_x_7076:
        /* <DEDUP_REMOVED lines=20> */
.L_x_7045:
        /* <DEDUP_REMOVED lines=46> */
.L_x_7082:
        /* <DEDUP_REMOVED lines=13> */
.L_x_7083:
[----:B------:R-:W-:Y:S05]  /*3650*/  @!P4 BRA `(.L_x_7084) ;  /* 0x000000000040c947 */ /* 0x000fea0003800000 */
[----:B-----5:R-:W-:Y:S01]  /*3660*/  LOP3.LUT P5, RZ, R190, 0xff0000, RZ, 0xc0, !PT ;  /* 0x00ff0000beff7812 */ /* 0x020fe200078ac0ff */
[----:B------:R-:W-:-:S12]  /*3670*/  HFMA2 R207, -RZ, RZ, 0, 0 ;  /* 0x00000000ffcf7431 */ /* 0x000fd800000001ff */
[----:B------:R-:W0:Y:S01]  /*3680*/  @P5 LDC.64 R156, c[0x0][0x408] ;  /* 0x00010200ff9c5b82 */ /* 0x000e220000000a00 */
[----:B------:R-:W-:-:S07]  /*3690*/  @P5 HADD2.F32 R209, -RZ, R149.H0_H0 ;  /* 0x20000095ffd15230 */ /* 0x000fce0000004100 */
[----:B------:R-:W1:Y:S01]  /*36a0*/  @P5 LDC.64 R158, c[0x0][0x408] ;  /* 0x00010200ff9e5b82 */ /* 0x000e620000000a00 */
[----:B0-----:R-:W-:-:S04]  /*36b0*/  @P5 FMUL.FTZ R157, R170, R157 ;  /* 0x0000009daa9d5220 */ /* 0x001fc80000410000 */
[----:B------:R-:W-:Y:S01]  /*36c0*/  @P5 FMUL.FTZ R211, R157, R156 ;  /* 0x0000009c9dd35220 */ /* 0x000fe20000410000 */
[----:B------:R-:W-:Y:S01]  /*36d0*/  @P5 HADD2.F32 R156, -RZ, R133.H0_H0 ;  /* 0x20000085ff9c5230 */ /* 0x000fe20000004100 */
[----:B------:R-:W-:Y:S01]  /*36e0*/  MOV R157, RZ ;  /* 0x000000ff009d7202 */ /* 0x000fe20000000f00 */
[----:B-1----:R-:W-:-:S03]  /*36f0*/  @P5 FMUL.FTZ R159, R170, R159 ;  /* 0x0000009faa9f5220 */ /* 0x002fc60000410000 */
[----:B------:R-:W-:Y:S01]  /*3700*/  @P5 FMUL.FTZ R207, R156, R211 ;  /* 0x000000d39ccf5220 */ /* 0x000fe20000410000 */
[----:B------:R-:W-:-:S04]  /*3710*/  @P5 FMUL.FTZ R158, R159, R158 ;  /* 0x0000009e9f9e5220 */ /* 0x000fc80000410000 */
[----:B------:R-:W-:Y:S01]  /*3720*/  F2FP.F16.F32.PACK_AB R207, RZ, R207 ;  /* 0x000000cfffcf723e */ /* 0x000fe200000000ff */
[----:B------:R-:W-:-:S03]  /*3730*/  @P5 FMUL.FTZ R157, R209, R158 ;  /* 0x0000009ed19d5220 */ /* 0x000fc60000410000 */
[----:B------:R-:W-:Y:S01]  /*3740*/  PRMT R153, R207, 0x7610, R153 ;  /* 0x00007610cf997816 */ /* 0x000fe20000000099 */
[----:B------:R-:W-:-:S07]  /*3750*/  FADD.FTZ R66, R66, R157 ;  /* 0x0000009d42427221 */ /* 0x000fce0000010000 */
.L_x_7084:
[----:B------:R-:W-:Y:S05]  /*3760*/  @!P4 BRA `(.L_x_7085) ;  /* 0x00000000003cc947 */ /* 0x000fea0003800000 */
[----:B-----5:R-:W-:-:S13]  /*3770*/  LOP3.LUT P5, RZ, R190, 0xff000000, RZ, 0xc0, !PT ;  /* 0xff000000beff7812 */ /* 0x020fda00078ac0ff */
[----:B------:R-:W0:Y:S01]  /*3780*/  @P5 LDC.64 R156, c[0x0][0x408] ;  /* 0x00010200ff9c5b82 */ /* 0x000e220000000a00 */
[----:B------:R-:W-:-:S07]  /*3790*/  @P5 HADD2.F32 R208, -RZ, R133.H1_H1 ;  /* 0x30000085ffd05230 */ /* 0x000fce0000004100 */
[----:B------:R-:W1:Y:S01]  /*37a0*/  @P5 LDC.64 R158, c[0x0][0x408] ;  /* 0x00010200ff9e5b82 */ /* 0x000e620000000a00 */
[----:B0-----:R-:W-:-:S04]  /*37b0*/  @P5 FMUL.FTZ R207, R206, R157 ;  /* 0x0000009dcecf5220 */ /* 0x001fc80000410000 */
[----:B------:R-:W-:Y:S01]  /*37c0*/  @P5 FMUL.FTZ R209, R207, R156 ;  /* 0x0000009ccfd15220 */ /* 0x000fe20000410000 */
[----:B------:R-:W-:Y:S01]  /*37d0*/  CS2R R156, SRZ ;  /* 0x00000000009c7805 */ /* 0x000fe2000001ff00 */
[----:B------:R-:W-:Y:S02]  /*37e0*/  @P5 HADD2.F32 R207, -RZ, R149.H1_H1 ;  /* 0x30000095ffcf5230 */ /* 0x000fe40000004100 */
[----:B-1----:R-:W-:Y:S01]  /*37f0*/  @P5 FMUL.FTZ R159, R206, R159 ;  /* 0x0000009fce9f5220 */ /* 0x002fe20000410000 */
[----:B------:R-:W-:-:S03]  /*3800*/  @P5 FMUL.FTZ R157, R208, R209 ;  /* 0x000000d1d09d5220 */ /* 0x000fc60000410000 */
[----:B------:R-:W-:Y:S02]  /*3810*/  @P5 FMUL.FTZ R158, R159, R158 ;  /* 0x0000009e9f9e5220 */ /* 0x000fe40000410000 */
[----:B------:R-:W-:Y:S02]  /*3820*/  F2FP.F16.F32.PACK_AB R157, RZ, R157 ;  /* 0x0000009dff9d723e */ /* 0x000fe400000000ff */
[----:B------:R-:W-:Y:S02]  /*3830*/  @P5 FMUL.FTZ R156, R207, R158 ;  /* 0x0000009ecf9c5220 */ /* 0x000fe40000410000 */
[----:B------:R-:W-:Y:S02]  /*3840*/  PRMT R153, R153, 0x5410, R157 ;  /* 0x0000541099997816 */ /* 0x000fe4000000009d */
[----:B------:R-:W-:-:S07]  /*3850*/  FADD.FTZ R67, R67, R156 ;  /* 0x0000009c43437221 */ /* 0x000fce0000010000 */
.L_x_7085:
        /* <DEDUP_REMOVED lines=17> */
.L_x_7086:
        /* <DEDUP_REMOVED lines=16> */
.L_x_7087:
        /* <DEDUP_REMOVED lines=17> */
.L_x_7088:
[----:B------:R-:W-:Y:S02]  /*3b80*/  MOV R159, R206 ;  /* 0x000000ce009f7202 */ /* 0x000fe40000000f00 */
[----:B------:R-:W-:Y:S02]  /*3b90*/  MOV R158, R170 ;  /* 0x000000aa009e7202 */ /* 0x000fe40000000f00 */
[----:B------:R-:W-:Y:S02]  /*3ba0*/  MOV R157, R169 ;  /* 0x000000a9009d7202 */ /* 0x000fe40000000f00 */
[----:B------:R-:W-:Y:S01]  /*3bb0*/  MOV R156, R168 ;  /* 0x000000a8009c7202 */ /* 0x000fe20000000f00 */
[----:B------:R-:W-:Y:S06]  /*3bc0*/  @!P4 BRA `(.L_x_7081) ;  /* 0x0000001000e8c947 */ /* 0x000fec0003800000 */
[----:B-----5:R-:W-:Y:S01]  /*3bd0*/  ISETP.GE.U32.AND P5, PT, R190, RZ, PT ;  /* 0x000000ffbe00720c */ /* 0x020fe20003fa6070 */
        /* <DEDUP_REMOVED lines=12> */
.L_x_7044:
        /* <DEDUP_REMOVED lines=22> */
.L_x_7090:
        /* <DEDUP_REMOVED lines=17> */
.L_x_7091:
        /* <DEDUP_REMOVED lines=17> */
.L_x_7092:
        /* <DEDUP_REMOVED lines=17> */
.L_x_7093:
        /* <DEDUP_REMOVED lines=17> */
.L_x_7094:
        /* <DEDUP_REMOVED lines=17> */
.L_x_7095:
        /* <DEDUP_REMOVED lines=17> */
.L_x_7096:
[----:B------:R-:W-:Y:S05]  /*4460*/  @!P4 BRA `(.L_x_7081) ;  /* 0x0000000800c0c947 */ /* 0x000fea0003800000 */
[----:B-----5:R-:W-:Y:S01]  /*4470*/  ISETP.GE.U32.AND P5, PT, R190, RZ, PT ;  /* 0x000000ffbe00720c */ /* 0x020fe20003fa6070 */
[----:B------:R-:W-:Y:S01]  /*4480*/  @P3 FFMA.FTZ R169, R22, R165, R164 ;  /* 0x000000a516a93223 */ /* 0x000fe200000100a4 */
[----:B------:R-:W-:Y:S02]  /*4490*/  MOV R168, R39 ;  /* 0x0000002700a87202 */ /* 0x000fe40000000f00 */
[----:B------:R-:W-:Y:S01]  /*44a0*/  ISETP.GE.U32.AND.EX P5, PT, R191, 0x1000000, PT, P5 ;  /* 0x01000000bf00780c */ /* 0x000fe20003fa6150 */
[----:B------:R-:W-:-:S04]  /*44b0*/  @P3 FADD.FTZ R169, R20, -R169 ;  /* 0x800000a914a93221 */ /* 0x000fc80000010000 */
[----:B------:R-:W-:-:S04]  /*44c0*/  @P3 FFMA.FTZ R168, R6, R169, R39 ;  /* 0x000000a906a83223 */ /* 0x000fc80000010027 */
[----:B------:R-:W-:-:S04]  /*44d0*/  FMUL.FTZ R168, R168, UR15 ;  /* 0x0000000fa8a87c20 */ /* 0x000fc80008410000 */
[----:B------:R-:W-:Y:S02]  /*44e0*/  @P5 HADD2.F32 R209, -RZ, R135.H1_H1 ;  /* 0x30000087ffd15230 */ /* 0x000fe40000004100 */
[----:B------:R-:W-:Y:S01]  /*44f0*/  FMUL.FTZ R170, R168, UR14 ;  /* 0x0000000ea8aa7c20 */ /* 0x000fe20008410000 */
[----:B------:R-:W-:Y:S01]  /*4500*/  CS2R R168, SRZ ;  /* 0x0000000000a87805 */ /* 0x000fe2000001ff00 */
[----:B------:R-:W-:Y:S02]  /*4510*/  @P5 HADD2.F32 R207, -RZ, R151.H1_H1 ;  /* 0x30000097ffcf5230 */ /* 0x000fe40000004100 */
[----:B------:R-:W-:-:S03]  /*4520*/  @P5 FMUL.FTZ R169, R209, R170 ;  /* 0x000000aad1a95220 */ /* 0x000fc60000410000 */
[----:B------:R-:W-:Y:S02]  /*4530*/  @P5 FMUL.FTZ R168, R207, R170 ;  /* 0x000000aacfa85220 */ /* 0x000fe40000410000 */
[----:B------:R-:W-:Y:S02]  /*4540*/  F2FP.F16.F32.PACK_AB R169, RZ, R169 ;  /* 0x000000a9ffa9723e */ /* 0x000fe400000000ff */
[----:B------:R-:W-:Y:S02]  /*4550*/  FADD.FTZ R63, R63, R168 ;  /* 0x000000a83f3f7221 */ /* 0x000fe40000010000 */
[----:B------:R-:W-:Y:S01]  /*4560*/  PRMT R155, R155, 0x5410, R169 ;  /* 0x000054109b9b7816 */ /* 0x000fe200000000a9 */
[----:B------:R-:W-:Y:S06]  /*4570*/  BRA `(.L_x_7081) ;  /* 0x00000008007c7947 */ /* 0x000fec0003800000 */
.L_x_7089:
[--C-:B------:R-:W-:Y:S01]  /*4580*/  @P3 FFMA.FTZ R156, R10, R165, R164.reuse ;  /* 0x000000a50a9c3223 */ /* 0x100fe200000100a4 */
[----:B-----5:R-:W-:Y:S01]  /*4590*/  MOV R169, R41 ;  /* 0x0000002900a97202 */ /* 0x020fe20000000f00 */
[-CC-:B------:R-:W-:Y:S01]  /*45a0*/  @P3 FFMA.FTZ R157, R9, R165.reuse, R164.reuse ;  /* 0x000000a5099d3223 */ /* 0x180fe200000100a4 */
[-C--:B------:R-:W-:Y:S01]  /*45b0*/  @P3 FFMA.FTZ R159, R13, R165.reuse, R164 ;  /* 0x000000a50d9f3223 */ /* 0x080fe200000100a4 */
[----:B------:R-:W-:Y:S01]  /*45c0*/  @P3 FADD.FTZ R156, R7, -R156 ;  /* 0x8000009c079c3221 */ /* 0x000fe20000010000 */
[----:B------:R-:W-:Y:S01]  /*45d0*/  MOV R170, R42 ;  /* 0x0000002a00aa7202 */ /* 0x000fe20000000f00 */
[----:B------:R-:W-:Y:S01]  /*45e0*/  @P3 FADD.FTZ R157, R12, -R157 ;  /* 0x8000009d0c9d3221 */ /* 0x000fe20000010000 */
[----:B------:R-:W-:Y:S01]  /*45f0*/  @P3 FADD.FTZ R159, R16, -R159 ;  /* 0x8000009f109f3221 */ /* 0x000fe20000010000 */
[----:B------:R-:W-:Y:S01]  /*4600*/  @P3 FFMA.FTZ R169, R6, R156, R41 ;  /* 0x0000009c06a93223 */ /* 0x000fe20000010029 */
[--C-:B------:R-:W-:Y:S01]  /*4610*/  @P3 FFMA.FTZ R156, R14, R165, R164.reuse ;  /* 0x000000a50e9c3223 */ /* 0x100fe200000100a4 */
[----:B------:R-:W-:Y:S01]  /*4620*/  MOV R206, R43 ;  /* 0x0000002b00ce7202 */ /* 0x000fe20000000f00 */
[----:B------:R-:W-:Y:S01]  /*4630*/  @P3 FFMA.FTZ R158, R19, R165, R164 ;  /* 0x000000a5139e3223 */ /* 0x000fe200000100a4 */
[----:B------:R-:W-:Y:S01]  /*4640*/  MOV R160, R36 ;  /* 0x0000002400a07202 */ /* 0x000fe20000000f00 */
[----:B------:R-:W-:Y:S01]  /*4650*/  @P3 FADD.FTZ R156, R11, -R156 ;  /* 0x8000009c0b9c3221 */ /* 0x000fe20000010000 */
[C---:B------:R-:W-:Y:S01]  /*4660*/  @P3 FFMA.FTZ R170, R6.reuse, R157, R42 ;  /* 0x0000009d06aa3223 */ /* 0x040fe2000001002a */
[C---:B------:R-:W-:Y:S01]  /*4670*/  @P3 FFMA.FTZ R160, R6.reuse, R159, R36 ;  /* 0x0000009f06a03223 */ /* 0x040fe20000010024 */
[-CC-:B------:R-:W-:Y:S01]  /*4680*/  @P3 FFMA.FTZ R157, R3, R165.reuse, R164.reuse ;  /* 0x000000a5039d3223 */ /* 0x180fe200000100a4 */
[----:B------:R-:W-:Y:S01]  /*4690*/  @P3 FFMA.FTZ R206, R6, R156, R43 ;  /* 0x0000009c06ce3223 */ /* 0x000fe2000001002b */
[-CC-:B------:R-:W-:Y:S01]  /*46a0*/  @P3 FFMA.FTZ R156, R18, R165.reuse, R164.reuse ;  /* 0x000000a5129c3223 */ /* 0x180fe200000100a4 */
        /* <DEDUP_REMOVED lines=26> */
.L_x_7097:
[----:B------:R-:W-:Y:S05]  /*4850*/  @!P4 BRA `(.L_x_7098) ;  /* 0x000000000030c947 */ /* 0x000fea0003800000 */
[----:B------:R-:W-:Y:S01]  /*4860*/  LOP3.LUT P5, RZ, R190, 0xff00, RZ, 0xc0, !PT ;  /* 0x0000ff00beff7812 */ /* 0x000fe200078ac0ff */
        /* <DEDUP_REMOVED lines=11> */
.L_x_7098:
[----:B------:R-:W-:Y:S05]  /*4920*/  @!P4 BRA `(.L_x_7099) ;  /* 0x000000000040c947 */ /* 0x000fea0003800000 */
[----:B------:R-:W-:Y:S01]  /*4930*/  LOP3.LUT P5, RZ, R190, 0xff0000, RZ, 0xc0, !PT ;  /* 0x00ff0000beff7812 */ /* 0x000fe200078ac0ff */
        /* <DEDUP_REMOVED lines=15> */
.L_x_7099:
[----:B------:R-:W-:Y:S05]  /*4a30*/  @!P4 BRA `(.L_x_7100) ;  /* 0x00000000003cc947 */ /* 0x000fea0003800000 */
[----:B------:R-:W-:-:S13]  /*4a40*/  LOP3.LUT P5, RZ, R190, 0xff000000, RZ, 0xc0, !PT ;  /* 0xff000000beff7812 */ /* 0x000fda00078ac0ff */
        /* <DEDUP_REMOVED lines=14> */
.L_x_7100:
        /* <DEDUP_REMOVED lines=17> */
.L_x_7101:
        /* <DEDUP_REMOVED lines=16> */
.L_x_7102:
        /* <DEDUP_REMOVED lines=17> */
.L_x_7103:
        /* <DEDUP_REMOVED lines=18> */
.L_x_7081:
[----:B------:R-:W-:Y:S01]  /*4f70*/  ISETP.NE.U32.AND P5, PT, R205, RZ, PT ;  /* 0x000000ffcd00720c */ /* 0x000fe20003fa5070 */
[----:B------:R-:W0:Y:S03]  /*4f80*/  @P4 LDC.64 R168, c[0x0][0x468] ;  /* 0x00011a00ffa84b82 */ /* 0x000e260000000a00 */
[----:B------:R-:W-:-:S13]  /*4f90*/  ISETP.NE.AND.EX P5, PT, R171, RZ, PT, P5 ;  /* 0x000000ffab00720c */ /* 0x000fda0003fa5350 */
        /* <DEDUP_REMOVED lines=8> */
.L_x_7042:
[----:B------:R-:W-:Y:S05]  /*5020*/  BSYNC.RECONVERGENT B0 ;  /* 0x0000000000007941 */ /* 0x000fea0003800200 */
.L_x_7041:
        /* <DEDUP_REMOVED lines=8> */
.L_x_7106:
[----:B------:R-:W-:Y:S05]  /*50b0*/  BRA.U !UP0, `(.L_x_7107) ;  /* 0x0000001108c47547 */ /* 0x000fea000b800000 */
[----:B------:R-:W-:-:S04]  /*50c0*/  UISETP.NE.U32.AND UP0, UPT, UR16, URZ, UPT ;  /* 0x000000ff1000728c */ /* 0x000fc8000bf05070 */
[----:B------:R-:W-:-:S06]  /*50d0*/  UISETP.NE.AND.EX UP0, UPT, UR17, URZ, UPT, UP0 ;  /* 0x000000ff1100728c */ /* 0x000fcc000bf05300 */
[----:B------:R-:W-:-:S13]  /*50e0*/  PLOP3.LUT P5, PT, PT, PT, UP0, 0x80, 0x8 ;  /* 0x000000000008781c */ /* 0x000fda0003faf008 */
[----:B------:R-:W-:Y:S05]  /*50f0*/  @!P5 BRA `(.L_x_7108) ;  /* 0x00000008008cd947 */ /* 0x000fea0003800000 */
[--C-:B0-----:R-:W-:Y:S01]  /*5100*/  @P3 FFMA.FTZ R156, R26, R165, R164.reuse ;  /* 0x000000a51a9c3223 */ /* 0x101fe200000100a4 */
        /* <DEDUP_REMOVED lines=44> */
.L_x_7109:
        /* <DEDUP_REMOVED lines=13> */
.L_x_7110:
[----:B------:R-:W-:Y:S05]  /*54a0*/  @!P4 BRA `(.L_x_7111) ;  /* 0x000000000040c947 */ /* 0x000fea0003800000 */
[----:B------:R-:W-:-:S13]  /*54b0*/  LOP3.LUT P6, RZ, R188, 0xff0000, RZ, 0xc0, !PT ;  /* 0x00ff0000bcff7812 */ /* 0x000fda00078cc0ff */
[----:B------:R-:W0:Y:S01]  /*54c0*/  @P6 LDC.64 R156, c[0x0][0x408] ;  /* 0x00010200ff9c6b82 */ /* 0x000e220000000a00 */
[----:B------:R-:W-:-:S07]  /*54d0*/  @P6 HADD2.F32 R207, -RZ, R149.H0_H0 ;  /* 0x20000095ffcf6230 */ /* 0x000fce0000004100 */
[----:B------:R-:W1:Y:S01]  /*54e0*/  @P6 LDC.64 R158, c[0x0][0x408] ;  /* 0x00010200ff9e6b82 */ /* 0x000e620000000a00 */
[----:B0-----:R-:W-:Y:S01]  /*54f0*/  @P6 FMUL.FTZ R205, R168, R157 ;  /* 0x0000009da8cd6220 */ /* 0x001fe20000410000 */
[----:B------:R-:W-:-:S03]  /*5500*/  HFMA2 R157, -RZ, RZ, 0, 0 ;  /* 0x00000000ff9d7431 */ /* 0x000fc600000001ff */
[----:B------:R-:W-:Y:S01]  /*5510*/  @P6 FMUL.FTZ R156, R205, R156 ;  /* 0x0000009ccd9c6220 */ /* 0x000fe20000410000 */
[----:B------:R-:W-:Y:S02]  /*5520*/  @P6 HADD2.F32 R205, -RZ, R125.H0_H0 ;  /* 0x2000007dffcd6230 */ /* 0x000fe40000004100 */
[----:B-1----:R-:W-:Y:S01]  /*5530*/  @P6 FMUL.FTZ R209, R168, R159 ;  /* 0x0000009fa8d16220 */ /* 0x002fe20000410000 */
[----:B------:R-:W-:Y:S01]  /*5540*/  MOV R159, RZ ;  /* 0x000000ff009f7202 */ /* 0x000fe20000000f00 */
[----:B------:R-:W-:Y:S02]  /*5550*/  @P6 FMUL.FTZ R157, R207, R156 ;  /* 0x0000009ccf9d6220 */ /* 0x000fe40000410000 */
[----:B------:R-:W-:Y:S02]  /*5560*/  @P6 FMUL.FTZ R158, R209, R158 ;  /* 0x0000009ed19e6220 */ /* 0x000fe40000410000 */
[----:B------:R-:W-:Y:S02]  /*5570*/  FADD.FTZ R58, R58, R157 ;  /* 0x0000009d3a3a7221 */ /* 0x000fe40000010000 */
[----:B------:R-:W-:-:S05]  /*5580*/  @P6 FMUL.FTZ R159, R158, R205 ;  /* 0x000000cd9e9f6220 */ /* 0x000fca0000410000 */
[----:B------:R-:W-:-:S04]  /*5590*/  F2FP.F16.F32.PACK_AB R159, RZ, R159 ;  /* 0x0000009fff9f723e */ /* 0x000fc800000000ff */
[----:B------:R-:W-:-:S07]  /*55a0*/  PRMT R153, R159, 0x7610, R153 ;  /* 0x000076109f997816 */ /* 0x000fce0000000099 */
.L_x_7111:
[----:B------:R-:W-:Y:S05]  /*55b0*/  @!P4 BRA `(.L_x_7112) ;  /* 0x000000000040c947 */ /* 0x000fea0003800000 */
[----:B------:R-:W-:Y:S01]  /*55c0*/  LOP3.LUT P6, RZ, R188, 0xff000000, RZ, 0xc0, !PT ;  /* 0xff000000bcff7812 */ /* 0x000fe200078cc0ff */
[----:B------:R-:W-:-:S12]  /*55d0*/  HFMA2 R206, -RZ, RZ, 0, 0 ;  /* 0x00000000ffce7431 */ /* 0x000fd800000001ff */
[----:B------:R-:W0:Y:S01]  /*55e0*/  @P6 LDC.64 R158, c[0x0][0x408] ;  /* 0x00010200ff9e6b82 */ /* 0x000e220000000a00 */
[----:B------:R-:W-:-:S07]  /*55f0*/  @P6 HADD2.F32 R205, -RZ, R149.H1_H1 ;  /* 0x30000095ffcd6230 */ /* 0x000fce0000004100 */
[----:B------:R-:W1:Y:S01]  /*5600*/  @P6 LDC.64 R156, c[0x0][0x408] ;  /* 0x00010200ff9c6b82 */ /* 0x000e620000000a00 */
[----:B0-----:R-:W-:Y:S01]  /*5610*/  @P6 FMUL.FTZ R207, R170, R159 ;  /* 0x0000009faacf6220 */ /* 0x001fe20000410000 */
[----:B------:R-:W-:-:S03]  /*5620*/  @P6 HADD2.F32 R159, -RZ, R125.H1_H1 ;  /* 0x3000007dff9f6230 */ /* 0x000fc60000004100 */
[----:B------:R-:W-:Y:S01]  /*5630*/  @P6 FMUL.FTZ R158, R207, R158 ;  /* 0x0000009ecf9e6220 */ /* 0x000fe20000410000 */
[----:B-1----:R-:W-:-:S04]  /*5640*/  @P6 FMUL.FTZ R157, R170, R157 ;  /* 0x0000009daa9d6220 */ /* 0x002fc80000410000 */
[----:B------:R-:W-:Y:S01]  /*5650*/  @P6 FMUL.FTZ R156, R157, R156 ;  /* 0x0000009c9d9c6220 */ /* 0x000fe20000410000 */
[----:B------:R-:W-:Y:S01]  /*5660*/  MOV R157, RZ ;  /* 0x000000ff009d7202 */ /* 0x000fe20000000f00 */
[----:B------:R-:W-:Y:S02]  /*5670*/  @P6 FMUL.FTZ R157, R158, R159 ;  /* 0x0000009f9e9d6220 */ /* 0x000fe40000410000 */
[----:B------:R-:W-:-:S03]  /*5680*/  @P6 FMUL.FTZ R206, R205, R156 ;  /* 0x0000009ccdce6220 */ /* 0x000fc60000410000 */
[----:B------:R-:W-:Y:S01]  /*5690*/  F2FP.F16.F32.PACK_AB R157, RZ, R157 ;  /* 0x0000009dff9d723e */ /* 0x000fe200000000ff */
[----:B------:R-:W-:-:S03]  /*56a0*/  FADD.FTZ R59, R59, R206 ;  /* 0x000000ce3b3b7221 */ /* 0x000fc60000010000 */
[----:B------:R-:W-:-:S07]  /*56b0*/  PRMT R153, R153, 0x5410, R157 ;  /* 0x0000541099997816 */ /* 0x000fce000000009d */
.L_x_7112:
        /* <DEDUP_REMOVED lines=17> */
.L_x_7113:
        /* <DEDUP_REMOVED lines=17> */
.L_x_7114:
        /* <DEDUP_REMOVED lines=17> */
.L_x_7115:
        /* <DEDUP_REMOVED lines=20> */
.L_x_7108:
        /* <DEDUP_REMOVED lines=17> */
.L_x_7117:
        /* <DEDUP_REMOVED lines=17> */
.L_x_7118:
        /* <DEDUP_REMOVED lines=17> */
.L_x_7119:
        /* <DEDUP_REMOVED lines=17> */
.L_x_7120:
        /* <DEDUP_REMOVED lines=17> */
.L_x_7121:
        /* <DEDUP_REMOVED lines=17> */
.L_x_7122:
        /* <DEDUP_REMOVED lines=17> */
.L_x_7123:
[----:B------:R-:W-:Y:S05]  /*62a0*/  @!P4 BRA `(.L_x_7116) ;  /* 0x0000001800d0c947 */ /* 0x000fea0003800000 */
[----:B-----5:R-:W-:Y:S01]  /*62b0*/  ISETP.GE.U32.AND P6, PT, R188, RZ, PT ;  /* 0x000000ffbc00720c */ /* 0x020fe20003fc6070 */
[----:B0-----:R-:W-:Y:S01]  /*62c0*/  @P3 FFMA.FTZ R169, R186, R165, R164 ;  /* 0x000000a5baa93223 */ /* 0x001fe200000100a4 */
[----:B------:R-:W-:Y:S01]  /*62d0*/  MOV R168, R31 ;  /* 0x0000001f00a87202 */ /* 0x000fe20000000f00 */
        /* <DEDUP_REMOVED lines=15> */
.L_x_7107:
        /* <DEDUP_REMOVED lines=50> */
.L_x_7125:
        /* <DEDUP_REMOVED lines=13> */
.L_x_7126:
[----:B------:R-:W-:Y:S05]  /*67c0*/  @!P4 BRA `(.L_x_7127) ;  /* 0x000000000040c947 */ /* 0x000fea0003800000 */
[----:B-----5:R-:W-:-:S13]  /*67d0*/  LOP3.LUT P6, RZ, R188, 0xff0000, RZ, 0xc0, !PT ;  /* 0x00ff0000bcff7812 */ /* 0x020fda00078cc0ff */
[----:B------:R-:W0:Y:S01]  /*67e0*/  @P6 LDC.64 R158, c[0x0][0x408] ;  /* 0x00010200ff9e6b82 */ /* 0x000e220000000a00 */
[----:B------:R-:W-:-:S07]  /*67f0*/  @P6 HADD2.F32 R205, -RZ, R125.H0_H0 ;  /* 0x2000007dffcd6230 */ /* 0x000fce0000004100 */
        /* <DEDUP_REMOVED lines=8> */
[----:B------:R-:W-:Y:S01]  /*6880*/  @P6 HADD2.F32 R171, -RZ, R149.H0_H0 ;  /* 0x20000095ffab6230 */ /* 0x000fe20000004100 */
[----:B------:R-:W-:-:S04]  /*6890*/  F2FP.F16.F32.PACK_AB R159, RZ, R159 ;  /* 0x0000009fff9f723e */ /* 0x000fc800000000ff */
[----:B------:R-:W-:Y:S01]  /*68a0*/  @P6 FMUL.FTZ R157, R171, R156 ;  /* 0x0000009cab9d6220 */ /* 0x000fe20000410000 */
[----:B------:R-:W-:-:S03]  /*68b0*/  PRMT R153, R159, 0x7610, R153 ;  /* 0x000076109f997816 */ /* 0x000fc60000000099 */
[----:B------:R-:W-:-:S07]  /*68c0*/  FADD.FTZ R58, R58, R157 ;  /* 0x0000009d3a3a7221 */ /* 0x000fce0000010000 */
.L_x_7127:
[----:B------:R-:W-:Y:S05]  /*68d0*/  @!P4 BRA `(.L_x_7128) ;  /* 0x000000000040c947 */ /* 0x000fea0003800000 */
[----:B-----5:R-:W-:Y:S01]  /*68e0*/  LOP3.LUT P6, RZ, R188, 0xff000000, RZ, 0xc0, !PT ;  /* 0xff000000bcff7812 */ /* 0x020fe200078cc0ff */
        /* <DEDUP_REMOVED lines=15> */
.L_x_7128:
        /* <DEDUP_REMOVED lines=17> */
.L_x_7129:
        /* <DEDUP_REMOVED lines=17> */
.L_x_7130:
        /* <DEDUP_REMOVED lines=17> */
.L_x_7131:
        /* <DEDUP_REMOVED lines=20> */
.L_x_7124:
        /* <DEDUP_REMOVED lines=10> */
[----:B------:R-:W-:-:S04]  /*6ef0*/  HADD2.F32 R169, -RZ, R148.H0_H0 ;  /* 0x20000094ffa97230 */ /* 0x000fc80000004100 */
[----:B------:R-:W-:Y:S02]  /*6f00*/  FSEL R168, R168, RZ, P0 ;  /* 0x000000ffa8a87208 */ /* 0x000fe40000000000 */
[----:B------:R-:W-:-:S03]  /*6f10*/  ISETP.NE.AND P0, PT, R170, RZ, PT ;  /* 0x000000ffaa00720c */ /* 0x000fc60003f05270 */
[----:B------:R-:W-:-:S04]  /*6f20*/  FMUL.FTZ R168, R168, UR15 ;  /* 0x0000000fa8a87c20 */ /* 0x000fc80008410000 */
[----:B------:R-:W-:-:S04]  /*6f30*/  FMUL.FTZ R168, R168, UR14 ;  /* 0x0000000ea8a87c20 */ /* 0x000fc80008410000 */
[----:B------:R-:W-:-:S07]  /*6f40*/  FMUL.FTZ R169, R169, R168 ;  /* 0x000000a8a9a97220 */ /* 0x000fce0000410000 */
.L_x_7134:
[----:B------:R-:W-:Y:S05]  /*6f50*/  BSYNC.RECONVERGENT B1 ;  /* 0x0000000000017941 */ /* 0x000fea0003800200 */
.L_x_7133:
        /* <DEDUP_REMOVED lines=13> */
.L_x_7136:
[----:B------:R-:W-:Y:S05]  /*7030*/  BSYNC.RECONVERGENT B1 ;  /* 0x0000000000017941 */ /* 0x000fea0003800200 */
.L_x_7135:
[----:B------:R-:W-:-:S04]  /*7040*/  F2FP.F16.F32.PACK_AB R168, RZ, R168 ;  /* 0x000000a8ffa8723e */ /* 0x000fc800000000ff */
[----:B------:R-:W-:-:S07]  /*7050*/  PRMT R152, R168, 0x7610, R152 ;  /* 0x00007610a8987816 */ /* 0x000fce0000000098 */
.L_x_7132:
        /* <DEDUP_REMOVED lines=10> */
[----:B------:R-:W-:-:S04]  /*7100*/  HADD2.F32 R169, -RZ, R148.H1_H1 ;  /* 0x30000094ffa97230 */ /* 0x000fc80000004100 */
[----:B------:R-:W-:Y:S02]  /*7110*/  FSEL R168, R168, RZ, P0 ;  /* 0x000000ffa8a87208 */ /* 0x000fe40000000000 */
[----:B------:R-:W-:-:S03]  /*7120*/  ISETP.NE.AND P0, PT, R170, RZ, PT ;  /* 0x000000ffaa00720c */ /* 0x000fc60003f05270 */
[----:B------:R-:W-:-:S04]  /*7130*/  FMUL.FTZ R168, R168, UR15 ;  /* 0x0000000fa8a87c20 */ /* 0x000fc80008410000 */
[----:B------:R-:W-:-:S04]  /*7140*/  FMUL.FTZ R168, R168, UR14 ;  /* 0x0000000ea8a87c20 */ /* 0x000fc80008410000 */
[----:B------:R-:W-:-:S07]  /*7150*/  FMUL.FTZ R168, R169, R168 ;  /* 0x000000a8a9a87220 */ /* 0x000fce0000410000 */
.L_x_7139:
[----:B------:R-:W-:Y:S05]  /*7160*/  BSYNC.RECONVERGENT B1 ;  /* 0x0000000000017941 */ /* 0x000fea0003800200 */
.L_x_7138:
        /* <DEDUP_REMOVED lines=13> */
.L_x_7141:
[----:B------:R-:W-:Y:S05]  /*7240*/  BSYNC.RECONVERGENT B1 ;  /* 0x0000000000017941 */ /* 0x000fea0003800200 */
.L_x_7140:
[----:B------:R-:W-:-:S04]  /*7250*/  F2FP.F16.F32.PACK_AB R168, RZ, R168 ;  /* 0x000000a8ffa8723e */ /* 0x000fc800000000ff */
[----:B------:R-:W-:-:S07]  /*7260*/  PRMT R152, R152, 0x5410, R168 ;  /* 0x0000541098987816 */ /* 0x000fce00000000a8 */
.L_x_7137:
        /* <DEDUP_REMOVED lines=16> */
.L_x_7144:
[----:B------:R-:W-:Y:S05]  /*7370*/  BSYNC.RECONVERGENT B1 ;  /* 0x0000000000017941 */ /* 0x000fea0003800200 */
.L_x_7143:
        /* <DEDUP_REMOVED lines=13> */
.L_x_7146:
[----:B------:R-:W-:Y:S05]  /*7450*/  BSYNC.RECONVERGENT B1 ;  /* 0x0000000000017941 */ /* 0x000fea0003800200 */
.L_x_7145:
[----:B------:R-:W-:-:S04]  /*7460*/  F2FP.F16.F32.PACK_AB R168, RZ, R168 ;  /* 0x000000a8ffa8723e */ /* 0x000fc800000000ff */
[----:B------:R-:W-:-:S07]  /*7470*/  PRMT R153, R168, 0x7610, R153 ;  /* 0x00007610a8997816 */ /* 0x000fce0000000099 */
.L_x_7142:
        /* <DEDUP_REMOVED lines=16> */
.L_x_7149:
[----:B------:R-:W-:Y:S05]  /*7580*/  BSYNC.RECONVERGENT B1 ;  /* 0x0000000000017941 */ /* 0x000fea0003800200 */
.L_x_7148:
        /* <DEDUP_REMOVED lines=13> */
.L_x_7151:
[----:B------:R-:W-:Y:S05]  /*7660*/  BSYNC.RECONVERGENT B1 ;  /* 0x0000000000017941 */ /* 0x000fea0003800200 */
.L_x_7150:
[----:B------:R-:W-:-:S04]  /*7670*/  F2FP.F16.F32.PACK_AB R168, RZ, R168 ;  /* 0x000000a8ffa8723e */ /* 0x000fc800000000ff */
[----:B------:R-:W-:-:S07]  /*7680*/  PRMT R153, R153, 0x5410, R168 ;  /* 0x0000541099997816 */ /* 0x000fce00000000a8 */
.L_x_7147:
        /* <DEDUP_REMOVED lines=16> */
.L_x_7154:
[----:B------:R-:W-:Y:S05]  /*7790*/  BSYNC.RECONVERGENT B1 ;  /* 0x0000000000017941 */ /* 0x000fea0003800200 */
.L_x_7153:
        /* <DEDUP_REMOVED lines=13> */
.L_x_7156:
[----:B------:R-:W-:Y:S05]  /*7870*/  BSYNC.RECONVERGENT B1 ;  /* 0x0000000000017941 */ /* 0x000fea0003800200 */
.L_x_7155:
[----:B------:R-:W-:-:S04]  /*7880*/  F2FP.F16.F32.PACK_AB R168, RZ, R168 ;  /* 0x000000a8ffa8723e */ /* 0x000fc800000000ff */
[----:B------:R-:W-:-:S07]  /*7890*/  PRMT R154, R168, 0x7610, R154 ;  /* 0x00007610a89a7816 */ /* 0x000fce000000009a */
.L_x_7152:
        /* <DEDUP_REMOVED lines=16> */
.L_x_7159:
[----:B------:R-:W-:Y:S05]  /*79a0*/  BSYNC.RECONVERGENT B1 ;  /* 0x0000000000017941 */ /* 0x000fea0003800200 */
.L_x_7158:
        /* <DEDUP_REMOVED lines=13> */
.L_x_7161:
[----:B------:R-:W-:Y:S05]  /*7a80*/  BSYNC.RECONVERGENT B1 ;  /* 0x0000000000017941 */ /* 0x000fea0003800200 */
.L_x_7160:
[----:B------:R-:W-:-:S04]  /*7a90*/  F2FP.F16.F32.PACK_AB R168, RZ, R168 ;  /* 0x000000a8ffa8723e */ /* 0x000fc800000000ff */
[----:B------:R-:W-:-:S07]  /*7aa0*/  PRMT R154, R154, 0x5410, R168 ;  /* 0x000054109a9a7816 */ /* 0x000fce00000000a8 */
.L_x_7157:
        /* <DEDUP_REMOVED lines=16> */
.L_x_7164:
[----:B------:R-:W-:Y:S05]  /*7bb0*/  BSYNC.RECONVERGENT B1 ;  /* 0x0000000000017941 */ /* 0x000fea0003800200 */
.L_x_7163:
        /* <DEDUP_REMOVED lines=13> */
.L_x_7166:
[----:B------:R-:W-:Y:S05]  /*7c90*/  BSYNC.RECONVERGENT B1 ;  /* 0x0000000000017941 */ /* 0x000fea0003800200 */
.L_x_7165:
[----:B------:R-:W-:-:S04]  /*7ca0*/  F2FP.F16.F32.PACK_AB R168, RZ, R168 ;  /* 0x000000a8ffa8723e */ /* 0x000fc800000000ff */
[----:B------:R-:W-:-:S07]  /*7cb0*/  PRMT R155, R168, 0x7610, R155 ;  /* 0x00007610a89b7816 */ /* 0x000fce000000009b */
.L_x_7162:
[----:B------:R-:W-:Y:S05]  /*7cc0*/  @!P4 BRA `(.L_x_7116) ;  /* 0x000000000048c947 */ /* 0x000fea0003800000 */
[----:B0-----:R-:W-:Y:S01]  /*7cd0*/  FFMA.FTZ R169, R186, R165, R164 ;  /* 0x000000a5baa97223 */ /* 0x001fe200000100a4 */
[----:B------:R-:W-:Y:S01]  /*7ce0*/  ISETP.GT.AND P6, PT, R4, RZ, PT ;  /* 0x000000ff0400720c */ /* 0x000fe20003fc4270 */
[----:B------:R-:W-:Y:S02]  /*7cf0*/  HFMA2 R170, -RZ, RZ, 0, 0 ;  /* 0x00000000ffaa7431 */ /* 0x000fe400000001ff */
[----:B------:R-:W-:-:S04]  /*7d00*/  FADD.FTZ R169, R184, -R169 ;  /* 0x800000a9b8a97221 */ /* 0x000fc80000010000 */
[----:B------:R-:W-:Y:S01]  /*7d10*/  FMUL.FTZ R168, R6, R169 ;  /* 0x000000a906a87220 */ /* 0x000fe20000410000 */
[----:B------:R-:W-:-:S04]  /*7d20*/  MOV R169, RZ ;  /* 0x000000ff00a97202 */ /* 0x000fc80000000f00 */
[----:B------:R-:W-:Y:S02]  /*7d30*/  FSEL R168, R168, RZ, P6 ;  /* 0x000000ffa8a87208 */ /* 0x000fe40003000000 */
[----:B-----5:R-:W-:-:S03]  /*7d40*/  ISETP.GE.U32.AND P6, PT, R188, RZ, PT ;  /* 0x000000ffbc00720c */ /* 0x020fc60003fc6070 */
[----:B------:R-:W-:Y:S01]  /*7d50*/  FMUL.FTZ R168, R168, UR15 ;  /* 0x0000000fa8a87c20 */ /* 0x000fe20008410000 */
[----:B------:R-:W-:-:S03]  /*7d60*/  ISETP.GE.U32.AND.EX P6, PT, R189, 0x1000000, PT, P6 ;  /* 0x01000000bd00780c */ /* 0x000fc60003fc6160 */
[----:B------:R-:W-:-:S10]  /*7d70*/  FMUL.FTZ R168, R168, UR14 ;  /* 0x0000000ea8a87c20 */ /* 0x000fd40008410000 */
[----:B------:R-:W-:Y:S02]  /*7d80*/  @P6 HADD2.F32 R205, -RZ, R127.H1_H1 ;  /* 0x3000007fffcd6230 */ /* 0x000fe40000004100 */
[----:B------:R-:W-:-:S03]  /*7d90*/  @P6 HADD2.F32 R171, -RZ, R151.H1_H1 ;  /* 0x30000097ffab6230 */ /* 0x000fc60000004100 */
[-C--:B------:R-:W-:Y:S02]  /*7da0*/  @P6 FMUL.FTZ R169, R205, R168.reuse ;  /* 0x000000a8cda96220 */ /* 0x080fe40000410000 */
[----:B------:R-:W-:-:S03]  /*7db0*/  @P6 FMUL.FTZ R170, R171, R168 ;  /* 0x000000a8abaa6220 */ /* 0x000fc60000410000 */
[----:B------:R-:W-:Y:S01]  /*7dc0*/  F2FP.F16.F32.PACK_AB R169, RZ, R169 ;  /* 0x000000a9ffa9723e */ /* 0x000fe200000000ff */
[----:B------:R-:W-:-:S03]  /*7dd0*/  FADD.FTZ R55, R55, R170 ;  /* 0x000000aa37377221 */ /* 0x000fc60000010000 */
[----:B------:R-:W-:-:S07]  /*7de0*/  PRMT R155, R155, 0x5410, R169 ;  /* 0x000054109b9b7816 */ /* 0x000fce00000000a9 */
.L_x_7116:
        /* <DEDUP_REMOVED lines=9> */
.L_x_7105:
[----:B------:R-:W-:Y:S05]  /*7e80*/  BSYNC.RECONVERGENT B0 ;  /* 0x0000000000007941 */ /* 0x000fea0003800200 */
.L_x_7104:
        /* <DEDUP_REMOVED lines=8> */
.L_x_7169:
        /* <DEDUP_REMOVED lines=49> */
.L_x_7172:
        /* <DEDUP_REMOVED lines=12> */
.L_x_7173:
        /* <DEDUP_REMOVED lines=17> */
.L_x_7174:
[----:B------:R-:W-:Y:S05]  /*83f0*/  @!P4 BRA `(.L_x_7175) ;  /* 0x000000000040c947 */ /* 0x000fea0003800000 */
[----:B------:R-:W-:Y:S02]  /*8400*/  LOP3.LUT P3, RZ, R192, 0xff000000, RZ, 0xc0, !PT ;  /* 0xff000000c0ff7812 */ /* 0x000fe4000786c0ff */
[----:B------:R-:W-:-:S11]  /*8410*/  MOV R6, RZ ;  /* 0x000000ff00067202 */ /* 0x000fd60000000f00 */
[----:B------:R-:W0:Y:S08]  /*8420*/  @P3 LDC.64 R156, c[0x0][0x408] ;  /* 0x00010200ff9c3b82 */ /* 0x000e300000000a00 */
[----:B------:R-:W1:Y:S01]  /*8430*/  @P3 LDC.64 R158, c[0x0][0x408] ;  /* 0x00010200ff9e3b82 */ /* 0x000e620000000a00 */
[----:B0-----:R-:W-:Y:S01]  /*8440*/  @P3 FMUL.FTZ R169, R168, R157 ;  /* 0x0000009da8a93220 */ /* 0x001fe20000410000 */
[----:B------:R-:W-:-:S03]  /*8450*/  HFMA2 R157, -RZ, RZ, 0, 0 ;  /* 0x00000000ff9d7431 */ /* 0x000fc600000001ff */
[----:B------:R-:W-:Y:S01]  /*8460*/  @P3 FMUL.FTZ R171, R169, R156 ;  /* 0x0000009ca9ab3220 */ /* 0x000fe20000410000 */
[----:B------:R-:W-:Y:S02]  /*8470*/  @P3 HADD2.F32 R156, -RZ, R117.H1_H1 ;  /* 0x30000075ff9c3230 */ /* 0x000fe40000004100 */
        /* <DEDUP_REMOVED lines=8> */
.L_x_7175:
        /* <DEDUP_REMOVED lines=17> */
.L_x_7176:
        /* <DEDUP_REMOVED lines=17> */
.L_x_7177:
        /* <DEDUP_REMOVED lines=17> */
.L_x_7178:
        /* <DEDUP_REMOVED lines=19> */
.L_x_7171:
[----:B------:R-:W-:Y:S05]  /*8960*/  @!P4 BRA `(.L_x_7180) ;  /* 0x00000000003cc947 */ /* 0x000fea0003800000 */
[----:B0-2---:R-:W-:Y:S01]  /*8970*/  @P3 FFMA.FTZ R169, R173, R165, R164 ;  /* 0x000000a5ada93223 */ /* 0x005fe200000100a4 */
[----:B-----5:R-:W-:Y:S02]  /*8980*/  LOP3.LUT P6, RZ, R192, 0xff, RZ, 0xc0, !PT ;  /* 0x000000ffc0ff7812 */ /* 0x020fe400078cc0ff */
[----:B------:R-:W-:Y:S01]  /*8990*/  MOV R4, R140 ;  /* 0x0000008c00047202 */ /* 0x000fe20000000f00 */
        /* <DEDUP_REMOVED lines=12> */
.L_x_7180:
        /* <DEDUP_REMOVED lines=16> */
.L_x_7181:
        /* <DEDUP_REMOVED lines=16> */
.L_x_7182:
        /* <DEDUP_REMOVED lines=16> */
.L_x_7183:
        /* <DEDUP_REMOVED lines=16> */
.L_x_7184:
        /* <DEDUP_REMOVED lines=16> */
.L_x_7185:
        /* <DEDUP_REMOVED lines=16> */
.L_x_7186:
        /* <DEDUP_REMOVED lines=9> */
[----:B0-2---:R-:W-:Y:S02]  /*90f0*/  @P6 HADD2.F32 R169, -RZ, R119.H1_H1 ;  /* 0x30000077ffa96230 */ /* 0x005fe40000004100 */
[----:B------:R-:W-:Y:S01]  /*9100*/  FMUL.FTZ R164, R4, UR14 ;  /* 0x0000000e04a47c20 */ /* 0x000fe20008410000 */
[----:B------:R-:W-:Y:S01]  /*9110*/  @P6 HADD2.F32 R165, -RZ, R151.H1_H1 ;  /* 0x30000097ffa56230 */ /* 0x000fe20000004100 */
[----:B------:R-:W-:Y:S02]  /*9120*/  MOV R4, RZ ;  /* 0x000000ff00047202 */ /* 0x000fe40000000f00 */
[-C--:B------:R-:W-:Y:S02]  /*9130*/  @P6 FMUL.FTZ R6, R169, R164.reuse ;  /* 0x000000a4a9066220 */ /* 0x080fe40000410000 */
[----:B------:R-:W-:-:S03]  /*9140*/  @P6 FMUL.FTZ R4, R165, R164 ;  /* 0x000000a4a5046220 */ /* 0x000fc60000410000 */
[----:B------:R-:W-:Y:S01]  /*9150*/  F2FP.F16.F32.PACK_AB R6, RZ, R6 ;  /* 0x00000006ff06723e */ /* 0x000fe200000000ff */
[----:B------:R-:W-:-:S03]  /*9160*/  FADD.FTZ R47, R47, R4 ;  /* 0x000000042f2f7221 */ /* 0x000fc60000010000 */
[----:B------:R-:W-:Y:S01]  /*9170*/  PRMT R155, R155, 0x5410, R6 ;  /* 0x000054109b9b7816 */ /* 0x000fe20000000006 */
[----:B------:R-:W-:Y:S06]  /*9180*/  BRA `(.L_x_7179) ;  /* 0x0000001800447947 */ /* 0x000fec0003800000 */
.L_x_7170:
[----:B------:R-:W-:-:S04]  /*9190*/  UISETP.NE.U32.AND UP0, UPT, UR16, URZ, UPT ;  /* 0x000000ff1000728c */ /* 0x000fc8000bf05070 */
[----:B------:R-:W-:-:S06]  /*91a0*/  UISETP.NE.AND.EX UP0, UPT, UR17, URZ, UPT, UP0 ;  /* 0x000000ff1100728c */ /* 0x000fcc000bf05300 */
[----:B------:R-:W-:-:S13]  /*91b0*/  PLOP3.LUT P5, PT, PT, PT, UP0, 0x80, 0x8 ;  /* 0x000000000008781c */ /* 0x000fda0003faf008 */
[----:B------:R-:W-:Y:S05]  /*91c0*/  @!P5 BRA `(.L_x_7187) ;  /* 0x000000080084d947 */ /* 0x000fea0003800000 */
[----:B------:R-:W-:Y:S01]  /*91d0*/  ISETP.GT.AND P3, PT, R4, RZ, PT ;  /* 0x000000ff0400720c */ /* 0x000fe20003f64270 */
        /* <DEDUP_REMOVED lines=45> */
.L_x_7188:
        /* <DEDUP_REMOVED lines=13> */
.L_x_7189:
        /* <DEDUP_REMOVED lines=17> */
.L_x_7190:
        /* <DEDUP_REMOVED lines=16> */
.L_x_7191:
        /* <DEDUP_REMOVED lines=17> */
.L_x_7192:
        /* <DEDUP_REMOVED lines=16> */
.L_x_7193:
        /* <DEDUP_REMOVED lines=17> */
.L_x_7194:
        /* <DEDUP_REMOVED lines=19> */
.L_x_7187:
[----:B------:R-:W-:Y:S05]  /*9be0*/  @!P4 BRA `(.L_x_7195) ;  /* 0x000000000078c947 */ /* 0x000fea0003800000 */
[----:B-----5:R-:W-:Y:S01]  /*9bf0*/  LOP3.LUT P3, RZ, R192, 0xff, RZ, 0xc0, !PT ;  /* 0x000000ffc0ff7812 */ /* 0x020fe2000786c0ff */
[----:B------:R-:W-:Y:S01]  /*9c00*/  BSSY.RECONVERGENT B1, `(.L_x_7196) ;  /* 0x000000c000017945 */ /* 0x000fe20003800200 */
[----:B0-2---:R-:W-:-:S11]  /*9c10*/  HFMA2 R169, -RZ, RZ, 0, 0 ;  /* 0x00000000ffa97431 */ /* 0x005fd600000001ff */
[----:B------:R-:W-:Y:S05]  /*9c20*/  @!P3 BRA `(.L_x_7197) ;  /* 0x000000000024b947 */ /* 0x000fea0003800000 */
[----:B------:R-:W-:Y:S01]  /*9c30*/  FFMA.FTZ R169, R173, R165, R164 ;  /* 0x000000a5ada97223 */ /* 0x000fe200000100a4 */
[----:B------:R-:W-:-:S03]  /*9c40*/  ISETP.GT.AND P6, PT, R4, RZ, PT ;  /* 0x000000ff0400720c */ /* 0x000fc60003fc4270 */
[----:B------:R-:W-:-:S04]  /*9c50*/  FADD.FTZ R169, R172, -R169 ;  /* 0x800000a9aca97221 */ /* 0x000fc80000010000 */
[----:B------:R-:W-:Y:S01]  /*9c60*/  FMUL.FTZ R168, R6, R169 ;  /* 0x000000a906a87220 */ /* 0x000fe20000410000 */
[----:B------:R-:W-:-:S04]  /*9c70*/  HADD2.F32 R169, -RZ, R148.H0_H0 ;  /* 0x20000094ffa97230 */ /* 0x000fc80000004100 */
[----:B------:R-:W-:-:S05]  /*9c80*/  FSEL R168, R168, RZ, P6 ;  /* 0x000000ffa8a87208 */ /* 0x000fca0003000000 */
[----:B------:R-:W-:-:S04]  /*9c90*/  FMUL.FTZ R168, R168, UR15 ;  /* 0x0000000fa8a87c20 */ /* 0x000fc80008410000 */
[----:B------:R-:W-:-:S04]  /*9ca0*/  FMUL.FTZ R168, R168, UR14 ;  /* 0x0000000ea8a87c20 */ /* 0x000fc80008410000 */
[----:B------:R-:W-:-:S07]  /*9cb0*/  FMUL.FTZ R169, R169, R168 ;  /* 0x000000a8a9a97220 */ /* 0x000fce0000410000 */
.L_x_7197:
[----:B------:R-:W-:Y:S05]  /*9cc0*/  BSYNC.RECONVERGENT B1 ;  /* 0x0000000000017941 */ /* 0x000fea0003800200 */
.L_x_7196:
        /* <DEDUP_REMOVED lines=13> */
.L_x_7199:
[----:B------:R-:W-:Y:S05]  /*9da0*/  BSYNC.RECONVERGENT B1 ;  /* 0x0000000000017941 */ /* 0x000fea0003800200 */
.L_x_7198:
[----:B------:R-:W-:-:S04]  /*9db0*/  F2FP.F16.F32.PACK_AB R168, RZ, R168 ;  /* 0x000000a8ffa8723e */ /* 0x000fc800000000ff */
[----:B------:R-:W-:-:S07]  /*9dc0*/  PRMT R152, R168, 0x7610, R152 ;  /* 0x00007610a8987816 */ /* 0x000fce0000000098 */
.L_x_7195:
        /* <DEDUP_REMOVED lines=9> */
[----:B------:R-:W-:-:S04]  /*9e60*/  HADD2.F32 R169, -RZ, R148.H1_H1 ;  /* 0x30000094ffa97230 */ /* 0x000fc80000004100 */
[----:B------:R-:W-:-:S05]  /*9e70*/  FSEL R168, R168, RZ, P6 ;  /* 0x000000ffa8a87208 */ /* 0x000fca0003000000 */
[----:B------:R-:W-:-:S04]  /*9e80*/  FMUL.FTZ R168, R168, UR15 ;  /* 0x0000000fa8a87c20 */ /* 0x000fc80008410000 */
[----:B------:R-:W-:-:S04]  /*9e90*/  FMUL.FTZ R168, R168, UR14 ;  /* 0x0000000ea8a87c20 */ /* 0x000fc80008410000 */
[----:B------:R-:W-:-:S07]  /*9ea0*/  FMUL.FTZ R168, R169, R168 ;  /* 0x000000a8a9a87220 */ /* 0x000fce0000410000 */
.L_x_7202:
[----:B------:R-:W-:Y:S05]  /*9eb0*/  BSYNC.RECONVERGENT B1 ;  /* 0x0000000000017941 */ /* 0x000fea0003800200 */
.L_x_7201:
        /* <DEDUP_REMOVED lines=13> */
.L_x_7204:
[----:B------:R-:W-:Y:S05]  /*9f90*/  BSYNC.RECONVERGENT B1 ;  /* 0x0000000000017941 */ /* 0x000fea0003800200 */
.L_x_7203:
[----:B------:R-:W-:-:S04]  /*9fa0*/  F2FP.F16.F32.PACK_AB R168, RZ, R168 ;  /* 0x000000a8ffa8723e */ /* 0x000fc800000000ff */
[----:B------:R-:W-:-:S07]  /*9fb0*/  PRMT R152, R152, 0x5410, R168 ;  /* 0x0000541098987816 */ /* 0x000fce00000000a8 */
.L_x_7200:
        /* <DEDUP_REMOVED lines=14> */
.L_x_7207:
[----:B------:R-:W-:Y:S05]  /*a0a0*/  BSYNC.RECONVERGENT B1 ;  /* 0x0000000000017941 */ /* 0x000fea0003800200 */
.L_x_7206:
        /* <DEDUP_REMOVED lines=13> */
.L_x_7209:
[----:B------:R-:W-:Y:S05]  /*a180*/  BSYNC.RECONVERGENT B1 ;  /* 0x0000000000017941 */ /* 0x000fea0003800200 */
.L_x_7208:
[----:B------:R-:W-:-:S04]  /*a190*/  F2FP.F16.F32.PACK_AB R168, RZ, R168 ;  /* 0x000000a8ffa8723e */ /* 0x000fc800000000ff */
[----:B------:R-:W-:-:S07]  /*a1a0*/  PRMT R153, R168, 0x7610, R153 ;  /* 0x00007610a8997816 */ /* 0x000fce0000000099 */
.L_x_7205:
        /* <DEDUP_REMOVED lines=14> */
.L_x_7212:
[----:B------:R-:W-:Y:S05]  /*a290*/  BSYNC.RECONVERGENT B1 ;  /* 0x0000000000017941 */ /* 0x000fea0003800200 */
.L_x_7211:
        /* <DEDUP_REMOVED lines=13> */
.L_x_7214:
[----:B------:R-:W-:Y:S05]  /*a370*/  BSYNC.RECONVERGENT B1 ;  /* 0x0000000000017941 */ /* 0x000fea0003800200 */
.L_x_7213:
[----:B------:R-:W-:-:S04]  /*a380*/  F2FP.F16.F32.PACK_AB R168, RZ, R168 ;  /* 0x000000a8ffa8723e */ /* 0x000fc800000000ff */
[----:B------:R-:W-:-:S07]  /*a390*/  PRMT R153, R153, 0x5410, R168 ;  /* 0x0000541099997816 */ /* 0x000fce00000000a8 */
.L_x_7210:
        /* <DEDUP_REMOVED lines=14> */
.L_x_7217:
[----:B------:R-:W-:Y:S05]  /*a480*/  BSYNC.RECONVERGENT B1 ;  /* 0x0000000000017941 */ /* 0x000fea0003800200 */
.L_x_7216:
        /* <DEDUP_REMOVED lines=13> */
.L_x_7219:
[----:B------:R-:W-:Y:S05]  /*a560*/  BSYNC.RECONVERGENT B1 ;  /* 0x0000000000017941 */ /* 0x000fea0003800200 */
.L_x_7218:
[----:B------:R-:W-:-:S04]  /*a570*/  F2FP.F16.F32.PACK_AB R168, RZ, R168 ;  /* 0x000000a8ffa8723e */ /* 0x000fc800000000ff */
[----:B------:R-:W-:-:S07]  /*a580*/  PRMT R154, R168, 0x7610, R154 ;  /* 0x00007610a89a7816 */ /* 0x000fce000000009a */
.L_x_7215:
        /* <DEDUP_REMOVED lines=14> */
.L_x_7222:
[----:B------:R-:W-:Y:S05]  /*a670*/  BSYNC.RECONVERGENT B1 ;  /* 0x0000000000017941 */ /* 0x000fea0003800200 */
.L_x_7221:
        /* <DEDUP_REMOVED lines=13> */
.L_x_7224:
[----:B------:R-:W-:Y:S05]  /*a750*/  BSYNC.RECONVERGENT B1 ;  /* 0x0000000000017941 */ /* 0x000fea0003800200 */
.L_x_7223:
[----:B------:R-:W-:-:S04]  /*a760*/  F2FP.F16.F32.PACK_AB R168, RZ, R168 ;  /* 0x000000a8ffa8723e */ /* 0x000fc800000000ff */
[----:B------:R-:W-:-:S07]  /*a770*/  PRMT R154, R154, 0x5410, R168 ;  /* 0x000054109a9a7816 */ /* 0x000fce00000000a8 */
.L_x_7220:
        /* <DEDUP_REMOVED lines=14> */
.L_x_7227:
[----:B------:R-:W-:Y:S05]  /*a860*/  BSYNC.RECONVERGENT B1 ;  /* 0x0000000000017941 */ /* 0x000fea0003800200 */
.L_x_7226:
        /* <DEDUP_REMOVED lines=13> */
.L_x_7229:
[----:B------:R-:W-:Y:S05]  /*a940*/  BSYNC.RECONVERGENT B1 ;  /* 0x0000000000017941 */ /* 0x000fea0003800200 */
.L_x_7228:
[----:B------:R-:W-:-:S04]  /*a950*/  F2FP.F16.F32.PACK_AB R168, RZ, R168 ;  /* 0x000000a8ffa8723e */ /* 0x000fc800000000ff */
[----:B------:R-:W-:-:S07]  /*a960*/  PRMT R155, R168, 0x7610, R155 ;  /* 0x00007610a89b7816 */ /* 0x000fce000000009b */
.L_x_7225:
[----:B------:R-:W-:Y:S05]  /*a970*/  @!P4 BRA `(.L_x_7179) ;  /* 0x000000000048c947 */ /* 0x000fea0003800000 */
[----:B------:R-:W-:Y:S01]  /*a980*/  FFMA.FTZ R164, R204, R165, R164 ;  /* 0x000000a5cca47223 */ /* 0x000fe200000100a4 */
[----:B-----5:R-:W-:Y:S02]  /*a990*/  ISETP.GE.U32.AND P3, PT, R192, RZ, PT ;  /* 0x000000ffc000720c */ /* 0x020fe40003f66070 */
[----:B------:R-:W-:Y:S01]  /*a9a0*/  ISETP.GT.AND P6, PT, R4, RZ, PT ;  /* 0x000000ff0400720c */ /* 0x000fe20003fc4270 */
[----:B------:R-:W-:Y:S01]  /*a9b0*/  FADD.FTZ R165, R201, -R164 ;  /* 0x800000a4c9a57221 */ /* 0x000fe20000010000 */
[----:B------:R-:W-:Y:S02]  /*a9c0*/  ISETP.GE.U32.AND.EX P3, PT, R193, 0x1000000, PT, P3 ;  /* 0x01000000c100780c */ /* 0x000fe40003f66130 */
[----:B------:R-:W-:Y:S01]  /*a9d0*/  MOV R164, RZ ;  /* 0x000000ff00a47202 */ /* 0x000fe20000000f00 */
[----:B------:R-:W-:Y:S01]  /*a9e0*/  FMUL.FTZ R165, R6, R165 ;  /* 0x000000a506a57220 */ /* 0x000fe20000410000 */
[----:B------:R-:W-:-:S04]  /*a9f0*/  HFMA2 R6, -RZ, RZ, 0, 0 ;  /* 0x00000000ff067431 */ /* 0x000fc800000001ff */
[----:B------:R-:W-:-:S05]  /*aa00*/  FSEL R4, R165, RZ, P6 ;  /* 0x000000ffa5047208 */ /* 0x000fca0003000000 */
[----:B------:R-:W-:Y:S01]  /*aa10*/  FMUL.FTZ R4, R4, UR15 ;  /* 0x0000000f04047c20 */ /* 0x000fe20008410000 */
[----:B0-2---:R-:W-:Y:S02]  /*aa20*/  @P3 HADD2.F32 R169, -RZ, R119.H1_H1 ;  /* 0x30000077ffa93230 */ /* 0x005fe40000004100 */
[----:B------:R-:W-:Y:S02]  /*aa30*/  @P3 HADD2.F32 R165, -RZ, R151.H1_H1 ;  /* 0x30000097ffa53230 */ /* 0x000fe40000004100 */
[----:B------:R-:W-:-:S04]  /*aa40*/  FMUL.FTZ R4, R4, UR14 ;  /* 0x0000000e04047c20 */ /* 0x000fc80008410000 */
[-C--:B------:R-:W-:Y:S01]  /*aa50*/  @P3 FMUL.FTZ R164, R169, R4.reuse ;  /* 0x00000004a9a43220 */ /* 0x080fe20000410000 */
[----:B------:R-:W-:-:S04]  /*aa60*/  @P3 FMUL.FTZ R6, R165, R4 ;  /* 0x00000004a5063220 */ /* 0x000fc80000410000 */
[----:B------:R-:W-:Y:S01]  /*aa70*/  F2FP.F16.F32.PACK_AB R164, RZ, R164 ;  /* 0x000000a4ffa4723e */ /* 0x000fe200000000ff */
[----:B------:R-:W-:-:S03]  /*aa80*/  FADD.FTZ R47, R47, R6 ;  /* 0x000000062f2f7221 */ /* 0x000fc60000010000 */
[----:B------:R-:W-:-:S07]  /*aa90*/  PRMT R155, R155, 0x5410, R164 ;  /* 0x000054109b9b7816 */ /* 0x000fce00000000a4 */
.L_x_7179:
[----:B0-2---:R-:W0:Y:S08]  /*aaa0*/  @P5 LDC.64 R168, c[0x0][0x478] ;  /* 0x00011e00ffa85b82 */ /* 0x005e300000000a00 */
[----:B------:R-:W1:Y:S01]  /*aab0*/  @P4 LDC.64 R164, c[0x0][0x468] ;  /* 0x00011a00ffa44b82 */ /* 0x000e620000000a00 */
[----:B0-----:R-:W-:-:S05]  /*aac0*/  @P5 IMAD.WIDE.U32 R168, R167, 0x20, R168 ;  /* 0x00000020a7a85825 */ /* 0x001fca00078e00a8 */
[----:B------:R3:W-:Y:S01]  /*aad0*/  @P5 STG.E.128 desc[UR8][R168.64], R156 ;  /* 0x0000009ca8005986 */ /* 0x0007e2000c101d08 */
[----:B-1----:R-:W-:-:S03]  /*aae0*/  @P4 IMAD.WIDE.U32 R164, R166, 0x10, R164 ;  /* 0x00000010a6a44825 */ /* 0x002fc600078e00a4 */
[----:B------:R3:W-:Y:S04]  /*aaf0*/  @P5 STG.E.128 desc[UR8][R168.64+0x10], R160 ;  /* 0x000010a0a8005986 */ /* 0x0007e8000c101d08 */
[----:B------:R3:W-:Y:S02]  /*ab00*/  @P4 STG.E.128 desc[UR8][R164.64], R152 ;  /* 0x00000098a4004986 */ /* 0x0007e4000c101d08 */
.L_x_7168:
[----:B------:R-:W-:Y:S05]  /*ab10*/  BSYNC.RECONVERGENT B0 ;  /* 0x0000000000007941 */ /* 0x000fea0003800200 */
.L_x_7167:
[----:B---3--:R-:W1:Y:S01]  /*ab20*/  LDC.64 R164, c[0x0][0x380] ;  /* 0x0000e000ffa47b82 */ /* 0x008e620000000a00 */
[----:B------:R-:W-:Y:S01]  /*ab30*/  UPLOP3.LUT UP1, UPT, UPT, UPT, UP1, 0x40, 0x4 ;  /* 0x000000000004789c */ /* 0x000fe20003f2e810 */
[----:B-1----:R-:W-:-:S04]  /*ab40*/  IADD3 R5, PT, PT, R5, R164, RZ ;  /* 0x000000a405057210 */ /* 0x002fc80007ffe0ff */
[----:B------:R-:W-:-:S13]  /*ab50*/  ISETP.GE.AND P3, PT, R5, R165, PT ;  /* 0x000000a50500720c */ /* 0x000fda0003f66270 */
[----:B------:R-:W-:Y:S05]  /*ab60*/  @!P3 BRA `(.L_x_7230) ;  /* 0xffffff5800f4b947 */ /* 0x000fea000383ffff */
.L_x_7030:
        /* <DEDUP_REMOVED lines=18> */
.L_x_7232:
[----:B------:R-:W-:Y:S05]  /*ac90*/  BSYNC.RECONVERGENT B0 ;  /* 0x0000000000007941 */ /* 0x000fea0003800200 */
.L_x_7231:
        /* <DEDUP_REMOVED lines=15> */
.L_x_7234:
[----:B------:R-:W-:Y:S05]  /*ad90*/  BSYNC.RECONVERGENT B0 ;  /* 0x0000000000007941 */ /* 0x000fea0003800200 */
.L_x_7233:
        /* <DEDUP_REMOVED lines=14> */
.L_x_7235:
        /* <DEDUP_REMOVED lines=16> */
.L_x_10791:


//--------------------- .text._ZN10layer_norm22ln_bwd_finalize_kernelINS_22Kernel_traits_finalizeILj3072E6__halfS2_fS2_fjLb1ELj1024ELj4ENS_18Kernel_traits_baseILj3072ES2_S2_fS2_fjLj1024EEEEELb1ELb1EEEvNS_9BwdParamsE --------------------------
	.section	.text._ZN10layer_norm22ln_bwd_finalize_kernelINS_22Kernel_traits_finalizeILj3072E6__halfS2_fS2_fjLb1ELj1024ELj4ENS_18Kernel_traits_baseILj3072ES2_S2_fS2_fjLj1024EEEEELb1ELb1EEEvNS_9BwdParamsE,"ax",@progbits
	.align	128
        .global         _ZN10layer_norm22ln_bwd_finalize_kernelINS_22Kernel_traits_finalizeILj3072E6__halfS2_fS2_fjLb1ELj1024ELj4ENS_18Kernel_traits_baseILj3072ES2_S2_fS2_fjLj1024EEEEELb1ELb1EEEvNS_9BwdParamsE
        .type           _ZN10layer_norm22ln_bwd_finalize_kernelINS_22Kernel_traits_finalizeILj3072E6__halfS2_fS2_fjLb1ELj1024ELj4ENS_18Kernel_traits_baseILj3072ES2_S2_fS2_fjLj1024EEEEELb1ELb1EEEvNS_9BwdParamsE,@function
        .size           _ZN10layer_norm22ln_bwd_finalize_kernelINS_22Kernel_traits_finalizeILj3072E6__halfS2_fS2_fjLb1ELj1024ELj4ENS_18Kernel_traits_baseILj3072ES2_S2_fS2_fjLj1024EEEEELb1ELb1EEEvNS_9BwdParamsE,(.L_x_10792 - _ZN10layer_norm22ln_bwd_finalize_kernelINS_22Kernel_traits_finalizeILj3072E6__halfS2_fS2_fjLb1ELj1024ELj4ENS_18Kernel_traits_baseILj3072ES2_S2_fS2_fjLj1024EEEEELb1ELb1EEEvNS_9BwdParamsE)
        .other          _ZN10layer_norm22ln_bwd_finalize_kernelINS_22Kernel_traits_finalizeILj3072E6__halfS2_fS2_fjLb1ELj1024ELj4ENS_18Kernel_traits_baseILj3072ES2_S2_fS2_fjLj1024EEEEELb1ELb1EEEvNS_9BwdParamsE,@"STO_CUDA_ENTRY STV_DEFAULT"
_ZN10layer_norm22ln_bwd_finalize_kernelINS_22Kernel_traits_finalizeILj3072E6__halfS2_fS2_fjLb1ELj1024ELj4ENS_18Kernel_traits_baseILj3072ES2_S2_fS2_fjLj1024EEEEELb1ELb1EEEvNS_9BwdParamsE:
.text._ZN10layer_norm22ln_bwd_finalize_kernelINS_22Kernel_traits_finalizeILj3072E6__halfS2_fS2_fjLb1ELj1024ELj4ENS_18Kernel_traits_baseILj3072ES2_S2_fS2_fjLj1024EEEEELb1ELb1EEEvNS_9BwdParamsE:
        /* <DEDUP_REMOVED lines=58> */
.L_x_7240:
        /* <DEDUP_REMOVED lines=87> */
.L_x_7239:
[----:B------:R-:W-:Y:S05]  /*0910*/  BSYNC.RECONVERGENT B1 ;  /* 0x0000000000017941 */ /* 0x000fea0003800200 */
.L_x_7238:
        /* <DEDUP_REMOVED lines=50> */
.L_x_7242:
[----:B------:R-:W-:Y:S05]  /*0c40*/  BSYNC.RECONVERGENT B1 ;  /* 0x0000000000017941 */ /* 0x000fea0003800200 */
.L_x_7241:
        /* <DEDUP_REMOVED lines=30> */
.L_x_7244:
[----:B------:R-:W-:Y:S05]  /*0e30*/  BSYNC.RECONVERGENT B1 ;  /* 0x0000000000017941 */ /* 0x000fea0003800200 */
.L_x_7243:
        /* <DEDUP_REMOVED lines=15> */
.L_x_7237:
[----:B------:R-:W-:Y:S05]  /*0f30*/  BSYNC.RECONVERGENT B0 ;  /* 0x0000000000007941 */ /* 0x000fea0003800200 */
.L_x_7236:
        /* <DEDUP_REMOVED lines=73> */
.L_x_7245:
        /* <DEDUP_REMOVED lines=11> */
.L_x_10792:


//--------------------- .text._ZN10layer_norm13ln_bwd_kernelINS_13Kernel_traitsI6__halfS2_fS2_fjLj3072ELj1ELj1ELj4ELj16ENS_18Kernel_traits_baseILj3072ES2_S2_fS2_fjLj128EEEEELb1ELb1ELb1ELb1EEEvNS_9BwdParamsE --------------------------
	.section	.text._ZN10layer_norm13ln_bwd_kernelINS_13Kernel_traitsI6__halfS2_fS2_fjLj3072ELj1ELj1ELj4ELj16ENS_18Kernel_traits_baseILj3072ES2_S2_fS2_fjLj128EEEEELb1ELb1ELb1ELb1EEEvNS_9BwdParamsE,"ax",@progbits
	.align	128
        .global         _ZN10layer_norm13ln_bwd_kernelINS_13Kernel_traitsI6__halfS2_fS2_fjLj3072ELj1ELj1ELj4ELj16ENS_18Kernel_traits_baseILj3072ES2_S2_fS2_fjLj128EEEEELb1ELb1ELb1ELb1EEEvNS_9BwdParamsE
        .type           _ZN10layer_norm13ln_bwd_kernelINS_13Kernel_traitsI6__halfS2_fS2_fjLj3072ELj1ELj1ELj4ELj16ENS_18Kernel_traits_baseILj3072ES2_S2_fS2_fjLj128EEEEELb1ELb1ELb1ELb1EEEvNS_9BwdParamsE,@function
        .size           _ZN10layer_norm13ln_bwd_kernelINS_13Kernel_traitsI6__halfS2_fS2_fjLj3072ELj1ELj1ELj4ELj16ENS_18Kernel_traits_baseILj3072ES2_S2_fS2_fjLj128EEEEELb1ELb1ELb1ELb1EEEvNS_9BwdParamsE,(.L_x_10793 - _ZN10layer_norm13ln_bwd_kernelINS_13Kernel_traitsI6__halfS2_fS2_fjLj3072ELj1ELj1ELj4ELj16ENS_18Kernel_traits_baseILj3072ES2_S2_fS2_fjLj128EEEEELb1ELb1ELb1ELb1EEEvNS_9BwdParamsE)
        .other          _ZN10layer_norm13ln_bwd_kernelINS_13Kernel_traitsI6__halfS2_fS2_fjLj3072ELj1ELj1ELj4ELj16ENS_18Kernel_traits_baseILj3072ES2_S2_fS2_fjLj128EEEEELb1ELb1ELb1ELb1EEEvNS_9BwdParamsE,@"STO_CUDA_ENTRY STV_DEFAULT"
_ZN10layer_norm13ln_bwd_kernelINS_13Kernel_traitsI6__halfS2_fS2_fjLj3072ELj1ELj1ELj4ELj16ENS_18Kernel_traits_baseILj3072ES2_S2_fS2_fjLj128EEEEELb1ELb1ELb1ELb1EEEvNS_9BwdParamsE:
.text._ZN10layer_norm13ln_bwd_kernelINS_13Kernel_traitsI6__halfS2_fS2_fjLj3072ELj1ELj1ELj4ELj16ENS_18Kernel_traits_baseILj3072ES2_S2_fS2_fjLj128EEEEELb1ELb1ELb1ELb1EEEvNS_9BwdParamsE:
        /* <DEDUP_REMOVED lines=62> */
.L_x_7349:
        /* <DEDUP_REMOVED lines=13> */
[----:B------:R-:W-:Y:S01]  /*04b0*/  IADD3 R137, PT, PT, R2, -0x1, RZ ;  /* 0xffffffff02897810 */ /* 0x000fe20007ffe0ff */
[----:B------:R-:W-:-:S06]  /*04c0*/  IMAD.WIDE R138, R0, 0x4, R138 ;  /* 0x00000004008a7825 */ /* 0x000fcc00078e028a */
        /* <DEDUP_REMOVED lines=11> */
[-C--:B------:R-:W-:Y:S01]  /*0580*/  LEA.HI.SX32 R155, R140, R153.reuse, 0x1d ;  /* 0x000000998c9b7211 */ /* 0x080fe200078feaff */
[----:B------:R3:W4:Y:S01]  /*0590*/  LDG.E R137, desc[UR12][R138.64] ;  /* 0x0000000c8a897981 */ /* 0x000722000c1e1900 */
[----:B------:R-:W-:-:S02]  /*05a0*/  LEA.HI.SX32 R3, R144, R153, 0x1d ;  /* 0x0000009990037211 */ /* 0x000fc400078feaff */
[C---:B------:R-:W-:Y:S01]  /*05b0*/  IADD3 R199, PT, PT, R155.reuse, 0x100, RZ ;  /* 0x000001009bc77810 */ /* 0x040fe20007ffe0ff */
[C---:B-1----:R-:W-:Y:S01]  /*05c0*/  IMAD.WIDE.U32 R140, R155.reuse, 0x20, R146 ;  /* 0x000000209b8c7825 */ /* 0x042fe200078e0092 */
[----:B------:R-:W-:Y:S02]  /*05d0*/  IADD3 R197, PT, PT, R155, 0x80, RZ ;  /* 0x000000809bc57810 */ /* 0x000fe40007ffe0ff */
[C---:B------:R-:W-:Y:S01]  /*05e0*/  IADD3 R177, PT, PT, R3.reuse, 0x80, RZ ;  /* 0x0000008003b17810 */ /* 0x040fe20007ffe0ff */
[----:B--2---:R-:W-:Y:S01]  /*05f0*/  IMAD.WIDE.U32 R180, R3, 0x10, R142 ;  /* 0x0000001003b47825 */ /* 0x004fe200078e008e */
[----:B------:R-:W2:Y:S03]  /*0600*/  LDG.E.128 R172, desc[UR12][R140.64] ;  /* 0x0000000c8cac7981 */ /* 0x000ea6000c1e1d00 */
[--C-:B---3--:R-:W-:Y:S01]  /*0610*/  IMAD.WIDE.U32 R138, R199, 0x20, R146.reuse ;  /* 0x00000020c78a7825 */ /* 0x108fe200078e0092 */
[----:B------:R-:W3:Y:S03]  /*0620*/  LDG.E.128 R184, desc[UR12][R140.64+0x10] ;  /* 0x0000100c8cb87981 */ /* 0x000ee6000c1e1d00 */
[----:B------:R-:W-:Y:S01]  /*0630*/  IMAD.WIDE.U32 R144, R197, 0x20, R146 ;  /* 0x00000020c5907825 */ /* 0x000fe200078e0092 */
[----:B------:R-:W3:Y:S03]  /*0640*/  LDG.E.128 R180, desc[UR12][R180.64] ;  /* 0x0000000cb4b47981 */ /* 0x000ee6000c1e1d00 */
[----:B------:R-:W-:Y:S01]  /*0650*/  IMAD.WIDE.U32 R176, R177, 0x10, R142 ;  /* 0x00000010b1b07825 */ /* 0x000fe200078e008e */
[----:B------:R-:W3:Y:S01]  /*0660*/  LDG.E.128 R164, desc[UR12][R138.64] ;  /* 0x0000000c8aa47981 */ /* 0x000ee2000c1e1d00 */
[----:B------:R-:W-:-:S03]  /*0670*/  IADD3 R3, PT, PT, R3, 0x100, RZ ;  /* 0x0000010003037810 */ /* 0x000fc60007ffe0ff */
[----:B------:R-:W3:Y:S04]  /*0680*/  LDG.E.128 R188, desc[UR12][R144.64] ;  /* 0x0000000c90bc7981 */ /* 0x000ee8000c1e1d00 */
[----:B------:R1:W3:Y:S01]  /*0690*/  LDG.E.128 R168, desc[UR12][R144.64+0x10] ;  /* 0x0000100c90a87981 */ /* 0x0002e2000c1e1d00 */
[----:B------:R-:W-:-:S03]  /*06a0*/  IMAD.WIDE.U32 R142, R3, 0x10, R142 ;  /* 0x00000010038e7825 */ /* 0x000fc600078e008e */
[----:B------:R-:W3:Y:S04]  /*06b0*/  LDG.E.128 R176, desc[UR12][R176.64] ;  /* 0x0000000cb0b07981 */ /* 0x000ee8000c1e1d00 */
[----:B------:R0:W3:Y:S04]  /*06c0*/  LDG.E.128 R160, desc[UR12][R138.64+0x10] ;  /* 0x0000100c8aa07981 */ /* 0x0000e8000c1e1d00 */
[----:B------:R-:W3:Y:S01]  /*06d0*/  LDG.E.128 R140, desc[UR12][R142.64] ;  /* 0x0000000c8e8c7981 */ /* 0x000ee2000c1e1d00 */
[----:B------:R-:W-:Y:S02]  /*06e0*/  ISETP.NE.AND.EX P0, PT, R154, RZ, PT, P0 ;  /* 0x000000ff9a00720c */ /* 0x000fe40003f05300 */
[----:B-----5:R-:W-:-:S11]  /*06f0*/  ISETP.GE.AND P3, PT, R136, 0x1, PT ;  /* 0x000000018800780c */ /* 0x020fd60003f66270 */
[----:B-1----:R-:W1:Y:S02]  /*0700*/  @P0 LDC.64 R144, c[0x0][0x438] ;  /* 0x00010e00ff900b82 */ /* 0x002e640000000a00 */
[----:B------:R-:W-:-:S05]  /*0710*/  @P3 IADD3 R3, PT, PT, R136, -0x1, RZ ;  /* 0xffffffff88033810 */ /* 0x000fca0007ffe0ff */
[----:B------:R-:W-:Y:S01]  /*0720*/  @P3 IMAD R3, R3, R148, RZ ;  /* 0x0000009403033224 */ /* 0x000fe200078e02ff */
[----:B------:R-:W-:Y:S01]  /*0730*/  MOV R149, RZ ;  /* 0x000000ff00957202 */ /* 0x000fe20000000f00 */
[----:B------:R-:W1:Y:S03]  /*0740*/  @P0 LDC.64 R150, c[0x0][0x438] ;  /* 0x00010e00ff960b82 */ /* 0x000e660000000a00 */
[----:B0-----:R-:W-:-:S04]  /*0750*/  @P3 SHF.R.S32.HI R138, RZ, 0x1f, R3 ;  /* 0x0000001fff8a3819 */ /* 0x001fc80000011403 */
[----:B------:R-:W-:Y:S01]  /*0760*/  @P3 LEA.HI R138, R138, R3, RZ, 0x3 ;  /* 0x000000038a8a3211 */ /* 0x000fe200078f18ff */
[----:B------:R-:W0:Y:S03]  /*0770*/  @P0 LDC.64 R192, c[0x0][0x438] ;  /* 0x00010e00ffc00b82 */ /* 0x000e260000000a00 */
[----:B------:R-:W-:Y:S01]  /*0780*/  @P3 LEA.HI.SX32 R149, R138, R153, 0x1d ;  /* 0x000000998a953211 */ /* 0x000fe200078feaff */
[----:B-1----:R-:W-:-:S03]  /*0790*/  @P0 IMAD.WIDE.U32 R138, R155, 0x20, R144 ;  /* 0x000000209b8a0825 */ /* 0x002fc600078e0090 */
[C---:B------:R-:W-:Y:S02]  /*07a0*/  IADD3 R147, PT, PT, R149.reuse, 0x80, RZ ;  /* 0x0000008095937810 */ /* 0x040fe40007ffe0ff */
[C---:B------:R-:W-:Y:S01]  /*07b0*/  IADD3 R145, PT, PT, R149.reuse, 0x100, RZ ;  /* 0x0000010095917810 */ /* 0x040fe20007ffe0ff */
[--C-:B------:R-:W-:Y:S01]  /*07c0*/  IMAD.WIDE.U32 R148, R149, 0x8, R194.reuse ;  /* 0x0000000895947825 */ /* 0x100fe200078e00c2 */
[----:B------:R-:W5:Y:S03]  /*07d0*/  @P0 LDG.E.128 R92, desc[UR12][R138.64] ;  /* 0x0000000c8a5c0981 */ /* 0x000f66000c1e1d00 */
[--C-:B------:R-:W-:Y:S01]  /*07e0*/  IMAD.WIDE.U32 R146, R147, 0x8, R194.reuse ;  /* 0x0000000893927825 */ /* 0x100fe200078e00c2 */
[----:B------:R-:W5:Y:S03]  /*07f0*/  @P0 LDG.E.128 R96, desc[UR12][R138.64+0x10] ;  /* 0x0000100c8a600981 */ /* 0x000f66000c1e1d00 */
[----:B------:R-:W-:Y:S01]  /*0800*/  IMAD.WIDE.U32 R144, R145, 0x8, R194 ;  /* 0x0000000891907825 */ /* 0x000fe200078e00c2 */
[----:B------:R-:W5:Y:S04]  /*0810*/  LDG.E.64 R148, desc[UR12][R148.64] ;  /* 0x0000000c94947981 */ /* 0x000f68000c1e1b00 */
[----:B------:R-:W5:Y:S04]  /*0820*/  LDG.E.64 R146, desc[UR12][R146.64] ;  /* 0x0000000c92927981 */ /* 0x000f68000c1e1b00 */
[----:B------:R-:W5:Y:S01]  /*0830*/  LDG.E.64 R144, desc[UR12][R144.64] ;  /* 0x0000000c90907981 */ /* 0x000f62000c1e1b00 */
[----:B------:R-:W-:-:S04]  /*0840*/  @P0 IMAD.WIDE.U32 R150, R197, 0x20, R150 ;  /* 0x00000020c5960825 */ /* 0x000fc800078e0096 */
[----:B0-----:R-:W-:Y:S01]  /*0850*/  @P0 IMAD.WIDE.U32 R192, R199, 0x20, R192 ;  /* 0x00000020c7c00825 */ /* 0x001fe200078e00c0 */
[----:B------:R-:W5:Y:S04]  /*0860*/  @P0 LDG.E.128 R100, desc[UR12][R150.64] ;  /* 0x0000000c96640981 */ /* 0x000f68000c1e1d00 */
[----:B------:R-:W5:Y:S04]  /*0870*/  @P0 LDG.E.128 R104, desc[UR12][R150.64+0x10] ;  /* 0x0000100c96680981 */ /* 0x000f68000c1e1d00 */
[----:B------:R-:W5:Y:S04]  /*0880*/  @P0 LDG.E.128 R108, desc[UR12][R192.64] ;  /* 0x0000000cc06c0981 */ /* 0x000f68000c1e1d00 */
[----:B------:R0:W5:Y:S01]  /*0890*/  @P0 LDG.E.128 R112, desc[UR12][R192.64+0x10] ;  /* 0x0000100cc0700981 */ /* 0x000162000c1e1d00 */
[----:B------:R-:W-:Y:S01]  /*08a0*/  ISETP.NE.AND P0, PT, RZ, UR11, PT ;  /* 0x0000000bff007c0c */ /* 0x000fe2000bf05270 */
[----:B------:R-:W-:-:S03]  /*08b0*/  HADD2.F32 R204, -RZ, R158.H0_H0 ;  /* 0x2000009effcc7230 */ /* 0x000fc60000004100 */
[----:B----4-:R-:W-:-:S05]  /*08c0*/  FSEL R137, R137, RZ, !P0 ;  /* 0x000000ff89897208 */ /* 0x010fca0004000000 */
[C---:B--2---:R-:W-:Y:S01]  /*08d0*/  FADD.FTZ R205, -R137.reuse, R173 ;  /* 0x000000ad89cd7221 */ /* 0x044fe20000010100 */
[C---:B------:R-:W-:Y:S01]  /*08e0*/  FADD.FTZ R3, -R137.reuse, R172 ;  /* 0x000000ac89037221 */ /* 0x040fe20000010100 */
[C---:B------:R-:W-:Y:S01]  /*08f0*/  FADD.FTZ R209, -R137.reuse, R175 ;  /* 0x000000af89d17221 */ /* 0x040fe20000010100 */
[--C-:B---3--:R-:W-:Y:S02]  /*0900*/  HADD2.F32 R173, -RZ, R180.reuse.H0_H0 ;  /* 0x200000b4ffad7230 */ /* 0x108fe40000004100 */
[--C-:B------:R-:W-:Y:S02]  /*0910*/  HADD2.F32 R175, -RZ, R181.reuse.H0_H0 ;  /* 0x200000b5ffaf7230 */ /* 0x100fe40000004100 */
[----:B------:R-:W-:Y:S02]  /*0920*/  HADD2.F32 R172, -RZ, R181.H1_H1 ;  /* 0x300000b5ffac7230 */ /* 0x000fe40000004100 */
[----:B------:R-:W-:Y:S01]  /*0930*/  FADD.FTZ R153, -R137, R165 ;  /* 0x000000a589997221 */ /* 0x000fe20000010100 */
[----:B------:R-:W-:-:S02]  /*0940*/  HADD2.F32 R180, -RZ, R180.H1_H1 ;  /* 0x300000b4ffb47230 */ /* 0x000fc40000004100 */
[C---:B------:R-:W-:Y:S01]  /*0950*/  FADD.FTZ R181, -R137.reuse, R184 ;  /* 0x000000b889b57221 */ /* 0x040fe20000010100 */
[C---:B0-----:R-:W-:Y:S01]  /*0960*/  FADD.FTZ R193, -R137.reuse, R164 ;  /* 0x000000a489c17221 */ /* 0x041fe20000010100 */
[----:B------:R-:W-:Y:S02]  /*0970*/  HADD2.F32 R165, -RZ, R76.H1_H1 ;  /* 0x3000004cffa57230 */ /* 0x000fe40000004100 */
[C---:B------:R-:W-:Y:S01]  /*0980*/  FMUL.FTZ R164, R152.reuse, R205 ;  /* 0x000000cd98a47220 */ /* 0x040fe20000410000 */
[C---:B------:R-:W-:Y:S01]  /*0990*/  FADD.FTZ R219, -R137.reuse, R189 ;  /* 0x000000bd89db7221 */ /* 0x040fe20000010100 */
[C---:B------:R-:W-:Y:S01]  /*09a0*/  FADD.FTZ R229, -R137.reuse, R169 ;  /* 0x000000a989e57221 */ /* 0x040fe20000010100 */
[C---:B------:R-:W-:Y:S01]  /*09b0*/  FADD.FTZ R227, -R137.reuse, R168 ;  /* 0x000000a889e37221 */ /* 0x040fe20000010100 */
[C---:B------:R-:W-:Y:S01]  /*09c0*/  FADD.FTZ R203, -R137.reuse, R171 ;  /* 0x000000ab89cb7221 */ /* 0x040fe20000010100 */
[----:B------:R-:W-:Y:S02]  /*09d0*/  HADD2.F32 R169, -RZ, R77.H1_H1 ;  /* 0x3000004dffa97230 */ /* 0x000fe40000004100 */
[C---:B------:R-:W-:Y:S01]  /*09e0*/  FMUL.FTZ R168, R152.reuse, R209 ;  /* 0x000000d198a87220 */ /* 0x040fe20000410000 */
[----:B------:R-:W-:Y:S01]  /*09f0*/  FMUL.FTZ R171, R152, R181 ;  /* 0x000000b598ab7220 */ /* 0x000fe20000410000 */
[----:B------:R-:W-:Y:S01]  /*0a00*/  FADD.FTZ R185, -R137, R185 ;  /* 0x000000b989b97221 */ /* 0x000fe20000010100 */
[----:B------:R-:W-:-:S02]  /*0a10*/  HADD2.F32 R184, -RZ, R176.H1_H1 ;  /* 0x300000b0ffb87230 */ /* 0x000fc40000004100 */
[-C--:B------:R-:W-:Y:S01]  /*0a20*/  FMUL.FTZ R165, R165, R180.reuse ;  /* 0x000000b4a5a57220 */ /* 0x080fe20000410000 */
[----:B------:R-:W-:Y:S01]  /*0a30*/  FADD.FTZ R5, R5, R180 ;  /* 0x000000b405057221 */ /* 0x000fe20000010000 */
[----:B------:R-:W-:Y:S01]  /*0a40*/  FFMA.FTZ R69, R164, R180, R69 ;  /* 0x000000b4a4457223 */ /* 0x000fe20000010045 */
[----:B------:R-:W-:Y:S02]  /*0a50*/  HADD2.F32 R181, -RZ, R72.H1_H1 ;  /* 0x30000048ffb57230 */ /* 0x000fe40000004100 */
[----:B------:R-:W-:Y:S01]  /*0a60*/  FMUL.FTZ R180, R152, R219 ;  /* 0x000000db98b47220 */ /* 0x000fe20000410000 */
[----:B------:R-:W-:Y:S01]  /*0a70*/  FADD.FTZ R225, -R137, R191 ;  /* 0x000000bf89e17221 */ /* 0x000fe20000010100 */
[--C-:B------:R-:W-:Y:S02]  /*0a80*/  HADD2.F32 R213, -RZ, R183.reuse.H0_H0 ;  /* 0x200000b7ffd57230 */ /* 0x100fe40000004100 */
[----:B------:R-:W-:Y:S01]  /*0a90*/  FMUL.FTZ R169, R169, R172 ;  /* 0x000000aca9a97220 */ /* 0x000fe20000410000 */
[----:B------:R-:W-:-:S02]  /*0aa0*/  HADD2.F32 R192, -RZ, R183.H1_H1 ;  /* 0x300000b7ffc07230 */ /* 0x000fc40000004100 */
[----:B------:R-:W-:Y:S01]  /*0ab0*/  FADD.FTZ R7, R7, R172 ;  /* 0x000000ac07077221 */ /* 0x000fe20000010000 */
[----:B------:R-:W-:Y:S01]  /*0ac0*/  FFMA.FTZ R71, R168, R172, R71 ;  /* 0x000000aca8477223 */ /* 0x000fe20000010047 */
[C---:B------:R-:W-:Y:S01]  /*0ad0*/  FADD.FTZ R183, -R137.reuse, R186 ;  /* 0x000000ba89b77221 */ /* 0x040fe20000010100 */
[----:B------:R-:W-:Y:S01]  /*0ae0*/  FMUL.FTZ R172, R152, R185 ;  /* 0x000000b998ac7220 */ /* 0x000fe20000410000 */
[----:B------:R-:W-:Y:S01]  /*0af0*/  FADD.FTZ R215, -R137, R188 ;  /* 0x000000bc89d77221 */ /* 0x000fe20000010100 */
[----:B------:R-:W-:Y:S02]  /*0b00*/  HADD2.F32 R186, -RZ, R177.H1_H1 ;  /* 0x300000b1ffba7230 */ /* 0x000fe40000004100 */
[-C--:B------:R-:W-:Y:S01]  /*0b10*/  FMUL.FTZ R181, R181, R184.reuse ;  /* 0x000000b8b5b57220 */ /* 0x080fe20000410000 */
[----:B------:R-:W-:Y:S01]  /*0b20*/  FADD.FTZ R13, R13, R184 ;  /* 0x000000b80d0d7221 */ /* 0x000fe20000010000 */
[----:B------:R-:W-:Y:S01]  /*0b30*/  FFMA.FTZ R61, R180, R184, R61 ;  /* 0x000000b8b43d7223 */ /* 0x000fe2000001003d */
[----:B------:R-:W-:-:S02]  /*0b40*/  HADD2.F32 R185, -RZ, R73.H1_H1 ;  /* 0x30000049ffb97230 */ /* 0x000fc40000004100 */
[C---:B------:R-:W-:Y:S01]  /*0b50*/  FADD.FTZ R187, -R137.reuse, R187 ;  /* 0x000000bb89bb7221 */ /* 0x040fe20000010100 */
[----:B------:R-:W-:Y:S02]  /*0b60*/  HADD2.F32 R189, -RZ, R178.H0_H0 ;  /* 0x200000b2ffbd7230 */ /* 0x000fe40000004100 */
[----:B------:R-:W-:Y:S01]  /*0b70*/  FMUL.FTZ R184, R152, R225 ;  /* 0x000000e198b87220 */ /* 0x000fe20000410000 */
[----:B------:R-:W-:Y:S02]  /*0b80*/  HADD2.F32 R188, -RZ, R74.H0_H0 ;  /* 0x2000004affbc7230 */ /* 0x000fe40000004100 */
        /* <DEDUP_REMOVED lines=11> */
[-C--:B------:R-:W-:Y:S01]  /*0c40*/  FMUL.FTZ R185, R185, R186.reuse ;  /* 0x000000bab9b97220 */ /* 0x080fe20000410000 */
[----:B------:R-:W-:Y:S02]  /*0c50*/  HADD2.F32 R217, -RZ, R176.H0_H0 ;  /* 0x200000b0ffd97230 */ /* 0x000fe40000004100 */
[----:B------:R-:W-:Y:S01]  /*0c60*/  FMUL.FTZ R176, R152, R187 ;  /* 0x000000bb98b07220 */ /* 0x000fe20000410000 */
[--C-:B------:R-:W-:Y:S02]  /*0c70*/  HADD2.F32 R163, -RZ, R141.reuse.H0_H0 ;  /* 0x2000008dffa37230 */ /* 0x100fe40000004100 */
[----:B------:R-:W-:Y:S01]  /*0c80*/  FADD.FTZ R15, R15, R186 ;  /* 0x000000ba0f0f7221 */ /* 0x000fe20000010000 */
[----:B------:R-:W-:Y:S02]  /*0c90*/  HADD2.F32 R140, -RZ, R141.H1_H1 ;  /* 0x3000008dff8c7230 */ /* 0x000fe40000004100 */
[----:B------:R-:W-:Y:S01]  /*0ca0*/  FFMA.FTZ R63, R184, R186, R63 ;  /* 0x000000bab83f7223 */ /* 0x000fe2000001003f */
[----:B------:R-:W-:-:S02]  /*0cb0*/  HADD2.F32 R162, -RZ, R76.H0_H0 ;  /* 0x2000004cffa27230 */ /* 0x000fc40000004100 */
[----:B------:R-:W-:Y:S01]  /*0cc0*/  FMUL.FTZ R187, R152, R227 ;  /* 0x000000e398bb7220 */ /* 0x000fe20000410000 */
[--C-:B------:R-:W-:Y:S02]  /*0cd0*/  HADD2.F32 R141, -RZ, R143.reuse.H0_H0 ;  /* 0x2000008fff8d7230 */ /* 0x100fe40000004100 */
[----:B------:R-:W-:Y:S01]  /*0ce0*/  FMUL.FTZ R186, R188, R189 ;  /* 0x000000bdbcba7220 */ /* 0x000fe20000410000 */
[----:B------:R-:W-:Y:S02]  /*0cf0*/  HADD2.F32 R138, -RZ, R143.H1_H1 ;  /* 0x3000008fff8a7230 */ /* 0x000fe40000004100 */
[----:B------:R-:W-:Y:S01]  /*0d00*/  FMUL.FTZ R188, R152, R229 ;  /* 0x000000e598bc7220 */ /* 0x000fe20000410000 */
[----:B------:R-:W-:Y:S02]  /*0d10*/  HADD2.F32 R190, -RZ, R178.H1_H1 ;  /* 0x300000b2ffbe7230 */ /* 0x000fe40000004100 */
[----:B------:R-:W-:Y:S02]  /*0d20*/  HADD2.F32 R143, -RZ, R74.H1_H1 ;  /* 0x3000004aff8f7230 */ /* 0x000fe40000004100 */
[----:B------:R-:W-:-:S02]  /*0d30*/  HADD2.F32 R223, -RZ, R177.H0_H0 ;  /* 0x200000b1ffdf7230 */ /* 0x000fc40000004100 */
[----:B------:R-:W-:Y:S02]  /*0d40*/  HADD2.F32 R177, -RZ, R79.H1_H1 ;  /* 0x3000004fffb17230 */ /* 0x000fe40000004100 */
[----:B------:R-:W-:Y:S01]  /*0d50*/  FMUL.FTZ R162, R162, R173 ;  /* 0x000000ada2a27220 */ /* 0x000fe20000410000 */
[----:B------:R-:W-:Y:S01]  /*0d60*/  FADD.FTZ R16, R16, R189 ;  /* 0x000000bd10107221 */ /* 0x000fe20000010000 */
[----:B------:R-:W-:Y:S01]  /*0d70*/  FFMA.FTZ R56, R187, R189, R56 ;  /* 0x000000bdbb387223 */ /* 0x000fe20000010038 */
[----:B------:R-:W-:Y:S01]  /*0d80*/  FMUL.FTZ R3, R152, R3 ;  /* 0x0000000398037220 */ /* 0x000fe20000410000 */
[-C--:B------:R-:W-:Y:S01]  /*0d90*/  FMUL.FTZ R189, R143, R190.reuse ;  /* 0x000000be8fbd7220 */ /* 0x080fe20000410000 */
[----:B------:R-:W-:Y:S01]  /*0da0*/  FADD.FTZ R17, R17, R190 ;  /* 0x000000be11117221 */ /* 0x000fe20000010000 */
[----:B------:R-:W-:Y:S01]  /*0db0*/  FFMA.FTZ R57, R188, R190, R57 ;  /* 0x000000bebc397223 */ /* 0x000fe20000010039 */
[----:B------:R-:W-:Y:S02]  /*0dc0*/  HADD2.F32 R199, -RZ, R179.H0_H0 ;  /* 0x200000b3ffc77230 */ /* 0x000fe40000004100 */
[----:B------:R-:W-:Y:S01]  /*0dd0*/  FMUL.FTZ R177, R177, R192 ;  /* 0x000000c0b1b17220 */ /* 0x000fe20000410000 */
[----:B------:R-:W-:-:S02]  /*0de0*/  HADD2.F32 R190, -RZ, R75.H0_H0 ;  /* 0x2000004bffbe7230 */ /* 0x000fc40000004100 */
[----:B------:R-:W-:Y:S01]  /*0df0*/  FADD.FTZ R11, R11, R192 ;  /* 0x000000c00b0b7221 */ /* 0x000fe20000010000 */
[----:B------:R-:W-:Y:S02]  /*0e00*/  HADD2.F32 R166, -RZ, R77.H0_H0 ;  /* 0x2000004dffa67230 */ /* 0x000fe40000004100 */
[----:B------:R-:W-:Y:S01]  /*0e10*/  FFMA.FTZ R67, R176, R192, R67 ;  /* 0x000000c0b0437223 */ /* 0x000fe20000010043 */
[----:B------:R-:W-:Y:S01]  /*0e20*/  FMUL.FTZ R191, R152, R191 ;  /* 0x000000bf98bf7220 */ /* 0x000fe20000410000 */
[----:B------:R-:W-:Y:S01]  /*0e30*/  FADD.FTZ R192, RZ, R162 ;  /* 0x000000a2ffc07221 */ /* 0x000fe20000010000 */
[----:B------:R-:W-:Y:S01]  /*0e40*/  FFMA.FTZ R143, R3, R162, RZ ;  /* 0x000000a2038f7223 */ /* 0x000fe200000100ff */
[-C--:B------:R-:W-:Y:S01]  /*0e50*/  FMUL.FTZ R190, R190, R199.reuse ;  /* 0x000000c7bebe7220 */ /* 0x080fe20000410000 */
[----:B------:R-:W-:Y:S01]  /*0e60*/  FADD.FTZ R18, R18, R199 ;  /* 0x000000c712127221 */ /* 0x000fe20000010000 */
[----:B------:R-:W-:Y:S01]  /*0e70*/  FFMA.FTZ R58, R191, R199, R58 ;  /* 0x000000c7bf3a7223 */ /* 0x000fe2000001003a */
[----:B------:R-:W-:Y:S01]  /*0e80*/  FMUL.FTZ R166, R166, R175 ;  /* 0x000000afa6a67220 */ /* 0x000fe20000410000 */
[----:B------:R-:W-:Y:S01]  /*0e90*/  FADD.FTZ R199, R192, R165 ;  /* 0x000000a5c0c77221 */ /* 0x000fe20000010000 */
[----:B------:R-:W-:Y:S01]  /*0ea0*/  FMUL.FTZ R167, R152, R207 ;  /* 0x000000cf98a77220 */ /* 0x000fe20000410000 */
[----:B------:R-:W-:Y:S01]  /*0eb0*/  FFMA.FTZ R196, R164, R165, R143 ;  /* 0x000000a5a4c47223 */ /* 0x000fe2000001008f */
[----:B------:R-:W-:-:S02]  /*0ec0*/  HADD2.F32 R211, -RZ, R182.H0_H0 ;  /* 0x200000b6ffd37230 */ /* 0x000fc40000004100 */
[----:B------:R-:W-:Y:S01]  /*0ed0*/  FMUL.FTZ R194, R152, R203 ;  /* 0x000000cb98c27220 */ /* 0x000fe20000410000 */
[----:B------:R-:W-:Y:S02]  /*0ee0*/  HADD2.F32 R150, -RZ, R179.H1_H1 ;  /* 0x300000b3ff967230 */ /* 0x000fe40000004100 */
[----:B------:R-:W-:Y:S01]  /*0ef0*/  FADD.FTZ R198, R199, R166 ;  /* 0x000000a6c7c67221 */ /* 0x000fe20000010000 */
[----:B------:R-:W-:Y:S02]  /*0f00*/  HADD2.F32 R170, -RZ, R78.H0_H0 ;  /* 0x2000004effaa7230 */ /* 0x000fe40000004100 */
[----:B------:R-:W-:Y:S02]  /*0f10*/  HADD2.F32 R205, -RZ, R75.H1_H1 ;  /* 0x3000004bffcd7230 */ /* 0x000fe40000004100 */
[----:B------:R-:W-:Y:S01]  /*0f20*/  FFMA.FTZ R143, R167, R166, R196 ;  /* 0x000000a6a78f7223 */ /* 0x000fe200000100c4 */
[----:B------:R-:W-:Y:S01]  /*0f30*/  FADD.FTZ R4, R4, R173 ;  /* 0x000000ad04047221 */ /* 0x000fe20000010000 */
[----:B------:R-:W-:Y:S01]  /*0f40*/  FFMA.FTZ R68, R3, R173, R68 ;  /* 0x000000ad03447223 */ /* 0x000fe20000010044 */
        /* <DEDUP_REMOVED lines=27> */
[----:B------:R-:W-:Y:S01]  /*1100*/  FFMA.FTZ R65, R172, R182, R65 ;  /* 0x000000b6ac417223 */ /* 0x000fe20000010041 */
[----:B------:R-:W-:Y:S02]  /*1110*/  HADD2.F32 R182, -RZ, R73.H0_H0 ;  /* 0x20000049ffb67230 */ /* 0x000fe40000004100 */
[----:B------:R-:W-:Y:S01]  /*1120*/  FADD.FTZ R150, R153, R178 ;  /* 0x000000b299967221 */ /* 0x000fe20000010000 */
[----:B------:R-:W-:-:S02]  /*1130*/  HADD2.F32 R196, -RZ, R156.H0_H0 ;  /* 0x2000009cffc47230 */ /* 0x000fc40000004100 */
[----:B------:R-:W-:Y:S01]  /*1140*/  FFMA.FTZ R143, R179, R178, R200 ;  /* 0x000000b2b38f7223 */ /* 0x000fe200000100c8 */
[----:B------:R-:W-:Y:S02]  /*1150*/  HADD2.F32 R203, -RZ, R156.H1_H1 ;  /* 0x3000009cffcb7230 */ /* 0x000fe40000004100 */
[----:B------:R-:W-:Y:S01]  /*1160*/  FMUL.FTZ R193, R152, R193 ;  /* 0x000000c198c17220 */ /* 0x000fe20000410000 */
[----:B------:R-:W-:Y:S01]  /*1170*/  FMUL.FTZ R182, R182, R223 ;  /* 0x000000dfb6b67220 */ /* 0x000fe20000410000 */
[----:B------:R-:W-:Y:S01]  /*1180*/  FADD.FTZ R153, R150, R181 ;  /* 0x000000b596997221 */ /* 0x000fe20000010000 */
[----:B------:R-:W-:Y:S01]  /*1190*/  FMUL.FTZ R183, R152, R221 ;  /* 0x000000dd98b77220 */ /* 0x000fe20000410000 */
        /* <DEDUP_REMOVED lines=26> */
[----:B------:R-:W-:Y:S01]  /*1340*/  FFMA.FTZ R143, R193, R196, R150 ;  /* 0x000000c4c18f7223 */ /* 0x000fe20000010096 */
[--C-:B------:R-:W-:Y:S02]  /*1350*/  HADD2.F32 R155, -RZ, R142.reuse.H0_H0 ;  /* 0x2000008eff9b7230 */ /* 0x100fe40000004100 */
[----:B------:R-:W-:Y:S01]  /*1360*/  FMUL.FTZ R206, R152, R161 ;  /* 0x000000a198ce7220 */ /* 0x000fe20000410000 */
[----:B------:R-:W-:Y:S02]  /*1370*/  HADD2.F32 R142, -RZ, R142.H1_H1 ;  /* 0x3000008eff8e7230 */ /* 0x000fe40000004100 */
[----:B------:R-:W-:Y:S01]  /*1380*/  FADD.FTZ R151, R140, R195 ;  /* 0x000000c38c977221 */ /* 0x000fe20000010000 */
[----:B------:R-:W-:-:S02]  /*1390*/  HADD2.F32 R203, -RZ, R158.H1_H1 ;  /* 0x3000009effcb7230 */ /* 0x000fc40000004100 */
[----:B------:R-:W-:Y:S01]  /*13a0*/  FMUL.FTZ R197, R152, R197 ;  /* 0x000000c598c57220 */ /* 0x000fe20000410000 */
[----:B------:R-:W-:Y:S01]  /*13b0*/  FMUL.FTZ R200, R200, R163 ;  /* 0x000000a3c8c87220 */ /* 0x000fe20000410000 */
[----:B------:R-:W-:Y:S01]  /*13c0*/  FFMA.FTZ R140, R198, R195, R143 ;  /* 0x000000c3c68c7223 */ /* 0x000fe2000001008f */
[----:B------:R-:W-:Y:S01]  /*13d0*/  FADD.FTZ R25, R25, R142 ;  /* 0x0000008e19197221 */ /* 0x000fe20000010000 */
[-C--:B------:R-:W-:Y:S01]  /*13e0*/  FMUL.FTZ R203, R203, R142.reuse ;  /* 0x0000008ecbcb7220 */ /* 0x080fe20000410000 */
        /* <DEDUP_REMOVED lines=9> */
[----:B------:R-:W-:-:S02]  /*1480*/  HADD2.F32 R150, -RZ, R159.H0_H0 ;  /* 0x2000009fff967230 */ /* 0x000fc40000004100 */
[----:B------:R-:W-:Y:S01]  /*1490*/  FMUL.FTZ R163, R152, R139 ;  /* 0x0000008b98a37220 */ /* 0x000fe20000410000 */
[----:B------:R-:W-:Y:S01]  /*14a0*/  FADD.FTZ R142, R151, R204 ;  /* 0x000000cc978e7221 */ /* 0x000fe20000010000 */
[C---:B------:R-:W-:Y:S01]  /*14b0*/  FFMA.FTZ R139, R201.reuse, R204, R140 ;  /* 0x000000ccc98b7223 */ /* 0x040fe2000001008c */
[----:B------:R-:W-:Y:S01]  /*14c0*/  FADD.FTZ R24, R24, R155 ;  /* 0x0000009b18187221 */ /* 0x000fe20000010000 */
[----:B------:R-:W-:Y:S01]  /*14d0*/  FFMA.FTZ R48, R201, R155, R48 ;  /* 0x0000009bc9307223 */ /* 0x000fe20000010030 */
        /* <DEDUP_REMOVED lines=23> */
.L_x_7247:
        /* <DEDUP_REMOVED lines=48> */
.L_x_7248:
        /* <DEDUP_REMOVED lines=41> */
.L_x_7250:
[----:B------:R-:W-:Y:S05]  /*1be0*/  BSYNC.RECONVERGENT B0 ;  /* 0x0000000000007941 */ /* 0x000fea0003800200 */
.L_x_7249:
        /* <DEDUP_REMOVED lines=47> */
[C---:B------:R-:W-:Y:S01]  /*1ee0*/  @P1 FMUL.FTZ R138, R137.reuse, R142 ;  /* 0x0000008e898a1220 */ /* 0x040fe20000410000 */
[----:B------:R-:W-:-:S04]  /*1ef0*/  @P1 FMUL.FTZ R139, R137, R136 ;  /* 0x00000088898b1220 */ /* 0x000fc80000410000 */
[----:B------:R-:W-:Y:S01]  /*1f00*/  F2FP.F16.F32.PACK_AB R138, RZ, R138 ;  /* 0x0000008aff8a723e */ /* 0x000fe200000000ff */
[----:B------:R-:W-:-:S03]  /*1f10*/  FADD.FTZ R28, R28, R139 ;  /* 0x0000008b1c1c7221 */ /* 0x000fc60000010000 */
[----:B------:R-:W-:-:S07]  /*1f20*/  PRMT R120, R138, 0x7610, R120 ;  /* 0x000076108a787816 */ /* 0x000fce0000000078 */
.L_x_7253:
        /* <DEDUP_REMOVED lines=18> */
.L_x_7254:
        /* <DEDUP_REMOVED lines=17> */
.L_x_7255:
        /* <DEDUP_REMOVED lines=18> */
.L_x_7256:
        /* <DEDUP_REMOVED lines=17> */
.L_x_7257:
        /* <DEDUP_REMOVED lines=18> */
.L_x_7258:
        /* <DEDUP_REMOVED lines=17> */
.L_x_7259:
        /* <DEDUP_REMOVED lines=20> */
.L_x_7252:
        /* <DEDUP_REMOVED lines=46> */
.L_x_7261:
        /* <DEDUP_REMOVED lines=13> */
.L_x_7262:
        /* <DEDUP_REMOVED lines=13> */
.L_x_7263:
        /* <DEDUP_REMOVED lines=13> */
.L_x_7264:
        /* <DEDUP_REMOVED lines=13> */
.L_x_7265:
        /* <DEDUP_REMOVED lines=16> */
.L_x_7266:
        /* <DEDUP_REMOVED lines=17> */
.L_x_7267:
        /* <DEDUP_REMOVED lines=18> */
.L_x_7251:
        /* <DEDUP_REMOVED lines=22> */
.L_x_7269:
        /* <DEDUP_REMOVED lines=17> */
.L_x_7270:
        /* <DEDUP_REMOVED lines=17> */
.L_x_7271:
        /* <DEDUP_REMOVED lines=17> */
.L_x_7272:
        /* <DEDUP_REMOVED lines=17> */
.L_x_7273:
        /* <DEDUP_REMOVED lines=17> */
.L_x_7274:
        /* <DEDUP_REMOVED lines=17> */
.L_x_7275:
        /* <DEDUP_REMOVED lines=18> */
.L_x_7268:
        /* <DEDUP_REMOVED lines=45> */
.L_x_7276:
        /* <DEDUP_REMOVED lines=13> */
.L_x_7277:
        /* <DEDUP_REMOVED lines=13> */
.L_x_7278:
        /* <DEDUP_REMOVED lines=13> */
.L_x_7279:
        /* <DEDUP_REMOVED lines=13> */
.L_x_7280:
        /* <DEDUP_REMOVED lines=16> */
.L_x_7281:
        /* <DEDUP_REMOVED lines=17> */
.L_x_7282:
        /* <DEDUP_REMOVED lines=18> */
.L_x_7260:
        /* <DEDUP_REMOVED lines=16> */
.L_x_7283:
        /* <DEDUP_REMOVED lines=8> */
[----:B------:R-:W-:Y:S01]  /*43f0*/  @P2 FADD.FTZ R137, R190, -R137 ;  /* 0x80000089be892221 */ /* 0x000fe20000010000 */
[----:B-----5:R-:W-:Y:S01]  /*4400*/  MOV R135, R103 ;  /* 0x0000006700877202 */ /* 0x020fe20000000f00 */
[----:B------:R-:W-:Y:S01]  /*4410*/  @P2 FFMA.FTZ R127, R187, R143, R140 ;  /* 0x0000008fbb7f2223 */ /* 0x000fe2000001008c */
[----:B------:R-:W-:Y:S01]  /*4420*/  MOV R134, R102 ;  /* 0x0000006600867202 */ /* 0x000fe20000000f00 */
[C---:B------:R-:W-:Y:S01]  /*4430*/  @P2 FFMA.FTZ R135, R152.reuse, R126, R103 ;  /* 0x0000007e98872223 */ /* 0x040fe20000010067 */
[----:B------:R-:W-:Y:S01]  /*4440*/  MOV R142, R106 ;  /* 0x0000006a008e7202 */ /* 0x000fe20000000f00 */
[C---:B------:R-:W-:Y:S01]  /*4450*/  @P2 FFMA.FTZ R134, R152.reuse, R125, R102 ;  /* 0x0000007d98862223 */ /* 0x040fe20000010066 */
[----:B------:R-:W-:Y:S01]  /*4460*/  @P2 FFMA.FTZ R142, R152, R137, R106 ;  /* 0x00000089988e2223 */ /* 0x000fe2000001006a */
[-C--:B------:R-:W-:Y:S01]  /*4470*/  @P2 FFMA.FTZ R126, R188, R143.reuse, R140 ;  /* 0x0000008fbc7e2223 */ /* 0x080fe2000001008c */
[----:B------:R-:W-:Y:S01]  /*4480*/  @P2 FADD.FTZ R124, R181, -R124 ;  /* 0x8000007cb57c2221 */ /* 0x000fe20000010000 */
        /* <DEDUP_REMOVED lines=29> */
.L_x_7286:
        /* <DEDUP_REMOVED lines=12> */
.L_x_7287:
        /* <DEDUP_REMOVED lines=12> */
.L_x_7288:
        /* <DEDUP_REMOVED lines=12> */
.L_x_7289:
        /* <DEDUP_REMOVED lines=12> */
.L_x_7290:
        /* <DEDUP_REMOVED lines=12> */
.L_x_7291:
        /* <DEDUP_REMOVED lines=12> */
.L_x_7292:
[----:B------:R-:W-:Y:S01]  /*4ae0*/  MOV R125, R139 ;  /* 0x0000008b007d7202 */ /* 0x000fe20000000f00 */
        /* <DEDUP_REMOVED lines=14> */
.L_x_7285:
        /* <DEDUP_REMOVED lines=17> */
.L_x_7294:
        /* <DEDUP_REMOVED lines=17> */
.L_x_7295:
        /* <DEDUP_REMOVED lines=17> */
.L_x_7296:
        /* <DEDUP_REMOVED lines=17> */
.L_x_7297:
        /* <DEDUP_REMOVED lines=17> */
.L_x_7298:
        /* <DEDUP_REMOVED lines=17> */
.L_x_7299:
        /* <DEDUP_REMOVED lines=17> */
.L_x_7300:
[----:B------:R-:W-:Y:S05]  /*5340*/  @!P3 BRA `(.L_x_7293) ;  /* 0x0000001000c4b947 */ /* 0x000fea0003800000 */
[----:B-----5:R-:W-:Y:S01]  /*5350*/  ISETP.GE.U32.AND P4, PT, R146, RZ, PT ;  /* 0x000000ff9200720c */ /* 0x020fe20003f86070 */
[----:B0-----:R-:W-:Y:S01]  /*5360*/  @P2 FFMA.FTZ R137, R194, R143, R140 ;  /* 0x0000008fc2892223 */ /* 0x001fe2000001008c */
        /* <DEDUP_REMOVED lines=15> */
.L_x_7284:
[----:B------:R-:W-:Y:S05]  /*5460*/  @!P0 BRA `(.L_x_7301) ;  /* 0x0000000800388947 */ /* 0x000fea0003800000 */
[-CC-:B0-----:R-:W-:Y:S01]  /*5470*/  FFMA.FTZ R127, R183, R143.reuse, R140.reuse ;  /* 0x0000008fb77f7223 */ /* 0x181fe2000001008c */
[-CC-:B-----5:R-:W-:Y:S01]  /*5480*/  FFMA.FTZ R149, R191, R143.reuse, R140.reuse ;  /* 0x0000008fbf957223 */ /* 0x1a0fe2000001008c */
[-CC-:B------:R-:W-:Y:S01]  /*5490*/  FFMA.FTZ R125, R179, R143.reuse, R140.reuse ;  /* 0x0000008fb37d7223 */ /* 0x180fe2000001008c */
[-CC-:B------:R-:W-:Y:S01]  /*54a0*/  FFMA.FTZ R132, R188, R143.reuse, R140.reuse ;  /* 0x0000008fbc847223 */ /* 0x180fe2000001008c */
[----:B------:R-:W-:Y:S01]  /*54b0*/  FADD.FTZ R127, R182, -R127 ;  /* 0x8000007fb67f7221 */ /* 0x000fe20000010000 */
[-CC-:B------:R-:W-:Y:S01]  /*54c0*/  FFMA.FTZ R124, R180, R143.reuse, R140.reuse ;  /* 0x0000008fb47c7223 */ /* 0x180fe2000001008c */
[-CC-:B------:R-:W-:Y:S01]  /*54d0*/  FFMA.FTZ R126, R184, R143.reuse, R140.reuse ;  /* 0x0000008fb87e7223 */ /* 0x180fe2000001008c */
[-CC-:B------:R-:W-:Y:S01]  /*54e0*/  FFMA.FTZ R137, R187, R143.reuse, R140.reuse ;  /* 0x0000008fbb897223 */ /* 0x180fe2000001008c */
[----:B------:R-:W-:Y:S01]  /*54f0*/  FFMA.FTZ R151, R194, R143, R140 ;  /* 0x0000008fc2977223 */ /* 0x000fe2000001008c */
[----:B------:R-:W-:Y:S01]  /*5500*/  FADD.FTZ R149, R190, -R149 ;  /* 0x80000095be957221 */ /* 0x000fe20000010000 */
[----:B------:R-:W-:Y:S01]  /*5510*/  FADD.FTZ R125, R178, -R125 ;  /* 0x8000007db27d7221 */ /* 0x000fe20000010000 */
[----:B------:R-:W-:Y:S01]  /*5520*/  FADD.FTZ R139, R189, -R132 ;  /* 0x80000084bd8b7221 */ /* 0x000fe20000010000 */
[----:B------:R-:W-:Y:S01]  /*5530*/  FMUL.FTZ R134, R152, R127 ;  /* 0x0000007f98867220 */ /* 0x000fe20000410000 */
        /* <DEDUP_REMOVED lines=34> */
.L_x_7302:
        /* <DEDUP_REMOVED lines=13> */
.L_x_7303:
        /* <DEDUP_REMOVED lines=13> */
.L_x_7304:
        /* <DEDUP_REMOVED lines=13> */
.L_x_7305:
        /* <DEDUP_REMOVED lines=13> */
.L_x_7306:
        /* <DEDUP_REMOVED lines=13> */
.L_x_7307:
        /* <DEDUP_REMOVED lines=13> */
.L_x_7308:
[----:B------:R-:W-:Y:S02]  /*5c40*/  MOV R125, R138 ;  /* 0x0000008a007d7202 */ /* 0x000fe40000000f00 */
[----:B------:R-:W-:Y:S02]  /*5c50*/  MOV R124, R137 ;  /* 0x00000089007c7202 */ /* 0x000fe40000000f00 */
        /* <DEDUP_REMOVED lines=15> */
.L_x_7301:
        /* <DEDUP_REMOVED lines=18> */
.L_x_7309:
[----:B------:R-:W-:Y:S05]  /*5e70*/  @!P3 BRA `(.L_x_7310) ;  /* 0x000000000044b947 */ /* 0x000fea0003800000 */
[----:B0-----:R-:W-:Y:S01]  /*5e80*/  FFMA.FTZ R136, R180, R143, R140 ;  /* 0x0000008fb4887223 */ /* 0x001fe2000001008c */
[----:B-----5:R-:W-:Y:S01]  /*5e90*/  LOP3.LUT P5, RZ, R146, 0xff00, RZ, 0xc0, !PT ;  /* 0x0000ff0092ff7812 */ /* 0x020fe200078ac0ff */
[----:B------:R-:W-:Y:S01]  /*5ea0*/  HFMA2 R138, -RZ, RZ, 0, 0 ;  /* 0x00000000ff8a7431 */ /* 0x000fe200000001ff */
[----:B------:R-:W-:Y:S01]  /*5eb0*/  ISETP.GT.AND P4, PT, R2, RZ, PT ;  /* 0x000000ff0200720c */ /* 0x000fe20003f84270 */
[----:B------:R-:W-:-:S04]  /*5ec0*/  FADD.FTZ R137, R181, -R136 ;  /* 0x80000088b5897221 */ /* 0x000fc80000010000 */
[----:B------:R-:W-:Y:S01]  /*5ed0*/  FMUL.FTZ R136, R152, R137 ;  /* 0x0000008998887220 */ /* 0x000fe20000410000 */
[----:B------:R-:W-:-:S04]  /*5ee0*/  MOV R137, RZ ;  /* 0x000000ff00897202 */ /* 0x000fc80000000f00 */
        /* <DEDUP_REMOVED lines=10> */
.L_x_7310:
        /* <DEDUP_REMOVED lines=18> */
.L_x_7311:
        /* <DEDUP_REMOVED lines=18> */
.L_x_7312:
        /* <DEDUP_REMOVED lines=18> */
.L_x_7313:
        /* <DEDUP_REMOVED lines=18> */
.L_x_7314:
        /* <DEDUP_REMOVED lines=18> */
.L_x_7315:
[----:B------:R-:W-:Y:S05]  /*6530*/  @!P3 BRA `(.L_x_7293) ;  /* 0x000000000048b947 */ /* 0x000fea0003800000 */
[----:B0-----:R-:W-:Y:S01]  /*6540*/  FFMA.FTZ R137, R194, R143, R140 ;  /* 0x0000008fc2897223 */ /* 0x001fe2000001008c */
[----:B-----5:R-:W-:Y:S01]  /*6550*/  ISETP.GE.U32.AND P4, PT, R146, RZ, PT ;  /* 0x000000ff9200720c */ /* 0x020fe20003f86070 */
[----:B------:R-:W-:Y:S01]  /*6560*/  HFMA2 R138, -RZ, RZ, 0, 0 ;  /* 0x00000000ff8a7431 */ /* 0x000fe200000001ff */
[----:B------:R-:W-:Y:S01]  /*6570*/  ISETP.GT.AND P5, PT, R2, RZ, PT ;  /* 0x000000ff0200720c */ /* 0x000fe20003fa4270 */
[----:B------:R-:W-:Y:S01]  /*6580*/  FADD.FTZ R137, R192, -R137 ;  /* 0x80000089c0897221 */ /* 0x000fe20000010000 */
[----:B------:R-:W-:-:S03]  /*6590*/  ISETP.GE.U32.AND.EX P4, PT, R147, 0x1000000, PT, P4 ;  /* 0x010000009300780c */ /* 0x000fc60003f86140 */
[----:B------:R-:W-:Y:S01]  /*65a0*/  FMUL.FTZ R136, R152, R137 ;  /* 0x0000008998887220 */ /* 0x000fe20000410000 */
[----:B------:R-:W-:-:S04]  /*65b0*/  MOV R137, RZ ;  /* 0x000000ff00897202 */ /* 0x000fc80000000f00 */
        /* <DEDUP_REMOVED lines=10> */
.L_x_7293:
        /* <DEDUP_REMOVED lines=14> */
.L_x_7316:
[----:B------:R-:W-:Y:S05]  /*6740*/  @!P1 BRA `(.L_x_7317) ;  /* 0x0000001000409947 */ /* 0x000fea0003800000 */
[----:B------:R-:W-:Y:S05]  /*6750*/  @!P0 BRA `(.L_x_7318) ;  /* 0x0000000800308947 */ /* 0x000fea0003800000 */
[-CC-:B------:R-:W-:Y:S01]  /*6760*/  @P2 FFMA.FTZ R2, R198, R143.reuse, R140.reuse ;  /* 0x0000008fc6022223 */ /* 0x180fe2000001008c */
[-CC-:B0-----:R-:W-:Y:S01]  /*6770*/  @P2 FFMA.FTZ R136, R163, R143.reuse, R140.reuse ;  /* 0x0000008fa3882223 */ /* 0x181fe2000001008c */
        /* <DEDUP_REMOVED lines=8> */
[----:B------:R-:W-:Y:S01]  /*6800*/  MOV R133, R109 ;  /* 0x0000006d00857202 */ /* 0x000fe20000000f00 */
[----:B------:R-:W-:Y:S01]  /*6810*/  @P2 FADD.FTZ R127, R200, -R127 ;  /* 0x8000007fc87f2221 */ /* 0x000fe20000010000 */
[----:B------:R-:W-:Y:S01]  /*6820*/  MOV R139, R114 ;  /* 0x00000072008b7202 */ /* 0x000fe20000000f00 */
[C---:B------:R-:W-:Y:S01]  /*6830*/  @P2 FFMA.FTZ R133, R152.reuse, R2, R109 ;  /* 0x0000000298852223 */ /* 0x040fe2000001006d */
        /* <DEDUP_REMOVED lines=32> */
.L_x_7319:
        /* <DEDUP_REMOVED lines=13> */
.L_x_7320:
        /* <DEDUP_REMOVED lines=13> */
.L_x_7321:
        /* <DEDUP_REMOVED lines=13> */
.L_x_7322:
        /* <DEDUP_REMOVED lines=13> */
.L_x_7323:
        /* <DEDUP_REMOVED lines=13> */
.L_x_7324:
        /* <DEDUP_REMOVED lines=13> */
.L_x_7325:
        /* <DEDUP_REMOVED lines=16> */
.L_x_7318:
[----:B------:R-:W-:Y:S05]  /*7020*/  @!P3 BRA `(.L_x_7327) ;  /* 0x00000000003cb947 */ /* 0x000fea0003800000 */
[----:B0-----:R-:W-:Y:S01]  /*7030*/  @P2 FFMA.FTZ R137, R193, R143, R140 ;  /* 0x0000008fc1892223 */ /* 0x001fe2000001008c */
[----:B------:R-:W-:Y:S02]  /*7040*/  LOP3.LUT P1, RZ, R144, 0xff, RZ, 0xc0, !PT ;  /* 0x000000ff90ff7812 */ /* 0x000fe4000782c0ff */
[----:B------:R-:W-:Y:S01]  /*7050*/  MOV R2, R108 ;  /* 0x0000006c00027202 */ /* 0x000fe20000000f00 */
[----:B------:R-:W-:-:S04]  /*7060*/  @P2 FADD.FTZ R137, R196, -R137 ;  /* 0x80000089c4892221 */ /* 0x000fc80000010000 */
[----:B------:R-:W-:Y:S01]  /*7070*/  @P2 FFMA.FTZ R2, R152, R137, R108 ;  /* 0x0000008998022223 */ /* 0x000fe2000001006c */
[----:B------:R-:W-:-:S03]  /*7080*/  CS2R R136, SRZ ;  /* 0x0000000000887805 */ /* 0x000fc6000001ff00 */
[----:B------:R-:W-:Y:S02]  /*7090*/  FMUL.FTZ R2, R2, UR17 ;  /* 0x0000001102027c20 */ /* 0x000fe40008410000 */
[----:B------:R-:W-:Y:S02]  /*70a0*/  @P1 HADD2.F32 R147, -RZ, R80.H0_H0 ;  /* 0x20000050ff931230 */ /* 0x000fe40000004100 */
[----:B------:R-:W-:Y:S01]  /*70b0*/  FMUL.FTZ R2, R2, UR16 ;  /* 0x0000001002027c20 */ /* 0x000fe20008410000 */
[----:B-----5:R-:W-:-:S03]  /*70c0*/  @P1 HADD2.F32 R139, -RZ, R116.H0_H0 ;  /* 0x20000074ff8b1230 */ /* 0x020fc60000004100 */
[-C--:B------:R-:W-:Y:S02]  /*70d0*/  @P1 FMUL.FTZ R136, R147, R2.reuse ;  /* 0x0000000293881220 */ /* 0x080fe40000410000 */
[----:B------:R-:W-:-:S03]  /*70e0*/  @P1 FMUL.FTZ R137, R139, R2 ;  /* 0x000000028b891220 */ /* 0x000fc60000410000 */
[----:B------:R-:W-:Y:S01]  /*70f0*/  F2FP.F16.F32.PACK_AB R136, RZ, R136 ;  /* 0x00000088ff88723e */ /* 0x000fe200000000ff */
[----:B------:R-:W-:-:S03]  /*7100*/  FADD.FTZ R40, R40, R137 ;  /* 0x0000008928287221 */ /* 0x000fc60000010000 */
[----:B------:R-:W-:-:S07]  /*7110*/  PRMT R120, R136, 0x7610, R120 ;  /* 0x0000761088787816 */ /* 0x000fce0000000078 */
.L_x_7327:
        /* <DEDUP_REMOVED lines=16> */
.L_x_7328:
        /* <DEDUP_REMOVED lines=16> */
.L_x_7329:
        /* <DEDUP_REMOVED lines=16> */
.L_x_7330:
        /* <DEDUP_REMOVED lines=16> */
.L_x_7331:
        /* <DEDUP_REMOVED lines=16> */
.L_x_7332:
        /* <DEDUP_REMOVED lines=16> */
.L_x_7333:
[----:B------:R-:W-:Y:S05]  /*7720*/  @!P3 BRA `(.L_x_7326) ;  /* 0x0000001000acb947 */ /* 0x000fea0003800000 */
[----:B------:R-:W-:Y:S01]  /*7730*/  ISETP.GE.U32.AND P1, PT, R144, RZ, PT ;  /* 0x000000ff9000720c */ /* 0x000fe20003f26070 */
[----:B------:R-:W-:Y:S01]  /*7740*/  @P2 FFMA.FTZ R140, R160, R143, R140 ;  /* 0x0000008fa08c2223 */ /* 0x000fe2000001008c */
[----:B------:R-:W-:Y:S01]  /*7750*/  MOV R2, R115 ;  /* 0x0000007300027202 */ /* 0x000fe20000000f00 */
[----:B0-----:R-:W-:Y:S01]  /*7760*/  HFMA2 R136, -RZ, RZ, 0, 0 ;  /* 0x00000000ff887431 */ /* 0x001fe200000001ff */
[----:B------:R-:W-:Y:S01]  /*7770*/  ISETP.GE.U32.AND.EX P1, PT, R145, 0x1000000, PT, P1 ;  /* 0x010000009100780c */ /* 0x000fe20003f26110 */
[----:B------:R-:W-:-:S04]  /*7780*/  @P2 FADD.FTZ R140, R155, -R140 ;  /* 0x8000008c9b8c2221 */ /* 0x000fc80000010000 */
[----:B------:R-:W-:-:S04]  /*7790*/  @P2 FFMA.FTZ R2, R152, R140, R115 ;  /* 0x0000008c98022223 */ /* 0x000fc80000010073 */
[----:B------:R-:W-:-:S04]  /*77a0*/  FMUL.FTZ R2, R2, UR17 ;  /* 0x0000001102027c20 */ /* 0x000fc80008410000 */
[----:B------:R-:W-:Y:S02]  /*77b0*/  @P1 HADD2.F32 R140, -RZ, R83.H1_H1 ;  /* 0x30000053ff8c1230 */ /* 0x000fe40000004100 */
[----:B------:R-:W-:Y:S01]  /*77c0*/  FMUL.FTZ R137, R2, UR16 ;  /* 0x0000001002897c20 */ /* 0x000fe20008410000 */
[----:B-----5:R-:W-:Y:S01]  /*77d0*/  @P1 HADD2.F32 R138, -RZ, R119.H1_H1 ;  /* 0x30000077ff8a1230 */ /* 0x020fe20000004100 */
[----:B------:R-:W-:Y:S02]  /*77e0*/  MOV R2, RZ ;  /* 0x000000ff00027202 */ /* 0x000fe40000000f00 */
[-C--:B------:R-:W-:Y:S02]  /*77f0*/  @P1 FMUL.FTZ R136, R140, R137.reuse ;  /* 0x000000898c881220 */ /* 0x080fe40000410000 */
[----:B------:R-:W-:-:S03]  /*7800*/  @P1 FMUL.FTZ R2, R138, R137 ;  /* 0x000000898a021220 */ /* 0x000fc60000410000 */
[----:B------:R-:W-:Y:S01]  /*7810*/  F2FP.F16.F32.PACK_AB R136, RZ, R136 ;  /* 0x00000088ff88723e */ /* 0x000fe200000000ff */
[----:B------:R-:W-:-:S03]  /*7820*/  FADD.FTZ R47, R47, R2 ;  /* 0x000000022f2f7221 */ /* 0x000fc60000010000 */
[----:B------:R-:W-:Y:S01]  /*7830*/  PRMT R123, R123, 0x5410, R136 ;  /* 0x000054107b7b7816 */ /* 0x000fe20000000088 */
[----:B------:R-:W-:Y:S06]  /*7840*/  BRA `(.L_x_7326) ;  /* 0x0000001000647947 */ /* 0x000fec0003800000 */
.L_x_7317:
        /* <DEDUP_REMOVED lines=46> */
.L_x_7335:
        /* <DEDUP_REMOVED lines=12> */
.L_x_7336:
        /* <DEDUP_REMOVED lines=12> */
.L_x_7337:
        /* <DEDUP_REMOVED lines=12> */
.L_x_7338:
        /* <DEDUP_REMOVED lines=12> */
.L_x_7339:
        /* <DEDUP_REMOVED lines=12> */
.L_x_7340:
        /* <DEDUP_REMOVED lines=12> */
.L_x_7341:
        /* <DEDUP_REMOVED lines=19> */
.L_x_7334:
[----:B------:R-:W-:Y:S05]  /*80e0*/  @!P3 BRA `(.L_x_7342) ;  /* 0x000000000044b947 */ /* 0x000fea0003800000 */
[----:B0-----:R-:W-:Y:S01]  /*80f0*/  FFMA.FTZ R137, R193, R143, R140 ;  /* 0x0000008fc1897223 */ /* 0x001fe2000001008c */
[----:B------:R-:W-:Y:S02]  /*8100*/  LOP3.LUT P2, RZ, R144, 0xff, RZ, 0xc0, !PT ;  /* 0x000000ff90ff7812 */ /* 0x000fe4000784c0ff */
[----:B------:R-:W-:Y:S01]  /*8110*/  ISETP.GT.AND P1, PT, R2, RZ, PT ;  /* 0x000000ff0200720c */ /* 0x000fe20003f24270 */
[----:B------:R-:W-:Y:S01]  /*8120*/  FADD.FTZ R137, R196, -R137 ;  /* 0x80000089c4897221 */ /* 0x000fe20000010000 */
[----:B------:R-:W-:-:S03]  /*8130*/  MOV R138, RZ ;  /* 0x000000ff008a7202 */ /* 0x000fc60000000f00 */
[----:B------:R-:W-:Y:S01]  /*8140*/  FMUL.FTZ R136, R152, R137 ;  /* 0x0000008998887220 */ /* 0x000fe20000410000 */
[----:B------:R-:W-:-:S04]  /*8150*/  HFMA2 R137, -RZ, RZ, 0, 0 ;  /* 0x00000000ff897431 */ /* 0x000fc800000001ff */
        /* <DEDUP_REMOVED lines=10> */
.L_x_7342:
[----:B------:R-:W-:Y:S05]  /*8200*/  @!P3 BRA `(.L_x_7343) ;  /* 0x000000000044b947 */ /* 0x000fea0003800000 */
[----:B0-----:R-:W-:Y:S01]  /*8210*/  FFMA.FTZ R136, R198, R143, R140 ;  /* 0x0000008fc6887223 */ /* 0x001fe2000001008c */
[----:B------:R-:W-:Y:S01]  /*8220*/  LOP3.LUT P2, RZ, R144, 0xff00, RZ, 0xc0, !PT ;  /* 0x0000ff0090ff7812 */ /* 0x000fe2000784c0ff */
[----:B------:R-:W-:Y:S01]  /*8230*/  HFMA2 R138, -RZ, RZ, 0, 0 ;  /* 0x00000000ff8a7431 */ /* 0x000fe200000001ff */
[----:B------:R-:W-:Y:S01]  /*8240*/  ISETP.GT.AND P1, PT, R2, RZ, PT ;  /* 0x000000ff0200720c */ /* 0x000fe20003f24270 */
[----:B------:R-:W-:-:S04]  /*8250*/  FADD.FTZ R137, R195, -R136 ;  /* 0x80000088c3897221 */ /* 0x000fc80000010000 */
[----:B------:R-:W-:Y:S01]  /*8260*/  FMUL.FTZ R136, R152, R137 ;  /* 0x0000008998887220 */ /* 0x000fe20000410000 */
[----:B------:R-:W-:-:S04]  /*8270*/  MOV R137, RZ ;  /* 0x000000ff00897202 */ /* 0x000fc80000000f00 */
        /* <DEDUP_REMOVED lines=10> */
.L_x_7343:
        /* <DEDUP_REMOVED lines=18> */
.L_x_7344:
        /* <DEDUP_REMOVED lines=18> */
.L_x_7345:
        /* <DEDUP_REMOVED lines=18> */
.L_x_7346:
        /* <DEDUP_REMOVED lines=18> */
.L_x_7347:
        /* <DEDUP_REMOVED lines=18> */
.L_x_7348:
[----:B------:R-:W-:Y:S05]  /*88c0*/  @!P3 BRA `(.L_x_7326) ;  /* 0x000000000044b947 */ /* 0x000fea0003800000 */
[----:B------:R-:W-:Y:S01]  /*88d0*/  FFMA.FTZ R140, R160, R143, R140 ;  /* 0x0000008fa08c7223 */ /* 0x000fe2000001008c */
[----:B------:R-:W-:Y:S02]  /*88e0*/  ISETP.GE.U32.AND P1, PT, R144, RZ, PT ;  /* 0x000000ff9000720c */ /* 0x000fe40003f26070 */
[----:B------:R-:W-:Y:S01]  /*88f0*/  ISETP.GT.AND P2, PT, R2, RZ, PT ;  /* 0x000000ff0200720c */ /* 0x000fe20003f44270 */
[----:B0-----:R-:W-:Y:S01]  /*8900*/  FADD.FTZ R137, R155, -R140 ;  /* 0x8000008c9b897221 */ /* 0x001fe20000010000 */
[----:B------:R-:W-:-:S03]  /*8910*/  ISETP.GE.U32.AND.EX P1, PT, R145, 0x1000000, PT, P1 ;  /* 0x010000009100780c */ /* 0x000fc60003f26110 */
[----:B------:R-:W-:-:S05]  /*8920*/  FMUL.FTZ R137, R152, R137 ;  /* 0x0000008998897220 */ /* 0x000fca0000410000 */
[----:B------:R-:W-:Y:S02]  /*8930*/  FSEL R2, R137, RZ, P2 ;  /* 0x000000ff89027208 */ /* 0x000fe40001000000 */
[----:B------:R-:W-:-:S03]  /*8940*/  CS2R R136, SRZ ;  /* 0x0000000000887805 */ /* 0x000fc6000001ff00 */
[----:B------:R-:W-:Y:S01]  /*8950*/  FMUL.FTZ R2, R2, UR17 ;  /* 0x0000001102027c20 */ /* 0x000fe20008410000 */
[----:B------:R-:W-:Y:S02]  /*8960*/  @P1 HADD2.F32 R143, -RZ, R83.H1_H1 ;  /* 0x30000053ff8f1230 */ /* 0x000fe40000004100 */
[----:B-----5:R-:W-:Y:S02]  /*8970*/  @P1 HADD2.F32 R139, -RZ, R119.H1_H1 ;  /* 0x30000077ff8b1230 */ /* 0x020fe40000004100 */
[----:B------:R-:W-:-:S04]  /*8980*/  FMUL.FTZ R2, R2, UR16 ;  /* 0x0000001002027c20 */ /* 0x000fc80008410000 */
[-C--:B------:R-:W-:Y:S01]  /*8990*/  @P1 FMUL.FTZ R137, R143, R2.reuse ;  /* 0x000000028f891220 */ /* 0x080fe20000410000 */
[----:B------:R-:W-:-:S04]  /*89a0*/  @P1 FMUL.FTZ R136, R139, R2 ;  /* 0x000000028b881220 */ /* 0x000fc80000410000 */
[----:B------:R-:W-:Y:S01]  /*89b0*/  F2FP.F16.F32.PACK_AB R137, RZ, R137 ;  /* 0x00000089ff89723e */ /* 0x000fe200000000ff */
[----:B------:R-:W-:-:S03]  /*89c0*/  FADD.FTZ R47, R47, R136 ;  /* 0x000000882f2f7221 */ /* 0x000fc60000010000 */
[----:B------:R-:W-:-:S07]  /*89d0*/  PRMT R123, R123, 0x5410, R137 ;  /* 0x000054107b7b7816 */ /* 0x000fce0000000089 */
.L_x_7326:
        /* <DEDUP_REMOVED lines=13> */
.L_x_7246:
        /* <DEDUP_REMOVED lines=29> */
.L_x_7350:
        /* <DEDUP_REMOVED lines=16> */
.L_x_10793:


//--------------------- .text._ZN10layer_norm13ln_bwd_kernelINS_13Kernel_traitsIf6__halffS2_fjLj3072ELj1ELj1ELj4ELj16ENS_18Kernel_traits_baseILj3072EfS2_fS2_fjLj128EEEEELb0ELb0ELb0ELb0EEEvNS_9BwdParamsE --------------------------
	.section	.text._ZN10layer_norm13ln_bwd_kernelINS_13Kernel_traitsIf6__halffS2_fjLj3072ELj1ELj1ELj4ELj16ENS_18Kernel_traits_baseILj3072EfS2_fS2_fjLj128EEEEELb0ELb0ELb0ELb0EEEvNS_9BwdParamsE,"ax",@progbits
	.align	128
        .global         _ZN10layer_norm13ln_bwd_kernelINS_13Kernel_traitsIf6__halffS2_fjLj3072ELj1ELj1ELj4ELj16ENS_18Kernel_traits_baseILj3072EfS2_fS2_fjLj128EEEEELb0ELb0ELb0ELb0EEEvNS_9BwdParamsE
        .type           _ZN10layer_norm13ln_bwd_kernelINS_13Kernel_traitsIf6__halffS2_fjLj3072ELj1ELj1ELj4ELj16ENS_18Kernel_traits_baseILj3072EfS2_fS2_fjLj128EEEEELb0ELb0ELb0ELb0EEEvNS_9BwdParamsE,@function
        .size           _ZN10layer_norm13ln_bwd_kernelINS_13Kernel_traitsIf6__halffS2_fjLj3072ELj1ELj1ELj4ELj16ENS_18Kernel_traits_baseILj3072EfS2_fS2_fjLj128EEEEELb0ELb0ELb0ELb0EEEvNS_9BwdParamsE,(.L_x_10794 - _ZN10layer_norm13ln_bwd_kernelINS_13Kernel_traitsIf6__halffS2_fjLj3072ELj1ELj1ELj4ELj16ENS_18Kernel_traits_baseILj3072EfS2_fS2_fjLj128EEEEELb0ELb0ELb0ELb0EEEvNS_9BwdParamsE)
        .other          _ZN10layer_norm13ln_bwd_kernelINS_13Kernel_traitsIf6__halffS2_fjLj3072ELj1ELj1ELj4ELj16ENS_18Kernel_traits_baseILj3072EfS2_fS2_fjLj128EEEEELb0ELb0ELb0ELb0EEEvNS_9BwdParamsE,@"STO_CUDA_ENTRY STV_DEFAULT"
_ZN10layer_norm13ln_bwd_kernelINS_13Kernel_traitsIf6__halffS2_fjLj3072ELj1ELj1ELj4ELj16ENS_18Kernel_traits_baseILj3072EfS2_fS2_fjLj128EEEEELb0ELb0ELb0ELb0EEEvNS_9BwdParamsE:
.text._ZN10layer_norm13ln_bwd_kernelINS_13Kernel_traitsIf6__halffS2_fjLj3072ELj1ELj1ELj4ELj16ENS_18Kernel_traits_baseILj3072EfS2_fS2_fjLj128EEEEELb0ELb0ELb0ELb0EEEvNS_9BwdParamsE:
        /* <DEDUP_REMOVED lines=90> */
.L_x_7383:
[----:B-1----:R-:W1:Y:S01]  /*05a0*/  @UP0 LDCU.64 UR4, c[0x0][0x3e0] ;  /* 0x00007c00ff0407ac */ /* 0x002e620008000a00 */
[----:B------:R-:W-:Y:S01]  /*05b0*/  PLOP3.LUT P0, PT, PT, PT, UP0, 0x80, 0x8 ;  /* 0x000000000008781c */ /* 0x000fe20003f0f008 */
[----:B0-----:R-:W-:-:S06]  /*05c0*/  UIMAD.WIDE UR12, UR7, 0x4, UR8 ;  /* 0x00000004070c78a5 */ /* 0x001fcc000f8e0208 */
[----:B---3--:R-:W-:Y:S02]  /*05d0*/  MOV R120, UR12 ;  /* 0x0000000c00787c02 */ /* 0x008fe40008000f00 */
[----:B------:R-:W-:-:S05]  /*05e0*/  MOV R121, UR13 ;  /* 0x0000000d00797c02 */ /* 0x000fca0008000f00 */
[----:B--2---:R-:W2:Y:S01]  /*05f0*/  LDG.E R120, desc[UR14][R120.64] ;  /* 0x0000000e78787981 */ /* 0x004ea2000c1e1900 */
[----:B-1----:R-:W-:-:S06]  /*0600*/  @UP0 UIMAD.WIDE UR4, UR7, 0x2, UR4 ;  /* 0x00000002070408a5 */ /* 0x002fcc000f8e0204 */
[----:B------:R-:W-:Y:S02]  /*0610*/  MOV R116, UR4 ;  /* 0x0000000400747c02 */ /* 0x000fe40008000f00 */
[----:B------:R-:W-:-:S05]  /*0620*/  MOV R117, UR5 ;  /* 0x0000000500757c02 */ /* 0x000fca0008000f00 */
[----:B------:R0:W3:Y:S01]  /*0630*/  @P0 LDG.E.U16 R116, desc[UR14][R116.64] ;  /* 0x0000000e74740981 */ /* 0x0000e2000c1e1500 */
[----:B------:R-:W-:-:S06]  /*0640*/  UIMAD.WIDE UR12, UR7, 0x4, UR10 ;  /* 0x00000004070c78a5 */ /* 0x000fcc000f8e020a */
[----:B------:R-:W-:Y:S02]  /*0650*/  MOV R118, UR12 ;  /* 0x0000000c00767c02 */ /* 0x000fe40008000f00 */
[----:B------:R-:W-:-:S05]  /*0660*/  MOV R119, UR13 ;  /* 0x0000000d00777c02 */ /* 0x000fca0008000f00 */
[----:B------:R-:W4:Y:S01]  /*0670*/  LDG.E R118, desc[UR14][R118.64] ;  /* 0x0000000e76767981 */ /* 0x000f22000c1e1900 */
[----:B------:R-:W1:Y:S01]  /*0680*/  S2R R132, SR_TID.X ;  /* 0x0000000000847919 */ /* 0x000e620000002100 */
[----:B------:R-:W-:Y:S01]  /*0690*/  ISETP.NE.AND P4, PT, RZ, UR16, PT ;  /* 0x00000010ff007c0c */ /* 0x000fe2000bf85270 */
[----:B------:R-:W-:Y:S01]  /*06a0*/  UIMAD UR4, UR7, UR6, URZ ;  /* 0x00000006070472a4 */ /* 0x000fe2000f8e02ff */
[----:B------:R-:W-:-:S03]  /*06b0*/  ISETP.GE.U32.AND P3, PT, R135, 0x80, PT ;  /* 0x000000808700780c */ /* 0x000fc60003f66070 */
[----:B------:R-:W-:-:S04]  /*06c0*/  USHF.R.S32.HI UR5, URZ, 0x1f, UR4 ;  /* 0x0000001fff057899 */ /* 0x000fc80008011404 */
        /* <DEDUP_REMOVED lines=10> */
[----:B--2---:R-:W-:Y:S01]  /*0770*/  FSEL R122, R120, RZ, !P4 ;  /* 0x000000ff787a7208 */ /* 0x004fe20006000000 */
[----:B---3--:R-:W-:-:S05]  /*0780*/  @P0 HADD2.F32 R120, -RZ, R116.H0_H0 ;  /* 0x20000074ff780230 */ /* 0x008fca0000004100 */
[----:B------:R-:W-:Y:S02]  /*0790*/  @P0 R2UR UR13, R120 ;  /* 0x00000000780d02ca */ /* 0x000fe400000e0000 */
[----:B------:R-:W-:Y:S02]  /*07a0*/  R2UR UR25, R122 ;  /* 0x000000007a1972ca */ /* 0x000fe400000e0000 */
[----:B----4-:R-:W-:-:S09]  /*07b0*/  R2UR UR24, R118 ;  /* 0x00000000761872ca */ /* 0x010fd200000e0000 */
[----:B------:R-:W-:Y:S01]  /*07c0*/  @UP0 UMOV UR12, UR13 ;  /* 0x0000000d000c0c82 */ /* 0x000fe20008000000 */
        /* <DEDUP_REMOVED lines=11> */
[C---:B------:R-:W-:Y:S01]  /*0880*/  IADD3 R168, PT, PT, R134.reuse, 0x80, RZ ;  /* 0x0000008086a87810 */ /* 0x040fe20007ffe0ff */
[----:B0-----:R-:W-:-:S05]  /*0890*/  @P0 IMAD.WIDE.U32 R152, R134, 0x20, R152 ;  /* 0x0000002086980825 */ /* 0x001fca00078e0098 */
[----:B------:R-:W5:Y:S04]  /*08a0*/  @P0 LDG.E.128 R88, desc[UR14][R152.64] ;  /* 0x0000000e98580981 */ /* 0x000f68000c1e1d00 */
[----:B------:R0:W5:Y:S01]  /*08b0*/  @P0 LDG.E.128 R92, desc[UR14][R152.64+0x10] ;  /* 0x0000100e985c0981 */ /* 0x000162000c1e1d00 */
[----:B--2---:R-:W-:Y:S01]  /*08c0*/  FADD.FTZ R165, R117, -UR25 ;  /* 0x8000001975a57e21 */ /* 0x004fe20008010000 */
[----:B------:R-:W-:Y:S01]  /*08d0*/  FADD.FTZ R116, R116, -UR25 ;  /* 0x8000001974747e21 */ /* 0x000fe20008010000 */
[----:B------:R-:W-:-:S03]  /*08e0*/  FADD.FTZ R118, R118, -UR25 ;  /* 0x8000001976767e21 */ /* 0x000fc60008010000 */
[----:B------:R-:W-:Y:S01]  /*08f0*/  FMUL.FTZ R167, R116, UR24 ;  /* 0x0000001874a77c20 */ /* 0x000fe20008410000 */
[--C-:B----4-:R-:W-:Y:S02]  /*0900*/  HADD2.F32 R117, -RZ, R120.reuse.H0_H0 ;  /* 0x20000078ff757230 */ /* 0x110fe40000004100 */
[----:B------:R-:W-:-:S03]  /*0910*/  HADD2.F32 R120, -RZ, R120.H1_H1 ;  /* 0x30000078ff787230 */ /* 0x000fc60000004100 */
[-C--:B-----5:R-:W-:Y:S01]  /*0920*/  FMUL.FTZ R166, R20, R117.reuse ;  /* 0x0000007514a67220 */ /* 0x0a0fe20000410000 */
[--C-:B------:R-:W-:Y:S02]  /*0930*/  HADD2.F32 R161, -RZ, R121.reuse.H0_H0 ;  /* 0x20000079ffa17230 */ /* 0x100fe40000004100 */
[----:B------:R-:W-:Y:S01]  /*0940*/  FADD.FTZ R119, R119, -UR25 ;  /* 0x8000001977777e21 */ /* 0x000fe20008010000 */
[----:B------:R-:W-:Y:S01]  /*0950*/  FMUL.FTZ R163, R118, UR24 ;  /* 0x0000001876a37c20 */ /* 0x000fe20008410000 */
[----:B------:R-:W-:Y:S01]  /*0960*/  FADD.FTZ R64, R64, R117 ;  /* 0x0000007540407221 */ /* 0x000fe20000010000 */
[----:B------:R-:W-:Y:S01]  /*0970*/  FFMA.FTZ R44, R167, R117, R44 ;  /* 0x00000075a72c7223 */ /* 0x000fe2000001002c */
[----:B------:R-:W-:Y:S01]  /*0980*/  FMUL.FTZ R165, R165, UR24 ;  /* 0x00000018a5a57c20 */ /* 0x000fe20008410000 */
[----:B------:R-:W-:Y:S01]  /*0990*/  FMUL.FTZ R164, R21, R120 ;  /* 0x0000007815a47220 */ /* 0x000fe20000410000 */
[----:B------:R-:W-:Y:S01]  /*09a0*/  FADD.FTZ R117, RZ, R166 ;  /* 0x000000a6ff757221 */ /* 0x000fe20000010000 */
[----:B------:R-:W-:Y:S01]  /*09b0*/  FFMA.FTZ R116, R167, R166, RZ ;  /* 0x000000a6a7747223 */ /* 0x000fe200000100ff */
[----:B------:R-:W-:-:S02]  /*09c0*/  HADD2.F32 R160, -RZ, R121.H1_H1 ;  /* 0x30000079ffa07230 */ /* 0x000fc40000004100 */
[----:B---3--:R-:W-:Y:S01]  /*09d0*/  FADD.FTZ R124, R124, -UR25 ;  /* 0x800000197c7c7e21 */ /* 0x008fe20008010000 */
[----:B------:R-:W-:Y:S01]  /*09e0*/  FMUL.FTZ R162, R119, UR24 ;  /* 0x0000001877a27c20 */ /* 0x000fe20008410000 */
[----:B------:R-:W-:Y:S01]  /*09f0*/  FADD.FTZ R66, R66, R161 ;  /* 0x000000a142427221 */ /* 0x000fe20000010000 */
[-C--:B------:R-:W-:Y:S01]  /*0a00*/  FFMA.FTZ R46, R163, R161.reuse, R46 ;  /* 0x000000a1a32e7223 */ /* 0x080fe2000001002e */
[----:B------:R-:W-:Y:S01]  /*0a10*/  FMUL.FTZ R161, R22, R161 ;  /* 0x000000a116a17220 */ /* 0x000fe20000410000 */
[----:B------:R-:W-:Y:S01]  /*0a20*/  FADD.FTZ R118, R117, R164 ;  /* 0x000000a475767221 */ /* 0x000fe20000010000 */
[----:B------:R-:W-:Y:S01]  /*0a30*/  FFMA.FTZ R116, R165, R164, R116 ;  /* 0x000000a4a5747223 */ /* 0x000fe20000010074 */
[--C-:B------:R-:W-:Y:S02]  /*0a40*/  HADD2.F32 R157, -RZ, R122.reuse.H0_H0 ;  /* 0x2000007aff9d7230 */ /* 0x100fe40000004100 */
[----:B------:R-:W-:Y:S01]  /*0a50*/  FMUL.FTZ R159, R124, UR24 ;  /* 0x000000187c9f7c20 */ /* 0x000fe20008410000 */
[----:B------:R-:W-:Y:S01]  /*0a60*/  FADD.FTZ R67, R67, R160 ;  /* 0x000000a043437221 */ /* 0x000fe20000010000 */
[-C--:B------:R-:W-:Y:S01]  /*0a70*/  FFMA.FTZ R47, R162, R160.reuse, R47 ;  /* 0x000000a0a22f7223 */ /* 0x080fe2000001002f */
[----:B------:R-:W-:Y:S01]  /*0a80*/  FMUL.FTZ R160, R23, R160 ;  /* 0x000000a017a07220 */ /* 0x000fe20000410000 */
[----:B------:R-:W-:Y:S01]  /*0a90*/  FADD.FTZ R117, R118, R161 ;  /* 0x000000a176757221 */ /* 0x000fe20000010000 */
[----:B------:R-:W-:Y:S01]  /*0aa0*/  FFMA.FTZ R119, R163, R161, R116 ;  /* 0x000000a1a3777223 */ /* 0x000fe20000010074 */
[----:B------:R-:W-:-:S02]  /*0ab0*/  HADD2.F32 R122, -RZ, R122.H1_H1 ;  /* 0x3000007aff7a7230 */ /* 0x000fc40000004100 */
[----:B------:R-:W-:Y:S01]  /*0ac0*/  FADD.FTZ R126, R126, -UR25 ;  /* 0x800000197e7e7e21 */ /* 0x000fe20008010000 */
[----:B------:R-:W-:Y:S01]  /*0ad0*/  FADD.FTZ R68, R68, R157 ;  /* 0x0000009d44447221 */ /* 0x000fe20000010000 */
[-C--:B------:R-:W-:Y:S01]  /*0ae0*/  FFMA.FTZ R48, R159, R157.reuse, R48 ;  /* 0x0000009d9f307223 */ /* 0x080fe20000010030 */
[----:B------:R-:W-:Y:S01]  /*0af0*/  FADD.FTZ R125, R125, -UR25 ;  /* 0x800000197d7d7e21 */ /* 0x000fe20008010000 */
[----:B------:R-:W-:Y:S01]  /*0b00*/  FMUL.FTZ R157, R24, R157 ;  /* 0x0000009d189d7220 */ /* 0x000fe20000410000 */
[----:B------:R-:W-:Y:S01]  /*0b10*/  FADD.FTZ R116, R117, R160 ;  /* 0x000000a075747221 */ /* 0x000fe20000010000 */
[----:B------:R-:W-:Y:S01]  /*0b20*/  FFMA.FTZ R118, R162, R160, R119 ;  /* 0x000000a0a2767223 */ /* 0x000fe20000010077 */
[--C-:B0-----:R-:W-:Y:S02]  /*0b30*/  HADD2.F32 R153, -RZ, R123.reuse.H0_H0 ;  /* 0x2000007bff997230 */ /* 0x101fe40000004100 */
[----:B------:R-:W-:Y:S01]  /*0b40*/  FADD.FTZ R127, R127, -UR25 ;  /* 0x800000197f7f7e21 */ /* 0x000fe20008010000 */
        /* <DEDUP_REMOVED lines=23> */
.L_x_7353:
[----:B------:R-:W-:Y:S05]  /*0cc0*/  BSYNC.RECONVERGENT B0 ;  /* 0x0000000000007941 */ /* 0x000fea0003800200 */
.L_x_7352:
        /* <DEDUP_REMOVED lines=16> */
[----:B--2---:R-:W-:-:S04]  /*0dd0*/  FADD.FTZ R116, R116, -UR25 ;  /* 0x8000001974747e21 */ /* 0x004fc80008010000 */
[----:B------:R-:W-:Y:S01]  /*0de0*/  FMUL.FTZ R151, R116, UR24 ;  /* 0x0000001874977c20 */ /* 0x000fe20008410000 */
[--C-:B----4-:R-:W-:Y:S02]  /*0df0*/  HADD2.F32 R149, -RZ, R120.reuse.H0_H0 ;  /* 0x20000078ff957230 */ /* 0x110fe40000004100 */
[----:B------:R-:W-:Y:S01]  /*0e00*/  FADD.FTZ R117, R117, -UR25 ;  /* 0x8000001975757e21 */ /* 0x000fe20008010000 */
[----:B------:R-:W-:Y:S01]  /*0e10*/  FADD.FTZ R118, R118, -UR25 ;  /* 0x8000001976767e21 */ /* 0x000fe20008010000 */
[----:B------:R-:W-:Y:S01]  /*0e20*/  FADD.FTZ R119, R119, -UR25 ;  /* 0x8000001977777e21 */ /* 0x000fe20008010000 */
[----:B------:R-:W-:Y:S02]  /*0e30*/  HADD2.F32 R120, -RZ, R120.H1_H1 ;  /* 0x30000078ff787230 */ /* 0x000fe40000004100 */
[----:B------:R-:W-:Y:S01]  /*0e40*/  FADD.FTZ R96, R96, R149 ;  /* 0x0000009560607221 */ /* 0x000fe20000010000 */
[-C--:B------:R-:W-:Y:S01]  /*0e50*/  FFMA.FTZ R72, R151, R149.reuse, R72 ;  /* 0x0000009597487223 */ /* 0x080fe20000010048 */
[----:B-----5:R-:W-:Y:S01]  /*0e60*/  FMUL.FTZ R149, R28, R149 ;  /* 0x000000951c957220 */ /* 0x020fe20000410000 */
[----:B------:R-:W-:-:S02]  /*0e70*/  HADD2.F32 R145, -RZ, R121.H0_H0 ;  /* 0x20000079ff917230 */ /* 0x000fc40000004100 */
[----:B------:R-:W-:Y:S01]  /*0e80*/  FMUL.FTZ R150, R117, UR24 ;  /* 0x0000001875967c20 */ /* 0x000fe20008410000 */
[----:B------:R-:W-:Y:S01]  /*0e90*/  FMUL.FTZ R147, R118, UR24 ;  /* 0x0000001876937c20 */ /* 0x000fe20008410000 */
[----:B------:R-:W-:Y:S01]  /*0ea0*/  FMUL.FTZ R146, R119, UR24 ;  /* 0x0000001877927c20 */ /* 0x000fe20008410000 */
[----:B------:R-:W-:Y:S01]  /*0eb0*/  FMUL.FTZ R148, R29, R120 ;  /* 0x000000781d947220 */ /* 0x000fe20000410000 */
[----:B------:R-:W-:Y:S01]  /*0ec0*/  FADD.FTZ R117, R172, R149 ;  /* 0x00000095ac757221 */ /* 0x000fe20000010000 */
[----:B------:R-:W-:Y:S01]  /*0ed0*/  FFMA.FTZ R119, R151, R149, R170 ;  /* 0x0000009597777223 */ /* 0x000fe200000100aa */
[----:B------:R-:W-:Y:S02]  /*0ee0*/  HADD2.F32 R144, -RZ, R121.H1_H1 ;  /* 0x30000079ff907230 */ /* 0x000fe40000004100 */
[----:B---3--:R-:W-:Y:S01]  /*0ef0*/  FADD.FTZ R124, R124, -UR25 ;  /* 0x800000197c7c7e21 */ /* 0x008fe20008010000 */
[----:B------:R-:W-:Y:S01]  /*0f00*/  FADD.FTZ R98, R98, R145 ;  /* 0x0000009162627221 */ /* 0x000fe20000010000 */
[-C--:B------:R-:W-:Y:S01]  /*0f10*/  FFMA.FTZ R74, R147, R145.reuse, R74 ;  /* 0x00000091934a7223 */ /* 0x080fe2000001004a */
[----:B------:R-:W-:Y:S01]  /*0f20*/  FMUL.FTZ R145, R30, R145 ;  /* 0x000000911e917220 */ /* 0x000fe20000410000 */
[----:B------:R-:W-:Y:S01]  /*0f30*/  FADD.FTZ R116, R117, R148 ;  /* 0x0000009475747221 */ /* 0x000fe20000010000 */
[----:B------:R-:W-:Y:S01]  /*0f40*/  FFMA.FTZ R118, R150, R148, R119 ;  /* 0x0000009496767223 */ /* 0x000fe20000010077 */
[----:B------:R-:W-:-:S02]  /*0f50*/  HADD2.F32 R141, -RZ, R122.H0_H0 ;  /* 0x2000007aff8d7230 */ /* 0x000fc40000004100 */
[----:B------:R-:W-:Y:S01]  /*0f60*/  FMUL.FTZ R143, R124, UR24 ;  /* 0x000000187c8f7c20 */ /* 0x000fe20008410000 */
[----:B------:R-:W-:Y:S01]  /*0f70*/  FADD.FTZ R99, R99, R144 ;  /* 0x0000009063637221 */ /* 0x000fe20000010000 */
[-C--:B------:R-:W-:Y:S01]  /*0f80*/  FFMA.FTZ R75, R146, R144.reuse, R75 ;  /* 0x00000090924b7223 */ /* 0x080fe2000001004b */
[----:B------:R-:W-:Y:S01]  /*0f90*/  FMUL.FTZ R144, R31, R144 ;  /* 0x000000901f907220 */ /* 0x000fe20000410000 */
[----:B------:R-:W-:Y:S01]  /*0fa0*/  FADD.FTZ R117, R116, R145 ;  /* 0x0000009174757221 */ /* 0x000fe20000010000 */
[----:B------:R-:W-:Y:S01]  /*0fb0*/  FFMA.FTZ R119, R147, R145, R118 ;  /* 0x0000009193777223 */ /* 0x000fe20000010076 */
[----:B------:R-:W-:Y:S02]  /*0fc0*/  HADD2.F32 R122, -RZ, R122.H1_H1 ;  /* 0x3000007aff7a7230 */ /* 0x000fe40000004100 */
[----:B------:R-:W-:Y:S01]  /*0fd0*/  FADD.FTZ R126, R126, -UR25 ;  /* 0x800000197e7e7e21 */ /* 0x000fe20008010000 */
[----:B------:R-:W-:Y:S01]  /*0fe0*/  FADD.FTZ R104, R104, R141 ;  /* 0x0000008d68687221 */ /* 0x000fe20000010000 */
[-C--:B------:R-:W-:Y:S01]  /*0ff0*/  FFMA.FTZ R76, R143, R141.reuse, R76 ;  /* 0x0000008d8f4c7223 */ /* 0x080fe2000001004c */
[----:B------:R-:W-:Y:S01]  /*1000*/  FADD.FTZ R125, R125, -UR25 ;  /* 0x800000197d7d7e21 */ /* 0x000fe20008010000 */
[----:B------:R-:W-:Y:S01]  /*1010*/  FMUL.FTZ R141, R32, R141 ;  /* 0x0000008d208d7220 */ /* 0x000fe20000410000 */
[----:B------:R-:W-:Y:S01]  /*1020*/  FADD.FTZ R116, R117, R144 ;  /* 0x0000009075747221 */ /* 0x000fe20000010000 */
[----:B------:R-:W-:Y:S01]  /*1030*/  FFMA.FTZ R118, R146, R144, R119 ;  /* 0x0000009092767223 */ /* 0x000fe20000010077 */
[----:B0-----:R-:W-:-:S02]  /*1040*/  HADD2.F32 R137, -RZ, R123.H0_H0 ;  /* 0x2000007bff897230 */ /* 0x001fc40000004100 */
[----:B------:R-:W-:Y:S01]  /*1050*/  FADD.FTZ R127, R127, -UR25 ;  /* 0x800000197f7f7e21 */ /* 0x000fe20008010000 */
[----:B------:R-:W-:Y:S01]  /*1060*/  FMUL.FTZ R139, R126, UR24 ;  /* 0x000000187e8b7c20 */ /* 0x000fe20008410000 */
[----:B------:R-:W-:Y:S01]  /*1070*/  FMUL.FTZ R142, R125, UR24 ;  /* 0x000000187d8e7c20 */ /* 0x000fe20008410000 */
[----:B------:R-:W-:Y:S01]  /*1080*/  FMUL.FTZ R140, R33, R122 ;  /* 0x0000007a218c7220 */ /* 0x000fe20000410000 */
[----:B------:R-:W-:Y:S01]  /*1090*/  FADD.FTZ R117, R116, R141 ;  /* 0x0000008d74757221 */ /* 0x000fe20000010000 */
[----:B------:R-:W-:Y:S01]  /*10a0*/  FFMA.FTZ R119, R143, R141, R118 ;  /* 0x0000008d8f777223 */ /* 0x000fe20000010076 */
[----:B------:R-:W-:Y:S02]  /*10b0*/  HADD2.F32 R136, -RZ, R123.H1_H1 ;  /* 0x3000007bff887230 */ /* 0x000fe40000004100 */
        /* <DEDUP_REMOVED lines=17> */
.L_x_7355:
[----:B------:R-:W-:Y:S05]  /*11d0*/  BSYNC.RECONVERGENT B0 ;  /* 0x0000000000007941 */ /* 0x000fea0003800200 */
.L_x_7354:
        /* <DEDUP_REMOVED lines=18> */
[----:B------:R-:W-:Y:S01]  /*1300*/  FADD.FTZ R0, R7, -UR25 ;  /* 0x8000001907007e21 */ /* 0x000fe20008010000 */
[----:B------:R-:W-:Y:S01]  /*1310*/  FMUL.FTZ R3, R3, UR24 ;  /* 0x0000001803037c20 */ /* 0x000fe20008410000 */
[----:B---3--:R-:W-:Y:S01]  /*1320*/  FADD.FTZ R116, R116, -UR25 ;  /* 0x8000001974747e21 */ /* 0x008fe20008010000 */
[----:B------:R-:W-:Y:S01]  /*1330*/  FMUL.FTZ R133, R4, UR24 ;  /* 0x0000001804857c20 */ /* 0x000fe20008410000 */
[----:B----4-:R-:W-:-:S02]  /*1340*/  HADD2.F32 R5, -RZ, R9.H0_H0 ;  /* 0x20000009ff057230 */ /* 0x010fc40000004100 */
[--C-:B------:R-:W-:Y:S02]  /*1350*/  HADD2.F32 R131, -RZ, R8.reuse.H0_H0 ;  /* 0x20000008ff837230 */ /* 0x100fe40000004100 */
[----:B------:R-:W-:Y:S01]  /*1360*/  FMUL.FTZ R0, R0, UR24 ;  /* 0x0000001800007c20 */ /* 0x000fe20008410000 */
[----:B------:R-:W-:Y:S02]  /*1370*/  HADD2.F32 R6, -RZ, R9.H1_H1 ;  /* 0x30000009ff067230 */ /* 0x000fe40000004100 */
[----:B------:R-:W-:Y:S01]  /*1380*/  FADD.FTZ R82, R82, R5 ;  /* 0x0000000552527221 */ /* 0x000fe20000010000 */
[----:B------:R-:W-:Y:S02]  /*1390*/  HADD2.F32 R2, -RZ, R8.H1_H1 ;  /* 0x30000008ff027230 */ /* 0x000fe40000004100 */
[-C--:B------:R-:W-:Y:S01]  /*13a0*/  FFMA.FTZ R58, R3, R5.reuse, R58 ;  /* 0x00000005033a7223 */ /* 0x080fe2000001003a */
[--C-:B------:R-:W-:Y:S02]  /*13b0*/  HADD2.F32 R9, -RZ, R10.reuse.H0_H0 ;  /* 0x2000000aff097230 */ /* 0x100fe40000004100 */
[----:B-----5:R-:W-:Y:S01]  /*13c0*/  FMUL.FTZ R4, R38, R5 ;  /* 0x0000000526047220 */ /* 0x020fe20000410000 */
[----:B------:R-:W-:Y:S01]  /*13d0*/  FMUL.FTZ R130, R130, UR24 ;  /* 0x0000001882827c20 */ /* 0x000fe20008410000 */
[----:B------:R-:W-:Y:S01]  /*13e0*/  FADD.FTZ R80, R80, R131 ;  /* 0x0000008350507221 */ /* 0x000fe20000010000 */
[-C--:B------:R-:W-:Y:S01]  /*13f0*/  FFMA.FTZ R56, R133, R131.reuse, R56 ;  /* 0x0000008385387223 */ /* 0x080fe20000010038 */
[----:B------:R-:W-:Y:S01]  /*1400*/  FMUL.FTZ R5, R116, UR24 ;  /* 0x0000001874057c20 */ /* 0x000fe20008410000 */
[----:B------:R-:W-:Y:S01]  /*1410*/  FMUL.FTZ R131, R36, R131 ;  /* 0x0000008324837220 */ /* 0x000fe20000410000 */
[----:B------:R-:W-:Y:S01]  /*1420*/  FADD.FTZ R83, R83, R6 ;  /* 0x0000000653537221 */ /* 0x000fe20000010000 */
[-C--:B------:R-:W-:Y:S01]  /*1430*/  FFMA.FTZ R59, R0, R6.reuse, R59 ;  /* 0x00000006003b7223 */ /* 0x080fe2000001003b */
[----:B------:R-:W-:Y:S01]  /*1440*/  FMUL.FTZ R7, R39, R6 ;  /* 0x0000000627077220 */ /* 0x000fe20000410000 */
[----:B------:R-:W-:Y:S01]  /*1450*/  FADD.FTZ R8, R117, -UR25 ;  /* 0x8000001975087e21 */ /* 0x000fe20008010000 */
        /* <DEDUP_REMOVED lines=17> */
[--C-:B0-----:R-:W-:Y:S02]  /*1570*/  HADD2.F32 R121, -RZ, R11.reuse.H0_H0 ;  /* 0x2000000bff797230 */ /* 0x101fe40000004100 */
[----:B------:R-:W-:Y:S01]  /*1580*/  FADD.FTZ R123, R10, R7 ;  /* 0x000000070a7b7221 */ /* 0x000fe20000010000 */
[----:B------:R-:W-:Y:S01]  /*1590*/  FFMA.FTZ R116, R0, R7, R117 ;  /* 0x0000000700747223 */ /* 0x000fe20000010075 */
[----:B------:R-:W-:-:S02]  /*15a0*/  HADD2.F32 R120, -RZ, R11.H1_H1 ;  /* 0x3000000bff787230 */ /* 0x000fc40000004100 */
[----:B------:R-:W-:Y:S01]  /*15b0*/  FADD.FTZ R11, R118, -UR25 ;  /* 0x80000019760b7e21 */ /* 0x000fe20008010000 */
[----:B------:R-:W-:Y:S01]  /*15c0*/  FADD.FTZ R119, R119, -UR25 ;  /* 0x8000001977777e21 */ /* 0x000fe20008010000 */
[----:B------:R-:W-:Y:S01]  /*15d0*/  FADD.FTZ R118, R123, R6 ;  /* 0x000000067b767221 */ /* 0x000fe20000010000 */
[----:B------:R-:W-:Y:S01]  /*15e0*/  FFMA.FTZ R117, R5, R6, R116 ;  /* 0x0000000605757223 */ /* 0x000fe20000010074 */
[----:B------:R-:W-:Y:S01]  /*15f0*/  FMUL.FTZ R11, R11, UR24 ;  /* 0x000000180b0b7c20 */ /* 0x000fe20008410000 */
[----:B------:R-:W-:Y:S01]  /*1600*/  FMUL.FTZ R128, R119, UR24 ;  /* 0x0000001877807c20 */ /* 0x000fe20008410000 */
        /* <DEDUP_REMOVED lines=12> */
.L_x_7357:
[----:B------:R-:W-:Y:S05]  /*16d0*/  BSYNC.RECONVERGENT B0 ;  /* 0x0000000000007941 */ /* 0x000fea0003800200 */
.L_x_7356:
        /* <DEDUP_REMOVED lines=31> */
.L_x_7359:
[----:B------:R-:W-:Y:S05]  /*18d0*/  BSYNC.RECONVERGENT B0 ;  /* 0x0000000000007941 */ /* 0x000fea0003800200 */
.L_x_7358:
        /* <DEDUP_REMOVED lines=48> */
[----:B------:R-:W-:Y:S01]  /*1be0*/  F2FP.F16.F32.PACK_AB R116, R119, R116 ;  /* 0x000000747774723e */ /* 0x000fe200000000ff */
[--C-:B------:R-:W-:Y:S01]  /*1bf0*/  FFMA.FTZ R119, R158, UR4, R120.reuse ;  /* 0x000000049e777c23 */ /* 0x100fe20008010078 */
[----:B------:R-:W-:Y:S01]  /*1c00*/  F2FP.F16.F32.PACK_AB R117, R118, R117 ;  /* 0x000000757675723e */ /* 0x000fe200000000ff */
        /* <DEDUP_REMOVED lines=9> */
[----:B------:R-:W-:Y:S01]  /*1ca0*/  F2FP.F16.F32.PACK_AB R118, R119, R118 ;  /* 0x000000767776723e */ /* 0x000fe200000000ff */
[----:B------:R-:W-:-:S04]  /*1cb0*/  FFMA.FTZ R119, R154, UR4, R120 ;  /* 0x000000049a777c23 */ /* 0x000fc80008010078 */
[----:B------:R-:W-:-:S04]  /*1cc0*/  FADD.FTZ R119, R152, -R119 ;  /* 0x8000007798777221 */ /* 0x000fc80000010000 */
[----:B------:R-:W-:Y:S01]  /*1cd0*/  FMUL.FTZ R121, R119, UR24 ;  /* 0x0000001877797c20 */ /* 0x000fe20008410000 */
[----:B------:R-:W-:-:S03]  /*1ce0*/  FMUL.FTZ R119, R122, UR12 ;  /* 0x0000000c7a777c20 */ /* 0x000fc60008410000 */
[----:B------:R-:W-:-:S05]  /*1cf0*/  FMUL.FTZ R122, R121, UR12 ;  /* 0x0000000c797a7c20 */ /* 0x000fca0008410000 */
[----:B------:R-:W-:Y:S01]  /*1d00*/  F2FP.F16.F32.PACK_AB R119, R122, R119 ;  /* 0x000000777a77723e */ /* 0x000fe200000000ff */
[----:B------:R-:W-:Y:S06]  /*1d10*/  BRA `(.L_x_7365) ;  /* 0x0000000000907947 */ /* 0x000fec0003800000 */
.L_x_7364:
        /* <DEDUP_REMOVED lines=18> */
[----:B------:R-:W-:Y:S01]  /*1e40*/  F2FP.F16.F32.PACK_AB R119, R52, R119 ;  /* 0x000000773477723e */ /* 0x000fe200000000ff */
[--C-:B------:R-:W-:Y:S02]  /*1e50*/  FFMA.FTZ R52, R163, UR4, R120.reuse ;  /* 0x00000004a3347c23 */ /* 0x100fe40008010078 */
[----:B------:R-:W-:Y:S01]  /*1e60*/  F2FP.F16.F32.PACK_AB R118, R53, R118 ;  /* 0x000000763576723e */ /* 0x000fe200000000ff */
        /* <DEDUP_REMOVED lines=11> */
[----:B------:R-:W-:Y:S01]  /*1f20*/  F2FP.F16.F32.PACK_AB R117, R121, R116 ;  /* 0x000000747975723e */ /* 0x000fe200000000ff */
[----:B------:R-:W-:Y:S01]  /*1f30*/  FMUL.FTZ R116, R52, UR12 ;  /* 0x0000000c34747c20 */ /* 0x000fe20008410000 */
[----:B------:R-:W-:-:S05]  /*1f40*/  FMUL.FTZ R121, R53, UR12 ;  /* 0x0000000c35797c20 */ /* 0x000fca0008410000 */
[----:B------:R-:W-:-:S07]  /*1f50*/  F2FP.F16.F32.PACK_AB R116, R121, R116 ;  /* 0x000000747974723e */ /* 0x000fce00000000ff */
.L_x_7365:
        /* <DEDUP_REMOVED lines=8> */
.L_x_7363:
[----:B------:R-:W-:Y:S05]  /*1fe0*/  BSYNC.RECONVERGENT B1 ;  /* 0x0000000000017941 */ /* 0x000fea0003800200 */
.L_x_7362:
        /* <DEDUP_REMOVED lines=21> */
[----:B------:R-:W-:Y:S01]  /*2140*/  F2FP.F16.F32.PACK_AB R119, R52, R119 ;  /* 0x000000773477723e */ /* 0x000fe200000000ff */
[--C-:B------:R-:W-:Y:S02]  /*2150*/  FFMA.FTZ R52, R147, UR4, R120.reuse ;  /* 0x0000000493347c23 */ /* 0x100fe40008010078 */
[----:B------:R-:W-:Y:S01]  /*2160*/  F2FP.F16.F32.PACK_AB R118, R53, R118 ;  /* 0x000000763576723e */ /* 0x000fe200000000ff */
        /* <DEDUP_REMOVED lines=13> */
[----:B------:R-:W-:Y:S01]  /*2240*/  F2FP.F16.F32.PACK_AB R117, R116, R117 ;  /* 0x000000757475723e */ /* 0x000fe200000000ff */
[----:B------:R-:W-:Y:S01]  /*2250*/  FMUL.FTZ R116, R52, UR12 ;  /* 0x0000000c34747c20 */ /* 0x000fe20008410000 */
[----:B------:R-:W-:-:S05]  /*2260*/  FMUL.FTZ R121, R53, UR12 ;  /* 0x0000000c35797c20 */ /* 0x000fca0008410000 */
[----:B------:R-:W-:Y:S01]  /*2270*/  F2FP.F16.F32.PACK_AB R116, R121, R116 ;  /* 0x000000747974723e */ /* 0x000fe200000000ff */
[----:B------:R-:W-:Y:S06]  /*2280*/  BRA `(.L_x_7369) ;  /* 0x0000000000907947 */ /* 0x000fec0003800000 */
.L_x_7368:
        /* <DEDUP_REMOVED lines=17> */
[----:B------:R-:W-:Y:S02]  /*23a0*/  F2FP.F16.F32.PACK_AB R116, R117, R116 ;  /* 0x000000747574723e */ /* 0x000fe400000000ff */
[----:B------:R-:W-:Y:S01]  /*23b0*/  F2FP.F16.F32.PACK_AB R117, R119, R118 ;  /* 0x000000767775723e */ /* 0x000fe200000000ff */
        /* <DEDUP_REMOVED lines=10> */
[----:B------:R-:W-:Y:S01]  /*2460*/  F2FP.F16.F32.PACK_AB R118, R119, R118 ;  /* 0x000000767776723e */ /* 0x000fe200000000ff */
[----:B------:R-:W-:-:S04]  /*2470*/  FFMA.FTZ R119, R138, UR4, R120 ;  /* 0x000000048a777c23 */ /* 0x000fc80008010078 */
[----:B------:R-:W-:-:S04]  /*2480*/  FADD.FTZ R119, R136, -R119 ;  /* 0x8000007788777221 */ /* 0x000fc80000010000 */
[----:B------:R-:W-:Y:S01]  /*2490*/  FMUL.FTZ R121, R119, UR24 ;  /* 0x0000001877797c20 */ /* 0x000fe20008410000 */
[----:B------:R-:W-:-:S03]  /*24a0*/  FMUL.FTZ R119, R122, UR12 ;  /* 0x0000000c7a777c20 */ /* 0x000fc60008410000 */
[----:B------:R-:W-:-:S05]  /*24b0*/  FMUL.FTZ R122, R121, UR12 ;  /* 0x0000000c797a7c20 */ /* 0x000fca0008410000 */
[----:B------:R-:W-:-:S07]  /*24c0*/  F2FP.F16.F32.PACK_AB R119, R122, R119 ;  /* 0x000000777a77723e */ /* 0x000fce00000000ff */
.L_x_7369:
        /* <DEDUP_REMOVED lines=8> */
.L_x_7367:
[----:B------:R-:W-:Y:S05]  /*2550*/  BSYNC.RECONVERGENT B1 ;  /* 0x0000000000017941 */ /* 0x000fea0003800200 */
.L_x_7366:
        /* <DEDUP_REMOVED lines=36> */
[----:B------:R-:W-:Y:S01]  /*27a0*/  F2FP.F16.F32.PACK_AB R117, R116, R117 ;  /* 0x000000757475723e */ /* 0x000fe200000000ff */
[----:B------:R-:W-:Y:S01]  /*27b0*/  FMUL.FTZ R116, R52, UR12 ;  /* 0x0000000c34747c20 */ /* 0x000fe20008410000 */
[----:B------:R-:W-:-:S05]  /*27c0*/  FMUL.FTZ R121, R53, UR12 ;  /* 0x0000000c35797c20 */ /* 0x000fca0008410000 */
[----:B------:R-:W-:Y:S01]  /*27d0*/  F2FP.F16.F32.PACK_AB R116, R121, R116 ;  /* 0x000000747974723e */ /* 0x000fe200000000ff */
[----:B------:R-:W-:Y:S06]  /*27e0*/  BRA `(.L_x_7372) ;  /* 0x0000000000907947 */ /* 0x000fec0003800000 */
.L_x_7371:
        /* <DEDUP_REMOVED lines=32> */
[----:B------:R-:W-:Y:S02]  /*29f0*/  F2FP.F16.F32.PACK_AB R118, R121, R118 ;  /* 0x000000767976723e */ /* 0x000fe400000000ff */
[----:B------:R-:W-:-:S04]  /*2a00*/  FMUL.FTZ R119, R119, UR24 ;  /* 0x0000001877777c20 */ /* 0x000fc80008410000 */
[----:B------:R-:W-:-:S05]  /*2a10*/  FMUL.FTZ R119, R119, UR12 ;  /* 0x0000000c77777c20 */ /* 0x000fca0008410000 */
[----:B------:R-:W-:-:S07]  /*2a20*/  F2FP.F16.F32.PACK_AB R119, R122, R119 ;  /* 0x000000777a77723e */ /* 0x000fce00000000ff */
.L_x_7372:
        /* <DEDUP_REMOVED lines=8> */
.L_x_7361:
        /* <DEDUP_REMOVED lines=33> */
[----:B------:R-:W-:Y:S01]  /*2cc0*/  F2FP.F16.F32.PACK_AB R118, R119, R118 ;  /* 0x000000767776723e */ /* 0x000fe200000000ff */
[----:B------:R-:W-:Y:S01]  /*2cd0*/  FADD.FTZ R119, R153, -R122 ;  /* 0x8000007a99777221 */ /* 0x000fe20000010000 */
[----:B------:R-:W-:-:S03]  /*2ce0*/  FADD.FTZ R122, R152, -R121 ;  /* 0x80000079987a7221 */ /* 0x000fc60000010000 */
[----:B------:R-:W-:Y:S01]  /*2cf0*/  FFMA.FTZ R119, R119, UR24, R94 ;  /* 0x0000001877777c23 */ /* 0x000fe2000801005e */
[----:B------:R-:W-:-:S03]  /*2d00*/  FFMA.FTZ R121, R122, UR24, R95 ;  /* 0x000000187a797c23 */ /* 0x000fc6000801005f */
[----:B------:R-:W-:Y:S01]  /*2d10*/  FMUL.FTZ R119, R119, UR12 ;  /* 0x0000000c77777c20 */ /* 0x000fe20008410000 */
[----:B------:R-:W-:-:S05]  /*2d20*/  FMUL.FTZ R122, R121, UR12 ;  /* 0x0000000c797a7c20 */ /* 0x000fca0008410000 */
[----:B------:R-:W-:Y:S01]  /*2d30*/  F2FP.F16.F32.PACK_AB R119, R122, R119 ;  /* 0x000000777a77723e */ /* 0x000fe200000000ff */
[----:B------:R-:W-:Y:S06]  /*2d40*/  BRA `(.L_x_7376) ;  /* 0x0000000000907947 */ /* 0x000fec0003800000 */
.L_x_7375:
        /* <DEDUP_REMOVED lines=19> */
[----:B------:R-:W-:Y:S01]  /*2e80*/  F2FP.F16.F32.PACK_AB R119, R52, R119 ;  /* 0x000000773477723e */ /* 0x000fe200000000ff */
[----:B------:R-:W-:Y:S02]  /*2e90*/  FFMA.FTZ R52, R163, UR4, R120 ;  /* 0x00000004a3347c23 */ /* 0x000fe40008010078 */
[----:B------:R-:W-:Y:S02]  /*2ea0*/  F2FP.F16.F32.PACK_AB R118, R53, R118 ;  /* 0x000000763576723e */ /* 0x000fe400000000ff */
        /* <DEDUP_REMOVED lines=10> */
[----:B------:R-:W-:Y:S02]  /*2f50*/  F2FP.F16.F32.PACK_AB R117, R122, R117 ;  /* 0x000000757a75723e */ /* 0x000fe400000000ff */
[----:B------:R-:W-:Y:S01]  /*2f60*/  FMUL.FTZ R116, R52, UR12 ;  /* 0x0000000c34747c20 */ /* 0x000fe20008410000 */
[----:B------:R-:W-:-:S05]  /*2f70*/  FMUL.FTZ R121, R53, UR12 ;  /* 0x0000000c35797c20 */ /* 0x000fca0008410000 */
[----:B------:R-:W-:-:S07]  /*2f80*/  F2FP.F16.F32.PACK_AB R116, R121, R116 ;  /* 0x000000747974723e */ /* 0x000fce00000000ff */
.L_x_7376:
        /* <DEDUP_REMOVED lines=10> */
.L_x_7374:
[----:B------:R-:W-:Y:S05]  /*3030*/  BSYNC.RECONVERGENT B1 ;  /* 0x0000000000017941 */ /* 0x000fea0003800200 */
.L_x_7373:
        /* <DEDUP_REMOVED lines=25> */
[----:B------:R-:W-:Y:S01]  /*31d0*/  FFMA.FTZ R52, R147, UR4, R120 ;  /* 0x0000000493347c23 */ /* 0x000fe20008010078 */
[----:B------:R-:W-:Y:S01]  /*31e0*/  FADD.FTZ R116, R144, -R55 ;  /* 0x8000003790747221 */ /* 0x000fe20000010000 */
[----:B------:R-:W-:Y:S02]  /*31f0*/  F2FP.F16.F32.PACK_AB R118, R53, R118 ;  /* 0x000000763576723e */ /* 0x000fe400000000ff */
        /* <DEDUP_REMOVED lines=9> */
[----:B------:R-:W-:Y:S01]  /*3290*/  F2FP.F16.F32.PACK_AB R117, R116, R117 ;  /* 0x000000757475723e */ /* 0x000fe200000000ff */
[----:B------:R-:W-:Y:S01]  /*32a0*/  FMUL.FTZ R116, R52, UR12 ;  /* 0x0000000c34747c20 */ /* 0x000fe20008410000 */
[----:B------:R-:W-:-:S05]  /*32b0*/  FMUL.FTZ R121, R53, UR12 ;  /* 0x0000000c35797c20 */ /* 0x000fca0008410000 */
[----:B------:R-:W-:Y:S01]  /*32c0*/  F2FP.F16.F32.PACK_AB R116, R121, R116 ;  /* 0x000000747974723e */ /* 0x000fe200000000ff */
[----:B------:R-:W-:Y:S06]  /*32d0*/  BRA `(.L_x_7380) ;  /* 0x0000000000907947 */ /* 0x000fec0003800000 */
.L_x_7379:
        /* <DEDUP_REMOVED lines=18> */
[----:B------:R-:W-:-:S02]  /*3400*/  F2FP.F16.F32.PACK_AB R116, R117, R116 ;  /* 0x000000747574723e */ /* 0x000fc400000000ff */
[----:B------:R-:W-:Y:S01]  /*3410*/  F2FP.F16.F32.PACK_AB R117, R122, R119 ;  /* 0x000000777a75723e */ /* 0x000fe200000000ff */
        /* <DEDUP_REMOVED lines=8> */
[----:B------:R-:W-:Y:S01]  /*34a0*/  F2FP.F16.F32.PACK_AB R118, R121, R118 ;  /* 0x000000767976723e */ /* 0x000fe200000000ff */
[----:B------:R-:W-:Y:S01]  /*34b0*/  FFMA.FTZ R121, R138, UR4, R120 ;  /* 0x000000048a797c23 */ /* 0x000fe20008010078 */
[----:B------:R-:W-:-:S03]  /*34c0*/  FFMA.FTZ R119, R119, UR24, R14 ;  /* 0x0000001877777c23 */ /* 0x000fc6000801000e */
[----:B------:R-:W-:Y:S01]  /*34d0*/  FADD.FTZ R122, R136, -R121 ;  /* 0x80000079887a7221 */ /* 0x000fe20000010000 */
[----:B------:R-:W-:-:S03]  /*34e0*/  FMUL.FTZ R119, R119, UR12 ;  /* 0x0000000c77777c20 */ /* 0x000fc60008410000 */
[----:B------:R-:W-:-:S04]  /*34f0*/  FFMA.FTZ R122, R122, UR24, R15 ;  /* 0x000000187a7a7c23 */ /* 0x000fc8000801000f */
[----:B------:R-:W-:-:S05]  /*3500*/  FMUL.FTZ R122, R122, UR12 ;  /* 0x0000000c7a7a7c20 */ /* 0x000fca0008410000 */
[----:B------:R-:W-:-:S07]  /*3510*/  F2FP.F16.F32.PACK_AB R119, R122, R119 ;  /* 0x000000777a77723e */ /* 0x000fce00000000ff */
.L_x_7380:
        /* <DEDUP_REMOVED lines=8> */
.L_x_7378:
[----:B------:R-:W-:Y:S05]  /*35a0*/  BSYNC.RECONVERGENT B1 ;  /* 0x0000000000017941 */ /* 0x000fea0003800200 */
.L_x_7377:
        /* <DEDUP_REMOVED lines=41> */
.L_x_7381:
        /* <DEDUP_REMOVED lines=21> */
[----:B------:R-:W-:-:S02]  /*3990*/  F2FP.F16.F32.PACK_AB R116, R117, R116 ;  /* 0x000000747574723e */ /* 0x000fc400000000ff */
[----:B------:R-:W-:Y:S01]  /*39a0*/  F2FP.F16.F32.PACK_AB R117, R122, R121 ;  /* 0x000000797a75723e */ /* 0x000fe200000000ff */
[----:B------:R-:W-:Y:S01]  /*39b0*/  FFMA.FTZ R121, R118, UR24, R113 ;  /* 0x0000001876797c23 */ /* 0x000fe20008010071 */
[----:B------:R-:W-:Y:S01]  /*39c0*/  FMUL.FTZ R118, R119, UR12 ;  /* 0x0000000c77767c20 */ /* 0x000fe20008410000 */
[--C-:B------:R-:W-:Y:S01]  /*39d0*/  FFMA.FTZ R122, R128, UR4, R120.reuse ;  /* 0x00000004807a7c23 */ /* 0x100fe20008010078 */
[----:B------:R-:W-:Y:S01]  /*39e0*/  FFMA.FTZ R119, R11, UR4, R120 ;  /* 0x000000040b777c23 */ /* 0x000fe20008010078 */
[----:B------:R-:W-:Y:S02]  /*39f0*/  FMUL.FTZ R121, R121, UR12 ;  /* 0x0000000c79797c20 */ /* 0x000fe40008410000 */
[----:B------:R-:W-:Y:S01]  /*3a00*/  FADD.FTZ R122, R129, -R122 ;  /* 0x8000007a817a7221 */ /* 0x000fe20000010000 */
[----:B------:R-:W-:Y:S02]  /*3a10*/  FADD.FTZ R119, R10, -R119 ;  /* 0x800000770a777221 */ /* 0x000fe40000010000 */
[----:B------:R-:W-:Y:S01]  /*3a20*/  F2FP.F16.F32.PACK_AB R118, R121, R118 ;  /* 0x000000767976723e */ /* 0x000fe200000000ff */
[----:B------:R-:W-:Y:S01]  /*3a30*/  FFMA.FTZ R122, R122, UR24, R115 ;  /* 0x000000187a7a7c23 */ /* 0x000fe20008010073 */
[----:B------:R-:W-:-:S03]  /*3a40*/  FFMA.FTZ R119, R119, UR24, R114 ;  /* 0x0000001877777c23 */ /* 0x000fc60008010072 */
[----:B------:R-:W-:Y:S01]  /*3a50*/  FMUL.FTZ R122, R122, UR12 ;  /* 0x0000000c7a7a7c20 */ /* 0x000fe20008410000 */
[----:B------:R-:W-:-:S05]  /*3a60*/  FMUL.FTZ R119, R119, UR12 ;  /* 0x0000000c77777c20 */ /* 0x000fca0008410000 */
[----:B------:R-:W-:-:S07]  /*3a70*/  F2FP.F16.F32.PACK_AB R119, R122, R119 ;  /* 0x000000777a77723e */ /* 0x000fce00000000ff */
.L_x_7382:
[----:B------:R-:W0:Y:S02]  /*3a80*/  @P0 LDC.64 R120, c[0x0][0x478] ;  /* 0x00011e00ff780b82 */ /* 0x000e240000000a00 */
[----:B0-----:R-:W-:-:S06]  /*3a90*/  @P0 IMAD.WIDE.U32 R122, R134, 0x20, R120 ;  /* 0x00000020867a0825 */ /* 0x001fcc00078e0078 */
[----:B------:R-:W0:Y:S01]  /*3aa0*/  LDC.64 R120, c[0x0][0x468] ;  /* 0x00011a00ff787b82 */ /* 0x000e220000000a00 */
[----:B------:R1:W-:Y:S04]  /*3ab0*/  @P0 STG.E.128 desc[UR14][R122.64], R52 ;  /* 0x000000347a000986 */ /* 0x0003e8000c101d0e */
[----:B------:R1:W-:Y:S01]  /*3ac0*/  @P0 STG.E.128 desc[UR14][R122.64+0x10], R100 ;  /* 0x000010647a000986 */ /* 0x0003e2000c101d0e */
[----:B0-----:R-:W-:-:S05]  /*3ad0*/  IMAD.WIDE.U32 R120, R134, 0x10, R120 ;  /* 0x0000001086787825 */ /* 0x001fca00078e0078 */
[----:B------:R1:W-:Y:S02]  /*3ae0*/  STG.E.128 desc[UR14][R120.64], R116 ;  /* 0x0000007478007986 */ /* 0x0003e4000c101d0e */
.L_x_7370:
[----:B------:R-:W-:Y:S05]  /*3af0*/  BSYNC.RECONVERGENT B0 ;  /* 0x0000000000007941 */ /* 0x000fea0003800200 */
.L_x_7360:
[----:B------:R-:W-:Y:S02]  /*3b00*/  UIADD3 UR7, UPT, UPT, UR7, UR22, URZ ;  /* 0x0000001607077290 */ /* 0x000fe4000fffe0ff */
[----:B------:R-:W-:Y:S02]  /*3b10*/  UPLOP3.LUT UP2, UPT, UPT, UPT, UP2, 0x40, 0x4 ;  /* 0x000000000004789c */ /* 0x000fe40003f4e820 */
[----:B------:R-:W-:-:S09]  /*3b20*/  UISETP.GE.AND UP1, UPT, UR7, UR23, UPT ;  /* 0x000000170700728c */ /* 0x000fd2000bf26270 */
[----:B------:R-:W-:Y:S05]  /*3b30*/  BRA.U !UP1, `(.L_x_7383) ;  /* 0xffffffc909987547 */ /* 0x000fea000b83ffff */
.L_x_7351:
        /* <DEDUP_REMOVED lines=32> */
.L_x_7384:
        /* <DEDUP_REMOVED lines=12> */
.L_x_10794:


//--------------------- .text._ZN10layer_norm13ln_bwd_kernelINS_13Kernel_traitsIf6__halffS2_fjLj3072ELj1ELj1ELj4ELj16ENS_18Kernel_traits_baseILj3072EfS2_fS2_fjLj128EEEEELb0ELb0ELb0ELb1EEEvNS_9BwdParamsE --------------------------
	.section	.text._ZN10layer_norm13ln_bwd_kernelINS_13Kernel_traitsIf6__halffS2_fjLj3072ELj1ELj1ELj4ELj16ENS_18Kernel_traits_baseILj3072EfS2_fS2_fjLj128EEEEELb0ELb0ELb0ELb1EEEvNS_9BwdParamsE,"ax",@progbits
	.align	128
        .global         _ZN10layer_norm13ln_bwd_kernelINS_13Kernel_traitsIf6__halffS2_fjLj3072ELj1ELj1ELj4ELj16ENS_18Kernel_traits_baseILj3072EfS2_fS2_fjLj128EEEEELb0ELb0ELb0ELb1EEEvNS_9BwdParamsE
        .type           _ZN10layer_norm13ln_bwd_kernelINS_13Kernel_traitsIf6__halffS2_fjLj3072ELj1ELj1ELj4ELj16ENS_18Kernel_traits_baseILj3072EfS2_fS2_fjLj128EEEEELb0ELb0ELb0ELb1EEEvNS_9BwdParamsE,@function
        .size           _ZN10layer_norm13ln_bwd_kernelINS_13Kernel_traitsIf6__halffS2_fjLj3072ELj1ELj1ELj4ELj16ENS_18Kernel_traits_baseILj3072EfS2_fS2_fjLj128EEEEELb0ELb0ELb0ELb1EEEvNS_9BwdParamsE,(.L_x_10795 - _ZN10layer_norm13ln_bwd_kernelINS_13Kernel_traitsIf6__halffS2_fjLj3072ELj1ELj1ELj4ELj16ENS_18Kernel_traits_baseILj3072EfS2_fS2_fjLj128EEEEELb0ELb0ELb0ELb1EEEvNS_9BwdParamsE)
        .other          _ZN10layer_norm13ln_bwd_kernelINS_13Kernel_traitsIf6__halffS2_fjLj3072ELj1ELj1ELj4ELj16ENS_18Kernel_traits_baseILj3072EfS2_fS2_fjLj128EEEEELb0ELb0ELb0ELb1EEEvNS_9BwdParamsE,@"STO_CUDA_ENTRY STV_DEFAULT"
_ZN10layer_norm13ln_bwd_kernelINS_13Kernel_traitsIf6__halffS2_fjLj3072ELj1ELj1ELj4ELj16ENS_18Kernel_traits_baseILj3072EfS2_fS2_fjLj128EEEEELb0ELb0ELb0ELb1EEEvNS_9BwdParamsE:
.text._ZN10layer_norm13ln_bwd_kernelINS_13Kernel_traitsIf6__halffS2_fjLj3072ELj1ELj1ELj4ELj16ENS_18Kernel_traits_baseILj3072EfS2_fS2_fjLj128EEEEELb0ELb0ELb0ELb1EEEvNS_9BwdParamsE:
        /* <DEDUP_REMOVED lines=76> */
.L_x_7402:
[----:B0-----:R-:W0:Y:S01]  /*04c0*/  S2R R0, SR_TID.X ;  /* 0x0000000000007919 */ /* 0x001e220000002100 */
[----:B------:R-:W-:Y:S01]  /*04d0*/  UIMAD UR7, UR6, UR19, URZ ;  /* 0x00000013060772a4 */ /* 0x000fe2000f8e02ff */
[----:B------:R-:W2:Y:S01]  /*04e0*/  LDC.64 R148, c[0x0][0x3a8] ;  /* 0x0000ea00ff947b82 */ /* 0x000ea20000000a00 */
[----:B----4-:R-:W-:Y:S01]  /*04f0*/  UIMAD.WIDE UR10, UR6, 0x4, UR12 ;  /* 0x00000004060a78a5 */ /* 0x010fe2000f8e020c */
[----:B------:R-:W-:Y:S01]  /*0500*/  PLOP3.LUT P1, PT, PT, PT, UP0, 0x80, 0x8 ;  /* 0x000000000008781c */ /* 0x000fe20003f2f008 */
[----:B------:R-:W-:Y:S01]  /*0510*/  USHF.R.S32.HI UR8, URZ, 0x1f, UR7 ;  /* 0x0000001fff087899 */ /* 0x000fe20008011407 */
[----:B------:R-:W3:Y:S03]  /*0520*/  @UP0 LDCU.64 UR4, c[0x0][0x3e0] ;  /* 0x00007c00ff0407ac */ /* 0x000ee60008000a00 */
[----:B-1----:R-:W-:Y:S01]  /*0530*/  MOV R80, UR10 ;  /* 0x0000000a00507c02 */ /* 0x002fe20008000f00 */
[----:B------:R-:W4:Y:S01]  /*0540*/  LDC.64 R104, c[0x0][0x428] ;  /* 0x00010a00ff687b82 */ /* 0x000f220000000a00 */
[----:B------:R-:W-:Y:S01]  /*0550*/  MOV R81, UR11 ;  /* 0x0000000b00517c02 */ /* 0x000fe20008000f00 */
[----:B------:R-:W-:-:S02]  /*0560*/  ULEA.HI UR8, UR8, UR7, URZ, 0x3 ;  /* 0x0000000708087291 */ /* 0x000fc4000f8f18ff */
[----:B------:R-:W-:Y:S02]  /*0570*/  UIMAD.WIDE UR10, UR6, 0x4, UR14 ;  /* 0x00000004060a78a5 */ /* 0x000fe4000f8e020e */
[----:B------:R4:W4:Y:S02]  /*0580*/  LDG.E R157, desc[UR16][R80.64] ;  /* 0x00000010509d7981 */ /* 0x000924000c1e1900 */
[----:B------:R-:W-:Y:S02]  /*0590*/  MOV R77, UR8 ;  /* 0x00000008004d7c02 */ /* 0x000fe40008000f00 */
[----:B------:R-:W-:Y:S02]  /*05a0*/  MOV R96, UR10 ;  /* 0x0000000a00607c02 */ /* 0x000fe40008000f00 */
[----:B------:R-:W-:Y:S01]  /*05b0*/  MOV R97, UR11 ;  /* 0x0000000b00617c02 */ /* 0x000fe20008000f00 */
[----:B---3--:R-:W-:-:S04]  /*05c0*/  @UP0 UIMAD.WIDE UR4, UR6, 0x2, UR4 ;  /* 0x00000002060408a5 */ /* 0x008fc8000f8e0204 */
[----:B------:R-:W3:Y:S02]  /*05d0*/  LDG.E R145, desc[UR16][R96.64] ;  /* 0x0000001060917981 */ /* 0x000ee4000c1e1900 */
[----:B------:R-:W-:Y:S02]  /*05e0*/  MOV R94, UR4 ;  /* 0x00000004005e7c02 */ /* 0x000fe40008000f00 */
[----:B0-----:R-:W-:Y:S02]  /*05f0*/  LEA.HI.SX32 R144, R77, R0, 0x1d ;  /* 0x000000004d907211 */ /* 0x001fe400078feaff */
[----:B------:R-:W-:Y:S02]  /*0600*/  MOV R95, UR5 ;  /* 0x00000005005f7c02 */ /* 0x000fe40008000f00 */
[C---:B------:R-:W-:Y:S01]  /*0610*/  IADD3 R143, PT, PT, R144.reuse, 0x80, RZ ;  /* 0x00000080908f7810 */ /* 0x040fe20007ffe0ff */
[C---:B--2---:R-:W-:Y:S01]  /*0620*/  IMAD.WIDE.U32 R146, R144.reuse, 0x20, R148 ;  /* 0x0000002090927825 */ /* 0x044fe200078e0094 */
[C---:B------:R-:W-:Y:S01]  /*0630*/  IADD3 R141, PT, PT, R144.reuse, 0x100, RZ ;  /* 0x00000100908d7810 */ /* 0x040fe20007ffe0ff */
[----:B------:R-:W2:Y:S02]  /*0640*/  @P1 LDG.E.U16 R156, desc[UR16][R94.64] ;  /* 0x000000105e9c1981 */ /* 0x000ea4000c1e1500 */
[----:B----4-:R-:W-:-:S02]  /*0650*/  IMAD.WIDE.U32 R80, R144, 0x10, R104 ;  /* 0x0000001090507825 */ /* 0x010fc400078e0068 */
[----:B------:R-:W4:Y:S02]  /*0660*/  LDG.E.128 R76, desc[UR16][R146.64] ;  /* 0x00000010924c7981 */ /* 0x000f24000c1e1d00 */
[--C-:B------:R-:W-:Y:S02]  /*0670*/  IMAD.WIDE.U32 R92, R143, 0x10, R104.reuse ;  /* 0x000000108f5c7825 */ /* 0x100fe400078e0068 */
[----:B------:R-:W2:Y:S02]  /*0680*/  LDG.E.128 R80, desc[UR16][R80.64] ;  /* 0x0000001050507981 */ /* 0x000ea4000c1e1d00 */
[----:B------:R-:W-:Y:S02]  /*0690*/  IMAD.WIDE.U32 R104, R141, 0x10, R104 ;  /* 0x000000108d687825 */ /* 0x000fe400078e0068 */
[----:B------:R0:W2:Y:S02]  /*06a0*/  LDG.E.128 R84, desc[UR16][R146.64+0x10] ;  /* 0x0000101092547981 */ /* 0x0000a4000c1e1d00 */
[----:B------:R-:W-:-:S02]  /*06b0*/  IMAD.WIDE.U32 R154, R143, 0x20, R148 ;  /* 0x000000208f9a7825 */ /* 0x000fc400078e0094 */
[----:B------:R-:W2:Y:S02]  /*06c0*/  LDG.E.128 R104, desc[UR16][R104.64] ;  /* 0x0000001068687981 */ /* 0x000ea4000c1e1d00 */
[----:B------:R-:W-:Y:S02]  /*06d0*/  IMAD.WIDE.U32 R148, R141, 0x20, R148 ;  /* 0x000000208d947825 */ /* 0x000fe400078e0094 */
[----:B------:R-:W2:Y:S04]  /*06e0*/  LDG.E.128 R92, desc[UR16][R92.64] ;  /* 0x000000105c5c7981 */ /* 0x000ea8000c1e1d00 */
[----:B------:R-:W2:Y:S04]  /*06f0*/  LDG.E.128 R100, desc[UR16][R148.64] ;  /* 0x0000001094647981 */ /* 0x000ea8000c1e1d00 */
[----:B------:R-:W2:Y:S04]  /*0700*/  LDG.E.128 R108, desc[UR16][R148.64+0x10] ;  /* 0x00001010946c7981 */ /* 0x000ea8000c1e1d00 */
[----:B------:R-:W2:Y:S04]  /*0710*/  LDG.E.128 R88, desc[UR16][R154.64] ;  /* 0x000000109a587981 */ /* 0x000ea8000c1e1d00 */
[----:B------:R-:W2:Y:S01]  /*0720*/  LDG.E.128 R96, desc[UR16][R154.64+0x10] ;  /* 0x000010109a607981 */ /* 0x000ea2000c1e1d00 */
[----:B-1----:R-:W-:-:S04]  /*0730*/  ISETP.NE.U32.AND P0, PT, RZ, UR20, PT ;  /* 0x00000014ff007c0c */ /* 0x002fc8000bf05070 */
[----:B------:R-:W-:Y:S02]  /*0740*/  ISETP.NE.AND.EX P0, PT, RZ, UR21, PT, P0 ;  /* 0x00000015ff007c0c */ /* 0x000fe4000bf05300 */
[----:B------:R-:W-:-:S11]  /*0750*/  ISETP.NE.AND P2, PT, RZ, UR18, PT ;  /* 0x00000012ff007c0c */ /* 0x000fd6000bf45270 */
[----:B0-----:R-:W0:Y:S08]  /*0760*/  @P0 LDC.64 R146, c[0x0][0x438] ;  /* 0x00010e00ff920b82 */ /* 0x001e300000000a00 */
[----:B------:R-:W1:Y:S08]  /*0770*/  @P0 LDC.64 R152, c[0x0][0x438] ;  /* 0x00010e00ff980b82 */ /* 0x000e700000000a00 */
[----:B------:R-:W1:Y:S01]  /*0780*/  @P0 LDC.64 R150, c[0x0][0x438] ;  /* 0x00010e00ff960b82 */ /* 0x000e620000000a00 */
[----:B0-----:R-:W-:-:S05]  /*0790*/  @P0 IMAD.WIDE.U32 R146, R144, 0x20, R146 ;  /* 0x0000002090920825 */ /* 0x001fca00078e0092 */
[----:B-----5:R-:W5:Y:S04]  /*07a0*/  @P0 LDG.E.128 R44, desc[UR16][R146.64] ;  /* 0x00000010922c0981 */ /* 0x020f68000c1e1d00 */
[----:B------:R0:W5:Y:S01]  /*07b0*/  @P0 LDG.E.128 R48, desc[UR16][R146.64+0x10] ;  /* 0x0000101092300981 */ /* 0x000162000c1e1d00 */
[----:B-1----:R-:W-:-:S05]  /*07c0*/  @P0 IMAD.WIDE.U32 R152, R143, 0x20, R152 ;  /* 0x000000208f980825 */ /* 0x002fca00078e0098 */
[----:B------:R-:W5:Y:S01]  /*07d0*/  @P0 LDG.E.128 R52, desc[UR16][R152.64] ;  /* 0x0000001098340981 */ /* 0x000f62000c1e1d00 */
[----:B------:R-:W-:-:S03]  /*07e0*/  @P0 IMAD.WIDE.U32 R150, R141, 0x20, R150 ;  /* 0x000000208d960825 */ /* 0x000fc600078e0096 */
[----:B------:R1:W5:Y:S04]  /*07f0*/  @P0 LDG.E.128 R56, desc[UR16][R152.64+0x10] ;  /* 0x0000101098380981 */ /* 0x000368000c1e1d00 */
[----:B------:R-:W5:Y:S04]  /*0800*/  @P0 LDG.E.128 R60, desc[UR16][R150.64] ;  /* 0x00000010963c0981 */ /* 0x000f68000c1e1d00 */
[----:B------:R1:W5:Y:S01]  /*0810*/  @P0 LDG.E.128 R64, desc[UR16][R150.64+0x10] ;  /* 0x0000101096400981 */ /* 0x000362000c1e1d00 */
[----:B------:R-:W-:-:S04]  /*0820*/  FSEL R157, R157, RZ, !P2 ;  /* 0x000000ff9d9d7208 */ /* 0x000fc80005000000 */
[----:B------:R-:W-:Y:S02]  /*0830*/  R2UR UR5, R157 ;  /* 0x000000009d0572ca */ /* 0x000fe400000e0000 */
[----:B---3--:R-:W-:-:S11]  /*0840*/  R2UR UR8, R145 ;  /* 0x00000000910872ca */ /* 0x008fd600000e0000 */
[----:B----4-:R-:W-:Y:S01]  /*0850*/  FADD.FTZ R145, R79, -UR5 ;  /* 0x800000054f917e21 */ /* 0x010fe20008010000 */
[--C-:B--2---:R-:W-:Y:S02]  /*0860*/  HADD2.F32 R79, -RZ, R80.reuse.H0_H0 ;  /* 0x20000050ff4f7230 */ /* 0x104fe40000004100 */
        /* <DEDUP_REMOVED lines=10> */
[----:B------:R-:W-:Y:S01]  /*0910*/  FADD.FTZ R154, R102, -UR5 ;  /* 0x80000005669a7e21 */ /* 0x000fe20008010000 */
        /* <DEDUP_REMOVED lines=11> */
[----:B------:R-:W-:Y:S02]  /*09d0*/  @P1 HADD2.F32 R156, -RZ, R156.H0_H0 ;  /* 0x2000009cff9c1230 */ /* 0x000fe40000004100 */
[----:B------:R-:W-:Y:S01]  /*09e0*/  FMUL.FTZ R84, R84, UR8 ;  /* 0x0000000854547c20 */ /* 0x000fe20008410000 */
[----:B------:R-:W-:Y:S01]  /*09f0*/  FMUL.FTZ R109, R43, R146 ;  /* 0x000000922b6d7220 */ /* 0x000fe20000410000 */
[----:B------:R-:W-:Y:S01]  /*0a00*/  FADD.FTZ R76, R147, R76 ;  /* 0x0000004c934c7221 */ /* 0x000fe20000010000 */
[----:B------:R-:W-:Y:S02]  /*0a10*/  HADD2.F32 R148, -RZ, R82.H1_H1 ;  /* 0x30000052ff947230 */ /* 0x000fe40000004100 */
[----:B------:R-:W-:Y:S01]  /*0a20*/  FADD.FTZ R132, R149, R132 ;  /* 0x0000008495847221 */ /* 0x000fe20000010000 */
[-C--:B------:R-:W-:Y:S01]  /*0a30*/  FFMA.FTZ R133, R84, R149.reuse, R133 ;  /* 0x0000009554857223 */ /* 0x080fe20000010085 */
[----:B------:R-:W-:Y:S01]  /*0a40*/  @P1 R2UR UR4, R156 ;  /* 0x000000009c0412ca */ /* 0x000fe200000e0000 */
[----:B------:R-:W-:Y:S01]  /*0a50*/  FMUL.FTZ R149, R36, R149 ;  /* 0x0000009524957220 */ /* 0x000fe20000410000 */
[----:B------:R-:W-:Y:S01]  /*0a60*/  FADD.FTZ R76, R109, R76 ;  /* 0x0000004c6d4c7221 */ /* 0x000fe20000010000 */
[----:B------:R-:W-:-:S02]  /*0a70*/  HADD2.F32 R157, -RZ, R104.H0_H0 ;  /* 0x20000068ff9d7230 */ /* 0x000fc40000004100 */
[----:B------:R-:W-:Y:S02]  /*0a80*/  HADD2.F32 R156, -RZ, R104.H1_H1 ;  /* 0x30000068ff9c7230 */ /* 0x000fe40000004100 */
[----:B------:R-:W-:Y:S01]  /*0a90*/  FMUL.FTZ R104, R145, UR8 ;  /* 0x0000000891687c20 */ /* 0x000fe20008410000 */
[--C-:B------:R-:W-:Y:S02]  /*0aa0*/  HADD2.F32 R82, -RZ, R83.reuse.H0_H0 ;  /* 0x20000053ff527230 */ /* 0x100fe40000004100 */
[----:B------:R-:W-:Y:S01]  /*0ab0*/  FADD.FTZ R85, R85, -UR5 ;  /* 0x8000000555557e21 */ /* 0x000fe20008010000 */
[----:B------:R-:W-:Y:S01]  /*0ac0*/  FMUL.FTZ R145, R37, R148 ;  /* 0x0000009425917220 */ /* 0x000fe20000410000 */
[----:B------:R-:W-:Y:S01]  /*0ad0*/  FADD.FTZ R76, R149, R76 ;  /* 0x0000004c954c7221 */ /* 0x000fe20000010000 */
[----:B------:R-:W-:Y:S01]  /*0ae0*/  FADD.FTZ R77, R77, -UR5 ;  /* 0x800000054d4d7e21 */ /* 0x000fe20008010000 */
[----:B------:R-:W-:Y:S01]  /*0af0*/  FADD.FTZ R87, R87, -UR5 ;  /* 0x8000000557577e21 */ /* 0x000fe20008010000 */
[----:B------:R-:W-:Y:S01]  /*0b00*/  FADD.FTZ R134, R146, R134 ;  /* 0x0000008692867221 */ /* 0x000fe20000010000 */
[----:B------:R-:W-:Y:S01]  /*0b10*/  FFMA.FTZ R135, R104, R146, R135 ;  /* 0x0000009268877223 */ /* 0x000fe20000010087 */
[----:B------:R-:W-:-:S02]  /*0b20*/  HADD2.F32 R83, -RZ, R83.H1_H1 ;  /* 0x30000053ff537230 */ /* 0x000fc40000004100 */
[----:B------:R-:W-:Y:S01]  /*0b30*/  FMUL.FTZ R146, R85, UR8 ;  /* 0x0000000855927c20 */ /* 0x000fe20008410000 */
[--C-:B------:R-:W-:Y:S02]  /*0b40*/  HADD2.F32 R155, -RZ, R95.reuse.H0_H0 ;  /* 0x2000005fff9b7230 */ /* 0x100fe40000004100 */
[----:B------:R-:W-:Y:S01]  /*0b50*/  FMUL.FTZ R165, R38, R82 ;  /* 0x0000005226a57220 */ /* 0x000fe20000410000 */
[----:B-1----:R-:W-:Y:S02]  /*0b60*/  HADD2.F32 R152, -RZ, R95.H1_H1 ;  /* 0x3000005fff987230 */ /* 0x002fe40000004100 */
[----:B------:R-:W-:Y:S01]  /*0b70*/  FADD.FTZ R95, R100, -UR5 ;  /* 0x80000005645f7e21 */ /* 0x000fe20008010000 */
[----:B------:R-:W-:Y:S01]  /*0b80*/  FADD.FTZ R76, R145, R76 ;  /* 0x0000004c914c7221 */ /* 0x000fe20000010000 */
[----:B------:R-:W-:Y:S01]  /*0b90*/  FMUL.FTZ R100, R77, UR8 ;  /* 0x000000084d647c20 */ /* 0x000fe20008410000 */
[----:B------:R-:W-:Y:S01]  /*0ba0*/  FMUL.FTZ R163, R87, UR8 ;  /* 0x0000000857a37c20 */ /* 0x000fe20008410000 */
[----:B------:R-:W-:Y:S01]  /*0bb0*/  FFMA.FTZ R77, R81, R106, RZ ;  /* 0x0000006a514d7223 */ /* 0x000fe200000100ff */
[----:B------:R-:W-:Y:S01]  /*0bc0*/  FADD.FTZ R88, R88, -UR5 ;  /* 0x8000000558587e21 */ /* 0x000fe20008010000 */
[----:B------:R-:W-:-:S02]  /*0bd0*/  HADD2.F32 R151, -RZ, R92.H0_H0 ;  /* 0x2000005cff977230 */ /* 0x000fc40000004100 */
[----:B------:R-:W-:Y:S01]  /*0be0*/  FADD.FTZ R140, R79, R140 ;  /* 0x0000008c4f8c7221 */ /* 0x000fe20000010000 */
        /* <DEDUP_REMOVED lines=8> */
[----:B------:R-:W-:Y:S02]  /*0c70*/  HADD2.F32 R92, -RZ, R92.H1_H1 ;  /* 0x3000005cff5c7230 */ /* 0x000fe40000004100 */
[----:B------:R-:W-:Y:S01]  /*0c80*/  FMUL.FTZ R83, R88, UR8 ;  /* 0x0000000858537c20 */ /* 0x000fe20008410000 */
[----:B------:R-:W-:Y:S01]  /*0c90*/  FMUL.FTZ R88, R32, R151 ;  /* 0x0000009720587220 */ /* 0x000fe20000410000 */
[----:B------:R-:W-:Y:S01]  /*0ca0*/  FADD.FTZ R79, R148, R79 ;  /* 0x0000004f944f7221 */ /* 0x000fe20000010000 */
[----:B------:R-:W-:Y:S01]  /*0cb0*/  FADD.FTZ R86, R86, -UR5 ;  /* 0x8000000556567e21 */ /* 0x000fe20008010000 */
[----:B------:R-:W-:Y:S01]  /*0cc0*/  FFMA.FTZ R77, R102, R147, R77 ;  /* 0x00000093664d7223 */ /* 0x000fe2000001004d */
[----:B------:R-:W-:Y:S01]  /*0cd0*/  FADD.FTZ R90, R90, -UR5 ;  /* 0x800000055a5a7e21 */ /* 0x000fe20008010000 */
[----:B------:R-:W-:-:S02]  /*0ce0*/  HADD2.F32 R153, -RZ, R93.H0_H0 ;  /* 0x2000005dff997230 */ /* 0x000fc40000004100 */
[----:B------:R-:W-:Y:S01]  /*0cf0*/  FMUL.FTZ R87, R33, R92 ;  /* 0x0000005c21577220 */ /* 0x000fe20000410000 */
[----:B------:R-:W-:Y:S01]  /*0d00*/  FADD.FTZ R76, R88, R79 ;  /* 0x0000004f584c7221 */ /* 0x000fe20000010000 */
[----:B------:R-:W-:Y:S01]  /*0d10*/  FMUL.FTZ R86, R86, UR8 ;  /* 0x0000000856567c20 */ /* 0x000fe20008410000 */
[----:B------:R-:W-:Y:S01]  /*0d20*/  FFMA.FTZ R77, R104, R109, R77 ;  /* 0x0000006d684d7223 */ /* 0x000fe2000001004d */
[----:B------:R-:W-:Y:S01]  /*0d30*/  FADD.FTZ R91, R91, -UR5 ;  /* 0x800000055b5b7e21 */ /* 0x000fe20008010000 */
[----:B------:R-:W-:Y:S02]  /*0d40*/  HADD2.F32 R150, -RZ, R93.H1_H1 ;  /* 0x3000005dff967230 */ /* 0x000fe40000004100 */
[----:B------:R-:W-:Y:S01]  /*0d50*/  FMUL.FTZ R85, R90, UR8 ;  /* 0x000000085a557c20 */ /* 0x000fe20008410000 */
[----:B------:R-:W-:Y:S01]  /*0d60*/  FMUL.FTZ R90, R34, R153 ;  /* 0x00000099225a7220 */ /* 0x000fe20000410000 */
[----:B------:R-:W-:Y:S01]  /*0d70*/  FADD.FTZ R79, R87, R76 ;  /* 0x0000004c574f7221 */ /* 0x000fe20000010000 */
[----:B------:R-:W-:Y:S01]  /*0d80*/  FADD.FTZ R89, R89, -UR5 ;  /* 0x8000000559597e21 */ /* 0x000fe20008010000 */
[----:B------:R-:W-:Y:S01]  /*0d90*/  FADD.FTZ R127, R82, R127 ;  /* 0x0000007f527f7221 */ /* 0x000fe20000010000 */
[----:B------:R-:W-:Y:S01]  /*0da0*/  FFMA.FTZ R129, R86, R82, R129 ;  /* 0x0000005256817223 */ /* 0x000fe20000010081 */
[----:B------:R-:W-:Y:S01]  /*0db0*/  FFMA.FTZ R77, R84, R149, R77 ;  /* 0x00000095544d7223 */ /* 0x000fe2000001004d */
[----:B------:R-:W-:-:S02]  /*0dc0*/  HADD2.F32 R93, -RZ, R94.H0_H0 ;  /* 0x2000005eff5d7230 */ /* 0x000fc40000004100 */
[----:B------:R-:W-:Y:S01]  /*0dd0*/  FADD.FTZ R96, R96, -UR5 ;  /* 0x8000000560607e21 */ /* 0x000fe20008010000 */
[----:B------:R-:W-:Y:S01]  /*0de0*/  FMUL.FTZ R82, R91, UR8 ;  /* 0x000000085b527c20 */ /* 0x000fe20008410000 */
[----:B------:R-:W-:Y:S01]  /*0df0*/  FMUL.FTZ R91, R35, R150 ;  /* 0x00000096235b7220 */ /* 0x000fe20000410000 */
[----:B------:R-:W-:Y:S01]  /*0e00*/  FADD.FTZ R76, R90, R79 ;  /* 0x0000004f5a4c7221 */ /* 0x000fe20000010000 */
[----:B------:R-:W-:Y:S01]  /*0e10*/  FADD.FTZ R138, R80, R138 ;  /* 0x0000008a508a7221 */ /* 0x000fe20000010000 */
[----:B------:R-:W-:Y:S01]  /*0e20*/  FFMA.FTZ R139, R100, R80, R139 ;  /* 0x00000050648b7223 */ /* 0x000fe2000001008b */
[----:B------:R-:W-:Y:S01]  /*0e30*/  FMUL.FTZ R80, R89, UR8 ;  /* 0x0000000859507c20 */ /* 0x000fe20008410000 */
        /* <DEDUP_REMOVED lines=8> */
[----:B------:R-:W-:Y:S01]  /*0ec0*/  FADD.FTZ R17, R151, R17 ;  /* 0x0000001197117221 */ /* 0x000fe20000010000 */
[----:B------:R-:W-:Y:S01]  /*0ed0*/  FFMA.FTZ R126, R83, R151, R126 ;  /* 0x00000097537e7223 */ /* 0x000fe2000001007e */
[----:B------:R-:W-:Y:S01]  /*0ee0*/  FMUL.FTZ R151, R29, R94 ;  /* 0x0000005e1d977220 */ /* 0x000fe20000410000 */
[----:B------:R-:W-:Y:S01]  /*0ef0*/  FADD.FTZ R78, R96, R79 ;  /* 0x0000004f604e7221 */ /* 0x000fe20000010000 */
[----:B------:R-:W-:Y:S01]  /*0f00*/  FADD.FTZ R14, R150, R14 ;  /* 0x0000000e960e7221 */ /* 0x000fe20000010000 */
[----:B------:R-:W-:Y:S01]  /*0f10*/  FFMA.FTZ R123, R82, R150, R123 ;  /* 0x00000096527b7223 */ /* 0x000fe2000001007b */
[----:B------:R-:W-:Y:S01]  /*0f20*/  FMUL.FTZ R150, R97, UR8 ;  /* 0x0000000861967c20 */ /* 0x000fe20008410000 */
[----:B------:R-:W-:Y:S01]  /*0f30*/  FFMA.FTZ R76, R163, R148, R76 ;  /* 0x00000094a34c7223 */ /* 0x000fe2000001004c */
[----:B------:R-:W-:Y:S01]  /*0f40*/  FMUL.FTZ R97, R98, UR8 ;  /* 0x0000000862617c20 */ /* 0x000fe20008410000 */
        /* <DEDUP_REMOVED lines=8> */
[----:B------:R-:W-:Y:S01]  /*0fd0*/  FADD.FTZ R99, R99, -UR5 ;  /* 0x8000000563637e21 */ /* 0x000fe20008010000 */
[----:B------:R-:W-:Y:S01]  /*0fe0*/  FMUL.FTZ R98, R24, R157 ;  /* 0x0000009d18627220 */ /* 0x000fe20000410000 */
[----:B------:R-:W-:Y:S01]  /*0ff0*/  FADD.FTZ R79, R155, R78 ;  /* 0x0000004e9b4f7221 */ /* 0x000fe20000010000 */
[----:B------:R-:W-:Y:S01]  /*1000*/  FADD.FTZ R15, R153, R15 ;  /* 0x0000000f990f7221 */ /* 0x000fe20000010000 */
[C---:B------:R-:W-:Y:S01]  /*1010*/  FFMA.FTZ R124, R85.reuse, R153, R124 ;  /* 0x00000099557c7223 */ /* 0x040fe2000001007c */
[----:B------:R-:W-:Y:S01]  /*1020*/  FFMA.FTZ R77, R85, R90, R76 ;  /* 0x0000005a554d7223 */ /* 0x000fe2000001004c */
[----:B------:R-:W-:Y:S01]  /*1030*/  FMUL.FTZ R153, R99, UR8 ;  /* 0x0000000863997c20 */ /* 0x000fe20008410000 */
[----:B------:R-:W-:Y:S01]  /*1040*/  FMUL.FTZ R99, R25, R156 ;  /* 0x0000009c19637220 */ /* 0x000fe20000410000 */
[----:B------:R-:W-:Y:S01]  /*1050*/  FADD.FTZ R78, R98, R79 ;  /* 0x0000004f624e7221 */ /* 0x000fe20000010000 */
[----:B------:R-:W-:Y:S01]  /*1060*/  FFMA.FTZ R76, R82, R91, R77 ;  /* 0x0000005b524c7223 */ /* 0x000fe2000001004d */
[----:B------:R-:W-:Y:S01]  /*1070*/  FADD.FTZ R101, R101, -UR5 ;  /* 0x8000000565657e21 */ /* 0x000fe20008010000 */
[----:B------:R-:W-:Y:S01]  /*1080*/  FADD.FTZ R10, R152, R10 ;  /* 0x0000000a980a7221 */ /* 0x000fe20000010000 */
[----:B------:R-:W-:Y:S01]  /*1090*/  FFMA.FTZ R119, R153, R152, R119 ;  /* 0x0000009899777223 */ /* 0x000fe20000010077 */
[----:B------:R-:W-:Y:S01]  /*10a0*/  FMUL.FTZ R152, R26, R159 ;  /* 0x0000009f1a987220 */ /* 0x000fe20000410000 */
[----:B------:R-:W-:Y:S01]  /*10b0*/  FADD.FTZ R79, R78, R99 ;  /* 0x000000634e4f7221 */ /* 0x000fe20000010000 */
[----:B------:R-:W-:Y:S01]  /*10c0*/  FADD.FTZ R103, R103, -UR5 ;  /* 0x8000000567677e21 */ /* 0x000fe20008010000 */
[----:B------:R-:W-:Y:S01]  /*10d0*/  FADD.FTZ R16, R92, R16 ;  /* 0x000000105c107221 */ /* 0x000fe20000010000 */
[----:B------:R-:W-:Y:S01]  /*10e0*/  FFMA.FTZ R125, R80, R92, R125 ;  /* 0x0000005c507d7223 */ /* 0x000fe2000001007d */
[----:B------:R-:W-:Y:S01]  /*10f0*/  FFMA.FTZ R77, R89, R96, R76 ;  /* 0x00000060594d7223 */ /* 0x000fe2000001004c */
[----:B------:R-:W-:Y:S01]  /*1100*/  FADD.FTZ R108, R108, -UR5 ;  /* 0x800000056c6c7e21 */ /* 0x000fe20008010000 */
[----:B------:R-:W-:Y:S01]  /*1110*/  FMUL.FTZ R92, R101, UR8 ;  /* 0x00000008655c7c20 */ /* 0x000fe20008410000 */
[----:B------:R-:W-:Y:S01]  /*1120*/  FMUL.FTZ R101, R27, R158 ;  /* 0x0000009e1b657220 */ /* 0x000fe20000410000 */
[----:B------:R-:W-:Y:S01]  /*1130*/  FADD.FTZ R78, R79, R152 ;  /* 0x000000984f4e7221 */ /* 0x000fe20000010000 */
[----:B------:R-:W-:Y:S01]  /*1140*/  FADD.FTZ R12, R94, R12 ;  /* 0x0000000c5e0c7221 */ /* 0x000fe20000010000 */
[C---:B------:R-:W-:Y:S01]  /*1150*/  FFMA.FTZ R121, R150.reuse, R94, R121 ;  /* 0x0000005e96797223 */ /* 0x040fe20000010079 */
[----:B------:R-:W-:Y:S01]  /*1160*/  FMUL.FTZ R94, R103, UR8 ;  /* 0x00000008675e7c20 */ /* 0x000fe20008410000 */
[----:B------:R-:W-:Y:S01]  /*1170*/  FFMA.FTZ R76, R150, R151, R77 ;  /* 0x00000097964c7223 */ /* 0x000fe2000001004d */
[----:B------:R-:W-:Y:S01]  /*1180*/  FMUL.FTZ R95, R95, UR8 ;  /* 0x000000085f5f7c20 */ /* 0x000fe20008410000 */
[----:B------:R-:W-:Y:S01]  /*1190*/  FMUL.FTZ R103, R108, UR8 ;  /* 0x000000086c677c20 */ /* 0x000fe20008410000 */
[----:B------:R-:W-:Y:S01]  /*11a0*/  FADD.FTZ R13, R93, R13 ;  /* 0x0000000d5d0d7221 */ /* 0x000fe20000010000 */
[----:B------:R-:W-:Y:S01]  /*11b0*/  FFMA.FTZ R122, R89, R93, R122 ;  /* 0x0000005d597a7223 */ /* 0x000fe2000001007a */
[----:B------:R-:W-:Y:S01]  /*11c0*/  FMUL.FTZ R108, R20, R161 ;  /* 0x000000a1146c7220 */ /* 0x000fe20000410000 */
[----:B------:R-:W-:Y:S01]  /*11d0*/  FADD.FTZ R77, R78, R101 ;  /* 0x000000654e4d7221 */ /* 0x000fe20000010000 */
[----:B------:R-:W-:Y:S01]  /*11e0*/  FMUL.FTZ R93, R154, UR8 ;  /* 0x000000089a5d7c20 */ /* 0x000fe20008410000 */
[----:B------:R-:W-:Y:S01]  /*11f0*/  FFMA.FTZ R154, R97, R164, R76 ;  /* 0x000000a4619a7223 */ /* 0x000fe2000001004c */
[----:B------:R-:W-:Y:S01]  /*1200*/  FADD.FTZ R9, R157, R9 ;  /* 0x000000099d097221 */ /* 0x000fe20000010000 */
[----:B------:R-:W-:Y:S01]  /*1210*/  FFMA.FTZ R118, R95, R157, R118 ;  /* 0x0000009d5f767223 */ /* 0x000fe20000010076 */
[----:B------:R-:W-:Y:S01]  /*1220*/  FADD.FTZ R8, R156, R8 ;  /* 0x000000089c087221 */ /* 0x000fe20000010000 */
[----:B------:R-:W-:Y:S01]  /*1230*/  FFMA.FTZ R117, R92, R156, R117 ;  /* 0x0000009c5c757223 */ /* 0x000fe20000010075 */
[----:B------:R-:W-:-:S02]  /*1240*/  HADD2.F32 R76, -RZ, R107.H0_H0 ;  /* 0x2000006bff4c7230 */ /* 0x000fc40000004100 */
[----:B------:R-:W-:Y:S01]  /*1250*/  FMUL.FTZ R157, R21, R160 ;  /* 0x000000a0159d7220 */ /* 0x000fe20000410000 */
[----:B------:R-:W-:Y:S01]  /*1260*/  FADD.FTZ R156, R77, R108 ;  /* 0x0000006c4d9c7221 */ /* 0x000fe20000010000 */
[----:B------:R-:W-:Y:S02]  /*1270*/  HADD2.F32 R78, -RZ, R107.H1_H1 ;  /* 0x3000006bff4e7230 */ /* 0x000fe40000004100 */
[----:B------:R-:W-:Y:S01]  /*1280*/  FFMA.FTZ R154, R153, R155, R154 ;  /* 0x0000009b999a7223 */ /* 0x000fe2000001009a */
[----:B------:R-:W-:Y:S01]  /*1290*/  FMUL.FTZ R107, R22, R76 ;  /* 0x0000004c166b7220 */ /* 0x000fe20000410000 */
[----:B------:R-:W-:Y:S01]  /*12a0*/  FADD.FTZ R156, R156, R157 ;  /* 0x0000009d9c9c7221 */ /* 0x000fe20000010000 */
[----:B------:R-:W-:Y:S01]  /*12b0*/  FADD.FTZ R7, R159, R7 ;  /* 0x000000079f077221 */ /* 0x000fe20000010000 */
[----:B------:R-:W-:Y:S01]  /*12c0*/  FFMA.FTZ R116, R93, R159, R116 ;  /* 0x0000009f5d747223 */ /* 0x000fe20000010074 */
[----:B------:R-:W-:Y:S01]  /*12d0*/  FADD.FTZ R159, R110, -UR5 ;  /* 0x800000056e9f7e21 */ /* 0x000fe20008010000 */
[----:B------:R-:W-:Y:S01]  /*12e0*/  FFMA.FTZ R77, R95, R98, R154 ;  /* 0x000000625f4d7223 */ /* 0x000fe2000001009a */
[----:B------:R-:W-:Y:S01]  /*12f0*/  FADD.FTZ R79, R156, R107 ;  /* 0x0000006b9c4f7221 */ /* 0x000fe20000010000 */
[----:B------:R-:W-:Y:S01]  /*1300*/  FMUL.FTZ R110, R23, R78 ;  /* 0x0000004e176e7220 */ /* 0x000fe20000410000 */
[----:B------:R-:W-:Y:S01]  /*1310*/  FMUL.FTZ R159, R159, UR8 ;  /* 0x000000089f9f7c20 */ /* 0x000fe20008410000 */
[----:B------:R-:W-:-:S02]  /*1320*/  FFMA.FTZ R154, R92, R99, R77 ;  /* 0x000000635c9a7223 */ /* 0x000fc4000001004d */
[----:B------:R-:W-:Y:S01]  /*1330*/  FADD.FTZ R77, R79, R110 ;  /* 0x0000006e4f4d7221 */ /* 0x000fe20000010000 */
[----:B------:R-:W-:Y:S01]  /*1340*/  FADD.FTZ R3, R76, R3 ;  /* 0x000000034c037221 */ /* 0x000fe20000010000 */
[----:B------:R-:W-:Y:S01]  /*1350*/  FFMA.FTZ R112, R159, R76, R112 ;  /* 0x0000004c9f707223 */ /* 0x000fe20000010070 */
[----:B------:R-:W-:Y:S02]  /*1360*/  FFMA.FTZ R79, R93, R152, R154 ;  /* 0x000000985d4f7223 */ /* 0x000fe4000001009a */
[----:B------:R-:W0:Y:S02]  /*1370*/  SHFL.DOWN PT, R76, R77, 0x10, 0x1f ;  /* 0x0a001f004d4c7f89 */ /* 0x000e2400000e0000 */
[----:B------:R-:W-:Y:S01]  /*1380*/  FFMA.FTZ R154, R94, R101, R79 ;  /* 0x000000655e9a7223 */ /* 0x000fe2000001004f */
[----:B------:R-:W-:-:S03]  /*1390*/  FMUL.FTZ R162, R162, UR8 ;  /* 0x00000008a2a27c20 */ /* 0x000fc60008410000 */
        /* <DEDUP_REMOVED lines=9> */
[----:B0-----:R-:W-:-:S05]  /*1430*/  FADD.FTZ R76, R79, R76 ;  /* 0x0000004c4f4c7221 */ /* 0x001fca0000010000 */
[----:B------:R-:W0:Y:S01]  /*1440*/  SHFL.DOWN PT, R77, R76, 0x8, 0x1f ;  /* 0x09001f004c4d7f89 */ /* 0x000e2200000e0000 */
[----:B-1----:R-:W-:Y:S01]  /*1450*/  FADD.FTZ R156, R111, R156 ;  /* 0x0000009c6f9c7221 */ /* 0x002fe20000010000 */
[----:B------:R-:W-:Y:S01]  /*1460*/  FADD.FTZ R6, R158, R6 ;  /* 0x000000069e067221 */ /* 0x000fe20000010000 */
[----:B------:R-:W-:Y:S01]  /*1470*/  FFMA.FTZ R115, R94, R158, R115 ;  /* 0x0000009e5e737223 */ /* 0x000fe20000010073 */
[----:B0-----:R-:W-:Y:S02]  /*1480*/  FADD.FTZ R158, R76, R77 ;  /* 0x0000004d4c9e7221 */ /* 0x001fe40000010000 */
[----:B------:R-:W0:Y:S01]  /*1490*/  SHFL.DOWN PT, R77, R156, 0x4, 0x1f ;  /* 0x08801f009c4d7f89 */ /* 0x000e2200000e0000 */
[----:B------:R-:W-:Y:S01]  /*14a0*/  FADD.FTZ R4, R160, R4 ;  /* 0x00000004a0047221 */ /* 0x000fe20000010000 */
[----:B------:R-:W-:Y:S01]  /*14b0*/  FFMA.FTZ R113, R162, R160, R113 ;  /* 0x000000a0a2717223 */ /* 0x000fe20000010071 */
[----:B0-----:R-:W-:Y:S02]  /*14c0*/  FADD.FTZ R160, R156, R77 ;  /* 0x0000004d9ca07221 */ /* 0x001fe40000010000 */
[----:B------:R-:W0:Y:S01]  /*14d0*/  SHFL.DOWN PT, R77, R158, 0x4, 0x1f ;  /* 0x08801f009e4d7f89 */ /* 0x000e2200000e0000 */
[----:B------:R-:W-:Y:S01]  /*14e0*/  FADD.FTZ R5, R161, R5 ;  /* 0x00000005a1057221 */ /* 0x000fe20000010000 */
[----:B------:R-:W-:Y:S01]  /*14f0*/  FFMA.FTZ R114, R103, R161, R114 ;  /* 0x000000a167727223 */ /* 0x000fe20000010072 */
[----:B0-----:R-:W-:-:S02]  /*1500*/  FADD.FTZ R161, R158, R77 ;  /* 0x0000004d9ea17221 */ /* 0x001fc40000010000 */
[----:B------:R-:W0:Y:S02]  /*1510*/  SHFL.DOWN PT, R77, R160, 0x2, 0x1f ;  /* 0x08401f00a04d7f89 */ /* 0x000e2400000e0000 */
[----:B0-----:R-:W-:Y:S02]  /*1520*/  FADD.FTZ R79, R160, R77 ;  /* 0x0000004da04f7221 */ /* 0x001fe40000010000 */
[----:B------:R-:W0:Y:S02]  /*1530*/  SHFL.DOWN PT, R77, R161, 0x2, 0x1f ;  /* 0x08401f00a14d7f89 */ /* 0x000e2400000e0000 */
[----:B0-----:R-:W-:Y:S02]  /*1540*/  FADD.FTZ R111, R161, R77 ;  /* 0x0000004da16f7221 */ /* 0x001fe40000010000 */
[----:B------:R-:W0:Y:S01]  /*1550*/  SHFL.DOWN PT, R77, R79, 0x1, 0x1f ;  /* 0x08201f004f4d7f89 */ /* 0x000e2200000e0000 */
[----:B------:R-:W-:Y:S01]  /*1560*/  LOP3.LUT P1, RZ, R0, 0x1f, RZ, 0xc0, !PT ;  /* 0x0000001f00ff7812 */ /* 0x000fe2000782c0ff */
[----:B------:R-:W-:Y:S01]  /*1570*/  UMOV UR7, 0x3f800000 ;  /* 0x3f80000000077882 */ /* 0x000fe20000000000 */
[----:B0-----:R-:W-:-:S02]  /*1580*/  FADD.FTZ R76, R79, R77 ;  /* 0x0000004d4f4c7221 */ /* 0x001fc40000010000 */
[----:B------:R-:W0:Y:S01]  /*1590*/  SHFL.DOWN PT, R77, R111, 0x1, 0x1f ;  /* 0x08201f006f4d7f89 */ /* 0x000e2200000e0000 */
[----:B------:R-:W-:Y:S01]  /*15a0*/  @UP0 UMOV UR7, UR4 ;  /* 0x0000000400070c82 */ /* 0x000fe20008000000 */
[----:B------:R-:W-:Y:S01]  /*15b0*/  BSSY.RECONVERGENT B0, `(.L_x_7386) ;  /* 0x000000b000007945 */ /* 0x000fe20003800200 */
[----:B0-----:R-:W-:-:S06]  /*15c0*/  FADD.FTZ R77, R111, R77 ;  /* 0x0000004d6f4d7221 */ /* 0x001fcc0000010000 */
        /* <DEDUP_REMOVED lines=9> */
.L_x_7387:
[----:B------:R-:W-:Y:S05]  /*1660*/  BSYNC.RECONVERGENT B0 ;  /* 0x0000000000007941 */ /* 0x000fea0003800200 */
.L_x_7386:
        /* <DEDUP_REMOVED lines=65> */
.L_x_7389:
        /* <DEDUP_REMOVED lines=36> */
.L_x_7390:
        /* <DEDUP_REMOVED lines=47> */
.L_x_7391:
        /* <DEDUP_REMOVED lines=36> */
.L_x_7392:
        /* <DEDUP_REMOVED lines=44> */
.L_x_7393:
        /* <DEDUP_REMOVED lines=36> */
.L_x_7394:
[----:B------:R-:W0:Y:S01]  /*26f0*/  @P0 LDC.64 R80, c[0x0][0x478] ;  /* 0x00011e00ff500b82 */ /* 0x000e220000000a00 */
[----:B------:R-:W-:-:S04]  /*2700*/  IMAD.WIDE.U32 R104, R141, 0x10, R104 ;  /* 0x000000108d687825 */ /* 0x000fc800078e0068 */
[----:B0-----:R-:W-:-:S05]  /*2710*/  @P0 IMAD.WIDE.U32 R80, R141, 0x20, R80 ;  /* 0x000000208d500825 */ /* 0x001fca00078e0050 */
[----:B------:R1:W-:Y:S04]  /*2720*/  @P0 STG.E.128 desc[UR16][R80.64], R68 ;  /* 0x0000004450000986 */ /* 0x0003e8000c101d10 */
[----:B------:R1:W-:Y:S04]  /*2730*/  @P0 STG.E.128 desc[UR16][R80.64+0x10], R72 ;  /* 0x0000104850000986 */ /* 0x0003e8000c101d10 */
[----:B------:R1:W-:Y:S01]  /*2740*/  STG.E.128 desc[UR16][R104.64], R76 ;  /* 0x0000004c68007986 */ /* 0x0003e2000c101d10 */
[----:B------:R-:W-:Y:S05]  /*2750*/  BRA `(.L_x_7395) ;  /* 0x0000000c00cc7947 */ /* 0x000fea0003800000 */
.L_x_7388:
        /* <DEDUP_REMOVED lines=40> */
.L_x_7396:
        /* <DEDUP_REMOVED lines=36> */
.L_x_7397:
        /* <DEDUP_REMOVED lines=45> */
.L_x_7398:
        /* <DEDUP_REMOVED lines=36> */
.L_x_7399:
        /* <DEDUP_REMOVED lines=44> */
.L_x_7400:
        /* <DEDUP_REMOVED lines=36> */
.L_x_7401:
[----:B------:R-:W0:Y:S01]  /*3630*/  @P0 LDC.64 R80, c[0x0][0x478] ;  /* 0x00011e00ff500b82 */ /* 0x000e220000000a00 */
[----:B------:R-:W-:-:S04]  /*3640*/  IMAD.WIDE.U32 R104, R141, 0x10, R104 ;  /* 0x000000108d687825 */ /* 0x000fc800078e0068 */
[----:B0-----:R-:W-:-:S05]  /*3650*/  @P0 IMAD.WIDE.U32 R80, R141, 0x20, R80 ;  /* 0x000000208d500825 */ /* 0x001fca00078e0050 */
[----:B------:R0:W-:Y:S04]  /*3660*/  @P0 STG.E.128 desc[UR16][R80.64], R68 ;  /* 0x0000004450000986 */ /* 0x0001e8000c101d10 */
[----:B------:R0:W-:Y:S04]  /*3670*/  @P0 STG.E.128 desc[UR16][R80.64+0x10], R72 ;  /* 0x0000104850000986 */ /* 0x0001e8000c101d10 */
[----:B------:R0:W-:Y:S02]  /*3680*/  STG.E.128 desc[UR16][R104.64], R76 ;  /* 0x0000004c68007986 */ /* 0x0001e4000c101d10 */
.L_x_7395:
        /* <DEDUP_REMOVED lines=51> */
.L_x_7385:
        /* <DEDUP_REMOVED lines=20> */
.L_x_7403:
        /* <DEDUP_REMOVED lines=16> */
.L_x_10795:


//--------------------- .text._ZN10layer_norm13ln_bwd_kernelINS_13Kernel_traitsIf6__halffS2_fjLj3072ELj1ELj1ELj4ELj16ENS_18Kernel_traits_baseILj3072EfS2_fS2_fjLj128EEEEELb0ELb0ELb1ELb0EEEvNS_9BwdParamsE --------------------------
	.section	.text._ZN10layer_norm13ln_bwd_kernelINS_13Kernel_traitsIf6__halffS2_fjLj3072ELj1ELj1ELj4ELj16ENS_18Kernel_traits_baseILj3072EfS2_fS2_fjLj128EEEEELb0ELb0ELb1ELb0EEEvNS_9BwdParamsE,"ax",@progbits
	.align	128
        .global         _ZN10layer_norm13ln_bwd_kernelINS_13Kernel_traitsIf6__halffS2_fjLj3072ELj1ELj1ELj4ELj16ENS_18Kernel_traits_baseILj3072EfS2_fS2_fjLj128EEEEELb0ELb0ELb1ELb0EEEvNS_9BwdParamsE
        .type           _ZN10layer_norm13ln_bwd_kernelINS_13Kernel_traitsIf6__halffS2_fjLj3072ELj1ELj1ELj4ELj16ENS_18Kernel_traits_baseILj3072EfS2_fS2_fjLj128EEEEELb0ELb0ELb1ELb0EEEvNS_9BwdParamsE,@function
        .size           _ZN10layer_norm13ln_bwd_kernelINS_13Kernel_traitsIf6__halffS2_fjLj3072ELj1ELj1ELj4ELj16ENS_18Kernel_traits_baseILj3072EfS2_fS2_fjLj128EEEEELb0ELb0ELb1ELb0EEEvNS_9BwdParamsE,(.L_x_10796 - _ZN10layer_norm13ln_bwd_kernelINS_13Kernel_traitsIf6__halffS2_fjLj3072ELj1ELj1ELj4ELj16ENS_18Kernel_traits_baseILj3072EfS2_fS2_fjLj128EEEEELb0ELb0ELb1ELb0EEEvNS_9BwdParamsE)
        .other          _ZN10layer_norm13ln_bwd_kernelINS_13Kernel_traitsIf6__halffS2_fjLj3072ELj1ELj1ELj4ELj16ENS_18Kernel_traits_baseILj3072EfS2_fS2_fjLj128EEEEELb0ELb0ELb1ELb0EEEvNS_9BwdParamsE,@"STO_CUDA_ENTRY STV_DEFAULT"
_ZN10layer_norm13ln_bwd_kernelINS_13Kernel_traitsIf6__halffS2_fjLj3072ELj1ELj1ELj4ELj16ENS_18Kernel_traits_baseILj3072EfS2_fS2_fjLj128EEEEELb0ELb0ELb1ELb0EEEvNS_9BwdParamsE:
.text._ZN10layer_norm13ln_bwd_kernelINS_13Kernel_traitsIf6__halffS2_fjLj3072ELj1ELj1ELj4ELj16ENS_18Kernel_traits_baseILj3072EfS2_fS2_fjLj128EEEEELb0ELb0ELb1ELb0EEEvNS_9BwdParamsE:
        /* <DEDUP_REMOVED lines=86> */
.L_x_7474:
        /* <DEDUP_REMOVED lines=53> */
[----:B------:R-:W-:-:S02]  /*08b0*/  FADD.FTZ R114, -R177, R114 ;  /* 0x00000072b1727221 */ /* 0x000fc40000010100 */
[C---:B0----5:R-:W-:Y:S01]  /*08c0*/  FMUL.FTZ R160, R145.reuse, R164 ;  /* 0x000000a491a07220 */ /* 0x061fe20000410000 */
[--C-:B----4-:R-:W-:Y:S02]  /*08d0*/  HADD2.F32 R113, -RZ, R116.reuse.H0_H0 ;  /* 0x20000074ff717230 */ /* 0x110fe40000004100 */
[----:B------:R-:W-:Y:S01]  /*08e0*/  FMUL.FTZ R3, R145, R112 ;  /* 0x0000007091037220 */ /* 0x000fe20000410000 */
[----:B------:R-:W-:Y:S02]  /*08f0*/  HADD2.F32 R116, -RZ, R116.H1_H1 ;  /* 0x30000074ff747230 */ /* 0x000fe40000004100 */
[----:B------:R-:W-:Y:S01]  /*0900*/  FADD.FTZ R166, -R177, R115 ;  /* 0x00000073b1a67221 */ /* 0x000fe20000010100 */
[-C--:B------:R-:W-:Y:S01]  /*0910*/  FMUL.FTZ R164, R96, R113.reuse ;  /* 0x0000007160a47220 */ /* 0x080fe20000410000 */
[--C-:B------:R-:W-:Y:S02]  /*0920*/  HADD2.F32 R115, -RZ, R117.reuse.H0_H0 ;  /* 0x20000075ff737230 */ /* 0x100fe40000004100 */
[----:B------:R-:W-:Y:S01]  /*0930*/  FMUL.FTZ R161, R145, R114 ;  /* 0x0000007291a17220 */ /* 0x000fe20000410000 */
[----:B------:R-:W-:Y:S01]  /*0940*/  FADD.FTZ R48, R48, R113 ;  /* 0x0000007130307221 */ /* 0x000fe20000010000 */
[----:B------:R-:W-:Y:S01]  /*0950*/  FFMA.FTZ R72, R3, R113, R72 ;  /* 0x0000007103487223 */ /* 0x000fe20000010048 */
[----:B------:R-:W-:Y:S01]  /*0960*/  FMUL.FTZ R163, R97, R116 ;  /* 0x0000007461a37220 */ /* 0x000fe20000410000 */
[----:B------:R-:W-:Y:S01]  /*0970*/  FADD.FTZ R112, RZ, R164 ;  /* 0x000000a4ff707221 */ /* 0x000fe20000010000 */
[----:B------:R-:W-:Y:S01]  /*0980*/  FFMA.FTZ R113, R3, R164, RZ ;  /* 0x000000a403717223 */ /* 0x000fe200000100ff */
[----:B------:R-:W-:Y:S01]  /*0990*/  FMUL.FTZ R162, R145, R166 ;  /* 0x000000a691a27220 */ /* 0x000fe20000410000 */
[----:B------:R-:W-:Y:S01]  /*09a0*/  FADD.FTZ R50, R50, R115 ;  /* 0x0000007332327221 */ /* 0x000fe20000010000 */
[-C--:B------:R-:W-:Y:S01]  /*09b0*/  FFMA.FTZ R74, R161, R115.reuse, R74 ;  /* 0x00000073a14a7223 */ /* 0x080fe2000001004a */
[----:B------:R-:W-:Y:S01]  /*09c0*/  FMUL.FTZ R166, R98, R115 ;  /* 0x0000007362a67220 */ /* 0x000fe20000410000 */
[----:B------:R-:W-:-:S02]  /*09d0*/  HADD2.F32 R168, -RZ, R117.H1_H1 ;  /* 0x30000075ffa87230 */ /* 0x000fc40000004100 */
[----:B------:R-:W-:Y:S01]  /*09e0*/  FADD.FTZ R115, R112, R163 ;  /* 0x000000a370737221 */ /* 0x000fe20000010000 */
[----:B------:R-:W-:Y:S01]  /*09f0*/  FFMA.FTZ R112, R160, R163, R113 ;  /* 0x000000a3a0707223 */ /* 0x000fe20000010071 */
[--C-:B------:R-:W-:Y:S02]  /*0a00*/  HADD2.F32 R117, -RZ, R118.reuse.H0_H0 ;  /* 0x20000076ff757230 */ /* 0x100fe40000004100 */
[----:B---3--:R-:W-:Y:S01]  /*0a10*/  FADD.FTZ R120, -R177, R120 ;  /* 0x00000078b1787221 */ /* 0x008fe20000010100 */
[----:B------:R-:W-:Y:S01]  /*0a20*/  FMUL.FTZ R167, R99, R168 ;  /* 0x000000a863a77220 */ /* 0x000fe20000410000 */
[----:B------:R-:W-:Y:S01]  /*0a30*/  FADD.FTZ R114, R115, R166 ;  /* 0x000000a673727221 */ /* 0x000fe20000010000 */
[----:B------:R-:W-:Y:S01]  /*0a40*/  FFMA.FTZ R113, R161, R166, R112 ;  /* 0x000000a6a1717223 */ /* 0x000fe20000010070 */
[----:B------:R-:W-:Y:S02]  /*0a50*/  HADD2.F32 R118, -RZ, R118.H1_H1 ;  /* 0x30000076ff767230 */ /* 0x000fe40000004100 */
[----:B------:R-:W-:Y:S01]  /*0a60*/  FADD.FTZ R51, R51, R168 ;  /* 0x000000a833337221 */ /* 0x000fe20000010000 */
[----:B------:R-:W-:Y:S01]  /*0a70*/  FFMA.FTZ R75, R162, R168, R75 ;  /* 0x000000a8a24b7223 */ /* 0x000fe2000001004b */
        /* <DEDUP_REMOVED lines=33> */
.L_x_7408:
[----:B----4-:R-:W-:Y:S05]  /*0c90*/  BSYNC.RECONVERGENT B1 ;  /* 0x0000000000017941 */ /* 0x010fea0003800200 */
.L_x_7407:
        /* <DEDUP_REMOVED lines=23> */
[C---:B0----5:R-:W-:Y:S01]  /*0e10*/  FMUL.FTZ R128, R145.reuse, R134 ;  /* 0x0000008691807220 */ /* 0x061fe20000410000 */
[----:B------:R-:W-:Y:S02]  /*0e20*/  HADD2.F32 R116, -RZ, R116.H1_H1 ;  /* 0x30000074ff747230 */ /* 0x000fe40000004100 */
[C---:B------:R-:W-:Y:S01]  /*0e30*/  FMUL.FTZ R129, R145.reuse, R126 ;  /* 0x0000007e91817220 */ /* 0x040fe20000410000 */
[-C--:B------:R-:W-:Y:S01]  /*0e40*/  FMUL.FTZ R130, R88, R113.reuse ;  /* 0x0000007158827220 */ /* 0x080fe20000410000 */
        /* <DEDUP_REMOVED lines=16> */
[----:B------:R-:W-:-:S02]  /*0f50*/  HADD2.F32 R117, -RZ, R118.H0_H0 ;  /* 0x20000076ff757230 */ /* 0x000fc40000004100 */
[----:B--2---:R-:W-:Y:S01]  /*0f60*/  FADD.FTZ R120, -R177, R120 ;  /* 0x00000078b1787221 */ /* 0x004fe20000010100 */
        /* <DEDUP_REMOVED lines=36> */
.L_x_7410:
[----:B------:R-:W-:Y:S05]  /*11b0*/  BSYNC.RECONVERGENT B1 ;  /* 0x0000000000017941 */ /* 0x000fea0003800200 */
.L_x_7409:
        /* <DEDUP_REMOVED lines=18> */
[C---:B-1---5:R-:W-:Y:S01]  /*12e0*/  FMUL.FTZ R146, R145.reuse, R142 ;  /* 0x0000008e91927220 */ /* 0x062fe20000410000 */
[C---:B------:R-:W-:Y:S01]  /*12f0*/  FMUL.FTZ R147, R145.reuse, R112 ;  /* 0x0000007091937220 */ /* 0x040fe20000410000 */
[----:B------:R-:W-:Y:S01]  /*1300*/  FMUL.FTZ R149, R145, R114 ;  /* 0x0000007291957220 */ /* 0x000fe20000410000 */
[C---:B---3--:R-:W-:Y:S01]  /*1310*/  FADD.FTZ R144, -R177.reuse, R116 ;  /* 0x00000074b1907221 */ /* 0x048fe20000010100 */
[----:B------:R-:W-:Y:S01]  /*1320*/  FADD.FTZ R150, -R177, R117 ;  /* 0x00000075b1967221 */ /* 0x000fe20000010100 */
[----:B----4-:R-:W-:-:S02]  /*1330*/  HADD2.F32 R113, -RZ, R120.H0_H0 ;  /* 0x20000078ff717230 */ /* 0x010fc40000004100 */
[C---:B------:R-:W-:Y:S01]  /*1340*/  FMUL.FTZ R148, R145.reuse, R148 ;  /* 0x0000009491947220 */ /* 0x040fe20000410000 */
[----:B------:R-:W-:Y:S02]  /*1350*/  HADD2.F32 R120, -RZ, R120.H1_H1 ;  /* 0x30000078ff787230 */ /* 0x000fe40000004100 */
[----:B------:R-:W-:Y:S01]  /*1360*/  FMUL.FTZ R151, R145, R144 ;  /* 0x0000009091977220 */ /* 0x000fe20000410000 */
[--C-:B------:R-:W-:Y:S02]  /*1370*/  HADD2.F32 R115, -RZ, R121.reuse.H0_H0 ;  /* 0x20000079ff737230 */ /* 0x100fe40000004100 */
[-C--:B------:R-:W-:Y:S01]  /*1380*/  FMUL.FTZ R152, R80, R113.reuse ;  /* 0x0000007150987220 */ /* 0x080fe20000410000 */
        /* <DEDUP_REMOVED lines=8> */
[----:B------:R-:W-:-:S02]  /*1410*/  HADD2.F32 R116, -RZ, R121.H1_H1 ;  /* 0x30000079ff747230 */ /* 0x000fc40000004100 */
[----:B------:R-:W-:Y:S01]  /*1420*/  FADD.FTZ R115, R112, R155 ;  /* 0x0000009b70737221 */ /* 0x000fe20000010000 */
[----:B------:R-:W-:Y:S01]  /*1430*/  FFMA.FTZ R112, R146, R155, R113 ;  /* 0x0000009b92707223 */ /* 0x000fe20000010071 */
[--C-:B------:R-:W-:Y:S02]  /*1440*/  HADD2.F32 R117, -RZ, R122.reuse.H0_H0 ;  /* 0x2000007aff757230 */ /* 0x100fe40000004100 */
[----:B------:R-:W-:Y:S01]  /*1450*/  FADD.FTZ R178, -R177, R119 ;  /* 0x00000077b1b27221 */ /* 0x000fe20000010100 */
[----:B------:R-:W-:Y:S01]  /*1460*/  FMUL.FTZ R157, R83, R116 ;  /* 0x00000074539d7220 */ /* 0x000fe20000410000 */
[----:B------:R-:W-:Y:S01]  /*1470*/  FADD.FTZ R114, R115, R154 ;  /* 0x0000009a73727221 */ /* 0x000fe20000010000 */
[----:B------:R-:W-:Y:S01]  /*1480*/  FFMA.FTZ R113, R149, R154, R112 ;  /* 0x0000009a95717223 */ /* 0x000fe20000010070 */
[----:B------:R-:W-:Y:S02]  /*1490*/  HADD2.F32 R122, -RZ, R122.H1_H1 ;  /* 0x3000007aff7a7230 */ /* 0x000fe40000004100 */
        /* <DEDUP_REMOVED lines=33> */
.L_x_7406:
        /* <DEDUP_REMOVED lines=27> */
.L_x_7411:
[----:B----4-:R-:W-:Y:S05]  /*1860*/  BSYNC.RECONVERGENT B0 ;  /* 0x0000000000007941 */ /* 0x010fea0003800200 */
.L_x_7405:
        /* <DEDUP_REMOVED lines=31> */
.L_x_7413:
[----:B------:R-:W-:Y:S05]  /*1a60*/  BSYNC.RECONVERGENT B0 ;  /* 0x0000000000007941 */ /* 0x000fea0003800200 */
.L_x_7412:
        /* <DEDUP_REMOVED lines=49> */
.L_x_7418:
        /* <DEDUP_REMOVED lines=9> */
.L_x_7419:
        /* <DEDUP_REMOVED lines=9> */
.L_x_7420:
        /* <DEDUP_REMOVED lines=9> */
.L_x_7421:
        /* <DEDUP_REMOVED lines=9> */
.L_x_7422:
        /* <DEDUP_REMOVED lines=9> */
.L_x_7423:
        /* <DEDUP_REMOVED lines=9> */
.L_x_7424:
        /* <DEDUP_REMOVED lines=10> */
.L_x_7417:
        /* <DEDUP_REMOVED lines=42> */
.L_x_7426:
        /* <DEDUP_REMOVED lines=9> */
.L_x_7427:
        /* <DEDUP_REMOVED lines=9> */
.L_x_7428:
        /* <DEDUP_REMOVED lines=9> */
.L_x_7429:
        /* <DEDUP_REMOVED lines=9> */
.L_x_7430:
        /* <DEDUP_REMOVED lines=9> */
.L_x_7431:
        /* <DEDUP_REMOVED lines=9> */
.L_x_7432:
[----:B------:R-:W-:Y:S05]  /*2780*/  @!P3 BRA `(.L_x_7425) ;  /* 0x00000008002cb947 */ /* 0x000fea0003800000 */
[----:B------:R-:W-:-:S05]  /*2790*/  FMUL.FTZ R115, R111, UR15 ;  /* 0x0000000f6f737c20 */ /* 0x000fca0008410000 */
[----:B------:R-:W-:-:S04]  /*27a0*/  F2FP.F16.F32.PACK_AB R115, RZ, R115 ;  /* 0x00000073ff73723e */ /* 0x000fc800000000ff */
[----:B------:R-:W-:Y:S01]  /*27b0*/  PRMT R103, R103, 0x5410, R115 ;  /* 0x0000541067677816 */ /* 0x000fe20000000073 */
[----:B------:R-:W-:Y:S06]  /*27c0*/  BRA `(.L_x_7425) ;  /* 0x00000008001c7947 */ /* 0x000fec0003800000 */
.L_x_7416:
        /* <DEDUP_REMOVED lines=35> */
[----:B------:R-:W-:Y:S01]  /*2a00*/  @P3 F2FP.F16.F32.PACK_AB R115, RZ, R115 ;  /* 0x00000073ff73323e */ /* 0x000fe200000000ff */
[C---:B------:R-:W-:Y:S01]  /*2a10*/  @P1 FFMA.FTZ R121, R145.reuse, R179, R22 ;  /* 0x000000b391791223 */ /* 0x040fe20000010016 */
[----:B------:R-:W0:Y:S01]  /*2a20*/  @P3 LDC R123, c[0x0][0x40c] ;  /* 0x00010300ff7b3b82 */ /* 0x000e220000000800 */
[----:B-1----:R-:W-:Y:S01]  /*2a30*/  @P3 FMUL.FTZ R116, R116, R119 ;  /* 0x0000007774743220 */ /* 0x002fe20000410000 */
[----:B------:R-:W-:Y:S01]  /*2a40*/  MOV R119, R20 ;  /* 0x0000001400777202 */ /* 0x000fe20000000f00 */
[----:B------:R-:W-:Y:S01]  /*2a50*/  @P1 FFMA.FTZ R119, R145, R175, R20 ;  /* 0x000000af91771223 */ /* 0x000fe20000010014 */
[----:B------:R-:W-:-:S02]  /*2a60*/  @P3 PRMT R100, R115, 0x7610, R100 ;  /* 0x0000761073643816 */ /* 0x000fc40000000064 */
[----:B------:R-:W-:Y:S02]  /*2a70*/  @P3 F2FP.F16.F32.PACK_AB R116, RZ, R116 ;  /* 0x00000074ff74323e */ /* 0x000fe400000000ff */
[----:B------:R-:W1:Y:S01]  /*2a80*/  @P3 LDC R177, c[0x0][0x40c] ;  /* 0x00010300ffb13b82 */ /* 0x000e620000000800 */
[----:B--2---:R-:W-:Y:S01]  /*2a90*/  @P3 FMUL.FTZ R115, R117, R122 ;  /* 0x0000007a75733220 */ /* 0x004fe20000410000 */
[----:B------:R-:W-:-:S04]  /*2aa0*/  @P3 PRMT R100, R100, 0x5410, R116 ;  /* 0x0000541064643816 */ /* 0x000fc80000000074 */
[----:B------:R-:W-:Y:S02]  /*2ab0*/  @P3 F2FP.F16.F32.PACK_AB R115, RZ, R115 ;  /* 0x00000073ff73323e */ /* 0x000fe400000000ff */
[----:B------:R-:W2:Y:S01]  /*2ac0*/  @P3 LDC R182, c[0x0][0x40c] ;  /* 0x00010300ffb63b82 */ /* 0x000ea20000000800 */
        /* <DEDUP_REMOVED lines=15> */
[----:B------:R-:W-:-:S03]  /*2bc0*/  MOV R115, R23 ;  /* 0x0000001700737202 */ /* 0x000fc60000000f00 */
[----:B------:R-:W-:-:S04]  /*2bd0*/  @P1 FADD.FTZ R116, R173, -R116 ;  /* 0x80000074ad741221 */ /* 0x000fc80000010000 */
[----:B------:R-:W-:-:S04]  /*2be0*/  @P1 FFMA.FTZ R115, R145, R116, R23 ;  /* 0x0000007491731223 */ /* 0x000fc80000010017 */
[----:B------:R-:W-:-:S05]  /*2bf0*/  FMUL.FTZ R115, R115, UR15 ;  /* 0x0000000f73737c20 */ /* 0x000fca0008410000 */
[----:B------:R-:W-:-:S04]  /*2c00*/  F2FP.F16.F32.PACK_AB R115, RZ, R115 ;  /* 0x00000073ff73723e */ /* 0x000fc800000000ff */
[----:B------:R-:W-:Y:S01]  /*2c10*/  PRMT R103, R103, 0x5410, R115 ;  /* 0x0000541067677816 */ /* 0x000fe20000000073 */
[----:B------:R-:W-:Y:S06]  /*2c20*/  BRA `(.L_x_7425) ;  /* 0x0000000400047947 */ /* 0x000fec0003800000 */
.L_x_7433:
        /* <DEDUP_REMOVED lines=29> */
[----:B------:R-:W-:Y:S02]  /*2e00*/  @P3 F2FP.F16.F32.PACK_AB R122, RZ, R106 ;  /* 0x0000006aff7a323e */ /* 0x000fe400000000ff */
[----:B------:R-:W0:Y:S01]  /*2e10*/  @P3 LDC R175, c[0x0][0x40c] ;  /* 0x00010300ffaf3b82 */ /* 0x000e220000000800 */
[----:B-1----:R-:W-:-:S05]  /*2e20*/  @P3 FMUL.FTZ R105, R110, R111 ;  /* 0x0000006f6e693220 */ /* 0x002fca0000410000 */
[----:B------:R-:W-:Y:S02]  /*2e30*/  @P3 F2FP.F16.F32.PACK_AB R111, RZ, R105 ;  /* 0x00000069ff6f323e */ /* 0x000fe400000000ff */
[----:B------:R-:W1:Y:S01]  /*2e40*/  @P3 LDC R120, c[0x0][0x40c] ;  /* 0x00010300ff783b82 */ /* 0x000e620000000800 */
[----:B--2---:R-:W-:Y:S01]  /*2e50*/  @P3 FMUL.FTZ R106, R104, R109 ;  /* 0x0000006d686a3220 */ /* 0x004fe20000410000 */
[----:B------:R-:W-:Y:S01]  /*2e60*/  MOV R105, R25 ;  /* 0x0000001900697202 */ /* 0x000fe20000000f00 */
[C---:B------:R-:W-:Y:S01]  /*2e70*/  @P1 FFMA.FTZ R105, R145.reuse, R108, R25 ;  /* 0x0000006c91691223 */ /* 0x040fe20000010019 */
[----:B------:R-:W-:Y:S01]  /*2e80*/  MOV R108, R20 ;  /* 0x00000014006c7202 */ /* 0x000fe20000000f00 */
[C---:B------:R-:W-:Y:S01]  /*2e90*/  @P1 FFMA.FTZ R108, R145.reuse, R123, R20 ;  /* 0x0000007b916c1223 */ /* 0x040fe20000010014 */
[----:B------:R-:W-:Y:S02]  /*2ea0*/  @P3 F2FP.F16.F32.PACK_AB R115, RZ, R106 ;  /* 0x0000006aff73323e */ /* 0x000fe400000000ff */
        /* <DEDUP_REMOVED lines=11> */
[----:B------:R-:W-:Y:S02]  /*2f60*/  @P3 F2FP.F16.F32.PACK_AB R117, RZ, R117 ;  /* 0x00000075ff75323e */ /* 0x000fe400000000ff */
[----:B------:R-:W-:Y:S01]  /*2f70*/  @P3 F2FP.F16.F32.PACK_AB R119, RZ, R119 ;  /* 0x00000077ff77323e */ /* 0x000fe200000000ff */
[----:B-1----:R-:W-:Y:S01]  /*2f80*/  @P3 FMUL.FTZ R118, R107, R120 ;  /* 0x000000786b763220 */ /* 0x002fe20000410000 */
[----:B------:R-:W-:Y:S02]  /*2f90*/  @P3 PRMT R101, R117, 0x7610, R101 ;  /* 0x0000761075653816 */ /* 0x000fe40000000065 */
[----:B------:R-:W-:Y:S02]  /*2fa0*/  @P3 PRMT R102, R119, 0x7610, R102 ;  /* 0x0000761077663816 */ /* 0x000fe40000000066 */
[----:B------:R-:W-:Y:S01]  /*2fb0*/  @P3 F2FP.F16.F32.PACK_AB R118, RZ, R118 ;  /* 0x00000076ff76323e */ /* 0x000fe200000000ff */
[----:B--2---:R-:W-:-:S03]  /*2fc0*/  @P3 FMUL.FTZ R111, R105, R116 ;  /* 0x00000074696f3220 */ /* 0x004fc60000410000 */
[----:B------:R-:W-:Y:S02]  /*2fd0*/  @P3 PRMT R101, R101, 0x5410, R118 ;  /* 0x0000541065653816 */ /* 0x000fe40000000076 */
[----:B------:R-:W-:Y:S02]  /*2fe0*/  @P3 F2FP.F16.F32.PACK_AB R116, RZ, R111 ;  /* 0x0000006fff74323e */ /* 0x000fe400000000ff */
[----:B------:R-:W-:Y:S01]  /*2ff0*/  MOV R111, R121 ;  /* 0x00000079006f7202 */ /* 0x000fe20000000f00 */
[----:B---3--:R-:W-:Y:S01]  /*3000*/  @P3 FMUL.FTZ R120, R109, R180 ;  /* 0x000000b46d783220 */ /* 0x008fe20000410000 */
[----:B------:R-:W-:-:S04]  /*3010*/  @P3 PRMT R100, R100, 0x5410, R116 ;  /* 0x0000541064643816 */ /* 0x000fc80000000074 */
[----:B------:R-:W-:-:S04]  /*3020*/  @P3 F2FP.F16.F32.PACK_AB R120, RZ, R120 ;  /* 0x00000078ff78323e */ /* 0x000fc800000000ff */
[----:B------:R-:W-:-:S07]  /*3030*/  @P3 PRMT R102, R102, 0x5410, R120 ;  /* 0x0000541066663816 */ /* 0x000fce0000000078 */
.L_x_7425:
        /* <DEDUP_REMOVED lines=11> */
.L_x_7415:
[----:B------:R-:W-:Y:S05]  /*30f0*/  BSYNC.RECONVERGENT B0 ;  /* 0x0000000000007941 */ /* 0x000fea0003800200 */
.L_x_7414:
        /* <DEDUP_REMOVED lines=39> */
[----:B------:R-:W-:Y:S02]  /*3370*/  @P3 F2FP.F16.F32.PACK_AB R111, RZ, R106 ;  /* 0x0000006aff6f323e */ /* 0x000fe400000000ff */
[----:B------:R-:W0:Y:S01]  /*3380*/  @P3 LDC R122, c[0x0][0x40c] ;  /* 0x00010300ff7a3b82 */ /* 0x000e220000000800 */
[----:B-1----:R-:W-:Y:S01]  /*3390*/  @P3 FMUL.FTZ R107, R105, R116 ;  /* 0x00000074696b3220 */ /* 0x002fe20000410000 */
[----:B------:R-:W-:Y:S01]  /*33a0*/  @P1 FFMA.FTZ R116, R128, R114, R113 ;  /* 0x0000007280741223 */ /* 0x000fe20000010071 */
[----:B------:R-:W-:Y:S01]  /*33b0*/  MOV R106, R18 ;  /* 0x00000012006a7202 */ /* 0x000fe20000000f00 */
[----:B------:R-:W-:Y:S01]  /*33c0*/  @P1 FFMA.FTZ R106, R145, R109, R18 ;  /* 0x0000006d916a1223 */ /* 0x000fe20000010012 */
[----:B------:R-:W-:Y:S01]  /*33d0*/  @P3 PRMT R100, R111, 0x7610, R100 ;  /* 0x000076106f643816 */ /* 0x000fe20000000064 */
[----:B------:R-:W-:Y:S01]  /*33e0*/  @P1 FADD.FTZ R116, R137, -R116 ;  /* 0x8000007489741221 */ /* 0x000fe20000010000 */
[----:B------:R-:W-:Y:S01]  /*33f0*/  @P3 F2FP.F16.F32.PACK_AB R115, RZ, R107 ;  /* 0x0000006bff73323e */ /* 0x000fe200000000ff */
        /* <DEDUP_REMOVED lines=9> */
[----:B------:R-:W-:-:S04]  /*3490*/  @P3 F2FP.F16.F32.PACK_AB R116, RZ, R116 ;  /* 0x00000074ff74323e */ /* 0x000fc800000000ff */
[----:B------:R-:W-:Y:S01]  /*34a0*/  @P3 F2FP.F16.F32.PACK_AB R115, RZ, R115 ;  /* 0x00000073ff73323e */ /* 0x000fe200000000ff */
[----:B0-----:R-:W-:Y:S01]  /*34b0*/  @P3 FMUL.FTZ R111, R107, R122 ;  /* 0x0000007a6b6f3220 */ /* 0x001fe20000410000 */
[----:B------:R-:W-:Y:S02]  /*34c0*/  @P3 PRMT R101, R116, 0x7610, R101 ;  /* 0x0000761074653816 */ /* 0x000fe40000000065 */
[----:B------:R-:W-:Y:S02]  /*34d0*/  @P3 PRMT R102, R115, 0x7610, R102 ;  /* 0x0000761073663816 */ /* 0x000fe40000000066 */
[----:B------:R-:W-:Y:S01]  /*34e0*/  @P3 F2FP.F16.F32.PACK_AB R111, RZ, R111 ;  /* 0x0000006fff6f323e */ /* 0x000fe200000000ff */
[----:B-1----:R-:W-:-:S03]  /*34f0*/  @P3 FMUL.FTZ R117, R109, R178 ;  /* 0x000000b26d753220 */ /* 0x002fc60000410000 */
[----:B------:R-:W-:Y:S02]  /*3500*/  @P3 PRMT R101, R101, 0x5410, R111 ;  /* 0x0000541065653816 */ /* 0x000fe4000000006f */
[----:B------:R-:W-:Y:S02]  /*3510*/  MOV R111, R120 ;  /* 0x00000078006f7202 */ /* 0x000fe40000000f00 */
[----:B------:R-:W-:Y:S01]  /*3520*/  @P3 F2FP.F16.F32.PACK_AB R117, RZ, R117 ;  /* 0x00000075ff75323e */ /* 0x000fe200000000ff */
[----:B--2---:R-:W-:-:S03]  /*3530*/  @P3 FMUL.FTZ R118, R110, R175 ;  /* 0x000000af6e763220 */ /* 0x004fc60000410000 */
        /* <DEDUP_REMOVED lines=8> */
.L_x_7437:
        /* <DEDUP_REMOVED lines=65> */
.L_x_7436:
        /* <DEDUP_REMOVED lines=46> */
.L_x_7440:
        /* <DEDUP_REMOVED lines=9> */
.L_x_7441:
        /* <DEDUP_REMOVED lines=9> */
.L_x_7442:
        /* <DEDUP_REMOVED lines=9> */
.L_x_7443:
        /* <DEDUP_REMOVED lines=9> */
.L_x_7444:
        /* <DEDUP_REMOVED lines=9> */
.L_x_7445:
        /* <DEDUP_REMOVED lines=9> */
.L_x_7446:
[----:B------:R-:W-:Y:S01]  /*4010*/  MOV R104, R115 ;  /* 0x0000007300687202 */ /* 0x000fe20000000f00 */
[----:B------:R-:W-:Y:S06]  /*4020*/  @!P3 BRA `(.L_x_7438) ;  /* 0x000000040034b947 */ /* 0x000fec0003800000 */
[----:B------:R-:W-:Y:S01]  /*4030*/  FMUL.FTZ R116, R111, UR15 ;  /* 0x0000000f6f747c20 */ /* 0x000fe20008410000 */
[----:B------:R-:W-:-:S04]  /*4040*/  MOV R104, R115 ;  /* 0x0000007300687202 */ /* 0x000fc80000000f00 */
[----:B------:R-:W-:-:S04]  /*4050*/  F2FP.F16.F32.PACK_AB R116, RZ, R116 ;  /* 0x00000074ff74723e */ /* 0x000fc800000000ff */
[----:B------:R-:W-:Y:S01]  /*4060*/  PRMT R103, R103, 0x5410, R116 ;  /* 0x0000541067677816 */ /* 0x000fe20000000074 */
[----:B------:R-:W-:Y:S06]  /*4070*/  BRA `(.L_x_7438) ;  /* 0x0000000400207947 */ /* 0x000fec0003800000 */
.L_x_7439:
        /* <DEDUP_REMOVED lines=9> */
.L_x_7447:
        /* <DEDUP_REMOVED lines=9> */
.L_x_7448:
        /* <DEDUP_REMOVED lines=9> */
.L_x_7449:
        /* <DEDUP_REMOVED lines=9> */
.L_x_7450:
        /* <DEDUP_REMOVED lines=9> */
.L_x_7451:
        /* <DEDUP_REMOVED lines=9> */
.L_x_7452:
        /* <DEDUP_REMOVED lines=9> */
.L_x_7453:
        /* <DEDUP_REMOVED lines=9> */
.L_x_7438:
        /* <DEDUP_REMOVED lines=9> */
.L_x_7435:
[----:B------:R-:W-:Y:S05]  /*4590*/  BSYNC.RECONVERGENT B0 ;  /* 0x0000000000007941 */ /* 0x000fea0003800200 */
.L_x_7434:
        /* <DEDUP_REMOVED lines=41> */
[----:B------:R-:W-:Y:S01]  /*4830*/  @P3 F2FP.F16.F32.PACK_AB R111, RZ, R107 ;  /* 0x0000006bff6f323e */ /* 0x000fe200000000ff */
[----:B------:R-:W1:Y:S01]  /*4840*/  @P3 LDC R120, c[0x0][0x40c] ;  /* 0x00010300ff783b82 */ /* 0x000e620000000800 */
[----:B0-----:R-:W-:Y:S01]  /*4850*/  @P3 FMUL.FTZ R108, R105, R108 ;  /* 0x0000006c696c3220 */ /* 0x001fe20000410000 */
[----:B------:R-:W-:Y:S01]  /*4860*/  MOV R107, R11 ;  /* 0x0000000b006b7202 */ /* 0x000fe20000000f00 */
[----:B------:R-:W-:Y:S01]  /*4870*/  @P1 FFMA.FTZ R107, R145, R116, R11 ;  /* 0x00000074916b1223 */ /* 0x000fe2000001000b */
[----:B------:R-:W-:-:S02]  /*4880*/  @P3 PRMT R100, R111, 0x7610, R100 ;  /* 0x000076106f643816 */ /* 0x000fc40000000064 */
[----:B------:R-:W-:Y:S02]  /*4890*/  @P3 F2FP.F16.F32.PACK_AB R113, RZ, R108 ;  /* 0x0000006cff71323e */ /* 0x000fe400000000ff */
        /* <DEDUP_REMOVED lines=9> */
[----:B------:R-:W-:-:S04]  /*4930*/  @P3 F2FP.F16.F32.PACK_AB R114, RZ, R114 ;  /* 0x00000072ff72323e */ /* 0x000fc800000000ff */
[----:B------:R-:W-:Y:S01]  /*4940*/  @P3 F2FP.F16.F32.PACK_AB R113, RZ, R113 ;  /* 0x00000071ff71323e */ /* 0x000fe200000000ff */
[----:B-1----:R-:W-:Y:S01]  /*4950*/  @P3 FMUL.FTZ R111, R107, R120 ;  /* 0x000000786b6f3220 */ /* 0x002fe20000410000 */
[----:B------:R-:W-:Y:S02]  /*4960*/  @P3 PRMT R101, R114, 0x7610, R101 ;  /* 0x0000761072653816 */ /* 0x000fe40000000065 */
[----:B------:R-:W-:Y:S02]  /*4970*/  @P3 PRMT R102, R113, 0x7610, R102 ;  /* 0x0000761071663816 */ /* 0x000fe40000000066 */
[----:B------:R-:W-:Y:S01]  /*4980*/  @P3 F2FP.F16.F32.PACK_AB R111, RZ, R111 ;  /* 0x0000006fff6f323e */ /* 0x000fe200000000ff */
[----:B0-----:R-:W-:-:S03]  /*4990*/  @P3 FMUL.FTZ R115, R109, R122 ;  /* 0x0000007a6d733220 */ /* 0x001fc60000410000 */
        /* <DEDUP_REMOVED lines=12> */
.L_x_7457:
        /* <DEDUP_REMOVED lines=65> */
.L_x_7456:
        /* <DEDUP_REMOVED lines=38> */
.L_x_7460:
        /* <DEDUP_REMOVED lines=9> */
.L_x_7461:
        /* <DEDUP_REMOVED lines=9> */
.L_x_7462:
        /* <DEDUP_REMOVED lines=9> */
.L_x_7463:
        /* <DEDUP_REMOVED lines=9> */
.L_x_7464:
        /* <DEDUP_REMOVED lines=9> */
.L_x_7465:
        /* <DEDUP_REMOVED lines=9> */
.L_x_7466:
        /* <DEDUP_REMOVED lines=10> */
[----:B------:R-:W-:-:S04]  /*54d0*/  F2FP.F16.F32.PACK_AB R113, RZ, R113 ;  /* 0x00000071ff71723e */ /* 0x000fc800000000ff */
[----:B------:R-:W-:Y:S01]  /*54e0*/  PRMT R103, R103, 0x5410, R113 ;  /* 0x0000541067677816 */ /* 0x000fe20000000071 */
[----:B------:R-:W-:Y:S06]  /*54f0*/  BRA `(.L_x_7458) ;  /* 0x0000000400207947 */ /* 0x000fec0003800000 */
.L_x_7459:
        /* <DEDUP_REMOVED lines=16> */
.L_x_7467:
        /* <DEDUP_REMOVED lines=9> */
.L_x_7468:
        /* <DEDUP_REMOVED lines=9> */
.L_x_7469:
        /* <DEDUP_REMOVED lines=9> */
.L_x_7470:
        /* <DEDUP_REMOVED lines=9> */
.L_x_7471:
        /* <DEDUP_REMOVED lines=9> */
.L_x_7472:
        /* <DEDUP_REMOVED lines=9> */
.L_x_7473:
[----:B------:R-:W-:-:S04]  /*5960*/  @P3 F2FP.F16.F32.PACK_AB R115, RZ, R115 ;  /* 0x00000073ff73323e */ /* 0x000fc800000000ff */
[----:B------:R-:W-:-:S07]  /*5970*/  @P3 PRMT R103, R103, 0x5410, R115 ;  /* 0x0000541067673816 */ /* 0x000fce0000000073 */
.L_x_7458:
[----:B------:R-:W0:Y:S08]  /*5980*/  @P0 LDC.64 R114, c[0x0][0x478] ;  /* 0x00011e00ff720b82 */ /* 0x000e300000000a00 */
[----:B------:R-:W1:Y:S01]  /*5990*/  @P3 LDC.64 R116, c[0x0][0x468] ;  /* 0x00011a00ff743b82 */ /* 0x000e620000000a00 */
[----:B0-----:R-:W-:-:S05]  /*59a0*/  @P0 IMAD.WIDE.U32 R176, R176, 0x20, R114 ;  /* 0x00000020b0b00825 */ /* 0x001fca00078e0072 */
[----:B------:R3:W-:Y:S01]  /*59b0*/  @P0 STG.E.128 desc[UR10][R176.64], R104 ;  /* 0x00000068b0000986 */ /* 0x0007e2000c101d0a */
[----:B-1----:R-:W-:-:S03]  /*59c0*/  @P3 IMAD.WIDE.U32 R112, R112, 0x10, R116 ;  /* 0x0000001070703825 */ /* 0x002fc600078e0074 */
[----:B------:R3:W-:Y:S04]  /*59d0*/  @P0 STG.E.128 desc[UR10][R176.64+0x10], R108 ;  /* 0x0000106cb0000986 */ /* 0x0007e8000c101d0a */
[----:B------:R3:W-:Y:S02]  /*59e0*/  @P3 STG.E.128 desc[UR10][R112.64], R100 ;  /* 0x0000006470003986 */ /* 0x0007e4000c101d0a */
.L_x_7455:
[----:B------:R-:W-:Y:S05]  /*59f0*/  BSYNC.RECONVERGENT B0 ;  /* 0x0000000000007941 */ /* 0x000fea0003800200 */
.L_x_7454:
[----:B---3--:R-:W1:Y:S01]  /*5a00*/  LDC.64 R112, c[0x0][0x380] ;  /* 0x0000e000ff707b82 */ /* 0x008e620000000a00 */
[----:B------:R-:W-:Y:S01]  /*5a10*/  UPLOP3.LUT UP1, UPT, UPT, UPT, UP1, 0x40, 0x4 ;  /* 0x000000000004789c */ /* 0x000fe20003f2e810 */
[----:B-1----:R-:W-:-:S04]  /*5a20*/  IADD3 R2, PT, PT, R2, R112, RZ ;  /* 0x0000007002027210 */ /* 0x002fc80007ffe0ff */
[----:B------:R-:W-:-:S13]  /*5a30*/  ISETP.GE.AND P0, PT, R2, R113, PT ;  /* 0x000000710200720c */ /* 0x000fda0003f06270 */
[----:B------:R-:W-:Y:S05]  /*5a40*/  @!P0 BRA `(.L_x_7474) ;  /* 0xffffffa800c48947 */ /* 0x000fea000383ffff */
.L_x_7404:
        /* <DEDUP_REMOVED lines=31> */
.L_x_7475:
        /* <DEDUP_REMOVED lines=12> */
.L_x_10796:


//--------------------- .text._ZN10layer_norm13ln_bwd_kernelINS_13Kernel_traitsIf6__halffS2_fjLj3072ELj1ELj1ELj4ELj16ENS_18Kernel_traits_baseILj3072EfS2_fS2_fjLj128EEEEELb0ELb0ELb1ELb1EEEvNS_9BwdParamsE --------------------------
	.section	.text._ZN10layer_norm13ln_bwd_kernelINS_13Kernel_traitsIf6__halffS2_fjLj3072ELj1ELj1ELj4ELj16ENS_18Kernel_traits_baseILj3072EfS2_fS2_fjLj128EEEEELb0ELb0ELb1ELb1EEEvNS_9BwdParamsE,"ax",@progbits
	.align	128
        .global         _ZN10layer_norm13ln_bwd_kernelINS_13Kernel_traitsIf6__halffS2_fjLj3072ELj1ELj1ELj4ELj16ENS_18Kernel_traits_baseILj3072EfS2_fS2_fjLj128EEEEELb0ELb0ELb1ELb1EEEvNS_9BwdParamsE
        .type           _ZN10layer_norm13ln_bwd_kernelINS_13Kernel_traitsIf6__halffS2_fjLj3072ELj1ELj1ELj4ELj16ENS_18Kernel_traits_baseILj3072EfS2_fS2_fjLj128EEEEELb0ELb0ELb1ELb1EEEvNS_9BwdParamsE,@function
        .size           _ZN10layer_norm13ln_bwd_kernelINS_13Kernel_traitsIf6__halffS2_fjLj3072ELj1ELj1ELj4ELj16ENS_18Kernel_traits_baseILj3072EfS2_fS2_fjLj128EEEEELb0ELb0ELb1ELb1EEEvNS_9BwdParamsE,(.L_x_10797 - _ZN10layer_norm13ln_bwd_kernelINS_13Kernel_traitsIf6__halffS2_fjLj3072ELj1ELj1ELj4ELj16ENS_18Kernel_traits_baseILj3072EfS2_fS2_fjLj128EEEEELb0ELb0ELb1ELb1EEEvNS_9BwdParamsE)
        .other          _ZN10layer_norm13ln_bwd_kernelINS_13Kernel_traitsIf6__halffS2_fjLj3072ELj1ELj1ELj4ELj16ENS_18Kernel_traits_baseILj3072EfS2_fS2_fjLj128EEEEELb0ELb0ELb1ELb1EEEvNS_9BwdParamsE,@"STO_CUDA_ENTRY STV_DEFAULT"
_ZN10layer_norm13ln_bwd_kernelINS_13Kernel_traitsIf6__halffS2_fjLj3072ELj1ELj1ELj4ELj16ENS_18Kernel_traits_baseILj3072EfS2_fS2_fjLj128EEEEELb0ELb0ELb1ELb1EEEvNS_9BwdParamsE:
.text._ZN10layer_norm13ln_bwd_kernelINS_13Kernel_traitsIf6__halffS2_fjLj3072ELj1ELj1ELj4ELj16ENS_18Kernel_traits_baseILj3072EfS2_fS2_fjLj128EEEEELb0ELb0ELb1ELb1EEEvNS_9BwdParamsE:
        /* <DEDUP_REMOVED lines=51> */
.L_x_7535:
        /* <DEDUP_REMOVED lines=37> */
[----:B--2---:R-:W-:-:S04]  /*0580*/  IMAD.WIDE.U32 R2, R157, 0x20, R146 ;  /* 0x000000209d027825 */ /* 0x004fc800078e0092 */
[C---:B-1----:R-:W-:Y:S01]  /*0590*/  IMAD.WIDE.U32 R124, R137.reuse, 0x10, R140 ;  /* 0x00000010897c7825 */ /* 0x042fe200078e008c */
[----:B------:R-:W-:Y:S01]  /*05a0*/  IADD3 R121, PT, PT, R137, 0x80, RZ ;  /* 0x0000008089797810 */ /* 0x000fe20007ffe0ff */
[----:B------:R-:W2:Y:S01]  /*05b0*/  LDG.E.128 R152, desc[UR14][R2.64] ;  /* 0x0000000e02987981 */ /* 0x000ea2000c1e1d00 */
[----:B------:R-:W-:-:S03]  /*05c0*/  IADD3 R151, PT, PT, R157, 0x80, RZ ;  /* 0x000000809d977810 */ /* 0x000fc60007ffe0ff */
[----:B------:R-:W4:Y:S01]  /*05d0*/  LDG.E.128 R124, desc[UR14][R124.64] ;  /* 0x0000000e7c7c7981 */ /* 0x000f22000c1e1d00 */
[----:B------:R-:W-:Y:S01]  /*05e0*/  IMAD.WIDE.U32 R120, R121, 0x10, R140 ;  /* 0x0000001079787825 */ /* 0x000fe200078e008c */
[----:B------:R-:W-:Y:S02]  /*05f0*/  IADD3 R159, PT, PT, R157, 0x100, RZ ;  /* 0x000001009d9f7810 */ /* 0x000fe40007ffe0ff */
[----:B------:R0:W4:Y:S01]  /*0600*/  LDG.E.128 R112, desc[UR14][R2.64+0x10] ;  /* 0x0000100e02707981 */ /* 0x000122000c1e1d00 */
[----:B------:R-:W-:-:S03]  /*0610*/  IMAD.WIDE.U32 R144, R151, 0x20, R146 ;  /* 0x0000002097907825 */ /* 0x000fc600078e0092 */
[----:B------:R-:W4:Y:S01]  /*0620*/  LDG.E.128 R120, desc[UR14][R120.64] ;  /* 0x0000000e78787981 */ /* 0x000f22000c1e1d00 */
[----:B------:R-:W-:-:S03]  /*0630*/  IMAD.WIDE.U32 R146, R159, 0x20, R146 ;  /* 0x000000209f927825 */ /* 0x000fc600078e0092 */
[----:B------:R-:W4:Y:S04]  /*0640*/  LDG.E.128 R116, desc[UR14][R144.64] ;  /* 0x0000000e90747981 */ /* 0x000f28000c1e1d00 */
[----:B------:R-:W4:Y:S04]  /*0650*/  LDG.E.128 R128, desc[UR14][R146.64] ;  /* 0x0000000e92807981 */ /* 0x000f28000c1e1d00 */
[----:B------:R1:W4:Y:S01]  /*0660*/  LDG.E.128 R132, desc[UR14][R144.64+0x10] ;  /* 0x0000100e90847981 */ /* 0x000322000c1e1d00 */
[----:B------:R-:W-:-:S05]  /*0670*/  IADD3 R137, PT, PT, R137, 0x100, RZ ;  /* 0x0000010089897810 */ /* 0x000fca0007ffe0ff */
[----:B------:R-:W-:Y:S02]  /*0680*/  IMAD.WIDE.U32 R140, R137, 0x10, R140 ;  /* 0x00000010898c7825 */ /* 0x000fe400078e008c */
[----:B------:R1:W4:Y:S04]  /*0690*/  LDG.E.128 R136, desc[UR14][R146.64+0x10] ;  /* 0x0000100e92887981 */ /* 0x000328000c1e1d00 */
[----:B------:R-:W4:Y:S01]  /*06a0*/  LDG.E.128 R140, desc[UR14][R140.64] ;  /* 0x0000000e8c8c7981 */ /* 0x000f22000c1e1d00 */
[----:B------:R-:W-:-:S04]  /*06b0*/  UISETP.NE.U32.AND UP0, UPT, UR4, URZ, UPT ;  /* 0x000000ff0400728c */ /* 0x000fc8000bf05070 */
[----:B------:R-:W-:-:S06]  /*06c0*/  UISETP.NE.AND.EX UP0, UPT, UR5, URZ, UPT, UP0 ;  /* 0x000000ff0500728c */ /* 0x000fcc000bf05300 */
[----:B------:R-:W-:-:S13]  /*06d0*/  PLOP3.LUT P0, PT, PT, PT, UP0, 0x80, 0x8 ;  /* 0x000000000008781c */ /* 0x000fda0003f0f008 */
[----:B------:R-:W1:Y:S08]  /*06e0*/  @P0 LDC.64 R148, c[0x0][0x438] ;  /* 0x00010e00ff940b82 */ /* 0x000e700000000a00 */
[----:B0-----:R-:W0:Y:S08]  /*06f0*/  @P0 LDC.64 R2, c[0x0][0x438] ;  /* 0x00010e00ff020b82 */ /* 0x001e300000000a00 */
[----:B-1----:R-:W1:Y:S01]  /*0700*/  @P0 LDC.64 R144, c[0x0][0x438] ;  /* 0x00010e00ff900b82 */ /* 0x002e620000000a00 */
[----:B------:R-:W-:Y:S01]  /*0710*/  ISETP.NE.AND P1, PT, RZ, UR26, PT ;  /* 0x0000001aff007c0c */ /* 0x000fe2000bf25270 */
[----:B------:R-:W-:-:S05]  /*0720*/  @P0 IMAD.WIDE.U32 R146, R159, 0x20, R148 ;  /* 0x000000209f920825 */ /* 0x000fca00078e0094 */
[----:B------:R-:W5:Y:S01]  /*0730*/  @P0 LDG.E.128 R8, desc[UR14][R146.64] ;  /* 0x0000000e92080981 */ /* 0x000f62000c1e1d00 */
[----:B0-----:R-:W-:-:S03]  /*0740*/  @P0 IMAD.WIDE.U32 R2, R157, 0x20, R2 ;  /* 0x000000209d020825 */ /* 0x001fc600078e0002 */
[----:B------:R-:W5:Y:S04]  /*0750*/  @P0 LDG.E.128 R4, desc[UR14][R146.64+0x10] ;  /* 0x0000100e92040981 */ /* 0x000f68000c1e1d00 */
[----:B------:R-:W5:Y:S01]  /*0760*/  @P0 LDG.E.128 R24, desc[UR14][R2.64] ;  /* 0x0000000e02180981 */ /* 0x000f62000c1e1d00 */
[----:B-1----:R-:W-:-:S03]  /*0770*/  @P0 IMAD.WIDE.U32 R144, R151, 0x20, R144 ;  /* 0x0000002097900825 */ /* 0x002fc600078e0090 */
[----:B------:R0:W5:Y:S04]  /*0780*/  @P0 LDG.E.128 R20, desc[UR14][R2.64+0x10] ;  /* 0x0000100e02140981 */ /* 0x000168000c1e1d00 */
[----:B------:R-:W5:Y:S04]  /*0790*/  @P0 LDG.E.128 R16, desc[UR14][R144.64] ;  /* 0x0000000e90100981 */ /* 0x000f68000c1e1d00 */
[----:B------:R1:W5:Y:S01]  /*07a0*/  @P0 LDG.E.128 R12, desc[UR14][R144.64+0x10] ;  /* 0x0000100e900c0981 */ /* 0x000362000c1e1d00 */
[----:B---3--:R-:W-:-:S05]  /*07b0*/  FSEL R182, R150, RZ, !P1 ;  /* 0x000000ff96b67208 */ /* 0x008fca0004800000 */
[C---:B--2---:R-:W-:Y:S01]  /*07c0*/  FADD.FTZ R152, -R182.reuse, R152 ;  /* 0x00000098b6987221 */ /* 0x044fe20000010100 */
[--C-:B----4-:R-:W-:Y:S02]  /*07d0*/  HADD2.F32 R149, -RZ, R124.reuse.H0_H0 ;  /* 0x2000007cff957230 */ /* 0x110fe40000004100 */
[----:B------:R-:W-:Y:S01]  /*07e0*/  FADD.FTZ R153, -R182, R153 ;  /* 0x00000099b6997221 */ /* 0x000fe20000010100 */
[----:B------:R-:W-:Y:S02]  /*07f0*/  HADD2.F32 R148, -RZ, R124.H1_H1 ;  /* 0x3000007cff947230 */ /* 0x000fe40000004100 */
[----:B0-----:R-:W-:Y:S01]  /*0800*/  FMUL.FTZ R3, R152, UR30 ;  /* 0x0000001e98037c20 */ /* 0x001fe20008410000 */
[--C-:B------:R-:W-:Y:S02]  /*0810*/  HADD2.F32 R147, -RZ, R126.reuse.H0_H0 ;  /* 0x2000007eff937230 */ /* 0x100fe40000004100 */
[----:B------:R-:W-:Y:S01]  /*0820*/  FADD.FTZ R113, -R182, R113 ;  /* 0x00000071b6717221 */ /* 0x000fe20000010100 */
[----:B------:R-:W-:-:S02]  /*0830*/  HADD2.F32 R146, -RZ, R126.H1_H1 ;  /* 0x3000007eff927230 */ /* 0x000fc40000004100 */
[----:B------:R-:W-:Y:S01]  /*0840*/  FADD.FTZ R114, -R182, R114 ;  /* 0x00000072b6727221 */ /* 0x000fe20000010100 */
[----:B------:R-:W-:Y:S01]  /*0850*/  FMUL.FTZ R126, R48, R149 ;  /* 0x00000095307e7220 */ /* 0x000fe20000410000 */
[--C-:B------:R-:W-:Y:S02]  /*0860*/  HADD2.F32 R161, -RZ, R122.reuse.H0_H0 ;  /* 0x2000007affa17230 */ /* 0x100fe40000004100 */
[C---:B------:R-:W-:Y:S01]  /*0870*/  FADD.FTZ R112, -R182.reuse, R112 ;  /* 0x00000070b6707221 */ /* 0x040fe20000010100 */
[----:B------:R-:W-:Y:S02]  /*0880*/  HADD2.F32 R164, -RZ, R122.H1_H1 ;  /* 0x3000007affa47230 */ /* 0x000fe40000004100 */
[----:B------:R-:W-:Y:S01]  /*0890*/  FMUL.FTZ R122, R113, UR30 ;  /* 0x0000001e717a7c20 */ /* 0x000fe20008410000 */
[--C-:B-1----:R-:W-:Y:S02]  /*08a0*/  HADD2.F32 R145, -RZ, R125.reuse.H0_H0 ;  /* 0x2000007dff917230 */ /* 0x102fe40000004100 */
[----:B------:R-:W-:Y:S01]  /*08b0*/  FADD.FTZ R154, -R182, R154 ;  /* 0x0000009ab69a7221 */ /* 0x000fe20000010100 */
[----:B------:R-:W-:-:S02]  /*08c0*/  HADD2.F32 R144, -RZ, R125.H1_H1 ;  /* 0x3000007dff907230 */ /* 0x000fc40000004100 */
[----:B------:R-:W-:Y:S01]  /*08d0*/  FADD.FTZ R115, -R182, R115 ;  /* 0x00000073b6737221 */ /* 0x000fe20000010100 */
[--C-:B------:R-:W-:Y:S02]  /*08e0*/  HADD2.F32 R151, -RZ, R127.reuse.H0_H0 ;  /* 0x2000007fff977230 */ /* 0x100fe40000004100 */
[----:B------:R-:W-:Y:S01]  /*08f0*/  FMUL.FTZ R2, R153, UR30 ;  /* 0x0000001e99027c20 */ /* 0x000fe20008410000 */
[----:B------:R-:W-:Y:S02]  /*0900*/  HADD2.F32 R150, -RZ, R127.H1_H1 ;  /* 0x3000007fff967230 */ /* 0x000fe40000004100 */
[----:B------:R-:W-:Y:S01]  /*0910*/  FMUL.FTZ R125, R114, UR30 ;  /* 0x0000001e727d7c20 */ /* 0x000fe20008410000 */
[----:B------:R-:W-:Y:S01]  /*0920*/  FMUL.FTZ R127, R49, R148 ;  /* 0x00000094317f7220 */ /* 0x000fe20000410000 */
[----:B------:R-:W-:Y:S01]  /*0930*/  FFMA.FTZ R113, R3, R126, RZ ;  /* 0x0000007e03717223 */ /* 0x000fe200000100ff */
[----:B------:R-:W-:Y:S01]  /*0940*/  FADD.FTZ R114, RZ, R126 ;  /* 0x0000007eff727221 */ /* 0x000fe20000010000 */
[----:B------:R-:W-:Y:S01]  /*0950*/  FADD.FTZ R158, -R182, R119 ;  /* 0x00000077b69e7221 */ /* 0x000fe20000010100 */
[----:B------:R-:W-:-:S02]  /*0960*/  HADD2.F32 R165, -RZ, R123.H0_H0 ;  /* 0x2000007bffa57230 */ /* 0x000fc40000004100 */
[----:B------:R-:W-:Y:S01]  /*0970*/  FADD.FTZ R167, -R182, R128 ;  /* 0x00000080b6a77221 */ /* 0x000fe20000010100 */
[----:B------:R-:W-:Y:S02]  /*0980*/  HADD2.F32 R168, -RZ, R123.H1_H1 ;  /* 0x3000007bffa87230 */ /* 0x000fe40000004100 */
[----:B------:R-:W-:Y:S01]  /*0990*/  FMUL.FTZ R123, R112, UR30 ;  /* 0x0000001e707b7c20 */ /* 0x000fe20008410000 */
[--C-:B------:R-:W-:Y:S02]  /*09a0*/  HADD2.F32 R119, -RZ, R121.reuse.H0_H0 ;  /* 0x20000079ff777230 */ /* 0x100fe40000004100 */
[----:B------:R-:W-:Y:S01]  /*09b0*/  FADD.FTZ R155, -R182, R155 ;  /* 0x0000009bb69b7221 */ /* 0x000fe20000010100 */
[----:B------:R-:W-:Y:S02]  /*09c0*/  HADD2.F32 R160, -RZ, R121.H1_H1 ;  /* 0x30000079ffa07230 */ /* 0x000fe40000004100 */
[----:B------:R-:W-:Y:S01]  /*09d0*/  FMUL.FTZ R121, R154, UR30 ;  /* 0x0000001e9a797c20 */ /* 0x000fe20008410000 */
[----:B------:R-:W-:Y:S01]  /*09e0*/  FMUL.FTZ R124, R115, UR30 ;  /* 0x0000001e737c7c20 */ /* 0x000fe20008410000 */
[----:B------:R-:W-:Y:S01]  /*09f0*/  FMUL.FTZ R128, R50, R145 ;  /* 0x0000009132807220 */ /* 0x000fe20000410000 */
[----:B------:R-:W-:Y:S01]  /*0a00*/  FFMA.FTZ R112, R2, R127, R113 ;  /* 0x0000007f02707223 */ /* 0x000fe20000010071 */
[----:B------:R-:W-:Y:S01]  /*0a10*/  FADD.FTZ R115, R127, R114 ;  /* 0x000000727f737221 */ /* 0x000fe20000010000 */
[C---:B------:R-:W-:Y:S01]  /*0a20*/  FADD.FTZ R156, -R182.reuse, R117 ;  /* 0x00000075b69c7221 */ /* 0x040fe20000010100 */
[----:B------:R-:W-:Y:S01]  /*0a30*/  FADD.FTZ R157, -R182, R118 ;  /* 0x00000076b69d7221 */ /* 0x000fe20000010100 */
[----:B------:R-:W-:-:S02]  /*0a40*/  HADD2.F32 R117, -RZ, R120.H0_H0 ;  /* 0x20000078ff757230 */ /* 0x000fc40000004100 */
[----:B------:R-:W-:Y:S01]  /*0a50*/  FADD.FTZ R170, -R182, R129 ;  /* 0x00000081b6aa7221 */ /* 0x000fe20000010100 */
[----:B------:R-:W-:Y:S02]  /*0a60*/  HADD2.F32 R118, -RZ, R120.H1_H1 ;  /* 0x30000078ff767230 */ /* 0x000fe40000004100 */
[----:B------:R-:W-:Y:S01]  /*0a70*/  FMUL.FTZ R120, R155, UR30 ;  /* 0x0000001e9b787c20 */ /* 0x000fe20008410000 */
[----:B------:R-:W-:Y:S01]  /*0a80*/  FMUL.FTZ R129, R51, R144 ;  /* 0x0000009033817220 */ /* 0x000fe20000410000 */
[----:B------:R-:W-:Y:S01]  /*0a90*/  FFMA.FTZ R113, R121, R128, R112 ;  /* 0x0000008079717223 */ /* 0x000fe20000010070 */
[----:B------:R-:W-:Y:S01]  /*0aa0*/  FADD.FTZ R114, R128, R115 ;  /* 0x0000007380727221 */ /* 0x000fe20000010000 */
[----:B------:R-:W-:Y:S01]  /*0ab0*/  FADD.FTZ R171, -R182, R130 ;  /* 0x00000082b6ab7221 */ /* 0x000fe20000010100 */
        /* <DEDUP_REMOVED lines=11> */
[C---:B------:R-:W-:Y:S01]  /*0b70*/  FADD.FTZ R162, -R182.reuse, R133 ;  /* 0x00000085b6a27221 */ /* 0x040fe20000010100 */
[----:B------:R-:W-:Y:S01]  /*0b80*/  FADD.FTZ R116, -R182, R116 ;  /* 0x00000074b6747221 */ /* 0x000fe20000010100 */
        /* <DEDUP_REMOVED lines=8> */
[----:B------:R-:W-:Y:S01]  /*0c10*/  FFMA.FTZ R112, R124, R133, R113 ;  /* 0x000000857c707223 */ /* 0x000fe20000010071 */
[----:B------:R-:W-:Y:S01]  /*0c20*/  FADD.FTZ R115, R133, R114 ;  /* 0x0000007285737221 */ /* 0x000fe20000010000 */
[----:B------:R-:W-:Y:S01]  /*0c30*/  FADD.FTZ R163, -R182, R134 ;  /* 0x00000086b6a37221 */ /* 0x000fe20000010100 */
[----:B------:R-:W-:Y:S01]  /*0c40*/  FADD.FTZ R94, R94, R151 ;  /* 0x000000975e5e7221 */ /* 0x000fe20000010000 */
[----:B------:R-:W-:Y:S01]  /*0c50*/  FFMA.FTZ R58, R125, R151, R58 ;  /* 0x000000977d3a7223 */ /* 0x000fe2000001003a */
        /* <DEDUP_REMOVED lines=16> */
[C---:B------:R-:W-:Y:S01]  /*0d60*/  FADD.FTZ R179, -R182.reuse, R138 ;  /* 0x0000008ab6b37221 */ /* 0x040fe20000010100 */
[----:B------:R-:W-:Y:S01]  /*0d70*/  FADD.FTZ R182, -R182, R139 ;  /* 0x0000008bb6b67221 */ /* 0x000fe20000010100 */
        /* <DEDUP_REMOVED lines=8> */
[----:B------:R-:W-:-:S02]  /*0e00*/  HADD2.F32 R173, -RZ, R141.H0_H0 ;  /* 0x2000008dffad7230 */ /* 0x000fc40000004100 */
[----:B------:R-:W-:Y:S01]  /*0e10*/  FMUL.FTZ R154, R38, R165 ;  /* 0x000000a5269a7220 */ /* 0x000fe20000410000 */
[----:B------:R-:W-:Y:S02]  /*0e20*/  HADD2.F32 R176, -RZ, R141.H1_H1 ;  /* 0x3000008dffb07230 */ /* 0x000fe40000004100 */
[----:B------:R-:W-:Y:S01]  /*0e30*/  FMUL.FTZ R141, R163, UR30 ;  /* 0x0000001ea38d7c20 */ /* 0x000fe20008410000 */
[----:B------:R-:W-:Y:S01]  /*0e40*/  FFMA.FTZ R112, R138, R155, R113 ;  /* 0x0000009b8a707223 */ /* 0x000fe20000010071 */
[----:B------:R-:W-:Y:S01]  /*0e50*/  FADD.FTZ R115, R155, R114 ;  /* 0x000000729b737221 */ /* 0x000fe20000010000 */
[--C-:B------:R-:W-:Y:S02]  /*0e60*/  HADD2.F32 R169, -RZ, R140.reuse.H0_H0 ;  /* 0x2000008cffa97230 */ /* 0x100fe40000004100 */
[----:B------:R-:W-:Y:S01]  /*0e70*/  FMUL.FTZ R157, R39, R168 ;  /* 0x000000a8279d7220 */ /* 0x000fe20000410000 */
[----:B------:R-:W-:Y:S02]  /*0e80*/  HADD2.F32 R172, -RZ, R140.H1_H1 ;  /* 0x3000008cffac7230 */ /* 0x000fe40000004100 */
[----:B------:R-:W-:Y:S01]  /*0e90*/  FMUL.FTZ R140, R166, UR30 ;  /* 0x0000001ea68c7c20 */ /* 0x000fe20008410000 */
[----:B------:R-:W-:Y:S01]  /*0ea0*/  FFMA.FTZ R113, R141, R154, R112 ;  /* 0x0000009a8d717223 */ /* 0x000fe20000010070 */
[----:B------:R-:W-:Y:S01]  /*0eb0*/  FADD.FTZ R112, R154, R115 ;  /* 0x000000739a707221 */ /* 0x000fe20000010000 */
[----:B------:R-:W-:-:S02]  /*0ec0*/  HADD2.F32 R181, -RZ, R143.H0_H0 ;  /* 0x2000008fffb57230 */ /* 0x000fc40000004100 */
[----:B------:R-:W-:Y:S01]  /*0ed0*/  FMUL.FTZ R156, R32, R169 ;  /* 0x000000a9209c7220 */ /* 0x000fe20000410000 */
[----:B------:R-:W-:Y:S02]  /*0ee0*/  HADD2.F32 R184, -RZ, R143.H1_H1 ;  /* 0x3000008fffb87230 */ /* 0x000fe40000004100 */
[----:B------:R-:W-:Y:S01]  /*0ef0*/  FFMA.FTZ R114, R140, R157, R113 ;  /* 0x0000009d8c727223 */ /* 0x000fe20000010071 */
[----:B------:R-:W-:Y:S01]  /*0f00*/  FMUL.FTZ R143, R167, UR30 ;  /* 0x0000001ea78f7c20 */ /* 0x000fe20008410000 */
[----:B------:R-:W-:Y:S01]  /*0f10*/  FADD.FTZ R113, R157, R112 ;  /* 0x000000709d717221 */ /* 0x000fe20000010000 */
[--C-:B------:R-:W-:Y:S02]  /*0f20*/  HADD2.F32 R177, -RZ, R142.reuse.H0_H0 ;  /* 0x2000008effb17230 */ /* 0x100fe40000004100 */
[----:B------:R-:W-:Y:S01]  /*0f30*/  FMUL.FTZ R159, R33, R172 ;  /* 0x000000ac219f7220 */ /* 0x000fe20000410000 */
[----:B------:R-:W-:Y:S02]  /*0f40*/  HADD2.F32 R180, -RZ, R142.H1_H1 ;  /* 0x3000008effb47230 */ /* 0x000fe40000004100 */
[----:B------:R-:W-:Y:S01]  /*0f50*/  FMUL.FTZ R142, R170, UR30 ;  /* 0x0000001eaa8e7c20 */ /* 0x000fe20008410000 */
        /* <DEDUP_REMOVED lines=71> */
.L_x_7477:
        /* <DEDUP_REMOVED lines=21> */
.L_x_7478:
        /* <DEDUP_REMOVED lines=32> */
.L_x_7480:
[----:B------:R-:W-:Y:S05]  /*1720*/  BSYNC.RECONVERGENT B0 ;  /* 0x0000000000007941 */ /* 0x000fea0003800200 */
.L_x_7479:
        /* <DEDUP_REMOVED lines=50> */
.L_x_7483:
        /* <DEDUP_REMOVED lines=9> */
.L_x_7484:
        /* <DEDUP_REMOVED lines=9> */
.L_x_7485:
        /* <DEDUP_REMOVED lines=9> */
.L_x_7486:
        /* <DEDUP_REMOVED lines=9> */
.L_x_7487:
        /* <DEDUP_REMOVED lines=9> */
.L_x_7488:
        /* <DEDUP_REMOVED lines=9> */
.L_x_7489:
        /* <DEDUP_REMOVED lines=10> */
.L_x_7482:
        /* <DEDUP_REMOVED lines=42> */
.L_x_7491:
        /* <DEDUP_REMOVED lines=9> */
.L_x_7492:
        /* <DEDUP_REMOVED lines=9> */
.L_x_7493:
        /* <DEDUP_REMOVED lines=9> */
.L_x_7494:
        /* <DEDUP_REMOVED lines=9> */
.L_x_7495:
        /* <DEDUP_REMOVED lines=9> */
.L_x_7496:
        /* <DEDUP_REMOVED lines=9> */
.L_x_7497:
[----:B------:R-:W-:Y:S05]  /*2450*/  @!P2 BRA `(.L_x_7490) ;  /* 0x00000008002ca947 */ /* 0x000fea0003800000 */
[----:B------:R-:W-:-:S05]  /*2460*/  FMUL.FTZ R113, R111, UR29 ;  /* 0x0000001d6f717c20 */ /* 0x000fca0008410000 */
[----:B------:R-:W-:-:S04]  /*2470*/  F2FP.F16.F32.PACK_AB R113, RZ, R113 ;  /* 0x00000071ff71723e */ /* 0x000fc800000000ff */
[----:B------:R-:W-:Y:S01]  /*2480*/  PRMT R103, R103, 0x5410, R113 ;  /* 0x0000541067677816 */ /* 0x000fe20000000071 */
[----:B------:R-:W-:Y:S06]  /*2490*/  BRA `(.L_x_7490) ;  /* 0x00000008001c7947 */ /* 0x000fec0003800000 */
.L_x_7481:
        /* <DEDUP_REMOVED lines=32> */
[----:B------:R-:W-:Y:S01]  /*26a0*/  @P2 F2FP.F16.F32.PACK_AB R113, RZ, R113 ;  /* 0x00000071ff71223e */ /* 0x000fe200000000ff */
[----:B------:R-:W-:Y:S01]  /*26b0*/  @P1 FFMA.FTZ R116, R119, UR30, R26 ;  /* 0x0000001e77741c23 */ /* 0x000fe2000801001a */
[----:B------:R-:W-:Y:S01]  /*26c0*/  MOV R118, R20 ;  /* 0x0000001400767202 */ /* 0x000fe20000000f00 */
[----:B------:R-:W-:Y:S01]  /*26d0*/  @P1 FADD.FTZ R168, R131, -R168 ;  /* 0x800000a883a81221 */ /* 0x000fe20000010000 */
[----:B------:R-:W1:Y:S01]  /*26e0*/  @P2 LDC R172, c[0x0][0x40c] ;  /* 0x00010300ffac2b82 */ /* 0x000e620000000800 */
[----:B------:R-:W-:Y:S01]  /*26f0*/  @P1 FFMA.FTZ R118, R171, UR30, R20 ;  /* 0x0000001eab761c23 */ /* 0x000fe20008010014 */
[----:B------:R-:W-:Y:S01]  /*2700*/  @P2 F2FP.F16.F32.PACK_AB R115, RZ, R115 ;  /* 0x00000073ff73223e */ /* 0x000fe200000000ff */
        /* <DEDUP_REMOVED lines=8> */
[----:B------:R-:W-:Y:S02]  /*2790*/  @P2 F2FP.F16.F32.PACK_AB R113, RZ, R113 ;  /* 0x00000071ff71223e */ /* 0x000fe400000000ff */
[----:B------:R-:W-:Y:S01]  /*27a0*/  @P2 F2FP.F16.F32.PACK_AB R116, RZ, R116 ;  /* 0x00000074ff74223e */ /* 0x000fe200000000ff */
[----:B0-----:R-:W-:Y:S01]  /*27b0*/  @P2 FMUL.FTZ R115, R117, R170 ;  /* 0x000000aa75732220 */ /* 0x001fe20000410000 */
[----:B------:R-:W-:Y:S02]  /*27c0*/  @P2 PRMT R101, R113, 0x7610, R101 ;  /* 0x0000761071652816 */ /* 0x000fe40000000065 */
        /* <DEDUP_REMOVED lines=18> */
.L_x_7498:
        /* <DEDUP_REMOVED lines=24> */
[----:B------:R-:W-:Y:S01]  /*2a70*/  @P2 F2FP.F16.F32.PACK_AB R105, RZ, R104 ;  /* 0x00000068ff69223e */ /* 0x000fe200000000ff */
        /* <DEDUP_REMOVED lines=10> */
[----:B------:R-:W-:Y:S02]  /*2b20*/  @P2 F2FP.F16.F32.PACK_AB R113, RZ, R106 ;  /* 0x0000006aff71223e */ /* 0x000fe400000000ff */
[----:B------:R-:W-:Y:S01]  /*2b30*/  MOV R106, R26 ;  /* 0x0000001a006a7202 */ /* 0x000fe20000000f00 */
[----:B------:R-:W-:Y:S01]  /*2b40*/  @P1 FADD.FTZ R118, R129, -R118 ;  /* 0x8000007681761221 */ /* 0x000fe20000010000 */
[----:B------:R-:W-:Y:S01]  /*2b50*/  MOV R108, R20 ;  /* 0x00000014006c7202 */ /* 0x000fe20000000f00 */
[----:B------:R-:W2:Y:S01]  /*2b60*/  @P2 LDC R170, c[0x0][0x40c] ;  /* 0x00010300ffaa2b82 */ /* 0x000ea20000000800 */
[----:B------:R-:W-:Y:S01]  /*2b70*/  @P1 FFMA.FTZ R106, R111, UR30, R26 ;  /* 0x0000001e6f6a1c23 */ /* 0x000fe2000801001a */
[----:B------:R-:W-:Y:S01]  /*2b80*/  @P1 FFMA.FTZ R108, R117, UR30, R20 ;  /* 0x0000001e756c1c23 */ /* 0x000fe20008010014 */
[----:B------:R-:W-:Y:S01]  /*2b90*/  @P2 F2FP.F16.F32.PACK_AB R168, RZ, R107 ;  /* 0x0000006bffa8223e */ /* 0x000fe200000000ff */
[----:B---3--:R-:W-:Y:S01]  /*2ba0*/  @P2 FMUL.FTZ R111, R105, R116 ;  /* 0x00000074696f2220 */ /* 0x008fe20000410000 */
[----:B------:R-:W-:Y:S01]  /*2bb0*/  MOV R107, R27 ;  /* 0x0000001b006b7202 */ /* 0x000fe20000000f00 */
[----:B------:R-:W-:Y:S01]  /*2bc0*/  @P1 FFMA.FTZ R107, R118, UR30, R27 ;  /* 0x0000001e766b1c23 */ /* 0x000fe2000801001b */
[----:B------:R-:W-:Y:S01]  /*2bd0*/  MOV R109, R21 ;  /* 0x00000015006d7202 */ /* 0x000fe20000000f00 */
[----:B------:R-:W3:Y:S01]  /*2be0*/  @P2 LDC R174, c[0x0][0x40c] ;  /* 0x00010300ffae2b82 */ /* 0x000ee20000000800 */
[----:B------:R-:W-:Y:S01]  /*2bf0*/  @P1 FFMA.FTZ R109, R172, UR30, R21 ;  /* 0x0000001eac6d1c23 */ /* 0x000fe20008010015 */
[----:B0-----:R-:W-:Y:S01]  /*2c00*/  @P2 FMUL.FTZ R116, R106, R115 ;  /* 0x000000736a742220 */ /* 0x001fe20000410000 */
[----:B------:R-:W-:-:S02]  /*2c10*/  @P2 F2FP.F16.F32.PACK_AB R115, RZ, R111 ;  /* 0x0000006fff73223e */ /* 0x000fc400000000ff */
[----:B------:R-:W-:Y:S02]  /*2c20*/  @P2 PRMT R100, R113, 0x7610, R100 ;  /* 0x0000761071642816 */ /* 0x000fe40000000064 */
[----:B------:R-:W-:Y:S01]  /*2c30*/  @P2 F2FP.F16.F32.PACK_AB R116, RZ, R116 ;  /* 0x00000074ff74223e */ /* 0x000fe200000000ff */
[----:B-1----:R-:W-:Y:S01]  /*2c40*/  @P2 FMUL.FTZ R118, R108, R119 ;  /* 0x000000776c762220 */ /* 0x002fe20000410000 */
[----:B------:R-:W-:Y:S02]  /*2c50*/  MOV R111, R167 ;  /* 0x000000a7006f7202 */ /* 0x000fe40000000f00 */
[----:B------:R-:W-:Y:S02]  /*2c60*/  @P2 PRMT R101, R116, 0x7610, R101 ;  /* 0x0000761074652816 */ /* 0x000fe40000000065 */
[----:B------:R-:W-:Y:S02]  /*2c70*/  @P2 F2FP.F16.F32.PACK_AB R118, RZ, R118 ;  /* 0x00000076ff76223e */ /* 0x000fe400000000ff */
[----:B------:R-:W-:Y:S01]  /*2c80*/  @P2 PRMT R103, R103, 0x5410, R168 ;  /* 0x0000541067672816 */ /* 0x000fe200000000a8 */
[----:B--2---:R-:W-:Y:S01]  /*2c90*/  @P2 FMUL.FTZ R117, R107, R170 ;  /* 0x000000aa6b752220 */ /* 0x004fe20000410000 */
[----:B------:R-:W-:-:S02]  /*2ca0*/  @P2 PRMT R102, R118, 0x7610, R102 ;  /* 0x0000761076662816 */ /* 0x000fc40000000066 */
[----:B------:R-:W-:Y:S02]  /*2cb0*/  @P2 PRMT R100, R100, 0x5410, R115 ;  /* 0x0000541064642816 */ /* 0x000fe40000000073 */
[----:B------:R-:W-:Y:S01]  /*2cc0*/  @P2 F2FP.F16.F32.PACK_AB R117, RZ, R117 ;  /* 0x00000075ff75223e */ /* 0x000fe200000000ff */
[----:B---3--:R-:W-:-:S03]  /*2cd0*/  @P2 FMUL.FTZ R119, R109, R174 ;  /* 0x000000ae6d772220 */ /* 0x008fc60000410000 */
[----:B------:R-:W-:Y:S02]  /*2ce0*/  @P2 PRMT R101, R101, 0x5410, R117 ;  /* 0x0000541065652816 */ /* 0x000fe40000000075 */
[----:B------:R-:W-:-:S04]  /*2cf0*/  @P2 F2FP.F16.F32.PACK_AB R119, RZ, R119 ;  /* 0x00000077ff77223e */ /* 0x000fc800000000ff */
[----:B------:R-:W-:-:S07]  /*2d00*/  @P2 PRMT R102, R102, 0x5410, R119 ;  /* 0x0000541066662816 */ /* 0x000fce0000000077 */
.L_x_7490:
        /* <DEDUP_REMOVED lines=34> */
[----:B------:R-:W-:Y:S01]  /*2f30*/  @P2 F2FP.F16.F32.PACK_AB R111, RZ, R106 ;  /* 0x0000006aff6f223e */ /* 0x000fe200000000ff */
        /* <DEDUP_REMOVED lines=8> */
[----:B------:R-:W-:Y:S01]  /*2fc0*/  @P2 F2FP.F16.F32.PACK_AB R113, RZ, R107 ;  /* 0x0000006bff71223e */ /* 0x000fe200000000ff */
        /* <DEDUP_REMOVED lines=15> */
[----:B------:R-:W-:Y:S01]  /*30c0*/  @P2 F2FP.F16.F32.PACK_AB R115, RZ, R115 ;  /* 0x00000073ff73223e */ /* 0x000fe200000000ff */
[----:B0-----:R-:W-:-:S03]  /*30d0*/  @P2 FMUL.FTZ R111, R107, R168 ;  /* 0x000000a86b6f2220 */ /* 0x001fc60000410000 */
[----:B------:R-:W-:Y:S02]  /*30e0*/  @P2 F2FP.F16.F32.PACK_AB R113, RZ, R113 ;  /* 0x00000071ff71223e */ /* 0x000fe400000000ff */
[----:B------:R-:W-:Y:S02]  /*30f0*/  @P2 F2FP.F16.F32.PACK_AB R111, RZ, R111 ;  /* 0x0000006fff6f223e */ /* 0x000fe400000000ff */
[----:B------:R-:W-:Y:S01]  /*3100*/  @P2 PRMT R101, R115, 0x7610, R101 ;  /* 0x0000761073652816 */ /* 0x000fe20000000065 */
[----:B-1----:R-:W-:Y:S01]  /*3110*/  @P2 FMUL.FTZ R116, R109, R170 ;  /* 0x000000aa6d742220 */ /* 0x002fe20000410000 */
[----:B------:R-:W-:Y:S02]  /*3120*/  @P2 PRMT R102, R113, 0x7610, R102 ;  /* 0x0000761071662816 */ /* 0x000fe40000000066 */
[----:B------:R-:W-:Y:S02]  /*3130*/  @P2 PRMT R101, R101, 0x5410, R111 ;  /* 0x0000541065652816 */ /* 0x000fe4000000006f */
[----:B------:R-:W-:-:S02]  /*3140*/  @P2 F2FP.F16.F32.PACK_AB R116, RZ, R116 ;  /* 0x00000074ff74223e */ /* 0x000fc400000000ff */
[----:B------:R-:W-:Y:S01]  /*3150*/  MOV R111, R119 ;  /* 0x00000077006f7202 */ /* 0x000fe20000000f00 */
        /* <DEDUP_REMOVED lines=9> */
.L_x_7500:
        /* <DEDUP_REMOVED lines=66> */
.L_x_7499:
        /* <DEDUP_REMOVED lines=43> */
.L_x_7503:
        /* <DEDUP_REMOVED lines=9> */
.L_x_7504:
        /* <DEDUP_REMOVED lines=9> */
.L_x_7505:
        /* <DEDUP_REMOVED lines=9> */
.L_x_7506:
        /* <DEDUP_REMOVED lines=9> */
.L_x_7507:
        /* <DEDUP_REMOVED lines=9> */
.L_x_7508:
        /* <DEDUP_REMOVED lines=9> */
.L_x_7509:
[----:B------:R-:W-:Y:S01]  /*3c20*/  MOV R104, R113 ;  /* 0x0000007100687202 */ /* 0x000fe20000000f00 */
[----:B------:R-:W-:Y:S06]  /*3c30*/  @!P2 BRA `(.L_x_7501) ;  /* 0x000000040034a947 */ /* 0x000fec0003800000 */
[----:B------:R-:W-:-:S05]  /*3c40*/  FMUL.FTZ R104, R111, UR29 ;  /* 0x0000001d6f687c20 */ /* 0x000fca0008410000 */
[----:B------:R-:W-:Y:S02]  /*3c50*/  F2FP.F16.F32.PACK_AB R115, RZ, R104 ;  /* 0x00000068ff73723e */ /* 0x000fe400000000ff */
[----:B------:R-:W-:Y:S02]  /*3c60*/  MOV R104, R113 ;  /* 0x0000007100687202 */ /* 0x000fe40000000f00 */
[----:B------:R-:W-:Y:S01]  /*3c70*/  PRMT R103, R103, 0x5410, R115 ;  /* 0x0000541067677816 */ /* 0x000fe20000000073 */
[----:B------:R-:W-:Y:S06]  /*3c80*/  BRA `(.L_x_7501) ;  /* 0x0000000400207947 */ /* 0x000fec0003800000 */
.L_x_7502:
        /* <DEDUP_REMOVED lines=8> */
[----:B0-----:R-:W-:-:S07]  /*3d10*/  PRMT R100, R113, 0x7610, R100 ;  /* 0x0000761071647816 */ /* 0x001fce0000000064 */
.L_x_7510:
        /* <DEDUP_REMOVED lines=9> */
.L_x_7511:
        /* <DEDUP_REMOVED lines=9> */
.L_x_7512:
        /* <DEDUP_REMOVED lines=9> */
.L_x_7513:
        /* <DEDUP_REMOVED lines=9> */
.L_x_7514:
        /* <DEDUP_REMOVED lines=9> */
.L_x_7515:
        /* <DEDUP_REMOVED lines=9> */
.L_x_7516:
        /* <DEDUP_REMOVED lines=9> */
.L_x_7501:
        /* <DEDUP_REMOVED lines=78> */
.L_x_7518:
        /* <DEDUP_REMOVED lines=66> */
.L_x_7517:
        /* <DEDUP_REMOVED lines=18> */
.L_x_7521:
        /* <DEDUP_REMOVED lines=9> */
.L_x_7522:
        /* <DEDUP_REMOVED lines=9> */
.L_x_7523:
        /* <DEDUP_REMOVED lines=9> */
.L_x_7524:
        /* <DEDUP_REMOVED lines=9> */
.L_x_7525:
        /* <DEDUP_REMOVED lines=9> */
.L_x_7526:
        /* <DEDUP_REMOVED lines=9> */
.L_x_7527:
        /* <DEDUP_REMOVED lines=30> */
.L_x_7520:
        /* <DEDUP_REMOVED lines=16> */
.L_x_7528:
        /* <DEDUP_REMOVED lines=9> */
.L_x_7529:
        /* <DEDUP_REMOVED lines=9> */
.L_x_7530:
        /* <DEDUP_REMOVED lines=9> */
.L_x_7531:
        /* <DEDUP_REMOVED lines=9> */
.L_x_7532:
        /* <DEDUP_REMOVED lines=9> */
.L_x_7533:
        /* <DEDUP_REMOVED lines=9> */
.L_x_7534:
[----:B------:R-:W-:-:S04]  /*54d0*/  @P2 F2FP.F16.F32.PACK_AB R113, RZ, R113 ;  /* 0x00000071ff71223e */ /* 0x000fc800000000ff */
[----:B------:R-:W-:-:S07]  /*54e0*/  @P2 PRMT R103, R103, 0x5410, R113 ;  /* 0x0000541067672816 */ /* 0x000fce0000000071 */
.L_x_7519:
        /* <DEDUP_REMOVED lines=13> */
.L_x_7476:
        /* <DEDUP_REMOVED lines=21> */
.L_x_7536:
        /* <DEDUP_REMOVED lines=15> */
.L_x_10797:


//--------------------- .text._ZN10layer_norm13ln_bwd_kernelINS_13Kernel_traitsIf6__halffS2_fjLj3072ELj1ELj1ELj4ELj16ENS_18Kernel_traits_baseILj3072EfS2_fS2_fjLj128EEEEELb0ELb1ELb0ELb0EEEvNS_9BwdParamsE --------------------------
	.section	.text._ZN10layer_norm13ln_bwd_kernelINS_13Kernel_traitsIf6__halffS2_fjLj3072ELj1ELj1ELj4ELj16ENS_18Kernel_traits_baseILj3072EfS2_fS2_fjLj128EEEEELb0ELb1ELb0ELb0EEEvNS_9BwdParamsE,"ax",@progbits
	.align	128
        .global         _ZN10layer_norm13ln_bwd_kernelINS_13Kernel_traitsIf6__halffS2_fjLj3072ELj1ELj1ELj4ELj16ENS_18Kernel_traits_baseILj3072EfS2_fS2_fjLj128EEEEELb0ELb1ELb0ELb0EEEvNS_9BwdParamsE
        .type           _ZN10layer_norm13ln_bwd_kernelINS_13Kernel_traitsIf6__halffS2_fjLj3072ELj1ELj1ELj4ELj16ENS_18Kernel_traits_baseILj3072EfS2_fS2_fjLj128EEEEELb0ELb1ELb0ELb0EEEvNS_9BwdParamsE,@function
        .size           _ZN10layer_norm13ln_bwd_kernelINS_13Kernel_traitsIf6__halffS2_fjLj3072ELj1ELj1ELj4ELj16ENS_18Kernel_traits_baseILj3072EfS2_fS2_fjLj128EEEEELb0ELb1ELb0ELb0EEEvNS_9BwdParamsE,(.L_x_10798 - _ZN10layer_norm13ln_bwd_kernelINS_13Kernel_traitsIf6__halffS2_fjLj3072ELj1ELj1ELj4ELj16ENS_18Kernel_traits_baseILj3072EfS2_fS2_fjLj128EEEEELb0ELb1ELb0ELb0EEEvNS_9BwdParamsE)
        .other          _ZN10layer_norm13ln_bwd_kernelINS_13Kernel_traitsIf6__halffS2_fjLj3072ELj1ELj1ELj4ELj16ENS_18Kernel_traits_baseILj3072EfS2_fS2_fjLj128EEEEELb0ELb1ELb0ELb0EEEvNS_9BwdParamsE,@"STO_CUDA_ENTRY STV_DEFAULT"
_ZN10layer_norm13ln_bwd_kernelINS_13Kernel_traitsIf6__halffS2_fjLj3072ELj1ELj1ELj4ELj16ENS_18Kernel_traits_baseILj3072EfS2_fS2_fjLj128EEEEELb0ELb1ELb0ELb0EEEvNS_9BwdParamsE:
.text._ZN10layer_norm13ln_bwd_kernelINS_13Kernel_traitsIf6__halffS2_fjLj3072ELj1ELj1ELj4ELj16ENS_18Kernel_traits_baseILj3072EfS2_fS2_fjLj128EEEEELb0ELb1ELb0ELb0EEEvNS_9BwdParamsE:
        /* <DEDUP_REMOVED lines=124> */
.L_x_7564:
        /* <DEDUP_REMOVED lines=35> */
[C---:B------:R-:W-:Y:S01]  /*09f0*/  IADD3 R223, PT, PT, R4.reuse, 0x80, RZ ;  /* 0x0000008004df7810 */ /* 0x040fe20007ffe0ff */
[----:B0-----:R-:W-:-:S05]  /*0a00*/  @P1 IMAD.WIDE.U32 R188, R4, 0x20, R188 ;  /* 0x0000002004bc1825 */ /* 0x001fca00078e00bc */
[----:B------:R-:W5:Y:S04]  /*0a10*/  @P1 LDG.E.128 R148, desc[UR10][R188.64] ;  /* 0x0000000abc941981 */ /* 0x000f68000c1e1d00 */
[----:B------:R0:W5:Y:S01]  /*0a20*/  @P1 LDG.E.128 R152, desc[UR10][R188.64+0x10] ;  /* 0x0000100abc981981 */ /* 0x000162000c1e1d00 */
[----:B--2---:R-:W-:-:S04]  /*0a30*/  FADD.FTZ R176, -R220, R176 ;  /* 0x000000b0dcb07221 */ /* 0x004fc80000010100 */
[----:B-----5:R-:W-:Y:S01]  /*0a40*/  FMUL.FTZ R219, R7, R176 ;  /* 0x000000b007db7220 */ /* 0x020fe20000410000 */
[--C-:B---3--:R-:W-:Y:S02]  /*0a50*/  HADD2.F32 R217, -RZ, R180.reuse.H0_H0 ;  /* 0x200000b4ffd97230 */ /* 0x108fe40000004100 */
[C---:B------:R-:W-:Y:S01]  /*0a60*/  FADD.FTZ R178, -R220.reuse, R178 ;  /* 0x000000b2dcb27221 */ /* 0x040fe20000010100 */
[----:B------:R-:W-:Y:S02]  /*0a70*/  HADD2.F32 R180, -RZ, R180.H1_H1 ;  /* 0x300000b4ffb47230 */ /* 0x000fe40000004100 */
[----:B------:R-:W-:Y:S01]  /*0a80*/  FADD.FTZ R216, -R220, R177 ;  /* 0x000000b1dcd87221 */ /* 0x000fe20000010100 */
[----:B------:R-:W-:Y:S01]  /*0a90*/  FADD.FTZ R104, R104, R217 ;  /* 0x000000d968687221 */ /* 0x000fe20000010000 */
[-C--:B------:R-:W-:Y:S01]  /*0aa0*/  FFMA.FTZ R80, R219, R217.reuse, R80 ;  /* 0x000000d9db507223 */ /* 0x080fe20000010050 */
[----:B------:R-:W-:Y:S01]  /*0ab0*/  FMUL.FTZ R217, R32, R217 ;  /* 0x000000d920d97220 */ /* 0x000fe20000410000 */
[----:B------:R-:W-:-:S02]  /*0ac0*/  HADD2.F32 R213, -RZ, R181.H0_H0 ;  /* 0x200000b5ffd57230 */ /* 0x000fc40000004100 */
[C---:B------:R-:W-:Y:S01]  /*0ad0*/  FADD.FTZ R212, -R220.reuse, R179 ;  /* 0x000000b3dcd47221 */ /* 0x040fe20000010100 */
[----:B------:R-:W-:Y:S01]  /*0ae0*/  FMUL.FTZ R215, R7, R178 ;  /* 0x000000b207d77220 */ /* 0x000fe20000410000 */
[----:B------:R-:W-:Y:S01]  /*0af0*/  FMUL.FTZ R214, R33, R180 ;  /* 0x000000b421d67220 */ /* 0x000fe20000410000 */
[----:B------:R-:W-:Y:S01]  /*0b00*/  FADD.FTZ R23, RZ, R217 ;  /* 0x000000d9ff177221 */ /* 0x000fe20000010000 */
[----:B------:R-:W-:Y:S01]  /*0b10*/  FMUL.FTZ R216, R7, R216 ;  /* 0x000000d807d87220 */ /* 0x000fe20000410000 */
[----:B------:R-:W-:Y:S01]  /*0b20*/  FFMA.FTZ R177, R219, R217, RZ ;  /* 0x000000d9dbb17223 */ /* 0x000fe200000100ff */
[----:B------:R-:W-:Y:S02]  /*0b30*/  HADD2.F32 R210, -RZ, R181.H1_H1 ;  /* 0x300000b5ffd27230 */ /* 0x000fe40000004100 */
[----:B----4-:R-:W-:Y:S01]  /*0b40*/  FADD.FTZ R184, -R220, R184 ;  /* 0x000000b8dcb87221 */ /* 0x010fe20000010100 */
[----:B------:R-:W-:Y:S01]  /*0b50*/  FMUL.FTZ R212, R7, R212 ;  /* 0x000000d407d47220 */ /* 0x000fe20000410000 */
[----:B------:R-:W-:Y:S01]  /*0b60*/  FADD.FTZ R106, R106, R213 ;  /* 0x000000d56a6a7221 */ /* 0x000fe20000010000 */
[-C--:B------:R-:W-:Y:S01]  /*0b70*/  FFMA.FTZ R82, R215, R213.reuse, R82 ;  /* 0x000000d5d7527223 */ /* 0x080fe20000010052 */
        /* <DEDUP_REMOVED lines=15> */
[----:B0-----:R-:W-:Y:S01]  /*0c70*/  FADD.FTZ R188, -R220, R185 ;  /* 0x000000b9dcbc7221 */ /* 0x001fe20000010100 */
        /* <DEDUP_REMOVED lines=8> */
[----:B------:R-:W-:Y:S01]  /*0d00*/  FADD.FTZ R192, -R220, R187 ;  /* 0x000000bbdcc07221 */ /* 0x000fe20000010100 */
[----:B------:R-:W-:Y:S01]  /*0d10*/  FADD.FTZ R179, R176, R23 ;  /* 0x00000017b0b37221 */ /* 0x000fe20000010000 */
[C---:B------:R-:W-:Y:S01]  /*0d20*/  FMUL.FTZ R189, R7.reuse, R186 ;  /* 0x000000ba07bd7220 */ /* 0x040fe20000410000 */
        /* <DEDUP_REMOVED lines=16> */
.L_x_7539:
[----:B---3--:R-:W-:Y:S05]  /*0e30*/  BSYNC.RECONVERGENT B0 ;  /* 0x0000000000007941 */ /* 0x008fea0003800200 */
.L_x_7538:
        /* <DEDUP_REMOVED lines=15> */
[----:B------:R-:W-:Y:S01]  /*0f30*/  IADD3 R223, PT, PT, R223, 0x80, RZ ;  /* 0x00000080dfdf7810 */ /* 0x000fe20007ffe0ff */
[--C-:B--2---:R-:W-:Y:S02]  /*0f40*/  HADD2.F32 R177, -RZ, R12.reuse.H0_H0 ;  /* 0x2000000cffb17230 */ /* 0x104fe40000004100 */
[----:B------:R-:W-:Y:S02]  /*0f50*/  HADD2.F32 R12, -RZ, R12.H1_H1 ;  /* 0x3000000cff0c7230 */ /* 0x000fe40000004100 */
[C---:B---3--:R-:W-:Y:S01]  /*0f60*/  FADD.FTZ R10, -R220.reuse, R10 ;  /* 0x0000000adc0a7221 */ /* 0x048fe20000010100 */
[C---:B------:R-:W-:Y:S01]  /*0f70*/  FADD.FTZ R8, -R220.reuse, R8 ;  /* 0x00000008dc087221 */ /* 0x040fe20000010100 */
[C---:B------:R-:W-:Y:S01]  /*0f80*/  FADD.FTZ R22, -R220.reuse, R11 ;  /* 0x0000000bdc167221 */ /* 0x040fe20000010100 */
[----:B------:R-:W-:Y:S01]  /*0f90*/  FADD.FTZ R6, -R220, R9 ;  /* 0x00000009dc067221 */ /* 0x000fe20000010100 */
[C---:B-----5:R-:W-:Y:S01]  /*0fa0*/  FMUL.FTZ R11, R7.reuse, R10 ;  /* 0x0000000a070b7220 */ /* 0x060fe20000410000 */
[----:B------:R-:W-:Y:S01]  /*0fb0*/  FMUL.FTZ R10, R48, R177 ;  /* 0x000000b1300a7220 */ /* 0x000fe20000410000 */
[----:B------:R-:W-:Y:S01]  /*0fc0*/  FMUL.FTZ R9, R7, R8 ;  /* 0x0000000807097220 */ /* 0x000fe20000410000 */
[----:B------:R-:W-:-:S02]  /*0fd0*/  HADD2.F32 R179, -RZ, R13.H0_H0 ;  /* 0x2000000dffb37230 */ /* 0x000fc40000004100 */
[C---:B----4-:R-:W-:Y:S01]  /*0fe0*/  FADD.FTZ R180, -R220.reuse, R18 ;  /* 0x00000012dcb47221 */ /* 0x050fe20000010100 */
[----:B------:R-:W-:Y:S02]  /*0ff0*/  HADD2.F32 R176, -RZ, R13.H1_H1 ;  /* 0x3000000dffb07230 */ /* 0x000fe40000004100 */
[C---:B------:R-:W-:Y:S01]  /*1000*/  FADD.FTZ R182, -R220.reuse, R19 ;  /* 0x00000013dcb67221 */ /* 0x040fe20000010100 */
[----:B------:R-:W-:Y:S01]  /*1010*/  FMUL.FTZ R6, R7, R6 ;  /* 0x0000000607067220 */ /* 0x000fe20000410000 */
[----:B------:R-:W-:Y:S01]  /*1020*/  FMUL.FTZ R13, R49, R12 ;  /* 0x0000000c310d7220 */ /* 0x000fe20000410000 */
[----:B------:R-:W-:Y:S01]  /*1030*/  FADD.FTZ R18, R221, R10 ;  /* 0x0000000add127221 */ /* 0x000fe20000010000 */
[----:B------:R-:W-:Y:S01]  /*1040*/  FFMA.FTZ R19, R9, R10, R222 ;  /* 0x0000000a09137223 */ /* 0x000fe200000100de */
[C---:B------:R-:W-:Y:S01]  /*1050*/  FADD.FTZ R16, -R220.reuse, R16 ;  /* 0x00000010dc107221 */ /* 0x040fe20000010100 */
[----:B0-----:R-:W-:Y:S01]  /*1060*/  FADD.FTZ R20, -R220, R17 ;  /* 0x00000011dc147221 */ /* 0x001fe20000010100 */
[----:B------:R-:W-:Y:S01]  /*1070*/  FADD.FTZ R113, R113, R12 ;  /* 0x0000000c71717221 */ /* 0x000fe20000010000 */
[----:B------:R-:W-:Y:S01]  /*1080*/  FFMA.FTZ R89, R6, R12, R89 ;  /* 0x0000000c06597223 */ /* 0x000fe20000010059 */
[----:B------:R-:W-:Y:S01]  /*1090*/  FADD.FTZ R21, R18, R13 ;  /* 0x0000000d12157221 */ /* 0x000fe20000010000 */
[----:B------:R-:W-:Y:S01]  /*10a0*/  FMUL.FTZ R12, R50, R179 ;  /* 0x000000b3320c7220 */ /* 0x000fe20000410000 */
[----:B------:R-:W-:Y:S01]  /*10b0*/  FFMA.FTZ R18, R6, R13, R19 ;  /* 0x0000000d06127223 */ /* 0x000fe20000010013 */
[----:B------:R-:W-:Y:S01]  /*10c0*/  FMUL.FTZ R17, R7, R16 ;  /* 0x0000001007117220 */ /* 0x000fe20000410000 */
[----:B------:R-:W-:-:S02]  /*10d0*/  HADD2.F32 R181, -RZ, R14.H0_H0 ;  /* 0x2000000effb57230 */ /* 0x000fc40000004100 */
[----:B------:R-:W-:Y:S01]  /*10e0*/  FADD.FTZ R112, R112, R177 ;  /* 0x000000b170707221 */ /* 0x000fe20000010000 */
        /* <DEDUP_REMOVED lines=12> */
[----:B------:R-:W-:Y:S01]  /*11b0*/  FADD.FTZ R179, R20, R15 ;  /* 0x0000000f14b37221 */ /* 0x000fe20000010000 */
[C---:B------:R-:W-:Y:S01]  /*11c0*/  FFMA.FTZ R18, R8.reuse, R15, R177 ;  /* 0x0000000f08127223 */ /* 0x040fe200000100b1 */
[----:B------:R-:W-:Y:S02]  /*11d0*/  FMUL.FTZ R19, R53, R178 ;  /* 0x000000b235137220 */ /* 0x000fe40000410000 */
        /* <DEDUP_REMOVED lines=22> */
.L_x_7541:
[----:B------:R-:W-:Y:S05]  /*1340*/  BSYNC.RECONVERGENT B0 ;  /* 0x0000000000007941 */ /* 0x000fea0003800200 */
.L_x_7540:
        /* <DEDUP_REMOVED lines=18> */
[C---:B0-----:R-:W-:Y:S01]  /*1470*/  FADD.FTZ R196, -R220.reuse, R179 ;  /* 0x000000b3dcc47221 */ /* 0x041fe20000010100 */
[C---:B---3--:R-:W-:Y:S01]  /*1480*/  FADD.FTZ R200, -R220.reuse, R180 ;  /* 0x000000b4dcc87221 */ /* 0x048fe20000010100 */
[C---:B-----5:R-:W-:Y:S01]  /*1490*/  FMUL.FTZ R193, R7.reuse, R176 ;  /* 0x000000b007c17220 */ /* 0x060fe20000410000 */
[----:B------:R-:W-:Y:S01]  /*14a0*/  FADD.FTZ R202, -R220, R181 ;  /* 0x000000b5dcca7221 */ /* 0x000fe20000010100 */
[C---:B-1----:R-:W-:Y:S01]  /*14b0*/  FMUL.FTZ R195, R7.reuse, R178 ;  /* 0x000000b207c37220 */ /* 0x042fe20000410000 */
[----:B------:R-:W-:Y:S01]  /*14c0*/  FMUL.FTZ R197, R7, R200 ;  /* 0x000000c807c57220 */ /* 0x000fe20000410000 */
        /* <DEDUP_REMOVED lines=24> */
[----:B------:R-:W-:Y:S01]  /*1650*/  FADD.FTZ R179, R178, R203 ;  /* 0x000000cbb2b37221 */ /* 0x000fe20000010000 */
[----:B------:R-:W-:Y:S01]  /*1660*/  FFMA.FTZ R176, R196, R203, R177 ;  /* 0x000000cbc4b07223 */ /* 0x000fe200000100b1 */
[----:B------:R-:W-:Y:S01]  /*1670*/  FADD.FTZ R208, -R220, R183 ;  /* 0x000000b7dcd07221 */ /* 0x000fe20000010100 */
[----:B------:R-:W-:-:S02]  /*1680*/  HADD2.F32 R183, -RZ, R187.H0_H0 ;  /* 0x200000bbffb77230 */ /* 0x000fc40000004100 */
[----:B------:R-:W-:Y:S01]  /*1690*/  FADD.FTZ R182, -R220, R182 ;  /* 0x000000b6dcb67221 */ /* 0x000fe20000010100 */
        /* <DEDUP_REMOVED lines=26> */
.L_x_7543:
[----:B------:R-:W-:Y:S05]  /*1840*/  BSYNC.RECONVERGENT B0 ;  /* 0x0000000000007941 */ /* 0x000fea0003800200 */
.L_x_7542:
        /* <DEDUP_REMOVED lines=31> */
.L_x_7545:
[----:B------:R-:W-:Y:S05]  /*1a40*/  BSYNC.RECONVERGENT B0 ;  /* 0x0000000000007941 */ /* 0x000fea0003800200 */
.L_x_7544:
        /* <DEDUP_REMOVED lines=36> */
[--C-:B-----5:R-:W-:Y:S02]  /*1c90*/  HADD2.F32 R180, -RZ, R178.reuse.H0_H0 ;  /* 0x200000b2ffb47230 */ /* 0x120fe40000004100 */
[-CC-:B------:R-:W-:Y:S01]  /*1ca0*/  FFMA.FTZ R182, R188, R185.reuse, R186.reuse ;  /* 0x000000b9bcb67223 */ /* 0x180fe200000100ba */
[----:B------:R-:W-:Y:S02]  /*1cb0*/  HADD2.F32 R183, -RZ, R178.H1_H1 ;  /* 0x300000b2ffb77230 */ /* 0x000fe40000004100 */
[-CC-:B------:R-:W-:Y:S01]  /*1cc0*/  FFMA.FTZ R178, R211, R185.reuse, R186.reuse ;  /* 0x000000b9d3b27223 */ /* 0x180fe200000100ba */
[--C-:B------:R-:W-:Y:S02]  /*1cd0*/  HADD2.F32 R220, -RZ, R179.reuse.H0_H0 ;  /* 0x200000b3ffdc7230 */ /* 0x100fe40000004100 */
[-CC-:B------:R-:W-:Y:S01]  /*1ce0*/  FFMA.FTZ R222, R192, R185.reuse, R186.reuse ;  /* 0x000000b9c0de7223 */ /* 0x180fe200000100ba */
[----:B------:R-:W-:Y:S02]  /*1cf0*/  HADD2.F32 R226, -RZ, R179.H1_H1 ;  /* 0x300000b3ffe27230 */ /* 0x000fe40000004100 */
[-C--:B------:R-:W-:Y:S01]  /*1d00*/  FFMA.FTZ R179, R189, R185.reuse, R186 ;  /* 0x000000b9bdb37223 */ /* 0x080fe200000100ba */
[----:B------:R-:W-:Y:S01]  /*1d10*/  FADD.FTZ R178, R209, -R178 ;  /* 0x800000b2d1b27221 */ /* 0x000fe20000010000 */
[----:B------:R-:W-:Y:S01]  /*1d20*/  FADD.FTZ R182, R23, -R182 ;  /* 0x800000b617b67221 */ /* 0x000fe20000010000 */
[----:B------:R-:W-:Y:S01]  /*1d30*/  FADD.FTZ R222, R191, -R222 ;  /* 0x800000debfde7221 */ /* 0x000fe20000010000 */
[----:B------:R-:W-:Y:S01]  /*1d40*/  FADD.FTZ R218, R190, -R179 ;  /* 0x800000b3beda7221 */ /* 0x000fe20000010000 */
[----:B------:R-:W-:Y:S01]  /*1d50*/  FMUL.FTZ R179, R7, R178 ;  /* 0x000000b207b37220 */ /* 0x000fe20000410000 */
[----:B------:R-:W-:Y:S01]  /*1d60*/  FFMA.FTZ R178, R219, R185, R186 ;  /* 0x000000b9dbb27223 */ /* 0x000fe200000100ba */
[C---:B------:R-:W-:Y:S01]  /*1d70*/  FMUL.FTZ R181, R7.reuse, R182 ;  /* 0x000000b607b57220 */ /* 0x040fe20000410000 */
[----:B------:R-:W-:Y:S01]  /*1d80*/  FMUL.FTZ R187, R7, R218 ;  /* 0x000000da07bb7220 */ /* 0x000fe20000410000 */
[----:B------:R-:W-:Y:S01]  /*1d90*/  FMUL.FTZ R223, R179, R184 ;  /* 0x000000b8b3df7220 */ /* 0x000fe20000410000 */
[----:B------:R-:W-:-:S02]  /*1da0*/  HADD2.F32 R218, -RZ, R177.H1_H1 ;  /* 0x300000b1ffda7230 */ /* 0x000fc40000004100 */
[----:B------:R-:W-:Y:S01]  /*1db0*/  FADD.FTZ R178, R217, -R178 ;  /* 0x800000b2d9b27221 */ /* 0x000fe20000010000 */
[----:B------:R-:W-:Y:S01]  /*1dc0*/  FMUL.FTZ R225, R187, R184 ;  /* 0x000000b8bbe17220 */ /* 0x000fe20000410000 */
[----:B------:R-:W-:Y:S02]  /*1dd0*/  HADD2.F32 R187, -RZ, R177.H0_H0 ;  /* 0x200000b1ffbb7230 */ /* 0x000fe40000004100 */
[----:B------:R-:W-:Y:S01]  /*1de0*/  FFMA.FTZ R128, R223, R180, R128 ;  /* 0x000000b4df807223 */ /* 0x000fe20000010080 */
[-CC-:B------:R-:W-:Y:S01]  /*1df0*/  FFMA.FTZ R177, R212, R185.reuse, R186.reuse ;  /* 0x000000b9d4b17223 */ /* 0x180fe200000100ba */
[-CC-:B------:R-:W-:Y:S01]  /*1e00*/  FFMA.FTZ R180, R215, R185.reuse, R186.reuse ;  /* 0x000000b9d7b47223 */ /* 0x180fe200000100ba */
[----:B------:R-:W-:Y:S01]  /*1e10*/  FFMA.FTZ R179, R216, R185, R186 ;  /* 0x000000b9d8b37223 */ /* 0x000fe200000100ba */
[----:B------:R-:W-:Y:S01]  /*1e20*/  FMUL.FTZ R221, R7, R222 ;  /* 0x000000de07dd7220 */ /* 0x000fe20000410000 */
[----:B------:R-:W-:Y:S01]  /*1e30*/  FMUL.FTZ R222, R181, R184 ;  /* 0x000000b8b5de7220 */ /* 0x000fe20000410000 */
[----:B------:R-:W-:Y:S01]  /*1e40*/  FADD.FTZ R182, R210, -R177 ;  /* 0x800000b1d2b67221 */ /* 0x000fe20000010000 */
[----:B------:R-:W-:Y:S01]  /*1e50*/  FADD.FTZ R180, R213, -R180 ;  /* 0x800000b4d5b47221 */ /* 0x000fe20000010000 */
[----:B------:R-:W-:Y:S01]  /*1e60*/  FMUL.FTZ R177, R7, R178 ;  /* 0x000000b207b17220 */ /* 0x000fe20000410000 */
[----:B------:R-:W-:Y:S01]  /*1e70*/  FADD.FTZ R178, R214, -R179 ;  /* 0x800000b3d6b27221 */ /* 0x000fe20000010000 */
[----:B------:R-:W-:Y:S01]  /*1e80*/  FFMA.FTZ R130, R225, R220, R130 ;  /* 0x000000dce1827223 */ /* 0x000fe20000010082 */
[----:B------:R-:W-:Y:S01]  /*1e90*/  FFMA.FTZ R129, R222, R183, R129 ;  /* 0x000000b7de817223 */ /* 0x000fe20000010081 */
[----:B------:R-:W-:-:S02]  /*1ea0*/  HADD2.F32 R220, -RZ, R176.H0_H0 ;  /* 0x200000b0ffdc7230 */ /* 0x000fc40000004100 */
[C---:B------:R-:W-:Y:S01]  /*1eb0*/  FMUL.FTZ R181, R7.reuse, R180 ;  /* 0x000000b407b57220 */ /* 0x040fe20000410000 */
[----:B------:R-:W-:Y:S01]  /*1ec0*/  FMUL.FTZ R183, R7, R182 ;  /* 0x000000b607b77220 */ /* 0x000fe20000410000 */
[----:B------:R-:W-:Y:S01]  /*1ed0*/  FMUL.FTZ R177, R177, R184 ;  /* 0x000000b8b1b17220 */ /* 0x000fe20000410000 */
[----:B------:R-:W-:Y:S01]  /*1ee0*/  FMUL.FTZ R179, R7, R178 ;  /* 0x000000b207b37220 */ /* 0x000fe20000410000 */
[-C--:B------:R-:W-:Y:S01]  /*1ef0*/  FMUL.FTZ R224, R221, R184.reuse ;  /* 0x000000b8dde07220 */ /* 0x080fe20000410000 */
[-C--:B------:R-:W-:Y:S01]  /*1f00*/  FMUL.FTZ R181, R181, R184.reuse ;  /* 0x000000b8b5b57220 */ /* 0x080fe20000410000 */
[----:B------:R-:W-:Y:S01]  /*1f10*/  FMUL.FTZ R180, R183, R184 ;  /* 0x000000b8b7b47220 */ /* 0x000fe20000410000 */
[----:B------:R-:W-:Y:S01]  /*1f20*/  FFMA.FTZ R220, R177, R220, R124 ;  /* 0x000000dcb1dc7223 */ /* 0x000fe2000001007c */
[----:B------:R-:W-:Y:S01]  /*1f30*/  FMUL.FTZ R124, R179, R184 ;  /* 0x000000b8b37c7220 */ /* 0x000fe20000410000 */
        /* <DEDUP_REMOVED lines=18> */
.L_x_7549:
[-CC-:B------:R-:W-:Y:S01]  /*2060*/  FFMA.FTZ R96, R219, R185.reuse, R186.reuse ;  /* 0x000000b9db607223 */ /* 0x180fe200000100ba */
[-CC-:B------:R-:W-:Y:S01]  /*2070*/  FFMA.FTZ R164, R215, R185.reuse, R186.reuse ;  /* 0x000000b9d7a47223 */ /* 0x180fe200000100ba */
[-CC-:B------:R-:W-:Y:S01]  /*2080*/  FFMA.FTZ R99, R212, R185.reuse, R186.reuse ;  /* 0x000000b9d4637223 */ /* 0x180fe200000100ba */
[-C--:B------:R-:W-:Y:S01]  /*2090*/  FFMA.FTZ R97, R216, R185.reuse, R186 ;  /* 0x000000b9d8617223 */ /* 0x080fe200000100ba */
[----:B------:R-:W-:Y:S01]  /*20a0*/  FADD.FTZ R96, R217, -R96 ;  /* 0x80000060d9607221 */ /* 0x000fe20000010000 */
[----:B------:R-:W-:Y:S01]  /*20b0*/  FADD.FTZ R166, R213, -R164 ;  /* 0x800000a4d5a67221 */ /* 0x000fe20000010000 */
[----:B------:R-:W-:Y:S01]  /*20c0*/  FADD.FTZ R180, R210, -R99 ;  /* 0x80000063d2b47221 */ /* 0x000fe20000010000 */
[----:B------:R-:W-:Y:S01]  /*20d0*/  FADD.FTZ R98, R214, -R97 ;  /* 0x80000061d6627221 */ /* 0x000fe20000010000 */
[C---:B------:R-:W-:Y:S01]  /*20e0*/  FMUL.FTZ R164, R7.reuse, R96 ;  /* 0x0000006007a47220 */ /* 0x040fe20000410000 */
[----:B------:R-:W-:Y:S01]  /*20f0*/  FMUL.FTZ R166, R7, R166 ;  /* 0x000000a607a67220 */ /* 0x000fe20000410000 */
[----:B------:R-:W-:Y:S01]  /*2100*/  FFMA.FTZ R96, R211, R185, R186 ;  /* 0x000000b9d3607223 */ /* 0x000fe200000100ba */
[----:B-----5:R-:W-:-:S02]  /*2110*/  HADD2.F32 R187, -RZ, R177.H0_H0 ;  /* 0x200000b1ffbb7230 */ /* 0x020fc40000004100 */
[----:B------:R-:W-:Y:S01]  /*2120*/  FMUL.FTZ R167, R7, R180 ;  /* 0x000000b407a77220 */ /* 0x000fe20000410000 */
[----:B------:R-:W-:Y:S01]  /*2130*/  FMUL.FTZ R181, R166, R184 ;  /* 0x000000b8a6b57220 */ /* 0x000fe20000410000 */
[----:B------:R-:W-:Y:S01]  /*2140*/  FADD.FTZ R96, R209, -R96 ;  /* 0x80000060d1607221 */ /* 0x000fe20000010000 */
[----:B------:R-:W-:Y:S01]  /*2150*/  FMUL.FTZ R165, R7, R98 ;  /* 0x0000006207a57220 */ /* 0x000fe20000410000 */
[----:B------:R-:W-:Y:S02]  /*2160*/  HADD2.F32 R220, -RZ, R176.H0_H0 ;  /* 0x200000b0ffdc7230 */ /* 0x000fe40000004100 */
[----:B------:R-:W-:Y:S01]  /*2170*/  FFMA.FTZ R98, R188, R185, R186 ;  /* 0x000000b9bc627223 */ /* 0x000fe200000100ba */
[----:B------:R-:W-:Y:S02]  /*2180*/  HADD2.F32 R218, -RZ, R177.H1_H1 ;  /* 0x300000b1ffda7230 */ /* 0x000fe40000004100 */
[-C--:B------:R-:W-:Y:S01]  /*2190*/  FMUL.FTZ R177, R164, R184.reuse ;  /* 0x000000b8a4b17220 */ /* 0x080fe20000410000 */
[----:B------:R-:W-:Y:S01]  /*21a0*/  FMUL.FTZ R182, R167, R184 ;  /* 0x000000b8a7b67220 */ /* 0x000fe20000410000 */
[----:B------:R-:W-:Y:S01]  /*21b0*/  FFMA.FTZ R187, R181, R187, R126 ;  /* 0x000000bbb5bb7223 */ /* 0x000fe2000001007e */
[-CC-:B------:R-:W-:Y:S01]  /*21c0*/  FFMA.FTZ R97, R189, R185.reuse, R186.reuse ;  /* 0x000000b9bd617223 */ /* 0x180fe200000100ba */
[----:B------:R-:W-:Y:S01]  /*21d0*/  FMUL.FTZ R96, R7, R96 ;  /* 0x0000006007607220 */ /* 0x000fe20000410000 */
[----:B------:R-:W-:Y:S01]  /*21e0*/  FFMA.FTZ R126, R192, R185, R186 ;  /* 0x000000b9c07e7223 */ /* 0x000fe200000100ba */
[----:B------:R-:W-:Y:S01]  /*21f0*/  FADD.FTZ R98, R23, -R98 ;  /* 0x8000006217627221 */ /* 0x000fe20000010000 */
[----:B------:R-:W-:Y:S01]  /*2200*/  FFMA.FTZ R220, R177, R220, R124 ;  /* 0x000000dcb1dc7223 */ /* 0x000fe2000001007c */
[----:B------:R-:W-:Y:S01]  /*2210*/  FFMA.FTZ R218, R182, R218, R127 ;  /* 0x000000dab6da7223 */ /* 0x000fe2000001007f */
[----:B------:R-:W-:-:S02]  /*2220*/  HADD2.F32 R99, -RZ, R178.H0_H0 ;  /* 0x200000b2ff637230 */ /* 0x000fc40000004100 */
[----:B------:R-:W-:Y:S01]  /*2230*/  FADD.FTZ R124, R190, -R97 ;  /* 0x80000061be7c7221 */ /* 0x000fe20000010000 */
[-C--:B------:R-:W-:Y:S01]  /*2240*/  FMUL.FTZ R127, R96, R184.reuse ;  /* 0x000000b8607f7220 */ /* 0x080fe20000410000 */
[----:B------:R-:W-:Y:S02]  /*2250*/  HADD2.F32 R176, -RZ, R176.H1_H1 ;  /* 0x300000b0ffb07230 */ /* 0x000fe40000004100 */
[----:B------:R-:W-:Y:S01]  /*2260*/  FADD.FTZ R126, R191, -R126 ;  /* 0x8000007ebf7e7221 */ /* 0x000fe20000010000 */
[----:B------:R-:W-:Y:S01]  /*2270*/  FMUL.FTZ R180, R165, R184 ;  /* 0x000000b8a5b47220 */ /* 0x000fe20000410000 */
[C---:B------:R-:W-:Y:S01]  /*2280*/  FMUL.FTZ R97, R7.reuse, R98 ;  /* 0x0000006207617220 */ /* 0x040fe20000410000 */
[----:B------:R-:W-:Y:S01]  /*2290*/  FMUL.FTZ R98, R7, R124 ;  /* 0x0000007c07627220 */ /* 0x000fe20000410000 */
[----:B------:R-:W-:Y:S01]  /*22a0*/  FFMA.FTZ R128, R127, R99, R128 ;  /* 0x000000637f807223 */ /* 0x000fe20000010080 */
[----:B------:R-:W-:Y:S02]  /*22b0*/  HADD2.F32 R178, -RZ, R178.H1_H1 ;  /* 0x300000b2ffb27230 */ /* 0x000fe40000004100 */
[----:B------:R-:W-:Y:S01]  /*22c0*/  FMUL.FTZ R99, R7, R126 ;  /* 0x0000007e07637220 */ /* 0x000fe20000410000 */
[----:B------:R-:W-:Y:S01]  /*22d0*/  FFMA.FTZ R221, R180, R176, R125 ;  /* 0x000000b0b4dd7223 */ /* 0x000fe2000001007d */
[----:B------:R-:W-:Y:S01]  /*22e0*/  FMUL.FTZ R124, R97, R184 ;  /* 0x000000b8617c7220 */ /* 0x000fe20000410000 */
[----:B------:R-:W-:-:S02]  /*22f0*/  HADD2.F32 R125, -RZ, R179.H0_H0 ;  /* 0x200000b3ff7d7230 */ /* 0x000fc40000004100 */
[-C--:B------:R-:W-:Y:S01]  /*2300*/  FMUL.FTZ R183, R98, R184.reuse ;  /* 0x000000b862b77220 */ /* 0x080fe20000410000 */
[----:B------:R-:W-:Y:S01]  /*2310*/  FMUL.FTZ R126, R99, R184 ;  /* 0x000000b8637e7220 */ /* 0x000fe20000410000 */
[----:B------:R-:W-:Y:S01]  /*2320*/  FFMA.FTZ R129, R124, R178, R129 ;  /* 0x000000b27c817223 */ /* 0x000fe20000010081 */
[----:B------:R-:W-:Y:S01]  /*2330*/  FMUL.FTZ R178, R44, R127 ;  /* 0x0000007f2cb27220 */ /* 0x000fe20000410000 */
        /* <DEDUP_REMOVED lines=15> */
.L_x_7548:
        /* <DEDUP_REMOVED lines=9> */
[----:B------:R-:W-:Y:S01]  /*24c0*/  FFMA.FTZ R180, R188, R185, R186 ;  /* 0x000000b9bcb47223 */ /* 0x000fe200000100ba */
[----:B------:R-:W-:Y:S01]  /*24d0*/  FADD.FTZ R182, R191, -R182 ;  /* 0x800000b6bfb67221 */ /* 0x000fe20000010000 */
[--C-:B------:R-:W-:Y:S02]  /*24e0*/  HADD2.F32 R225, -RZ, R178.reuse.H0_H0 ;  /* 0x200000b2ffe17230 */ /* 0x100fe40000004100 */
[----:B------:R-:W-:Y:S01]  /*24f0*/  FADD.FTZ R183, R190, -R179 ;  /* 0x800000b3beb77221 */ /* 0x000fe20000010000 */
[----:B------:R-:W-:Y:S01]  /*2500*/  FADD.FTZ R180, R23, -R180 ;  /* 0x800000b417b47221 */ /* 0x000fe20000010000 */
[----:B------:R-:W-:-:S02]  /*2510*/  HADD2.F32 R218, -RZ, R178.H1_H1 ;  /* 0x300000b2ffda7230 */ /* 0x000fc40000004100 */
[----:B------:R-:W-:Y:S01]  /*2520*/  FFMA.FTZ R178, R211, R185, R186 ;  /* 0x000000b9d3b27223 */ /* 0x000fe200000100ba */
[C---:B------:R-:W-:Y:S01]  /*2530*/  FFMA.FTZ R183, R7.reuse, R183, R154 ;  /* 0x000000b707b77223 */ /* 0x040fe2000001009a */
[C---:B------:R-:W-:Y:S01]  /*2540*/  FFMA.FTZ R187, R7.reuse, R182, R155 ;  /* 0x000000b607bb7223 */ /* 0x040fe2000001009b */
[----:B------:R-:W-:Y:S01]  /*2550*/  FFMA.FTZ R181, R7, R180, R153 ;  /* 0x000000b407b57223 */ /* 0x000fe20000010099 */
[----:B------:R-:W-:Y:S01]  /*2560*/  FADD.FTZ R179, R209, -R178 ;  /* 0x800000b2d1b37221 */ /* 0x000fe20000010000 */
        /* <DEDUP_REMOVED lines=8> */
[----:B------:R-:W-:-:S02]  /*25f0*/  HADD2.F32 R227, -RZ, R177.H0_H0 ;  /* 0x200000b1ffe37230 */ /* 0x000fc40000004100 */
[-CC-:B------:R-:W-:Y:S01]  /*2600*/  FFMA.FTZ R178, R219, R185.reuse, R186.reuse ;  /* 0x000000b9dbb27223 */ /* 0x180fe200000100ba */
[----:B------:R-:W-:Y:S02]  /*2610*/  HADD2.F32 R220, -RZ, R177.H1_H1 ;  /* 0x300000b1ffdc7230 */ /* 0x000fe40000004100 */
[-C--:B------:R-:W-:Y:S01]  /*2620*/  FFMA.FTZ R177, R212, R185.reuse, R186 ;  /* 0x000000b9d4b17223 */ /* 0x080fe200000100ba */
[----:B------:R-:W-:Y:S01]  /*2630*/  FMUL.FTZ R221, R179, R184 ;  /* 0x000000b8b3dd7220 */ /* 0x000fe20000410000 */
[----:B------:R-:W-:Y:S01]  /*2640*/  FADD.FTZ R179, R213, -R218 ;  /* 0x800000dad5b37221 */ /* 0x000fe20000010000 */
[----:B------:R-:W-:Y:S01]  /*2650*/  FFMA.FTZ R187, R216, R185, R186 ;  /* 0x000000b9d8bb7223 */ /* 0x000fe200000100ba */
[----:B------:R-:W-:Y:S01]  /*2660*/  FADD.FTZ R218, R210, -R177 ;  /* 0x800000b1d2da7221 */ /* 0x000fe20000010000 */
[----:B------:R-:W-:Y:S01]  /*2670*/  FADD.FTZ R177, R217, -R178 ;  /* 0x800000b2d9b17221 */ /* 0x000fe20000010000 */
[----:B------:R-:W-:Y:S01]  /*2680*/  FFMA.FTZ R179, R7, R179, R150 ;  /* 0x000000b307b37223 */ /* 0x000fe20000010096 */
[----:B------:R-:W-:Y:S01]  /*2690*/  FFMA.FTZ R128, R225, R221, R128 ;  /* 0x000000dde1807223 */ /* 0x000fe20000010080 */
[C---:B------:R-:W-:Y:S01]  /*26a0*/  FFMA.FTZ R183, R7.reuse, R218, R151 ;  /* 0x000000da07b77223 */ /* 0x040fe20000010097 */
[----:B------:R-:W-:Y:S01]  /*26b0*/  FFMA.FTZ R177, R7, R177, R148 ;  /* 0x000000b107b17223 */ /* 0x000fe20000010094 */
[----:B------:R-:W-:Y:S01]  /*26c0*/  FADD.FTZ R218, R214, -R187 ;  /* 0x800000bbd6da7221 */ /* 0x000fe20000010000 */
[----:B------:R-:W-:-:S02]  /*26d0*/  HADD2.F32 R225, -RZ, R176.H0_H0 ;  /* 0x200000b0ffe17230 */ /* 0x000fc40000004100 */
        /* <DEDUP_REMOVED lines=18> */
[----:B------:R-:W-:-:S02]  /*2800*/  F2FP.F16.F32.PACK_AB R179, R222, R179 ;  /* 0x000000b3deb3723e */ /* 0x000fc400000000ff */
[----:B------:R-:W-:Y:S02]  /*2810*/  F2FP.F16.F32.PACK_AB R178, R183, R180 ;  /* 0x000000b4b7b2723e */ /* 0x000fe400000000ff */
[----:B------:R-:W-:Y:S02]  /*2820*/  F2FP.F16.F32.PACK_AB R177, R126, R181 ;  /* 0x000000b57eb1723e */ /* 0x000fe400000000ff */
[----:B------:R-:W-:Y:S01]  /*2830*/  F2FP.F16.F32.PACK_AB R176, R127, R176 ;  /* 0x000000b07fb0723e */ /* 0x000fe200000000ff */
[----:B------:R-:W-:Y:S06]  /*2840*/  BRA `(.L_x_7550) ;  /* 0x0000000000f07947 */ /* 0x000fec0003800000 */
.L_x_7551:
        /* <DEDUP_REMOVED lines=8> */
[----:B------:R-:W-:Y:S01]  /*28d0*/  FFMA.FTZ R164, R7, R96, R148 ;  /* 0x0000006007a47223 */ /* 0x000fe20000010094 */
[----:B------:R-:W-:Y:S01]  /*28e0*/  FFMA.FTZ R96, R211, R185, R186 ;  /* 0x000000b9d3607223 */ /* 0x000fe200000100ba */
[----:B-----5:R-:W-:-:S02]  /*28f0*/  HADD2.F32 R97, -RZ, R176.H0_H0 ;  /* 0x200000b0ff617230 */ /* 0x020fc40000004100 */
[C---:B------:R-:W-:Y:S01]  /*2900*/  FFMA.FTZ R167, R7.reuse, R180, R151 ;  /* 0x000000b407a77223 */ /* 0x040fe20000010097 */
[--C-:B------:R-:W-:Y:S02]  /*2910*/  HADD2.F32 R187, -RZ, R177.reuse.H0_H0 ;  /* 0x200000b1ffbb7230 */ /* 0x100fe40000004100 */
[C---:B------:R-:W-:Y:S01]  /*2920*/  FFMA.FTZ R165, R7.reuse, R98, R149 ;  /* 0x0000006207a57223 */ /* 0x040fe20000010095 */
[----:B------:R-:W-:Y:S02]  /*2930*/  HADD2.F32 R218, -RZ, R177.H1_H1 ;  /* 0x300000b1ffda7230 */ /* 0x000fe40000004100 */
[----:B------:R-:W-:Y:S01]  /*2940*/  FFMA.FTZ R166, R7, R99, R150 ;  /* 0x0000006307a67223 */ /* 0x000fe20000010096 */
[----:B------:R-:W-:Y:S01]  /*2950*/  FMUL.FTZ R177, R164, R184 ;  /* 0x000000b8a4b17220 */ /* 0x000fe20000410000 */
[----:B------:R-:W-:Y:S01]  /*2960*/  FADD.FTZ R96, R209, -R96 ;  /* 0x80000060d1607221 */ /* 0x000fe20000010000 */
[----:B------:R-:W-:Y:S01]  /*2970*/  FFMA.FTZ R98, R188, R185, R186 ;  /* 0x000000b9bc627223 */ /* 0x000fe200000100ba */
[----:B------:R-:W-:-:S02]  /*2980*/  HADD2.F32 R176, -RZ, R176.H1_H1 ;  /* 0x300000b0ffb07230 */ /* 0x000fc40000004100 */
[-C--:B------:R-:W-:Y:S01]  /*2990*/  FMUL.FTZ R182, R167, R184.reuse ;  /* 0x000000b8a7b67220 */ /* 0x080fe20000410000 */
[-C--:B------:R-:W-:Y:S01]  /*29a0*/  FMUL.FTZ R180, R165, R184.reuse ;  /* 0x000000b8a5b47220 */ /* 0x080fe20000410000 */
[----:B------:R-:W-:Y:S01]  /*29b0*/  FMUL.FTZ R181, R166, R184 ;  /* 0x000000b8a6b57220 */ /* 0x000fe20000410000 */
[----:B------:R-:W-:Y:S01]  /*29c0*/  FFMA.FTZ R220, R97, R177, R124 ;  /* 0x000000b161dc7223 */ /* 0x000fe2000001007c */
[----:B------:R-:W-:Y:S01]  /*29d0*/  FFMA.FTZ R96, R7, R96, R152 ;  /* 0x0000006007607223 */ /* 0x000fe20000010098 */
[-CC-:B------:R-:W-:Y:S01]  /*29e0*/  FFMA.FTZ R97, R189, R185.reuse, R186.reuse ;  /* 0x000000b9bd617223 */ /* 0x180fe200000100ba */
[----:B------:R-:W-:Y:S01]  /*29f0*/  FFMA.FTZ R124, R192, R185, R186 ;  /* 0x000000b9c07c7223 */ /* 0x000fe200000100ba */
[----:B------:R-:W-:Y:S01]  /*2a00*/  FADD.FTZ R98, R23, -R98 ;  /* 0x8000006217627221 */ /* 0x000fe20000010000 */
[----:B------:R-:W-:Y:S01]  /*2a10*/  FFMA.FTZ R218, R218, R182, R127 ;  /* 0x000000b6dada7223 */ /* 0x000fe2000001007f */
[--C-:B------:R-:W-:Y:S02]  /*2a20*/  HADD2.F32 R99, -RZ, R178.reuse.H0_H0 ;  /* 0x200000b2ff637230 */ /* 0x100fe40000004100 */
[----:B------:R-:W-:Y:S01]  /*2a30*/  FFMA.FTZ R221, R176, R180, R125 ;  /* 0x000000b4b0dd7223 */ /* 0x000fe2000001007d */
[----:B------:R-:W-:Y:S01]  /*2a40*/  FFMA.FTZ R187, R187, R181, R126 ;  /* 0x000000b5bbbb7223 */ /* 0x000fe2000001007e */
[----:B------:R-:W-:Y:S01]  /*2a50*/  FMUL.FTZ R127, R96, R184 ;  /* 0x000000b8607f7220 */ /* 0x000fe20000410000 */
[----:B------:R-:W-:Y:S01]  /*2a60*/  FADD.FTZ R125, R190, -R97 ;  /* 0x80000061be7d7221 */ /* 0x000fe20000010000 */
[----:B------:R-:W-:Y:S01]  /*2a70*/  FADD.FTZ R126, R191, -R124 ;  /* 0x8000007cbf7e7221 */ /* 0x000fe20000010000 */
[----:B------:R-:W-:Y:S01]  /*2a80*/  FFMA.FTZ R97, R7, R98, R153 ;  /* 0x0000006207617223 */ /* 0x000fe20000010099 */
[----:B------:R-:W-:Y:S01]  /*2a90*/  FFMA.FTZ R128, R99, R127, R128 ;  /* 0x0000007f63807223 */ /* 0x000fe20000010080 */
[----:B------:R-:W-:-:S02]  /*2aa0*/  HADD2.F32 R178, -RZ, R178.H1_H1 ;  /* 0x300000b2ffb27230 */ /* 0x000fc40000004100 */
[C---:B------:R-:W-:Y:S01]  /*2ab0*/  FFMA.FTZ R98, R7.reuse, R125, R154 ;  /* 0x0000007d07627223 */ /* 0x040fe2000001009a */
[----:B------:R-:W-:Y:S01]  /*2ac0*/  FFMA.FTZ R99, R7, R126, R155 ;  /* 0x0000007e07637223 */ /* 0x000fe2000001009b */
[-C--:B------:R-:W-:Y:S01]  /*2ad0*/  FMUL.FTZ R124, R97, R184.reuse ;  /* 0x000000b8617c7220 */ /* 0x080fe20000410000 */
[--C-:B------:R-:W-:Y:S02]  /*2ae0*/  HADD2.F32 R223, -RZ, R179.reuse.H0_H0 ;  /* 0x200000b3ffdf7230 */ /* 0x100fe40000004100 */
[-C--:B------:R-:W-:Y:S01]  /*2af0*/  FMUL.FTZ R183, R98, R184.reuse ;  /* 0x000000b862b77220 */ /* 0x080fe20000410000 */
[----:B------:R-:W-:Y:S01]  /*2b00*/  FMUL.FTZ R126, R99, R184 ;  /* 0x000000b8637e7220 */ /* 0x000fe20000410000 */
[-C--:B------:R-:W-:Y:S01]  /*2b10*/  FFMA.FTZ R129, R178, R124.reuse, R129 ;  /* 0x0000007cb2817223 */ /* 0x080fe20000010081 */
[----:B------:R-:W-:Y:S01]  /*2b20*/  FMUL.FTZ R178, R44, R127 ;  /* 0x0000007f2cb27220 */ /* 0x000fe20000410000 */
[----:B------:R-:W-:Y:S02]  /*2b30*/  HADD2.F32 R222, -RZ, R179.H1_H1 ;  /* 0x300000b3ffde7230 */ /* 0x000fe40000004100 */
[----:B------:R-:W-:Y:S01]  /*2b40*/  FMUL.FTZ R176, R40, R177 ;  /* 0x000000b128b07220 */ /* 0x000fe20000410000 */
[----:B------:R-:W-:Y:S01]  /*2b50*/  FMUL.FTZ R127, R45, R124 ;  /* 0x0000007c2d7f7220 */ /* 0x000fe20000410000 */
[----:B------:R-:W-:Y:S01]  /*2b60*/  FMUL.FTZ R125, R41, R180 ;  /* 0x000000b4297d7220 */ /* 0x000fe20000410000 */
[----:B------:R-:W-:Y:S01]  /*2b70*/  FMUL.FTZ R177, R42, R181 ;  /* 0x000000b52ab17220 */ /* 0x000fe20000410000 */
[----:B------:R-:W-:Y:S01]  /*2b80*/  FMUL.FTZ R182, R43, R182 ;  /* 0x000000b62bb67220 */ /* 0x000fe20000410000 */
[-C--:B------:R-:W-:Y:S01]  /*2b90*/  FMUL.FTZ R179, R46, R183.reuse ;  /* 0x000000b72eb37220 */ /* 0x080fe20000410000 */
[-C--:B------:R-:W-:Y:S01]  /*2ba0*/  FMUL.FTZ R124, R47, R126.reuse ;  /* 0x0000007e2f7c7220 */ /* 0x080fe20000410000 */
[----:B------:R-:W-:Y:S01]  /*2bb0*/  FFMA.FTZ R130, R223, R183, R130 ;  /* 0x000000b7df827223 */ /* 0x000fe20000010082 */
[----:B------:R-:W-:Y:S01]  /*2bc0*/  FFMA.FTZ R131, R222, R126, R131 ;  /* 0x0000007ede837223 */ /* 0x000fe20000010083 */
[----:B------:R-:W-:-:S02]  /*2bd0*/  F2FP.F16.F32.PACK_AB R176, R125, R176 ;  /* 0x000000b07db0723e */ /* 0x000fc400000000ff */
[----:B------:R-:W-:Y:S02]  /*2be0*/  F2FP.F16.F32.PACK_AB R177, R182, R177 ;  /* 0x000000b1b6b1723e */ /* 0x000fe400000000ff */
[----:B------:R-:W-:Y:S02]  /*2bf0*/  F2FP.F16.F32.PACK_AB R178, R127, R178 ;  /* 0x000000b27fb2723e */ /* 0x000fe400000000ff */
[----:B------:R-:W-:-:S07]  /*2c00*/  F2FP.F16.F32.PACK_AB R179, R124, R179 ;  /* 0x000000b37cb3723e */ /* 0x000fce00000000ff */
.L_x_7550:
        /* <DEDUP_REMOVED lines=14> */
.L_x_7547:
[----:B------:R-:W-:Y:S05]  /*2cf0*/  BSYNC.RECONVERGENT B0 ;  /* 0x0000000000007941 */ /* 0x000fea0003800200 */
.L_x_7546:
        /* <DEDUP_REMOVED lines=14> */
[----:B-----5:R-:W-:Y:S02]  /*2de0*/  HADD2.F32 R96, -RZ, R176.H0_H0 ;  /* 0x200000b0ff607230 */ /* 0x020fe40000004100 */
[----:B------:R-:W-:Y:S01]  /*2df0*/  FFMA.FTZ R98, R6, R185, R186 ;  /* 0x000000b906627223 */ /* 0x000fe200000100ba */
[----:B------:R-:W-:Y:S01]  /*2e00*/  FADD.FTZ R97, R10, -R97 ;  /* 0x800000610a617221 */ /* 0x000fe20000010000 */
[----:B------:R-:W-:Y:S01]  /*2e10*/  FADD.FTZ R180, R15, -R164 ;  /* 0x800000a40fb47221 */ /* 0x000fe20000010000 */
[--C-:B------:R-:W-:Y:S02]  /*2e20*/  HADD2.F32 R182, -RZ, R177.reuse.H0_H0 ;  /* 0x200000b1ffb67230 */ /* 0x100fe40000004100 */
[----:B------:R-:W-:Y:S01]  /*2e30*/  FADD.FTZ R98, R13, -R98 ;  /* 0x800000620d627221 */ /* 0x000fe20000010000 */
[C---:B------:R-:W-:Y:S01]  /*2e40*/  FFMA.FTZ R164, R7.reuse, R97, R156 ;  /* 0x0000006107a47223 */ /* 0x040fe2000001009c */
[----:B------:R-:W-:Y:S01]  /*2e50*/  FFMA.FTZ R167, R7, R180, R159 ;  /* 0x000000b407a77223 */ /* 0x000fe2000001009f */
[----:B------:R-:W-:-:S02]  /*2e60*/  HADD2.F32 R183, -RZ, R177.H1_H1 ;  /* 0x300000b1ffb77230 */ /* 0x000fc40000004100 */
[-CC-:B------:R-:W-:Y:S01]  /*2e70*/  FFMA.FTZ R97, R17, R185.reuse, R186.reuse ;  /* 0x000000b911617223 */ /* 0x180fe200000100ba */
[-C--:B------:R-:W-:Y:S01]  /*2e80*/  FMUL.FTZ R177, R164, R184.reuse ;  /* 0x000000b8a4b17220 */ /* 0x080fe20000410000 */
[----:B------:R-:W-:Y:S01]  /*2e90*/  FMUL.FTZ R218, R167, R184 ;  /* 0x000000b8a7da7220 */ /* 0x000fe20000410000 */
[----:B------:R-:W-:Y:S01]  /*2ea0*/  FFMA.FTZ R99, R11, R185, R186 ;  /* 0x000000b90b637223 */ /* 0x000fe200000100ba */
[----:B------:R-:W-:Y:S01]  /*2eb0*/  FADD.FTZ R97, R14, -R97 ;  /* 0x800000610e617221 */ /* 0x000fe20000010000 */
[----:B------:R-:W-:Y:S01]  /*2ec0*/  FFMA.FTZ R132, R177, R96, R132 ;  /* 0x00000060b1847223 */ /* 0x000fe20000010084 */
[----:B------:R-:W-:Y:S01]  /*2ed0*/  FFMA.FTZ R135, R218, R183, R135 ;  /* 0x000000b7da877223 */ /* 0x000fe20000010087 */
[-CC-:B------:R-:W-:Y:S01]  /*2ee0*/  FFMA.FTZ R96, R16, R185.reuse, R186.reuse ;  /* 0x000000b910607223 */ /* 0x180fe200000100ba */
[----:B------:R-:W-:Y:S01]  /*2ef0*/  FFMA.FTZ R183, R21, R185, R186 ;  /* 0x000000b915b77223 */ /* 0x000fe200000100ba */
[----:B------:R-:W-:Y:S01]  /*2f00*/  FFMA.FTZ R165, R7, R98, R157 ;  /* 0x0000006207a57223 */ /* 0x000fe2000001009d */
[----:B------:R-:W-:Y:S01]  /*2f10*/  FADD.FTZ R99, R12, -R99 ;  /* 0x800000630c637221 */ /* 0x000fe20000010000 */
[----:B------:R-:W-:Y:S01]  /*2f20*/  FADD.FTZ R98, R19, -R96 ;  /* 0x8000006013627221 */ /* 0x000fe20000010000 */
[----:B------:R-:W-:Y:S01]  /*2f30*/  FADD.FTZ R183, R18, -R183 ;  /* 0x800000b712b77221 */ /* 0x000fe20000010000 */
[C---:B------:R-:W-:Y:S01]  /*2f40*/  FFMA.FTZ R96, R7.reuse, R97, R160 ;  /* 0x0000006107607223 */ /* 0x040fe200000100a0 */
[----:B------:R-:W-:Y:S01]  /*2f50*/  FFMA.FTZ R187, R22, R185, R186 ;  /* 0x000000b916bb7223 */ /* 0x000fe200000100ba */
[C---:B------:R-:W-:Y:S01]  /*2f60*/  FFMA.FTZ R166, R7.reuse, R99, R158 ;  /* 0x0000006307a67223 */ /* 0x040fe2000001009e */
[----:B------:R-:W-:Y:S01]  /*2f70*/  FFMA.FTZ R97, R7, R98, R161 ;  /* 0x0000006207617223 */ /* 0x000fe200000100a1 */
[----:B------:R-:W-:-:S02]  /*2f80*/  HADD2.F32 R176, -RZ, R176.H1_H1 ;  /* 0x300000b0ffb07230 */ /* 0x000fc40000004100 */
[----:B------:R-:W-:Y:S01]  /*2f90*/  FFMA.FTZ R98, R7, R183, R162 ;  /* 0x000000b707627223 */ /* 0x000fe200000100a2 */
[--C-:B------:R-:W-:Y:S02]  /*2fa0*/  HADD2.F32 R99, -RZ, R178.reuse.H0_H0 ;  /* 0x200000b2ff637230 */ /* 0x100fe40000004100 */
[-C--:B------:R-:W-:Y:S01]  /*2fb0*/  FMUL.FTZ R180, R165, R184.reuse ;  /* 0x000000b8a5b47220 */ /* 0x080fe20000410000 */
[-C--:B------:R-:W-:Y:S01]  /*2fc0*/  FMUL.FTZ R183, R96, R184.reuse ;  /* 0x000000b860b77220 */ /* 0x080fe20000410000 */
[----:B------:R-:W-:Y:S01]  /*2fd0*/  FADD.FTZ R220, R20, -R187 ;  /* 0x800000bb14dc7221 */ /* 0x000fe20000010000 */
[----:B------:R-:W-:Y:S01]  /*2fe0*/  FMUL.FTZ R181, R166, R184 ;  /* 0x000000b8a6b57220 */ /* 0x000fe20000410000 */
[----:B------:R-:W-:Y:S01]  /*2ff0*/  FFMA.FTZ R133, R180, R176, R133 ;  /* 0x000000b0b4857223 */ /* 0x000fe20000010085 */
[----:B------:R-:W-:Y:S01]  /*3000*/  FFMA.FTZ R136, R183, R99, R136 ;  /* 0x00000063b7887223 */ /* 0x000fe20000010088 */
[----:B------:R-:W-:Y:S02]  /*3010*/  HADD2.F32 R176, -RZ, R179.H0_H0 ;  /* 0x200000b3ffb07230 */ /* 0x000fe40000004100 */
[----:B------:R-:W-:Y:S01]  /*3020*/  FFMA.FTZ R99, R7, R220, R163 ;  /* 0x000000dc07637223 */ /* 0x000fe200000100a3 */
[----:B------:R-:W-:Y:S01]  /*3030*/  FFMA.FTZ R134, R181, R182, R134 ;  /* 0x000000b6b5867223 */ /* 0x000fe20000010086 */
[----:B------:R-:W-:-:S02]  /*3040*/  HADD2.F32 R178, -RZ, R178.H1_H1 ;  /* 0x300000b2ffb27230 */ /* 0x000fc40000004100 */
[-C--:B------:R-:W-:Y:S01]  /*3050*/  FMUL.FTZ R187, R98, R184.reuse ;  /* 0x000000b862bb7220 */ /* 0x080fe20000410000 */
[-C--:B------:R-:W-:Y:S01]  /*3060*/  FMUL.FTZ R182, R97, R184.reuse ;  /* 0x000000b861b67220 */ /* 0x080fe20000410000 */
[----:B------:R-:W-:Y:S01]  /*3070*/  FMUL.FTZ R220, R99, R184 ;  /* 0x000000b863dc7220 */ /* 0x000fe20000410000 */
[----:B------:R-:W-:Y:S02]  /*3080*/  HADD2.F32 R221, -RZ, R179.H1_H1 ;  /* 0x300000b3ffdd7230 */ /* 0x000fe40000004100 */
        /* <DEDUP_REMOVED lines=14> */
[----:B------:R-:W-:Y:S01]  /*3170*/  F2FP.F16.F32.PACK_AB R179, R180, R187 ;  /* 0x000000bbb4b3723e */ /* 0x000fe200000000ff */
[----:B------:R-:W-:Y:S06]  /*3180*/  BRA `(.L_x_7556) ;  /* 0x0000000800e87947 */ /* 0x000fec0003800000 */
.L_x_7555:
[--C-:B-----5:R-:W-:Y:S02]  /*3190*/  HADD2.F32 R180, -RZ, R178.reuse.H0_H0 ;  /* 0x200000b2ffb47230 */ /* 0x120fe40000004100 */
[-CC-:B------:R-:W-:Y:S01]  /*31a0*/  FFMA.FTZ R181, R21, R185.reuse, R186.reuse ;  /* 0x000000b915b57223 */ /* 0x180fe200000100ba */
[----:B------:R-:W-:Y:S02]  /*31b0*/  HADD2.F32 R182, -RZ, R178.H1_H1 ;  /* 0x300000b2ffb67230 */ /* 0x000fe40000004100 */
[-CC-:B------:R-:W-:Y:S01]  /*31c0*/  FFMA.FTZ R183, R22, R185.reuse, R186.reuse ;  /* 0x000000b916b77223 */ /* 0x180fe200000100ba */
[--C-:B------:R-:W-:Y:S02]  /*31d0*/  HADD2.F32 R187, -RZ, R179.reuse.H0_H0 ;  /* 0x200000b3ffbb7230 */ /* 0x100fe40000004100 */
[-CC-:B------:R-:W-:Y:S01]  /*31e0*/  FFMA.FTZ R178, R16, R185.reuse, R186.reuse ;  /* 0x000000b910b27223 */ /* 0x180fe200000100ba */
[----:B------:R-:W-:Y:S02]  /*31f0*/  HADD2.F32 R224, -RZ, R179.H1_H1 ;  /* 0x300000b3ffe07230 */ /* 0x000fe40000004100 */
[----:B------:R-:W-:Y:S01]  /*3200*/  FFMA.FTZ R179, R17, R185, R186 ;  /* 0x000000b911b37223 */ /* 0x000fe200000100ba */
[----:B------:R-:W-:Y:S01]  /*3210*/  FADD.FTZ R181, R18, -R181 ;  /* 0x800000b512b57221 */ /* 0x000fe20000010000 */
[----:B------:R-:W-:Y:S01]  /*3220*/  FADD.FTZ R218, R20, -R183 ;  /* 0x800000b714da7221 */ /* 0x000fe20000010000 */
[----:B------:R-:W-:Y:S01]  /*3230*/  FADD.FTZ R178, R19, -R178 ;  /* 0x800000b213b27221 */ /* 0x000fe20000010000 */
        /* <DEDUP_REMOVED lines=8> */
[----:B------:R-:W-:Y:S01]  /*32c0*/  FMUL.FTZ R221, R179, R184 ;  /* 0x000000b8b3dd7220 */ /* 0x000fe20000410000 */
[----:B------:R-:W-:Y:S01]  /*32d0*/  FFMA.FTZ R138, R223, R187, R138 ;  /* 0x000000bbdf8a7223 */ /* 0x000fe2000001008a */
[----:B------:R-:W-:-:S02]  /*32e0*/  HADD2.F32 R187, -RZ, R177.H1_H1 ;  /* 0x300000b1ffbb7230 */ /* 0x000fc40000004100 */
[----:B------:R-:W-:Y:S01]  /*32f0*/  FFMA.FTZ R137, R220, R182, R137 ;  /* 0x000000b6dc897223 */ /* 0x000fe20000010089 */
[----:B------:R-:W-:Y:S01]  /*3300*/  FFMA.FTZ R136, R221, R180, R136 ;  /* 0x000000b4dd887223 */ /* 0x000fe20000010088 */
[----:B------:R-:W-:Y:S02]  /*3310*/  HADD2.F32 R182, -RZ, R177.H0_H0 ;  /* 0x200000b1ffb67230 */ /* 0x000fe40000004100 */
[-CC-:B------:R-:W-:Y:S01]  /*3320*/  FFMA.FTZ R179, R11, R185.reuse, R186.reuse ;  /* 0x000000b90bb37223 */ /* 0x180fe200000100ba */
[-CC-:B------:R-:W-:Y:S01]  /*3330*/  FFMA.FTZ R180, R8, R185.reuse, R186.reuse ;  /* 0x000000b908b47223 */ /* 0x180fe200000100ba */
[-C--:B------:R-:W-:Y:S01]  /*3340*/  FFMA.FTZ R177, R9, R185.reuse, R186 ;  /* 0x000000b909b17223 */ /* 0x080fe200000100ba */
[--C-:B------:R-:W-:Y:S02]  /*3350*/  HADD2.F32 R178, -RZ, R176.reuse.H0_H0 ;  /* 0x200000b0ffb27230 */ /* 0x100fe40000004100 */
[----:B------:R-:W-:Y:S01]  /*3360*/  FADD.FTZ R179, R12, -R179 ;  /* 0x800000b30cb37221 */ /* 0x000fe20000010000 */
[----:B------:R-:W-:Y:S01]  /*3370*/  FADD.FTZ R218, R15, -R180 ;  /* 0x800000b40fda7221 */ /* 0x000fe20000010000 */
[----:B------:R-:W-:Y:S01]  /*3380*/  FADD.FTZ R177, R10, -R177 ;  /* 0x800000b10ab17221 */ /* 0x000fe20000010000 */
        /* <DEDUP_REMOVED lines=27> */
[----:B------:R-:W-:Y:S01]  /*3540*/  F2FP.F16.F32.PACK_AB R176, R181, R176 ;  /* 0x000000b0b5b0723e */ /* 0x000fe200000000ff */
[----:B------:R-:W-:Y:S06]  /*3550*/  BRA `(.L_x_7556) ;  /* 0x0000000400f47947 */ /* 0x000fec0003800000 */
.L_x_7554:
        /* <DEDUP_REMOVED lines=8> */
[----:B------:R-:W-:Y:S01]  /*35e0*/  FADD.FTZ R166, R12, -R165 ;  /* 0x800000a50ca67221 */ /* 0x000fe20000010000 */
[----:B------:R-:W-:Y:S01]  /*35f0*/  FADD.FTZ R96, R13, -R96 ;  /* 0x800000600d607221 */ /* 0x000fe20000010000 */
[----:B-----5:R-:W-:Y:S02]  /*3600*/  HADD2.F32 R183, -RZ, R177.H0_H0 ;  /* 0x200000b1ffb77230 */ /* 0x020fe40000004100 */
[----:B------:R-:W-:Y:S01]  /*3610*/  FADD.FTZ R164, R10, -R97 ;  /* 0x800000610aa47221 */ /* 0x000fe20000010000 */
[----:B------:R-:W-:Y:S01]  /*3620*/  FMUL.FTZ R166, R7, R166 ;  /* 0x000000a607a67220 */ /* 0x000fe20000410000 */
[----:B------:R-:W-:Y:S01]  /*3630*/  FADD.FTZ R98, R15, -R98 ;  /* 0x800000620f627221 */ /* 0x000fe20000010000 */
[----:B------:R-:W-:Y:S01]  /*3640*/  FMUL.FTZ R165, R7, R96 ;  /* 0x0000006007a57220 */ /* 0x000fe20000410000 */
[----:B------:R-:W-:Y:S01]  /*3650*/  FFMA.FTZ R97, R17, R185, R186 ;  /* 0x000000b911617223 */ /* 0x000fe200000100ba */
[----:B------:R-:W-:Y:S01]  /*3660*/  FMUL.FTZ R181, R166, R184 ;  /* 0x000000b8a6b57220 */ /* 0x000fe20000410000 */
[----:B------:R-:W-:-:S02]  /*3670*/  HADD2.F32 R99, -RZ, R176.H0_H0 ;  /* 0x200000b0ff637230 */ /* 0x000fc40000004100 */
[C---:B------:R-:W-:Y:S01]  /*3680*/  FMUL.FTZ R164, R7.reuse, R164 ;  /* 0x000000a407a47220 */ /* 0x040fe20000410000 */
[----:B------:R-:W-:Y:S02]  /*3690*/  HADD2.F32 R176, -RZ, R176.H1_H1 ;  /* 0x300000b0ffb07230 */ /* 0x000fe40000004100 */
[----:B------:R-:W-:Y:S01]  /*36a0*/  FMUL.FTZ R167, R7, R98 ;  /* 0x0000006207a77220 */ /* 0x000fe20000410000 */
[-C--:B------:R-:W-:Y:S01]  /*36b0*/  FMUL.FTZ R180, R165, R184.reuse ;  /* 0x000000b8a5b47220 */ /* 0x080fe20000410000 */
[----:B------:R-:W-:Y:S01]  /*36c0*/  FFMA.FTZ R134, R183, R181, R134 ;  /* 0x000000b5b7867223 */ /* 0x000fe20000010086 */
[-CC-:B------:R-:W-:Y:S01]  /*36d0*/  FFMA.FTZ R98, R16, R185.reuse, R186.reuse ;  /* 0x000000b910627223 */ /* 0x180fe200000100ba */
[-C--:B------:R-:W-:Y:S01]  /*36e0*/  FFMA.FTZ R183, R21, R185.reuse, R186 ;  /* 0x000000b915b77223 */ /* 0x080fe200000100ba */
[----:B------:R-:W-:Y:S01]  /*36f0*/  FADD.FTZ R96, R14, -R97 ;  /* 0x800000610e607221 */ /* 0x000fe20000010000 */
[----:B------:R-:W-:Y:S02]  /*3700*/  HADD2.F32 R218, -RZ, R177.H1_H1 ;  /* 0x300000b1ffda7230 */ /* 0x000fe40000004100 */
[----:B------:R-:W-:Y:S01]  /*3710*/  FMUL.FTZ R177, R164, R184 ;  /* 0x000000b8a4b17220 */ /* 0x000fe20000410000 */
[----:B------:R-:W-:Y:S01]  /*3720*/  FFMA.FTZ R133, R176, R180, R133 ;  /* 0x000000b4b0857223 */ /* 0x000fe20000010085 */
[----:B------:R-:W-:Y:S01]  /*3730*/  FADD.FTZ R98, R19, -R98 ;  /* 0x8000006213627221 */ /* 0x000fe20000010000 */
[----:B------:R-:W-:Y:S01]  /*3740*/  FADD.FTZ R176, R18, -R183 ;  /* 0x800000b712b07221 */ /* 0x000fe20000010000 */
[----:B------:R-:W-:Y:S01]  /*3750*/  FMUL.FTZ R96, R7, R96 ;  /* 0x0000006007607220 */ /* 0x000fe20000410000 */
[----:B------:R-:W-:Y:S01]  /*3760*/  FFMA.FTZ R187, R22, R185, R186 ;  /* 0x000000b916bb7223 */ /* 0x000fe200000100ba */
[----:B------:R-:W-:Y:S01]  /*3770*/  FFMA.FTZ R132, R99, R177, R132 ;  /* 0x000000b163847223 */ /* 0x000fe20000010084 */
[----:B------:R-:W-:-:S02]  /*3780*/  HADD2.F32 R99, -RZ, R178.H0_H0 ;  /* 0x200000b2ff637230 */ /* 0x000fc40000004100 */
[C---:B------:R-:W-:Y:S01]  /*3790*/  FMUL.FTZ R97, R7.reuse, R98 ;  /* 0x0000006207617220 */ /* 0x040fe20000410000 */
[----:B------:R-:W-:Y:S01]  /*37a0*/  FMUL.FTZ R98, R7, R176 ;  /* 0x000000b007627220 */ /* 0x000fe20000410000 */
[-C--:B------:R-:W-:Y:S01]  /*37b0*/  FMUL.FTZ R183, R96, R184.reuse ;  /* 0x000000b860b77220 */ /* 0x080fe20000410000 */
[----:B------:R-:W-:Y:S01]  /*37c0*/  FADD.FTZ R176, R20, -R187 ;  /* 0x800000bb14b07221 */ /* 0x000fe20000010000 */
[----:B------:R-:W-:Y:S01]  /*37d0*/  FMUL.FTZ R182, R167, R184 ;  /* 0x000000b8a7b67220 */ /* 0x000fe20000410000 */
[----:B------:R-:W-:Y:S02]  /*37e0*/  HADD2.F32 R178, -RZ, R178.H1_H1 ;  /* 0x300000b2ffb27230 */ /* 0x000fe40000004100 */
[----:B------:R-:W-:Y:S01]  /*37f0*/  FFMA.FTZ R136, R99, R183, R136 ;  /* 0x000000b763887223 */ /* 0x000fe20000010088 */
[----:B------:R-:W-:Y:S01]  /*3800*/  FMUL.FTZ R99, R7, R176 ;  /* 0x000000b007637220 */ /* 0x000fe20000410000 */
[----:B------:R-:W-:Y:S01]  /*3810*/  FFMA.FTZ R135, R218, R182, R135 ;  /* 0x000000b6da877223 */ /* 0x000fe20000010087 */
[----:B------:R-:W-:-:S02]  /*3820*/  HADD2.F32 R221, -RZ, R179.H0_H0 ;  /* 0x200000b3ffdd7230 */ /* 0x000fc40000004100 */
[-C--:B------:R-:W-:Y:S01]  /*3830*/  FMUL.FTZ R218, R97, R184.reuse ;  /* 0x000000b861da7220 */ /* 0x080fe20000410000 */
[-C--:B------:R-:W-:Y:S01]  /*3840*/  FMUL.FTZ R187, R98, R184.reuse ;  /* 0x000000b862bb7220 */ /* 0x080fe20000410000 */
[----:B------:R-:W-:Y:S01]  /*3850*/  FMUL.FTZ R220, R99, R184 ;  /* 0x000000b863dc7220 */ /* 0x000fe20000410000 */
[----:B------:R-:W-:Y:S02]  /*3860*/  HADD2.F32 R222, -RZ, R179.H1_H1 ;  /* 0x300000b3ffde7230 */ /* 0x000fe40000004100 */
[----:B------:R-:W-:Y:S01]  /*3870*/  FFMA.FTZ R137, R178, R218, R137 ;  /* 0x000000dab2897223 */ /* 0x000fe20000010089 */
[----:B------:R-:W-:Y:S01]  /*3880*/  FMUL.FTZ R176, R56, R177 ;  /* 0x000000b138b07220 */ /* 0x000fe20000410000 */
        /* <DEDUP_REMOVED lines=14> */
.L_x_7557:
[--C-:B-----5:R-:W-:Y:S02]  /*3970*/  HADD2.F32 R221, -RZ, R179.reuse.H0_H0 ;  /* 0x200000b3ffdd7230 */ /* 0x120fe40000004100 */
[-CC-:B------:R-:W-:Y:S01]  /*3980*/  FFMA.FTZ R187, R22, R185.reuse, R186.reuse ;  /* 0x000000b916bb7223 */ /* 0x180fe200000100ba */
[----:B------:R-:W-:Y:S02]  /*3990*/  HADD2.F32 R224, -RZ, R179.H1_H1 ;  /* 0x300000b3ffe07230 */ /* 0x000fe40000004100 */
[-CC-:B------:R-:W-:Y:S01]  /*39a0*/  FFMA.FTZ R179, R17, R185.reuse, R186.reuse ;  /* 0x000000b911b37223 */ /* 0x180fe200000100ba */
[--C-:B------:R-:W-:Y:S02]  /*39b0*/  HADD2.F32 R181, -RZ, R178.reuse.H0_H0 ;  /* 0x200000b2ffb57230 */ /* 0x100fe40000004100 */
[----:B------:R-:W-:Y:S01]  /*39c0*/  FADD.FTZ R220, R20, -R187 ;  /* 0x800000bb14dc7221 */ /* 0x000fe20000010000 */
[----:B------:R-:W-:Y:S02]  /*39d0*/  HADD2.F32 R182, -RZ, R178.H1_H1 ;  /* 0x300000b2ffb67230 */ /* 0x000fe40000004100 */
[----:B------:R-:W-:Y:S01]  /*39e0*/  FADD.FTZ R178, R14, -R179 ;  /* 0x800000b30eb27221 */ /* 0x000fe20000010000 */
[-CC-:B------:R-:W-:Y:S01]  /*39f0*/  FFMA.FTZ R183, R21, R185.reuse, R186.reuse ;  /* 0x000000b915b77223 */ /* 0x180fe200000100ba */
[-C--:B------:R-:W-:Y:S01]  /*3a00*/  FFMA.FTZ R180, R16, R185.reuse, R186 ;  /* 0x000000b910b47223 */ /* 0x080fe200000100ba */
[C---:B------:R-:W-:Y:S01]  /*3a10*/  FMUL.FTZ R223, R7.reuse, R220 ;  /* 0x000000dc07df7220 */ /* 0x040fe20000410000 */
[----:B------:R-:W-:Y:S01]  /*3a20*/  FMUL.FTZ R179, R7, R178 ;  /* 0x000000b207b37220 */ /* 0x000fe20000410000 */
[----:B------:R-:W-:Y:S01]  /*3a30*/  FADD.FTZ R218, R18, -R183 ;  /* 0x800000b712da7221 */ /* 0x000fe20000010000 */
[----:B------:R-:W-:Y:S01]  /*3a40*/  FADD.FTZ R180, R19, -R180 ;  /* 0x800000b413b47221 */ /* 0x000fe20000010000 */
[-C--:B------:R-:W-:Y:S01]  /*3a50*/  FMUL.FTZ R222, R223, R184.reuse ;  /* 0x000000b8dfde7220 */ /* 0x080fe20000410000 */
[----:B------:R-:W-:Y:S01]  /*3a60*/  FMUL.FTZ R223, R179, R184 ;  /* 0x000000b8b3df7220 */ /* 0x000fe20000410000 */
[----:B------:R-:W-:Y:S01]  /*3a70*/  FFMA.FTZ R179, R11, R185, R186 ;  /* 0x000000b90bb37223 */ /* 0x000fe200000100ba */
[C---:B------:R-:W-:Y:S01]  /*3a80*/  FMUL.FTZ R187, R7.reuse, R218 ;  /* 0x000000da07bb7220 */ /* 0x040fe20000410000 */
[----:B------:R-:W-:Y:S01]  /*3a90*/  FMUL.FTZ R183, R7, R180 ;  /* 0x000000b407b77220 */ /* 0x000fe20000410000 */
[----:B------:R-:W-:Y:S01]  /*3aa0*/  FFMA.FTZ R136, R181, R223, R136 ;  /* 0x000000dfb5887223 */ /* 0x000fe20000010088 */
[----:B------:R-:W-:Y:S01]  /*3ab0*/  FADD.FTZ R180, R12, -R179 ;  /* 0x800000b30cb47221 */ /* 0x000fe20000010000 */
[-C--:B------:R-:W-:Y:S01]  /*3ac0*/  FMUL.FTZ R225, R187, R184.reuse ;  /* 0x000000b8bbe17220 */ /* 0x080fe20000410000 */
[----:B------:R-:W-:Y:S01]  /*3ad0*/  FMUL.FTZ R220, R183, R184 ;  /* 0x000000b8b7dc7220 */ /* 0x000fe20000410000 */
[----:B------:R-:W-:-:S02]  /*3ae0*/  HADD2.F32 R187, -RZ, R177.H0_H0 ;  /* 0x200000b1ffbb7230 */ /* 0x000fc40000004100 */
[-CC-:B------:R-:W-:Y:S01]  /*3af0*/  FFMA.FTZ R178, R8, R185.reuse, R186.reuse ;  /* 0x000000b908b27223 */ /* 0x180fe200000100ba */
[----:B------:R-:W-:Y:S02]  /*3b00*/  HADD2.F32 R218, -RZ, R177.H1_H1 ;  /* 0x300000b1ffda7230 */ /* 0x000fe40000004100 */
[-CC-:B------:R-:W-:Y:S01]  /*3b10*/  FFMA.FTZ R177, R9, R185.reuse, R186.reuse ;  /* 0x000000b909b17223 */ /* 0x180fe200000100ba */
[----:B------:R-:W-:Y:S01]  /*3b20*/  FMUL.FTZ R181, R7, R180 ;  /* 0x000000b407b57220 */ /* 0x000fe20000410000 */
[----:B------:R-:W-:Y:S01]  /*3b30*/  FFMA.FTZ R180, R6, R185, R186 ;  /* 0x000000b906b47223 */ /* 0x000fe200000100ba */
[----:B------:R-:W-:Y:S01]  /*3b40*/  FFMA.FTZ R137, R182, R220, R137 ;  /* 0x000000dcb6897223 */ /* 0x000fe20000010089 */
[----:B------:R-:W-:Y:S01]  /*3b50*/  FADD.FTZ R182, R15, -R178 ;  /* 0x800000b20fb67221 */ /* 0x000fe20000010000 */
[----:B------:R-:W-:Y:S01]  /*3b60*/  FADD.FTZ R178, R10, -R177 ;  /* 0x800000b10ab27221 */ /* 0x000fe20000010000 */
[----:B------:R-:W-:Y:S01]  /*3b70*/  FADD.FTZ R180, R13, -R180 ;  /* 0x800000b40db47221 */ /* 0x000fe20000010000 */
[----:B------:R-:W-:Y:S01]  /*3b80*/  FFMA.FTZ R138, R221, R225, R138 ;  /* 0x000000e1dd8a7223 */ /* 0x000fe2000001008a */
[C---:B------:R-:W-:Y:S01]  /*3b90*/  FMUL.FTZ R221, R7.reuse, R182 ;  /* 0x000000b607dd7220 */ /* 0x040fe20000410000 */
[----:B------:R-:W-:Y:S01]  /*3ba0*/  FMUL.FTZ R177, R7, R178 ;  /* 0x000000b207b17220 */ /* 0x000fe20000410000 */
[----:B------:R-:W-:Y:S01]  /*3bb0*/  FMUL.FTZ R183, R181, R184 ;  /* 0x000000b8b5b77220 */ /* 0x000fe20000410000 */
[----:B------:R-:W-:Y:S01]  /*3bc0*/  FMUL.FTZ R181, R7, R180 ;  /* 0x000000b407b57220 */ /* 0x000fe20000410000 */
        /* <DEDUP_REMOVED lines=21> */
[----:B------:R-:W-:-:S07]  /*3d20*/  F2FP.F16.F32.PACK_AB R176, R181, R176 ;  /* 0x000000b0b5b0723e */ /* 0x000fce00000000ff */
.L_x_7556:
        /* <DEDUP_REMOVED lines=8> */
.L_x_7553:
[----:B------:R-:W-:Y:S05]  /*3db0*/  BSYNC.RECONVERGENT B0 ;  /* 0x0000000000007941 */ /* 0x000fea0003800200 */
.L_x_7552:
        /* <DEDUP_REMOVED lines=16> */
[----:B------:R-:W-:Y:S01]  /*3ec0*/  FADD.FTZ R96, R201, -R96 ;  /* 0x80000060c9607221 */ /* 0x000fe20000010000 */
[-C--:B------:R-:W-:Y:S01]  /*3ed0*/  FFMA.FTZ R97, R193, R185.reuse, R186 ;  /* 0x000000b9c1617223 */ /* 0x080fe200000100ba */
[----:B------:R-:W-:Y:S01]  /*3ee0*/  FADD.FTZ R98, R203, -R98 ;  /* 0x80000062cb627221 */ /* 0x000fe20000010000 */
[----:B------:R-:W-:Y:S01]  /*3ef0*/  FADD.FTZ R99, R202, -R99 ;  /* 0x80000063ca637221 */ /* 0x000fe20000010000 */
[----:B------:R-:W-:Y:S01]  /*3f00*/  FFMA.FTZ R165, R7, R96, R29 ;  /* 0x0000006007a57223 */ /* 0x000fe2000001001d */
[-CC-:B------:R-:W-:Y:S01]  /*3f10*/  FFMA.FTZ R222, R208, R185.reuse, R186.reuse ;  /* 0x000000b9d0de7223 */ /* 0x180fe200000100ba */
[-CC-:B------:R-:W-:Y:S01]  /*3f20*/  FFMA.FTZ R220, R198, R185.reuse, R186.reuse ;  /* 0x000000b9c6dc7223 */ /* 0x180fe200000100ba */
[----:B------:R-:W-:Y:S01]  /*3f30*/  FFMA.FTZ R221, R199, R185, R186 ;  /* 0x000000b9c7dd7223 */ /* 0x000fe200000100ba */
[----:B------:R-:W-:Y:S01]  /*3f40*/  FADD.FTZ R183, R204, -R183 ;  /* 0x800000b7ccb77221 */ /* 0x000fe20000010000 */
[----:B-----5:R-:W-:-:S02]  /*3f50*/  HADD2.F32 R186, -RZ, R176.H0_H0 ;  /* 0x200000b0ffba7230 */ /* 0x020fc40000004100 */
[----:B------:R-:W-:Y:S01]  /*3f60*/  FADD.FTZ R97, R200, -R97 ;  /* 0x80000061c8617221 */ /* 0x000fe20000010000 */
[----:B------:R-:W-:Y:S02]  /*3f70*/  HADD2.F32 R176, -RZ, R176.H1_H1 ;  /* 0x300000b0ffb07230 */ /* 0x000fe40000004100 */
[C---:B------:R-:W-:Y:S01]  /*3f80*/  FFMA.FTZ R167, R7.reuse, R98, R31 ;  /* 0x0000006207a77223 */ /* 0x040fe2000001001f */
[----:B------:R-:W-:Y:S01]  /*3f90*/  FFMA.FTZ R166, R7, R99, R30 ;  /* 0x0000006307a67223 */ /* 0x000fe2000001001e */
[----:B------:R-:W-:Y:S01]  /*3fa0*/  FMUL.FTZ R180, R165, R184 ;  /* 0x000000b8a5b47220 */ /* 0x000fe20000410000 */
[----:B------:R-:W-:Y:S01]  /*3fb0*/  FADD.FTZ R222, R207, -R222 ;  /* 0x800000decfde7221 */ /* 0x000fe20000010000 */
[C---:B------:R-:W-:Y:S01]  /*3fc0*/  FFMA.FTZ R96, R7.reuse, R183, R24 ;  /* 0x000000b707607223 */ /* 0x040fe20000010018 */
[--C-:B------:R-:W-:Y:S02]  /*3fd0*/  HADD2.F32 R187, -RZ, R177.reuse.H1_H1 ;  /* 0x300000b1ffbb7230 */ /* 0x100fe40000004100 */
[----:B------:R-:W-:Y:S01]  /*3fe0*/  FFMA.FTZ R164, R7, R97, R28 ;  /* 0x0000006107a47223 */ /* 0x000fe2000001001c */
[----:B------:R-:W-:-:S02]  /*3ff0*/  HADD2.F32 R185, -RZ, R177.H0_H0 ;  /* 0x200000b1ffb97230 */ /* 0x000fc40000004100 */
[-C--:B------:R-:W-:Y:S01]  /*4000*/  FMUL.FTZ R182, R167, R184.reuse ;  /* 0x000000b8a7b67220 */ /* 0x080fe20000410000 */
[----:B------:R-:W-:Y:S01]  /*4010*/  FADD.FTZ R220, R205, -R220 ;  /* 0x800000dccddc7221 */ /* 0x000fe20000010000 */
[----:B------:R-:W-:Y:S01]  /*4020*/  FMUL.FTZ R181, R166, R184 ;  /* 0x000000b8a6b57220 */ /* 0x000fe20000410000 */
[----:B------:R-:W-:Y:S01]  /*4030*/  FFMA.FTZ R218, R180, R176, R141 ;  /* 0x000000b0b4da7223 */ /* 0x000fe2000001008d */
[----:B------:R-:W-:Y:S02]  /*4040*/  HADD2.F32 R98, -RZ, R178.H0_H0 ;  /* 0x200000b2ff627230 */ /* 0x000fe40000004100 */
[C---:B------:R-:W-:Y:S01]  /*4050*/  FFMA.FTZ R99, R7.reuse, R222, R27 ;  /* 0x000000de07637223 */ /* 0x040fe2000001001b */
[-C--:B------:R-:W-:Y:S01]  /*4060*/  FMUL.FTZ R141, R96, R184.reuse ;  /* 0x000000b8608d7220 */ /* 0x080fe20000410000 */
[----:B------:R-:W-:Y:S01]  /*4070*/  FMUL.FTZ R177, R164, R184 ;  /* 0x000000b8a4b17220 */ /* 0x000fe20000410000 */
[----:B------:R-:W-:Y:S01]  /*4080*/  FADD.FTZ R221, R206, -R221 ;  /* 0x800000ddcedd7221 */ /* 0x000fe20000010000 */
[----:B------:R-:W-:Y:S01]  /*4090*/  FFMA.FTZ R187, R182, R187, R143 ;  /* 0x000000bbb6bb7223 */ /* 0x000fe2000001008f */
[----:B------:R-:W-:Y:S01]  /*40a0*/  FFMA.FTZ R97, R7, R220, R25 ;  /* 0x000000dc07617223 */ /* 0x000fe20000010019 */
[----:B------:R-:W-:Y:S01]  /*40b0*/  FFMA.FTZ R185, R181, R185, R142 ;  /* 0x000000b9b5b97223 */ /* 0x000fe2000001008e */
[----:B------:R-:W-:-:S02]  /*40c0*/  HADD2.F32 R143, -RZ, R179.H1_H1 ;  /* 0x300000b3ff8f7230 */ /* 0x000fc40000004100 */
[----:B------:R-:W-:Y:S01]  /*40d0*/  FMUL.FTZ R142, R99, R184 ;  /* 0x000000b8638e7220 */ /* 0x000fe20000410000 */
[----:B------:R-:W-:Y:S01]  /*40e0*/  FFMA.FTZ R144, R141, R98, R144 ;  /* 0x000000628d907223 */ /* 0x000fe20000010090 */
[----:B------:R-:W-:Y:S01]  /*40f0*/  FFMA.FTZ R186, R177, R186, R140 ;  /* 0x000000bab1ba7223 */ /* 0x000fe2000001008c */
[----:B------:R-:W-:Y:S02]  /*4100*/  HADD2.F32 R178, -RZ, R178.H1_H1 ;  /* 0x300000b2ffb27230 */ /* 0x000fe40000004100 */
[----:B------:R-:W-:Y:S01]  /*4110*/  FFMA.FTZ R98, R7, R221, R26 ;  /* 0x000000dd07627223 */ /* 0x000fe2000001001a */
[-C--:B------:R-:W-:Y:S01]  /*4120*/  FMUL.FTZ R140, R97, R184.reuse ;  /* 0x000000b8618c7220 */ /* 0x080fe20000410000 */
[----:B------:R-:W-:Y:S01]  /*4130*/  FFMA.FTZ R147, R142, R143, R147 ;  /* 0x0000008f8e937223 */ /* 0x000fe20000010093 */
[----:B------:R-:W-:Y:S01]  /*4140*/  FMUL.FTZ R176, R72, R177 ;  /* 0x000000b148b07220 */ /* 0x000fe20000410000 */
[----:B------:R-:W-:Y:S01]  /*4150*/  FMUL.FTZ R143, R98, R184 ;  /* 0x000000b8628f7220 */ /* 0x000fe20000410000 */
[----:B------:R-:W-:Y:S01]  /*4160*/  FFMA.FTZ R145, R140, R178, R145 ;  /* 0x000000b28c917223 */ /* 0x000fe20000010091 */
[----:B------:R-:W-:Y:S01]  /*4170*/  FMUL.FTZ R178, R76, R141 ;  /* 0x0000008d4cb27220 */ /* 0x000fe20000410000 */
[----:B------:R-:W-:-:S02]  /*4180*/  HADD2.F32 R179, -RZ, R179.H0_H0 ;  /* 0x200000b3ffb37230 */ /* 0x000fc40000004100 */
        /* <DEDUP_REMOVED lines=8> */
[----:B------:R-:W-:Y:S02]  /*4210*/  F2FP.F16.F32.PACK_AB R177, R182, R177 ;  /* 0x000000b1b6b1723e */ /* 0x000fe400000000ff */
[----:B------:R-:W-:-:S02]  /*4220*/  F2FP.F16.F32.PACK_AB R178, R141, R178 ;  /* 0x000000b28db2723e */ /* 0x000fc400000000ff */
[----:B------:R-:W-:Y:S01]  /*4230*/  F2FP.F16.F32.PACK_AB R179, R181, R140 ;  /* 0x0000008cb5b3723e */ /* 0x000fe200000000ff */
[----:B------:R-:W-:Y:S06]  /*4240*/  BRA `(.L_x_7562) ;  /* 0x0000000800e87947 */ /* 0x000fec0003800000 */
.L_x_7561:
        /* <DEDUP_REMOVED lines=16> */
[----:B------:R-:W-:Y:S01]  /*4350*/  FFMA.FTZ R225, R7, R224, R27 ;  /* 0x000000e007e17223 */ /* 0x000fe2000001001b */
[----:B-----5:R-:W-:-:S02]  /*4360*/  HADD2.F32 R222, -RZ, R179.H0_H0 ;  /* 0x200000b3ffde7230 */ /* 0x020fc40000004100 */
[C---:B------:R-:W-:Y:S01]  /*4370*/  FFMA.FTZ R221, R7.reuse, R221, R26 ;  /* 0x000000dd07dd7223 */ /* 0x040fe2000001001a */
[----:B------:R-:W-:Y:S02]  /*4380*/  HADD2.F32 R226, -RZ, R179.H1_H1 ;  /* 0x300000b3ffe27230 */ /* 0x000fe40000004100 */
[C---:B------:R-:W-:Y:S01]  /*4390*/  FFMA.FTZ R187, R7.reuse, R187, R24 ;  /* 0x000000bb07bb7223 */ /* 0x040fe20000010018 */
[C---:B------:R-:W-:Y:S01]  /*43a0*/  FFMA.FTZ R223, R7.reuse, R218, R25 ;  /* 0x000000da07df7223 */ /* 0x040fe20000010019 */
        /* <DEDUP_REMOVED lines=11> */
[--C-:B------:R-:W-:Y:S02]  /*4460*/  HADD2.F32 R177, -RZ, R176.reuse.H0_H0 ;  /* 0x200000b0ffb17230 */ /* 0x100fe40000004100 */
[-C--:B------:R-:W-:Y:S01]  /*4470*/  FMUL.FTZ R218, R223, R184.reuse ;  /* 0x000000b8dfda7220 */ /* 0x080fe20000410000 */
[-C--:B------:R-:W-:Y:S01]  /*4480*/  FMUL.FTZ R183, R183, R184.reuse ;  /* 0x000000b8b7b77220 */ /* 0x080fe20000410000 */
[-C--:B------:R-:W-:Y:S01]  /*4490*/  FMUL.FTZ R180, R179, R184.reuse ;  /* 0x000000b8b3b47220 */ /* 0x080fe20000410000 */
[-C--:B------:R-:W-:Y:S01]  /*44a0*/  FMUL.FTZ R181, R181, R184.reuse ;  /* 0x000000b8b5b57220 */ /* 0x080fe20000410000 */
[----:B------:R-:W-:Y:S01]  /*44b0*/  FMUL.FTZ R184, R7, R184 ;  /* 0x000000b807b87220 */ /* 0x000fe20000410000 */
[----:B------:R-:W-:-:S02]  /*44c0*/  HADD2.F32 R176, -RZ, R176.H1_H1 ;  /* 0x300000b0ffb07230 */ /* 0x000fc40000004100 */
        /* <DEDUP_REMOVED lines=16> */
[----:B------:R-:W-:-:S02]  /*45d0*/  F2FP.F16.F32.PACK_AB R179, R224, R179 ;  /* 0x000000b3e0b3723e */ /* 0x000fc400000000ff */
[----:B------:R-:W-:Y:S02]  /*45e0*/  F2FP.F16.F32.PACK_AB R178, R7, R178 ;  /* 0x000000b207b2723e */ /* 0x000fe400000000ff */
[----:B------:R-:W-:Y:S02]  /*45f0*/  F2FP.F16.F32.PACK_AB R177, R180, R177 ;  /* 0x000000b1b4b1723e */ /* 0x000fe400000000ff */
[----:B------:R-:W-:Y:S01]  /*4600*/  F2FP.F16.F32.PACK_AB R176, R140, R181 ;  /* 0x000000b58cb0723e */ /* 0x000fe200000000ff */
[----:B------:R-:W-:Y:S06]  /*4610*/  BRA `(.L_x_7562) ;  /* 0x0000000400f47947 */ /* 0x000fec0003800000 */
.L_x_7560:
        /* <DEDUP_REMOVED lines=10> */
[----:B------:R-:W-:Y:S01]  /*46c0*/  FADD.FTZ R96, R201, -R96 ;  /* 0x80000060c9607221 */ /* 0x000fe20000010000 */
[-CC-:B------:R-:W-:Y:S01]  /*46d0*/  FFMA.FTZ R183, R197, R185.reuse, R186.reuse ;  /* 0x000000b9c5b77223 */ /* 0x180fe200000100ba */
[----:B------:R-:W-:Y:S01]  /*46e0*/  FADD.FTZ R166, R202, -R165 ;  /* 0x800000a5caa67221 */ /* 0x000fe20000010000 */
[C---:B------:R-:W-:Y:S01]  /*46f0*/  FMUL.FTZ R164, R7.reuse, R164 ;  /* 0x000000a407a47220 */ /* 0x040fe20000410000 */
[C---:B------:R-:W-:Y:S01]  /*4700*/  FMUL.FTZ R167, R7.reuse, R98 ;  /* 0x0000006207a77220 */ /* 0x040fe20000410000 */
[-CC-:B------:R-:W-:Y:S01]  /*4710*/  FFMA.FTZ R224, R208, R185.reuse, R186.reuse ;  /* 0x000000b9d0e07223 */ /* 0x180fe200000100ba */
[-CC-:B------:R-:W-:Y:S01]  /*4720*/  FFMA.FTZ R222, R198, R185.reuse, R186.reuse ;  /* 0x000000b9c6de7223 */ /* 0x180fe200000100ba */
[----:B------:R-:W-:Y:S01]  /*4730*/  FMUL.FTZ R165, R7, R96 ;  /* 0x0000006007a57220 */ /* 0x000fe20000410000 */
[----:B------:R-:W-:Y:S01]  /*4740*/  FFMA.FTZ R221, R199, R185, R186 ;  /* 0x000000b9c7dd7223 */ /* 0x000fe200000100ba */
[----:B------:R-:W-:Y:S01]  /*4750*/  FADD.FTZ R96, R204, -R183 ;  /* 0x800000b7cc607221 */ /* 0x000fe20000010000 */
[----:B-----5:R-:W-:-:S02]  /*4760*/  HADD2.F32 R99, -RZ, R176.H0_H0 ;  /* 0x200000b0ff637230 */ /* 0x020fc40000004100 */
[----:B------:R-:W-:Y:S01]  /*4770*/  FMUL.FTZ R166, R7, R166 ;  /* 0x000000a607a67220 */ /* 0x000fe20000410000 */
[--C-:B------:R-:W-:Y:S02]  /*4780*/  HADD2.F32 R185, -RZ, R177.reuse.H0_H0 ;  /* 0x200000b1ffb97230 */ /* 0x100fe40000004100 */
[-C--:B------:R-:W-:Y:S01]  /*4790*/  FMUL.FTZ R182, R167, R184.reuse ;  /* 0x000000b8a7b67220 */ /* 0x080fe20000410000 */
[----:B------:R-:W-:Y:S02]  /*47a0*/  HADD2.F32 R220, -RZ, R177.H1_H1 ;  /* 0x300000b1ffdc7230 */ /* 0x000fe40000004100 */
[-C--:B------:R-:W-:Y:S01]  /*47b0*/  FMUL.FTZ R177, R164, R184.reuse ;  /* 0x000000b8a4b17220 */ /* 0x080fe20000410000 */
[----:B------:R-:W-:Y:S02]  /*47c0*/  HADD2.F32 R176, -RZ, R176.H1_H1 ;  /* 0x300000b0ffb07230 */ /* 0x000fe40000004100 */
[----:B------:R-:W-:Y:S01]  /*47d0*/  FMUL.FTZ R180, R165, R184 ;  /* 0x000000b8a5b47220 */ /* 0x000fe20000410000 */
[----:B------:R-:W-:Y:S01]  /*47e0*/  FADD.FTZ R222, R205, -R222 ;  /* 0x800000decdde7221 */ /* 0x000fe20000010000 */
[----:B------:R-:W-:Y:S01]  /*47f0*/  FADD.FTZ R224, R207, -R224 ;  /* 0x800000e0cfe07221 */ /* 0x000fe20000010000 */
[----:B------:R-:W-:Y:S01]  /*4800*/  FMUL.FTZ R96, R7, R96 ;  /* 0x0000006007607220 */ /* 0x000fe20000410000 */
[----:B------:R-:W-:Y:S01]  /*4810*/  FADD.FTZ R98, R206, -R221 ;  /* 0x800000ddce627221 */ /* 0x000fe20000010000 */
[----:B------:R-:W-:Y:S01]  /*4820*/  FMUL.FTZ R181, R166, R184 ;  /* 0x000000b8a6b57220 */ /* 0x000fe20000410000 */
[----:B------:R-:W-:Y:S01]  /*4830*/  FFMA.FTZ R186, R99, R177, R140 ;  /* 0x000000b163ba7223 */ /* 0x000fe2000001008c */
[----:B------:R-:W-:Y:S01]  /*4840*/  FFMA.FTZ R187, R220, R182, R143 ;  /* 0x000000b6dcbb7223 */ /* 0x000fe2000001008f */
[----:B------:R-:W-:Y:S01]  /*4850*/  FFMA.FTZ R218, R176, R180, R141 ;  /* 0x000000b4b0da7223 */ /* 0x000fe2000001008d */
[----:B------:R-:W-:-:S02]  /*4860*/  HADD2.F32 R143, -RZ, R178.H0_H0 ;  /* 0x200000b2ff8f7230 */ /* 0x000fc40000004100 */
[C---:B------:R-:W-:Y:S01]  /*4870*/  FMUL.FTZ R97, R7.reuse, R222 ;  /* 0x000000de07617220 */ /* 0x040fe20000410000 */
[C---:B------:R-:W-:Y:S01]  /*4880*/  FMUL.FTZ R99, R7.reuse, R224 ;  /* 0x000000e007637220 */ /* 0x040fe20000410000 */
[----:B------:R-:W-:Y:S01]  /*4890*/  FMUL.FTZ R141, R96, R184 ;  /* 0x000000b8608d7220 */ /* 0x000fe20000410000 */
[----:B------:R-:W-:Y:S01]  /*48a0*/  FMUL.FTZ R98, R7, R98 ;  /* 0x0000006207627220 */ /* 0x000fe20000410000 */
[----:B------:R-:W-:Y:S01]  /*48b0*/  FFMA.FTZ R185, R185, R181, R142 ;  /* 0x000000b5b9b97223 */ /* 0x000fe2000001008e */
[----:B------:R-:W-:Y:S02]  /*48c0*/  HADD2.F32 R178, -RZ, R178.H1_H1 ;  /* 0x300000b2ffb27230 */ /* 0x000fe40000004100 */
[-C--:B------:R-:W-:Y:S01]  /*48d0*/  FMUL.FTZ R140, R97, R184.reuse ;  /* 0x000000b8618c7220 */ /* 0x080fe20000410000 */
[--C-:B------:R-:W-:Y:S02]  /*48e0*/  HADD2.F32 R176, -RZ, R179.reuse.H1_H1 ;  /* 0x300000b3ffb07230 */ /* 0x100fe40000004100 */
[-C--:B------:R-:W-:Y:S01]  /*48f0*/  FMUL.FTZ R142, R99, R184.reuse ;  /* 0x000000b8638e7220 */ /* 0x080fe20000410000 */
[----:B------:R-:W-:Y:S01]  /*4900*/  FFMA.FTZ R144, R143, R141, R144 ;  /* 0x0000008d8f907223 */ /* 0x000fe20000010090 */
[----:B------:R-:W-:Y:S01]  /*4910*/  FMUL.FTZ R143, R98, R184 ;  /* 0x000000b8628f7220 */ /* 0x000fe20000410000 */
[----:B------:R-:W-:Y:S01]  /*4920*/  FFMA.FTZ R145, R178, R140, R145 ;  /* 0x0000008cb2917223 */ /* 0x000fe20000010091 */
[----:B------:R-:W-:Y:S01]  /*4930*/  FFMA.FTZ R147, R176, R142, R147 ;  /* 0x0000008eb0937223 */ /* 0x000fe20000010093 */
[----:B------:R-:W-:-:S02]  /*4940*/  HADD2.F32 R183, -RZ, R179.H0_H0 ;  /* 0x200000b3ffb77230 */ /* 0x000fc40000004100 */
        /* <DEDUP_REMOVED lines=14> */
.L_x_7563:
        /* <DEDUP_REMOVED lines=17> */
[----:B-----5:R-:W-:-:S02]  /*4b40*/  HADD2.F32 R229, -RZ, R179.H0_H0 ;  /* 0x200000b3ffe57230 */ /* 0x020fc40000004100 */
[C---:B------:R-:W-:Y:S01]  /*4b50*/  FMUL.FTZ R221, R7.reuse, R226 ;  /* 0x000000e207dd7220 */ /* 0x040fe20000410000 */
[----:B------:R-:W-:Y:S02]  /*4b60*/  HADD2.F32 R230, -RZ, R179.H1_H1 ;  /* 0x300000b3ffe67230 */ /* 0x000fe40000004100 */
[C---:B------:R-:W-:Y:S01]  /*4b70*/  FMUL.FTZ R187, R7.reuse, R220 ;  /* 0x000000dc07bb7220 */ /* 0x040fe20000410000 */
[C---:B------:R-:W-:Y:S01]  /*4b80*/  FMUL.FTZ R225, R7.reuse, R222 ;  /* 0x000000de07e17220 */ /* 0x040fe20000410000 */
[C---:B------:R-:W-:Y:S01]  /*4b90*/  FMUL.FTZ R181, R7.reuse, R182 ;  /* 0x000000b607b57220 */ /* 0x040fe20000410000 */
[C---:B------:R-:W-:Y:S01]  /*4ba0*/  FMUL.FTZ R183, R7.reuse, R218 ;  /* 0x000000da07b77220 */ /* 0x040fe20000410000 */
[C---:B------:R-:W-:Y:S01]  /*4bb0*/  FMUL.FTZ R179, R7.reuse, R180 ;  /* 0x000000b407b37220 */ /* 0x040fe20000410000 */
[--C-:B------:R-:W-:Y:S02]  /*4bc0*/  HADD2.F32 R223, -RZ, R178.reuse.H0_H0 ;  /* 0x200000b2ffdf7230 */ /* 0x100fe40000004100 */
[----:B------:R-:W-:Y:S01]  /*4bd0*/  FMUL.FTZ R7, R7, R186 ;  /* 0x000000ba07077220 */ /* 0x000fe20000410000 */
        /* <DEDUP_REMOVED lines=29> */
[----:B------:R-:W-:-:S02]  /*4db0*/  F2FP.F16.F32.PACK_AB R179, R142, R227 ;  /* 0x000000e38eb3723e */ /* 0x000fc400000000ff */
[----:B------:R-:W-:Y:S02]  /*4dc0*/  F2FP.F16.F32.PACK_AB R178, R143, R178 ;  /* 0x000000b28fb2723e */ /* 0x000fe400000000ff */
[----:B------:R-:W-:Y:S02]  /*4dd0*/  F2FP.F16.F32.PACK_AB R177, R180, R177 ;  /* 0x000000b1b4b1723e */ /* 0x000fe400000000ff */
[----:B------:R-:W-:-:S07]  /*4de0*/  F2FP.F16.F32.PACK_AB R176, R140, R7 ;  /* 0x000000078cb0723e */ /* 0x000fce00000000ff */
.L_x_7562:
        /* <DEDUP_REMOVED lines=11> */
.L_x_7559:
[----:B------:R-:W-:Y:S05]  /*4ea0*/  BSYNC.RECONVERGENT B0 ;  /* 0x0000000000007941 */ /* 0x000fea0003800200 */
.L_x_7558:
[----:B0-23--:R-:W0:Y:S01]  /*4eb0*/  LDC.64 R176, c[0x0][0x380] ;  /* 0x0000e000ffb07b82 */ /* 0x00de220000000a00 */
[----:B------:R-:W-:Y:S01]  /*4ec0*/  UPLOP3.LUT UP1, UPT, UPT, UPT, UP1, 0x40, 0x4 ;  /* 0x000000000004789c */ /* 0x000fe20003f2e810 */
[----:B0-----:R-:W-:-:S04]  /*4ed0*/  IADD3 R5, PT, PT, R5, R176, RZ ;  /* 0x000000b005057210 */ /* 0x001fc80007ffe0ff */
[----:B------:R-:W-:-:S13]  /*4ee0*/  ISETP.GE.AND P1, PT, R5, R177, PT ;  /* 0x000000b10500720c */ /* 0x000fda0003f26270 */
[----:B------:R-:W-:Y:S05]  /*4ef0*/  @!P1 BRA `(.L_x_7564) ;  /* 0xffffffb800309947 */ /* 0x000fea000383ffff */
.L_x_7537:
        /* <DEDUP_REMOVED lines=18> */
.L_x_7566:
[----:B------:R-:W-:Y:S05]  /*5020*/  BSYNC.RECONVERGENT B0 ;  /* 0x0000000000007941 */ /* 0x000fea0003800200 */
.L_x_7565:
        /* <DEDUP_REMOVED lines=15> */
.L_x_7568:
[----:B------:R-:W-:Y:S05]  /*5120*/  BSYNC.RECONVERGENT B0 ;  /* 0x0000000000007941 */ /* 0x000fea0003800200 */
.L_x_7567:
        /* <DEDUP_REMOVED lines=14> */
.L_x_7569:
        /* <DEDUP_REMOVED lines=15> */
.L_x_10798:


//--------------------- .text._ZN10layer_norm13ln_bwd_kernelINS_13Kernel_traitsIf6__halffS2_fjLj3072ELj1ELj1ELj4ELj16ENS_18Kernel_traits_baseILj3072EfS2_fS2_fjLj128EEEEELb0ELb1ELb0ELb1EEEvNS_9BwdParamsE --------------------------
	.section	.text._ZN10layer_norm13ln_bwd_kernelINS_13Kernel_traitsIf6__halffS2_fjLj3072ELj1ELj1ELj4ELj16ENS_18Kernel_traits_baseILj3072EfS2_fS2_fjLj128EEEEELb0ELb1ELb0ELb1EEEvNS_9BwdParamsE,"ax",@progbits
	.align	128
        .global         _ZN10layer_norm13ln_bwd_kernelINS_13Kernel_traitsIf6__halffS2_fjLj3072ELj1ELj1ELj4ELj16ENS_18Kernel_traits_baseILj3072EfS2_fS2_fjLj128EEEEELb0ELb1ELb0ELb1EEEvNS_9BwdParamsE
        .type           _ZN10layer_norm13ln_bwd_kernelINS_13Kernel_traitsIf6__halffS2_fjLj3072ELj1ELj1ELj4ELj16ENS_18Kernel_traits_baseILj3072EfS2_fS2_fjLj128EEEEELb0ELb1ELb0ELb1EEEvNS_9BwdParamsE,@function
        .size           _ZN10layer_norm13ln_bwd_kernelINS_13Kernel_traitsIf6__halffS2_fjLj3072ELj1ELj1ELj4ELj16ENS_18Kernel_traits_baseILj3072EfS2_fS2_fjLj128EEEEELb0ELb1ELb0ELb1EEEvNS_9BwdParamsE,(.L_x_10799 - _ZN10layer_norm13ln_bwd_kernelINS_13Kernel_traitsIf6__halffS2_fjLj3072ELj1ELj1ELj4ELj16ENS_18Kernel_traits_baseILj3072EfS2_fS2_fjLj128EEEEELb0ELb1ELb0ELb1EEEvNS_9BwdParamsE)
        .other          _ZN10layer_norm13ln_bwd_kernelINS_13Kernel_traitsIf6__halffS2_fjLj3072ELj1ELj1ELj4ELj16ENS_18Kernel_traits_baseILj3072EfS2_fS2_fjLj128EEEEELb0ELb1ELb0ELb1EEEvNS_9BwdParamsE,@"STO_CUDA_ENTRY STV_DEFAULT"
_ZN10layer_norm13ln_bwd_kernelINS_13Kernel_traitsIf6__halffS2_fjLj3072ELj1ELj1ELj4ELj16ENS_18Kernel_traits_baseILj3072EfS2_fS2_fjLj128EEEEELb0ELb1ELb0ELb1EEEvNS_9BwdParamsE:
.text._ZN10layer_norm13ln_bwd_kernelINS_13Kernel_traitsIf6__halffS2_fjLj3072ELj1ELj1ELj4ELj16ENS_18Kernel_traits_baseILj3072EfS2_fS2_fjLj128EEEEELb0ELb1ELb0ELb1EEEvNS_9BwdParamsE:
        /* <DEDUP_REMOVED lines=106> */
.L_x_7587:
        /* <DEDUP_REMOVED lines=11> */
[----:B------:R-:W2:Y:S04]  /*0750*/  @P0 LDC.64 R204, c[0x0][0x3e0] ;  /* 0x0000f800ffcc0b82 */ /* 0x000ea80000000a00 */
[----:B0-----:R-:W-:-:S04]  /*0760*/  IMAD.WIDE.U32 R150, R197, 0x20, R206 ;  /* 0x00000020c5967825 */ /* 0x001fc800078e00ce */
[C---:B----4-:R-:W-:Y:S01]  /*0770*/  IMAD.WIDE.U32 R120, R197.reuse, 0x10, R148 ;  /* 0x00000010c5787825 */ /* 0x050fe200078e0094 */
[C---:B------:R-:W-:Y:S01]  /*0780*/  IADD3 R195, PT, PT, R197.reuse, 0x80, RZ ;  /* 0x00000080c5c37810 */ /* 0x040fe20007ffe0ff */
[----:B------:R-:W4:Y:S01]  /*0790*/  LDG.E.128 R116, desc[UR8][R150.64] ;  /* 0x0000000896747981 */ /* 0x000f22000c1e1d00 */
[----:B------:R-:W-:-:S03]  /*07a0*/  IADD3 R189, PT, PT, R197, 0x100, RZ ;  /* 0x00000100c5bd7810 */ /* 0x000fc60007ffe0ff */
[----:B------:R-:W4:Y:S01]  /*07b0*/  LDG.E.128 R120, desc[UR8][R120.64] ;  /* 0x0000000878787981 */ /* 0x000f22000c1e1d00 */
[----:B-1----:R-:W-:-:S03]  /*07c0*/  IMAD.WIDE R192, R191, 0x4, R192 ;  /* 0x00000004bfc07825 */ /* 0x002fc600078e02c0 */
[----:B------:R-:W4:Y:S01]  /*07d0*/  LDG.E.128 R124, desc[UR8][R150.64+0x10] ;  /* 0x00001008967c7981 */ /* 0x000f22000c1e1d00 */
[----:B------:R-:W-:-:S03]  /*07e0*/  IMAD.WIDE.U32 R198, R195, 0x20, R206 ;  /* 0x00000020c3c67825 */ /* 0x000fc600078e00ce */
[----:B------:R-:W4:Y:S01]  /*07f0*/  LDG.E R193, desc[UR8][R192.64] ;  /* 0x00000008c0c17981 */ /* 0x000f22000c1e1900 */
[----:B------:R-:W-:-:S03]  /*0800*/  IMAD.WIDE.U32 R132, R195, 0x10, R148 ;  /* 0x00000010c3847825 */ /* 0x000fc600078e0094 */
[----:B------:R-:W4:Y:S01]  /*0810*/  LDG.E.128 R136, desc[UR8][R198.64+0x10] ;  /* 0x00001008c6887981 */ /* 0x000f22000c1e1d00 */
[----:B------:R-:W-:-:S03]  /*0820*/  IMAD.WIDE.U32 R206, R189, 0x20, R206 ;  /* 0x00000020bdce7825 */ /* 0x000fc600078e00ce */
[----:B------:R0:W4:Y:S01]  /*0830*/  LDG.E.128 R128, desc[UR8][R198.64] ;  /* 0x00000008c6807981 */ /* 0x000122000c1e1d00 */
[----:B------:R-:W-:-:S03]  /*0840*/  IMAD.WIDE.U32 R148, R189, 0x10, R148 ;  /* 0x00000010bd947825 */ /* 0x000fc600078e0094 */
[----:B------:R-:W4:Y:S04]  /*0850*/  LDG.E.128 R140, desc[UR8][R206.64] ;  /* 0x00000008ce8c7981 */ /* 0x000f28000c1e1d00 */
[----:B------:R-:W4:Y:S04]  /*0860*/  LDG.E.128 R148, desc[UR8][R148.64] ;  /* 0x0000000894947981 */ /* 0x000f28000c1e1d00 */
[----:B------:R3:W4:Y:S04]  /*0870*/  LDG.E.128 R144, desc[UR8][R206.64+0x10] ;  /* 0x00001008ce907981 */ /* 0x000728000c1e1d00 */
[----:B------:R-:W4:Y:S01]  /*0880*/  LDG.E.128 R132, desc[UR8][R132.64] ;  /* 0x0000000884847981 */ /* 0x000f22000c1e1d00 */
[----:B------:R-:W-:-:S04]  /*0890*/  ISETP.NE.U32.AND P1, PT, RZ, UR10, PT ;  /* 0x0000000aff007c0c */ /* 0x000fc8000bf25070 */
[----:B------:R-:W-:-:S13]  /*08a0*/  ISETP.NE.AND.EX P1, PT, RZ, UR11, PT, P1 ;  /* 0x0000000bff007c0c */ /* 0x000fda000bf25310 */
[----:B0-----:R-:W0:Y:S01]  /*08b0*/  @P1 LDC.64 R198, c[0x0][0x438] ;  /* 0x00010e00ffc61b82 */ /* 0x001e220000000a00 */
[----:B------:R-:W-:-:S07]  /*08c0*/  ISETP.NE.AND P2, PT, RZ, UR7, PT ;  /* 0x00000007ff007c0c */ /* 0x000fce000bf45270 */
[----:B------:R-:W1:Y:S08]  /*08d0*/  @P1 LDC.64 R202, c[0x0][0x438] ;  /* 0x00010e00ffca1b82 */ /* 0x000e700000000a00 */
[----:B------:R-:W2:Y:S01]  /*08e0*/  @P1 LDC.64 R200, c[0x0][0x438] ;  /* 0x00010e00ffc81b82 */ /* 0x000ea20000000a00 */
[----:B0-----:R-:W-:-:S05]  /*08f0*/  @P1 IMAD.WIDE.U32 R198, R189, 0x20, R198 ;  /* 0x00000020bdc61825 */ /* 0x001fca00078e00c6 */
[----:B-----5:R-:W5:Y:S04]  /*0900*/  @P1 LDG.E.128 R100, desc[UR8][R198.64] ;  /* 0x00000008c6641981 */ /* 0x020f68000c1e1d00 */
[----:B------:R0:W5:Y:S01]  /*0910*/  @P1 LDG.E.128 R104, desc[UR8][R198.64+0x10] ;  /* 0x00001008c6681981 */ /* 0x000162000c1e1d00 */
[----:B-1----:R-:W-:-:S05]  /*0920*/  @P1 IMAD.WIDE.U32 R202, R197, 0x20, R202 ;  /* 0x00000020c5ca1825 */ /* 0x002fca00078e00ca */
[----:B------:R-:W5:Y:S01]  /*0930*/  @P1 LDG.E.128 R84, desc[UR8][R202.64] ;  /* 0x00000008ca541981 */ /* 0x000f62000c1e1d00 */
[----:B--2---:R-:W-:-:S03]  /*0940*/  @P1 IMAD.WIDE.U32 R200, R195, 0x20, R200 ;  /* 0x00000020c3c81825 */ /* 0x004fc600078e00c8 */
[----:B------:R1:W5:Y:S04]  /*0950*/  @P1 LDG.E.128 R88, desc[UR8][R202.64+0x10] ;  /* 0x00001008ca581981 */ /* 0x000368000c1e1d00 */
[----:B------:R-:W5:Y:S04]  /*0960*/  @P1 LDG.E.128 R92, desc[UR8][R200.64] ;  /* 0x00000008c85c1981 */ /* 0x000f68000c1e1d00 */
[----:B------:R2:W5:Y:S01]  /*0970*/  @P1 LDG.E.128 R96, desc[UR8][R200.64+0x10] ;  /* 0x00001008c8601981 */ /* 0x000562000c1e1d00 */
[----:B------:R-:W-:-:S05]  /*0980*/  @P0 IMAD.WIDE R204, R191, 0x2, R204 ;  /* 0x00000002bfcc0825 */ /* 0x000fca00078e02cc */
[----:B------:R2:W5:Y:S01]  /*0990*/  @P0 LDG.E.U16 R194, desc[UR8][R204.64] ;  /* 0x00000008ccc20981 */ /* 0x000562000c1e1500 */
[----:B---3--:R-:W-:-:S05]  /*09a0*/  FSEL R207, R196, RZ, !P2 ;  /* 0x000000ffc4cf7208 */ /* 0x008fca0005000000 */
[C---:B----4-:R-:W-:Y:S01]  /*09b0*/  FADD.FTZ R220, -R207.reuse, R118 ;  /* 0x00000076cfdc7221 */ /* 0x050fe20000010100 */
[C---:B------:R-:W-:Y:S01]  /*09c0*/  FADD.FTZ R216, -R207.reuse, R116 ;  /* 0x00000074cfd87221 */ /* 0x040fe20000010100 */
[--C-:B------:R-:W-:Y:S02]  /*09d0*/  HADD2.F32 R118, -RZ, R120.reuse.H0_H0 ;  /* 0x20000078ff767230 */ /* 0x100fe40000004100 */
[C---:B------:R-:W-:Y:S01]  /*09e0*/  FADD.FTZ R222, -R207.reuse, R119 ;  /* 0x00000077cfde7221 */ /* 0x040fe20000010100 */
[----:B------:R-:W-:Y:S02]  /*09f0*/  HADD2.F32 R119, -RZ, R120.H1_H1 ;  /* 0x30000078ff777230 */ /* 0x000fe40000004100 */
[C---:B------:R-:W-:Y:S01]  /*0a00*/  FADD.FTZ R218, -R207.reuse, R117 ;  /* 0x00000075cfda7221 */ /* 0x040fe20000010100 */
[----:B------:R-:W-:Y:S01]  /*0a10*/  FADD.FTZ R224, -R207, R125 ;  /* 0x0000007dcfe07221 */ /* 0x000fe20000010100 */
[----:B0-----:R-:W-:Y:S01]  /*0a20*/  FMUL.FTZ R198, R80, R118 ;  /* 0x0000007650c67220 */ /* 0x001fe20000410000 */
[----:B------:R-:W-:-:S02]  /*0a30*/  HADD2.F32 R120, -RZ, R121.H0_H0 ;  /* 0x20000079ff787230 */ /* 0x000fc40000004100 */
[----:B------:R-:W-:Y:S01]  /*0a40*/  FMUL.FTZ R125, R193, R216 ;  /* 0x000000d8c17d7220 */ /* 0x000fe20000410000 */
[----:B------:R-:W-:Y:S01]  /*0a50*/  FMUL.FTZ R216, R81, R119 ;  /* 0x0000007751d87220 */ /* 0x000fe20000410000 */
[----:B------:R-:W-:Y:S01]  /*0a60*/  FADD.FTZ R117, RZ, R198 ;  /* 0x000000c6ff757221 */ /* 0x000fe20000010000 */
[C---:B------:R-:W-:Y:S01]  /*0a70*/  FADD.FTZ R210, -R207.reuse, R136 ;  /* 0x00000088cfd27221 */ /* 0x040fe20000010100 */
[----:B------:R-:W-:Y:S02]  /*0a80*/  HADD2.F32 R121, -RZ, R121.H1_H1 ;  /* 0x30000079ff797230 */ /* 0x000fe40000004100 */
[----:B------:R-:W-:Y:S01]  /*0a90*/  FADD.FTZ R206, -R207, R131 ;  /* 0x00000083cfce7221 */ /* 0x000fe20000010100 */
[----:B------:R-:W-:Y:S01]  /*0aa0*/  FMUL.FTZ R131, R193, R218 ;  /* 0x000000dac1837220 */ /* 0x000fe20000410000 */
[----:B------:R-:W-:Y:S01]  /*0ab0*/  FADD.FTZ R136, -R207, R142 ;  /* 0x0000008ecf887221 */ /* 0x000fe20000010100 */
[----:B------:R-:W-:Y:S01]  /*0ac0*/  FFMA.FTZ R142, R125, R198, RZ ;  /* 0x000000c67d8e7223 */ /* 0x000fe200000100ff */
[----:B------:R-:W-:Y:S01]  /*0ad0*/  FMUL.FTZ R218, R82, R120 ;  /* 0x0000007852da7220 */ /* 0x000fe20000410000 */
[----:B------:R-:W-:-:S02]  /*0ae0*/  HADD2.F32 R232, -RZ, R149.H0_H0 ;  /* 0x20000095ffe87230 */ /* 0x000fc40000004100 */
[----:B------:R-:W-:Y:S02]  /*0af0*/  HADD2.F32 R234, -RZ, R149.H1_H1 ;  /* 0x30000095ffea7230 */ /* 0x000fe40000004100 */
[----:B------:R-:W-:Y:S01]  /*0b00*/  FADD.FTZ R117, R216, R117 ;  /* 0x00000075d8757221 */ /* 0x000fe20000010000 */
[--C-:B------:R-:W-:Y:S02]  /*0b10*/  HADD2.F32 R149, -RZ, R150.reuse.H0_H0 ;  /* 0x20000096ff957230 */ /* 0x100fe40000004100 */
[----:B------:R-:W-:Y:S02]  /*0b20*/  HADD2.F32 R235, -RZ, R150.H1_H1 ;  /* 0x30000096ffeb7230 */ /* 0x000fe40000004100 */
[----:B------:R-:W-:Y:S01]  /*0b30*/  FFMA.FTZ R142, R131, R216, R142 ;  /* 0x000000d8838e7223 */ /* 0x000fe2000001008e */
[--C-:B------:R-:W-:Y:S02]  /*0b40*/  HADD2.F32 R150, -RZ, R151.reuse.H0_H0 ;  /* 0x20000097ff967230 */ /* 0x100fe40000004100 */
[----:B------:R-:W-:-:S02]  /*0b50*/  HADD2.F32 R236, -RZ, R151.H1_H1 ;  /* 0x30000097ffec7230 */ /* 0x000fc40000004100 */
[----:B------:R-:W-:Y:S01]  /*0b60*/  FMUL.FTZ R151, R193, R220 ;  /* 0x000000dcc1977220 */ /* 0x000fe20000410000 */
[--C-:B------:R-:W-:Y:S02]  /*0b70*/  HADD2.F32 R196, -RZ, R122.reuse.H0_H0 ;  /* 0x2000007affc47230 */ /* 0x100fe40000004100 */
[----:B------:R-:W-:Y:S01]  /*0b80*/  FMUL.FTZ R220, R83, R121 ;  /* 0x0000007953dc7220 */ /* 0x000fe20000410000 */
[----:B------:R-:W-:Y:S01]  /*0b90*/  FADD.FTZ R117, R218, R117 ;  /* 0x00000075da757221 */ /* 0x000fe20000010000 */
[C---:B------:R-:W-:Y:S01]  /*0ba0*/  FADD.FTZ R240, -R207.reuse, R124 ;  /* 0x0000007ccff07221 */ /* 0x040fe20000010100 */
[----:B------:R-:W-:Y:S01]  /*0bb0*/  FADD.FTZ R238, -R207, R140 ;  /* 0x0000008ccfee7221 */ /* 0x000fe20000010100 */
[----:B-1----:R-:W-:Y:S01]  /*0bc0*/  FMUL.FTZ R203, R193, R222 ;  /* 0x000000dec1cb7220 */ /* 0x002fe20000410000 */
[----:B------:R-:W-:Y:S01]  /*0bd0*/  FFMA.FTZ R142, R151, R218, R142 ;  /* 0x000000da978e7223 */ /* 0x000fe2000001008e */
[----:B------:R-:W-:Y:S01]  /*0be0*/  FADD.FTZ R140, -R207, R144 ;  /* 0x00000090cf8c7221 */ /* 0x000fe20000010100 */
[----:B--2---:R-:W-:-:S02]  /*0bf0*/  HADD2.F32 R201, -RZ, R122.H1_H1 ;  /* 0x3000007affc97230 */ /* 0x004fc40000004100 */
[----:B------:R-:W-:Y:S01]  /*0c00*/  FADD.FTZ R144, -R207, R146 ;  /* 0x00000092cf907221 */ /* 0x000fe20000010100 */
[----:B------:R-:W-:Y:S01]  /*0c10*/  FMUL.FTZ R221, R76, R196 ;  /* 0x000000c44cdd7220 */ /* 0x000fe20000410000 */
[----:B------:R-:W-:Y:S01]  /*0c20*/  FADD.FTZ R146, R220, R117 ;  /* 0x00000075dc927221 */ /* 0x000fe20000010000 */
        /* <DEDUP_REMOVED lines=14> */
[----:B------:R-:W-:Y:S01]  /*0d10*/  FADD.FTZ R200, -R207, R128 ;  /* 0x00000080cfc87221 */ /* 0x000fe20000010100 */
[--C-:B------:R-:W-:Y:S02]  /*0d20*/  HADD2.F32 R124, -RZ, R132.reuse.H0_H0 ;  /* 0x20000084ff7c7230 */ /* 0x100fe40000004100 */
[----:B------:R-:W-:Y:S01]  /*0d30*/  FMUL.FTZ R226, R79, R199 ;  /* 0x000000c74fe27220 */ /* 0x000fe20000410000 */
[----:B------:R-:W-:Y:S01]  /*0d40*/  FADD.FTZ R117, R224, R117 ;  /* 0x00000075e0757221 */ /* 0x000fe20000010000 */
[----:B------:R-:W-:Y:S01]  /*0d50*/  FMUL.FTZ R229, R193, R208 ;  /* 0x000000d0c1e57220 */ /* 0x000fe20000410000 */
[----:B------:R-:W-:Y:S01]  /*0d60*/  FFMA.FTZ R142, R227, R224, R142 ;  /* 0x000000e0e38e7223 */ /* 0x000fe2000001008e */
[----:B------:R-:W-:Y:S01]  /*0d70*/  FADD.FTZ R202, -R207, R129 ;  /* 0x00000081cfca7221 */ /* 0x000fe20000010100 */
[----:B------:R-:W-:-:S02]  /*0d80*/  HADD2.F32 R132, -RZ, R132.H1_H1 ;  /* 0x30000084ff847230 */ /* 0x000fc40000004100 */
[----:B------:R-:W-:Y:S01]  /*0d90*/  FMUL.FTZ R205, R193, R200 ;  /* 0x000000c8c1cd7220 */ /* 0x000fe20000410000 */
[C---:B------:R-:W-:Y:S01]  /*0da0*/  FADD.FTZ R204, -R207.reuse, R130 ;  /* 0x00000082cfcc7221 */ /* 0x040fe20000010100 */
[----:B------:R-:W-:Y:S01]  /*0db0*/  FMUL.FTZ R200, R72, R124 ;  /* 0x0000007c48c87220 */ /* 0x000fe20000410000 */
[----:B------:R-:W-:Y:S01]  /*0dc0*/  FADD.FTZ R117, R226, R117 ;  /* 0x00000075e2757221 */ /* 0x000fe20000010000 */
[--C-:B------:R-:W-:Y:S02]  /*0dd0*/  HADD2.F32 R130, -RZ, R134.reuse.H0_H0 ;  /* 0x20000086ff827230 */ /* 0x100fe40000004100 */
[----:B------:R-:W-:Y:S01]  /*0de0*/  FADD.FTZ R214, -R207, R138 ;  /* 0x0000008acfd67221 */ /* 0x000fe20000010100 */
[----:B------:R-:W-:Y:S02]  /*0df0*/  HADD2.F32 R127, -RZ, R134.H1_H1 ;  /* 0x30000086ff7f7230 */ /* 0x000fe40000004100 */
[----:B------:R-:W-:Y:S01]  /*0e00*/  FFMA.FTZ R142, R229, R226, R142 ;  /* 0x000000e2e58e7223 */ /* 0x000fe2000001008e */
[C---:B------:R-:W-:Y:S01]  /*0e10*/  FADD.FTZ R212, -R207.reuse, R137 ;  /* 0x00000089cfd47221 */ /* 0x040fe20000010100 */
[C---:B------:R-:W-:Y:S01]  /*0e20*/  FADD.FTZ R128, -R207.reuse, R139 ;  /* 0x0000008bcf807221 */ /* 0x040fe20000010100 */
[C---:B------:R-:W-:Y:S01]  /*0e30*/  FADD.FTZ R134, -R207.reuse, R141 ;  /* 0x0000008dcf867221 */ /* 0x040fe20000010100 */
[C---:B------:R-:W-:Y:S01]  /*0e40*/  FADD.FTZ R138, -R207.reuse, R143 ;  /* 0x0000008fcf8a7221 */ /* 0x040fe20000010100 */
[C---:B------:R-:W-:Y:S01]  /*0e50*/  FADD.FTZ R122, -R207.reuse, R145 ;  /* 0x00000091cf7a7221 */ /* 0x040fe20000010100 */
[----:B------:R-:W-:Y:S01]  /*0e60*/  FADD.FTZ R116, -R207, R147 ;  /* 0x00000093cf747221 */ /* 0x000fe20000010100 */
        /* <DEDUP_REMOVED lines=20> */
[----:B------:R-:W-:Y:S01]  /*0fb0*/  FADD.FTZ R117, R208, R117 ;  /* 0x00000075d0757221 */ /* 0x000fe20000010000 */
[----:B------:R-:W-:Y:S01]  /*0fc0*/  FMUL.FTZ R215, R193, R212 ;  /* 0x000000d4c1d77220 */ /* 0x000fe20000410000 */
[----:B------:R-:W-:Y:S01]  /*0fd0*/  FFMA.FTZ R142, R213, R208, R142 ;  /* 0x000000d0d58e7223 */ /* 0x000fe2000001008e */
[----:B------:R-:W-:Y:S02]  /*0fe0*/  HADD2.F32 R230, -RZ, R135.H1_H1 ;  /* 0x30000087ffe67230 */ /* 0x000fe40000004100 */
[----:B------:R-:W-:Y:S01]  /*0ff0*/  FMUL.FTZ R212, R70, R228 ;  /* 0x000000e446d47220 */ /* 0x000fe20000410000 */
[----:B------:R-:W-:Y:S01]  /*1000*/  FADD.FTZ R117, R210, R117 ;  /* 0x00000075d2757221 */ /* 0x000fe20000010000 */
[----:B------:R-:W-:Y:S01]  /*1010*/  FMUL.FTZ R217, R193, R214 ;  /* 0x000000d6c1d97220 */ /* 0x000fe20000410000 */
        /* <DEDUP_REMOVED lines=72> */
.L_x_7572:
[----:B------:R-:W-:Y:S05]  /*14a0*/  BSYNC.RECONVERGENT B0 ;  /* 0x0000000000007941 */ /* 0x000fea0003800200 */
.L_x_7571:
        /* <DEDUP_REMOVED lines=20> */
[----:B-----5:R-:W-:Y:S02]  /*15f0*/  @P0 HADD2.F32 R148, -RZ, R194.H0_H0 ;  /* 0x200000c2ff940230 */ /* 0x020fe40000004100 */
        /* <DEDUP_REMOVED lines=82> */
[----:B-----5:R-:W-:-:S02]  /*1b20*/  HADD2.F32 R196, -RZ, R118.H0_H0 ;  /* 0x20000076ffc47230 */ /* 0x020fc40000004100 */
[----:B------:R-:W-:Y:S01]  /*1b30*/  FMUL.FTZ R201, R193, R226 ;  /* 0x000000e2c1c97220 */ /* 0x000fe20000410000 */
[--C-:B------:R-:W-:Y:S02]  /*1b40*/  HADD2.F32 R192, -RZ, R116.reuse.H0_H0 ;  /* 0x20000074ffc07230 */ /* 0x100fe40000004100 */
[-C--:B------:R-:W-:Y:S01]  /*1b50*/  FMUL.FTZ R122, R131, R148.reuse ;  /* 0x00000094837a7220 */ /* 0x080fe20000410000 */
[----:B------:R-:W-:Y:S02]  /*1b60*/  HADD2.F32 R120, -RZ, R116.H1_H1 ;  /* 0x30000074ff787230 */ /* 0x000fe40000004100 */
[-C--:B------:R-:W-:Y:S01]  /*1b70*/  FMUL.FTZ R124, R151, R148.reuse ;  /* 0x00000094977c7220 */ /* 0x080fe20000410000 */
[----:B------:R-:W-:Y:S02]  /*1b80*/  HADD2.F32 R194, -RZ, R117.H0_H0 ;  /* 0x20000075ffc27230 */ /* 0x000fe40000004100 */
[----:B------:R-:W-:Y:S01]  /*1b90*/  FMUL.FTZ R121, R121, R148 ;  /* 0x0000009479797220 */ /* 0x000fe20000410000 */
[----:B------:R-:W-:-:S02]  /*1ba0*/  HADD2.F32 R118, -RZ, R118.H1_H1 ;  /* 0x30000076ff767230 */ /* 0x000fc40000004100 */
[-C--:B------:R-:W-:Y:S01]  /*1bb0*/  FMUL.FTZ R123, R123, R148.reuse ;  /* 0x000000947b7b7220 */ /* 0x080fe20000410000 */
[----:B------:R-:W-:Y:S02]  /*1bc0*/  HADD2.F32 R117, -RZ, R117.H1_H1 ;  /* 0x30000075ff757230 */ /* 0x000fe40000004100 */
[-C--:B------:R-:W-:Y:S01]  /*1bd0*/  FMUL.FTZ R125, R125, R148.reuse ;  /* 0x000000947d7d7220 */ /* 0x080fe20000410000 */
[--C-:B------:R-:W-:Y:S02]  /*1be0*/  HADD2.F32 R116, -RZ, R119.reuse.H0_H0 ;  /* 0x20000077ff747230 */ /* 0x100fe40000004100 */
[-C--:B------:R-:W-:Y:S01]  /*1bf0*/  FMUL.FTZ R133, R133, R148.reuse ;  /* 0x0000009485857220 */ /* 0x080fe20000410000 */
[-C--:B------:R-:W-:Y:S01]  /*1c00*/  FMUL.FTZ R131, R199, R148.reuse ;  /* 0x00000094c7837220 */ /* 0x080fe20000410000 */
[----:B------:R-:W-:Y:S01]  /*1c10*/  FMUL.FTZ R130, R201, R148 ;  /* 0x00000094c9827220 */ /* 0x000fe20000410000 */
        /* <DEDUP_REMOVED lines=22> */
.L_x_7574:
        /* <DEDUP_REMOVED lines=60> */
.L_x_7575:
        /* <DEDUP_REMOVED lines=17> */
[----:B0-----:R-:W-:Y:S01]  /*2250*/  FADD.FTZ R108, R200, -R205 ;  /* 0x800000cdc86c7221 */ /* 0x001fe20000010000 */
        /* <DEDUP_REMOVED lines=10> */
[----:B-----5:R-:W-:-:S02]  /*2300*/  HADD2.F32 R116, -RZ, R120.H0_H0 ;  /* 0x20000078ff747230 */ /* 0x020fc40000004100 */
[C---:B------:R-:W-:Y:S01]  /*2310*/  FMUL.FTZ R110, R193.reuse, R110 ;  /* 0x0000006ec16e7220 */ /* 0x040fe20000410000 */
[C---:B------:R-:W-:Y:S01]  /*2320*/  FMUL.FTZ R111, R193.reuse, R206 ;  /* 0x000000cec16f7220 */ /* 0x040fe20000410000 */
[C---:B------:R-:W-:Y:S01]  /*2330*/  FMUL.FTZ R112, R193.reuse, R112 ;  /* 0x00000070c1707220 */ /* 0x040fe20000410000 */
[C---:B------:R-:W-:Y:S01]  /*2340*/  FMUL.FTZ R113, R193.reuse, R210 ;  /* 0x000000d2c1717220 */ /* 0x040fe20000410000 */
[C---:B------:R-:W-:Y:S01]  /*2350*/  FMUL.FTZ R114, R193.reuse, R114 ;  /* 0x00000072c1727220 */ /* 0x040fe20000410000 */
[----:B------:R-:W-:Y:S01]  /*2360*/  FMUL.FTZ R115, R193, R214 ;  /* 0x000000d6c1737220 */ /* 0x000fe20000410000 */
[-C--:B------:R-:W-:Y:S01]  /*2370*/  FMUL.FTZ R117, R108, R148.reuse ;  /* 0x000000946c757220 */ /* 0x080fe20000410000 */
[----:B------:R-:W-:Y:S02]  /*2380*/  HADD2.F32 R119, -RZ, R120.H1_H1 ;  /* 0x30000078ff777230 */ /* 0x000fe40000004100 */
        /* <DEDUP_REMOVED lines=30> */
[----:B------:R-:W-:Y:S01]  /*2570*/  FMUL.FTZ R206, R206, R221 ;  /* 0x000000ddcece7220 */ /* 0x000fe20000410000 */
[----:B------:R-:W-:-:S02]  /*2580*/  F2FP.F16.F32.PACK_AB R117, R122, R121 ;  /* 0x000000797a75723e */ /* 0x000fc400000000ff */
[----:B------:R-:W-:Y:S01]  /*2590*/  F2FP.F16.F32.PACK_AB R119, R120, R211 ;  /* 0x000000d37877723e */ /* 0x000fe200000000ff */
[----:B------:R-:W-:Y:S06]  /*25a0*/  BRA `(.L_x_7577) ;  /* 0x0000000000f07947 */ /* 0x000fec0003800000 */
.L_x_7576:
        /* <DEDUP_REMOVED lines=55> */
[----:B------:R-:W-:Y:S01]  /*2920*/  F2FP.F16.F32.PACK_AB R116, R120, R119 ;  /* 0x000000777874723e */ /* 0x000fe200000000ff */
[----:B------:R-:W-:Y:S01]  /*2930*/  FMUL.FTZ R206, R208, R123 ;  /* 0x0000007bd0ce7220 */ /* 0x000fe20000410000 */
[----:B------:R-:W-:Y:S02]  /*2940*/  F2FP.F16.F32.PACK_AB R117, R132, R133 ;  /* 0x000000858475723e */ /* 0x000fe400000000ff */
[----:B------:R-:W-:Y:S02]  /*2950*/  F2FP.F16.F32.PACK_AB R118, R121, R118 ;  /* 0x000000767976723e */ /* 0x000fe400000000ff */
[----:B------:R-:W-:-:S07]  /*2960*/  F2FP.F16.F32.PACK_AB R119, R122, R211 ;  /* 0x000000d37a77723e */ /* 0x000fce00000000ff */
.L_x_7577:
        /* <DEDUP_REMOVED lines=19> */
[----:B------:R-:W-:Y:S01]  /*2aa0*/  FADD.FTZ R136, R137, -R136 ;  /* 0x8000008889887221 */ /* 0x000fe20000010000 */
[----:B------:R-:W-:Y:S01]  /*2ab0*/  FADD.FTZ R138, R138, -R139 ;  /* 0x8000008b8a8a7221 */ /* 0x000fe20000010000 */
[----:B------:R-:W-:Y:S01]  /*2ac0*/  FADD.FTZ R140, R141, -R140 ;  /* 0x8000008c8d8c7221 */ /* 0x000fe20000010000 */
[----:B------:R-:W-:Y:S01]  /*2ad0*/  FADD.FTZ R142, R142, -R143 ;  /* 0x8000008f8e8e7221 */ /* 0x000fe20000010000 */
[----:B0-----:R-:W-:Y:S01]  /*2ae0*/  FMUL.FTZ R108, R193, R128 ;  /* 0x00000080c16c7220 */ /* 0x001fe20000410000 */
[----:B------:R-:W-:Y:S01]  /*2af0*/  FADD.FTZ R144, R145, -R144 ;  /* 0x8000009091907221 */ /* 0x000fe20000010000 */
[----:B------:R-:W-:Y:S01]  /*2b00*/  FADD.FTZ R146, R146, -R149 ;  /* 0x8000009592927221 */ /* 0x000fe20000010000 */
[----:B------:R-:W-:Y:S01]  /*2b10*/  FMUL.FTZ R109, R193, R134 ;  /* 0x00000086c16d7220 */ /* 0x000fe20000410000 */
[----:B-----5:R-:W-:-:S02]  /*2b20*/  HADD2.F32 R116, -RZ, R120.H0_H0 ;  /* 0x20000078ff747230 */ /* 0x020fc40000004100 */
[C---:B------:R-:W-:Y:S01]  /*2b30*/  FMUL.FTZ R110, R193.reuse, R136 ;  /* 0x00000088c16e7220 */ /* 0x040fe20000410000 */
[C---:B------:R-:W-:Y:S01]  /*2b40*/  FMUL.FTZ R111, R193.reuse, R138 ;  /* 0x0000008ac16f7220 */ /* 0x040fe20000410000 */
[C---:B------:R-:W-:Y:S01]  /*2b50*/  FMUL.FTZ R112, R193.reuse, R140 ;  /* 0x0000008cc1707220 */ /* 0x040fe20000410000 */
[C---:B------:R-:W-:Y:S01]  /*2b60*/  FMUL.FTZ R113, R193.reuse, R142 ;  /* 0x0000008ec1717220 */ /* 0x040fe20000410000 */
[----:B------:R-:W-:Y:S01]  /*2b70*/  FMUL.FTZ R117, R108, R148 ;  /* 0x000000946c757220 */ /* 0x000fe20000410000 */
[----:B------:R-:W-:Y:S02]  /*2b80*/  HADD2.F32 R119, -RZ, R120.H1_H1 ;  /* 0x30000078ff777230 */ /* 0x000fe40000004100 */
[C---:B------:R-:W-:Y:S01]  /*2b90*/  FMUL.FTZ R114, R193.reuse, R144 ;  /* 0x00000090c1727220 */ /* 0x040fe20000410000 */
[----:B------:R-:W-:Y:S01]  /*2ba0*/  FMUL.FTZ R115, R193, R146 ;  /* 0x00000092c1737220 */ /* 0x000fe20000410000 */
        /* <DEDUP_REMOVED lines=32> */
[----:B------:R-:W-:Y:S01]  /*2db0*/  F2FP.F16.F32.PACK_AB R119, R120, R119 ;  /* 0x000000777877723e */ /* 0x000fe200000000ff */
[----:B------:R-:W-:Y:S06]  /*2dc0*/  BRA `(.L_x_7579) ;  /* 0x0000000000f07947 */ /* 0x000fec0003800000 */
.L_x_7578:
[-CC-:B------:R-:W-:Y:S01]  /*2dd0*/  FFMA.FTZ R128, R128, R149.reuse, R150.reuse ;  /* 0x0000009580807223 */ /* 0x180fe20000010096 */
[-CC-:B------:R-:W-:Y:S01]  /*2de0*/  FFMA.FTZ R135, R135, R149.reuse, R150.reuse ;  /* 0x0000009587877223 */ /* 0x180fe20000010096 */
[-CC-:B------:R-:W-:Y:S01]  /*2df0*/  FFMA.FTZ R136, R136, R149.reuse, R150.reuse ;  /* 0x0000009588887223 */ /* 0x180fe20000010096 */
[-CC-:B------:R-:W-:Y:S01]  /*2e00*/  FFMA.FTZ R139, R139, R149.reuse, R150.reuse ;  /* 0x000000958b8b7223 */ /* 0x180fe20000010096 */
[-CC-:B------:R-:W-:Y:S01]  /*2e10*/  FFMA.FTZ R140, R140, R149.reuse, R150.reuse ;  /* 0x000000958c8c7223 */ /* 0x180fe20000010096 */
[-C--:B------:R-:W-:Y:S01]  /*2e20*/  FFMA.FTZ R143, R143, R149.reuse, R150 ;  /* 0x000000958f8f7223 */ /* 0x080fe20000010096 */
[----:B------:R-:W-:Y:S01]  /*2e30*/  FADD.FTZ R128, R129, -R128 ;  /* 0x8000008081807221 */ /* 0x000fe20000010000 */
[-CC-:B------:R-:W-:Y:S01]  /*2e40*/  FFMA.FTZ R144, R144, R149.reuse, R150.reuse ;  /* 0x0000009590907223 */ /* 0x180fe20000010096 */
[----:B------:R-:W-:Y:S01]  /*2e50*/  FFMA.FTZ R149, R147, R149, R150 ;  /* 0x0000009593957223 */ /* 0x000fe20000010096 */
[----:B------:R-:W-:Y:S01]  /*2e60*/  FADD.FTZ R134, R134, -R135 ;  /* 0x8000008786867221 */ /* 0x000fe20000010000 */
[----:B------:R-:W-:Y:S01]  /*2e70*/  FADD.FTZ R136, R137, -R136 ;  /* 0x8000008889887221 */ /* 0x000fe20000010000 */
[----:B------:R-:W-:Y:S01]  /*2e80*/  FADD.FTZ R138, R138, -R139 ;  /* 0x8000008b8a8a7221 */ /* 0x000fe20000010000 */
[----:B------:R-:W-:Y:S01]  /*2e90*/  FADD.FTZ R140, R141, -R140 ;  /* 0x8000008c8d8c7221 */ /* 0x000fe20000010000 */
[----:B------:R-:W-:Y:S01]  /*2ea0*/  FADD.FTZ R142, R142, -R143 ;  /* 0x8000008f8e8e7221 */ /* 0x000fe20000010000 */
[----:B0-----:R-:W-:Y:S01]  /*2eb0*/  FMUL.FTZ R117, R193, R128 ;  /* 0x00000080c1757220 */ /* 0x001fe20000410000 */
[----:B-----5:R-:W-:-:S02]  /*2ec0*/  HADD2.F32 R116, -RZ, R120.H0_H0 ;  /* 0x20000078ff747230 */ /* 0x020fc40000004100 */
[----:B------:R-:W-:Y:S01]  /*2ed0*/  FADD.FTZ R144, R145, -R144 ;  /* 0x8000009091907221 */ /* 0x000fe20000010000 */
[----:B------:R-:W-:Y:S02]  /*2ee0*/  HADD2.F32 R127, -RZ, R120.H1_H1 ;  /* 0x30000078ff7f7230 */ /* 0x000fe40000004100 */
[----:B------:R-:W-:Y:S01]  /*2ef0*/  FADD.FTZ R146, R146, -R149 ;  /* 0x8000009592927221 */ /* 0x000fe20000010000 */
[--C-:B------:R-:W-:Y:S02]  /*2f00*/  HADD2.F32 R120, -RZ, R121.reuse.H0_H0 ;  /* 0x20000079ff787230 */ /* 0x100fe40000004100 */
[C---:B------:R-:W-:Y:S01]  /*2f10*/  FMUL.FTZ R119, R193.reuse, R134 ;  /* 0x00000086c1777220 */ /* 0x040fe20000410000 */
[----:B------:R-:W-:Y:S02]  /*2f20*/  HADD2.F32 R131, -RZ, R121.H1_H1 ;  /* 0x30000079ff837230 */ /* 0x000fe40000004100 */
[----:B------:R-:W-:Y:S01]  /*2f30*/  FMUL.FTZ R121, R193, R136 ;  /* 0x00000088c1797220 */ /* 0x000fe20000410000 */
[----:B------:R-:W-:-:S02]  /*2f40*/  HADD2.F32 R150, -RZ, R123.H0_H0 ;  /* 0x2000007bff967230 */ /* 0x000fc40000004100 */
[C---:B------:R-:W-:Y:S01]  /*2f50*/  FMUL.FTZ R129, R193.reuse, R140 ;  /* 0x0000008cc1817220 */ /* 0x040fe20000410000 */
[----:B------:R-:W-:Y:S02]  /*2f60*/  HADD2.F32 R195, -RZ, R123.H1_H1 ;  /* 0x3000007bffc37230 */ /* 0x000fe40000004100 */
[C---:B------:R-:W-:Y:S01]  /*2f70*/  FMUL.FTZ R123, R193.reuse, R138 ;  /* 0x0000008ac17b7220 */ /* 0x040fe20000410000 */
[----:B------:R-:W-:Y:S01]  /*2f80*/  FMUL.FTZ R133, R193, R142 ;  /* 0x0000008ec1857220 */ /* 0x000fe20000410000 */
[----:B------:R-:W-:Y:S01]  /*2f90*/  FMUL.FTZ R117, R117, R148 ;  /* 0x0000009475757220 */ /* 0x000fe20000410000 */
[C---:B------:R-:W-:Y:S01]  /*2fa0*/  FMUL.FTZ R135, R193.reuse, R144 ;  /* 0x00000090c1877220 */ /* 0x040fe20000410000 */
[----:B------:R-:W-:Y:S01]  /*2fb0*/  FMUL.FTZ R193, R193, R146 ;  /* 0x00000092c1c17220 */ /* 0x000fe20000410000 */
[-C--:B------:R-:W-:Y:S01]  /*2fc0*/  FMUL.FTZ R118, R119, R148.reuse ;  /* 0x0000009477767220 */ /* 0x080fe20000410000 */
[--C-:B------:R-:W-:Y:S02]  /*2fd0*/  HADD2.F32 R130, -RZ, R122.reuse.H0_H0 ;  /* 0x2000007aff827230 */ /* 0x100fe40000004100 */
[----:B------:R-:W-:Y:S01]  /*2fe0*/  FMUL.FTZ R121, R121, R148 ;  /* 0x0000009479797220 */ /* 0x000fe20000410000 */
[----:B------:R-:W-:-:S02]  /*2ff0*/  HADD2.F32 R147, -RZ, R122.H1_H1 ;  /* 0x3000007aff937230 */ /* 0x000fc40000004100 */
[-C--:B------:R-:W-:Y:S01]  /*3000*/  FMUL.FTZ R128, R123, R148.reuse ;  /* 0x000000947b807220 */ /* 0x080fe20000410000 */
[-C--:B------:R-:W-:Y:S01]  /*3010*/  FMUL.FTZ R119, R129, R148.reuse ;  /* 0x0000009481777220 */ /* 0x080fe20000410000 */
[----:B------:R-:W-:Y:S01]  /*3020*/  FMUL.FTZ R132, R133, R148 ;  /* 0x0000009485847220 */ /* 0x000fe20000410000 */
        /* <DEDUP_REMOVED lines=22> */
.L_x_7579:
[----:B------:R-:W0:Y:S01]  /*3190*/  @P1 LDC.64 R120, c[0x0][0x478] ;  /* 0x00011e00ff781b82 */ /* 0x000e220000000a00 */
[----:B------:R-:W-:-:S04]  /*31a0*/  IMAD.WIDE.U32 R124, R189, 0x10, R124 ;  /* 0x00000010bd7c7825 */ /* 0x000fc800078e007c */
[----:B0-----:R-:W-:-:S05]  /*31b0*/  @P1 IMAD.WIDE.U32 R120, R189, 0x20, R120 ;  /* 0x00000020bd781825 */ /* 0x001fca00078e0078 */
[----:B------:R1:W-:Y:S04]  /*31c0*/  @P1 STG.E.128 desc[UR8][R120.64], R108 ;  /* 0x0000006c78001986 */ /* 0x0003e8000c101d08 */
[----:B------:R1:W-:Y:S04]  /*31d0*/  @P1 STG.E.128 desc[UR8][R120.64+0x10], R112 ;  /* 0x0000107078001986 */ /* 0x0003e8000c101d08 */
[----:B------:R1:W-:Y:S01]  /*31e0*/  STG.E.128 desc[UR8][R124.64], R116 ;  /* 0x000000747c007986 */ /* 0x0003e2000c101d08 */
[----:B------:R-:W-:Y:S05]  /*31f0*/  BRA `(.L_x_7580) ;  /* 0x0000001800307947 */ /* 0x000fea0003800000 */
.L_x_7573:
        /* <DEDUP_REMOVED lines=24> */
[C---:B------:R-:W-:Y:S01]  /*3380*/  FFMA.FTZ R121, R193.reuse, R121, R84 ;  /* 0x00000079c1797223 */ /* 0x040fe20000010054 */
[C---:B------:R-:W-:Y:S01]  /*3390*/  FFMA.FTZ R123, R193.reuse, R216, R85 ;  /* 0x000000d8c17b7223 */ /* 0x040fe20000010055 */
[C---:B------:R-:W-:Y:S01]  /*33a0*/  FFMA.FTZ R125, R193.reuse, R125, R86 ;  /* 0x0000007dc17d7223 */ /* 0x040fe20000010056 */
[C---:B------:R-:W-:Y:S01]  /*33b0*/  FFMA.FTZ R133, R193.reuse, R133, R88 ;  /* 0x00000085c1857223 */ /* 0x040fe20000010058 */
[----:B------:R-:W-:Y:S01]  /*33c0*/  FFMA.FTZ R199, R193, R199, R90 ;  /* 0x000000c7c1c77223 */ /* 0x000fe2000001005a */
[----:B-----5:R-:W-:-:S02]  /*33d0*/  HADD2.F32 R196, -RZ, R118.H0_H0 ;  /* 0x20000076ffc47230 */ /* 0x020fc40000004100 */
[----:B------:R-:W-:Y:S01]  /*33e0*/  FFMA.FTZ R201, R193, R226, R91 ;  /* 0x000000e2c1c97223 */ /* 0x000fe2000001005b */
        /* <DEDUP_REMOVED lines=36> */
.L_x_7581:
        /* <DEDUP_REMOVED lines=60> */
.L_x_7582:
        /* <DEDUP_REMOVED lines=28> */
[C---:B0-----:R-:W-:Y:S01]  /*3bb0*/  FFMA.FTZ R108, R193.reuse, R205, R92 ;  /* 0x000000cdc16c7223 */ /* 0x041fe2000001005c */
[----:B------:R-:W-:Y:S01]  /*3bc0*/  FFMA.FTZ R109, R193, R202, R93 ;  /* 0x000000cac16d7223 */ /* 0x000fe2000001005d */
[----:B-----5:R-:W-:-:S02]  /*3bd0*/  HADD2.F32 R116, -RZ, R120.H0_H0 ;  /* 0x20000078ff747230 */ /* 0x020fc40000004100 */
[C---:B------:R-:W-:Y:S01]  /*3be0*/  FFMA.FTZ R110, R193.reuse, R209, R94 ;  /* 0x000000d1c16e7223 */ /* 0x040fe2000001005e */
[C---:B------:R-:W-:Y:S01]  /*3bf0*/  FFMA.FTZ R111, R193.reuse, R206, R95 ;  /* 0x000000cec16f7223 */ /* 0x040fe2000001005f */
[C---:B------:R-:W-:Y:S01]  /*3c00*/  FFMA.FTZ R112, R193.reuse, R213, R96 ;  /* 0x000000d5c1707223 */ /* 0x040fe20000010060 */
[C---:B------:R-:W-:Y:S01]  /*3c10*/  FFMA.FTZ R113, R193.reuse, R210, R97 ;  /* 0x000000d2c1717223 */ /* 0x040fe20000010061 */
[C---:B------:R-:W-:Y:S01]  /*3c20*/  FFMA.FTZ R114, R193.reuse, R217, R98 ;  /* 0x000000d9c1727223 */ /* 0x040fe20000010062 */
[----:B------:R-:W-:Y:S01]  /*3c30*/  FFMA.FTZ R115, R193, R214, R99 ;  /* 0x000000d6c1737223 */ /* 0x000fe20000010063 */
        /* <DEDUP_REMOVED lines=36> */
.L_x_7583:
        /* <DEDUP_REMOVED lines=17> */
[C---:B0-----:R-:W-:Y:S01]  /*3f90*/  FFMA.FTZ R119, R193.reuse, R202, R93 ;  /* 0x000000cac1777223 */ /* 0x041fe2000001005d */
[----:B------:R-:W-:Y:S01]  /*3fa0*/  FFMA.FTZ R209, R193, R209, R94 ;  /* 0x000000d1c1d17223 */ /* 0x000fe2000001005e */
[----:B-----5:R-:W-:-:S02]  /*3fb0*/  HADD2.F32 R118, -RZ, R120.H0_H0 ;  /* 0x20000078ff767230 */ /* 0x020fc40000004100 */
[C---:B------:R-:W-:Y:S01]  /*3fc0*/  FFMA.FTZ R213, R193.reuse, R213, R96 ;  /* 0x000000d5c1d57223 */ /* 0x040fe20000010060 */
[--C-:B------:R-:W-:Y:S02]  /*3fd0*/  HADD2.F32 R130, -RZ, R121.reuse.H0_H0 ;  /* 0x20000079ff827230 */ /* 0x100fe40000004100 */
[C---:B------:R-:W-:Y:S01]  /*3fe0*/  FFMA.FTZ R197, R193.reuse, R210, R97 ;  /* 0x000000d2c1c57223 */ /* 0x040fe20000010061 */
[----:B------:R-:W-:Y:S02]  /*3ff0*/  HADD2.F32 R133, -RZ, R121.H1_H1 ;  /* 0x30000079ff857230 */ /* 0x000fe40000004100 */
[C---:B------:R-:W-:Y:S01]  /*4000*/  FFMA.FTZ R217, R193.reuse, R217, R98 ;  /* 0x000000d9c1d97223 */ /* 0x040fe20000010062 */
[----:B------:R-:W-:Y:S02]  /*4010*/  HADD2.F32 R131, -RZ, R120.H1_H1 ;  /* 0x30000078ff837230 */ /* 0x000fe40000004100 */
[C---:B------:R-:W-:Y:S01]  /*4020*/  FFMA.FTZ R121, R193.reuse, R206, R95 ;  /* 0x000000cec1797223 */ /* 0x040fe2000001005f */
[----:B------:R-:W-:Y:S01]  /*4030*/  FFMA.FTZ R207, R193, R214, R99 ;  /* 0x000000d6c1cf7223 */ /* 0x000fe20000010063 */
[----:B------:R-:W-:Y:S01]  /*4040*/  FMUL.FTZ R205, R205, R148 ;  /* 0x00000094cdcd7220 */ /* 0x000fe20000410000 */
[----:B------:R-:W-:-:S02]  /*4050*/  HADD2.F32 R117, -RZ, R122.H0_H0 ;  /* 0x2000007aff757230 */ /* 0x000fc40000004100 */
        /* <DEDUP_REMOVED lines=26> */
[----:B------:R-:W-:Y:S01]  /*4200*/  FMUL.FTZ R206, R208, R123 ;  /* 0x0000007bd0ce7220 */ /* 0x000fe20000410000 */
[----:B------:R-:W-:Y:S02]  /*4210*/  F2FP.F16.F32.PACK_AB R117, R121, R120 ;  /* 0x000000787975723e */ /* 0x000fe400000000ff */
[----:B------:R-:W-:-:S02]  /*4220*/  F2FP.F16.F32.PACK_AB R118, R122, R213 ;  /* 0x000000d57a76723e */ /* 0x000fc400000000ff */
[----:B------:R-:W-:-:S07]  /*4230*/  F2FP.F16.F32.PACK_AB R119, R130, R217 ;  /* 0x000000d98277723e */ /* 0x000fce00000000ff */
.L_x_7584:
        /* <DEDUP_REMOVED lines=23> */
[----:B------:R-:W-:Y:S01]  /*43b0*/  FFMA.FTZ R108, R193, R128, R100 ;  /* 0x00000080c16c7223 */ /* 0x000fe20000010064 */
[----:B------:R-:W-:Y:S01]  /*43c0*/  FADD.FTZ R145, R145, -R144 ;  /* 0x8000009091917221 */ /* 0x000fe20000010000 */
[----:B------:R-:W-:Y:S01]  /*43d0*/  FADD.FTZ R146, R146, -R147 ;  /* 0x8000009392927221 */ /* 0x000fe20000010000 */
[----:B------:R-:W-:Y:S01]  /*43e0*/  FFMA.FTZ R109, R193, R134, R101 ;  /* 0x00000086c16d7223 */ /* 0x000fe20000010065 */
[----:B-----5:R-:W-:-:S02]  /*43f0*/  HADD2.F32 R116, -RZ, R120.H0_H0 ;  /* 0x20000078ff747230 */ /* 0x020fc40000004100 */
[C---:B------:R-:W-:Y:S01]  /*4400*/  FFMA.FTZ R110, R193.reuse, R137, R102 ;  /* 0x00000089c16e7223 */ /* 0x040fe20000010066 */
[C---:B------:R-:W-:Y:S01]  /*4410*/  FFMA.FTZ R111, R193.reuse, R138, R103 ;  /* 0x0000008ac16f7223 */ /* 0x040fe20000010067 */
[C---:B------:R-:W-:Y:S01]  /*4420*/  FFMA.FTZ R112, R193.reuse, R141, R104 ;  /* 0x0000008dc1707223 */ /* 0x040fe20000010068 */
[C---:B------:R-:W-:Y:S01]  /*4430*/  FFMA.FTZ R113, R193.reuse, R142, R105 ;  /* 0x0000008ec1717223 */ /* 0x040fe20000010069 */
[----:B------:R-:W-:Y:S01]  /*4440*/  FMUL.FTZ R117, R108, R148 ;  /* 0x000000946c757220 */ /* 0x000fe20000410000 */
[----:B------:R-:W-:Y:S02]  /*4450*/  HADD2.F32 R119, -RZ, R120.H1_H1 ;  /* 0x30000078ff777230 */ /* 0x000fe40000004100 */
[C---:B------:R-:W-:Y:S01]  /*4460*/  FFMA.FTZ R114, R193.reuse, R145, R106 ;  /* 0x00000091c1727223 */ /* 0x040fe2000001006a */
[----:B------:R-:W-:Y:S01]  /*4470*/  FFMA.FTZ R115, R193, R146, R107 ;  /* 0x00000092c1737223 */ /* 0x000fe2000001006b */
        /* <DEDUP_REMOVED lines=34> */
.L_x_7585:
        /* <DEDUP_REMOVED lines=15> */
[----:B0-----:R-:W-:Y:S01]  /*4790*/  FFMA.FTZ R117, R193, R128, R100 ;  /* 0x00000080c1757223 */ /* 0x001fe20000010064 */
[----:B-----5:R-:W-:-:S02]  /*47a0*/  HADD2.F32 R116, -RZ, R120.H0_H0 ;  /* 0x20000078ff747230 */ /* 0x020fc40000004100 */
[----:B------:R-:W-:Y:S01]  /*47b0*/  FADD.FTZ R146, R146, -R147 ;  /* 0x8000009392927221 */ /* 0x000fe20000010000 */
        /* <DEDUP_REMOVED lines=10> */
[----:B------:R-:W-:Y:S01]  /*4860*/  FFMA.FTZ R145, R193, R145, R106 ;  /* 0x00000091c1917223 */ /* 0x000fe2000001006a */
[----:B------:R-:W-:Y:S01]  /*4870*/  FMUL.FTZ R117, R117, R148 ;  /* 0x0000009475757220 */ /* 0x000fe20000410000 */
[----:B------:R-:W-:Y:S01]  /*4880*/  FFMA.FTZ R193, R193, R146, R107 ;  /* 0x00000092c1c17223 */ /* 0x000fe2000001006b */
[-C--:B------:R-:W-:Y:S01]  /*4890*/  FMUL.FTZ R118, R119, R148.reuse ;  /* 0x0000009477767220 */ /* 0x080fe20000410000 */
[--C-:B------:R-:W-:Y:S02]  /*48a0*/  HADD2.F32 R130, -RZ, R122.reuse.H0_H0 ;  /* 0x2000007aff827230 */ /* 0x100fe40000004100 */
[----:B------:R-:W-:Y:S01]  /*48b0*/  FMUL.FTZ R137, R137, R148 ;  /* 0x0000009489897220 */ /* 0x000fe20000410000 */
[----:B------:R-:W-:-:S02]  /*48c0*/  HADD2.F32 R133, -RZ, R122.H1_H1 ;  /* 0x3000007aff857230 */ /* 0x000fc40000004100 */
        /* <DEDUP_REMOVED lines=25> */
.L_x_7586:
[----:B------:R-:W0:Y:S01]  /*4a60*/  @P1 LDC.64 R120, c[0x0][0x478] ;  /* 0x00011e00ff781b82 */ /* 0x000e220000000a00 */
[----:B------:R-:W-:-:S04]  /*4a70*/  IMAD.WIDE.U32 R124, R189, 0x10, R124 ;  /* 0x00000010bd7c7825 */ /* 0x000fc800078e007c */
[----:B0-----:R-:W-:-:S05]  /*4a80*/  @P1 IMAD.WIDE.U32 R120, R189, 0x20, R120 ;  /* 0x00000020bd781825 */ /* 0x001fca00078e0078 */
[----:B------:R0:W-:Y:S04]  /*4a90*/  @P1 STG.E.128 desc[UR8][R120.64], R108 ;  /* 0x0000006c78001986 */ /* 0x0001e8000c101d08 */
[----:B------:R0:W-:Y:S04]  /*4aa0*/  @P1 STG.E.128 desc[UR8][R120.64+0x10], R112 ;  /* 0x0000107078001986 */ /* 0x0001e8000c101d08 */
[----:B------:R0:W-:Y:S02]  /*4ab0*/  STG.E.128 desc[UR8][R124.64], R116 ;  /* 0x000000747c007986 */ /* 0x0001e4000c101d08 */
.L_x_7580:
        /* <DEDUP_REMOVED lines=101> */
.L_x_7570:
        /* <DEDUP_REMOVED lines=29> */
.L_x_7588:
        /* <DEDUP_REMOVED lines=10> */
.L_x_10799:


//--------------------- .text._ZN10layer_norm13ln_bwd_kernelINS_13Kernel_traitsIf6__halffS2_fjLj3072ELj1ELj1ELj4ELj16ENS_18Kernel_traits_baseILj3072EfS2_fS2_fjLj128EEEEELb0ELb1ELb1ELb0EEEvNS_9BwdParamsE --------------------------
	.section	.text._ZN10layer_norm13ln_bwd_kernelINS_13Kernel_traitsIf6__halffS2_fjLj3072ELj1ELj1ELj4ELj16ENS_18Kernel_traits_baseILj3072EfS2_fS2_fjLj128EEEEELb0ELb1ELb1ELb0EEEvNS_9BwdParamsE,"ax",@progbits
	.align	128
        .global         _ZN10layer_norm13ln_bwd_kernelINS_13Kernel_traitsIf6__halffS2_fjLj3072ELj1ELj1ELj4ELj16ENS_18Kernel_traits_baseILj3072EfS2_fS2_fjLj128EEEEELb0ELb1ELb1ELb0EEEvNS_9BwdParamsE
        .type           _ZN10layer_norm13ln_bwd_kernelINS_13Kernel_traitsIf6__halffS2_fjLj3072ELj1ELj1ELj4ELj16ENS_18Kernel_traits_baseILj3072EfS2_fS2_fjLj128EEEEELb0ELb1ELb1ELb0EEEvNS_9BwdParamsE,@function
        .size           _ZN10layer_norm13ln_bwd_kernelINS_13Kernel_traitsIf6__halffS2_fjLj3072ELj1ELj1ELj4ELj16ENS_18Kernel_traits_baseILj3072EfS2_fS2_fjLj128EEEEELb0ELb1ELb1ELb0EEEvNS_9BwdParamsE,(.L_x_10800 - _ZN10layer_norm13ln_bwd_kernelINS_13Kernel_traitsIf6__halffS2_fjLj3072ELj1ELj1ELj4ELj16ENS_18Kernel_traits_baseILj3072EfS2_fS2_fjLj128EEEEELb0ELb1ELb1ELb0EEEvNS_9BwdParamsE)
        .other          _ZN10layer_norm13ln_bwd_kernelINS_13Kernel_traitsIf6__halffS2_fjLj3072ELj1ELj1ELj4ELj16ENS_18Kernel_traits_baseILj3072EfS2_fS2_fjLj128EEEEELb0ELb1ELb1ELb0EEEvNS_9BwdParamsE,@"STO_CUDA_ENTRY STV_DEFAULT"
_ZN10layer_norm13ln_bwd_kernelINS_13Kernel_traitsIf6__halffS2_fjLj3072ELj1ELj1ELj4ELj16ENS_18Kernel_traits_baseILj3072EfS2_fS2_fjLj128EEEEELb0ELb1ELb1ELb0EEEvNS_9BwdParamsE:
.text._ZN10layer_norm13ln_bwd_kernelINS_13Kernel_traitsIf6__halffS2_fjLj3072ELj1ELj1ELj4ELj16ENS_18Kernel_traits_baseILj3072EfS2_fS2_fjLj128EEEEELb0ELb1ELb1ELb0EEEvNS_9BwdParamsE:
        /* <DEDUP_REMOVED lines=122> */
.L_x_7704:
        /* <DEDUP_REMOVED lines=55> */
[----:B------:R-:W-:-:S02]  /*0b10*/  FADD.FTZ R203, -R228, R183 ;  /* 0x000000b7e4cb7221 */ /* 0x000fc40000010100 */
[C---:B-----5:R-:W-:Y:S01]  /*0b20*/  FMUL.FTZ R227, R4.reuse, R227 ;  /* 0x000000e304e37220 */ /* 0x060fe20000410000 */
[--C-:B----4-:R-:W-:Y:S02]  /*0b30*/  HADD2.F32 R181, -RZ, R184.reuse.H0_H0 ;  /* 0x200000b8ffb57230 */ /* 0x110fe40000004100 */
[----:B------:R-:W-:Y:S01]  /*0b40*/  FMUL.FTZ R225, R4, R225 ;  /* 0x000000e104e17220 */ /* 0x000fe20000410000 */
[----:B------:R-:W-:Y:S02]  /*0b50*/  HADD2.F32 R184, -RZ, R184.H1_H1 ;  /* 0x300000b8ffb87230 */ /* 0x000fe40000004100 */
[--C-:B------:R-:W-:Y:S02]  /*0b60*/  HADD2.F32 R183, -RZ, R185.reuse.H0_H0 ;  /* 0x200000b9ffb77230 */ /* 0x100fe40000004100 */
[----:B------:R-:W-:Y:S01]  /*0b70*/  FMUL.FTZ R226, R60, R181 ;  /* 0x000000b53ce27220 */ /* 0x000fe20000410000 */
[----:B------:R-:W-:Y:S02]  /*0b80*/  HADD2.F32 R180, -RZ, R185.H1_H1 ;  /* 0x300000b9ffb47230 */ /* 0x000fe40000004100 */
[----:B0-----:R-:W-:Y:S01]  /*0b90*/  FMUL.FTZ R196, R4, R203 ;  /* 0x000000cb04c47220 */ /* 0x001fe20000410000 */
[----:B------:R-:W-:Y:S01]  /*0ba0*/  FADD.FTZ R100, R100, R181 ;  /* 0x000000b564647221 */ /* 0x000fe20000010000 */
[----:B------:R-:W-:Y:S01]  /*0bb0*/  FFMA.FTZ R76, R227, R181, R76 ;  /* 0x000000b5e34c7223 */ /* 0x000fe2000001004c */
[----:B------:R-:W-:Y:S01]  /*0bc0*/  FMUL.FTZ R222, R61, R184 ;  /* 0x000000b83dde7220 */ /* 0x000fe20000410000 */
[----:B------:R-:W-:Y:S01]  /*0bd0*/  FADD.FTZ R102, R102, R183 ;  /* 0x000000b766667221 */ /* 0x000fe20000010000 */
[-C--:B------:R-:W-:Y:S01]  /*0be0*/  FFMA.FTZ R78, R225, R183.reuse, R78 ;  /* 0x000000b7e14e7223 */ /* 0x080fe2000001004e */
[----:B------:R-:W-:Y:S01]  /*0bf0*/  FMUL.FTZ R197, R62, R183 ;  /* 0x000000b73ec57220 */ /* 0x000fe20000410000 */
[----:B------:R-:W-:Y:S01]  /*0c00*/  FADD.FTZ R181, RZ, R226 ;  /* 0x000000e2ffb57221 */ /* 0x000fe20000010000 */
[----:B------:R-:W-:Y:S01]  /*0c10*/  FMUL.FTZ R224, R4, R201 ;  /* 0x000000c904e07220 */ /* 0x000fe20000410000 */
[----:B------:R-:W-:Y:S01]  /*0c20*/  FFMA.FTZ R183, R227, R226, RZ ;  /* 0x000000e2e3b77223 */ /* 0x000fe200000100ff */
[----:B------:R-:W-:Y:S01]  /*0c30*/  FADD.FTZ R103, R103, R180 ;  /* 0x000000b467677221 */ /* 0x000fe20000010000 */
[-C--:B------:R-:W-:Y:S01]  /*0c40*/  FFMA.FTZ R79, R196, R180.reuse, R79 ;  /* 0x000000b4c44f7223 */ /* 0x080fe2000001004f */
[----:B------:R-:W-:Y:S01]  /*0c50*/  FMUL.FTZ R201, R63, R180 ;  /* 0x000000b43fc97220 */ /* 0x000fe20000410000 */
[----:B------:R-:W-:Y:S01]  /*0c60*/  FADD.FTZ R180, R181, R222 ;  /* 0x000000deb5b47221 */ /* 0x000fe20000010000 */
[----:B------:R-:W-:Y:S01]  /*0c70*/  FFMA.FTZ R182, R224, R222, R183 ;  /* 0x000000dee0b67223 */ /* 0x000fe200000100b7 */
[----:B------:R-:W-:-:S02]  /*0c80*/  HADD2.F32 R185, -RZ, R186.H0_H0 ;  /* 0x200000baffb97230 */ /* 0x000fc40000004100 */
[----:B---3--:R-:W-:Y:S01]  /*0c90*/  FADD.FTZ R199, -R228, R188 ;  /* 0x000000bce4c77221 */ /* 0x008fe20000010100 */
[----:B------:R-:W-:Y:S01]  /*0ca0*/  FADD.FTZ R180, R180, R197 ;  /* 0x000000c5b4b47221 */ /* 0x000fe20000010000 */
[----:B------:R-:W-:Y:S01]  /*0cb0*/  FFMA.FTZ R181, R225, R197, R182 ;  /* 0x000000c5e1b57223 */ /* 0x000fe200000100b6 */
[----:B------:R-:W-:Y:S02]  /*0cc0*/  HADD2.F32 R186, -RZ, R186.H1_H1 ;  /* 0x300000baffba7230 */ /* 0x000fe40000004100 */
[----:B------:R-:W-:Y:S01]  /*0cd0*/  FADD.FTZ R189, -R228, R189 ;  /* 0x000000bde4bd7221 */ /* 0x000fe20000010100 */
[----:B------:R-:W-:Y:S01]  /*0ce0*/  FADD.FTZ R183, R180, R201 ;  /* 0x000000c9b4b77221 */ /* 0x000fe20000010000 */
[----:B------:R-:W-:Y:S01]  /*0cf0*/  FMUL.FTZ R199, R4, R199 ;  /* 0x000000c704c77220 */ /* 0x000fe20000410000 */
[----:B------:R-:W-:Y:S01]  /*0d00*/  FMUL.FTZ R198, R64, R185 ;  /* 0x000000b940c67220 */ /* 0x000fe20000410000 */
        /* <DEDUP_REMOVED lines=29> */
.L_x_7593:
[----:B----4-:R-:W-:Y:S05]  /*0ee0*/  BSYNC.RECONVERGENT B1 ;  /* 0x0000000000017941 */ /* 0x010fea0003800200 */
.L_x_7592:
        /* <DEDUP_REMOVED lines=17> */
[--C-:B--2---:R-:W-:Y:S02]  /*1000*/  HADD2.F32 R183, -RZ, R12.reuse.H0_H0 ;  /* 0x2000000cffb77230 */ /* 0x104fe40000004100 */
[----:B------:R-:W-:-:S02]  /*1010*/  HADD2.F32 R182, -RZ, R12.H1_H1 ;  /* 0x3000000cffb67230 */ /* 0x000fc40000004100 */
[C---:B---3--:R-:W-:Y:S01]  /*1020*/  FADD.FTZ R191, -R228.reuse, R8 ;  /* 0x00000008e4bf7221 */ /* 0x048fe20000010100 */
[----:B------:R-:W-:Y:S01]  /*1030*/  FADD.FTZ R193, -R228, R9 ;  /* 0x00000009e4c17221 */ /* 0x000fe20000010100 */
[----:B------:R-:W-:Y:S02]  /*1040*/  FMUL.FTZ R12, R28, R183 ;  /* 0x000000b71c0c7220 */ /* 0x000fe40000410000 */
[----:B-----5:R-:W-:Y:S01]  /*1050*/  FMUL.FTZ R9, R4, R191 ;  /* 0x000000bf04097220 */ /* 0x020fe20000410000 */
[--C-:B------:R-:W-:Y:S02]  /*1060*/  HADD2.F32 R185, -RZ, R13.reuse.H0_H0 ;  /* 0x2000000dffb97230 */ /* 0x100fe40000004100 */
[C---:B----4-:R-:W-:Y:S01]  /*1070*/  FADD.FTZ R181, -R228.reuse, R17 ;  /* 0x00000011e4b57221 */ /* 0x050fe20000010100 */
[----:B------:R-:W-:Y:S02]  /*1080*/  HADD2.F32 R184, -RZ, R13.H1_H1 ;  /* 0x3000000dffb87230 */ /* 0x000fe40000004100 */
[C---:B------:R-:W-:Y:S01]  /*1090*/  FADD.FTZ R237, -R228.reuse, R19 ;  /* 0x00000013e4ed7221 */ /* 0x040fe20000010100 */
[----:B------:R-:W-:Y:S01]  /*10a0*/  FMUL.FTZ R13, R29, R182 ;  /* 0x000000b61d0d7220 */ /* 0x000fe20000410000 */
[----:B------:R-:W-:Y:S01]  /*10b0*/  FADD.FTZ R180, R231, R12 ;  /* 0x0000000ce7b47221 */ /* 0x000fe20000010000 */
[----:B------:R-:W-:Y:S01]  /*10c0*/  FADD.FTZ R195, -R228, R10 ;  /* 0x0000000ae4c37221 */ /* 0x000fe20000010100 */
[----:B------:R-:W-:Y:S01]  /*10d0*/  FMUL.FTZ R8, R4, R193 ;  /* 0x000000c104087220 */ /* 0x000fe20000410000 */
[----:B------:R-:W-:Y:S01]  /*10e0*/  FFMA.FTZ R19, R9, R12, R230 ;  /* 0x0000000c09137223 */ /* 0x000fe200000100e6 */
[----:B------:R-:W-:Y:S01]  /*10f0*/  FADD.FTZ R235, -R228, R18 ;  /* 0x00000012e4eb7221 */ /* 0x000fe20000010100 */
[----:B------:R-:W-:-:S02]  /*1100*/  HADD2.F32 R187, -RZ, R14.H0_H0 ;  /* 0x2000000effbb7230 */ /* 0x000fc40000004100 */
[----:B------:R-:W-:Y:S01]  /*1110*/  FMUL.FTZ R18, R4, R181 ;  /* 0x000000b504127220 */ /* 0x000fe20000410000 */
[----:B------:R-:W-:Y:S02]  /*1120*/  HADD2.F32 R186, -RZ, R14.H1_H1 ;  /* 0x3000000effba7230 */ /* 0x000fe40000004100 */
[----:B------:R-:W-:Y:S01]  /*1130*/  FADD.FTZ R233, -R228, R11 ;  /* 0x0000000be4e97221 */ /* 0x000fe20000010100 */
[----:B------:R-:W-:Y:S01]  /*1140*/  FMUL.FTZ R14, R30, R185 ;  /* 0x000000b91e0e7220 */ /* 0x000fe20000410000 */
[----:B------:R-:W-:Y:S01]  /*1150*/  FADD.FTZ R181, R180, R13 ;  /* 0x0000000db4b57221 */ /* 0x000fe20000010000 */
[----:B------:R-:W-:Y:S01]  /*1160*/  FMUL.FTZ R11, R4, R195 ;  /* 0x000000c3040b7220 */ /* 0x000fe20000410000 */
[C---:B------:R-:W-:Y:S01]  /*1170*/  FFMA.FTZ R180, R8.reuse, R13, R19 ;  /* 0x0000000d08b47223 */ /* 0x040fe20000010013 */
[----:B------:R-:W-:Y:S01]  /*1180*/  FADD.FTZ R109, R109, R182 ;  /* 0x000000b66d6d7221 */ /* 0x000fe20000010000 */
[----:B------:R-:W-:Y:S01]  /*1190*/  FFMA.FTZ R85, R8, R182, R85 ;  /* 0x000000b608557223 */ /* 0x000fe20000010055 */
[----:B------:R-:W-:-:S02]  /*11a0*/  HADD2.F32 R189, -RZ, R15.H0_H0 ;  /* 0x2000000fffbd7230 */ /* 0x000fc40000004100 */
[----:B------:R-:W-:Y:S01]  /*11b0*/  FADD.FTZ R182, R181, R14 ;  /* 0x0000000eb5b67221 */ /* 0x000fe20000010000 */
[----:B------:R-:W-:Y:S02]  /*11c0*/  HADD2.F32 R188, -RZ, R15.H1_H1 ;  /* 0x3000000fffbc7230 */ /* 0x000fe40000004100 */
[----:B------:R-:W-:Y:S01]  /*11d0*/  FADD.FTZ R15, -R228, R16 ;  /* 0x00000010e40f7221 */ /* 0x000fe20000010100 */
[----:B------:R-:W-:Y:S01]  /*11e0*/  FMUL.FTZ R10, R4, R233 ;  /* 0x000000e9040a7220 */ /* 0x000fe20000410000 */
        /* <DEDUP_REMOVED lines=8> */
[----:B------:R-:W-:-:S02]  /*1270*/  FMUL.FTZ R19, R33, R186 ;  /* 0x000000ba21137220 */ /* 0x000fc40000410000 */
        /* <DEDUP_REMOVED lines=24> */
.L_x_7595:
[----:B------:R-:W-:Y:S05]  /*1400*/  BSYNC.RECONVERGENT B1 ;  /* 0x0000000000017941 */ /* 0x000fea0003800200 */
.L_x_7594:
        /* <DEDUP_REMOVED lines=14> */
[C---:B--2---:R-:W-:Y:S01]  /*14f0*/  FADD.FTZ R215, -R228.reuse, R181 ;  /* 0x000000b5e4d77221 */ /* 0x044fe20000010100 */
[C---:B------:R-:W-:Y:S01]  /*1500*/  FADD.FTZ R213, -R228.reuse, R180 ;  /* 0x000000b4e4d57221 */ /* 0x040fe20000010100 */
[C---:B------:R-:W-:Y:S01]  /*1510*/  FADD.FTZ R217, -R228.reuse, R182 ;  /* 0x000000b6e4d97221 */ /* 0x040fe20000010100 */
[----:B------:R-:W-:Y:S01]  /*1520*/  FADD.FTZ R219, -R228, R183 ;  /* 0x000000b7e4db7221 */ /* 0x000fe20000010100 */
[C---:B-----5:R-:W-:Y:S01]  /*1530*/  FMUL.FTZ R206, R4.reuse, R215 ;  /* 0x000000d704ce7220 */ /* 0x060fe20000410000 */
[C---:B0-----:R-:W-:Y:S01]  /*1540*/  FMUL.FTZ R209, R4.reuse, R213 ;  /* 0x000000d504d17220 */ /* 0x041fe20000410000 */
[C---:B------:R-:W-:Y:S01]  /*1550*/  FMUL.FTZ R211, R4.reuse, R217 ;  /* 0x000000d904d37220 */ /* 0x040fe20000410000 */
[----:B------:R-:W-:Y:S01]  /*1560*/  FMUL.FTZ R208, R4, R219 ;  /* 0x000000db04d07220 */ /* 0x000fe20000410000 */
[----:B---3--:R-:W-:Y:S01]  /*1570*/  FADD.FTZ R223, -R228, R185 ;  /* 0x000000b9e4df7221 */ /* 0x008fe20000010100 */
[----:B----4-:R-:W-:-:S02]  /*1580*/  HADD2.F32 R181, -RZ, R188.H0_H0 ;  /* 0x200000bcffb57230 */ /* 0x010fc40000004100 */
[C---:B------:R-:W-:Y:S01]  /*1590*/  FADD.FTZ R221, -R228.reuse, R184 ;  /* 0x000000b8e4dd7221 */ /* 0x040fe20000010100 */
[----:B------:R-:W-:Y:S02]  /*15a0*/  HADD2.F32 R188, -RZ, R188.H1_H1 ;  /* 0x300000bcffbc7230 */ /* 0x000fe40000004100 */
        /* <DEDUP_REMOVED lines=53> */
.L_x_7591:
        /* <DEDUP_REMOVED lines=26> */
.L_x_7596:
[----:B----4-:R-:W-:Y:S05]  /*1aa0*/  BSYNC.RECONVERGENT B0 ;  /* 0x0000000000007941 */ /* 0x010fea0003800200 */
.L_x_7590:
        /* <DEDUP_REMOVED lines=32> */
.L_x_7598:
[----:B------:R-:W-:Y:S05]  /*1cb0*/  BSYNC.RECONVERGENT B0 ;  /* 0x0000000000007941 */ /* 0x000fea0003800200 */
.L_x_7597:
        /* <DEDUP_REMOVED lines=38> */
.L_x_7601:
        /* <DEDUP_REMOVED lines=18> */
.L_x_7604:
        /* <DEDUP_REMOVED lines=12> */
.L_x_7605:
[----:B------:R-:W-:Y:S05]  /*2100*/  @!P3 BRA `(.L_x_7606) ;  /* 0x00000000002cb947 */ /* 0x000fea0003800000 */
[----:B------:R-:W-:Y:S01]  /*2110*/  FFMA.FTZ R180, R225, R184, R5 ;  /* 0x000000b8e1b47223 */ /* 0x000fe20000010005 */
[----:B------:R-:W-:-:S03]  /*2120*/  ISETP.GT.AND P0, PT, R3, RZ, PT ;  /* 0x000000ff0300720c */ /* 0x000fc60003f04270 */
[----:B------:R-:W-:Y:S01]  /*2130*/  FADD.FTZ R181, R197, -R180 ;  /* 0x800000b4c5b57221 */ /* 0x000fe20000010000 */
[----:B-----5:R-:W-:-:S03]  /*2140*/  HADD2.F32 R180, -RZ, R173.H0_H0 ;  /* 0x200000adffb47230 */ /* 0x020fc60000004100 */
[----:B------:R-:W-:-:S05]  /*2150*/  FMUL.FTZ R181, R4, R181 ;  /* 0x000000b504b57220 */ /* 0x000fca0000410000 */
[----:B------:R-:W-:-:S05]  /*2160*/  FSEL R181, R181, RZ, P0 ;  /* 0x000000ffb5b57208 */ /* 0x000fca0000000000 */
[----:B------:R-:W-:-:S04]  /*2170*/  FMUL.FTZ R181, R181, UR15 ;  /* 0x0000000fb5b57c20 */ /* 0x000fc80008410000 */
[----:B------:R-:W-:Y:S01]  /*2180*/  FMUL.FTZ R182, R70, R181 ;  /* 0x000000b546b67220 */ /* 0x000fe20000410000 */
[----:B------:R-:W-:-:S04]  /*2190*/  FFMA.FTZ R122, R181, R180, R122 ;  /* 0x000000b4b57a7223 */ /* 0x000fc8000001007a */
[----:B------:R-:W-:-:S04]  /*21a0*/  F2FP.F16.F32.PACK_AB R182, RZ, R182 ;  /* 0x000000b6ffb6723e */ /* 0x000fc800000000ff */
[----:B------:R-:W-:-:S07]  /*21b0*/  PRMT R177, R182, 0x7610, R177 ;  /* 0x00007610b6b17816 */ /* 0x000fce00000000b1 */
.L_x_7606:
        /* <DEDUP_REMOVED lines=12> */
.L_x_7607:
        /* <DEDUP_REMOVED lines=12> */
.L_x_7608:
        /* <DEDUP_REMOVED lines=12> */
.L_x_7609:
        /* <DEDUP_REMOVED lines=12> */
.L_x_7610:
        /* <DEDUP_REMOVED lines=13> */
.L_x_7603:
        /* <DEDUP_REMOVED lines=40> */
.L_x_7612:
[----:B------:R-:W-:Y:S05]  /*2810*/  @!P3 BRA `(.L_x_7613) ;  /* 0x000000000018b947 */ /* 0x000fea0003800000 */
[----:B------:R-:W-:Y:S01]  /*2820*/  FMUL.FTZ R96, R169, UR15 ;  /* 0x0000000fa9607c20 */ /* 0x000fe20008410000 */
[----:B-----5:R-:W-:-:S03]  /*2830*/  HADD2.F32 R182, -RZ, R172.H1_H1 ;  /* 0x300000acffb67230 */ /* 0x020fc60000004100 */
[-C--:B------:R-:W-:Y:S02]  /*2840*/  FMUL.FTZ R97, R69, R96.reuse ;  /* 0x0000006045617220 */ /* 0x080fe40000410000 */
[----:B------:R-:W-:-:S03]  /*2850*/  FFMA.FTZ R121, R182, R96, R121 ;  /* 0x00000060b6797223 */ /* 0x000fc60000010079 */
[----:B------:R-:W-:-:S04]  /*2860*/  F2FP.F16.F32.PACK_AB R97, RZ, R97 ;  /* 0x00000061ff61723e */ /* 0x000fc800000000ff */
[----:B------:R-:W-:-:S07]  /*2870*/  PRMT R176, R176, 0x5410, R97 ;  /* 0x00005410b0b07816 */ /* 0x000fce0000000061 */
.L_x_7613:
[----:B------:R-:W-:Y:S05]  /*2880*/  @!P3 BRA `(.L_x_7614) ;  /* 0x000000000018b947 */ /* 0x000fea0003800000 */
[----:B------:R-:W-:Y:S01]  /*2890*/  FMUL.FTZ R97, R170, UR15 ;  /* 0x0000000faa617c20 */ /* 0x000fe20008410000 */
[----:B-----5:R-:W-:-:S03]  /*28a0*/  HADD2.F32 R183, -RZ, R173.H0_H0 ;  /* 0x200000adffb77230 */ /* 0x020fc60000004100 */
[-C--:B------:R-:W-:Y:S02]  /*28b0*/  FMUL.FTZ R96, R70, R97.reuse ;  /* 0x0000006146607220 */ /* 0x080fe40000410000 */
[----:B------:R-:W-:-:S03]  /*28c0*/  FFMA.FTZ R122, R183, R97, R122 ;  /* 0x00000061b77a7223 */ /* 0x000fc6000001007a */
[----:B------:R-:W-:-:S04]  /*28d0*/  F2FP.F16.F32.PACK_AB R96, RZ, R96 ;  /* 0x00000060ff60723e */ /* 0x000fc800000000ff */
[----:B------:R-:W-:-:S07]  /*28e0*/  PRMT R177, R96, 0x7610, R177 ;  /* 0x0000761060b17816 */ /* 0x000fce00000000b1 */
.L_x_7614:
[----:B------:R-:W-:Y:S05]  /*28f0*/  @!P3 BRA `(.L_x_7615) ;  /* 0x000000000018b947 */ /* 0x000fea0003800000 */
[----:B------:R-:W-:Y:S01]  /*2900*/  FMUL.FTZ R96, R171, UR15 ;  /* 0x0000000fab607c20 */ /* 0x000fe20008410000 */
[----:B-----5:R-:W-:-:S03]  /*2910*/  HADD2.F32 R182, -RZ, R173.H1_H1 ;  /* 0x300000adffb67230 */ /* 0x020fc60000004100 */
[-C--:B------:R-:W-:Y:S02]  /*2920*/  FMUL.FTZ R97, R71, R96.reuse ;  /* 0x0000006047617220 */ /* 0x080fe40000410000 */
[----:B------:R-:W-:-:S03]  /*2930*/  FFMA.FTZ R123, R182, R96, R123 ;  /* 0x00000060b67b7223 */ /* 0x000fc6000001007b */
[----:B------:R-:W-:-:S04]  /*2940*/  F2FP.F16.F32.PACK_AB R97, RZ, R97 ;  /* 0x00000061ff61723e */ /* 0x000fc800000000ff */
[----:B------:R-:W-:-:S07]  /*2950*/  PRMT R177, R177, 0x5410, R97 ;  /* 0x00005410b1b17816 */ /* 0x000fce0000000061 */
.L_x_7615:
[----:B------:R-:W-:Y:S05]  /*2960*/  @!P3 BRA `(.L_x_7616) ;  /* 0x000000000018b947 */ /* 0x000fea0003800000 */
[----:B------:R-:W-:Y:S01]  /*2970*/  FMUL.FTZ R97, R180, UR15 ;  /* 0x0000000fb4617c20 */ /* 0x000fe20008410000 */
[----:B-----5:R-:W-:-:S03]  /*2980*/  HADD2.F32 R183, -RZ, R174.H0_H0 ;  /* 0x200000aeffb77230 */ /* 0x020fc60000004100 */
[-C--:B------:R-:W-:Y:S02]  /*2990*/  FMUL.FTZ R96, R72, R97.reuse ;  /* 0x0000006148607220 */ /* 0x080fe40000410000 */
[----:B------:R-:W-:-:S03]  /*29a0*/  FFMA.FTZ R124, R183, R97, R124 ;  /* 0x00000061b77c7223 */ /* 0x000fc6000001007c */
[----:B------:R-:W-:-:S04]  /*29b0*/  F2FP.F16.F32.PACK_AB R96, RZ, R96 ;  /* 0x00000060ff60723e */ /* 0x000fc800000000ff */
[----:B------:R-:W-:-:S07]  /*29c0*/  PRMT R178, R96, 0x7610, R178 ;  /* 0x0000761060b27816 */ /* 0x000fce00000000b2 */
.L_x_7616:
[----:B------:R-:W-:Y:S05]  /*29d0*/  @!P3 BRA `(.L_x_7617) ;  /* 0x000000000018b947 */ /* 0x000fea0003800000 */
[----:B------:R-:W-:Y:S01]  /*29e0*/  FMUL.FTZ R96, R181, UR15 ;  /* 0x0000000fb5607c20 */ /* 0x000fe20008410000 */
[----:B-----5:R-:W-:-:S03]  /*29f0*/  HADD2.F32 R182, -RZ, R174.H1_H1 ;  /* 0x300000aeffb67230 */ /* 0x020fc60000004100 */
[-C--:B------:R-:W-:Y:S02]  /*2a00*/  FMUL.FTZ R97, R73, R96.reuse ;  /* 0x0000006049617220 */ /* 0x080fe40000410000 */
[----:B------:R-:W-:-:S03]  /*2a10*/  FFMA.FTZ R125, R182, R96, R125 ;  /* 0x00000060b67d7223 */ /* 0x000fc6000001007d */
[----:B------:R-:W-:-:S04]  /*2a20*/  F2FP.F16.F32.PACK_AB R97, RZ, R97 ;  /* 0x00000061ff61723e */ /* 0x000fc800000000ff */
[----:B------:R-:W-:-:S07]  /*2a30*/  PRMT R178, R178, 0x5410, R97 ;  /* 0x00005410b2b27816 */ /* 0x000fce0000000061 */
.L_x_7617:
[----:B------:R-:W-:Y:S05]  /*2a40*/  @!P3 BRA `(.L_x_7618) ;  /* 0x000000000018b947 */ /* 0x000fea0003800000 */
[----:B------:R-:W-:Y:S01]  /*2a50*/  FMUL.FTZ R97, R98, UR15 ;  /* 0x0000000f62617c20 */ /* 0x000fe20008410000 */
[----:B-----5:R-:W-:-:S03]  /*2a60*/  HADD2.F32 R183, -RZ, R175.H0_H0 ;  /* 0x200000afffb77230 */ /* 0x020fc60000004100 */
[-C--:B------:R-:W-:Y:S02]  /*2a70*/  FMUL.FTZ R96, R74, R97.reuse ;  /* 0x000000614a607220 */ /* 0x080fe40000410000 */
[----:B------:R-:W-:-:S03]  /*2a80*/  FFMA.FTZ R126, R183, R97, R126 ;  /* 0x00000061b77e7223 */ /* 0x000fc6000001007e */
[----:B------:R-:W-:-:S04]  /*2a90*/  F2FP.F16.F32.PACK_AB R96, RZ, R96 ;  /* 0x00000060ff60723e */ /* 0x000fc800000000ff */
[----:B------:R-:W-:-:S07]  /*2aa0*/  PRMT R179, R96, 0x7610, R179 ;  /* 0x0000761060b37816 */ /* 0x000fce00000000b3 */
.L_x_7618:
[----:B------:R-:W-:Y:S02]  /*2ab0*/  MOV R97, R181 ;  /* 0x000000b500617202 */ /* 0x000fe40000000f00 */
[----:B------:R-:W-:Y:S01]  /*2ac0*/  MOV R96, R180 ;  /* 0x000000b400607202 */ /* 0x000fe20000000f00 */
        /* <DEDUP_REMOVED lines=8> */
.L_x_7602:
        /* <DEDUP_REMOVED lines=16> */
.L_x_7620:
[----:B------:R-:W-:Y:S05]  /*2c50*/  @!P3 BRA `(.L_x_7621) ;  /* 0x000000000028b947 */ /* 0x000fea0003800000 */
[----:B------:R-:W-:Y:S01]  /*2c60*/  @P1 FFMA.FTZ R181, R224, R184, R5 ;  /* 0x000000b8e0b51223 */ /* 0x000fe20000010005 */
[----:B------:R-:W-:Y:S01]  /*2c70*/  MOV R180, R145 ;  /* 0x0000009100b47202 */ /* 0x000fe20000000f00 */
        /* <DEDUP_REMOVED lines=8> */
.L_x_7621:
        /* <DEDUP_REMOVED lines=11> */
.L_x_7622:
[----:B------:R-:W-:Y:S05]  /*2db0*/  @!P3 BRA `(.L_x_7623) ;  /* 0x000000000028b947 */ /* 0x000fea0003800000 */
[----:B------:R-:W-:Y:S01]  /*2dc0*/  @P1 FFMA.FTZ R182, R196, R184, R5 ;  /* 0x000000b8c4b61223 */ /* 0x000fe20000010005 */
[----:B------:R-:W-:-:S03]  /*2dd0*/  MOV R180, R147 ;  /* 0x0000009300b47202 */ /* 0x000fc60000000f00 */
        /* <DEDUP_REMOVED lines=8> */
.L_x_7623:
        /* <DEDUP_REMOVED lines=11> */
.L_x_7624:
        /* <DEDUP_REMOVED lines=11> */
.L_x_7625:
        /* <DEDUP_REMOVED lines=11> */
.L_x_7626:
        /* <DEDUP_REMOVED lines=12> */
.L_x_7619:
[-CC-:B------:R-:W-:Y:S01]  /*3130*/  @P1 FFMA.FTZ R97, R224, R184.reuse, R5.reuse ;  /* 0x000000b8e0611223 */ /* 0x180fe20000010005 */
[-CC-:B------:R-:W-:Y:S01]  /*3140*/  @P1 FFMA.FTZ R181, R205, R184.reuse, R5.reuse ;  /* 0x000000b8cdb51223 */ /* 0x180fe20000010005 */
[-CC-:B------:R-:W-:Y:S01]  /*3150*/  @P1 FFMA.FTZ R168, R225, R184.reuse, R5.reuse ;  /* 0x000000b8e1a81223 */ /* 0x180fe20000010005 */
[-C--:B------:R-:W-:Y:S01]  /*3160*/  @P1 FFMA.FTZ R180, R196, R184.reuse, R5 ;  /* 0x000000b8c4b41223 */ /* 0x080fe20000010005 */
        /* <DEDUP_REMOVED lines=30> */
[----:B-----5:R-:W-:-:S03]  /*3350*/  HADD2.F32 R183, -RZ, R172.H0_H0 ;  /* 0x200000acffb77230 */ /* 0x020fc60000004100 */
[-C--:B------:R-:W-:Y:S02]  /*3360*/  FMUL.FTZ R180, R68, R181.reuse ;  /* 0x000000b544b47220 */ /* 0x080fe40000410000 */
[----:B------:R-:W-:-:S03]  /*3370*/  FFMA.FTZ R120, R183, R181, R120 ;  /* 0x000000b5b7787223 */ /* 0x000fc60000010078 */
[----:B------:R-:W-:-:S04]  /*3380*/  F2FP.F16.F32.PACK_AB R180, RZ, R180 ;  /* 0x000000b4ffb4723e */ /* 0x000fc800000000ff */
[----:B------:R-:W-:-:S07]  /*3390*/  PRMT R176, R180, 0x7610, R176 ;  /* 0x00007610b4b07816 */ /* 0x000fce00000000b0 */
.L_x_7627:
[----:B------:R-:W-:Y:S05]  /*33a0*/  @!P3 BRA `(.L_x_7628) ;  /* 0x000000000018b947 */ /* 0x000fea0003800000 */
[----:B------:R-:W-:Y:S01]  /*33b0*/  FMUL.FTZ R180, R169, UR15 ;  /* 0x0000000fa9b47c20 */ /* 0x000fe20008410000 */
[----:B-----5:R-:W-:-:S03]  /*33c0*/  HADD2.F32 R182, -RZ, R172.H1_H1 ;  /* 0x300000acffb67230 */ /* 0x020fc60000004100 */
[-C--:B------:R-:W-:Y:S02]  /*33d0*/  FMUL.FTZ R181, R69, R180.reuse ;  /* 0x000000b445b57220 */ /* 0x080fe40000410000 */
[----:B------:R-:W-:-:S03]  /*33e0*/  FFMA.FTZ R121, R182, R180, R121 ;  /* 0x000000b4b6797223 */ /* 0x000fc60000010079 */
[----:B------:R-:W-:-:S04]  /*33f0*/  F2FP.F16.F32.PACK_AB R181, RZ, R181 ;  /* 0x000000b5ffb5723e */ /* 0x000fc800000000ff */
[----:B------:R-:W-:-:S07]  /*3400*/  PRMT R176, R176, 0x5410, R181 ;  /* 0x00005410b0b07816 */ /* 0x000fce00000000b5 */
.L_x_7628:
[----:B------:R-:W-:Y:S05]  /*3410*/  @!P3 BRA `(.L_x_7629) ;  /* 0x000000000018b947 */ /* 0x000fea0003800000 */
[----:B------:R-:W-:Y:S01]  /*3420*/  FMUL.FTZ R181, R170, UR15 ;  /* 0x0000000faab57c20 */ /* 0x000fe20008410000 */
[----:B-----5:R-:W-:-:S03]  /*3430*/  HADD2.F32 R183, -RZ, R173.H0_H0 ;  /* 0x200000adffb77230 */ /* 0x020fc60000004100 */
[-C--:B------:R-:W-:Y:S02]  /*3440*/  FMUL.FTZ R180, R70, R181.reuse ;  /* 0x000000b546b47220 */ /* 0x080fe40000410000 */
[----:B------:R-:W-:-:S03]  /*3450*/  FFMA.FTZ R122, R183, R181, R122 ;  /* 0x000000b5b77a7223 */ /* 0x000fc6000001007a */
[----:B------:R-:W-:-:S04]  /*3460*/  F2FP.F16.F32.PACK_AB R180, RZ, R180 ;  /* 0x000000b4ffb4723e */ /* 0x000fc800000000ff */
[----:B------:R-:W-:-:S07]  /*3470*/  PRMT R177, R180, 0x7610, R177 ;  /* 0x00007610b4b17816 */ /* 0x000fce00000000b1 */
.L_x_7629:
[----:B------:R-:W-:Y:S05]  /*3480*/  @!P3 BRA `(.L_x_7630) ;  /* 0x000000000018b947 */ /* 0x000fea0003800000 */
[----:B------:R-:W-:Y:S01]  /*3490*/  FMUL.FTZ R180, R171, UR15 ;  /* 0x0000000fabb47c20 */ /* 0x000fe20008410000 */
[----:B-----5:R-:W-:-:S03]  /*34a0*/  HADD2.F32 R182, -RZ, R173.H1_H1 ;  /* 0x300000adffb67230 */ /* 0x020fc60000004100 */
[-C--:B------:R-:W-:Y:S02]  /*34b0*/  FMUL.FTZ R181, R71, R180.reuse ;  /* 0x000000b447b57220 */ /* 0x080fe40000410000 */
[----:B------:R-:W-:-:S03]  /*34c0*/  FFMA.FTZ R123, R182, R180, R123 ;  /* 0x000000b4b67b7223 */ /* 0x000fc6000001007b */
[----:B------:R-:W-:-:S04]  /*34d0*/  F2FP.F16.F32.PACK_AB R181, RZ, R181 ;  /* 0x000000b5ffb5723e */ /* 0x000fc800000000ff */
[----:B------:R-:W-:-:S07]  /*34e0*/  PRMT R177, R177, 0x5410, R181 ;  /* 0x00005410b1b17816 */ /* 0x000fce00000000b5 */
.L_x_7630:
[----:B------:R-:W-:Y:S05]  /*34f0*/  @!P3 BRA `(.L_x_7631) ;  /* 0x000000000018b947 */ /* 0x000fea0003800000 */
[----:B------:R-:W-:Y:S01]  /*3500*/  FMUL.FTZ R181, R96, UR15 ;  /* 0x0000000f60b57c20 */ /* 0x000fe20008410000 */
[----:B-----5:R-:W-:-:S03]  /*3510*/  HADD2.F32 R183, -RZ, R174.H0_H0 ;  /* 0x200000aeffb77230 */ /* 0x020fc60000004100 */
[-C--:B------:R-:W-:Y:S02]  /*3520*/  FMUL.FTZ R180, R72, R181.reuse ;  /* 0x000000b548b47220 */ /* 0x080fe40000410000 */
[----:B------:R-:W-:-:S03]  /*3530*/  FFMA.FTZ R124, R183, R181, R124 ;  /* 0x000000b5b77c7223 */ /* 0x000fc6000001007c */
[----:B------:R-:W-:-:S04]  /*3540*/  F2FP.F16.F32.PACK_AB R180, RZ, R180 ;  /* 0x000000b4ffb4723e */ /* 0x000fc800000000ff */
[----:B------:R-:W-:-:S07]  /*3550*/  PRMT R178, R180, 0x7610, R178 ;  /* 0x00007610b4b27816 */ /* 0x000fce00000000b2 */
.L_x_7631:
[----:B------:R-:W-:Y:S05]  /*3560*/  @!P3 BRA `(.L_x_7632) ;  /* 0x000000000018b947 */ /* 0x000fea0003800000 */
[----:B------:R-:W-:Y:S01]  /*3570*/  FMUL.FTZ R180, R97, UR15 ;  /* 0x0000000f61b47c20 */ /* 0x000fe20008410000 */
[----:B-----5:R-:W-:-:S03]  /*3580*/  HADD2.F32 R182, -RZ, R174.H1_H1 ;  /* 0x300000aeffb67230 */ /* 0x020fc60000004100 */
[-C--:B------:R-:W-:Y:S02]  /*3590*/  FMUL.FTZ R181, R73, R180.reuse ;  /* 0x000000b449b57220 */ /* 0x080fe40000410000 */
[----:B------:R-:W-:-:S03]  /*35a0*/  FFMA.FTZ R125, R182, R180, R125 ;  /* 0x000000b4b67d7223 */ /* 0x000fc6000001007d */
[----:B------:R-:W-:-:S04]  /*35b0*/  F2FP.F16.F32.PACK_AB R181, RZ, R181 ;  /* 0x000000b5ffb5723e */ /* 0x000fc800000000ff */
[----:B------:R-:W-:-:S07]  /*35c0*/  PRMT R178, R178, 0x5410, R181 ;  /* 0x00005410b2b27816 */ /* 0x000fce00000000b5 */
.L_x_7632:
[----:B------:R-:W-:Y:S05]  /*35d0*/  @!P3 BRA `(.L_x_7633) ;  /* 0x000000000018b947 */ /* 0x000fea0003800000 */
[----:B------:R-:W-:Y:S01]  /*35e0*/  FMUL.FTZ R181, R98, UR15 ;  /* 0x0000000f62b57c20 */ /* 0x000fe20008410000 */
[----:B-----5:R-:W-:-:S03]  /*35f0*/  HADD2.F32 R183, -RZ, R175.H0_H0 ;  /* 0x200000afffb77230 */ /* 0x020fc60000004100 */
[-C--:B------:R-:W-:Y:S02]  /*3600*/  FMUL.FTZ R180, R74, R181.reuse ;  /* 0x000000b54ab47220 */ /* 0x080fe40000410000 */
[----:B------:R-:W-:-:S03]  /*3610*/  FFMA.FTZ R126, R183, R181, R126 ;  /* 0x000000b5b77e7223 */ /* 0x000fc6000001007e */
[----:B------:R-:W-:-:S04]  /*3620*/  F2FP.F16.F32.PACK_AB R180, RZ, R180 ;  /* 0x000000b4ffb4723e */ /* 0x000fc800000000ff */
[----:B------:R-:W-:-:S07]  /*3630*/  PRMT R179, R180, 0x7610, R179 ;  /* 0x00007610b4b37816 */ /* 0x000fce00000000b3 */
.L_x_7633:
[----:B------:R-:W-:Y:S05]  /*3640*/  @!P3 BRA `(.L_x_7611) ;  /* 0x000000000018b947 */ /* 0x000fea0003800000 */
[----:B------:R-:W-:Y:S01]  /*3650*/  FMUL.FTZ R180, R99, UR15 ;  /* 0x0000000f63b47c20 */ /* 0x000fe20008410000 */
[----:B-----5:R-:W-:-:S03]  /*3660*/  HADD2.F32 R182, -RZ, R175.H1_H1 ;  /* 0x300000afffb67230 */ /* 0x020fc60000004100 */
[-C--:B------:R-:W-:Y:S02]  /*3670*/  FMUL.FTZ R181, R75, R180.reuse ;  /* 0x000000b44bb57220 */ /* 0x080fe40000410000 */
[----:B------:R-:W-:-:S03]  /*3680*/  FFMA.FTZ R127, R182, R180, R127 ;  /* 0x000000b4b67f7223 */ /* 0x000fc6000001007f */
[----:B------:R-:W-:-:S04]  /*3690*/  F2FP.F16.F32.PACK_AB R181, RZ, R181 ;  /* 0x000000b5ffb5723e */ /* 0x000fc800000000ff */
[----:B------:R-:W-:-:S07]  /*36a0*/  PRMT R179, R179, 0x5410, R181 ;  /* 0x00005410b3b37816 */ /* 0x000fce00000000b5 */
.L_x_7611:
        /* <DEDUP_REMOVED lines=11> */
.L_x_7600:
[----:B------:R-:W-:Y:S05]  /*3760*/  BSYNC.RECONVERGENT B0 ;  /* 0x0000000000007941 */ /* 0x000fea0003800200 */
.L_x_7599:
        /* <DEDUP_REMOVED lines=9> */
.L_x_7636:
        /* <DEDUP_REMOVED lines=8> */
[-C--:B------:R-:W-:Y:S01]  /*3880*/  @P1 FFMA.FTZ R97, R11, R184.reuse, R5 ;  /* 0x000000b80b611223 */ /* 0x080fe20000010005 */
        /* <DEDUP_REMOVED lines=35> */
.L_x_7639:
[----:B------:R-:W-:Y:S05]  /*3ac0*/  @!P3 BRA `(.L_x_7640) ;  /* 0x000000000018b947 */ /* 0x000fea0003800000 */
[----:B------:R-:W-:Y:S01]  /*3ad0*/  FMUL.FTZ R180, R169, UR15 ;  /* 0x0000000fa9b47c20 */ /* 0x000fe20008410000 */
[----:B-----5:R-:W-:-:S03]  /*3ae0*/  HADD2.F32 R182, -RZ, R172.H1_H1 ;  /* 0x300000acffb67230 */ /* 0x020fc60000004100 */
[-C--:B------:R-:W-:Y:S02]  /*3af0*/  FMUL.FTZ R181, R37, R180.reuse ;  /* 0x000000b425b57220 */ /* 0x080fe40000410000 */
[----:B------:R-:W-:-:S03]  /*3b00*/  FFMA.FTZ R129, R182, R180, R129 ;  /* 0x000000b4b6817223 */ /* 0x000fc60000010081 */
[----:B------:R-:W-:-:S04]  /*3b10*/  F2FP.F16.F32.PACK_AB R181, RZ, R181 ;  /* 0x000000b5ffb5723e */ /* 0x000fc800000000ff */
[----:B------:R-:W-:-:S07]  /*3b20*/  PRMT R176, R176, 0x5410, R181 ;  /* 0x00005410b0b07816 */ /* 0x000fce00000000b5 */
.L_x_7640:
[----:B------:R-:W-:Y:S05]  /*3b30*/  @!P3 BRA `(.L_x_7641) ;  /* 0x000000000018b947 */ /* 0x000fea0003800000 */
[----:B------:R-:W-:Y:S01]  /*3b40*/  FMUL.FTZ R181, R170, UR15 ;  /* 0x0000000faab57c20 */ /* 0x000fe20008410000 */
[----:B-----5:R-:W-:-:S03]  /*3b50*/  HADD2.F32 R183, -RZ, R173.H0_H0 ;  /* 0x200000adffb77230 */ /* 0x020fc60000004100 */
[-C--:B------:R-:W-:Y:S02]  /*3b60*/  FMUL.FTZ R180, R38, R181.reuse ;  /* 0x000000b526b47220 */ /* 0x080fe40000410000 */
[----:B------:R-:W-:-:S03]  /*3b70*/  FFMA.FTZ R130, R183, R181, R130 ;  /* 0x000000b5b7827223 */ /* 0x000fc60000010082 */
[----:B------:R-:W-:-:S04]  /*3b80*/  F2FP.F16.F32.PACK_AB R180, RZ, R180 ;  /* 0x000000b4ffb4723e */ /* 0x000fc800000000ff */
[----:B------:R-:W-:-:S07]  /*3b90*/  PRMT R177, R180, 0x7610, R177 ;  /* 0x00007610b4b17816 */ /* 0x000fce00000000b1 */
.L_x_7641:
[----:B------:R-:W-:Y:S05]  /*3ba0*/  @!P3 BRA `(.L_x_7642) ;  /* 0x000000000018b947 */ /* 0x000fea0003800000 */
[----:B------:R-:W-:Y:S01]  /*3bb0*/  FMUL.FTZ R180, R171, UR15 ;  /* 0x0000000fabb47c20 */ /* 0x000fe20008410000 */
[----:B-----5:R-:W-:-:S03]  /*3bc0*/  HADD2.F32 R182, -RZ, R173.H1_H1 ;  /* 0x300000adffb67230 */ /* 0x020fc60000004100 */
[-C--:B------:R-:W-:Y:S02]  /*3bd0*/  FMUL.FTZ R181, R39, R180.reuse ;  /* 0x000000b427b57220 */ /* 0x080fe40000410000 */
[----:B------:R-:W-:-:S03]  /*3be0*/  FFMA.FTZ R131, R182, R180, R131 ;  /* 0x000000b4b6837223 */ /* 0x000fc60000010083 */
[----:B------:R-:W-:-:S04]  /*3bf0*/  F2FP.F16.F32.PACK_AB R181, RZ, R181 ;  /* 0x000000b5ffb5723e */ /* 0x000fc800000000ff */
[----:B------:R-:W-:-:S07]  /*3c00*/  PRMT R177, R177, 0x5410, R181 ;  /* 0x00005410b1b17816 */ /* 0x000fce00000000b5 */
.L_x_7642:
[----:B------:R-:W-:Y:S05]  /*3c10*/  @!P3 BRA `(.L_x_7643) ;  /* 0x000000000018b947 */ /* 0x000fea0003800000 */
[----:B------:R-:W-:Y:S01]  /*3c20*/  FMUL.FTZ R181, R96, UR15 ;  /* 0x0000000f60b57c20 */ /* 0x000fe20008410000 */
[----:B-----5:R-:W-:-:S03]  /*3c30*/  HADD2.F32 R183, -RZ, R174.H0_H0 ;  /* 0x200000aeffb77230 */ /* 0x020fc60000004100 */
[-C--:B------:R-:W-:Y:S02]  /*3c40*/  FMUL.FTZ R180, R40, R181.reuse ;  /* 0x000000b528b47220 */ /* 0x080fe40000410000 */
[----:B------:R-:W-:-:S03]  /*3c50*/  FFMA.FTZ R132, R183, R181, R132 ;  /* 0x000000b5b7847223 */ /* 0x000fc60000010084 */
[----:B------:R-:W-:-:S04]  /*3c60*/  F2FP.F16.F32.PACK_AB R180, RZ, R180 ;  /* 0x000000b4ffb4723e */ /* 0x000fc800000000ff */
[----:B------:R-:W-:-:S07]  /*3c70*/  PRMT R178, R180, 0x7610, R178 ;  /* 0x00007610b4b27816 */ /* 0x000fce00000000b2 */
.L_x_7643:
[----:B------:R-:W-:Y:S05]  /*3c80*/  @!P3 BRA `(.L_x_7644) ;  /* 0x000000000018b947 */ /* 0x000fea0003800000 */
[----:B------:R-:W-:Y:S01]  /*3c90*/  FMUL.FTZ R180, R97, UR15 ;  /* 0x0000000f61b47c20 */ /* 0x000fe20008410000 */
[----:B-----5:R-:W-:-:S03]  /*3ca0*/  HADD2.F32 R182, -RZ, R174.H1_H1 ;  /* 0x300000aeffb67230 */ /* 0x020fc60000004100 */
[-C--:B------:R-:W-:Y:S02]  /*3cb0*/  FMUL.FTZ R181, R41, R180.reuse ;  /* 0x000000b429b57220 */ /* 0x080fe40000410000 */
[----:B------:R-:W-:-:S03]  /*3cc0*/  FFMA.FTZ R133, R182, R180, R133 ;  /* 0x000000b4b6857223 */ /* 0x000fc60000010085 */
[----:B------:R-:W-:-:S04]  /*3cd0*/  F2FP.F16.F32.PACK_AB R181, RZ, R181 ;  /* 0x000000b5ffb5723e */ /* 0x000fc800000000ff */
[----:B------:R-:W-:-:S07]  /*3ce0*/  PRMT R178, R178, 0x5410, R181 ;  /* 0x00005410b2b27816 */ /* 0x000fce00000000b5 */
.L_x_7644:
[----:B------:R-:W-:Y:S05]  /*3cf0*/  @!P3 BRA `(.L_x_7645) ;  /* 0x000000000018b947 */ /* 0x000fea0003800000 */
[----:B------:R-:W-:Y:S01]  /*3d00*/  FMUL.FTZ R181, R98, UR15 ;  /* 0x0000000f62b57c20 */ /* 0x000fe20008410000 */
[----:B-----5:R-:W-:-:S03]  /*3d10*/  HADD2.F32 R183, -RZ, R175.H0_H0 ;  /* 0x200000afffb77230 */ /* 0x020fc60000004100 */
[-C--:B------:R-:W-:Y:S02]  /*3d20*/  FMUL.FTZ R180, R42, R181.reuse ;  /* 0x000000b52ab47220 */ /* 0x080fe40000410000 */
[----:B------:R-:W-:-:S03]  /*3d30*/  FFMA.FTZ R134, R183, R181, R134 ;  /* 0x000000b5b7867223 */ /* 0x000fc60000010086 */
[----:B------:R-:W-:-:S04]  /*3d40*/  F2FP.F16.F32.PACK_AB R180, RZ, R180 ;  /* 0x000000b4ffb4723e */ /* 0x000fc800000000ff */
[----:B------:R-:W-:-:S07]  /*3d50*/  PRMT R179, R180, 0x7610, R179 ;  /* 0x00007610b4b37816 */ /* 0x000fce00000000b3 */
.L_x_7645:
[----:B------:R-:W-:Y:S05]  /*3d60*/  @!P3 BRA `(.L_x_7646) ;  /* 0x000000100084b947 */ /* 0x000fea0003800000 */
[----:B------:R-:W-:Y:S01]  /*3d70*/  FMUL.FTZ R180, R99, UR15 ;  /* 0x0000000f63b47c20 */ /* 0x000fe20008410000 */
[----:B-----5:R-:W-:-:S03]  /*3d80*/  HADD2.F32 R182, -RZ, R175.H1_H1 ;  /* 0x300000afffb67230 */ /* 0x020fc60000004100 */
[-C--:B------:R-:W-:Y:S02]  /*3d90*/  FMUL.FTZ R181, R43, R180.reuse ;  /* 0x000000b42bb57220 */ /* 0x080fe40000410000 */
[----:B------:R-:W-:-:S03]  /*3da0*/  FFMA.FTZ R135, R182, R180, R135 ;  /* 0x000000b4b6877223 */ /* 0x000fc60000010087 */
[----:B------:R-:W-:-:S04]  /*3db0*/  F2FP.F16.F32.PACK_AB R181, RZ, R181 ;  /* 0x000000b5ffb5723e */ /* 0x000fc800000000ff */
[----:B------:R-:W-:Y:S01]  /*3dc0*/  PRMT R179, R179, 0x5410, R181 ;  /* 0x00005410b3b37816 */ /* 0x000fe200000000b5 */
[----:B------:R-:W-:Y:S06]  /*3dd0*/  BRA `(.L_x_7646) ;  /* 0x0000001000687947 */ /* 0x000fec0003800000 */
.L_x_7638:
[----:B------:R-:W-:Y:S05]  /*3de0*/  @!P3 BRA `(.L_x_7647) ;  /* 0x000000000028b947 */ /* 0x000fea0003800000 */
[----:B0-----:R-:W-:Y:S01]  /*3df0*/  @P1 FFMA.FTZ R181, R9, R184, R5 ;  /* 0x000000b809b51223 */ /* 0x001fe20000010005 */
        /* <DEDUP_REMOVED lines=9> */
.L_x_7647:
[----:B------:R-:W-:Y:S05]  /*3e90*/  @!P3 BRA `(.L_x_7648) ;  /* 0x000000000028b947 */ /* 0x000fea0003800000 */
[----:B0-----:R-:W-:Y:S01]  /*3ea0*/  @P1 FFMA.FTZ R182, R8, R184, R5 ;  /* 0x000000b808b61223 */ /* 0x001fe20000010005 */
        /* <DEDUP_REMOVED lines=9> */
.L_x_7648:
        /* <DEDUP_REMOVED lines=11> */
.L_x_7649:
        /* <DEDUP_REMOVED lines=11> */
.L_x_7650:
        /* <DEDUP_REMOVED lines=11> */
.L_x_7651:
        /* <DEDUP_REMOVED lines=11> */
.L_x_7652:
        /* <DEDUP_REMOVED lines=11> */
.L_x_7653:
        /* <DEDUP_REMOVED lines=12> */
.L_x_7637:
        /* <DEDUP_REMOVED lines=8> */
[-C--:B------:R-:W-:Y:S01]  /*43f0*/  FFMA.FTZ R168, R18, R184.reuse, R5 ;  /* 0x000000b812a87223 */ /* 0x080fe20000010005 */
[----:B------:R-:W-:Y:S01]  /*4400*/  FADD.FTZ R99, R14, -R99 ;  /* 0x800000630e637221 */ /* 0x000fe20000010000 */
[-CC-:B------:R-:W-:Y:S01]  /*4410*/  FFMA.FTZ R96, R8, R184.reuse, R5.reuse ;  /* 0x000000b808607223 */ /* 0x180fe20000010005 */
[-CC-:B------:R-:W-:Y:S01]  /*4420*/  FFMA.FTZ R98, R10, R184.reuse, R5.reuse ;  /* 0x000000b80a627223 */ /* 0x180fe20000010005 */
[----:B------:R-:W-:Y:S01]  /*4430*/  FFMA.FTZ R181, R15, R184, R5 ;  /* 0x000000b80fb57223 */ /* 0x000fe20000010005 */
[----:B------:R-:W-:Y:S01]  /*4440*/  FADD.FTZ R187, R192, -R187 ;  /* 0x800000bbc0bb7221 */ /* 0x000fe20000010000 */
[----:B------:R-:W-:Y:S01]  /*4450*/  FADD.FTZ R189, R195, -R170 ;  /* 0x800000aac3bd7221 */ /* 0x000fe20000010000 */
[----:B------:R-:W-:Y:S01]  /*4460*/  FADD.FTZ R97, R12, -R97 ;  /* 0x800000610c617221 */ /* 0x000fe20000010000 */
[----:B------:R-:W-:Y:S01]  /*4470*/  FADD.FTZ R183, R19, -R168 ;  /* 0x800000a813b77221 */ /* 0x000fe20000010000 */
[----:B------:R-:W-:Y:S01]  /*4480*/  FMUL.FTZ R170, R4, R99 ;  /* 0x0000006304aa7220 */ /* 0x000fe20000410000 */
        /* <DEDUP_REMOVED lines=27> */
.L_x_7655:
[----:B------:R-:W-:Y:S05]  /*4640*/  @!P3 BRA `(.L_x_7656) ;  /* 0x000000000018b947 */ /* 0x000fea0003800000 */
[----:B------:R-:W-:Y:S01]  /*4650*/  FMUL.FTZ R96, R169, UR15 ;  /* 0x0000000fa9607c20 */ /* 0x000fe20008410000 */
[----:B-----5:R-:W-:-:S03]  /*4660*/  HADD2.F32 R186, -RZ, R172.H1_H1 ;  /* 0x300000acffba7230 */ /* 0x020fc60000004100 */
[-C--:B------:R-:W-:Y:S02]  /*4670*/  FMUL.FTZ R97, R37, R96.reuse ;  /* 0x0000006025617220 */ /* 0x080fe40000410000 */
[----:B------:R-:W-:-:S03]  /*4680*/  FFMA.FTZ R129, R186, R96, R129 ;  /* 0x00000060ba817223 */ /* 0x000fc60000010081 */
[----:B------:R-:W-:-:S04]  /*4690*/  F2FP.F16.F32.PACK_AB R97, RZ, R97 ;  /* 0x00000061ff61723e */ /* 0x000fc800000000ff */
[----:B------:R-:W-:-:S07]  /*46a0*/  PRMT R176, R176, 0x5410, R97 ;  /* 0x00005410b0b07816 */ /* 0x000fce0000000061 */
.L_x_7656:
[----:B------:R-:W-:Y:S05]  /*46b0*/  @!P3 BRA `(.L_x_7657) ;  /* 0x000000000018b947 */ /* 0x000fea0003800000 */
[----:B------:R-:W-:Y:S01]  /*46c0*/  FMUL.FTZ R97, R170, UR15 ;  /* 0x0000000faa617c20 */ /* 0x000fe20008410000 */
[----:B-----5:R-:W-:-:S03]  /*46d0*/  HADD2.F32 R183, -RZ, R173.H0_H0 ;  /* 0x200000adffb77230 */ /* 0x020fc60000004100 */
[-C--:B------:R-:W-:Y:S02]  /*46e0*/  FMUL.FTZ R96, R38, R97.reuse ;  /* 0x0000006126607220 */ /* 0x080fe40000410000 */
[----:B------:R-:W-:-:S03]  /*46f0*/  FFMA.FTZ R130, R183, R97, R130 ;  /* 0x00000061b7827223 */ /* 0x000fc60000010082 */
[----:B------:R-:W-:-:S04]  /*4700*/  F2FP.F16.F32.PACK_AB R96, RZ, R96 ;  /* 0x00000060ff60723e */ /* 0x000fc800000000ff */
[----:B------:R-:W-:-:S07]  /*4710*/  PRMT R177, R96, 0x7610, R177 ;  /* 0x0000761060b17816 */ /* 0x000fce00000000b1 */
.L_x_7657:
[----:B------:R-:W-:Y:S05]  /*4720*/  @!P3 BRA `(.L_x_7658) ;  /* 0x000000000018b947 */ /* 0x000fea0003800000 */
[----:B------:R-:W-:Y:S01]  /*4730*/  FMUL.FTZ R96, R171, UR15 ;  /* 0x0000000fab607c20 */ /* 0x000fe20008410000 */
[----:B-----5:R-:W-:-:S03]  /*4740*/  HADD2.F32 R186, -RZ, R173.H1_H1 ;  /* 0x300000adffba7230 */ /* 0x020fc60000004100 */
[-C--:B------:R-:W-:Y:S02]  /*4750*/  FMUL.FTZ R97, R39, R96.reuse ;  /* 0x0000006027617220 */ /* 0x080fe40000410000 */
[----:B------:R-:W-:-:S03]  /*4760*/  FFMA.FTZ R131, R186, R96, R131 ;  /* 0x00000060ba837223 */ /* 0x000fc60000010083 */
[----:B------:R-:W-:-:S04]  /*4770*/  F2FP.F16.F32.PACK_AB R97, RZ, R97 ;  /* 0x00000061ff61723e */ /* 0x000fc800000000ff */
[----:B------:R-:W-:-:S07]  /*4780*/  PRMT R177, R177, 0x5410, R97 ;  /* 0x00005410b1b17816 */ /* 0x000fce0000000061 */
.L_x_7658:
[----:B------:R-:W-:Y:S05]  /*4790*/  @!P3 BRA `(.L_x_7659) ;  /* 0x000000000018b947 */ /* 0x000fea0003800000 */
[----:B------:R-:W-:Y:S01]  /*47a0*/  FMUL.FTZ R97, R180, UR15 ;  /* 0x0000000fb4617c20 */ /* 0x000fe20008410000 */
[----:B-----5:R-:W-:-:S03]  /*47b0*/  HADD2.F32 R183, -RZ, R174.H0_H0 ;  /* 0x200000aeffb77230 */ /* 0x020fc60000004100 */
[-C--:B------:R-:W-:Y:S02]  /*47c0*/  FMUL.FTZ R96, R40, R97.reuse ;  /* 0x0000006128607220 */ /* 0x080fe40000410000 */
[----:B------:R-:W-:-:S03]  /*47d0*/  FFMA.FTZ R132, R183, R97, R132 ;  /* 0x00000061b7847223 */ /* 0x000fc60000010084 */
[----:B------:R-:W-:-:S04]  /*47e0*/  F2FP.F16.F32.PACK_AB R96, RZ, R96 ;  /* 0x00000060ff60723e */ /* 0x000fc800000000ff */
[----:B------:R-:W-:-:S07]  /*47f0*/  PRMT R178, R96, 0x7610, R178 ;  /* 0x0000761060b27816 */ /* 0x000fce00000000b2 */
.L_x_7659:
[----:B------:R-:W-:Y:S05]  /*4800*/  @!P3 BRA `(.L_x_7660) ;  /* 0x000000000018b947 */ /* 0x000fea0003800000 */
[----:B------:R-:W-:Y:S01]  /*4810*/  FMUL.FTZ R96, R181, UR15 ;  /* 0x0000000fb5607c20 */ /* 0x000fe20008410000 */
[----:B-----5:R-:W-:-:S03]  /*4820*/  HADD2.F32 R186, -RZ, R174.H1_H1 ;  /* 0x300000aeffba7230 */ /* 0x020fc60000004100 */
[-C--:B------:R-:W-:Y:S02]  /*4830*/  FMUL.FTZ R97, R41, R96.reuse ;  /* 0x0000006029617220 */ /* 0x080fe40000410000 */
[----:B------:R-:W-:-:S03]  /*4840*/  FFMA.FTZ R133, R186, R96, R133 ;  /* 0x00000060ba857223 */ /* 0x000fc60000010085 */
[----:B------:R-:W-:-:S04]  /*4850*/  F2FP.F16.F32.PACK_AB R97, RZ, R97 ;  /* 0x00000061ff61723e */ /* 0x000fc800000000ff */
[----:B------:R-:W-:-:S07]  /*4860*/  PRMT R178, R178, 0x5410, R97 ;  /* 0x00005410b2b27816 */ /* 0x000fce0000000061 */
.L_x_7660:
[----:B------:R-:W-:Y:S05]  /*4870*/  @!P3 BRA `(.L_x_7661) ;  /* 0x000000000018b947 */ /* 0x000fea0003800000 */
[----:B------:R-:W-:Y:S01]  /*4880*/  FMUL.FTZ R97, R182, UR15 ;  /* 0x0000000fb6617c20 */ /* 0x000fe20008410000 */
[----:B-----5:R-:W-:-:S03]  /*4890*/  HADD2.F32 R183, -RZ, R175.H0_H0 ;  /* 0x200000afffb77230 */ /* 0x020fc60000004100 */
[-C--:B------:R-:W-:Y:S02]  /*48a0*/  FMUL.FTZ R96, R42, R97.reuse ;  /* 0x000000612a607220 */ /* 0x080fe40000410000 */
[----:B------:R-:W-:-:S03]  /*48b0*/  FFMA.FTZ R134, R183, R97, R134 ;  /* 0x00000061b7867223 */ /* 0x000fc60000010086 */
[----:B------:R-:W-:-:S04]  /*48c0*/  F2FP.F16.F32.PACK_AB R96, RZ, R96 ;  /* 0x00000060ff60723e */ /* 0x000fc800000000ff */
[----:B------:R-:W-:-:S07]  /*48d0*/  PRMT R179, R96, 0x7610, R179 ;  /* 0x0000761060b37816 */ /* 0x000fce00000000b3 */
.L_x_7661:
        /* <DEDUP_REMOVED lines=10> */
.L_x_7654:
        /* <DEDUP_REMOVED lines=12> */
.L_x_7662:
        /* <DEDUP_REMOVED lines=12> */
.L_x_7663:
        /* <DEDUP_REMOVED lines=12> */
.L_x_7664:
        /* <DEDUP_REMOVED lines=12> */
.L_x_7665:
        /* <DEDUP_REMOVED lines=12> */
.L_x_7666:
        /* <DEDUP_REMOVED lines=12> */
.L_x_7667:
        /* <DEDUP_REMOVED lines=12> */
.L_x_7668:
        /* <DEDUP_REMOVED lines=12> */
.L_x_7646:
        /* <DEDUP_REMOVED lines=9> */
.L_x_7635:
[----:B------:R-:W-:Y:S05]  /*5010*/  BSYNC.RECONVERGENT B0 ;  /* 0x0000000000007941 */ /* 0x000fea0003800200 */
.L_x_7634:
        /* <DEDUP_REMOVED lines=9> */
.L_x_7671:
        /* <DEDUP_REMOVED lines=44> */
.L_x_7674:
[----:B------:R-:W-:Y:S05]  /*5370*/  @!P3 BRA `(.L_x_7675) ;  /* 0x000000000018b947 */ /* 0x000fea0003800000 */
[----:B------:R-:W-:Y:S01]  /*5380*/  FMUL.FTZ R4, R169, UR15 ;  /* 0x0000000fa9047c20 */ /* 0x000fe20008410000 */
[----:B-----5:R-:W-:-:S03]  /*5390*/  HADD2.F32 R180, -RZ, R172.H1_H1 ;  /* 0x300000acffb47230 */ /* 0x020fc60000004100 */
[-C--:B------:R-:W-:Y:S02]  /*53a0*/  FMUL.FTZ R3, R53, R4.reuse ;  /* 0x0000000435037220 */ /* 0x080fe40000410000 */
[----:B------:R-:W-:-:S03]  /*53b0*/  FFMA.FTZ R137, R180, R4, R137 ;  /* 0x00000004b4897223 */ /* 0x000fc60000010089 */
[----:B------:R-:W-:-:S04]  /*53c0*/  F2FP.F16.F32.PACK_AB R3, RZ, R3 ;  /* 0x00000003ff03723e */ /* 0x000fc800000000ff */
[----:B------:R-:W-:-:S07]  /*53d0*/  PRMT R176, R176, 0x5410, R3 ;  /* 0x00005410b0b07816 */ /* 0x000fce0000000003 */
.L_x_7675:
[----:B------:R-:W-:Y:S05]  /*53e0*/  @!P3 BRA `(.L_x_7676) ;  /* 0x000000000018b947 */ /* 0x000fea0003800000 */
[----:B------:R-:W-:Y:S01]  /*53f0*/  FMUL.FTZ R3, R170, UR15 ;  /* 0x0000000faa037c20 */ /* 0x000fe20008410000 */
[----:B-----5:R-:W-:-:S03]  /*5400*/  HADD2.F32 R5, -RZ, R173.H0_H0 ;  /* 0x200000adff057230 */ /* 0x020fc60000004100 */
[-C--:B------:R-:W-:Y:S02]  /*5410*/  FMUL.FTZ R4, R54, R3.reuse ;  /* 0x0000000336047220 */ /* 0x080fe40000410000 */
[----:B------:R-:W-:-:S03]  /*5420*/  FFMA.FTZ R138, R5, R3, R138 ;  /* 0x00000003058a7223 */ /* 0x000fc6000001008a */
[----:B------:R-:W-:-:S04]  /*5430*/  F2FP.F16.F32.PACK_AB R4, RZ, R4 ;  /* 0x00000004ff04723e */ /* 0x000fc800000000ff */
[----:B------:R-:W-:-:S07]  /*5440*/  PRMT R177, R4, 0x7610, R177 ;  /* 0x0000761004b17816 */ /* 0x000fce00000000b1 */
.L_x_7676:
[----:B------:R-:W-:Y:S05]  /*5450*/  @!P3 BRA `(.L_x_7677) ;  /* 0x000000000018b947 */ /* 0x000fea0003800000 */
[----:B------:R-:W-:Y:S01]  /*5460*/  FMUL.FTZ R4, R171, UR15 ;  /* 0x0000000fab047c20 */ /* 0x000fe20008410000 */
[----:B-----5:R-:W-:-:S03]  /*5470*/  HADD2.F32 R180, -RZ, R173.H1_H1 ;  /* 0x300000adffb47230 */ /* 0x020fc60000004100 */
[-C--:B------:R-:W-:Y:S02]  /*5480*/  FMUL.FTZ R3, R55, R4.reuse ;  /* 0x0000000437037220 */ /* 0x080fe40000410000 */
[----:B------:R-:W-:-:S03]  /*5490*/  FFMA.FTZ R139, R180, R4, R139 ;  /* 0x00000004b48b7223 */ /* 0x000fc6000001008b */
[----:B------:R-:W-:-:S04]  /*54a0*/  F2FP.F16.F32.PACK_AB R3, RZ, R3 ;  /* 0x00000003ff03723e */ /* 0x000fc800000000ff */
[----:B------:R-:W-:-:S07]  /*54b0*/  PRMT R177, R177, 0x5410, R3 ;  /* 0x00005410b1b17816 */ /* 0x000fce0000000003 */
.L_x_7677:
[----:B------:R-:W-:Y:S05]  /*54c0*/  @!P3 BRA `(.L_x_7678) ;  /* 0x000000000018b947 */ /* 0x000fea0003800000 */
[----:B------:R-:W-:Y:S01]  /*54d0*/  FMUL.FTZ R3, R96, UR15 ;  /* 0x0000000f60037c20 */ /* 0x000fe20008410000 */
[----:B-----5:R-:W-:-:S03]  /*54e0*/  HADD2.F32 R5, -RZ, R174.H0_H0 ;  /* 0x200000aeff057230 */ /* 0x020fc60000004100 */
[-C--:B------:R-:W-:Y:S02]  /*54f0*/  FMUL.FTZ R4, R56, R3.reuse ;  /* 0x0000000338047220 */ /* 0x080fe40000410000 */
[----:B------:R-:W-:-:S03]  /*5500*/  FFMA.FTZ R140, R5, R3, R140 ;  /* 0x00000003058c7223 */ /* 0x000fc6000001008c */
[----:B------:R-:W-:-:S04]  /*5510*/  F2FP.F16.F32.PACK_AB R4, RZ, R4 ;  /* 0x00000004ff04723e */ /* 0x000fc800000000ff */
[----:B------:R-:W-:-:S07]  /*5520*/  PRMT R178, R4, 0x7610, R178 ;  /* 0x0000761004b27816 */ /* 0x000fce00000000b2 */
.L_x_7678:
[----:B------:R-:W-:Y:S05]  /*5530*/  @!P3 BRA `(.L_x_7679) ;  /* 0x000000000018b947 */ /* 0x000fea0003800000 */
[----:B------:R-:W-:Y:S01]  /*5540*/  FMUL.FTZ R4, R97, UR15 ;  /* 0x0000000f61047c20 */ /* 0x000fe20008410000 */
[----:B-----5:R-:W-:-:S03]  /*5550*/  HADD2.F32 R180, -RZ, R174.H1_H1 ;  /* 0x300000aeffb47230 */ /* 0x020fc60000004100 */
[-C--:B------:R-:W-:Y:S02]  /*5560*/  FMUL.FTZ R3, R57, R4.reuse ;  /* 0x0000000439037220 */ /* 0x080fe40000410000 */
[----:B------:R-:W-:-:S03]  /*5570*/  FFMA.FTZ R141, R180, R4, R141 ;  /* 0x00000004b48d7223 */ /* 0x000fc6000001008d */
[----:B------:R-:W-:-:S04]  /*5580*/  F2FP.F16.F32.PACK_AB R3, RZ, R3 ;  /* 0x00000003ff03723e */ /* 0x000fc800000000ff */
[----:B------:R-:W-:-:S07]  /*5590*/  PRMT R178, R178, 0x5410, R3 ;  /* 0x00005410b2b27816 */ /* 0x000fce0000000003 */
.L_x_7679:
[----:B------:R-:W-:Y:S05]  /*55a0*/  @!P3 BRA `(.L_x_7680) ;  /* 0x000000000018b947 */ /* 0x000fea0003800000 */
[----:B------:R-:W-:Y:S01]  /*55b0*/  FMUL.FTZ R3, R98, UR15 ;  /* 0x0000000f62037c20 */ /* 0x000fe20008410000 */
[----:B-----5:R-:W-:-:S03]  /*55c0*/  HADD2.F32 R5, -RZ, R175.H0_H0 ;  /* 0x200000afff057230 */ /* 0x020fc60000004100 */
[-C--:B------:R-:W-:Y:S02]  /*55d0*/  FMUL.FTZ R4, R58, R3.reuse ;  /* 0x000000033a047220 */ /* 0x080fe40000410000 */
[----:B------:R-:W-:-:S03]  /*55e0*/  FFMA.FTZ R142, R5, R3, R142 ;  /* 0x00000003058e7223 */ /* 0x000fc6000001008e */
[----:B------:R-:W-:-:S04]  /*55f0*/  F2FP.F16.F32.PACK_AB R4, RZ, R4 ;  /* 0x00000004ff04723e */ /* 0x000fc800000000ff */
[----:B------:R-:W-:-:S07]  /*5600*/  PRMT R179, R4, 0x7610, R179 ;  /* 0x0000761004b37816 */ /* 0x000fce00000000b3 */
.L_x_7680:
        /* <DEDUP_REMOVED lines=8> */
.L_x_7673:
[----:B------:R-:W-:Y:S05]  /*5690*/  @!P3 BRA `(.L_x_7682) ;  /* 0x000000000028b947 */ /* 0x000fea0003800000 */
[----:B0-2---:R-:W-:Y:S01]  /*56a0*/  @P1 FFMA.FTZ R181, R209, R184, R5 ;  /* 0x000000b8d1b51223 */ /* 0x005fe20000010005 */
[----:B------:R-:W-:-:S03]  /*56b0*/  MOV R3, R24 ;  /* 0x0000001800037202 */ /* 0x000fc60000000f00 */
        /* <DEDUP_REMOVED lines=8> */
.L_x_7682:
[----:B------:R-:W-:Y:S05]  /*5740*/  @!P3 BRA `(.L_x_7683) ;  /* 0x000000000028b947 */ /* 0x000fea0003800000 */
[----:B0-2---:R-:W-:Y:S01]  /*5750*/  @P1 FFMA.FTZ R180, R206, R184, R5 ;  /* 0x000000b8ceb41223 */ /* 0x005fe20000010005 */
        /* <DEDUP_REMOVED lines=9> */
.L_x_7683:
        /* <DEDUP_REMOVED lines=11> */
.L_x_7684:
        /* <DEDUP_REMOVED lines=11> */
.L_x_7685:
        /* <DEDUP_REMOVED lines=11> */
.L_x_7686:
        /* <DEDUP_REMOVED lines=11> */
.L_x_7687:
        /* <DEDUP_REMOVED lines=11> */
.L_x_7688:
[----:B------:R-:W-:Y:S05]  /*5b60*/  @!P3 BRA `(.L_x_7681) ;  /* 0x0000000c002cb947 */ /* 0x000fea0003800000 */
[----:B------:R-:W-:Y:S01]  /*5b70*/  @P1 FFMA.FTZ R184, R220, R184, R5 ;  /* 0x000000b8dcb81223 */ /* 0x000fe20000010005 */
[----:B------:R-:W-:Y:S01]  /*5b80*/  MOV R3, R23 ;  /* 0x0000001700037202 */ /* 0x000fe20000000f00 */
[----:B0-2--5:R-:W-:Y:S02]  /*5b90*/  HADD2.F32 R180, -RZ, R175.H1_H1 ;  /* 0x300000afffb47230 */ /* 0x025fe40000004100 */
        /* <DEDUP_REMOVED lines=8> */
.L_x_7672:
        /* <DEDUP_REMOVED lines=45> */
.L_x_7690:
[----:B------:R-:W-:Y:S05]  /*5ef0*/  @!P3 BRA `(.L_x_7691) ;  /* 0x000000000018b947 */ /* 0x000fea0003800000 */
[----:B------:R-:W-:Y:S01]  /*5f00*/  FMUL.FTZ R4, R169, UR15 ;  /* 0x0000000fa9047c20 */ /* 0x000fe20008410000 */
[----:B-----5:R-:W-:-:S03]  /*5f10*/  HADD2.F32 R180, -RZ, R172.H1_H1 ;  /* 0x300000acffb47230 */ /* 0x020fc60000004100 */
[-C--:B------:R-:W-:Y:S02]  /*5f20*/  FMUL.FTZ R3, R53, R4.reuse ;  /* 0x0000000435037220 */ /* 0x080fe40000410000 */
[----:B------:R-:W-:-:S03]  /*5f30*/  FFMA.FTZ R137, R180, R4, R137 ;  /* 0x00000004b4897223 */ /* 0x000fc60000010089 */
[----:B------:R-:W-:-:S04]  /*5f40*/  F2FP.F16.F32.PACK_AB R3, RZ, R3 ;  /* 0x00000003ff03723e */ /* 0x000fc800000000ff */
[----:B------:R-:W-:-:S07]  /*5f50*/  PRMT R176, R176, 0x5410, R3 ;  /* 0x00005410b0b07816 */ /* 0x000fce0000000003 */
.L_x_7691:
[----:B------:R-:W-:Y:S05]  /*5f60*/  @!P3 BRA `(.L_x_7692) ;  /* 0x000000000018b947 */ /* 0x000fea0003800000 */
[----:B------:R-:W-:Y:S01]  /*5f70*/  FMUL.FTZ R3, R170, UR15 ;  /* 0x0000000faa037c20 */ /* 0x000fe20008410000 */
[----:B-----5:R-:W-:-:S03]  /*5f80*/  HADD2.F32 R181, -RZ, R173.H0_H0 ;  /* 0x200000adffb57230 */ /* 0x020fc60000004100 */
[-C--:B------:R-:W-:Y:S02]  /*5f90*/  FMUL.FTZ R4, R54, R3.reuse ;  /* 0x0000000336047220 */ /* 0x080fe40000410000 */
[----:B------:R-:W-:-:S03]  /*5fa0*/  FFMA.FTZ R138, R181, R3, R138 ;  /* 0x00000003b58a7223 */ /* 0x000fc6000001008a */
[----:B------:R-:W-:-:S04]  /*5fb0*/  F2FP.F16.F32.PACK_AB R4, RZ, R4 ;  /* 0x00000004ff04723e */ /* 0x000fc800000000ff */
[----:B------:R-:W-:-:S07]  /*5fc0*/  PRMT R177, R4, 0x7610, R177 ;  /* 0x0000761004b17816 */ /* 0x000fce00000000b1 */
.L_x_7692:
[----:B------:R-:W-:Y:S05]  /*5fd0*/  @!P3 BRA `(.L_x_7693) ;  /* 0x000000000018b947 */ /* 0x000fea0003800000 */
[----:B------:R-:W-:Y:S01]  /*5fe0*/  FMUL.FTZ R4, R171, UR15 ;  /* 0x0000000fab047c20 */ /* 0x000fe20008410000 */
[----:B-----5:R-:W-:-:S03]  /*5ff0*/  HADD2.F32 R180, -RZ, R173.H1_H1 ;  /* 0x300000adffb47230 */ /* 0x020fc60000004100 */
[-C--:B------:R-:W-:Y:S02]  /*6000*/  FMUL.FTZ R3, R55, R4.reuse ;  /* 0x0000000437037220 */ /* 0x080fe40000410000 */
[----:B------:R-:W-:-:S03]  /*6010*/  FFMA.FTZ R139, R180, R4, R139 ;  /* 0x00000004b48b7223 */ /* 0x000fc6000001008b */
[----:B------:R-:W-:-:S04]  /*6020*/  F2FP.F16.F32.PACK_AB R3, RZ, R3 ;  /* 0x00000003ff03723e */ /* 0x000fc800000000ff */
[----:B------:R-:W-:-:S07]  /*6030*/  PRMT R177, R177, 0x5410, R3 ;  /* 0x00005410b1b17816 */ /* 0x000fce0000000003 */
.L_x_7693:
[----:B------:R-:W-:Y:S05]  /*6040*/  @!P3 BRA `(.L_x_7694) ;  /* 0x000000000018b947 */ /* 0x000fea0003800000 */
[----:B------:R-:W-:Y:S01]  /*6050*/  FMUL.FTZ R3, R96, UR15 ;  /* 0x0000000f60037c20 */ /* 0x000fe20008410000 */
[----:B-----5:R-:W-:-:S03]  /*6060*/  HADD2.F32 R181, -RZ, R174.H0_H0 ;  /* 0x200000aeffb57230 */ /* 0x020fc60000004100 */
[-C--:B------:R-:W-:Y:S02]  /*6070*/  FMUL.FTZ R4, R56, R3.reuse ;  /* 0x0000000338047220 */ /* 0x080fe40000410000 */
[----:B------:R-:W-:-:S03]  /*6080*/  FFMA.FTZ R140, R181, R3, R140 ;  /* 0x00000003b58c7223 */ /* 0x000fc6000001008c */
[----:B------:R-:W-:-:S04]  /*6090*/  F2FP.F16.F32.PACK_AB R4, RZ, R4 ;  /* 0x00000004ff04723e */ /* 0x000fc800000000ff */
[----:B------:R-:W-:-:S07]  /*60a0*/  PRMT R178, R4, 0x7610, R178 ;  /* 0x0000761004b27816 */ /* 0x000fce00000000b2 */
.L_x_7694:
[----:B------:R-:W-:Y:S05]  /*60b0*/  @!P3 BRA `(.L_x_7695) ;  /* 0x000000000018b947 */ /* 0x000fea0003800000 */
[----:B------:R-:W-:Y:S01]  /*60c0*/  FMUL.FTZ R4, R97, UR15 ;  /* 0x0000000f61047c20 */ /* 0x000fe20008410000 */
[----:B-----5:R-:W-:-:S03]  /*60d0*/  HADD2.F32 R180, -RZ, R174.H1_H1 ;  /* 0x300000aeffb47230 */ /* 0x020fc60000004100 */
[-C--:B------:R-:W-:Y:S02]  /*60e0*/  FMUL.FTZ R3, R57, R4.reuse ;  /* 0x0000000439037220 */ /* 0x080fe40000410000 */
[----:B------:R-:W-:-:S03]  /*60f0*/  FFMA.FTZ R141, R180, R4, R141 ;  /* 0x00000004b48d7223 */ /* 0x000fc6000001008d */
[----:B------:R-:W-:-:S04]  /*6100*/  F2FP.F16.F32.PACK_AB R3, RZ, R3 ;  /* 0x00000003ff03723e */ /* 0x000fc800000000ff */
[----:B------:R-:W-:-:S07]  /*6110*/  PRMT R178, R178, 0x5410, R3 ;  /* 0x00005410b2b27816 */ /* 0x000fce0000000003 */
.L_x_7695:
[----:B------:R-:W-:Y:S05]  /*6120*/  @!P3 BRA `(.L_x_7696) ;  /* 0x000000000018b947 */ /* 0x000fea0003800000 */
[----:B------:R-:W-:Y:S01]  /*6130*/  FMUL.FTZ R3, R99, UR15 ;  /* 0x0000000f63037c20 */ /* 0x000fe20008410000 */
[----:B-----5:R-:W-:-:S03]  /*6140*/  HADD2.F32 R99, -RZ, R175.H0_H0 ;  /* 0x200000afff637230 */ /* 0x020fc60000004100 */
[-C--:B------:R-:W-:Y:S02]  /*6150*/  FMUL.FTZ R4, R58, R3.reuse ;  /* 0x000000033a047220 */ /* 0x080fe40000410000 */
[----:B------:R-:W-:-:S03]  /*6160*/  FFMA.FTZ R142, R99, R3, R142 ;  /* 0x00000003638e7223 */ /* 0x000fc6000001008e */
[----:B------:R-:W-:-:S04]  /*6170*/  F2FP.F16.F32.PACK_AB R4, RZ, R4 ;  /* 0x00000004ff04723e */ /* 0x000fc800000000ff */
[----:B------:R-:W-:-:S07]  /*6180*/  PRMT R179, R4, 0x7610, R179 ;  /* 0x0000761004b37816 */ /* 0x000fce00000000b3 */
.L_x_7696:
        /* <DEDUP_REMOVED lines=9> */
.L_x_7689:
        /* <DEDUP_REMOVED lines=12> */
.L_x_7697:
        /* <DEDUP_REMOVED lines=12> */
.L_x_7698:
        /* <DEDUP_REMOVED lines=12> */
.L_x_7699:
        /* <DEDUP_REMOVED lines=12> */
.L_x_7700:
        /* <DEDUP_REMOVED lines=12> */
.L_x_7701:
        /* <DEDUP_REMOVED lines=12> */
.L_x_7702:
        /* <DEDUP_REMOVED lines=12> */
.L_x_7703:
        /* <DEDUP_REMOVED lines=12> */
.L_x_7681:
[----:B0-2---:R-:W0:Y:S08]  /*6820*/  @P0 LDC.64 R180, c[0x0][0x478] ;  /* 0x00011e00ffb40b82 */ /* 0x005e300000000a00 */
[----:B------:R-:W1:Y:S01]  /*6830*/  @P3 LDC.64 R4, c[0x0][0x468] ;  /* 0x00011a00ff043b82 */ /* 0x000e620000000a00 */
[----:B0-----:R-:W-:-:S05]  /*6840*/  @P0 IMAD.WIDE.U32 R180, R6, 0x20, R180 ;  /* 0x0000002006b40825 */ /* 0x001fca00078e00b4 */
[----:B------:R3:W-:Y:S01]  /*6850*/  @P0 STG.E.128 desc[UR10][R180.64], R168 ;  /* 0x000000a8b4000986 */ /* 0x0007e2000c101d0a */
[----:B-1----:R-:W-:-:S03]  /*6860*/  @P3 IMAD.WIDE.U32 R4, R185, 0x10, R4 ;  /* 0x00000010b9043825 */ /* 0x002fc600078e0004 */
[----:B------:R3:W-:Y:S04]  /*6870*/  @P0 STG.E.128 desc[UR10][R180.64+0x10], R96 ;  /* 0x00001060b4000986 */ /* 0x0007e8000c101d0a */
[----:B------:R3:W-:Y:S02]  /*6880*/  @P3 STG.E.128 desc[UR10][R4.64], R176 ;  /* 0x000000b004003986 */ /* 0x0007e4000c101d0a */
.L_x_7670:
[----:B------:R-:W-:Y:S05]  /*6890*/  BSYNC.RECONVERGENT B0 ;  /* 0x0000000000007941 */ /* 0x000fea0003800200 */
.L_x_7669:
[----:B---3--:R-:W1:Y:S01]  /*68a0*/  LDC.64 R4, c[0x0][0x380] ;  /* 0x0000e000ff047b82 */ /* 0x008e620000000a00 */
[----:B------:R-:W-:Y:S01]  /*68b0*/  UPLOP3.LUT UP1, UPT, UPT, UPT, UP1, 0x40, 0x4 ;  /* 0x000000000004789c */ /* 0x000fe20003f2e810 */
[----:B-1----:R-:W-:-:S04]  /*68c0*/  IADD3 R2, PT, PT, R2, R4, RZ ;  /* 0x0000000402027210 */ /* 0x002fc80007ffe0ff */
[----:B------:R-:W-:-:S13]  /*68d0*/  ISETP.GE.AND P0, PT, R2, R5, PT ;  /* 0x000000050200720c */ /* 0x000fda0003f06270 */
[----:B------:R-:W-:Y:S05]  /*68e0*/  @!P0 BRA `(.L_x_7704) ;  /* 0xffffff9c00ac8947 */ /* 0x000fea000383ffff */
.L_x_7589:
        /* <DEDUP_REMOVED lines=18> */
.L_x_7706:
[----:B------:R-:W-:Y:S05]  /*6a10*/  BSYNC.RECONVERGENT B0 ;  /* 0x0000000000007941 */ /* 0x000fea0003800200 */
.L_x_7705:
        /* <DEDUP_REMOVED lines=15> */
.L_x_7708:
[----:B------:R-:W-:Y:S05]  /*6b10*/  BSYNC.RECONVERGENT B0 ;  /* 0x0000000000007941 */ /* 0x000fea0003800200 */
.L_x_7707:
        /* <DEDUP_REMOVED lines=14> */
.L_x_7709:
        /* <DEDUP_REMOVED lines=16> */
.L_x_10800:


//--------------------- .text._ZN10layer_norm13ln_bwd_kernelINS_13Kernel_traitsIf6__halffS2_fjLj3072ELj1ELj1ELj4ELj16ENS_18Kernel_traits_baseILj3072EfS2_fS2_fjLj128EEEEELb0ELb1ELb1ELb1EEEvNS_9BwdParamsE --------------------------
	.section	.text._ZN10layer_norm13ln_bwd_kernelINS_13Kernel_traitsIf6__halffS2_fjLj3072ELj1ELj1ELj4ELj16ENS_18Kernel_traits_baseILj3072EfS2_fS2_fjLj128EEEEELb0ELb1ELb1ELb1EEEvNS_9BwdParamsE,"ax",@progbits
	.align	128
        .global         _ZN10layer_norm13ln_bwd_kernelINS_13Kernel_traitsIf6__halffS2_fjLj3072ELj1ELj1ELj4ELj16ENS_18Kernel_traits_baseILj3072EfS2_fS2_fjLj128EEEEELb0ELb1ELb1ELb1EEEvNS_9BwdParamsE
        .type           _ZN10layer_norm13ln_bwd_kernelINS_13Kernel_traitsIf6__halffS2_fjLj3072ELj1ELj1ELj4ELj16ENS_18Kernel_traits_baseILj3072EfS2_fS2_fjLj128EEEEELb0ELb1ELb1ELb1EEEvNS_9BwdParamsE,@function
        .size           _ZN10layer_norm13ln_bwd_kernelINS_13Kernel_traitsIf6__halffS2_fjLj3072ELj1ELj1ELj4ELj16ENS_18Kernel_traits_baseILj3072EfS2_fS2_fjLj128EEEEELb0ELb1ELb1ELb1EEEvNS_9BwdParamsE,(.L_x_10801 - _ZN10layer_norm13ln_bwd_kernelINS_13Kernel_traitsIf6__halffS2_fjLj3072ELj1ELj1ELj4ELj16ENS_18Kernel_traits_baseILj3072EfS2_fS2_fjLj128EEEEELb0ELb1ELb1ELb1EEEvNS_9BwdParamsE)
        .other          _ZN10layer_norm13ln_bwd_kernelINS_13Kernel_traitsIf6__halffS2_fjLj3072ELj1ELj1ELj4ELj16ENS_18Kernel_traits_baseILj3072EfS2_fS2_fjLj128EEEEELb0ELb1ELb1ELb1EEEvNS_9BwdParamsE,@"STO_CUDA_ENTRY STV_DEFAULT"
_ZN10layer_norm13ln_bwd_kernelINS_13Kernel_traitsIf6__halffS2_fjLj3072ELj1ELj1ELj4ELj16ENS_18Kernel_traits_baseILj3072EfS2_fS2_fjLj128EEEEELb0ELb1ELb1ELb1EEEvNS_9BwdParamsE:
.text._ZN10layer_norm13ln_bwd_kernelINS_13Kernel_traitsIf6__halffS2_fjLj3072ELj1ELj1ELj4ELj16ENS_18Kernel_traits_baseILj3072EfS2_fS2_fjLj128EEEEELb0ELb1ELb1ELb1EEEvNS_9BwdParamsE:
        /* <DEDUP_REMOVED lines=68> */
.L_x_7813:
        /* <DEDUP_REMOVED lines=25> */
[----:B0-----:R-:W-:-:S04]  /*05d0*/  LEA R6, P0, R2, R6, 0x2 ;  /* 0x0000000602067211 */ /* 0x001fc800078010ff */
[----:B------:R-:W-:Y:S02]  /*05e0*/  LEA.HI.X R7, R2, R7, R9, 0x2, P0 ;  /* 0x0000000702077211 */ /* 0x000fe400000f1409 */
[----:B------:R-:W-:-:S03]  /*05f0*/  LEA.HI.SX32 R9, R5, R0, 0x1d ;  /* 0x0000000005097211 */ /* 0x000fc600078feaff */
[----:B------:R0:W3:Y:S01]  /*0600*/  LDG.E R0, desc[UR12][R6.64] ;  /* 0x0000000c06007981 */ /* 0x0000e2000c1e1900 */
[----:B------:R-:W-:Y:S01]  /*0610*/  IADD3 R191, PT, PT, R3, 0x80, RZ ;  /* 0x0000008003bf7810 */ /* 0x000fe20007ffe0ff */
[----:B-1----:R-:W-:Y:S01]  /*0620*/  IMAD.WIDE.U32 R184, R9, 0x10, R12 ;  /* 0x0000001009b87825 */ /* 0x002fe200078e000c */
[----:B------:R-:W-:Y:S02]  /*0630*/  IADD3 R209, PT, PT, R3, 0x100, RZ ;  /* 0x0000010003d17810 */ /* 0x000fe40007ffe0ff */
[----:B------:R-:W-:Y:S01]  /*0640*/  IADD3 R21, PT, PT, R9, 0x80, RZ ;  /* 0x0000008009157810 */ /* 0x000fe20007ffe0ff */
[--C-:B--2---:R-:W-:Y:S02]  /*0650*/  IMAD.WIDE.U32 R4, R3, 0x20, R204.reuse ;  /* 0x0000002003047825 */ /* 0x104fe400078e00cc */
[----:B------:R-:W2:Y:S01]  /*0660*/  LDG.E.128 R184, desc[UR12][R184.64] ;  /* 0x0000000cb8b87981 */ /* 0x000ea2000c1e1d00 */
[----:B0-----:R-:W-:Y:S01]  /*0670*/  IADD3 R7, PT, PT, R9, 0x100, RZ ;  /* 0x0000010009077810 */ /* 0x001fe20007ffe0ff */
[----:B------:R-:W-:-:S02]  /*0680*/  IMAD.WIDE.U32 R188, R191, 0x20, R204 ;  /* 0x00000020bfbc7825 */ /* 0x000fc400078e00cc */
[----:B------:R-:W4:Y:S02]  /*0690*/  LDG.E.128 R200, desc[UR12][R4.64] ;  /* 0x0000000c04c87981 */ /* 0x000f24000c1e1d00 */
[----:B------:R-:W-:Y:S02]  /*06a0*/  IMAD.WIDE.U32 R6, R7, 0x10, R12 ;  /* 0x0000001007067825 */ /* 0x000fe400078e000c */
[----:B------:R-:W4:Y:S02]  /*06b0*/  LDG.E.128 R192, desc[UR12][R4.64+0x10] ;  /* 0x0000100c04c07981 */ /* 0x000f24000c1e1d00 */
[----:B------:R-:W-:Y:S02]  /*06c0*/  IMAD.WIDE.U32 R204, R209, 0x20, R204 ;  /* 0x00000020d1cc7825 */ /* 0x000fe400078e00cc */
[----:B------:R-:W4:Y:S02]  /*06d0*/  LDG.E.128 R196, desc[UR12][R188.64] ;  /* 0x0000000cbcc47981 */ /* 0x000f24000c1e1d00 */
[----:B------:R-:W-:-:S02]  /*06e0*/  IMAD.WIDE.U32 R20, R21, 0x10, R12 ;  /* 0x0000001015147825 */ /* 0x000fc400078e000c */
[----:B------:R0:W4:Y:S04]  /*06f0*/  LDG.E.128 R16, desc[UR12][R188.64+0x10] ;  /* 0x0000100cbc107981 */ /* 0x000128000c1e1d00 */
        /* <DEDUP_REMOVED lines=14> */
[----:B------:R-:W5:Y:S04]  /*07e0*/  @P0 LDG.E.128 R40, desc[UR12][R188.64+0x10] ;  /* 0x0000100cbc280981 */ /* 0x000f68000c1e1d00 */
[----:B------:R-:W5:Y:S01]  /*07f0*/  @P0 LDG.E.128 R36, desc[UR12][R204.64] ;  /* 0x0000000ccc240981 */ /* 0x000f62000c1e1d00 */
[----:B------:R-:W-:-:S03]  /*0800*/  @P0 IMAD.WIDE.U32 R210, R209, 0x20, R210 ;  /* 0x00000020d1d20825 */ /* 0x000fc600078e00d2 */
[----:B------:R0:W5:Y:S04]  /*0810*/  @P0 LDG.E.128 R32, desc[UR12][R204.64+0x10] ;  /* 0x0000100ccc200981 */ /* 0x000168000c1e1d00 */
[----:B------:R-:W5:Y:S04]  /*0820*/  @P0 LDG.E.128 R28, desc[UR12][R210.64] ;  /* 0x0000000cd21c0981 */ /* 0x000f68000c1e1d00 */
[----:B------:R1:W5:Y:S01]  /*0830*/  @P0 LDG.E.128 R24, desc[UR12][R210.64+0x10] ;  /* 0x0000100cd2180981 */ /* 0x000362000c1e1d00 */
[----:B---3--:R-:W-:Y:S01]  /*0840*/  FSEL R212, R0, RZ, !P1 ;  /* 0x000000ff00d47208 */ /* 0x008fe20004800000 */
[----:B--2---:R-:W-:-:S04]  /*0850*/  HADD2.F32 R209, -RZ, R184.H0_H0 ;  /* 0x200000b8ffd17230 */ /* 0x004fc80000004100 */
[C---:B----4-:R-:W-:Y:S01]  /*0860*/  FADD.FTZ R225, -R212.reuse, R203 ;  /* 0x000000cbd4e17221 */ /* 0x050fe20000010100 */
[C---:B------:R-:W-:Y:S01]  /*0870*/  FADD.FTZ R3, -R212.reuse, R200 ;  /* 0x000000c8d4037221 */ /* 0x040fe20000010100 */
[--C-:B------:R-:W-:Y:S02]  /*0880*/  HADD2.F32 R206, -RZ, R185.reuse.H1_H1 ;  /* 0x300000b9ffce7230 */ /* 0x100fe40000004100 */
[C---:B------:R-:W-:Y:S01]  /*0890*/  FADD.FTZ R227, -R212.reuse, R192 ;  /* 0x000000c0d4e37221 */ /* 0x040fe20000010100 */
[C---:B------:R-:W-:Y:S01]  /*08a0*/  FADD.FTZ R223, -R212.reuse, R202 ;  /* 0x000000cad4df7221 */ /* 0x040fe20000010100 */
[----:B------:R-:W-:Y:S02]  /*08b0*/  HADD2.F32 R208, -RZ, R184.H1_H1 ;  /* 0x300000b8ffd07230 */ /* 0x000fe40000004100 */
[----:B0-----:R-:W-:Y:S02]  /*08c0*/  HADD2.F32 R205, -RZ, R186.H0_H0 ;  /* 0x200000baffcd7230 */ /* 0x001fe40000004100 */
[----:B------:R-:W-:Y:S01]  /*08d0*/  FADD.FTZ R221, -R212, R201 ;  /* 0x000000c9d4dd7221 */ /* 0x000fe20000010100 */
[----:B------:R-:W-:-:S02]  /*08e0*/  HADD2.F32 R207, -RZ, R185.H0_H0 ;  /* 0x200000b9ffcf7230 */ /* 0x000fc40000004100 */
[C---:B-----5:R-:W-:Y:S01]  /*08f0*/  FMUL.FTZ R3, R222.reuse, R3 ;  /* 0x00000003de037220 */ /* 0x060fe20000410000 */
[--C-:B------:R-:W-:Y:S02]  /*0900*/  HADD2.F32 R215, -RZ, R6.reuse.H0_H0 ;  /* 0x20000006ffd77230 */ /* 0x100fe40000004100 */
[----:B------:R-:W-:Y:S02]  /*0910*/  HADD2.F32 R216, -RZ, R6.H1_H1 ;  /* 0x30000006ffd87230 */ /* 0x000fe40000004100 */
[----:B------:R-:W-:Y:S01]  /*0920*/  FMUL.FTZ R6, R222, R225 ;  /* 0x000000e1de067220 */ /* 0x000fe20000410000 */
[----:B------:R-:W-:Y:S01]  /*0930*/  FADD.FTZ R249, -R212, R12 ;  /* 0x0000000cd4f97221 */ /* 0x000fe20000010100 */
[--C-:B------:R-:W-:Y:S02]  /*0940*/  HADD2.F32 R217, -RZ, R7.reuse.H0_H0 ;  /* 0x20000007ffd97230 */ /* 0x100fe40000004100 */
[----:B------:R-:W-:Y:S01]  /*0950*/  FMUL.FTZ R12, R92, R209 ;  /* 0x000000d15c0c7220 */ /* 0x000fe20000410000 */
[----:B------:R-:W-:-:S02]  /*0960*/  HADD2.F32 R188, -RZ, R7.H1_H1 ;  /* 0x30000007ffbc7230 */ /* 0x000fc40000004100 */
[----:B------:R-:W-:Y:S01]  /*0970*/  FMUL.FTZ R7, R222, R227 ;  /* 0x000000e3de077220 */ /* 0x000fe20000410000 */
[--C-:B------:R-:W-:Y:S02]  /*0980*/  HADD2.F32 R185, -RZ, R23.reuse.H0_H0 ;  /* 0x20000017ffb97230 */ /* 0x100fe40000004100 */
[C---:B------:R-:W-:Y:S01]  /*0990*/  FADD.FTZ R251, -R212.reuse, R13 ;  /* 0x0000000dd4fb7221 */ /* 0x040fe20000010100 */
[----:B------:R-:W-:Y:S02]  /*09a0*/  HADD2.F32 R0, -RZ, R23.H1_H1 ;  /* 0x30000017ff007230 */ /* 0x000fe40000004100 */
[C---:B------:R-:W-:Y:S01]  /*09b0*/  FADD.FTZ R193, -R212.reuse, R193 ;  /* 0x000000c1d4c17221 */ /* 0x040fe20000010100 */
[--C-:B------:R-:W-:Y:S02]  /*09c0*/  HADD2.F32 R213, -RZ, R5.reuse.H0_H0 ;  /* 0x20000005ffd57230 */ /* 0x100fe40000004100 */
[----:B------:R-:W-:Y:S01]  /*09d0*/  FADD.FTZ R229, -R212, R194 ;  /* 0x000000c2d4e57221 */ /* 0x000fe20000010100 */
        /* <DEDUP_REMOVED lines=15> */
[----:B------:R-:W-:Y:S01]  /*0ad0*/  FADD.FTZ R189, -R212, R15 ;  /* 0x0000000fd4bd7221 */ /* 0x000fe20000010100 */
[----:B------:R-:W-:Y:S01]  /*0ae0*/  FMUL.FTZ R5, R222, R223 ;  /* 0x000000dfde057220 */ /* 0x000fe20000410000 */
[-C--:B------:R-:W-:Y:S01]  /*0af0*/  FFMA.FTZ R99, R6, R206.reuse, R99 ;  /* 0x000000ce06637223 */ /* 0x080fe20000010063 */
[----:B------:R-:W-:Y:S01]  /*0b00*/  FADD.FTZ R123, R123, R206 ;  /* 0x000000ce7b7b7221 */ /* 0x000fe20000010000 */
[----:B------:R-:W-:Y:S01]  /*0b10*/  FMUL.FTZ R13, R95, R206 ;  /* 0x000000ce5f0d7220 */ /* 0x000fe20000410000 */
[----:B------:R-:W-:-:S02]  /*0b20*/  HADD2.F32 R211, -RZ, R4.H0_H0 ;  /* 0x20000004ffd37230 */ /* 0x000fc40000004100 */
[----:B------:R-:W-:Y:S01]  /*0b30*/  FMUL.FTZ R11, R93, R208 ;  /* 0x000000d05d0b7220 */ /* 0x000fe20000410000 */
[----:B------:R-:W-:Y:S02]  /*0b40*/  HADD2.F32 R212, -RZ, R4.H1_H1 ;  /* 0x30000004ffd47230 */ /* 0x000fe40000004100 */
[----:B------:R-:W-:Y:S01]  /*0b50*/  FADD.FTZ R124, R124, R205 ;  /* 0x000000cd7c7c7221 */ /* 0x000fe20000010000 */
[-C--:B------:R-:W-:Y:S01]  /*0b60*/  FFMA.FTZ R100, R7, R205.reuse, R100 ;  /* 0x000000cd07647223 */ /* 0x080fe20000010064 */
[----:B------:R-:W-:Y:S01]  /*0b70*/  FMUL.FTZ R16, R88, R205 ;  /* 0x000000cd58107220 */ /* 0x000fe20000410000 */
[----:B------:R-:W-:Y:S01]  /*0b80*/  FADD.FTZ R206, RZ, R12 ;  /* 0x0000000cffce7221 */ /* 0x000fe20000010000 */
[----:B------:R-:W-:Y:S01]  /*0b90*/  FMUL.FTZ R4, R222, R221 ;  /* 0x000000ddde047220 */ /* 0x000fe20000410000 */
[----:B------:R-:W-:Y:S01]  /*0ba0*/  FFMA.FTZ R205, R3, R12, RZ ;  /* 0x0000000c03cd7223 */ /* 0x000fe200000100ff */
[----:B------:R-:W-:Y:S02]  /*0bb0*/  HADD2.F32 R202, -RZ, R186.H1_H1 ;  /* 0x300000baffca7230 */ /* 0x000fe40000004100 */
[-C--:B------:R-:W-:Y:S01]  /*0bc0*/  FFMA.FTZ R98, R5, R207.reuse, R98 ;  /* 0x000000cf05627223 */ /* 0x080fe20000010062 */
[----:B------:R-:W-:Y:S01]  /*0bd0*/  FADD.FTZ R122, R122, R207 ;  /* 0x000000cf7a7a7221 */ /* 0x000fe20000010000 */
[----:B------:R-:W-:Y:S01]  /*0be0*/  FMUL.FTZ R14, R94, R207 ;  /* 0x000000cf5e0e7220 */ /* 0x000fe20000410000 */
[----:B------:R-:W-:-:S02]  /*0bf0*/  HADD2.F32 R203, -RZ, R20.H0_H0 ;  /* 0x20000014ffcb7230 */ /* 0x000fc40000004100 */
[----:B------:R-:W-:Y:S01]  /*0c00*/  FMUL.FTZ R8, R222, R193 ;  /* 0x000000c1de087220 */ /* 0x000fe20000410000 */
[----:B------:R-:W-:Y:S01]  /*0c10*/  FADD.FTZ R207, R206, R11 ;  /* 0x0000000bcecf7221 */ /* 0x000fe20000010000 */
[----:B------:R-:W-:Y:S02]  /*0c20*/  HADD2.F32 R204, -RZ, R20.H1_H1 ;  /* 0x30000014ffcc7230 */ /* 0x000fe40000004100 */
[----:B------:R-:W-:Y:S01]  /*0c30*/  FMUL.FTZ R19, R222, R231 ;  /* 0x000000e7de137220 */ /* 0x000fe20000410000 */
[----:B------:R-:W-:Y:S01]  /*0c40*/  FFMA.FTZ R206, R4, R11, R205 ;  /* 0x0000000b04ce7223 */ /* 0x000fe200000100cd */
[--C-:B------:R-:W-:Y:S02]  /*0c50*/  HADD2.F32 R191, -RZ, R21.reuse.H0_H0 ;  /* 0x20000015ffbf7230 */ /* 0x100fe40000004100 */
[----:B------:R-:W-:Y:S01]  /*0c60*/  FMUL.FTZ R20, R222, R197 ;  /* 0x000000c5de147220 */ /* 0x000fe20000410000 */
[----:B------:R-:W-:Y:S02]  /*0c70*/  HADD2.F32 R186, -RZ, R21.H1_H1 ;  /* 0x30000015ffba7230 */ /* 0x000fe40000004100 */
[----:B------:R-:W-:Y:S01]  /*0c80*/  FFMA.FTZ R97, R4, R208, R97 ;  /* 0x000000d004617223 */ /* 0x000fe20000010061 */
[----:B------:R-:W-:Y:S01]  /*0c90*/  FADD.FTZ R121, R121, R208 ;  /* 0x000000d079797221 */ /* 0x000fe20000010000 */
[----:B------:R-:W-:Y:S01]  /*0ca0*/  FMUL.FTZ R21, R222, R233 ;  /* 0x000000e9de157220 */ /* 0x000fe20000410000 */
        /* <DEDUP_REMOVED lines=8> */
[-C--:B------:R-:W-:Y:S01]  /*0d30*/  FFMA.FTZ R105, R20, R204.reuse, R105 ;  /* 0x000000cc14697223 */ /* 0x080fe20000010069 */
[----:B------:R-:W-:Y:S01]  /*0d40*/  FADD.FTZ R129, R129, R204 ;  /* 0x000000cc81817221 */ /* 0x000fe20000010000 */
[----:B------:R-:W-:Y:S01]  /*0d50*/  FMUL.FTZ R203, R85, R204 ;  /* 0x000000cc55cb7220 */ /* 0x000fe20000410000 */
[-C--:B------:R-:W-:Y:S01]  /*0d60*/  FFMA.FTZ R106, R21, R191.reuse, R106 ;  /* 0x000000bf156a7223 */ /* 0x080fe2000001006a */
[----:B------:R-:W-:Y:S01]  /*0d70*/  FADD.FTZ R130, R130, R191 ;  /* 0x000000bf82827221 */ /* 0x000fe20000010000 */
[----:B------:R-:W-:Y:S01]  /*0d80*/  FMUL.FTZ R204, R86, R191 ;  /* 0x000000bf56cc7220 */ /* 0x000fe20000410000 */
[----:B------:R-:W-:Y:S01]  /*0d90*/  FADD.FTZ R191, R208, R13 ;  /* 0x0000000dd0bf7221 */ /* 0x000fe20000010000 */
[----:B------:R-:W-:Y:S01]  /*0da0*/  FFMA.FTZ R206, R6, R13, R205 ;  /* 0x0000000d06ce7223 */ /* 0x000fe200000100cd */
[----:B------:R-:W-:-:S02]  /*0db0*/  HADD2.F32 R201, -RZ, R187.H0_H0 ;  /* 0x200000bbffc97230 */ /* 0x000fc40000004100 */
[----:B------:R-:W-:Y:S02]  /*0dc0*/  HADD2.F32 R200, -RZ, R187.H1_H1 ;  /* 0x300000bbffc87230 */ /* 0x000fe40000004100 */
[----:B------:R-:W-:Y:S01]  /*0dd0*/  FADD.FTZ R208, R191, R16 ;  /* 0x00000010bfd07221 */ /* 0x000fe20000010000 */
[--C-:B------:R-:W-:Y:S02]  /*0de0*/  HADD2.F32 R187, -RZ, R22.reuse.H0_H0 ;  /* 0x20000016ffbb7230 */ /* 0x100fe40000004100 */
[----:B------:R-:W-:Y:S02]  /*0df0*/  HADD2.F32 R184, -RZ, R22.H1_H1 ;  /* 0x30000016ffb87230 */ /* 0x000fe40000004100 */
[----:B------:R-:W-:Y:S01]  /*0e00*/  FMUL.FTZ R22, R222, R199 ;  /* 0x000000c7de167220 */ /* 0x000fe20000410000 */
[----:B------:R-:W-:Y:S01]  /*0e10*/  FFMA.FTZ R191, R7, R16, R206 ;  /* 0x0000001007bf7223 */ /* 0x000fe200000100ce */
[----:B------:R-:W-:Y:S01]  /*0e20*/  FMUL.FTZ R18, R90, R201 ;  /* 0x000000c95a127220 */ /* 0x000fe20000410000 */
[----:B------:R-:W-:Y:S01]  /*0e30*/  FMUL.FTZ R23, R222, R23 ;  /* 0x00000017de177220 */ /* 0x000fe20000410000 */
[-C--:B------:R-:W-:Y:S01]  /*0e40*/  FFMA.FTZ R107, R22, R186.reuse, R107 ;  /* 0x000000ba166b7223 */ /* 0x080fe2000001006b */
[----:B------:R-:W-:Y:S01]  /*0e50*/  FADD.FTZ R131, R131, R186 ;  /* 0x000000ba83837221 */ /* 0x000fe20000010000 */
        /* <DEDUP_REMOVED lines=12> */
[----:B------:R-:W-:-:S02]  /*0f20*/  FADD.FTZ R191, R208, R17 ;  /* 0x00000011d0bf7221 */ /* 0x000fc40000010000 */
        /* <DEDUP_REMOVED lines=26> */
[----:B------:R-:W-:Y:S02]  /*10d0*/  FADD.FTZ R126, R126, R201 ;  /* 0x000000c97e7e7221 */ /* 0x000fe40000010000 */
[----:B------:R-:W-:Y:S01]  /*10e0*/  FADD.FTZ R184, R187, R208 ;  /* 0x000000d0bbb87221 */ /* 0x000fe20000010000 */
[----:B------:R-:W-:Y:S01]  /*10f0*/  FFMA.FTZ R185, R193, R208, R0 ;  /* 0x000000d0c1b97223 */ /* 0x000fe20000010000 */
        /* <DEDUP_REMOVED lines=8> */
[C---:B------:R-:W-:Y:S01]  /*1180*/  FMUL.FTZ R196, R222.reuse, R243 ;  /* 0x000000f3dec47220 */ /* 0x040fe20000410000 */
[----:B------:R-:W-:Y:S01]  /*1190*/  FMUL.FTZ R211, R77, R212 ;  /* 0x000000d44dd37220 */ /* 0x000fe20000410000 */
[----:B------:R-:W-:Y:S01]  /*11a0*/  FADD.FTZ R0, R187, R210 ;  /* 0x000000d2bb007221 */ /* 0x000fe20000010000 */
[----:B------:R-:W-:Y:S01]  /*11b0*/  FFMA.FTZ R185, R195, R210, R184 ;  /* 0x000000d2c3b97223 */ /* 0x000fe200000100b8 */
[----:B------:R-:W-:Y:S01]  /*11c0*/  FMUL.FTZ R197, R222, R245 ;  /* 0x000000f5dec57220 */ /* 0x000fe20000410000 */
[----:B------:R-:W-:Y:S01]  /*11d0*/  FFMA.FTZ R113, R196, R212, R113 ;  /* 0x000000d4c4717223 */ /* 0x000fe20000010071 */
[----:B------:R-:W-:Y:S01]  /*11e0*/  FADD.FTZ R137, R137, R212 ;  /* 0x000000d489897221 */ /* 0x000fe20000010000 */
[----:B------:R-:W-:Y:S01]  /*11f0*/  FADD.FTZ R187, R0, R211 ;  /* 0x000000d300bb7221 */ /* 0x000fe20000010000 */
[----:B------:R-:W-:Y:S01]  /*1200*/  FMUL.FTZ R212, R78, R213 ;  /* 0x000000d54ed47220 */ /* 0x000fe20000410000 */
[----:B------:R-:W-:Y:S01]  /*1210*/  FFMA.FTZ R0, R196, R211, R185 ;  /* 0x000000d3c4007223 */ /* 0x000fe200000100b9 */
[----:B------:R-:W-:Y:S01]  /*1220*/  FMUL.FTZ R198, R222, R247 ;  /* 0x000000f7dec67220 */ /* 0x000fe20000410000 */
        /* <DEDUP_REMOVED lines=30> */
[----:B------:R-:W-:Y:S01]  /*1410*/  FFMA.FTZ R119, R218, R188, R119 ;  /* 0x000000bcda777223 */ /* 0x000fe20000010077 */
[----:B------:R-:W-:Y:S01]  /*1420*/  FADD.FTZ R143, R143, R188 ;  /* 0x000000bc8f8f7221 */ /* 0x000fe20000010000 */
[----:B------:R-:W-:Y:S01]  /*1430*/  FADD.FTZ R191, R184, R217 ;  /* 0x000000d9b8bf7221 */ /* 0x000fe20000010000 */
[----:B------:R-:W-:Y:S01]  /*1440*/  FFMA.FTZ R220, R218, R217, R0 ;  /* 0x000000d9dadc7223 */ /* 0x000fe20000010000 */
[----:B------:R-:W-:Y:S06]  /*1450*/  BRA `(.L_x_7712) ;  /* 0x00000000004c7947 */ /* 0x000fec0003800000 */
.L_x_7711:
        /* <DEDUP_REMOVED lines=19> */
.L_x_7712:
        /* <DEDUP_REMOVED lines=42> */
.L_x_7714:
[----:B------:R-:W-:Y:S05]  /*1830*/  BSYNC.RECONVERGENT B0 ;  /* 0x0000000000007941 */ /* 0x000fea0003800200 */
.L_x_7713:
        /* <DEDUP_REMOVED lines=47> */
.L_x_7717:
        /* <DEDUP_REMOVED lines=12> */
.L_x_7718:
        /* <DEDUP_REMOVED lines=12> */
.L_x_7719:
        /* <DEDUP_REMOVED lines=12> */
.L_x_7720:
        /* <DEDUP_REMOVED lines=12> */
.L_x_7721:
        /* <DEDUP_REMOVED lines=12> */
.L_x_7722:
        /* <DEDUP_REMOVED lines=12> */
.L_x_7723:
        /* <DEDUP_REMOVED lines=13> */
.L_x_7716:
        /* <DEDUP_REMOVED lines=40> */
.L_x_7725:
[----:B------:R-:W-:Y:S05]  /*2300*/  @!P3 BRA `(.L_x_7726) ;  /* 0x000000000018b947 */ /* 0x000fea0003800000 */
[----:B------:R-:W-:Y:S01]  /*2310*/  FMUL.FTZ R176, R177, UR16 ;  /* 0x00000010b1b07c20 */ /* 0x000fe20008410000 */
[----:B-----5:R-:W-:-:S03]  /*2320*/  HADD2.F32 R186, -RZ, R168.H1_H1 ;  /* 0x300000a8ffba7230 */ /* 0x020fc60000004100 */
[-C--:B------:R-:W-:Y:S02]  /*2330*/  FMUL.FTZ R179, R49, R176.reuse ;  /* 0x000000b031b37220 */ /* 0x080fe40000410000 */
[----:B------:R-:W-:-:S03]  /*2340*/  FFMA.FTZ R165, R186, R176, R165 ;  /* 0x000000b0baa57223 */ /* 0x000fc600000100a5 */
[----:B------:R-:W-:-:S04]  /*2350*/  F2FP.F16.F32.PACK_AB R179, RZ, R179 ;  /* 0x000000b3ffb3723e */ /* 0x000fc800000000ff */
[----:B------:R-:W-:-:S07]  /*2360*/  PRMT R172, R172, 0x5410, R179 ;  /* 0x00005410acac7816 */ /* 0x000fce00000000b3 */
.L_x_7726:
[----:B------:R-:W-:Y:S05]  /*2370*/  @!P3 BRA `(.L_x_7727) ;  /* 0x000000000018b947 */ /* 0x000fea0003800000 */
[----:B------:R-:W-:Y:S01]  /*2380*/  FMUL.FTZ R179, R178, UR16 ;  /* 0x00000010b2b37c20 */ /* 0x000fe20008410000 */
[----:B-----5:R-:W-:-:S03]  /*2390*/  HADD2.F32 R187, -RZ, R169.H0_H0 ;  /* 0x200000a9ffbb7230 */ /* 0x020fc60000004100 */
[-C--:B------:R-:W-:Y:S02]  /*23a0*/  FMUL.FTZ R176, R50, R179.reuse ;  /* 0x000000b332b07220 */ /* 0x080fe40000410000 */
[----:B------:R-:W-:-:S03]  /*23b0*/  FFMA.FTZ R166, R187, R179, R166 ;  /* 0x000000b3bba67223 */ /* 0x000fc600000100a6 */
[----:B------:R-:W-:-:S04]  /*23c0*/  F2FP.F16.F32.PACK_AB R176, RZ, R176 ;  /* 0x000000b0ffb0723e */ /* 0x000fc800000000ff */
[----:B------:R-:W-:-:S07]  /*23d0*/  PRMT R173, R176, 0x7610, R173 ;  /* 0x00007610b0ad7816 */ /* 0x000fce00000000ad */
.L_x_7727:
[----:B------:R-:W-:Y:S05]  /*23e0*/  @!P3 BRA `(.L_x_7728) ;  /* 0x000000000018b947 */ /* 0x000fea0003800000 */
[----:B------:R-:W-:Y:S01]  /*23f0*/  FMUL.FTZ R176, R184, UR16 ;  /* 0x00000010b8b07c20 */ /* 0x000fe20008410000 */
[----:B-----5:R-:W-:-:S03]  /*2400*/  HADD2.F32 R186, -RZ, R169.H1_H1 ;  /* 0x300000a9ffba7230 */ /* 0x020fc60000004100 */
[-C--:B------:R-:W-:Y:S02]  /*2410*/  FMUL.FTZ R179, R51, R176.reuse ;  /* 0x000000b033b37220 */ /* 0x080fe40000410000 */
[----:B------:R-:W-:-:S03]  /*2420*/  FFMA.FTZ R167, R186, R176, R167 ;  /* 0x000000b0baa77223 */ /* 0x000fc600000100a7 */
[----:B------:R-:W-:-:S04]  /*2430*/  F2FP.F16.F32.PACK_AB R179, RZ, R179 ;  /* 0x000000b3ffb3723e */ /* 0x000fc800000000ff */
[----:B------:R-:W-:-:S07]  /*2440*/  PRMT R173, R173, 0x5410, R179 ;  /* 0x00005410adad7816 */ /* 0x000fce00000000b3 */
.L_x_7728:
[----:B------:R-:W-:Y:S05]  /*2450*/  @!P3 BRA `(.L_x_7729) ;  /* 0x000000000018b947 */ /* 0x000fea0003800000 */
[----:B------:R-:W-:Y:S01]  /*2460*/  FMUL.FTZ R179, R180, UR16 ;  /* 0x00000010b4b37c20 */ /* 0x000fe20008410000 */
[----:B-----5:R-:W-:-:S03]  /*2470*/  HADD2.F32 R187, -RZ, R170.H0_H0 ;  /* 0x200000aaffbb7230 */ /* 0x020fc60000004100 */
[-C--:B------:R-:W-:Y:S02]  /*2480*/  FMUL.FTZ R176, R52, R179.reuse ;  /* 0x000000b334b07220 */ /* 0x080fe40000410000 */
[----:B------:R-:W-:-:S03]  /*2490*/  FFMA.FTZ R160, R187, R179, R160 ;  /* 0x000000b3bba07223 */ /* 0x000fc600000100a0 */
[----:B------:R-:W-:-:S04]  /*24a0*/  F2FP.F16.F32.PACK_AB R176, RZ, R176 ;  /* 0x000000b0ffb0723e */ /* 0x000fc800000000ff */
[----:B------:R-:W-:-:S07]  /*24b0*/  PRMT R174, R176, 0x7610, R174 ;  /* 0x00007610b0ae7816 */ /* 0x000fce00000000ae */
.L_x_7729:
[----:B------:R-:W-:Y:S05]  /*24c0*/  @!P3 BRA `(.L_x_7730) ;  /* 0x000000000018b947 */ /* 0x000fea0003800000 */
[----:B------:R-:W-:Y:S01]  /*24d0*/  FMUL.FTZ R176, R181, UR16 ;  /* 0x00000010b5b07c20 */ /* 0x000fe20008410000 */
[----:B-----5:R-:W-:-:S03]  /*24e0*/  HADD2.F32 R186, -RZ, R170.H1_H1 ;  /* 0x300000aaffba7230 */ /* 0x020fc60000004100 */
[-C--:B------:R-:W-:Y:S02]  /*24f0*/  FMUL.FTZ R179, R53, R176.reuse ;  /* 0x000000b035b37220 */ /* 0x080fe40000410000 */
[----:B------:R-:W-:-:S03]  /*2500*/  FFMA.FTZ R161, R186, R176, R161 ;  /* 0x000000b0baa17223 */ /* 0x000fc600000100a1 */
[----:B------:R-:W-:-:S04]  /*2510*/  F2FP.F16.F32.PACK_AB R179, RZ, R179 ;  /* 0x000000b3ffb3723e */ /* 0x000fc800000000ff */
[----:B------:R-:W-:-:S07]  /*2520*/  PRMT R174, R174, 0x5410, R179 ;  /* 0x00005410aeae7816 */ /* 0x000fce00000000b3 */
.L_x_7730:
[----:B------:R-:W-:Y:S05]  /*2530*/  @!P3 BRA `(.L_x_7731) ;  /* 0x000000000018b947 */ /* 0x000fea0003800000 */
[----:B------:R-:W-:Y:S01]  /*2540*/  FMUL.FTZ R179, R182, UR16 ;  /* 0x00000010b6b37c20 */ /* 0x000fe20008410000 */
[----:B-----5:R-:W-:-:S03]  /*2550*/  HADD2.F32 R187, -RZ, R171.H0_H0 ;  /* 0x200000abffbb7230 */ /* 0x020fc60000004100 */
[-C--:B------:R-:W-:Y:S02]  /*2560*/  FMUL.FTZ R176, R54, R179.reuse ;  /* 0x000000b336b07220 */ /* 0x080fe40000410000 */
[----:B------:R-:W-:-:S03]  /*2570*/  FFMA.FTZ R162, R187, R179, R162 ;  /* 0x000000b3bba27223 */ /* 0x000fc600000100a2 */
[----:B------:R-:W-:-:S04]  /*2580*/  F2FP.F16.F32.PACK_AB R176, RZ, R176 ;  /* 0x000000b0ffb0723e */ /* 0x000fc800000000ff */
[----:B------:R-:W-:-:S07]  /*2590*/  PRMT R175, R176, 0x7610, R175 ;  /* 0x00007610b0af7816 */ /* 0x000fce00000000af */
.L_x_7731:
[----:B------:R-:W-:Y:S02]  /*25a0*/  MOV R176, R183 ;  /* 0x000000b700b07202 */ /* 0x000fe40000000f00 */
        /* <DEDUP_REMOVED lines=10> */
.L_x_7715:
        /* <DEDUP_REMOVED lines=16> */
.L_x_7733:
        /* <DEDUP_REMOVED lines=11> */
.L_x_7734:
        /* <DEDUP_REMOVED lines=11> */
.L_x_7735:
        /* <DEDUP_REMOVED lines=11> */
.L_x_7736:
        /* <DEDUP_REMOVED lines=11> */
.L_x_7737:
        /* <DEDUP_REMOVED lines=11> */
.L_x_7738:
        /* <DEDUP_REMOVED lines=11> */
.L_x_7739:
        /* <DEDUP_REMOVED lines=12> */
.L_x_7732:
[--C-:B------:R-:W-:Y:S01]  /*2c30*/  @P2 FFMA.FTZ R176, R4, R189, R188.reuse ;  /* 0x000000bd04b02223 */ /* 0x100fe200000100bc */
[----:B------:R-:W-:Y:S01]  /*2c40*/  MOV R177, R45 ;  /* 0x0000002d00b17202 */ /* 0x000fe20000000f00 */
[----:B------:R-:W-:Y:S01]  /*2c50*/  @P2 FFMA.FTZ R181, R5, R189, R188 ;  /* 0x000000bd05b52223 */ /* 0x000fe200000100bc */
[----:B------:R-:W-:Y:S01]  /*2c60*/  MOV R178, R46 ;  /* 0x0000002e00b27202 */ /* 0x000fe20000000f00 */
[----:B------:R-:W-:Y:S01]  /*2c70*/  @P2 FADD.FTZ R176, R11, -R176 ;  /* 0x800000b00bb02221 */ /* 0x000fe20000010000 */
[----:B------:R-:W-:Y:S01]  /*2c80*/  MOV R179, R47 ;  /* 0x0000002f00b37202 */ /* 0x000fe20000000f00 */
[----:B------:R-:W-:Y:S01]  /*2c90*/  @P2 FADD.FTZ R181, R14, -R181 ;  /* 0x800000b50eb52221 */ /* 0x000fe20000010000 */
[-CC-:B------:R-:W-:Y:S01]  /*2ca0*/  @P2 FFMA.FTZ R183, R7, R189.reuse, R188.reuse ;  /* 0x000000bd07b72223 */ /* 0x180fe200000100bc */
[----:B------:R-:W-:Y:S01]  /*2cb0*/  @P2 FFMA.FTZ R177, R222, R176, R45 ;  /* 0x000000b0deb12223 */ /* 0x000fe2000001002d */
[-CC-:B------:R-:W-:Y:S01]  /*2cc0*/  @P2 FFMA.FTZ R176, R6, R189.reuse, R188.reuse ;  /* 0x000000bd06b02223 */ /* 0x180fe200000100bc */
[----:B------:R-:W-:Y:S01]  /*2cd0*/  @P2 FFMA.FTZ R185, R9, R189, R188 ;  /* 0x000000bd09b92223 */ /* 0x000fe200000100bc */
        /* <DEDUP_REMOVED lines=28> */
.L_x_7740:
[----:B------:R-:W-:Y:S05]  /*2ea0*/  @!P3 BRA `(.L_x_7741) ;  /* 0x000000000018b947 */ /* 0x000fea0003800000 */
[----:B------:R-:W-:Y:S01]  /*2eb0*/  FMUL.FTZ R184, R177, UR16 ;  /* 0x00000010b1b87c20 */ /* 0x000fe20008410000 */
[----:B-----5:R-:W-:-:S03]  /*2ec0*/  HADD2.F32 R186, -RZ, R168.H1_H1 ;  /* 0x300000a8ffba7230 */ /* 0x020fc60000004100 */
[-C--:B------:R-:W-:Y:S02]  /*2ed0*/  FMUL.FTZ R181, R49, R184.reuse ;  /* 0x000000b831b57220 */ /* 0x080fe40000410000 */
[----:B------:R-:W-:-:S03]  /*2ee0*/  FFMA.FTZ R165, R186, R184, R165 ;  /* 0x000000b8baa57223 */ /* 0x000fc600000100a5 */
[----:B------:R-:W-:-:S04]  /*2ef0*/  F2FP.F16.F32.PACK_AB R181, RZ, R181 ;  /* 0x000000b5ffb5723e */ /* 0x000fc800000000ff */
[----:B------:R-:W-:-:S07]  /*2f00*/  PRMT R172, R172, 0x5410, R181 ;  /* 0x00005410acac7816 */ /* 0x000fce00000000b5 */
.L_x_7741:
[----:B------:R-:W-:Y:S05]  /*2f10*/  @!P3 BRA `(.L_x_7742) ;  /* 0x000000000018b947 */ /* 0x000fea0003800000 */
[----:B------:R-:W-:Y:S01]  /*2f20*/  FMUL.FTZ R181, R178, UR16 ;  /* 0x00000010b2b57c20 */ /* 0x000fe20008410000 */
[----:B-----5:R-:W-:-:S03]  /*2f30*/  HADD2.F32 R187, -RZ, R169.H0_H0 ;  /* 0x200000a9ffbb7230 */ /* 0x020fc60000004100 */
[-C--:B------:R-:W-:Y:S02]  /*2f40*/  FMUL.FTZ R184, R50, R181.reuse ;  /* 0x000000b532b87220 */ /* 0x080fe40000410000 */
[----:B------:R-:W-:-:S03]  /*2f50*/  FFMA.FTZ R166, R187, R181, R166 ;  /* 0x000000b5bba67223 */ /* 0x000fc600000100a6 */
[----:B------:R-:W-:-:S04]  /*2f60*/  F2FP.F16.F32.PACK_AB R184, RZ, R184 ;  /* 0x000000b8ffb8723e */ /* 0x000fc800000000ff */
[----:B------:R-:W-:-:S07]  /*2f70*/  PRMT R173, R184, 0x7610, R173 ;  /* 0x00007610b8ad7816 */ /* 0x000fce00000000ad */
.L_x_7742:
[----:B------:R-:W-:Y:S05]  /*2f80*/  @!P3 BRA `(.L_x_7743) ;  /* 0x000000000018b947 */ /* 0x000fea0003800000 */
[----:B------:R-:W-:Y:S01]  /*2f90*/  FMUL.FTZ R184, R179, UR16 ;  /* 0x00000010b3b87c20 */ /* 0x000fe20008410000 */
[----:B-----5:R-:W-:-:S03]  /*2fa0*/  HADD2.F32 R186, -RZ, R169.H1_H1 ;  /* 0x300000a9ffba7230 */ /* 0x020fc60000004100 */
[-C--:B------:R-:W-:Y:S02]  /*2fb0*/  FMUL.FTZ R181, R51, R184.reuse ;  /* 0x000000b833b57220 */ /* 0x080fe40000410000 */
[----:B------:R-:W-:-:S03]  /*2fc0*/  FFMA.FTZ R167, R186, R184, R167 ;  /* 0x000000b8baa77223 */ /* 0x000fc600000100a7 */
[----:B------:R-:W-:-:S04]  /*2fd0*/  F2FP.F16.F32.PACK_AB R181, RZ, R181 ;  /* 0x000000b5ffb5723e */ /* 0x000fc800000000ff */
[----:B------:R-:W-:-:S07]  /*2fe0*/  PRMT R173, R173, 0x5410, R181 ;  /* 0x00005410adad7816 */ /* 0x000fce00000000b5 */
.L_x_7743:
[----:B------:R-:W-:Y:S05]  /*2ff0*/  @!P3 BRA `(.L_x_7744) ;  /* 0x000000000018b947 */ /* 0x000fea0003800000 */
[----:B------:R-:W-:Y:S01]  /*3000*/  FMUL.FTZ R181, R180, UR16 ;  /* 0x00000010b4b57c20 */ /* 0x000fe20008410000 */
[----:B-----5:R-:W-:-:S03]  /*3010*/  HADD2.F32 R187, -RZ, R170.H0_H0 ;  /* 0x200000aaffbb7230 */ /* 0x020fc60000004100 */
[-C--:B------:R-:W-:Y:S02]  /*3020*/  FMUL.FTZ R184, R52, R181.reuse ;  /* 0x000000b534b87220 */ /* 0x080fe40000410000 */
[----:B------:R-:W-:-:S03]  /*3030*/  FFMA.FTZ R160, R187, R181, R160 ;  /* 0x000000b5bba07223 */ /* 0x000fc600000100a0 */
[----:B------:R-:W-:-:S04]  /*3040*/  F2FP.F16.F32.PACK_AB R184, RZ, R184 ;  /* 0x000000b8ffb8723e */ /* 0x000fc800000000ff */
[----:B------:R-:W-:-:S07]  /*3050*/  PRMT R174, R184, 0x7610, R174 ;  /* 0x00007610b8ae7816 */ /* 0x000fce00000000ae */
.L_x_7744:
[----:B------:R-:W-:Y:S05]  /*3060*/  @!P3 BRA `(.L_x_7745) ;  /* 0x000000000018b947 */ /* 0x000fea0003800000 */
[----:B------:R-:W-:Y:S01]  /*3070*/  FMUL.FTZ R184, R185, UR16 ;  /* 0x00000010b9b87c20 */ /* 0x000fe20008410000 */
[----:B-----5:R-:W-:-:S03]  /*3080*/  HADD2.F32 R186, -RZ, R170.H1_H1 ;  /* 0x300000aaffba7230 */ /* 0x020fc60000004100 */
[-C--:B------:R-:W-:Y:S02]  /*3090*/  FMUL.FTZ R181, R53, R184.reuse ;  /* 0x000000b835b57220 */ /* 0x080fe40000410000 */
[----:B------:R-:W-:-:S03]  /*30a0*/  FFMA.FTZ R161, R186, R184, R161 ;  /* 0x000000b8baa17223 */ /* 0x000fc600000100a1 */
[----:B------:R-:W-:-:S04]  /*30b0*/  F2FP.F16.F32.PACK_AB R181, RZ, R181 ;  /* 0x000000b5ffb5723e */ /* 0x000fc800000000ff */
[----:B------:R-:W-:-:S07]  /*30c0*/  PRMT R174, R174, 0x5410, R181 ;  /* 0x00005410aeae7816 */ /* 0x000fce00000000b5 */
.L_x_7745:
[----:B------:R-:W-:Y:S05]  /*30d0*/  @!P3 BRA `(.L_x_7746) ;  /* 0x000000000018b947 */ /* 0x000fea0003800000 */
[----:B------:R-:W-:Y:S01]  /*30e0*/  FMUL.FTZ R181, R182, UR16 ;  /* 0x00000010b6b57c20 */ /* 0x000fe20008410000 */
[----:B-----5:R-:W-:-:S03]  /*30f0*/  HADD2.F32 R187, -RZ, R171.H0_H0 ;  /* 0x200000abffbb7230 */ /* 0x020fc60000004100 */
[-C--:B------:R-:W-:Y:S02]  /*3100*/  FMUL.FTZ R184, R54, R181.reuse ;  /* 0x000000b536b87220 */ /* 0x080fe40000410000 */
[----:B------:R-:W-:-:S03]  /*3110*/  FFMA.FTZ R162, R187, R181, R162 ;  /* 0x000000b5bba27223 */ /* 0x000fc600000100a2 */
[----:B------:R-:W-:-:S04]  /*3120*/  F2FP.F16.F32.PACK_AB R184, RZ, R184 ;  /* 0x000000b8ffb8723e */ /* 0x000fc800000000ff */
[----:B------:R-:W-:-:S07]  /*3130*/  PRMT R175, R184, 0x7610, R175 ;  /* 0x00007610b8af7816 */ /* 0x000fce00000000af */
.L_x_7746:
[----:B------:R-:W-:Y:S01]  /*3140*/  MOV R181, R185 ;  /* 0x000000b900b57202 */ /* 0x000fe20000000f00 */
[----:B------:R-:W-:Y:S06]  /*3150*/  @!P3 BRA `(.L_x_7724) ;  /* 0x000000000018b947 */ /* 0x000fec0003800000 */
[----:B------:R-:W-:Y:S01]  /*3160*/  FMUL.FTZ R184, R183, UR16 ;  /* 0x00000010b7b87c20 */ /* 0x000fe20008410000 */
[----:B-----5:R-:W-:-:S03]  /*3170*/  HADD2.F32 R186, -RZ, R171.H1_H1 ;  /* 0x300000abffba7230 */ /* 0x020fc60000004100 */
[-C--:B------:R-:W-:Y:S02]  /*3180*/  FMUL.FTZ R185, R55, R184.reuse ;  /* 0x000000b837b97220 */ /* 0x080fe40000410000 */
[----:B------:R-:W-:-:S03]  /*3190*/  FFMA.FTZ R163, R186, R184, R163 ;  /* 0x000000b8baa37223 */ /* 0x000fc600000100a3 */
[----:B------:R-:W-:-:S04]  /*31a0*/  F2FP.F16.F32.PACK_AB R185, RZ, R185 ;  /* 0x000000b9ffb9723e */ /* 0x000fc800000000ff */
[----:B------:R-:W-:-:S07]  /*31b0*/  PRMT R175, R175, 0x5410, R185 ;  /* 0x00005410afaf7816 */ /* 0x000fce00000000b9 */
.L_x_7724:
        /* <DEDUP_REMOVED lines=14> */
.L_x_7747:
[----:B------:R-:W-:Y:S05]  /*32a0*/  @!P0 BRA `(.L_x_7748) ;  /* 0x0000000800d08947 */ /* 0x000fea0003800000 */
[----:B------:R-:W-:Y:S05]  /*32b0*/  @!P1 BRA `(.L_x_7749) ;  /* 0x0000000400689947 */ /* 0x000fea0003800000 */
[--C-:B0-----:R-:W-:Y:S01]  /*32c0*/  @P2 FFMA.FTZ R176, R20, R189, R188.reuse ;  /* 0x000000bd14b02223 */ /* 0x101fe200000100bc */
        /* <DEDUP_REMOVED lines=38> */
.L_x_7750:
[----:B------:R-:W-:Y:S05]  /*3530*/  @!P3 BRA `(.L_x_7751) ;  /* 0x000000000018b947 */ /* 0x000fea0003800000 */
[----:B------:R-:W-:Y:S01]  /*3540*/  FMUL.FTZ R184, R177, UR16 ;  /* 0x00000010b1b87c20 */ /* 0x000fe20008410000 */
[----:B-----5:R-:W-:-:S03]  /*3550*/  HADD2.F32 R186, -RZ, R168.H1_H1 ;  /* 0x300000a8ffba7230 */ /* 0x020fc60000004100 */
[-C--:B------:R-:W-:Y:S02]  /*3560*/  FMUL.FTZ R181, R57, R184.reuse ;  /* 0x000000b839b57220 */ /* 0x080fe40000410000 */
[----:B------:R-:W-:-:S03]  /*3570*/  FFMA.FTZ R157, R186, R184, R157 ;  /* 0x000000b8ba9d7223 */ /* 0x000fc6000001009d */
[----:B------:R-:W-:-:S04]  /*3580*/  F2FP.F16.F32.PACK_AB R181, RZ, R181 ;  /* 0x000000b5ffb5723e */ /* 0x000fc800000000ff */
[----:B------:R-:W-:-:S07]  /*3590*/  PRMT R172, R172, 0x5410, R181 ;  /* 0x00005410acac7816 */ /* 0x000fce00000000b5 */
.L_x_7751:
[----:B------:R-:W-:Y:S05]  /*35a0*/  @!P3 BRA `(.L_x_7752) ;  /* 0x000000000018b947 */ /* 0x000fea0003800000 */
[----:B------:R-:W-:Y:S01]  /*35b0*/  FMUL.FTZ R181, R178, UR16 ;  /* 0x00000010b2b57c20 */ /* 0x000fe20008410000 */
[----:B-----5:R-:W-:-:S03]  /*35c0*/  HADD2.F32 R187, -RZ, R169.H0_H0 ;  /* 0x200000a9ffbb7230 */ /* 0x020fc60000004100 */
[-C--:B------:R-:W-:Y:S02]  /*35d0*/  FMUL.FTZ R184, R58, R181.reuse ;  /* 0x000000b53ab87220 */ /* 0x080fe40000410000 */
[----:B------:R-:W-:-:S03]  /*35e0*/  FFMA.FTZ R158, R187, R181, R158 ;  /* 0x000000b5bb9e7223 */ /* 0x000fc6000001009e */
[----:B------:R-:W-:-:S04]  /*35f0*/  F2FP.F16.F32.PACK_AB R184, RZ, R184 ;  /* 0x000000b8ffb8723e */ /* 0x000fc800000000ff */
[----:B------:R-:W-:-:S07]  /*3600*/  PRMT R173, R184, 0x7610, R173 ;  /* 0x00007610b8ad7816 */ /* 0x000fce00000000ad */
.L_x_7752:
[----:B------:R-:W-:Y:S05]  /*3610*/  @!P3 BRA `(.L_x_7753) ;  /* 0x000000000018b947 */ /* 0x000fea0003800000 */
[----:B------:R-:W-:Y:S01]  /*3620*/  FMUL.FTZ R184, R179, UR16 ;  /* 0x00000010b3b87c20 */ /* 0x000fe20008410000 */
[----:B-----5:R-:W-:-:S03]  /*3630*/  HADD2.F32 R186, -RZ, R169.H1_H1 ;  /* 0x300000a9ffba7230 */ /* 0x020fc60000004100 */
[-C--:B------:R-:W-:Y:S02]  /*3640*/  FMUL.FTZ R181, R59, R184.reuse ;  /* 0x000000b83bb57220 */ /* 0x080fe40000410000 */
[----:B------:R-:W-:-:S03]  /*3650*/  FFMA.FTZ R159, R186, R184, R159 ;  /* 0x000000b8ba9f7223 */ /* 0x000fc6000001009f */
[----:B------:R-:W-:-:S04]  /*3660*/  F2FP.F16.F32.PACK_AB R181, RZ, R181 ;  /* 0x000000b5ffb5723e */ /* 0x000fc800000000ff */
[----:B------:R-:W-:-:S07]  /*3670*/  PRMT R173, R173, 0x5410, R181 ;  /* 0x00005410adad7816 */ /* 0x000fce00000000b5 */
.L_x_7753:
[----:B------:R-:W-:Y:S05]  /*3680*/  @!P3 BRA `(.L_x_7754) ;  /* 0x000000000018b947 */ /* 0x000fea0003800000 */
[----:B------:R-:W-:Y:S01]  /*3690*/  FMUL.FTZ R181, R180, UR16 ;  /* 0x00000010b4b57c20 */ /* 0x000fe20008410000 */
[----:B-----5:R-:W-:-:S03]  /*36a0*/  HADD2.F32 R187, -RZ, R170.H0_H0 ;  /* 0x200000aaffbb7230 */ /* 0x020fc60000004100 */
[-C--:B------:R-:W-:Y:S02]  /*36b0*/  FMUL.FTZ R184, R60, R181.reuse ;  /* 0x000000b53cb87220 */ /* 0x080fe40000410000 */
[----:B------:R-:W-:-:S03]  /*36c0*/  FFMA.FTZ R152, R187, R181, R152 ;  /* 0x000000b5bb987223 */ /* 0x000fc60000010098 */
[----:B------:R-:W-:-:S04]  /*36d0*/  F2FP.F16.F32.PACK_AB R184, RZ, R184 ;  /* 0x000000b8ffb8723e */ /* 0x000fc800000000ff */
[----:B------:R-:W-:-:S07]  /*36e0*/  PRMT R174, R184, 0x7610, R174 ;  /* 0x00007610b8ae7816 */ /* 0x000fce00000000ae */
.L_x_7754:
[----:B------:R-:W-:Y:S05]  /*36f0*/  @!P3 BRA `(.L_x_7755) ;  /* 0x000000000018b947 */ /* 0x000fea0003800000 */
[----:B------:R-:W-:Y:S01]  /*3700*/  FMUL.FTZ R184, R185, UR16 ;  /* 0x00000010b9b87c20 */ /* 0x000fe20008410000 */
[----:B-----5:R-:W-:-:S03]  /*3710*/  HADD2.F32 R186, -RZ, R170.H1_H1 ;  /* 0x300000aaffba7230 */ /* 0x020fc60000004100 */
[-C--:B------:R-:W-:Y:S02]  /*3720*/  FMUL.FTZ R181, R61, R184.reuse ;  /* 0x000000b83db57220 */ /* 0x080fe40000410000 */
[----:B------:R-:W-:-:S03]  /*3730*/  FFMA.FTZ R153, R186, R184, R153 ;  /* 0x000000b8ba997223 */ /* 0x000fc60000010099 */
[----:B------:R-:W-:-:S04]  /*3740*/  F2FP.F16.F32.PACK_AB R181, RZ, R181 ;  /* 0x000000b5ffb5723e */ /* 0x000fc800000000ff */
[----:B------:R-:W-:-:S07]  /*3750*/  PRMT R174, R174, 0x5410, R181 ;  /* 0x00005410aeae7816 */ /* 0x000fce00000000b5 */
.L_x_7755:
[----:B------:R-:W-:Y:S05]  /*3760*/  @!P3 BRA `(.L_x_7756) ;  /* 0x000000000018b947 */ /* 0x000fea0003800000 */
[----:B------:R-:W-:Y:S01]  /*3770*/  FMUL.FTZ R181, R182, UR16 ;  /* 0x00000010b6b57c20 */ /* 0x000fe20008410000 */
[----:B-----5:R-:W-:-:S03]  /*3780*/  HADD2.F32 R187, -RZ, R171.H0_H0 ;  /* 0x200000abffbb7230 */ /* 0x020fc60000004100 */
[-C--:B------:R-:W-:Y:S02]  /*3790*/  FMUL.FTZ R184, R62, R181.reuse ;  /* 0x000000b53eb87220 */ /* 0x080fe40000410000 */
[----:B------:R-:W-:-:S03]  /*37a0*/  FFMA.FTZ R154, R187, R181, R154 ;  /* 0x000000b5bb9a7223 */ /* 0x000fc6000001009a */
[----:B------:R-:W-:-:S04]  /*37b0*/  F2FP.F16.F32.PACK_AB R184, RZ, R184 ;  /* 0x000000b8ffb8723e */ /* 0x000fc800000000ff */
[----:B------:R-:W-:-:S07]  /*37c0*/  PRMT R175, R184, 0x7610, R175 ;  /* 0x00007610b8af7816 */ /* 0x000fce00000000af */
.L_x_7756:
        /* <DEDUP_REMOVED lines=9> */
.L_x_7749:
        /* <DEDUP_REMOVED lines=11> */
.L_x_7758:
        /* <DEDUP_REMOVED lines=11> */
.L_x_7759:
        /* <DEDUP_REMOVED lines=11> */
.L_x_7760:
        /* <DEDUP_REMOVED lines=11> */
.L_x_7761:
        /* <DEDUP_REMOVED lines=11> */
.L_x_7762:
        /* <DEDUP_REMOVED lines=11> */
.L_x_7763:
        /* <DEDUP_REMOVED lines=11> */
.L_x_7764:
        /* <DEDUP_REMOVED lines=12> */
.L_x_7748:
        /* <DEDUP_REMOVED lines=41> */
.L_x_7766:
[----:B------:R-:W-:Y:S05]  /*4080*/  @!P3 BRA `(.L_x_7767) ;  /* 0x000000000018b947 */ /* 0x000fea0003800000 */
[----:B------:R-:W-:Y:S01]  /*4090*/  FMUL.FTZ R176, R177, UR16 ;  /* 0x00000010b1b07c20 */ /* 0x000fe20008410000 */
[----:B-----5:R-:W-:-:S03]  /*40a0*/  HADD2.F32 R186, -RZ, R168.H1_H1 ;  /* 0x300000a8ffba7230 */ /* 0x020fc60000004100 */
[-C--:B------:R-:W-:Y:S02]  /*40b0*/  FMUL.FTZ R179, R57, R176.reuse ;  /* 0x000000b039b37220 */ /* 0x080fe40000410000 */
[----:B------:R-:W-:-:S03]  /*40c0*/  FFMA.FTZ R157, R186, R176, R157 ;  /* 0x000000b0ba9d7223 */ /* 0x000fc6000001009d */
[----:B------:R-:W-:-:S04]  /*40d0*/  F2FP.F16.F32.PACK_AB R179, RZ, R179 ;  /* 0x000000b3ffb3723e */ /* 0x000fc800000000ff */
[----:B------:R-:W-:-:S07]  /*40e0*/  PRMT R172, R172, 0x5410, R179 ;  /* 0x00005410acac7816 */ /* 0x000fce00000000b3 */
.L_x_7767:
[----:B------:R-:W-:Y:S05]  /*40f0*/  @!P3 BRA `(.L_x_7768) ;  /* 0x000000000018b947 */ /* 0x000fea0003800000 */
[----:B------:R-:W-:Y:S01]  /*4100*/  FMUL.FTZ R179, R178, UR16 ;  /* 0x00000010b2b37c20 */ /* 0x000fe20008410000 */
[----:B-----5:R-:W-:-:S03]  /*4110*/  HADD2.F32 R187, -RZ, R169.H0_H0 ;  /* 0x200000a9ffbb7230 */ /* 0x020fc60000004100 */
[-C--:B------:R-:W-:Y:S02]  /*4120*/  FMUL.FTZ R176, R58, R179.reuse ;  /* 0x000000b33ab07220 */ /* 0x080fe40000410000 */
[----:B------:R-:W-:-:S03]  /*4130*/  FFMA.FTZ R158, R187, R179, R158 ;  /* 0x000000b3bb9e7223 */ /* 0x000fc6000001009e */
[----:B------:R-:W-:-:S04]  /*4140*/  F2FP.F16.F32.PACK_AB R176, RZ, R176 ;  /* 0x000000b0ffb0723e */ /* 0x000fc800000000ff */
[----:B------:R-:W-:-:S07]  /*4150*/  PRMT R173, R176, 0x7610, R173 ;  /* 0x00007610b0ad7816 */ /* 0x000fce00000000ad */
.L_x_7768:
[----:B------:R-:W-:Y:S05]  /*4160*/  @!P3 BRA `(.L_x_7769) ;  /* 0x000000000018b947 */ /* 0x000fea0003800000 */
[----:B------:R-:W-:Y:S01]  /*4170*/  FMUL.FTZ R176, R184, UR16 ;  /* 0x00000010b8b07c20 */ /* 0x000fe20008410000 */
[----:B-----5:R-:W-:-:S03]  /*4180*/  HADD2.F32 R186, -RZ, R169.H1_H1 ;  /* 0x300000a9ffba7230 */ /* 0x020fc60000004100 */
[-C--:B------:R-:W-:Y:S02]  /*4190*/  FMUL.FTZ R179, R59, R176.reuse ;  /* 0x000000b03bb37220 */ /* 0x080fe40000410000 */
[----:B------:R-:W-:-:S03]  /*41a0*/  FFMA.FTZ R159, R186, R176, R159 ;  /* 0x000000b0ba9f7223 */ /* 0x000fc6000001009f */
[----:B------:R-:W-:-:S04]  /*41b0*/  F2FP.F16.F32.PACK_AB R179, RZ, R179 ;  /* 0x000000b3ffb3723e */ /* 0x000fc800000000ff */
[----:B------:R-:W-:-:S07]  /*41c0*/  PRMT R173, R173, 0x5410, R179 ;  /* 0x00005410adad7816 */ /* 0x000fce00000000b3 */
.L_x_7769:
[----:B------:R-:W-:Y:S05]  /*41d0*/  @!P3 BRA `(.L_x_7770) ;  /* 0x000000000018b947 */ /* 0x000fea0003800000 */
[----:B------:R-:W-:Y:S01]  /*41e0*/  FMUL.FTZ R179, R180, UR16 ;  /* 0x00000010b4b37c20 */ /* 0x000fe20008410000 */
[----:B-----5:R-:W-:-:S03]  /*41f0*/  HADD2.F32 R187, -RZ, R170.H0_H0 ;  /* 0x200000aaffbb7230 */ /* 0x020fc60000004100 */
[-C--:B------:R-:W-:Y:S02]  /*4200*/  FMUL.FTZ R176, R60, R179.reuse ;  /* 0x000000b33cb07220 */ /* 0x080fe40000410000 */
[----:B------:R-:W-:-:S03]  /*4210*/  FFMA.FTZ R152, R187, R179, R152 ;  /* 0x000000b3bb987223 */ /* 0x000fc60000010098 */
[----:B------:R-:W-:-:S04]  /*4220*/  F2FP.F16.F32.PACK_AB R176, RZ, R176 ;  /* 0x000000b0ffb0723e */ /* 0x000fc800000000ff */
[----:B------:R-:W-:-:S07]  /*4230*/  PRMT R174, R176, 0x7610, R174 ;  /* 0x00007610b0ae7816 */ /* 0x000fce00000000ae */
.L_x_7770:
[----:B------:R-:W-:Y:S05]  /*4240*/  @!P3 BRA `(.L_x_7771) ;  /* 0x000000000018b947 */ /* 0x000fea0003800000 */
[----:B------:R-:W-:Y:S01]  /*4250*/  FMUL.FTZ R176, R181, UR16 ;  /* 0x00000010b5b07c20 */ /* 0x000fe20008410000 */
[----:B-----5:R-:W-:-:S03]  /*4260*/  HADD2.F32 R186, -RZ, R170.H1_H1 ;  /* 0x300000aaffba7230 */ /* 0x020fc60000004100 */
[-C--:B------:R-:W-:Y:S02]  /*4270*/  FMUL.FTZ R179, R61, R176.reuse ;  /* 0x000000b03db37220 */ /* 0x080fe40000410000 */
[----:B------:R-:W-:-:S03]  /*4280*/  FFMA.FTZ R153, R186, R176, R153 ;  /* 0x000000b0ba997223 */ /* 0x000fc60000010099 */
[----:B------:R-:W-:-:S04]  /*4290*/  F2FP.F16.F32.PACK_AB R179, RZ, R179 ;  /* 0x000000b3ffb3723e */ /* 0x000fc800000000ff */
[----:B------:R-:W-:-:S07]  /*42a0*/  PRMT R174, R174, 0x5410, R179 ;  /* 0x00005410aeae7816 */ /* 0x000fce00000000b3 */
.L_x_7771:
[----:B------:R-:W-:Y:S05]  /*42b0*/  @!P3 BRA `(.L_x_7772) ;  /* 0x000000000018b947 */ /* 0x000fea0003800000 */
[----:B------:R-:W-:Y:S01]  /*42c0*/  FMUL.FTZ R179, R182, UR16 ;  /* 0x00000010b6b37c20 */ /* 0x000fe20008410000 */
[----:B-----5:R-:W-:-:S03]  /*42d0*/  HADD2.F32 R187, -RZ, R171.H0_H0 ;  /* 0x200000abffbb7230 */ /* 0x020fc60000004100 */
[-C--:B------:R-:W-:Y:S02]  /*42e0*/  FMUL.FTZ R176, R62, R179.reuse ;  /* 0x000000b33eb07220 */ /* 0x080fe40000410000 */
[----:B------:R-:W-:-:S03]  /*42f0*/  FFMA.FTZ R154, R187, R179, R154 ;  /* 0x000000b3bb9a7223 */ /* 0x000fc6000001009a */
[----:B------:R-:W-:-:S04]  /*4300*/  F2FP.F16.F32.PACK_AB R176, RZ, R176 ;  /* 0x000000b0ffb0723e */ /* 0x000fc800000000ff */
[----:B------:R-:W-:-:S07]  /*4310*/  PRMT R175, R176, 0x7610, R175 ;  /* 0x00007610b0af7816 */ /* 0x000fce00000000af */
.L_x_7772:
        /* <DEDUP_REMOVED lines=11> */
.L_x_7765:
        /* <DEDUP_REMOVED lines=12> */
.L_x_7773:
        /* <DEDUP_REMOVED lines=12> */
.L_x_7774:
        /* <DEDUP_REMOVED lines=12> */
.L_x_7775:
        /* <DEDUP_REMOVED lines=12> */
.L_x_7776:
        /* <DEDUP_REMOVED lines=12> */
.L_x_7777:
        /* <DEDUP_REMOVED lines=12> */
.L_x_7778:
        /* <DEDUP_REMOVED lines=12> */
.L_x_7779:
        /* <DEDUP_REMOVED lines=12> */
.L_x_7757:
        /* <DEDUP_REMOVED lines=14> */
.L_x_7780:
        /* <DEDUP_REMOVED lines=12> */
[----:B------:R-:W-:Y:S01]  /*4b70*/  MOV R186, R26 ;  /* 0x0000001a00ba7202 */ /* 0x000fe20000000f00 */
[----:B------:R-:W-:Y:S01]  /*4b80*/  @P2 FADD.FTZ R183, R212, -R183 ;  /* 0x800000b7d4b72221 */ /* 0x000fe20000010000 */
[----:B------:R-:W-:Y:S01]  /*4b90*/  @P2 FADD.FTZ R185, R214, -R185 ;  /* 0x800000b9d6b92221 */ /* 0x000fe20000010000 */
        /* <DEDUP_REMOVED lines=22> */
[----:B-----5:R-:W-:-:S03]  /*4d00*/  HADD2.F32 R187, -RZ, R168.H0_H0 ;  /* 0x200000a8ffbb7230 */ /* 0x020fc60000004100 */
[-C--:B------:R-:W-:Y:S02]  /*4d10*/  FMUL.FTZ R184, R64, R181.reuse ;  /* 0x000000b540b87220 */ /* 0x080fe40000410000 */
[----:B------:R-:W-:-:S03]  /*4d20*/  FFMA.FTZ R148, R187, R181, R148 ;  /* 0x000000b5bb947223 */ /* 0x000fc60000010094 */
[----:B------:R-:W-:-:S04]  /*4d30*/  F2FP.F16.F32.PACK_AB R184, RZ, R184 ;  /* 0x000000b8ffb8723e */ /* 0x000fc800000000ff */
[----:B------:R-:W-:-:S07]  /*4d40*/  PRMT R172, R184, 0x7610, R172 ;  /* 0x00007610b8ac7816 */ /* 0x000fce00000000ac */
.L_x_7783:
[----:B------:R-:W-:Y:S05]  /*4d50*/  @!P3 BRA `(.L_x_7784) ;  /* 0x000000000018b947 */ /* 0x000fea0003800000 */
[----:B------:R-:W-:Y:S01]  /*4d60*/  FMUL.FTZ R184, R177, UR16 ;  /* 0x00000010b1b87c20 */ /* 0x000fe20008410000 */
[----:B-----5:R-:W-:-:S03]  /*4d70*/  HADD2.F32 R188, -RZ, R168.H1_H1 ;  /* 0x300000a8ffbc7230 */ /* 0x020fc60000004100 */
[-C--:B------:R-:W-:Y:S02]  /*4d80*/  FMUL.FTZ R181, R65, R184.reuse ;  /* 0x000000b841b57220 */ /* 0x080fe40000410000 */
[----:B------:R-:W-:-:S03]  /*4d90*/  FFMA.FTZ R149, R188, R184, R149 ;  /* 0x000000b8bc957223 */ /* 0x000fc60000010095 */
[----:B------:R-:W-:-:S04]  /*4da0*/  F2FP.F16.F32.PACK_AB R181, RZ, R181 ;  /* 0x000000b5ffb5723e */ /* 0x000fc800000000ff */
[----:B------:R-:W-:-:S07]  /*4db0*/  PRMT R172, R172, 0x5410, R181 ;  /* 0x00005410acac7816 */ /* 0x000fce00000000b5 */
.L_x_7784:
[----:B------:R-:W-:Y:S05]  /*4dc0*/  @!P3 BRA `(.L_x_7785) ;  /* 0x000000000018b947 */ /* 0x000fea0003800000 */
[----:B------:R-:W-:Y:S01]  /*4dd0*/  FMUL.FTZ R181, R178, UR16 ;  /* 0x00000010b2b57c20 */ /* 0x000fe20008410000 */
[----:B-----5:R-:W-:-:S03]  /*4de0*/  HADD2.F32 R187, -RZ, R169.H0_H0 ;  /* 0x200000a9ffbb7230 */ /* 0x020fc60000004100 */
[-C--:B------:R-:W-:Y:S02]  /*4df0*/  FMUL.FTZ R184, R66, R181.reuse ;  /* 0x000000b542b87220 */ /* 0x080fe40000410000 */
[----:B------:R-:W-:-:S03]  /*4e00*/  FFMA.FTZ R150, R187, R181, R150 ;  /* 0x000000b5bb967223 */ /* 0x000fc60000010096 */
[----:B------:R-:W-:-:S04]  /*4e10*/  F2FP.F16.F32.PACK_AB R184, RZ, R184 ;  /* 0x000000b8ffb8723e */ /* 0x000fc800000000ff */
[----:B------:R-:W-:-:S07]  /*4e20*/  PRMT R173, R184, 0x7610, R173 ;  /* 0x00007610b8ad7816 */ /* 0x000fce00000000ad */
.L_x_7785:
[----:B------:R-:W-:Y:S05]  /*4e30*/  @!P3 BRA `(.L_x_7786) ;  /* 0x000000000018b947 */ /* 0x000fea0003800000 */
[----:B------:R-:W-:Y:S01]  /*4e40*/  FMUL.FTZ R184, R179, UR16 ;  /* 0x00000010b3b87c20 */ /* 0x000fe20008410000 */
[----:B-----5:R-:W-:-:S03]  /*4e50*/  HADD2.F32 R188, -RZ, R169.H1_H1 ;  /* 0x300000a9ffbc7230 */ /* 0x020fc60000004100 */
[-C--:B------:R-:W-:Y:S02]  /*4e60*/  FMUL.FTZ R181, R67, R184.reuse ;  /* 0x000000b843b57220 */ /* 0x080fe40000410000 */
[----:B------:R-:W-:-:S03]  /*4e70*/  FFMA.FTZ R151, R188, R184, R151 ;  /* 0x000000b8bc977223 */ /* 0x000fc60000010097 */
[----:B------:R-:W-:-:S04]  /*4e80*/  F2FP.F16.F32.PACK_AB R181, RZ, R181 ;  /* 0x000000b5ffb5723e */ /* 0x000fc800000000ff */
[----:B------:R-:W-:-:S07]  /*4e90*/  PRMT R173, R173, 0x5410, R181 ;  /* 0x00005410adad7816 */ /* 0x000fce00000000b5 */
.L_x_7786:
[----:B------:R-:W-:Y:S05]  /*4ea0*/  @!P3 BRA `(.L_x_7787) ;  /* 0x000000000018b947 */ /* 0x000fea0003800000 */
[----:B------:R-:W-:Y:S01]  /*4eb0*/  FMUL.FTZ R181, R180, UR16 ;  /* 0x00000010b4b57c20 */ /* 0x000fe20008410000 */
[----:B-----5:R-:W-:-:S03]  /*4ec0*/  HADD2.F32 R187, -RZ, R170.H0_H0 ;  /* 0x200000aaffbb7230 */ /* 0x020fc60000004100 */
[-C--:B------:R-:W-:Y:S02]  /*4ed0*/  FMUL.FTZ R184, R68, R181.reuse ;  /* 0x000000b544b87220 */ /* 0x080fe40000410000 */
[----:B------:R-:W-:-:S03]  /*4ee0*/  FFMA.FTZ R144, R187, R181, R144 ;  /* 0x000000b5bb907223 */ /* 0x000fc60000010090 */
[----:B------:R-:W-:-:S04]  /*4ef0*/  F2FP.F16.F32.PACK_AB R184, RZ, R184 ;  /* 0x000000b8ffb8723e */ /* 0x000fc800000000ff */
[----:B------:R-:W-:-:S07]  /*4f00*/  PRMT R174, R184, 0x7610, R174 ;  /* 0x00007610b8ae7816 */ /* 0x000fce00000000ae */
.L_x_7787:
[----:B------:R-:W-:Y:S05]  /*4f10*/  @!P3 BRA `(.L_x_7788) ;  /* 0x000000000018b947 */ /* 0x000fea0003800000 */
[----:B------:R-:W-:Y:S01]  /*4f20*/  FMUL.FTZ R184, R185, UR16 ;  /* 0x00000010b9b87c20 */ /* 0x000fe20008410000 */
[----:B-----5:R-:W-:-:S03]  /*4f30*/  HADD2.F32 R188, -RZ, R170.H1_H1 ;  /* 0x300000aaffbc7230 */ /* 0x020fc60000004100 */
[-C--:B------:R-:W-:Y:S02]  /*4f40*/  FMUL.FTZ R181, R69, R184.reuse ;  /* 0x000000b845b57220 */ /* 0x080fe40000410000 */
[----:B------:R-:W-:-:S03]  /*4f50*/  FFMA.FTZ R145, R188, R184, R145 ;  /* 0x000000b8bc917223 */ /* 0x000fc60000010091 */
[----:B------:R-:W-:-:S04]  /*4f60*/  F2FP.F16.F32.PACK_AB R181, RZ, R181 ;  /* 0x000000b5ffb5723e */ /* 0x000fc800000000ff */
[----:B------:R-:W-:-:S07]  /*4f70*/  PRMT R174, R174, 0x5410, R181 ;  /* 0x00005410aeae7816 */ /* 0x000fce00000000b5 */
.L_x_7788:
[----:B------:R-:W-:Y:S05]  /*4f80*/  @!P3 BRA `(.L_x_7789) ;  /* 0x000000000018b947 */ /* 0x000fea0003800000 */
[----:B------:R-:W-:Y:S01]  /*4f90*/  FMUL.FTZ R181, R186, UR16 ;  /* 0x00000010bab57c20 */ /* 0x000fe20008410000 */
[----:B-----5:R-:W-:-:S03]  /*4fa0*/  HADD2.F32 R187, -RZ, R171.H0_H0 ;  /* 0x200000abffbb7230 */ /* 0x020fc60000004100 */
[-C--:B------:R-:W-:Y:S02]  /*4fb0*/  FMUL.FTZ R184, R70, R181.reuse ;  /* 0x000000b546b87220 */ /* 0x080fe40000410000 */
[----:B------:R-:W-:-:S03]  /*4fc0*/  FFMA.FTZ R146, R187, R181, R146 ;  /* 0x000000b5bb927223 */ /* 0x000fc60000010092 */
[----:B------:R-:W-:-:S04]  /*4fd0*/  F2FP.F16.F32.PACK_AB R184, RZ, R184 ;  /* 0x000000b8ffb8723e */ /* 0x000fc800000000ff */
[----:B------:R-:W-:-:S07]  /*4fe0*/  PRMT R175, R184, 0x7610, R175 ;  /* 0x00007610b8af7816 */ /* 0x000fce00000000af */
.L_x_7789:
        /* <DEDUP_REMOVED lines=9> */
.L_x_7782:
        /* <DEDUP_REMOVED lines=11> */
.L_x_7791:
        /* <DEDUP_REMOVED lines=11> */
.L_x_7792:
        /* <DEDUP_REMOVED lines=11> */
.L_x_7793:
        /* <DEDUP_REMOVED lines=11> */
.L_x_7794:
        /* <DEDUP_REMOVED lines=11> */
.L_x_7795:
        /* <DEDUP_REMOVED lines=11> */
.L_x_7796:
        /* <DEDUP_REMOVED lines=11> */
.L_x_7797:
[----:B------:R-:W-:Y:S05]  /*5550*/  @!P3 BRA `(.L_x_7790) ;  /* 0x0000000c0024b947 */ /* 0x000fea0003800000 */
[----:B------:R-:W-:Y:S01]  /*5560*/  @P2 FFMA.FTZ R188, R218, R189, R188 ;  /* 0x000000bddabc2223 */ /* 0x000fe200000100bc */
[----:B0-----:R-:W-:Y:S01]  /*5570*/  MOV R184, R27 ;  /* 0x0000001b00b87202 */ /* 0x001fe20000000f00 */
        /* <DEDUP_REMOVED lines=9> */
.L_x_7781:
        /* <DEDUP_REMOVED lines=41> */
.L_x_7799:
[----:B------:R-:W-:Y:S05]  /*58a0*/  @!P3 BRA `(.L_x_7800) ;  /* 0x000000000018b947 */ /* 0x000fea0003800000 */
[----:B------:R-:W-:Y:S01]  /*58b0*/  FMUL.FTZ R176, R184, UR16 ;  /* 0x00000010b8b07c20 */ /* 0x000fe20008410000 */
[----:B-----5:R-:W-:-:S03]  /*58c0*/  HADD2.F32 R186, -RZ, R168.H1_H1 ;  /* 0x300000a8ffba7230 */ /* 0x020fc60000004100 */
[-C--:B------:R-:W-:Y:S02]  /*58d0*/  FMUL.FTZ R177, R65, R176.reuse ;  /* 0x000000b041b17220 */ /* 0x080fe40000410000 */
[----:B------:R-:W-:-:S03]  /*58e0*/  FFMA.FTZ R149, R186, R176, R149 ;  /* 0x000000b0ba957223 */ /* 0x000fc60000010095 */
[----:B------:R-:W-:-:S04]  /*58f0*/  F2FP.F16.F32.PACK_AB R177, RZ, R177 ;  /* 0x000000b1ffb1723e */ /* 0x000fc800000000ff */
[----:B------:R-:W-:-:S07]  /*5900*/  PRMT R172, R172, 0x5410, R177 ;  /* 0x00005410acac7816 */ /* 0x000fce00000000b1 */
.L_x_7800:
[----:B------:R-:W-:Y:S05]  /*5910*/  @!P3 BRA `(.L_x_7801) ;  /* 0x000000000018b947 */ /* 0x000fea0003800000 */
[----:B------:R-:W-:Y:S01]  /*5920*/  FMUL.FTZ R177, R178, UR16 ;  /* 0x00000010b2b17c20 */ /* 0x000fe20008410000 */
[----:B-----5:R-:W-:-:S03]  /*5930*/  HADD2.F32 R185, -RZ, R169.H0_H0 ;  /* 0x200000a9ffb97230 */ /* 0x020fc60000004100 */
[-C--:B------:R-:W-:Y:S02]  /*5940*/  FMUL.FTZ R176, R66, R177.reuse ;  /* 0x000000b142b07220 */ /* 0x080fe40000410000 */
[----:B------:R-:W-:-:S03]  /*5950*/  FFMA.FTZ R150, R185, R177, R150 ;  /* 0x000000b1b9967223 */ /* 0x000fc60000010096 */
[----:B------:R-:W-:-:S04]  /*5960*/  F2FP.F16.F32.PACK_AB R176, RZ, R176 ;  /* 0x000000b0ffb0723e */ /* 0x000fc800000000ff */
[----:B------:R-:W-:-:S07]  /*5970*/  PRMT R173, R176, 0x7610, R173 ;  /* 0x00007610b0ad7816 */ /* 0x000fce00000000ad */
.L_x_7801:
[----:B------:R-:W-:Y:S05]  /*5980*/  @!P3 BRA `(.L_x_7802) ;  /* 0x000000000018b947 */ /* 0x000fea0003800000 */
[----:B------:R-:W-:Y:S01]  /*5990*/  FMUL.FTZ R176, R179, UR16 ;  /* 0x00000010b3b07c20 */ /* 0x000fe20008410000 */
[----:B-----5:R-:W-:-:S03]  /*59a0*/  HADD2.F32 R186, -RZ, R169.H1_H1 ;  /* 0x300000a9ffba7230 */ /* 0x020fc60000004100 */
[-C--:B------:R-:W-:Y:S02]  /*59b0*/  FMUL.FTZ R177, R67, R176.reuse ;  /* 0x000000b043b17220 */ /* 0x080fe40000410000 */
[----:B------:R-:W-:-:S03]  /*59c0*/  FFMA.FTZ R151, R186, R176, R151 ;  /* 0x000000b0ba977223 */ /* 0x000fc60000010097 */
[----:B------:R-:W-:-:S04]  /*59d0*/  F2FP.F16.F32.PACK_AB R177, RZ, R177 ;  /* 0x000000b1ffb1723e */ /* 0x000fc800000000ff */
[----:B------:R-:W-:-:S07]  /*59e0*/  PRMT R173, R173, 0x5410, R177 ;  /* 0x00005410adad7816 */ /* 0x000fce00000000b1 */
.L_x_7802:
[----:B------:R-:W-:Y:S05]  /*59f0*/  @!P3 BRA `(.L_x_7803) ;  /* 0x000000000018b947 */ /* 0x000fea0003800000 */
[----:B------:R-:W-:Y:S01]  /*5a00*/  FMUL.FTZ R177, R180, UR16 ;  /* 0x00000010b4b17c20 */ /* 0x000fe20008410000 */
[----:B-----5:R-:W-:-:S03]  /*5a10*/  HADD2.F32 R185, -RZ, R170.H0_H0 ;  /* 0x200000aaffb97230 */ /* 0x020fc60000004100 */
[-C--:B------:R-:W-:Y:S02]  /*5a20*/  FMUL.FTZ R176, R68, R177.reuse ;  /* 0x000000b144b07220 */ /* 0x080fe40000410000 */
[----:B------:R-:W-:-:S03]  /*5a30*/  FFMA.FTZ R144, R185, R177, R144 ;  /* 0x000000b1b9907223 */ /* 0x000fc60000010090 */
[----:B------:R-:W-:-:S04]  /*5a40*/  F2FP.F16.F32.PACK_AB R176, RZ, R176 ;  /* 0x000000b0ffb0723e */ /* 0x000fc800000000ff */
[----:B------:R-:W-:-:S07]  /*5a50*/  PRMT R174, R176, 0x7610, R174 ;  /* 0x00007610b0ae7816 */ /* 0x000fce00000000ae */
.L_x_7803:
[----:B------:R-:W-:Y:S05]  /*5a60*/  @!P3 BRA `(.L_x_7804) ;  /* 0x000000000018b947 */ /* 0x000fea0003800000 */
[----:B------:R-:W-:Y:S01]  /*5a70*/  FMUL.FTZ R176, R181, UR16 ;  /* 0x00000010b5b07c20 */ /* 0x000fe20008410000 */
[----:B-----5:R-:W-:-:S03]  /*5a80*/  HADD2.F32 R186, -RZ, R170.H1_H1 ;  /* 0x300000aaffba7230 */ /* 0x020fc60000004100 */
[-C--:B------:R-:W-:Y:S02]  /*5a90*/  FMUL.FTZ R177, R69, R176.reuse ;  /* 0x000000b045b17220 */ /* 0x080fe40000410000 */
[----:B------:R-:W-:-:S03]  /*5aa0*/  FFMA.FTZ R145, R186, R176, R145 ;  /* 0x000000b0ba917223 */ /* 0x000fc60000010091 */
[----:B------:R-:W-:-:S04]  /*5ab0*/  F2FP.F16.F32.PACK_AB R177, RZ, R177 ;  /* 0x000000b1ffb1723e */ /* 0x000fc800000000ff */
[----:B------:R-:W-:-:S07]  /*5ac0*/  PRMT R174, R174, 0x5410, R177 ;  /* 0x00005410aeae7816 */ /* 0x000fce00000000b1 */
.L_x_7804:
[----:B------:R-:W-:Y:S05]  /*5ad0*/  @!P3 BRA `(.L_x_7805) ;  /* 0x000000000018b947 */ /* 0x000fea0003800000 */
[----:B------:R-:W-:Y:S01]  /*5ae0*/  FMUL.FTZ R177, R182, UR16 ;  /* 0x00000010b6b17c20 */ /* 0x000fe20008410000 */
[----:B-----5:R-:W-:-:S03]  /*5af0*/  HADD2.F32 R185, -RZ, R171.H0_H0 ;  /* 0x200000abffb97230 */ /* 0x020fc60000004100 */
[-C--:B------:R-:W-:Y:S02]  /*5b00*/  FMUL.FTZ R176, R70, R177.reuse ;  /* 0x000000b146b07220 */ /* 0x080fe40000410000 */
[----:B------:R-:W-:-:S03]  /*5b10*/  FFMA.FTZ R146, R185, R177, R146 ;  /* 0x000000b1b9927223 */ /* 0x000fc60000010092 */
[----:B------:R-:W-:-:S04]  /*5b20*/  F2FP.F16.F32.PACK_AB R176, RZ, R176 ;  /* 0x000000b0ffb0723e */ /* 0x000fc800000000ff */
[----:B------:R-:W-:-:S07]  /*5b30*/  PRMT R175, R176, 0x7610, R175 ;  /* 0x00007610b0af7816 */ /* 0x000fce00000000af */
.L_x_7805:
        /* <DEDUP_REMOVED lines=11> */
.L_x_7798:
        /* <DEDUP_REMOVED lines=12> */
.L_x_7806:
        /* <DEDUP_REMOVED lines=12> */
.L_x_7807:
        /* <DEDUP_REMOVED lines=12> */
.L_x_7808:
        /* <DEDUP_REMOVED lines=12> */
.L_x_7809:
        /* <DEDUP_REMOVED lines=12> */
.L_x_7810:
        /* <DEDUP_REMOVED lines=12> */
.L_x_7811:
        /* <DEDUP_REMOVED lines=12> */
.L_x_7812:
        /* <DEDUP_REMOVED lines=12> */
.L_x_7790:
        /* <DEDUP_REMOVED lines=13> */
.L_x_7710:
        /* <DEDUP_REMOVED lines=29> */
.L_x_7814:
        /* <DEDUP_REMOVED lines=15> */
.L_x_10801:


//--------------------- .text._ZN10layer_norm13ln_bwd_kernelINS_13Kernel_traitsIf6__halffS2_fjLj3072ELj1ELj1ELj4ELj16ENS_18Kernel_traits_baseILj3072EfS2_fS2_fjLj128EEEEELb1ELb0ELb0ELb0EEEvNS_9BwdParamsE --------------------------
	.section	.text._ZN10layer_norm13ln_bwd_kernelINS_13Kernel_traitsIf6__halffS2_fjLj3072ELj1ELj1ELj4ELj16ENS_18Kernel_traits_baseILj3072EfS2_fS2_fjLj128EEEEELb1ELb0ELb0ELb0EEEvNS_9BwdParamsE,"ax",@progbits
	.align	128
        .global         _ZN10layer_norm13ln_bwd_kernelINS_13Kernel_traitsIf6__halffS2_fjLj3072ELj1ELj1ELj4ELj16ENS_18Kernel_traits_baseILj3072EfS2_fS2_fjLj128EEEEELb1ELb0ELb0ELb0EEEvNS_9BwdParamsE
        .type           _ZN10layer_norm13ln_bwd_kernelINS_13Kernel_traitsIf6__halffS2_fjLj3072ELj1ELj1ELj4ELj16ENS_18Kernel_traits_baseILj3072EfS2_fS2_fjLj128EEEEELb1ELb0ELb0ELb0EEEvNS_9BwdParamsE,@function
        .size           _ZN10layer_norm13ln_bwd_kernelINS_13Kernel_traitsIf6__halffS2_fjLj3072ELj1ELj1ELj4ELj16ENS_18Kernel_traits_baseILj3072EfS2_fS2_fjLj128EEEEELb1ELb0ELb0ELb0EEEvNS_9BwdParamsE,(.L_x_10802 - _ZN10layer_norm13ln_bwd_kernelINS_13Kernel_traitsIf6__halffS2_fjLj3072ELj1ELj1ELj4ELj16ENS_18Kernel_traits_baseILj3072EfS2_fS2_fjLj128EEEEELb1ELb0ELb0ELb0EEEvNS_9BwdParamsE)
        .other          _ZN10layer_norm13ln_bwd_kernelINS_13Kernel_traitsIf6__halffS2_fjLj3072ELj1ELj1ELj4ELj16ENS_18Kernel_traits_baseILj3072EfS2_fS2_fjLj128EEEEELb1ELb0ELb0ELb0EEEvNS_9BwdParamsE,@"STO_CUDA_ENTRY STV_DEFAULT"
_ZN10layer_norm13ln_bwd_kernelINS_13Kernel_traitsIf6__halffS2_fjLj3072ELj1ELj1ELj4ELj16ENS_18Kernel_traits_baseILj3072EfS2_fS2_fjLj128EEEEELb1ELb0ELb0ELb0EEEvNS_9BwdParamsE:
.text._ZN10layer_norm13ln_bwd_kernelINS_13Kernel_traitsIf6__halffS2_fjLj3072ELj1ELj1ELj4ELj16ENS_18Kernel_traits_baseILj3072EfS2_fS2_fjLj128EEEEELb1ELb0ELb0ELb0EEEvNS_9BwdParamsE:
        /* <DEDUP_REMOVED lines=91> */
.L_x_7847:
[----:B------:R-:W1:Y:S01]  /*05b0*/  @UP0 LDCU.64 UR4, c[0x0][0x3e0] ;  /* 0x00007c00ff0407ac */ /* 0x000e620008000a00 */
[----:B------:R-:W-:Y:S01]  /*05c0*/  PLOP3.LUT P0, PT, PT, PT, UP0, 0x80, 0x8 ;  /* 0x000000000008781c */ /* 0x000fe20003f0f008 */
[----:B0-----:R-:W-:Y:S02]  /*05d0*/  UIMAD.WIDE UR12, UR7, 0x4, UR10 ;  /* 0x00000004070c78a5 */ /* 0x001fe4000f8e020a */
[----:B-1----:R-:W-:-:S06]  /*05e0*/  @UP0 UIMAD.WIDE UR4, UR7, 0x2, UR4 ;  /* 0x00000002070408a5 */ /* 0x002fcc000f8e0204 */
[----:B---34-:R-:W-:Y:S02]  /*05f0*/  MOV R112, UR4 ;  /* 0x0000000400707c02 */ /* 0x018fe40008000f00 */
[----:B------:R-:W-:-:S05]  /*0600*/  MOV R113, UR5 ;  /* 0x0000000500717c02 */ /* 0x000fca0008000f00 */
[----:B------:R-:W3:Y:S01]  /*0610*/  @P0 LDG.E.U16 R112, desc[UR14][R112.64] ;  /* 0x0000000e70700981 */ /* 0x000ee2000c1e1500 */
[----:B------:R-:W-:Y:S01]  /*0620*/  UIMAD.WIDE UR4, UR7, 0x4, UR8 ;  /* 0x00000004070478a5 */ /* 0x000fe2000f8e0208 */
[----:B--2---:R-:W-:Y:S02]  /*0630*/  MOV R110, UR12 ;  /* 0x0000000c006e7c02 */ /* 0x004fe40008000f00 */
[----:B------:R-:W-:-:S03]  /*0640*/  MOV R111, UR13 ;  /* 0x0000000d006f7c02 */ /* 0x000fc60008000f00 */
[----:B------:R-:W-:Y:S02]  /*0650*/  MOV R108, UR4 ;  /* 0x00000004006c7c02 */ /* 0x000fe40008000f00 */
[----:B------:R-:W-:Y:S01]  /*0660*/  MOV R109, UR5 ;  /* 0x00000005006d7c02 */ /* 0x000fe20008000f00 */
[----:B------:R-:W4:Y:S04]  /*0670*/  LDG.E R110, desc[UR14][R110.64] ;  /* 0x0000000e6e6e7981 */ /* 0x000f28000c1e1900 */
[----:B------:R0:W4:Y:S01]  /*0680*/  LDG.E R108, desc[UR14][R108.64] ;  /* 0x0000000e6c6c7981 */ /* 0x000122000c1e1900 */
[----:B------:R-:W-:Y:S01]  /*0690*/  UIMAD UR4, UR7, UR6, URZ ;  /* 0x00000006070472a4 */ /* 0x000fe2000f8e02ff */
[C---:B------:R-:W-:Y:S01]  /*06a0*/  ISETP.GE.U32.AND P3, PT, R2.reuse, 0x80, PT ;  /* 0x000000800200780c */ /* 0x040fe20003f66070 */
[----:B------:R-:W-:Y:S01]  /*06b0*/  UMOV UR12, 0x3f800000 ;  /* 0x3f800000000c7882 */ /* 0x000fe20000000000 */
[----:B------:R-:W1:Y:S01]  /*06c0*/  S2R R0, SR_TID.X ;  /* 0x0000000000007919 */ /* 0x000e620000002100 */
[----:B------:R-:W-:Y:S01]  /*06d0*/  USHF.R.S32.HI UR5, URZ, 0x1f, UR4 ;  /* 0x0000001fff057899 */ /* 0x000fe20008011404 */
[----:B--2---:R-:W-:Y:S01]  /*06e0*/  ISETP.NE.AND P4, PT, RZ, UR16, PT ;  /* 0x00000010ff007c0c */ /* 0x004fe2000bf85270 */
        /* <DEDUP_REMOVED lines=8> */
[----:B------:R-:W-:Y:S01]  /*0770*/  MOV R177, R126 ;  /* 0x0000007e00b17202 */ /* 0x000fe20000000f00 */
[----:B---3--:R-:W-:-:S05]  /*0780*/  @P0 HADD2.F32 R114, -RZ, R112.H0_H0 ;  /* 0x20000070ff720230 */ /* 0x008fca0000004100 */
[----:B------:R-:W-:Y:S02]  /*0790*/  @P0 R2UR UR4, R114 ;  /* 0x00000000720402ca */ /* 0x000fe400000e0000 */
[----:B----4-:R-:W-:Y:S02]  /*07a0*/  R2UR UR23, R110 ;  /* 0x000000006e1772ca */ /* 0x010fe400000e0000 */
[----:B------:R-:W-:-:S09]  /*07b0*/  FSEL R173, R108, RZ, !P4 ;  /* 0x000000ff6cad7208 */ /* 0x000fd20006000000 */
[----:B------:R-:W-:Y:S01]  /*07c0*/  @UP0 UMOV UR12, UR4 ;  /* 0x00000004000c0c82 */ /* 0x000fe20008000000 */
        /* <DEDUP_REMOVED lines=18> */
[C---:B---3--:R-:W-:Y:S01]  /*08f0*/  FADD.FTZ R3, -R173.reuse, R108 ;  /* 0x0000006cad037221 */ /* 0x048fe20000010100 */
[C---:B------:R-:W-:Y:S01]  /*0900*/  FADD.FTZ R108, -R173.reuse, R109 ;  /* 0x0000006dad6c7221 */ /* 0x040fe20000010100 */
[C---:B------:R-:W-:Y:S01]  /*0910*/  FADD.FTZ R110, -R173.reuse, R110 ;  /* 0x0000006ead6e7221 */ /* 0x040fe20000010100 */
[----:B0-----:R-:W-:Y:S01]  /*0920*/  FADD.FTZ R162, -R173, R111 ;  /* 0x0000006fada27221 */ /* 0x001fe20000010100 */
[----:B------:R-:W-:Y:S01]  /*0930*/  FMUL.FTZ R3, R3, UR23 ;  /* 0x0000001703037c20 */ /* 0x000fe20008410000 */
[----:B----4-:R-:W-:-:S02]  /*0940*/  HADD2.F32 R109, -RZ, R112.H0_H0 ;  /* 0x20000070ff6d7230 */ /* 0x010fc40000004100 */
[----:B------:R-:W-:-:S03]  /*0950*/  HADD2.F32 R112, -RZ, R112.H1_H1 ;  /* 0x30000070ff707230 */ /* 0x000fc60000004100 */
[-C--:B-----5:R-:W-:Y:S01]  /*0960*/  FMUL.FTZ R164, R88, R109.reuse ;  /* 0x0000006d58a47220 */ /* 0x0a0fe20000410000 */
[--C-:B------:R-:W-:Y:S02]  /*0970*/  HADD2.F32 R111, -RZ, R113.reuse.H0_H0 ;  /* 0x20000071ff6f7230 */ /* 0x100fe40000004100 */
[----:B-1----:R-:W-:Y:S01]  /*0980*/  FMUL.FTZ R160, R108, UR23 ;  /* 0x000000176ca07c20 */ /* 0x002fe20008410000 */
[----:B------:R-:W-:Y:S01]  /*0990*/  FMUL.FTZ R159, R110, UR23 ;  /* 0x000000176e9f7c20 */ /* 0x000fe20008410000 */
[----:B------:R-:W-:Y:S01]  /*09a0*/  FADD.FTZ R40, R40, R109 ;  /* 0x0000006d28287221 */ /* 0x000fe20000010000 */
[----:B------:R-:W-:Y:S01]  /*09b0*/  FFMA.FTZ R64, R3, R109, R64 ;  /* 0x0000006d03407223 */ /* 0x000fe20000010040 */
[----:B------:R-:W-:Y:S01]  /*09c0*/  FMUL.FTZ R161, R89, R112 ;  /* 0x0000007059a17220 */ /* 0x000fe20000410000 */
[----:B------:R-:W-:Y:S01]  /*09d0*/  FADD.FTZ R108, RZ, R164 ;  /* 0x000000a4ff6c7221 */ /* 0x000fe20000010000 */
[----:B------:R-:W-:Y:S01]  /*09e0*/  FFMA.FTZ R109, R3, R164, RZ ;  /* 0x000000a4036d7223 */ /* 0x000fe200000100ff */
[----:B------:R-:W-:Y:S01]  /*09f0*/  FADD.FTZ R42, R42, R111 ;  /* 0x0000006f2a2a7221 */ /* 0x000fe20000010000 */
[-C--:B------:R-:W-:Y:S01]  /*0a00*/  FFMA.FTZ R66, R159, R111.reuse, R66 ;  /* 0x0000006f9f427223 */ /* 0x080fe20000010042 */
[----:B------:R-:W-:Y:S01]  /*0a10*/  FMUL.FTZ R166, R90, R111 ;  /* 0x0000006f5aa67220 */ /* 0x000fe20000410000 */
[----:B------:R-:W-:-:S02]  /*0a20*/  HADD2.F32 R168, -RZ, R113.H1_H1 ;  /* 0x30000071ffa87230 */ /* 0x000fc40000004100 */
[----:B------:R-:W-:Y:S01]  /*0a30*/  FADD.FTZ R111, R108, R161 ;  /* 0x000000a16c6f7221 */ /* 0x000fe20000010000 */
[----:B------:R-:W-:Y:S01]  /*0a40*/  FFMA.FTZ R108, R160, R161, R109 ;  /* 0x000000a1a06c7223 */ /* 0x000fe2000001006d */
[--C-:B------:R-:W-:Y:S02]  /*0a50*/  HADD2.F32 R113, -RZ, R114.reuse.H0_H0 ;  /* 0x20000072ff717230 */ /* 0x100fe40000004100 */
[----:B------:R-:W-:Y:S01]  /*0a60*/  FMUL.FTZ R162, R162, UR23 ;  /* 0x00000017a2a27c20 */ /* 0x000fe20008410000 */
[----:B------:R-:W-:Y:S01]  /*0a70*/  FADD.FTZ R116, -R173, R116 ;  /* 0x00000074ad747221 */ /* 0x000fe20000010100 */
[----:B------:R-:W-:Y:S01]  /*0a80*/  FMUL.FTZ R163, R91, R168 ;  /* 0x000000a85ba37220 */ /* 0x000fe20000410000 */
[----:B------:R-:W-:Y:S01]  /*0a90*/  FADD.FTZ R110, R111, R166 ;  /* 0x000000a66f6e7221 */ /* 0x000fe20000010000 */
[----:B------:R-:W-:Y:S01]  /*0aa0*/  FFMA.FTZ R109, R159, R166, R108 ;  /* 0x000000a69f6d7223 */ /* 0x000fe2000001006c */
[----:B------:R-:W-:Y:S02]  /*0ab0*/  HADD2.F32 R114, -RZ, R114.H1_H1 ;  /* 0x30000072ff727230 */ /* 0x000fe40000004100 */
[----:B------:R-:W-:Y:S01]  /*0ac0*/  FADD.FTZ R43, R43, R168 ;  /* 0x000000a82b2b7221 */ /* 0x000fe20000010000 */
[----:B------:R-:W-:Y:S01]  /*0ad0*/  FFMA.FTZ R67, R162, R168, R67 ;  /* 0x000000a8a2437223 */ /* 0x000fe20000010043 */
[----:B------:R-:W-:Y:S01]  /*0ae0*/  FADD.FTZ R117, -R173, R117 ;  /* 0x00000075ad757221 */ /* 0x000fe20000010100 */
[----:B------:R-:W-:Y:S01]  /*0af0*/  FMUL.FTZ R165, R116, UR23 ;  /* 0x0000001774a57c20 */ /* 0x000fe20008410000 */
[----:B------:R-:W-:Y:S01]  /*0b00*/  FMUL.FTZ R168, R84, R113 ;  /* 0x0000007154a87220 */ /* 0x000fe20000410000 */
[----:B------:R-:W-:Y:S01]  /*0b10*/  FADD.FTZ R111, R110, R163 ;  /* 0x000000a36e6f7221 */ /* 0x000fe20000010000 */
[----:B------:R-:W-:Y:S01]  /*0b20*/  FFMA.FTZ R108, R162, R163, R109 ;  /* 0x000000a3a26c7223 */ /* 0x000fe2000001006d */
[----:B------:R-:W-:-:S02]  /*0b30*/  HADD2.F32 R171, -RZ, R115.H0_H0 ;  /* 0x20000073ffab7230 */ /* 0x000fc40000004100 */
[----:B------:R-:W-:Y:S01]  /*0b40*/  FADD.FTZ R118, -R173, R118 ;  /* 0x00000076ad767221 */ /* 0x000fe20000010100 */
[----:B------:R-:W-:Y:S01]  /*0b50*/  FMUL.FTZ R170, R117, UR23 ;  /* 0x0000001775aa7c20 */ /* 0x000fe20008410000 */
[----:B------:R-:W-:Y:S01]  /*0b60*/  FMUL.FTZ R167, R85, R114 ;  /* 0x0000007255a77220 */ /* 0x000fe20000410000 */
[----:B------:R-:W-:Y:S01]  /*0b70*/  FADD.FTZ R110, R111, R168 ;  /* 0x000000a86f6e7221 */ /* 0x000fe20000010000 */
[----:B------:R-:W-:Y:S01]  /*0b80*/  FFMA.FTZ R109, R165, R168, R108 ;  /* 0x000000a8a56d7223 */ /* 0x000fe2000001006c */
[----:B------:R-:W-:Y:S02]  /*0b90*/  HADD2.F32 R176, -RZ, R115.H1_H1 ;  /* 0x30000073ffb07230 */ /* 0x000fe40000004100 */
[----:B------:R-:W-:Y:S01]  /*0ba0*/  FADD.FTZ R119, -R173, R119 ;  /* 0x00000077ad777221 */ /* 0x000fe20000010100 */
[----:B------:R-:W-:Y:S01]  /*0bb0*/  FMUL.FTZ R169, R118, UR23 ;  /* 0x0000001776a97c20 */ /* 0x000fe20008410000 */
        /* <DEDUP_REMOVED lines=19> */
.L_x_7817:
[----:B------:R-:W-:Y:S05]  /*0cf0*/  BSYNC.RECONVERGENT B0 ;  /* 0x0000000000007941 */ /* 0x000fea0003800200 */
.L_x_7816:
        /* <DEDUP_REMOVED lines=19> */
[C---:B---3--:R-:W-:Y:S01]  /*0e30*/  FADD.FTZ R130, -R173.reuse, R109 ;  /* 0x0000006dad827221 */ /* 0x048fe20000010100 */
[C---:B------:R-:W-:Y:S01]  /*0e40*/  FADD.FTZ R108, -R173.reuse, R108 ;  /* 0x0000006cad6c7221 */ /* 0x040fe20000010100 */
[C---:B------:R-:W-:Y:S01]  /*0e50*/  FADD.FTZ R110, -R173.reuse, R110 ;  /* 0x0000006ead6e7221 */ /* 0x040fe20000010100 */
[----:B------:R-:W-:Y:S01]  /*0e60*/  FADD.FTZ R131, -R173, R111 ;  /* 0x0000006fad837221 */ /* 0x000fe20000010100 */
[----:B----4-:R-:W-:-:S02]  /*0e70*/  HADD2.F32 R109, -RZ, R112.H0_H0 ;  /* 0x20000070ff6d7230 */ /* 0x010fc40000004100 */
[----:B------:R-:W-:Y:S01]  /*0e80*/  FMUL.FTZ R127, R108, UR23 ;  /* 0x000000176c7f7c20 */ /* 0x000fe20008410000 */
[----:B------:R-:W-:Y:S02]  /*0e90*/  HADD2.F32 R112, -RZ, R112.H1_H1 ;  /* 0x30000070ff707230 */ /* 0x000fe40000004100 */
[----:B0-----:R-:W-:Y:S01]  /*0ea0*/  FMUL.FTZ R128, R130, UR23 ;  /* 0x0000001782807c20 */ /* 0x001fe20008410000 */
[-C--:B-----5:R-:W-:Y:S01]  /*0eb0*/  FMUL.FTZ R132, R80, R109.reuse ;  /* 0x0000006d50847220 */ /* 0x0a0fe20000410000 */
[--C-:B------:R-:W-:Y:S02]  /*0ec0*/  HADD2.F32 R111, -RZ, R113.reuse.H0_H0 ;  /* 0x20000071ff6f7230 */ /* 0x100fe40000004100 */
[----:B------:R-:W-:Y:S01]  /*0ed0*/  FMUL.FTZ R129, R110, UR23 ;  /* 0x000000176e817c20 */ /* 0x000fe20008410000 */
[----:B------:R-:W-:Y:S01]  /*0ee0*/  FMUL.FTZ R130, R131, UR23 ;  /* 0x0000001783827c20 */ /* 0x000fe20008410000 */
        /* <DEDUP_REMOVED lines=31> */
[----:B------:R-:W-:Y:S01]  /*10e0*/  FMUL.FTZ R139, R118, UR23 ;  /* 0x00000017768b7c20 */ /* 0x000fe20008410000 */
[----:B------:R-:W-:Y:S01]  /*10f0*/  FADD.FTZ R119, -R173, R119 ;  /* 0x00000077ad777221 */ /* 0x000fe20000010100 */
        /* <DEDUP_REMOVED lines=19> */
.L_x_7819:
[----:B------:R-:W-:Y:S05]  /*1230*/  BSYNC.RECONVERGENT B0 ;  /* 0x0000000000007941 */ /* 0x000fea0003800200 */
.L_x_7818:
        /* <DEDUP_REMOVED lines=21> */
[----:B------:R-:W-:Y:S01]  /*1390*/  FADD.FTZ R147, -R173, R111 ;  /* 0x0000006fad937221 */ /* 0x000fe20000010100 */
[--C-:B----4-:R-:W-:Y:S02]  /*13a0*/  HADD2.F32 R109, -RZ, R116.reuse.H0_H0 ;  /* 0x20000074ff6d7230 */ /* 0x110fe40000004100 */
[----:B------:R-:W-:Y:S01]  /*13b0*/  FMUL.FTZ R143, R108, UR23 ;  /* 0x000000176c8f7c20 */ /* 0x000fe20008410000 */
[----:B------:R-:W-:-:S02]  /*13c0*/  HADD2.F32 R116, -RZ, R116.H1_H1 ;  /* 0x30000074ff747230 */ /* 0x000fc40000004100 */
[-C--:B-----5:R-:W-:Y:S01]  /*13d0*/  FMUL.FTZ R150, R72, R109.reuse ;  /* 0x0000006d48967220 */ /* 0x0a0fe20000410000 */
[--C-:B------:R-:W-:Y:S02]  /*13e0*/  HADD2.F32 R111, -RZ, R117.reuse.H0_H0 ;  /* 0x20000075ff6f7230 */ /* 0x100fe40000004100 */
[----:B0-----:R-:W-:Y:S01]  /*13f0*/  FMUL.FTZ R145, R110, UR23 ;  /* 0x000000176e917c20 */ /* 0x001fe20008410000 */
        /* <DEDUP_REMOVED lines=10> */
[----:B------:R-:W-:-:S02]  /*14a0*/  HADD2.F32 R112, -RZ, R117.H1_H1 ;  /* 0x30000075ff707230 */ /* 0x000fc40000004100 */
[----:B------:R-:W-:Y:S01]  /*14b0*/  FADD.FTZ R111, R108, R151 ;  /* 0x000000976c6f7221 */ /* 0x000fe20000010000 */
[----:B------:R-:W-:Y:S01]  /*14c0*/  FFMA.FTZ R108, R144, R151, R109 ;  /* 0x00000097906c7223 */ /* 0x000fe2000001006d */
[----:B------:R-:W-:Y:S01]  /*14d0*/  FADD.FTZ R149, -R173, R113 ;  /* 0x00000071ad957221 */ /* 0x000fe20000010100 */
[--C-:B------:R-:W-:Y:S02]  /*14e0*/  HADD2.F32 R113, -RZ, R118.reuse.H0_H0 ;  /* 0x20000076ff717230 */ /* 0x100fe40000004100 */
[----:B------:R-:W-:Y:S01]  /*14f0*/  FMUL.FTZ R146, R147, UR23 ;  /* 0x0000001793927c20 */ /* 0x000fe20008410000 */
        /* <DEDUP_REMOVED lines=8> */
[----:B------:R-:W-:Y:S01]  /*1580*/  FADD.FTZ R158, -R173, R115 ;  /* 0x00000073ad9e7221 */ /* 0x000fe20000010100 */
        /* <DEDUP_REMOVED lines=29> */
.L_x_7821:
[----:B------:R-:W-:Y:S05]  /*1760*/  BSYNC.RECONVERGENT B0 ;  /* 0x0000000000007941 */ /* 0x000fea0003800200 */
.L_x_7820:
        /* <DEDUP_REMOVED lines=31> */
.L_x_7823:
[----:B------:R-:W-:Y:S05]  /*1960*/  BSYNC.RECONVERGENT B0 ;  /* 0x0000000000007941 */ /* 0x000fea0003800200 */
.L_x_7822:
        /* <DEDUP_REMOVED lines=93> */
.L_x_7828:
        /* <DEDUP_REMOVED lines=57> */
[----:B------:R-:W-:Y:S02]  /*22d0*/  F2FP.F16.F32.PACK_AB R108, R109, R108 ;  /* 0x0000006c6d6c723e */ /* 0x000fe400000000ff */
[----:B------:R-:W-:-:S02]  /*22e0*/  F2FP.F16.F32.PACK_AB R109, R111, R110 ;  /* 0x0000006e6f6d723e */ /* 0x000fc400000000ff */
[----:B------:R-:W-:Y:S02]  /*22f0*/  F2FP.F16.F32.PACK_AB R110, R114, R113 ;  /* 0x00000071726e723e */ /* 0x000fe400000000ff */
[----:B------:R-:W-:-:S07]  /*2300*/  F2FP.F16.F32.PACK_AB R111, R116, R115 ;  /* 0x00000073746f723e */ /* 0x000fce00000000ff */
.L_x_7829:
        /* <DEDUP_REMOVED lines=8> */
.L_x_7827:
[----:B------:R-:W-:Y:S05]  /*2390*/  BSYNC.RECONVERGENT B1 ;  /* 0x0000000000017941 */ /* 0x000fea0003800200 */
.L_x_7826:
        /* <DEDUP_REMOVED lines=67> */
.L_x_7832:
        /* <DEDUP_REMOVED lines=60> */
[----:B------:R-:W-:-:S07]  /*2b90*/  F2FP.F16.F32.PACK_AB R108, R113, R108 ;  /* 0x0000006c716c723e */ /* 0x000fce00000000ff */
.L_x_7833:
        /* <DEDUP_REMOVED lines=8> */
.L_x_7831:
[----:B------:R-:W-:Y:S05]  /*2c20*/  BSYNC.RECONVERGENT B1 ;  /* 0x0000000000017941 */ /* 0x000fea0003800200 */
.L_x_7830:
        /* <DEDUP_REMOVED lines=61> */
[----:B------:R-:W-:Y:S02]  /*3000*/  F2FP.F16.F32.PACK_AB R108, R109, R108 ;  /* 0x0000006c6d6c723e */ /* 0x000fe400000000ff */
[----:B------:R-:W-:Y:S02]  /*3010*/  F2FP.F16.F32.PACK_AB R109, R111, R110 ;  /* 0x0000006e6f6d723e */ /* 0x000fe400000000ff */
[----:B------:R-:W-:Y:S02]  /*3020*/  F2FP.F16.F32.PACK_AB R110, R113, R112 ;  /* 0x00000070716e723e */ /* 0x000fe400000000ff */
[----:B------:R-:W-:Y:S01]  /*3030*/  F2FP.F16.F32.PACK_AB R111, R115, R114 ;  /* 0x00000072736f723e */ /* 0x000fe200000000ff */
[----:B------:R-:W-:Y:S06]  /*3040*/  BRA `(.L_x_7836) ;  /* 0x0000000000f47947 */ /* 0x000fec0003800000 */
.L_x_7835:
        /* <DEDUP_REMOVED lines=61> */
.L_x_7836:
        /* <DEDUP_REMOVED lines=8> */
.L_x_7825:
        /* <DEDUP_REMOVED lines=67> */
.L_x_7839:
        /* <DEDUP_REMOVED lines=61> */
.L_x_7840:
        /* <DEDUP_REMOVED lines=10> */
.L_x_7838:
[----:B------:R-:W-:Y:S05]  /*3d40*/  BSYNC.RECONVERGENT B1 ;  /* 0x0000000000017941 */ /* 0x000fea0003800200 */
.L_x_7837:
        /* <DEDUP_REMOVED lines=67> */
.L_x_7843:
        /* <DEDUP_REMOVED lines=61> */
.L_x_7844:
        /* <DEDUP_REMOVED lines=8> */
.L_x_7842:
[----:B------:R-:W-:Y:S05]  /*45d0*/  BSYNC.RECONVERGENT B1 ;  /* 0x0000000000017941 */ /* 0x000fea0003800200 */
.L_x_7841:
        /* <DEDUP_REMOVED lines=66> */
.L_x_7845:
        /* <DEDUP_REMOVED lines=61> */
.L_x_7846:
[----:B------:R-:W0:Y:S08]  /*4dd0*/  @P0 LDC.64 R112, c[0x0][0x478] ;  /* 0x00011e00ff700b82 */ /* 0x000e300000000a00 */
[----:B------:R-:W1:Y:S01]  /*4de0*/  LDC.64 R114, c[0x0][0x468] ;  /* 0x00011a00ff727b82 */ /* 0x000e620000000a00 */
[----:B0-----:R-:W-:-:S05]  /*4df0*/  @P0 IMAD.WIDE.U32 R112, R126, 0x20, R112 ;  /* 0x000000207e700825 */ /* 0x001fca00078e0070 */
[----:B------:R3:W-:Y:S01]  /*4e00*/  @P0 STG.E.128 desc[UR14][R112.64], R100 ;  /* 0x0000006470000986 */ /* 0x0007e2000c101d0e */
[----:B-1----:R-:W-:-:S03]  /*4e10*/  IMAD.WIDE.U32 R114, R126, 0x10, R114 ;  /* 0x000000107e727825 */ /* 0x002fc600078e0072 */
[----:B------:R3:W-:Y:S04]  /*4e20*/  @P0 STG.E.128 desc[UR14][R112.64+0x10], R104 ;  /* 0x0000106870000986 */ /* 0x0007e8000c101d0e */
[----:B------:R3:W-:Y:S02]  /*4e30*/  STG.E.128 desc[UR14][R114.64], R108 ;  /* 0x0000006c72007986 */ /* 0x0007e4000c101d0e */
.L_x_7834:
[----:B------:R-:W-:Y:S05]  /*4e40*/  BSYNC.RECONVERGENT B0 ;  /* 0x0000000000007941 */ /* 0x000fea0003800200 */
.L_x_7824:
[----:B------:R-:W-:Y:S02]  /*4e50*/  UIADD3 UR7, UPT, UPT, UR7, UR24, URZ ;  /* 0x0000001807077290 */ /* 0x000fe4000fffe0ff */
[----:B------:R-:W-:Y:S02]  /*4e60*/  UPLOP3.LUT UP2, UPT, UPT, UPT, UP2, 0x40, 0x4 ;  /* 0x000000000004789c */ /* 0x000fe40003f4e820 */
[----:B------:R-:W-:-:S09]  /*4e70*/  UISETP.GE.AND UP1, UPT, UR7, UR25, UPT ;  /* 0x000000190700728c */ /* 0x000fd2000bf26270 */
[----:B------:R-:W-:Y:S05]  /*4e80*/  BRA.U !UP1, `(.L_x_7847) ;  /* 0xffffffb509c87547 */ /* 0x000fea000b83ffff */
.L_x_7815:
        /* <DEDUP_REMOVED lines=32> */
.L_x_7848:
        /* <DEDUP_REMOVED lines=15> */
.L_x_10802:


//--------------------- .text._ZN10layer_norm13ln_bwd_kernelINS_13Kernel_traitsIf6__halffS2_fjLj3072ELj1ELj1ELj4ELj16ENS_18Kernel_traits_baseILj3072EfS2_fS2_fjLj128EEEEELb1ELb0ELb0ELb1EEEvNS_9BwdParamsE --------------------------
	.section	.text._ZN10layer_norm13ln_bwd_kernelINS_13Kernel_traitsIf6__halffS2_fjLj3072ELj1ELj1ELj4ELj16ENS_18Kernel_traits_baseILj3072EfS2_fS2_fjLj128EEEEELb1ELb0ELb0ELb1EEEvNS_9BwdParamsE,"ax",@progbits
	.align	128
        .global         _ZN10layer_norm13ln_bwd_kernelINS_13Kernel_traitsIf6__halffS2_fjLj3072ELj1ELj1ELj4ELj16ENS_18Kernel_traits_baseILj3072EfS2_fS2_fjLj128EEEEELb1ELb0ELb0ELb1EEEvNS_9BwdParamsE
        .type           _ZN10layer_norm13ln_bwd_kernelINS_13Kernel_traitsIf6__halffS2_fjLj3072ELj1ELj1ELj4ELj16ENS_18Kernel_traits_baseILj3072EfS2_fS2_fjLj128EEEEELb1ELb0ELb0ELb1EEEvNS_9BwdParamsE,@function
        .size           _ZN10layer_norm13ln_bwd_kernelINS_13Kernel_traitsIf6__halffS2_fjLj3072ELj1ELj1ELj4ELj16ENS_18Kernel_traits_baseILj3072EfS2_fS2_fjLj128EEEEELb1ELb0ELb0ELb1EEEvNS_9BwdParamsE,(.L_x_10803 - _ZN10layer_norm13ln_bwd_kernelINS_13Kernel_traitsIf6__halffS2_fjLj3072ELj1ELj1ELj4ELj16ENS_18Kernel_traits_baseILj3072EfS2_fS2_fjLj128EEEEELb1ELb0ELb0ELb1EEEvNS_9BwdParamsE)
        .other          _ZN10layer_norm13ln_bwd_kernelINS_13Kernel_traitsIf6__halffS2_fjLj3072ELj1ELj1ELj4ELj16ENS_18Kernel_traits_baseILj3072EfS2_fS2_fjLj128EEEEELb1ELb0ELb0ELb1EEEvNS_9BwdParamsE,@"STO_CUDA_ENTRY STV_DEFAULT"
_ZN10layer_norm13ln_bwd_kernelINS_13Kernel_traitsIf6__halffS2_fjLj3072ELj1ELj1ELj4ELj16ENS_18Kernel_traits_baseILj3072EfS2_fS2_fjLj128EEEEELb1ELb0ELb0ELb1EEEvNS_9BwdParamsE:
.text._ZN10layer_norm13ln_bwd_kernelINS_13Kernel_traitsIf6__halffS2_fjLj3072ELj1ELj1ELj4ELj16ENS_18Kernel_traits_baseILj3072EfS2_fS2_fjLj128EEEEELb1ELb0ELb0ELb1EEEvNS_9BwdParamsE:
        /* <DEDUP_REMOVED lines=54> */
[----:B------:R-:W3:Y:S01]  /*0360*/  LDCU UR7, c[0x0][0x408] ;  /* 0x00008100ff0777ac */ /* 0x000ee20008000800 */
[----:B-1----:R-:W-:Y:S01]  /*0370*/  IMAD.WIDE.U32 R96, R96, 0x20, R2 ;  /* 0x0000002060607825 */ /* 0x002fe200078e0002 */
[----:B------:R-:W-:Y:S02]  /*0380*/  CS2R R110, SRZ ;  /* 0x00000000006e7805 */ /* 0x000fe4000001ff00 */
[----:B------:R-:W-:Y:S01]  /*0390*/  CS2R R112, SRZ ;  /* 0x0000000000707805 */ /* 0x000fe2000001ff00 */
[----:B--2---:R-:W-:Y:S01]  /*03a0*/  UISETP.NE.U32.AND UP0, UPT, UR4, URZ, UPT ;  /* 0x000000ff0400728c */ /* 0x004fe2000bf05070 */
[----:B0-----:R-:W5:Y:S01]  /*03b0*/  LDG.E.128 R24, desc[UR14][R96.64] ;  /* 0x0000000e60187981 */ /* 0x001f62000c1e1d00 */
[----:B------:R-:W-:Y:S01]  /*03c0*/  CS2R R114, SRZ ;  /* 0x0000000000727805 */ /* 0x000fe2000001ff00 */
[----:B------:R-:W0:Y:S02]  /*03d0*/  LDCU UR17, c[0x0][0x388] ;  /* 0x00007100ff1177ac */ /* 0x000e240008000800 */
[----:B------:R-:W5:Y:S01]  /*03e0*/  LDG.E.128 R20, desc[UR14][R96.64+0x10] ;  /* 0x0000100e60147981 */ /* 0x000f62000c1e1d00 */
[----:B------:R-:W-:Y:S01]  /*03f0*/  MOV R147, RZ ;  /* 0x000000ff00937202 */ /* 0x000fe20000000f00 */
[----:B------:R-:W1:Y:S02]  /*0400*/  LDCU.U8 UR16, c[0x0][0x410] ;  /* 0x00008200ff1077ac */ /* 0x000e640008000000 */
[----:B------:R-:W5:Y:S01]  /*0410*/  LDG.E.128 R16, desc[UR14][R96.64+0x1000] ;  /* 0x0010000e60107981 */ /* 0x000f62000c1e1d00 */
[----:B------:R-:W2:Y:S03]  /*0420*/  LDCU UR20, c[0x0][0x400] ;  /* 0x00008000ff1477ac */ /* 0x000ea60008000800 */
[----:B------:R-:W5:Y:S01]  /*0430*/  LDG.E.128 R12, desc[UR14][R96.64+0x1010] ;  /* 0x0010100e600c7981 */ /* 0x000f62000c1e1d00 */
[----:B------:R-:W4:Y:S03]  /*0440*/  LDCU.64 UR22, c[0x0][0x478] ;  /* 0x00008f00ff1677ac */ /* 0x000f260008000a00 */
[----:B------:R-:W5:Y:S01]  /*0450*/  LDG.E.128 R8, desc[UR14][R96.64+0x2000] ;  /* 0x0020000e60087981 */ /* 0x000f62000c1e1d00 */
[----:B------:R-:W0:Y:S03]  /*0460*/  LDCU.128 UR8, c[0x0][0x3c0] ;  /* 0x00007800ff0877ac */ /* 0x000e260008000c00 */
[----:B------:R3:W5:Y:S01]  /*0470*/  LDG.E.128 R4, desc[UR14][R96.64+0x2010] ;  /* 0x0020100e60047981 */ /* 0x000762000c1e1d00 */
[----:B------:R-:W-:Y:S01]  /*0480*/  UISETP.NE.AND.EX UP0, UPT, UR5, URZ, UPT, UP0 ;  /* 0x000000ff0500728c */ /* 0x000fe2000bf05300 */
[----:B------:R-:W0:Y:S01]  /*0490*/  LDCU.64 UR18, c[0x0][0x438] ;  /* 0x00008700ff1277ac */ /* 0x000e220008000a00 */
[----:B------:R-:W0:Y:S01]  /*04a0*/  LDCU.64 UR24, c[0x0][0x380] ;  /* 0x00007000ff1877ac */ /* 0x000e220008000a00 */
[----:B-123--:R-:W-:-:S08]  /*04b0*/  HFMA2 R97, -RZ, RZ, 0, 0 ;  /* 0x00000000ff617431 */ /* 0x00efd000000001ff */
.L_x_7864:
[----:B-1----:R-:W1:Y:S01]  /*04c0*/  S2R R96, SR_TID.X ;  /* 0x0000000000607919 */ /* 0x002e620000002100 */
[----:B------:R-:W2:Y:S01]  /*04d0*/  LDC.64 R154, c[0x0][0x3a8] ;  /* 0x0000ea00ff9a7b82 */ /* 0x000ea20000000a00 */
[----:B0-----:R-:W-:Y:S02]  /*04e0*/  UIMAD UR4, UR6, UR17, URZ ;  /* 0x00000011060472a4 */ /* 0x001fe4000f8e02ff */
[----:B------:R-:W-:Y:S02]  /*04f0*/  UIMAD.WIDE UR12, UR6, 0x4, UR8 ;  /* 0x00000004060c78a5 */ /* 0x000fe4000f8e0208 */
[----:B------:R-:W-:-:S03]  /*0500*/  USHF.R.S32.HI UR5, URZ, 0x1f, UR4 ;  /* 0x0000001fff057899 */ /* 0x000fc60008011404 */
[----:B------:R-:W0:Y:S01]  /*0510*/  LDC.64 R68, c[0x0][0x428] ;  /* 0x00010a00ff447b82 */ /* 0x000e220000000a00 */
        /* <DEDUP_REMOVED lines=11> */
[----:B-1----:R-:W-:-:S05]  /*05d0*/  LEA.HI.SX32 R151, R151, R96, 0x1d ;  /* 0x0000006097977211 */ /* 0x002fca00078feaff */
[----:B--2---:R-:W-:-:S05]  /*05e0*/  IMAD.WIDE.U32 R2, R151, 0x20, R154 ;  /* 0x0000002097027825 */ /* 0x004fca00078e009a */
[----:B------:R-:W2:Y:S01]  /*05f0*/  LDG.E.128 R84, desc[UR14][R2.64+0x10] ;  /* 0x0000100e02547981 */ /* 0x000ea2000c1e1d00 */
[----:B------:R-:W-:-:S03]  /*0600*/  IADD3 R149, PT, PT, R151, 0x80, RZ ;  /* 0x0000008097957810 */ /* 0x000fc60007ffe0ff */
[----:B------:R1:W2:Y:S01]  /*0610*/  LDG.E.128 R76, desc[UR14][R2.64] ;  /* 0x0000000e024c7981 */ /* 0x0002a2000c1e1d00 */
[C---:B------:R-:W-:Y:S01]  /*0620*/  IADD3 R145, PT, PT, R151.reuse, 0x100, RZ ;  /* 0x0000010097917810 */ /* 0x040fe20007ffe0ff */
[----:B0-----:R-:W-:-:S04]  /*0630*/  IMAD.WIDE.U32 R80, R151, 0x10, R68 ;  /* 0x0000001097507825 */ /* 0x001fc800078e0044 */
[--C-:B------:R-:W-:Y:S02]  /*0640*/  IMAD.WIDE.U32 R152, R149, 0x20, R154.reuse ;  /* 0x0000002095987825 */ /* 0x100fe400078e009a */
[----:B------:R-:W2:Y:S02]  /*0650*/  LDG.E.128 R80, desc[UR14][R80.64] ;  /* 0x0000000e50507981 */ /* 0x000ea4000c1e1d00 */
[----:B------:R-:W-:Y:S02]  /*0660*/  IMAD.WIDE.U32 R154, R145, 0x20, R154 ;  /* 0x00000020919a7825 */ /* 0x000fe400078e009a */
[----:B------:R-:W2:Y:S04]  /*0670*/  LDG.E.128 R72, desc[UR14][R152.64+0x10] ;  /* 0x0000100e98487981 */ /* 0x000ea8000c1e1d00 */
[----:B------:R-:W2:Y:S01]  /*0680*/  LDG.E.128 R60, desc[UR14][R154.64] ;  /* 0x0000000e9a3c7981 */ /* 0x000ea2000c1e1d00 */
[----:B------:R-:W-:-:S03]  /*0690*/  IMAD.WIDE.U32 R92, R149, 0x10, R68 ;  /* 0x00000010955c7825 */ /* 0x000fc600078e0044 */
        /* <DEDUP_REMOVED lines=8> */
[----:B----4-:R-:W-:-:S06]  /*0720*/  @UP0 UIMAD.WIDE UR4, UR6, 0x2, UR4 ;  /* 0x00000002060408a5 */ /* 0x010fcc000f8e0204 */
[----:B-1----:R-:W-:Y:S02]  /*0730*/  MOV R2, UR4 ;  /* 0x0000000400027c02 */ /* 0x002fe40008000f00 */
[----:B------:R-:W-:-:S05]  /*0740*/  MOV R3, UR5 ;  /* 0x0000000500037c02 */ /* 0x000fca0008000f00 */
[----:B------:R0:W4:Y:S01]  /*0750*/  @P5 LDG.E.U16 R144, desc[UR14][R2.64] ;  /* 0x0000000e02905981 */ /* 0x000122000c1e1500 */
[----:B------:R-:W-:Y:S01]  /*0760*/  LOP3.LUT P3, RZ, R96, 0x1f, RZ, 0xc0, !PT ;  /* 0x0000001f60ff7812 */ /* 0x000fe2000786c0ff */
[----:B0-----:R-:W0:Y:S01]  /*0770*/  LDC.64 R2, c[0x0][0x3b0] ;  /* 0x0000ec00ff027b82 */ /* 0x001e220000000a00 */
[----:B---3--:R-:W-:-:S05]  /*0780*/  FSEL R148, R0, RZ, !P4 ;  /* 0x000000ff00947208 */ /* 0x008fca0006000000 */
[C---:B--2---:R-:W-:Y:S01]  /*0790*/  FADD.FTZ R186, -R148.reuse, R86 ;  /* 0x0000005694ba7221 */ /* 0x044fe20000010100 */
[C---:B------:R-:W-:Y:S02]  /*07a0*/  FADD.FTZ R193, -R148.reuse, R87 ;  /* 0x0000005794c17221 */ /* 0x040fe40000010100 */
[----:B------:R-:W1:Y:S01]  /*07b0*/  @P1 LDC.64 R86, c[0x0][0x438] ;  /* 0x00010e00ff561b82 */ /* 0x000e620000000a00 */
[C---:B------:R-:W-:Y:S01]  /*07c0*/  FADD.FTZ R0, -R148.reuse, R76 ;  /* 0x0000004c94007221 */ /* 0x040fe20000010100 */
[----:B------:R-:W-:Y:S01]  /*07d0*/  FADD.FTZ R163, -R148, R77 ;  /* 0x0000004d94a37221 */ /* 0x000fe20000010100 */
[----:B------:R-:W-:-:S05]  /*07e0*/  R2UR UR12, R146 ;  /* 0x00000000920c72ca */ /* 0x000fca00000e0000 */
[----:B------:R-:W2:Y:S01]  /*07f0*/  @P1 LDC.64 R76, c[0x0][0x438] ;  /* 0x00010e00ff4c1b82 */ /* 0x000ea20000000a00 */
[--C-:B------:R-:W-:Y:S02]  /*0800*/  HADD2.F32 R153, -RZ, R83.reuse.H0_H0 ;  /* 0x20000053ff997230 */ /* 0x100fe40000004100 */
[----:B------:R-:W-:Y:S02]  /*0810*/  HADD2.F32 R146, -RZ, R83.H1_H1 ;  /* 0x30000053ff927230 */ /* 0x000fe40000004100 */
[--C-:B------:R-:W-:Y:S02]  /*0820*/  HADD2.F32 R83, -RZ, R80.reuse.H0_H0 ;  /* 0x20000050ff537230 */ /* 0x100fe40000004100 */
[C---:B------:R-:W-:Y:S01]  /*0830*/  FADD.FTZ R174, -R148.reuse, R72 ;  /* 0x0000004894ae7221 */ /* 0x040fe20000010100 */
[C---:B------:R-:W-:Y:S01]  /*0840*/  FADD.FTZ R183, -R148.reuse, R73 ;  /* 0x0000004994b77221 */ /* 0x040fe20000010100 */
[C---:B------:R-:W-:Y:S01]  /*0850*/  FADD.FTZ R172, -R148.reuse, R84 ;  /* 0x0000005494ac7221 */ /* 0x040fe20000010100 */
[C---:B------:R-:W-:Y:S01]  /*0860*/  FADD.FTZ R181, -R148.reuse, R85 ;  /* 0x0000005594b57221 */ /* 0x040fe20000010100 */
[C---:B------:R-:W-:Y:S01]  /*0870*/  FADD.FTZ R73, -R148.reuse, R60 ;  /* 0x0000003c94497221 */ /* 0x040fe20000010100 */
[----:B------:R-:W-:Y:S01]  /*0880*/  FADD.FTZ R72, -R148, R61 ;  /* 0x0000003d94487221 */ /* 0x000fe20000010100 */
[----:B------:R-:W3:Y:S01]  /*0890*/  @P1 LDC.64 R84, c[0x0][0x438] ;  /* 0x00010e00ff541b82 */ /* 0x000ee20000000a00 */
[----:B------:R-:W-:-:S02]  /*08a0*/  HADD2.F32 R80, -RZ, R80.H1_H1 ;  /* 0x30000050ff507230 */ /* 0x000fc40000004100 */
[----:B-----5:R-:W-:Y:S01]  /*08b0*/  FMUL.FTZ R159, R24, R83 ;  /* 0x00000053189f7220 */ /* 0x020fe20000410000 */
[----:B-1----:R-:W-:-:S04]  /*08c0*/  @P1 IMAD.WIDE.U32 R60, R151, 0x20, R86 ;  /* 0x00000020973c1825 */ /* 0x002fc800078e0056 */
[----:B------:R-:W-:Y:S01]  /*08d0*/  FMUL.FTZ R0, R0, UR12 ;  /* 0x0000000c00007c20 */ /* 0x000fe20008410000 */
[C---:B------:R-:W-:Y:S01]  /*08e0*/  FADD.FTZ R171, -R148.reuse, R79 ;  /* 0x0000004f94ab7221 */ /* 0x040fe20000010100 */
[----:B------:R-:W-:Y:S01]  /*08f0*/  FMUL.FTZ R154, R25, R80 ;  /* 0x00000050199a7220 */ /* 0x000fe20000410000 */
[--C-:B------:R-:W-:Y:S01]  /*0900*/  HADD2.F32 R79, -RZ, R81.reuse.H0_H0 ;  /* 0x20000051ff4f7230 */ /* 0x100fe20000004100 */
[----:B------:R-:W5:Y:S01]  /*0910*/  @P1 LDG.E.128 R28, desc[UR14][R60.64] ;  /* 0x0000000e3c1c1981 */ /* 0x000f62000c1e1d00 */
[----:B------:R-:W-:Y:S01]  /*0920*/  FADD.FTZ R165, -R148, R78 ;  /* 0x0000004e94a57221 */ /* 0x000fe20000010100 */
[----:B------:R-:W-:Y:S02]  /*0930*/  FMUL.FTZ R163, R163, UR12 ;  /* 0x0000000ca3a37c20 */ /* 0x000fe40008410000 */
[----:B------:R1:W5:Y:S01]  /*0940*/  @P1 LDG.E.128 R32, desc[UR14][R60.64+0x10] ;  /* 0x0000100e3c201981 */ /* 0x000362000c1e1d00 */
[----:B------:R-:W-:Y:S02]  /*0950*/  HADD2.F32 R78, -RZ, R81.H1_H1 ;  /* 0x30000051ff4e7230 */ /* 0x000fe40000004100 */
        /* <DEDUP_REMOVED lines=20> */
[----:B------:R-:W-:Y:S01]  /*0aa0*/  FFMA.FTZ R61, R171, R162, R60 ;  /* 0x000000a2ab3d7223 */ /* 0x000fe2000001003c */
[----:B---3--:R-:W-:-:S04]  /*0ab0*/  @P1 IMAD.WIDE.U32 R84, R149, 0x20, R84 ;  /* 0x0000002095541825 */ /* 0x008fc800078e0054 */
[----:B------:R-:W-:Y:S01]  /*0ac0*/  FADD.FTZ R77, R168, R77 ;  /* 0x0000004da84d7221 */ /* 0x000fe20000010000 */
[----:B------:R-:W-:Y:S01]  /*0ad0*/  FFMA.FTZ R60, R172, R168, R61 ;  /* 0x000000a8ac3c7223 */ /* 0x000fe2000001003d */
[----:B------:R-:W-:Y:S01]  /*0ae0*/  FMUL.FTZ R182, R22, R153 ;  /* 0x0000009916b67220 */ /* 0x000fe20000410000 */
[----:B------:R-:W-:Y:S01]  /*0af0*/  FMUL.FTZ R186, R186, UR12 ;  /* 0x0000000cbaba7c20 */ /* 0x000fe20008410000 */
[----:B------:R-:W-:Y:S01]  /*0b00*/  FADD.FTZ R77, R178, R77 ;  /* 0x0000004db24d7221 */ /* 0x000fe20000010000 */
[----:B------:R-:W-:Y:S01]  /*0b10*/  FFMA.FTZ R61, R181, R178, R60 ;  /* 0x000000b2b53d7223 */ /* 0x000fe2000001003c */
[C---:B------:R-:W-:Y:S01]  /*0b20*/  FADD.FTZ R160, -R148.reuse, R89 ;  /* 0x0000005994a07221 */ /* 0x040fe20000010100 */
[----:B------:R-:W-:Y:S01]  /*0b30*/  FADD.FTZ R158, -R148, R88 ;  /* 0x00000058949e7221 */ /* 0x000fe20000010100 */
[----:B------:R-:W-:Y:S01]  /*0b40*/  HADD2.F32 R89, -RZ, R92.H0_H0 ;  /* 0x2000005cff597230 */ /* 0x000fe20000004100 */
[----:B------:R-:W5:Y:S01]  /*0b50*/  @P1 LDG.E.128 R36, desc[UR14][R84.64] ;  /* 0x0000000e54241981 */ /* 0x000f62000c1e1d00 */
[----:B------:R-:W-:Y:S01]  /*0b60*/  FMUL.FTZ R189, R23, R146 ;  /* 0x0000009217bd7220 */ /* 0x000fe20000410000 */
[----:B------:R-:W-:-:S02]  /*0b70*/  FMUL.FTZ R193, R193, UR12 ;  /* 0x0000000cc1c17c20 */ /* 0x000fc40008410000 */
[----:B------:R1:W5:Y:S01]  /*0b80*/  @P1 LDG.E.128 R40, desc[UR14][R84.64+0x10] ;  /* 0x0000100e54281981 */ /* 0x000362000c1e1d00 */
[----:B------:R-:W-:Y:S01]  /*0b90*/  FFMA.FTZ R60, R186, R182, R61 ;  /* 0x000000b6ba3c7223 */ /* 0x000fe2000001003d */
[----:B------:R-:W-:Y:S02]  /*0ba0*/  HADD2.F32 R92, -RZ, R92.H1_H1 ;  /* 0x3000005cff5c7230 */ /* 0x000fe40000004100 */
[----:B------:R-:W-:Y:S01]  /*0bb0*/  FMUL.FTZ R76, R158, UR12 ;  /* 0x0000000c9e4c7c20 */ /* 0x000fe20008410000 */
[----:B------:R-:W-:Y:S01]  /*0bc0*/  FADD.FTZ R173, -R148, R91 ;  /* 0x0000005b94ad7221 */ /* 0x000fe20000010100 */
[----:B------:R-:W-:Y:S01]  /*0bd0*/  FFMA.FTZ R61, R193, R189, R60 ;  /* 0x000000bdc13d7223 */ /* 0x000fe2000001003c */
[----:B-1----:R-:W-:Y:S01]  /*0be0*/  FADD.FTZ R84, R182, R77 ;  /* 0x0000004db6547221 */ /* 0x002fe20000010000 */
[----:B------:R-:W-:-:S03]  /*0bf0*/  FMUL.FTZ R77, R16, R89 ;  /* 0x00000059104d7220 */ /* 0x000fc60000410000 */
[----:B------:R-:W-:Y:S01]  /*0c00*/  FADD.FTZ R158, R189, R84 ;  /* 0x00000054bd9e7221 */ /* 0x000fe20000010000 */
[--C-:B------:R-:W-:Y:S02]  /*0c10*/  HADD2.F32 R91, -RZ, R93.reuse.H0_H0 ;  /* 0x2000005dff5b7230 */ /* 0x100fe40000004100 */
[----:B------:R-:W-:Y:S01]  /*0c20*/  FMUL.FTZ R84, R17, R92 ;  /* 0x0000005c11547220 */ /* 0x000fe20000410000 */
[----:B------:R-:W-:Y:S01]  /*0c30*/  FADD.FTZ R161, -R148, R90 ;  /* 0x0000005a94a17221 */ /* 0x000fe20000010100 */
        /* <DEDUP_REMOVED lines=36> */
[----:B------:R-:W-:Y:S01]  /*0e80*/  FMUL.FTZ R161, R73, UR12 ;  /* 0x0000000c49a17c20 */ /* 0x000fe20008410000 */
[----:B------:R-:W-:Y:S01]  /*0e90*/  FMUL.FTZ R152, R8, R75 ;  /* 0x0000004b08987220 */ /* 0x000fe20000410000 */
[----:B------:R-:W-:Y:S01]  /*0ea0*/  FADD.FTZ R73, R191, R60 ;  /* 0x0000003cbf497221 */ /* 0x000fe20000010000 */
        /* <DEDUP_REMOVED lines=8> */
[----:B------:R-:W-:Y:S01]  /*0f30*/  FADD.FTZ R73, R60, R169 ;  /* 0x000000a93c497221 */ /* 0x000fe20000010000 */
[----:B------:R-:W-:Y:S01]  /*0f40*/  FADD.FTZ R63, -R148, R63 ;  /* 0x0000003f943f7221 */ /* 0x000fe20000010100 */
[----:B------:R-:W-:Y:S01]  /*0f50*/  FMUL.FTZ R175, R62, UR12 ;  /* 0x0000000c3eaf7c20 */ /* 0x000fe20008410000 */
[----:B------:R-:W-:Y:S01]  /*0f60*/  FMUL.FTZ R166, R10, R87 ;  /* 0x000000570aa67220 */ /* 0x000fe20000410000 */
[----:B------:R-:W-:Y:S01]  /*0f70*/  FFMA.FTZ R60, R160, R169, R61 ;  /* 0x000000a9a03c7223 */ /* 0x000fe2000001003d */
[----:B------:R-:W-:-:S02]  /*0f80*/  HADD2.F32 R95, -RZ, R70.H0_H0 ;  /* 0x20000046ff5f7230 */ /* 0x000fc40000004100 */
[C---:B------:R-:W-:Y:S01]  /*0f90*/  FADD.FTZ R64, -R148.reuse, R64 ;  /* 0x0000004094407221 */ /* 0x040fe20000010100 */
[----:B------:R-:W-:Y:S01]  /*0fa0*/  FMUL.FTZ R176, R63, UR12 ;  /* 0x0000000c3fb07c20 */ /* 0x000fe20008410000 */
[----:B------:R-:W-:Y:S01]  /*0fb0*/  FMUL.FTZ R177, R11, R86 ;  /* 0x000000560bb17220 */ /* 0x000fe20000410000 */
[----:B------:R-:W-:Y:S01]  /*0fc0*/  FADD.FTZ R62, R73, R166 ;  /* 0x000000a6493e7221 */ /* 0x000fe20000010000 */
[----:B------:R-:W-:Y:S01]  /*0fd0*/  FFMA.FTZ R61, R175, R166, R60 ;  /* 0x000000a6af3d7223 */ /* 0x000fe2000001003c */
[C---:B------:R-:W-:Y:S01]  /*0fe0*/  FADD.FTZ R65, -R148.reuse, R65 ;  /* 0x0000004194417221 */ /* 0x040fe20000010100 */
[C---:B------:R-:W-:Y:S01]  /*0ff0*/  FADD.FTZ R66, -R148.reuse, R66 ;  /* 0x0000004294427221 */ /* 0x040fe20000010100 */
[----:B------:R-:W-:Y:S01]  /*1000*/  FADD.FTZ R67, -R148, R67 ;  /* 0x0000004394437221 */ /* 0x000fe20000010100 */
[----:B------:R-:W-:Y:S02]  /*1010*/  HADD2.F32 R148, -RZ, R70.H1_H1 ;  /* 0x30000046ff947230 */ /* 0x000fe40000004100 */
[----:B------:R-:W-:Y:S01]  /*1020*/  FMUL.FTZ R185, R64, UR12 ;  /* 0x0000000c40b97c20 */ /* 0x000fe20008410000 */
[----:B------:R-:W-:Y:S01]  /*1030*/  FMUL.FTZ R180, R4, R95 ;  /* 0x0000005f04b47220 */ /* 0x000fe20000410000 */
[----:B------:R-:W-:Y:S01]  /*1040*/  FADD.FTZ R63, R62, R177 ;  /* 0x000000b13e3f7221 */ /* 0x000fe20000010000 */
[----:B------:R-:W-:Y:S01]  /*1050*/  FFMA.FTZ R60, R176, R177, R61 ;  /* 0x000000b1b03c7223 */ /* 0x000fe2000001003d */
[----:B------:R-:W-:-:S02]  /*1060*/  HADD2.F32 R157, -RZ, R71.H0_H0 ;  /* 0x20000047ff9d7230 */ /* 0x000fc40000004100 */
        /* <DEDUP_REMOVED lines=59> */
[----:B----4-:R-:W-:-:S05]  /*1420*/  @P5 HADD2.F32 R144, -RZ, R144.H0_H0 ;  /* 0x20000090ff905230 */ /* 0x010fca0000004100 */
        /* <DEDUP_REMOVED lines=78> */
[----:B------:R-:W-:Y:S01]  /*1910*/  FADD.FTZ R63, R168, -R63 ;  /* 0x8000003fa83f7221 */ /* 0x000fe20000010000 */
[----:B------:R-:W-:Y:S01]  /*1920*/  FFMA.FTZ R159, R159, UR12, R28 ;  /* 0x0000000c9f9f7c23 */ /* 0x000fe2000801001c */
[----:B------:R-:W-:Y:S01]  /*1930*/  FADD.FTZ R65, R182, -R65 ;  /* 0x80000041b6417221 */ /* 0x000fe20000010000 */
[----:B------:R-:W-:Y:S01]  /*1940*/  FADD.FTZ R154, R154, -R163 ;  /* 0x800000a39a9a7221 */ /* 0x000fe20000010000 */
[----:B------:R-:W-:Y:S01]  /*1950*/  FADD.FTZ R162, R162, -R171 ;  /* 0x800000aba2a27221 */ /* 0x000fe20000010000 */
[----:B------:R-:W-:Y:S01]  /*1960*/  FADD.FTZ R178, R178, -R181 ;  /* 0x800000b5b2b27221 */ /* 0x000fe20000010000 */
[----:B------:R-:W-:Y:S01]  /*1970*/  FADD.FTZ R0, R189, -R0 ;  /* 0x80000000bd007221 */ /* 0x000fe20000010000 */
[----:B------:R-:W-:Y:S01]  /*1980*/  FMUL.FTZ R165, R165, UR5 ;  /* 0x00000005a5a57c20 */ /* 0x000fe20008410000 */
[----:B------:R-:W-:Y:S01]  /*1990*/  FFMA.FTZ R63, R63, UR12, R32 ;  /* 0x0000000c3f3f7c23 */ /* 0x000fe20008010020 */
[----:B------:R-:W-:Y:S01]  /*19a0*/  FMUL.FTZ R159, R159, UR5 ;  /* 0x000000059f9f7c20 */ /* 0x000fe20008410000 */
[----:B------:R-:W-:Y:S01]  /*19b0*/  FFMA.FTZ R65, R65, UR12, R34 ;  /* 0x0000000c41417c23 */ /* 0x000fe20008010022 */
[----:B------:R-:W-:Y:S01]  /*19c0*/  UMOV UR4, UR7 ;  /* 0x0000000700047c82 */ /* 0x000fe20008000000 */
[----:B------:R-:W-:Y:S01]  /*19d0*/  FFMA.FTZ R154, R154, UR12, R29 ;  /* 0x0000000c9a9a7c23 */ /* 0x000fe2000801001d */
[----:B------:R-:W-:Y:S01]  /*19e0*/  FFMA.FTZ R162, R162, UR12, R31 ;  /* 0x0000000ca2a27c23 */ /* 0x000fe2000801001f */
[----:B------:R-:W-:Y:S01]  /*19f0*/  FFMA.FTZ R178, R178, UR12, R33 ;  /* 0x0000000cb2b27c23 */ /* 0x000fe20008010021 */
[----:B------:R-:W-:Y:S01]  /*1a00*/  FFMA.FTZ R0, R0, UR12, R35 ;  /* 0x0000000c00007c23 */ /* 0x000fe20008010023 */
[----:B------:R-:W-:Y:S01]  /*1a10*/  FMUL.FTZ R165, R165, UR4 ;  /* 0x00000004a5a57c20 */ /* 0x000fe20008410000 */
[----:B------:R-:W-:Y:S01]  /*1a20*/  FMUL.FTZ R63, R63, UR5 ;  /* 0x000000053f3f7c20 */ /* 0x000fe20008410000 */
        /* <DEDUP_REMOVED lines=20> */
[----:B------:R-:W-:Y:S02]  /*1b70*/  LOP3.LUT P3, RZ, R70, 0xff000000, RZ, 0xc0, !PT ;  /* 0xff00000046ff7812 */ /* 0x000fe4000786c0ff */
[C---:B------:R-:W-:Y:S02]  /*1b80*/  LOP3.LUT P4, RZ, R71.reuse, 0xff00, RZ, 0xc0, !PT ;  /* 0x0000ff0047ff7812 */ /* 0x040fe4000788c0ff */
[----:B------:R-:W-:Y:S02]  /*1b90*/  ISETP.GE.U32.AND.EX P0, PT, R71, 0x1000000, PT, P0 ;  /* 0x010000004700780c */ /* 0x000fe40003f06100 */
[----:B------:R-:W-:Y:S02]  /*1ba0*/  FSEL R62, R63, RZ, P6 ;  /* 0x000000ff3f3e7208 */ /* 0x000fe40003000000 */
        /* <DEDUP_REMOVED lines=8> */
[----:B------:R-:W-:Y:S01]  /*1c30*/  F2FP.F16.F32.PACK_AB R60, R65, R60 ;  /* 0x0000003c413c723e */ /* 0x000fe200000000ff */
[----:B------:R-:W-:Y:S06]  /*1c40*/  BRA `(.L_x_7852) ;  /* 0x0000000000f87947 */ /* 0x000fec0003800000 */
.L_x_7851:
[--C-:B------:R-:W-:Y:S01]  /*1c50*/  FFMA.FTZ R52, R193, UR13, R66.reuse ;  /* 0x0000000dc1347c23 */ /* 0x100fe20008010042 */
[----:B------:R-:W-:Y:S01]  /*1c60*/  FFMA.FTZ R53, R186, UR13, R66 ;  /* 0x0000000dba357c23 */ /* 0x000fe20008010042 */
        /* <DEDUP_REMOVED lines=13> */
[--C-:B------:R-:W-:Y:S01]  /*1d40*/  FFMA.FTZ R0, R0, UR13, R66.reuse ;  /* 0x0000000d00007c23 */ /* 0x100fe20008010042 */
[----:B------:R-:W-:Y:S01]  /*1d50*/  FMUL.FTZ R53, R53, UR4 ;  /* 0x0000000435357c20 */ /* 0x000fe20008410000 */
[----:B------:R-:W-:Y:S01]  /*1d60*/  FMUL.FTZ R52, R52, UR4 ;  /* 0x0000000434347c20 */ /* 0x000fe20008410000 */
[----:B------:R-:W-:Y:S01]  /*1d70*/  LOP3.LUT P5, RZ, R71, 0xff0000, RZ, 0xc0, !PT ;  /* 0x00ff000047ff7812 */ /* 0x000fe200078ac0ff */
[----:B------:R-:W-:Y:S01]  /*1d80*/  FADD.FTZ R178, R178, -R181 ;  /* 0x800000b5b2b27221 */ /* 0x000fe20000010000 */
[----:B------:R-:W-:Y:S01]  /*1d90*/  FADD.FTZ R154, R154, -R163 ;  /* 0x800000a39a9a7221 */ /* 0x000fe20000010000 */
[----:B------:R-:W-:Y:S01]  /*1da0*/  FSEL R73, R53, RZ, P0 ;  /* 0x000000ff35497208 */ /* 0x000fe20000000000 */
[----:B------:R-:W-:Y:S01]  /*1db0*/  FFMA.FTZ R53, R172, UR13, R66 ;  /* 0x0000000dac357c23 */ /* 0x000fe20008010042 */
[----:B------:R-:W-:Y:S01]  /*1dc0*/  FADD.FTZ R165, R156, -R165 ;  /* 0x800000a59ca57221 */ /* 0x000fe20000010000 */
[----:B------:R-:W-:Y:S01]  /*1dd0*/  FADD.FTZ R162, R162, -R171 ;  /* 0x800000aba2a27221 */ /* 0x000fe20000010000 */
        /* <DEDUP_REMOVED lines=36> */
[----:B------:R-:W-:-:S07]  /*2020*/  F2FP.F16.F32.PACK_AB R60, R65, R0 ;  /* 0x00000000413c723e */ /* 0x000fce00000000ff */
.L_x_7852:
        /* <DEDUP_REMOVED lines=21> */
[--C-:B------:R-:W-:Y:S01]  /*2180*/  FFMA.FTZ R85, R85, UR13, R66.reuse ;  /* 0x0000000d55557c23 */ /* 0x100fe20008010042 */
[----:B------:R-:W-:Y:S01]  /*2190*/  FMUL.FTZ R0, R52, UR5 ;  /* 0x0000000534007c20 */ /* 0x000fe20008410000 */
[----:B------:R-:W-:Y:S01]  /*21a0*/  FMUL.FTZ R53, R54, UR5 ;  /* 0x0000000536357c20 */ /* 0x000fe20008410000 */
[----:B------:R-:W-:Y:S01]  /*21b0*/  FMUL.FTZ R56, R55, UR5 ;  /* 0x0000000537387c20 */ /* 0x000fe20008410000 */
[--C-:B------:R-:W-:Y:S01]  /*21c0*/  FFMA.FTZ R158, R158, UR13, R66.reuse ;  /* 0x0000000d9e9e7c23 */ /* 0x100fe20008010042 */
[----:B------:R-:W-:Y:S01]  /*21d0*/  FMUL.FTZ R0, R0, UR4 ;  /* 0x0000000400007c20 */ /* 0x000fe20008410000 */
[--C-:B------:R-:W-:Y:S01]  /*21e0*/  FFMA.FTZ R173, R173, UR13, R66.reuse ;  /* 0x0000000dadad7c23 */ /* 0x100fe20008010042 */
[--C-:B------:R-:W-:Y:S01]  /*21f0*/  FFMA.FTZ R76, R76, UR13, R66.reuse ;  /* 0x0000000d4c4c7c23 */ /* 0x100fe20008010042 */
[----:B------:R-:W-:Y:S01]  /*2200*/  FMUL.FTZ R53, R53, UR4 ;  /* 0x0000000435357c20 */ /* 0x000fe20008410000 */
[----:B------:R-:W-:Y:S01]  /*2210*/  FMUL.FTZ R56, R56, UR4 ;  /* 0x0000000438387c20 */ /* 0x000fe20008410000 */
[----:B------:R-:W-:Y:S01]  /*2220*/  FSEL R70, R0, RZ, P5 ;  /* 0x000000ff00467208 */ /* 0x000fe20002800000 */
[----:B------:R-:W-:Y:S01]  /*2230*/  FFMA.FTZ R0, R183, UR13, R66 ;  /* 0x0000000db7007c23 */ /* 0x000fe20008010042 */
        /* <DEDUP_REMOVED lines=39> */
.L_x_7853:
        /* <DEDUP_REMOVED lines=23> */
[----:B------:R-:W-:Y:S01]  /*2620*/  FFMA.FTZ R60, R60, UR12, R41 ;  /* 0x0000000c3c3c7c23 */ /* 0x000fe20008010029 */
[----:B------:R-:W-:Y:S01]  /*2630*/  LOP3.LUT P1, RZ, R68, 0xff00, RZ, 0xc0, !PT ;  /* 0x0000ff0044ff7812 */ /* 0x000fe2000782c0ff */
        /* <DEDUP_REMOVED lines=36> */
.L_x_7854:
        /* <DEDUP_REMOVED lines=69> */
.L_x_7855:
        /* <DEDUP_REMOVED lines=61> */
.L_x_7856:
[----:B------:R-:W0:Y:S01]  /*30a0*/  @P0 LDC.64 R2, c[0x0][0x478] ;  /* 0x00011e00ff020b82 */ /* 0x000e220000000a00 */
[----:B------:R-:W-:-:S04]  /*30b0*/  IMAD.WIDE.U32 R64, R145, 0x10, R64 ;  /* 0x0000001091407825 */ /* 0x000fc800078e0040 */
[----:B0-----:R-:W-:-:S05]  /*30c0*/  @P0 IMAD.WIDE.U32 R2, R145, 0x20, R2 ;  /* 0x0000002091020825 */ /* 0x001fca00078e0002 */
[----:B------:R0:W-:Y:S04]  /*30d0*/  @P0 STG.E.128 desc[UR14][R2.64], R56 ;  /* 0x0000003802000986 */ /* 0x0001e8000c101d0e */
[----:B------:R0:W-:Y:S04]  /*30e0*/  @P0 STG.E.128 desc[UR14][R2.64+0x10], R52 ;  /* 0x0000103402000986 */ /* 0x0001e8000c101d0e */
[----:B------:R0:W-:Y:S01]  /*30f0*/  STG.E.128 desc[UR14][R64.64], R60 ;  /* 0x0000003c40007986 */ /* 0x0001e2000c101d0e */
[----:B------:R-:W-:Y:S05]  /*3100*/  BRA `(.L_x_7857) ;  /* 0x00000018002c7947 */ /* 0x000fea0003800000 */
.L_x_7850:
[----:B------:R-:W-:-:S04]  /*3110*/  ISETP.NE.U32.AND P0, PT, RZ, UR22, PT ;  /* 0x00000016ff007c0c */ /* 0x000fc8000bf05070 */
[----:B------:R-:W-:-:S13]  /*3120*/  ISETP.NE.AND.EX P0, PT, RZ, UR23, PT, P0 ;  /* 0x00000017ff007c0c */ /* 0x000fda000bf05300 */
[----:B------:R-:W-:Y:S05]  /*3130*/  @P0 BRA `(.L_x_7858) ;  /* 0x0000000000fc0947 */ /* 0x000fea0003800000 */
[--C-:B------:R-:W-:Y:S01]  /*3140*/  FFMA.FTZ R163, R163, UR13, R66.reuse ;  /* 0x0000000da3a37c23 */ /* 0x100fe20008010042 */
[--C-:B------:R-:W-:Y:S01]  /*3150*/  FFMA.FTZ R63, R172, UR13, R66.reuse ;  /* 0x0000000dac3f7c23 */ /* 0x100fe20008010042 */
[----:B------:R-:W-:Y:S01]  /*3160*/  UMOV UR4, UR7 ;  /* 0x0000000700047c82 */ /* 0x000fe20008000000 */
[----:B-----5:R-:W-:Y:S01]  /*3170*/  LOP3.LUT P1, RZ, R70, 0xff00, RZ, 0xc0, !PT ;  /* 0x0000ff0046ff7812 */ /* 0x020fe2000782c0ff */
[----:B------:R-:W-:Y:S01]  /*3180*/  FADD.FTZ R60, R154, -R163 ;  /* 0x800000a39a3c7221 */ /* 0x000fe20000010000 */
[----:B------:R-:W-:Y:S01]  /*3190*/  FADD.FTZ R62, R168, -R63 ;  /* 0x8000003fa83e7221 */ /* 0x000fe20000010000 */
[----:B------:R-:W-:Y:S01]  /*31a0*/  LOP3.LUT P3, RZ, R71, 0xff, RZ, 0xc0, !PT ;  /* 0x000000ff47ff7812 */ /* 0x000fe2000786c0ff */
[--C-:B------:R-:W-:Y:S01]  /*31b0*/  FFMA.FTZ R165, R165, UR13, R66.reuse ;  /* 0x0000000da5a57c23 */ /* 0x100fe20008010042 */
[----:B------:R-:W-:Y:S01]  /*31c0*/  FMUL.FTZ R60, R60, UR12 ;  /* 0x0000000c3c3c7c20 */ /* 0x000fe20008410000 */
[----:B------:R-:W-:Y:S01]  /*31d0*/  FMUL.FTZ R62, R62, UR12 ;  /* 0x0000000c3e3e7c20 */ /* 0x000fe20008410000 */
[----:B------:R-:W-:Y:S01]  /*31e0*/  LOP3.LUT P6, RZ, R70, 0xff0000, RZ, 0xc0, !PT ;  /* 0x00ff000046ff7812 */ /* 0x000fe200078cc0ff */
[--C-:B------:R-:W-:Y:S01]  /*31f0*/  FFMA.FTZ R67, R186, UR13, R66.reuse ;  /* 0x0000000dba437c23 */ /* 0x100fe20008010042 */
[----:B------:R-:W-:Y:S01]  /*3200*/  FMUL.FTZ R60, R60, UR5 ;  /* 0x000000053c3c7c20 */ /* 0x000fe20008410000 */
[----:B------:R-:W-:Y:S01]  /*3210*/  FMUL.FTZ R62, R62, UR5 ;  /* 0x000000053e3e7c20 */ /* 0x000fe20008410000 */
[----:B------:R-:W-:Y:S01]  /*3220*/  LOP3.LUT P4, RZ, R70, 0xff000000, RZ, 0xc0, !PT ;  /* 0xff00000046ff7812 */ /* 0x000fe2000788c0ff */
[----:B------:R-:W-:Y:S01]  /*3230*/  FADD.FTZ R61, R156, -R165 ;  /* 0x800000a59c3d7221 */ /* 0x000fe20000010000 */
[----:B------:R-:W-:Y:S01]  /*3240*/  FMUL.FTZ R60, R60, UR4 ;  /* 0x000000043c3c7c20 */ /* 0x000fe20008410000 */
[----:B------:R-:W-:Y:S01]  /*3250*/  FMUL.FTZ R62, R62, UR4 ;  /* 0x000000043e3e7c20 */ /* 0x000fe20008410000 */
[--C-:B------:R-:W-:Y:S01]  /*3260*/  FFMA.FTZ R171, R171, UR13, R66.reuse ;  /* 0x0000000dabab7c23 */ /* 0x100fe20008010042 */
[--C-:B------:R-:W-:Y:S01]  /*3270*/  FFMA.FTZ R181, R181, UR13, R66.reuse ;  /* 0x0000000db5b57c23 */ /* 0x100fe20008010042 */
[--C-:B------:R-:W-:Y:S01]  /*3280*/  FFMA.FTZ R0, R0, UR13, R66.reuse ;  /* 0x0000000d00007c23 */ /* 0x100fe20008010042 */
[----:B------:R-:W-:Y:S01]  /*3290*/  FSEL R65, R60, RZ, P1 ;  /* 0x000000ff3c417208 */ /* 0x000fe20000800000 */
[----:B------:R-:W-:Y:S01]  /*32a0*/  FADD.FTZ R64, R182, -R67 ;  /* 0x80000043b6407221 */ /* 0x000fe20000010000 */
[----:B------:R-:W-:Y:S01]  /*32b0*/  FSEL R62, R62, RZ, P3 ;  /* 0x000000ff3e3e7208 */ /* 0x000fe20001800000 */
[----:B------:R-:W-:Y:S01]  /*32c0*/  FMUL.FTZ R61, R61, UR12 ;  /* 0x0000000c3d3d7c20 */ /* 0x000fe20008410000 */
[----:B------:R-:W-:Y:S01]  /*32d0*/  ISETP.GE.U32.AND P1, PT, R70, RZ, PT ;  /* 0x000000ff4600720c */ /* 0x000fe20003f26070 */
[----:B------:R-:W-:Y:S01]  /*32e0*/  FADD.FTZ R60, R162, -R171 ;  /* 0x800000aba23c7221 */ /* 0x000fe20000010000 */
[----:B------:R-:W-:Y:S01]  /*32f0*/  LOP3.LUT P3, RZ, R70, 0xff, RZ, 0xc0, !PT ;  /* 0x000000ff46ff7812 */ /* 0x000fe2000786c0ff */
        /* <DEDUP_REMOVED lines=20> */
[----:B------:R-:W-:Y:S01]  /*3440*/  ISETP.GE.U32.AND.EX P1, PT, R71, 0x1000000, PT, P1 ;  /* 0x010000004700780c */ /* 0x000fe20003f26110 */
[----:B------:R-:W-:Y:S01]  /*3450*/  FMUL.FTZ R63, R63, UR4 ;  /* 0x000000043f3f7c20 */ /* 0x000fe20008410000 */
[----:B------:R-:W-:Y:S01]  /*3460*/  FMUL.FTZ R0, R0, UR4 ;  /* 0x0000000400007c20 */ /* 0x000fe20008410000 */
[----:B------:R-:W-:-:S02]  /*3470*/  LOP3.LUT P5, RZ, R71, 0xff00, RZ, 0xc0, !PT ;  /* 0x0000ff0047ff7812 */ /* 0x000fc400078ac0ff */
[----:B------:R-:W-:Y:S02]  /*3480*/  LOP3.LUT P6, RZ, R71, 0xff0000, RZ, 0xc0, !PT ;  /* 0x00ff000047ff7812 */ /* 0x000fe400078cc0ff */
        /* <DEDUP_REMOVED lines=10> */
.L_x_7858:
        /* <DEDUP_REMOVED lines=62> */
.L_x_7859:
        /* <DEDUP_REMOVED lines=70> */
.L_x_7860:
[--C-:B0-----:R-:W-:Y:S01]  /*3d70*/  FFMA.FTZ R61, R174, UR13, R66.reuse ;  /* 0x0000000dae3d7c23 */ /* 0x101fe20008010042 */
[--C-:B------:R-:W-:Y:S01]  /*3d80*/  FFMA.FTZ R85, R85, UR13, R66.reuse ;  /* 0x0000000d55557c23 */ /* 0x100fe20008010042 */
[----:B------:R-:W-:Y:S01]  /*3d90*/  LOP3.LUT P3, RZ, R69, 0xff, RZ, 0xc0, !PT ;  /* 0x000000ff45ff7812 */ /* 0x000fe2000786c0ff */
[--C-:B------:R-:W-:Y:S01]  /*3da0*/  FFMA.FTZ R158, R158, UR13, R66.reuse ;  /* 0x0000000d9e9e7c23 */ /* 0x100fe20008010042 */
[----:B------:R-:W-:Y:S01]  /*3db0*/  FADD.FTZ R61, R170, -R61 ;  /* 0x8000003daa3d7221 */ /* 0x000fe20000010000 */
[----:B------:R-:W-:Y:S01]  /*3dc0*/  FADD.FTZ R85, R84, -R85 ;  /* 0x8000005554557221 */ /* 0x000fe20000010000 */
[----:B------:R-:W-:Y:S01]  /*3dd0*/  FFMA.FTZ R173, R173, UR13, R66 ;  /* 0x0000000dadad7c23 */ /* 0x000fe20008010042 */
[----:B------:R-:W-:Y:S01]  /*3de0*/  FADD.FTZ R158, R167, -R158 ;  /* 0x8000009ea79e7221 */ /* 0x000fe20000010000 */
[----:B------:R-:W-:Y:S01]  /*3df0*/  FMUL.FTZ R61, R61, UR12 ;  /* 0x0000000c3d3d7c20 */ /* 0x000fe20008410000 */
[----:B------:R-:W-:Y:S01]  /*3e00*/  FMUL.FTZ R85, R85, UR12 ;  /* 0x0000000c55557c20 */ /* 0x000fe20008410000 */
[--C-:B------:R-:W-:Y:S01]  /*3e10*/  FFMA.FTZ R63, R188, UR13, R66.reuse ;  /* 0x0000000dbc3f7c23 */ /* 0x100fe20008010042 */
[--C-:B------:R-:W-:Y:S01]  /*3e20*/  FFMA.FTZ R192, R192, UR13, R66.reuse ;  /* 0x0000000dc0c07c23 */ /* 0x100fe20008010042 */
        /* <DEDUP_REMOVED lines=9> */
[----:B------:R-:W-:Y:S01]  /*3ec0*/  FSEL R62, R0, RZ, P3 ;  /* 0x000000ff003e7208 */ /* 0x000fe20001800000 */
[----:B------:R-:W-:Y:S01]  /*3ed0*/  FFMA.FTZ R0, R183, UR13, R66 ;  /* 0x0000000db7007c23 */ /* 0x000fe20008010042 */
[----:B------:R-:W-:Y:S01]  /*3ee0*/  FMUL.FTZ R158, R158, UR5 ;  /* 0x000000059e9e7c20 */ /* 0x000fe20008410000 */
        /* <DEDUP_REMOVED lines=37> */
.L_x_7861:
        /* <DEDUP_REMOVED lines=69> */
.L_x_7862:
        /* <DEDUP_REMOVED lines=61> */
.L_x_7863:
[----:B------:R-:W0:Y:S01]  /*4960*/  @P0 LDC.64 R2, c[0x0][0x478] ;  /* 0x00011e00ff020b82 */ /* 0x000e220000000a00 */
[----:B------:R-:W-:-:S04]  /*4970*/  IMAD.WIDE.U32 R64, R145, 0x10, R64 ;  /* 0x0000001091407825 */ /* 0x000fc800078e0040 */
[----:B0-----:R-:W-:-:S05]  /*4980*/  @P0 IMAD.WIDE.U32 R2, R145, 0x20, R2 ;  /* 0x0000002091020825 */ /* 0x001fca00078e0002 */
[----:B------:R1:W-:Y:S04]  /*4990*/  @P0 STG.E.128 desc[UR14][R2.64], R56 ;  /* 0x0000003802000986 */ /* 0x0003e8000c101d0e */
[----:B------:R1:W-:Y:S04]  /*49a0*/  @P0 STG.E.128 desc[UR14][R2.64+0x10], R52 ;  /* 0x0000103402000986 */ /* 0x0003e8000c101d0e */
[----:B------:R1:W-:Y:S02]  /*49b0*/  STG.E.128 desc[UR14][R64.64], R60 ;  /* 0x0000003c40007986 */ /* 0x0003e4000c101d0e */
.L_x_7857:
        /* <DEDUP_REMOVED lines=46> */
.L_x_7849:
        /* <DEDUP_REMOVED lines=21> */
.L_x_7865:
        /* <DEDUP_REMOVED lines=9> */
.L_x_10803:


//--------------------- .text._ZN10layer_norm22ln_bwd_finalize_kernelINS_22Kernel_traits_finalizeILj3072Ef6__halffS2_fjLb0ELj1024ELj4ENS_18Kernel_traits_baseILj3072EfS2_fS2_fjLj1024EEEEELb0ELb0EEEvNS_9BwdParamsE --------------------------
	.section	.text._ZN10layer_norm22ln_bwd_finalize_kernelINS_22Kernel_traits_finalizeILj3072Ef6__halffS2_fjLb0ELj1024ELj4ENS_18Kernel_traits_baseILj3072EfS2_fS2_fjLj1024EEEEELb0ELb0EEEvNS_9BwdParamsE,"ax",@progbits
	.align	128
        .global         _ZN10layer_norm22ln_bwd_finalize_kernelINS_22Kernel_traits_finalizeILj3072Ef6__halffS2_fjLb0ELj1024ELj4ENS_18Kernel_traits_baseILj3072EfS2_fS2_fjLj1024EEEEELb0ELb0EEEvNS_9BwdParamsE
        .type           _ZN10layer_norm22ln_bwd_finalize_kernelINS_22Kernel_traits_finalizeILj3072Ef6__halffS2_fjLb0ELj1024ELj4ENS_18Kernel_traits_baseILj3072EfS2_fS2_fjLj1024EEEEELb0ELb0EEEvNS_9BwdParamsE,@function
        .size           _ZN10layer_norm22ln_bwd_finalize_kernelINS_22Kernel_traits_finalizeILj3072Ef6__halffS2_fjLb0ELj1024ELj4ENS_18Kernel_traits_baseILj3072EfS2_fS2_fjLj1024EEEEELb0ELb0EEEvNS_9BwdParamsE,(.L_x_10804 - _ZN10layer_norm22ln_bwd_finalize_kernelINS_22Kernel_traits_finalizeILj3072Ef6__halffS2_fjLb0ELj1024ELj4ENS_18Kernel_traits_baseILj3072EfS2_fS2_fjLj1024EEEEELb0ELb0EEEvNS_9BwdParamsE)
        .other          _ZN10layer_norm22ln_bwd_finalize_kernelINS_22Kernel_traits_finalizeILj3072Ef6__halffS2_fjLb0ELj1024ELj4ENS_18Kernel_traits_baseILj3072EfS2_fS2_fjLj1024EEEEELb0ELb0EEEvNS_9BwdParamsE,@"STO_CUDA_ENTRY STV_DEFAULT"
_ZN10layer_norm22ln_bwd_finalize_kernelINS_22Kernel_traits_finalizeILj3072Ef6__halffS2_fjLb0ELj1024ELj4ENS_18Kernel_traits_baseILj3072EfS2_fS2_fjLj1024EEEEELb0ELb0EEEvNS_9BwdParamsE:
.text._ZN10layer_norm22ln_bwd_finalize_kernelINS_22Kernel_traits_finalizeILj3072Ef6__halffS2_fjLb0ELj1024ELj4ENS_18Kernel_traits_baseILj3072EfS2_fS2_fjLj1024EEEEELb0ELb0EEEvNS_9BwdParamsE:
        /* <DEDUP_REMOVED lines=82> */
.L_x_7870:
        /* <DEDUP_REMOVED lines=118> */
.L_x_7869:
[----:B------:R-:W-:Y:S05]  /*0c80*/  BSYNC.RECONVERGENT B1 ;  /* 0x0000000000017941 */ /* 0x000fea0003800200 */
.L_x_7868:
        /* <DEDUP_REMOVED lines=75> */
.L_x_7872:
[----:B------:R-:W-:Y:S05]  /*1140*/  BSYNC.RECONVERGENT B1 ;  /* 0x0000000000017941 */ /* 0x000fea0003800200 */
.L_x_7871:
        /* <DEDUP_REMOVED lines=37> */
.L_x_7874:
[----:B------:R-:W-:Y:S05]  /*13a0*/  BSYNC.RECONVERGENT B1 ;  /* 0x0000000000017941 */ /* 0x000fea0003800200 */
.L_x_7873:
[----:B------:R-:W-:Y:S05]  /*13b0*/  @!P1 BRA `(.L_x_7867) ;  /* 0x0000000000409947 */ /* 0x000fea0003800000 */
[----:B------:R-:W0:Y:S01]  /*13c0*/  LDC.64 R6, c[0x0][0x440] ;  /* 0x00011000ff067b82 */ /* 0x000e220000000a00 */
[----:B------:R-:W-:Y:S01]  /*13d0*/  IMAD R59, R2, R56, R59 ;  /* 0x00000038023b7224 */ /* 0x000fe200078e023b */
[----:B------:R-:W-:Y:S02]  /*13e0*/  LOP3.LUT R8, R8, 0x1f, RZ, 0xc0, !PT ;  /* 0x0000001f08087812 */ /* 0x000fe400078ec0ff */
[----:B------:R-:W-:Y:S02]  /*13f0*/  IADD3 R9, PT, PT, -R9, RZ, RZ ;  /* 0x000000ff09097210 */ /* 0x000fe40007ffe1ff */
[----:B------:R-:W-:Y:S02]  /*1400*/  IADD3 R59, PT, PT, R8, R59, RZ ;  /* 0x0000003b083b7210 */ /* 0x000fe40007ffe0ff */
[----:B------:R-:W1:Y:S05]  /*1410*/  LDC.64 R10, c[0x0][0x448] ;  /* 0x00011200ff0a7b82 */ /* 0x000e6a0000000a00 */
.L_x_7875:
        /* <DEDUP_REMOVED lines=10> */
.L_x_7867:
[----:B------:R-:W-:Y:S05]  /*14c0*/  BSYNC.RECONVERGENT B0 ;  /* 0x0000000000007941 */ /* 0x000fea0003800200 */
.L_x_7866:
        /* <DEDUP_REMOVED lines=57> */
.L_x_7876:
        /* <DEDUP_REMOVED lines=10> */
.L_x_10804:


//--------------------- .text._ZN10layer_norm13ln_bwd_kernelINS_13Kernel_traitsIf6__halffS2_fjLj3072ELj1ELj1ELj4ELj16ENS_18Kernel_traits_baseILj3072EfS2_fS2_fjLj128EEEEELb1ELb0ELb1ELb0EEEvNS_9BwdParamsE --------------------------
	.section	.text._ZN10layer_norm13ln_bwd_kernelINS_13Kernel_traitsIf6__halffS2_fjLj3072ELj1ELj1ELj4ELj16ENS_18Kernel_traits_baseILj3072EfS2_fS2_fjLj128EEEEELb1ELb0ELb1ELb0EEEvNS_9BwdParamsE,"ax",@progbits
	.align	128
        .global         _ZN10layer_norm13ln_bwd_kernelINS_13Kernel_traitsIf6__halffS2_fjLj3072ELj1ELj1ELj4ELj16ENS_18Kernel_traits_baseILj3072EfS2_fS2_fjLj128EEEEELb1ELb0ELb1ELb0EEEvNS_9BwdParamsE
        .type           _ZN10layer_norm13ln_bwd_kernelINS_13Kernel_traitsIf6__halffS2_fjLj3072ELj1ELj1ELj4ELj16ENS_18Kernel_traits_baseILj3072EfS2_fS2_fjLj128EEEEELb1ELb0ELb1ELb0EEEvNS_9BwdParamsE,@function
        .size           _ZN10layer_norm13ln_bwd_kernelINS_13Kernel_traitsIf6__halffS2_fjLj3072ELj1ELj1ELj4ELj16ENS_18Kernel_traits_baseILj3072EfS2_fS2_fjLj128EEEEELb1ELb0ELb1ELb0EEEvNS_9BwdParamsE,(.L_x_10805 - _ZN10layer_norm13ln_bwd_kernelINS_13Kernel_traitsIf6__halffS2_fjLj3072ELj1ELj1ELj4ELj16ENS_18Kernel_traits_baseILj3072EfS2_fS2_fjLj128EEEEELb1ELb0ELb1ELb0EEEvNS_9BwdParamsE)
        .other          _ZN10layer_norm13ln_bwd_kernelINS_13Kernel_traitsIf6__halffS2_fjLj3072ELj1ELj1ELj4ELj16ENS_18Kernel_traits_baseILj3072EfS2_fS2_fjLj128EEEEELb1ELb0ELb1ELb0EEEvNS_9BwdParamsE,@"STO_CUDA_ENTRY STV_DEFAULT"
_ZN10layer_norm13ln_bwd_kernelINS_13Kernel_traitsIf6__halffS2_fjLj3072ELj1ELj1ELj4ELj16ENS_18Kernel_traits_baseILj3072EfS2_fS2_fjLj128EEEEELb1ELb0ELb1ELb0EEEvNS_9BwdParamsE:
.text._ZN10layer_norm13ln_bwd_kernelINS_13Kernel_traitsIf6__halffS2_fjLj3072ELj1ELj1ELj4ELj16ENS_18Kernel_traits_baseILj3072EfS2_fS2_fjLj128EEEEELb1ELb0ELb1ELb0EEEvNS_9BwdParamsE:
        /* <DEDUP_REMOVED lines=86> */
.L_x_7990:
        /* <DEDUP_REMOVED lines=61> */
[----:B------:R-:W-:Y:S01]  /*0930*/  IADD3 R185, PT, PT, R185, 0x80, RZ ;  /* 0x00000080b9b97810 */ /* 0x000fe20007ffe0ff */
[C---:B---3--:R-:W-:Y:S01]  /*0940*/  FADD.FTZ R153, -R183.reuse, R113 ;  /* 0x00000071b7997221 */ /* 0x048fe20000010100 */
[C---:B------:R-:W-:Y:S01]  /*0950*/  FADD.FTZ R157, -R183.reuse, R115 ;  /* 0x00000073b79d7221 */ /* 0x040fe20000010100 */
[C---:B------:R-:W-:Y:S01]  /*0960*/  FADD.FTZ R3, -R183.reuse, R112 ;  /* 0x00000070b7037221 */ /* 0x040fe20000010100 */
[----:B------:R-:W-:-:S02]  /*0970*/  FADD.FTZ R155, -R183, R114 ;  /* 0x00000072b79b7221 */ /* 0x000fc40000010100 */
[C---:B------:R-:W-:Y:S01]  /*0980*/  FMUL.FTZ R152, R132.reuse, R157 ;  /* 0x0000009d84987220 */ /* 0x040fe20000410000 */
[--C-:B----4-:R-:W-:Y:S02]  /*0990*/  HADD2.F32 R113, -RZ, R116.reuse.H0_H0 ;  /* 0x20000074ff717230 */ /* 0x110fe40000004100 */
[--C-:B------:R-:W-:Y:S02]  /*09a0*/  HADD2.F32 R112, -RZ, R117.reuse.H1_H1 ;  /* 0x30000075ff707230 */ /* 0x100fe40000004100 */
[----:B------:R-:W-:Y:S01]  /*09b0*/  FMUL.FTZ R3, R132, R3 ;  /* 0x0000000384037220 */ /* 0x000fe20000410000 */
[----:B------:R-:W-:Y:S02]  /*09c0*/  HADD2.F32 R116, -RZ, R116.H1_H1 ;  /* 0x30000074ff747230 */ /* 0x000fe40000004100 */
[----:B------:R-:W-:Y:S01]  /*09d0*/  FMUL.FTZ R154, R88, R113 ;  /* 0x00000071589a7220 */ /* 0x000fe20000410000 */
[----:B------:R-:W-:Y:S02]  /*09e0*/  HADD2.F32 R115, -RZ, R117.H0_H0 ;  /* 0x20000075ff737230 */ /* 0x000fe40000004100 */
[C---:B0-----:R-:W-:Y:S01]  /*09f0*/  FMUL.FTZ R150, R132.reuse, R153 ;  /* 0x0000009984967220 */ /* 0x041fe20000410000 */
[----:B------:R-:W-:Y:S01]  /*0a00*/  FMUL.FTZ R151, R132, R155 ;  /* 0x0000009b84977220 */ /* 0x000fe20000410000 */
[----:B------:R-:W-:Y:S01]  /*0a10*/  FADD.FTZ R43, R43, R112 ;  /* 0x000000702b2b7221 */ /* 0x000fe20000010000 */
[-C--:B------:R-:W-:Y:S01]  /*0a20*/  FFMA.FTZ R67, R152, R112.reuse, R67 ;  /* 0x0000007098437223 */ /* 0x080fe20000010043 */
[----:B------:R-:W-:Y:S01]  /*0a30*/  FMUL.FTZ R157, R91, R112 ;  /* 0x000000705b9d7220 */ /* 0x000fe20000410000 */
        /* <DEDUP_REMOVED lines=8> */
[----:B------:R-:W-:Y:S01]  /*0ac0*/  FADD.FTZ R115, R112, R153 ;  /* 0x0000009970737221 */ /* 0x000fe20000010000 */
[----:B------:R-:W-:Y:S01]  /*0ad0*/  FFMA.FTZ R112, R150, R153, R113 ;  /* 0x0000009996707223 */ /* 0x000fe20000010071 */
[----:B------:R-:W-:-:S02]  /*0ae0*/  HADD2.F32 R159, -RZ, R118.H0_H0 ;  /* 0x20000076ff9f7230 */ /* 0x000fc40000004100 */
[----:B------:R-:W-:Y:S01]  /*0af0*/  FADD.FTZ R117, -R183, R120 ;  /* 0x00000078b7757221 */ /* 0x000fe20000010100 */
        /* <DEDUP_REMOVED lines=8> */
[----:B------:R-:W-:-:S02]  /*0b80*/  HADD2.F32 R163, -RZ, R119.H0_H0 ;  /* 0x20000077ffa37230 */ /* 0x000fc40000004100 */
[----:B------:R-:W-:Y:S01]  /*0b90*/  FADD.FTZ R161, -R183, R122 ;  /* 0x0000007ab7a17221 */ /* 0x000fe20000010100 */
[----:B------:R-:W-:Y:S01]  /*0ba0*/  FADD.FTZ R36, R36, R159 ;  /* 0x0000009f24247221 */ /* 0x000fe20000010000 */
[----:B------:R-:W-:Y:S01]  /*0bb0*/  FFMA.FTZ R60, R155, R159, R60 ;  /* 0x0000009f9b3c7223 */ /* 0x000fe2000001003c */
[C---:B------:R-:W-:Y:S01]  /*0bc0*/  FMUL.FTZ R160, R132.reuse, R121 ;  /* 0x0000007984a07220 */ /* 0x040fe20000410000 */
        /* <DEDUP_REMOVED lines=23> */
.L_x_7881:
[----:B----4-:R-:W-:Y:S05]  /*0d40*/  BSYNC.RECONVERGENT B1 ;  /* 0x0000000000017941 */ /* 0x010fea0003800200 */
.L_x_7880:
[----:B------:R-:W-:Y:S04]  /*0d50*/  BSSY.RECONVERGENT B1, `(.L_x_7882) ;  /* 0x0000055000017945 */ /* 0x000fe80003800200 */
[----:B------:R-:W-:Y:S05]  /*0d60*/  @!P2 BRA `(.L_x_7883) ;  /* 0x00000004004ca947 */ /* 0x000fea0003800000 */
[----:B------:R-:W0:Y:S08]  /*0d70*/  LDC.64 R114, c[0x0][0x3a8] ;  /* 0x0000ea00ff727b82 */ /* 0x000e300000000a00 */
[----:B------:R-:W1:Y:S01]  /*0d80*/  LDC.64 R112, c[0x0][0x428] ;  /* 0x00010a00ff707b82 */ /* 0x000e620000000a00 */
[----:B------:R-:W-:-:S07]  /*0d90*/  ISETP.NE.U32.AND P0, PT, RZ, UR12, PT ;  /* 0x0000000cff007c0c */ /* 0x000fce000bf05070 */
[----:B------:R-:W2:Y:S01]  /*0da0*/  LDC.64 R138, c[0x0][0x3b0] ;  /* 0x0000ec00ff8a7b82 */ /* 0x000ea20000000a00 */
[----:B0-----:R-:W-:-:S05]  /*0db0*/  IMAD.WIDE.U32 R136, R185, 0x20, R114 ;  /* 0x00000020b9887825 */ /* 0x001fca00078e0072 */
[----:B------:R0:W3:Y:S01]  /*0dc0*/  LDG.E.128 R120, desc[UR10][R136.64+0x10] ;  /* 0x0000100a88787981 */ /* 0x0000e2000c1e1d00 */
[----:B-1----:R-:W-:-:S03]  /*0dd0*/  IMAD.WIDE.U32 R116, R186, 0x10, R112 ;  /* 0x00000010ba747825 */ /* 0x002fc600078e0070 */
[----:B------:R-:W0:Y:S04]  /*0de0*/  LDG.E.128 R112, desc[UR10][R136.64] ;  /* 0x0000000a88707981 */ /* 0x000e28000c1e1d00 */
[----:B------:R-:W4:Y:S01]  /*0df0*/  LDG.E.128 R116, desc[UR10][R116.64] ;  /* 0x0000000a74747981 */ /* 0x000f22000c1e1d00 */
[----:B------:R-:W-:-:S13]  /*0e00*/  ISETP.NE.AND.EX P0, PT, RZ, UR13, PT, P0 ;  /* 0x0000000dff007c0c */ /* 0x000fda000bf05300 */
[----:B------:R-:W1:Y:S01]  /*0e10*/  @P0 LDC.64 R126, c[0x0][0x438] ;  /* 0x00010e00ff7e0b82 */ /* 0x000e620000000a00 */
[----:B--2---:R-:W-:-:S04]  /*0e20*/  IMAD.WIDE.U32 R138, R184, 0x8, R138 ;  /* 0x00000008b88a7825 */ /* 0x004fc800078e008a */
[----:B-1----:R-:W-:Y:S02]  /*0e30*/  @P0 IMAD.WIDE.U32 R134, R185, 0x20, R126 ;  /* 0x00000020b9860825 */ /* 0x002fe400078e007e */
[----:B------:R-:W5:Y:S04]  /*0e40*/  LDG.E.64 R126, desc[UR10][R138.64] ;  /* 0x0000000a8a7e7981 */ /* 0x000f68000c1e1b00 */
[----:B------:R-:W5:Y:S04]  /*0e50*/  @P0 LDG.E.128 R8, desc[UR10][R134.64] ;  /* 0x0000000a86080981 */ /* 0x000f68000c1e1d00 */
[----:B------:R1:W5:Y:S01]  /*0e60*/  @P0 LDG.E.128 R4, desc[UR10][R134.64+0x10] ;  /* 0x0000100a86040981 */ /* 0x000362000c1e1d00 */
[----:B------:R-:W-:-:S02]  /*0e70*/  IADD3 R186, PT, PT, R186, 0x80, RZ ;  /* 0x00000080baba7810 */ /* 0x000fc40007ffe0ff */
[----:B------:R-:W-:Y:S02]  /*0e80*/  IADD3 R184, PT, PT, R184, 0x80, RZ ;  /* 0x00000080b8b87810 */ /* 0x000fe40007ffe0ff */
[----:B------:R-:W-:Y:S01]  /*0e90*/  IADD3 R185, PT, PT, R185, 0x80, RZ ;  /* 0x00000080b9b97810 */ /* 0x000fe20007ffe0ff */
[C---:B0-----:R-:W-:Y:S01]  /*0ea0*/  FADD.FTZ R137, -R183.reuse, R113 ;  /* 0x00000071b7897221 */ /* 0x041fe20000010100 */
[C---:B------:R-:W-:Y:S01]  /*0eb0*/  FADD.FTZ R145, -R183.reuse, R115 ;  /* 0x00000073b7917221 */ /* 0x040fe20000010100 */
[C---:B------:R-:W-:Y:S01]  /*0ec0*/  FADD.FTZ R141, -R183.reuse, R112 ;  /* 0x00000070b78d7221 */ /* 0x040fe20000010100 */
[--C-:B----4-:R-:W-:Y:S02]  /*0ed0*/  HADD2.F32 R113, -RZ, R116.reuse.H0_H0 ;  /* 0x20000074ff717230 */ /* 0x110fe40000004100 */
[----:B------:R-:W-:Y:S01]  /*0ee0*/  FADD.FTZ R143, -R183, R114 ;  /* 0x00000072b78f7221 */ /* 0x000fe20000010100 */
[----:B------:R-:W-:Y:S02]  /*0ef0*/  HADD2.F32 R112, -RZ, R117.H1_H1 ;  /* 0x30000075ff707230 */ /* 0x000fe40000004100 */
[----:B------:R-:W-:Y:S01]  /*0f00*/  FMUL.FTZ R136, R132, R145 ;  /* 0x0000009184887220 */ /* 0x000fe20000410000 */
[----:B------:R-:W-:-:S02]  /*0f10*/  HADD2.F32 R116, -RZ, R116.H1_H1 ;  /* 0x30000074ff747230 */ /* 0x000fc40000004100 */
[----:B-1----:R-:W-:Y:S01]  /*0f20*/  FMUL.FTZ R135, R132, R141 ;  /* 0x0000008d84877220 */ /* 0x002fe20000410000 */
[----:B------:R-:W-:Y:S01]  /*0f30*/  FMUL.FTZ R138, R80, R113 ;  /* 0x00000071508a7220 */ /* 0x000fe20000410000 */
[C---:B------:R-:W-:Y:S01]  /*0f40*/  FMUL.FTZ R134, R132.reuse, R137 ;  /* 0x0000008984867220 */ /* 0x040fe20000410000 */
        /* <DEDUP_REMOVED lines=15> */
[----:B------:R-:W-:-:S02]  /*1040*/  HADD2.F32 R117, -RZ, R118.H0_H0 ;  /* 0x20000076ff757230 */ /* 0x000fc40000004100 */
[--C-:B------:R-:W-:Y:S02]  /*1050*/  HADD2.F32 R149, -RZ, R119.reuse.H0_H0 ;  /* 0x20000077ff957230 */ /* 0x100fe40000004100 */
[----:B------:R-:W-:Y:S01]  /*1060*/  FADD.FTZ R114, R115, R140 ;  /* 0x0000008c73727221 */ /* 0x000fe20000010000 */
[----:B------:R-:W-:Y:S02]  /*1070*/  HADD2.F32 R190, -RZ, R119.H1_H1 ;  /* 0x30000077ffbe7230 */ /* 0x000fe40000004100 */
[----:B---3--:R-:W-:Y:S01]  /*1080*/  FADD.FTZ R119, -R183, R120 ;  /* 0x00000078b7777221 */ /* 0x008fe20000010100 */
[----:B------:R-:W-:Y:S01]  /*1090*/  FFMA.FTZ R113, R137, R140, R112 ;  /* 0x0000008c89717223 */ /* 0x000fe20000010070 */
[----:B------:R-:W-:Y:S02]  /*10a0*/  HADD2.F32 R118, -RZ, R118.H1_H1 ;  /* 0x30000076ff767230 */ /* 0x000fe40000004100 */
[C---:B------:R-:W-:Y:S01]  /*10b0*/  FADD.FTZ R121, -R183.reuse, R121 ;  /* 0x00000079b7797221 */ /* 0x040fe20000010100 */
        /* <DEDUP_REMOVED lines=30> */
.L_x_7883:
[----:B------:R-:W-:Y:S05]  /*12a0*/  BSYNC.RECONVERGENT B1 ;  /* 0x0000000000017941 */ /* 0x000fea0003800200 */
.L_x_7882:
        /* <DEDUP_REMOVED lines=22> */
[----:B------:R-:W-:Y:S01]  /*1410*/  FMUL.FTZ R165, R132, R165 ;  /* 0x000000a584a57220 */ /* 0x000fe20000410000 */
[----:B------:R-:W-:-:S02]  /*1420*/  HADD2.F32 R120, -RZ, R120.H1_H1 ;  /* 0x30000078ff787230 */ /* 0x000fc40000004100 */
[----:B------:R-:W-:Y:S01]  /*1430*/  FMUL.FTZ R172, R72, R113 ;  /* 0x0000007148ac7220 */ /* 0x000fe20000410000 */
[--C-:B------:R-:W-:Y:S02]  /*1440*/  HADD2.F32 R115, -RZ, R121.reuse.H0_H0 ;  /* 0x20000079ff737230 */ /* 0x100fe40000004100 */
[C---:B0-----:R-:W-:Y:S01]  /*1450*/  FMUL.FTZ R167, R132.reuse, R171 ;  /* 0x000000ab84a77220 */ /* 0x041fe20000410000 */
        /* <DEDUP_REMOVED lines=8> */
[----:B------:R-:W-:-:S02]  /*14e0*/  HADD2.F32 R114, -RZ, R121.H1_H1 ;  /* 0x30000079ff727230 */ /* 0x000fc40000004100 */
[----:B------:R-:W-:Y:S01]  /*14f0*/  FADD.FTZ R26, R26, R115 ;  /* 0x000000731a1a7221 */ /* 0x000fe20000010000 */
[-C--:B------:R-:W-:Y:S01]  /*1500*/  FFMA.FTZ R50, R167, R115.reuse, R50 ;  /* 0x00000073a7327223 */ /* 0x080fe20000010032 */
[----:B------:R-:W-:Y:S01]  /*1510*/  FMUL.FTZ R174, R74, R115 ;  /* 0x000000734aae7220 */ /* 0x000fe20000410000 */
[----:B------:R-:W-:Y:S01]  /*1520*/  FADD.FTZ R115, R112, R173 ;  /* 0x000000ad70737221 */ /* 0x000fe20000010000 */
[----:B------:R-:W-:Y:S01]  /*1530*/  FFMA.FTZ R112, R166, R173, R113 ;  /* 0x000000ada6707223 */ /* 0x000fe20000010071 */
[----:B------:R-:W-:Y:S01]  /*1540*/  FADD.FTZ R177, -R183, R117 ;  /* 0x00000075b7b17221 */ /* 0x000fe20000010100 */
[----:B------:R-:W-:Y:S01]  /*1550*/  FMUL.FTZ R169, R132, R175 ;  /* 0x000000af84a97220 */ /* 0x000fe20000410000 */
        /* <DEDUP_REMOVED lines=39> */
.L_x_7879:
        /* <DEDUP_REMOVED lines=35> */
.L_x_7885:
        /* <DEDUP_REMOVED lines=30> */
.L_x_7884:
[----:B----4-:R-:W-:Y:S05]  /*1be0*/  BSYNC.RECONVERGENT B0 ;  /* 0x0000000000007941 */ /* 0x010fea0003800200 */
.L_x_7878:
        /* <DEDUP_REMOVED lines=31> */
.L_x_7887:
[----:B------:R-:W-:Y:S05]  /*1de0*/  BSYNC.RECONVERGENT B0 ;  /* 0x0000000000007941 */ /* 0x000fea0003800200 */
.L_x_7886:
        /* <DEDUP_REMOVED lines=50> */
.L_x_7892:
        /* <DEDUP_REMOVED lines=12> */
.L_x_7893:
        /* <DEDUP_REMOVED lines=12> */
.L_x_7894:
        /* <DEDUP_REMOVED lines=12> */
.L_x_7895:
        /* <DEDUP_REMOVED lines=12> */
.L_x_7896:
        /* <DEDUP_REMOVED lines=12> */
.L_x_7897:
        /* <DEDUP_REMOVED lines=12> */
.L_x_7898:
        /* <DEDUP_REMOVED lines=14> */
.L_x_7891:
        /* <DEDUP_REMOVED lines=45> */
.L_x_7900:
        /* <DEDUP_REMOVED lines=12> */
.L_x_7901:
        /* <DEDUP_REMOVED lines=12> */
.L_x_7902:
        /* <DEDUP_REMOVED lines=12> */
.L_x_7903:
        /* <DEDUP_REMOVED lines=12> */
.L_x_7904:
        /* <DEDUP_REMOVED lines=12> */
.L_x_7905:
        /* <DEDUP_REMOVED lines=12> */
.L_x_7906:
        /* <DEDUP_REMOVED lines=9> */
.L_x_7890:
        /* <DEDUP_REMOVED lines=14> */
[----:B------:R-:W-:-:S04]  /*2f30*/  F2FP.F16.F32.PACK_AB R115, RZ, R115 ;  /* 0x00000073ff73723e */ /* 0x000fc800000000ff */
[----:B------:R-:W-:-:S07]  /*2f40*/  PRMT R100, R115, 0x7610, R100 ;  /* 0x0000761073647816 */ /* 0x000fce0000000064 */
.L_x_7908:
        /* <DEDUP_REMOVED lines=11> */
.L_x_7909:
        /* <DEDUP_REMOVED lines=11> */
.L_x_7910:
        /* <DEDUP_REMOVED lines=11> */
.L_x_7911:
        /* <DEDUP_REMOVED lines=11> */
.L_x_7912:
        /* <DEDUP_REMOVED lines=11> */
.L_x_7913:
        /* <DEDUP_REMOVED lines=11> */
.L_x_7914:
        /* <DEDUP_REMOVED lines=10> */
[----:B------:R-:W-:-:S04]  /*3410*/  F2FP.F16.F32.PACK_AB R115, RZ, R115 ;  /* 0x00000073ff73723e */ /* 0x000fc800000000ff */
[----:B------:R-:W-:Y:S01]  /*3420*/  PRMT R103, R103, 0x5410, R115 ;  /* 0x0000541067677816 */ /* 0x000fe20000000073 */
[----:B------:R-:W-:Y:S06]  /*3430*/  BRA `(.L_x_7899) ;  /* 0x00000004006c7947 */ /* 0x000fec0003800000 */
.L_x_7907:
        /* <DEDUP_REMOVED lines=39> */
.L_x_7915:
[----:B------:R-:W-:Y:S05]  /*36b0*/  @!P5 BRA `(.L_x_7916) ;  /* 0x000000000018d947 */ /* 0x000fea0003800000 */
[----:B------:R-:W-:Y:S01]  /*36c0*/  FMUL.FTZ R105, R111, UR17 ;  /* 0x000000116f697c20 */ /* 0x000fe20008410000 */
[----:B------:R-:W-:-:S03]  /*36d0*/  LOP3.LUT P0, RZ, R128, 0xff00, RZ, 0xc0, !PT ;  /* 0x0000ff0080ff7812 */ /* 0x000fc6000780c0ff */
[----:B------:R-:W-:-:S05]  /*36e0*/  FMUL.FTZ R105, R105, UR16 ;  /* 0x0000001069697c20 */ /* 0x000fca0008410000 */
[----:B------:R-:W-:-:S04]  /*36f0*/  FSEL R105, R105, RZ, P0 ;  /* 0x000000ff69697208 */ /* 0x000fc80000000000 */
[----:B------:R-:W-:-:S04]  /*3700*/  F2FP.F16.F32.PACK_AB R105, RZ, R105 ;  /* 0x00000069ff69723e */ /* 0x000fc800000000ff */
[----:B------:R-:W-:-:S07]  /*3710*/  PRMT R100, R100, 0x5410, R105 ;  /* 0x0000541064647816 */ /* 0x000fce0000000069 */
.L_x_7916:
[----:B------:R-:W-:Y:S05]  /*3720*/  @!P5 BRA `(.L_x_7917) ;  /* 0x000000000018d947 */ /* 0x000fea0003800000 */
[----:B------:R-:W-:Y:S01]  /*3730*/  FMUL.FTZ R105, R106, UR17 ;  /* 0x000000116a697c20 */ /* 0x000fe20008410000 */
[----:B------:R-:W-:-:S03]  /*3740*/  LOP3.LUT P0, RZ, R128, 0xff0000, RZ, 0xc0, !PT ;  /* 0x00ff000080ff7812 */ /* 0x000fc6000780c0ff */
[----:B------:R-:W-:-:S05]  /*3750*/  FMUL.FTZ R105, R105, UR16 ;  /* 0x0000001069697c20 */ /* 0x000fca0008410000 */
[----:B------:R-:W-:-:S04]  /*3760*/  FSEL R105, R105, RZ, P0 ;  /* 0x000000ff69697208 */ /* 0x000fc80000000000 */
[----:B------:R-:W-:-:S04]  /*3770*/  F2FP.F16.F32.PACK_AB R105, RZ, R105 ;  /* 0x00000069ff69723e */ /* 0x000fc800000000ff */
[----:B------:R-:W-:-:S07]  /*3780*/  PRMT R101, R105, 0x7610, R101 ;  /* 0x0000761069657816 */ /* 0x000fce0000000065 */
.L_x_7917:
[----:B------:R-:W-:Y:S05]  /*3790*/  @!P5 BRA `(.L_x_7918) ;  /* 0x000000000018d947 */ /* 0x000fea0003800000 */
[----:B------:R-:W-:Y:S01]  /*37a0*/  FMUL.FTZ R105, R107, UR17 ;  /* 0x000000116b697c20 */ /* 0x000fe20008410000 */
[----:B------:R-:W-:-:S03]  /*37b0*/  LOP3.LUT P0, RZ, R128, 0xff000000, RZ, 0xc0, !PT ;  /* 0xff00000080ff7812 */ /* 0x000fc6000780c0ff */
[----:B------:R-:W-:-:S05]  /*37c0*/  FMUL.FTZ R105, R105, UR16 ;  /* 0x0000001069697c20 */ /* 0x000fca0008410000 */
[----:B------:R-:W-:-:S04]  /*37d0*/  FSEL R105, R105, RZ, P0 ;  /* 0x000000ff69697208 */ /* 0x000fc80000000000 */
[----:B------:R-:W-:-:S04]  /*37e0*/  F2FP.F16.F32.PACK_AB R105, RZ, R105 ;  /* 0x00000069ff69723e */ /* 0x000fc800000000ff */
[----:B------:R-:W-:-:S07]  /*37f0*/  PRMT R101, R101, 0x5410, R105 ;  /* 0x0000541065657816 */ /* 0x000fce0000000069 */
.L_x_7918:
[----:B------:R-:W-:Y:S05]  /*3800*/  @!P5 BRA `(.L_x_7919) ;  /* 0x000000000018d947 */ /* 0x000fea0003800000 */
[----:B------:R-:W-:Y:S01]  /*3810*/  FMUL.FTZ R105, R108, UR17 ;  /* 0x000000116c697c20 */ /* 0x000fe20008410000 */
[----:B------:R-:W-:-:S03]  /*3820*/  LOP3.LUT P0, RZ, R129, 0xff, RZ, 0xc0, !PT ;  /* 0x000000ff81ff7812 */ /* 0x000fc6000780c0ff */
[----:B------:R-:W-:-:S05]  /*3830*/  FMUL.FTZ R105, R105, UR16 ;  /* 0x0000001069697c20 */ /* 0x000fca0008410000 */
[----:B------:R-:W-:-:S04]  /*3840*/  FSEL R105, R105, RZ, P0 ;  /* 0x000000ff69697208 */ /* 0x000fc80000000000 */
[----:B------:R-:W-:-:S04]  /*3850*/  F2FP.F16.F32.PACK_AB R105, RZ, R105 ;  /* 0x00000069ff69723e */ /* 0x000fc800000000ff */
[----:B------:R-:W-:-:S07]  /*3860*/  PRMT R102, R105, 0x7610, R102 ;  /* 0x0000761069667816 */ /* 0x000fce0000000066 */
.L_x_7919:
[----:B------:R-:W-:Y:S05]  /*3870*/  @!P5 BRA `(.L_x_7920) ;  /* 0x000000000018d947 */ /* 0x000fea0003800000 */
[----:B------:R-:W-:Y:S01]  /*3880*/  FMUL.FTZ R105, R109, UR17 ;  /* 0x000000116d697c20 */ /* 0x000fe20008410000 */
[----:B------:R-:W-:-:S03]  /*3890*/  LOP3.LUT P0, RZ, R129, 0xff00, RZ, 0xc0, !PT ;  /* 0x0000ff0081ff7812 */ /* 0x000fc6000780c0ff */
[----:B------:R-:W-:-:S05]  /*38a0*/  FMUL.FTZ R105, R105, UR16 ;  /* 0x0000001069697c20 */ /* 0x000fca0008410000 */
[----:B------:R-:W-:-:S04]  /*38b0*/  FSEL R105, R105, RZ, P0 ;  /* 0x000000ff69697208 */ /* 0x000fc80000000000 */
[----:B------:R-:W-:-:S04]  /*38c0*/  F2FP.F16.F32.PACK_AB R105, RZ, R105 ;  /* 0x00000069ff69723e */ /* 0x000fc800000000ff */
[----:B------:R-:W-:-:S07]  /*38d0*/  PRMT R102, R102, 0x5410, R105 ;  /* 0x0000541066667816 */ /* 0x000fce0000000069 */
.L_x_7920:
[----:B------:R-:W-:Y:S05]  /*38e0*/  @!P5 BRA `(.L_x_7921) ;  /* 0x000000000018d947 */ /* 0x000fea0003800000 */
[----:B------:R-:W-:Y:S01]  /*38f0*/  FMUL.FTZ R105, R110, UR17 ;  /* 0x000000116e697c20 */ /* 0x000fe20008410000 */
[----:B------:R-:W-:-:S03]  /*3900*/  LOP3.LUT P0, RZ, R129, 0xff0000, RZ, 0xc0, !PT ;  /* 0x00ff000081ff7812 */ /* 0x000fc6000780c0ff */
[----:B------:R-:W-:-:S05]  /*3910*/  FMUL.FTZ R105, R105, UR16 ;  /* 0x0000001069697c20 */ /* 0x000fca0008410000 */
[----:B------:R-:W-:-:S04]  /*3920*/  FSEL R105, R105, RZ, P0 ;  /* 0x000000ff69697208 */ /* 0x000fc80000000000 */
[----:B------:R-:W-:-:S04]  /*3930*/  F2FP.F16.F32.PACK_AB R105, RZ, R105 ;  /* 0x00000069ff69723e */ /* 0x000fc800000000ff */
[----:B------:R-:W-:-:S07]  /*3940*/  PRMT R103, R105, 0x7610, R103 ;  /* 0x0000761069677816 */ /* 0x000fce0000000067 */
.L_x_7921:
        /* <DEDUP_REMOVED lines=10> */
.L_x_7899:
        /* <DEDUP_REMOVED lines=11> */
.L_x_7889:
[----:B------:R-:W-:Y:S05]  /*3aa0*/  BSYNC.RECONVERGENT B0 ;  /* 0x0000000000007941 */ /* 0x000fea0003800200 */
.L_x_7888:
        /* <DEDUP_REMOVED lines=47> */
[----:B------:R-:W-:-:S04]  /*3da0*/  F2FP.F16.F32.PACK_AB R105, RZ, R105 ;  /* 0x00000069ff69723e */ /* 0x000fc800000000ff */
[----:B------:R-:W-:-:S07]  /*3db0*/  PRMT R100, R105, 0x7610, R100 ;  /* 0x0000761069647816 */ /* 0x000fce0000000064 */
.L_x_7926:
[----:B------:R-:W-:Y:S05]  /*3dc0*/  @!P5 BRA `(.L_x_7927) ;  /* 0x000000000018d947 */ /* 0x000fea0003800000 */
[----:B------:R-:W-:Y:S01]  /*3dd0*/  FMUL.FTZ R105, R111, UR17 ;  /* 0x000000116f697c20 */ /* 0x000fe20008410000 */
[----:B------:R-:W-:-:S03]  /*3de0*/  LOP3.LUT P6, RZ, R126, 0xff00, RZ, 0xc0, !PT ;  /* 0x0000ff007eff7812 */ /* 0x000fc600078cc0ff */
[----:B------:R-:W-:-:S05]  /*3df0*/  FMUL.FTZ R105, R105, UR16 ;  /* 0x0000001069697c20 */ /* 0x000fca0008410000 */
[----:B------:R-:W-:-:S04]  /*3e00*/  FSEL R105, R105, RZ, P6 ;  /* 0x000000ff69697208 */ /* 0x000fc80003000000 */
[----:B------:R-:W-:-:S04]  /*3e10*/  F2FP.F16.F32.PACK_AB R105, RZ, R105 ;  /* 0x00000069ff69723e */ /* 0x000fc800000000ff */
[----:B------:R-:W-:-:S07]  /*3e20*/  PRMT R100, R100, 0x5410, R105 ;  /* 0x0000541064647816 */ /* 0x000fce0000000069 */
.L_x_7927:
[----:B------:R-:W-:Y:S05]  /*3e30*/  @!P5 BRA `(.L_x_7928) ;  /* 0x000000000018d947 */ /* 0x000fea0003800000 */
[----:B------:R-:W-:Y:S01]  /*3e40*/  FMUL.FTZ R105, R106, UR17 ;  /* 0x000000116a697c20 */ /* 0x000fe20008410000 */
[----:B------:R-:W-:-:S03]  /*3e50*/  LOP3.LUT P6, RZ, R126, 0xff0000, RZ, 0xc0, !PT ;  /* 0x00ff00007eff7812 */ /* 0x000fc600078cc0ff */
[----:B------:R-:W-:-:S05]  /*3e60*/  FMUL.FTZ R105, R105, UR16 ;  /* 0x0000001069697c20 */ /* 0x000fca0008410000 */
[----:B------:R-:W-:-:S04]  /*3e70*/  FSEL R105, R105, RZ, P6 ;  /* 0x000000ff69697208 */ /* 0x000fc80003000000 */
[----:B------:R-:W-:-:S04]  /*3e80*/  F2FP.F16.F32.PACK_AB R105, RZ, R105 ;  /* 0x00000069ff69723e */ /* 0x000fc800000000ff */
[----:B------:R-:W-:-:S07]  /*3e90*/  PRMT R101, R105, 0x7610, R101 ;  /* 0x0000761069657816 */ /* 0x000fce0000000065 */
.L_x_7928:
[----:B------:R-:W-:Y:S05]  /*3ea0*/  @!P5 BRA `(.L_x_7929) ;  /* 0x000000000018d947 */ /* 0x000fea0003800000 */
[----:B------:R-:W-:Y:S01]  /*3eb0*/  FMUL.FTZ R105, R107, UR17 ;  /* 0x000000116b697c20 */ /* 0x000fe20008410000 */
[----:B------:R-:W-:-:S03]  /*3ec0*/  LOP3.LUT P6, RZ, R126, 0xff000000, RZ, 0xc0, !PT ;  /* 0xff0000007eff7812 */ /* 0x000fc600078cc0ff */
[----:B------:R-:W-:-:S05]  /*3ed0*/  FMUL.FTZ R105, R105, UR16 ;  /* 0x0000001069697c20 */ /* 0x000fca0008410000 */
[----:B------:R-:W-:-:S04]  /*3ee0*/  FSEL R105, R105, RZ, P6 ;  /* 0x000000ff69697208 */ /* 0x000fc80003000000 */
[----:B------:R-:W-:-:S04]  /*3ef0*/  F2FP.F16.F32.PACK_AB R105, RZ, R105 ;  /* 0x00000069ff69723e */ /* 0x000fc800000000ff */
[----:B------:R-:W-:-:S07]  /*3f00*/  PRMT R101, R101, 0x5410, R105 ;  /* 0x0000541065657816 */ /* 0x000fce0000000069 */
.L_x_7929:
[----:B------:R-:W-:Y:S05]  /*3f10*/  @!P5 BRA `(.L_x_7930) ;  /* 0x000000000018d947 */ /* 0x000fea0003800000 */
[----:B------:R-:W-:Y:S01]  /*3f20*/  FMUL.FTZ R105, R108, UR17 ;  /* 0x000000116c697c20 */ /* 0x000fe20008410000 */
[----:B------:R-:W-:-:S03]  /*3f30*/  LOP3.LUT P6, RZ, R127, 0xff, RZ, 0xc0, !PT ;  /* 0x000000ff7fff7812 */ /* 0x000fc600078cc0ff */
[----:B------:R-:W-:-:S05]  /*3f40*/  FMUL.FTZ R105, R105, UR16 ;  /* 0x0000001069697c20 */ /* 0x000fca0008410000 */
[----:B------:R-:W-:-:S04]  /*3f50*/  FSEL R105, R105, RZ, P6 ;  /* 0x000000ff69697208 */ /* 0x000fc80003000000 */
[----:B------:R-:W-:-:S04]  /*3f60*/  F2FP.F16.F32.PACK_AB R105, RZ, R105 ;  /* 0x00000069ff69723e */ /* 0x000fc800000000ff */
[----:B------:R-:W-:-:S07]  /*3f70*/  PRMT R102, R105, 0x7610, R102 ;  /* 0x0000761069667816 */ /* 0x000fce0000000066 */
.L_x_7930:
[----:B------:R-:W-:Y:S05]  /*3f80*/  @!P5 BRA `(.L_x_7931) ;  /* 0x000000000018d947 */ /* 0x000fea0003800000 */
[----:B------:R-:W-:Y:S01]  /*3f90*/  FMUL.FTZ R105, R109, UR17 ;  /* 0x000000116d697c20 */ /* 0x000fe20008410000 */
[----:B------:R-:W-:-:S03]  /*3fa0*/  LOP3.LUT P6, RZ, R127, 0xff00, RZ, 0xc0, !PT ;  /* 0x0000ff007fff7812 */ /* 0x000fc600078cc0ff */
[----:B------:R-:W-:-:S05]  /*3fb0*/  FMUL.FTZ R105, R105, UR16 ;  /* 0x0000001069697c20 */ /* 0x000fca0008410000 */
[----:B------:R-:W-:-:S04]  /*3fc0*/  FSEL R105, R105, RZ, P6 ;  /* 0x000000ff69697208 */ /* 0x000fc80003000000 */
[----:B------:R-:W-:-:S04]  /*3fd0*/  F2FP.F16.F32.PACK_AB R105, RZ, R105 ;  /* 0x00000069ff69723e */ /* 0x000fc800000000ff */
[----:B------:R-:W-:-:S07]  /*3fe0*/  PRMT R102, R102, 0x5410, R105 ;  /* 0x0000541066667816 */ /* 0x000fce0000000069 */
.L_x_7931:
[----:B------:R-:W-:Y:S05]  /*3ff0*/  @!P5 BRA `(.L_x_7932) ;  /* 0x000000000018d947 */ /* 0x000fea0003800000 */
[----:B------:R-:W-:Y:S01]  /*4000*/  FMUL.FTZ R105, R115, UR17 ;  /* 0x0000001173697c20 */ /* 0x000fe20008410000 */
[----:B------:R-:W-:-:S03]  /*4010*/  LOP3.LUT P6, RZ, R127, 0xff0000, RZ, 0xc0, !PT ;  /* 0x00ff00007fff7812 */ /* 0x000fc600078cc0ff */
[----:B------:R-:W-:-:S05]  /*4020*/  FMUL.FTZ R105, R105, UR16 ;  /* 0x0000001069697c20 */ /* 0x000fca0008410000 */
[----:B------:R-:W-:-:S04]  /*4030*/  FSEL R105, R105, RZ, P6 ;  /* 0x000000ff69697208 */ /* 0x000fc80003000000 */
[----:B------:R-:W-:-:S04]  /*4040*/  F2FP.F16.F32.PACK_AB R105, RZ, R105 ;  /* 0x00000069ff69723e */ /* 0x000fc800000000ff */
[----:B------:R-:W-:-:S07]  /*4050*/  PRMT R103, R105, 0x7610, R103 ;  /* 0x0000761069677816 */ /* 0x000fce0000000067 */
.L_x_7932:
        /* <DEDUP_REMOVED lines=11> */
.L_x_7925:
        /* <DEDUP_REMOVED lines=11> */
.L_x_7934:
        /* <DEDUP_REMOVED lines=11> */
.L_x_7935:
        /* <DEDUP_REMOVED lines=11> */
.L_x_7936:
        /* <DEDUP_REMOVED lines=11> */
.L_x_7937:
        /* <DEDUP_REMOVED lines=11> */
.L_x_7938:
        /* <DEDUP_REMOVED lines=11> */
.L_x_7939:
        /* <DEDUP_REMOVED lines=11> */
.L_x_7940:
        /* <DEDUP_REMOVED lines=13> */
.L_x_7924:
        /* <DEDUP_REMOVED lines=49> */
.L_x_7942:
        /* <DEDUP_REMOVED lines=12> */
.L_x_7943:
        /* <DEDUP_REMOVED lines=12> */
.L_x_7944:
        /* <DEDUP_REMOVED lines=12> */
.L_x_7945:
        /* <DEDUP_REMOVED lines=12> */
.L_x_7946:
        /* <DEDUP_REMOVED lines=12> */
.L_x_7947:
        /* <DEDUP_REMOVED lines=12> */
.L_x_7948:
[----:B------:R-:W-:Y:S01]  /*4e40*/  MOV R104, R115 ;  /* 0x0000007300687202 */ /* 0x000fe20000000f00 */
[----:B------:R-:W-:Y:S06]  /*4e50*/  @!P5 BRA `(.L_x_7933) ;  /* 0x0000000400a8d947 */ /* 0x000fec0003800000 */
[----:B------:R-:W-:Y:S01]  /*4e60*/  FMUL.FTZ R104, R111, UR17 ;  /* 0x000000116f687c20 */ /* 0x000fe20008410000 */
[----:B-----5:R-:W-:-:S03]  /*4e70*/  ISETP.GE.U32.AND P6, PT, R126, RZ, PT ;  /* 0x000000ff7e00720c */ /* 0x020fc60003fc6070 */
[----:B------:R-:W-:Y:S01]  /*4e80*/  FMUL.FTZ R104, R104, UR16 ;  /* 0x0000001068687c20 */ /* 0x000fe20008410000 */
[----:B------:R-:W-:-:S04]  /*4e90*/  ISETP.GE.U32.AND.EX P6, PT, R127, 0x1000000, PT, P6 ;  /* 0x010000007f00780c */ /* 0x000fc80003fc6160 */
[----:B------:R-:W-:-:S04]  /*4ea0*/  FSEL R104, R104, RZ, P6 ;  /* 0x000000ff68687208 */ /* 0x000fc80003000000 */
[----:B------:R-:W-:Y:S02]  /*4eb0*/  F2FP.F16.F32.PACK_AB R116, RZ, R104 ;  /* 0x00000068ff74723e */ /* 0x000fe400000000ff */
[----:B------:R-:W-:Y:S02]  /*4ec0*/  MOV R104, R115 ;  /* 0x0000007300687202 */ /* 0x000fe40000000f00 */
[----:B------:R-:W-:Y:S01]  /*4ed0*/  PRMT R103, R103, 0x5410, R116 ;  /* 0x0000541067677816 */ /* 0x000fe20000000074 */
[----:B------:R-:W-:Y:S06]  /*4ee0*/  BRA `(.L_x_7933) ;  /* 0x0000000400847947 */ /* 0x000fec0003800000 */
.L_x_7941:
        /* <DEDUP_REMOVED lines=12> */
.L_x_7949:
        /* <DEDUP_REMOVED lines=12> */
.L_x_7950:
        /* <DEDUP_REMOVED lines=12> */
.L_x_7951:
        /* <DEDUP_REMOVED lines=12> */
.L_x_7952:
        /* <DEDUP_REMOVED lines=12> */
.L_x_7953:
        /* <DEDUP_REMOVED lines=12> */
.L_x_7954:
        /* <DEDUP_REMOVED lines=12> */
.L_x_7955:
        /* <DEDUP_REMOVED lines=13> */
.L_x_7933:
        /* <DEDUP_REMOVED lines=9> */
.L_x_7923:
[----:B------:R-:W-:Y:S05]  /*5590*/  BSYNC.RECONVERGENT B0 ;  /* 0x0000000000007941 */ /* 0x000fea0003800200 */
.L_x_7922:
        /* <DEDUP_REMOVED lines=49> */
.L_x_7960:
[----:B------:R-:W-:Y:S05]  /*58b0*/  @!P5 BRA `(.L_x_7961) ;  /* 0x000000000018d947 */ /* 0x000fea0003800000 */
[----:B------:R-:W-:Y:S01]  /*58c0*/  FMUL.FTZ R105, R111, UR17 ;  /* 0x000000116f697c20 */ /* 0x000fe20008410000 */
[----:B------:R-:W-:-:S03]  /*58d0*/  LOP3.LUT P4, RZ, R124, 0xff00, RZ, 0xc0, !PT ;  /* 0x0000ff007cff7812 */ /* 0x000fc6000788c0ff */
[----:B------:R-:W-:-:S05]  /*58e0*/  FMUL.FTZ R105, R105, UR16 ;  /* 0x0000001069697c20 */ /* 0x000fca0008410000 */
[----:B------:R-:W-:-:S04]  /*58f0*/  FSEL R105, R105, RZ, P4 ;  /* 0x000000ff69697208 */ /* 0x000fc80002000000 */
[----:B------:R-:W-:-:S04]  /*5900*/  F2FP.F16.F32.PACK_AB R105, RZ, R105 ;  /* 0x00000069ff69723e */ /* 0x000fc800000000ff */
[----:B------:R-:W-:-:S07]  /*5910*/  PRMT R100, R100, 0x5410, R105 ;  /* 0x0000541064647816 */ /* 0x000fce0000000069 */
.L_x_7961:
[----:B------:R-:W-:Y:S05]  /*5920*/  @!P5 BRA `(.L_x_7962) ;  /* 0x000000000018d947 */ /* 0x000fea0003800000 */
[----:B------:R-:W-:Y:S01]  /*5930*/  FMUL.FTZ R105, R106, UR17 ;  /* 0x000000116a697c20 */ /* 0x000fe20008410000 */
[----:B------:R-:W-:-:S03]  /*5940*/  LOP3.LUT P4, RZ, R124, 0xff0000, RZ, 0xc0, !PT ;  /* 0x00ff00007cff7812 */ /* 0x000fc6000788c0ff */
[----:B------:R-:W-:-:S05]  /*5950*/  FMUL.FTZ R105, R105, UR16 ;  /* 0x0000001069697c20 */ /* 0x000fca0008410000 */
[----:B------:R-:W-:-:S04]  /*5960*/  FSEL R105, R105, RZ, P4 ;  /* 0x000000ff69697208 */ /* 0x000fc80002000000 */
[----:B------:R-:W-:-:S04]  /*5970*/  F2FP.F16.F32.PACK_AB R105, RZ, R105 ;  /* 0x00000069ff69723e */ /* 0x000fc800000000ff */
[----:B------:R-:W-:-:S07]  /*5980*/  PRMT R101, R105, 0x7610, R101 ;  /* 0x0000761069657816 */ /* 0x000fce0000000065 */
.L_x_7962:
[----:B------:R-:W-:Y:S05]  /*5990*/  @!P5 BRA `(.L_x_7963) ;  /* 0x000000000018d947 */ /* 0x000fea0003800000 */
[----:B------:R-:W-:Y:S01]  /*59a0*/  FMUL.FTZ R105, R113, UR17 ;  /* 0x0000001171697c20 */ /* 0x000fe20008410000 */
[----:B------:R-:W-:-:S03]  /*59b0*/  LOP3.LUT P4, RZ, R124, 0xff000000, RZ, 0xc0, !PT ;  /* 0xff0000007cff7812 */ /* 0x000fc6000788c0ff */
[----:B------:R-:W-:-:S05]  /*59c0*/  FMUL.FTZ R105, R105, UR16 ;  /* 0x0000001069697c20 */ /* 0x000fca0008410000 */
[----:B------:R-:W-:-:S04]  /*59d0*/  FSEL R105, R105, RZ, P4 ;  /* 0x000000ff69697208 */ /* 0x000fc80002000000 */
[----:B------:R-:W-:-:S04]  /*59e0*/  F2FP.F16.F32.PACK_AB R105, RZ, R105 ;  /* 0x00000069ff69723e */ /* 0x000fc800000000ff */
[----:B------:R-:W-:-:S07]  /*59f0*/  PRMT R101, R101, 0x5410, R105 ;  /* 0x0000541065657816 */ /* 0x000fce0000000069 */
.L_x_7963:
[----:B------:R-:W-:Y:S05]  /*5a00*/  @!P5 BRA `(.L_x_7964) ;  /* 0x000000000018d947 */ /* 0x000fea0003800000 */
[----:B------:R-:W-:Y:S01]  /*5a10*/  FMUL.FTZ R105, R114, UR17 ;  /* 0x0000001172697c20 */ /* 0x000fe20008410000 */
[----:B------:R-:W-:-:S03]  /*5a20*/  LOP3.LUT P4, RZ, R125, 0xff, RZ, 0xc0, !PT ;  /* 0x000000ff7dff7812 */ /* 0x000fc6000788c0ff */
[----:B------:R-:W-:-:S05]  /*5a30*/  FMUL.FTZ R105, R105, UR16 ;  /* 0x0000001069697c20 */ /* 0x000fca0008410000 */
[----:B------:R-:W-:-:S04]  /*5a40*/  FSEL R105, R105, RZ, P4 ;  /* 0x000000ff69697208 */ /* 0x000fc80002000000 */
[----:B------:R-:W-:-:S04]  /*5a50*/  F2FP.F16.F32.PACK_AB R105, RZ, R105 ;  /* 0x00000069ff69723e */ /* 0x000fc800000000ff */
[----:B------:R-:W-:-:S07]  /*5a60*/  PRMT R102, R105, 0x7610, R102 ;  /* 0x0000761069667816 */ /* 0x000fce0000000066 */
.L_x_7964:
[----:B------:R-:W-:Y:S05]  /*5a70*/  @!P5 BRA `(.L_x_7965) ;  /* 0x000000000018d947 */ /* 0x000fea0003800000 */
[----:B------:R-:W-:Y:S01]  /*5a80*/  FMUL.FTZ R105, R109, UR17 ;  /* 0x000000116d697c20 */ /* 0x000fe20008410000 */
[----:B------:R-:W-:-:S03]  /*5a90*/  LOP3.LUT P4, RZ, R125, 0xff00, RZ, 0xc0, !PT ;  /* 0x0000ff007dff7812 */ /* 0x000fc6000788c0ff */
[----:B------:R-:W-:-:S05]  /*5aa0*/  FMUL.FTZ R105, R105, UR16 ;  /* 0x0000001069697c20 */ /* 0x000fca0008410000 */
[----:B------:R-:W-:-:S04]  /*5ab0*/  FSEL R105, R105, RZ, P4 ;  /* 0x000000ff69697208 */ /* 0x000fc80002000000 */
[----:B------:R-:W-:-:S04]  /*5ac0*/  F2FP.F16.F32.PACK_AB R105, RZ, R105 ;  /* 0x00000069ff69723e */ /* 0x000fc800000000ff */
[----:B------:R-:W-:-:S07]  /*5ad0*/  PRMT R102, R102, 0x5410, R105 ;  /* 0x0000541066667816 */ /* 0x000fce0000000069 */
.L_x_7965:
[----:B------:R-:W-:Y:S05]  /*5ae0*/  @!P5 BRA `(.L_x_7966) ;  /* 0x000000000018d947 */ /* 0x000fea0003800000 */
[----:B------:R-:W-:Y:S01]  /*5af0*/  FMUL.FTZ R105, R115, UR17 ;  /* 0x0000001173697c20 */ /* 0x000fe20008410000 */
[----:B------:R-:W-:-:S03]  /*5b00*/  LOP3.LUT P4, RZ, R125, 0xff0000, RZ, 0xc0, !PT ;  /* 0x00ff00007dff7812 */ /* 0x000fc6000788c0ff */
[----:B------:R-:W-:-:S05]  /*5b10*/  FMUL.FTZ R105, R105, UR16 ;  /* 0x0000001069697c20 */ /* 0x000fca0008410000 */
[----:B------:R-:W-:-:S04]  /*5b20*/  FSEL R105, R105, RZ, P4 ;  /* 0x000000ff69697208 */ /* 0x000fc80002000000 */
[----:B------:R-:W-:-:S04]  /*5b30*/  F2FP.F16.F32.PACK_AB R105, RZ, R105 ;  /* 0x00000069ff69723e */ /* 0x000fc800000000ff */
[----:B------:R-:W-:-:S07]  /*5b40*/  PRMT R103, R105, 0x7610, R103 ;  /* 0x0000761069677816 */ /* 0x000fce0000000067 */
.L_x_7966:
        /* <DEDUP_REMOVED lines=13> */
.L_x_7959:
        /* <DEDUP_REMOVED lines=11> */
.L_x_7968:
        /* <DEDUP_REMOVED lines=11> */
.L_x_7969:
        /* <DEDUP_REMOVED lines=11> */
.L_x_7970:
        /* <DEDUP_REMOVED lines=11> */
.L_x_7971:
        /* <DEDUP_REMOVED lines=11> */
.L_x_7972:
        /* <DEDUP_REMOVED lines=11> */
.L_x_7973:
        /* <DEDUP_REMOVED lines=11> */
.L_x_7974:
        /* <DEDUP_REMOVED lines=11> */
[----:B0-2---:R-:W-:Y:S01]  /*61a0*/  PRMT R103, R103, 0x5410, R113 ;  /* 0x0000541067677816 */ /* 0x005fe20000000071 */
[----:B------:R-:W-:Y:S06]  /*61b0*/  BRA `(.L_x_7967) ;  /* 0x0000000c008c7947 */ /* 0x000fec0003800000 */
.L_x_7958:
        /* <DEDUP_REMOVED lines=16> */
.L_x_7976:
        /* <DEDUP_REMOVED lines=12> */
.L_x_7977:
        /* <DEDUP_REMOVED lines=12> */
.L_x_7978:
        /* <DEDUP_REMOVED lines=12> */
.L_x_7979:
        /* <DEDUP_REMOVED lines=12> */
.L_x_7980:
        /* <DEDUP_REMOVED lines=12> */
.L_x_7981:
        /* <DEDUP_REMOVED lines=12> */
.L_x_7982:
        /* <DEDUP_REMOVED lines=42> */
.L_x_7975:
        /* <DEDUP_REMOVED lines=12> */
.L_x_7983:
        /* <DEDUP_REMOVED lines=12> */
.L_x_7984:
        /* <DEDUP_REMOVED lines=12> */
.L_x_7985:
        /* <DEDUP_REMOVED lines=12> */
.L_x_7986:
        /* <DEDUP_REMOVED lines=12> */
.L_x_7987:
        /* <DEDUP_REMOVED lines=12> */
.L_x_7988:
        /* <DEDUP_REMOVED lines=12> */
.L_x_7989:
        /* <DEDUP_REMOVED lines=13> */
.L_x_7967:
[----:B------:R-:W1:Y:S08]  /*6ff0*/  @P0 LDC.64 R114, c[0x0][0x478] ;  /* 0x00011e00ff720b82 */ /* 0x000e700000000a00 */
[----:B0-2---:R-:W0:Y:S01]  /*7000*/  @P5 LDC.64 R116, c[0x0][0x468] ;  /* 0x00011a00ff745b82 */ /* 0x005e220000000a00 */
[----:B-1----:R-:W-:-:S05]  /*7010*/  @P0 IMAD.WIDE.U32 R182, R182, 0x20, R114 ;  /* 0x00000020b6b60825 */ /* 0x002fca00078e0072 */
[----:B------:R1:W-:Y:S01]  /*7020*/  @P0 STG.E.128 desc[UR10][R182.64], R104 ;  /* 0x00000068b6000986 */ /* 0x0003e2000c101d0a */
[----:B0-----:R-:W-:-:S03]  /*7030*/  @P5 IMAD.WIDE.U32 R112, R112, 0x10, R116 ;  /* 0x0000001070705825 */ /* 0x001fc600078e0074 */
[----:B------:R1:W-:Y:S04]  /*7040*/  @P0 STG.E.128 desc[UR10][R182.64+0x10], R108 ;  /* 0x0000106cb6000986 */ /* 0x0003e8000c101d0a */
[----:B------:R1:W-:Y:S02]  /*7050*/  @P5 STG.E.128 desc[UR10][R112.64], R100 ;  /* 0x0000006470005986 */ /* 0x0003e4000c101d0a */
.L_x_7957:
[----:B------:R-:W-:Y:S05]  /*7060*/  BSYNC.RECONVERGENT B0 ;  /* 0x0000000000007941 */ /* 0x000fea0003800200 */
.L_x_7956:
[----:B-1----:R-:W1:Y:S01]  /*7070*/  LDC.64 R112, c[0x0][0x380] ;  /* 0x0000e000ff707b82 */ /* 0x002e620000000a00 */
[----:B------:R-:W-:Y:S01]  /*7080*/  UPLOP3.LUT UP1, UPT, UPT, UPT, UP1, 0x40, 0x4 ;  /* 0x000000000004789c */ /* 0x000fe20003f2e810 */
[----:B-1----:R-:W-:-:S04]  /*7090*/  IADD3 R2, PT, PT, R2, R112, RZ ;  /* 0x0000007002027210 */ /* 0x002fc80007ffe0ff */
[----:B------:R-:W-:-:S13]  /*70a0*/  ISETP.GE.AND P0, PT, R2, R113, PT ;  /* 0x000000710200720c */ /* 0x000fda0003f06270 */
[----:B------:R-:W-:Y:S05]  /*70b0*/  @!P0 BRA `(.L_x_7990) ;  /* 0xffffff9400288947 */ /* 0x000fea000383ffff */
.L_x_7877:
        /* <DEDUP_REMOVED lines=31> */
.L_x_7991:
        /* <DEDUP_REMOVED lines=13> */
.L_x_10805:


//--------------------- .text._ZN10layer_norm22ln_bwd_finalize_kernelINS_22Kernel_traits_finalizeILj3072Ef6__halffS2_fjLb0ELj1024ELj4ENS_18Kernel_traits_baseILj3072EfS2_fS2_fjLj1024EEEEELb0ELb1EEEvNS_9BwdParamsE --------------------------
	.section	.text._ZN10layer_norm22ln_bwd_finalize_kernelINS_22Kernel_traits_finalizeILj3072Ef6__halffS2_fjLb0ELj1024ELj4ENS_18Kernel_traits_baseILj3072EfS2_fS2_fjLj1024EEEEELb0ELb1EEEvNS_9BwdParamsE,"ax",@progbits
	.align	128
        .global         _ZN10layer_norm22ln_bwd_finalize_kernelINS_22Kernel_traits_finalizeILj3072Ef6__halffS2_fjLb0ELj1024ELj4ENS_18Kernel_traits_baseILj3072EfS2_fS2_fjLj1024EEEEELb0ELb1EEEvNS_9BwdParamsE
        .type           _ZN10layer_norm22ln_bwd_finalize_kernelINS_22Kernel_traits_finalizeILj3072Ef6__halffS2_fjLb0ELj1024ELj4ENS_18Kernel_traits_baseILj3072EfS2_fS2_fjLj1024EEEEELb0ELb1EEEvNS_9BwdParamsE,@function
        .size           _ZN10layer_norm22ln_bwd_finalize_kernelINS_22Kernel_traits_finalizeILj3072Ef6__halffS2_fjLb0ELj1024ELj4ENS_18Kernel_traits_baseILj3072EfS2_fS2_fjLj1024EEEEELb0ELb1EEEvNS_9BwdParamsE,(.L_x_10806 - _ZN10layer_norm22ln_bwd_finalize_kernelINS_22Kernel_traits_finalizeILj3072Ef6__halffS2_fjLb0ELj1024ELj4ENS_18Kernel_traits_baseILj3072EfS2_fS2_fjLj1024EEEEELb0ELb1EEEvNS_9BwdParamsE)
        .other          _ZN10layer_norm22ln_bwd_finalize_kernelINS_22Kernel_traits_finalizeILj3072Ef6__halffS2_fjLb0ELj1024ELj4ENS_18Kernel_traits_baseILj3072EfS2_fS2_fjLj1024EEEEELb0ELb1EEEvNS_9BwdParamsE,@"STO_CUDA_ENTRY STV_DEFAULT"
_ZN10layer_norm22ln_bwd_finalize_kernelINS_22Kernel_traits_finalizeILj3072Ef6__halffS2_fjLb0ELj1024ELj4ENS_18Kernel_traits_baseILj3072EfS2_fS2_fjLj1024EEEEELb0ELb1EEEvNS_9BwdParamsE:
.text._ZN10layer_norm22ln_bwd_finalize_kernelINS_22Kernel_traits_finalizeILj3072Ef6__halffS2_fjLb0ELj1024ELj4ENS_18Kernel_traits_baseILj3072EfS2_fS2_fjLj1024EEEEELb0ELb1EEEvNS_9BwdParamsE:
        /* <DEDUP_REMOVED lines=81> */
.L_x_7996:
        /* <DEDUP_REMOVED lines=118> */
.L_x_7995:
[----:B------:R-:W-:Y:S05]  /*0c70*/  BSYNC.RECONVERGENT B1 ;  /* 0x0000000000017941 */ /* 0x000fea0003800200 */
.L_x_7994:
        /* <DEDUP_REMOVED lines=77> */
.L_x_7998:
[----:B------:R-:W-:Y:S05]  /*1150*/  BSYNC.RECONVERGENT B1 ;  /* 0x0000000000017941 */ /* 0x000fea0003800200 */
.L_x_7997:
        /* <DEDUP_REMOVED lines=38> */
.L_x_8000:
[----:B------:R-:W-:Y:S05]  /*13c0*/  BSYNC.RECONVERGENT B1 ;  /* 0x0000000000017941 */ /* 0x000fea0003800200 */
.L_x_7999:
        /* <DEDUP_REMOVED lines=8> */
.L_x_8001:
        /* <DEDUP_REMOVED lines=10> */
.L_x_7993:
[----:B------:R-:W-:Y:S05]  /*14f0*/  BSYNC.RECONVERGENT B0 ;  /* 0x0000000000007941 */ /* 0x000fea0003800200 */
.L_x_7992:
        /* <DEDUP_REMOVED lines=55> */
.L_x_8002:
        /* <DEDUP_REMOVED lines=9> */
.L_x_10806:


//--------------------- .text._ZN10layer_norm13ln_bwd_kernelINS_13Kernel_traitsIf6__halffS2_fjLj3072ELj1ELj1ELj4ELj16ENS_18Kernel_traits_baseILj3072EfS2_fS2_fjLj128EEEEELb1ELb0ELb1ELb1EEEvNS_9BwdParamsE --------------------------
	.section	.text._ZN10layer_norm13ln_bwd_kernelINS_13Kernel_traitsIf6__halffS2_fjLj3072ELj1ELj1ELj4ELj16ENS_18Kernel_traits_baseILj3072EfS2_fS2_fjLj128EEEEELb1ELb0ELb1ELb1EEEvNS_9BwdParamsE,"ax",@progbits
	.align	128
        .global         _ZN10layer_norm13ln_bwd_kernelINS_13Kernel_traitsIf6__halffS2_fjLj3072ELj1ELj1ELj4ELj16ENS_18Kernel_traits_baseILj3072EfS2_fS2_fjLj128EEEEELb1ELb0ELb1ELb1EEEvNS_9BwdParamsE
        .type           _ZN10layer_norm13ln_bwd_kernelINS_13Kernel_traitsIf6__halffS2_fjLj3072ELj1ELj1ELj4ELj16ENS_18Kernel_traits_baseILj3072EfS2_fS2_fjLj128EEEEELb1ELb0ELb1ELb1EEEvNS_9BwdParamsE,@function
        .size           _ZN10layer_norm13ln_bwd_kernelINS_13Kernel_traitsIf6__halffS2_fjLj3072ELj1ELj1ELj4ELj16ENS_18Kernel_traits_baseILj3072EfS2_fS2_fjLj128EEEEELb1ELb0ELb1ELb1EEEvNS_9BwdParamsE,(.L_x_10807 - _ZN10layer_norm13ln_bwd_kernelINS_13Kernel_traitsIf6__halffS2_fjLj3072ELj1ELj1ELj4ELj16ENS_18Kernel_traits_baseILj3072EfS2_fS2_fjLj128EEEEELb1ELb0ELb1ELb1EEEvNS_9BwdParamsE)
        .other          _ZN10layer_norm13ln_bwd_kernelINS_13Kernel_traitsIf6__halffS2_fjLj3072ELj1ELj1ELj4ELj16ENS_18Kernel_traits_baseILj3072EfS2_fS2_fjLj128EEEEELb1ELb0ELb1ELb1EEEvNS_9BwdParamsE,@"STO_CUDA_ENTRY STV_DEFAULT"
_ZN10layer_norm13ln_bwd_kernelINS_13Kernel_traitsIf6__halffS2_fjLj3072ELj1ELj1ELj4ELj16ENS_18Kernel_traits_baseILj3072EfS2_fS2_fjLj128EEEEELb1ELb0ELb1ELb1EEEvNS_9BwdParamsE:
.text._ZN10layer_norm13ln_bwd_kernelINS_13Kernel_traitsIf6__halffS2_fjLj3072ELj1ELj1ELj4ELj16ENS_18Kernel_traits_baseILj3072EfS2_fS2_fjLj128EEEEELb1ELb0ELb1ELb1EEEvNS_9BwdParamsE:
        /* <DEDUP_REMOVED lines=48> */
.L_x_8105:
        /* <DEDUP_REMOVED lines=27> */
[----:B--2---:R-:W-:-:S04]  /*04b0*/  IMAD.WIDE.U32 R116, R3, 0x10, R152 ;  /* 0x0000001003747825 */ /* 0x004fc800078e0098 */
[C---:B---3--:R-:W-:Y:S02]  /*04c0*/  IMAD.WIDE.U32 R122, R169.reuse, 0x20, R128 ;  /* 0x00000020a97a7825 */ /* 0x048fe400078e0080 */
[----:B------:R-:W2:Y:S01]  /*04d0*/  LDG.E.128 R116, desc[UR12][R116.64] ;  /* 0x0000000c74747981 */ /* 0x000ea2000c1e1d00 */
[----:B------:R-:W-:-:S03]  /*04e0*/  IADD3 R165, PT, PT, R169, 0x80, RZ ;  /* 0x00000080a9a57810 */ /* 0x000fc60007ffe0ff */
[----:B------:R-:W3:Y:S04]  /*04f0*/  LDG.E.128 R112, desc[UR12][R122.64] ;  /* 0x0000000c7a707981 */ /* 0x000ee8000c1e1d00 */
[----:B------:R-:W3:Y:S01]  /*0500*/  LDG.E.128 R132, desc[UR12][R122.64+0x10] ;  /* 0x0000100c7a847981 */ /* 0x000ee2000c1e1d00 */
[----:B------:R-:W-:Y:S01]  /*0510*/  IMAD.WIDE.U32 R124, R165, 0x20, R128 ;  /* 0x00000020a57c7825 */ /* 0x000fe200078e0080 */
[----:B------:R-:W-:-:S04]  /*0520*/  IADD3 R141, PT, PT, R3, 0x80, RZ ;  /* 0x00000080038d7810 */ /* 0x000fc80007ffe0ff */
[----:B------:R-:W3:Y:S01]  /*0530*/  LDG.E.128 R136, desc[UR12][R124.64] ;  /* 0x0000000c7c887981 */ /* 0x000ee2000c1e1d00 */
[----:B------:R-:W-:Y:S01]  /*0540*/  IMAD.WIDE.U32 R140, R141, 0x10, R152 ;  /* 0x000000108d8c7825 */ /* 0x000fe200078e0098 */
[----:B------:R-:W-:Y:S02]  /*0550*/  IADD3 R171, PT, PT, R169, 0x100, RZ ;  /* 0x00000100a9ab7810 */ /* 0x000fe40007ffe0ff */
[----:B------:R-:W3:Y:S04]  /*0560*/  LDG.E.128 R144, desc[UR12][R124.64+0x10] ;  /* 0x0000100c7c907981 */ /* 0x000ee8000c1e1d00 */
[----:B------:R-:W3:Y:S01]  /*0570*/  LDG.E.128 R140, desc[UR12][R140.64] ;  /* 0x0000000c8c8c7981 */ /* 0x000ee2000c1e1d00 */
[----:B------:R-:W-:Y:S01]  /*0580*/  IMAD.WIDE.U32 R120, R171, 0x20, R128 ;  /* 0x00000020ab787825 */ /* 0x000fe200078e0080 */
[----:B------:R-:W-:-:S04]  /*0590*/  IADD3 R3, PT, PT, R3, 0x100, RZ ;  /* 0x0000010003037810 */ /* 0x000fc80007ffe0ff */
[----:B------:R-:W3:Y:S01]  /*05a0*/  LDG.E.128 R148, desc[UR12][R120.64] ;  /* 0x0000000c78947981 */ /* 0x000ee2000c1e1d00 */
[----:B------:R-:W-:-:S03]  /*05b0*/  IMAD.WIDE.U32 R152, R3, 0x10, R152 ;  /* 0x0000001003987825 */ /* 0x000fc600078e0098 */
[----:B------:R0:W3:Y:S04]  /*05c0*/  LDG.E.128 R156, desc[UR12][R120.64+0x10] ;  /* 0x0000100c789c7981 */ /* 0x0000e8000c1e1d00 */
[----:B------:R-:W3:Y:S01]  /*05d0*/  LDG.E.128 R152, desc[UR12][R152.64] ;  /* 0x0000000c98987981 */ /* 0x000ee2000c1e1d00 */
[----:B-----5:R-:W-:Y:S01]  /*05e0*/  ISETP.GE.AND P2, PT, R127, 0x1, PT ;  /* 0x000000017f00780c */ /* 0x020fe20003f46270 */
[----:B0-----:R-:W0:-:S12]  /*05f0*/  LDC.64 R120, c[0x0][0x3b0] ;  /* 0x0000ec00ff787b82 */ /* 0x001e180000000a00 */
        /* <DEDUP_REMOVED lines=30> */
[----:B----4-:R-:W-:Y:S01]  /*07e0*/  FSEL R170, R164, RZ, !P0 ;  /* 0x000000ffa4aa7208 */ /* 0x010fe20004000000 */
[----:B--2---:R-:W-:-:S04]  /*07f0*/  HADD2.F32 R131, -RZ, R116.H0_H0 ;  /* 0x20000074ff837230 */ /* 0x004fc80000004100 */
[C---:B---3--:R-:W-:Y:S01]  /*0800*/  FADD.FTZ R3, -R170.reuse, R112 ;  /* 0x00000070aa037221 */ /* 0x048fe20000010100 */
[C---:B------:R-:W-:Y:S01]  /*0810*/  FADD.FTZ R129, -R170.reuse, R113 ;  /* 0x00000071aa817221 */ /* 0x040fe20000010100 */
[C---:B------:R-:W-:Y:S01]  /*0820*/  FADD.FTZ R165, -R170.reuse, R114 ;  /* 0x00000072aaa57221 */ /* 0x040fe20000010100 */
[--C-:B0-----:R-:W-:Y:S02]  /*0830*/  HADD2.F32 R161, -RZ, R117.reuse.H0_H0 ;  /* 0x20000075ffa17230 */ /* 0x101fe40000004100 */
[C---:B------:R-:W-:Y:S01]  /*0840*/  FADD.FTZ R167, -R170.reuse, R115 ;  /* 0x00000073aaa77221 */ /* 0x040fe20000010100 */
[----:B------:R-:W-:Y:S02]  /*0850*/  HADD2.F32 R114, -RZ, R117.H1_H1 ;  /* 0x30000075ff727230 */ /* 0x000fe40000004100 */
[C---:B------:R-:W-:Y:S01]  /*0860*/  FADD.FTZ R117, -R170.reuse, R132 ;  /* 0x00000084aa757221 */ /* 0x040fe20000010100 */
[----:B------:R-:W-:Y:S02]  /*0870*/  HADD2.F32 R116, -RZ, R116.H1_H1 ;  /* 0x30000074ff747230 */ /* 0x000fe40000004100 */
[----:B------:R-:W-:Y:S01]  /*0880*/  FADD.FTZ R169, -R170, R134 ;  /* 0x00000086aaa97221 */ /* 0x000fe20000010100 */
[C---:B------:R-:W-:Y:S01]  /*0890*/  FMUL.FTZ R3, R126.reuse, R3 ;  /* 0x000000037e037220 */ /* 0x040fe20000410000 */
[----:B------:R-:W-:Y:S01]  /*08a0*/  FMUL.FTZ R130, R126, R129 ;  /* 0x000000817e827220 */ /* 0x000fe20000410000 */
[----:B------:R-:W-:Y:S01]  /*08b0*/  FMUL.FTZ R134, R48, R131 ;  /* 0x0000008330867220 */ /* 0x000fe20000410000 */
[----:B------:R-:W-:-:S02]  /*08c0*/  HADD2.F32 R171, -RZ, R119.H0_H0 ;  /* 0x20000077ffab7230 */ /* 0x000fc40000004100 */
[----:B------:R-:W-:Y:S02]  /*08d0*/  HADD2.F32 R160, -RZ, R119.H1_H1 ;  /* 0x30000077ffa07230 */ /* 0x000fe40000004100 */
[----:B------:R-:W-:Y:S01]  /*08e0*/  FADD.FTZ R119, -R170, R133 ;  /* 0x00000085aa777221 */ /* 0x000fe20000010100 */
[----:B------:R-:W-:Y:S01]  /*08f0*/  FMUL.FTZ R132, R126, R167 ;  /* 0x000000a77e847220 */ /* 0x000fe20000410000 */
[----:B------:R-:W-:Y:S01]  /*0900*/  FADD.FTZ R96, R96, R131 ;  /* 0x0000008360607221 */ /* 0x000fe20000010000 */
[----:B------:R-:W-:Y:S01]  /*0910*/  FFMA.FTZ R52, R3, R131, R52 ;  /* 0x0000008303347223 */ /* 0x000fe20000010034 */
[----:B------:R-:W-:Y:S01]  /*0920*/  FMUL.FTZ R133, R126, R117 ;  /* 0x000000757e857220 */ /* 0x000fe20000410000 */
[----:B------:R-:W-:Y:S01]  /*0930*/  FADD.FTZ R97, R97, R116 ;  /* 0x0000007461617221 */ /* 0x000fe20000010000 */
[-C--:B------:R-:W-:Y:S01]  /*0940*/  FFMA.FTZ R53, R130, R116.reuse, R53 ;  /* 0x0000007482357223 */ /* 0x080fe20000010035 */
[----:B------:R-:W-:Y:S01]  /*0950*/  FMUL.FTZ R131, R49, R116 ;  /* 0x0000007431837220 */ /* 0x000fe20000410000 */
[----:B------:R-:W-:Y:S01]  /*0960*/  FFMA.FTZ R117, R3, R134, RZ ;  /* 0x0000008603757223 */ /* 0x000fe200000100ff */
[----:B------:R-:W-:Y:S01]  /*0970*/  FADD.FTZ R116, RZ, R134 ;  /* 0x00000086ff747221 */ /* 0x000fe20000010000 */
[C---:B------:R-:W-:Y:S01]  /*0980*/  FADD.FTZ R173, -R170.reuse, R135 ;  /* 0x00000087aaad7221 */ /* 0x040fe20000010100 */
[C---:B------:R-:W-:Y:S01]  /*0990*/  FADD.FTZ R175, -R170.reuse, R136 ;  /* 0x00000088aaaf7221 */ /* 0x040fe20000010100 */
[----:B------:R-:W-:Y:S01]  /*09a0*/  FADD.FTZ R181, -R170, R138 ;  /* 0x0000008aaab57221 */ /* 0x000fe20000010100 */
[----:B------:R-:W-:Y:S01]  /*09b0*/  FADD.FTZ R99, R99, R114 ;  /* 0x0000007263637221 */ /* 0x000fe20000010000 */
[-C--:B------:R-:W-:Y:S01]  /*09c0*/  FFMA.FTZ R55, R132, R114.reuse, R55 ;  /* 0x0000007284377223 */ /* 0x080fe20000010037 */
[----:B------:R-:W-:Y:S01]  /*09d0*/  FMUL.FTZ R135, R51, R114 ;  /* 0x0000007233877220 */ /* 0x000fe20000410000 */
[----:B------:R-:W-:Y:S01]  /*09e0*/  FMUL.FTZ R129, R126, R165 ;  /* 0x000000a57e817220 */ /* 0x000fe20000410000 */
[----:B------:R-:W-:Y:S01]  /*09f0*/  FMUL.FTZ R136, R50, R161 ;  /* 0x000000a132887220 */ /* 0x000fe20000410000 */
[----:B------:R-:W-:Y:S01]  /*0a00*/  FMUL.FTZ R138, R126, R119 ;  /* 0x000000777e8a7220 */ /* 0x000fe20000410000 */
[----:B------:R-:W-:Y:S01]  /*0a10*/  FFMA.FTZ R114, R130, R131, R117 ;  /* 0x0000008382727223 */ /* 0x000fe20000010075 */
[----:B------:R-:W-:Y:S01]  /*0a20*/  FADD.FTZ R119, R131, R116 ;  /* 0x0000007483777221 */ /* 0x000fe20000010000 */
[----:B-1----:R-:W-:-:S02]  /*0a30*/  HADD2.F32 R163, -RZ, R118.H0_H0 ;  /* 0x20000076ffa37230 */ /* 0x002fc40000004100 */
[----:B------:R-:W-:Y:S01]  /*0a40*/  FFMA.FTZ R117, R129, R136, R114 ;  /* 0x0000008881757223 */ /* 0x000fe20000010072 */
[----:B------:R-:W-:Y:S01]  /*0a50*/  FADD.FTZ R116, R136, R119 ;  /* 0x0000007788747221 */ /* 0x000fe20000010000 */
[----:B------:R-:W-:Y:S02]  /*0a60*/  HADD2.F32 R118, -RZ, R118.H1_H1 ;  /* 0x30000076ff767230 */ /* 0x000fe40000004100 */
[--C-:B------:R-:W-:Y:S02]  /*0a70*/  HADD2.F32 R177, -RZ, R140.reuse.H0_H0 ;  /* 0x2000008cffb17230 */ /* 0x100fe40000004100 */
[----:B------:R-:W-:Y:S01]  /*0a80*/  FFMA.FTZ R114, R132, R135, R117 ;  /* 0x0000008784727223 */ /* 0x000fe20000010075 */
[----:B------:R-:W-:Y:S02]  /*0a90*/  HADD2.F32 R162, -RZ, R140.H1_H1 ;  /* 0x3000008cffa27230 */ /* 0x000fe40000004100 */
[----:B------:R-:W-:Y:S01]  /*0aa0*/  FMUL.FTZ R140, R44, R163 ;  /* 0x000000a32c8c7220 */ /* 0x000fe20000410000 */
        /* <DEDUP_REMOVED lines=8> */
[----:B------:R-:W-:Y:S01]  /*0b30*/  FMUL.FTZ R144, R46, R171 ;  /* 0x000000ab2e907220 */ /* 0x000fe20000410000 */
[----:B------:R-:W-:Y:S01]  /*0b40*/  FFMA.FTZ R114, R138, R139, R117 ;  /* 0x0000008b8a727223 */ /* 0x000fe20000010075 */
[----:B------:R-:W-:Y:S01]  /*0b50*/  FADD.FTZ R119, R139, R116 ;  /* 0x000000748b777221 */ /* 0x000fe20000010000 */
[----:B------:R-:W-:-:S02]  /*0b60*/  HADD2.F32 R183, -RZ, R141.H0_H0 ;  /* 0x2000008dffb77230 */ /* 0x000fc40000004100 */
[----:B------:R-:W-:Y:S02]  /*0b70*/  HADD2.F32 R164, -RZ, R141.H1_H1 ;  /* 0x3000008dffa47230 */ /* 0x000fe40000004100 */
[----:B------:R-:W-:Y:S01]  /*0b80*/  FMUL.FTZ R141, R47, R160 ;  /* 0x000000a02f8d7220 */ /* 0x000fe20000410000 */
[--C-:B------:R-:W-:Y:S02]  /*0b90*/  HADD2.F32 R189, -RZ, R142.reuse.H0_H0 ;  /* 0x2000008effbd7230 */ /* 0x100fe40000004100 */
[----:B------:R-:W-:Y:S01]  /*0ba0*/  FFMA.FTZ R117, R137, R144, R114 ;  /* 0x0000009089757223 */ /* 0x000fe20000010072 */
[----:B------:R-:W-:Y:S02]  /*0bb0*/  HADD2.F32 R166, -RZ, R142.H1_H1 ;  /* 0x3000008effa67230 */ /* 0x000fe40000004100 */
[----:B------:R-:W-:Y:S01]  /*0bc0*/  FMUL.FTZ R142, R126, R173 ;  /* 0x000000ad7e8e7220 */ /* 0x000fe20000410000 */
[----:B------:R-:W-:Y:S01]  /*0bd0*/  FADD.FTZ R116, R144, R119 ;  /* 0x0000007790747221 */ /* 0x000fe20000010000 */
[----:B------:R-:W-:-:S02]  /*0be0*/  HADD2.F32 R195, -RZ, R143.H0_H0 ;  /* 0x2000008fffc37230 */ /* 0x000fc40000004100 */
[----:B------:R-:W-:Y:S01]  /*0bf0*/  FADD.FTZ R205, -R170, R150 ;  /* 0x00000096aacd7221 */ /* 0x000fe20000010100 */
[----:B------:R-:W-:Y:S02]  /*0c00*/  HADD2.F32 R168, -RZ, R143.H1_H1 ;  /* 0x3000008fffa87230 */ /* 0x000fe40000004100 */
[----:B------:R-:W-:Y:S01]  /*0c10*/  FMUL.FTZ R143, R126, R175 ;  /* 0x000000af7e8f7220 */ /* 0x000fe20000410000 */
        /* <DEDUP_REMOVED lines=19> */
[----:B------:R-:W-:Y:S02]  /*0d50*/  HADD2.F32 R170, -RZ, R152.H1_H1 ;  /* 0x30000098ffaa7230 */ /* 0x000fe40000004100 */
[----:B------:R-:W-:Y:S01]  /*0d60*/  FMUL.FTZ R152, R42, R183 ;  /* 0x000000b72a987220 */ /* 0x000fe20000410000 */
[----:B------:R-:W-:Y:S01]  /*0d70*/  FFMA.FTZ R114, R146, R147, R117 ;  /* 0x0000009392727223 */ /* 0x000fe20000010075 */
[----:B------:R-:W-:Y:S01]  /*0d80*/  FADD.FTZ R119, R147, R116 ;  /* 0x0000007493777221 */ /* 0x000fe20000010000 */
[----:B------:R-:W-:Y:S01]  /*0d90*/  FMUL.FTZ R148, R126, R185 ;  /* 0x000000b97e947220 */ /* 0x000fe20000410000 */
[----:B------:R-:W-:Y:S01]  /*0da0*/  FMUL.FTZ R151, R43, R164 ;  /* 0x000000a42b977220 */ /* 0x000fe20000410000 */
[----:B------:R-:W-:Y:S01]  /*0db0*/  FFMA.FTZ R117, R145, R152, R114 ;  /* 0x0000009891757223 */ /* 0x000fe20000010072 */
[----:B------:R-:W-:Y:S01]  /*0dc0*/  FADD.FTZ R116, R152, R119 ;  /* 0x0000007798747221 */ /* 0x000fe20000010000 */
[----:B------:R-:W-:-:S02]  /*0dd0*/  HADD2.F32 R213, -RZ, R154.H0_H0 ;  /* 0x2000009affd57230 */ /* 0x000fc40000004100 */
[----:B------:R-:W-:Y:S01]  /*0de0*/  FMUL.FTZ R149, R126, R187 ;  /* 0x000000bb7e957220 */ /* 0x000fe20000410000 */
[----:B------:R-:W-:Y:S02]  /*0df0*/  HADD2.F32 R174, -RZ, R154.H1_H1 ;  /* 0x3000009affae7230 */ /* 0x000fe40000004100 */
[----:B------:R-:W-:Y:S01]  /*0e00*/  FMUL.FTZ R154, R36, R189 ;  /* 0x000000bd249a7220 */ /* 0x000fe20000410000 */
[----:B------:R-:W-:Y:S01]  /*0e10*/  FFMA.FTZ R114, R148, R151, R117 ;  /* 0x0000009794727223 */ /* 0x000fe20000010075 */
[----:B------:R-:W-:Y:S01]  /*0e20*/  FADD.FTZ R119, R151, R116 ;  /* 0x0000007497777221 */ /* 0x000fe20000010000 */
[--C-:B------:R-:W-:Y:S02]  /*0e30*/  HADD2.F32 R207, -RZ, R153.reuse.H0_H0 ;  /* 0x20000099ffcf7230 */ /* 0x100fe40000004100 */
[----:B------:R-:W-:Y:S01]  /*0e40*/  FMUL.FTZ R156, R126, R191 ;  /* 0x000000bf7e9c7220 */ /* 0x000fe20000410000 */
[----:B------:R-:W-:Y:S02]  /*0e50*/  HADD2.F32 R172, -RZ, R153.H1_H1 ;  /* 0x30000099ffac7230 */ /* 0x000fe40000004100 */
        /* <DEDUP_REMOVED lines=15> */
[----:B------:R-:W-:Y:S01]  /*0f50*/  FADD.FTZ R87, R87, R168 ;  /* 0x000000a857577221 */ /* 0x000fe20000010000 */
[C---:B------:R-:W-:Y:S01]  /*0f60*/  FFMA.FTZ R67, R160.reuse, R168, R67 ;  /* 0x000000a8a0437223 */ /* 0x040fe20000010043 */
[----:B------:R-:W-:Y:S01]  /*0f70*/  FFMA.FTZ R116, R160, R157, R117 ;  /* 0x0000009da0747223 */ /* 0x000fe20000010075 */
[----:B------:R-:W-:Y:S01]  /*0f80*/  FMUL.FTZ R159, R126, R199 ;  /* 0x000000c77e9f7220 */ /* 0x000fe20000410000 */
[----:B------:R-:W-:Y:S01]  /*0f90*/  FMUL.FTZ R168, R32, R201 ;  /* 0x000000c920a87220 */ /* 0x000fe20000410000 */
        /* <DEDUP_REMOVED lines=8> */
[----:B------:R-:W-:Y:S01]  /*1020*/  FFMA.FTZ R54, R129, R161, R54 ;  /* 0x000000a181367223 */ /* 0x000fe20000010036 */
        /* <DEDUP_REMOVED lines=59> */
[----:B------:R-:W-:Y:S01]  /*13e0*/  FADD.FTZ R118, R114, R173 ;  /* 0x000000ad72767221 */ /* 0x000fe20000010000 */
[----:B------:R-:W-:Y:S06]  /*13f0*/  BRA `(.L_x_8005) ;  /* 0x0000000000c47947 */ /* 0x000fec0003800000 */
.L_x_8004:
        /* <DEDUP_REMOVED lines=13> */
.L_x_8006:
        /* <DEDUP_REMOVED lines=36> */
.L_x_8005:
        /* <DEDUP_REMOVED lines=32> */
.L_x_8008:
[----:B------:R-:W-:Y:S05]  /*1910*/  BSYNC.RECONVERGENT B0 ;  /* 0x0000000000007941 */ /* 0x000fea0003800200 */
.L_x_8007:
        /* <DEDUP_REMOVED lines=53> */
.L_x_8011:
        /* <DEDUP_REMOVED lines=12> */
.L_x_8012:
        /* <DEDUP_REMOVED lines=12> */
.L_x_8013:
        /* <DEDUP_REMOVED lines=12> */
.L_x_8014:
        /* <DEDUP_REMOVED lines=12> */
.L_x_8015:
        /* <DEDUP_REMOVED lines=12> */
.L_x_8016:
        /* <DEDUP_REMOVED lines=12> */
.L_x_8017:
        /* <DEDUP_REMOVED lines=14> */
.L_x_8010:
        /* <DEDUP_REMOVED lines=45> */
.L_x_8019:
        /* <DEDUP_REMOVED lines=12> */
.L_x_8020:
        /* <DEDUP_REMOVED lines=12> */
.L_x_8021:
        /* <DEDUP_REMOVED lines=12> */
.L_x_8022:
        /* <DEDUP_REMOVED lines=12> */
.L_x_8023:
        /* <DEDUP_REMOVED lines=12> */
.L_x_8024:
        /* <DEDUP_REMOVED lines=12> */
.L_x_8025:
        /* <DEDUP_REMOVED lines=9> */
.L_x_8009:
        /* <DEDUP_REMOVED lines=16> */
.L_x_8027:
        /* <DEDUP_REMOVED lines=11> */
.L_x_8028:
        /* <DEDUP_REMOVED lines=11> */
.L_x_8029:
        /* <DEDUP_REMOVED lines=11> */
.L_x_8030:
        /* <DEDUP_REMOVED lines=11> */
.L_x_8031:
        /* <DEDUP_REMOVED lines=11> */
.L_x_8032:
        /* <DEDUP_REMOVED lines=11> */
.L_x_8033:
        /* <DEDUP_REMOVED lines=13> */
.L_x_8026:
        /* <DEDUP_REMOVED lines=39> */
.L_x_8034:
[----:B------:R-:W-:Y:S05]  /*3210*/  @!P2 BRA `(.L_x_8035) ;  /* 0x000000000018a947 */ /* 0x000fea0003800000 */
[----:B------:R-:W-:Y:S01]  /*3220*/  FMUL.FTZ R105, R111, UR17 ;  /* 0x000000116f697c20 */ /* 0x000fe20008410000 */
[----:B------:R-:W-:-:S03]  /*3230*/  LOP3.LUT P0, RZ, R124, 0xff00, RZ, 0xc0, !PT ;  /* 0x0000ff007cff7812 */ /* 0x000fc6000780c0ff */
[----:B------:R-:W-:-:S05]  /*3240*/  FMUL.FTZ R105, R105, UR16 ;  /* 0x0000001069697c20 */ /* 0x000fca0008410000 */
[----:B------:R-:W-:-:S04]  /*3250*/  FSEL R105, R105, RZ, P0 ;  /* 0x000000ff69697208 */ /* 0x000fc80000000000 */
[----:B------:R-:W-:-:S04]  /*3260*/  F2FP.F16.F32.PACK_AB R105, RZ, R105 ;  /* 0x00000069ff69723e */ /* 0x000fc800000000ff */
[----:B------:R-:W-:-:S07]  /*3270*/  PRMT R100, R100, 0x5410, R105 ;  /* 0x0000541064647816 */ /* 0x000fce0000000069 */
.L_x_8035:
[----:B------:R-:W-:Y:S05]  /*3280*/  @!P2 BRA `(.L_x_8036) ;  /* 0x000000000018a947 */ /* 0x000fea0003800000 */
[----:B------:R-:W-:Y:S01]  /*3290*/  FMUL.FTZ R105, R106, UR17 ;  /* 0x000000116a697c20 */ /* 0x000fe20008410000 */
[----:B------:R-:W-:-:S03]  /*32a0*/  LOP3.LUT P0, RZ, R124, 0xff0000, RZ, 0xc0, !PT ;  /* 0x00ff00007cff7812 */ /* 0x000fc6000780c0ff */
[----:B------:R-:W-:-:S05]  /*32b0*/  FMUL.FTZ R105, R105, UR16 ;  /* 0x0000001069697c20 */ /* 0x000fca0008410000 */
[----:B------:R-:W-:-:S04]  /*32c0*/  FSEL R105, R105, RZ, P0 ;  /* 0x000000ff69697208 */ /* 0x000fc80000000000 */
[----:B------:R-:W-:-:S04]  /*32d0*/  F2FP.F16.F32.PACK_AB R105, RZ, R105 ;  /* 0x00000069ff69723e */ /* 0x000fc800000000ff */
[----:B------:R-:W-:-:S07]  /*32e0*/  PRMT R101, R105, 0x7610, R101 ;  /* 0x0000761069657816 */ /* 0x000fce0000000065 */
.L_x_8036:
[----:B------:R-:W-:Y:S05]  /*32f0*/  @!P2 BRA `(.L_x_8037) ;  /* 0x000000000018a947 */ /* 0x000fea0003800000 */
[----:B------:R-:W-:Y:S01]  /*3300*/  FMUL.FTZ R105, R107, UR17 ;  /* 0x000000116b697c20 */ /* 0x000fe20008410000 */
[----:B------:R-:W-:-:S03]  /*3310*/  LOP3.LUT P0, RZ, R124, 0xff000000, RZ, 0xc0, !PT ;  /* 0xff0000007cff7812 */ /* 0x000fc6000780c0ff */
[----:B------:R-:W-:-:S05]  /*3320*/  FMUL.FTZ R105, R105, UR16 ;  /* 0x0000001069697c20 */ /* 0x000fca0008410000 */
[----:B------:R-:W-:-:S04]  /*3330*/  FSEL R105, R105, RZ, P0 ;  /* 0x000000ff69697208 */ /* 0x000fc80000000000 */
[----:B------:R-:W-:-:S04]  /*3340*/  F2FP.F16.F32.PACK_AB R105, RZ, R105 ;  /* 0x00000069ff69723e */ /* 0x000fc800000000ff */
[----:B------:R-:W-:-:S07]  /*3350*/  PRMT R101, R101, 0x5410, R105 ;  /* 0x0000541065657816 */ /* 0x000fce0000000069 */
.L_x_8037:
[----:B------:R-:W-:Y:S05]  /*3360*/  @!P2 BRA `(.L_x_8038) ;  /* 0x000000000018a947 */ /* 0x000fea0003800000 */
[----:B------:R-:W-:Y:S01]  /*3370*/  FMUL.FTZ R105, R108, UR17 ;  /* 0x000000116c697c20 */ /* 0x000fe20008410000 */
[----:B------:R-:W-:-:S03]  /*3380*/  LOP3.LUT P0, RZ, R125, 0xff, RZ, 0xc0, !PT ;  /* 0x000000ff7dff7812 */ /* 0x000fc6000780c0ff */
[----:B------:R-:W-:-:S05]  /*3390*/  FMUL.FTZ R105, R105, UR16 ;  /* 0x0000001069697c20 */ /* 0x000fca0008410000 */
[----:B------:R-:W-:-:S04]  /*33a0*/  FSEL R105, R105, RZ, P0 ;  /* 0x000000ff69697208 */ /* 0x000fc80000000000 */
[----:B------:R-:W-:-:S04]  /*33b0*/  F2FP.F16.F32.PACK_AB R105, RZ, R105 ;  /* 0x00000069ff69723e */ /* 0x000fc800000000ff */
[----:B------:R-:W-:-:S07]  /*33c0*/  PRMT R102, R105, 0x7610, R102 ;  /* 0x0000761069667816 */ /* 0x000fce0000000066 */
.L_x_8038:
[----:B------:R-:W-:Y:S05]  /*33d0*/  @!P2 BRA `(.L_x_8039) ;  /* 0x000000000018a947 */ /* 0x000fea0003800000 */
[----:B------:R-:W-:Y:S01]  /*33e0*/  FMUL.FTZ R105, R109, UR17 ;  /* 0x000000116d697c20 */ /* 0x000fe20008410000 */
[----:B------:R-:W-:-:S03]  /*33f0*/  LOP3.LUT P0, RZ, R125, 0xff00, RZ, 0xc0, !PT ;  /* 0x0000ff007dff7812 */ /* 0x000fc6000780c0ff */
[----:B------:R-:W-:-:S05]  /*3400*/  FMUL.FTZ R105, R105, UR16 ;  /* 0x0000001069697c20 */ /* 0x000fca0008410000 */
[----:B------:R-:W-:-:S04]  /*3410*/  FSEL R105, R105, RZ, P0 ;  /* 0x000000ff69697208 */ /* 0x000fc80000000000 */
[----:B------:R-:W-:-:S04]  /*3420*/  F2FP.F16.F32.PACK_AB R105, RZ, R105 ;  /* 0x00000069ff69723e */ /* 0x000fc800000000ff */
[----:B------:R-:W-:-:S07]  /*3430*/  PRMT R102, R102, 0x5410, R105 ;  /* 0x0000541066667816 */ /* 0x000fce0000000069 */
.L_x_8039:
[----:B------:R-:W-:Y:S05]  /*3440*/  @!P2 BRA `(.L_x_8040) ;  /* 0x000000000018a947 */ /* 0x000fea0003800000 */
[----:B------:R-:W-:Y:S01]  /*3450*/  FMUL.FTZ R105, R110, UR17 ;  /* 0x000000116e697c20 */ /* 0x000fe20008410000 */
[----:B------:R-:W-:-:S03]  /*3460*/  LOP3.LUT P0, RZ, R125, 0xff0000, RZ, 0xc0, !PT ;  /* 0x00ff00007dff7812 */ /* 0x000fc6000780c0ff */
[----:B------:R-:W-:-:S05]  /*3470*/  FMUL.FTZ R105, R105, UR16 ;  /* 0x0000001069697c20 */ /* 0x000fca0008410000 */
[----:B------:R-:W-:-:S04]  /*3480*/  FSEL R105, R105, RZ, P0 ;  /* 0x000000ff69697208 */ /* 0x000fc80000000000 */
[----:B------:R-:W-:-:S04]  /*3490*/  F2FP.F16.F32.PACK_AB R105, RZ, R105 ;  /* 0x00000069ff69723e */ /* 0x000fc800000000ff */
[----:B------:R-:W-:-:S07]  /*34a0*/  PRMT R103, R105, 0x7610, R103 ;  /* 0x0000761069677816 */ /* 0x000fce0000000067 */
.L_x_8040:
        /* <DEDUP_REMOVED lines=10> */
.L_x_8018:
        /* <DEDUP_REMOVED lines=53> */
.L_x_8043:
[----:B------:R-:W-:Y:S05]  /*38a0*/  @!P2 BRA `(.L_x_8044) ;  /* 0x000000000018a947 */ /* 0x000fea0003800000 */
[----:B------:R-:W-:Y:S01]  /*38b0*/  FMUL.FTZ R105, R111, UR17 ;  /* 0x000000116f697c20 */ /* 0x000fe20008410000 */
[----:B------:R-:W-:-:S03]  /*38c0*/  LOP3.LUT P4, RZ, R122, 0xff00, RZ, 0xc0, !PT ;  /* 0x0000ff007aff7812 */ /* 0x000fc6000788c0ff */
[----:B------:R-:W-:-:S05]  /*38d0*/  FMUL.FTZ R105, R105, UR16 ;  /* 0x0000001069697c20 */ /* 0x000fca0008410000 */
[----:B------:R-:W-:-:S04]  /*38e0*/  FSEL R105, R105, RZ, P4 ;  /* 0x000000ff69697208 */ /* 0x000fc80002000000 */
[----:B------:R-:W-:-:S04]  /*38f0*/  F2FP.F16.F32.PACK_AB R105, RZ, R105 ;  /* 0x00000069ff69723e */ /* 0x000fc800000000ff */
[----:B------:R-:W-:-:S07]  /*3900*/  PRMT R100, R100, 0x5410, R105 ;  /* 0x0000541064647816 */ /* 0x000fce0000000069 */
.L_x_8044:
[----:B------:R-:W-:Y:S05]  /*3910*/  @!P2 BRA `(.L_x_8045) ;  /* 0x000000000018a947 */ /* 0x000fea0003800000 */
[----:B------:R-:W-:Y:S01]  /*3920*/  FMUL.FTZ R105, R106, UR17 ;  /* 0x000000116a697c20 */ /* 0x000fe20008410000 */
[----:B------:R-:W-:-:S03]  /*3930*/  LOP3.LUT P4, RZ, R122, 0xff0000, RZ, 0xc0, !PT ;  /* 0x00ff00007aff7812 */ /* 0x000fc6000788c0ff */
[----:B------:R-:W-:-:S05]  /*3940*/  FMUL.FTZ R105, R105, UR16 ;  /* 0x0000001069697c20 */ /* 0x000fca0008410000 */
[----:B------:R-:W-:-:S04]  /*3950*/  FSEL R105, R105, RZ, P4 ;  /* 0x000000ff69697208 */ /* 0x000fc80002000000 */
[----:B------:R-:W-:-:S04]  /*3960*/  F2FP.F16.F32.PACK_AB R105, RZ, R105 ;  /* 0x00000069ff69723e */ /* 0x000fc800000000ff */
[----:B------:R-:W-:-:S07]  /*3970*/  PRMT R101, R105, 0x7610, R101 ;  /* 0x0000761069657816 */ /* 0x000fce0000000065 */
.L_x_8045:
[----:B------:R-:W-:Y:S05]  /*3980*/  @!P2 BRA `(.L_x_8046) ;  /* 0x000000000018a947 */ /* 0x000fea0003800000 */
[----:B------:R-:W-:Y:S01]  /*3990*/  FMUL.FTZ R105, R107, UR17 ;  /* 0x000000116b697c20 */ /* 0x000fe20008410000 */
[----:B------:R-:W-:-:S03]  /*39a0*/  LOP3.LUT P4, RZ, R122, 0xff000000, RZ, 0xc0, !PT ;  /* 0xff0000007aff7812 */ /* 0x000fc6000788c0ff */
[----:B------:R-:W-:-:S05]  /*39b0*/  FMUL.FTZ R105, R105, UR16 ;  /* 0x0000001069697c20 */ /* 0x000fca0008410000 */
[----:B------:R-:W-:-:S04]  /*39c0*/  FSEL R105, R105, RZ, P4 ;  /* 0x000000ff69697208 */ /* 0x000fc80002000000 */
[----:B------:R-:W-:-:S04]  /*39d0*/  F2FP.F16.F32.PACK_AB R105, RZ, R105 ;  /* 0x00000069ff69723e */ /* 0x000fc800000000ff */
[----:B------:R-:W-:-:S07]  /*39e0*/  PRMT R101, R101, 0x5410, R105 ;  /* 0x0000541065657816 */ /* 0x000fce0000000069 */
.L_x_8046:
[----:B------:R-:W-:Y:S05]  /*39f0*/  @!P2 BRA `(.L_x_8047) ;  /* 0x000000000018a947 */ /* 0x000fea0003800000 */
[----:B------:R-:W-:Y:S01]  /*3a00*/  FMUL.FTZ R105, R108, UR17 ;  /* 0x000000116c697c20 */ /* 0x000fe20008410000 */
[----:B------:R-:W-:-:S03]  /*3a10*/  LOP3.LUT P4, RZ, R123, 0xff, RZ, 0xc0, !PT ;  /* 0x000000ff7bff7812 */ /* 0x000fc6000788c0ff */
[----:B------:R-:W-:-:S05]  /*3a20*/  FMUL.FTZ R105, R105, UR16 ;  /* 0x0000001069697c20 */ /* 0x000fca0008410000 */
[----:B------:R-:W-:-:S04]  /*3a30*/  FSEL R105, R105, RZ, P4 ;  /* 0x000000ff69697208 */ /* 0x000fc80002000000 */
[----:B------:R-:W-:-:S04]  /*3a40*/  F2FP.F16.F32.PACK_AB R105, RZ, R105 ;  /* 0x00000069ff69723e */ /* 0x000fc800000000ff */
[----:B------:R-:W-:-:S07]  /*3a50*/  PRMT R102, R105, 0x7610, R102 ;  /* 0x0000761069667816 */ /* 0x000fce0000000066 */
.L_x_8047:
[----:B------:R-:W-:Y:S05]  /*3a60*/  @!P2 BRA `(.L_x_8048) ;  /* 0x000000000018a947 */ /* 0x000fea0003800000 */
[----:B------:R-:W-:Y:S01]  /*3a70*/  FMUL.FTZ R105, R109, UR17 ;  /* 0x000000116d697c20 */ /* 0x000fe20008410000 */
[----:B------:R-:W-:-:S03]  /*3a80*/  LOP3.LUT P4, RZ, R123, 0xff00, RZ, 0xc0, !PT ;  /* 0x0000ff007bff7812 */ /* 0x000fc6000788c0ff */
[----:B------:R-:W-:-:S05]  /*3a90*/  FMUL.FTZ R105, R105, UR16 ;  /* 0x0000001069697c20 */ /* 0x000fca0008410000 */
[----:B------:R-:W-:-:S04]  /*3aa0*/  FSEL R105, R105, RZ, P4 ;  /* 0x000000ff69697208 */ /* 0x000fc80002000000 */
[----:B------:R-:W-:-:S04]  /*3ab0*/  F2FP.F16.F32.PACK_AB R105, RZ, R105 ;  /* 0x00000069ff69723e */ /* 0x000fc800000000ff */
[----:B------:R-:W-:-:S07]  /*3ac0*/  PRMT R102, R102, 0x5410, R105 ;  /* 0x0000541066667816 */ /* 0x000fce0000000069 */
.L_x_8048:
[----:B------:R-:W-:Y:S05]  /*3ad0*/  @!P2 BRA `(.L_x_8049) ;  /* 0x000000000018a947 */ /* 0x000fea0003800000 */
[----:B------:R-:W-:Y:S01]  /*3ae0*/  FMUL.FTZ R105, R116, UR17 ;  /* 0x0000001174697c20 */ /* 0x000fe20008410000 */
[----:B------:R-:W-:-:S03]  /*3af0*/  LOP3.LUT P4, RZ, R123, 0xff0000, RZ, 0xc0, !PT ;  /* 0x00ff00007bff7812 */ /* 0x000fc6000788c0ff */
[----:B------:R-:W-:-:S05]  /*3b00*/  FMUL.FTZ R105, R105, UR16 ;  /* 0x0000001069697c20 */ /* 0x000fca0008410000 */
[----:B------:R-:W-:-:S04]  /*3b10*/  FSEL R105, R105, RZ, P4 ;  /* 0x000000ff69697208 */ /* 0x000fc80002000000 */
[----:B------:R-:W-:-:S04]  /*3b20*/  F2FP.F16.F32.PACK_AB R105, RZ, R105 ;  /* 0x00000069ff69723e */ /* 0x000fc800000000ff */
[----:B------:R-:W-:-:S07]  /*3b30*/  PRMT R103, R105, 0x7610, R103 ;  /* 0x0000761069677816 */ /* 0x000fce0000000067 */
.L_x_8049:
        /* <DEDUP_REMOVED lines=11> */
.L_x_8042:
        /* <DEDUP_REMOVED lines=11> */
.L_x_8051:
        /* <DEDUP_REMOVED lines=11> */
.L_x_8052:
        /* <DEDUP_REMOVED lines=11> */
.L_x_8053:
        /* <DEDUP_REMOVED lines=11> */
.L_x_8054:
        /* <DEDUP_REMOVED lines=11> */
.L_x_8055:
        /* <DEDUP_REMOVED lines=11> */
.L_x_8056:
        /* <DEDUP_REMOVED lines=11> */
.L_x_8057:
        /* <DEDUP_REMOVED lines=13> */
.L_x_8041:
        /* <DEDUP_REMOVED lines=46> */
.L_x_8059:
        /* <DEDUP_REMOVED lines=12> */
.L_x_8060:
        /* <DEDUP_REMOVED lines=12> */
.L_x_8061:
        /* <DEDUP_REMOVED lines=12> */
.L_x_8062:
        /* <DEDUP_REMOVED lines=12> */
.L_x_8063:
        /* <DEDUP_REMOVED lines=12> */
.L_x_8064:
        /* <DEDUP_REMOVED lines=12> */
.L_x_8065:
[----:B------:R-:W-:Y:S01]  /*48f0*/  MOV R104, R116 ;  /* 0x0000007400687202 */ /* 0x000fe20000000f00 */
[----:B------:R-:W-:Y:S06]  /*4900*/  @!P2 BRA `(.L_x_8050) ;  /* 0x0000000400a8a947 */ /* 0x000fec0003800000 */
[----:B------:R-:W-:Y:S01]  /*4910*/  FMUL.FTZ R104, R111, UR17 ;  /* 0x000000116f687c20 */ /* 0x000fe20008410000 */
[----:B------:R-:W-:-:S03]  /*4920*/  ISETP.GE.U32.AND P4, PT, R122, RZ, PT ;  /* 0x000000ff7a00720c */ /* 0x000fc60003f86070 */
[----:B------:R-:W-:Y:S01]  /*4930*/  FMUL.FTZ R104, R104, UR16 ;  /* 0x0000001068687c20 */ /* 0x000fe20008410000 */
[----:B------:R-:W-:-:S04]  /*4940*/  ISETP.GE.U32.AND.EX P4, PT, R123, 0x1000000, PT, P4 ;  /* 0x010000007b00780c */ /* 0x000fc80003f86140 */
[----:B------:R-:W-:-:S04]  /*4950*/  FSEL R104, R104, RZ, P4 ;  /* 0x000000ff68687208 */ /* 0x000fc80002000000 */
[----:B------:R-:W-:Y:S02]  /*4960*/  F2FP.F16.F32.PACK_AB R117, RZ, R104 ;  /* 0x00000068ff75723e */ /* 0x000fe400000000ff */
[----:B------:R-:W-:Y:S02]  /*4970*/  MOV R104, R116 ;  /* 0x0000007400687202 */ /* 0x000fe40000000f00 */
[----:B------:R-:W-:Y:S01]  /*4980*/  PRMT R103, R103, 0x5410, R117 ;  /* 0x0000541067677816 */ /* 0x000fe20000000075 */
[----:B------:R-:W-:Y:S06]  /*4990*/  BRA `(.L_x_8050) ;  /* 0x0000000400847947 */ /* 0x000fec0003800000 */
.L_x_8058:
        /* <DEDUP_REMOVED lines=12> */
.L_x_8066:
        /* <DEDUP_REMOVED lines=12> */
.L_x_8067:
        /* <DEDUP_REMOVED lines=12> */
.L_x_8068:
        /* <DEDUP_REMOVED lines=12> */
.L_x_8069:
        /* <DEDUP_REMOVED lines=12> */
.L_x_8070:
        /* <DEDUP_REMOVED lines=12> */
.L_x_8071:
        /* <DEDUP_REMOVED lines=12> */
.L_x_8072:
        /* <DEDUP_REMOVED lines=13> */
.L_x_8050:
        /* <DEDUP_REMOVED lines=51> */
.L_x_8075:
[----:B------:R-:W-:Y:S05]  /*52e0*/  @!P2 BRA `(.L_x_8076) ;  /* 0x000000000018a947 */ /* 0x000fea0003800000 */
[----:B------:R-:W-:Y:S01]  /*52f0*/  FMUL.FTZ R2, R111, UR17 ;  /* 0x000000116f027c20 */ /* 0x000fe20008410000 */
[----:B------:R-:W-:-:S03]  /*5300*/  LOP3.LUT P1, RZ, R120, 0xff00, RZ, 0xc0, !PT ;  /* 0x0000ff0078ff7812 */ /* 0x000fc6000782c0ff */
[----:B------:R-:W-:-:S05]  /*5310*/  FMUL.FTZ R2, R2, UR16 ;  /* 0x0000001002027c20 */ /* 0x000fca0008410000 */
[----:B------:R-:W-:-:S04]  /*5320*/  FSEL R2, R2, RZ, P1 ;  /* 0x000000ff02027208 */ /* 0x000fc80000800000 */
[----:B------:R-:W-:-:S04]  /*5330*/  F2FP.F16.F32.PACK_AB R2, RZ, R2 ;  /* 0x00000002ff02723e */ /* 0x000fc800000000ff */
[----:B------:R-:W-:-:S07]  /*5340*/  PRMT R100, R100, 0x5410, R2 ;  /* 0x0000541064647816 */ /* 0x000fce0000000002 */
.L_x_8076:
[----:B------:R-:W-:Y:S05]  /*5350*/  @!P2 BRA `(.L_x_8077) ;  /* 0x000000000018a947 */ /* 0x000fea0003800000 */
[----:B------:R-:W-:Y:S01]  /*5360*/  FMUL.FTZ R2, R106, UR17 ;  /* 0x000000116a027c20 */ /* 0x000fe20008410000 */
[----:B------:R-:W-:-:S03]  /*5370*/  LOP3.LUT P1, RZ, R120, 0xff0000, RZ, 0xc0, !PT ;  /* 0x00ff000078ff7812 */ /* 0x000fc6000782c0ff */
[----:B------:R-:W-:-:S05]  /*5380*/  FMUL.FTZ R2, R2, UR16 ;  /* 0x0000001002027c20 */ /* 0x000fca0008410000 */
[----:B------:R-:W-:-:S04]  /*5390*/  FSEL R2, R2, RZ, P1 ;  /* 0x000000ff02027208 */ /* 0x000fc80000800000 */
[----:B------:R-:W-:-:S04]  /*53a0*/  F2FP.F16.F32.PACK_AB R2, RZ, R2 ;  /* 0x00000002ff02723e */ /* 0x000fc800000000ff */
[----:B------:R-:W-:-:S07]  /*53b0*/  PRMT R101, R2, 0x7610, R101 ;  /* 0x0000761002657816 */ /* 0x000fce0000000065 */
.L_x_8077:
[----:B------:R-:W-:Y:S05]  /*53c0*/  @!P2 BRA `(.L_x_8078) ;  /* 0x000000000018a947 */ /* 0x000fea0003800000 */
[----:B------:R-:W-:Y:S01]  /*53d0*/  FMUL.FTZ R2, R114, UR17 ;  /* 0x0000001172027c20 */ /* 0x000fe20008410000 */
[----:B------:R-:W-:-:S03]  /*53e0*/  LOP3.LUT P1, RZ, R120, 0xff000000, RZ, 0xc0, !PT ;  /* 0xff00000078ff7812 */ /* 0x000fc6000782c0ff */
[----:B------:R-:W-:-:S05]  /*53f0*/  FMUL.FTZ R2, R2, UR16 ;  /* 0x0000001002027c20 */ /* 0x000fca0008410000 */
[----:B------:R-:W-:-:S04]  /*5400*/  FSEL R2, R2, RZ, P1 ;  /* 0x000000ff02027208 */ /* 0x000fc80000800000 */
[----:B------:R-:W-:-:S04]  /*5410*/  F2FP.F16.F32.PACK_AB R2, RZ, R2 ;  /* 0x00000002ff02723e */ /* 0x000fc800000000ff */
[----:B------:R-:W-:-:S07]  /*5420*/  PRMT R101, R101, 0x5410, R2 ;  /* 0x0000541065657816 */ /* 0x000fce0000000002 */
.L_x_8078:
[----:B------:R-:W-:Y:S05]  /*5430*/  @!P2 BRA `(.L_x_8079) ;  /* 0x000000000018a947 */ /* 0x000fea0003800000 */
[----:B------:R-:W-:Y:S01]  /*5440*/  FMUL.FTZ R2, R108, UR17 ;  /* 0x000000116c027c20 */ /* 0x000fe20008410000 */
[----:B------:R-:W-:-:S03]  /*5450*/  LOP3.LUT P1, RZ, R121, 0xff, RZ, 0xc0, !PT ;  /* 0x000000ff79ff7812 */ /* 0x000fc6000782c0ff */
[----:B------:R-:W-:-:S05]  /*5460*/  FMUL.FTZ R2, R2, UR16 ;  /* 0x0000001002027c20 */ /* 0x000fca0008410000 */
[----:B------:R-:W-:-:S04]  /*5470*/  FSEL R2, R2, RZ, P1 ;  /* 0x000000ff02027208 */ /* 0x000fc80000800000 */
[----:B------:R-:W-:-:S04]  /*5480*/  F2FP.F16.F32.PACK_AB R2, RZ, R2 ;  /* 0x00000002ff02723e */ /* 0x000fc800000000ff */
[----:B------:R-:W-:-:S07]  /*5490*/  PRMT R102, R2, 0x7610, R102 ;  /* 0x0000761002667816 */ /* 0x000fce0000000066 */
.L_x_8079:
[----:B------:R-:W-:Y:S05]  /*54a0*/  @!P2 BRA `(.L_x_8080) ;  /* 0x000000000018a947 */ /* 0x000fea0003800000 */
[----:B------:R-:W-:Y:S01]  /*54b0*/  FMUL.FTZ R2, R109, UR17 ;  /* 0x000000116d027c20 */ /* 0x000fe20008410000 */
[----:B------:R-:W-:-:S03]  /*54c0*/  LOP3.LUT P1, RZ, R121, 0xff00, RZ, 0xc0, !PT ;  /* 0x0000ff0079ff7812 */ /* 0x000fc6000782c0ff */
[----:B------:R-:W-:-:S05]  /*54d0*/  FMUL.FTZ R2, R2, UR16 ;  /* 0x0000001002027c20 */ /* 0x000fca0008410000 */
[----:B------:R-:W-:-:S04]  /*54e0*/  FSEL R2, R2, RZ, P1 ;  /* 0x000000ff02027208 */ /* 0x000fc80000800000 */
[----:B------:R-:W-:-:S04]  /*54f0*/  F2FP.F16.F32.PACK_AB R2, RZ, R2 ;  /* 0x00000002ff02723e */ /* 0x000fc800000000ff */
[----:B------:R-:W-:-:S07]  /*5500*/  PRMT R102, R102, 0x5410, R2 ;  /* 0x0000541066667816 */ /* 0x000fce0000000002 */
.L_x_8080:
[----:B------:R-:W-:Y:S05]  /*5510*/  @!P2 BRA `(.L_x_8081) ;  /* 0x000000000018a947 */ /* 0x000fea0003800000 */
[----:B------:R-:W-:Y:S01]  /*5520*/  FMUL.FTZ R2, R115, UR17 ;  /* 0x0000001173027c20 */ /* 0x000fe20008410000 */
[----:B------:R-:W-:-:S03]  /*5530*/  LOP3.LUT P1, RZ, R121, 0xff0000, RZ, 0xc0, !PT ;  /* 0x00ff000079ff7812 */ /* 0x000fc6000782c0ff */
[----:B------:R-:W-:-:S05]  /*5540*/  FMUL.FTZ R2, R2, UR16 ;  /* 0x0000001002027c20 */ /* 0x000fca0008410000 */
[----:B------:R-:W-:-:S04]  /*5550*/  FSEL R2, R2, RZ, P1 ;  /* 0x000000ff02027208 */ /* 0x000fc80000800000 */
[----:B------:R-:W-:-:S04]  /*5560*/  F2FP.F16.F32.PACK_AB R2, RZ, R2 ;  /* 0x00000002ff02723e */ /* 0x000fc800000000ff */
[----:B------:R-:W-:-:S07]  /*5570*/  PRMT R103, R2, 0x7610, R103 ;  /* 0x0000761002677816 */ /* 0x000fce0000000067 */
.L_x_8081:
        /* <DEDUP_REMOVED lines=12> */
.L_x_8074:
        /* <DEDUP_REMOVED lines=11> */
.L_x_8083:
        /* <DEDUP_REMOVED lines=11> */
.L_x_8084:
        /* <DEDUP_REMOVED lines=11> */
.L_x_8085:
        /* <DEDUP_REMOVED lines=11> */
.L_x_8086:
        /* <DEDUP_REMOVED lines=11> */
.L_x_8087:
        /* <DEDUP_REMOVED lines=11> */
.L_x_8088:
        /* <DEDUP_REMOVED lines=11> */
.L_x_8089:
        /* <DEDUP_REMOVED lines=11> */
[----:B0-----:R-:W-:Y:S01]  /*5bc0*/  PRMT R103, R103, 0x5410, R2 ;  /* 0x0000541067677816 */ /* 0x001fe20000000002 */
[----:B------:R-:W-:Y:S06]  /*5bd0*/  BRA `(.L_x_8082) ;  /* 0x0000000c00807947 */ /* 0x000fec0003800000 */
.L_x_8073:
        /* <DEDUP_REMOVED lines=38> */
.L_x_8091:
        /* <DEDUP_REMOVED lines=12> */
.L_x_8092:
        /* <DEDUP_REMOVED lines=12> */
.L_x_8093:
        /* <DEDUP_REMOVED lines=12> */
.L_x_8094:
        /* <DEDUP_REMOVED lines=12> */
.L_x_8095:
        /* <DEDUP_REMOVED lines=12> */
.L_x_8096:
        /* <DEDUP_REMOVED lines=12> */
.L_x_8097:
        /* <DEDUP_REMOVED lines=17> */
.L_x_8090:
        /* <DEDUP_REMOVED lines=12> */
.L_x_8098:
        /* <DEDUP_REMOVED lines=12> */
.L_x_8099:
        /* <DEDUP_REMOVED lines=12> */
.L_x_8100:
        /* <DEDUP_REMOVED lines=12> */
.L_x_8101:
        /* <DEDUP_REMOVED lines=12> */
.L_x_8102:
        /* <DEDUP_REMOVED lines=12> */
.L_x_8103:
        /* <DEDUP_REMOVED lines=12> */
.L_x_8104:
        /* <DEDUP_REMOVED lines=13> */
.L_x_8082:
        /* <DEDUP_REMOVED lines=14> */
.L_x_8003:
        /* <DEDUP_REMOVED lines=21> */
.L_x_8106:
        /* <DEDUP_REMOVED lines=15> */
.L_x_10807:


//--------------------- .text._ZN10layer_norm13ln_bwd_kernelINS_13Kernel_traitsIf6__halffS2_fjLj3072ELj1ELj1ELj4ELj16ENS_18Kernel_traits_baseILj3072EfS2_fS2_fjLj128EEEEELb1ELb1ELb0ELb0EEEvNS_9BwdParamsE --------------------------
	.section	.text._ZN10layer_norm13ln_bwd_kernelINS_13Kernel_traitsIf6__halffS2_fjLj3072ELj1ELj1ELj4ELj16ENS_18Kernel_traits_baseILj3072EfS2_fS2_fjLj128EEEEELb1ELb1ELb0ELb0EEEvNS_9BwdParamsE,"ax",@progbits
	.align	128
        .global         _ZN10layer_norm13ln_bwd_kernelINS_13Kernel_traitsIf6__halffS2_fjLj3072ELj1ELj1ELj4ELj16ENS_18Kernel_traits_baseILj3072EfS2_fS2_fjLj128EEEEELb1ELb1ELb0ELb0EEEvNS_9BwdParamsE
        .type           _ZN10layer_norm13ln_bwd_kernelINS_13Kernel_traitsIf6__halffS2_fjLj3072ELj1ELj1ELj4ELj16ENS_18Kernel_traits_baseILj3072EfS2_fS2_fjLj128EEEEELb1ELb1ELb0ELb0EEEvNS_9BwdParamsE,@function
        .size           _ZN10layer_norm13ln_bwd_kernelINS_13Kernel_traitsIf6__halffS2_fjLj3072ELj1ELj1ELj4ELj16ENS_18Kernel_traits_baseILj3072EfS2_fS2_fjLj128EEEEELb1ELb1ELb0ELb0EEEvNS_9BwdParamsE,(.L_x_10808 - _ZN10layer_norm13ln_bwd_kernelINS_13Kernel_traitsIf6__halffS2_fjLj3072ELj1ELj1ELj4ELj16ENS_18Kernel_traits_baseILj3072EfS2_fS2_fjLj128EEEEELb1ELb1ELb0ELb0EEEvNS_9BwdParamsE)
        .other          _ZN10layer_norm13ln_bwd_kernelINS_13Kernel_traitsIf6__halffS2_fjLj3072ELj1ELj1ELj4ELj16ENS_18Kernel_traits_baseILj3072EfS2_fS2_fjLj128EEEEELb1ELb1ELb0ELb0EEEvNS_9BwdParamsE,@"STO_CUDA_ENTRY STV_DEFAULT"
_ZN10layer_norm13ln_bwd_kernelINS_13Kernel_traitsIf6__halffS2_fjLj3072ELj1ELj1ELj4ELj16ENS_18Kernel_traits_baseILj3072EfS2_fS2_fjLj128EEEEELb1ELb1ELb0ELb0EEEvNS_9BwdParamsE:
.text._ZN10layer_norm13ln_bwd_kernelINS_13Kernel_traitsIf6__halffS2_fjLj3072ELj1ELj1ELj4ELj16ENS_18Kernel_traits_baseILj3072EfS2_fS2_fjLj128EEEEELb1ELb1ELb0ELb0EEEvNS_9BwdParamsE:
        /* <DEDUP_REMOVED lines=125> */
.L_x_8134:
        /* <DEDUP_REMOVED lines=36> */
[C---:B------:R-:W-:Y:S01]  /*0a10*/  IADD3 R227, PT, PT, R4.reuse, 0x80, RZ ;  /* 0x0000008004e37810 */ /* 0x040fe20007ffe0ff */
[----:B-1----:R-:W-:-:S05]  /*0a20*/  @P1 IMAD.WIDE.U32 R190, R4, 0x20, R190 ;  /* 0x0000002004be1825 */ /* 0x002fca00078e00be */
[----:B------:R-:W5:Y:S04]  /*0a30*/  @P1 LDG.E.128 R148, desc[UR10][R190.64] ;  /* 0x0000000abe941981 */ /* 0x000f68000c1e1d00 */
[----:B------:R1:W5:Y:S01]  /*0a40*/  @P1 LDG.E.128 R152, desc[UR10][R190.64+0x10] ;  /* 0x0000100abe981981 */ /* 0x000362000c1e1d00 */
[----:B---3--:R-:W-:-:S04]  /*0a50*/  FADD.FTZ R176, -R226, R176 ;  /* 0x000000b0e2b07221 */ /* 0x008fc80000010100 */
[----:B-----5:R-:W-:Y:S01]  /*0a60*/  FMUL.FTZ R219, R7, R176 ;  /* 0x000000b007db7220 */ /* 0x020fe20000410000 */
[--C-:B----4-:R-:W-:Y:S02]  /*0a70*/  HADD2.F32 R217, -RZ, R180.reuse.H0_H0 ;  /* 0x200000b4ffd97230 */ /* 0x110fe40000004100 */
        /* <DEDUP_REMOVED lines=13> */
[----:B0-----:R-:W-:Y:S02]  /*0b50*/  HADD2.F32 R210, -RZ, R181.H1_H1 ;  /* 0x300000b5ffd27230 */ /* 0x001fe40000004100 */
[----:B------:R-:W-:Y:S01]  /*0b60*/  FADD.FTZ R184, -R226, R184 ;  /* 0x000000b8e2b87221 */ /* 0x000fe20000010100 */
        /* <DEDUP_REMOVED lines=18> */
[----:B--2---:R-:W-:Y:S01]  /*0c90*/  FADD.FTZ R188, -R226, R185 ;  /* 0x000000b9e2bc7221 */ /* 0x004fe20000010100 */
        /* <DEDUP_REMOVED lines=11> */
[----:B-1----:R-:W-:Y:S01]  /*0d50*/  FMUL.FTZ R190, R70, R181 ;  /* 0x000000b546be7220 */ /* 0x002fe20000410000 */
        /* <DEDUP_REMOVED lines=15> */
.L_x_8109:
[----:B----4-:R-:W-:Y:S05]  /*0e50*/  BSYNC.RECONVERGENT B0 ;  /* 0x0000000000007941 */ /* 0x010fea0003800200 */
.L_x_8108:
        /* <DEDUP_REMOVED lines=8> */
[----:B-1----:R-:W-:-:S05]  /*0ee0*/  IMAD.WIDE.U32 R178, R227, 0x20, R178 ;  /* 0x00000020e3b27825 */ /* 0x002fca00078e00b2 */
[----:B------:R-:W4:Y:S04]  /*0ef0*/  LDG.E.128 R8, desc[UR10][R178.64] ;  /* 0x0000000ab2087981 */ /* 0x000f28000c1e1d00 */
[----:B------:R3:W4:Y:S01]  /*0f00*/  LDG.E.128 R16, desc[UR10][R178.64+0x10] ;  /* 0x0000100ab2107981 */ /* 0x000722000c1e1d00 */
        /* <DEDUP_REMOVED lines=8> */
[--C-:B---3--:R-:W-:Y:S02]  /*0f90*/  HADD2.F32 R179, -RZ, R12.reuse.H0_H0 ;  /* 0x2000000cffb37230 */ /* 0x108fe40000004100 */
[----:B------:R-:W-:Y:S02]  /*0fa0*/  HADD2.F32 R12, -RZ, R12.H1_H1 ;  /* 0x3000000cff0c7230 */ /* 0x000fe40000004100 */
[C---:B----4-:R-:W-:Y:S01]  /*0fb0*/  FADD.FTZ R10, -R226.reuse, R10 ;  /* 0x0000000ae20a7221 */ /* 0x050fe20000010100 */
[C---:B------:R-:W-:Y:S01]  /*0fc0*/  FADD.FTZ R8, -R226.reuse, R8 ;  /* 0x00000008e2087221 */ /* 0x040fe20000010100 */
[C---:B------:R-:W-:Y:S01]  /*0fd0*/  FADD.FTZ R22, -R226.reuse, R11 ;  /* 0x0000000be2167221 */ /* 0x040fe20000010100 */
[----:B------:R-:W-:Y:S01]  /*0fe0*/  FADD.FTZ R6, -R226, R9 ;  /* 0x00000009e2067221 */ /* 0x000fe20000010100 */
[C---:B-----5:R-:W-:Y:S01]  /*0ff0*/  FMUL.FTZ R11, R7.reuse, R10 ;  /* 0x0000000a070b7220 */ /* 0x060fe20000410000 */
[----:B------:R-:W-:Y:S01]  /*1000*/  FMUL.FTZ R10, R32, R179 ;  /* 0x000000b3200a7220 */ /* 0x000fe20000410000 */
[----:B------:R-:W-:Y:S01]  /*1010*/  FMUL.FTZ R9, R7, R8 ;  /* 0x0000000807097220 */ /* 0x000fe20000410000 */
[----:B------:R-:W-:-:S02]  /*1020*/  HADD2.F32 R181, -RZ, R13.H0_H0 ;  /* 0x2000000dffb57230 */ /* 0x000fc40000004100 */
[C---:B------:R-:W-:Y:S01]  /*1030*/  FADD.FTZ R180, -R226.reuse, R18 ;  /* 0x00000012e2b47221 */ /* 0x040fe20000010100 */
[----:B------:R-:W-:Y:S02]  /*1040*/  HADD2.F32 R178, -RZ, R13.H1_H1 ;  /* 0x3000000dffb27230 */ /* 0x000fe40000004100 */
[C---:B------:R-:W-:Y:S01]  /*1050*/  FADD.FTZ R182, -R226.reuse, R19 ;  /* 0x00000013e2b67221 */ /* 0x040fe20000010100 */
[----:B------:R-:W-:Y:S01]  /*1060*/  FMUL.FTZ R6, R7, R6 ;  /* 0x0000000607067220 */ /* 0x000fe20000410000 */
[----:B------:R-:W-:Y:S01]  /*1070*/  FMUL.FTZ R13, R33, R12 ;  /* 0x0000000c210d7220 */ /* 0x000fe20000410000 */
[----:B------:R-:W-:Y:S01]  /*1080*/  FADD.FTZ R18, R229, R10 ;  /* 0x0000000ae5127221 */ /* 0x000fe20000010000 */
[----:B------:R-:W-:Y:S01]  /*1090*/  FFMA.FTZ R19, R9, R10, R228 ;  /* 0x0000000a09137223 */ /* 0x000fe200000100e4 */
[C---:B------:R-:W-:Y:S01]  /*10a0*/  FADD.FTZ R16, -R226.reuse, R16 ;  /* 0x00000010e2107221 */ /* 0x040fe20000010100 */
[----:B-1----:R-:W-:Y:S01]  /*10b0*/  FADD.FTZ R20, -R226, R17 ;  /* 0x00000011e2147221 */ /* 0x002fe20000010100 */
[----:B------:R-:W-:Y:S01]  /*10c0*/  FADD.FTZ R113, R113, R12 ;  /* 0x0000000c71717221 */ /* 0x000fe20000010000 */
[----:B------:R-:W-:Y:S01]  /*10d0*/  FFMA.FTZ R89, R6, R12, R89 ;  /* 0x0000000c06597223 */ /* 0x000fe20000010059 */
[----:B------:R-:W-:Y:S01]  /*10e0*/  FADD.FTZ R21, R18, R13 ;  /* 0x0000000d12157221 */ /* 0x000fe20000010000 */
[----:B------:R-:W-:Y:S01]  /*10f0*/  FMUL.FTZ R12, R34, R181 ;  /* 0x000000b5220c7220 */ /* 0x000fe20000410000 */
[----:B------:R-:W-:Y:S01]  /*1100*/  FFMA.FTZ R18, R6, R13, R19 ;  /* 0x0000000d06127223 */ /* 0x000fe20000010013 */
[----:B------:R-:W-:Y:S01]  /*1110*/  FMUL.FTZ R17, R7, R16 ;  /* 0x0000001007117220 */ /* 0x000fe20000410000 */
[----:B------:R-:W-:-:S02]  /*1120*/  HADD2.F32 R183, -RZ, R14.H0_H0 ;  /* 0x2000000effb77230 */ /* 0x000fc40000004100 */
[C---:B------:R-:W-:Y:S01]  /*1130*/  FMUL.FTZ R16, R7.reuse, R20 ;  /* 0x0000001407107220 */ /* 0x040fe20000410000 */
[--C-:B------:R-:W-:Y:S02]  /*1140*/  HADD2.F32 R185, -RZ, R15.reuse.H0_H0 ;  /* 0x2000000fffb97230 */ /* 0x100fe40000004100 */
[----:B------:R-:W-:Y:S01]  /*1150*/  FMUL.FTZ R8, R7, R22 ;  /* 0x0000001607087220 */ /* 0x000fe20000410000 */
[----:B------:R-:W-:Y:S02]  /*1160*/  HADD2.F32 R184, -RZ, R15.H1_H1 ;  /* 0x3000000fffb87230 */ /* 0x000fe40000004100 */
[----:B------:R-:W-:Y:S01]  /*1170*/  FMUL.FTZ R15, R35, R178 ;  /* 0x000000b2230f7220 */ /* 0x000fe20000410000 */
[----:B------:R-:W-:Y:S01]  /*1180*/  FADD.FTZ R20, R21, R12 ;  /* 0x0000000c15147221 */ /* 0x000fe20000010000 */
[----:B0-----:R-:W-:Y:S01]  /*1190*/  FFMA.FTZ R177, R11, R12, R18 ;  /* 0x0000000c0bb17223 */ /* 0x001fe20000010012 */
[----:B------:R-:W-:Y:S02]  /*11a0*/  HADD2.F32 R176, -RZ, R14.H1_H1 ;  /* 0x3000000effb07230 */ /* 0x000fe40000004100 */
        /* <DEDUP_REMOVED lines=30> */
.L_x_8111:
[----:B------:R-:W-:Y:S05]  /*1390*/  BSYNC.RECONVERGENT B0 ;  /* 0x0000000000007941 */ /* 0x000fea0003800200 */
.L_x_8110:
        /* <DEDUP_REMOVED lines=14> */
[----:B------:R-:W0:Y:S02]  /*1480*/  @P1 LDC.64 R196, c[0x0][0x438] ;  /* 0x00010e00ffc41b82 */ /* 0x000e240000000a00 */
[----:B0-----:R-:W-:-:S05]  /*1490*/  @P1 IMAD.WIDE.U32 R196, R227, 0x20, R196 ;  /* 0x00000020e3c41825 */ /* 0x001fca00078e00c4 */
[----:B------:R-:W5:Y:S04]  /*14a0*/  @P1 LDG.E.128 R28, desc[UR10][R196.64] ;  /* 0x0000000ac41c1981 */ /* 0x000f68000c1e1d00 */
[----:B------:R0:W5:Y:S01]  /*14b0*/  @P1 LDG.E.128 R24, desc[UR10][R196.64+0x10] ;  /* 0x0000100ac4181981 */ /* 0x000162000c1e1d00 */
[C---:B---3--:R-:W-:Y:S01]  /*14c0*/  FADD.FTZ R198, -R226.reuse, R177 ;  /* 0x000000b1e2c67221 */ /* 0x048fe20000010100 */
[C---:B------:R-:W-:Y:S01]  /*14d0*/  FADD.FTZ R200, -R226.reuse, R179 ;  /* 0x000000b3e2c87221 */ /* 0x040fe20000010100 */
[C---:B------:R-:W-:Y:S01]  /*14e0*/  FADD.FTZ R176, -R226.reuse, R176 ;  /* 0x000000b0e2b07221 */ /* 0x040fe20000010100 */
[----:B------:R-:W-:Y:S02]  /*14f0*/  FADD.FTZ R178, -R226, R178 ;  /* 0x000000b2e2b27221 */ /* 0x000fe40000010100 */
[----:B0----5:R-:W-:Y:S01]  /*1500*/  FMUL.FTZ R196, R7, R200 ;  /* 0x000000c807c47220 */ /* 0x021fe20000410000 */
[----:B----4-:R-:W-:-:S02]  /*1510*/  HADD2.F32 R177, -RZ, R184.H0_H0 ;  /* 0x200000b8ffb17230 */ /* 0x010fc40000004100 */
[C---:B------:R-:W-:Y:S01]  /*1520*/  FMUL.FTZ R193, R7.reuse, R176 ;  /* 0x000000b007c17220 */ /* 0x040fe20000410000 */
        /* <DEDUP_REMOVED lines=57> */
.L_x_8113:
[----:B------:R-:W-:Y:S05]  /*18c0*/  BSYNC.RECONVERGENT B0 ;  /* 0x0000000000007941 */ /* 0x000fea0003800200 */
.L_x_8112:
        /* <DEDUP_REMOVED lines=32> */
.L_x_8115:
[----:B------:R-:W-:Y:S05]  /*1ad0*/  BSYNC.RECONVERGENT B0 ;  /* 0x0000000000007941 */ /* 0x000fea0003800200 */
.L_x_8114:
        /* <DEDUP_REMOVED lines=47> */
[-CC-:B------:R-:W-:Y:S01]  /*1dd0*/  FFMA.FTZ R186, R211, R183.reuse, R184.reuse ;  /* 0x000000b7d3ba7223 */ /* 0x180fe200000100b8 */
[----:B------:R-:W-:Y:S01]  /*1de0*/  FMUL.FTZ R181, R181, R182 ;  /* 0x000000b6b5b57220 */ /* 0x000fe20000410000 */
[----:B------:R-:W-:Y:S01]  /*1df0*/  FFMA.FTZ R227, R189, R183, R184 ;  /* 0x000000b7bde37223 */ /* 0x000fe200000100b8 */
[----:B-----5:R-:W-:-:S02]  /*1e00*/  @P6 HADD2.F32 R180, -RZ, R177.H0_H0 ;  /* 0x200000b1ffb46230 */ /* 0x020fc40000004100 */
[----:B------:R-:W-:Y:S01]  /*1e10*/  FMUL.FTZ R187, R187, R182 ;  /* 0x000000b6bbbb7220 */ /* 0x000fe20000410000 */
[----:B------:R-:W-:Y:S01]  /*1e20*/  FMUL.FTZ R181, R181, UR16 ;  /* 0x00000010b5b57c20 */ /* 0x000fe20008410000 */
[----:B------:R-:W-:Y:S01]  /*1e30*/  FADD.FTZ R186, R209, -R186 ;  /* 0x800000bad1ba7221 */ /* 0x000fe20000010000 */
[----:B------:R-:W-:Y:S01]  /*1e40*/  FADD.FTZ R228, R190, -R227 ;  /* 0x800000e3bee47221 */ /* 0x000fe20000010000 */
[----:B------:R-:W-:Y:S01]  /*1e50*/  FMUL.FTZ R187, R187, UR16 ;  /* 0x00000010bbbb7c20 */ /* 0x000fe20008410000 */
[----:B------:R-:W-:Y:S01]  /*1e60*/  @P6 FMUL.FTZ R185, R181, R180 ;  /* 0x000000b4b5b96220 */ /* 0x000fe20000410000 */
[----:B------:R-:W-:Y:S02]  /*1e70*/  @P5 HADD2.F32 R180, -RZ, R177.H1_H1 ;  /* 0x300000b1ffb45230 */ /* 0x000fe40000004100 */
[----:B------:R-:W-:Y:S01]  /*1e80*/  FMUL.FTZ R177, R74, R181 ;  /* 0x000000b54ab17220 */ /* 0x000fe20000410000 */
[----:B------:R-:W-:Y:S01]  /*1e90*/  FMUL.FTZ R181, R75, R187 ;  /* 0x000000bb4bb57220 */ /* 0x000fe20000410000 */
[----:B------:R-:W-:Y:S01]  /*1ea0*/  FMUL.FTZ R227, R7, R228 ;  /* 0x000000e407e37220 */ /* 0x000fe20000410000 */
[-CC-:B------:R-:W-:Y:S01]  /*1eb0*/  FFMA.FTZ R234, R192, R183.reuse, R184.reuse ;  /* 0x000000b7c0ea7223 */ /* 0x180fe200000100b8 */
[----:B------:R-:W-:Y:S01]  /*1ec0*/  @P5 FMUL.FTZ R218, R187, R180 ;  /* 0x000000b4bbda5220 */ /* 0x000fe20000410000 */
[----:B------:R-:W-:Y:S01]  /*1ed0*/  FMUL.FTZ R187, R7, R186 ;  /* 0x000000ba07bb7220 */ /* 0x000fe20000410000 */
[----:B------:R-:W-:Y:S01]  /*1ee0*/  FFMA.FTZ R186, R188, R183, R184 ;  /* 0x000000b7bcba7223 */ /* 0x000fe200000100b8 */
[----:B------:R-:W-:Y:S01]  /*1ef0*/  FSEL R177, R177, RZ, P6 ;  /* 0x000000ffb1b17208 */ /* 0x000fe20003000000 */
[-C--:B------:R-:W-:Y:S01]  /*1f00*/  FMUL.FTZ R228, R227, R182.reuse ;  /* 0x000000b6e3e47220 */ /* 0x080fe20000410000 */
[----:B------:R-:W-:Y:S01]  /*1f10*/  FSEL R180, R181, RZ, P5 ;  /* 0x000000ffb5b47208 */ /* 0x000fe20002800000 */
[----:B------:R-:W-:Y:S01]  /*1f20*/  FMUL.FTZ R187, R187, R182 ;  /* 0x000000b6bbbb7220 */ /* 0x000fe20000410000 */
[----:B------:R-:W-:Y:S01]  /*1f30*/  LOP3.LUT P6, RZ, R225, 0xff00, RZ, 0xc0, !PT ;  /* 0x0000ff00e1ff7812 */ /* 0x000fe200078cc0ff */
[----:B------:R-:W-:Y:S01]  /*1f40*/  FADD.FTZ R226, R23, -R186 ;  /* 0x800000ba17e27221 */ /* 0x000fe20000010000 */
[----:B------:R-:W-:Y:S01]  /*1f50*/  LOP3.LUT P5, RZ, R225, 0xff0000, RZ, 0xc0, !PT ;  /* 0x00ff0000e1ff7812 */ /* 0x000fe200078ac0ff */
[----:B------:R-:W-:Y:S01]  /*1f60*/  FMUL.FTZ R229, R187, UR16 ;  /* 0x00000010bbe57c20 */ /* 0x000fe20008410000 */
[----:B------:R-:W-:-:S02]  /*1f70*/  @P1 HADD2.F32 R186, -RZ, R178.H0_H0 ;  /* 0x200000b2ffba1230 */ /* 0x000fc40000004100 */
[----:B------:R-:W-:Y:S01]  /*1f80*/  FMUL.FTZ R187, R7, R226 ;  /* 0x000000e207bb7220 */ /* 0x000fe20000410000 */
[----:B------:R-:W-:Y:S02]  /*1f90*/  HFMA2 R181, -RZ, RZ, 0, 0 ;  /* 0x00000000ffb57431 */ /* 0x000fe400000001ff */
[----:B------:R-:W-:Y:S01]  /*1fa0*/  FMUL.FTZ R231, R228, UR16 ;  /* 0x00000010e4e77c20 */ /* 0x000fe20008410000 */
[----:B------:R-:W-:Y:S01]  /*1fb0*/  FFMA.FTZ R228, R219, R183, R184 ;  /* 0x000000b7dbe47223 */ /* 0x000fe200000100b8 */
[----:B------:R-:W-:Y:S01]  /*1fc0*/  FMUL.FTZ R226, R187, R182 ;  /* 0x000000b6bbe27220 */ /* 0x000fe20000410000 */
[----:B------:R-:W-:Y:S01]  /*1fd0*/  @P1 FMUL.FTZ R181, R229, R186 ;  /* 0x000000bae5b51220 */ /* 0x000fe20000410000 */
[----:B------:R-:W-:Y:S01]  /*1fe0*/  CS2R R186, SRZ ;  /* 0x0000000000ba7805 */ /* 0x000fe2000001ff00 */
[----:B------:R-:W-:Y:S01]  /*1ff0*/  FADD.FTZ R234, R191, -R234 ;  /* 0x800000eabfea7221 */ /* 0x000fe20000010000 */
[----:B------:R-:W-:Y:S01]  /*2000*/  FMUL.FTZ R230, R226, UR16 ;  /* 0x00000010e2e67c20 */ /* 0x000fe20008410000 */
[----:B------:R-:W-:-:S02]  /*2010*/  @P6 HADD2.F32 R227, -RZ, R178.H1_H1 ;  /* 0x300000b2ffe36230 */ /* 0x000fc40000004100 */
[----:B------:R-:W-:Y:S01]  /*2020*/  FMUL.FTZ R178, R76, R229 ;  /* 0x000000e54cb27220 */ /* 0x000fe20000410000 */
[----:B------:R-:W-:Y:S02]  /*2030*/  @P5 HADD2.F32 R226, -RZ, R179.H0_H0 ;  /* 0x200000b3ffe25230 */ /* 0x000fe40000004100 */
[----:B------:R-:W-:Y:S01]  /*2040*/  FFMA.FTZ R229, R216, R183, R184 ;  /* 0x000000b7d8e57223 */ /* 0x000fe200000100b8 */
[----:B------:R-:W-:Y:S01]  /*2050*/  FADD.FTZ R228, R217, -R228 ;  /* 0x800000e4d9e47221 */ /* 0x000fe20000010000 */
[----:B------:R-:W-:Y:S01]  /*2060*/  @P6 FMUL.FTZ R186, R230, R227 ;  /* 0x000000e3e6ba6220 */ /* 0x000fe20000410000 */
[----:B------:R-:W-:Y:S01]  /*2070*/  FMUL.FTZ R227, R77, R230 ;  /* 0x000000e64de37220 */ /* 0x000fe20000410000 */
[----:B------:R-:W-:Y:S01]  /*2080*/  @P5 FMUL.FTZ R187, R231, R226 ;  /* 0x000000e2e7bb5220 */ /* 0x000fe20000410000 */
[----:B------:R-:W-:Y:S01]  /*2090*/  FMUL.FTZ R226, R78, R231 ;  /* 0x000000e74ee27220 */ /* 0x000fe20000410000 */
[----:B------:R-:W-:Y:S01]  /*20a0*/  FSEL R178, R178, RZ, P1 ;  /* 0x000000ffb2b27208 */ /* 0x000fe20000800000 */
[----:B------:R-:W-:Y:S01]  /*20b0*/  FADD.FTZ R185, R126, R185 ;  /* 0x000000b97eb97221 */ /* 0x000fe20000010000 */
[----:B------:R-:W-:Y:S01]  /*20c0*/  FSEL R227, R227, RZ, P6 ;  /* 0x000000ffe3e37208 */ /* 0x000fe20003000000 */
[----:B------:R-:W-:Y:S01]  /*20d0*/  FADD.FTZ R218, R127, R218 ;  /* 0x000000da7fda7221 */ /* 0x000fe20000010000 */
[----:B------:R-:W-:Y:S01]  /*20e0*/  FSEL R226, R226, RZ, P5 ;  /* 0x000000ffe2e27208 */ /* 0x000fe20002800000 */
[----:B------:R-:W-:Y:S01]  /*20f0*/  FADD.FTZ R128, R128, R181 ;  /* 0x000000b580807221 */ /* 0x000fe20000010000 */
[C---:B------:R-:W-:Y:S01]  /*2100*/  ISETP.GE.U32.AND P1, PT, R224.reuse, RZ, PT ;  /* 0x000000ffe000720c */ /* 0x040fe20003f26070 */
[----:B------:R-:W-:Y:S01]  /*2110*/  FADD.FTZ R129, R129, R186 ;  /* 0x000000ba81817221 */ /* 0x000fe20000010000 */
[----:B------:R-:W-:Y:S01]  /*2120*/  LOP3.LUT P6, RZ, R224, 0xff, RZ, 0xc0, !PT ;  /* 0x000000ffe0ff7812 */ /* 0x000fe200078cc0ff */
[----:B------:R-:W-:Y:S01]  /*2130*/  FADD.FTZ R130, R130, R187 ;  /* 0x000000bb82827221 */ /* 0x000fe20000010000 */
[----:B------:R-:W-:-:S02]  /*2140*/  LOP3.LUT P5, RZ, R224, 0xff00, RZ, 0xc0, !PT ;  /* 0x0000ff00e0ff7812 */ /* 0x000fc400078ac0ff */
[----:B------:R-:W-:Y:S02]  /*2150*/  ISETP.GE.U32.AND.EX P1, PT, R225, 0x1000000, PT, P1 ;  /* 0x01000000e100780c */ /* 0x000fe40003f26110 */
[----:B------:R-:W-:Y:S02]  /*2160*/  F2FP.F16.F32.PACK_AB R178, R227, R178 ;  /* 0x000000b2e3b2723e */ /* 0x000fe400000000ff */
[----:B------:R-:W-:-:S05]  /*2170*/  F2FP.F16.F32.PACK_AB R177, R180, R177 ;  /* 0x000000b1b4b1723e */ /* 0x000fca00000000ff */
[--C-:B------:R-:W-:Y:S02]  /*2180*/  @P6 HADD2.F32 R230, -RZ, R176.reuse.H0_H0 ;  /* 0x200000b0ffe66230 */ /* 0x100fe40000004100 */
[----:B------:R-:W-:Y:S02]  /*2190*/  @P5 HADD2.F32 R232, -RZ, R176.H1_H1 ;  /* 0x300000b0ffe85230 */ /* 0x000fe40000004100 */
[----:B------:R-:W-:Y:S01]  /*21a0*/  FADD.FTZ R176, R214, -R229 ;  /* 0x800000e5d6b07221 */ /* 0x000fe20000010000 */
[----:B------:R-:W-:Y:S02]  /*21b0*/  @P1 HADD2.F32 R233, -RZ, R179.H1_H1 ;  /* 0x300000b3ffe91230 */ /* 0x000fe40000004100 */
[C---:B------:R-:W-:Y:S01]  /*21c0*/  FMUL.FTZ R229, R7.reuse, R234 ;  /* 0x000000ea07e57220 */ /* 0x040fe20000410000 */
[C---:B------:R-:W-:Y:S01]  /*21d0*/  FMUL.FTZ R179, R7.reuse, R228 ;  /* 0x000000e407b37220 */ /* 0x040fe20000410000 */
[----:B------:R-:W-:Y:S02]  /*21e0*/  FMUL.FTZ R231, R7, R176 ;  /* 0x000000b007e77220 */ /* 0x000fe40000410000 */
[-C--:B------:R-:W-:Y:S01]  /*21f0*/  FMUL.FTZ R176, R229, R182.reuse ;  /* 0x000000b6e5b07220 */ /* 0x080fe20000410000 */
[-C--:B------:R-:W-:Y:S01]  /*2200*/  FMUL.FTZ R179, R179, R182.reuse ;  /* 0x000000b6b3b37220 */ /* 0x080fe20000410000 */
[----:B------:R-:W-:Y:S01]  /*2210*/  FMUL.FTZ R231, R231, R182 ;  /* 0x000000b6e7e77220 */ /* 0x000fe20000410000 */
[----:B------:R-:W-:Y:S01]  /*2220*/  CS2R R228, SRZ ;  /* 0x0000000000e47805 */ /* 0x000fe2000001ff00 */
[----:B------:R-:W-:Y:S01]  /*2230*/  FMUL.FTZ R234, R176, UR16 ;  /* 0x00000010b0ea7c20 */ /* 0x000fe20008410000 */
[----:B------:R-:W-:Y:S01]  /*2240*/  FMUL.FTZ R235, R179, UR16 ;  /* 0x00000010b3eb7c20 */ /* 0x000fe20008410000 */
[----:B------:R-:W-:Y:S01]  /*2250*/  FMUL.FTZ R231, R231, UR16 ;  /* 0x00000010e7e77c20 */ /* 0x000fe20008410000 */
[----:B------:R-:W-:Y:S01]  /*2260*/  MOV R176, RZ ;  /* 0x000000ff00b07202 */ /* 0x000fe20000000f00 */
[----:B------:R-:W-:Y:S01]  /*2270*/  FMUL.FTZ R179, R79, R234 ;  /* 0x000000ea4fb37220 */ /* 0x000fe20000410000 */
[----:B------:R-:W-:Y:S01]  /*2280*/  FMUL.FTZ R126, R72, R235 ;  /* 0x000000eb487e7220 */ /* 0x000fe20000410000 */
[----:B------:R-:W-:Y:S01]  /*2290*/  FMUL.FTZ R127, R73, R231 ;  /* 0x000000e7497f7220 */ /* 0x000fe20000410000 */
[----:B------:R-:W-:Y:S01]  /*22a0*/  @P1 FMUL.FTZ R228, R234, R233 ;  /* 0x000000e9eae41220 */ /* 0x000fe20000410000 */
[----:B------:R-:W-:Y:S01]  /*22b0*/  @P6 FMUL.FTZ R229, R235, R230 ;  /* 0x000000e6ebe56220 */ /* 0x000fe20000410000 */
[----:B------:R-:W-:Y:S01]  /*22c0*/  @P5 FMUL.FTZ R176, R231, R232 ;  /* 0x000000e8e7b05220 */ /* 0x000fe20000410000 */
[----:B------:R-:W-:Y:S01]  /*22d0*/  FSEL R179, R179, RZ, P1 ;  /* 0x000000ffb3b37208 */ /* 0x000fe20000800000 */
[----:B------:R-:W-:Y:S01]  /*22e0*/  FADD.FTZ R131, R131, R228 ;  /* 0x000000e483837221 */ /* 0x000fe20000010000 */
[----:B------:R-:W-:Y:S01]  /*22f0*/  FSEL R126, R126, RZ, P6 ;  /* 0x000000ff7e7e7208 */ /* 0x000fe20003000000 */
[----:B------:R-:W-:Y:S01]  /*2300*/  FADD.FTZ R228, R124, R229 ;  /* 0x000000e57ce47221 */ /* 0x000fe20000010000 */
[----:B------:R-:W-:Y:S01]  /*2310*/  FSEL R127, R127, RZ, P5 ;  /* 0x000000ff7f7f7208 */ /* 0x000fe20002800000 */
[----:B------:R-:W-:Y:S01]  /*2320*/  FADD.FTZ R229, R125, R176 ;  /* 0x000000b07de57221 */ /* 0x000fe20000010000 */
[----:B------:R-:W-:-:S02]  /*2330*/  F2FP.F16.F32.PACK_AB R179, R179, R226 ;  /* 0x000000e2b3b3723e */ /* 0x000fc400000000ff */
[----:B------:R-:W-:Y:S01]  /*2340*/  F2FP.F16.F32.PACK_AB R176, R127, R126 ;  /* 0x0000007e7fb0723e */ /* 0x000fe200000000ff */
[----:B------:R-:W-:Y:S06]  /*2350*/  BRA `(.L_x_8120) ;  /* 0x0000001000cc7947 */ /* 0x000fec0003800000 */
.L_x_8119:
[-CC-:B------:R-:W-:Y:S01]  /*2360*/  FFMA.FTZ R96, R215, R183.reuse, R184.reuse ;  /* 0x000000b7d7607223 */ /* 0x180fe200000100b8 */
[----:B------:R-:W-:Y:S01]  /*2370*/  LOP3.LUT P6, RZ, R224, 0xff0000, RZ, 0xc0, !PT ;  /* 0x00ff0000e0ff7812 */ /* 0x000fe200078cc0ff */
[----:B------:R-:W-:Y:S01]  /*2380*/  FFMA.FTZ R97, R212, R183, R184 ;  /* 0x000000b7d4617223 */ /* 0x000fe200000100b8 */
[----:B------:R-:W-:Y:S01]  /*2390*/  LOP3.LUT P5, RZ, R224, 0xff000000, RZ, 0xc0, !PT ;  /* 0xff000000e0ff7812 */ /* 0x000fe200078ac0ff */
[----:B------:R-:W-:Y:S01]  /*23a0*/  FADD.FTZ R96, R213, -R96 ;  /* 0x80000060d5607221 */ /* 0x000fe20000010000 */
[----:B------:R-:W-:Y:S02]  /*23b0*/  HFMA2 R185, -RZ, RZ, 0, 0 ;  /* 0x00000000ffb97431 */ /* 0x000fe400000001ff */
[----:B------:R-:W-:Y:S01]  /*23c0*/  FADD.FTZ R172, R210, -R97 ;  /* 0x80000061d2ac7221 */ /* 0x000fe20000010000 */
[----:B------:R-:W-:Y:S01]  /*23d0*/  LOP3.LUT P1, RZ, R225, 0xff, RZ, 0xc0, !PT ;  /* 0x000000ffe1ff7812 */ /* 0x000fe2000782c0ff */
[C---:B------:R-:W-:Y:S01]  /*23e0*/  FMUL.FTZ R174, R7.reuse, R96 ;  /* 0x0000006007ae7220 */ /* 0x040fe20000410000 */
[----:B------:R-:W-:Y:S01]  /*23f0*/  MOV R218, RZ ;  /* 0x000000ff00da7202 */ /* 0x000fe20000000f00 */
[----:B------:R-:W-:Y:S01]  /*2400*/  FMUL.FTZ R175, R7, R172 ;  /* 0x000000ac07af7220 */ /* 0x000fe20000410000 */
[----:B------:R-:W-:Y:S01]  /*2410*/  CS2R R226, SRZ ;  /* 0x0000000000e27805 */ /* 0x000fe2000001ff00 */
[----:B------:R-:W-:Y:S01]  /*2420*/  FMUL.FTZ R96, R174, R182 ;  /* 0x000000b6ae607220 */ /* 0x000fe20000410000 */
[----:B------:R-:W-:-:S02]  /*2430*/  HFMA2 R187, -RZ, RZ, 0, 0 ;  /* 0x00000000ffbb7431 */ /* 0x000fc400000001ff */
[--C-:B-----5:R-:W-:Y:S01]  /*2440*/  @P6 HADD2.F32 R98, -RZ, R177.reuse.H0_H0 ;  /* 0x200000b1ff626230 */ /* 0x120fe20000004100 */
[----:B------:R-:W-:Y:S01]  /*2450*/  MOV R230, RZ ;  /* 0x000000ff00e67202 */ /* 0x000fe20000000f00 */
[----:B------:R-:W-:Y:S01]  /*2460*/  FMUL.FTZ R97, R96, UR16 ;  /* 0x0000001060617c20 */ /* 0x000fe20008410000 */
[----:B------:R-:W-:Y:S01]  /*2470*/  FMUL.FTZ R96, R175, R182 ;  /* 0x000000b6af607220 */ /* 0x000fe20000410000 */
[----:B------:R-:W-:Y:S02]  /*2480*/  @P5 HADD2.F32 R99, -RZ, R177.H1_H1 ;  /* 0x300000b1ff635230 */ /* 0x000fe40000004100 */
[----:B------:R-:W-:Y:S01]  /*2490*/  @P6 FMUL.FTZ R185, R98, R97 ;  /* 0x0000006162b96220 */ /* 0x000fe20000410000 */
[----:B------:R-:W-:Y:S01]  /*24a0*/  FFMA.FTZ R98, R211, R183, R184 ;  /* 0x000000b7d3627223 */ /* 0x000fe200000100b8 */
[----:B------:R-:W-:Y:S01]  /*24b0*/  FMUL.FTZ R96, R96, UR16 ;  /* 0x0000001060607c20 */ /* 0x000fe20008410000 */
[----:B------:R-:W-:Y:S01]  /*24c0*/  FMUL.FTZ R177, R74, R97 ;  /* 0x000000614ab17220 */ /* 0x000fe20000410000 */
[----:B------:R-:W-:Y:S01]  /*24d0*/  FADD.FTZ R185, R126, R185 ;  /* 0x000000b97eb97221 */ /* 0x000fe20000010000 */
[----:B------:R-:W-:Y:S01]  /*24e0*/  FADD.FTZ R98, R209, -R98 ;  /* 0x80000062d1627221 */ /* 0x000fe20000010000 */
[-C--:B------:R-:W-:Y:S01]  /*24f0*/  FMUL.FTZ R180, R75, R96.reuse ;  /* 0x000000604bb47220 */ /* 0x080fe20000410000 */
[----:B------:R-:W-:Y:S01]  /*2500*/  @P5 FMUL.FTZ R218, R99, R96 ;  /* 0x0000006063da5220 */ /* 0x000fe20000410000 */
[----:B------:R-:W-:Y:S01]  /*2510*/  FSEL R177, R177, RZ, P6 ;  /* 0x000000ffb1b17208 */ /* 0x000fe20003000000 */
[----:B------:R-:W-:Y:S01]  /*2520*/  FMUL.FTZ R96, R7, R98 ;  /* 0x0000006207607220 */ /* 0x000fe20000410000 */
[-CC-:B------:R-:W-:Y:S01]  /*2530*/  FFMA.FTZ R98, R188, R183.reuse, R184.reuse ;  /* 0x000000b7bc627223 */ /* 0x180fe200000100b8 */
[----:B------:R-:W-:Y:S01]  /*2540*/  LOP3.LUT P6, RZ, R225, 0xff00, RZ, 0xc0, !PT ;  /* 0x0000ff00e1ff7812 */ /* 0x000fe200078cc0ff */
[----:B------:R-:W-:Y:S01]  /*2550*/  FFMA.FTZ R99, R189, R183, R184 ;  /* 0x000000b7bd637223 */ /* 0x000fe200000100b8 */
[----:B------:R-:W-:Y:S01]  /*2560*/  FMUL.FTZ R97, R96, R182 ;  /* 0x000000b660617220 */ /* 0x000fe20000410000 */
[----:B------:R-:W-:Y:S01]  /*2570*/  FADD.FTZ R172, R23, -R98 ;  /* 0x8000006217ac7221 */ /* 0x000fe20000010000 */
[----:B------:R-:W-:-:S02]  /*2580*/  @P1 HADD2.F32 R98, -RZ, R178.H0_H0 ;  /* 0x200000b2ff621230 */ /* 0x000fc40000004100 */
[----:B------:R-:W-:Y:S01]  /*2590*/  FADD.FTZ R186, R190, -R99 ;  /* 0x80000063beba7221 */ /* 0x000fe20000010000 */
[----:B------:R-:W-:Y:S01]  /*25a0*/  FMUL.FTZ R173, R97, UR16 ;  /* 0x0000001061ad7c20 */ /* 0x000fe20008410000 */
[----:B------:R-:W-:Y:S01]  /*25b0*/  FSEL R180, R180, RZ, P5 ;  /* 0x000000ffb4b47208 */ /* 0x000fe20002800000 */
[----:B------:R-:W-:Y:S01]  /*25c0*/  FMUL.FTZ R97, R7, R172 ;  /* 0x000000ac07617220 */ /* 0x000fe20000410000 */
[----:B------:R-:W-:Y:S01]  /*25d0*/  LOP3.LUT P5, RZ, R225, 0xff0000, RZ, 0xc0, !PT ;  /* 0x00ff0000e1ff7812 */ /* 0x000fe200078ac0ff */
[-C--:B------:R-:W-:Y:S01]  /*25e0*/  @P1 FMUL.FTZ R227, R98, R173.reuse ;  /* 0x000000ad62e31220 */ /* 0x080fe20000410000 */
[----:B------:R-:W-:Y:S01]  /*25f0*/  FMUL.FTZ R98, R7, R186 ;  /* 0x000000ba07627220 */ /* 0x000fe20000410000 */
[-C--:B------:R-:W-:Y:S01]  /*2600*/  FMUL.FTZ R99, R97, R182.reuse ;  /* 0x000000b661637220 */ /* 0x080fe20000410000 */
[----:B------:R-:W-:Y:S02]  /*2610*/  @P6 HADD2.F32 R181, -RZ, R178.H1_H1 ;  /* 0x300000b2ffb56230 */ /* 0x000fe40000004100 */
[----:B------:R-:W-:Y:S01]  /*2620*/  FMUL.FTZ R178, R76, R173 ;  /* 0x000000ad4cb27220 */ /* 0x000fe20000410000 */
[----:B------:R-:W-:Y:S01]  /*2630*/  FMUL.FTZ R172, R98, R182 ;  /* 0x000000b662ac7220 */ /* 0x000fe20000410000 */
[----:B------:R-:W-:Y:S01]  /*2640*/  FMUL.FTZ R186, R99, UR16 ;  /* 0x0000001063ba7c20 */ /* 0x000fe20008410000 */
[----:B------:R-:W-:Y:S01]  /*2650*/  FADD.FTZ R218, R127, R218 ;  /* 0x000000da7fda7221 */ /* 0x000fe20000010000 */
[----:B------:R-:W-:Y:S01]  /*2660*/  FADD.FTZ R128, R128, R227 ;  /* 0x000000e380807221 */ /* 0x000fe20000010000 */
[----:B------:R-:W-:Y:S01]  /*2670*/  FMUL.FTZ R99, R172, UR16 ;  /* 0x00000010ac637c20 */ /* 0x000fe20008410000 */
[-C--:B------:R-:W-:Y:S01]  /*2680*/  @P6 FMUL.FTZ R226, R181, R186.reuse ;  /* 0x000000bab5e26220 */ /* 0x080fe20000410000 */
[----:B------:R-:W-:Y:S01]  /*2690*/  FMUL.FTZ R181, R77, R186 ;  /* 0x000000ba4db57220 */ /* 0x000fe20000410000 */
[----:B------:R-:W-:-:S02]  /*26a0*/  @P5 HADD2.F32 R228, -RZ, R179.H0_H0 ;  /* 0x200000b3ffe45230 */ /* 0x000fc40000004100 */
[----:B------:R-:W-:Y:S01]  /*26b0*/  FMUL.FTZ R186, R78, R99 ;  /* 0x000000634eba7220 */ /* 0x000fe20000410000 */
[----:B------:R-:W-:Y:S01]  /*26c0*/  FSEL R178, R178, RZ, P1 ;  /* 0x000000ffb2b27208 */ /* 0x000fe20000800000 */
[--C-:B------:R-:W-:Y:S01]  /*26d0*/  FFMA.FTZ R172, R219, R183, R184.reuse ;  /* 0x000000b7dbac7223 */ /* 0x100fe200000100b8 */
[----:B------:R-:W-:Y:S01]  /*26e0*/  FSEL R181, R181, RZ, P6 ;  /* 0x000000ffb5b57208 */ /* 0x000fe20003000000 */
[----:B------:R-:W-:Y:S01]  /*26f0*/  @P5 FMUL.FTZ R187, R228, R99 ;  /* 0x00000063e4bb5220 */ /* 0x000fe20000410000 */
[----:B------:R-:W-:Y:S01]  /*2700*/  FSEL R186, R186, RZ, P5 ;  /* 0x000000ffbaba7208 */ /* 0x000fe20002800000 */
[-CC-:B------:R-:W-:Y:S01]  /*2710*/  FFMA.FTZ R228, R192, R183.reuse, R184.reuse ;  /* 0x000000b7c0e47223 */ /* 0x180fe200000100b8 */
[----:B------:R-:W-:Y:S01]  /*2720*/  LOP3.LUT P6, RZ, R224, 0xff, RZ, 0xc0, !PT ;  /* 0x000000ffe0ff7812 */ /* 0x000fe200078cc0ff */
[----:B------:R-:W-:Y:S01]  /*2730*/  FFMA.FTZ R99, R216, R183, R184 ;  /* 0x000000b7d8637223 */ /* 0x000fe200000100b8 */
[C---:B------:R-:W-:Y:S01]  /*2740*/  LOP3.LUT P5, RZ, R224.reuse, 0xff00, RZ, 0xc0, !PT ;  /* 0x0000ff00e0ff7812 */ /* 0x040fe200078ac0ff */
[----:B------:R-:W-:Y:S01]  /*2750*/  FADD.FTZ R228, R191, -R228 ;  /* 0x800000e4bfe47221 */ /* 0x000fe20000010000 */
[----:B------:R-:W-:Y:S01]  /*2760*/  ISETP.GE.U32.AND P1, PT, R224, RZ, PT ;  /* 0x000000ffe000720c */ /* 0x000fe20003f26070 */
[----:B------:R-:W-:Y:S01]  /*2770*/  FADD.FTZ R172, R217, -R172 ;  /* 0x800000acd9ac7221 */ /* 0x000fe20000010000 */
[----:B------:R-:W-:Y:S01]  /*2780*/  FADD.FTZ R130, R130, R187 ;  /* 0x000000bb82827221 */ /* 0x000fe20000010000 */
[----:B------:R-:W-:Y:S01]  /*2790*/  FADD.FTZ R129, R129, R226 ;  /* 0x000000e281817221 */ /* 0x000fe20000010000 */
[----:B------:R-:W-:Y:S01]  /*27a0*/  ISETP.GE.U32.AND.EX P1, PT, R225, 0x1000000, PT, P1 ;  /* 0x01000000e100780c */ /* 0x000fe20003f26110 */
[----:B------:R-:W-:Y:S01]  /*27b0*/  FMUL.FTZ R172, R7, R172 ;  /* 0x000000ac07ac7220 */ /* 0x000fe20000410000 */
[----:B------:R-:W-:-:S02]  /*27c0*/  F2FP.F16.F32.PACK_AB R178, R181, R178 ;  /* 0x000000b2b5b2723e */ /* 0x000fc400000000ff */
[----:B------:R-:W-:Y:S01]  /*27d0*/  F2FP.F16.F32.PACK_AB R177, R180, R177 ;  /* 0x000000b1b4b1723e */ /* 0x000fe200000000ff */
[--C-:B------:R-:W-:Y:S02]  /*27e0*/  @P6 HADD2.F32 R234, -RZ, R176.reuse.H0_H0 ;  /* 0x200000b0ffea6230 */ /* 0x100fe40000004100 */
[----:B------:R-:W-:Y:S02]  /*27f0*/  @P5 HADD2.F32 R231, -RZ, R176.H1_H1 ;  /* 0x300000b0ffe75230 */ /* 0x000fe40000004100 */
[----:B------:R-:W-:Y:S01]  /*2800*/  FADD.FTZ R176, R214, -R99 ;  /* 0x80000063d6b07221 */ /* 0x000fe20000010000 */
[----:B------:R-:W-:-:S03]  /*2810*/  FMUL.FTZ R99, R7, R228 ;  /* 0x000000e407637220 */ /* 0x000fc60000410000 */
[----:B------:R-:W-:Y:S01]  /*2820*/  FMUL.FTZ R173, R7, R176 ;  /* 0x000000b007ad7220 */ /* 0x000fe20000410000 */
[-C--:B------:R-:W-:Y:S01]  /*2830*/  FMUL.FTZ R229, R99, R182.reuse ;  /* 0x000000b663e57220 */ /* 0x080fe20000410000 */
[-C--:B------:R-:W-:Y:S01]  /*2840*/  FMUL.FTZ R176, R172, R182.reuse ;  /* 0x000000b6acb07220 */ /* 0x080fe20000410000 */
[----:B------:R-:W-:Y:S02]  /*2850*/  @P1 HADD2.F32 R233, -RZ, R179.H1_H1 ;  /* 0x300000b3ffe91230 */ /* 0x000fe40000004100 */
[----:B------:R-:W-:Y:S01]  /*2860*/  FMUL.FTZ R228, R173, R182 ;  /* 0x000000b6ade47220 */ /* 0x000fe20000410000 */
[----:B------:R-:W-:Y:S01]  /*2870*/  FMUL.FTZ R232, R229, UR16 ;  /* 0x00000010e5e87c20 */ /* 0x000fe20008410000 */
[----:B------:R-:W-:Y:S01]  /*2880*/  FMUL.FTZ R229, R176, UR16 ;  /* 0x00000010b0e57c20 */ /* 0x000fe20008410000 */
[----:B------:R-:W-:Y:S02]  /*2890*/  HFMA2 R179, -RZ, RZ, 0, 0 ;  /* 0x00000000ffb37431 */ /* 0x000fe400000001ff */
[----:B------:R-:W-:Y:S01]  /*28a0*/  FMUL.FTZ R228, R228, UR16 ;  /* 0x00000010e4e47c20 */ /* 0x000fe20008410000 */
[----:B------:R-:W-:Y:S01]  /*28b0*/  FMUL.FTZ R187, R79, R232 ;  /* 0x000000e84fbb7220 */ /* 0x000fe20000410000 */
[-C--:B------:R-:W-:Y:S01]  /*28c0*/  @P6 FMUL.FTZ R179, R234, R229.reuse ;  /* 0x000000e5eab36220 */ /* 0x080fe20000410000 */
[----:B------:R-:W-:Y:S01]  /*28d0*/  FMUL.FTZ R126, R72, R229 ;  /* 0x000000e5487e7220 */ /* 0x000fe20000410000 */
[-C--:B------:R-:W-:Y:S01]  /*28e0*/  FMUL.FTZ R127, R73, R228.reuse ;  /* 0x000000e4497f7220 */ /* 0x080fe20000410000 */
[----:B------:R-:W-:Y:S01]  /*28f0*/  MOV R176, RZ ;  /* 0x000000ff00b07202 */ /* 0x000fe20000000f00 */
        /* <DEDUP_REMOVED lines=8> */
[----:B------:R-:W-:Y:S02]  /*2980*/  F2FP.F16.F32.PACK_AB R179, R179, R186 ;  /* 0x000000bab3b3723e */ /* 0x000fe400000000ff */
[----:B------:R-:W-:Y:S01]  /*2990*/  F2FP.F16.F32.PACK_AB R176, R127, R126 ;  /* 0x0000007e7fb0723e */ /* 0x000fe200000000ff */
[----:B------:R-:W-:Y:S06]  /*29a0*/  BRA `(.L_x_8120) ;  /* 0x0000000c00387947 */ /* 0x000fec0003800000 */
.L_x_8118:
        /* <DEDUP_REMOVED lines=13> */
[----:B------:R-:W-:Y:S01]  /*2a80*/  FFMA.FTZ R181, R7, R180, R150 ;  /* 0x000000b407b57223 */ /* 0x000fe20000010096 */
[----:B------:R-:W-:Y:S01]  /*2a90*/  LOP3.LUT P1, RZ, R225, 0xff, RZ, 0xc0, !PT ;  /* 0x000000ffe1ff7812 */ /* 0x000fe2000782c0ff */
[----:B------:R-:W-:Y:S01]  /*2aa0*/  FFMA.FTZ R187, R7, R186, R151 ;  /* 0x000000ba07bb7223 */ /* 0x000fe20000010097 */
[----:B------:R-:W-:Y:S01]  /*2ab0*/  FFMA.FTZ R230, R192, R183, R184 ;  /* 0x000000b7c0e67223 */ /* 0x000fe200000100b8 */
[----:B------:R-:W-:Y:S01]  /*2ac0*/  FMUL.FTZ R181, R181, R182 ;  /* 0x000000b6b5b57220 */ /* 0x000fe20000410000 */
[----:B-----5:R-:W-:-:S02]  /*2ad0*/  @P6 HADD2.F32 R180, -RZ, R177.H0_H0 ;  /* 0x200000b1ffb46230 */ /* 0x020fc40000004100 */
[----:B------:R-:W-:Y:S01]  /*2ae0*/  FMUL.FTZ R187, R187, R182 ;  /* 0x000000b6bbbb7220 */ /* 0x000fe20000410000 */
[----:B------:R-:W-:Y:S01]  /*2af0*/  FMUL.FTZ R181, R181, UR16 ;  /* 0x00000010b5b57c20 */ /* 0x000fe20008410000 */
[----:B------:R-:W-:Y:S02]  /*2b00*/  @P5 HADD2.F32 R227, -RZ, R177.H1_H1 ;  /* 0x300000b1ffe35230 */ /* 0x000fe40000004100 */
[----:B------:R-:W-:Y:S01]  /*2b10*/  FADD.FTZ R230, R191, -R230 ;  /* 0x800000e6bfe67221 */ /* 0x000fe20000010000 */
[----:B------:R-:W-:Y:S01]  /*2b20*/  FMUL.FTZ R186, R187, UR16 ;  /* 0x00000010bbba7c20 */ /* 0x000fe20008410000 */
[----:B------:R-:W-:Y:S01]  /*2b30*/  @P6 FMUL.FTZ R185, R180, R181 ;  /* 0x000000b5b4b96220 */ /* 0x000fe20000410000 */
[--C-:B------:R-:W-:Y:S01]  /*2b40*/  FFMA.FTZ R180, R211, R183, R184.reuse ;  /* 0x000000b7d3b47223 */ /* 0x100fe200000100b8 */
[----:B------:R-:W-:Y:S01]  /*2b50*/  FMUL.FTZ R177, R74, R181 ;  /* 0x000000b54ab17220 */ /* 0x000fe20000410000 */
[-C--:B------:R-:W-:Y:S01]  /*2b60*/  @P5 FMUL.FTZ R218, R227, R186.reuse ;  /* 0x000000bae3da5220 */ /* 0x080fe20000410000 */
[-C--:B------:R-:W-:Y:S01]  /*2b70*/  FFMA.FTZ R227, R189, R183.reuse, R184 ;  /* 0x000000b7bde37223 */ /* 0x080fe200000100b8 */
[----:B------:R-:W-:Y:S01]  /*2b80*/  FADD.FTZ R181, R209, -R180 ;  /* 0x800000b4d1b57221 */ /* 0x000fe20000010000 */
[----:B------:R-:W-:Y:S01]  /*2b90*/  FMUL.FTZ R180, R75, R186 ;  /* 0x000000ba4bb47220 */ /* 0x000fe20000410000 */
[----:B------:R-:W-:Y:S01]  /*2ba0*/  FFMA.FTZ R186, R188, R183, R184 ;  /* 0x000000b7bcba7223 */ /* 0x000fe200000100b8 */
[----:B------:R-:W-:Y:S01]  /*2bb0*/  FSEL R177, R177, RZ, P6 ;  /* 0x000000ffb1b17208 */ /* 0x000fe20003000000 */
[----:B------:R-:W-:Y:S01]  /*2bc0*/  FFMA.FTZ R181, R7, R181, R152 ;  /* 0x000000b507b57223 */ /* 0x000fe20000010098 */
[----:B------:R-:W-:Y:S01]  /*2bd0*/  LOP3.LUT P6, RZ, R225, 0xff00, RZ, 0xc0, !PT ;  /* 0x0000ff00e1ff7812 */ /* 0x000fe200078cc0ff */
[----:B------:R-:W-:Y:S01]  /*2be0*/  FADD.FTZ R226, R23, -R186 ;  /* 0x800000ba17e27221 */ /* 0x000fe20000010000 */
[----:B------:R-:W-:Y:S01]  /*2bf0*/  FADD.FTZ R227, R190, -R227 ;  /* 0x800000e3bee37221 */ /* 0x000fe20000010000 */
[----:B------:R-:W-:Y:S01]  /*2c00*/  FMUL.FTZ R181, R181, R182 ;  /* 0x000000b6b5b57220 */ /* 0x000fe20000410000 */
[----:B------:R-:W-:Y:S01]  /*2c10*/  FSEL R180, R180, RZ, P5 ;  /* 0x000000ffb4b47208 */ /* 0x000fe20002800000 */
[----:B------:R-:W-:Y:S01]  /*2c20*/  @P1 HADD2.F32 R186, -RZ, R178.H0_H0 ;  /* 0x200000b2ffba1230 */ /* 0x000fe20000004100 */
[----:B------:R-:W-:Y:S01]  /*2c30*/  LOP3.LUT P5, RZ, R225, 0xff0000, RZ, 0xc0, !PT ;  /* 0x00ff0000e1ff7812 */ /* 0x000fe200078ac0ff */
[----:B------:R-:W-:Y:S01]  /*2c40*/  FMUL.FTZ R231, R181, UR16 ;  /* 0x00000010b5e77c20 */ /* 0x000fe20008410000 */
[C---:B------:R-:W-:Y:S01]  /*2c50*/  FFMA.FTZ R181, R7.reuse, R226, R153 ;  /* 0x000000e207b57223 */ /* 0x040fe20000010099 */
[----:B------:R-:W-:Y:S01]  /*2c60*/  FFMA.FTZ R229, R7, R227, R154 ;  /* 0x000000e307e57223 */ /* 0x000fe2000001009a */
[----:B------:R-:W-:-:S02]  /*2c70*/  HFMA2 R187, -RZ, RZ, 0, 0 ;  /* 0x00000000ffbb7431 */ /* 0x000fc400000001ff */
[-C--:B------:R-:W-:Y:S01]  /*2c80*/  @P1 FMUL.FTZ R187, R186, R231.reuse ;  /* 0x000000e7babb1220 */ /* 0x080fe20000410000 */
[-C--:B------:R-:W-:Y:S01]  /*2c90*/  FMUL.FTZ R181, R181, R182.reuse ;  /* 0x000000b6b5b57220 */ /* 0x080fe20000410000 */
[----:B------:R-:W-:Y:S01]  /*2ca0*/  FMUL.FTZ R229, R229, R182 ;  /* 0x000000b6e5e57220 */ /* 0x000fe20000410000 */
[----:B------:R-:W-:Y:S01]  /*2cb0*/  @P6 HADD2.F32 R233, -RZ, R178.H1_H1 ;  /* 0x300000b2ffe96230 */ /* 0x000fe20000004100 */
[----:B------:R-:W-:Y:S01]  /*2cc0*/  MOV R186, RZ ;  /* 0x000000ff00ba7202 */ /* 0x000fe20000000f00 */
[----:B------:R-:W-:Y:S01]  /*2cd0*/  FMUL.FTZ R226, R181, UR16 ;  /* 0x00000010b5e27c20 */ /* 0x000fe20008410000 */
[----:B------:R-:W-:Y:S01]  /*2ce0*/  FMUL.FTZ R229, R229, UR16 ;  /* 0x00000010e5e57c20 */ /* 0x000fe20008410000 */
[----:B------:R-:W-:Y:S01]  /*2cf0*/  FMUL.FTZ R178, R76, R231 ;  /* 0x000000e74cb27220 */ /* 0x000fe20000410000 */
[----:B------:R-:W-:Y:S02]  /*2d00*/  @P5 HADD2.F32 R228, -RZ, R179.H0_H0 ;  /* 0x200000b3ffe45230 */ /* 0x000fe40000004100 */
[-C--:B------:R-:W-:Y:S01]  /*2d10*/  @P6 FMUL.FTZ R186, R233, R226.reuse ;  /* 0x000000e2e9ba6220 */ /* 0x080fe20000410000 */
[----:B------:R-:W-:Y:S01]  /*2d20*/  FMUL.FTZ R181, R77, R226 ;  /* 0x000000e24db57220 */ /* 0x000fe20000410000 */
[-C--:B------:R-:W-:Y:S01]  /*2d30*/  FMUL.FTZ R226, R78, R229.reuse ;  /* 0x000000e54ee27220 */ /* 0x080fe20000410000 */
[----:B------:R-:W-:Y:S01]  /*2d40*/  HFMA2 R227, -RZ, RZ, 0, 0 ;  /* 0x00000000ffe37431 */ /* 0x000fe200000001ff */
[----:B------:R-:W-:Y:S01]  /*2d50*/  FSEL R178, R178, RZ, P1 ;  /* 0x000000ffb2b27208 */ /* 0x000fe20000800000 */
[----:B------:R-:W-:Y:S01]  /*2d60*/  @P5 FMUL.FTZ R227, R228, R229 ;  /* 0x000000e5e4e35220 */ /* 0x000fe20000410000 */
[----:B------:R-:W-:Y:S01]  /*2d70*/  ISETP.GE.U32.AND P1, PT, R224, RZ, PT ;  /* 0x000000ffe000720c */ /* 0x000fe20003f26070 */
[-CC-:B------:R-:W-:Y:S01]  /*2d80*/  FFMA.FTZ R228, R219, R183.reuse, R184.reuse ;  /* 0x000000b7dbe47223 */ /* 0x180fe200000100b8 */
[----:B------:R-:W-:Y:S01]  /*2d90*/  FSEL R181, R181, RZ, P6 ;  /* 0x000000ffb5b57208 */ /* 0x000fe20003000000 */
[----:B------:R-:W-:Y:S01]  /*2da0*/  FFMA.FTZ R229, R216, R183, R184 ;  /* 0x000000b7d8e57223 */ /* 0x000fe200000100b8 */
[----:B------:R-:W-:Y:S01]  /*2db0*/  FSEL R226, R226, RZ, P5 ;  /* 0x000000ffe2e27208 */ /* 0x000fe20002800000 */
[----:B------:R-:W-:Y:S01]  /*2dc0*/  FADD.FTZ R231, R217, -R228 ;  /* 0x800000e4d9e77221 */ /* 0x000fe20000010000 */
[----:B------:R-:W-:Y:S01]  /*2dd0*/  LOP3.LUT P6, RZ, R224, 0xff, RZ, 0xc0, !PT ;  /* 0x000000ffe0ff7812 */ /* 0x000fe200078cc0ff */
[----:B------:R-:W-:Y:S01]  /*2de0*/  FADD.FTZ R185, R126, R185 ;  /* 0x000000b97eb97221 */ /* 0x000fe20000010000 */
[----:B------:R-:W-:Y:S01]  /*2df0*/  LOP3.LUT P5, RZ, R224, 0xff00, RZ, 0xc0, !PT ;  /* 0x0000ff00e0ff7812 */ /* 0x000fe200078ac0ff */
[----:B------:R-:W-:Y:S01]  /*2e00*/  FADD.FTZ R218, R127, R218 ;  /* 0x000000da7fda7221 */ /* 0x000fe20000010000 */
[----:B------:R-:W-:Y:S01]  /*2e10*/  ISETP.GE.U32.AND.EX P1, PT, R225, 0x1000000, PT, P1 ;  /* 0x01000000e100780c */ /* 0x000fe20003f26110 */
[----:B------:R-:W-:Y:S01]  /*2e20*/  FADD.FTZ R128, R128, R187 ;  /* 0x000000bb80807221 */ /* 0x000fe20000010000 */
[----:B------:R-:W-:Y:S01]  /*2e30*/  FADD.FTZ R129, R129, R186 ;  /* 0x000000ba81817221 */ /* 0x000fe20000010000 */
[----:B------:R-:W-:Y:S01]  /*2e40*/  FADD.FTZ R130, R130, R227 ;  /* 0x000000e382827221 */ /* 0x000fe20000010000 */
[----:B------:R-:W-:-:S02]  /*2e50*/  F2FP.F16.F32.PACK_AB R178, R181, R178 ;  /* 0x000000b2b5b2723e */ /* 0x000fc400000000ff */
[----:B------:R-:W-:-:S03]  /*2e60*/  F2FP.F16.F32.PACK_AB R177, R180, R177 ;  /* 0x000000b1b4b1723e */ /* 0x000fc600000000ff */
[--C-:B------:R-:W-:Y:S02]  /*2e70*/  @P6 HADD2.F32 R234, -RZ, R176.reuse.H0_H0 ;  /* 0x200000b0ffea6230 */ /* 0x100fe40000004100 */
[----:B------:R-:W-:Y:S02]  /*2e80*/  @P5 HADD2.F32 R235, -RZ, R176.H1_H1 ;  /* 0x300000b0ffeb5230 */ /* 0x000fe40000004100 */
[----:B------:R-:W-:Y:S01]  /*2e90*/  FADD.FTZ R176, R214, -R229 ;  /* 0x800000e5d6b07221 */ /* 0x000fe20000010000 */
[----:B------:R-:W-:Y:S02]  /*2ea0*/  @P1 HADD2.F32 R237, -RZ, R179.H1_H1 ;  /* 0x300000b3ffed1230 */ /* 0x000fe40000004100 */
[C---:B------:R-:W-:Y:S01]  /*2eb0*/  FFMA.FTZ R179, R7.reuse, R231, R148 ;  /* 0x000000e707b37223 */ /* 0x040fe20000010094 */
[C---:B------:R-:W-:Y:S01]  /*2ec0*/  FFMA.FTZ R229, R7.reuse, R230, R155 ;  /* 0x000000e607e57223 */ /* 0x040fe2000001009b */
[----:B------:R-:W-:Y:S02]  /*2ed0*/  FFMA.FTZ R231, R7, R176, R149 ;  /* 0x000000b007e77223 */ /* 0x000fe40000010095 */
        /* <DEDUP_REMOVED lines=8> */
[-C--:B------:R-:W-:Y:S01]  /*2f60*/  FMUL.FTZ R126, R72, R233.reuse ;  /* 0x000000e9487e7220 */ /* 0x080fe20000410000 */
        /* <DEDUP_REMOVED lines=14> */
.L_x_8121:
        /* <DEDUP_REMOVED lines=8> */
[C---:B------:R-:W-:Y:S01]  /*30d0*/  FFMA.FTZ R174, R7.reuse, R96, R150 ;  /* 0x0000006007ae7223 */ /* 0x040fe20000010096 */
[----:B------:R-:W-:Y:S01]  /*30e0*/  MOV R218, RZ ;  /* 0x000000ff00da7202 */ /* 0x000fe20000000f00 */
[----:B------:R-:W-:Y:S01]  /*30f0*/  FFMA.FTZ R175, R7, R172, R151 ;  /* 0x000000ac07af7223 */ /* 0x000fe20000010097 */
        /* <DEDUP_REMOVED lines=17> */
[----:B------:R-:W-:Y:S01]  /*3210*/  FFMA.FTZ R96, R7, R98, R152 ;  /* 0x0000006207607223 */ /* 0x000fe20000010098 */
        /* <DEDUP_REMOVED lines=9> */
[----:B------:R-:W-:Y:S01]  /*32b0*/  FFMA.FTZ R97, R7, R172, R153 ;  /* 0x000000ac07617223 */ /* 0x000fe20000010099 */
[----:B------:R-:W-:Y:S01]  /*32c0*/  LOP3.LUT P5, RZ, R225, 0xff0000, RZ, 0xc0, !PT ;  /* 0x00ff0000e1ff7812 */ /* 0x000fe200078ac0ff */
[----:B------:R-:W-:Y:S01]  /*32d0*/  @P1 FMUL.FTZ R227, R98, R173 ;  /* 0x000000ad62e31220 */ /* 0x000fe20000410000 */
[----:B------:R-:W-:Y:S01]  /*32e0*/  FFMA.FTZ R98, R7, R99, R154 ;  /* 0x0000006307627223 */ /* 0x000fe2000001009a */
        /* <DEDUP_REMOVED lines=12> */
[----:B------:R-:W-:Y:S01]  /*33b0*/  FFMA.FTZ R172, R219, R183, R184 ;  /* 0x000000b7dbac7223 */ /* 0x000fe200000100b8 */
[----:B------:R-:W-:Y:S01]  /*33c0*/  FSEL R178, R178, RZ, P1 ;  /* 0x000000ffb2b27208 */ /* 0x000fe20000800000 */
[----:B------:R-:W-:Y:S01]  /*33d0*/  FADD.FTZ R129, R129, R226 ;  /* 0x000000e281817221 */ /* 0x000fe20000010000 */
[----:B------:R-:W-:Y:S01]  /*33e0*/  @P5 FMUL.FTZ R187, R228, R99 ;  /* 0x00000063e4bb5220 */ /* 0x000fe20000410000 */
[----:B------:R-:W-:Y:S01]  /*33f0*/  FSEL R181, R181, RZ, P6 ;  /* 0x000000ffb5b57208 */ /* 0x000fe20003000000 */
[-CC-:B------:R-:W-:Y:S01]  /*3400*/  FFMA.FTZ R228, R192, R183.reuse, R184.reuse ;  /* 0x000000b7c0e47223 */ /* 0x180fe200000100b8 */
[----:B------:R-:W-:Y:S01]  /*3410*/  FSEL R186, R186, RZ, P5 ;  /* 0x000000ffbaba7208 */ /* 0x000fe20002800000 */
[----:B------:R-:W-:Y:S01]  /*3420*/  FFMA.FTZ R99, R216, R183, R184 ;  /* 0x000000b7d8637223 */ /* 0x000fe200000100b8 */
[C---:B------:R-:W-:Y:S01]  /*3430*/  LOP3.LUT P6, RZ, R224.reuse, 0xff, RZ, 0xc0, !PT ;  /* 0x000000ffe0ff7812 */ /* 0x040fe200078cc0ff */
[----:B------:R-:W-:Y:S01]  /*3440*/  FADD.FTZ R228, R191, -R228 ;  /* 0x800000e4bfe47221 */ /* 0x000fe20000010000 */
[C---:B------:R-:W-:Y:S01]  /*3450*/  LOP3.LUT P5, RZ, R224.reuse, 0xff00, RZ, 0xc0, !PT ;  /* 0x0000ff00e0ff7812 */ /* 0x040fe200078ac0ff */
[----:B------:R-:W-:Y:S01]  /*3460*/  FADD.FTZ R173, R217, -R172 ;  /* 0x800000acd9ad7221 */ /* 0x000fe20000010000 */
[----:B------:R-:W-:Y:S01]  /*3470*/  ISETP.GE.U32.AND P1, PT, R224, RZ, PT ;  /* 0x000000ffe000720c */ /* 0x000fe20003f26070 */
[----:B------:R-:W-:Y:S01]  /*3480*/  FADD.FTZ R130, R130, R187 ;  /* 0x000000bb82827221 */ /* 0x000fe20000010000 */
[----:B------:R-:W-:Y:S01]  /*3490*/  F2FP.F16.F32.PACK_AB R178, R181, R178 ;  /* 0x000000b2b5b2723e */ /* 0x000fe200000000ff */
[----:B------:R-:W-:Y:S01]  /*34a0*/  FFMA.FTZ R172, R7, R173, R148 ;  /* 0x000000ad07ac7223 */ /* 0x000fe20000010094 */
[----:B------:R-:W-:-:S02]  /*34b0*/  ISETP.GE.U32.AND.EX P1, PT, R225, 0x1000000, PT, P1 ;  /* 0x01000000e100780c */ /* 0x000fc40003f26110 */
[----:B------:R-:W-:-:S03]  /*34c0*/  F2FP.F16.F32.PACK_AB R177, R180, R177 ;  /* 0x000000b1b4b1723e */ /* 0x000fc600000000ff */
[--C-:B------:R-:W-:Y:S02]  /*34d0*/  @P6 HADD2.F32 R234, -RZ, R176.reuse.H0_H0 ;  /* 0x200000b0ffea6230 */ /* 0x100fe40000004100 */
[----:B------:R-:W-:Y:S02]  /*34e0*/  @P5 HADD2.F32 R231, -RZ, R176.H1_H1 ;  /* 0x300000b0ffe75230 */ /* 0x000fe40000004100 */
[----:B------:R-:W-:Y:S01]  /*34f0*/  FADD.FTZ R176, R214, -R99 ;  /* 0x80000063d6b07221 */ /* 0x000fe20000010000 */
[----:B------:R-:W-:-:S03]  /*3500*/  FFMA.FTZ R99, R7, R228, R155 ;  /* 0x000000e407637223 */ /* 0x000fc6000001009b */
[----:B------:R-:W-:Y:S01]  /*3510*/  FFMA.FTZ R173, R7, R176, R149 ;  /* 0x000000b007ad7223 */ /* 0x000fe20000010095 */
        /* <DEDUP_REMOVED lines=22> */
[----:B------:R-:W-:-:S07]  /*3680*/  F2FP.F16.F32.PACK_AB R176, R127, R126 ;  /* 0x0000007e7fb0723e */ /* 0x000fce00000000ff */
.L_x_8120:
        /* <DEDUP_REMOVED lines=14> */
.L_x_8117:
[----:B------:R-:W-:Y:S05]  /*3770*/  BSYNC.RECONVERGENT B0 ;  /* 0x0000000000007941 */ /* 0x000fea0003800200 */
.L_x_8116:
        /* <DEDUP_REMOVED lines=15> */
[----:B------:R-:W-:Y:S02]  /*3870*/  HFMA2 R181, -RZ, RZ, 0, 0 ;  /* 0x00000000ffb57431 */ /* 0x000fe400000001ff */
[----:B------:R-:W-:Y:S01]  /*3880*/  FADD.FTZ R96, R15, -R96 ;  /* 0x800000600f607221 */ /* 0x000fe20000010000 */
[----:B------:R-:W-:Y:S01]  /*3890*/  LOP3.LUT P6, RZ, R222, 0xff000000, RZ, 0xc0, !PT ;  /* 0xff000000deff7812 */ /* 0x000fe200078cc0ff */
[----:B------:R-:W-:Y:S01]  /*38a0*/  FADD.FTZ R97, R12, -R97 ;  /* 0x800000610c617221 */ /* 0x000fe20000010000 */
[----:B------:R-:W-:Y:S01]  /*38b0*/  CS2R R186, SRZ ;  /* 0x0000000000ba7805 */ /* 0x000fe2000001ff00 */
[C---:B------:R-:W-:Y:S01]  /*38c0*/  FFMA.FTZ R175, R7.reuse, R96, R159 ;  /* 0x0000006007af7223 */ /* 0x040fe2000001009f */
[----:B------:R-:W-:Y:S01]  /*38d0*/  MOV R218, RZ ;  /* 0x000000ff00da7202 */ /* 0x000fe20000000f00 */
[----:B------:R-:W-:Y:S01]  /*38e0*/  FFMA.FTZ R174, R7, R97, R158 ;  /* 0x0000006107ae7223 */ /* 0x000fe2000001009e */
[----:B------:R-:W-:Y:S01]  /*38f0*/  CS2R R226, SRZ ;  /* 0x0000000000e27805 */ /* 0x000fe2000001ff00 */
[-C--:B------:R-:W-:Y:S01]  /*3900*/  FMUL.FTZ R98, R175, R182.reuse ;  /* 0x000000b6af627220 */ /* 0x080fe20000410000 */
[----:B------:R-:W-:Y:S01]  /*3910*/  MOV R232, RZ ;  /* 0x000000ff00e87202 */ /* 0x000fe20000000f00 */
[----:B------:R-:W-:Y:S01]  /*3920*/  FMUL.FTZ R96, R174, R182 ;  /* 0x000000b6ae607220 */ /* 0x000fe20000410000 */
[----:B-----5:R-:W-:-:S02]  /*3930*/  @P5 HADD2.F32 R97, -RZ, R177.H0_H0 ;  /* 0x200000b1ff615230 */ /* 0x020fc40000004100 */
[----:B------:R-:W-:Y:S01]  /*3940*/  FMUL.FTZ R98, R98, UR16 ;  /* 0x0000001062627c20 */ /* 0x000fe20008410000 */
[----:B------:R-:W-:Y:S01]  /*3950*/  FMUL.FTZ R99, R96, UR16 ;  /* 0x0000001060637c20 */ /* 0x000fe20008410000 */
[----:B------:R-:W-:Y:S02]  /*3960*/  @P6 HADD2.F32 R96, -RZ, R177.H1_H1 ;  /* 0x300000b1ff606230 */ /* 0x000fe40000004100 */
[----:B------:R-:W-:Y:S01]  /*3970*/  FMUL.FTZ R180, R43, R98 ;  /* 0x000000622bb47220 */ /* 0x000fe20000410000 */
[----:B------:R-:W-:Y:S01]  /*3980*/  FMUL.FTZ R177, R42, R99 ;  /* 0x000000632ab17220 */ /* 0x000fe20000410000 */
[----:B------:R-:W-:Y:S01]  /*3990*/  @P5 FMUL.FTZ R181, R99, R97 ;  /* 0x0000006163b55220 */ /* 0x000fe20000410000 */
[-CC-:B------:R-:W-:Y:S01]  /*39a0*/  FFMA.FTZ R97, R17, R183.reuse, R184.reuse ;  /* 0x000000b711617223 */ /* 0x180fe200000100b8 */
[----:B------:R-:W-:Y:S01]  /*39b0*/  @P6 FMUL.FTZ R186, R98, R96 ;  /* 0x0000006062ba6220 */ /* 0x000fe20000410000 */
[----:B------:R-:W-:Y:S01]  /*39c0*/  FFMA.FTZ R96, R16, R183, R184 ;  /* 0x000000b710607223 */ /* 0x000fe200000100b8 */
[----:B------:R-:W-:Y:S01]  /*39d0*/  FSEL R180, R180, RZ, P6 ;  /* 0x000000ffb4b47208 */ /* 0x000fe20003000000 */
[----:B------:R-:W-:Y:S01]  /*39e0*/  FADD.FTZ R97, R14, -R97 ;  /* 0x800000610e617221 */ /* 0x000fe20000010000 */
[----:B------:R-:W-:Y:S01]  /*39f0*/  FSEL R177, R177, RZ, P5 ;  /* 0x000000ffb1b17208 */ /* 0x000fe20002800000 */
[----:B------:R-:W-:Y:S01]  /*3a00*/  FADD.FTZ R98, R19, -R96 ;  /* 0x8000006013627221 */ /* 0x000fe20000010000 */
[----:B------:R-:W-:Y:S01]  /*3a10*/  LOP3.LUT P6, RZ, R223, 0xff00, RZ, 0xc0, !PT ;  /* 0x0000ff00dfff7812 */ /* 0x000fe200078cc0ff */
[----:B------:R-:W-:Y:S01]  /*3a20*/  FFMA.FTZ R96, R7, R97, R160 ;  /* 0x0000006107607223 */ /* 0x000fe200000100a0 */
[----:B------:R-:W-:Y:S01]  /*3a30*/  LOP3.LUT P5, RZ, R223, 0xff, RZ, 0xc0, !PT ;  /* 0x000000ffdfff7812 */ /* 0x000fe200078ac0ff */
[----:B------:R-:W-:Y:S01]  /*3a40*/  FFMA.FTZ R97, R7, R98, R161 ;  /* 0x0000006207617223 */ /* 0x000fe200000100a1 */
[----:B------:R-:W-:Y:S01]  /*3a50*/  FADD.FTZ R134, R134, R181 ;  /* 0x000000b586867221 */ /* 0x000fe20000010000 */
[-C--:B------:R-:W-:Y:S01]  /*3a60*/  FMUL.FTZ R98, R96, R182.reuse ;  /* 0x000000b660627220 */ /* 0x080fe20000410000 */
[----:B------:R-:W-:Y:S01]  /*3a70*/  FADD.FTZ R135, R135, R186 ;  /* 0x000000ba87877221 */ /* 0x000fe20000010000 */
[----:B------:R-:W-:Y:S01]  /*3a80*/  FMUL.FTZ R99, R97, R182 ;  /* 0x000000b661637220 */ /* 0x000fe20000410000 */
[----:B------:R-:W-:Y:S01]  /*3a90*/  F2FP.F16.F32.PACK_AB R177, R180, R177 ;  /* 0x000000b1b4b1723e */ /* 0x000fe200000000ff */
[----:B------:R-:W-:-:S02]  /*3aa0*/  FMUL.FTZ R173, R98, UR16 ;  /* 0x0000001062ad7c20 */ /* 0x000fc40008410000 */
[----:B------:R-:W-:Y:S02]  /*3ab0*/  FMUL.FTZ R99, R99, UR16 ;  /* 0x0000001063637c20 */ /* 0x000fe40008410000 */
[--C-:B------:R-:W-:Y:S02]  /*3ac0*/  @P6 HADD2.F32 R172, -RZ, R178.reuse.H1_H1 ;  /* 0x300000b2ffac6230 */ /* 0x100fe40000004100 */
[----:B------:R-:W-:Y:S02]  /*3ad0*/  @P5 HADD2.F32 R98, -RZ, R178.H0_H0 ;  /* 0x200000b2ff625230 */ /* 0x000fe40000004100 */
        /* <DEDUP_REMOVED lines=8> */
[----:B------:R-:W-:Y:S01]  /*3b60*/  ISETP.GE.U32.AND P5, PT, R222, RZ, PT ;  /* 0x000000ffde00720c */ /* 0x000fe20003fa6070 */
[----:B------:R-:W-:Y:S01]  /*3b70*/  FADD.FTZ R172, R20, -R173 ;  /* 0x800000ad14ac7221 */ /* 0x000fe20000010000 */
[----:B------:R-:W-:Y:S01]  /*3b80*/  FSEL R185, R185, RZ, P6 ;  /* 0x000000ffb9b97208 */ /* 0x000fe20003000000 */
[----:B------:R-:W-:Y:S01]  /*3b90*/  FFMA.FTZ R98, R7, R99, R162 ;  /* 0x0000006307627223 */ /* 0x000fe200000100a2 */
[----:B------:R-:W-:Y:S01]  /*3ba0*/  LOP3.LUT P6, RZ, R223, 0xff0000, RZ, 0xc0, !PT ;  /* 0x00ff0000dfff7812 */ /* 0x000fe200078cc0ff */
[----:B------:R-:W-:Y:S01]  /*3bb0*/  FFMA.FTZ R99, R7, R172, R163 ;  /* 0x000000ac07637223 */ /* 0x000fe200000100a3 */
[----:B------:R-:W-:Y:S01]  /*3bc0*/  ISETP.GE.U32.AND.EX P5, PT, R223, 0x1000000, PT, P5 ;  /* 0x01000000df00780c */ /* 0x000fe20003fa6150 */
[-C--:B------:R-:W-:Y:S01]  /*3bd0*/  FMUL.FTZ R172, R98, R182.reuse ;  /* 0x000000b662ac7220 */ /* 0x080fe20000410000 */
[----:B------:R-:W-:Y:S01]  /*3be0*/  FADD.FTZ R136, R136, R187 ;  /* 0x000000bb88887221 */ /* 0x000fe20000010000 */
[----:B------:R-:W-:Y:S01]  /*3bf0*/  FMUL.FTZ R173, R99, R182 ;  /* 0x000000b663ad7220 */ /* 0x000fe20000410000 */
[----:B------:R-:W-:Y:S01]  /*3c00*/  FADD.FTZ R137, R137, R218 ;  /* 0x000000da89897221 */ /* 0x000fe20000010000 */
[----:B------:R-:W-:Y:S01]  /*3c10*/  FMUL.FTZ R229, R172, UR16 ;  /* 0x00000010ace57c20 */ /* 0x000fe20008410000 */
[----:B------:R-:W-:Y:S01]  /*3c20*/  F2FP.F16.F32.PACK_AB R178, R185, R178 ;  /* 0x000000b2b9b2723e */ /* 0x000fe200000000ff */
[----:B------:R-:W-:-:S04]  /*3c30*/  FMUL.FTZ R230, R173, UR16 ;  /* 0x00000010ade67c20 */ /* 0x000fc80008410000 */
[--C-:B------:R-:W-:Y:S02]  /*3c40*/  @P6 HADD2.F32 R172, -RZ, R179.reuse.H0_H0 ;  /* 0x200000b3ffac6230 */ /* 0x100fe40000004100 */
[----:B------:R-:W-:Y:S01]  /*3c50*/  FMUL.FTZ R228, R47, R230 ;  /* 0x000000e62fe47220 */ /* 0x000fe20000410000 */
[----:B------:R-:W-:Y:S02]  /*3c60*/  @P5 HADD2.F32 R173, -RZ, R179.H1_H1 ;  /* 0x300000b3ffad5230 */ /* 0x000fe40000004100 */
[----:B------:R-:W-:Y:S01]  /*3c70*/  FMUL.FTZ R179, R46, R229 ;  /* 0x000000e52eb37220 */ /* 0x000fe20000410000 */
[----:B------:R-:W-:Y:S01]  /*3c80*/  @P6 FMUL.FTZ R227, R229, R172 ;  /* 0x000000ace5e36220 */ /* 0x000fe20000410000 */
[----:B------:R-:W-:Y:S01]  /*3c90*/  FSEL R234, R228, RZ, P5 ;  /* 0x000000ffe4ea7208 */ /* 0x000fe20002800000 */
[----:B------:R-:W-:Y:S02]  /*3ca0*/  @P5 FMUL.FTZ R226, R230, R173 ;  /* 0x000000ade6e25220 */ /* 0x000fe40000410000 */
        /* <DEDUP_REMOVED lines=9> */
[----:B------:R-:W-:Y:S01]  /*3d40*/  FFMA.FTZ R172, R7, R173, R156 ;  /* 0x000000ad07ac7223 */ /* 0x000fe2000001009c */
[----:B------:R-:W-:Y:S01]  /*3d50*/  FADD.FTZ R139, R139, R226 ;  /* 0x000000e28b8b7221 */ /* 0x000fe20000010000 */
[----:B------:R-:W-:Y:S01]  /*3d60*/  FFMA.FTZ R173, R7, R228, R157 ;  /* 0x000000e407ad7223 */ /* 0x000fe2000001009d */
[----:B------:R-:W-:Y:S02]  /*3d70*/  F2FP.F16.F32.PACK_AB R179, R234, R179 ;  /* 0x000000b3eab3723e */ /* 0x000fe400000000ff */
[--C-:B------:R-:W-:Y:S02]  /*3d80*/  @P6 HADD2.F32 R228, -RZ, R176.reuse.H0_H0 ;  /* 0x200000b0ffe46230 */ /* 0x100fe40000004100 */
[----:B------:R-:W-:Y:S01]  /*3d90*/  FMUL.FTZ R230, R173, R182 ;  /* 0x000000b6ade67220 */ /* 0x000fe20000410000 */
[----:B------:R-:W-:-:S02]  /*3da0*/  @P5 HADD2.F32 R231, -RZ, R176.H1_H1 ;  /* 0x300000b0ffe75230 */ /* 0x000fc40000004100 */
[----:B------:R-:W-:Y:S01]  /*3db0*/  FMUL.FTZ R176, R172, R182 ;  /* 0x000000b6acb07220 */ /* 0x000fe20000410000 */
[----:B------:R-:W-:-:S03]  /*3dc0*/  FMUL.FTZ R230, R230, UR16 ;  /* 0x00000010e6e67c20 */ /* 0x000fc60008410000 */
[----:B------:R-:W-:Y:S01]  /*3dd0*/  FMUL.FTZ R233, R176, UR16 ;  /* 0x00000010b0e97c20 */ /* 0x000fe20008410000 */
[----:B------:R-:W-:Y:S01]  /*3de0*/  FMUL.FTZ R181, R41, R230 ;  /* 0x000000e629b57220 */ /* 0x000fe20000410000 */
[----:B------:R-:W-:Y:S02]  /*3df0*/  @P5 FMUL.FTZ R232, R230, R231 ;  /* 0x000000e7e6e85220 */ /* 0x000fe40000410000 */
[----:B------:R-:W-:Y:S01]  /*3e00*/  FMUL.FTZ R176, R40, R233 ;  /* 0x000000e928b07220 */ /* 0x000fe20000410000 */
[----:B------:R-:W-:Y:S01]  /*3e10*/  @P6 FMUL.FTZ R229, R233, R228 ;  /* 0x000000e4e9e56220 */ /* 0x000fe20000410000 */
[----:B------:R-:W-:Y:S01]  /*3e20*/  FSEL R181, R181, RZ, P5 ;  /* 0x000000ffb5b57208 */ /* 0x000fe20002800000 */
[----:B------:R-:W-:Y:S02]  /*3e30*/  FADD.FTZ R133, R133, R232 ;  /* 0x000000e885857221 */ /* 0x000fe40000010000 */
[----:B------:R-:W-:Y:S01]  /*3e40*/  FSEL R176, R176, RZ, P6 ;  /* 0x000000ffb0b07208 */ /* 0x000fe20003000000 */
[----:B------:R-:W-:-:S03]  /*3e50*/  FADD.FTZ R132, R132, R229 ;  /* 0x000000e584847221 */ /* 0x000fc60000010000 */
[----:B------:R-:W-:Y:S01]  /*3e60*/  F2FP.F16.F32.PACK_AB R176, R181, R176 ;  /* 0x000000b0b5b0723e */ /* 0x000fe200000000ff */
[----:B------:R-:W-:Y:S06]  /*3e70*/  BRA `(.L_x_8126) ;  /* 0x0000001000c47947 */ /* 0x000fec0003800000 */
.L_x_8125:
[-CC-:B------:R-:W-:Y:S01]  /*3e80*/  FFMA.FTZ R181, R11, R183.reuse, R184.reuse ;  /* 0x000000b70bb57223 */ /* 0x180fe200000100b8 */
[-CC-:B------:R-:W-:Y:S01]  /*3e90*/  FFMA.FTZ R180, R8, R183.reuse, R184.reuse ;  /* 0x000000b708b47223 */ /* 0x180fe200000100b8 */
[----:B------:R-:W-:Y:S01]  /*3ea0*/  LOP3.LUT P6, RZ, R222, 0xff000000, RZ, 0xc0, !PT ;  /* 0xff000000deff7812 */ /* 0x000fe200078cc0ff */
[----:B------:R-:W-:Y:S01]  /*3eb0*/  FFMA.FTZ R229, R22, R183, R184 ;  /* 0x000000b716e57223 */ /* 0x000fe200000100b8 */
[----:B------:R-:W-:Y:S01]  /*3ec0*/  FADD.FTZ R181, R12, -R181 ;  /* 0x800000b50cb57221 */ /* 0x000fe20000010000 */
[----:B------:R-:W-:Y:S01]  /*3ed0*/  FADD.FTZ R180, R15, -R180 ;  /* 0x800000b40fb47221 */ /* 0x000fe20000010000 */
[----:B------:R-:W-:Y:S02]  /*3ee0*/  LOP3.LUT P5, RZ, R222, 0xff0000, RZ, 0xc0, !PT ;  /* 0x00ff0000deff7812 */ /* 0x000fe400078ac0ff */
[C---:B------:R-:W-:Y:S01]  /*3ef0*/  FFMA.FTZ R185, R7.reuse, R181, R158 ;  /* 0x000000b507b97223 */ /* 0x040fe2000001009e */
[----:B------:R-:W-:Y:S01]  /*3f00*/  FFMA.FTZ R187, R7, R180, R159 ;  /* 0x000000b407bb7223 */ /* 0x000fe2000001009f */
[----:B------:R-:W-:Y:S01]  /*3f10*/  MOV R186, RZ ;  /* 0x000000ff00ba7202 */ /* 0x000fe20000000f00 */
[----:B------:R-:W-:-:S02]  /*3f20*/  HFMA2 R181, -RZ, RZ, 0, 0 ;  /* 0x00000000ffb57431 */ /* 0x000fc400000001ff */
[C---:B------:R-:W-:Y:S01]  /*3f30*/  FMUL.FTZ R180, R182.reuse, R185 ;  /* 0x000000b9b6b47220 */ /* 0x040fe20000410000 */
[----:B------:R-:W-:Y:S01]  /*3f40*/  FMUL.FTZ R185, R182, R187 ;  /* 0x000000bbb6b97220 */ /* 0x000fe20000410000 */
[--C-:B-----5:R-:W-:Y:S02]  /*3f50*/  @P6 HADD2.F32 R227, -RZ, R177.reuse.H1_H1 ;  /* 0x300000b1ffe36230 */ /* 0x120fe40000004100 */
[----:B------:R-:W-:Y:S01]  /*3f60*/  FMUL.FTZ R187, R180, UR16 ;  /* 0x00000010b4bb7c20 */ /* 0x000fe20008410000 */
[----:B------:R-:W-:Y:S01]  /*3f70*/  FMUL.FTZ R180, R185, UR16 ;  /* 0x00000010b9b47c20 */ /* 0x000fe20008410000 */
[--C-:B------:R-:W-:Y:S01]  /*3f80*/  FFMA.FTZ R185, R17, R183, R184.reuse ;  /* 0x000000b711b97223 */ /* 0x100fe200000100b8 */
[----:B------:R-:W-:Y:S02]  /*3f90*/  @P5 HADD2.F32 R218, -RZ, R177.H0_H0 ;  /* 0x200000b1ffda5230 */ /* 0x000fe40000004100 */
[-C--:B------:R-:W-:Y:S01]  /*3fa0*/  FMUL.FTZ R177, R42, R187.reuse ;  /* 0x000000bb2ab17220 */ /* 0x080fe20000410000 */
[-C--:B------:R-:W-:Y:S01]  /*3fb0*/  @P6 FMUL.FTZ R186, R227, R180.reuse ;  /* 0x000000b4e3ba6220 */ /* 0x080fe20000410000 */
[----:B------:R-:W-:Y:S01]  /*3fc0*/  FMUL.FTZ R180, R43, R180 ;  /* 0x000000b42bb47220 */ /* 0x000fe20000410000 */
[----:B------:R-:W-:Y:S01]  /*3fd0*/  FADD.FTZ R185, R14, -R185 ;  /* 0x800000b90eb97221 */ /* 0x000fe20000010000 */
[----:B------:R-:W-:Y:S01]  /*3fe0*/  @P5 FMUL.FTZ R181, R218, R187 ;  /* 0x000000bbdab55220 */ /* 0x000fe20000410000 */
[----:B------:R-:W-:Y:S01]  /*3ff0*/  FFMA.FTZ R218, R16, R183, R184 ;  /* 0x000000b710da7223 */ /* 0x000fe200000100b8 */
[----:B------:R-:W-:Y:S01]  /*4000*/  FSEL R177, R177, RZ, P5 ;  /* 0x000000ffb1b17208 */ /* 0x000fe20002800000 */
[----:B------:R-:W-:Y:S01]  /*4010*/  FFMA.FTZ R185, R7, R185, R160 ;  /* 0x000000b907b97223 */ /* 0x000fe200000100a0 */
[----:B------:R-:W-:Y:S01]  /*4020*/  FSEL R180, R180, RZ, P6 ;  /* 0x000000ffb4b47208 */ /* 0x000fe20003000000 */
[----:B------:R-:W-:Y:S01]  /*4030*/  FADD.FTZ R218, R19, -R218 ;  /* 0x800000da13da7221 */ /* 0x000fe20000010000 */
[C---:B------:R-:W-:Y:S01]  /*4040*/  LOP3.LUT P5, RZ, R223.reuse, 0xff, RZ, 0xc0, !PT ;  /* 0x000000ffdfff7812 */ /* 0x040fe200078ac0ff */
[----:B------:R-:W-:Y:S01]  /*4050*/  FMUL.FTZ R185, R182, R185 ;  /* 0x000000b9b6b97220 */ /* 0x000fe20000410000 */
[----:B------:R-:W-:Y:S01]  /*4060*/  LOP3.LUT P6, RZ, R223, 0xff00, RZ, 0xc0, !PT ;  /* 0x0000ff00dfff7812 */ /* 0x000fe200078cc0ff */
[----:B------:R-:W-:Y:S01]  /*4070*/  FFMA.FTZ R227, R7, R218, R161 ;  /* 0x000000da07e37223 */ /* 0x000fe200000100a1 */
[----:B------:R-:W-:-:S02]  /*4080*/  HFMA2 R187, -RZ, RZ, 0, 0 ;  /* 0x00000000ffbb7431 */ /* 0x000fc400000001ff */
[----:B------:R-:W-:Y:S01]  /*4090*/  FMUL.FTZ R185, R185, UR16 ;  /* 0x00000010b9b97c20 */ /* 0x000fe20008410000 */
[----:B------:R-:W-:Y:S01]  /*40a0*/  MOV R218, RZ ;  /* 0x000000ff00da7202 */ /* 0x000fe20000000f00 */
[----:B------:R-:W-:Y:S01]  /*40b0*/  FMUL.FTZ R226, R182, R227 ;  /* 0x000000e3b6e27220 */ /* 0x000fe20000410000 */
[----:B------:R-:W-:Y:S01]  /*40c0*/  FADD.FTZ R134, R134, R181 ;  /* 0x000000b586867221 */ /* 0x000fe20000010000 */
[----:B------:R-:W-:Y:S01]  /*40d0*/  FADD.FTZ R135, R135, R186 ;  /* 0x000000ba87877221 */ /* 0x000fe20000010000 */
[----:B------:R-:W-:Y:S01]  /*40e0*/  F2FP.F16.F32.PACK_AB R177, R180, R177 ;  /* 0x000000b1b4b1723e */ /* 0x000fe200000000ff */
[----:B------:R-:W-:Y:S01]  /*40f0*/  FMUL.FTZ R226, R226, UR16 ;  /* 0x00000010e2e27c20 */ /* 0x000fe20008410000 */
[--C-:B------:R-:W-:Y:S02]  /*4100*/  @P5 HADD2.F32 R228, -RZ, R178.reuse.H0_H0 ;  /* 0x200000b2ffe45230 */ /* 0x100fe40000004100 */
[----:B------:R-:W-:Y:S02]  /*4110*/  @P6 HADD2.F32 R227, -RZ, R178.H1_H1 ;  /* 0x300000b2ffe36230 */ /* 0x000fe40000004100 */
[-C--:B------:R-:W-:Y:S01]  /*4120*/  FMUL.FTZ R178, R44, R185.reuse ;  /* 0x000000b92cb27220 */ /* 0x080fe20000410000 */
[----:B------:R-:W-:Y:S01]  /*4130*/  @P5 FMUL.FTZ R187, R228, R185 ;  /* 0x000000b9e4bb5220 */ /* 0x000fe20000410000 */
[-C--:B------:R-:W-:Y:S01]  /*4140*/  FMUL.FTZ R185, R45, R226.reuse ;  /* 0x000000e22db97220 */ /* 0x080fe20000410000 */
        /* <DEDUP_REMOVED lines=11> */
[----:B------:R-:W-:Y:S01]  /*4200*/  FMUL.FTZ R229, R182, R229 ;  /* 0x000000e5b6e57220 */ /* 0x000fe20000410000 */
[----:B------:R-:W-:Y:S01]  /*4210*/  FADD.FTZ R136, R136, R187 ;  /* 0x000000bb88887221 */ /* 0x000fe20000010000 */
[----:B------:R-:W-:Y:S01]  /*4220*/  FMUL.FTZ R228, R182, R227 ;  /* 0x000000e3b6e47220 */ /* 0x000fe20000410000 */
[----:B------:R-:W-:Y:S01]  /*4230*/  CS2R R226, SRZ ;  /* 0x0000000000e27805 */ /* 0x000fe2000001ff00 */
[----:B------:R-:W-:Y:S01]  /*4240*/  FMUL.FTZ R230, R229, UR16 ;  /* 0x00000010e5e67c20 */ /* 0x000fe20008410000 */
[----:B------:R-:W-:Y:S01]  /*4250*/  FADD.FTZ R137, R137, R218 ;  /* 0x000000da89897221 */ /* 0x000fe20000010000 */
[----:B------:R-:W-:Y:S01]  /*4260*/  FMUL.FTZ R231, R228, UR16 ;  /* 0x00000010e4e77c20 */ /* 0x000fe20008410000 */
[----:B------:R-:W-:Y:S01]  /*4270*/  F2FP.F16.F32.PACK_AB R178, R185, R178 ;  /* 0x000000b2b9b2723e */ /* 0x000fe200000000ff */
[----:B------:R-:W-:-:S02]  /*4280*/  FMUL.FTZ R228, R47, R230 ;  /* 0x000000e62fe47220 */ /* 0x000fc40000410000 */
[--C-:B------:R-:W-:Y:S02]  /*4290*/  @P6 HADD2.F32 R232, -RZ, R179.reuse.H0_H0 ;  /* 0x200000b3ffe86230 */ /* 0x100fe40000004100 */
[----:B------:R-:W-:Y:S02]  /*42a0*/  @P5 HADD2.F32 R229, -RZ, R179.H1_H1 ;  /* 0x300000b3ffe55230 */ /* 0x000fe40000004100 */
[-C--:B------:R-:W-:Y:S01]  /*42b0*/  FMUL.FTZ R179, R46, R231.reuse ;  /* 0x000000e72eb37220 */ /* 0x080fe20000410000 */
[----:B------:R-:W-:Y:S01]  /*42c0*/  FSEL R228, R228, RZ, P5 ;  /* 0x000000ffe4e47208 */ /* 0x000fe20002800000 */
[----:B------:R-:W-:Y:S01]  /*42d0*/  @P6 FMUL.FTZ R227, R232, R231 ;  /* 0x000000e7e8e36220 */ /* 0x000fe20000410000 */
[----:B------:R-:W-:Y:S01]  /*42e0*/  MOV R232, RZ ;  /* 0x000000ff00e87202 */ /* 0x000fe20000000f00 */
[----:B------:R-:W-:Y:S01]  /*42f0*/  @P5 FMUL.FTZ R226, R229, R230 ;  /* 0x000000e6e5e25220 */ /* 0x000fe20000410000 */
[----:B------:R-:W-:Y:S01]  /*4300*/  FSEL R179, R179, RZ, P6 ;  /* 0x000000ffb3b37208 */ /* 0x000fe20003000000 */
[-CC-:B------:R-:W-:Y:S01]  /*4310*/  FFMA.FTZ R229, R9, R183.reuse, R184.reuse ;  /* 0x000000b709e57223 */ /* 0x180fe200000100b8 */
[----:B------:R-:W-:Y:S01]  /*4320*/  LOP3.LUT P6, RZ, R222, 0xff, RZ, 0xc0, !PT ;  /* 0x000000ffdeff7812 */ /* 0x000fe200078cc0ff */
[----:B------:R-:W-:Y:S01]  /*4330*/  FFMA.FTZ R230, R6, R183, R184 ;  /* 0x000000b706e67223 */ /* 0x000fe200000100b8 */
[----:B------:R-:W-:Y:S01]  /*4340*/  LOP3.LUT P5, RZ, R222, 0xff00, RZ, 0xc0, !PT ;  /* 0x0000ff00deff7812 */ /* 0x000fe200078ac0ff */
[----:B------:R-:W-:Y:S01]  /*4350*/  FADD.FTZ R229, R10, -R229 ;  /* 0x800000e50ae57221 */ /* 0x000fe20000010000 */
[----:B------:R-:W-:Y:S01]  /*4360*/  FADD.FTZ R138, R138, R227 ;  /* 0x000000e38a8a7221 */ /* 0x000fe20000010000 */
[----:B------:R-:W-:Y:S01]  /*4370*/  FADD.FTZ R230, R13, -R230 ;  /* 0x800000e60de67221 */ /* 0x000fe20000010000 */
[----:B------:R-:W-:Y:S01]  /*4380*/  FADD.FTZ R139, R139, R226 ;  /* 0x000000e28b8b7221 */ /* 0x000fe20000010000 */
[C---:B------:R-:W-:Y:S01]  /*4390*/  FFMA.FTZ R229, R7.reuse, R229, R156 ;  /* 0x000000e507e57223 */ /* 0x040fe2000001009c */
[----:B------:R-:W-:Y:S01]  /*43a0*/  F2FP.F16.F32.PACK_AB R179, R228, R179 ;  /* 0x000000b3e4b3723e */ /* 0x000fe200000000ff */
[----:B------:R-:W-:-:S04]  /*43b0*/  FFMA.FTZ R231, R7, R230, R157 ;  /* 0x000000e607e77223 */ /* 0x000fc8000001009d */
[--C-:B------:R-:W-:Y:S02]  /*43c0*/  @P6 HADD2.F32 R234, -RZ, R176.reuse.H0_H0 ;  /* 0x200000b0ffea6230 */ /* 0x100fe40000004100 */
[C---:B------:R-:W-:Y:S01]  /*43d0*/  FMUL.FTZ R230, R182.reuse, R231 ;  /* 0x000000e7b6e67220 */ /* 0x040fe20000410000 */
[----:B------:R-:W-:Y:S02]  /*43e0*/  @P5 HADD2.F32 R233, -RZ, R176.H1_H1 ;  /* 0x300000b0ffe95230 */ /* 0x000fe40000004100 */
[----:B------:R-:W-:Y:S01]  /*43f0*/  FMUL.FTZ R176, R182, R229 ;  /* 0x000000e5b6b07220 */ /* 0x000fe20000410000 */
[----:B------:R-:W-:Y:S02]  /*4400*/  HFMA2 R229, -RZ, RZ, 0, 0 ;  /* 0x00000000ffe57431 */ /* 0x000fe400000001ff */
[----:B------:R-:W-:Y:S01]  /*4410*/  FMUL.FTZ R230, R230, UR16 ;  /* 0x00000010e6e67c20 */ /* 0x000fe20008410000 */
[----:B------:R-:W-:-:S03]  /*4420*/  FMUL.FTZ R231, R176, UR16 ;  /* 0x00000010b0e77c20 */ /* 0x000fc60008410000 */
[-C--:B------:R-:W-:Y:S01]  /*4430*/  FMUL.FTZ R181, R41, R230.reuse ;  /* 0x000000e629b57220 */ /* 0x080fe20000410000 */
[----:B------:R-:W-:Y:S01]  /*4440*/  @P5 FMUL.FTZ R232, R233, R230 ;  /* 0x000000e6e9e85220 */ /* 0x000fe20000410000 */
[-C--:B------:R-:W-:Y:S01]  /*4450*/  FMUL.FTZ R176, R40, R231.reuse ;  /* 0x000000e728b07220 */ /* 0x080fe20000410000 */
[----:B------:R-:W-:Y:S02]  /*4460*/  @P6 FMUL.FTZ R229, R234, R231 ;  /* 0x000000e7eae56220 */ /* 0x000fe40000410000 */
[----:B------:R-:W-:Y:S01]  /*4470*/  FSEL R181, R181, RZ, P5 ;  /* 0x000000ffb5b57208 */ /* 0x000fe20002800000 */
[----:B------:R-:W-:Y:S01]  /*4480*/  FADD.FTZ R133, R133, R232 ;  /* 0x000000e885857221 */ /* 0x000fe20000010000 */
[----:B------:R-:W-:Y:S01]  /*4490*/  FSEL R176, R176, RZ, P6 ;  /* 0x000000ffb0b07208 */ /* 0x000fe20003000000 */
[----:B------:R-:W-:-:S03]  /*44a0*/  FADD.FTZ R132, R132, R229 ;  /* 0x000000e584847221 */ /* 0x000fc60000010000 */
[----:B------:R-:W-:Y:S01]  /*44b0*/  F2FP.F16.F32.PACK_AB R176, R181, R176 ;  /* 0x000000b0b5b0723e */ /* 0x000fe200000000ff */
[----:B------:R-:W-:Y:S06]  /*44c0*/  BRA `(.L_x_8126) ;  /* 0x0000000c00307947 */ /* 0x000fec0003800000 */
.L_x_8124:
[----:B------:R-:W0:Y:S02]  /*44d0*/  LDC.64 R180, c[0x0][0x478] ;  /* 0x00011e00ffb47b82 */ /* 0x000e240000000a00 */
[----:B0-----:R-:W-:-:S04]  /*44e0*/  ISETP.NE.U32.AND P1, PT, R180, RZ, PT ;  /* 0x000000ffb400720c */ /* 0x001fc80003f25070 */
[----:B------:R-:W-:-:S13]  /*44f0*/  ISETP.NE.AND.EX P1, PT, R181, RZ, PT, P1 ;  /* 0x000000ffb500720c */ /* 0x000fda0003f25310 */
[----:B------:R-:W-:Y:S05]  /*4500*/  @!P1 BRA `(.L_x_8127) ;  /* 0x0000000400909947 */ /* 0x000fea0003800000 */
[-CC-:B------:R-:W-:Y:S01]  /*4510*/  FFMA.FTZ R96, R8, R183.reuse, R184.reuse ;  /* 0x000000b708607223 */ /* 0x180fe200000100b8 */
[----:B------:R-:W-:Y:S01]  /*4520*/  FFMA.FTZ R97, R11, R183, R184 ;  /* 0x000000b70b617223 */ /* 0x000fe200000100b8 */
[----:B------:R-:W-:Y:S02]  /*4530*/  LOP3.LUT P6, RZ, R222, 0xff000000, RZ, 0xc0, !PT ;  /* 0xff000000deff7812 */ /* 0x000fe400078cc0ff */
[----:B------:R-:W-:Y:S01]  /*4540*/  CS2R R186, SRZ ;  /* 0x0000000000ba7805 */ /* 0x000fe2000001ff00 */
[----:B------:R-:W-:Y:S01]  /*4550*/  FADD.FTZ R96, R15, -R96 ;  /* 0x800000600f607221 */ /* 0x000fe20000010000 */
[----:B------:R-:W-:Y:S01]  /*4560*/  FADD.FTZ R174, R12, -R97 ;  /* 0x800000610cae7221 */ /* 0x000fe20000010000 */
[----:B------:R-:W-:Y:S01]  /*4570*/  LOP3.LUT P5, RZ, R222, 0xff0000, RZ, 0xc0, !PT ;  /* 0x00ff0000deff7812 */ /* 0x000fe200078ac0ff */
[----:B------:R-:W-:Y:S02]  /*4580*/  HFMA2 R181, -RZ, RZ, 0, 0 ;  /* 0x00000000ffb57431 */ /* 0x000fe400000001ff */
[C---:B------:R-:W-:Y:S01]  /*4590*/  FMUL.FTZ R175, R7.reuse, R96 ;  /* 0x0000006007af7220 */ /* 0x040fe20000410000 */
[----:B------:R-:W-:Y:S01]  /*45a0*/  FMUL.FTZ R174, R7, R174 ;  /* 0x000000ae07ae7220 */ /* 0x000fe20000410000 */
[----:B------:R-:W-:-:S02]  /*45b0*/  MOV R218, RZ ;  /* 0x000000ff00da7202 */ /* 0x000fc40000000f00 */
[----:B------:R-:W-:Y:S01]  /*45c0*/  CS2R R226, SRZ ;  /* 0x0000000000e27805 */ /* 0x000fe2000001ff00 */
[-C--:B------:R-:W-:Y:S01]  /*45d0*/  FMUL.FTZ R97, R175, R182.reuse ;  /* 0x000000b6af617220 */ /* 0x080fe20000410000 */
[----:B------:R-:W-:Y:S01]  /*45e0*/  FMUL.FTZ R96, R174, R182 ;  /* 0x000000b6ae607220 */ /* 0x000fe20000410000 */
[--C-:B-----5:R-:W-:Y:S02]  /*45f0*/  @P6 HADD2.F32 R173, -RZ, R177.reuse.H1_H1 ;  /* 0x300000b1ffad6230 */ /* 0x120fe40000004100 */
[----:B------:R-:W-:Y:S01]  /*4600*/  FMUL.FTZ R180, R97, UR16 ;  /* 0x0000001061b47c20 */ /* 0x000fe20008410000 */
[----:B------:R-:W-:Y:S01]  /*4610*/  FMUL.FTZ R99, R96, UR16 ;  /* 0x0000001060637c20 */ /* 0x000fe20008410000 */
[--C-:B------:R-:W-:Y:S01]  /*4620*/  FFMA.FTZ R97, R17, R183, R184.reuse ;  /* 0x000000b711617223 */ /* 0x100fe200000100b8 */
[----:B------:R-:W-:Y:S02]  /*4630*/  @P5 HADD2.F32 R98, -RZ, R177.H0_H0 ;  /* 0x200000b1ff625230 */ /* 0x000fe40000004100 */
[-C--:B------:R-:W-:Y:S01]  /*4640*/  @P6 FMUL.FTZ R186, R173, R180.reuse ;  /* 0x000000b4adba6220 */ /* 0x080fe20000410000 */
[-C--:B------:R-:W-:Y:S01]  /*4650*/  FMUL.FTZ R177, R42, R99.reuse ;  /* 0x000000632ab17220 */ /* 0x080fe20000410000 */
[----:B------:R-:W-:Y:S01]  /*4660*/  FMUL.FTZ R180, R43, R180 ;  /* 0x000000b42bb47220 */ /* 0x000fe20000410000 */
[----:B------:R-:W-:Y:S01]  /*4670*/  FADD.FTZ R96, R14, -R97 ;  /* 0x800000610e607221 */ /* 0x000fe20000010000 */
[----:B------:R-:W-:Y:S01]  /*4680*/  @P5 FMUL.FTZ R181, R98, R99 ;  /* 0x0000006362b55220 */ /* 0x000fe20000410000 */
[----:B------:R-:W-:Y:S01]  /*4690*/  FFMA.FTZ R98, R16, R183, R184 ;  /* 0x000000b710627223 */ /* 0x000fe200000100b8 */
[----:B------:R-:W-:Y:S01]  /*46a0*/  FSEL R177, R177, RZ, P5 ;  /* 0x000000ffb1b17208 */ /* 0x000fe20002800000 */
[----:B------:R-:W-:Y:S01]  /*46b0*/  FMUL.FTZ R96, R7, R96 ;  /* 0x0000006007607220 */ /* 0x000fe20000410000 */
[----:B------:R-:W-:Y:S01]  /*46c0*/  FSEL R180, R180, RZ, P6 ;  /* 0x000000ffb4b47208 */ /* 0x000fe20003000000 */
[----:B------:R-:W-:Y:S01]  /*46d0*/  FADD.FTZ R98, R19, -R98 ;  /* 0x8000006213627221 */ /* 0x000fe20000010000 */
[C---:B------:R-:W-:Y:S01]  /*46e0*/  LOP3.LUT P5, RZ, R223.reuse, 0xff, RZ, 0xc0, !PT ;  /* 0x000000ffdfff7812 */ /* 0x040fe200078ac0ff */
[----:B------:R-:W-:Y:S01]  /*46f0*/  FADD.FTZ R134, R134, R181 ;  /* 0x000000b586867221 */ /* 0x000fe20000010000 */
[----:B------:R-:W-:Y:S01]  /*4700*/  LOP3.LUT P6, RZ, R223, 0xff00, RZ, 0xc0, !PT ;  /* 0x0000ff00dfff7812 */ /* 0x000fe200078cc0ff */
[----:B------:R-:W-:Y:S01]  /*4710*/  FMUL.FTZ R97, R7, R98 ;  /* 0x0000006207617220 */ /* 0x000fe20000410000 */
[-C--:B------:R-:W-:Y:S01]  /*4720*/  FMUL.FTZ R98, R96, R182.reuse ;  /* 0x000000b660627220 */ /* 0x080fe20000410000 */
[----:B------:R-:W-:Y:S01]  /*4730*/  FADD.FTZ R135, R135, R186 ;  /* 0x000000ba87877221 */ /* 0x000fe20000010000 */
[----:B------:R-:W-:Y:S01]  /*4740*/  F2FP.F16.F32.PACK_AB R177, R180, R177 ;  /* 0x000000b1b4b1723e */ /* 0x000fe200000000ff */
[----:B------:R-:W-:Y:S01]  /*4750*/  FMUL.FTZ R99, R97, R182 ;  /* 0x000000b661637220 */ /* 0x000fe20000410000 */
[----:B------:R-:W-:-:S03]  /*4760*/  FMUL.FTZ R173, R98, UR16 ;  /* 0x0000001062ad7c20 */ /* 0x000fc60008410000 */
[----:B------:R-:W-:Y:S01]  /*4770*/  FMUL.FTZ R98, R99, UR16 ;  /* 0x0000001063627c20 */ /* 0x000fe20008410000 */
[--C-:B------:R-:W-:Y:S01]  /*4780*/  FFMA.FTZ R99, R21, R183, R184.reuse ;  /* 0x000000b715637223 */ /* 0x100fe200000100b8 */
[--C-:B------:R-:W-:Y:S02]  /*4790*/  @P5 HADD2.F32 R172, -RZ, R178.reuse.H0_H0 ;  /* 0x200000b2ffac5230 */ /* 0x100fe40000004100 */
[----:B------:R-:W-:Y:S02]  /*47a0*/  @P6 HADD2.F32 R185, -RZ, R178.H1_H1 ;  /* 0x300000b2ffb96230 */ /* 0x000fe40000004100 */
[-C--:B------:R-:W-:Y:S01]  /*47b0*/  FMUL.FTZ R178, R44, R173.reuse ;  /* 0x000000ad2cb27220 */ /* 0x080fe20000410000 */
[----:B------:R-:W-:Y:S01]  /*47c0*/  @P5 FMUL.FTZ R187, R172, R173 ;  /* 0x000000adacbb5220 */ /* 0x000fe20000410000 */
[----:B------:R-:W-:Y:S01]  /*47d0*/  FFMA.FTZ R173, R22, R183, R184 ;  /* 0x000000b716ad7223 */ /* 0x000fe200000100b8 */
[-C--:B------:R-:W-:Y:S01]  /*47e0*/  @P6 FMUL.FTZ R218, R185, R98.reuse ;  /* 0x00000062b9da6220 */ /* 0x080fe20000410000 */
[----:B------:R-:W-:Y:S01]  /*47f0*/  FMUL.FTZ R185, R45, R98 ;  /* 0x000000622db97220 */ /* 0x000fe20000410000 */
[----:B------:R-:W-:Y:S01]  /*4800*/  FSEL R178, R178, RZ, P5 ;  /* 0x000000ffb2b27208 */ /* 0x000fe20002800000 */
[----:B------:R-:W-:Y:S01]  /*4810*/  FADD.FTZ R98, R18, -R99 ;  /* 0x8000006312627221 */ /* 0x000fe20000010000 */
[----:B------:R-:W-:Y:S01]  /*4820*/  ISETP.GE.U32.AND P5, PT, R222, RZ, PT ;  /* 0x000000ffde00720c */ /* 0x000fe20003fa6070 */
[----:B------:R-:W-:Y:S01]  /*4830*/  FADD.FTZ R172, R20, -R173 ;  /* 0x800000ad14ac7221 */ /* 0x000fe20000010000 */
[----:B------:R-:W-:Y:S01]  /*4840*/  FSEL R185, R185, RZ, P6 ;  /* 0x000000ffb9b97208 */ /* 0x000fe20003000000 */
[----:B------:R-:W-:Y:S01]  /*4850*/  FMUL.FTZ R98, R7, R98 ;  /* 0x0000006207627220 */ /* 0x000fe20000410000 */
[----:B------:R-:W-:Y:S01]  /*4860*/  LOP3.LUT P6, RZ, R223, 0xff0000, RZ, 0xc0, !PT ;  /* 0x00ff0000dfff7812 */ /* 0x000fe200078cc0ff */
[----:B------:R-:W-:Y:S01]  /*4870*/  FMUL.FTZ R99, R7, R172 ;  /* 0x000000ac07637220 */ /* 0x000fe20000410000 */
        /* <DEDUP_REMOVED lines=9> */
[-C--:B------:R-:W-:Y:S01]  /*4910*/  FMUL.FTZ R172, R47, R228.reuse ;  /* 0x000000e42fac7220 */ /* 0x080fe20000410000 */
[----:B------:R-:W-:Y:S02]  /*4920*/  @P5 HADD2.F32 R173, -RZ, R179.H1_H1 ;  /* 0x300000b3ffad5230 */ /* 0x000fe40000004100 */
[-C--:B------:R-:W-:Y:S01]  /*4930*/  FMUL.FTZ R179, R46, R229.reuse ;  /* 0x000000e52eb37220 */ /* 0x080fe20000410000 */
        /* <DEDUP_REMOVED lines=11> */
[----:B------:R-:W-:Y:S01]  /*49f0*/  MOV R230, RZ ;  /* 0x000000ff00e67202 */ /* 0x000fe20000000f00 */
[C---:B------:R-:W-:Y:S01]  /*4a00*/  FMUL.FTZ R172, R7.reuse, R172 ;  /* 0x000000ac07ac7220 */ /* 0x040fe20000410000 */
[----:B------:R-:W-:Y:S01]  /*4a10*/  FADD.FTZ R138, R138, R227 ;  /* 0x000000e38a8a7221 */ /* 0x000fe20000010000 */
[----:B------:R-:W-:Y:S01]  /*4a20*/  FMUL.FTZ R173, R7, R228 ;  /* 0x000000e407ad7220 */ /* 0x000fe20000410000 */
[----:B------:R-:W-:Y:S01]  /*4a30*/  FADD.FTZ R139, R139, R226 ;  /* 0x000000e28b8b7221 */ /* 0x000fe20000010000 */
[----:B------:R-:W-:Y:S01]  /*4a40*/  F2FP.F16.F32.PACK_AB R179, R232, R179 ;  /* 0x000000b3e8b3723e */ /* 0x000fe200000000ff */
[--C-:B------:R-:W-:Y:S02]  /*4a50*/  @P6 HADD2.F32 R234, -RZ, R176.reuse.H0_H0 ;  /* 0x200000b0ffea6230 */ /* 0x100fe40000004100 */
[----:B------:R-:W-:Y:S01]  /*4a60*/  FMUL.FTZ R228, R173, R182 ;  /* 0x000000b6ade47220 */ /* 0x000fe20000410000 */
[----:B------:R-:W-:-:S02]  /*4a70*/  @P5 HADD2.F32 R233, -RZ, R176.H1_H1 ;  /* 0x300000b0ffe95230 */ /* 0x000fc40000004100 */
[----:B------:R-:W-:Y:S01]  /*4a80*/  FMUL.FTZ R176, R172, R182 ;  /* 0x000000b6acb07220 */ /* 0x000fe20000410000 */
[----:B------:R-:W-:-:S03]  /*4a90*/  FMUL.FTZ R228, R228, UR16 ;  /* 0x00000010e4e47c20 */ /* 0x000fc60008410000 */
[----:B------:R-:W-:Y:S01]  /*4aa0*/  FMUL.FTZ R231, R176, UR16 ;  /* 0x00000010b0e77c20 */ /* 0x000fe20008410000 */
[-C--:B------:R-:W-:Y:S01]  /*4ab0*/  FMUL.FTZ R181, R41, R228.reuse ;  /* 0x000000e429b57220 */ /* 0x080fe20000410000 */
[----:B------:R-:W-:Y:S02]  /*4ac0*/  @P5 FMUL.FTZ R230, R233, R228 ;  /* 0x000000e4e9e65220 */ /* 0x000fe40000410000 */
[-C--:B------:R-:W-:Y:S01]  /*4ad0*/  FMUL.FTZ R176, R40, R231.reuse ;  /* 0x000000e728b07220 */ /* 0x080fe20000410000 */
[----:B------:R-:W-:Y:S01]  /*4ae0*/  @P6 FMUL.FTZ R229, R234, R231 ;  /* 0x000000e7eae56220 */ /* 0x000fe20000410000 */
[----:B------:R-:W-:Y:S01]  /*4af0*/  FSEL R181, R181, RZ, P5 ;  /* 0x000000ffb5b57208 */ /* 0x000fe20002800000 */
[----:B------:R-:W-:Y:S02]  /*4b00*/  FADD.FTZ R133, R133, R230 ;  /* 0x000000e685857221 */ /* 0x000fe40000010000 */
[----:B------:R-:W-:Y:S01]  /*4b10*/  FSEL R176, R176, RZ, P6 ;  /* 0x000000ffb0b07208 */ /* 0x000fe20003000000 */
[----:B------:R-:W-:-:S03]  /*4b20*/  FADD.FTZ R132, R132, R229 ;  /* 0x000000e584847221 */ /* 0x000fc60000010000 */
[----:B------:R-:W-:Y:S01]  /*4b30*/  F2FP.F16.F32.PACK_AB R176, R181, R176 ;  /* 0x000000b0b5b0723e */ /* 0x000fe200000000ff */
[----:B------:R-:W-:Y:S06]  /*4b40*/  BRA `(.L_x_8126) ;  /* 0x0000000400907947 */ /* 0x000fec0003800000 */
.L_x_8127:
[-CC-:B------:R-:W-:Y:S01]  /*4b50*/  FFMA.FTZ R181, R11, R183.reuse, R184.reuse ;  /* 0x000000b70bb57223 */ /* 0x180fe200000100b8 */
[-CC-:B------:R-:W-:Y:S01]  /*4b60*/  FFMA.FTZ R186, R8, R183.reuse, R184.reuse ;  /* 0x000000b708ba7223 */ /* 0x180fe200000100b8 */
[----:B------:R-:W-:Y:S01]  /*4b70*/  LOP3.LUT P6, RZ, R222, 0xff000000, RZ, 0xc0, !PT ;  /* 0xff000000deff7812 */ /* 0x000fe200078cc0ff */
[----:B------:R-:W-:Y:S01]  /*4b80*/  FFMA.FTZ R226, R16, R183, R184 ;  /* 0x000000b710e27223 */ /* 0x000fe200000100b8 */
[----:B------:R-:W-:Y:S01]  /*4b90*/  FADD.FTZ R180, R12, -R181 ;  /* 0x800000b50cb47221 */ /* 0x000fe20000010000 */
[----:B------:R-:W-:Y:S01]  /*4ba0*/  FADD.FTZ R186, R15, -R186 ;  /* 0x800000ba0fba7221 */ /* 0x000fe20000010000 */
[----:B------:R-:W-:Y:S01]  /*4bb0*/  LOP3.LUT P5, RZ, R222, 0xff0000, RZ, 0xc0, !PT ;  /* 0x00ff0000deff7812 */ /* 0x000fe200078ac0ff */
[----:B------:R-:W-:Y:S02]  /*4bc0*/  HFMA2 R181, -RZ, RZ, 0, 0 ;  /* 0x00000000ffb57431 */ /* 0x000fe400000001ff */
[C---:B------:R-:W-:Y:S01]  /*4bd0*/  FMUL.FTZ R185, R7.reuse, R180 ;  /* 0x000000b407b97220 */ /* 0x040fe20000410000 */
[----:B------:R-:W-:Y:S01]  /*4be0*/  FMUL.FTZ R187, R7, R186 ;  /* 0x000000ba07bb7220 */ /* 0x000fe20000410000 */
[----:B------:R-:W-:Y:S01]  /*4bf0*/  MOV R186, RZ ;  /* 0x000000ff00ba7202 */ /* 0x000fe20000000f00 */
[----:B------:R-:W-:Y:S01]  /*4c00*/  FADD.FTZ R226, R19, -R226 ;  /* 0x800000e213e27221 */ /* 0x000fe20000010000 */
[C---:B------:R-:W-:Y:S01]  /*4c10*/  FMUL.FTZ R180, R182.reuse, R185 ;  /* 0x000000b9b6b47220 */ /* 0x040fe20000410000 */
[----:B------:R-:W-:Y:S01]  /*4c20*/  FMUL.FTZ R185, R182, R187 ;  /* 0x000000bbb6b97220 */ /* 0x000fe20000410000 */
[----:B------:R-:W-:Y:S01]  /*4c30*/  FFMA.FTZ R229, R22, R183, R184 ;  /* 0x000000b716e57223 */ /* 0x000fe200000100b8 */
[----:B-----5:R-:W-:-:S02]  /*4c40*/  @P6 HADD2.F32 R227, -RZ, R177.H1_H1 ;  /* 0x300000b1ffe36230 */ /* 0x020fc40000004100 */
[----:B------:R-:W-:Y:S01]  /*4c50*/  FMUL.FTZ R187, R180, UR16 ;  /* 0x00000010b4bb7c20 */ /* 0x000fe20008410000 */
[----:B------:R-:W-:Y:S01]  /*4c60*/  FMUL.FTZ R180, R185, UR16 ;  /* 0x00000010b9b47c20 */ /* 0x000fe20008410000 */
[----:B------:R-:W-:Y:S01]  /*4c70*/  FFMA.FTZ R185, R17, R183, R184 ;  /* 0x000000b711b97223 */ /* 0x000fe200000100b8 */
[----:B------:R-:W-:Y:S02]  /*4c80*/  @P5 HADD2.F32 R218, -RZ, R177.H0_H0 ;  /* 0x200000b1ffda5230 */ /* 0x000fe40000004100 */
[-C--:B------:R-:W-:Y:S01]  /*4c90*/  FMUL.FTZ R177, R42, R187.reuse ;  /* 0x000000bb2ab17220 */ /* 0x080fe20000410000 */
[-C--:B------:R-:W-:Y:S01]  /*4ca0*/  @P6 FMUL.FTZ R186, R227, R180.reuse ;  /* 0x000000b4e3ba6220 */ /* 0x080fe20000410000 */
[----:B------:R-:W-:Y:S01]  /*4cb0*/  FMUL.FTZ R180, R43, R180 ;  /* 0x000000b42bb47220 */ /* 0x000fe20000410000 */
[----:B------:R-:W-:Y:S01]  /*4cc0*/  FMUL.FTZ R227, R7, R226 ;  /* 0x000000e207e37220 */ /* 0x000fe20000410000 */
[----:B------:R-:W-:Y:S01]  /*4cd0*/  @P5 FMUL.FTZ R181, R218, R187 ;  /* 0x000000bbdab55220 */ /* 0x000fe20000410000 */
[----:B------:R-:W-:Y:S01]  /*4ce0*/  FSEL R177, R177, RZ, P5 ;  /* 0x000000ffb1b17208 */ /* 0x000fe20002800000 */
[----:B------:R-:W-:Y:S01]  /*4cf0*/  FADD.FTZ R218, R14, -R185 ;  /* 0x800000b90eda7221 */ /* 0x000fe20000010000 */
[----:B------:R-:W-:Y:S01]  /*4d00*/  FSEL R180, R180, RZ, P6 ;  /* 0x000000ffb4b47208 */ /* 0x000fe20003000000 */
[----:B------:R-:W-:Y:S01]  /*4d10*/  FMUL.FTZ R226, R182, R227 ;  /* 0x000000e3b6e27220 */ /* 0x000fe20000410000 */
[----:B------:R-:W-:Y:S01]  /*4d20*/  LOP3.LUT P5, RZ, R223, 0xff, RZ, 0xc0, !PT ;  /* 0x000000ffdfff7812 */ /* 0x000fe200078ac0ff */
[----:B------:R-:W-:Y:S01]  /*4d30*/  FMUL.FTZ R185, R7, R218 ;  /* 0x000000da07b97220 */ /* 0x000fe20000410000 */
[----:B------:R-:W-:Y:S01]  /*4d40*/  LOP3.LUT P6, RZ, R223, 0xff00, RZ, 0xc0, !PT ;  /* 0x0000ff00dfff7812 */ /* 0x000fe200078cc0ff */
[----:B------:R-:W-:Y:S01]  /*4d50*/  FMUL.FTZ R226, R226, UR16 ;  /* 0x00000010e2e27c20 */ /* 0x000fe20008410000 */
[----:B------:R-:W-:-:S02]  /*4d60*/  HFMA2 R187, -RZ, RZ, 0, 0 ;  /* 0x00000000ffbb7431 */ /* 0x000fc400000001ff */
[----:B------:R-:W-:Y:S01]  /*4d70*/  FMUL.FTZ R185, R182, R185 ;  /* 0x000000b9b6b97220 */ /* 0x000fe20000410000 */
[----:B------:R-:W-:Y:S01]  /*4d80*/  MOV R218, RZ ;  /* 0x000000ff00da7202 */ /* 0x000fe20000000f00 */
[----:B------:R-:W-:Y:S01]  /*4d90*/  FADD.FTZ R134, R134, R181 ;  /* 0x000000b586867221 */ /* 0x000fe20000010000 */
[----:B------:R-:W-:Y:S01]  /*4da0*/  FADD.FTZ R135, R135, R186 ;  /* 0x000000ba87877221 */ /* 0x000fe20000010000 */
[----:B------:R-:W-:Y:S01]  /*4db0*/  FMUL.FTZ R185, R185, UR16 ;  /* 0x00000010b9b97c20 */ /* 0x000fe20008410000 */
[----:B------:R-:W-:Y:S02]  /*4dc0*/  F2FP.F16.F32.PACK_AB R177, R180, R177 ;  /* 0x000000b1b4b1723e */ /* 0x000fe400000000ff */
        /* <DEDUP_REMOVED lines=30> */
[-CC-:B------:R-:W-:Y:S01]  /*4fb0*/  FFMA.FTZ R232, R6, R183.reuse, R184.reuse ;  /* 0x000000b706e87223 */ /* 0x180fe200000100b8 */
[----:B------:R-:W-:Y:S01]  /*4fc0*/  @P5 FMUL.FTZ R226, R229, R230 ;  /* 0x000000e6e5e25220 */ /* 0x000fe20000410000 */
[----:B------:R-:W-:Y:S01]  /*4fd0*/  FSEL R179, R179, RZ, P6 ;  /* 0x000000ffb3b37208 */ /* 0x000fe20003000000 */
[----:B------:R-:W-:Y:S01]  /*4fe0*/  FFMA.FTZ R229, R9, R183, R184 ;  /* 0x000000b709e57223 */ /* 0x000fe200000100b8 */
[C---:B------:R-:W-:Y:S01]  /*4ff0*/  LOP3.LUT P6, RZ, R222.reuse, 0xff, RZ, 0xc0, !PT ;  /* 0x000000ffdeff7812 */ /* 0x040fe200078cc0ff */
[----:B------:R-:W-:Y:S01]  /*5000*/  FADD.FTZ R232, R13, -R232 ;  /* 0x800000e80de87221 */ /* 0x000fe20000010000 */
[----:B------:R-:W-:Y:S01]  /*5010*/  LOP3.LUT P5, RZ, R222, 0xff00, RZ, 0xc0, !PT ;  /* 0x0000ff00deff7812 */ /* 0x000fe200078ac0ff */
[----:B------:R-:W-:Y:S01]  /*5020*/  FADD.FTZ R230, R10, -R229 ;  /* 0x800000e50ae67221 */ /* 0x000fe20000010000 */
[----:B------:R-:W-:Y:S01]  /*5030*/  FADD.FTZ R138, R138, R227 ;  /* 0x000000e38a8a7221 */ /* 0x000fe20000010000 */
[C---:B------:R-:W-:Y:S01]  /*5040*/  FMUL.FTZ R231, R7.reuse, R232 ;  /* 0x000000e807e77220 */ /* 0x040fe20000410000 */
[----:B------:R-:W-:Y:S01]  /*5050*/  MOV R232, RZ ;  /* 0x000000ff00e87202 */ /* 0x000fe20000000f00 */
[----:B------:R-:W-:Y:S01]  /*5060*/  FMUL.FTZ R229, R7, R230 ;  /* 0x000000e607e57220 */ /* 0x000fe20000410000 */
[----:B------:R-:W-:Y:S01]  /*5070*/  FADD.FTZ R139, R139, R226 ;  /* 0x000000e28b8b7221 */ /* 0x000fe20000010000 */
[----:B------:R-:W-:Y:S01]  /*5080*/  FMUL.FTZ R230, R182, R231 ;  /* 0x000000e7b6e67220 */ /* 0x000fe20000410000 */
[----:B------:R-:W-:-:S03]  /*5090*/  F2FP.F16.F32.PACK_AB R179, R228, R179 ;  /* 0x000000b3e4b3723e */ /* 0x000fc600000000ff */
[--C-:B------:R-:W-:Y:S02]  /*50a0*/  @P6 HADD2.F32 R234, -RZ, R176.reuse.H0_H0 ;  /* 0x200000b0ffea6230 */ /* 0x100fe40000004100 */
[----:B------:R-:W-:Y:S01]  /*50b0*/  FMUL.FTZ R230, R230, UR16 ;  /* 0x00000010e6e67c20 */ /* 0x000fe20008410000 */
[----:B------:R-:W-:Y:S02]  /*50c0*/  @P5 HADD2.F32 R233, -RZ, R176.H1_H1 ;  /* 0x300000b0ffe95230 */ /* 0x000fe40000004100 */
[----:B------:R-:W-:Y:S01]  /*50d0*/  FMUL.FTZ R176, R182, R229 ;  /* 0x000000e5b6b07220 */ /* 0x000fe20000410000 */
[----:B------:R-:W-:Y:S02]  /*50e0*/  HFMA2 R229, -RZ, RZ, 0, 0 ;  /* 0x00000000ffe57431 */ /* 0x000fe400000001ff */
[-C--:B------:R-:W-:Y:S01]  /*50f0*/  FMUL.FTZ R181, R41, R230.reuse ;  /* 0x000000e629b57220 */ /* 0x080fe20000410000 */
[----:B------:R-:W-:Y:S01]  /*5100*/  FMUL.FTZ R231, R176, UR16 ;  /* 0x00000010b0e77c20 */ /* 0x000fe20008410000 */
[----:B------:R-:W-:-:S03]  /*5110*/  @P5 FMUL.FTZ R232, R233, R230 ;  /* 0x000000e6e9e85220 */ /* 0x000fc60000410000 */
[----:B------:R-:W-:Y:S01]  /*5120*/  FSEL R181, R181, RZ, P5 ;  /* 0x000000ffb5b57208 */ /* 0x000fe20002800000 */
[-C--:B------:R-:W-:Y:S01]  /*5130*/  FMUL.FTZ R176, R40, R231.reuse ;  /* 0x000000e728b07220 */ /* 0x080fe20000410000 */
[----:B------:R-:W-:Y:S01]  /*5140*/  @P6 FMUL.FTZ R229, R234, R231 ;  /* 0x000000e7eae56220 */ /* 0x000fe20000410000 */
[----:B------:R-:W-:-:S03]  /*5150*/  FADD.FTZ R133, R133, R232 ;  /* 0x000000e885857221 */ /* 0x000fc60000010000 */
[----:B------:R-:W-:Y:S01]  /*5160*/  FSEL R176, R176, RZ, P6 ;  /* 0x000000ffb0b07208 */ /* 0x000fe20003000000 */
[----:B------:R-:W-:-:S03]  /*5170*/  FADD.FTZ R132, R132, R229 ;  /* 0x000000e584847221 */ /* 0x000fc60000010000 */
[----:B------:R-:W-:-:S07]  /*5180*/  F2FP.F16.F32.PACK_AB R176, R181, R176 ;  /* 0x000000b0b5b0723e */ /* 0x000fce00000000ff */
.L_x_8126:
        /* <DEDUP_REMOVED lines=8> */
.L_x_8123:
[----:B------:R-:W-:Y:S05]  /*5210*/  BSYNC.RECONVERGENT B0 ;  /* 0x0000000000007941 */ /* 0x000fea0003800200 */
.L_x_8122:
        /* <DEDUP_REMOVED lines=14> */
[----:B------:R-:W-:Y:S01]  /*5300*/  LOP3.LUT P5, RZ, R220, 0xff0000, RZ, 0xc0, !PT ;  /* 0x00ff0000dcff7812 */ /* 0x000fe200078ac0ff */
        /* <DEDUP_REMOVED lines=9> */
[----:B------:R-:W-:-:S02]  /*53a0*/  FMUL.FTZ R96, R174, R182 ;  /* 0x000000b6ae607220 */ /* 0x000fc40000410000 */
[----:B------:R-:W-:Y:S01]  /*53b0*/  FMUL.FTZ R98, R175, R182 ;  /* 0x000000b6af627220 */ /* 0x000fe20000410000 */
[--C-:B-----5:R-:W-:Y:S02]  /*53c0*/  @P5 HADD2.F32 R97, -RZ, R177.reuse.H0_H0 ;  /* 0x200000b1ff615230 */ /* 0x120fe40000004100 */
[----:B------:R-:W-:Y:S01]  /*53d0*/  FMUL.FTZ R99, R96, UR16 ;  /* 0x0000001060637c20 */ /* 0x000fe20008410000 */
[----:B------:R-:W-:Y:S01]  /*53e0*/  FMUL.FTZ R98, R98, UR16 ;  /* 0x0000001062627c20 */ /* 0x000fe20008410000 */
[----:B------:R-:W-:Y:S02]  /*53f0*/  @P6 HADD2.F32 R96, -RZ, R177.H1_H1 ;  /* 0x300000b1ff606230 */ /* 0x000fe40000004100 */
[----:B------:R-:W-:Y:S01]  /*5400*/  @P5 FMUL.FTZ R181, R99, R97 ;  /* 0x0000006163b55220 */ /* 0x000fe20000410000 */
[----:B------:R-:W-:Y:S01]  /*5410*/  FMUL.FTZ R177, R58, R99 ;  /* 0x000000633ab17220 */ /* 0x000fe20000410000 */
[-CC-:B------:R-:W-:Y:S01]  /*5420*/  FFMA.FTZ R97, R197, R183.reuse, R184.reuse ;  /* 0x000000b7c5617223 */ /* 0x180fe200000100b8 */
[----:B------:R-:W-:Y:S01]  /*5430*/  FMUL.FTZ R180, R59, R98 ;  /* 0x000000623bb47220 */ /* 0x000fe20000410000 */
[----:B------:R-:W-:Y:S01]  /*5440*/  @P6 FMUL.FTZ R186, R98, R96 ;  /* 0x0000006062ba6220 */ /* 0x000fe20000410000 */
[----:B------:R-:W-:Y:S01]  /*5450*/  FFMA.FTZ R96, R198, R183, R184 ;  /* 0x000000b7c6607223 */ /* 0x000fe200000100b8 */
[----:B------:R-:W-:Y:S01]  /*5460*/  FADD.FTZ R97, R204, -R97 ;  /* 0x80000061cc617221 */ /* 0x000fe20000010000 */
[----:B------:R-:W-:-:S02]  /*5470*/  FSEL R177, R177, RZ, P5 ;  /* 0x000000ffb1b17208 */ /* 0x000fc40002800000 */
[----:B------:R-:W-:Y:S01]  /*5480*/  FSEL R180, R180, RZ, P6 ;  /* 0x000000ffb4b47208 */ /* 0x000fe20003000000 */
[----:B------:R-:W-:Y:S01]  /*5490*/  FADD.FTZ R98, R205, -R96 ;  /* 0x80000060cd627221 */ /* 0x000fe20000010000 */
[----:B------:R-:W-:Y:S01]  /*54a0*/  LOP3.LUT P5, RZ, R221, 0xff, RZ, 0xc0, !PT ;  /* 0x000000ffddff7812 */ /* 0x000fe200078ac0ff */
[----:B------:R-:W-:Y:S01]  /*54b0*/  FFMA.FTZ R96, R7, R97, R24 ;  /* 0x0000006107607223 */ /* 0x000fe20000010018 */
[----:B------:R-:W-:Y:S01]  /*54c0*/  LOP3.LUT P6, RZ, R221, 0xff00, RZ, 0xc0, !PT ;  /* 0x0000ff00ddff7812 */ /* 0x000fe200078cc0ff */
[----:B------:R-:W-:Y:S01]  /*54d0*/  FFMA.FTZ R97, R7, R98, R25 ;  /* 0x0000006207617223 */ /* 0x000fe20000010019 */
[----:B------:R-:W-:Y:S01]  /*54e0*/  F2FP.F16.F32.PACK_AB R177, R180, R177 ;  /* 0x000000b1b4b1723e */ /* 0x000fe200000000ff */
[-C--:B------:R-:W-:Y:S02]  /*54f0*/  FMUL.FTZ R98, R96, R182.reuse ;  /* 0x000000b660627220 */ /* 0x080fe40000410000 */
[----:B------:R-:W-:Y:S02]  /*5500*/  FMUL.FTZ R99, R97, R182 ;  /* 0x000000b661637220 */ /* 0x000fe40000410000 */
[----:B------:R-:W-:-:S02]  /*5510*/  FMUL.FTZ R173, R98, UR16 ;  /* 0x0000001062ad7c20 */ /* 0x000fc40008410000 */
[----:B------:R-:W-:Y:S02]  /*5520*/  FMUL.FTZ R99, R99, UR16 ;  /* 0x0000001063637c20 */ /* 0x000fe40008410000 */
[--C-:B------:R-:W-:Y:S02]  /*5530*/  @P5 HADD2.F32 R98, -RZ, R178.reuse.H0_H0 ;  /* 0x200000b2ff625230 */ /* 0x100fe40000004100 */
[----:B------:R-:W-:Y:S02]  /*5540*/  @P6 HADD2.F32 R172, -RZ, R178.H1_H1 ;  /* 0x300000b2ffac6230 */ /* 0x000fe40000004100 */
[----:B------:R-:W-:Y:S01]  /*5550*/  FMUL.FTZ R178, R60, R173 ;  /* 0x000000ad3cb27220 */ /* 0x000fe20000410000 */
[----:B------:R-:W-:Y:S01]  /*5560*/  FMUL.FTZ R185, R61, R99 ;  /* 0x000000633db97220 */ /* 0x000fe20000410000 */
[----:B------:R-:W-:Y:S01]  /*5570*/  @P5 FMUL.FTZ R187, R173, R98 ;  /* 0x00000062adbb5220 */ /* 0x000fe20000410000 */
[-CC-:B------:R-:W-:Y:S01]  /*5580*/  FFMA.FTZ R98, R208, R183.reuse, R184.reuse ;  /* 0x000000b7d0627223 */ /* 0x180fe200000100b8 */
[----:B------:R-:W-:Y:S01]  /*5590*/  @P6 FMUL.FTZ R218, R99, R172 ;  /* 0x000000ac63da6220 */ /* 0x000fe20000410000 */
[----:B------:R-:W-:Y:S01]  /*55a0*/  FSEL R178, R178, RZ, P5 ;  /* 0x000000ffb2b27208 */ /* 0x000fe20002800000 */
[----:B------:R-:W-:Y:S01]  /*55b0*/  FFMA.FTZ R99, R199, R183, R184 ;  /* 0x000000b7c7637223 */ /* 0x000fe200000100b8 */
[----:B------:R-:W-:Y:S01]  /*55c0*/  ISETP.GE.U32.AND P5, PT, R220, RZ, PT ;  /* 0x000000ffdc00720c */ /* 0x000fe20003fa6070 */
[----:B------:R-:W-:Y:S01]  /*55d0*/  FADD.FTZ R172, R207, -R98 ;  /* 0x80000062cfac7221 */ /* 0x000fe20000010000 */
[----:B------:R-:W-:Y:S01]  /*55e0*/  FSEL R185, R185, RZ, P6 ;  /* 0x000000ffb9b97208 */ /* 0x000fe20003000000 */
[----:B------:R-:W-:Y:S01]  /*55f0*/  FADD.FTZ R99, R206, -R99 ;  /* 0x80000063ce637221 */ /* 0x000fe20000010000 */
[C---:B------:R-:W-:Y:S01]  /*5600*/  ISETP.GE.U32.AND.EX P5, PT, R221.reuse, 0x1000000, PT, P5 ;  /* 0x01000000dd00780c */ /* 0x040fe20003fa6150 */
[----:B------:R-:W-:Y:S01]  /*5610*/  FADD.FTZ R144, R144, R187 ;  /* 0x000000bb90907221 */ /* 0x000fe20000010000 */
[----:B------:R-:W-:Y:S01]  /*5620*/  LOP3.LUT P6, RZ, R221, 0xff0000, RZ, 0xc0, !PT ;  /* 0x00ff0000ddff7812 */ /* 0x000fe200078cc0ff */
[C---:B------:R-:W-:Y:S01]  /*5630*/  FFMA.FTZ R98, R7.reuse, R99, R26 ;  /* 0x0000006307627223 */ /* 0x040fe2000001001a */
[----:B------:R-:W-:Y:S01]  /*5640*/  FFMA.FTZ R99, R7, R172, R27 ;  /* 0x000000ac07637223 */ /* 0x000fe2000001001b */
[----:B------:R-:W-:Y:S01]  /*5650*/  FADD.FTZ R145, R145, R218 ;  /* 0x000000da91917221 */ /* 0x000fe20000010000 */
[----:B------:R-:W-:Y:S01]  /*5660*/  F2FP.F16.F32.PACK_AB R178, R185, R178 ;  /* 0x000000b2b9b2723e */ /* 0x000fe200000000ff */
[-C--:B------:R-:W-:Y:S01]  /*5670*/  FMUL.FTZ R172, R98, R182.reuse ;  /* 0x000000b662ac7220 */ /* 0x080fe20000410000 */
[----:B------:R-:W-:-:S03]  /*5680*/  FMUL.FTZ R173, R99, R182 ;  /* 0x000000b663ad7220 */ /* 0x000fc60000410000 */
[----:B------:R-:W-:Y:S01]  /*5690*/  FMUL.FTZ R229, R172, UR16 ;  /* 0x00000010ace57c20 */ /* 0x000fe20008410000 */
[----:B------:R-:W-:Y:S01]  /*56a0*/  FMUL.FTZ R230, R173, UR16 ;  /* 0x00000010ade67c20 */ /* 0x000fe20008410000 */
[--C-:B------:R-:W-:Y:S02]  /*56b0*/  @P5 HADD2.F32 R173, -RZ, R179.reuse.H1_H1 ;  /* 0x300000b3ffad5230 */ /* 0x100fe40000004100 */
[----:B------:R-:W-:Y:S02]  /*56c0*/  @P6 HADD2.F32 R172, -RZ, R179.H0_H0 ;  /* 0x200000b3ffac6230 */ /* 0x000fe40000004100 */
[----:B------:R-:W-:Y:S01]  /*56d0*/  FMUL.FTZ R179, R62, R229 ;  /* 0x000000e53eb37220 */ /* 0x000fe20000410000 */
[----:B------:R-:W-:Y:S01]  /*56e0*/  FMUL.FTZ R228, R63, R230 ;  /* 0x000000e63fe47220 */ /* 0x000fe20000410000 */
        /* <DEDUP_REMOVED lines=10> */
[----:B------:R-:W-:Y:S01]  /*5790*/  FFMA.FTZ R172, R7, R173, R28 ;  /* 0x000000ad07ac7223 */ /* 0x000fe2000001001c */
[----:B------:R-:W-:-:S02]  /*57a0*/  HFMA2 R183, -RZ, RZ, 0, 0 ;  /* 0x00000000ffb77431 */ /* 0x000fc400000001ff */
[----:B------:R-:W-:Y:S01]  /*57b0*/  FFMA.FTZ R173, R7, R184, R29 ;  /* 0x000000b807ad7223 */ /* 0x000fe2000001001d */
[----:B------:R-:W-:Y:S01]  /*57c0*/  FADD.FTZ R146, R146, R227 ;  /* 0x000000e392927221 */ /* 0x000fe20000010000 */
[-C--:B------:R-:W-:Y:S01]  /*57d0*/  FMUL.FTZ R7, R172, R182.reuse ;  /* 0x000000b6ac077220 */ /* 0x080fe20000410000 */
[----:B------:R-:W-:Y:S01]  /*57e0*/  FADD.FTZ R147, R147, R226 ;  /* 0x000000e293937221 */ /* 0x000fe20000010000 */
[----:B------:R-:W-:Y:S01]  /*57f0*/  FMUL.FTZ R182, R173, R182 ;  /* 0x000000b6adb67220 */ /* 0x000fe20000410000 */
[----:B------:R-:W-:Y:S01]  /*5800*/  F2FP.F16.F32.PACK_AB R179, R230, R179 ;  /* 0x000000b3e6b3723e */ /* 0x000fe200000000ff */
[--C-:B------:R-:W-:Y:S02]  /*5810*/  @P6 HADD2.F32 R184, -RZ, R176.reuse.H0_H0 ;  /* 0x200000b0ffb86230 */ /* 0x100fe40000004100 */
[----:B------:R-:W-:Y:S01]  /*5820*/  FMUL.FTZ R229, R7, UR16 ;  /* 0x0000001007e57c20 */ /* 0x000fe20008410000 */
[----:B------:R-:W-:Y:S01]  /*5830*/  FMUL.FTZ R182, R182, UR16 ;  /* 0x00000010b6b67c20 */ /* 0x000fe20008410000 */
[----:B------:R-:W-:Y:S01]  /*5840*/  FADD.FTZ R7, R142, R181 ;  /* 0x000000b58e077221 */ /* 0x000fe20000010000 */
[----:B------:R-:W-:-:S02]  /*5850*/  @P5 HADD2.F32 R228, -RZ, R176.H1_H1 ;  /* 0x300000b0ffe45230 */ /* 0x000fc40000004100 */
[----:B------:R-:W-:Y:S01]  /*5860*/  @P6 FMUL.FTZ R183, R229, R184 ;  /* 0x000000b8e5b76220 */ /* 0x000fe20000410000 */
[----:B------:R-:W-:Y:S01]  /*5870*/  FADD.FTZ R184, R143, R186 ;  /* 0x000000ba8fb87221 */ /* 0x000fe20000010000 */
[----:B------:R-:W-:Y:S01]  /*5880*/  FMUL.FTZ R142, R56, R229 ;  /* 0x000000e5388e7220 */ /* 0x000fe20000410000 */
[----:B------:R-:W-:Y:S01]  /*5890*/  FMUL.FTZ R143, R57, R182 ;  /* 0x000000b6398f7220 */ /* 0x000fe20000410000 */
[----:B------:R-:W-:Y:S01]  /*58a0*/  MOV R176, RZ ;  /* 0x000000ff00b07202 */ /* 0x000fe20000000f00 */
[----:B------:R-:W-:Y:S01]  /*58b0*/  @P5 FMUL.FTZ R176, R182, R228 ;  /* 0x000000e4b6b05220 */ /* 0x000fe20000410000 */
[----:B------:R-:W-:Y:S01]  /*58c0*/  FADD.FTZ R186, R140, R183 ;  /* 0x000000b78cba7221 */ /* 0x000fe20000010000 */
[----:B------:R-:W-:Y:S02]  /*58d0*/  FSEL R142, R142, RZ, P6 ;  /* 0x000000ff8e8e7208 */ /* 0x000fe40003000000 */
[----:B------:R-:W-:Y:S01]  /*58e0*/  FSEL R143, R143, RZ, P5 ;  /* 0x000000ff8f8f7208 */ /* 0x000fe20002800000 */
[----:B------:R-:W-:-:S03]  /*58f0*/  FADD.FTZ R187, R141, R176 ;  /* 0x000000b08dbb7221 */ /* 0x000fc60000010000 */
[----:B------:R-:W-:Y:S01]  /*5900*/  F2FP.F16.F32.PACK_AB R176, R143, R142 ;  /* 0x0000008e8fb0723e */ /* 0x000fe200000000ff */
[----:B------:R-:W-:Y:S06]  /*5910*/  BRA `(.L_x_8132) ;  /* 0x0000001000c47947 */ /* 0x000fec0003800000 */
.L_x_8131:
[-CC-:B------:R-:W-:Y:S01]  /*5920*/  FFMA.FTZ R181, R195, R183.reuse, R184.reuse ;  /* 0x000000b7c3b57223 */ /* 0x180fe200000100b8 */
[----:B------:R-:W-:Y:S01]  /*5930*/  FFMA.FTZ R180, R196, R183, R184 ;  /* 0x000000b7c4b47223 */ /* 0x000fe200000100b8 */
[----:B------:R-:W-:Y:S02]  /*5940*/  LOP3.LUT P6, RZ, R220, 0xff000000, RZ, 0xc0, !PT ;  /* 0xff000000dcff7812 */ /* 0x000fe400078cc0ff */
        /* <DEDUP_REMOVED lines=32> */
[----:B------:R-:W-:-:S03]  /*5b50*/  F2FP.F16.F32.PACK_AB R177, R180, R177 ;  /* 0x000000b1b4b1723e */ /* 0x000fc600000000ff */
[----:B------:R-:W-:Y:S01]  /*5b60*/  FMUL.FTZ R226, R226, UR16 ;  /* 0x00000010e2e27c20 */ /* 0x000fe20008410000 */
[--C-:B------:R-:W-:Y:S02]  /*5b70*/  @P5 HADD2.F32 R228, -RZ, R178.reuse.H0_H0 ;  /* 0x200000b2ffe45230 */ /* 0x100fe40000004100 */
[----:B------:R-:W-:Y:S02]  /*5b80*/  @P6 HADD2.F32 R227, -RZ, R178.H1_H1 ;  /* 0x300000b2ffe36230 */ /* 0x000fe40000004100 */
[-C--:B------:R-:W-:Y:S01]  /*5b90*/  FMUL.FTZ R178, R60, R185.reuse ;  /* 0x000000b93cb27220 */ /* 0x080fe20000410000 */
[----:B------:R-:W-:Y:S01]  /*5ba0*/  @P5 FMUL.FTZ R187, R228, R185 ;  /* 0x000000b9e4bb5220 */ /* 0x000fe20000410000 */
[-C--:B------:R-:W-:Y:S01]  /*5bb0*/  FMUL.FTZ R185, R61, R226.reuse ;  /* 0x000000e23db97220 */ /* 0x080fe20000410000 */
[----:B------:R-:W-:Y:S02]  /*5bc0*/  @P6 FMUL.FTZ R218, R227, R226 ;  /* 0x000000e2e3da6220 */ /* 0x000fe40000410000 */
[----:B------:R-:W-:Y:S01]  /*5bd0*/  FSEL R178, R178, RZ, P5 ;  /* 0x000000ffb2b27208 */ /* 0x000fe20002800000 */
[-CC-:B------:R-:W-:Y:S01]  /*5be0*/  FFMA.FTZ R227, R199, R183.reuse, R184.reuse ;  /* 0x000000b7c7e37223 */ /* 0x180fe200000100b8 */
[----:B------:R-:W-:Y:S01]  /*5bf0*/  ISETP.GE.U32.AND P5, PT, R220, RZ, PT ;  /* 0x000000ffdc00720c */ /* 0x000fe20003fa6070 */
[----:B------:R-:W-:Y:S01]  /*5c00*/  FFMA.FTZ R226, R208, R183, R184 ;  /* 0x000000b7d0e27223 */ /* 0x000fe200000100b8 */
[----:B------:R-:W-:Y:S01]  /*5c10*/  FSEL R185, R185, RZ, P6 ;  /* 0x000000ffb9b97208 */ /* 0x000fe20003000000 */
[----:B------:R-:W-:Y:S01]  /*5c20*/  FADD.FTZ R227, R206, -R227 ;  /* 0x800000e3cee37221 */ /* 0x000fe20000010000 */
[----:B------:R-:W-:Y:S01]  /*5c30*/  ISETP.GE.U32.AND.EX P5, PT, R221, 0x1000000, PT, P5 ;  /* 0x01000000dd00780c */ /* 0x000fe20003fa6150 */
[----:B------:R-:W-:Y:S01]  /*5c40*/  FADD.FTZ R226, R207, -R226 ;  /* 0x800000e2cfe27221 */ /* 0x000fe20000010000 */
[----:B------:R-:W-:Y:S01]  /*5c50*/  LOP3.LUT P6, RZ, R221, 0xff0000, RZ, 0xc0, !PT ;  /* 0x00ff0000ddff7812 */ /* 0x000fe200078cc0ff */
[C---:B------:R-:W-:Y:S01]  /*5c60*/  FFMA.FTZ R227, R7.reuse, R227, R26 ;  /* 0x000000e307e37223 */ /* 0x040fe2000001001a */
[----:B------:R-:W-:Y:S01]  /*5c70*/  FADD.FTZ R144, R144, R187 ;  /* 0x000000bb90907221 */ /* 0x000fe20000010000 */
[----:B------:R-:W-:Y:S01]  /*5c80*/  FFMA.FTZ R229, R7, R226, R27 ;  /* 0x000000e207e57223 */ /* 0x000fe2000001001b */
[----:B------:R-:W-:Y:S01]  /*5c90*/  FADD.FTZ R145, R145, R218 ;  /* 0x000000da91917221 */ /* 0x000fe20000010000 */
[C---:B------:R-:W-:Y:S01]  /*5ca0*/  FMUL.FTZ R228, R182.reuse, R227 ;  /* 0x000000e3b6e47220 */ /* 0x040fe20000410000 */
[----:B------:R-:W-:Y:S01]  /*5cb0*/  CS2R R226, SRZ ;  /* 0x0000000000e27805 */ /* 0x000fe2000001ff00 */
[----:B------:R-:W-:Y:S01]  /*5cc0*/  FMUL.FTZ R229, R182, R229 ;  /* 0x000000e5b6e57220 */ /* 0x000fe20000410000 */
[----:B------:R-:W-:Y:S01]  /*5cd0*/  F2FP.F16.F32.PACK_AB R178, R185, R178 ;  /* 0x000000b2b9b2723e */ /* 0x000fe200000000ff */
[----:B------:R-:W-:-:S02]  /*5ce0*/  FMUL.FTZ R231, R228, UR16 ;  /* 0x00000010e4e77c20 */ /* 0x000fc40008410000 */
[----:B------:R-:W-:Y:S01]  /*5cf0*/  FMUL.FTZ R230, R229, UR16 ;  /* 0x00000010e5e67c20 */ /* 0x000fe20008410000 */
[--C-:B------:R-:W-:Y:S02]  /*5d00*/  @P5 HADD2.F32 R229, -RZ, R179.reuse.H1_H1 ;  /* 0x300000b3ffe55230 */ /* 0x100fe40000004100 */
[----:B------:R-:W-:Y:S02]  /*5d10*/  @P6 HADD2.F32 R232, -RZ, R179.H0_H0 ;  /* 0x200000b3ffe86230 */ /* 0x000fe40000004100 */
[----:B------:R-:W-:Y:S01]  /*5d20*/  FMUL.FTZ R179, R62, R231 ;  /* 0x000000e73eb37220 */ /* 0x000fe20000410000 */
[-C--:B------:R-:W-:Y:S01]  /*5d30*/  FMUL.FTZ R228, R63, R230.reuse ;  /* 0x000000e63fe47220 */ /* 0x080fe20000410000 */
[----:B------:R-:W-:Y:S01]  /*5d40*/  @P5 FMUL.FTZ R226, R229, R230 ;  /* 0x000000e6e5e25220 */ /* 0x000fe20000410000 */
[--C-:B------:R-:W-:Y:S01]  /*5d50*/  FFMA.FTZ R229, R193, R183, R184.reuse ;  /* 0x000000b7c1e57223 */ /* 0x100fe200000100b8 */
        /* <DEDUP_REMOVED lines=13> */
[----:B------:R-:W-:Y:S01]  /*5e30*/  F2FP.F16.F32.PACK_AB R179, R228, R179 ;  /* 0x000000b3e4b3723e */ /* 0x000fe200000000ff */
[----:B------:R-:W-:Y:S01]  /*5e40*/  FMUL.FTZ R182, R182, R183 ;  /* 0x000000b7b6b67220 */ /* 0x000fe20000410000 */
[----:B------:R-:W-:-:S02]  /*5e50*/  HFMA2 R183, -RZ, RZ, 0, 0 ;  /* 0x00000000ffb77431 */ /* 0x000fc400000001ff */
[--C-:B------:R-:W-:Y:S02]  /*5e60*/  @P6 HADD2.F32 R184, -RZ, R176.reuse.H0_H0 ;  /* 0x200000b0ffb86230 */ /* 0x100fe40000004100 */
[----:B------:R-:W-:Y:S01]  /*5e70*/  FMUL.FTZ R229, R7, UR16 ;  /* 0x0000001007e57c20 */ /* 0x000fe20008410000 */
[----:B------:R-:W-:Y:S01]  /*5e80*/  FMUL.FTZ R182, R182, UR16 ;  /* 0x00000010b6b67c20 */ /* 0x000fe20008410000 */
[----:B------:R-:W-:Y:S01]  /*5e90*/  FADD.FTZ R7, R142, R181 ;  /* 0x000000b58e077221 */ /* 0x000fe20000010000 */
[----:B------:R-:W-:Y:S02]  /*5ea0*/  @P5 HADD2.F32 R231, -RZ, R176.H1_H1 ;  /* 0x300000b0ffe75230 */ /* 0x000fe40000004100 */
[-C--:B------:R-:W-:Y:S01]  /*5eb0*/  @P6 FMUL.FTZ R183, R184, R229.reuse ;  /* 0x000000e5b8b76220 */ /* 0x080fe20000410000 */
[----:B------:R-:W-:Y:S01]  /*5ec0*/  FADD.FTZ R184, R143, R186 ;  /* 0x000000ba8fb87221 */ /* 0x000fe20000010000 */
[----:B------:R-:W-:Y:S01]  /*5ed0*/  FMUL.FTZ R142, R56, R229 ;  /* 0x000000e5388e7220 */ /* 0x000fe20000410000 */
[-C--:B------:R-:W-:Y:S01]  /*5ee0*/  FMUL.FTZ R143, R57, R182.reuse ;  /* 0x000000b6398f7220 */ /* 0x080fe20000410000 */
[----:B------:R-:W-:Y:S01]  /*5ef0*/  MOV R176, RZ ;  /* 0x000000ff00b07202 */ /* 0x000fe20000000f00 */
[----:B------:R-:W-:Y:S01]  /*5f00*/  @P5 FMUL.FTZ R176, R231, R182 ;  /* 0x000000b6e7b05220 */ /* 0x000fe20000410000 */
[----:B------:R-:W-:Y:S01]  /*5f10*/  FADD.FTZ R186, R140, R183 ;  /* 0x000000b78cba7221 */ /* 0x000fe20000010000 */
[----:B------:R-:W-:-:S02]  /*5f20*/  FSEL R142, R142, RZ, P6 ;  /* 0x000000ff8e8e7208 */ /* 0x000fc40003000000 */
[----:B------:R-:W-:Y:S01]  /*5f30*/  FSEL R143, R143, RZ, P5 ;  /* 0x000000ff8f8f7208 */ /* 0x000fe20002800000 */
[----:B------:R-:W-:-:S03]  /*5f40*/  FADD.FTZ R187, R141, R176 ;  /* 0x000000b08dbb7221 */ /* 0x000fc60000010000 */
[----:B------:R-:W-:Y:S01]  /*5f50*/  F2FP.F16.F32.PACK_AB R176, R143, R142 ;  /* 0x0000008e8fb0723e */ /* 0x000fe200000000ff */
[----:B------:R-:W-:Y:S06]  /*5f60*/  BRA `(.L_x_8132) ;  /* 0x0000000c00307947 */ /* 0x000fec0003800000 */
.L_x_8130:
[----:B------:R-:W0:Y:S02]  /*5f70*/  LDC.64 R180, c[0x0][0x478] ;  /* 0x00011e00ffb47b82 */ /* 0x000e240000000a00 */
[----:B0-----:R-:W-:-:S04]  /*5f80*/  ISETP.NE.U32.AND P1, PT, R180, RZ, PT ;  /* 0x000000ffb400720c */ /* 0x001fc80003f25070 */
[----:B------:R-:W-:-:S13]  /*5f90*/  ISETP.NE.AND.EX P1, PT, R181, RZ, PT, P1 ;  /* 0x000000ffb500720c */ /* 0x000fda0003f25310 */
[----:B------:R-:W-:Y:S05]  /*5fa0*/  @!P1 BRA `(.L_x_8133) ;  /* 0x0000000400909947 */ /* 0x000fea0003800000 */
[-CC-:B------:R-:W-:Y:S01]  /*5fb0*/  FFMA.FTZ R96, R196, R183.reuse, R184.reuse ;  /* 0x000000b7c4607223 */ /* 0x180fe200000100b8 */
[----:B------:R-:W-:Y:S01]  /*5fc0*/  FFMA.FTZ R97, R195, R183, R184 ;  /* 0x000000b7c3617223 */ /* 0x000fe200000100b8 */
[C---:B------:R-:W-:Y:S02]  /*5fd0*/  LOP3.LUT P6, RZ, R220.reuse, 0xff000000, RZ, 0xc0, !PT ;  /* 0xff000000dcff7812 */ /* 0x040fe400078cc0ff */
[----:B------:R-:W-:Y:S01]  /*5fe0*/  CS2R R186, SRZ ;  /* 0x0000000000ba7805 */ /* 0x000fe2000001ff00 */
[----:B------:R-:W-:Y:S01]  /*5ff0*/  FADD.FTZ R96, R203, -R96 ;  /* 0x80000060cb607221 */ /* 0x000fe20000010000 */
[----:B------:R-:W-:Y:S01]  /*6000*/  LOP3.LUT P5, RZ, R220, 0xff0000, RZ, 0xc0, !PT ;  /* 0x00ff0000dcff7812 */ /* 0x000fe200078ac0ff */
[----:B------:R-:W-:Y:S01]  /*6010*/  FADD.FTZ R174, R202, -R97 ;  /* 0x80000061caae7221 */ /* 0x000fe20000010000 */
[----:B------:R-:W-:Y:S02]  /*6020*/  HFMA2 R181, -RZ, RZ, 0, 0 ;  /* 0x00000000ffb57431 */ /* 0x000fe400000001ff */
[C---:B------:R-:W-:Y:S01]  /*6030*/  FMUL.FTZ R175, R7.reuse, R96 ;  /* 0x0000006007af7220 */ /* 0x040fe20000410000 */
[----:B------:R-:W-:Y:S01]  /*6040*/  MOV R218, RZ ;  /* 0x000000ff00da7202 */ /* 0x000fe20000000f00 */
[----:B------:R-:W-:Y:S01]  /*6050*/  FMUL.FTZ R174, R7, R174 ;  /* 0x000000ae07ae7220 */ /* 0x000fe20000410000 */
[----:B------:R-:W-:Y:S01]  /*6060*/  CS2R R226, SRZ ;  /* 0x0000000000e27805 */ /* 0x000fe2000001ff00 */
[----:B------:R-:W-:-:S02]  /*6070*/  FMUL.FTZ R97, R175, R182 ;  /* 0x000000b6af617220 */ /* 0x000fc40000410000 */
[----:B------:R-:W-:Y:S01]  /*6080*/  FMUL.FTZ R96, R174, R182 ;  /* 0x000000b6ae607220 */ /* 0x000fe20000410000 */
[--C-:B-----5:R-:W-:Y:S02]  /*6090*/  @P6 HADD2.F32 R173, -RZ, R177.reuse.H1_H1 ;  /* 0x300000b1ffad6230 */ /* 0x120fe40000004100 */
[----:B------:R-:W-:Y:S01]  /*60a0*/  FMUL.FTZ R180, R97, UR16 ;  /* 0x0000001061b47c20 */ /* 0x000fe20008410000 */
[--C-:B------:R-:W-:Y:S01]  /*60b0*/  FFMA.FTZ R97, R197, R183, R184.reuse ;  /* 0x000000b7c5617223 */ /* 0x100fe200000100b8 */
[----:B------:R-:W-:Y:S01]  /*60c0*/  FMUL.FTZ R99, R96, UR16 ;  /* 0x0000001060637c20 */ /* 0x000fe20008410000 */
[----:B------:R-:W-:Y:S02]  /*60d0*/  @P5 HADD2.F32 R98, -RZ, R177.H0_H0 ;  /* 0x200000b1ff625230 */ /* 0x000fe40000004100 */
[-C--:B------:R-:W-:Y:S01]  /*60e0*/  @P6 FMUL.FTZ R186, R173, R180.reuse ;  /* 0x000000b4adba6220 */ /* 0x080fe20000410000 */
[----:B------:R-:W-:Y:S01]  /*60f0*/  FMUL.FTZ R180, R59, R180 ;  /* 0x000000b43bb47220 */ /* 0x000fe20000410000 */
[-C--:B------:R-:W-:Y:S01]  /*6100*/  FMUL.FTZ R177, R58, R99.reuse ;  /* 0x000000633ab17220 */ /* 0x080fe20000410000 */
[----:B------:R-:W-:Y:S01]  /*6110*/  FADD.FTZ R96, R204, -R97 ;  /* 0x80000061cc607221 */ /* 0x000fe20000010000 */
[----:B------:R-:W-:Y:S01]  /*6120*/  @P5 FMUL.FTZ R181, R98, R99 ;  /* 0x0000006362b55220 */ /* 0x000fe20000410000 */
[----:B------:R-:W-:Y:S01]  /*6130*/  FFMA.FTZ R98, R198, R183, R184 ;  /* 0x000000b7c6627223 */ /* 0x000fe200000100b8 */
[----:B------:R-:W-:Y:S01]  /*6140*/  FSEL R180, R180, RZ, P6 ;  /* 0x000000ffb4b47208 */ /* 0x000fe20003000000 */
[----:B------:R-:W-:Y:S01]  /*6150*/  FMUL.FTZ R96, R7, R96 ;  /* 0x0000006007607220 */ /* 0x000fe20000410000 */
[----:B------:R-:W-:Y:S01]  /*6160*/  FSEL R177, R177, RZ, P5 ;  /* 0x000000ffb1b17208 */ /* 0x000fe20002800000 */
[----:B------:R-:W-:Y:S01]  /*6170*/  FADD.FTZ R98, R205, -R98 ;  /* 0x80000062cd627221 */ /* 0x000fe20000010000 */
[----:B------:R-:W-:-:S02]  /*6180*/  LOP3.LUT P5, RZ, R221, 0xff, RZ, 0xc0, !PT ;  /* 0x000000ffddff7812 */ /* 0x000fc400078ac0ff */
[----:B------:R-:W-:Y:S01]  /*6190*/  LOP3.LUT P6, RZ, R221, 0xff00, RZ, 0xc0, !PT ;  /* 0x0000ff00ddff7812 */ /* 0x000fe200078cc0ff */
[----:B------:R-:W-:Y:S01]  /*61a0*/  FMUL.FTZ R97, R7, R98 ;  /* 0x0000006207617220 */ /* 0x000fe20000410000 */
[-C--:B------:R-:W-:Y:S01]  /*61b0*/  FMUL.FTZ R98, R96, R182.reuse ;  /* 0x000000b660627220 */ /* 0x080fe20000410000 */
[----:B------:R-:W-:Y:S02]  /*61c0*/  F2FP.F16.F32.PACK_AB R177, R180, R177 ;  /* 0x000000b1b4b1723e */ /* 0x000fe400000000ff */
        /* <DEDUP_REMOVED lines=17> */
[----:B------:R-:W-:Y:S01]  /*62e0*/  ISETP.GE.U32.AND.EX P5, PT, R221, 0x1000000, PT, P5 ;  /* 0x01000000dd00780c */ /* 0x000fe20003fa6150 */
[----:B------:R-:W-:Y:S01]  /*62f0*/  FMUL.FTZ R99, R7, R172 ;  /* 0x000000ac07637220 */ /* 0x000fe20000410000 */
[----:B------:R-:W-:Y:S01]  /*6300*/  LOP3.LUT P6, RZ, R221, 0xff0000, RZ, 0xc0, !PT ;  /* 0x00ff0000ddff7812 */ /* 0x000fe200078cc0ff */
[-C--:B------:R-:W-:Y:S01]  /*6310*/  FMUL.FTZ R172, R98, R182.reuse ;  /* 0x000000b662ac7220 */ /* 0x080fe20000410000 */
[----:B------:R-:W-:Y:S01]  /*6320*/  FADD.FTZ R144, R144, R187 ;  /* 0x000000bb90907221 */ /* 0x000fe20000010000 */
[----:B------:R-:W-:Y:S01]  /*6330*/  FMUL.FTZ R173, R99, R182 ;  /* 0x000000b663ad7220 */ /* 0x000fe20000410000 */
[----:B------:R-:W-:Y:S01]  /*6340*/  FADD.FTZ R145, R145, R218 ;  /* 0x000000da91917221 */ /* 0x000fe20000010000 */
[----:B------:R-:W-:Y:S01]  /*6350*/  FMUL.FTZ R229, R172, UR16 ;  /* 0x00000010ace57c20 */ /* 0x000fe20008410000 */
[----:B------:R-:W-:Y:S01]  /*6360*/  F2FP.F16.F32.PACK_AB R178, R185, R178 ;  /* 0x000000b2b9b2723e */ /* 0x000fe200000000ff */
[----:B------:R-:W-:-:S04]  /*6370*/  FMUL.FTZ R228, R173, UR16 ;  /* 0x00000010ade47c20 */ /* 0x000fc80008410000 */
[--C-:B------:R-:W-:Y:S02]  /*6380*/  @P5 HADD2.F32 R173, -RZ, R179.reuse.H1_H1 ;  /* 0x300000b3ffad5230 */ /* 0x100fe40000004100 */
[-C--:B------:R-:W-:Y:S01]  /*6390*/  FMUL.FTZ R172, R63, R228.reuse ;  /* 0x000000e43fac7220 */ /* 0x080fe20000410000 */
[----:B------:R-:W-:Y:S02]  /*63a0*/  @P6 HADD2.F32 R230, -RZ, R179.H0_H0 ;  /* 0x200000b3ffe66230 */ /* 0x000fe40000004100 */
[----:B------:R-:W-:Y:S01]  /*63b0*/  FMUL.FTZ R179, R62, R229 ;  /* 0x000000e53eb37220 */ /* 0x000fe20000410000 */
[----:B------:R-:W-:Y:S01]  /*63c0*/  @P5 FMUL.FTZ R226, R173, R228 ;  /* 0x000000e4ade25220 */ /* 0x000fe20000410000 */
[--C-:B------:R-:W-:Y:S01]  /*63d0*/  FFMA.FTZ R173, R193, R183, R184.reuse ;  /* 0x000000b7c1ad7223 */ /* 0x100fe200000100b8 */
[----:B------:R-:W-:Y:S02]  /*63e0*/  @P6 FMUL.FTZ R227, R230, R229 ;  /* 0x000000e5e6e36220 */ /* 0x000fe40000410000 */
[----:B------:R-:W-:Y:S01]  /*63f0*/  FSEL R179, R179, RZ, P6 ;  /* 0x000000ffb3b37208 */ /* 0x000fe20003000000 */
[----:B------:R-:W-:Y:S01]  /*6400*/  FFMA.FTZ R184, R194, R183, R184 ;  /* 0x000000b7c2b87223 */ /* 0x000fe200000100b8 */
[----:B------:R-:W-:Y:S01]  /*6410*/  LOP3.LUT P6, RZ, R220, 0xff, RZ, 0xc0, !PT ;  /* 0x000000ffdcff7812 */ /* 0x000fe200078cc0ff */
[----:B------:R-:W-:Y:S01]  /*6420*/  HFMA2 R183, -RZ, RZ, 0, 0 ;  /* 0x00000000ffb77431 */ /* 0x000fe200000001ff */
[----:B------:R-:W-:Y:S01]  /*6430*/  FSEL R228, R172, RZ, P5 ;  /* 0x000000fface47208 */ /* 0x000fe20002800000 */
[----:B------:R-:W-:Y:S01]  /*6440*/  FADD.FTZ R172, R200, -R173 ;  /* 0x800000adc8ac7221 */ /* 0x000fe20000010000 */
[----:B------:R-:W-:Y:S01]  /*6450*/  FADD.FTZ R184, R201, -R184 ;  /* 0x800000b8c9b87221 */ /* 0x000fe20000010000 */
[----:B------:R-:W-:Y:S01]  /*6460*/  LOP3.LUT P5, RZ, R220, 0xff00, RZ, 0xc0, !PT ;  /* 0x0000ff00dcff7812 */ /* 0x000fe200078ac0ff */
[----:B------:R-:W-:Y:S01]  /*6470*/  FADD.FTZ R146, R146, R227 ;  /* 0x000000e392927221 */ /* 0x000fe20000010000 */
[C---:B------:R-:W-:Y:S01]  /*6480*/  FMUL.FTZ R172, R7.reuse, R172 ;  /* 0x000000ac07ac7220 */ /* 0x040fe20000410000 */
[----:B------:R-:W-:Y:S01]  /*6490*/  FMUL.FTZ R173, R7, R184 ;  /* 0x000000b807ad7220 */ /* 0x000fe20000410000 */
[----:B------:R-:W-:Y:S01]  /*64a0*/  FADD.FTZ R147, R147, R226 ;  /* 0x000000e293937221 */ /* 0x000fe20000010000 */
[----:B------:R-:W-:Y:S01]  /*64b0*/  F2FP.F16.F32.PACK_AB R179, R228, R179 ;  /* 0x000000b3e4b3723e */ /* 0x000fe200000000ff */
[-C--:B------:R-:W-:Y:S01]  /*64c0*/  FMUL.FTZ R7, R172, R182.reuse ;  /* 0x000000b6ac077220 */ /* 0x080fe20000410000 */
[----:B------:R-:W-:Y:S01]  /*64d0*/  FMUL.FTZ R182, R173, R182 ;  /* 0x000000b6adb67220 */ /* 0x000fe20000410000 */
[----:B------:R-:W-:-:S02]  /*64e0*/  @P6 HADD2.F32 R184, -RZ, R176.H0_H0 ;  /* 0x200000b0ffb86230 */ /* 0x000fc40000004100 */
        /* <DEDUP_REMOVED lines=16> */
.L_x_8133:
        /* <DEDUP_REMOVED lines=24> */
[----:B------:R-:W-:Y:S01]  /*6770*/  FADD.FTZ R218, R204, -R185 ;  /* 0x800000b9ccda7221 */ /* 0x000fe20000010000 */
[----:B------:R-:W-:Y:S01]  /*6780*/  FSEL R177, R177, RZ, P5 ;  /* 0x000000ffb1b17208 */ /* 0x000fe20002800000 */
[----:B------:R-:W-:Y:S01]  /*6790*/  FMUL.FTZ R226, R182, R227 ;  /* 0x000000e3b6e27220 */ /* 0x000fe20000410000 */
[----:B------:R-:W-:Y:S01]  /*67a0*/  FSEL R180, R180, RZ, P6 ;  /* 0x000000ffb4b47208 */ /* 0x000fe20003000000 */
[----:B------:R-:W-:Y:S01]  /*67b0*/  FMUL.FTZ R185, R7, R218 ;  /* 0x000000da07b97220 */ /* 0x000fe20000410000 */
[C---:B------:R-:W-:Y:S01]  /*67c0*/  LOP3.LUT P5, RZ, R221.reuse, 0xff, RZ, 0xc0, !PT ;  /* 0x000000ffddff7812 */ /* 0x040fe200078ac0ff */
[----:B------:R-:W-:Y:S01]  /*67d0*/  FMUL.FTZ R226, R226, UR16 ;  /* 0x00000010e2e27c20 */ /* 0x000fe20008410000 */
[----:B------:R-:W-:Y:S01]  /*67e0*/  LOP3.LUT P6, RZ, R221, 0xff00, RZ, 0xc0, !PT ;  /* 0x0000ff00ddff7812 */ /* 0x000fe200078cc0ff */
[----:B------:R-:W-:Y:S01]  /*67f0*/  FMUL.FTZ R185, R182, R185 ;  /* 0x000000b9b6b97220 */ /* 0x000fe20000410000 */
[----:B------:R-:W-:Y:S01]  /*6800*/  HFMA2 R187, -RZ, RZ, 0, 0 ;  /* 0x00000000ffbb7431 */ /* 0x000fe200000001ff */
[----:B------:R-:W-:-:S02]  /*6810*/  MOV R218, RZ ;  /* 0x000000ff00da7202 */ /* 0x000fc40000000f00 */
[----:B------:R-:W-:Y:S01]  /*6820*/  FMUL.FTZ R185, R185, UR16 ;  /* 0x00000010b9b97c20 */ /* 0x000fe20008410000 */
[----:B------:R-:W-:-:S05]  /*6830*/  F2FP.F16.F32.PACK_AB R177, R180, R177 ;  /* 0x000000b1b4b1723e */ /* 0x000fca00000000ff */
        /* <DEDUP_REMOVED lines=15> */
[C---:B------:R-:W-:Y:S01]  /*6930*/  FMUL.FTZ R227, R7.reuse, R226 ;  /* 0x000000e207e37220 */ /* 0x040fe20000410000 */
[----:B------:R-:W-:Y:S01]  /*6940*/  FADD.FTZ R144, R144, R187 ;  /* 0x000000bb90907221 */ /* 0x000fe20000010000 */
[----:B------:R-:W-:Y:S01]  /*6950*/  FMUL.FTZ R229, R7, R228 ;  /* 0x000000e407e57220 */ /* 0x000fe20000410000 */
        /* <DEDUP_REMOVED lines=21> */
[C---:B------:R-:W-:Y:S01]  /*6ab0*/  FMUL.FTZ R183, R7.reuse, R184 ;  /* 0x000000b807b77220 */ /* 0x040fe20000410000 */
[----:B------:R-:W-:Y:S01]  /*6ac0*/  FADD.FTZ R146, R146, R227 ;  /* 0x000000e392927221 */ /* 0x000fe20000010000 */
[----:B------:R-:W-:Y:S01]  /*6ad0*/  FMUL.FTZ R229, R7, R230 ;  /* 0x000000e607e57220 */ /* 0x000fe20000410000 */
[----:B------:R-:W-:Y:S01]  /*6ae0*/  FADD.FTZ R147, R147, R226 ;  /* 0x000000e293937221 */ /* 0x000fe20000010000 */
[----:B------:R-:W-:Y:S01]  /*6af0*/  FMUL.FTZ R7, R182, R183 ;  /* 0x000000b7b6077220 */ /* 0x000fe20000410000 */
[----:B------:R-:W-:-:S02]  /*6b00*/  HFMA2 R183, -RZ, RZ, 0, 0 ;  /* 0x00000000ffb77431 */ /* 0x000fc400000001ff */
[----:B------:R-:W-:Y:S01]  /*6b10*/  FMUL.FTZ R182, R182, R229 ;  /* 0x000000e5b6b67220 */ /* 0x000fe20000410000 */
[----:B------:R-:W-:Y:S01]  /*6b20*/  F2FP.F16.F32.PACK_AB R179, R228, R179 ;  /* 0x000000b3e4b3723e */ /* 0x000fe200000000ff */
        /* <DEDUP_REMOVED lines=15> */
[----:B------:R-:W-:-:S07]  /*6c20*/  F2FP.F16.F32.PACK_AB R176, R143, R142 ;  /* 0x0000008e8fb0723e */ /* 0x000fce00000000ff */
.L_x_8132:
        /* <DEDUP_REMOVED lines=11> */
.L_x_8129:
[----:B------:R-:W-:Y:S05]  /*6ce0*/  BSYNC.RECONVERGENT B0 ;  /* 0x0000000000007941 */ /* 0x000fea0003800200 */
.L_x_8128:
[----:B0-23--:R-:W0:Y:S01]  /*6cf0*/  LDC.64 R176, c[0x0][0x380] ;  /* 0x0000e000ffb07b82 */ /* 0x00de220000000a00 */
[----:B------:R-:W-:Y:S01]  /*6d00*/  UPLOP3.LUT UP1, UPT, UPT, UPT, UP1, 0x40, 0x4 ;  /* 0x000000000004789c */ /* 0x000fe20003f2e810 */
[----:B0-----:R-:W-:-:S04]  /*6d10*/  IADD3 R5, PT, PT, R5, R176, RZ ;  /* 0x000000b005057210 */ /* 0x001fc80007ffe0ff */
[----:B------:R-:W-:-:S13]  /*6d20*/  ISETP.GE.AND P1, PT, R5, R177, PT ;  /* 0x000000b10500720c */ /* 0x000fda0003f26270 */
[----:B------:R-:W-:Y:S05]  /*6d30*/  @!P1 BRA `(.L_x_8134) ;  /* 0xffffff9800a49947 */ /* 0x000fea000383ffff */
.L_x_8107:
        /* <DEDUP_REMOVED lines=17> */
.L_x_8136:
[----:B------:R-:W-:Y:S05]  /*6e50*/  BSYNC.RECONVERGENT B0 ;  /* 0x0000000000007941 */ /* 0x000fea0003800200 */
.L_x_8135:
        /* <DEDUP_REMOVED lines=15> */
.L_x_8138:
[----:B------:R-:W-:Y:S05]  /*6f50*/  BSYNC.RECONVERGENT B0 ;  /* 0x0000000000007941 */ /* 0x000fea0003800200 */
.L_x_8137:
        /* <DEDUP_REMOVED lines=14> */
.L_x_8139:
        /* <DEDUP_REMOVED lines=12> */
.L_x_10808:


//--------------------- .text._ZN10layer_norm13ln_bwd_kernelINS_13Kernel_traitsIf6__halffS2_fjLj3072ELj1ELj1ELj4ELj16ENS_18Kernel_traits_baseILj3072EfS2_fS2_fjLj128EEEEELb1ELb1ELb0ELb1EEEvNS_9BwdParamsE --------------------------
	.section	.text._ZN10layer_norm13ln_bwd_kernelINS_13Kernel_traitsIf6__halffS2_fjLj3072ELj1ELj1ELj4ELj16ENS_18Kernel_traits_baseILj3072EfS2_fS2_fjLj128EEEEELb1ELb1ELb0ELb1EEEvNS_9BwdParamsE,"ax",@progbits
	.align	128
        .global         _ZN10layer_norm13ln_bwd_kernelINS_13Kernel_traitsIf6__halffS2_fjLj3072ELj1ELj1ELj4ELj16ENS_18Kernel_traits_baseILj3072EfS2_fS2_fjLj128EEEEELb1ELb1ELb0ELb1EEEvNS_9BwdParamsE
        .type           _ZN10layer_norm13ln_bwd_kernelINS_13Kernel_traitsIf6__halffS2_fjLj3072ELj1ELj1ELj4ELj16ENS_18Kernel_traits_baseILj3072EfS2_fS2_fjLj128EEEEELb1ELb1ELb0ELb1EEEvNS_9BwdParamsE,@function
        .size           _ZN10layer_norm13ln_bwd_kernelINS_13Kernel_traitsIf6__halffS2_fjLj3072ELj1ELj1ELj4ELj16ENS_18Kernel_traits_baseILj3072EfS2_fS2_fjLj128EEEEELb1ELb1ELb0ELb1EEEvNS_9BwdParamsE,(.L_x_10809 - _ZN10layer_norm13ln_bwd_kernelINS_13Kernel_traitsIf6__halffS2_fjLj3072ELj1ELj1ELj4ELj16ENS_18Kernel_traits_baseILj3072EfS2_fS2_fjLj128EEEEELb1ELb1ELb0ELb1EEEvNS_9BwdParamsE)
        .other          _ZN10layer_norm13ln_bwd_kernelINS_13Kernel_traitsIf6__halffS2_fjLj3072ELj1ELj1ELj4ELj16ENS_18Kernel_traits_baseILj3072EfS2_fS2_fjLj128EEEEELb1ELb1ELb0ELb1EEEvNS_9BwdParamsE,@"STO_CUDA_ENTRY STV_DEFAULT"
_ZN10layer_norm13ln_bwd_kernelINS_13Kernel_traitsIf6__halffS2_fjLj3072ELj1ELj1ELj4ELj16ENS_18Kernel_traits_baseILj3072EfS2_fS2_fjLj128EEEEELb1ELb1ELb0ELb1EEEvNS_9BwdParamsE:
.text._ZN10layer_norm13ln_bwd_kernelINS_13Kernel_traitsIf6__halffS2_fjLj3072ELj1ELj1ELj4ELj16ENS_18Kernel_traits_baseILj3072EfS2_fS2_fjLj128EEEEELb1ELb1ELb0ELb1EEEvNS_9BwdParamsE:
        /* <DEDUP_REMOVED lines=108> */
.L_x_8153:
        /* <DEDUP_REMOVED lines=13> */
[--C-:B-1----:R-:W-:Y:S02]  /*0790*/  IMAD.WIDE.U32 R150, R197, 0x20, R202.reuse ;  /* 0x00000020c5967825 */ /* 0x102fe400078e00ca */
[----:B------:R-:W3:Y:S02]  /*07a0*/  LDG.E.128 R120, desc[UR8][R120.64] ;  /* 0x0000000878787981 */ /* 0x000ee4000c1e1d00 */
[--C-:B------:R-:W-:Y:S02]  /*07b0*/  IMAD.WIDE.U32 R204, R195, 0x20, R202.reuse ;  /* 0x00000020c3cc7825 */ /* 0x100fe400078e00ca */
[----:B------:R-:W3:Y:S02]  /*07c0*/  LDG.E.128 R116, desc[UR8][R150.64] ;  /* 0x0000000896747981 */ /* 0x000ee4000c1e1d00 */
[----:B------:R-:W-:Y:S02]  /*07d0*/  IMAD.WIDE.U32 R202, R191, 0x20, R202 ;  /* 0x00000020bfca7825 */ /* 0x000fe400078e00ca */
[----:B------:R-:W3:Y:S02]  /*07e0*/  LDG.E.128 R124, desc[UR8][R150.64+0x10] ;  /* 0x00001008967c7981 */ /* 0x000ee4000c1e1d00 */
[----:B----4-:R-:W-:-:S02]  /*07f0*/  IMAD.WIDE R200, R190, 0x4, R198 ;  /* 0x00000004bec87825 */ /* 0x010fc400078e02c6 */
[----:B------:R-:W4:Y:S02]  /*0800*/  LDG.E.128 R128, desc[UR8][R204.64] ;  /* 0x00000008cc807981 */ /* 0x000f24000c1e1d00 */
[--C-:B------:R-:W-:Y:S02]  /*0810*/  IMAD.WIDE.U32 R132, R195, 0x10, R148.reuse ;  /* 0x00000010c3847825 */ /* 0x100fe400078e0094 */
[----:B------:R-:W4:Y:S04]  /*0820*/  LDG.E.128 R136, desc[UR8][R204.64+0x10] ;  /* 0x00001008cc887981 */ /* 0x000f28000c1e1d00 */
[----:B------:R-:W4:Y:S04]  /*0830*/  LDG.E.128 R140, desc[UR8][R202.64] ;  /* 0x00000008ca8c7981 */ /* 0x000f28000c1e1d00 */
[----:B------:R-:W4:Y:S04]  /*0840*/  LDG.E.128 R144, desc[UR8][R202.64+0x10] ;  /* 0x00001008ca907981 */ /* 0x000f28000c1e1d00 */
[----:B------:R1:W4:Y:S04]  /*0850*/  LDG.E R194, desc[UR8][R200.64] ;  /* 0x00000008c8c27981 */ /* 0x000328000c1e1900 */
[----:B------:R-:W4:Y:S01]  /*0860*/  LDG.E.128 R132, desc[UR8][R132.64] ;  /* 0x0000000884847981 */ /* 0x000f22000c1e1d00 */
[----:B------:R-:W-:-:S06]  /*0870*/  IMAD.WIDE.U32 R148, R191, 0x10, R148 ;  /* 0x00000010bf947825 */ /* 0x000fcc00078e0094 */
[----:B------:R-:W4:Y:S01]  /*0880*/  LDG.E.128 R148, desc[UR8][R148.64] ;  /* 0x0000000894947981 */ /* 0x000f22000c1e1d00 */
[----:B0-----:R-:W-:Y:S02]  /*0890*/  ISETP.NE.AND P5, PT, RZ, UR10, PT ;  /* 0x0000000aff007c0c */ /* 0x001fe4000bfa5270 */
[----:B------:R-:W-:Y:S02]  /*08a0*/  LOP3.LUT P3, RZ, R2, 0x1f, RZ, 0xc0, !PT ;  /* 0x0000001f02ff7812 */ /* 0x000fe4000786c0ff */
[----:B------:R-:W-:Y:S02]  /*08b0*/  PLOP3.LUT P0, PT, PT, PT, PT, 0x80, 0x8 ;  /* 0x000000000008781c */ /* 0x000fe40003f0f070 */
[----:B------:R-:W-:-:S09]  /*08c0*/  ISETP.NE.U32.AND P2, PT, RZ, UR12, PT ;  /* 0x0000000cff007c0c */ /* 0x000fd2000bf45070 */
[----:B------:R-:W-:Y:S02]  /*08d0*/  @!P3 PLOP3.LUT P0, PT, P4, PT, PT, 0x80, 0x8 ;  /* 0x000000000008b81c */ /* 0x000fe4000270f070 */
[----:B------:R-:W-:Y:S02]  /*08e0*/  ISETP.NE.AND.EX P2, PT, RZ, UR13, PT, P2 ;  /* 0x0000000dff007c0c */ /* 0x000fe4000bf45320 */
[----:B--2---:R-:W-:Y:S01]  /*08f0*/  FSEL R0, R0, RZ, !P5 ;  /* 0x000000ff00007208 */ /* 0x004fe20006800000 */
[--C-:B---3--:R-:W-:Y:S02]  /*0900*/  HADD2.F32 R196, -RZ, R120.reuse.H0_H0 ;  /* 0x20000078ffc47230 */ /* 0x108fe40000004100 */
[----:B------:R-:W-:Y:S02]  /*0910*/  HADD2.F32 R120, -RZ, R120.H1_H1 ;  /* 0x30000078ff787230 */ /* 0x000fe40000004100 */
[C---:B------:R-:W-:Y:S01]  /*0920*/  FADD.FTZ R217, -R0.reuse, R116 ;  /* 0x0000007400d97221 */ /* 0x040fe20000010100 */
[C---:B------:R-:W-:Y:S01]  /*0930*/  FADD.FTZ R245, -R0.reuse, R117 ;  /* 0x0000007500f57221 */ /* 0x040fe20000010100 */
[----:B------:R-:W-:Y:S01]  /*0940*/  FADD.FTZ R241, -R0, R119 ;  /* 0x0000007700f17221 */ /* 0x000fe20000010100 */
[----:B-1----:R-:W-:-:S02]  /*0950*/  HADD2.F32 R201, -RZ, R123.H0_H0 ;  /* 0x2000007bffc97230 */ /* 0x002fc40000004100 */
[C---:B------:R-:W-:Y:S01]  /*0960*/  FADD.FTZ R233, -R0.reuse, R127 ;  /* 0x0000007f00e97221 */ /* 0x040fe20000010100 */
[----:B------:R-:W-:Y:S02]  /*0970*/  HADD2.F32 R200, -RZ, R123.H1_H1 ;  /* 0x3000007bffc87230 */ /* 0x000fe40000004100 */
[C---:B------:R-:W-:Y:S01]  /*0980*/  FADD.FTZ R237, -R0.reuse, R125 ;  /* 0x0000007d00ed7221 */ /* 0x040fe20000010100 */
[C---:B----4-:R-:W-:Y:S01]  /*0990*/  FADD.FTZ R215, -R0.reuse, R129 ;  /* 0x0000008100d77221 */ /* 0x050fe20000010100 */
        /* <DEDUP_REMOVED lines=19> */
[----:B------:R-:W-:Y:S01]  /*0ad0*/  FMUL.FTZ R0, R194, R217 ;  /* 0x000000d9c2007220 */ /* 0x000fe20000410000 */
[----:B------:R-:W-:-:S02]  /*0ae0*/  HADD2.F32 R199, -RZ, R121.H0_H0 ;  /* 0x20000079ffc77230 */ /* 0x000fc40000004100 */
[----:B------:R-:W-:Y:S01]  /*0af0*/  FMUL.FTZ R244, R37, R120 ;  /* 0x0000007825f47220 */ /* 0x000fe20000410000 */
[--C-:B------:R-:W-:Y:S02]  /*0b00*/  HADD2.F32 R205, -RZ, R133.reuse.H0_H0 ;  /* 0x20000085ffcd7230 */ /* 0x100fe40000004100 */
[----:B------:R-:W-:Y:S02]  /*0b10*/  HADD2.F32 R204, -RZ, R133.H1_H1 ;  /* 0x30000085ffcc7230 */ /* 0x000fe40000004100 */
[----:B------:R-:W-:Y:S01]  /*0b20*/  FADD.FTZ R133, RZ, R229 ;  /* 0x000000e5ff857221 */ /* 0x000fe20000010000 */
[----:B------:R-:W-:Y:S01]  /*0b30*/  FMUL.FTZ R245, R194, R245 ;  /* 0x000000f5c2f57220 */ /* 0x000fe20000410000 */
[----:B------:R-:W-:Y:S01]  /*0b40*/  FFMA.FTZ R116, R0, R229, RZ ;  /* 0x000000e500747223 */ /* 0x000fe200000100ff */
        /* <DEDUP_REMOVED lines=29> */
[----:B------:R-:W-:Y:S01]  /*0d20*/  FADD.FTZ R118, R133, R232 ;  /* 0x000000e885767221 */ /* 0x000fe20000010000 */
[--C-:B------:R-:W-:Y:S02]  /*0d30*/  HADD2.F32 R231, -RZ, R151.reuse.H0_H0 ;  /* 0x20000097ffe77230 */ /* 0x100fe40000004100 */
[----:B------:R-:W-:Y:S02]  /*0d40*/  HADD2.F32 R246, -RZ, R151.H1_H1 ;  /* 0x30000097fff67230 */ /* 0x000fe40000004100 */
[----:B------:R-:W-:Y:S01]  /*0d50*/  FMUL.FTZ R151, R44, R203 ;  /* 0x000000cb2c977220 */ /* 0x000fe20000410000 */
[----:B------:R-:W-:Y:S01]  /*0d60*/  FMUL.FTZ R211, R194, R211 ;  /* 0x000000d3c2d37220 */ /* 0x000fe20000410000 */
[----:B------:R-:W-:Y:S01]  /*0d70*/  FFMA.FTZ R116, R233, R232, R116 ;  /* 0x000000e8e9747223 */ /* 0x000fe20000010074 */
[----:B------:R-:W-:-:S02]  /*0d80*/  HADD2.F32 R209, -RZ, R135.H0_H0 ;  /* 0x20000087ffd17230 */ /* 0x000fc40000004100 */
[----:B------:R-:W-:Y:S01]  /*0d90*/  FMUL.FTZ R208, R45, R202 ;  /* 0x000000ca2dd07220 */ /* 0x000fe20000410000 */
[----:B------:R-:W-:Y:S02]  /*0da0*/  HADD2.F32 R206, -RZ, R135.H1_H1 ;  /* 0x30000087ffce7230 */ /* 0x000fe40000004100 */
        /* <DEDUP_REMOVED lines=92> */
[----:B------:R-:W-:Y:S01]  /*1370*/  @!P3 MOV R129, R118 ;  /* 0x000000760081b202 */ /* 0x000fe20000000f00 */
[----:B------:R-:W1:Y:S02]  /*1380*/  @P2 LDC.64 R124, c[0x0][0x438] ;  /* 0x00010e00ff7c2b82 */ /* 0x000e640000000a00 */
[----:B------:R-:W2:Y:S06]  /*1390*/  SHFL.DOWN PT, R126, R127, 0x1, 0x1f ;  /* 0x08201f007f7e7f89 */ /* 0x000eac00000e0000 */
[----:B------:R-:W3:Y:S01]  /*13a0*/  @P2 LDC.64 R118, c[0x0][0x438] ;  /* 0x00010e00ff762b82 */ /* 0x000ee20000000a00 */
[----:B------:R-:W-:-:S07]  /*13b0*/  @!P3 LEA R130, R192, R129, 0x3 ;  /* 0x00000081c082b211 */ /* 0x000fce00078e18ff */
[----:B------:R-:W4:Y:S01]  /*13c0*/  LDC.64 R128, c[0x0][0x3b0] ;  /* 0x0000ec00ff807b82 */ /* 0x000f220000000a00 */
[----:B0-----:R-:W-:Y:S01]  /*13d0*/  FADD.FTZ R116, R117, R116 ;  /* 0x0000007475747221 */ /* 0x001fe20000010000 */
[----:B--2---:R-:W-:Y:S01]  /*13e0*/  FADD.FTZ R117, R127, R126 ;  /* 0x0000007e7f757221 */ /* 0x004fe20000010000 */
[----:B-1----:R-:W-:-:S05]  /*13f0*/  @P2 IMAD.WIDE.U32 R126, R197, 0x20, R124 ;  /* 0x00000020c57e2825 */ /* 0x002fca00078e007c */
[----:B------:R-:W0:Y:S01]  /*1400*/  @P2 LDC.64 R124, c[0x0][0x438] ;  /* 0x00010e00ff7c2b82 */ /* 0x000e220000000a00 */
[----:B---3--:R-:W-:Y:S01]  /*1410*/  @P2 IMAD.WIDE.U32 R132, R195, 0x20, R118 ;  /* 0x00000020c3842825 */ /* 0x008fe200078e0076 */
[----:B------:R1:W-:Y:S06]  /*1420*/  @!P3 STS.64 [R130], R116 ;  /* 0x000000748200b388 */ /* 0x0003ec0000000a00 */
[----:B------:R-:W2:Y:S01]  /*1430*/  @P1 LDC.64 R118, c[0x0][0x3e0] ;  /* 0x0000f800ff761b82 */ /* 0x000ea20000000a00 */
[----:B------:R-:W5:Y:S01]  /*1440*/  @P2 LDG.E.128 R104, desc[UR8][R132.64] ;  /* 0x0000000884682981 */ /* 0x000f62000c1e1d00 */
[----:B----4-:R-:W-:-:S03]  /*1450*/  IMAD.WIDE.U32 R248, R197, 0x8, R128 ;  /* 0x00000008c5f87825 */ /* 0x010fc600078e0080 */
[----:B------:R3:W5:Y:S03]  /*1460*/  @P2 LDG.E.128 R108, desc[UR8][R132.64+0x10] ;  /* 0x00001008846c2981 */ /* 0x000766000c1e1d00 */
[----:B-1----:R-:W1:Y:S01]  /*1470*/  LDC.64 R130, c[0x0][0x390] ;  /* 0x0000e400ff827b82 */ /* 0x002e620000000a00 */
[----:B------:R-:W5:Y:S04]  /*1480*/  @P2 LDG.E.128 R96, desc[UR8][R126.64] ;  /* 0x000000087e602981 */ /* 0x000f68000c1e1d00 */
[----:B------:R2:W5:Y:S01]  /*1490*/  @P2 LDG.E.128 R100, desc[UR8][R126.64+0x10] ;  /* 0x000010087e642981 */ /* 0x000562000c1e1d00 */
[----:B---3--:R-:W-:-:S03]  /*14a0*/  IMAD.WIDE.U32 R132, R195, 0x8, R128 ;  /* 0x00000008c3847825 */ /* 0x008fc600078e0080 */
[----:B------:R-:W5:Y:S01]  /*14b0*/  LDG.E.64 R248, desc[UR8][R248.64] ;  /* 0x00000008f8f87981 */ /* 0x000f62000c1e1b00 */
[----:B------:R-:W-:-:S03]  /*14c0*/  IMAD.WIDE.U32 R128, R191, 0x8, R128 ;  /* 0x00000008bf807825 */ /* 0x000fc600078e0080 */
[----:B------:R-:W5:Y:S01]  /*14d0*/  LDG.E.64 R132, desc[UR8][R132.64] ;  /* 0x0000000884847981 */ /* 0x000f62000c1e1b00 */
[----:B0-----:R-:W-:-:S03]  /*14e0*/  @P2 IMAD.WIDE.U32 R124, R191, 0x20, R124 ;  /* 0x00000020bf7c2825 */ /* 0x001fc600078e007c */
[----:B------:R-:W5:Y:S01]  /*14f0*/  LDG.E.64 R128, desc[UR8][R128.64] ;  /* 0x0000000880807981 */ /* 0x000f62000c1e1b00 */
[----:B--2---:R-:W-:-:S03]  /*1500*/  @P1 IMAD.WIDE R126, R190, 0x2, R118 ;  /* 0x00000002be7e1825 */ /* 0x004fc600078e0276 */
[----:B------:R-:W5:Y:S04]  /*1510*/  @P2 LDG.E.128 R112, desc[UR8][R124.64] ;  /* 0x000000087c702981 */ /* 0x000f68000c1e1d00 */
[----:B------:R0:W5:Y:S04]  /*1520*/  @P2 LDG.E.128 R92, desc[UR8][R124.64+0x10] ;  /* 0x000010087c5c2981 */ /* 0x000168000c1e1d00 */
[----:B------:R2:W3:Y:S01]  /*1530*/  @P1 LDG.E.U16 R247, desc[UR8][R126.64] ;  /* 0x000000087ef71981 */ /* 0x0004e2000c1e1500 */
[----:B-1----:R-:W-:Y:S01]  /*1540*/  IMAD.WIDE.U32 R116, R197, 0x10, R130 ;  /* 0x00000010c5747825 */ /* 0x002fe200078e0082 */
[----:B------:R-:W-:Y:S06]  /*1550*/  BAR.SYNC.DEFER_BLOCKING 0x0 ;  /* 0x0000000000007b1d */ /* 0x000fec0000010000 */
[----:B------:R-:W5:Y:S01]  /*1560*/  LDG.E.128 R116, desc[UR8][R116.64] ;  /* 0x0000000874747981 */ /* 0x000f62000c1e1d00 */
[C---:B------:R-:W-:Y:S01]  /*1570*/  @!P4 IADD3 R250, PT, PT, R123.reuse, 0x3000, RZ ;  /* 0x000030007bfac810 */ /* 0x040fe20007ffe0ff */
[----:B------:R-:W-:Y:S01]  /*1580*/  FADD.FTZ R187, R120, R187 ;  /* 0x000000bb78bb7221 */ /* 0x000fe20000010000 */
[----:B0-----:R-:W-:Y:S01]  /*1590*/  IADD3 R124, PT, PT, R123, 0x3030, RZ ;  /* 0x000030307b7c7810 */ /* 0x001fe20007ffe0ff */
[----:B------:R-:W-:Y:S01]  /*15a0*/  FFMA.FTZ R188, R245, R120, R188 ;  /* 0x00000078f5bc7223 */ /* 0x000fe200000100bc */
[----:B------:R-:W-:Y:S01]  /*15b0*/  @!P4 IADD3 R124, PT, PT, R123, 0x3010, RZ ;  /* 0x000030107b7cc810 */ /* 0x000fe20007ffe0ff */
[----:B------:R-:W-:Y:S01]  /*15c0*/  FADD.FTZ R181, R121, R181 ;  /* 0x000000b579b57221 */ /* 0x000fe20000010000 */
[----:B------:R-:W-:Y:S01]  /*15d0*/  FFMA.FTZ R182, R239, R121, R182 ;  /* 0x00000079efb67223 */ /* 0x000fe200000100b6 */
[----:B------:R-:W-:Y:S01]  /*15e0*/  FADD.FTZ R179, R122, R179 ;  /* 0x000000b37ab37221 */ /* 0x000fe20000010000 */
[----:B------:R-:W-:-:S02]  /*15f0*/  FFMA.FTZ R180, R237, R122, R180 ;  /* 0x0000007aedb47223 */ /* 0x000fc400000100b4 */
[----:B------:R-:W0:Y:S04]  /*1600*/  LDS.128 R120, [R250] ;  /* 0x00000000fa787984 */ /* 0x000e280000000c00 */
[----:B--2---:R-:W1:Y:S01]  /*1610*/  LDS.128 R124, [R124] ;  /* 0x000000007c7c7984 */ /* 0x004e620000000c00 */
        /* <DEDUP_REMOVED lines=62> */
[----:B-----5:R-:W-:Y:S01]  /*1a00*/  LOP3.LUT P6, RZ, R248, 0xff0000, RZ, 0xc0, !PT ;  /* 0x00ff0000f8ff7812 */ /* 0x020fe200078cc0ff */
[-CC-:B------:R-:W-:Y:S01]  /*1a10*/  FFMA.FTZ R239, R239, R198.reuse, R199.reuse ;  /* 0x000000c6efef7223 */ /* 0x180fe200000100c7 */
[-C--:B------:R-:W-:Y:S01]  /*1a20*/  FFMA.FTZ R241, R241, R198.reuse, R199 ;  /* 0x000000c6f1f17223 */ /* 0x080fe200000100c7 */
[----:B------:R-:W-:Y:S01]  /*1a30*/  FADD.FTZ R243, R242, -R243 ;  /* 0x800000f3f2f37221 */ /* 0x000fe20000010000 */
[----:B------:R-:W-:Y:S01]  /*1a40*/  LOP3.LUT P5, RZ, R249, 0xff, RZ, 0xc0, !PT ;  /* 0x000000fff9ff7812 */ /* 0x000fe200078ac0ff */
[----:B------:R-:W-:Y:S01]  /*1a50*/  FFMA.FTZ R235, R235, R198, R199 ;  /* 0x000000c6ebeb7223 */ /* 0x000fe200000100c7 */
[----:B------:R-:W-:Y:S01]  /*1a60*/  FADD.FTZ R239, R238, -R239 ;  /* 0x800000efeeef7221 */ /* 0x000fe20000010000 */
[----:B------:R-:W-:Y:S01]  /*1a70*/  FMUL.FTZ R243, R194, R243 ;  /* 0x000000f3c2f37220 */ /* 0x000fe20000410000 */
[----:B------:R-:W-:Y:S01]  /*1a80*/  FADD.FTZ R241, R240, -R241 ;  /* 0x800000f1f0f17221 */ /* 0x000fe20000010000 */
[----:B------:R-:W-:Y:S01]  /*1a90*/  LOP3.LUT P0, RZ, R248, 0xff000000, RZ, 0xc0, !PT ;  /* 0xff000000f8ff7812 */ /* 0x000fe2000780c0ff */
[----:B------:R-:W-:Y:S01]  /*1aa0*/  FADD.FTZ R235, R234, -R235 ;  /* 0x800000ebeaeb7221 */ /* 0x000fe20000010000 */
[----:B------:R-:W-:Y:S01]  /*1ab0*/  FMUL.FTZ R243, R243, R134 ;  /* 0x00000086f3f37220 */ /* 0x000fe20000410000 */
[----:B------:R-:W-:Y:S01]  /*1ac0*/  LOP3.LUT P3, RZ, R249, 0xff0000, RZ, 0xc0, !PT ;  /* 0x00ff0000f9ff7812 */ /* 0x000fe2000786c0ff */
[----:B------:R-:W-:Y:S01]  /*1ad0*/  FMUL.FTZ R239, R194, R239 ;  /* 0x000000efc2ef7220 */ /* 0x000fe20000410000 */
[----:B------:R-:W-:-:S02]  /*1ae0*/  @P6 HADD2.F32 R120, -RZ, R117.H0_H0 ;  /* 0x20000075ff786230 */ /* 0x000fc40000004100 */
[C---:B------:R-:W-:Y:S01]  /*1af0*/  FMUL.FTZ R241, R194.reuse, R241 ;  /* 0x000000f1c2f17220 */ /* 0x040fe20000410000 */
[----:B------:R-:W-:Y:S01]  /*1b00*/  FMUL.FTZ R243, R243, UR6 ;  /* 0x00000006f3f37c20 */ /* 0x000fe20008410000 */
[----:B------:R-:W-:Y:S01]  /*1b10*/  CS2R R200, SRZ ;  /* 0x0000000000c87805 */ /* 0x000fe2000001ff00 */
[----:B------:R-:W-:Y:S01]  /*1b20*/  FMUL.FTZ R235, R194, R235 ;  /* 0x000000ebc2eb7220 */ /* 0x000fe20000410000 */
[-C--:B------:R-:W-:Y:S01]  /*1b30*/  FMUL.FTZ R239, R239, R134.reuse ;  /* 0x00000086efef7220 */ /* 0x080fe20000410000 */
[----:B------:R-:W-:Y:S01]  /*1b40*/  FMUL.FTZ R241, R241, R134 ;  /* 0x00000086f1f17220 */ /* 0x000fe20000410000 */
[----:B------:R-:W-:Y:S01]  /*1b50*/  @P6 FMUL.FTZ R201, R243, R120 ;  /* 0x00000078f3c96220 */ /* 0x000fe20000410000 */
[----:B------:R-:W-:Y:S02]  /*1b60*/  @P5 HADD2.F32 R120, -RZ, R118.H0_H0 ;  /* 0x20000076ff785230 */ /* 0x000fe40000004100 */
[----:B------:R-:W-:Y:S01]  /*1b70*/  FMUL.FTZ R235, R235, R134 ;  /* 0x00000086ebeb7220 */ /* 0x000fe20000410000 */
[----:B------:R-:W-:Y:S01]  /*1b80*/  FMUL.FTZ R239, R239, UR6 ;  /* 0x00000006efef7c20 */ /* 0x000fe20008410000 */
[----:B------:R-:W-:Y:S01]  /*1b90*/  FMUL.FTZ R122, R241, UR6 ;  /* 0x00000006f17a7c20 */ /* 0x000fe20008410000 */
[----:B------:R-:W-:Y:S01]  /*1ba0*/  CS2R R202, SRZ ;  /* 0x0000000000ca7805 */ /* 0x000fe2000001ff00 */
[----:B------:R-:W-:-:S02]  /*1bb0*/  @P0 HADD2.F32 R117, -RZ, R117.H1_H1 ;  /* 0x30000075ff750230 */ /* 0x000fc40000004100 */
[----:B------:R-:W-:Y:S01]  /*1bc0*/  FMUL.FTZ R235, R235, UR6 ;  /* 0x00000006ebeb7c20 */ /* 0x000fe20008410000 */
[----:B------:R-:W-:Y:S02]  /*1bd0*/  @P3 HADD2.F32 R121, -RZ, R119.H0_H0 ;  /* 0x20000077ff793230 */ /* 0x000fe40000004100 */
[----:B------:R-:W-:Y:S01]  /*1be0*/  @P5 FMUL.FTZ R203, R239, R120 ;  /* 0x00000078efcb5220 */ /* 0x000fe20000410000 */
[----:B------:R-:W-:Y:S01]  /*1bf0*/  FMUL.FTZ R120, R83, R122 ;  /* 0x0000007a53787220 */ /* 0x000fe20000410000 */
[----:B------:R-:W-:Y:S01]  /*1c00*/  CS2R R204, SRZ ;  /* 0x0000000000cc7805 */ /* 0x000fe2000001ff00 */
[----:B------:R-:W-:Y:S01]  /*1c10*/  @P0 FMUL.FTZ R200, R122, R117 ;  /* 0x000000757ac80220 */ /* 0x000fe20000410000 */
[----:B------:R-:W-:Y:S01]  /*1c20*/  FMUL.FTZ R117, R82, R243 ;  /* 0x000000f352757220 */ /* 0x000fe20000410000 */
[----:B------:R-:W-:Y:S01]  /*1c30*/  @P3 FMUL.FTZ R205, R235, R121 ;  /* 0x00000079ebcd3220 */ /* 0x000fe20000410000 */
[----:B------:R-:W-:Y:S01]  /*1c40*/  FMUL.FTZ R121, R76, R239 ;  /* 0x000000ef4c797220 */ /* 0x000fe20000410000 */
[----:B------:R-:W-:Y:S01]  /*1c50*/  FMUL.FTZ R122, R78, R235 ;  /* 0x000000eb4e7a7220 */ /* 0x000fe20000410000 */
[----:B------:R-:W-:Y:S01]  /*1c60*/  FSEL R120, R120, RZ, P0 ;  /* 0x000000ff78787208 */ /* 0x000fe20000000000 */
[-CC-:B------:R-:W-:Y:S01]  /*1c70*/  FFMA.FTZ R237, R237, R198.reuse, R199.reuse ;  /* 0x000000c6eded7223 */ /* 0x180fe200000100c7 */
[----:B------:R-:W-:Y:S01]  /*1c80*/  ISETP.GE.U32.AND P0, PT, R248, RZ, PT ;  /* 0x000000fff800720c */ /* 0x000fe20003f06070 */
[-CC-:B------:R-:W-:Y:S01]  /*1c90*/  FFMA.FTZ R233, R233, R198.reuse, R199.reuse ;  /* 0x000000c6e9e97223 */ /* 0x180fe200000100c7 */
[----:B------:R-:W-:Y:S01]  /*1ca0*/  FSEL R117, R117, RZ, P6 ;  /* 0x000000ff75757208 */ /* 0x000fe20003000000 */
[-CC-:B------:R-:W-:Y:S01]  /*1cb0*/  FFMA.FTZ R0, R0, R198.reuse, R199.reuse ;  /* 0x000000c600007223 */ /* 0x180fe200000100c7 */
[----:B------:R-:W-:Y:S01]  /*1cc0*/  LOP3.LUT P6, RZ, R249, 0xff00, RZ, 0xc0, !PT ;  /* 0x0000ff00f9ff7812 */ /* 0x000fe200078cc0ff */
[----:B------:R-:W-:Y:S01]  /*1cd0*/  FFMA.FTZ R245, R245, R198, R199 ;  /* 0x000000c6f5f57223 */ /* 0x000fe200000100c7 */
[----:B------:R-:W-:Y:S01]  /*1ce0*/  FSEL R121, R121, RZ, P5 ;  /* 0x000000ff79797208 */ /* 0x000fe20002800000 */
[----:B------:R-:W-:Y:S01]  /*1cf0*/  FADD.FTZ R237, R236, -R237 ;  /* 0x800000edeced7221 */ /* 0x000fe20000010000 */
[----:B------:R-:W-:Y:S01]  /*1d00*/  FSEL R122, R122, RZ, P3 ;  /* 0x000000ff7a7a7208 */ /* 0x000fe20001800000 */
[----:B------:R-:W-:Y:S01]  /*1d10*/  FADD.FTZ R233, R232, -R233 ;  /* 0x800000e9e8e97221 */ /* 0x000fe20000010000 */
[C---:B------:R-:W-:Y:S01]  /*1d20*/  LOP3.LUT P5, RZ, R248.reuse, 0xff, RZ, 0xc0, !PT ;  /* 0x000000fff8ff7812 */ /* 0x040fe200078ac0ff */
[----:B------:R-:W-:Y:S01]  /*1d30*/  FADD.FTZ R229, R229, -R0 ;  /* 0x80000000e5e57221 */ /* 0x000fe20000010000 */
[----:B------:R-:W-:Y:S01]  /*1d40*/  LOP3.LUT P3, RZ, R248, 0xff00, RZ, 0xc0, !PT ;  /* 0x0000ff00f8ff7812 */ /* 0x000fe2000786c0ff */
[----:B------:R-:W-:Y:S01]  /*1d50*/  FADD.FTZ R245, R244, -R245 ;  /* 0x800000f5f4f57221 */ /* 0x000fe20000010000 */
[----:B------:R-:W-:Y:S01]  /*1d60*/  ISETP.GE.U32.AND.EX P0, PT, R249, 0x1000000, PT, P0 ;  /* 0x01000000f900780c */ /* 0x000fe20003f06100 */
        /* <DEDUP_REMOVED lines=14> */
[----:B------:R-:W-:Y:S02]  /*1e50*/  @P0 HADD2.F32 R119, -RZ, R119.H1_H1 ;  /* 0x30000077ff770230 */ /* 0x000fe40000004100 */
[----:B------:R-:W-:Y:S01]  /*1e60*/  FMUL.FTZ R126, R245, UR6 ;  /* 0x00000006f57e7c20 */ /* 0x000fe20008410000 */
[----:B------:R-:W-:Y:S01]  /*1e70*/  HFMA2 R0, -RZ, RZ, 0, 0 ;  /* 0x00000000ff007431 */ /* 0x000fe200000001ff */
[----:B------:R-:W-:Y:S01]  /*1e80*/  MOV R207, RZ ;  /* 0x000000ff00cf7202 */ /* 0x000fe20000000f00 */
        /* <DEDUP_REMOVED lines=17> */
.L_x_8142:
[-CC-:B------:R-:W-:Y:S01]  /*1fa0*/  FFMA.FTZ R243, R243, R198.reuse, R199.reuse ;  /* 0x000000c6f3f37223 */ /* 0x180fe200000100c7 */
[----:B-----5:R-:W-:Y:S01]  /*1fb0*/  LOP3.LUT P6, RZ, R248, 0xff0000, RZ, 0xc0, !PT ;  /* 0x00ff0000f8ff7812 */ /* 0x020fe200078cc0ff */
[-CC-:B------:R-:W-:Y:S01]  /*1fc0*/  FFMA.FTZ R241, R241, R198.reuse, R199.reuse ;  /* 0x000000c6f1f17223 */ /* 0x180fe200000100c7 */
[-C--:B------:R-:W-:Y:S01]  /*1fd0*/  FFMA.FTZ R239, R239, R198.reuse, R199 ;  /* 0x000000c6efef7223 */ /* 0x080fe200000100c7 */
[----:B------:R-:W-:Y:S01]  /*1fe0*/  FADD.FTZ R243, R242, -R243 ;  /* 0x800000f3f2f37221 */ /* 0x000fe20000010000 */
[----:B------:R-:W-:Y:S01]  /*1ff0*/  FFMA.FTZ R235, R235, R198, R199 ;  /* 0x000000c6ebeb7223 */ /* 0x000fe200000100c7 */
[C---:B------:R-:W-:Y:S01]  /*2000*/  LOP3.LUT P5, RZ, R249.reuse, 0xff, RZ, 0xc0, !PT ;  /* 0x000000fff9ff7812 */ /* 0x040fe200078ac0ff */
[----:B------:R-:W-:Y:S01]  /*2010*/  FADD.FTZ R241, R240, -R241 ;  /* 0x800000f1f0f17221 */ /* 0x000fe20000010000 */
[----:B------:R-:W-:Y:S01]  /*2020*/  FMUL.FTZ R90, R194, R243 ;  /* 0x000000f3c25a7220 */ /* 0x000fe20000410000 */
[----:B------:R-:W-:Y:S01]  /*2030*/  FADD.FTZ R239, R238, -R239 ;  /* 0x800000efeeef7221 */ /* 0x000fe20000010000 */
[----:B------:R-:W-:Y:S01]  /*2040*/  FADD.FTZ R235, R234, -R235 ;  /* 0x800000ebeaeb7221 */ /* 0x000fe20000010000 */
[----:B------:R-:W-:Y:S01]  /*2050*/  LOP3.LUT P0, RZ, R248, 0xff000000, RZ, 0xc0, !PT ;  /* 0xff000000f8ff7812 */ /* 0x000fe2000780c0ff */
[----:B------:R-:W-:Y:S01]  /*2060*/  FMUL.FTZ R84, R90, R134 ;  /* 0x000000865a547220 */ /* 0x000fe20000410000 */
[----:B------:R-:W-:Y:S01]  /*2070*/  CS2R R200, SRZ ;  /* 0x0000000000c87805 */ /* 0x000fe2000001ff00 */
[----:B------:R-:W-:Y:S01]  /*2080*/  @P6 HADD2.F32 R86, -RZ, R117.H0_H0 ;  /* 0x20000075ff566230 */ /* 0x000fe20000004100 */
[----:B------:R-:W-:Y:S01]  /*2090*/  LOP3.LUT P3, RZ, R249, 0xff0000, RZ, 0xc0, !PT ;  /* 0x00ff0000f9ff7812 */ /* 0x000fe2000786c0ff */
[----:B------:R-:W-:Y:S01]  /*20a0*/  FMUL.FTZ R89, R84, UR6 ;  /* 0x0000000654597c20 */ /* 0x000fe20008410000 */
[C---:B------:R-:W-:Y:S01]  /*20b0*/  FMUL.FTZ R91, R194.reuse, R241 ;  /* 0x000000f1c25b7220 */ /* 0x040fe20000410000 */
[----:B------:R-:W-:Y:S01]  /*20c0*/  FMUL.FTZ R84, R194, R239 ;  /* 0x000000efc2547220 */ /* 0x000fe20000410000 */
[----:B------:R-:W-:-:S02]  /*20d0*/  @P5 HADD2.F32 R122, -RZ, R118.H0_H0 ;  /* 0x20000076ff7a5230 */ /* 0x000fc40000004100 */
[----:B------:R-:W-:Y:S01]  /*20e0*/  @P6 FMUL.FTZ R201, R86, R89 ;  /* 0x0000005956c96220 */ /* 0x000fe20000410000 */
[----:B------:R-:W-:Y:S01]  /*20f0*/  FMUL.FTZ R86, R194, R235 ;  /* 0x000000ebc2567220 */ /* 0x000fe20000410000 */
[-C--:B------:R-:W-:Y:S01]  /*2100*/  FMUL.FTZ R85, R91, R134.reuse ;  /* 0x000000865b557220 */ /* 0x080fe20000410000 */
[-C--:B------:R-:W-:Y:S01]  /*2110*/  FMUL.FTZ R87, R84, R134.reuse ;  /* 0x0000008654577220 */ /* 0x080fe20000410000 */
[----:B------:R-:W-:Y:S01]  /*2120*/  CS2R R202, SRZ ;  /* 0x0000000000ca7805 */ /* 0x000fe2000001ff00 */
[----:B------:R-:W-:Y:S01]  /*2130*/  FMUL.FTZ R88, R86, R134 ;  /* 0x0000008656587220 */ /* 0x000fe20000410000 */
[----:B------:R-:W-:Y:S01]  /*2140*/  FMUL.FTZ R120, R85, UR6 ;  /* 0x0000000655787c20 */ /* 0x000fe20008410000 */
[----:B------:R-:W-:Y:S01]  /*2150*/  FMUL.FTZ R87, R87, UR6 ;  /* 0x0000000657577c20 */ /* 0x000fe20008410000 */
[----:B------:R-:W-:Y:S02]  /*2160*/  @P0 HADD2.F32 R117, -RZ, R117.H1_H1 ;  /* 0x30000075ff750230 */ /* 0x000fe40000004100 */
[----:B------:R-:W-:Y:S01]  /*2170*/  FMUL.FTZ R85, R88, UR6 ;  /* 0x0000000658557c20 */ /* 0x000fe20008410000 */
[----:B------:R-:W-:-:S02]  /*2180*/  @P3 HADD2.F32 R124, -RZ, R119.H0_H0 ;  /* 0x20000077ff7c3230 */ /* 0x000fc40000004100 */
[-C--:B------:R-:W-:Y:S01]  /*2190*/  @P5 FMUL.FTZ R203, R122, R87.reuse ;  /* 0x000000577acb5220 */ /* 0x080fe20000410000 */
[----:B------:R-:W-:Y:S01]  /*21a0*/  FMUL.FTZ R121, R76, R87 ;  /* 0x000000574c797220 */ /* 0x000fe20000410000 */
[----:B------:R-:W-:Y:S01]  /*21b0*/  FMUL.FTZ R122, R78, R85 ;  /* 0x000000554e7a7220 */ /* 0x000fe20000410000 */
[----:B------:R-:W-:Y:S01]  /*21c0*/  CS2R R204, SRZ ;  /* 0x0000000000cc7805 */ /* 0x000fe2000001ff00 */
[-C--:B------:R-:W-:Y:S01]  /*21d0*/  @P0 FMUL.FTZ R200, R117, R120.reuse ;  /* 0x0000007875c80220 */ /* 0x080fe20000410000 */
[----:B------:R-:W-:Y:S01]  /*21e0*/  FMUL.FTZ R117, R82, R89 ;  /* 0x0000005952757220 */ /* 0x000fe20000410000 */
[----:B------:R-:W-:Y:S01]  /*21f0*/  FMUL.FTZ R120, R83, R120 ;  /* 0x0000007853787220 */ /* 0x000fe20000410000 */
[-CC-:B------:R-:W-:Y:S01]  /*2200*/  FFMA.FTZ R237, R237, R198.reuse, R199.reuse ;  /* 0x000000c6eded7223 */ /* 0x180fe200000100c7 */
[----:B------:R-:W-:Y:S01]  /*2210*/  @P3 FMUL.FTZ R205, R124, R85 ;  /* 0x000000557ccd3220 */ /* 0x000fe20000410000 */
[----:B------:R-:W-:Y:S01]  /*2220*/  FSEL R121, R121, RZ, P5 ;  /* 0x000000ff79797208 */ /* 0x000fe20002800000 */
[-C--:B------:R-:W-:Y:S01]  /*2230*/  FFMA.FTZ R0, R0, R198.reuse, R199 ;  /* 0x000000c600007223 */ /* 0x080fe200000100c7 */
[----:B------:R-:W-:Y:S01]  /*2240*/  FSEL R122, R122, RZ, P3 ;  /* 0x000000ff7a7a7208 */ /* 0x000fe20001800000 */
[----:B------:R-:W-:Y:S01]  /*2250*/  FADD.FTZ R237, R236, -R237 ;  /* 0x800000edeced7221 */ /* 0x000fe20000010000 */
[C---:B------:R-:W-:Y:S01]  /*2260*/  LOP3.LUT P5, RZ, R248.reuse, 0xff, RZ, 0xc0, !PT ;  /* 0x000000fff8ff7812 */ /* 0x040fe200078ac0ff */
[-CC-:B------:R-:W-:Y:S01]  /*2270*/  FFMA.FTZ R233, R233, R198.reuse, R199.reuse ;  /* 0x000000c6e9e97223 */ /* 0x180fe200000100c7 */
[----:B------:R-:W-:Y:S01]  /*2280*/  LOP3.LUT P3, RZ, R248, 0xff00, RZ, 0xc0, !PT ;  /* 0x0000ff00f8ff7812 */ /* 0x000fe2000786c0ff */
[----:B------:R-:W-:Y:S01]  /*2290*/  FADD.FTZ R229, R229, -R0 ;  /* 0x80000000e5e57221 */ /* 0x000fe20000010000 */
[----:B------:R-:W-:Y:S01]  /*22a0*/  FSEL R117, R117, RZ, P6 ;  /* 0x000000ff75757208 */ /* 0x000fe20003000000 */
[----:B------:R-:W-:Y:S01]  /*22b0*/  FMUL.FTZ R85, R194, R237 ;  /* 0x000000edc2557220 */ /* 0x000fe20000410000 */
[----:B------:R-:W-:Y:S01]  /*22c0*/  FSEL R120, R120, RZ, P0 ;  /* 0x000000ff78787208 */ /* 0x000fe20000000000 */
[----:B------:R-:W-:Y:S01]  /*22d0*/  FFMA.FTZ R245, R245, R198, R199 ;  /* 0x000000c6f5f57223 */ /* 0x000fe200000100c7 */
[----:B------:R-:W-:Y:S01]  /*22e0*/  LOP3.LUT P6, RZ, R249, 0xff00, RZ, 0xc0, !PT ;  /* 0x0000ff00f9ff7812 */ /* 0x000fe200078cc0ff */
[----:B------:R-:W-:Y:S01]  /*22f0*/  FADD.FTZ R233, R232, -R233 ;  /* 0x800000e9e8e97221 */ /* 0x000fe20000010000 */
[----:B------:R-:W-:Y:S01]  /*2300*/  ISETP.GE.U32.AND P0, PT, R248, RZ, PT ;  /* 0x000000fff800720c */ /* 0x000fe20003f06070 */
[----:B------:R-:W-:Y:S01]  /*2310*/  FMUL.FTZ R88, R194, R229 ;  /* 0x000000e5c2587220 */ /* 0x000fe20000410000 */
[----:B------:R-:W-:Y:S01]  /*2320*/  FMUL.FTZ R89, R85, R134 ;  /* 0x0000008655597220 */ /* 0x000fe20000410000 */
[----:B------:R-:W-:Y:S01]  /*2330*/  FADD.FTZ R245, R244, -R245 ;  /* 0x800000f5f4f57221 */ /* 0x000fe20000010000 */
[----:B------:R-:W-:Y:S01]  /*2340*/  ISETP.GE.U32.AND.EX P0, PT, R249, 0x1000000, PT, P0 ;  /* 0x01000000f900780c */ /* 0x000fe20003f06100 */
[----:B------:R-:W-:-:S02]  /*2350*/  @P5 HADD2.F32 R124, -RZ, R116.H0_H0 ;  /* 0x20000074ff7c5230 */ /* 0x000fc40000004100 */
[----:B------:R-:W-:Y:S01]  /*2360*/  FMUL.FTZ R87, R194, R233 ;  /* 0x000000e9c2577220 */ /* 0x000fe20000410000 */
[----:B------:R-:W-:Y:S02]  /*2370*/  @P3 HADD2.F32 R127, -RZ, R116.H1_H1 ;  /* 0x30000074ff7f3230 */ /* 0x000fe40000004100 */
[-C--:B------:R-:W-:Y:S01]  /*2380*/  FMUL.FTZ R116, R88, R134.reuse ;  /* 0x0000008658747220 */ /* 0x080fe20000410000 */
[----:B------:R-:W-:Y:S01]  /*2390*/  FMUL.FTZ R126, R89, UR6 ;  /* 0x00000006597e7c20 */ /* 0x000fe20008410000 */
[----:B------:R-:W-:Y:S01]  /*23a0*/  FMUL.FTZ R89, R194, R245 ;  /* 0x000000f5c2597220 */ /* 0x000fe20000410000 */
[----:B------:R-:W-:Y:S02]  /*23b0*/  @P6 HADD2.F32 R123, -RZ, R118.H1_H1 ;  /* 0x30000076ff7b6230 */ /* 0x000fe40000004100 */
[-C--:B------:R-:W-:Y:S01]  /*23c0*/  FMUL.FTZ R118, R87, R134.reuse ;  /* 0x0000008657767220 */ /* 0x080fe20000410000 */
[----:B------:R-:W-:Y:S01]  /*23d0*/  FMUL.FTZ R125, R116, UR6 ;  /* 0x00000006747d7c20 */ /* 0x000fe20008410000 */
[----:B------:R-:W-:Y:S01]  /*23e0*/  FMUL.FTZ R116, R89, R134 ;  /* 0x0000008659747220 */ /* 0x000fe20000410000 */
[----:B------:R-:W-:Y:S01]  /*23f0*/  MOV R207, RZ ;  /* 0x000000ff00cf7202 */ /* 0x000fe20000000f00 */
[----:B------:R-:W-:Y:S01]  /*2400*/  FMUL.FTZ R118, R118, UR6 ;  /* 0x0000000676767c20 */ /* 0x000fe20008410000 */
[----:B------:R-:W-:-:S02]  /*2410*/  @P0 HADD2.F32 R119, -RZ, R119.H1_H1 ;  /* 0x30000077ff770230 */ /* 0x000fc40000004100 */
[-C--:B------:R-:W-:Y:S01]  /*2420*/  @P5 FMUL.FTZ R207, R124, R125.reuse ;  /* 0x0000007d7ccf5220 */ /* 0x080fe20000410000 */
[----:B------:R-:W-:Y:S01]  /*2430*/  FMUL.FTZ R124, R116, UR6 ;  /* 0x00000006747c7c20 */ /* 0x000fe20008410000 */
[----:B------:R-:W-:Y:S02]  /*2440*/  HFMA2 R0, -RZ, RZ, 0, 0 ;  /* 0x00000000ff007431 */ /* 0x000fe400000001ff */
[----:B------:R-:W-:Y:S01]  /*2450*/  @P6 FMUL.FTZ R0, R123, R126 ;  /* 0x0000007e7b006220 */ /* 0x000fe20000410000 */
[-C--:B------:R-:W-:Y:S01]  /*2460*/  @P0 FMUL.FTZ R202, R119, R118.reuse ;  /* 0x0000007677ca0220 */ /* 0x080fe20000410000 */
        /* <DEDUP_REMOVED lines=14> */
.L_x_8141:
[----:B------:R-:W-:-:S04]  /*2550*/  UISETP.NE.U32.AND UP0, UPT, UR4, URZ, UPT ;  /* 0x000000ff0400728c */ /* 0x000fc8000bf05070 */
[----:B------:R-:W-:-:S09]  /*2560*/  UISETP.NE.AND.EX UP0, UPT, UR5, URZ, UPT, UP0 ;  /* 0x000000ff0500728c */ /* 0x000fd2000bf05300 */
[----:B------:R-:W-:Y:S05]  /*2570*/  BRA.U UP0, `(.L_x_8144) ;  /* 0x00000005006c7547 */ /* 0x000fea000b800000 */
[-CC-:B------:R-:W-:Y:S01]  /*2580*/  FFMA.FTZ R243, R243, R198.reuse, R199.reuse ;  /* 0x000000c6f3f37223 */ /* 0x180fe200000100c7 */
[C---:B-----5:R-:W-:Y:S01]  /*2590*/  LOP3.LUT P6, RZ, R248.reuse, 0xff0000, RZ, 0xc0, !PT ;  /* 0x00ff0000f8ff7812 */ /* 0x060fe200078cc0ff */
[-C--:B------:R-:W-:Y:S01]  /*25a0*/  FFMA.FTZ R241, R241, R198.reuse, R199 ;  /* 0x000000c6f1f17223 */ /* 0x080fe200000100c7 */
[----:B------:R-:W-:Y:S01]  /*25b0*/  LOP3.LUT P0, RZ, R248, 0xff000000, RZ, 0xc0, !PT ;  /* 0xff000000f8ff7812 */ /* 0x000fe2000780c0ff */
[----:B------:R-:W-:Y:S01]  /*25c0*/  FADD.FTZ R121, R242, -R243 ;  /* 0x800000f3f2797221 */ /* 0x000fe20000010000 */
[-C--:B------:R-:W-:Y:S01]  /*25d0*/  FFMA.FTZ R239, R239, R198.reuse, R199 ;  /* 0x000000c6efef7223 */ /* 0x080fe200000100c7 */
[----:B------:R-:W-:Y:S01]  /*25e0*/  FADD.FTZ R241, R240, -R241 ;  /* 0x800000f1f0f17221 */ /* 0x000fe20000010000 */
[----:B------:R-:W-:Y:S01]  /*25f0*/  FFMA.FTZ R235, R235, R198, R199 ;  /* 0x000000c6ebeb7223 */ /* 0x000fe200000100c7 */
[----:B------:R-:W-:Y:S01]  /*2600*/  FFMA.FTZ R121, R194, R121, R98 ;  /* 0x00000079c2797223 */ /* 0x000fe20000010062 */
[----:B------:R-:W-:Y:S01]  /*2610*/  LOP3.LUT P5, RZ, R249, 0xff, RZ, 0xc0, !PT ;  /* 0x000000fff9ff7812 */ /* 0x000fe200078ac0ff */
[----:B------:R-:W-:Y:S01]  /*2620*/  FADD.FTZ R239, R238, -R239 ;  /* 0x800000efeeef7221 */ /* 0x000fe20000010000 */
[----:B------:R-:W-:Y:S01]  /*2630*/  CS2R R200, SRZ ;  /* 0x0000000000c87805 */ /* 0x000fe2000001ff00 */
[----:B------:R-:W-:Y:S01]  /*2640*/  FMUL.FTZ R121, R121, R134 ;  /* 0x0000008679797220 */ /* 0x000fe20000410000 */
[----:B------:R-:W-:Y:S01]  /*2650*/  FADD.FTZ R123, R234, -R235 ;  /* 0x800000ebea7b7221 */ /* 0x000fe20000010000 */
[--C-:B------:R-:W-:Y:S01]  /*2660*/  @P6 HADD2.F32 R120, -RZ, R117.reuse.H0_H0 ;  /* 0x20000075ff786230 */ /* 0x100fe20000004100 */
[----:B------:R-:W-:Y:S01]  /*2670*/  LOP3.LUT P3, RZ, R249, 0xff0000, RZ, 0xc0, !PT ;  /* 0x00ff0000f9ff7812 */ /* 0x000fe2000786c0ff */
[----:B------:R-:W-:Y:S01]  /*2680*/  FMUL.FTZ R125, R121, UR6 ;  /* 0x00000006797d7c20 */ /* 0x000fe20008410000 */
[----:B------:R-:W-:Y:S01]  /*2690*/  FFMA.FTZ R121, R194, R241, R99 ;  /* 0x000000f1c2797223 */ /* 0x000fe20000010063 */
[----:B------:R-:W-:-:S02]  /*26a0*/  @P0 HADD2.F32 R127, -RZ, R117.H1_H1 ;  /* 0x30000075ff7f0230 */ /* 0x000fc40000004100 */
[----:B------:R-:W-:Y:S01]  /*26b0*/  FFMA.FTZ R117, R194, R239, R100 ;  /* 0x000000efc2757223 */ /* 0x000fe20000010064 */
[----:B------:R-:W-:Y:S01]  /*26c0*/  @P6 FMUL.FTZ R201, R120, R125 ;  /* 0x0000007d78c96220 */ /* 0x000fe20000410000 */
[-C--:B------:R-:W-:Y:S01]  /*26d0*/  FMUL.FTZ R121, R121, R134.reuse ;  /* 0x0000008679797220 */ /* 0x080fe20000410000 */
[----:B------:R-:W-:Y:S01]  /*26e0*/  FFMA.FTZ R123, R194, R123, R102 ;  /* 0x0000007bc27b7223 */ /* 0x000fe20000010066 */
[-C--:B------:R-:W-:Y:S01]  /*26f0*/  FMUL.FTZ R117, R117, R134.reuse ;  /* 0x0000008675757220 */ /* 0x080fe20000410000 */
[----:B------:R-:W-:Y:S02]  /*2700*/  @P5 HADD2.F32 R122, -RZ, R118.H0_H0 ;  /* 0x20000076ff7a5230 */ /* 0x000fe40000004100 */
[----:B------:R-:W-:Y:S01]  /*2710*/  FMUL.FTZ R120, R121, UR6 ;  /* 0x0000000679787c20 */ /* 0x000fe20008410000 */
[----:B------:R-:W-:Y:S01]  /*2720*/  FMUL.FTZ R123, R123, R134 ;  /* 0x000000867b7b7220 */ /* 0x000fe20000410000 */
[----:B------:R-:W-:Y:S01]  /*2730*/  FMUL.FTZ R121, R117, UR6 ;  /* 0x0000000675797c20 */ /* 0x000fe20008410000 */
[----:B------:R-:W-:Y:S01]  /*2740*/  CS2R R202, SRZ ;  /* 0x0000000000ca7805 */ /* 0x000fe2000001ff00 */
[-C--:B------:R-:W-:Y:S01]  /*2750*/  @P0 FMUL.FTZ R200, R127, R120.reuse ;  /* 0x000000787fc80220 */ /* 0x080fe20000410000 */
[----:B------:R-:W-:Y:S01]  /*2760*/  FMUL.FTZ R120, R83, R120 ;  /* 0x0000007853787220 */ /* 0x000fe20000410000 */
[----:B------:R-:W-:Y:S01]  /*2770*/  FMUL.FTZ R123, R123, UR6 ;  /* 0x000000067b7b7c20 */ /* 0x000fe20008410000 */
[----:B------:R-:W-:Y:S01]  /*2780*/  @P5 FMUL.FTZ R203, R122, R121 ;  /* 0x000000797acb5220 */ /* 0x000fe20000410000 */
[----:B------:R-:W-:-:S02]  /*2790*/  @P3 HADD2.F32 R124, -RZ, R119.H0_H0 ;  /* 0x20000077ff7c3230 */ /* 0x000fc40000004100 */
[----:B------:R-:W-:Y:S01]  /*27a0*/  FMUL.FTZ R121, R76, R121 ;  /* 0x000000794c797220 */ /* 0x000fe20000410000 */
[----:B------:R-:W-:Y:S01]  /*27b0*/  FSEL R120, R120, RZ, P0 ;  /* 0x000000ff78787208 */ /* 0x000fe20000000000 */
[----:B------:R-:W-:Y:S01]  /*27c0*/  FMUL.FTZ R122, R78, R123 ;  /* 0x0000007b4e7a7220 */ /* 0x000fe20000410000 */
[----:B------:R-:W-:Y:S02]  /*27d0*/  ISETP.GE.U32.AND P0, PT, R248, RZ, PT ;  /* 0x000000fff800720c */ /* 0x000fe40003f06070 */
[----:B------:R-:W-:Y:S01]  /*27e0*/  CS2R R204, SRZ ;  /* 0x0000000000cc7805 */ /* 0x000fe2000001ff00 */
[----:B------:R-:W-:Y:S01]  /*27f0*/  FMUL.FTZ R117, R82, R125 ;  /* 0x0000007d52757220 */ /* 0x000fe20000410000 */
[-CC-:B------:R-:W-:Y:S01]  /*2800*/  FFMA.FTZ R237, R237, R198.reuse, R199.reuse ;  /* 0x000000c6eded7223 */ /* 0x180fe200000100c7 */
[----:B------:R-:W-:Y:S01]  /*2810*/  ISETP.GE.U32.AND.EX P0, PT, R249, 0x1000000, PT, P0 ;  /* 0x01000000f900780c */ /* 0x000fe20003f06100 */
[----:B------:R-:W-:Y:S01]  /*2820*/  @P3 FMUL.FTZ R205, R124, R123 ;  /* 0x0000007b7ccd3220 */ /* 0x000fe20000410000 */
[----:B------:R-:W-:Y:S01]  /*2830*/  FSEL R121, R121, RZ, P5 ;  /* 0x000000ff79797208 */ /* 0x000fe20002800000 */
[-CC-:B------:R-:W-:Y:S01]  /*2840*/  FFMA.FTZ R233, R233, R198.reuse, R199.reuse ;  /* 0x000000c6e9e97223 */ /* 0x180fe200000100c7 */
[----:B------:R-:W-:Y:S01]  /*2850*/  FSEL R122, R122, RZ, P3 ;  /* 0x000000ff7a7a7208 */ /* 0x000fe20001800000 */
[-C--:B------:R-:W-:Y:S01]  /*2860*/  FFMA.FTZ R0, R0, R198.reuse, R199 ;  /* 0x000000c600007223 */ /* 0x080fe200000100c7 */
[----:B------:R-:W-:Y:S01]  /*2870*/  LOP3.LUT P5, RZ, R248, 0xff, RZ, 0xc0, !PT ;  /* 0x000000fff8ff7812 */ /* 0x000fe200078ac0ff */
[----:B------:R-:W-:Y:S01]  /*2880*/  FADD.FTZ R123, R236, -R237 ;  /* 0x800000edec7b7221 */ /* 0x000fe20000010000 */
[----:B------:R-:W-:Y:S01]  /*2890*/  LOP3.LUT P3, RZ, R248, 0xff00, RZ, 0xc0, !PT ;  /* 0x0000ff00f8ff7812 */ /* 0x000fe2000786c0ff */
[----:B------:R-:W-:Y:S01]  /*28a0*/  FADD.FTZ R232, R232, -R233 ;  /* 0x800000e9e8e87221 */ /* 0x000fe20000010000 */
[----:B------:R-:W-:Y:S01]  /*28b0*/  FSEL R117, R117, RZ, P6 ;  /* 0x000000ff75757208 */ /* 0x000fe20003000000 */
[----:B------:R-:W-:Y:S01]  /*28c0*/  FADD.FTZ R229, R229, -R0 ;  /* 0x80000000e5e57221 */ /* 0x000fe20000010000 */
[----:B------:R-:W-:Y:S01]  /*28d0*/  LOP3.LUT P6, RZ, R249, 0xff00, RZ, 0xc0, !PT ;  /* 0x0000ff00f9ff7812 */ /* 0x000fe200078cc0ff */
[----:B------:R-:W-:Y:S01]  /*28e0*/  FFMA.FTZ R123, R194, R123, R101 ;  /* 0x0000007bc27b7223 */ /* 0x000fe20000010065 */
[----:B------:R-:W-:Y:S01]  /*28f0*/  FFMA.FTZ R245, R245, R198, R199 ;  /* 0x000000c6f5f57223 */ /* 0x000fe200000100c7 */
[----:B------:R-:W-:-:S02]  /*2900*/  @P0 HADD2.F32 R225, -RZ, R119.H1_H1 ;  /* 0x30000077ffe10230 */ /* 0x000fc40000004100 */
[C---:B------:R-:W-:Y:S01]  /*2910*/  FFMA.FTZ R125, R194.reuse, R232, R103 ;  /* 0x000000e8c27d7223 */ /* 0x040fe20000010067 */
[----:B------:R-:W-:Y:S01]  /*2920*/  FFMA.FTZ R119, R194, R229, R96 ;  /* 0x000000e5c2777223 */ /* 0x000fe20000010060 */
[-C--:B------:R-:W-:Y:S01]  /*2930*/  FMUL.FTZ R123, R123, R134.reuse ;  /* 0x000000867b7b7220 */ /* 0x080fe20000410000 */
[----:B------:R-:W-:Y:S01]  /*2940*/  FADD.FTZ R245, R244, -R245 ;  /* 0x800000f5f4f57221 */ /* 0x000fe20000010000 */
[--C-:B------:R-:W-:Y:S02]  /*2950*/  @P5 HADD2.F32 R124, -RZ, R116.reuse.H0_H0 ;  /* 0x20000074ff7c5230 */ /* 0x100fe40000004100 */
[-C--:B------:R-:W-:Y:S01]  /*2960*/  FMUL.FTZ R125, R125, R134.reuse ;  /* 0x000000867d7d7220 */ /* 0x080fe20000410000 */
[----:B------:R-:W-:Y:S02]  /*2970*/  @P3 HADD2.F32 R127, -RZ, R116.H1_H1 ;  /* 0x30000074ff7f3230 */ /* 0x000fe40000004100 */
[----:B------:R-:W-:Y:S01]  /*2980*/  FMUL.FTZ R119, R119, R134 ;  /* 0x0000008677777220 */ /* 0x000fe20000410000 */
[----:B------:R-:W-:Y:S01]  /*2990*/  FMUL.FTZ R116, R123, UR6 ;  /* 0x000000067b747c20 */ /* 0x000fe20008410000 */
[----:B------:R-:W-:Y:S01]  /*29a0*/  FFMA.FTZ R123, R194, R245, R97 ;  /* 0x000000f5c27b7223 */ /* 0x000fe20000010061 */
[----:B------:R-:W-:-:S02]  /*29b0*/  @P6 HADD2.F32 R209, -RZ, R118.H1_H1 ;  /* 0x30000076ffd16230 */ /* 0x000fc40000004100 */
[----:B------:R-:W-:Y:S01]  /*29c0*/  FMUL.FTZ R118, R125, UR6 ;  /* 0x000000067d767c20 */ /* 0x000fe20008410000 */
[----:B------:R-:W-:Y:S01]  /*29d0*/  FMUL.FTZ R125, R119, UR6 ;  /* 0x00000006777d7c20 */ /* 0x000fe20008410000 */
[----:B------:R-:W-:Y:S01]  /*29e0*/  FMUL.FTZ R123, R123, R134 ;  /* 0x000000867b7b7220 */ /* 0x000fe20000410000 */
[----:B------:R-:W-:Y:S01]  /*29f0*/  MOV R207, RZ ;  /* 0x000000ff00cf7202 */ /* 0x000fe20000000f00 */
[----:B------:R-:W-:Y:S02]  /*2a00*/  HFMA2 R0, -RZ, RZ, 0, 0 ;  /* 0x00000000ff007431 */ /* 0x000fe400000001ff */
[-C--:B------:R-:W-:Y:S01]  /*2a10*/  @P5 FMUL.FTZ R207, R124, R125.reuse ;  /* 0x0000007d7ccf5220 */ /* 0x080fe20000410000 */
[----:B------:R-:W-:Y:S01]  /*2a20*/  FMUL.FTZ R124, R123, UR6 ;  /* 0x000000067b7c7c20 */ /* 0x000fe20008410000 */
        /* <DEDUP_REMOVED lines=16> */
.L_x_8144:
        /* <DEDUP_REMOVED lines=8> */
[----:B------:R-:W-:Y:S01]  /*2bb0*/  FFMA.FTZ R90, R194, R243, R98 ;  /* 0x000000f3c25a7223 */ /* 0x000fe20000010062 */
        /* <DEDUP_REMOVED lines=8> */
[C---:B------:R-:W-:Y:S01]  /*2c40*/  FFMA.FTZ R91, R194.reuse, R241, R99 ;  /* 0x000000f1c25b7223 */ /* 0x040fe20000010063 */
[----:B------:R-:W-:Y:S01]  /*2c50*/  FFMA.FTZ R84, R194, R239, R100 ;  /* 0x000000efc2547223 */ /* 0x000fe20000010064 */
[----:B------:R-:W-:-:S02]  /*2c60*/  @P5 HADD2.F32 R122, -RZ, R118.H0_H0 ;  /* 0x20000076ff7a5230 */ /* 0x000fc40000004100 */
[----:B------:R-:W-:Y:S01]  /*2c70*/  @P6 FMUL.FTZ R201, R86, R89 ;  /* 0x0000005956c96220 */ /* 0x000fe20000410000 */
[----:B------:R-:W-:Y:S01]  /*2c80*/  FFMA.FTZ R86, R194, R235, R102 ;  /* 0x000000ebc2567223 */ /* 0x000fe20000010066 */
        /* <DEDUP_REMOVED lines=23> */
[-C--:B------:R-:W-:Y:S01]  /*2e00*/  FFMA.FTZ R233, R233, R198.reuse, R199 ;  /* 0x000000c6e9e97223 */ /* 0x080fe200000100c7 */
[----:B------:R-:W-:Y:S01]  /*2e10*/  LOP3.LUT P3, RZ, R248, 0xff00, RZ, 0xc0, !PT ;  /* 0x0000ff00f8ff7812 */ /* 0x000fe2000786c0ff */
[----:B------:R-:W-:Y:S01]  /*2e20*/  FADD.FTZ R229, R229, -R0 ;  /* 0x80000000e5e57221 */ /* 0x000fe20000010000 */
[----:B------:R-:W-:Y:S01]  /*2e30*/  FSEL R117, R117, RZ, P6 ;  /* 0x000000ff75757208 */ /* 0x000fe20003000000 */
[----:B------:R-:W-:Y:S01]  /*2e40*/  FFMA.FTZ R85, R194, R237, R101 ;  /* 0x000000edc2557223 */ /* 0x000fe20000010065 */
[----:B------:R-:W-:Y:S01]  /*2e50*/  FSEL R120, R120, RZ, P0 ;  /* 0x000000ff78787208 */ /* 0x000fe20000000000 */
[----:B------:R-:W-:Y:S01]  /*2e60*/  FFMA.FTZ R245, R245, R198, R199 ;  /* 0x000000c6f5f57223 */ /* 0x000fe200000100c7 */
[----:B------:R-:W-:Y:S01]  /*2e70*/  LOP3.LUT P6, RZ, R249, 0xff00, RZ, 0xc0, !PT ;  /* 0x0000ff00f9ff7812 */ /* 0x000fe200078cc0ff */
[----:B------:R-:W-:Y:S01]  /*2e80*/  FADD.FTZ R232, R232, -R233 ;  /* 0x800000e9e8e87221 */ /* 0x000fe20000010000 */
[----:B------:R-:W-:Y:S01]  /*2e90*/  ISETP.GE.U32.AND P0, PT, R248, RZ, PT ;  /* 0x000000fff800720c */ /* 0x000fe20003f06070 */
[----:B------:R-:W-:Y:S01]  /*2ea0*/  FFMA.FTZ R88, R194, R229, R96 ;  /* 0x000000e5c2587223 */ /* 0x000fe20000010060 */
[----:B------:R-:W-:Y:S01]  /*2eb0*/  FMUL.FTZ R89, R85, R134 ;  /* 0x0000008655597220 */ /* 0x000fe20000410000 */
[----:B------:R-:W-:Y:S01]  /*2ec0*/  FADD.FTZ R245, R244, -R245 ;  /* 0x800000f5f4f57221 */ /* 0x000fe20000010000 */
[----:B------:R-:W-:Y:S01]  /*2ed0*/  ISETP.GE.U32.AND.EX P0, PT, R249, 0x1000000, PT, P0 ;  /* 0x01000000f900780c */ /* 0x000fe20003f06100 */
[----:B------:R-:W-:-:S02]  /*2ee0*/  @P5 HADD2.F32 R124, -RZ, R116.H0_H0 ;  /* 0x20000074ff7c5230 */ /* 0x000fc40000004100 */
[----:B------:R-:W-:Y:S01]  /*2ef0*/  FFMA.FTZ R87, R194, R232, R103 ;  /* 0x000000e8c2577223 */ /* 0x000fe20000010067 */
[----:B------:R-:W-:Y:S02]  /*2f00*/  @P3 HADD2.F32 R127, -RZ, R116.H1_H1 ;  /* 0x30000074ff7f3230 */ /* 0x000fe40000004100 */
[-C--:B------:R-:W-:Y:S01]  /*2f10*/  FMUL.FTZ R116, R88, R134.reuse ;  /* 0x0000008658747220 */ /* 0x080fe20000410000 */
[----:B------:R-:W-:Y:S01]  /*2f20*/  FMUL.FTZ R126, R89, UR6 ;  /* 0x00000006597e7c20 */ /* 0x000fe20008410000 */
[----:B------:R-:W-:Y:S01]  /*2f30*/  FFMA.FTZ R89, R194, R245, R97 ;  /* 0x000000f5c2597223 */ /* 0x000fe20000010061 */
        /* <DEDUP_REMOVED lines=25> */
.L_x_8143:
[----:B------:R-:W-:Y:S01]  /*30d0*/  ISETP.NE.U32.AND P0, PT, RZ, UR4, PT ;  /* 0x00000004ff007c0c */ /* 0x000fe2000bf05070 */
[----:B------:R-:W0:Y:S01]  /*30e0*/  LDC.64 R124, c[0x0][0x468] ;  /* 0x00011a00ff7c7b82 */ /* 0x000e220000000a00 */
[----:B------:R-:W-:Y:S02]  /*30f0*/  IMAD.WIDE.U32 R120, R195, 0x10, R130 ;  /* 0x00000010c3787825 */ /* 0x000fe400078e0082 */
[----:B------:R-:W-:-:S13]  /*3100*/  ISETP.NE.AND.EX P0, PT, RZ, UR5, PT, P0 ;  /* 0x00000005ff007c0c */ /* 0x000fda000bf05300 */
[----:B------:R-:W1:Y:S01]  /*3110*/  @P0 LDC.64 R126, c[0x0][0x478] ;  /* 0x00011e00ff7e0b82 */ /* 0x000e620000000a00 */
        /* <DEDUP_REMOVED lines=8> */
[----:B-1----:R-:W-:-:S04]  /*31a0*/  @P0 IMAD.WIDE.U32 R126, R197, 0x20, R126 ;  /* 0x00000020c57e0825 */ /* 0x002fc800078e007e */
[----:B0-----:R-:W-:Y:S01]  /*31b0*/  IMAD.WIDE.U32 R196, R197, 0x10, R124 ;  /* 0x00000010c5c47825 */ /* 0x001fe200078e007c */
        /* <DEDUP_REMOVED lines=13> */
[-CC-:B------:R-:W-:Y:S01]  /*3290*/  FFMA.FTZ R86, R219, R198.reuse, R199.reuse ;  /* 0x000000c6db567223 */ /* 0x180fe200000100c7 */
[C---:B------:R-:W-:Y:S01]  /*32a0*/  FFMA.FTZ R90, R194.reuse, R213, R106 ;  /* 0x000000d5c25a7223 */ /* 0x040fe2000001006a */
[----:B------:R-:W-:Y:S01]  /*32b0*/  FFMA.FTZ R223, R223, R198, R199 ;  /* 0x000000c6dfdf7223 */ /* 0x000fe200000100c7 */
[----:B------:R-:W-:Y:S01]  /*32c0*/  FFMA.FTZ R91, R194, R85, R107 ;  /* 0x00000055c25b7223 */ /* 0x000fe2000001006b */
[----:B------:R-:W-:Y:S01]  /*32d0*/  FADD.FTZ R215, R215, -R86 ;  /* 0x80000056d7d77221 */ /* 0x000fe20000010000 */
[----:B------:R-:W-:Y:S01]  /*32e0*/  FMUL.FTZ R0, R90, R134 ;  /* 0x000000865a007220 */ /* 0x000fe20000410000 */
[----:B------:R-:W-:Y:S01]  /*32f0*/  FFMA.FTZ R220, R220, R198, R199 ;  /* 0x000000c6dcdc7223 */ /* 0x000fe200000100c7 */
[--C-:B-----5:R-:W-:Y:S01]  /*3300*/  @P5 HADD2.F32 R84, -RZ, R121.reuse.H0_H0 ;  /* 0x20000079ff545230 */ /* 0x120fe20000004100 */
[----:B------:R-:W-:Y:S01]  /*3310*/  LOP3.LUT P3, RZ, R133, 0xff, RZ, 0xc0, !PT ;  /* 0x000000ff85ff7812 */ /* 0x000fe2000786c0ff */
[----:B------:R-:W-:Y:S01]  /*3320*/  FMUL.FTZ R85, R0, UR6 ;  /* 0x0000000600557c20 */ /* 0x000fe20008410000 */
[----:B------:R-:W-:Y:S01]  /*3330*/  FMUL.FTZ R0, R91, R134 ;  /* 0x000000865b007220 */ /* 0x000fe20000410000 */
[----:B------:R-:W-:-:S02]  /*3340*/  @P6 HADD2.F32 R121, -RZ, R121.H1_H1 ;  /* 0x30000079ff796230 */ /* 0x000fc40000004100 */
[----:B------:R-:W-:Y:S01]  /*3350*/  FADD.FTZ R223, R218, -R223 ;  /* 0x800000dfdadf7221 */ /* 0x000fe20000010000 */
[----:B------:R-:W-:Y:S01]  /*3360*/  @P5 FMUL.FTZ R197, R85, R84 ;  /* 0x0000005455c55220 */ /* 0x000fe20000410000 */
[----:B------:R-:W-:Y:S01]  /*3370*/  FMUL.FTZ R84, R74, R85 ;  /* 0x000000554a547220 */ /* 0x000fe20000410000 */
[----:B------:R-:W-:Y:S01]  /*3380*/  FMUL.FTZ R86, R0, UR6 ;  /* 0x0000000600567c20 */ /* 0x000fe20008410000 */
[----:B------:R-:W-:Y:S01]  /*3390*/  FADD.FTZ R220, R217, -R220 ;  /* 0x800000dcd9dc7221 */ /* 0x000fe20000010000 */
[----:B------:R-:W-:Y:S01]  /*33a0*/  HFMA2 R0, -RZ, RZ, 0, 0 ;  /* 0x00000000ff007431 */ /* 0x000fe200000001ff */
[----:B------:R-:W-:Y:S02]  /*33b0*/  CS2R R200, SRZ ;  /* 0x0000000000c87805 */ /* 0x000fe4000001ff00 */
[----:B------:R-:W-:Y:S01]  /*33c0*/  FSEL R126, R84, RZ, P5 ;  /* 0x000000ff547e7208 */ /* 0x000fe20002800000 */
[----:B------:R-:W-:Y:S01]  /*33d0*/  FFMA.FTZ R84, R194, R215, R108 ;  /* 0x000000d7c2547223 */ /* 0x000fe2000001006c */
[----:B------:R-:W-:Y:S01]  /*33e0*/  FMUL.FTZ R85, R75, R86 ;  /* 0x000000564b557220 */ /* 0x000fe20000410000 */
[----:B------:R-:W-:Y:S01]  /*33f0*/  @P6 FMUL.FTZ R0, R86, R121 ;  /* 0x0000007956006220 */ /* 0x000fe20000410000 */
[----:B------:R-:W-:Y:S01]  /*3400*/  FFMA.FTZ R86, R194, R223, R110 ;  /* 0x000000dfc2567223 */ /* 0x000fe2000001006e */
[----:B------:R-:W-:Y:S01]  /*3410*/  FMUL.FTZ R87, R84, R134 ;  /* 0x0000008654577220 */ /* 0x000fe20000410000 */
[----:B------:R-:W-:Y:S01]  /*3420*/  LOP3.LUT P5, RZ, R133, 0xff00, RZ, 0xc0, !PT ;  /* 0x0000ff0085ff7812 */ /* 0x000fe200078ac0ff */
[--C-:B------:R-:W-:Y:S01]  /*3430*/  @P3 HADD2.F32 R88, -RZ, R122.reuse.H0_H0 ;  /* 0x2000007aff583230 */ /* 0x100fe20000004100 */
[----:B------:R-:W-:Y:S01]  /*3440*/  FSEL R127, R85, RZ, P6 ;  /* 0x000000ff557f7208 */ /* 0x000fe20003000000 */
[----:B------:R-:W-:Y:S01]  /*3450*/  FFMA.FTZ R85, R194, R220, R109 ;  /* 0x000000dcc2557223 */ /* 0x000fe2000001006d */
[----:B------:R-:W-:Y:S01]  /*3460*/  FMUL.FTZ R119, R87, UR6 ;  /* 0x0000000657777c20 */ /* 0x000fe20008410000 */
[-C--:B------:R-:W-:Y:S01]  /*3470*/  FMUL.FTZ R116, R86, R134.reuse ;  /* 0x0000008656747220 */ /* 0x080fe20000410000 */
[----:B------:R-:W-:Y:S01]  /*3480*/  LOP3.LUT P6, RZ, R133, 0xff0000, RZ, 0xc0, !PT ;  /* 0x00ff000085ff7812 */ /* 0x000fe200078cc0ff */
[----:B------:R-:W-:Y:S01]  /*3490*/  FMUL.FTZ R89, R85, R134 ;  /* 0x0000008655597220 */ /* 0x000fe20000410000 */
[----:B------:R-:W-:Y:S01]  /*34a0*/  FMUL.FTZ R87, R68, R119 ;  /* 0x0000007744577220 */ /* 0x000fe20000410000 */
[----:B------:R-:W-:Y:S01]  /*34b0*/  FMUL.FTZ R116, R116, UR6 ;  /* 0x0000000674747c20 */ /* 0x000fe20008410000 */
[----:B------:R-:W-:Y:S01]  /*34c0*/  @P3 FMUL.FTZ R201, R119, R88 ;  /* 0x0000005877c93220 */ /* 0x000fe20000410000 */
[----:B------:R-:W-:Y:S01]  /*34d0*/  FMUL.FTZ R89, R89, UR6 ;  /* 0x0000000659597c20 */ /* 0x000fe20008410000 */
[----:B------:R-:W-:Y:S01]  /*34e0*/  FFMA.FTZ R222, R222, R198, R199 ;  /* 0x000000c6dede7223 */ /* 0x000fe200000100c7 */
[----:B------:R-:W-:Y:S01]  /*34f0*/  FSEL R204, R87, RZ, P3 ;  /* 0x000000ff57cc7208 */ /* 0x000fe20001800000 */
[----:B------:R-:W-:Y:S01]  /*3500*/  FMUL.FTZ R87, R70, R116 ;  /* 0x0000007446577220 */ /* 0x000fe20000410000 */
[----:B------:R-:W-:Y:S01]  /*3510*/  FMUL.FTZ R88, R69, R89 ;  /* 0x0000005945587220 */ /* 0x000fe20000410000 */
[----:B------:R-:W-:Y:S01]  /*3520*/  FADD.FTZ R222, R221, -R222 ;  /* 0x800000deddde7221 */ /* 0x000fe20000010000 */
[----:B------:R-:W-:Y:S01]  /*3530*/  @P5 HADD2.F32 R122, -RZ, R122.H1_H1 ;  /* 0x3000007aff7a5230 */ /* 0x000fe20000004100 */
[----:B------:R-:W-:-:S02]  /*3540*/  CS2R R202, SRZ ;  /* 0x0000000000ca7805 */ /* 0x000fc4000001ff00 */
[----:B------:R-:W-:Y:S01]  /*3550*/  FSEL R206, R87, RZ, P6 ;  /* 0x000000ff57ce7208 */ /* 0x000fe20003000000 */
[-CC-:B------:R-:W-:Y:S01]  /*3560*/  FFMA.FTZ R87, R210, R198.reuse, R199.reuse ;  /* 0x000000c6d2577223 */ /* 0x180fe200000100c7 */
[----:B------:R-:W-:Y:S01]  /*3570*/  FSEL R205, R88, RZ, P5 ;  /* 0x000000ff58cd7208 */ /* 0x000fe20002800000 */
[----:B------:R-:W-:Y:S01]  /*3580*/  FFMA.FTZ R88, R211, R198, R199 ;  /* 0x000000c6d3587223 */ /* 0x000fe200000100c7 */
[----:B------:R-:W-:Y:S02]  /*3590*/  @P6 HADD2.F32 R117, -RZ, R123.H0_H0 ;  /* 0x2000007bff756230 */ /* 0x000fe40000004100 */
[----:B------:R-:W-:Y:S01]  /*35a0*/  FADD.FTZ R208, R208, -R87 ;  /* 0x80000057d0d07221 */ /* 0x000fe20000010000 */
[----:B------:R-:W-:Y:S01]  /*35b0*/  FFMA.FTZ R87, R194, R222, R111 ;  /* 0x000000dec2577223 */ /* 0x000fe2000001006f */
[----:B------:R-:W-:Y:S01]  /*35c0*/  FADD.FTZ R151, R151, -R88 ;  /* 0x8000005897977221 */ /* 0x000fe20000010000 */
[----:B------:R-:W-:Y:S01]  /*35d0*/  @P5 FMUL.FTZ R196, R89, R122 ;  /* 0x0000007a59c45220 */ /* 0x000fe20000410000 */
[----:B------:R-:W-:Y:S01]  /*35e0*/  @P6 FMUL.FTZ R203, R116, R117 ;  /* 0x0000007574cb6220 */ /* 0x000fe20000410000 */
[C---:B------:R-:W-:Y:S01]  /*35f0*/  LOP3.LUT P5, RZ, R132.reuse, 0xff, RZ, 0xc0, !PT ;  /* 0x000000ff84ff7812 */ /* 0x040fe200078ac0ff */
[----:B------:R-:W-:Y:S01]  /*3600*/  FMUL.FTZ R116, R87, R134 ;  /* 0x0000008657747220 */ /* 0x000fe20000410000 */
[----:B------:R-:W-:Y:S01]  /*3610*/  ISETP.GE.U32.AND P3, PT, R132, RZ, PT ;  /* 0x000000ff8400720c */ /* 0x000fe20003f66070 */
[C---:B------:R-:W-:Y:S01]  /*3620*/  FFMA.FTZ R88, R194.reuse, R151, R104 ;  /* 0x00000097c2587223 */ /* 0x040fe20000010068 */
[----:B------:R-:W-:Y:S01]  /*3630*/  FFMA.FTZ R89, R194, R208, R105 ;  /* 0x000000d0c2597223 */ /* 0x000fe20000010069 */
[----:B------:R-:W-:Y:S01]  /*3640*/  LOP3.LUT P6, RZ, R132, 0xff00, RZ, 0xc0, !PT ;  /* 0x0000ff0084ff7812 */ /* 0x000fe200078cc0ff */
[----:B------:R-:W-:Y:S01]  /*3650*/  FMUL.FTZ R132, R116, UR6 ;  /* 0x0000000674847c20 */ /* 0x000fe20008410000 */
[----:B------:R-:W-:Y:S01]  /*3660*/  ISETP.GE.U32.AND.EX P3, PT, R133, 0x1000000, PT, P3 ;  /* 0x010000008500780c */ /* 0x000fe20003f66130 */
[-C--:B------:R-:W-:Y:S01]  /*3670*/  FMUL.FTZ R116, R88, R134.reuse ;  /* 0x0000008658747220 */ /* 0x080fe20000410000 */
[----:B------:R-:W-:Y:S01]  /*3680*/  FMUL.FTZ R118, R89, R134 ;  /* 0x0000008659767220 */ /* 0x000fe20000410000 */
[----:B------:R-:W-:Y:S01]  /*3690*/  FMUL.FTZ R119, R71, R132 ;  /* 0x0000008447777220 */ /* 0x000fe20000410000 */
[----:B------:R-:W-:Y:S01]  /*36a0*/  MOV R151, RZ ;  /* 0x000000ff00977202 */ /* 0x000fe20000000f00 */
[----:B------:R-:W-:Y:S01]  /*36b0*/  FMUL.FTZ R121, R116, UR6 ;  /* 0x0000000674797c20 */ /* 0x000fe20008410000 */
[----:B------:R-:W-:Y:S01]  /*36c0*/  FMUL.FTZ R122, R118, UR6 ;  /* 0x00000006767a7c20 */ /* 0x000fe20008410000 */
[--C-:B------:R-:W-:Y:S01]  /*36d0*/  @P5 HADD2.F32 R117, -RZ, R120.reuse.H0_H0 ;  /* 0x20000078ff755230 */ /* 0x100fe20000004100 */
[----:B------:R-:W-:Y:S01]  /*36e0*/  FSEL R119, R119, RZ, P3 ;  /* 0x000000ff77777208 */ /* 0x000fe20001800000 */
[----:B------:R-:W-:Y:S01]  /*36f0*/  FMUL.FTZ R116, R72, R121 ;  /* 0x0000007948747220 */ /* 0x000fe20000410000 */
[----:B------:R-:W-:Y:S01]  /*3700*/  FMUL.FTZ R118, R73, R122 ;  /* 0x0000007a49767220 */ /* 0x000fe20000410000 */
[----:B------:R-:W-:-:S02]  /*3710*/  @P6 HADD2.F32 R120, -RZ, R120.H1_H1 ;  /* 0x30000078ff786230 */ /* 0x000fc40000004100 */
[----:B------:R-:W-:Y:S01]  /*3720*/  @P5 FMUL.FTZ R151, R121, R117 ;  /* 0x0000007579975220 */ /* 0x000fe20000410000 */
[----:B------:R-:W-:Y:S01]  /*3730*/  @P3 HADD2.F32 R123, -RZ, R123.H1_H1 ;  /* 0x3000007bff7b3230 */ /* 0x000fe20000004100 */
[----:B------:R-:W-:Y:S02]  /*3740*/  FSEL R116, R116, RZ, P5 ;  /* 0x000000ff74747208 */ /* 0x000fe40002800000 */
[----:B------:R-:W-:Y:S01]  /*3750*/  FSEL R121, R118, RZ, P6 ;  /* 0x000000ff76797208 */ /* 0x000fe20003000000 */
[----:B------:R-:W-:Y:S01]  /*3760*/  @P6 FMUL.FTZ R202, R122, R120 ;  /* 0x000000787aca6220 */ /* 0x000fe20000410000 */
[----:B------:R-:W-:Y:S01]  /*3770*/  @P3 FMUL.FTZ R200, R132, R123 ;  /* 0x0000007b84c83220 */ /* 0x000fe20000410000 */
[----:B------:R-:W-:Y:S02]  /*3780*/  F2FP.F16.F32.PACK_AB R119, R119, R206 ;  /* 0x000000ce7777723e */ /* 0x000fe400000000ff */
[----:B------:R-:W-:Y:S02]  /*3790*/  F2FP.F16.F32.PACK_AB R118, R205, R204 ;  /* 0x000000cccd76723e */ /* 0x000fe400000000ff */
[----:B------:R-:W-:-:S02]  /*37a0*/  F2FP.F16.F32.PACK_AB R117, R127, R126 ;  /* 0x0000007e7f75723e */ /* 0x000fc400000000ff */
[----:B------:R-:W-:Y:S01]  /*37b0*/  F2FP.F16.F32.PACK_AB R116, R121, R116 ;  /* 0x000000747974723e */ /* 0x000fe200000000ff */
[----:B------:R-:W-:Y:S06]  /*37c0*/  BRA `(.L_x_8147) ;  /* 0x00000010004c7947 */ /* 0x000fec0003800000 */
.L_x_8146:
[-CC-:B------:R-:W-:Y:S01]  /*37d0*/  FFMA.FTZ R213, R213, R198.reuse, R199.reuse ;  /* 0x000000c6d5d57223 */ /* 0x180fe200000100c7 */
[----:B------:R-:W-:Y:S01]  /*37e0*/  LOP3.LUT P5, RZ, R132, 0xff0000, RZ, 0xc0, !PT ;  /* 0x00ff000084ff7812 */ /* 0x000fe200078ac0ff */
[-C--:B0-----:R-:W-:Y:S01]  /*37f0*/  FFMA.FTZ R117, R216, R198.reuse, R199 ;  /* 0x000000c6d8757223 */ /* 0x081fe200000100c7 */
[----:B------:R-:W-:Y:S01]  /*3800*/  LOP3.LUT P6, RZ, R132, 0xff000000, RZ, 0xc0, !PT ;  /* 0xff00000084ff7812 */ /* 0x000fe200078cc0ff */
[----:B------:R-:W-:Y:S01]  /*3810*/  FADD.FTZ R213, R212, -R213 ;  /* 0x800000d5d4d57221 */ /* 0x000fe20000010000 */
[-C--:B------:R-:W-:Y:S01]  /*3820*/  FFMA.FTZ R118, R219, R198.reuse, R199 ;  /* 0x000000c6db767223 */ /* 0x080fe200000100c7 */
[----:B------:R-:W-:Y:S01]  /*3830*/  FADD.FTZ R117, R214, -R117 ;  /* 0x80000075d6757221 */ /* 0x000fe20000010000 */
[----:B------:R-:W-:Y:S01]  /*3840*/  CS2R R196, SRZ ;  /* 0x0000000000c47805 */ /* 0x000fe2000001ff00 */
[C---:B------:R-:W-:Y:S01]  /*3850*/  FFMA.FTZ R213, R194.reuse, R213, R106 ;  /* 0x000000d5c2d57223 */ /* 0x040fe2000001006a */
[----:B------:R-:W-:Y:S01]  /*3860*/  FADD.FTZ R215, R215, -R118 ;  /* 0x80000076d7d77221 */ /* 0x000fe20000010000 */
[----:B------:R-:W-:Y:S01]  /*3870*/  FFMA.FTZ R119, R194, R117, R107 ;  /* 0x00000075c2777223 */ /* 0x000fe2000001006b */
[-CC-:B------:R-:W-:Y:S01]  /*3880*/  FFMA.FTZ R220, R220, R198.reuse, R199.reuse ;  /* 0x000000c6dcdc7223 */ /* 0x180fe200000100c7 */
        /* <DEDUP_REMOVED lines=8> */
[-C--:B------:R-:W-:Y:S01]  /*3910*/  @P5 FMUL.FTZ R197, R116, R117.reuse ;  /* 0x0000007574c55220 */ /* 0x080fe20000410000 */
[----:B------:R-:W-:Y:S01]  /*3920*/  FMUL.FTZ R118, R0, UR6 ;  /* 0x0000000600767c20 */ /* 0x000fe20008410000 */
[----:B------:R-:W-:Y:S01]  /*3930*/  FMUL.FTZ R117, R74, R117 ;  /* 0x000000754a757220 */ /* 0x000fe20000410000 */
[----:B------:R-:W-:Y:S02]  /*3940*/  HFMA2 R0, -RZ, RZ, 0, 0 ;  /* 0x00000000ff007431 */ /* 0x000fe400000001ff */
[----:B------:R-:W-:Y:S01]  /*3950*/  FADD.FTZ R223, R218, -R223 ;  /* 0x800000dfdadf7221 */ /* 0x000fe20000010000 */
[-C--:B------:R-:W-:Y:S01]  /*3960*/  FMUL.FTZ R116, R75, R118.reuse ;  /* 0x000000764b747220 */ /* 0x080fe20000410000 */
[----:B------:R-:W-:Y:S01]  /*3970*/  @P6 FMUL.FTZ R0, R121, R118 ;  /* 0x0000007679006220 */ /* 0x000fe20000410000 */
[----:B------:R-:W-:Y:S01]  /*3980*/  FSEL R117, R117, RZ, P5 ;  /* 0x000000ff75757208 */ /* 0x000fe20002800000 */
[C---:B------:R-:W-:Y:S01]  /*3990*/  FFMA.FTZ R215, R194.reuse, R215, R108 ;  /* 0x000000d7c2d77223 */ /* 0x040fe2000001006c */
[C---:B------:R-:W-:Y:S01]  /*39a0*/  LOP3.LUT P5, RZ, R133.reuse, 0xff00, RZ, 0xc0, !PT ;  /* 0x0000ff0085ff7812 */ /* 0x040fe200078ac0ff */
[----:B------:R-:W-:Y:S01]  /*39b0*/  FFMA.FTZ R119, R194, R220, R109 ;  /* 0x000000dcc2777223 */ /* 0x000fe2000001006d */
[----:B------:R-:W-:Y:S01]  /*39c0*/  FSEL R126, R116, RZ, P6 ;  /* 0x000000ff747e7208 */ /* 0x000fe20003000000 */
[----:B------:R-:W-:Y:S01]  /*39d0*/  FFMA.FTZ R223, R194, R223, R110 ;  /* 0x000000dfc2df7223 */ /* 0x000fe2000001006e */
[----:B------:R-:W-:Y:S01]  /*39e0*/  LOP3.LUT P6, RZ, R133, 0xff0000, RZ, 0xc0, !PT ;  /* 0x00ff000085ff7812 */ /* 0x000fe200078cc0ff */
[C---:B------:R-:W-:Y:S01]  /*39f0*/  FMUL.FTZ R116, R134.reuse, R215 ;  /* 0x000000d786747220 */ /* 0x040fe20000410000 */
[C---:B------:R-:W-:Y:S01]  /*3a00*/  FMUL.FTZ R118, R134.reuse, R119 ;  /* 0x0000007786767220 */ /* 0x040fe20000410000 */
[----:B------:R-:W-:Y:S01]  /*3a10*/  FMUL.FTZ R119, R134, R223 ;  /* 0x000000df86777220 */ /* 0x000fe20000410000 */
[----:B------:R-:W-:-:S02]  /*3a20*/  @P3 HADD2.F32 R200, -RZ, R122.H0_H0 ;  /* 0x2000007affc83230 */ /* 0x000fc40000004100 */
[----:B------:R-:W-:Y:S01]  /*3a30*/  FMUL.FTZ R121, R116, UR6 ;  /* 0x0000000674797c20 */ /* 0x000fe20008410000 */
[----:B------:R-:W-:Y:S01]  /*3a40*/  CS2R R202, SRZ ;  /* 0x0000000000ca7805 */ /* 0x000fe2000001ff00 */
[----:B------:R-:W-:Y:S01]  /*3a50*/  FMUL.FTZ R119, R119, UR6 ;  /* 0x0000000677777c20 */ /* 0x000fe20008410000 */
[----:B------:R-:W-:Y:S01]  /*3a60*/  MOV R201, RZ ;  /* 0x000000ff00c97202 */ /* 0x000fe20000000f00 */
[----:B------:R-:W-:Y:S02]  /*3a70*/  @P5 HADD2.F32 R127, -RZ, R122.H1_H1 ;  /* 0x3000007aff7f5230 */ /* 0x000fe40000004100 */
[-C--:B------:R-:W-:Y:S01]  /*3a80*/  FMUL.FTZ R116, R68, R121.reuse ;  /* 0x0000007944747220 */ /* 0x080fe20000410000 */
[----:B------:R-:W-:Y:S01]  /*3a90*/  FMUL.FTZ R118, R118, UR6 ;  /* 0x0000000676767c20 */ /* 0x000fe20008410000 */
[----:B------:R-:W-:Y:S01]  /*3aa0*/  @P3 FMUL.FTZ R201, R200, R121 ;  /* 0x00000079c8c93220 */ /* 0x000fe20000410000 */
[----:B------:R-:W-:Y:S02]  /*3ab0*/  @P6 HADD2.F32 R122, -RZ, R123.H0_H0 ;  /* 0x2000007bff7a6230 */ /* 0x000fe40000004100 */
[----:B------:R-:W-:Y:S01]  /*3ac0*/  FFMA.FTZ R222, R222, R198, R199 ;  /* 0x000000c6dede7223 */ /* 0x000fe200000100c7 */
[-C--:B------:R-:W-:Y:S01]  /*3ad0*/  @P5 FMUL.FTZ R196, R127, R118.reuse ;  /* 0x000000767fc45220 */ /* 0x080fe20000410000 */
[----:B------:R-:W-:Y:S01]  /*3ae0*/  FMUL.FTZ R118, R69, R118 ;  /* 0x0000007645767220 */ /* 0x000fe20000410000 */
[----:B------:R-:W-:-:S02]  /*3af0*/  HFMA2 R200, -RZ, RZ, 0, 0 ;  /* 0x00000000ffc87431 */ /* 0x000fc400000001ff */
[-C--:B------:R-:W-:Y:S01]  /*3b00*/  @P6 FMUL.FTZ R203, R122, R119.reuse ;  /* 0x000000777acb6220 */ /* 0x080fe20000410000 */
[----:B------:R-:W-:Y:S01]  /*3b10*/  FSEL R122, R116, RZ, P3 ;  /* 0x000000ff747a7208 */ /* 0x000fe20001800000 */
[----:B------:R-:W-:Y:S01]  /*3b20*/  FMUL.FTZ R116, R70, R119 ;  /* 0x0000007746747220 */ /* 0x000fe20000410000 */
[----:B------:R-:W-:Y:S01]  /*3b30*/  ISETP.GE.U32.AND P3, PT, R132, RZ, PT ;  /* 0x000000ff8400720c */ /* 0x000fe20003f66070 */
[-C--:B------:R-:W-:Y:S01]  /*3b40*/  FFMA.FTZ R119, R210, R198.reuse, R199 ;  /* 0x000000c6d2777223 */ /* 0x080fe200000100c7 */
[----:B------:R-:W-:Y:S01]  /*3b50*/  FADD.FTZ R222, R221, -R222 ;  /* 0x800000deddde7221 */ /* 0x000fe20000010000 */
[----:B------:R-:W-:Y:S02]  /*3b60*/  FSEL R127, R118, RZ, P5 ;  /* 0x000000ff767f7208 */ /* 0x000fe40002800000 */
[----:B------:R-:W-:Y:S01]  /*3b70*/  ISETP.GE.U32.AND.EX P3, PT, R133, 0x1000000, PT, P3 ;  /* 0x010000008500780c */ /* 0x000fe20003f66130 */
[----:B------:R-:W-:Y:S01]  /*3b80*/  FADD.FTZ R208, R208, -R119 ;  /* 0x80000077d0d07221 */ /* 0x000fe20000010000 */
[----:B------:R-:W-:Y:S01]  /*3b90*/  FSEL R204, R116, RZ, P6 ;  /* 0x000000ff74cc7208 */ /* 0x000fe20003000000 */
[----:B------:R-:W-:Y:S01]  /*3ba0*/  FFMA.FTZ R116, R211, R198, R199 ;  /* 0x000000c6d3747223 */ /* 0x000fe200000100c7 */
[----:B------:R-:W-:Y:S01]  /*3bb0*/  LOP3.LUT P5, RZ, R132, 0xff, RZ, 0xc0, !PT ;  /* 0x000000ff84ff7812 */ /* 0x000fe200078ac0ff */
[----:B------:R-:W-:Y:S01]  /*3bc0*/  FFMA.FTZ R119, R194, R222, R111 ;  /* 0x000000dec2777223 */ /* 0x000fe2000001006f */
[----:B------:R-:W-:Y:S01]  /*3bd0*/  LOP3.LUT P6, RZ, R132, 0xff00, RZ, 0xc0, !PT ;  /* 0x0000ff0084ff7812 */ /* 0x000fe200078cc0ff */
[----:B------:R-:W-:Y:S01]  /*3be0*/  FADD.FTZ R151, R151, -R116 ;  /* 0x8000007497977221 */ /* 0x000fe20000010000 */
[----:B------:R-:W-:Y:S01]  /*3bf0*/  F2FP.F16.F32.PACK_AB R117, R126, R117 ;  /* 0x000000757e75723e */ /* 0x000fe200000000ff */
[----:B------:R-:W-:Y:S01]  /*3c00*/  FMUL.FTZ R116, R134, R119 ;  /* 0x0000007786747220 */ /* 0x000fe20000410000 */
[C---:B------:R-:W-:Y:S01]  /*3c10*/  FFMA.FTZ R119, R194.reuse, R208, R105 ;  /* 0x000000d0c2777223 */ /* 0x040fe20000010069 */
[----:B------:R-:W-:-:S02]  /*3c20*/  FFMA.FTZ R151, R194, R151, R104 ;  /* 0x00000097c2977223 */ /* 0x000fc40000010068 */
[----:B------:R-:W-:Y:S02]  /*3c30*/  @P3 HADD2.F32 R121, -RZ, R123.H1_H1 ;  /* 0x3000007bff793230 */ /* 0x000fe40000004100 */
[----:B------:R-:W-:Y:S01]  /*3c40*/  FMUL.FTZ R132, R116, UR6 ;  /* 0x0000000674847c20 */ /* 0x000fe20008410000 */
[C---:B------:R-:W-:Y:S01]  /*3c50*/  FMUL.FTZ R116, R134.reuse, R151 ;  /* 0x0000009786747220 */ /* 0x040fe20000410000 */
[----:B------:R-:W-:Y:S01]  /*3c60*/  FMUL.FTZ R118, R134, R119 ;  /* 0x0000007786767220 */ /* 0x000fe20000410000 */
[--C-:B------:R-:W-:Y:S02]  /*3c70*/  @P5 HADD2.F32 R206, -RZ, R120.reuse.H0_H0 ;  /* 0x20000078ffce5230 */ /* 0x100fe40000004100 */
[-C--:B------:R-:W-:Y:S01]  /*3c80*/  @P3 FMUL.FTZ R200, R121, R132.reuse ;  /* 0x0000008479c83220 */ /* 0x080fe20000410000 */
[----:B------:R-:W-:Y:S02]  /*3c90*/  @P6 HADD2.F32 R123, -RZ, R120.H1_H1 ;  /* 0x30000078ff7b6230 */ /* 0x000fe40000004100 */
[----:B------:R-:W-:Y:S01]  /*3ca0*/  FMUL.FTZ R121, R116, UR6 ;  /* 0x0000000674797c20 */ /* 0x000fe20008410000 */
[----:B------:R-:W-:Y:S01]  /*3cb0*/  FMUL.FTZ R120, R118, UR6 ;  /* 0x0000000676787c20 */ /* 0x000fe20008410000 */
[----:B------:R-:W-:Y:S01]  /*3cc0*/  FMUL.FTZ R119, R71, R132 ;  /* 0x0000008447777220 */ /* 0x000fe20000410000 */
[----:B------:R-:W-:Y:S01]  /*3cd0*/  MOV R151, RZ ;  /* 0x000000ff00977202 */ /* 0x000fe20000000f00 */
[-C--:B------:R-:W-:Y:S01]  /*3ce0*/  FMUL.FTZ R116, R72, R121.reuse ;  /* 0x0000007948747220 */ /* 0x080fe20000410000 */
[-C--:B------:R-:W-:Y:S01]  /*3cf0*/  FMUL.FTZ R118, R73, R120.reuse ;  /* 0x0000007849767220 */ /* 0x080fe20000410000 */
[----:B------:R-:W-:Y:S01]  /*3d00*/  @P5 FMUL.FTZ R151, R206, R121 ;  /* 0x00000079ce975220 */ /* 0x000fe20000410000 */
[----:B------:R-:W-:Y:S01]  /*3d10*/  FSEL R119, R119, RZ, P3 ;  /* 0x000000ff77777208 */ /* 0x000fe20001800000 */
[----:B------:R-:W-:Y:S01]  /*3d20*/  @P6 FMUL.FTZ R202, R123, R120 ;  /* 0x000000787bca6220 */ /* 0x000fe20000410000 */
[----:B------:R-:W-:-:S02]  /*3d30*/  FSEL R116, R116, RZ, P5 ;  /* 0x000000ff74747208 */ /* 0x000fc40002800000 */
[----:B------:R-:W-:Y:S02]  /*3d40*/  FSEL R121, R118, RZ, P6 ;  /* 0x000000ff76797208 */ /* 0x000fe40003000000 */
[----:B------:R-:W-:Y:S02]  /*3d50*/  F2FP.F16.F32.PACK_AB R119, R119, R204 ;  /* 0x000000cc7777723e */ /* 0x000fe400000000ff */
[----:B------:R-:W-:Y:S02]  /*3d60*/  F2FP.F16.F32.PACK_AB R118, R127, R122 ;  /* 0x0000007a7f76723e */ /* 0x000fe400000000ff */
[----:B------:R-:W-:Y:S01]  /*3d70*/  F2FP.F16.F32.PACK_AB R116, R121, R116 ;  /* 0x000000747974723e */ /* 0x000fe200000000ff */
[----:B------:R-:W-:Y:S06]  /*3d80*/  BRA `(.L_x_8147) ;  /* 0x0000000800dc7947 */ /* 0x000fec0003800000 */
.L_x_8145:
        /* <DEDUP_REMOVED lines=9> */
[C---:B------:R-:W-:Y:S01]  /*3e20*/  FMUL.FTZ R90, R194.reuse, R213 ;  /* 0x000000d5c25a7220 */ /* 0x040fe20000410000 */
[--C-:B------:R-:W-:Y:S01]  /*3e30*/  FFMA.FTZ R223, R223, R198, R199.reuse ;  /* 0x000000c6dfdf7223 */ /* 0x100fe200000100c7 */
[----:B------:R-:W-:Y:S01]  /*3e40*/  FMUL.FTZ R91, R194, R85 ;  /* 0x00000055c25b7220 */ /* 0x000fe20000410000 */
        /* <DEDUP_REMOVED lines=10> */
[----:B------:R-:W-:Y:S01]  /*3ef0*/  FMUL.FTZ R84, R74, R85 ;  /* 0x000000554a547220 */ /* 0x000fe20000410000 */
[----:B------:R-:W-:Y:S01]  /*3f00*/  FMUL.FTZ R86, R0, UR6 ;  /* 0x0000000600567c20 */ /* 0x000fe20008410000 */
[----:B------:R-:W-:Y:S01]  /*3f10*/  FADD.FTZ R217, R217, -R220 ;  /* 0x800000dcd9d97221 */ /* 0x000fe20000010000 */
[----:B------:R-:W-:Y:S01]  /*3f20*/  HFMA2 R0, -RZ, RZ, 0, 0 ;  /* 0x00000000ff007431 */ /* 0x000fe200000001ff */
[----:B------:R-:W-:Y:S02]  /*3f30*/  CS2R R200, SRZ ;  /* 0x0000000000c87805 */ /* 0x000fe4000001ff00 */
[----:B------:R-:W-:Y:S01]  /*3f40*/  FSEL R126, R84, RZ, P5 ;  /* 0x000000ff547e7208 */ /* 0x000fe20002800000 */
[----:B------:R-:W-:Y:S01]  /*3f50*/  FMUL.FTZ R84, R194, R215 ;  /* 0x000000d7c2547220 */ /* 0x000fe20000410000 */
[-C--:B------:R-:W-:Y:S01]  /*3f60*/  FMUL.FTZ R85, R75, R86.reuse ;  /* 0x000000564b557220 */ /* 0x080fe20000410000 */
[----:B------:R-:W-:Y:S01]  /*3f70*/  LOP3.LUT P5, RZ, R133, 0xff00, RZ, 0xc0, !PT ;  /* 0x0000ff0085ff7812 */ /* 0x000fe200078ac0ff */
[----:B------:R-:W-:Y:S01]  /*3f80*/  @P6 FMUL.FTZ R0, R121, R86 ;  /* 0x0000005679006220 */ /* 0x000fe20000410000 */
[-C--:B------:R-:W-:Y:S01]  /*3f90*/  FMUL.FTZ R87, R84, R134.reuse ;  /* 0x0000008654577220 */ /* 0x080fe20000410000 */
[C---:B------:R-:W-:Y:S01]  /*3fa0*/  FMUL.FTZ R86, R194.reuse, R223 ;  /* 0x000000dfc2567220 */ /* 0x040fe20000410000 */
[----:B------:R-:W-:Y:S01]  /*3fb0*/  FSEL R127, R85, RZ, P6 ;  /* 0x000000ff557f7208 */ /* 0x000fe20003000000 */
[----:B------:R-:W-:Y:S01]  /*3fc0*/  FMUL.FTZ R85, R194, R217 ;  /* 0x000000d9c2557220 */ /* 0x000fe20000410000 */
[----:B------:R-:W-:Y:S01]  /*3fd0*/  FMUL.FTZ R117, R87, UR6 ;  /* 0x0000000657757c20 */ /* 0x000fe20008410000 */
[----:B------:R-:W-:Y:S01]  /*3fe0*/  LOP3.LUT P6, RZ, R133, 0xff0000, RZ, 0xc0, !PT ;  /* 0x00ff000085ff7812 */ /* 0x000fe200078cc0ff */
[-C--:B------:R-:W-:Y:S01]  /*3ff0*/  FMUL.FTZ R89, R86, R134.reuse ;  /* 0x0000008656597220 */ /* 0x080fe20000410000 */
[----:B------:R-:W-:Y:S01]  /*4000*/  FMUL.FTZ R88, R85, R134 ;  /* 0x0000008655587220 */ /* 0x000fe20000410000 */
[----:B------:R-:W-:-:S02]  /*4010*/  @P3 HADD2.F32 R116, -RZ, R122.H0_H0 ;  /* 0x2000007aff743230 */ /* 0x000fc40000004100 */
[-C--:B------:R-:W-:Y:S01]  /*4020*/  FMUL.FTZ R87, R68, R117.reuse ;  /* 0x0000007544577220 */ /* 0x080fe20000410000 */
[----:B------:R-:W-:Y:S01]  /*4030*/  FMUL.FTZ R89, R89, UR6 ;  /* 0x0000000659597c20 */ /* 0x000fe20008410000 */
[----:B------:R-:W-:Y:S02]  /*4040*/  @P5 HADD2.F32 R119, -RZ, R122.H1_H1 ;  /* 0x3000007aff775230 */ /* 0x000fe40000004100 */
[----:B------:R-:W-:Y:S01]  /*4050*/  FMUL.FTZ R88, R88, UR6 ;  /* 0x0000000658587c20 */ /* 0x000fe20008410000 */
[----:B------:R-:W-:Y:S01]  /*4060*/  @P3 FMUL.FTZ R201, R116, R117 ;  /* 0x0000007574c93220 */ /* 0x000fe20000410000 */
[----:B------:R-:W-:Y:S01]  /*4070*/  FSEL R122, R87, RZ, P3 ;  /* 0x000000ff577a7208 */ /* 0x000fe20001800000 */
[----:B------:R-:W-:Y:S01]  /*4080*/  FMUL.FTZ R87, R70, R89 ;  /* 0x0000005946577220 */ /* 0x000fe20000410000 */
[----:B------:R-:W-:Y:S01]  /*4090*/  ISETP.GE.U32.AND P3, PT, R132, RZ, PT ;  /* 0x000000ff8400720c */ /* 0x000fe20003f66070 */
[-C--:B------:R-:W-:Y:S01]  /*40a0*/  @P5 FMUL.FTZ R196, R119, R88.reuse ;  /* 0x0000005877c45220 */ /* 0x080fe20000410000 */
[----:B------:R-:W-:Y:S01]  /*40b0*/  FMUL.FTZ R88, R69, R88 ;  /* 0x0000005845587220 */ /* 0x000fe20000410000 */
[----:B------:R-:W-:Y:S01]  /*40c0*/  FFMA.FTZ R222, R222, R198, R199 ;  /* 0x000000c6dede7223 */ /* 0x000fe200000100c7 */
[----:B------:R-:W-:Y:S01]  /*40d0*/  @P6 HADD2.F32 R118, -RZ, R123.H0_H0 ;  /* 0x2000007bff766230 */ /* 0x000fe20000004100 */
[----:B------:R-:W-:-:S02]  /*40e0*/  ISETP.GE.U32.AND.EX P3, PT, R133, 0x1000000, PT, P3 ;  /* 0x010000008500780c */ /* 0x000fc40003f66130 */
[----:B------:R-:W-:Y:S02]  /*40f0*/  CS2R R202, SRZ ;  /* 0x0000000000ca7805 */ /* 0x000fe4000001ff00 */
[----:B------:R-:W-:Y:S01]  /*4100*/  FSEL R133, R87, RZ, P6 ;  /* 0x000000ff57857208 */ /* 0x000fe20003000000 */
[-CC-:B------:R-:W-:Y:S01]  /*4110*/  FFMA.FTZ R87, R210, R198.reuse, R199.reuse ;  /* 0x000000c6d2577223 */ /* 0x180fe200000100c7 */
[----:B------:R-:W-:Y:S01]  /*4120*/  FSEL R205, R88, RZ, P5 ;  /* 0x000000ff58cd7208 */ /* 0x000fe20002800000 */
[----:B------:R-:W-:Y:S01]  /*4130*/  FADD.FTZ R221, R221, -R222 ;  /* 0x800000dedddd7221 */ /* 0x000fe20000010000 */
[----:B------:R-:W-:Y:S01]  /*4140*/  FFMA.FTZ R88, R211, R198, R199 ;  /* 0x000000c6d3587223 */ /* 0x000fe200000100c7 */
[----:B------:R-:W-:Y:S01]  /*4150*/  @P6 FMUL.FTZ R203, R118, R89 ;  /* 0x0000005976cb6220 */ /* 0x000fe20000410000 */
[----:B------:R-:W-:Y:S01]  /*4160*/  LOP3.LUT P5, RZ, R132, 0xff, RZ, 0xc0, !PT ;  /* 0x000000ff84ff7812 */ /* 0x000fe200078ac0ff */
[----:B------:R-:W-:Y:S01]  /*4170*/  FADD.FTZ R89, R208, -R87 ;  /* 0x80000057d0597221 */ /* 0x000fe20000010000 */
[----:B------:R-:W-:Y:S01]  /*4180*/  LOP3.LUT P6, RZ, R132, 0xff00, RZ, 0xc0, !PT ;  /* 0x0000ff0084ff7812 */ /* 0x000fe200078cc0ff */
[C---:B------:R-:W-:Y:S01]  /*4190*/  FMUL.FTZ R87, R194.reuse, R221 ;  /* 0x000000ddc2577220 */ /* 0x040fe20000410000 */
[----:B------:R-:W-:Y:S01]  /*41a0*/  FADD.FTZ R151, R151, -R88 ;  /* 0x8000005897977221 */ /* 0x000fe20000010000 */
[----:B------:R-:W-:Y:S01]  /*41b0*/  FMUL.FTZ R89, R194, R89 ;  /* 0x00000059c2597220 */ /* 0x000fe20000410000 */
[----:B------:R-:W-:-:S02]  /*41c0*/  @P3 HADD2.F32 R123, -RZ, R123.H1_H1 ;  /* 0x3000007bff7b3230 */ /* 0x000fc40000004100 */
[-C--:B------:R-:W-:Y:S01]  /*41d0*/  FMUL.FTZ R116, R87, R134.reuse ;  /* 0x0000008657747220 */ /* 0x080fe20000410000 */
[----:B------:R-:W-:Y:S01]  /*41e0*/  FMUL.FTZ R88, R194, R151 ;  /* 0x00000097c2587220 */ /* 0x000fe20000410000 */
[-C--:B------:R-:W-:Y:S01]  /*41f0*/  FMUL.FTZ R117, R89, R134.reuse ;  /* 0x0000008659757220 */ /* 0x080fe20000410000 */
[----:B------:R-:W-:Y:S01]  /*4200*/  MOV R151, RZ ;  /* 0x000000ff00977202 */ /* 0x000fe20000000f00 */
[----:B------:R-:W-:Y:S01]  /*4210*/  FMUL.FTZ R118, R116, UR6 ;  /* 0x0000000674767c20 */ /* 0x000fe20008410000 */
[----:B------:R-:W-:Y:S01]  /*4220*/  FMUL.FTZ R116, R88, R134 ;  /* 0x0000008658747220 */ /* 0x000fe20000410000 */
[--C-:B------:R-:W-:Y:S02]  /*4230*/  @P5 HADD2.F32 R132, -RZ, R120.reuse.H0_H0 ;  /* 0x20000078ff845230 */ /* 0x100fe40000004100 */
[----:B------:R-:W-:Y:S02]  /*4240*/  @P6 HADD2.F32 R121, -RZ, R120.H1_H1 ;  /* 0x30000078ff796230 */ /* 0x000fe40000004100 */
[----:B------:R-:W-:Y:S01]  /*4250*/  FMUL.FTZ R119, R116, UR6 ;  /* 0x0000000674777c20 */ /* 0x000fe20008410000 */
[----:B------:R-:W-:Y:S01]  /*4260*/  FMUL.FTZ R120, R117, UR6 ;  /* 0x0000000675787c20 */ /* 0x000fe20008410000 */
[-C--:B------:R-:W-:Y:S01]  /*4270*/  @P3 FMUL.FTZ R200, R123, R118.reuse ;  /* 0x000000767bc83220 */ /* 0x080fe20000410000 */
[----:B------:R-:W-:Y:S01]  /*4280*/  FMUL.FTZ R118, R71, R118 ;  /* 0x0000007647767220 */ /* 0x000fe20000410000 */
[-C--:B------:R-:W-:Y:S01]  /*4290*/  FMUL.FTZ R116, R72, R119.reuse ;  /* 0x0000007748747220 */ /* 0x080fe20000410000 */
[-C--:B------:R-:W-:Y:S01]  /*42a0*/  FMUL.FTZ R117, R73, R120.reuse ;  /* 0x0000007849757220 */ /* 0x080fe20000410000 */
[----:B------:R-:W-:Y:S01]  /*42b0*/  @P6 FMUL.FTZ R202, R121, R120 ;  /* 0x0000007879ca6220 */ /* 0x000fe20000410000 */
[----:B------:R-:W-:Y:S01]  /*42c0*/  @P5 FMUL.FTZ R151, R132, R119 ;  /* 0x0000007784975220 */ /* 0x000fe20000410000 */
        /* <DEDUP_REMOVED lines=8> */
.L_x_8148:
        /* <DEDUP_REMOVED lines=8> */
[C---:B------:R-:W-:Y:S01]  /*43d0*/  FMUL.FTZ R213, R194.reuse, R213 ;  /* 0x000000d5c2d57220 */ /* 0x040fe20000410000 */
[----:B------:R-:W-:Y:S01]  /*43e0*/  FADD.FTZ R215, R215, -R118 ;  /* 0x80000076d7d77221 */ /* 0x000fe20000010000 */
[----:B------:R-:W-:Y:S01]  /*43f0*/  FMUL.FTZ R119, R194, R117 ;  /* 0x00000075c2777220 */ /* 0x000fe20000410000 */
[----:B------:R-:W-:Y:S01]  /*4400*/  FFMA.FTZ R223, R223, R198, R199 ;  /* 0x000000c6dfdf7223 */ /* 0x000fe200000100c7 */
[----:B------:R-:W-:Y:S01]  /*4410*/  FMUL.FTZ R0, R134, R213 ;  /* 0x000000d586007220 */ /* 0x000fe20000410000 */
[----:B------:R-:W-:Y:S01]  /*4420*/  LOP3.LUT P3, RZ, R133, 0xff, RZ, 0xc0, !PT ;  /* 0x000000ff85ff7812 */ /* 0x000fe2000786c0ff */
[----:B-----5:R-:W-:-:S02]  /*4430*/  @P5 HADD2.F32 R116, -RZ, R121.H0_H0 ;  /* 0x20000079ff745230 */ /* 0x020fc40000004100 */
[----:B------:R-:W-:Y:S01]  /*4440*/  FFMA.FTZ R220, R220, R198, R199 ;  /* 0x000000c6dcdc7223 */ /* 0x000fe200000100c7 */
[----:B------:R-:W-:Y:S01]  /*4450*/  FMUL.FTZ R117, R0, UR6 ;  /* 0x0000000600757c20 */ /* 0x000fe20008410000 */
[----:B------:R-:W-:Y:S01]  /*4460*/  FMUL.FTZ R0, R134, R119 ;  /* 0x0000007786007220 */ /* 0x000fe20000410000 */
[----:B------:R-:W-:Y:S02]  /*4470*/  @P6 HADD2.F32 R121, -RZ, R121.H1_H1 ;  /* 0x30000079ff796230 */ /* 0x000fe40000004100 */
[----:B------:R-:W-:Y:S01]  /*4480*/  FADD.FTZ R223, R218, -R223 ;  /* 0x800000dfdadf7221 */ /* 0x000fe20000010000 */
[-C--:B------:R-:W-:Y:S01]  /*4490*/  @P5 FMUL.FTZ R197, R116, R117.reuse ;  /* 0x0000007574c55220 */ /* 0x080fe20000410000 */
[----:B------:R-:W-:Y:S01]  /*44a0*/  FMUL.FTZ R118, R0, UR6 ;  /* 0x0000000600767c20 */ /* 0x000fe20008410000 */
[----:B------:R-:W-:Y:S01]  /*44b0*/  FMUL.FTZ R117, R74, R117 ;  /* 0x000000754a757220 */ /* 0x000fe20000410000 */
[----:B------:R-:W-:Y:S02]  /*44c0*/  HFMA2 R0, -RZ, RZ, 0, 0 ;  /* 0x00000000ff007431 */ /* 0x000fe400000001ff */
[C---:B------:R-:W-:Y:S01]  /*44d0*/  FMUL.FTZ R215, R194.reuse, R215 ;  /* 0x000000d7c2d77220 */ /* 0x040fe20000410000 */
[-C--:B------:R-:W-:Y:S01]  /*44e0*/  FMUL.FTZ R116, R75, R118.reuse ;  /* 0x000000764b747220 */ /* 0x080fe20000410000 */
[----:B------:R-:W-:Y:S01]  /*44f0*/  @P6 FMUL.FTZ R0, R121, R118 ;  /* 0x0000007679006220 */ /* 0x000fe20000410000 */
[----:B------:R-:W-:Y:S01]  /*4500*/  FSEL R117, R117, RZ, P5 ;  /* 0x000000ff75757208 */ /* 0x000fe20002800000 */
[----:B------:R-:W-:Y:S01]  /*4510*/  FADD.FTZ R217, R217, -R220 ;  /* 0x800000dcd9d97221 */ /* 0x000fe20000010000 */
[C---:B------:R-:W-:Y:S01]  /*4520*/  LOP3.LUT P5, RZ, R133.reuse, 0xff00, RZ, 0xc0, !PT ;  /* 0x0000ff0085ff7812 */ /* 0x040fe200078ac0ff */
[----:B------:R-:W-:Y:S01]  /*4530*/  FMUL.FTZ R119, R194, R223 ;  /* 0x000000dfc2777220 */ /* 0x000fe20000410000 */
[----:B------:R-:W-:Y:S01]  /*4540*/  FSEL R126, R116, RZ, P6 ;  /* 0x000000ff747e7208 */ /* 0x000fe20003000000 */
[----:B------:R-:W-:Y:S01]  /*4550*/  FMUL.FTZ R116, R134, R215 ;  /* 0x000000d786747220 */ /* 0x000fe20000410000 */
[----:B------:R-:W-:Y:S01]  /*4560*/  LOP3.LUT P6, RZ, R133, 0xff0000, RZ, 0xc0, !PT ;  /* 0x00ff000085ff7812 */ /* 0x000fe200078cc0ff */
[----:B------:R-:W-:Y:S01]  /*4570*/  FMUL.FTZ R217, R194, R217 ;  /* 0x000000d9c2d97220 */ /* 0x000fe20000410000 */
[----:B------:R-:W-:Y:S01]  /*4580*/  FMUL.FTZ R119, R134, R119 ;  /* 0x0000007786777220 */ /* 0x000fe20000410000 */
[----:B------:R-:W-:Y:S01]  /*4590*/  FMUL.FTZ R121, R116, UR6 ;  /* 0x0000000674797c20 */ /* 0x000fe20008410000 */
[----:B------:R-:W-:-:S02]  /*45a0*/  @P3 HADD2.F32 R200, -RZ, R122.H0_H0 ;  /* 0x2000007affc83230 */ /* 0x000fc40000004100 */
[----:B------:R-:W-:Y:S01]  /*45b0*/  FMUL.FTZ R118, R134, R217 ;  /* 0x000000d986767220 */ /* 0x000fe20000410000 */
[----:B------:R-:W-:Y:S01]  /*45c0*/  FMUL.FTZ R119, R119, UR6 ;  /* 0x0000000677777c20 */ /* 0x000fe20008410000 */
[-C--:B------:R-:W-:Y:S01]  /*45d0*/  FMUL.FTZ R116, R68, R121.reuse ;  /* 0x0000007944747220 */ /* 0x080fe20000410000 */
[----:B------:R-:W-:Y:S01]  /*45e0*/  CS2R R202, SRZ ;  /* 0x0000000000ca7805 */ /* 0x000fe2000001ff00 */
[----:B------:R-:W-:Y:S01]  /*45f0*/  @P5 HADD2.F32 R127, -RZ, R122.H1_H1 ;  /* 0x3000007aff7f5230 */ /* 0x000fe20000004100 */
[----:B------:R-:W-:Y:S01]  /*4600*/  MOV R201, RZ ;  /* 0x000000ff00c97202 */ /* 0x000fe20000000f00 */
        /* <DEDUP_REMOVED lines=11> */
[----:B------:R-:W-:Y:S01]  /*46c0*/  FADD.FTZ R221, R221, -R222 ;  /* 0x800000dedddd7221 */ /* 0x000fe20000010000 */
[-CC-:B------:R-:W-:Y:S01]  /*46d0*/  FFMA.FTZ R119, R210, R198.reuse, R199.reuse ;  /* 0x000000c6d2777223 */ /* 0x180fe200000100c7 */
[----:B------:R-:W-:Y:S02]  /*46e0*/  FSEL R127, R118, RZ, P5 ;  /* 0x000000ff767f7208 */ /* 0x000fe40002800000 */
[----:B------:R-:W-:Y:S01]  /*46f0*/  ISETP.GE.U32.AND.EX P3, PT, R133, 0x1000000, PT, P3 ;  /* 0x010000008500780c */ /* 0x000fe20003f66130 */
[----:B------:R-:W-:Y:S01]  /*4700*/  FMUL.FTZ R221, R194, R221 ;  /* 0x000000ddc2dd7220 */ /* 0x000fe20000410000 */
[----:B------:R-:W-:Y:S01]  /*4710*/  FSEL R204, R116, RZ, P6 ;  /* 0x000000ff74cc7208 */ /* 0x000fe20003000000 */
[----:B------:R-:W-:Y:S01]  /*4720*/  FFMA.FTZ R116, R211, R198, R199 ;  /* 0x000000c6d3747223 */ /* 0x000fe200000100c7 */
[----:B------:R-:W-:Y:S01]  /*4730*/  LOP3.LUT P5, RZ, R132, 0xff, RZ, 0xc0, !PT ;  /* 0x000000ff84ff7812 */ /* 0x000fe200078ac0ff */
[----:B------:R-:W-:Y:S01]  /*4740*/  FADD.FTZ R119, R208, -R119 ;  /* 0x80000077d0777221 */ /* 0x000fe20000010000 */
[----:B------:R-:W-:Y:S01]  /*4750*/  LOP3.LUT P6, RZ, R132, 0xff00, RZ, 0xc0, !PT ;  /* 0x0000ff0084ff7812 */ /* 0x000fe200078cc0ff */
[----:B------:R-:W-:Y:S01]  /*4760*/  FADD.FTZ R151, R151, -R116 ;  /* 0x8000007497977221 */ /* 0x000fe20000010000 */
[----:B------:R-:W-:Y:S01]  /*4770*/  FMUL.FTZ R116, R134, R221 ;  /* 0x000000dd86747220 */ /* 0x000fe20000410000 */
[----:B------:R-:W-:Y:S01]  /*4780*/  FMUL.FTZ R119, R194, R119 ;  /* 0x00000077c2777220 */ /* 0x000fe20000410000 */
[----:B------:R-:W-:Y:S01]  /*4790*/  F2FP.F16.F32.PACK_AB R117, R126, R117 ;  /* 0x000000757e75723e */ /* 0x000fe200000000ff */
[----:B------:R-:W-:Y:S01]  /*47a0*/  FMUL.FTZ R151, R194, R151 ;  /* 0x00000097c2977220 */ /* 0x000fe20000410000 */
[----:B------:R-:W-:Y:S01]  /*47b0*/  FMUL.FTZ R132, R116, UR6 ;  /* 0x0000000674847c20 */ /* 0x000fe20008410000 */
[----:B------:R-:W-:-:S02]  /*47c0*/  @P3 HADD2.F32 R121, -RZ, R123.H1_H1 ;  /* 0x3000007bff793230 */ /* 0x000fc40000004100 */
[C---:B------:R-:W-:Y:S01]  /*47d0*/  FMUL.FTZ R118, R134.reuse, R119 ;  /* 0x0000007786767220 */ /* 0x040fe20000410000 */
[----:B------:R-:W-:Y:S01]  /*47e0*/  FMUL.FTZ R116, R134, R151 ;  /* 0x0000009786747220 */ /* 0x000fe20000410000 */
[-C--:B------:R-:W-:Y:S01]  /*47f0*/  FMUL.FTZ R119, R71, R132.reuse ;  /* 0x0000008447777220 */ /* 0x080fe20000410000 */
[--C-:B------:R-:W-:Y:S02]  /*4800*/  @P5 HADD2.F32 R206, -RZ, R120.reuse.H0_H0 ;  /* 0x20000078ffce5230 */ /* 0x100fe40000004100 */
[----:B------:R-:W-:Y:S01]  /*4810*/  @P3 FMUL.FTZ R200, R121, R132 ;  /* 0x0000008479c83220 */ /* 0x000fe20000410000 */
[----:B------:R-:W-:Y:S02]  /*4820*/  @P6 HADD2.F32 R123, -RZ, R120.H1_H1 ;  /* 0x30000078ff7b6230 */ /* 0x000fe40000004100 */
[----:B------:R-:W-:Y:S01]  /*4830*/  FMUL.FTZ R121, R116, UR6 ;  /* 0x0000000674797c20 */ /* 0x000fe20008410000 */
[----:B------:R-:W-:Y:S01]  /*4840*/  FMUL.FTZ R120, R118, UR6 ;  /* 0x0000000676787c20 */ /* 0x000fe20008410000 */
[----:B------:R-:W-:-:S02]  /*4850*/  MOV R151, RZ ;  /* 0x000000ff00977202 */ /* 0x000fc40000000f00 */
[-C--:B------:R-:W-:Y:S01]  /*4860*/  FMUL.FTZ R116, R72, R121.reuse ;  /* 0x0000007948747220 */ /* 0x080fe20000410000 */
[-C--:B------:R-:W-:Y:S01]  /*4870*/  FMUL.FTZ R118, R73, R120.reuse ;  /* 0x0000007849767220 */ /* 0x080fe20000410000 */
[----:B------:R-:W-:Y:S01]  /*4880*/  @P5 FMUL.FTZ R151, R206, R121 ;  /* 0x00000079ce975220 */ /* 0x000fe20000410000 */
[----:B------:R-:W-:Y:S01]  /*4890*/  FSEL R119, R119, RZ, P3 ;  /* 0x000000ff77777208 */ /* 0x000fe20001800000 */
[----:B------:R-:W-:Y:S01]  /*48a0*/  @P6 FMUL.FTZ R202, R123, R120 ;  /* 0x000000787bca6220 */ /* 0x000fe20000410000 */
[----:B------:R-:W-:Y:S02]  /*48b0*/  FSEL R116, R116, RZ, P5 ;  /* 0x000000ff74747208 */ /* 0x000fe40002800000 */
[----:B------:R-:W-:Y:S02]  /*48c0*/  FSEL R121, R118, RZ, P6 ;  /* 0x000000ff76797208 */ /* 0x000fe40003000000 */
[----:B------:R-:W-:Y:S02]  /*48d0*/  F2FP.F16.F32.PACK_AB R119, R119, R204 ;  /* 0x000000cc7777723e */ /* 0x000fe400000000ff */
[----:B------:R-:W-:-:S02]  /*48e0*/  F2FP.F16.F32.PACK_AB R118, R127, R122 ;  /* 0x0000007a7f76723e */ /* 0x000fc400000000ff */
[----:B------:R-:W-:-:S07]  /*48f0*/  F2FP.F16.F32.PACK_AB R116, R121, R116 ;  /* 0x000000747974723e */ /* 0x000fce00000000ff */
.L_x_8147:
        /* <DEDUP_REMOVED lines=21> */
[-CC-:B------:R-:W-:Y:S01]  /*4a50*/  FFMA.FTZ R88, R149, R198.reuse, R199.reuse ;  /* 0x000000c695587223 */ /* 0x180fe200000100c7 */
[----:B------:R-:W-:Y:S01]  /*4a60*/  FADD.FTZ R139, R139, -R0 ;  /* 0x800000008b8b7221 */ /* 0x000fe20000010000 */
[----:B------:R-:W-:Y:S01]  /*4a70*/  FFMA.FTZ R86, R145, R198, R199 ;  /* 0x000000c691567223 */ /* 0x000fe200000100c7 */
[----:B------:R-:W-:Y:S01]  /*4a80*/  FADD.FTZ R85, R140, -R85 ;  /* 0x800000558c557221 */ /* 0x000fe20000010000 */
[----:B------:R-:W-:Y:S01]  /*4a90*/  LOP3.LUT P5, RZ, R129, 0xff, RZ, 0xc0, !PT ;  /* 0x000000ff81ff7812 */ /* 0x000fe200078ac0ff */
[C---:B------:R-:W-:Y:S01]  /*4aa0*/  FFMA.FTZ R90, R194.reuse, R139, R114 ;  /* 0x0000008bc25a7223 */ /* 0x040fe20000010072 */
[----:B------:R-:W-:Y:S01]  /*4ab0*/  FADD.FTZ R147, R147, -R88 ;  /* 0x8000005893937221 */ /* 0x000fe20000010000 */
[----:B------:R-:W-:Y:S01]  /*4ac0*/  FFMA.FTZ R91, R194, R85, R115 ;  /* 0x00000055c25b7223 */ /* 0x000fe20000010073 */
[----:B------:R-:W-:Y:S01]  /*4ad0*/  FADD.FTZ R143, R143, -R86 ;  /* 0x800000568f8f7221 */ /* 0x000fe20000010000 */
[-C--:B------:R-:W-:Y:S01]  /*4ae0*/  FMUL.FTZ R0, R90, R134.reuse ;  /* 0x000000865a007220 */ /* 0x080fe20000410000 */
[----:B------:R-:W-:Y:S01]  /*4af0*/  CS2R R126, SRZ ;  /* 0x00000000007e7805 */ /* 0x000fe2000001ff00 */
[----:B-----5:R-:W-:Y:S01]  /*4b00*/  @P6 HADD2.F32 R84, -RZ, R121.H0_H0 ;  /* 0x20000079ff546230 */ /* 0x020fe20000004100 */
[----:B------:R-:W-:Y:S01]  /*4b10*/  LOP3.LUT P3, RZ, R129, 0xff0000, RZ, 0xc0, !PT ;  /* 0x00ff000081ff7812 */ /* 0x000fe2000786c0ff */
[----:B------:R-:W-:Y:S01]  /*4b20*/  FMUL.FTZ R117, R0, UR6 ;  /* 0x0000000600757c20 */ /* 0x000fe20008410000 */
[----:B------:R-:W-:Y:S01]  /*4b30*/  FFMA.FTZ R86, R194, R147, R94 ;  /* 0x00000093c2567223 */ /* 0x000fe2000001005e */
[----:B------:R-:W-:Y:S01]  /*4b40*/  FMUL.FTZ R85, R91, R134 ;  /* 0x000000865b557220 */ /* 0x000fe20000410000 */
[----:B------:R-:W-:Y:S01]  /*4b50*/  LOP3.LUT P2, RZ, R128, 0xff000000, RZ, 0xc0, !PT ;  /* 0xff00000080ff7812 */ /* 0x000fe2000784c0ff */
[----:B------:R-:W-:Y:S01]  /*4b60*/  @P6 FMUL.FTZ R127, R117, R84 ;  /* 0x00000054757f6220 */ /* 0x000fe20000410000 */
[----:B------:R-:W-:Y:S01]  /*4b70*/  FFMA.FTZ R84, R194, R143, R92 ;  /* 0x0000008fc2547223 */ /* 0x000fe2000001005c */
[-C--:B------:R-:W-:Y:S01]  /*4b80*/  FMUL.FTZ R89, R86, R134.reuse ;  /* 0x0000008656597220 */ /* 0x080fe20000410000 */
[----:B------:R-:W-:Y:S01]  /*4b90*/  FMUL.FTZ R118, R85, UR6 ;  /* 0x0000000655767c20 */ /* 0x000fe20008410000 */
[----:B------:R-:W-:Y:S01]  /*4ba0*/  FMUL.FTZ R85, R66, R117 ;  /* 0x0000007542557220 */ /* 0x000fe20000410000 */
[----:B------:R-:W-:Y:S01]  /*4bb0*/  FMUL.FTZ R87, R84, R134 ;  /* 0x0000008654577220 */ /* 0x000fe20000410000 */
[----:B------:R-:W-:Y:S01]  /*4bc0*/  FMUL.FTZ R89, R89, UR6 ;  /* 0x0000000659597c20 */ /* 0x000fe20008410000 */
[----:B------:R-:W-:Y:S01]  /*4bd0*/  @P5 HADD2.F32 R88, -RZ, R122.H0_H0 ;  /* 0x2000007aff585230 */ /* 0x000fe20000004100 */
[----:B------:R-:W-:Y:S01]  /*4be0*/  CS2R R130, SRZ ;  /* 0x0000000000827805 */ /* 0x000fe2000001ff00 */
[----:B------:R-:W-:Y:S01]  /*4bf0*/  FMUL.FTZ R119, R87, UR6 ;  /* 0x0000000657777c20 */ /* 0x000fe20008410000 */
[----:B------:R-:W-:Y:S01]  /*4c00*/  FSEL R132, R85, RZ, P6 ;  /* 0x000000ff55847208 */ /* 0x000fe20003000000 */
[----:B------:R-:W-:-:S02]  /*4c10*/  @P3 HADD2.F32 R116, -RZ, R123.H0_H0 ;  /* 0x2000007bff743230 */ /* 0x000fc40000004100 */
[----:B------:R-:W-:Y:S01]  /*4c20*/  FMUL.FTZ R87, R67, R118 ;  /* 0x0000007643577220 */ /* 0x000fe20000410000 */
[----:B------:R-:W-:Y:S01]  /*4c30*/  FMUL.FTZ R85, R62, R89 ;  /* 0x000000593e557220 */ /* 0x000fe20000410000 */
[----:B------:R-:W-:Y:S01]  /*4c40*/  @P5 FMUL.FTZ R131, R119, R88 ;  /* 0x0000005877835220 */ /* 0x000fe20000410000 */
[----:B------:R-:W-:Y:S01]  /*4c50*/  FMUL.FTZ R88, R60, R119 ;  /* 0x000000773c587220 */ /* 0x000fe20000410000 */
[----:B------:R-:W-:Y:S01]  /*4c60*/  MOV R133, RZ ;  /* 0x000000ff00857202 */ /* 0x000fe20000000f00 */
[----:B------:R-:W-:Y:S02]  /*4c70*/  @P2 HADD2.F32 R121, -RZ, R121.H1_H1 ;  /* 0x30000079ff792230 */ /* 0x000fe40000004100 */
[----:B------:R-:W-:Y:S01]  /*4c80*/  @P3 FMUL.FTZ R133, R89, R116 ;  /* 0x0000007459853220 */ /* 0x000fe20000410000 */
[----:B------:R-:W-:Y:S01]  /*4c90*/  FSEL R139, R87, RZ, P2 ;  /* 0x000000ff578b7208 */ /* 0x000fe20001000000 */
[-CC-:B------:R-:W-:Y:S01]  /*4ca0*/  FFMA.FTZ R87, R146, R198.reuse, R199.reuse ;  /* 0x000000c692577223 */ /* 0x180fe200000100c7 */
[----:B------:R-:W-:Y:S01]  /*4cb0*/  FSEL R142, R85, RZ, P3 ;  /* 0x000000ff558e7208 */ /* 0x000fe20001800000 */
[-CC-:B------:R-:W-:Y:S01]  /*4cc0*/  FFMA.FTZ R85, R138, R198.reuse, R199.reuse ;  /* 0x000000c68a557223 */ /* 0x180fe200000100c7 */
[-CC-:B------:R-:W-:Y:S01]  /*4cd0*/  FFMA.FTZ R89, R150, R198.reuse, R199.reuse ;  /* 0x000000c696597223 */ /* 0x180fe200000100c7 */
[----:B------:R-:W-:Y:S01]  /*4ce0*/  FFMA.FTZ R198, R137, R198, R199 ;  /* 0x000000c689c67223 */ /* 0x000fe200000100c7 */
[----:B------:R-:W-:Y:S01]  /*4cf0*/  HFMA2 R0, -RZ, RZ, 0, 0 ;  /* 0x00000000ff007431 */ /* 0x000fe200000001ff */
[----:B------:R-:W-:Y:S01]  /*4d00*/  FSEL R140, R88, RZ, P5 ;  /* 0x000000ff588c7208 */ /* 0x000fe20002800000 */
[----:B------:R-:W-:Y:S01]  /*4d10*/  @P2 FMUL.FTZ R0, R118, R121 ;  /* 0x0000007976002220 */ /* 0x000fe20000410000 */
[----:B------:R-:W-:Y:S01]  /*4d20*/  LOP3.LUT P6, RZ, R129, 0xff00, RZ, 0xc0, !PT ;  /* 0x0000ff0081ff7812 */ /* 0x000fe200078cc0ff */
[----:B------:R-:W-:Y:S01]  /*4d30*/  FADD.FTZ R85, R136, -R85 ;  /* 0x8000005588557221 */ /* 0x000fe20000010000 */
[----:B------:R-:W-:Y:S01]  /*4d40*/  LOP3.LUT P5, RZ, R128, 0xff, RZ, 0xc0, !PT ;  /* 0x000000ff80ff7812 */ /* 0x000fe200078ac0ff */
[----:B------:R-:W-:Y:S01]  /*4d50*/  FADD.FTZ R144, R144, -R87 ;  /* 0x8000005790907221 */ /* 0x000fe20000010000 */
[----:B------:R-:W-:Y:S01]  /*4d60*/  ISETP.GE.U32.AND P2, PT, R128, RZ, PT ;  /* 0x000000ff8000720c */ /* 0x000fe20003f46070 */
[----:B------:R-:W-:Y:S01]  /*4d70*/  FADD.FTZ R148, R148, -R89 ;  /* 0x8000005994947221 */ /* 0x000fe20000010000 */
[----:B------:R-:W-:Y:S01]  /*4d80*/  FADD.FTZ R135, R135, -R198 ;  /* 0x800000c687877221 */ /* 0x000fe20000010000 */
[C---:B------:R-:W-:Y:S01]  /*4d90*/  FFMA.FTZ R89, R194.reuse, R85, R113 ;  /* 0x00000055c2597223 */ /* 0x040fe20000010071 */
[----:B------:R-:W-:Y:S01]  /*4da0*/  ISETP.GE.U32.AND.EX P2, PT, R129, 0x1000000, PT, P2 ;  /* 0x010000008100780c */ /* 0x000fe20003f46120 */
[C---:B------:R-:W-:Y:S01]  /*4db0*/  FFMA.FTZ R85, R194.reuse, R144, R93 ;  /* 0x00000090c2557223 */ /* 0x040fe2000001005d */
[C---:B------:R-:W-:Y:S01]  /*4dc0*/  FFMA.FTZ R87, R194.reuse, R148, R95 ;  /* 0x00000094c2577223 */ /* 0x040fe2000001005f */
[----:B------:R-:W-:Y:S01]  /*4dd0*/  FFMA.FTZ R88, R194, R135, R112 ;  /* 0x00000087c2587223 */ /* 0x000fe20000010070 */
[----:B------:R-:W-:Y:S01]  /*4de0*/  LOP3.LUT P3, RZ, R128, 0xff00, RZ, 0xc0, !PT ;  /* 0x0000ff0080ff7812 */ /* 0x000fe2000786c0ff */
        /* <DEDUP_REMOVED lines=8> */
[----:B------:R-:W-:Y:S01]  /*4e70*/  FMUL.FTZ R136, R119, UR6 ;  /* 0x0000000677887c20 */ /* 0x000fe20008410000 */
[----:B------:R-:W-:Y:S01]  /*4e80*/  FMUL.FTZ R134, R134, UR6 ;  /* 0x0000000686867c20 */ /* 0x000fe20008410000 */
[----:B------:R-:W-:Y:S01]  /*4e90*/  CS2R R128, SRZ ;  /* 0x0000000000807805 */ /* 0x000fe2000001ff00 */
[----:B------:R-:W-:Y:S02]  /*4ea0*/  @P2 HADD2.F32 R123, -RZ, R123.H1_H1 ;  /* 0x3000007bff7b2230 */ /* 0x000fe40000004100 */
[----:B------:R-:W-:Y:S01]  /*4eb0*/  @P6 FMUL.FTZ R128, R118, R122 ;  /* 0x0000007a76806220 */ /* 0x000fe20000410000 */
[----:B------:R-:W-:Y:S01]  /*4ec0*/  @P5 FMUL.FTZ R129, R116, R117 ;  /* 0x0000007574815220 */ /* 0x000fe20000410000 */
[----:B------:R-:W-:Y:S01]  /*4ed0*/  FMUL.FTZ R119, R63, R136 ;  /* 0x000000883f777220 */ /* 0x000fe20000410000 */
[----:B------:R-:W-:Y:S01]  /*4ee0*/  FMUL.FTZ R118, R61, R118 ;  /* 0x000000763d767220 */ /* 0x000fe20000410000 */
[----:B------:R-:W-:Y:S01]  /*4ef0*/  FMUL.FTZ R116, R64, R116 ;  /* 0x0000007440747220 */ /* 0x000fe20000410000 */
[----:B------:R-:W-:Y:S01]  /*4f00*/  FMUL.FTZ R117, R65, R134 ;  /* 0x0000008641757220 */ /* 0x000fe20000410000 */
[----:B------:R-:W-:-:S02]  /*4f10*/  @P3 HADD2.F32 R120, -RZ, R120.H1_H1 ;  /* 0x30000078ff783230 */ /* 0x000fc40000004100 */
[----:B------:R-:W-:Y:S01]  /*4f20*/  @P2 FMUL.FTZ R126, R136, R123 ;  /* 0x0000007b887e2220 */ /* 0x000fe20000410000 */
        /* <DEDUP_REMOVED lines=8> */
[----:B------:R-:W-:Y:S01]  /*4fb0*/  F2FP.F16.F32.PACK_AB R116, R121, R116 ;  /* 0x000000747974723e */ /* 0x000fe200000000ff */
[----:B------:R-:W-:Y:S06]  /*4fc0*/  BRA `(.L_x_8151) ;  /* 0x0000001000587947 */ /* 0x000fec0003800000 */
.L_x_8150:
[-CC-:B------:R-:W-:Y:S01]  /*4fd0*/  FFMA.FTZ R0, R141, R198.reuse, R199.reuse ;  /* 0x000000c68d007223 */ /* 0x180fe200000100c7 */
[----:B------:R-:W-:Y:S01]  /*4fe0*/  LOP3.LUT P6, RZ, R128, 0xff0000, RZ, 0xc0, !PT ;  /* 0x00ff000080ff7812 */ /* 0x000fe200078cc0ff */
[-CC-:B0-----:R-:W-:Y:S01]  /*4ff0*/  FFMA.FTZ R117, R142, R198.reuse, R199.reuse ;  /* 0x000000c68e757223 */ /* 0x181fe200000100c7 */
[-CC-:B------:R-:W-:Y:S01]  /*5000*/  FFMA.FTZ R126, R149, R198.reuse, R199.reuse ;  /* 0x000000c6957e7223 */ /* 0x180fe200000100c7 */
[----:B------:R-:W-:Y:S01]  /*5010*/  FADD.FTZ R139, R139, -R0 ;  /* 0x800000008b8b7221 */ /* 0x000fe20000010000 */
[----:B------:R-:W-:Y:S01]  /*5020*/  FFMA.FTZ R118, R145, R198, R199 ;  /* 0x000000c691767223 */ /* 0x000fe200000100c7 */
[----:B------:R-:W-:Y:S01]  /*5030*/  LOP3.LUT P3, RZ, R129, 0xff0000, RZ, 0xc0, !PT ;  /* 0x00ff000081ff7812 */ /* 0x000fe2000786c0ff */
[----:B------:R-:W-:Y:S01]  /*5040*/  FADD.FTZ R117, R140, -R117 ;  /* 0x800000758c757221 */ /* 0x000fe20000010000 */
[----:B------:R-:W-:Y:S01]  /*5050*/  FFMA.FTZ R139, R194, R139, R114 ;  /* 0x0000008bc28b7223 */ /* 0x000fe20000010072 */
[----:B------:R-:W-:Y:S01]  /*5060*/  LOP3.LUT P2, RZ, R128, 0xff000000, RZ, 0xc0, !PT ;  /* 0xff00000080ff7812 */ /* 0x000fe2000784c0ff */
[----:B------:R-:W-:Y:S01]  /*5070*/  FADD.FTZ R147, R147, -R126 ;  /* 0x8000007e93937221 */ /* 0x000fe20000010000 */
[----:B------:R-:W-:Y:S01]  /*5080*/  FADD.FTZ R143, R143, -R118 ;  /* 0x800000768f8f7221 */ /* 0x000fe20000010000 */
[----:B------:R-:W-:Y:S01]  /*5090*/  FMUL.FTZ R0, R134, R139 ;  /* 0x0000008b86007220 */ /* 0x000fe20000410000 */
[----:B------:R-:W-:Y:S01]  /*50a0*/  LOP3.LUT P5, RZ, R129, 0xff, RZ, 0xc0, !PT ;  /* 0x000000ff81ff7812 */ /* 0x000fe200078ac0ff */
[----:B-----5:R-:W-:-:S02]  /*50b0*/  @P6 HADD2.F32 R116, -RZ, R121.H0_H0 ;  /* 0x20000079ff746230 */ /* 0x020fc40000004100 */
[----:B------:R-:W-:Y:S01]  /*50c0*/  FFMA.FTZ R117, R194, R117, R115 ;  /* 0x00000075c2757223 */ /* 0x000fe20000010073 */
[----:B------:R-:W-:Y:S01]  /*50d0*/  FMUL.FTZ R119, R0, UR6 ;  /* 0x0000000600777c20 */ /* 0x000fe20008410000 */
[C---:B------:R-:W-:Y:S01]  /*50e0*/  FFMA.FTZ R147, R194.reuse, R147, R94 ;  /* 0x00000093c2937223 */ /* 0x040fe2000001005e */
[----:B------:R-:W-:Y:S02]  /*50f0*/  HFMA2 R127, -RZ, RZ, 0, 0 ;  /* 0x00000000ff7f7431 */ /* 0x000fe400000001ff */
[----:B------:R-:W-:Y:S01]  /*5100*/  FFMA.FTZ R143, R194, R143, R92 ;  /* 0x0000008fc28f7223 */ /* 0x000fe2000001005c */
[----:B------:R-:W-:Y:S01]  /*5110*/  @P6 FMUL.FTZ R127, R116, R119 ;  /* 0x00000077747f6220 */ /* 0x000fe20000410000 */
[C---:B------:R-:W-:Y:S01]  /*5120*/  FMUL.FTZ R116, R134.reuse, R117 ;  /* 0x0000007586747220 */ /* 0x040fe20000410000 */
[C---:B------:R-:W-:Y:S01]  /*5130*/  FMUL.FTZ R118, R134.reuse, R147 ;  /* 0x0000009386767220 */ /* 0x040fe20000410000 */
[----:B------:R-:W-:Y:S01]  /*5140*/  FMUL.FTZ R117, R134, R143 ;  /* 0x0000008f86757220 */ /* 0x000fe20000410000 */
[----:B------:R-:W-:-:S02]  /*5150*/  @P3 HADD2.F32 R132, -RZ, R123.H0_H0 ;  /* 0x2000007bff843230 */ /* 0x000fc40000004100 */
[----:B------:R-:W-:Y:S01]  /*5160*/  FMUL.FTZ R126, R116, UR6 ;  /* 0x00000006747e7c20 */ /* 0x000fe20008410000 */
[----:B------:R-:W-:Y:S01]  /*5170*/  FMUL.FTZ R139, R118, UR6 ;  /* 0x00000006768b7c20 */ /* 0x000fe20008410000 */
[----:B------:R-:W-:Y:S01]  /*5180*/  FMUL.FTZ R116, R66, R119 ;  /* 0x0000007742747220 */ /* 0x000fe20000410000 */
[----:B------:R-:W-:Y:S02]  /*5190*/  @P2 HADD2.F32 R141, -RZ, R121.H1_H1 ;  /* 0x30000079ff8d2230 */ /* 0x000fe40000004100 */
[----:B------:R-:W-:Y:S01]  /*51a0*/  FMUL.FTZ R121, R117, UR6 ;  /* 0x0000000675797c20 */ /* 0x000fe20008410000 */
[----:B------:R-:W-:Y:S01]  /*51b0*/  MOV R133, RZ ;  /* 0x000000ff00857202 */ /* 0x000fe20000000f00 */
[----:B------:R-:W-:Y:S01]  /*51c0*/  FMUL.FTZ R117, R67, R126 ;  /* 0x0000007e43757220 */ /* 0x000fe20000410000 */
[----:B------:R-:W-:Y:S02]  /*51d0*/  @P5 HADD2.F32 R130, -RZ, R122.H0_H0 ;  /* 0x2000007aff825230 */ /* 0x000fe40000004100 */
[----:B------:R-:W-:Y:S01]  /*51e0*/  @P3 FMUL.FTZ R133, R132, R139 ;  /* 0x0000008b84853220 */ /* 0x000fe20000410000 */
[----:B------:R-:W-:Y:S01]  /*51f0*/  FSEL R132, R116, RZ, P6 ;  /* 0x000000ff74847208 */ /* 0x000fe20003000000 */
[----:B------:R-:W-:Y:S01]  /*5200*/  FMUL.FTZ R118, R60, R121 ;  /* 0x000000793c767220 */ /* 0x000fe20000410000 */
[----:B------:R-:W-:Y:S01]  /*5210*/  FMUL.FTZ R116, R62, R139 ;  /* 0x0000008b3e747220 */ /* 0x000fe20000410000 */
[----:B------:R-:W-:Y:S01]  /*5220*/  MOV R0, RZ ;  /* 0x000000ff00007202 */ /* 0x000fe20000000f00 */
[----:B------:R-:W-:-:S02]  /*5230*/  HFMA2 R131, -RZ, RZ, 0, 0 ;  /* 0x00000000ff837431 */ /* 0x000fc400000001ff */
[----:B------:R-:W-:Y:S01]  /*5240*/  @P2 FMUL.FTZ R0, R141, R126 ;  /* 0x0000007e8d002220 */ /* 0x000fe20000410000 */
[----:B------:R-:W-:Y:S01]  /*5250*/  FSEL R139, R117, RZ, P2 ;  /* 0x000000ff758b7208 */ /* 0x000fe20001000000 */
[----:B------:R-:W-:Y:S01]  /*5260*/  @P5 FMUL.FTZ R131, R130, R121 ;  /* 0x0000007982835220 */ /* 0x000fe20000410000 */
[----:B------:R-:W-:Y:S01]  /*5270*/  ISETP.GE.U32.AND P2, PT, R128, RZ, PT ;  /* 0x000000ff8000720c */ /* 0x000fe20003f46070 */
[-CC-:B------:R-:W-:Y:S01]  /*5280*/  FFMA.FTZ R117, R138, R198.reuse, R199.reuse ;  /* 0x000000c68a757223 */ /* 0x180fe200000100c7 */
[-CC-:B------:R-:W-:Y:S01]  /*5290*/  FFMA.FTZ R119, R146, R198.reuse, R199.reuse ;  /* 0x000000c692777223 */ /* 0x180fe200000100c7 */
[-CC-:B------:R-:W-:Y:S01]  /*52a0*/  FFMA.FTZ R121, R150, R198.reuse, R199.reuse ;  /* 0x000000c696797223 */ /* 0x180fe200000100c7 */
[----:B------:R-:W-:Y:S01]  /*52b0*/  LOP3.LUT P6, RZ, R129, 0xff00, RZ, 0xc0, !PT ;  /* 0x0000ff0081ff7812 */ /* 0x000fe200078cc0ff */
[----:B------:R-:W-:Y:S01]  /*52c0*/  FFMA.FTZ R198, R137, R198, R199 ;  /* 0x000000c689c67223 */ /* 0x000fe200000100c7 */
[----:B------:R-:W-:Y:S01]  /*52d0*/  FSEL R140, R118, RZ, P5 ;  /* 0x000000ff768c7208 */ /* 0x000fe20002800000 */
[----:B------:R-:W-:Y:S01]  /*52e0*/  FADD.FTZ R117, R136, -R117 ;  /* 0x8000007588757221 */ /* 0x000fe20000010000 */
[----:B------:R-:W-:Y:S01]  /*52f0*/  FSEL R142, R116, RZ, P3 ;  /* 0x000000ff748e7208 */ /* 0x000fe20001800000 */
[----:B------:R-:W-:Y:S01]  /*5300*/  FADD.FTZ R144, R144, -R119 ;  /* 0x8000007790907221 */ /* 0x000fe20000010000 */
[----:B------:R-:W-:Y:S01]  /*5310*/  LOP3.LUT P5, RZ, R128, 0xff, RZ, 0xc0, !PT ;  /* 0x000000ff80ff7812 */ /* 0x000fe200078ac0ff */
[----:B------:R-:W-:Y:S01]  /*5320*/  FADD.FTZ R148, R148, -R121 ;  /* 0x8000007994947221 */ /* 0x000fe20000010000 */
[----:B------:R-:W-:Y:S01]  /*5330*/  LOP3.LUT P3, RZ, R128, 0xff00, RZ, 0xc0, !PT ;  /* 0x0000ff0080ff7812 */ /* 0x000fe2000786c0ff */
[----:B------:R-:W-:Y:S01]  /*5340*/  FADD.FTZ R135, R135, -R198 ;  /* 0x800000c687877221 */ /* 0x000fe20000010000 */
[----:B------:R-:W-:Y:S01]  /*5350*/  ISETP.GE.U32.AND.EX P2, PT, R129, 0x1000000, PT, P2 ;  /* 0x010000008100780c */ /* 0x000fe20003f46120 */
[C---:B------:R-:W-:Y:S01]  /*5360*/  FFMA.FTZ R119, R194.reuse, R117, R113 ;  /* 0x00000075c2777223 */ /* 0x040fe20000010071 */
[C---:B------:R-:W-:Y:S01]  /*5370*/  FFMA.FTZ R117, R194.reuse, R144, R93 ;  /* 0x00000090c2757223 */ /* 0x040fe2000001005d */
[C---:B------:R-:W-:Y:S01]  /*5380*/  FFMA.FTZ R129, R194.reuse, R148, R95 ;  /* 0x00000094c2817223 */ /* 0x040fe2000001005f */
[----:B------:R-:W-:Y:S01]  /*5390*/  FFMA.FTZ R135, R194, R135, R112 ;  /* 0x00000087c2877223 */ /* 0x000fe20000010070 */
[----:B------:R-:W-:-:S02]  /*53a0*/  @P6 HADD2.F32 R137, -RZ, R122.H1_H1 ;  /* 0x3000007aff896230 */ /* 0x000fc40000004100 */
[C---:B------:R-:W-:Y:S01]  /*53b0*/  FMUL.FTZ R117, R134.reuse, R117 ;  /* 0x0000007586757220 */ /* 0x040fe20000410000 */
[C---:B------:R-:W-:Y:S01]  /*53c0*/  FMUL.FTZ R118, R134.reuse, R129 ;  /* 0x0000008186767220 */ /* 0x040fe20000410000 */
[C---:B------:R-:W-:Y:S01]  /*53d0*/  FMUL.FTZ R116, R134.reuse, R135 ;  /* 0x0000008786747220 */ /* 0x040fe20000410000 */
[----:B------:R-:W-:Y:S01]  /*53e0*/  FMUL.FTZ R134, R134, R119 ;  /* 0x0000007786867220 */ /* 0x000fe20000410000 */
[--C-:B------:R-:W-:Y:S02]  /*53f0*/  @P5 HADD2.F32 R122, -RZ, R120.reuse.H0_H0 ;  /* 0x20000078ff7a5230 */ /* 0x100fe40000004100 */
[----:B------:R-:W-:Y:S01]  /*5400*/  FMUL.FTZ R118, R118, UR6 ;  /* 0x0000000676767c20 */ /* 0x000fe20008410000 */
[----:B------:R-:W-:Y:S02]  /*5410*/  @P3 HADD2.F32 R121, -RZ, R120.H1_H1 ;  /* 0x30000078ff793230 */ /* 0x000fe40000004100 */
[----:B------:R-:W-:Y:S01]  /*5420*/  FMUL.FTZ R120, R117, UR6 ;  /* 0x0000000675787c20 */ /* 0x000fe20008410000 */
[----:B------:R-:W-:-:S02]  /*5430*/  @P2 HADD2.F32 R123, -RZ, R123.H1_H1 ;  /* 0x3000007bff7b2230 */ /* 0x000fc40000004100 */
[----:B------:R-:W-:Y:S01]  /*5440*/  FMUL.FTZ R117, R116, UR6 ;  /* 0x0000000674757c20 */ /* 0x000fe20008410000 */
[----:B------:R-:W-:Y:S01]  /*5450*/  FMUL.FTZ R134, R134, UR6 ;  /* 0x0000000686867c20 */ /* 0x000fe20008410000 */
[----:B------:R-:W-:Y:S01]  /*5460*/  CS2R R128, SRZ ;  /* 0x0000000000807805 */ /* 0x000fe2000001ff00 */
        /* <DEDUP_REMOVED lines=19> */
.L_x_8149:
        /* <DEDUP_REMOVED lines=8> */
[----:B------:R-:W-:Y:S01]  /*5620*/  FADD.FTZ R147, R147, -R88 ;  /* 0x8000005893937221 */ /* 0x000fe20000010000 */
[----:B------:R-:W-:Y:S01]  /*5630*/  FMUL.FTZ R90, R194, R139 ;  /* 0x0000008bc25a7220 */ /* 0x000fe20000410000 */
[----:B------:R-:W-:Y:S01]  /*5640*/  LOP3.LUT P2, RZ, R128, 0xff000000, RZ, 0xc0, !PT ;  /* 0xff00000080ff7812 */ /* 0x000fe2000784c0ff */
[----:B------:R-:W-:Y:S01]  /*5650*/  FMUL.FTZ R91, R194, R85 ;  /* 0x00000055c25b7220 */ /* 0x000fe20000410000 */
[----:B------:R-:W-:Y:S01]  /*5660*/  FADD.FTZ R143, R143, -R86 ;  /* 0x800000568f8f7221 */ /* 0x000fe20000010000 */
[----:B------:R-:W-:Y:S01]  /*5670*/  FMUL.FTZ R0, R90, R134 ;  /* 0x000000865a007220 */ /* 0x000fe20000410000 */
[----:B------:R-:W-:Y:S01]  /*5680*/  FMUL.FTZ R86, R194, R147 ;  /* 0x00000093c2567220 */ /* 0x000fe20000410000 */
[----:B-----5:R-:W-:-:S02]  /*5690*/  @P6 HADD2.F32 R84, -RZ, R121.H0_H0 ;  /* 0x20000079ff546230 */ /* 0x020fc40000004100 */
[----:B------:R-:W-:Y:S02]  /*56a0*/  HFMA2 R127, -RZ, RZ, 0, 0 ;  /* 0x00000000ff7f7431 */ /* 0x000fe400000001ff */
[----:B------:R-:W-:Y:S01]  /*56b0*/  FMUL.FTZ R89, R0, UR6 ;  /* 0x0000000600597c20 */ /* 0x000fe20008410000 */
[-C--:B------:R-:W-:Y:S01]  /*56c0*/  FMUL.FTZ R85, R91, R134.reuse ;  /* 0x000000865b557220 */ /* 0x080fe20000410000 */
[C---:B------:R-:W-:Y:S01]  /*56d0*/  LOP3.LUT P5, RZ, R129.reuse, 0xff, RZ, 0xc0, !PT ;  /* 0x000000ff81ff7812 */ /* 0x040fe200078ac0ff */
[-C--:B------:R-:W-:Y:S01]  /*56e0*/  FMUL.FTZ R88, R86, R134.reuse ;  /* 0x0000008656587220 */ /* 0x080fe20000410000 */
[----:B------:R-:W-:Y:S01]  /*56f0*/  @P6 FMUL.FTZ R127, R84, R89 ;  /* 0x00000059547f6220 */ /* 0x000fe20000410000 */
[----:B------:R-:W-:Y:S01]  /*5700*/  LOP3.LUT P3, RZ, R129, 0xff0000, RZ, 0xc0, !PT ;  /* 0x00ff000081ff7812 */ /* 0x000fe2000786c0ff */
[----:B------:R-:W-:Y:S01]  /*5710*/  FMUL.FTZ R84, R194, R143 ;  /* 0x0000008fc2547220 */ /* 0x000fe20000410000 */
[----:B------:R-:W-:Y:S01]  /*5720*/  FMUL.FTZ R116, R85, UR6 ;  /* 0x0000000655747c20 */ /* 0x000fe20008410000 */
[----:B------:R-:W-:Y:S01]  /*5730*/  FMUL.FTZ R85, R66, R89 ;  /* 0x0000005942557220 */ /* 0x000fe20000410000 */
[----:B------:R-:W-:Y:S01]  /*5740*/  FMUL.FTZ R119, R88, UR6 ;  /* 0x0000000658777c20 */ /* 0x000fe20008410000 */
[----:B------:R-:W-:Y:S01]  /*5750*/  FMUL.FTZ R87, R84, R134 ;  /* 0x0000008654577220 */ /* 0x000fe20000410000 */
[----:B------:R-:W-:Y:S01]  /*5760*/  @P2 HADD2.F32 R121, -RZ, R121.H1_H1 ;  /* 0x30000079ff792230 */ /* 0x000fe20000004100 */
[----:B------:R-:W-:-:S02]  /*5770*/  MOV R0, RZ ;  /* 0x000000ff00007202 */ /* 0x000fc40000000f00 */
[----:B------:R-:W-:Y:S01]  /*5780*/  CS2R R130, SRZ ;  /* 0x0000000000827805 */ /* 0x000fe2000001ff00 */
[----:B------:R-:W-:Y:S01]  /*5790*/  FMUL.FTZ R117, R87, UR6 ;  /* 0x0000000657757c20 */ /* 0x000fe20008410000 */
[----:B------:R-:W-:Y:S01]  /*57a0*/  FSEL R132, R85, RZ, P6 ;  /* 0x000000ff55847208 */ /* 0x000fe20003000000 */
[-C--:B------:R-:W-:Y:S01]  /*57b0*/  FMUL.FTZ R87, R67, R116.reuse ;  /* 0x0000007443577220 */ /* 0x080fe20000410000 */
[----:B------:R-:W-:Y:S01]  /*57c0*/  FMUL.FTZ R85, R62, R119 ;  /* 0x000000773e557220 */ /* 0x000fe20000410000 */
[--C-:B------:R-:W-:Y:S02]  /*57d0*/  @P5 HADD2.F32 R118, -RZ, R122.reuse.H0_H0 ;  /* 0x2000007aff765230 */ /* 0x100fe40000004100 */
[-C--:B------:R-:W-:Y:S01]  /*57e0*/  FMUL.FTZ R88, R60, R117.reuse ;  /* 0x000000753c587220 */ /* 0x080fe20000410000 */
[----:B------:R-:W-:Y:S02]  /*57f0*/  @P3 HADD2.F32 R126, -RZ, R123.H0_H0 ;  /* 0x2000007bff7e3230 */ /* 0x000fe40000004100 */
[----:B------:R-:W-:Y:S01]  /*5800*/  @P2 FMUL.FTZ R0, R121, R116 ;  /* 0x0000007479002220 */ /* 0x000fe20000410000 */
[----:B------:R-:W-:Y:S01]  /*5810*/  FSEL R139, R87, RZ, P2 ;  /* 0x000000ff578b7208 */ /* 0x000fe20001000000 */
[----:B------:R-:W-:Y:S01]  /*5820*/  HFMA2 R133, -RZ, RZ, 0, 0 ;  /* 0x00000000ff857431 */ /* 0x000fe200000001ff */
[----:B------:R-:W-:Y:S01]  /*5830*/  FSEL R142, R85, RZ, P3 ;  /* 0x000000ff558e7208 */ /* 0x000fe20001800000 */
[-CC-:B------:R-:W-:Y:S01]  /*5840*/  FFMA.FTZ R85, R138, R198.reuse, R199.reuse ;  /* 0x000000c68a557223 */ /* 0x180fe200000100c7 */
[----:B------:R-:W-:Y:S01]  /*5850*/  ISETP.GE.U32.AND P2, PT, R128, RZ, PT ;  /* 0x000000ff8000720c */ /* 0x000fe20003f46070 */
[-CC-:B------:R-:W-:Y:S01]  /*5860*/  FFMA.FTZ R87, R146, R198.reuse, R199.reuse ;  /* 0x000000c692577223 */ /* 0x180fe200000100c7 */
[-CC-:B------:R-:W-:Y:S01]  /*5870*/  FFMA.FTZ R89, R150, R198.reuse, R199.reuse ;  /* 0x000000c696597223 */ /* 0x180fe200000100c7 */
[----:B------:R-:W-:Y:S01]  /*5880*/  @P5 FMUL.FTZ R131, R118, R117 ;  /* 0x0000007576835220 */ /* 0x000fe20000410000 */
[----:B------:R-:W-:Y:S01]  /*5890*/  @P3 FMUL.FTZ R133, R126, R119 ;  /* 0x000000777e853220 */ /* 0x000fe20000410000 */
[----:B------:R-:W-:Y:S01]  /*58a0*/  LOP3.LUT P6, RZ, R129, 0xff00, RZ, 0xc0, !PT ;  /* 0x0000ff0081ff7812 */ /* 0x000fe200078cc0ff */
[----:B------:R-:W-:Y:S01]  /*58b0*/  FFMA.FTZ R198, R137, R198, R199 ;  /* 0x000000c689c67223 */ /* 0x000fe200000100c7 */
[----:B------:R-:W-:Y:S01]  /*58c0*/  FSEL R140, R88, RZ, P5 ;  /* 0x000000ff588c7208 */ /* 0x000fe20002800000 */
[----:B------:R-:W-:Y:S01]  /*58d0*/  FADD.FTZ R85, R136, -R85 ;  /* 0x8000005588557221 */ /* 0x000fe20000010000 */
[----:B------:R-:W-:Y:S01]  /*58e0*/  LOP3.LUT P5, RZ, R128, 0xff, RZ, 0xc0, !PT ;  /* 0x000000ff80ff7812 */ /* 0x000fe200078ac0ff */
[----:B------:R-:W-:Y:S01]  /*58f0*/  FADD.FTZ R87, R144, -R87 ;  /* 0x8000005790577221 */ /* 0x000fe20000010000 */
[----:B------:R-:W-:Y:S01]  /*5900*/  LOP3.LUT P3, RZ, R128, 0xff00, RZ, 0xc0, !PT ;  /* 0x0000ff0080ff7812 */ /* 0x000fe2000786c0ff */
[----:B------:R-:W-:Y:S01]  /*5910*/  FADD.FTZ R117, R148, -R89 ;  /* 0x8000005994757221 */ /* 0x000fe20000010000 */
[----:B------:R-:W-:Y:S01]  /*5920*/  ISETP.GE.U32.AND.EX P2, PT, R129, 0x1000000, PT, P2 ;  /* 0x010000008100780c */ /* 0x000fe20003f46120 */
[----:B------:R-:W-:Y:S01]  /*5930*/  FADD.FTZ R135, R135, -R198 ;  /* 0x800000c687877221 */ /* 0x000fe20000010000 */
[C---:B------:R-:W-:Y:S01]  /*5940*/  FMUL.FTZ R89, R194.reuse, R85 ;  /* 0x00000055c2597220 */ /* 0x040fe20000410000 */
[C---:B------:R-:W-:Y:S01]  /*5950*/  FMUL.FTZ R85, R194.reuse, R87 ;  /* 0x00000057c2557220 */ /* 0x040fe20000410000 */
[C---:B------:R-:W-:Y:S01]  /*5960*/  FMUL.FTZ R87, R194.reuse, R117 ;  /* 0x00000075c2577220 */ /* 0x040fe20000410000 */
[----:B------:R-:W-:Y:S01]  /*5970*/  FMUL.FTZ R88, R194, R135 ;  /* 0x00000087c2587220 */ /* 0x000fe20000410000 */
[----:B------:R-:W-:-:S02]  /*5980*/  @P6 HADD2.F32 R119, -RZ, R122.H1_H1 ;  /* 0x3000007aff776230 */ /* 0x000fc40000004100 */
[-C--:B------:R-:W-:Y:S01]  /*5990*/  FMUL.FTZ R117, R85, R134.reuse ;  /* 0x0000008655757220 */ /* 0x080fe20000410000 */
[-C--:B------:R-:W-:Y:S01]  /*59a0*/  FMUL.FTZ R118, R87, R134.reuse ;  /* 0x0000008657767220 */ /* 0x080fe20000410000 */
[-C--:B------:R-:W-:Y:S01]  /*59b0*/  FMUL.FTZ R116, R88, R134.reuse ;  /* 0x0000008658747220 */ /* 0x080fe20000410000 */
[----:B------:R-:W-:Y:S01]  /*59c0*/  FMUL.FTZ R134, R89, R134 ;  /* 0x0000008659867220 */ /* 0x000fe20000410000 */
[--C-:B------:R-:W-:Y:S02]  /*59d0*/  @P5 HADD2.F32 R122, -RZ, R120.reuse.H0_H0 ;  /* 0x20000078ff7a5230 */ /* 0x100fe40000004100 */
[----:B------:R-:W-:Y:S01]  /*59e0*/  FMUL.FTZ R118, R118, UR6 ;  /* 0x0000000676767c20 */ /* 0x000fe20008410000 */
[----:B------:R-:W-:Y:S02]  /*59f0*/  @P3 HADD2.F32 R121, -RZ, R120.H1_H1 ;  /* 0x30000078ff793230 */ /* 0x000fe40000004100 */
[----:B------:R-:W-:Y:S01]  /*5a00*/  FMUL.FTZ R120, R117, UR6 ;  /* 0x0000000675787c20 */ /* 0x000fe20008410000 */
[----:B------:R-:W-:-:S02]  /*5a10*/  @P2 HADD2.F32 R123, -RZ, R123.H1_H1 ;  /* 0x3000007bff7b2230 */ /* 0x000fc40000004100 */
[----:B------:R-:W-:Y:S01]  /*5a20*/  FMUL.FTZ R117, R116, UR6 ;  /* 0x0000000674757c20 */ /* 0x000fe20008410000 */
[----:B------:R-:W-:Y:S01]  /*5a30*/  CS2R R128, SRZ ;  /* 0x0000000000807805 */ /* 0x000fe2000001ff00 */
[----:B------:R-:W-:Y:S01]  /*5a40*/  FMUL.FTZ R134, R134, UR6 ;  /* 0x0000000686867c20 */ /* 0x000fe20008410000 */
[----:B------:R-:W-:Y:S01]  /*5a50*/  MOV R126, RZ ;  /* 0x000000ff007e7202 */ /* 0x000fe20000000f00 */
[----:B------:R-:W-:Y:S01]  /*5a60*/  @P6 FMUL.FTZ R128, R119, R120 ;  /* 0x0000007877806220 */ /* 0x000fe20000410000 */
[-C--:B------:R-:W-:Y:S01]  /*5a70*/  @P2 FMUL.FTZ R126, R123, R118.reuse ;  /* 0x000000767b7e2220 */ /* 0x080fe20000410000 */
        /* <DEDUP_REMOVED lines=15> */
.L_x_8152:
        /* <DEDUP_REMOVED lines=8> */
[----:B------:R-:W-:Y:S01]  /*5bf0*/  FMUL.FTZ R139, R194, R139 ;  /* 0x0000008bc28b7220 */ /* 0x000fe20000410000 */
[----:B------:R-:W-:Y:S01]  /*5c00*/  LOP3.LUT P2, RZ, R128, 0xff000000, RZ, 0xc0, !PT ;  /* 0xff00000080ff7812 */ /* 0x000fe2000784c0ff */
[----:B------:R-:W-:Y:S01]  /*5c10*/  FADD.FTZ R147, R147, -R126 ;  /* 0x8000007e93937221 */ /* 0x000fe20000010000 */
[----:B------:R-:W-:Y:S01]  /*5c20*/  FADD.FTZ R143, R143, -R118 ;  /* 0x800000768f8f7221 */ /* 0x000fe20000010000 */
[----:B------:R-:W-:Y:S01]  /*5c30*/  FMUL.FTZ R0, R134, R139 ;  /* 0x0000008b86007220 */ /* 0x000fe20000410000 */
[----:B------:R-:W-:Y:S01]  /*5c40*/  FMUL.FTZ R117, R194, R117 ;  /* 0x00000075c2757220 */ /* 0x000fe20000410000 */
[----:B-----5:R-:W-:-:S02]  /*5c50*/  @P6 HADD2.F32 R116, -RZ, R121.H0_H0 ;  /* 0x20000079ff746230 */ /* 0x020fc40000004100 */
[----:B------:R-:W-:Y:S02]  /*5c60*/  HFMA2 R127, -RZ, RZ, 0, 0 ;  /* 0x00000000ff7f7431 */ /* 0x000fe400000001ff */
[----:B------:R-:W-:Y:S01]  /*5c70*/  FMUL.FTZ R119, R0, UR6 ;  /* 0x0000000600777c20 */ /* 0x000fe20008410000 */
[C---:B------:R-:W-:Y:S01]  /*5c80*/  FMUL.FTZ R147, R194.reuse, R147 ;  /* 0x00000093c2937220 */ /* 0x040fe20000410000 */
[----:B------:R-:W-:Y:S01]  /*5c90*/  FMUL.FTZ R143, R194, R143 ;  /* 0x0000008fc28f7220 */ /* 0x000fe20000410000 */
[----:B------:R-:W-:Y:S01]  /*5ca0*/  LOP3.LUT P5, RZ, R129, 0xff, RZ, 0xc0, !PT ;  /* 0x000000ff81ff7812 */ /* 0x000fe200078ac0ff */
[----:B------:R-:W-:Y:S01]  /*5cb0*/  @P6 FMUL.FTZ R127, R116, R119 ;  /* 0x00000077747f6220 */ /* 0x000fe20000410000 */
[C---:B------:R-:W-:Y:S01]  /*5cc0*/  FMUL.FTZ R116, R134.reuse, R117 ;  /* 0x0000007586747220 */ /* 0x040fe20000410000 */
[C---:B------:R-:W-:Y:S01]  /*5cd0*/  FMUL.FTZ R118, R134.reuse, R147 ;  /* 0x0000009386767220 */ /* 0x040fe20000410000 */
[----:B------:R-:W-:Y:S01]  /*5ce0*/  FMUL.FTZ R117, R134, R143 ;  /* 0x0000008f86757220 */ /* 0x000fe20000410000 */
[----:B------:R-:W-:-:S02]  /*5cf0*/  @P3 HADD2.F32 R132, -RZ, R123.H0_H0 ;  /* 0x2000007bff843230 */ /* 0x000fc40000004100 */
[----:B------:R-:W-:Y:S01]  /*5d00*/  FMUL.FTZ R126, R116, UR6 ;  /* 0x00000006747e7c20 */ /* 0x000fe20008410000 */
[----:B------:R-:W-:Y:S02]  /*5d10*/  @P2 HADD2.F32 R141, -RZ, R121.H1_H1 ;  /* 0x30000079ff8d2230 */ /* 0x000fe40000004100 */
[----:B------:R-:W-:Y:S01]  /*5d20*/  FMUL.FTZ R139, R118, UR6 ;  /* 0x00000006768b7c20 */ /* 0x000fe20008410000 */
[----:B------:R-:W-:Y:S01]  /*5d30*/  FMUL.FTZ R116, R66, R119 ;  /* 0x0000007742747220 */ /* 0x000fe20000410000 */
[----:B------:R-:W-:Y:S01]  /*5d40*/  FMUL.FTZ R121, R117, UR6 ;  /* 0x0000000675797c20 */ /* 0x000fe20008410000 */
[-C--:B------:R-:W-:Y:S01]  /*5d50*/  FMUL.FTZ R117, R67, R126.reuse ;  /* 0x0000007e43757220 */ /* 0x080fe20000410000 */
[----:B------:R-:W-:Y:S01]  /*5d60*/  MOV R133, RZ ;  /* 0x000000ff00857202 */ /* 0x000fe20000000f00 */
[-C--:B------:R-:W-:Y:S01]  /*5d70*/  @P3 FMUL.FTZ R133, R132, R139.reuse ;  /* 0x0000008b84853220 */ /* 0x080fe20000410000 */
[----:B------:R-:W-:Y:S01]  /*5d80*/  FSEL R132, R116, RZ, P6 ;  /* 0x000000ff74847208 */ /* 0x000fe20003000000 */
[----:B------:R-:W-:Y:S01]  /*5d90*/  FMUL.FTZ R116, R62, R139 ;  /* 0x0000008b3e747220 */ /* 0x000fe20000410000 */
[----:B------:R-:W-:Y:S01]  /*5da0*/  MOV R0, RZ ;  /* 0x000000ff00007202 */ /* 0x000fe20000000f00 */
[----:B------:R-:W-:Y:S01]  /*5db0*/  @P2 FMUL.FTZ R0, R141, R126 ;  /* 0x0000007e8d002220 */ /* 0x000fe20000410000 */
[----:B------:R-:W-:Y:S01]  /*5dc0*/  FSEL R139, R117, RZ, P2 ;  /* 0x000000ff758b7208 */ /* 0x000fe20001000000 */
[----:B------:R-:W-:Y:S01]  /*5dd0*/  @P5 HADD2.F32 R130, -RZ, R122.H0_H0 ;  /* 0x2000007aff825230 */ /* 0x000fe20000004100 */
[----:B------:R-:W-:Y:S01]  /*5de0*/  ISETP.GE.U32.AND P2, PT, R128, RZ, PT ;  /* 0x000000ff8000720c */ /* 0x000fe20003f46070 */
[----:B------:R-:W-:Y:S01]  /*5df0*/  FMUL.FTZ R118, R60, R121 ;  /* 0x000000793c767220 */ /* 0x000fe20000410000 */
[C---:B------:R-:W-:Y:S01]  /*5e00*/  LOP3.LUT P6, RZ, R129.reuse, 0xff00, RZ, 0xc0, !PT ;  /* 0x0000ff0081ff7812 */ /* 0x040fe200078cc0ff */
[----:B------:R-:W-:Y:S01]  /*5e10*/  FFMA.FTZ R117, R138, R198, R199 ;  /* 0x000000c68a757223 */ /* 0x000fe200000100c7 */
[----:B------:R-:W-:Y:S01]  /*5e20*/  ISETP.GE.U32.AND.EX P2, PT, R129, 0x1000000, PT, P2 ;  /* 0x010000008100780c */ /* 0x000fe20003f46120 */
[----:B------:R-:W-:-:S02]  /*5e30*/  HFMA2 R131, -RZ, RZ, 0, 0 ;  /* 0x00000000ff837431 */ /* 0x000fc400000001ff */
[-CC-:B------:R-:W-:Y:S01]  /*5e40*/  FFMA.FTZ R119, R146, R198.reuse, R199.reuse ;  /* 0x000000c692777223 */ /* 0x180fe200000100c7 */
[-CC-:B------:R-:W-:Y:S01]  /*5e50*/  FFMA.FTZ R129, R150, R198.reuse, R199.reuse ;  /* 0x000000c696817223 */ /* 0x180fe200000100c7 */
[----:B------:R-:W-:Y:S01]  /*5e60*/  @P5 FMUL.FTZ R131, R130, R121 ;  /* 0x0000007982835220 */ /* 0x000fe20000410000 */
[----:B------:R-:W-:Y:S01]  /*5e70*/  FSEL R140, R118, RZ, P5 ;  /* 0x000000ff768c7208 */ /* 0x000fe20002800000 */
[----:B------:R-:W-:Y:S01]  /*5e80*/  FFMA.FTZ R198, R137, R198, R199 ;  /* 0x000000c689c67223 */ /* 0x000fe200000100c7 */
[----:B------:R-:W-:Y:S01]  /*5e90*/  FSEL R142, R116, RZ, P3 ;  /* 0x000000ff748e7208 */ /* 0x000fe20001800000 */
[----:B------:R-:W-:Y:S01]  /*5ea0*/  FADD.FTZ R117, R136, -R117 ;  /* 0x8000007588757221 */ /* 0x000fe20000010000 */
[----:B------:R-:W-:Y:S01]  /*5eb0*/  LOP3.LUT P5, RZ, R128, 0xff, RZ, 0xc0, !PT ;  /* 0x000000ff80ff7812 */ /* 0x000fe200078ac0ff */
        /* <DEDUP_REMOVED lines=38> */
[----:B------:R-:W-:-:S07]  /*6120*/  F2FP.F16.F32.PACK_AB R116, R121, R116 ;  /* 0x000000747974723e */ /* 0x000fce00000000ff */
.L_x_8151:
        /* <DEDUP_REMOVED lines=91> */
.L_x_8140:
        /* <DEDUP_REMOVED lines=28> */
.L_x_8154:
        /* <DEDUP_REMOVED lines=14> */
.L_x_10809:


//--------------------- .text._ZN10layer_norm22ln_bwd_finalize_kernelINS_22Kernel_traits_finalizeILj3072Ef6__halffS2_fjLb1ELj1024ELj4ENS_18Kernel_traits_baseILj3072EfS2_fS2_fjLj1024EEEEELb1ELb0EEEvNS_9BwdParamsE --------------------------
	.section	.text._ZN10layer_norm22ln_bwd_finalize_kernelINS_22Kernel_traits_finalizeILj3072Ef6__halffS2_fjLb1ELj1024ELj4ENS_18Kernel_traits_baseILj3072EfS2_fS2_fjLj1024EEEEELb1ELb0EEEvNS_9BwdParamsE,"ax",@progbits
	.align	128
        .global         _ZN10layer_norm22ln_bwd_finalize_kernelINS_22Kernel_traits_finalizeILj3072Ef6__halffS2_fjLb1ELj1024ELj4ENS_18Kernel_traits_baseILj3072EfS2_fS2_fjLj1024EEEEELb1ELb0EEEvNS_9BwdParamsE
        .type           _ZN10layer_norm22ln_bwd_finalize_kernelINS_22Kernel_traits_finalizeILj3072Ef6__halffS2_fjLb1ELj1024ELj4ENS_18Kernel_traits_baseILj3072EfS2_fS2_fjLj1024EEEEELb1ELb0EEEvNS_9BwdParamsE,@function
        .size           _ZN10layer_norm22ln_bwd_finalize_kernelINS_22Kernel_traits_finalizeILj3072Ef6__halffS2_fjLb1ELj1024ELj4ENS_18Kernel_traits_baseILj3072EfS2_fS2_fjLj1024EEEEELb1ELb0EEEvNS_9BwdParamsE,(.L_x_10810 - _ZN10layer_norm22ln_bwd_finalize_kernelINS_22Kernel_traits_finalizeILj3072Ef6__halffS2_fjLb1ELj1024ELj4ENS_18Kernel_traits_baseILj3072EfS2_fS2_fjLj1024EEEEELb1ELb0EEEvNS_9BwdParamsE)
        .other          _ZN10layer_norm22ln_bwd_finalize_kernelINS_22Kernel_traits_finalizeILj3072Ef6__halffS2_fjLb1ELj1024ELj4ENS_18Kernel_traits_baseILj3072EfS2_fS2_fjLj1024EEEEELb1ELb0EEEvNS_9BwdParamsE,@"STO_CUDA_ENTRY STV_DEFAULT"
_ZN10layer_norm22ln_bwd_finalize_kernelINS_22Kernel_traits_finalizeILj3072Ef6__halffS2_fjLb1ELj1024ELj4ENS_18Kernel_traits_baseILj3072EfS2_fS2_fjLj1024EEEEELb1ELb0EEEvNS_9BwdParamsE:
.text._ZN10layer_norm22ln_bwd_finalize_kernelINS_22Kernel_traits_finalizeILj3072Ef6__halffS2_fjLb1ELj1024ELj4ENS_18Kernel_traits_baseILj3072EfS2_fS2_fjLj1024EEEEELb1ELb0EEEvNS_9BwdParamsE:
        /* <DEDUP_REMOVED lines=60> */
.L_x_8159:
        /* <DEDUP_REMOVED lines=87> */
.L_x_8158:
[----:B------:R-:W-:Y:S05]  /*0930*/  BSYNC.RECONVERGENT B1 ;  /* 0x0000000000017941 */ /* 0x000fea0003800200 */
.L_x_8157:
        /* <DEDUP_REMOVED lines=49> */
.L_x_8161:
[----:B------:R-:W-:Y:S05]  /*0c50*/  BSYNC.RECONVERGENT B1 ;  /* 0x0000000000017941 */ /* 0x000fea0003800200 */
.L_x_8160:
        /* <DEDUP_REMOVED lines=29> */
.L_x_8163:
[----:B------:R-:W-:Y:S05]  /*0e30*/  BSYNC.RECONVERGENT B1 ;  /* 0x0000000000017941 */ /* 0x000fea0003800200 */
.L_x_8162:
        /* <DEDUP_REMOVED lines=14> */
.L_x_8156:
[----:B------:R-:W-:Y:S05]  /*0f20*/  BSYNC.RECONVERGENT B0 ;  /* 0x0000000000007941 */ /* 0x000fea0003800200 */
.L_x_8155:
        /* <DEDUP_REMOVED lines=72> */
.L_x_8164:
        /* <DEDUP_REMOVED lines=13> */
.L_x_10810:


//--------------------- .text._ZN10layer_norm13ln_bwd_kernelINS_13Kernel_traitsIf6__halffS2_fjLj3072ELj1ELj1ELj4ELj16ENS_18Kernel_traits_baseILj3072EfS2_fS2_fjLj128EEEEELb1ELb1ELb1ELb0EEEvNS_9BwdParamsE --------------------------
	.section	.text._ZN10layer_norm13ln_bwd_kernelINS_13Kernel_traitsIf6__halffS2_fjLj3072ELj1ELj1ELj4ELj16ENS_18Kernel_traits_baseILj3072EfS2_fS2_fjLj128EEEEELb1ELb1ELb1ELb0EEEvNS_9BwdParamsE,"ax",@progbits
	.align	128
        .global         _ZN10layer_norm13ln_bwd_kernelINS_13Kernel_traitsIf6__halffS2_fjLj3072ELj1ELj1ELj4ELj16ENS_18Kernel_traits_baseILj3072EfS2_fS2_fjLj128EEEEELb1ELb1ELb1ELb0EEEvNS_9BwdParamsE
        .type           _ZN10layer_norm13ln_bwd_kernelINS_13Kernel_traitsIf6__halffS2_fjLj3072ELj1ELj1ELj4ELj16ENS_18Kernel_traits_baseILj3072EfS2_fS2_fjLj128EEEEELb1ELb1ELb1ELb0EEEvNS_9BwdParamsE,@function
        .size           _ZN10layer_norm13ln_bwd_kernelINS_13Kernel_traitsIf6__halffS2_fjLj3072ELj1ELj1ELj4ELj16ENS_18Kernel_traits_baseILj3072EfS2_fS2_fjLj128EEEEELb1ELb1ELb1ELb0EEEvNS_9BwdParamsE,(.L_x_10811 - _ZN10layer_norm13ln_bwd_kernelINS_13Kernel_traitsIf6__halffS2_fjLj3072ELj1ELj1ELj4ELj16ENS_18Kernel_traits_baseILj3072EfS2_fS2_fjLj128EEEEELb1ELb1ELb1ELb0EEEvNS_9BwdParamsE)
        .other          _ZN10layer_norm13ln_bwd_kernelINS_13Kernel_traitsIf6__halffS2_fjLj3072ELj1ELj1ELj4ELj16ENS_18Kernel_traits_baseILj3072EfS2_fS2_fjLj128EEEEELb1ELb1ELb1ELb0EEEvNS_9BwdParamsE,@"STO_CUDA_ENTRY STV_DEFAULT"
_ZN10layer_norm13ln_bwd_kernelINS_13Kernel_traitsIf6__halffS2_fjLj3072ELj1ELj1ELj4ELj16ENS_18Kernel_traits_baseILj3072EfS2_fS2_fjLj128EEEEELb1ELb1ELb1ELb0EEEvNS_9BwdParamsE:
.text._ZN10layer_norm13ln_bwd_kernelINS_13Kernel_traitsIf6__halffS2_fjLj3072ELj1ELj1ELj4ELj16ENS_18Kernel_traits_baseILj3072EfS2_fS2_fjLj128EEEEELb1ELb1ELb1ELb0EEEvNS_9BwdParamsE:
        /* <DEDUP_REMOVED lines=125> */
.L_x_8323:
        /* <DEDUP_REMOVED lines=19> */
[----:B------:R-:W-:Y:S02]  /*0900*/  MOV R4, UR4 ;  /* 0x0000000400047c02 */ /* 0x000fe40008000f00 */
        /* <DEDUP_REMOVED lines=54> */
[----:B0-----:R-:W-:-:S03]  /*0c70*/  FADD.FTZ R182, -R4, R9 ;  /* 0x0000000904b67221 */ /* 0x001fc60000010100 */
[----:B------:R-:W-:Y:S01]  /*0c80*/  FMUL.FTZ R233, R8, UR31 ;  /* 0x0000001f08e97c20 */ /* 0x000fe20008410000 */
[--C-:B----4-:R-:W-:Y:S02]  /*0c90*/  HADD2.F32 R9, -RZ, R12.reuse.H0_H0 ;  /* 0x2000000cff097230 */ /* 0x110fe40000004100 */
[----:B------:R-:W-:Y:S01]  /*0ca0*/  FADD.FTZ R11, -R4, R11 ;  /* 0x0000000b040b7221 */ /* 0x000fe20000010100 */
[----:B------:R-:W-:Y:S02]  /*0cb0*/  HADD2.F32 R12, -RZ, R12.H1_H1 ;  /* 0x3000000cff0c7230 */ /* 0x000fe40000004100 */
[----:B------:R-:W-:Y:S01]  /*0cc0*/  FADD.FTZ R100, R100, R9 ;  /* 0x0000000964647221 */ /* 0x000fe20000010000 */
[-C--:B------:R-:W-:Y:S01]  /*0cd0*/  FFMA.FTZ R76, R233, R9.reuse, R76 ;  /* 0x00000009e94c7223 */ /* 0x080fe2000001004c */
[----:B-----5:R-:W-:Y:S01]  /*0ce0*/  FMUL.FTZ R9, R28, R9 ;  /* 0x000000091c097220 */ /* 0x020fe20000410000 */
[--C-:B------:R-:W-:Y:S02]  /*0cf0*/  HADD2.F32 R183, -RZ, R13.reuse.H0_H0 ;  /* 0x2000000dffb77230 */ /* 0x100fe40000004100 */
[----:B------:R-:W-:Y:S01]  /*0d00*/  FADD.FTZ R10, -R4, R10 ;  /* 0x0000000a040a7221 */ /* 0x000fe20000010100 */
[----:B------:R-:W-:-:S02]  /*0d10*/  HADD2.F32 R184, -RZ, R13.H1_H1 ;  /* 0x3000000dffb87230 */ /* 0x000fc40000004100 */
[C---:B------:R-:W-:Y:S01]  /*0d20*/  FADD.FTZ R13, -R4.reuse, R16 ;  /* 0x00000010040d7221 */ /* 0x040fe20000010100 */
[--C-:B------:R-:W-:Y:S02]  /*0d30*/  HADD2.F32 R185, -RZ, R14.reuse.H0_H0 ;  /* 0x2000000effb97230 */ /* 0x100fe40000004100 */
[----:B------:R-:W-:Y:S01]  /*0d40*/  FMUL.FTZ R8, R11, UR31 ;  /* 0x0000001f0b087c20 */ /* 0x000fe20008410000 */
[----:B-1----:R-:W-:Y:S02]  /*0d50*/  HADD2.F32 R180, -RZ, R14.H1_H1 ;  /* 0x3000000effb47230 */ /* 0x002fe40000004100 */
[----:B------:R-:W-:Y:S01]  /*0d60*/  FADD.FTZ R14, -R4, R17 ;  /* 0x00000011040e7221 */ /* 0x000fe20000010100 */
[----:B------:R-:W-:Y:S01]  /*0d70*/  FMUL.FTZ R11, R29, R12 ;  /* 0x0000000c1d0b7220 */ /* 0x000fe20000410000 */
[----:B------:R-:W-:Y:S01]  /*0d80*/  FADD.FTZ R16, RZ, R9 ;  /* 0x00000009ff107221 */ /* 0x000fe20000010000 */
[----:B------:R-:W-:Y:S01]  /*0d90*/  FMUL.FTZ R6, R182, UR31 ;  /* 0x0000001fb6067c20 */ /* 0x000fe20008410000 */
[----:B------:R-:W-:Y:S01]  /*0da0*/  FFMA.FTZ R17, R233, R9, RZ ;  /* 0x00000009e9117223 */ /* 0x000fe200000100ff */
[----:B------:R-:W-:Y:S01]  /*0db0*/  FADD.FTZ R188, -R4, R19 ;  /* 0x0000001304bc7221 */ /* 0x000fe20000010100 */
[----:B------:R-:W-:Y:S01]  /*0dc0*/  FMUL.FTZ R7, R10, UR31 ;  /* 0x0000001f0a077c20 */ /* 0x000fe20008410000 */
[----:B------:R-:W-:Y:S01]  /*0dd0*/  FMUL.FTZ R10, R30, R183 ;  /* 0x000000b71e0a7220 */ /* 0x000fe20000410000 */
[----:B------:R-:W-:Y:S01]  /*0de0*/  FADD.FTZ R19, R16, R11 ;  /* 0x0000000b10137221 */ /* 0x000fe20000010000 */
[----:B------:R-:W-:Y:S01]  /*0df0*/  FFMA.FTZ R16, R6, R11, R17 ;  /* 0x0000000b06107223 */ /* 0x000fe20000010011 */
[----:B------:R-:W-:-:S02]  /*0e00*/  HADD2.F32 R187, -RZ, R15.H0_H0 ;  /* 0x2000000fffbb7230 */ /* 0x000fc40000004100 */
[----:B------:R-:W-:Y:S01]  /*0e10*/  FADD.FTZ R186, -R4, R18 ;  /* 0x0000001204ba7221 */ /* 0x000fe20000010100 */
[----:B------:R-:W-:Y:S02]  /*0e20*/  HADD2.F32 R190, -RZ, R15.H1_H1 ;  /* 0x3000000fffbe7230 */ /* 0x000fe40000004100 */
[----:B------:R-:W-:Y:S01]  /*0e30*/  FMUL.FTZ R15, R31, R184 ;  /* 0x000000b81f0f7220 */ /* 0x000fe20000410000 */
[----:B------:R-:W-:Y:S01]  /*0e40*/  FADD.FTZ R18, R19, R10 ;  /* 0x0000000a13127221 */ /* 0x000fe20000010000 */
[----:B------:R-:W-:Y:S01]  /*0e50*/  FFMA.FTZ R181, R7, R10, R16 ;  /* 0x0000000a07b57223 */ /* 0x000fe20000010010 */
        /* <DEDUP_REMOVED lines=32> */
.L_x_8169:
[----:B------:R-:W-:Y:S05]  /*1060*/  BSYNC.RECONVERGENT B1 ;  /* 0x0000000000017941 */ /* 0x000fea0003800200 */
.L_x_8168:
        /* <DEDUP_REMOVED lines=25> */
[----:B-1----:R-:W-:Y:S01]  /*1200*/  FMUL.FTZ R195, R192, UR31 ;  /* 0x0000001fc0c37c20 */ /* 0x002fe20008410000 */
[----:B------:R-:W-:Y:S01]  /*1210*/  FMUL.FTZ R192, R196, UR31 ;  /* 0x0000001fc4c07c20 */ /* 0x000fe20008410000 */
[----:B----4-:R-:W-:-:S02]  /*1220*/  HADD2.F32 R181, -RZ, R184.H0_H0 ;  /* 0x200000b8ffb57230 */ /* 0x010fc40000004100 */
[----:B------:R-:W-:Y:S01]  /*1230*/  FMUL.FTZ R194, R198, UR31 ;  /* 0x0000001fc6c27c20 */ /* 0x000fe20008410000 */
[--C-:B------:R-:W-:Y:S02]  /*1240*/  HADD2.F32 R182, -RZ, R185.reuse.H1_H1 ;  /* 0x300000b9ffb67230 */ /* 0x100fe40000004100 */
[----:B------:R-:W-:Y:S02]  /*1250*/  HADD2.F32 R184, -RZ, R184.H1_H1 ;  /* 0x300000b8ffb87230 */ /* 0x000fe40000004100 */
[-C--:B-----5:R-:W-:Y:S01]  /*1260*/  FMUL.FTZ R196, R44, R181.reuse ;  /* 0x000000b52cc47220 */ /* 0x0a0fe20000410000 */
[----:B------:R-:W-:Y:S02]  /*1270*/  HADD2.F32 R183, -RZ, R185.H0_H0 ;  /* 0x200000b9ffb77230 */ /* 0x000fe40000004100 */
[----:B------:R-:W-:Y:S01]  /*1280*/  FMUL.FTZ R197, R197, UR31 ;  /* 0x0000001fc5c57c20 */ /* 0x000fe20008410000 */
        /* <DEDUP_REMOVED lines=16> */
[C---:B------:R-:W-:Y:S01]  /*1390*/  FADD.FTZ R188, -R4.reuse, R188 ;  /* 0x000000bc04bc7221 */ /* 0x040fe20000010100 */
        /* <DEDUP_REMOVED lines=34> */
.L_x_8171:
[----:B------:R-:W-:Y:S05]  /*15c0*/  BSYNC.RECONVERGENT B1 ;  /* 0x0000000000017941 */ /* 0x000fea0003800200 */
.L_x_8170:
        /* <DEDUP_REMOVED lines=17> */
[--C-:B---3--:R-:W-:Y:S02]  /*16e0*/  HADD2.F32 R3, -RZ, R188.reuse.H0_H0 ;  /* 0x200000bcff037230 */ /* 0x108fe40000004100 */
[----:B------:R-:W-:Y:S02]  /*16f0*/  HADD2.F32 R188, -RZ, R188.H1_H1 ;  /* 0x300000bcffbc7230 */ /* 0x000fe40000004100 */
[C---:B----4-:R-:W-:Y:S01]  /*1700*/  FADD.FTZ R180, -R4.reuse, R180 ;  /* 0x000000b404b47221 */ /* 0x050fe20000010100 */
[----:B------:R-:W-:Y:S01]  /*1710*/  FADD.FTZ R182, -R4, R182 ;  /* 0x000000b604b67221 */ /* 0x000fe20000010100 */
[----:B-----5:R-:W-:Y:S01]  /*1720*/  FMUL.FTZ R220, R60, R3 ;  /* 0x000000033cdc7220 */ /* 0x020fe20000410000 */
[----:B------:R-:W-:Y:S01]  /*1730*/  FADD.FTZ R181, -R4, R181 ;  /* 0x000000b504b57221 */ /* 0x000fe20000010100 */
[----:B0-----:R-:W-:Y:S01]  /*1740*/  FMUL.FTZ R217, R180, UR31 ;  /* 0x0000001fb4d97c20 */ /* 0x001fe20008410000 */
[----:B------:R-:W-:-:S02]  /*1750*/  HADD2.F32 R5, -RZ, R189.H0_H0 ;  /* 0x200000bdff057230 */ /* 0x000fc40000004100 */
[C---:B------:R-:W-:Y:S01]  /*1760*/  FADD.FTZ R183, -R4.reuse, R183 ;  /* 0x000000b704b77221 */ /* 0x040fe20000010100 */
[C---:B------:R-:W-:Y:S01]  /*1770*/  FADD.FTZ R221, -R4.reuse, R184 ;  /* 0x000000b804dd7221 */ /* 0x040fe20000010100 */
[C---:B------:R-:W-:Y:S01]  /*1780*/  FADD.FTZ R218, -R4.reuse, R185 ;  /* 0x000000b904da7221 */ /* 0x040fe20000010100 */
[C---:B------:R-:W-:Y:S01]  /*1790*/  FADD.FTZ R186, -R4.reuse, R186 ;  /* 0x000000ba04ba7221 */ /* 0x040fe20000010100 */
        /* <DEDUP_REMOVED lines=53> */
.L_x_8167:
[----:B------:R-:W-:Y:S01]  /*1af0*/  UISETP.GE.AND UP3, UPT, UR9, 0x1, UPT ;  /* 0x000000010900788c */ /* 0x000fe2000bf66270 */
[----:B------:R-:W-:Y:S01]  /*1b00*/  HFMA2 R191, -RZ, RZ, 0, 0 ;  /* 0x00000000ffbf7431 */ /* 0x000fe200000001ff */
        /* <DEDUP_REMOVED lines=34> */
.L_x_8173:
        /* <DEDUP_REMOVED lines=19> */
[C---:B----4-:R-:W-:Y:S01]  /*1e60*/  @P2 IMAD.WIDE.U32 R184, R3.reuse, 0x20, R184 ;  /* 0x0000002003b82825 */ /* 0x050fe200078e00b8 */
[----:B------:R-:W-:-:S04]  /*1e70*/  @P2 IADD3 R3, PT, PT, R3, 0x80, RZ ;  /* 0x0000008003032810 */ /* 0x000fc80007ffe0ff */
[----:B------:R0:W5:Y:S01]  /*1e80*/  @P2 LDG.E.128 R152, desc[UR10][R184.64] ;  /* 0x0000000ab8982981 */ /* 0x000162000c1e1d00 */
[----:B-1----:R-:W-:-:S03]  /*1e90*/  @P3 IMAD.WIDE.U32 R4, R191, 0x8, R4 ;  /* 0x00000008bf043825 */ /* 0x002fc600078e0004 */
[----:B------:R0:W5:Y:S04]  /*1ea0*/  @P2 LDG.E.128 R156, desc[UR10][R184.64+0x10] ;  /* 0x0000100ab89c2981 */ /* 0x000168000c1e1d00 */
[----:B------:R0:W5:Y:S01]  /*1eb0*/  @P3 LDG.E.64 R204, desc[UR10][R4.64] ;  /* 0x0000000a04cc3981 */ /* 0x000162000c1e1b00 */
[----:B--2---:R-:W-:-:S05]  /*1ec0*/  @P3 IMAD.WIDE.U32 R180, R3, 0x20, R180 ;  /* 0x0000002003b43825 */ /* 0x004fca00078e00b4 */
[----:B------:R0:W5:Y:S04]  /*1ed0*/  @P3 LDG.E.128 R24, desc[UR10][R180.64] ;  /* 0x0000000ab4183981 */ /* 0x000168000c1e1d00 */
[----:B------:R0:W5:Y:S01]  /*1ee0*/  @P3 LDG.E.128 R20, desc[UR10][R180.64+0x10] ;  /* 0x0000100ab4143981 */ /* 0x000162000c1e1d00 */
[----:B------:R-:W-:Y:S02]  /*1ef0*/  MOV R235, RZ ;  /* 0x000000ff00eb7202 */ /* 0x000fe40000000f00 */
[----:B------:R-:W-:-:S07]  /*1f00*/  MOV R230, RZ ;  /* 0x000000ff00e67202 */ /* 0x000fce0000000f00 */
.L_x_8172:
[----:B-1----:R-:W-:Y:S05]  /*1f10*/  BSYNC.RECONVERGENT B0 ;  /* 0x0000000000007941 */ /* 0x002fea0003800200 */
.L_x_8166:
        /* <DEDUP_REMOVED lines=32> */
.L_x_8175:
[----:B------:R-:W-:Y:S05]  /*2120*/  BSYNC.RECONVERGENT B0 ;  /* 0x0000000000007941 */ /* 0x000fea0003800200 */
.L_x_8174:
        /* <DEDUP_REMOVED lines=39> */
.L_x_8178:
        /* <DEDUP_REMOVED lines=21> */
[----:B------:R-:W-:Y:S01]  /*24f0*/  ISETP.LT.AND P0, PT, RZ, UR32, PT ;  /* 0x00000020ff007c0c */ /* 0x000fe2000bf01270 */
[----:B------:R-:W-:Y:S02]  /*2500*/  HADD2.F32 R5, -RZ, R172.H0_H0 ;  /* 0x200000acff057230 */ /* 0x000fe40000004100 */
[----:B------:R-:W-:-:S04]  /*2510*/  FADD.FTZ R4, R9, -R4 ;  /* 0x8000000409047221 */ /* 0x000fc80000010000 */
[----:B------:R-:W-:-:S05]  /*2520*/  FMUL.FTZ R4, R4, UR31 ;  /* 0x0000001f04047c20 */ /* 0x000fca0008410000 */
[----:B------:R-:W-:-:S05]  /*2530*/  FSEL R4, R4, RZ, P0 ;  /* 0x000000ff04047208 */ /* 0x000fca0000000000 */
[----:B------:R-:W-:-:S04]  /*2540*/  FMUL.FTZ R4, R4, UR21 ;  /* 0x0000001504047c20 */ /* 0x000fc80008410000 */
[----:B------:R-:W-:-:S04]  /*2550*/  FMUL.FTZ R4, R4, UR20 ;  /* 0x0000001404047c20 */ /* 0x000fc80008410000 */
[----:B------:R-:W-:-:S07]  /*2560*/  FMUL.FTZ R5, R5, R4 ;  /* 0x0000000405057220 */ /* 0x000fce0000410000 */
.L_x_8183:
[----:B------:R-:W-:Y:S05]  /*2570*/  BSYNC.RECONVERGENT B1 ;  /* 0x0000000000017941 */ /* 0x000fea0003800200 */
.L_x_8182:
[----:B------:R-:W-:Y:S01]  /*2580*/  F2FP.F16.F32.PACK_AB R180, RZ, R180 ;  /* 0x000000b4ffb4723e */ /* 0x000fe200000000ff */
[----:B------:R-:W-:-:S03]  /*2590*/  FADD.FTZ R120, R120, R5 ;  /* 0x0000000578787221 */ /* 0x000fc60000010000 */
[----:B------:R-:W-:-:S07]  /*25a0*/  PRMT R176, R180, 0x7610, R176 ;  /* 0x00007610b4b07816 */ /* 0x000fce00000000b0 */
.L_x_8181:
        /* <DEDUP_REMOVED lines=18> */
[----:B------:R-:W-:-:S05]  /*26d0*/  FSEL R4, R4, RZ, P0 ;  /* 0x000000ff04047208 */ /* 0x000fca0000000000 */
[----:B------:R-:W-:Y:S01]  /*26e0*/  FMUL.FTZ R5, R4, UR21 ;  /* 0x0000001504057c20 */ /* 0x000fe20008410000 */
[----:B------:R-:W-:-:S03]  /*26f0*/  HADD2.F32 R4, -RZ, R172.H1_H1 ;  /* 0x300000acff047230 */ /* 0x000fc60000004100 */
[----:B------:R-:W-:-:S04]  /*2700*/  FMUL.FTZ R5, R5, UR20 ;  /* 0x0000001405057c20 */ /* 0x000fc80008410000 */
[----:B------:R-:W-:-:S07]  /*2710*/  FMUL.FTZ R4, R4, R5 ;  /* 0x0000000504047220 */ /* 0x000fce0000410000 */
.L_x_8186:
[----:B------:R-:W-:Y:S05]  /*2720*/  BSYNC.RECONVERGENT B1 ;  /* 0x0000000000017941 */ /* 0x000fea0003800200 */
.L_x_8185:
[----:B------:R-:W-:Y:S01]  /*2730*/  F2FP.F16.F32.PACK_AB R180, RZ, R180 ;  /* 0x000000b4ffb4723e */ /* 0x000fe200000000ff */
[----:B------:R-:W-:-:S03]  /*2740*/  FADD.FTZ R121, R121, R4 ;  /* 0x0000000479797221 */ /* 0x000fc60000010000 */
[----:B------:R-:W-:-:S07]  /*2750*/  PRMT R176, R176, 0x5410, R180 ;  /* 0x00005410b0b07816 */ /* 0x000fce00000000b4 */
.L_x_8184:
        /* <DEDUP_REMOVED lines=20> */
[----:B------:R-:W-:-:S03]  /*28a0*/  HADD2.F32 R5, -RZ, R173.H0_H0 ;  /* 0x200000adff057230 */ /* 0x000fc60000004100 */
[----:B------:R-:W-:-:S04]  /*28b0*/  FMUL.FTZ R4, R4, UR20 ;  /* 0x0000001404047c20 */ /* 0x000fc80008410000 */
[----:B------:R-:W-:-:S07]  /*28c0*/  FMUL.FTZ R5, R5, R4 ;  /* 0x0000000405057220 */ /* 0x000fce0000410000 */
.L_x_8189:
[----:B------:R-:W-:Y:S05]  /*28d0*/  BSYNC.RECONVERGENT B1 ;  /* 0x0000000000017941 */ /* 0x000fea0003800200 */
.L_x_8188:
[----:B------:R-:W-:Y:S01]  /*28e0*/  F2FP.F16.F32.PACK_AB R180, RZ, R180 ;  /* 0x000000b4ffb4723e */ /* 0x000fe200000000ff */
[----:B------:R-:W-:-:S03]  /*28f0*/  FADD.FTZ R122, R122, R5 ;  /* 0x000000057a7a7221 */ /* 0x000fc60000010000 */
[----:B------:R-:W-:-:S07]  /*2900*/  PRMT R177, R180, 0x7610, R177 ;  /* 0x00007610b4b17816 */ /* 0x000fce00000000b1 */
.L_x_8187:
        /* <DEDUP_REMOVED lines=23> */
.L_x_8192:
[----:B------:R-:W-:Y:S05]  /*2a80*/  BSYNC.RECONVERGENT B1 ;  /* 0x0000000000017941 */ /* 0x000fea0003800200 */
.L_x_8191:
[----:B------:R-:W-:Y:S01]  /*2a90*/  F2FP.F16.F32.PACK_AB R180, RZ, R180 ;  /* 0x000000b4ffb4723e */ /* 0x000fe200000000ff */
[----:B------:R-:W-:-:S03]  /*2aa0*/  FADD.FTZ R123, R123, R4 ;  /* 0x000000047b7b7221 */ /* 0x000fc60000010000 */
[----:B------:R-:W-:-:S07]  /*2ab0*/  PRMT R177, R177, 0x5410, R180 ;  /* 0x00005410b1b17816 */ /* 0x000fce00000000b4 */
.L_x_8190:
        /* <DEDUP_REMOVED lines=23> */
.L_x_8195:
[----:B------:R-:W-:Y:S05]  /*2c30*/  BSYNC.RECONVERGENT B1 ;  /* 0x0000000000017941 */ /* 0x000fea0003800200 */
.L_x_8194:
[----:B------:R-:W-:Y:S01]  /*2c40*/  F2FP.F16.F32.PACK_AB R180, RZ, R180 ;  /* 0x000000b4ffb4723e */ /* 0x000fe200000000ff */
[----:B------:R-:W-:-:S03]  /*2c50*/  FADD.FTZ R124, R124, R5 ;  /* 0x000000057c7c7221 */ /* 0x000fc60000010000 */
[----:B------:R-:W-:-:S07]  /*2c60*/  PRMT R178, R180, 0x7610, R178 ;  /* 0x00007610b4b27816 */ /* 0x000fce00000000b2 */
.L_x_8193:
        /* <DEDUP_REMOVED lines=23> */
.L_x_8198:
[----:B------:R-:W-:Y:S05]  /*2de0*/  BSYNC.RECONVERGENT B1 ;  /* 0x0000000000017941 */ /* 0x000fea0003800200 */
.L_x_8197:
[----:B------:R-:W-:Y:S01]  /*2df0*/  F2FP.F16.F32.PACK_AB R180, RZ, R180 ;  /* 0x000000b4ffb4723e */ /* 0x000fe200000000ff */
[----:B------:R-:W-:-:S03]  /*2e00*/  FADD.FTZ R125, R125, R4 ;  /* 0x000000047d7d7221 */ /* 0x000fc60000010000 */
[----:B------:R-:W-:-:S07]  /*2e10*/  PRMT R178, R178, 0x5410, R180 ;  /* 0x00005410b2b27816 */ /* 0x000fce00000000b4 */
.L_x_8196:
        /* <DEDUP_REMOVED lines=23> */
.L_x_8201:
[----:B------:R-:W-:Y:S05]  /*2f90*/  BSYNC.RECONVERGENT B1 ;  /* 0x0000000000017941 */ /* 0x000fea0003800200 */
.L_x_8200:
[----:B------:R-:W-:Y:S01]  /*2fa0*/  F2FP.F16.F32.PACK_AB R180, RZ, R180 ;  /* 0x000000b4ffb4723e */ /* 0x000fe200000000ff */
[----:B------:R-:W-:-:S03]  /*2fb0*/  FADD.FTZ R126, R126, R5 ;  /* 0x000000057e7e7221 */ /* 0x000fc60000010000 */
[----:B------:R-:W-:-:S07]  /*2fc0*/  PRMT R179, R180, 0x7610, R179 ;  /* 0x00007610b4b37816 */ /* 0x000fce00000000b3 */
.L_x_8199:
[----:B------:R-:W-:Y:S05]  /*2fd0*/  BRA.U !UP3, `(.L_x_8202) ;  /* 0x0000001d0b347547 */ /* 0x000fea000b800000 */
[----:B0-----:R-:W-:Y:S01]  /*2fe0*/  FFMA.FTZ R4, R18, UR6, R182 ;  /* 0x0000000612047c23 */ /* 0x001fe200080100b6 */
[----:B------:R-:W-:Y:S02]  /*2ff0*/  ISETP.LT.AND P4, PT, RZ, UR32, PT ;  /* 0x00000020ff007c0c */ /* 0x000fe4000bf81270 */
[----:B-----5:R-:W-:Y:S01]  /*3000*/  ISETP.GE.U32.AND P0, PT, R202, RZ, PT ;  /* 0x000000ffca00720c */ /* 0x020fe20003f06070 */
[----:B------:R-:W-:-:S03]  /*3010*/  FADD.FTZ R4, R193, -R4 ;  /* 0x80000004c1047221 */ /* 0x000fc60000010000 */
[----:B------:R-:W-:Y:S01]  /*3020*/  ISETP.GE.U32.AND.EX P0, PT, R203, 0x1000000, PT, P0 ;  /* 0x01000000cb00780c */ /* 0x000fe20003f06100 */
[----:B------:R-:W-:-:S05]  /*3030*/  FMUL.FTZ R4, R4, UR31 ;  /* 0x0000001f04047c20 */ /* 0x000fca0008410000 */
[----:B------:R-:W-:-:S05]  /*3040*/  FSEL R4, R4, RZ, P4 ;  /* 0x000000ff04047208 */ /* 0x000fca0002000000 */
[----:B------:R-:W-:Y:S02]  /*3050*/  FMUL.FTZ R4, R4, UR21 ;  /* 0x0000001504047c20 */ /* 0x000fe40008410000 */
[----:B------:R-:W-:Y:S02]  /*3060*/  @P0 HADD2.F32 R5, -RZ, R175.H1_H1 ;  /* 0x300000afff050230 */ /* 0x000fe40000004100 */
[----:B------:R-:W-:Y:S01]  /*3070*/  FMUL.FTZ R186, R4, UR20 ;  /* 0x0000001404ba7c20 */ /* 0x000fe20008410000 */
[----:B------:R-:W-:-:S03]  /*3080*/  HFMA2 R4, -RZ, RZ, 0, 0 ;  /* 0x00000000ff047431 */ /* 0x000fc600000001ff */
[----:B------:R-:W-:Y:S01]  /*3090*/  FMUL.FTZ R180, R43, R186 ;  /* 0x000000ba2bb47220 */ /* 0x000fe20000410000 */
[----:B------:R-:W-:-:S04]  /*30a0*/  @P0 FMUL.FTZ R4, R186, R5 ;  /* 0x00000005ba040220 */ /* 0x000fc80000410000 */
[----:B------:R-:W-:Y:S01]  /*30b0*/  FSEL R180, R180, RZ, P0 ;  /* 0x000000ffb4b47208 */ /* 0x000fe20000000000 */
[----:B------:R-:W-:-:S03]  /*30c0*/  FADD.FTZ R127, R127, R4 ;  /* 0x000000047f7f7221 */ /* 0x000fc60000010000 */
[----:B------:R-:W-:-:S04]  /*30d0*/  F2FP.F16.F32.PACK_AB R180, RZ, R180 ;  /* 0x000000b4ffb4723e */ /* 0x000fc800000000ff */
[----:B------:R-:W-:Y:S01]  /*30e0*/  PRMT R179, R179, 0x5410, R180 ;  /* 0x00005410b3b37816 */ /* 0x000fe200000000b4 */
[----:B------:R-:W-:Y:S06]  /*30f0*/  BRA `(.L_x_8202) ;  /* 0x0000001800ec7947 */ /* 0x000fec0003800000 */
.L_x_8180:
        /* <DEDUP_REMOVED lines=45> */
.L_x_8203:
[----:B------:R-:W-:Y:S05]  /*33d0*/  BRA.U !UP3, `(.L_x_8204) ;  /* 0x000000010b2c7547 */ /* 0x000fea000b800000 */
[----:B-----5:R-:W-:Y:S01]  /*33e0*/  LOP3.LUT P0, RZ, R202, 0xff00, RZ, 0xc0, !PT ;  /* 0x0000ff00caff7812 */ /* 0x020fe2000780c0ff */
[----:B------:R-:W-:-:S04]  /*33f0*/  FMUL.FTZ R4, R169, UR21 ;  /* 0x00000015a9047c20 */ /* 0x000fc80008410000 */
[----:B------:R-:W-:Y:S01]  /*3400*/  FMUL.FTZ R180, R4, UR20 ;  /* 0x0000001404b47c20 */ /* 0x000fe20008410000 */
[----:B------:R-:W-:-:S03]  /*3410*/  HFMA2 R4, -RZ, RZ, 0, 0 ;  /* 0x00000000ff047431 */ /* 0x000fc600000001ff */
[----:B------:R-:W-:-:S04]  /*3420*/  FMUL.FTZ R5, R37, R180 ;  /* 0x000000b425057220 */ /* 0x000fc80000410000 */
[----:B------:R-:W-:Y:S01]  /*3430*/  @P0 HADD2.F32 R185, -RZ, R172.H1_H1 ;  /* 0x300000acffb90230 */ /* 0x000fe20000004100 */
[----:B------:R-:W-:-:S04]  /*3440*/  FSEL R5, R5, RZ, P0 ;  /* 0x000000ff05057208 */ /* 0x000fc80000000000 */
[----:B------:R-:W-:Y:S01]  /*3450*/  @P0 FMUL.FTZ R4, R185, R180 ;  /* 0x000000b4b9040220 */ /* 0x000fe20000410000 */
[----:B------:R-:W-:-:S03]  /*3460*/  F2FP.F16.F32.PACK_AB R5, RZ, R5 ;  /* 0x00000005ff05723e */ /* 0x000fc600000000ff */
[----:B------:R-:W-:Y:S01]  /*3470*/  FADD.FTZ R121, R121, R4 ;  /* 0x0000000479797221 */ /* 0x000fe20000010000 */
[----:B------:R-:W-:-:S07]  /*3480*/  PRMT R176, R176, 0x5410, R5 ;  /* 0x00005410b0b07816 */ /* 0x000fce0000000005 */
.L_x_8204:
[----:B------:R-:W-:Y:S05]  /*3490*/  BRA.U !UP3, `(.L_x_8205) ;  /* 0x000000010b2c7547 */ /* 0x000fea000b800000 */
        /* <DEDUP_REMOVED lines=11> */
.L_x_8205:
        /* <DEDUP_REMOVED lines=12> */
.L_x_8206:
        /* <DEDUP_REMOVED lines=12> */
.L_x_8207:
        /* <DEDUP_REMOVED lines=12> */
.L_x_8208:
        /* <DEDUP_REMOVED lines=12> */
.L_x_8209:
        /* <DEDUP_REMOVED lines=14> */
.L_x_8179:
[----:B------:R-:W-:Y:S02]  /*3930*/  MOV R181, UR24 ;  /* 0x0000001800b57c02 */ /* 0x000fe40008000f00 */
[----:B------:R-:W-:Y:S02]  /*3940*/  MOV R184, UR25 ;  /* 0x0000001900b87c02 */ /* 0x000fe40008000f00 */
        /* <DEDUP_REMOVED lines=22> */
.L_x_8211:
        /* <DEDUP_REMOVED lines=10> */
[----:B------:R-:W-:Y:S02]  /*3b50*/  @P0 HADD2.F32 R185, -RZ, R172.H1_H1 ;  /* 0x300000acffb90230 */ /* 0x000fe40000004100 */
        /* <DEDUP_REMOVED lines=8> */
.L_x_8212:
        /* <DEDUP_REMOVED lines=19> */
.L_x_8213:
        /* <DEDUP_REMOVED lines=19> */
.L_x_8214:
        /* <DEDUP_REMOVED lines=19> */
.L_x_8215:
        /* <DEDUP_REMOVED lines=19> */
.L_x_8216:
        /* <DEDUP_REMOVED lines=19> */
.L_x_8217:
        /* <DEDUP_REMOVED lines=12> */
[----:B------:R-:W-:Y:S02]  /*4290*/  HFMA2 R4, -RZ, RZ, 0, 0 ;  /* 0x00000000ff047431 */ /* 0x000fe400000001ff */
        /* <DEDUP_REMOVED lines=8> */
.L_x_8210:
        /* <DEDUP_REMOVED lines=16> */
[----:B------:R-:W-:-:S02]  /*4420*/  PLOP3.LUT P0, PT, PT, PT, UP2, 0x80, 0x8 ;  /* 0x000000000008781c */ /* 0x000fc40003f0f028 */
[----:B------:R-:W-:Y:S01]  /*4430*/  MOV R95, R151 ;  /* 0x00000097005f7202 */ /* 0x000fe20000000f00 */
        /* <DEDUP_REMOVED lines=29> */
[----:B------:R-:W-:Y:S02]  /*4610*/  PLOP3.LUT P5, PT, PT, PT, UP2, 0x80, 0x8 ;  /* 0x000000000008781c */ /* 0x000fe40003faf028 */
[----:B------:R-:W-:Y:S01]  /*4620*/  MOV R93, R149 ;  /* 0x00000095005d7202 */ /* 0x000fe20000000f00 */
        /* <DEDUP_REMOVED lines=19> */
.L_x_8218:
[----:B------:R-:W-:Y:S05]  /*4760*/  BRA.U !UP3, `(.L_x_8219) ;  /* 0x000000010b2c7547 */ /* 0x000fea000b800000 */
        /* <DEDUP_REMOVED lines=11> */
.L_x_8219:
[----:B------:R-:W-:Y:S05]  /*4820*/  BRA.U !UP3, `(.L_x_8220) ;  /* 0x000000010b2c7547 */ /* 0x000fea000b800000 */
        /* <DEDUP_REMOVED lines=11> */
.L_x_8220:
        /* <DEDUP_REMOVED lines=12> */
.L_x_8221:
        /* <DEDUP_REMOVED lines=12> */
.L_x_8222:
        /* <DEDUP_REMOVED lines=12> */
.L_x_8223:
        /* <DEDUP_REMOVED lines=12> */
.L_x_8224:
        /* <DEDUP_REMOVED lines=13> */
.L_x_8202:
[----:B------:R-:W-:Y:S01]  /*4cb0*/  ISETP.NE.U32.AND P0, PT, R181, RZ, PT ;  /* 0x000000ffb500720c */ /* 0x000fe20003f05070 */
[----:B------:R-:W1:Y:S01]  /*4cc0*/  @UP3 LDCU.64 UR4, c[0x0][0x468] ;  /* 0x00008d00ff0437ac */ /* 0x000e620008000a00 */
[----:B------:R-:W-:Y:S02]  /*4cd0*/  PLOP3.LUT P4, PT, PT, PT, UP3, 0x80, 0x8 ;  /* 0x000000000008781c */ /* 0x000fe40003f8f038 */
[----:B------:R-:W-:Y:S02]  /*4ce0*/  ISETP.NE.AND.EX P0, PT, R184, RZ, PT, P0 ;  /* 0x000000ffb800720c */ /* 0x000fe40003f05300 */
[----:B------:R-:W-:Y:S02]  /*4cf0*/  PLOP3.LUT P5, PT, PT, PT, UP3, 0x80, 0x8 ;  /* 0x000000000008781c */ /* 0x000fe40003faf038 */
[----:B0-----:R-:W-:-:S09]  /*4d00*/  MOV R4, 0x10 ;  /* 0x0000001000047802 */ /* 0x001fd20000000f00 */
[----:B------:R-:W0:Y:S01]  /*4d10*/  @P0 LDC.64 R180, c[0x0][0x478] ;  /* 0x00011e00ffb40b82 */ /* 0x000e220000000a00 */
[C---:B-1----:R-:W-:Y:S01]  /*4d20*/  @P4 IMAD.WIDE.U32 R4, R183.reuse, R4, UR4 ;  /* 0x00000004b7044e25 */ /* 0x042fe2000f8e0004 */
[----:B------:R-:W-:-:S03]  /*4d30*/  IADD3 R183, PT, PT, R183, 0x80, RZ ;  /* 0x00000080b7b77810 */ /* 0x000fc60007ffe0ff */
[C---:B0-----:R-:W-:Y:S01]  /*4d40*/  @P0 IMAD.WIDE.U32 R180, R0.reuse, 0x20, R180 ;  /* 0x0000002000b40825 */ /* 0x041fe200078e00b4 */
[----:B------:R-:W-:-:S04]  /*4d50*/  IADD3 R0, PT, PT, R0, 0x80, RZ ;  /* 0x0000008000007810 */ /* 0x000fc80007ffe0ff */
[----:B------:R0:W-:Y:S04]  /*4d60*/  @P0 STG.E.128 desc[UR10][R180.64], R168 ;  /* 0x000000a8b4000986 */ /* 0x0001e8000c101d0a */
[----:B------:R0:W-:Y:S04]  /*4d70*/  @P0 STG.E.128 desc[UR10][R180.64+0x10], R92 ;  /* 0x0000105cb4000986 */ /* 0x0001e8000c101d0a */
[----:B------:R0:W-:Y:S02]  /*4d80*/  @P5 STG.E.128 desc[UR10][R4.64], R176 ;  /* 0x000000b004005986 */ /* 0x0001e4000c101d0a */
.L_x_8177:
[----:B------:R-:W-:Y:S05]  /*4d90*/  BSYNC.RECONVERGENT B0 ;  /* 0x0000000000007941 */ /* 0x000fea0003800200 */
.L_x_8176:
        /* <DEDUP_REMOVED lines=8> */
.L_x_8227:
        /* <DEDUP_REMOVED lines=73> */
.L_x_8230:
        /* <DEDUP_REMOVED lines=12> */
.L_x_8231:
        /* <DEDUP_REMOVED lines=12> */
.L_x_8232:
        /* <DEDUP_REMOVED lines=12> */
.L_x_8233:
        /* <DEDUP_REMOVED lines=12> */
.L_x_8234:
        /* <DEDUP_REMOVED lines=12> */
.L_x_8235:
        /* <DEDUP_REMOVED lines=12> */
.L_x_8236:
        /* <DEDUP_REMOVED lines=14> */
.L_x_8229:
        /* <DEDUP_REMOVED lines=19> */
.L_x_8238:
        /* <DEDUP_REMOVED lines=19> */
.L_x_8239:
        /* <DEDUP_REMOVED lines=19> */
.L_x_8240:
        /* <DEDUP_REMOVED lines=19> */
.L_x_8241:
        /* <DEDUP_REMOVED lines=19> */
.L_x_8242:
        /* <DEDUP_REMOVED lines=19> */
.L_x_8243:
        /* <DEDUP_REMOVED lines=19> */
.L_x_8244:
        /* <DEDUP_REMOVED lines=21> */
.L_x_8228:
        /* <DEDUP_REMOVED lines=49> */
.L_x_8246:
        /* <DEDUP_REMOVED lines=12> */
.L_x_8247:
        /* <DEDUP_REMOVED lines=12> */
.L_x_8248:
        /* <DEDUP_REMOVED lines=12> */
.L_x_8249:
        /* <DEDUP_REMOVED lines=12> */
.L_x_8250:
        /* <DEDUP_REMOVED lines=12> */
.L_x_8251:
        /* <DEDUP_REMOVED lines=12> */
.L_x_8252:
        /* <DEDUP_REMOVED lines=14> */
.L_x_8245:
        /* <DEDUP_REMOVED lines=18> */
[----:B------:R-:W-:-:S04]  /*6b40*/  HADD2.F32 R5, -RZ, R172.H0_H0 ;  /* 0x200000acff057230 */ /* 0x000fc80000004100 */
[----:B------:R-:W-:-:S05]  /*6b50*/  FSEL R4, R4, RZ, P0 ;  /* 0x000000ff04047208 */ /* 0x000fca0000000000 */
[----:B------:R-:W-:-:S04]  /*6b60*/  FMUL.FTZ R4, R4, UR21 ;  /* 0x0000001504047c20 */ /* 0x000fc80008410000 */
[----:B------:R-:W-:-:S04]  /*6b70*/  FMUL.FTZ R4, R4, UR20 ;  /* 0x0000001404047c20 */ /* 0x000fc80008410000 */
[----:B------:R-:W-:-:S07]  /*6b80*/  FMUL.FTZ R5, R5, R4 ;  /* 0x0000000405057220 */ /* 0x000fce0000410000 */
.L_x_8255:
[----:B------:R-:W-:Y:S05]  /*6b90*/  BSYNC.RECONVERGENT B1 ;  /* 0x0000000000017941 */ /* 0x000fea0003800200 */
.L_x_8254:
[----:B------:R-:W-:Y:S01]  /*6ba0*/  F2FP.F16.F32.PACK_AB R180, RZ, R180 ;  /* 0x000000b4ffb4723e */ /* 0x000fe200000000ff */
[----:B------:R-:W-:-:S03]  /*6bb0*/  FADD.FTZ R128, R128, R5 ;  /* 0x0000000580807221 */ /* 0x000fc60000010000 */
[----:B------:R-:W-:-:S07]  /*6bc0*/  PRMT R176, R180, 0x7610, R176 ;  /* 0x00007610b4b07816 */ /* 0x000fce00000000b0 */
.L_x_8253:
        /* <DEDUP_REMOVED lines=15> */
[----:B------:R-:W-:Y:S01]  /*6cc0*/  ISETP.LT.AND P0, PT, RZ, UR32, PT ;  /* 0x00000020ff007c0c */ /* 0x000fe2000bf01270 */
[----:B------:R-:W-:Y:S02]  /*6cd0*/  HADD2.F32 R181, -RZ, R172.H1_H1 ;  /* 0x300000acffb57230 */ /* 0x000fe40000004100 */
[----:B------:R-:W-:-:S04]  /*6ce0*/  FADD.FTZ R4, R199, -R4 ;  /* 0x80000004c7047221 */ /* 0x000fc80000010000 */
[----:B------:R-:W-:-:S05]  /*6cf0*/  FMUL.FTZ R4, R4, UR31 ;  /* 0x0000001f04047c20 */ /* 0x000fca0008410000 */
[----:B------:R-:W-:-:S05]  /*6d00*/  FSEL R4, R4, RZ, P0 ;  /* 0x000000ff04047208 */ /* 0x000fca0000000000 */
[----:B------:R-:W-:-:S04]  /*6d10*/  FMUL.FTZ R4, R4, UR21 ;  /* 0x0000001504047c20 */ /* 0x000fc80008410000 */
[----:B------:R-:W-:-:S04]  /*6d20*/  FMUL.FTZ R4, R4, UR20 ;  /* 0x0000001404047c20 */ /* 0x000fc80008410000 */
[----:B------:R-:W-:-:S07]  /*6d30*/  FMUL.FTZ R4, R181, R4 ;  /* 0x00000004b5047220 */ /* 0x000fce0000410000 */
.L_x_8258:
[----:B------:R-:W-:Y:S05]  /*6d40*/  BSYNC.RECONVERGENT B1 ;  /* 0x0000000000017941 */ /* 0x000fea0003800200 */
.L_x_8257:
[----:B------:R-:W-:Y:S01]  /*6d50*/  F2FP.F16.F32.PACK_AB R5, RZ, R5 ;  /* 0x00000005ff05723e */ /* 0x000fe200000000ff */
[----:B------:R-:W-:-:S03]  /*6d60*/  FADD.FTZ R129, R129, R4 ;  /* 0x0000000481817221 */ /* 0x000fc60000010000 */
[----:B------:R-:W-:-:S07]  /*6d70*/  PRMT R176, R176, 0x5410, R5 ;  /* 0x00005410b0b07816 */ /* 0x000fce0000000005 */
.L_x_8256:
        /* <DEDUP_REMOVED lines=23> */
.L_x_8261:
[----:B------:R-:W-:Y:S05]  /*6ef0*/  BSYNC.RECONVERGENT B1 ;  /* 0x0000000000017941 */ /* 0x000fea0003800200 */
.L_x_8260:
[----:B------:R-:W-:Y:S01]  /*6f00*/  F2FP.F16.F32.PACK_AB R180, RZ, R180 ;  /* 0x000000b4ffb4723e */ /* 0x000fe200000000ff */
[----:B------:R-:W-:-:S03]  /*6f10*/  FADD.FTZ R130, R130, R5 ;  /* 0x0000000582827221 */ /* 0x000fc60000010000 */
[----:B------:R-:W-:-:S07]  /*6f20*/  PRMT R177, R180, 0x7610, R177 ;  /* 0x00007610b4b17816 */ /* 0x000fce00000000b1 */
.L_x_8259:
        /* <DEDUP_REMOVED lines=23> */
.L_x_8264:
[----:B------:R-:W-:Y:S05]  /*70a0*/  BSYNC.RECONVERGENT B1 ;  /* 0x0000000000017941 */ /* 0x000fea0003800200 */
.L_x_8263:
[----:B------:R-:W-:Y:S01]  /*70b0*/  F2FP.F16.F32.PACK_AB R5, RZ, R5 ;  /* 0x00000005ff05723e */ /* 0x000fe200000000ff */
[----:B------:R-:W-:-:S03]  /*70c0*/  FADD.FTZ R131, R131, R4 ;  /* 0x0000000483837221 */ /* 0x000fc60000010000 */
[----:B------:R-:W-:-:S07]  /*70d0*/  PRMT R177, R177, 0x5410, R5 ;  /* 0x00005410b1b17816 */ /* 0x000fce0000000005 */
.L_x_8262:
        /* <DEDUP_REMOVED lines=23> */
.L_x_8267:
[----:B------:R-:W-:Y:S05]  /*7250*/  BSYNC.RECONVERGENT B1 ;  /* 0x0000000000017941 */ /* 0x000fea0003800200 */
.L_x_8266:
[----:B------:R-:W-:Y:S01]  /*7260*/  F2FP.F16.F32.PACK_AB R180, RZ, R180 ;  /* 0x000000b4ffb4723e */ /* 0x000fe200000000ff */
[----:B------:R-:W-:-:S03]  /*7270*/  FADD.FTZ R132, R132, R5 ;  /* 0x0000000584847221 */ /* 0x000fc60000010000 */
[----:B------:R-:W-:-:S07]  /*7280*/  PRMT R178, R180, 0x7610, R178 ;  /* 0x00007610b4b27816 */ /* 0x000fce00000000b2 */
.L_x_8265:
        /* <DEDUP_REMOVED lines=23> */
.L_x_8270:
[----:B------:R-:W-:Y:S05]  /*7400*/  BSYNC.RECONVERGENT B1 ;  /* 0x0000000000017941 */ /* 0x000fea0003800200 */
.L_x_8269:
[----:B------:R-:W-:Y:S01]  /*7410*/  F2FP.F16.F32.PACK_AB R5, RZ, R5 ;  /* 0x00000005ff05723e */ /* 0x000fe200000000ff */
[----:B------:R-:W-:-:S03]  /*7420*/  FADD.FTZ R133, R133, R4 ;  /* 0x0000000485857221 */ /* 0x000fc60000010000 */
[----:B------:R-:W-:-:S07]  /*7430*/  PRMT R178, R178, 0x5410, R5 ;  /* 0x00005410b2b27816 */ /* 0x000fce0000000005 */
.L_x_8268:
        /* <DEDUP_REMOVED lines=23> */
.L_x_8273:
[----:B------:R-:W-:Y:S05]  /*75b0*/  BSYNC.RECONVERGENT B1 ;  /* 0x0000000000017941 */ /* 0x000fea0003800200 */
.L_x_8272:
[----:B------:R-:W-:Y:S01]  /*75c0*/  F2FP.F16.F32.PACK_AB R180, RZ, R180 ;  /* 0x000000b4ffb4723e */ /* 0x000fe200000000ff */
[----:B------:R-:W-:-:S03]  /*75d0*/  FADD.FTZ R134, R134, R5 ;  /* 0x0000000586867221 */ /* 0x000fc60000010000 */
[----:B------:R-:W-:-:S07]  /*75e0*/  PRMT R179, R180, 0x7610, R179 ;  /* 0x00007610b4b37816 */ /* 0x000fce00000000b3 */
.L_x_8271:
        /* <DEDUP_REMOVED lines=18> */
.L_x_8237:
        /* <DEDUP_REMOVED lines=12> */
.L_x_8226:
[----:B------:R-:W-:Y:S05]  /*77d0*/  BSYNC.RECONVERGENT B0 ;  /* 0x0000000000007941 */ /* 0x000fea0003800200 */
.L_x_8225:
        /* <DEDUP_REMOVED lines=8> */
.L_x_8276:
        /* <DEDUP_REMOVED lines=8> */
[----:B01---5:R-:W-:Y:S02]  /*78e0*/  MOV R169, R25 ;  /* 0x0000001900a97202 */ /* 0x023fe40000000f00 */
[----:B------:R-:W-:Y:S02]  /*78f0*/  MOV R170, R26 ;  /* 0x0000001a00aa7202 */ /* 0x000fe40000000f00 */
[----:B------:R-:W-:-:S02]  /*7900*/  MOV R171, R27 ;  /* 0x0000001b00ab7202 */ /* 0x000fc40000000f00 */
[----:B------:R-:W-:Y:S01]  /*7910*/  MOV R92, R20 ;  /* 0x00000014005c7202 */ /* 0x000fe20000000f00 */
[--C-:B--2---:R-:W-:Y:S01]  /*7920*/  @P0 FFMA.FTZ R5, R217, UR6, R182.reuse ;  /* 0x00000006d9050c23 */ /* 0x104fe200080100b6 */
        /* <DEDUP_REMOVED lines=60> */
.L_x_8279:
        /* <DEDUP_REMOVED lines=12> */
.L_x_8280:
        /* <DEDUP_REMOVED lines=12> */
.L_x_8281:
        /* <DEDUP_REMOVED lines=12> */
.L_x_8282:
        /* <DEDUP_REMOVED lines=12> */
.L_x_8283:
        /* <DEDUP_REMOVED lines=12> */
.L_x_8284:
        /* <DEDUP_REMOVED lines=12> */
.L_x_8285:
        /* <DEDUP_REMOVED lines=14> */
.L_x_8278:
        /* <DEDUP_REMOVED lines=19> */
.L_x_8287:
        /* <DEDUP_REMOVED lines=19> */
.L_x_8288:
        /* <DEDUP_REMOVED lines=19> */
.L_x_8289:
        /* <DEDUP_REMOVED lines=19> */
.L_x_8290:
        /* <DEDUP_REMOVED lines=19> */
.L_x_8291:
        /* <DEDUP_REMOVED lines=19> */
.L_x_8292:
        /* <DEDUP_REMOVED lines=19> */
.L_x_8293:
        /* <DEDUP_REMOVED lines=21> */
.L_x_8277:
        /* <DEDUP_REMOVED lines=49> */
.L_x_8295:
        /* <DEDUP_REMOVED lines=12> */
.L_x_8296:
        /* <DEDUP_REMOVED lines=12> */
.L_x_8297:
        /* <DEDUP_REMOVED lines=12> */
.L_x_8298:
        /* <DEDUP_REMOVED lines=12> */
.L_x_8299:
        /* <DEDUP_REMOVED lines=12> */
.L_x_8300:
        /* <DEDUP_REMOVED lines=12> */
.L_x_8301:
        /* <DEDUP_REMOVED lines=14> */
.L_x_8294:
        /* <DEDUP_REMOVED lines=23> */
.L_x_8304:
[----:B------:R-:W-:Y:S05]  /*95d0*/  BSYNC.RECONVERGENT B1 ;  /* 0x0000000000017941 */ /* 0x000fea0003800200 */
.L_x_8303:
[----:B------:R-:W-:Y:S01]  /*95e0*/  F2FP.F16.F32.PACK_AB R180, RZ, R180 ;  /* 0x000000b4ffb4723e */ /* 0x000fe200000000ff */
[----:B------:R-:W-:-:S03]  /*95f0*/  FADD.FTZ R136, R136, R5 ;  /* 0x0000000588887221 */ /* 0x000fc60000010000 */
[----:B------:R-:W-:-:S07]  /*9600*/  PRMT R176, R180, 0x7610, R176 ;  /* 0x00007610b4b07816 */ /* 0x000fce00000000b0 */
.L_x_8302:
        /* <DEDUP_REMOVED lines=23> */
.L_x_8307:
[----:B------:R-:W-:Y:S05]  /*9780*/  BSYNC.RECONVERGENT B1 ;  /* 0x0000000000017941 */ /* 0x000fea0003800200 */
.L_x_8306:
[----:B------:R-:W-:Y:S01]  /*9790*/  F2FP.F16.F32.PACK_AB R5, RZ, R5 ;  /* 0x00000005ff05723e */ /* 0x000fe200000000ff */
[----:B------:R-:W-:-:S03]  /*97a0*/  FADD.FTZ R137, R137, R4 ;  /* 0x0000000489897221 */ /* 0x000fc60000010000 */
[----:B------:R-:W-:-:S07]  /*97b0*/  PRMT R176, R176, 0x5410, R5 ;  /* 0x00005410b0b07816 */ /* 0x000fce0000000005 */
.L_x_8305:
        /* <DEDUP_REMOVED lines=23> */
.L_x_8310:
[----:B------:R-:W-:Y:S05]  /*9930*/  BSYNC.RECONVERGENT B1 ;  /* 0x0000000000017941 */ /* 0x000fea0003800200 */
.L_x_8309:
[----:B------:R-:W-:Y:S01]  /*9940*/  F2FP.F16.F32.PACK_AB R180, RZ, R180 ;  /* 0x000000b4ffb4723e */ /* 0x000fe200000000ff */
[----:B------:R-:W-:-:S03]  /*9950*/  FADD.FTZ R138, R138, R5 ;  /* 0x000000058a8a7221 */ /* 0x000fc60000010000 */
[----:B------:R-:W-:-:S07]  /*9960*/  PRMT R177, R180, 0x7610, R177 ;  /* 0x00007610b4b17816 */ /* 0x000fce00000000b1 */
.L_x_8308:
        /* <DEDUP_REMOVED lines=23> */
.L_x_8313:
[----:B------:R-:W-:Y:S05]  /*9ae0*/  BSYNC.RECONVERGENT B1 ;  /* 0x0000000000017941 */ /* 0x000fea0003800200 */
.L_x_8312:
[----:B------:R-:W-:Y:S01]  /*9af0*/  F2FP.F16.F32.PACK_AB R5, RZ, R5 ;  /* 0x00000005ff05723e */ /* 0x000fe200000000ff */
[----:B------:R-:W-:-:S03]  /*9b00*/  FADD.FTZ R139, R139, R4 ;  /* 0x000000048b8b7221 */ /* 0x000fc60000010000 */
[----:B------:R-:W-:-:S07]  /*9b10*/  PRMT R177, R177, 0x5410, R5 ;  /* 0x00005410b1b17816 */ /* 0x000fce0000000005 */
.L_x_8311:
        /* <DEDUP_REMOVED lines=23> */
.L_x_8316:
[----:B------:R-:W-:Y:S05]  /*9c90*/  BSYNC.RECONVERGENT B1 ;  /* 0x0000000000017941 */ /* 0x000fea0003800200 */
.L_x_8315:
[----:B------:R-:W-:Y:S01]  /*9ca0*/  F2FP.F16.F32.PACK_AB R180, RZ, R180 ;  /* 0x000000b4ffb4723e */ /* 0x000fe200000000ff */
[----:B------:R-:W-:-:S03]  /*9cb0*/  FADD.FTZ R140, R140, R5 ;  /* 0x000000058c8c7221 */ /* 0x000fc60000010000 */
[----:B------:R-:W-:-:S07]  /*9cc0*/  PRMT R178, R180, 0x7610, R178 ;  /* 0x00007610b4b27816 */ /* 0x000fce00000000b2 */
.L_x_8314:
        /* <DEDUP_REMOVED lines=23> */
.L_x_8319:
[----:B------:R-:W-:Y:S05]  /*9e40*/  BSYNC.RECONVERGENT B1 ;  /* 0x0000000000017941 */ /* 0x000fea0003800200 */
.L_x_8318:
[----:B------:R-:W-:Y:S01]  /*9e50*/  F2FP.F16.F32.PACK_AB R5, RZ, R5 ;  /* 0x00000005ff05723e */ /* 0x000fe200000000ff */
[----:B------:R-:W-:-:S03]  /*9e60*/  FADD.FTZ R141, R141, R4 ;  /* 0x000000048d8d7221 */ /* 0x000fc60000010000 */
[----:B------:R-:W-:-:S07]  /*9e70*/  PRMT R178, R178, 0x5410, R5 ;  /* 0x00005410b2b27816 */ /* 0x000fce0000000005 */
.L_x_8317:
        /* <DEDUP_REMOVED lines=23> */
.L_x_8322:
[----:B------:R-:W-:Y:S05]  /*9ff0*/  BSYNC.RECONVERGENT B1 ;  /* 0x0000000000017941 */ /* 0x000fea0003800200 */
.L_x_8321:
[----:B------:R-:W-:Y:S01]  /*a000*/  F2FP.F16.F32.PACK_AB R180, RZ, R180 ;  /* 0x000000b4ffb4723e */ /* 0x000fe200000000ff */
[----:B------:R-:W-:-:S03]  /*a010*/  FADD.FTZ R142, R142, R5 ;  /* 0x000000058e8e7221 */ /* 0x000fc60000010000 */
[----:B------:R-:W-:-:S07]  /*a020*/  PRMT R179, R180, 0x7610, R179 ;  /* 0x00007610b4b37816 */ /* 0x000fce00000000b3 */
.L_x_8320:
[----:B------:R-:W-:Y:S05]  /*a030*/  BRA.U !UP3, `(.L_x_8286) ;  /* 0x000000010b447547 */ /* 0x000fea000b800000 */
[----:B------:R-:W-:Y:S01]  /*a040*/  FFMA.FTZ R182, R228, UR6, R182 ;  /* 0x00000006e4b67c23 */ /* 0x000fe200080100b6 */
[----:B------:R-:W-:Y:S02]  /*a050*/  ISETP.LT.AND P5, PT, RZ, UR32, PT ;  /* 0x00000020ff007c0c */ /* 0x000fe4000bfa1270 */
[----:B-----5:R-:W-:Y:S01]  /*a060*/  ISETP.GE.U32.AND P0, PT, R204, RZ, PT ;  /* 0x000000ffcc00720c */ /* 0x020fe20003f06070 */
[----:B------:R-:W-:-:S03]  /*a070*/  FADD.FTZ R182, R231, -R182 ;  /* 0x800000b6e7b67221 */ /* 0x000fc60000010000 */
[----:B------:R-:W-:Y:S01]  /*a080*/  ISETP.GE.U32.AND.EX P0, PT, R205, 0x1000000, PT, P0 ;  /* 0x01000000cd00780c */ /* 0x000fe20003f06100 */
[----:B012---:R-:W-:-:S05]  /*a090*/  FMUL.FTZ R4, R182, UR31 ;  /* 0x0000001fb6047c20 */ /* 0x007fca0008410000 */
        /* <DEDUP_REMOVED lines=11> */
.L_x_8286:
        /* <DEDUP_REMOVED lines=10> */
.L_x_8275:
[----:B------:R-:W-:Y:S05]  /*a1f0*/  BSYNC.RECONVERGENT B0 ;  /* 0x0000000000007941 */ /* 0x000fea0003800200 */
.L_x_8274:
[----:B------:R-:W-:Y:S02]  /*a200*/  UIADD3 UR28, UPT, UPT, UR28, UR26, URZ ;  /* 0x0000001a1c1c7290 */ /* 0x000fe4000fffe0ff */
[----:B------:R-:W-:Y:S02]  /*a210*/  UPLOP3.LUT UP1, UPT, UPT, UPT, UP1, 0x40, 0x4 ;  /* 0x000000000004789c */ /* 0x000fe40003f2e810 */
[----:B------:R-:W-:-:S09]  /*a220*/  UISETP.GE.AND UP0, UPT, UR28, UR27, UPT ;  /* 0x0000001b1c00728c */ /* 0x000fd2000bf06270 */
[----:B------:R-:W-:Y:S05]  /*a230*/  BRA.U !UP0, `(.L_x_8323) ;  /* 0xffffff6508647547 */ /* 0x000fea000b83ffff */
.L_x_8165:
        /* <DEDUP_REMOVED lines=19> */
.L_x_8325:
[----:B------:R-:W-:Y:S05]  /*a370*/  BSYNC.RECONVERGENT B0 ;  /* 0x0000000000007941 */ /* 0x000fea0003800200 */
.L_x_8324:
        /* <DEDUP_REMOVED lines=15> */
.L_x_8327:
[----:B------:R-:W-:Y:S05]  /*a470*/  BSYNC.RECONVERGENT B0 ;  /* 0x0000000000007941 */ /* 0x000fea0003800200 */
.L_x_8326:
        /* <DEDUP_REMOVED lines=14> */
.L_x_8328:
        /* <DEDUP_REMOVED lines=10> */
.L_x_10811:


//--------------------- .text._ZN10layer_norm22ln_bwd_finalize_kernelINS_22Kernel_traits_finalizeILj3072Ef6__halffS2_fjLb1ELj1024ELj4ENS_18Kernel_traits_baseILj3072EfS2_fS2_fjLj1024EEEEELb1ELb1EEEvNS_9BwdParamsE --------------------------
	.section	.text._ZN10layer_norm22ln_bwd_finalize_kernelINS_22Kernel_traits_finalizeILj3072Ef6__halffS2_fjLb1ELj1024ELj4ENS_18Kernel_traits_baseILj3072EfS2_fS2_fjLj1024EEEEELb1ELb1EEEvNS_9BwdParamsE,"ax",@progbits
	.align	128
        .global         _ZN10layer_norm22ln_bwd_finalize_kernelINS_22Kernel_traits_finalizeILj3072Ef6__halffS2_fjLb1ELj1024ELj4ENS_18Kernel_traits_baseILj3072EfS2_fS2_fjLj1024EEEEELb1ELb1EEEvNS_9BwdParamsE
        .type           _ZN10layer_norm22ln_bwd_finalize_kernelINS_22Kernel_traits_finalizeILj3072Ef6__halffS2_fjLb1ELj1024ELj4ENS_18Kernel_traits_baseILj3072EfS2_fS2_fjLj1024EEEEELb1ELb1EEEvNS_9BwdParamsE,@function
        .size           _ZN10layer_norm22ln_bwd_finalize_kernelINS_22Kernel_traits_finalizeILj3072Ef6__halffS2_fjLb1ELj1024ELj4ENS_18Kernel_traits_baseILj3072EfS2_fS2_fjLj1024EEEEELb1ELb1EEEvNS_9BwdParamsE,(.L_x_10812 - _ZN10layer_norm22ln_bwd_finalize_kernelINS_22Kernel_traits_finalizeILj3072Ef6__halffS2_fjLb1ELj1024ELj4ENS_18Kernel_traits_baseILj3072EfS2_fS2_fjLj1024EEEEELb1ELb1EEEvNS_9BwdParamsE)
        .other          _ZN10layer_norm22ln_bwd_finalize_kernelINS_22Kernel_traits_finalizeILj3072Ef6__halffS2_fjLb1ELj1024ELj4ENS_18Kernel_traits_baseILj3072EfS2_fS2_fjLj1024EEEEELb1ELb1EEEvNS_9BwdParamsE,@"STO_CUDA_ENTRY STV_DEFAULT"
_ZN10layer_norm22ln_bwd_finalize_kernelINS_22Kernel_traits_finalizeILj3072Ef6__halffS2_fjLb1ELj1024ELj4ENS_18Kernel_traits_baseILj3072EfS2_fS2_fjLj1024EEEEELb1ELb1EEEvNS_9BwdParamsE:
.text._ZN10layer_norm22ln_bwd_finalize_kernelINS_22Kernel_traits_finalizeILj3072Ef6__halffS2_fjLb1ELj1024ELj4ENS_18Kernel_traits_baseILj3072EfS2_fS2_fjLj1024EEEEELb1ELb1EEEvNS_9BwdParamsE:
        /* <DEDUP_REMOVED lines=60> */
.L_x_8333:
        /* <DEDUP_REMOVED lines=87> */
.L_x_8332:
[----:B------:R-:W-:Y:S05]  /*0930*/  BSYNC.RECONVERGENT B1 ;  /* 0x0000000000017941 */ /* 0x000fea0003800200 */
.L_x_8331:
        /* <DEDUP_REMOVED lines=50> */
.L_x_8335:
[----:B------:R-:W-:Y:S05]  /*0c60*/  BSYNC.RECONVERGENT B1 ;  /* 0x0000000000017941 */ /* 0x000fea0003800200 */
.L_x_8334:
        /* <DEDUP_REMOVED lines=30> */
.L_x_8337:
[----:B------:R-:W-:Y:S05]  /*0e50*/  BSYNC.RECONVERGENT B1 ;  /* 0x0000000000017941 */ /* 0x000fea0003800200 */
.L_x_8336:
        /* <DEDUP_REMOVED lines=15> */
.L_x_8330:
[----:B------:R-:W-:Y:S05]  /*0f50*/  BSYNC.RECONVERGENT B0 ;  /* 0x0000000000007941 */ /* 0x000fea0003800200 */
.L_x_8329:
        /* <DEDUP_REMOVED lines=70> */
.L_x_8338:
        /* <DEDUP_REMOVED lines=12> */
.L_x_10812:


//--------------------- .text._ZN10layer_norm13ln_bwd_kernelINS_13Kernel_traitsIf6__halffS2_fjLj3072ELj1ELj1ELj4ELj16ENS_18Kernel_traits_baseILj3072EfS2_fS2_fjLj128EEEEELb1ELb1ELb1ELb1EEEvNS_9BwdParamsE --------------------------
	.section	.text._ZN10layer_norm13ln_bwd_kernelINS_13Kernel_traitsIf6__halffS2_fjLj3072ELj1ELj1ELj4ELj16ENS_18Kernel_traits_baseILj3072EfS2_fS2_fjLj128EEEEELb1ELb1ELb1ELb1EEEvNS_9BwdParamsE,"ax",@progbits
	.align	128
        .global         _ZN10layer_norm13ln_bwd_kernelINS_13Kernel_traitsIf6__halffS2_fjLj3072ELj1ELj1ELj4ELj16ENS_18Kernel_traits_baseILj3072EfS2_fS2_fjLj128EEEEELb1ELb1ELb1ELb1EEEvNS_9BwdParamsE
        .type           _ZN10layer_norm13ln_bwd_kernelINS_13Kernel_traitsIf6__halffS2_fjLj3072ELj1ELj1ELj4ELj16ENS_18Kernel_traits_baseILj3072EfS2_fS2_fjLj128EEEEELb1ELb1ELb1ELb1EEEvNS_9BwdParamsE,@function
        .size           _ZN10layer_norm13ln_bwd_kernelINS_13Kernel_traitsIf6__halffS2_fjLj3072ELj1ELj1ELj4ELj16ENS_18Kernel_traits_baseILj3072EfS2_fS2_fjLj128EEEEELb1ELb1ELb1ELb1EEEvNS_9BwdParamsE,(.L_x_10813 - _ZN10layer_norm13ln_bwd_kernelINS_13Kernel_traitsIf6__halffS2_fjLj3072ELj1ELj1ELj4ELj16ENS_18Kernel_traits_baseILj3072EfS2_fS2_fjLj128EEEEELb1ELb1ELb1ELb1EEEvNS_9BwdParamsE)
        .other          _ZN10layer_norm13ln_bwd_kernelINS_13Kernel_traitsIf6__halffS2_fjLj3072ELj1ELj1ELj4ELj16ENS_18Kernel_traits_baseILj3072EfS2_fS2_fjLj128EEEEELb1ELb1ELb1ELb1EEEvNS_9BwdParamsE,@"STO_CUDA_ENTRY STV_DEFAULT"
_ZN10layer_norm13ln_bwd_kernelINS_13Kernel_traitsIf6__halffS2_fjLj3072ELj1ELj1ELj4ELj16ENS_18Kernel_traits_baseILj3072EfS2_fS2_fjLj128EEEEELb1ELb1ELb1ELb1EEEvNS_9BwdParamsE:
.text._ZN10layer_norm13ln_bwd_kernelINS_13Kernel_traitsIf6__halffS2_fjLj3072ELj1ELj1ELj4ELj16ENS_18Kernel_traits_baseILj3072EfS2_fS2_fjLj128EEEEELb1ELb1ELb1ELb1EEEvNS_9BwdParamsE:
        /* <DEDUP_REMOVED lines=68> */
.L_x_8442:
        /* <DEDUP_REMOVED lines=18> */
[----:B-----5:R-:W-:Y:S01]  /*0560*/  ISETP.GE.AND P3, PT, R190, 0x1, PT ;  /* 0x00000001be00780c */ /* 0x020fe20003f66270 */
[----:B------:R-:W-:-:S05]  /*0570*/  IMAD R5, R4, R211, RZ ;  /* 0x000000d304057224 */ /* 0x000fca00078e02ff */
        /* <DEDUP_REMOVED lines=9> */
[----:B0-----:R-:W-:Y:S01]  /*0610*/  IMAD.WIDE.U32 R4, R215, 0x20, R204 ;  /* 0x00000020d7047825 */ /* 0x001fe200078e00cc */
[----:B------:R-:W-:-:S02]  /*0620*/  IADD3 R21, PT, PT, R9, 0x80, RZ ;  /* 0x0000008009157810 */ /* 0x000fc40007ffe0ff */
[----:B------:R-:W-:Y:S01]  /*0630*/  IADD3 R221, PT, PT, R215, 0x100, RZ ;  /* 0x00000100d7dd7810 */ /* 0x000fe20007ffe0ff */
[----:B------:R-:W-:Y:S01]  /*0640*/  IMAD.WIDE.U32 R188, R219, 0x20, R204 ;  /* 0x00000020dbbc7825 */ /* 0x000fe200078e00cc */
[----:B------:R-:W4:Y:S03]  /*0650*/  LDG.E.128 R192, desc[UR12][R4.64+0x10] ;  /* 0x0000100c04c07981 */ /* 0x000f26000c1e1d00 */
[C-C-:B--2---:R-:W-:Y:S01]  /*0660*/  IMAD.WIDE.U32 R196, R9.reuse, 0x10, R6.reuse ;  /* 0x0000001009c47825 */ /* 0x144fe200078e0006 */
[----:B------:R-:W-:Y:S01]  /*0670*/  IADD3 R9, PT, PT, R9, 0x100, RZ ;  /* 0x0000010009097810 */ /* 0x000fe20007ffe0ff */
[----:B------:R-:W2:Y:S02]  /*0680*/  LDG.E.128 R184, desc[UR12][R188.64] ;  /* 0x0000000cbcb87981 */ /* 0x000ea4000c1e1d00 */
[----:B------:R-:W-:Y:S02]  /*0690*/  IMAD.WIDE.U32 R20, R21, 0x10, R6 ;  /* 0x0000001015147825 */ /* 0x000fe400078e0006 */
[----:B------:R-:W2:Y:S02]  /*06a0*/  LDG.E.128 R200, desc[UR12][R4.64] ;  /* 0x0000000c04c87981 */ /* 0x000ea4000c1e1d00 */
[----:B------:R-:W-:-:S02]  /*06b0*/  IMAD.WIDE.U32 R204, R221, 0x20, R204 ;  /* 0x00000020ddcc7825 */ /* 0x000fc400078e00cc */
[----:B------:R-:W2:Y:S02]  /*06c0*/  LDG.E.128 R196, desc[UR12][R196.64] ;  /* 0x0000000cc4c47981 */ /* 0x000ea4000c1e1d00 */
[----:B------:R-:W-:Y:S02]  /*06d0*/  IMAD.WIDE.U32 R6, R9, 0x10, R6 ;  /* 0x0000001009067825 */ /* 0x000fe400078e0006 */
[----:B------:R-:W2:Y:S04]  /*06e0*/  LDG.E.128 R20, desc[UR12][R20.64] ;  /* 0x0000000c14147981 */ /* 0x000ea8000c1e1d00 */
[----:B------:R-:W2:Y:S04]  /*06f0*/  LDG.E.128 R12, desc[UR12][R204.64] ;  /* 0x0000000ccc0c7981 */ /* 0x000ea8000c1e1d00 */
[----:B------:R-:W2:Y:S04]  /*0700*/  LDG.E.128 R16, desc[UR12][R188.64+0x10] ;  /* 0x0000100cbc107981 */ /* 0x000ea8000c1e1d00 */
[----:B------:R0:W2:Y:S04]  /*0710*/  LDG.E.128 R8, desc[UR12][R204.64+0x10] ;  /* 0x0000100ccc087981 */ /* 0x0000a8000c1e1d00 */
[----:B------:R-:W2:Y:S01]  /*0720*/  LDG.E.128 R4, desc[UR12][R6.64] ;  /* 0x0000000c06047981 */ /* 0x000ea2000c1e1d00 */
[----:B------:R-:W-:-:S05]  /*0730*/  @P3 IADD3 R191, PT, PT, R190, -0x1, RZ ;  /* 0xffffffffbebf3810 */ /* 0x000fca0007ffe0ff */
[----:B------:R-:W-:-:S05]  /*0740*/  @P3 IMAD R191, R191, R211, RZ ;  /* 0x000000d3bfbf3224 */ /* 0x000fca00078e02ff */
[----:B0-----:R-:W-:-:S04]  /*0750*/  @P3 SHF.R.S32.HI R204, RZ, 0x1f, R191 ;  /* 0x0000001fffcc3819 */ /* 0x001fc800000114bf */
        /* <DEDUP_REMOVED lines=26> */
[----:B------:R-:W-:-:S04]  /*0900*/  ISETP.NE.AND P0, PT, RZ, UR11, PT ;  /* 0x0000000bff007c0c */ /* 0x000fc8000bf05270 */
[----:B---3--:R-:W-:-:S05]  /*0910*/  FSEL R2, R3, RZ, !P0 ;  /* 0x000000ff03027208 */ /* 0x008fca0004000000 */
[C---:B----4-:R-:W-:Y:S01]  /*0920*/  FADD.FTZ R218, -R2.reuse, R192 ;  /* 0x000000c002da7221 */ /* 0x050fe20000010100 */
[C---:B------:R-:W-:Y:S01]  /*0930*/  FADD.FTZ R192, -R2.reuse, R193 ;  /* 0x000000c102c07221 */ /* 0x040fe20000010100 */
[C---:B------:R-:W-:Y:S01]  /*0940*/  FADD.FTZ R251, -R2.reuse, R194 ;  /* 0x000000c202fb7221 */ /* 0x040fe20000010100 */
[C---:B------:R-:W-:Y:S01]  /*0950*/  FADD.FTZ R247, -R2.reuse, R195 ;  /* 0x000000c302f77221 */ /* 0x040fe20000010100 */
[C---:B--2---:R-:W-:Y:S01]  /*0960*/  FADD.FTZ R237, -R2.reuse, R185 ;  /* 0x000000b902ed7221 */ /* 0x044fe20000010100 */
[C---:B------:R-:W-:Y:S01]  /*0970*/  FADD.FTZ R239, -R2.reuse, R186 ;  /* 0x000000ba02ef7221 */ /* 0x040fe20000010100 */
[C---:B------:R-:W-:Y:S01]  /*0980*/  FADD.FTZ R3, -R2.reuse, R200 ;  /* 0x000000c802037221 */ /* 0x040fe20000010100 */
[C---:B------:R-:W-:Y:S01]  /*0990*/  FADD.FTZ R214, -R2.reuse, R202 ;  /* 0x000000ca02d67221 */ /* 0x040fe20000010100 */
[----:B------:R-:W-:Y:S01]  /*09a0*/  FADD.FTZ R206, -R2, R203 ;  /* 0x000000cb02ce7221 */ /* 0x000fe20000010100 */
[----:B------:R-:W-:Y:S02]  /*09b0*/  HADD2.F32 R249, -RZ, R196.H0_H0 ;  /* 0x200000c4fff97230 */ /* 0x000fe40000004100 */
[----:B------:R-:W-:-:S02]  /*09c0*/  HADD2.F32 R231, -RZ, R198.H0_H0 ;  /* 0x200000c6ffe77230 */ /* 0x000fc40000004100 */
[----:B------:R-:W-:Y:S02]  /*09d0*/  HADD2.F32 R200, -RZ, R198.H1_H1 ;  /* 0x300000c6ffc87230 */ /* 0x000fe40000004100 */
[--C-:B------:R-:W-:Y:S02]  /*09e0*/  HADD2.F32 R195, -RZ, R20.reuse.H0_H0 ;  /* 0x20000014ffc37230 */ /* 0x100fe40000004100 */
[----:B------:R-:W-:Y:S02]  /*09f0*/  HADD2.F32 R194, -RZ, R20.H1_H1 ;  /* 0x30000014ffc27230 */ /* 0x000fe40000004100 */
[----:B------:R-:W-:Y:S01]  /*0a00*/  FMUL.FTZ R20, R228, R237 ;  /* 0x000000ede4147220 */ /* 0x000fe20000410000 */
[--C-:B------:R-:W-:Y:S02]  /*0a10*/  HADD2.F32 R193, -RZ, R21.reuse.H0_H0 ;  /* 0x20000015ffc17230 */ /* 0x100fe40000004100 */
[----:B------:R-:W-:Y:S01]  /*0a20*/  FADD.FTZ R203, -R2, R12 ;  /* 0x0000000c02cb7221 */ /* 0x000fe20000010100 */
[----:B------:R-:W-:-:S02]  /*0a30*/  HADD2.F32 R198, -RZ, R21.H1_H1 ;  /* 0x30000015ffc67230 */ /* 0x000fc40000004100 */
[----:B------:R-:W-:Y:S01]  /*0a40*/  FMUL.FTZ R21, R228, R239 ;  /* 0x000000efe4157220 */ /* 0x000fe20000410000 */
[--C-:B------:R-:W-:Y:S02]  /*0a50*/  HADD2.F32 R245, -RZ, R197.reuse.H0_H0 ;  /* 0x200000c5fff57230 */ /* 0x100fe40000004100 */
[C---:B------:R-:W-:Y:S01]  /*0a60*/  FADD.FTZ R235, -R2.reuse, R184 ;  /* 0x000000b802eb7221 */ /* 0x040fe20000010100 */
[----:B------:R-:W-:Y:S02]  /*0a70*/  HADD2.F32 R202, -RZ, R197.H1_H1 ;  /* 0x300000c5ffca7230 */ /* 0x000fe40000004100 */
[C---:B------:R-:W-:Y:S01]  /*0a80*/  FADD.FTZ R241, -R2.reuse, R187 ;  /* 0x000000bb02f17221 */ /* 0x040fe20000010100 */
[----:B0-----:R-:W-:Y:S02]  /*0a90*/  HADD2.F32 R204, -RZ, R196.H1_H1 ;  /* 0x300000c4ffcc7230 */ /* 0x001fe40000004100 */
[----:B------:R-:W-:Y:S01]  /*0aa0*/  FADD.FTZ R243, -R2, R16 ;  /* 0x0000001002f37221 */ /* 0x000fe20000010100 */
[----:B------:R-:W-:-:S02]  /*0ab0*/  HADD2.F32 R197, -RZ, R199.H0_H0 ;  /* 0x200000c7ffc57230 */ /* 0x000fc40000004100 */
[C---:B------:R-:W-:Y:S01]  /*0ac0*/  FADD.FTZ R205, -R2.reuse, R13 ;  /* 0x0000000d02cd7221 */ /* 0x040fe20000010100 */
[----:B------:R-:W-:Y:S01]  /*0ad0*/  FADD.FTZ R219, -R2, R8 ;  /* 0x0000000802db7221 */ /* 0x000fe20000010100 */
[----:B------:R-:W-:Y:S01]  /*0ae0*/  FMUL.FTZ R12, R228, R192 ;  /* 0x000000c0e40c7220 */ /* 0x000fe20000410000 */
[--C-:B------:R-:W-:Y:S02]  /*0af0*/  HADD2.F32 R187, -RZ, R23.reuse.H0_H0 ;  /* 0x20000017ffbb7230 */ /* 0x100fe40000004100 */
[----:B------:R-:W-:Y:S01]  /*0b00*/  FMUL.FTZ R8, R92, R249 ;  /* 0x000000f95c087220 */ /* 0x000fe20000410000 */
[----:B------:R-:W-:Y:S02]  /*0b10*/  HADD2.F32 R184, -RZ, R23.H1_H1 ;  /* 0x30000017ffb87230 */ /* 0x000fe40000004100 */
[----:B------:R-:W-:Y:S01]  /*0b20*/  FMUL.FTZ R13, R228, R251 ;  /* 0x000000fbe40d7220 */ /* 0x000fe20000410000 */
[----:B------:R-:W-:Y:S01]  /*0b30*/  FADD.FTZ R222, -R2, R201 ;  /* 0x000000c902de7221 */ /* 0x000fe20000010100 */
[----:B------:R-:W-:-:S02]  /*0b40*/  HADD2.F32 R196, -RZ, R199.H1_H1 ;  /* 0x300000c7ffc47230 */ /* 0x000fc40000004100 */
[----:B------:R-:W-:Y:S01]  /*0b50*/  FMUL.FTZ R3, R228, R3 ;  /* 0x00000003e4037220 */ /* 0x000fe20000410000 */
[----:B------:R-:W-:Y:S01]  /*0b60*/  FADD.FTZ R129, R129, R194 ;  /* 0x000000c281817221 */ /* 0x000fe20000010000 */
[-C--:B------:R-:W-:Y:S01]  /*0b70*/  FFMA.FTZ R105, R20, R194.reuse, R105 ;  /* 0x000000c214697223 */ /* 0x080fe20000010069 */
        /* <DEDUP_REMOVED lines=19> */
[----:B------:R-:W-:Y:S01]  /*0cb0*/  FMUL.FTZ R193, R228, R243 ;  /* 0x000000f3e4c17220 */ /* 0x000fe20000410000 */
[--C-:B------:R-:W-:Y:S02]  /*0cc0*/  HADD2.F32 R225, -RZ, R4.reuse.H0_H0 ;  /* 0x20000004ffe17230 */ /* 0x100fe40000004100 */
        /* <DEDUP_REMOVED lines=8> */
[----:B------:R-:W-:-:S02]  /*0d50*/  HADD2.F32 R188, -RZ, R22.H1_H1 ;  /* 0x30000016ffbc7230 */ /* 0x000fc40000004100 */
[----:B------:R-:W-:Y:S01]  /*0d60*/  FADD.FTZ R127, R127, R196 ;  /* 0x000000c47f7f7221 */ /* 0x000fe20000010000 */
[--C-:B------:R-:W-:Y:S02]  /*0d70*/  HADD2.F32 R191, -RZ, R6.reuse.H0_H0 ;  /* 0x20000006ffbf7230 */ /* 0x100fe40000004100 */
[-C--:B------:R-:W-:Y:S01]  /*0d80*/  FFMA.FTZ R103, R16, R196.reuse, R103 ;  /* 0x000000c410677223 */ /* 0x080fe20000010067 */
[----:B------:R-:W-:Y:S02]  /*0d90*/  HADD2.F32 R186, -RZ, R6.H1_H1 ;  /* 0x30000006ffba7230 */ /* 0x000fe40000004100 */
[----:B------:R-:W-:Y:S01]  /*0da0*/  FMUL.FTZ R17, R91, R196 ;  /* 0x000000c45b117220 */ /* 0x000fe20000410000 */
[C---:B------:R-:W-:Y:S01]  /*0db0*/  FMUL.FTZ R19, R228.reuse, R235 ;  /* 0x000000ebe4137220 */ /* 0x040fe20000410000 */
[C---:B------:R-:W-:Y:S01]  /*0dc0*/  FMUL.FTZ R6, R228.reuse, R206 ;  /* 0x000000cee4067220 */ /* 0x040fe20000410000 */
[----:B------:R-:W-:Y:S01]  /*0dd0*/  FMUL.FTZ R22, R228, R241 ;  /* 0x000000f1e4167220 */ /* 0x000fe20000410000 */
[----:B------:R-:W-:Y:S01]  /*0de0*/  FADD.FTZ R132, R132, R199 ;  /* 0x000000c784847221 */ /* 0x000fe20000010000 */
[-C--:B------:R-:W-:Y:S01]  /*0df0*/  FFMA.FTZ R108, R193, R199.reuse, R108 ;  /* 0x000000c7c16c7223 */ /* 0x080fe2000001006c */
[----:B------:R-:W-:Y:S01]  /*0e00*/  FMUL.FTZ R196, R80, R199 ;  /* 0x000000c750c47220 */ /* 0x000fe20000410000 */
[----:B-1----:R-:W-:-:S02]  /*0e10*/  HADD2.F32 R217, -RZ, R5.H0_H0 ;  /* 0x20000005ffd97230 */ /* 0x002fc40000004100 */
[----:B------:R-:W-:Y:S01]  /*0e20*/  FMUL.FTZ R10, R94, R245 ;  /* 0x000000f55e0a7220 */ /* 0x000fe20000410000 */
[----:B------:R-:W-:Y:S02]  /*0e30*/  HADD2.F32 R216, -RZ, R5.H1_H1 ;  /* 0x30000005ffd87230 */ /* 0x000fe40000004100 */
        /* <DEDUP_REMOVED lines=47> */
[----:B------:R-:W-:-:S02]  /*1130*/  FMUL.FTZ R204, R228, R205 ;  /* 0x000000cde4cc7220 */ /* 0x000fc40000410000 */
[----:B------:R-:W-:Y:S01]  /*1140*/  FADD.FTZ R188, R215, R194 ;  /* 0x000000c2d7bc7221 */ /* 0x000fe20000010000 */
[----:B------:R-:W-:Y:S01]  /*1150*/  FFMA.FTZ R187, R21, R194, R184 ;  /* 0x000000c215bb7223 */ /* 0x000fe200000100b8 */
[C---:B------:R-:W-:Y:S01]  /*1160*/  FMUL.FTZ R205, R228.reuse, R207 ;  /* 0x000000cfe4cd7220 */ /* 0x040fe20000410000 */
        /* <DEDUP_REMOVED lines=16> */
[----:B------:R-:W-:Y:S01]  /*1270*/  FMUL.FTZ R218, R76, R225 ;  /* 0x000000e14cda7220 */ /* 0x000fe20000410000 */
[----:B------:R-:W-:Y:S01]  /*1280*/  FADD.FTZ R217, R188, R201 ;  /* 0x000000c9bcd97221 */ /* 0x000fe20000010000 */
[----:B------:R-:W-:Y:S01]  /*1290*/  FMUL.FTZ R203, R228, R203 ;  /* 0x000000cbe4cb7220 */ /* 0x000fe20000410000 */
[----:B------:R-:W-:-:S02]  /*12a0*/  FFMA.FTZ R188, R202, R201, R187 ;  /* 0x000000c9cabc7223 */ /* 0x000fc400000100bb */
[----:B------:R-:W-:Y:S02]  /*12b0*/  FADD.FTZ R184, R217, R218 ;  /* 0x000000dad9b87221 */ /* 0x000fe40000010000 */
[----:B------:R-:W-:Y:S02]  /*12c0*/  FFMA.FTZ R187, R203, R218, R188 ;  /* 0x000000dacbbb7223 */ /* 0x000fe400000100bc */
[----:B------:R-:W-:Y:S02]  /*12d0*/  FADD.FTZ R217, R184, R219 ;  /* 0x000000dbb8d97221 */ /* 0x000fe40000010000 */
[----:B------:R-:W-:Y:S01]  /*12e0*/  FFMA.FTZ R184, R204, R219, R187 ;  /* 0x000000dbccb87223 */ /* 0x000fe200000100bb */
[----:B------:R-:W-:Y:S01]  /*12f0*/  FMUL.FTZ R221, R79, R216 ;  /* 0x000000d84fdd7220 */ /* 0x000fe20000410000 */
[----:B------:R-:W-:Y:S02]  /*1300*/  FADD.FTZ R188, R217, R220 ;  /* 0x000000dcd9bc7221 */ /* 0x000fe40000010000 */
        /* <DEDUP_REMOVED lines=34> */
.L_x_8340:
        /* <DEDUP_REMOVED lines=48> */
.L_x_8341:
        /* <DEDUP_REMOVED lines=41> */
.L_x_8343:
[----:B------:R-:W-:Y:S05]  /*1ac0*/  BSYNC.RECONVERGENT B0 ;  /* 0x0000000000007941 */ /* 0x000fea0003800200 */
.L_x_8342:
        /* <DEDUP_REMOVED lines=52> */
.L_x_8346:
        /* <DEDUP_REMOVED lines=17> */
.L_x_8347:
        /* <DEDUP_REMOVED lines=17> */
.L_x_8348:
        /* <DEDUP_REMOVED lines=17> */
.L_x_8349:
        /* <DEDUP_REMOVED lines=17> */
.L_x_8350:
        /* <DEDUP_REMOVED lines=17> */
.L_x_8351:
        /* <DEDUP_REMOVED lines=17> */
.L_x_8352:
        /* <DEDUP_REMOVED lines=19> */
.L_x_8345:
        /* <DEDUP_REMOVED lines=45> */
.L_x_8354:
[----:B------:R-:W-:Y:S05]  /*2870*/  @!P3 BRA `(.L_x_8355) ;  /* 0x00000000002cb947 */ /* 0x000fea0003800000 */
        /* <DEDUP_REMOVED lines=11> */
.L_x_8355:
[----:B------:R-:W-:Y:S05]  /*2930*/  @!P3 BRA `(.L_x_8356) ;  /* 0x00000000002cb947 */ /* 0x000fea0003800000 */
        /* <DEDUP_REMOVED lines=11> */
.L_x_8356:
        /* <DEDUP_REMOVED lines=12> */
.L_x_8357:
        /* <DEDUP_REMOVED lines=12> */
.L_x_8358:
        /* <DEDUP_REMOVED lines=12> */
.L_x_8359:
        /* <DEDUP_REMOVED lines=12> */
.L_x_8360:
        /* <DEDUP_REMOVED lines=14> */
.L_x_8344:
        /* <DEDUP_REMOVED lines=14> */
[----:B------:R-:W-:-:S03]  /*2eb0*/  @P0 HADD2.F32 R186, -RZ, R168.H0_H0 ;  /* 0x200000a8ffba0230 */ /* 0x000fc60000004100 */
[-C--:B------:R-:W-:Y:S02]  /*2ec0*/  FMUL.FTZ R184, R48, R187.reuse ;  /* 0x000000bb30b87220 */ /* 0x080fe40000410000 */
[----:B------:R-:W-:-:S03]  /*2ed0*/  @P0 FMUL.FTZ R185, R186, R187 ;  /* 0x000000bbbab90220 */ /* 0x000fc60000410000 */
[----:B------:R-:W-:Y:S01]  /*2ee0*/  FSEL R184, R184, RZ, P0 ;  /* 0x000000ffb8b87208 */ /* 0x000fe20000000000 */
[----:B------:R-:W-:-:S03]  /*2ef0*/  FADD.FTZ R164, R164, R185 ;  /* 0x000000b9a4a47221 */ /* 0x000fc60000010000 */
[----:B------:R-:W-:-:S04]  /*2f00*/  F2FP.F16.F32.PACK_AB R184, RZ, R184 ;  /* 0x000000b8ffb8723e */ /* 0x000fc800000000ff */
[----:B------:R-:W-:-:S07]  /*2f10*/  PRMT R172, R184, 0x7610, R172 ;  /* 0x00007610b8ac7816 */ /* 0x000fce00000000ac */
.L_x_8362:
[----:B------:R-:W-:Y:S05]  /*2f20*/  @!P3 BRA `(.L_x_8363) ;  /* 0x00000000003cb947 */ /* 0x000fea0003800000 */
[----:B------:R-:W-:Y:S01]  /*2f30*/  @P2 FFMA.FTZ R186, R4, R189, R188 ;  /* 0x000000bd04ba2223 */ /* 0x000fe200000100bc */
[----:B-----5:R-:W-:Y:S02]  /*2f40*/  MOV R184, R45 ;  /* 0x0000002d00b87202 */ /* 0x020fe40000000f00 */
[----:B------:R-:W-:Y:S01]  /*2f50*/  LOP3.LUT P0, RZ, R212, 0xff00, RZ, 0xc0, !PT ;  /* 0x0000ff00d4ff7812 */ /* 0x000fe2000780c0ff */
[----:B------:R-:W-:-:S04]  /*2f60*/  @P2 FADD.FTZ R186, R7, -R186 ;  /* 0x800000ba07ba2221 */ /* 0x000fc80000010000 */
[----:B------:R-:W-:-:S04]  /*2f70*/  @P2 FFMA.FTZ R184, R228, R186, R45 ;  /* 0x000000bae4b82223 */ /* 0x000fc8000001002d */
[----:B------:R-:W-:-:S04]  /*2f80*/  FMUL.FTZ R184, R184, UR17 ;  /* 0x00000011b8b87c20 */ /* 0x000fc80008410000 */
[----:B------:R-:W-:Y:S01]  /*2f90*/  FMUL.FTZ R186, R184, UR16 ;  /* 0x00000010b8ba7c20 */ /* 0x000fe20008410000 */
[----:B------:R-:W-:Y:S02]  /*2fa0*/  @P0 HADD2.F32 R187, -RZ, R168.H1_H1 ;  /* 0x300000a8ffbb0230 */ /* 0x000fe40000004100 */
[----:B------:R-:W-:Y:S02]  /*2fb0*/  HFMA2 R184, -RZ, RZ, 0, 0 ;  /* 0x00000000ffb87431 */ /* 0x000fe400000001ff */
[-C--:B------:R-:W-:Y:S01]  /*2fc0*/  FMUL.FTZ R185, R49, R186.reuse ;  /* 0x000000ba31b97220 */ /* 0x080fe20000410000 */
[----:B------:R-:W-:-:S04]  /*2fd0*/  @P0 FMUL.FTZ R184, R187, R186 ;  /* 0x000000babbb80220 */ /* 0x000fc80000410000 */
[----:B------:R-:W-:Y:S01]  /*2fe0*/  FSEL R185, R185, RZ, P0 ;  /* 0x000000ffb9b97208 */ /* 0x000fe20000000000 */
[----:B------:R-:W-:-:S03]  /*2ff0*/  FADD.FTZ R165, R165, R184 ;  /* 0x000000b8a5a57221 */ /* 0x000fc60000010000 */
[----:B------:R-:W-:-:S04]  /*3000*/  F2FP.F16.F32.PACK_AB R185, RZ, R185 ;  /* 0x000000b9ffb9723e */ /* 0x000fc800000000ff */
[----:B------:R-:W-:-:S07]  /*3010*/  PRMT R172, R172, 0x5410, R185 ;  /* 0x00005410acac7816 */ /* 0x000fce00000000b9 */
.L_x_8363:
        /* <DEDUP_REMOVED lines=16> */
.L_x_8364:
        /* <DEDUP_REMOVED lines=16> */
.L_x_8365:
        /* <DEDUP_REMOVED lines=16> */
.L_x_8366:
        /* <DEDUP_REMOVED lines=16> */
.L_x_8367:
        /* <DEDUP_REMOVED lines=16> */
.L_x_8368:
        /* <DEDUP_REMOVED lines=8> */
[----:B------:R-:W-:Y:S01]  /*35a0*/  FMUL.FTZ R186, R184, UR16 ;  /* 0x00000010b8ba7c20 */ /* 0x000fe20008410000 */
[----:B------:R-:W-:-:S03]  /*35b0*/  HFMA2 R184, -RZ, RZ, 0, 0 ;  /* 0x00000000ffb87431 */ /* 0x000fc600000001ff */
[----:B------:R-:W-:Y:S01]  /*35c0*/  FMUL.FTZ R185, R55, R186 ;  /* 0x000000ba37b97220 */ /* 0x000fe20000410000 */
[----:B------:R-:W-:-:S04]  /*35d0*/  @P0 HADD2.F32 R187, -RZ, R171.H1_H1 ;  /* 0x300000abffbb0230 */ /* 0x000fc80000004100 */
[----:B------:R-:W-:Y:S01]  /*35e0*/  FSEL R185, R185, RZ, P0 ;  /* 0x000000ffb9b97208 */ /* 0x000fe20000000000 */
[----:B------:R-:W-:-:S03]  /*35f0*/  @P0 FMUL.FTZ R184, R187, R186 ;  /* 0x000000babbb80220 */ /* 0x000fc60000410000 */
[----:B------:R-:W-:Y:S01]  /*3600*/  F2FP.F16.F32.PACK_AB R185, RZ, R185 ;  /* 0x000000b9ffb9723e */ /* 0x000fe200000000ff */
[----:B------:R-:W-:-:S03]  /*3610*/  FADD.FTZ R163, R163, R184 ;  /* 0x000000b8a3a37221 */ /* 0x000fc60000010000 */
[----:B------:R-:W-:Y:S01]  /*3620*/  PRMT R175, R175, 0x5410, R185 ;  /* 0x00005410afaf7816 */ /* 0x000fe200000000b9 */
[----:B------:R-:W-:Y:S06]  /*3630*/  BRA `(.L_x_8353) ;  /* 0x0000000800047947 */ /* 0x000fec0003800000 */
.L_x_8361:
        /* <DEDUP_REMOVED lines=44> */
.L_x_8369:
        /* <DEDUP_REMOVED lines=12> */
.L_x_8370:
        /* <DEDUP_REMOVED lines=12> */
.L_x_8371:
        /* <DEDUP_REMOVED lines=12> */
.L_x_8372:
        /* <DEDUP_REMOVED lines=12> */
.L_x_8373:
        /* <DEDUP_REMOVED lines=12> */
.L_x_8374:
        /* <DEDUP_REMOVED lines=12> */
.L_x_8375:
        /* <DEDUP_REMOVED lines=13> */
.L_x_8353:
        /* <DEDUP_REMOVED lines=16> */
.L_x_8376:
        /* <DEDUP_REMOVED lines=46> */
.L_x_8379:
        /* <DEDUP_REMOVED lines=12> */
.L_x_8380:
        /* <DEDUP_REMOVED lines=12> */
.L_x_8381:
        /* <DEDUP_REMOVED lines=12> */
.L_x_8382:
        /* <DEDUP_REMOVED lines=12> */
.L_x_8383:
        /* <DEDUP_REMOVED lines=12> */
.L_x_8384:
        /* <DEDUP_REMOVED lines=12> */
.L_x_8385:
        /* <DEDUP_REMOVED lines=14> */
.L_x_8378:
        /* <DEDUP_REMOVED lines=16> */
.L_x_8387:
[----:B------:R-:W-:Y:S05]  /*4890*/  @!P3 BRA `(.L_x_8388) ;  /* 0x00000000003cb947 */ /* 0x000fea0003800000 */
[----:B-1----:R-:W-:Y:S01]  /*48a0*/  @P2 FFMA.FTZ R186, R20, R189, R188 ;  /* 0x000000bd14ba2223 */ /* 0x002fe200000100bc */
        /* <DEDUP_REMOVED lines=14> */
.L_x_8388:
        /* <DEDUP_REMOVED lines=16> */
.L_x_8389:
        /* <DEDUP_REMOVED lines=16> */
.L_x_8390:
        /* <DEDUP_REMOVED lines=16> */
.L_x_8391:
        /* <DEDUP_REMOVED lines=16> */
.L_x_8392:
        /* <DEDUP_REMOVED lines=16> */
.L_x_8393:
[----:B------:R-:W-:Y:S05]  /*4e90*/  @!P3 BRA `(.L_x_8386) ;  /* 0x000000100078b947 */ /* 0x000fea0003800000 */
[----:B-1----:R-:W-:Y:S01]  /*4ea0*/  @P2 FFMA.FTZ R186, R202, R189, R188 ;  /* 0x000000bdcaba2223 */ /* 0x002fe200000100bc */
        /* <DEDUP_REMOVED lines=16> */
.L_x_8377:
        /* <DEDUP_REMOVED lines=46> */
.L_x_8395:
[----:B------:R-:W-:Y:S05]  /*5290*/  @!P3 BRA `(.L_x_8396) ;  /* 0x00000000002cb947 */ /* 0x000fea0003800000 */
[----:B------:R-:W-:Y:S01]  /*52a0*/  LOP3.LUT P4, RZ, R210, 0xff00, RZ, 0xc0, !PT ;  /* 0x0000ff00d2ff7812 */ /* 0x000fe2000788c0ff */
        /* <DEDUP_REMOVED lines=10> */
.L_x_8396:
[----:B------:R-:W-:Y:S05]  /*5350*/  @!P3 BRA `(.L_x_8397) ;  /* 0x00000000002cb947 */ /* 0x000fea0003800000 */
        /* <DEDUP_REMOVED lines=11> */
.L_x_8397:
        /* <DEDUP_REMOVED lines=12> */
.L_x_8398:
        /* <DEDUP_REMOVED lines=12> */
.L_x_8399:
        /* <DEDUP_REMOVED lines=12> */
.L_x_8400:
        /* <DEDUP_REMOVED lines=12> */
.L_x_8401:
        /* <DEDUP_REMOVED lines=14> */
.L_x_8394:
        /* <DEDUP_REMOVED lines=17> */
.L_x_8402:
[----:B------:R-:W-:Y:S05]  /*5900*/  @!P3 BRA `(.L_x_8403) ;  /* 0x000000000040b947 */ /* 0x000fea0003800000 */
[----:B-1----:R-:W-:Y:S01]  /*5910*/  FFMA.FTZ R184, R20, R189, R188 ;  /* 0x000000bd14b87223 */ /* 0x002fe200000100bc */
        /* <DEDUP_REMOVED lines=15> */
.L_x_8403:
        /* <DEDUP_REMOVED lines=17> */
.L_x_8404:
        /* <DEDUP_REMOVED lines=17> */
.L_x_8405:
        /* <DEDUP_REMOVED lines=17> */
.L_x_8406:
        /* <DEDUP_REMOVED lines=17> */
.L_x_8407:
        /* <DEDUP_REMOVED lines=17> */
.L_x_8408:
[----:B------:R-:W-:Y:S05]  /*5f60*/  @!P3 BRA `(.L_x_8386) ;  /* 0x000000000044b947 */ /* 0x000fea0003800000 */
[----:B-1----:R-:W-:Y:S01]  /*5f70*/  FFMA.FTZ R184, R202, R189, R188 ;  /* 0x000000bdcab87223 */ /* 0x002fe200000100bc */
        /* <DEDUP_REMOVED lines=16> */
.L_x_8386:
        /* <DEDUP_REMOVED lines=14> */
.L_x_8409:
        /* <DEDUP_REMOVED lines=46> */
.L_x_8412:
        /* <DEDUP_REMOVED lines=12> */
.L_x_8413:
        /* <DEDUP_REMOVED lines=12> */
.L_x_8414:
        /* <DEDUP_REMOVED lines=12> */
.L_x_8415:
        /* <DEDUP_REMOVED lines=12> */
.L_x_8416:
        /* <DEDUP_REMOVED lines=12> */
.L_x_8417:
        /* <DEDUP_REMOVED lines=12> */
.L_x_8418:
        /* <DEDUP_REMOVED lines=14> */
.L_x_8411:
        /* <DEDUP_REMOVED lines=9> */
[----:B-----5:R-:W-:-:S03]  /*6a30*/  @P1 HADD2.F32 R186, -RZ, R168.H0_H0 ;  /* 0x200000a8ffba1230 */ /* 0x020fc60000004100 */
[-C--:B------:R-:W-:Y:S02]  /*6a40*/  FMUL.FTZ R184, R64, R187.reuse ;  /* 0x000000bb40b87220 */ /* 0x080fe40000410000 */
[----:B------:R-:W-:-:S03]  /*6a50*/  @P1 FMUL.FTZ R185, R186, R187 ;  /* 0x000000bbbab91220 */ /* 0x000fc60000410000 */
[----:B------:R-:W-:Y:S01]  /*6a60*/  FSEL R184, R184, RZ, P1 ;  /* 0x000000ffb8b87208 */ /* 0x000fe20000800000 */
[----:B------:R-:W-:-:S03]  /*6a70*/  FADD.FTZ R148, R148, R185 ;  /* 0x000000b994947221 */ /* 0x000fc60000010000 */
[----:B------:R-:W-:-:S04]  /*6a80*/  F2FP.F16.F32.PACK_AB R184, RZ, R184 ;  /* 0x000000b8ffb8723e */ /* 0x000fc800000000ff */
[----:B------:R-:W-:-:S07]  /*6a90*/  PRMT R172, R184, 0x7610, R172 ;  /* 0x00007610b8ac7816 */ /* 0x000fce00000000ac */
.L_x_8420:
[----:B------:R-:W-:Y:S05]  /*6aa0*/  @!P3 BRA `(.L_x_8421) ;  /* 0x00000000003cb947 */ /* 0x000fea0003800000 */
[----:B-1----:R-:W-:Y:S01]  /*6ab0*/  @P2 FFMA.FTZ R186, R204, R189, R188 ;  /* 0x000000bdccba2223 */ /* 0x002fe200000100bc */
[----:B------:R-:W-:Y:S02]  /*6ac0*/  MOV R184, R29 ;  /* 0x0000001d00b87202 */ /* 0x000fe40000000f00 */
[----:B------:R-:W-:Y:S01]  /*6ad0*/  LOP3.LUT P1, RZ, R208, 0xff00, RZ, 0xc0, !PT ;  /* 0x0000ff00d0ff7812 */ /* 0x000fe2000782c0ff */
[----:B------:R-:W-:-:S04]  /*6ae0*/  @P2 FADD.FTZ R186, R219, -R186 ;  /* 0x800000badbba2221 */ /* 0x000fc80000010000 */
[----:B------:R-:W-:-:S04]  /*6af0*/  @P2 FFMA.FTZ R184, R228, R186, R29 ;  /* 0x000000bae4b82223 */ /* 0x000fc8000001001d */
[----:B------:R-:W-:-:S04]  /*6b00*/  FMUL.FTZ R184, R184, UR17 ;  /* 0x00000011b8b87c20 */ /* 0x000fc80008410000 */
[----:B------:R-:W-:Y:S01]  /*6b10*/  FMUL.FTZ R186, R184, UR16 ;  /* 0x00000010b8ba7c20 */ /* 0x000fe20008410000 */
[----:B-----5:R-:W-:Y:S02]  /*6b20*/  @P1 HADD2.F32 R187, -RZ, R168.H1_H1 ;  /* 0x300000a8ffbb1230 */ /* 0x020fe40000004100 */
[----:B------:R-:W-:Y:S02]  /*6b30*/  HFMA2 R184, -RZ, RZ, 0, 0 ;  /* 0x00000000ffb87431 */ /* 0x000fe400000001ff */
[-C--:B------:R-:W-:Y:S01]  /*6b40*/  FMUL.FTZ R185, R65, R186.reuse ;  /* 0x000000ba41b97220 */ /* 0x080fe20000410000 */
[----:B------:R-:W-:-:S04]  /*6b50*/  @P1 FMUL.FTZ R184, R187, R186 ;  /* 0x000000babbb81220 */ /* 0x000fc80000410000 */
[----:B------:R-:W-:Y:S01]  /*6b60*/  FSEL R185, R185, RZ, P1 ;  /* 0x000000ffb9b97208 */ /* 0x000fe20000800000 */
[----:B------:R-:W-:-:S03]  /*6b70*/  FADD.FTZ R149, R149, R184 ;  /* 0x000000b895957221 */ /* 0x000fc60000010000 */
[----:B------:R-:W-:-:S04]  /*6b80*/  F2FP.F16.F32.PACK_AB R185, RZ, R185 ;  /* 0x000000b9ffb9723e */ /* 0x000fc800000000ff */
[----:B------:R-:W-:-:S07]  /*6b90*/  PRMT R172, R172, 0x5410, R185 ;  /* 0x00005410acac7816 */ /* 0x000fce00000000b9 */
.L_x_8421:
        /* <DEDUP_REMOVED lines=16> */
.L_x_8422:
        /* <DEDUP_REMOVED lines=16> */
.L_x_8423:
        /* <DEDUP_REMOVED lines=16> */
.L_x_8424:
        /* <DEDUP_REMOVED lines=16> */
.L_x_8425:
        /* <DEDUP_REMOVED lines=16> */
.L_x_8426:
[----:B------:R-:W-:Y:S05]  /*70a0*/  @!P3 BRA `(.L_x_8419) ;  /* 0x000000100078b947 */ /* 0x000fea0003800000 */
[----:B------:R-:W-:Y:S01]  /*70b0*/  @P2 FFMA.FTZ R188, R226, R189, R188 ;  /* 0x000000bde2bc2223 */ /* 0x000fe200000100bc */
[----:B-1----:R-:W-:Y:S02]  /*70c0*/  MOV R184, R27 ;  /* 0x0000001b00b87202 */ /* 0x002fe40000000f00 */
        /* <DEDUP_REMOVED lines=8> */
[----:B-----5:R-:W-:-:S04]  /*7150*/  @P1 HADD2.F32 R187, -RZ, R171.H1_H1 ;  /* 0x300000abffbb1230 */ /* 0x020fc80000004100 */
[----:B------:R-:W-:Y:S01]  /*7160*/  FSEL R185, R185, RZ, P1 ;  /* 0x000000ffb9b97208 */ /* 0x000fe20000800000 */
[----:B------:R-:W-:-:S03]  /*7170*/  @P1 FMUL.FTZ R184, R187, R186 ;  /* 0x000000babbb81220 */ /* 0x000fc60000410000 */
[----:B------:R-:W-:Y:S01]  /*7180*/  F2FP.F16.F32.PACK_AB R185, RZ, R185 ;  /* 0x000000b9ffb9723e */ /* 0x000fe200000000ff */
[----:B------:R-:W-:-:S03]  /*7190*/  FADD.FTZ R147, R147, R184 ;  /* 0x000000b893937221 */ /* 0x000fc60000010000 */
[----:B------:R-:W-:Y:S01]  /*71a0*/  PRMT R175, R175, 0x5410, R185 ;  /* 0x00005410afaf7816 */ /* 0x000fe200000000b9 */
[----:B------:R-:W-:Y:S06]  /*71b0*/  BRA `(.L_x_8419) ;  /* 0x0000001000347947 */ /* 0x000fec0003800000 */
.L_x_8410:
        /* <DEDUP_REMOVED lines=46> */
.L_x_8428:
[----:B------:R-:W-:Y:S05]  /*74a0*/  @!P3 BRA `(.L_x_8429) ;  /* 0x00000000002cb947 */ /* 0x000fea0003800000 */
[----:B------:R-:W-:Y:S01]  /*74b0*/  LOP3.LUT P1, RZ, R208, 0xff00, RZ, 0xc0, !PT ;  /* 0x0000ff00d0ff7812 */ /* 0x000fe2000782c0ff */
[----:B------:R-:W-:-:S04]  /*74c0*/  FMUL.FTZ R184, R177, UR17 ;  /* 0x00000011b1b87c20 */ /* 0x000fc80008410000 */
[----:B------:R-:W-:Y:S01]  /*74d0*/  FMUL.FTZ R186, R184, UR16 ;  /* 0x00000010b8ba7c20 */ /* 0x000fe20008410000 */
[----:B------:R-:W-:-:S03]  /*74e0*/  HFMA2 R184, -RZ, RZ, 0, 0 ;  /* 0x00000000ffb87431 */ /* 0x000fc600000001ff */
[----:B------:R-:W-:-:S04]  /*74f0*/  FMUL.FTZ R185, R65, R186 ;  /* 0x000000ba41b97220 */ /* 0x000fc80000410000 */
[----:B-----5:R-:W-:Y:S01]  /*7500*/  @P1 HADD2.F32 R187, -RZ, R168.H1_H1 ;  /* 0x300000a8ffbb1230 */ /* 0x020fe20000004100 */
[----:B------:R-:W-:-:S04]  /*7510*/  FSEL R185, R185, RZ, P1 ;  /* 0x000000ffb9b97208 */ /* 0x000fc80000800000 */
[----:B------:R-:W-:Y:S01]  /*7520*/  @P1 FMUL.FTZ R184, R187, R186 ;  /* 0x000000babbb81220 */ /* 0x000fe20000410000 */
[----:B------:R-:W-:-:S03]  /*7530*/  F2FP.F16.F32.PACK_AB R185, RZ, R185 ;  /* 0x000000b9ffb9723e */ /* 0x000fc600000000ff */
[----:B------:R-:W-:Y:S01]  /*7540*/  FADD.FTZ R149, R149, R184 ;  /* 0x000000b895957221 */ /* 0x000fe20000010000 */
[----:B------:R-:W-:-:S07]  /*7550*/  PRMT R172, R172, 0x5410, R185 ;  /* 0x00005410acac7816 */ /* 0x000fce00000000b9 */
.L_x_8429:
[----:B------:R-:W-:Y:S05]  /*7560*/  @!P3 BRA `(.L_x_8430) ;  /* 0x00000000002cb947 */ /* 0x000fea0003800000 */
        /* <DEDUP_REMOVED lines=11> */
.L_x_8430:
        /* <DEDUP_REMOVED lines=12> */
.L_x_8431:
        /* <DEDUP_REMOVED lines=12> */
.L_x_8432:
        /* <DEDUP_REMOVED lines=12> */
.L_x_8433:
        /* <DEDUP_REMOVED lines=12> */
.L_x_8434:
        /* <DEDUP_REMOVED lines=14> */
.L_x_8427:
        /* <DEDUP_REMOVED lines=17> */
.L_x_8435:
[----:B------:R-:W-:Y:S05]  /*7b10*/  @!P3 BRA `(.L_x_8436) ;  /* 0x000000000040b947 */ /* 0x000fea0003800000 */
[----:B-1----:R-:W-:Y:S01]  /*7b20*/  FFMA.FTZ R184, R204, R189, R188 ;  /* 0x000000bdccb87223 */ /* 0x002fe200000100bc */
        /* <DEDUP_REMOVED lines=15> */
.L_x_8436:
        /* <DEDUP_REMOVED lines=17> */
.L_x_8437:
        /* <DEDUP_REMOVED lines=17> */
.L_x_8438:
        /* <DEDUP_REMOVED lines=17> */
.L_x_8439:
        /* <DEDUP_REMOVED lines=17> */
.L_x_8440:
        /* <DEDUP_REMOVED lines=17> */
.L_x_8441:
[----:B------:R-:W-:Y:S05]  /*8170*/  @!P3 BRA `(.L_x_8419) ;  /* 0x000000000044b947 */ /* 0x000fea0003800000 */
[----:B------:R-:W-:Y:S01]  /*8180*/  FFMA.FTZ R188, R226, R189, R188 ;  /* 0x000000bde2bc7223 */ /* 0x000fe200000100bc */
[----:B------:R-:W-:Y:S02]  /*8190*/  ISETP.GT.AND P2, PT, R227, RZ, PT ;  /* 0x000000ffe300720c */ /* 0x000fe40003f44270 */
[----:B------:R-:W-:Y:S01]  /*81a0*/  ISETP.GE.U32.AND P1, PT, R208, RZ, PT ;  /* 0x000000ffd000720c */ /* 0x000fe20003f26070 */
[----:B-1----:R-:W-:-:S03]  /*81b0*/  FADD.FTZ R185, R225, -R188 ;  /* 0x800000bce1b97221 */ /* 0x002fc60000010000 */
[----:B------:R-:W-:Y:S01]  /*81c0*/  ISETP.GE.U32.AND.EX P1, PT, R209, 0x1000000, PT, P1 ;  /* 0x01000000d100780c */ /* 0x000fe20003f26110 */
[----:B------:R-:W-:-:S05]  /*81d0*/  FMUL.FTZ R184, R228, R185 ;  /* 0x000000b9e4b87220 */ /* 0x000fca0000410000 */
[----:B------:R-:W-:-:S05]  /*81e0*/  FSEL R184, R184, RZ, P2 ;  /* 0x000000ffb8b87208 */ /* 0x000fca0001000000 */
[----:B------:R-:W-:Y:S02]  /*81f0*/  FMUL.FTZ R184, R184, UR17 ;  /* 0x00000011b8b87c20 */ /* 0x000fe40008410000 */
[----:B-----5:R-:W-:Y:S02]  /*8200*/  @P1 HADD2.F32 R187, -RZ, R171.H1_H1 ;  /* 0x300000abffbb1230 */ /* 0x020fe40000004100 */
        /* <DEDUP_REMOVED lines=8> */
.L_x_8419:
        /* <DEDUP_REMOVED lines=13> */
.L_x_8339:
        /* <DEDUP_REMOVED lines=29> */
.L_x_8443:
        /* <DEDUP_REMOVED lines=13> */
.L_x_10813:


//--------------------- .text._ZN10layer_norm13ln_bwd_kernelINS_13Kernel_traitsI6__halfffffjLj3072ELj1ELj1ELj4ELj16ENS_18Kernel_traits_baseILj3072ES2_ffffjLj128EEEEELb0ELb0ELb0ELb0EEEvNS_9BwdParamsE --------------------------
	.section	.text._ZN10layer_norm13ln_bwd_kernelINS_13Kernel_traitsI6__halfffffjLj3072ELj1ELj1ELj4ELj16ENS_18Kernel_traits_baseILj3072ES2_ffffjLj128EEEEELb0ELb0ELb0ELb0EEEvNS_9BwdParamsE,"ax",@progbits
	.align	128
        .global         _ZN10layer_norm13ln_bwd_kernelINS_13Kernel_traitsI6__halfffffjLj3072ELj1ELj1ELj4ELj16ENS_18Kernel_traits_baseILj3072ES2_ffffjLj128EEEEELb0ELb0ELb0ELb0EEEvNS_9BwdParamsE
        .type           _ZN10layer_norm13ln_bwd_kernelINS_13Kernel_traitsI6__halfffffjLj3072ELj1ELj1ELj4ELj16ENS_18Kernel_traits_baseILj3072ES2_ffffjLj128EEEEELb0ELb0ELb0ELb0EEEvNS_9BwdParamsE,@function
        .size           _ZN10layer_norm13ln_bwd_kernelINS_13Kernel_traitsI6__halfffffjLj3072ELj1ELj1ELj4ELj16ENS_18Kernel_traits_baseILj3072ES2_ffffjLj128EEEEELb0ELb0ELb0ELb0EEEvNS_9BwdParamsE,(.L_x_10814 - _ZN10layer_norm13ln_bwd_kernelINS_13Kernel_traitsI6__halfffffjLj3072ELj1ELj1ELj4ELj16ENS_18Kernel_traits_baseILj3072ES2_ffffjLj128EEEEELb0ELb0ELb0ELb0EEEvNS_9BwdParamsE)
        .other          _ZN10layer_norm13ln_bwd_kernelINS_13Kernel_traitsI6__halfffffjLj3072ELj1ELj1ELj4ELj16ENS_18Kernel_traits_baseILj3072ES2_ffffjLj128EEEEELb0ELb0ELb0ELb0EEEvNS_9BwdParamsE,@"STO_CUDA_ENTRY STV_DEFAULT"
_ZN10layer_norm13ln_bwd_kernelINS_13Kernel_traitsI6__halfffffjLj3072ELj1ELj1ELj4ELj16ENS_18Kernel_traits_baseILj3072ES2_ffffjLj128EEEEELb0ELb0ELb0ELb0EEEvNS_9BwdParamsE:
.text._ZN10layer_norm13ln_bwd_kernelINS_13Kernel_traitsI6__halfffffjLj3072ELj1ELj1ELj4ELj16ENS_18Kernel_traits_baseILj3072ES2_ffffjLj128EEEEELb0ELb0ELb0ELb0EEEvNS_9BwdParamsE:
        /* <DEDUP_REMOVED lines=14> */
[C---:B------:R-:W-:Y:S02]  /*00e0*/  ISETP.GE.U32.AND P3, PT, R2.reuse, 0x180, PT ;  /* 0x000001800200780c */ /* 0x040fe40003f66070 */
[C---:B------:R-:W-:Y:S02]  /*00f0*/  ISETP.GE.U32.AND P4, PT, R2.reuse, 0x200, PT ;  /* 0x000002000200780c */ /* 0x040fe40003f86070 */
[C---:B------:R-:W-:Y:S02]  /*0100*/  ISETP.GE.U32.AND P5, PT, R2.reuse, 0x280, PT ;  /* 0x000002800200780c */ /* 0x040fe40003fa6070 */
[----:B------:R-:W-:-:S03]  /*0110*/  ISETP.GE.U32.AND P6, PT, R2, 0x300, PT ;  /* 0x000003000200780c */ /* 0x000fc60003fc6070 */
[----:B------:R-:W1:Y:S08]  /*0120*/  @P1 LDC.64 R4, c[0x0][0x3d0] ;  /* 0x0000f400ff041b82 */ /* 0x000e700000000a00 */
[----:B------:R-:W3:Y:S08]  /*0130*/  @P2 LDC.64 R16, c[0x0][0x3d0] ;  /* 0x0000f400ff102b82 */ /* 0x000ef00000000a00 */
[----:B------:R-:W4:Y:S08]  /*0140*/  @P3 LDC.64 R22, c[0x0][0x3d0] ;  /* 0x0000f400ff163b82 */ /* 0x000f300000000a00 */
[----:B------:R-:W0:Y:S01]  /*0150*/  @P4 LDC.64 R24, c[0x0][0x3d0] ;  /* 0x0000f400ff184b82 */ /* 0x000e220000000a00 */
[C---:B-1----:R-:W-:Y:S01]  /*0160*/  @P1 IMAD.WIDE.U32 R4, R3.reuse, 0x8, R4 ;  /* 0x0000000803041825 */ /* 0x042fe200078e0004 */
[----:B------:R-:W-:-:S04]  /*0170*/  @P1 LOP3.LUT R3, R3, 0x80, RZ, 0xfc, !PT ;  /* 0x0000008003031812 */ /* 0x000fc800078efcff */
[----:B--2---:R-:W5:Y:S02]  /*0180*/  @P1 LDG.E.64 R6, desc[UR14][R4.64] ;  /* 0x0000000e04061981 */ /* 0x004f64000c1e1b00 */
[----:B------:R-:W1:Y:S01]  /*0190*/  @P5 LDC.64 R26, c[0x0][0x3d0] ;  /* 0x0000f400ff1a5b82 */ /* 0x000e620000000a00 */
[C---:B---3--:R-:W-:Y:S01]  /*01a0*/  @P2 IMAD.WIDE.U32 R20, R3.reuse, 0x8, R16 ;  /* 0x0000000803142825 */ /* 0x048fe200078e0010 */
[----:B------:R-:W-:-:S04]  /*01b0*/  @P2 IADD3 R3, PT, PT, R3, 0x80, RZ ;  /* 0x0000008003032810 */ /* 0x000fc80007ffe0ff */
[----:B------:R-:W5:Y:S02]  /*01c0*/  @P2 LDG.E.64 R8, desc[UR14][R20.64] ;  /* 0x0000000e14082981 */ /* 0x000f64000c1e1b00 */
[----:B------:R-:W2:Y:S01]  /*01d0*/  @P6 LDC.64 R28, c[0x0][0x3d0] ;  /* 0x0000f400ff1c6b82 */ /* 0x000ea20000000a00 */
[C---:B----4-:R-:W-:Y:S01]  /*01e0*/  @P3 IMAD.WIDE.U32 R22, R3.reuse, 0x8, R22 ;  /* 0x0000000803163825 */ /* 0x050fe200078e0016 */
[----:B------:R-:W-:-:S04]  /*01f0*/  @P3 IADD3 R3, PT, PT, R3, 0x80, RZ ;  /* 0x0000008003033810 */ /* 0x000fc80007ffe0ff */
[----:B------:R-:W5:Y:S01]  /*0200*/  @P3 LDG.E.64 R10, desc[UR14][R22.64] ;  /* 0x0000000e160a3981 */ /* 0x000f62000c1e1b00 */
[C---:B0-----:R-:W-:Y:S01]  /*0210*/  @P4 IMAD.WIDE.U32 R30, R3.reuse, 0x8, R24 ;  /* 0x00000008031e4825 */ /* 0x041fe200078e0018 */
[----:B------:R-:W-:Y:S01]  /*0220*/  @P4 IADD3 R3, PT, PT, R3, 0x80, RZ ;  /* 0x0000008003034810 */ /* 0x000fe20007ffe0ff */
[----:B------:R-:W-:Y:S01]  /*0230*/  UISETP.GE.AND UP0, UPT, UR7, UR4, UPT ;  /* 0x000000040700728c */ /* 0x000fe2000bf06270 */
[----:B------:R-:W-:Y:S02]  /*0240*/  CS2R R24, SRZ ;  /* 0x0000000000187805 */ /* 0x000fe4000001ff00 */
[----:B------:R-:W-:Y:S01]  /*0250*/  CS2R R34, SRZ ;  /* 0x0000000000227805 */ /* 0x000fe2000001ff00 */
[----:B------:R0:W5:Y:S01]  /*0260*/  @P4 LDG.E.64 R12, desc[UR14][R30.64] ;  /* 0x0000000e1e0c4981 */ /* 0x000162000c1e1b00 */
[C---:B-1----:R-:W-:Y:S01]  /*0270*/  @P5 IMAD.WIDE.U32 R32, R3.reuse, 0x8, R26 ;  /* 0x0000000803205825 */ /* 0x042fe200078e001a */
[----:B------:R-:W-:Y:S02]  /*0280*/  @P5 IADD3 R3, PT, PT, R3, 0x80, RZ ;  /* 0x0000008003035810 */ /* 0x000fe40007ffe0ff */
[----:B------:R-:W-:-:S02]  /*0290*/  CS2R R26, SRZ ;  /* 0x00000000001a7805 */ /* 0x000fc4000001ff00 */
[----:B------:R-:W-:Y:S02]  /*02a0*/  CS2R R36, SRZ ;  /* 0x0000000000247805 */ /* 0x000fe4000001ff00 */
[----:B------:R-:W-:Y:S01]  /*02b0*/  CS2R R38, SRZ ;  /* 0x0000000000267805 */ /* 0x000fe2000001ff00 */
[----:B------:R1:W5:Y:S01]  /*02c0*/  @P5 LDG.E.64 R14, desc[UR14][R32.64] ;  /* 0x0000000e200e5981 */ /* 0x000362000c1e1b00 */
[----:B--2---:R-:W-:-:S05]  /*02d0*/  @P6 IMAD.WIDE.U32 R16, R3, 0x8, R28 ;  /* 0x0000000803106825 */ /* 0x004fca00078e001c */
[----:B------:R2:W5:Y:S01]  /*02e0*/  @P6 LDG.E.64 R18, desc[UR14][R16.64] ;  /* 0x0000000e10126981 */ /* 0x000562000c1e1b00 */
[----:B------:R-:W-:Y:S02]  /*02f0*/  CS2R R28, SRZ ;  /* 0x00000000001c7805 */ /* 0x000fe4000001ff00 */
[----:B0-----:R-:W-:Y:S02]  /*0300*/  CS2R R30, SRZ ;  /* 0x00000000001e7805 */ /* 0x001fe4000001ff00 */
[----:B-1----:R-:W-:Y:S02]  /*0310*/  CS2R R32, SRZ ;  /* 0x0000000000207805 */ /* 0x002fe4000001ff00 */
        /* <DEDUP_REMOVED lines=16> */
[----:B--2---:R-:W-:Y:S06]  /*0420*/  BRA.U UP0, `(.L_x_8444) ;  /* 0x0000003d00f07547 */ /* 0x004fec000b800000 */
[----:B------:R-:W0:Y:S01]  /*0430*/  LDCU.64 UR4, c[0x0][0x3e0] ;  /* 0x00007c00ff0477ac */ /* 0x000e220008000a00 */
[----:B-----5:R-:W-:Y:S02]  /*0440*/  MOV R139, R6 ;  /* 0x00000006008b7202 */ /* 0x020fe40000000f00 */
[----:B------:R-:W-:Y:S02]  /*0450*/  CS2R R24, SRZ ;  /* 0x0000000000187805 */ /* 0x000fe4000001ff00 */
[----:B------:R-:W-:Y:S02]  /*0460*/  SHF.R.U64 R0, R6, 0x10, R7 ;  /* 0x0000001006007819 */ /* 0x000fe40000001207 */
[----:B------:R-:W-:Y:S02]  /*0470*/  CS2R R26, SRZ ;  /* 0x00000000001a7805 */ /* 0x000fe4000001ff00 */
[----:B------:R-:W-:Y:S02]  /*0480*/  MOV R140, R7 ;  /* 0x00000007008c7202 */ /* 0x000fe40000000f00 */
[----:B------:R-:W-:-:S02]  /*0490*/  CS2R R28, SRZ ;  /* 0x00000000001c7805 */ /* 0x000fc4000001ff00 */
[----:B------:R-:W-:Y:S02]  /*04a0*/  SHF.R.U32.HI R3, RZ, 0x10, R7 ;  /* 0x00000010ff037819 */ /* 0x000fe40000011607 */
[----:B------:R-:W-:Y:S02]  /*04b0*/  CS2R R30, SRZ ;  /* 0x00000000001e7805 */ /* 0x000fe4000001ff00 */
[----:B------:R-:W-:Y:S02]  /*04c0*/  MOV R141, R8 ;  /* 0x00000008008d7202 */ /* 0x000fe40000000f00 */
[----:B------:R-:W-:Y:S02]  /*04d0*/  CS2R R32, SRZ ;  /* 0x0000000000207805 */ /* 0x000fe4000001ff00 */
[----:B------:R-:W-:Y:S02]  /*04e0*/  SHF.R.U64 R4, R8, 0x10, R9 ;  /* 0x0000001008047819 */ /* 0x000fe40000001209 */
[----:B------:R-:W-:-:S02]  /*04f0*/  CS2R R34, SRZ ;  /* 0x0000000000227805 */ /* 0x000fc4000001ff00 */
[----:B------:R-:W-:Y:S02]  /*0500*/  MOV R142, R9 ;  /* 0x00000009008e7202 */ /* 0x000fe40000000f00 */
[----:B------:R-:W-:Y:S02]  /*0510*/  CS2R R36, SRZ ;  /* 0x0000000000247805 */ /* 0x000fe4000001ff00 */
[----:B------:R-:W-:Y:S02]  /*0520*/  SHF.R.U32.HI R5, RZ, 0x10, R9 ;  /* 0x00000010ff057819 */ /* 0x000fe40000011609 */
[----:B------:R-:W-:Y:S02]  /*0530*/  CS2R R38, SRZ ;  /* 0x0000000000267805 */ /* 0x000fe4000001ff00 */
[----:B------:R-:W-:Y:S01]  /*0540*/  MOV R143, R10 ;  /* 0x0000000a008f7202 */ /* 0x000fe20000000f00 */
[----:B0-----:R-:W-:Y:S01]  /*0550*/  UISETP.NE.U32.AND UP0, UPT, UR4, URZ, UPT ;  /* 0x000000ff0400728c */ /* 0x001fe2000bf05070 */
[----:B------:R-:W-:-:S02]  /*0560*/  SHF.R.U64 R6, R10, 0x10, R11 ;  /* 0x000000100a067819 */ /* 0x000fc4000000120b */
[----:B------:R-:W-:Y:S02]  /*0570*/  CS2R R40, SRZ ;  /* 0x0000000000287805 */ /* 0x000fe4000001ff00 */
[----:B------:R-:W-:Y:S02]  /*0580*/  MOV R144, R11 ;  /* 0x0000000b00907202 */ /* 0x000fe40000000f00 */
[----:B------:R-:W-:Y:S02]  /*0590*/  CS2R R42, SRZ ;  /* 0x00000000002a7805 */ /* 0x000fe4000001ff00 */
[----:B------:R-:W-:Y:S02]  /*05a0*/  SHF.R.U32.HI R7, RZ, 0x10, R11 ;  /* 0x00000010ff077819 */ /* 0x000fe4000001160b */
[----:B------:R-:W-:Y:S02]  /*05b0*/  CS2R R44, SRZ ;  /* 0x00000000002c7805 */ /* 0x000fe4000001ff00 */
[----:B------:R-:W-:-:S02]  /*05c0*/  MOV R145, R12 ;  /* 0x0000000c00917202 */ /* 0x000fc40000000f00 */
[----:B------:R-:W-:Y:S02]  /*05d0*/  CS2R R46, SRZ ;  /* 0x00000000002e7805 */ /* 0x000fe4000001ff00 */
[--C-:B------:R-:W-:Y:S02]  /*05e0*/  SHF.R.U64 R8, R12, 0x10, R13.reuse ;  /* 0x000000100c087819 */ /* 0x100fe4000000120d */
[----:B------:R-:W-:Y:S02]  /*05f0*/  CS2R R48, SRZ ;  /* 0x0000000000307805 */ /* 0x000fe4000001ff00 */
[----:B------:R-:W-:Y:S02]  /*0600*/  MOV R146, R13 ;  /* 0x0000000d00927202 */ /* 0x000fe40000000f00 */
[----:B------:R-:W-:Y:S02]  /*0610*/  CS2R R50, SRZ ;  /* 0x0000000000327805 */ /* 0x000fe4000001ff00 */
[----:B------:R-:W-:-:S02]  /*0620*/  SHF.R.U32.HI R9, RZ, 0x10, R13 ;  /* 0x00000010ff097819 */ /* 0x000fc4000001160d */
[----:B------:R-:W-:Y:S02]  /*0630*/  CS2R R52, SRZ ;  /* 0x0000000000347805 */ /* 0x000fe4000001ff00 */
[----:B------:R-:W-:Y:S02]  /*0640*/  MOV R147, R14 ;  /* 0x0000000e00937202 */ /* 0x000fe40000000f00 */
[----:B------:R-:W-:Y:S02]  /*0650*/  CS2R R54, SRZ ;  /* 0x0000000000367805 */ /* 0x000fe4000001ff00 */
[----:B------:R-:W-:Y:S02]  /*0660*/  SHF.R.U64 R10, R14, 0x10, R15 ;  /* 0x000000100e0a7819 */ /* 0x000fe4000000120f */
[----:B------:R-:W-:Y:S02]  /*0670*/  CS2R R56, SRZ ;  /* 0x0000000000387805 */ /* 0x000fe4000001ff00 */
[----:B------:R-:W-:-:S02]  /*0680*/  MOV R148, R15 ;  /* 0x0000000f00947202 */ /* 0x000fc40000000f00 */
[----:B------:R-:W-:Y:S02]  /*0690*/  CS2R R58, SRZ ;  /* 0x00000000003a7805 */ /* 0x000fe4000001ff00 */
[----:B------:R-:W-:Y:S02]  /*06a0*/  SHF.R.U32.HI R11, RZ, 0x10, R15 ;  /* 0x00000010ff0b7819 */ /* 0x000fe4000001160f */
[----:B------:R-:W-:Y:S02]  /*06b0*/  CS2R R60, SRZ ;  /* 0x00000000003c7805 */ /* 0x000fe4000001ff00 */
[----:B------:R-:W-:Y:S02]  /*06c0*/  MOV R149, R18 ;  /* 0x0000001200957202 */ /* 0x000fe40000000f00 */
[----:B------:R-:W-:Y:S02]  /*06d0*/  CS2R R62, SRZ ;  /* 0x00000000003e7805 */ /* 0x000fe4000001ff00 */
[----:B------:R-:W-:-:S02]  /*06e0*/  SHF.R.U64 R12, R18, 0x10, R19 ;  /* 0x00000010120c7819 */ /* 0x000fc40000001213 */
[----:B------:R-:W-:Y:S02]  /*06f0*/  CS2R R64, SRZ ;  /* 0x0000000000407805 */ /* 0x000fe4000001ff00 */
[----:B------:R-:W-:Y:S02]  /*0700*/  MOV R150, R19 ;  /* 0x0000001300967202 */ /* 0x000fe40000000f00 */
[----:B------:R-:W-:Y:S02]  /*0710*/  CS2R R66, SRZ ;  /* 0x0000000000427805 */ /* 0x000fe4000001ff00 */
[----:B------:R-:W-:Y:S02]  /*0720*/  SHF.R.U32.HI R13, RZ, 0x10, R19 ;  /* 0x00000010ff0d7819 */ /* 0x000fe40000011613 */
[----:B------:R-:W-:Y:S02]  /*0730*/  CS2R R68, SRZ ;  /* 0x0000000000447805 */ /* 0x000fe4000001ff00 */
[----:B------:R-:W-:-:S02]  /*0740*/  PRMT R139, R139, 0x5410, R0 ;  /* 0x000054108b8b7816 */ /* 0x000fc40000000000 */
[----:B------:R-:W-:Y:S02]  /*0750*/  CS2R R70, SRZ ;  /* 0x0000000000467805 */ /* 0x000fe4000001ff00 */
[----:B------:R-:W-:Y:S01]  /*0760*/  PRMT R140, R140, 0x5410, R3 ;  /* 0x000054108c8c7816 */ /* 0x000fe20000000003 */
[----:B------:R-:W-:Y:S01]  /*0770*/  UISETP.NE.AND.EX UP0, UPT, UR5, URZ, UPT, UP0 ;  /* 0x000000ff0500728c */ /* 0x000fe2000bf05300 */
[----:B------:R-:W-:Y:S01]  /*0780*/  PRMT R141, R141, 0x5410, R4 ;  /* 0x000054108d8d7816 */ /* 0x000fe20000000004 */
[----:B------:R-:W-:Y:S01]  /*0790*/  UPLOP3.LUT UP2, UPT, UPT, UPT, UPT, 0x40, 0x4 ;  /* 0x000000000004789c */ /* 0x000fe20003f4e870 */
[----:B------:R-:W-:Y:S01]  /*07a0*/  PRMT R142, R142, 0x5410, R5 ;  /* 0x000054108e8e7816 */ /* 0x000fe20000000005 */
[----:B------:R-:W0:Y:S01]  /*07b0*/  LDCU UR6, c[0x0][0x388] ;  /* 0x00007100ff0677ac */ /* 0x000e220008000800 */
[----:B------:R-:W-:Y:S02]  /*07c0*/  PRMT R143, R143, 0x5410, R6 ;  /* 0x000054108f8f7816 */ /* 0x000fe40000000006 */
[----:B------:R-:W-:Y:S01]  /*07d0*/  PRMT R144, R144, 0x5410, R7 ;  /* 0x0000541090907816 */ /* 0x000fe20000000007 */
[----:B------:R-:W1:Y:S01]  /*07e0*/  LDCU.U8 UR16, c[0x0][0x410] ;  /* 0x00008200ff1077ac */ /* 0x000e620008000000 */
[----:B------:R-:W-:-:S02]  /*07f0*/  PRMT R145, R145, 0x5410, R8 ;  /* 0x0000541091917816 */ /* 0x000fc40000000008 */
[----:B------:R-:W-:Y:S01]  /*0800*/  PRMT R146, R146, 0x5410, R9 ;  /* 0x0000541092927816 */ /* 0x000fe20000000009 */
[----:B------:R-:W2:Y:S01]  /*0810*/  LDCU UR17, c[0x0][0x400] ;  /* 0x00008000ff1177ac */ /* 0x000ea20008000800 */
[----:B------:R-:W-:Y:S02]  /*0820*/  PRMT R147, R147, 0x5410, R10 ;  /* 0x0000541093937816 */ /* 0x000fe4000000000a */
[----:B------:R-:W-:Y:S01]  /*0830*/  PRMT R148, R148, 0x5410, R11 ;  /* 0x0000541094947816 */ /* 0x000fe2000000000b */
[----:B------:R-:W3:Y:S01]  /*0840*/  LDCU.64 UR18, c[0x0][0x438] ;  /* 0x00008700ff1277ac */ /* 0x000ee20008000a00 */
[----:B------:R-:W-:Y:S02]  /*0850*/  PRMT R149, R149, 0x5410, R12 ;  /* 0x0000541095957816 */ /* 0x000fe4000000000c */
[----:B------:R-:W-:Y:S01]  /*0860*/  PRMT R150, R150, 0x5410, R13 ;  /* 0x0000541096967816 */ /* 0x000fe2000000000d */
[----:B------:R-:W4:Y:S01]  /*0870*/  LDCU.64 UR20, c[0x0][0x478] ;  /* 0x00008f00ff1477ac */ /* 0x000f220008000a00 */
[----:B------:R-:W0:Y:S01]  /*0880*/  LDCU.128 UR8, c[0x0][0x3c0] ;  /* 0x00007800ff0877ac */ /* 0x000e220008000c00 */
[----:B------:R-:W0:Y:S04]  /*0890*/  LDCU.64 UR22, c[0x0][0x380] ;  /* 0x00007000ff1677ac */ /* 0x000e280008000a00 */
.L_x_8505:
[----:B-----5:R-:W5:Y:S01]  /*08a0*/  @UP0 LDCU.64 UR4, c[0x0][0x3e0] ;  /* 0x00007c00ff0407ac */ /* 0x020f620008000a00 */
[----:B------:R-:W-:Y:S01]  /*08b0*/  PLOP3.LUT P0, PT, PT, PT, UP0, 0x80, 0x8 ;  /* 0x000000000008781c */ /* 0x000fe20003f0f008 */
[----:B0-----:R-:W-:Y:S02]  /*08c0*/  UIMAD.WIDE UR12, UR7, 0x4, UR10 ;  /* 0x00000004070c78a5 */ /* 0x001fe4000f8e020a */
[----:B-----5:R-:W-:-:S06]  /*08d0*/  @UP0 UIMAD.WIDE UR4, UR7, 0x4, UR4 ;  /* 0x00000004070408a5 */ /* 0x020fcc000f8e0204 */
[----:B-1234-:R-:W-:Y:S02]  /*08e0*/  MOV R100, UR4 ;  /* 0x0000000400647c02 */ /* 0x01efe40008000f00 */
[----:B------:R-:W-:Y:S01]  /*08f0*/  MOV R101, UR5 ;  /* 0x0000000500657c02 */ /* 0x000fe20008000f00 */
[----:B------:R-:W-:Y:S01]  /*0900*/  UIMAD.WIDE UR4, UR7, 0x4, UR8 ;  /* 0x00000004070478a5 */ /* 0x000fe2000f8e0208 */
[----:B------:R-:W-:Y:S02]  /*0910*/  MOV R102, UR12 ;  /* 0x0000000c00667c02 */ /* 0x000fe40008000f00 */
[----:B------:R-:W-:Y:S01]  /*0920*/  MOV R103, UR13 ;  /* 0x0000000d00677c02 */ /* 0x000fe20008000f00 */
[----:B------:R-:W5:Y:S02]  /*0930*/  @P0 LDG.E R100, desc[UR14][R100.64] ;  /* 0x0000000e64640981 */ /* 0x000f64000c1e1900 */
[----:B------:R-:W-:Y:S02]  /*0940*/  MOV R104, UR4 ;  /* 0x0000000400687c02 */ /* 0x000fe40008000f00 */
[----:B------:R-:W-:Y:S01]  /*0950*/  MOV R105, UR5 ;  /* 0x0000000500697c02 */ /* 0x000fe20008000f00 */
[----:B------:R-:W2:Y:S04]  /*0960*/  LDG.E R102, desc[UR14][R102.64] ;  /* 0x0000000e66667981 */ /* 0x000ea8000c1e1900 */
[----:B------:R-:W3:Y:S01]  /*0970*/  LDG.E R104, desc[UR14][R104.64] ;  /* 0x0000000e68687981 */ /* 0x000ee2000c1e1900 */
[----:B------:R-:W0:Y:S01]  /*0980*/  S2R R0, SR_TID.X ;  /* 0x0000000000007919 */ /* 0x000e220000002100 */
[----:B------:R-:W-:Y:S01]  /*0990*/  UIMAD UR4, UR7, UR6, URZ ;  /* 0x00000006070472a4 */ /* 0x000fe2000f8e02ff */
[----:B------:R-:W-:-:S03]  /*09a0*/  PLOP3.LUT P0, PT, PT, PT, UP0, 0x80, 0x8 ;  /* 0x000000000008781c */ /* 0x000fc60003f0f008 */
[----:B------:R-:W-:Y:S01]  /*09b0*/  USHF.R.S32.HI UR5, URZ, 0x1f, UR4 ;  /* 0x0000001fff057899 */ /* 0x000fe20008011404 */
[----:B------:R-:W-:-:S03]  /*09c0*/  ISETP.GE.U32.AND P1, PT, R2, 0x80, PT ;  /* 0x000000800200780c */ /* 0x000fc60003f26070 */
[----:B------:R-:W-:Y:S01]  /*09d0*/  ULEA.HI UR5, UR5, UR4, URZ, 0x2 ;  /* 0x0000000405057291 */ /* 0x000fe2000f8f10ff */
[----:B-1----:R-:W-:Y:S01]  /*09e0*/  ISETP.NE.AND P5, PT, RZ, UR16, PT ;  /* 0x00000010ff007c0c */ /* 0x002fe2000bfa5270 */
[----:B------:R-:W-:-:S04]  /*09f0*/  UMOV UR12, 0x3f800000 ;  /* 0x3f800000000c7882 */ /* 0x000fc80000000000 */
[----:B------:R-:W-:Y:S01]  /*0a00*/  MOV R135, UR5 ;  /* 0x0000000500877c02 */ /* 0x000fe20008000f00 */
[----:B------:R-:W-:Y:S01]  /*0a10*/  BSSY.RECONVERGENT B0, `(.L_x_8445) ;  /* 0x000003b000007945 */ /* 0x000fe20003800200 */
[----:B------:R-:W-:Y:S01]  /*0a20*/  HFMA2 R137, -RZ, RZ, 0, 0 ;  /* 0x00000000ff897431 */ /* 0x000fe200000001ff */
[----:B------:R-:W-:Y:S02]  /*0a30*/  P2R R23, PR, RZ, 0x20 ;  /* 0x00000020ff177803 */ /* 0x000fe40000000000 */
[C---:B------:R-:W-:Y:S02]  /*0a40*/  ISETP.GE.U32.AND P2, PT, R2.reuse, 0x100, PT ;  /* 0x000001000200780c */ /* 0x040fe40003f46070 */
[C---:B------:R-:W-:Y:S02]  /*0a50*/  ISETP.GE.U32.AND P3, PT, R2.reuse, 0x180, PT ;  /* 0x000001800200780c */ /* 0x040fe40003f66070 */
[----:B------:R-:W-:Y:S02]  /*0a60*/  ISETP.GE.U32.AND P4, PT, R2, 0x200, PT ;  /* 0x000002000200780c */ /* 0x000fe40003f86070 */
[----:B------:R-:W-:-:S02]  /*0a70*/  MOV R138, RZ ;  /* 0x000000ff008a7202 */ /* 0x000fc40000000f00 */
[----:B0-----:R-:W-:-:S04]  /*0a80*/  LEA.HI.SX32 R135, R135, R0, 0x1e ;  /* 0x0000000087877211 */ /* 0x001fc800078ff2ff */
[----:B------:R-:W-:Y:S02]  /*0a90*/  MOV R23, R135 ;  /* 0x0000008700177202 */ /* 0x000fe40000000f00 */
[----:B-----5:R-:W-:Y:S02]  /*0aa0*/  @P0 R2UR UR12, R100 ;  /* 0x00000000640c02ca */ /* 0x020fe400000e0000 */
[----:B--2---:R-:W-:Y:S02]  /*0ab0*/  R2UR UR24, R102 ;  /* 0x00000000661872ca */ /* 0x004fe400000e0000 */
[----:B---3--:R-:W-:-:S04]  /*0ac0*/  FSEL R104, R104, RZ, !P5 ;  /* 0x000000ff68687208 */ /* 0x008fc80006800000 */
[----:B------:R-:W-:Y:S02]  /*0ad0*/  R2UR UR4, R104 ;  /* 0x00000000680472ca */ /* 0x000fe400000e0000 */
[----:B------:R-:W-:Y:S01]  /*0ae0*/  ISETP.GE.U32.AND P5, PT, R2, 0x280, PT ;  /* 0x000002800200780c */ /* 0x000fe20003fa6070 */
[----:B------:R-:W-:-:S12]  /*0af0*/  @!P1 BRA `(.L_x_8446) ;  /* 0x0000000000b09947 */ /* 0x000fd80003800000 */
[----:B------:R-:W0:Y:S01]  /*0b00*/  LDC.64 R100, c[0x0][0x3a8] ;  /* 0x0000ea00ff647b82 */ /* 0x000e220000000a00 */
[----:B------:R-:W-:-:S04]  /*0b10*/  ISETP.NE.U32.AND P0, PT, RZ, UR18, PT ;  /* 0x00000012ff007c0c */ /* 0x000fc8000bf05070 */
[----:B------:R-:W-:-:S03]  /*0b20*/  ISETP.NE.AND.EX P0, PT, RZ, UR19, PT, P0 ;  /* 0x00000013ff007c0c */ /* 0x000fc6000bf05300 */
[----:B------:R-:W1:Y:S10]  /*0b30*/  LDC.64 R104, c[0x0][0x428] ;  /* 0x00010a00ff687b82 */ /* 0x000e740000000a00 */
[----:B------:R-:W2:Y:S01]  /*0b40*/  @P0 LDC.64 R108, c[0x0][0x438] ;  /* 0x00010e00ff6c0b82 */ /* 0x000ea20000000a00 */
[----:B0-----:R-:W-:-:S06]  /*0b50*/  IMAD.WIDE.U32 R100, R135, 0x10, R100 ;  /* 0x0000001087647825 */ /* 0x001fcc00078e0064 */
[----:B------:R-:W3:Y:S01]  /*0b60*/  LDG.E.128 R100, desc[UR14][R100.64] ;  /* 0x0000000e64647981 */ /* 0x000ee2000c1e1d00 */
[----:B-1----:R-:W-:-:S06]  /*0b70*/  IMAD.WIDE.U32 R104, R135, 0x10, R104 ;  /* 0x0000001087687825 */ /* 0x002fcc00078e0068 */
[----:B------:R-:W4:Y:S01]  /*0b80*/  LDG.E.128 R104, desc[UR14][R104.64] ;  /* 0x0000000e68687981 */ /* 0x000f22000c1e1d00 */
[----:B------:R-:W-:Y:S02]  /*0b90*/  HADD2.F32 R23, -RZ, R139.H0_H0 ;  /* 0x2000008bff177230 */ /* 0x000fe40000004100 */
[----:B--2---:R-:W-:-:S05]  /*0ba0*/  @P0 IMAD.WIDE.U32 R136, R135, 0x10, R108 ;  /* 0x0000001087880825 */ /* 0x004fca00078e006c */
[----:B------:R0:W5:Y:S01]  /*0bb0*/  @P0 LDG.E.128 R72, desc[UR14][R136.64] ;  /* 0x0000000e88480981 */ /* 0x000162000c1e1d00 */
[----:B---3--:R-:W-:Y:S01]  /*0bc0*/  FADD.FTZ R109, R100, -UR4 ;  /* 0x80000004646d7e21 */ /* 0x008fe20008010000 */
[----:B------:R-:W-:Y:S02]  /*0bd0*/  HADD2.F32 R100, -RZ, R139.H1_H1 ;  /* 0x3000008bff647230 */ /* 0x000fe40000004100 */
[----:B------:R-:W-:Y:S01]  /*0be0*/  FADD.FTZ R114, R101, -UR4 ;  /* 0x8000000465727e21 */ /* 0x000fe20008010000 */
[----:B------:R-:W-:Y:S01]  /*0bf0*/  FADD.FTZ R102, R102, -UR4 ;  /* 0x8000000466667e21 */ /* 0x000fe20008010000 */
[----:B------:R-:W-:Y:S01]  /*0c00*/  FMUL.FTZ R109, R109, UR24 ;  /* 0x000000186d6d7c20 */ /* 0x000fe20008410000 */
[----:B------:R-:W-:Y:S01]  /*0c10*/  FADD.FTZ R103, R103, -UR4 ;  /* 0x8000000467677e21 */ /* 0x000fe20008010000 */
[----:B------:R-:W-:Y:S01]  /*0c20*/  FMUL.FTZ R114, R114, UR24 ;  /* 0x0000001872727c20 */ /* 0x000fe20008410000 */
[----:B------:R-:W-:Y:S01]  /*0c30*/  FMUL.FTZ R125, R102, UR24 ;  /* 0x00000018667d7c20 */ /* 0x000fe20008410000 */
[----:B----4-:R-:W-:Y:S01]  /*0c40*/  FMUL.FTZ R108, R104, R23 ;  /* 0x00000017686c7220 */ /* 0x010fe20000410000 */
[----:B------:R-:W-:-:S02]  /*0c50*/  HADD2.F32 R23, -RZ, R140.H0_H0 ;  /* 0x2000008cff177230 */ /* 0x000fc40000004100 */
[----:B------:R-:W-:Y:S01]  /*0c60*/  FMUL.FTZ R111, R105, R100 ;  /* 0x00000064696f7220 */ /* 0x000fe20000410000 */
[----:B------:R-:W-:Y:S01]  /*0c70*/  FADD.FTZ R48, R48, R104 ;  /* 0x0000006830307221 */ /* 0x000fe20000010000 */
[----:B------:R-:W-:Y:S01]  /*0c80*/  FADD.FTZ R100, RZ, R108 ;  /* 0x0000006cff647221 */ /* 0x000fe20000010000 */
[----:B------:R-:W-:Y:S01]  /*0c90*/  FFMA.FTZ R24, R104, R109, R24 ;  /* 0x0000006d68187223 */ /* 0x000fe20000010018 */
[----:B------:R-:W-:Y:S01]  /*0ca0*/  FMUL.FTZ R122, R106, R23 ;  /* 0x000000176a7a7220 */ /* 0x000fe20000410000 */
[----:B------:R-:W-:Y:S01]  /*0cb0*/  FFMA.FTZ R23, R109, R108, RZ ;  /* 0x0000006c6d177223 */ /* 0x000fe200000100ff */
[----:B------:R-:W-:Y:S02]  /*0cc0*/  HADD2.F32 R104, -RZ, R140.H1_H1 ;  /* 0x3000008cff687230 */ /* 0x000fe40000004100 */
[----:B------:R-:W-:Y:S01]  /*0cd0*/  FADD.FTZ R101, R100, R111 ;  /* 0x0000006f64657221 */ /* 0x000fe20000010000 */
[----:B0-----:R-:W-:Y:S01]  /*0ce0*/  FMUL.FTZ R136, R103, UR24 ;  /* 0x0000001867887c20 */ /* 0x001fe20008410000 */
[----:B------:R-:W-:Y:S01]  /*0cf0*/  FFMA.FTZ R100, R114, R111, R23 ;  /* 0x0000006f72647223 */ /* 0x000fe20000010017 */
[----:B------:R-:W-:Y:S01]  /*0d00*/  FADD.FTZ R49, R49, R105 ;  /* 0x0000006931317221 */ /* 0x000fe20000010000 */
[----:B------:R-:W-:Y:S01]  /*0d10*/  FADD.FTZ R102, R101, R122 ;  /* 0x0000007a65667221 */ /* 0x000fe20000010000 */
[----:B------:R-:W-:Y:S01]  /*0d20*/  FMUL.FTZ R133, R107, R104 ;  /* 0x000000686b857220 */ /* 0x000fe20000410000 */
[----:B------:R-:W-:Y:S01]  /*0d30*/  FFMA.FTZ R101, R125, R122, R100 ;  /* 0x0000007a7d657223 */ /* 0x000fe20000010064 */
        /* <DEDUP_REMOVED lines=8> */
.L_x_8446:
[----:B----4-:R-:W-:Y:S05]  /*0dc0*/  BSYNC.RECONVERGENT B0 ;  /* 0x0000000000007941 */ /* 0x010fea0003800200 */
.L_x_8445:
[----:B------:R-:W-:Y:S04]  /*0dd0*/  BSSY.RECONVERGENT B0, `(.L_x_8447) ;  /* 0x000002e000007945 */ /* 0x000fe80003800200 */
[----:B------:R-:W-:Y:S05]  /*0de0*/  @!P2 BRA `(.L_x_8448) ;  /* 0x0000000000b0a947 */ /* 0x000fea0003800000 */
        /* <DEDUP_REMOVED lines=9> */
[----:B--2---:R-:W-:-:S05]  /*0e80*/  @P0 IMAD.WIDE.U32 R152, R23, 0x10, R152 ;  /* 0x0000001017980825 */ /* 0x004fca00078e0098 */
[----:B------:R0:W5:Y:S01]  /*0e90*/  @P0 LDG.E.128 R76, desc[UR14][R152.64] ;  /* 0x0000000e984c0981 */ /* 0x000162000c1e1d00 */
[--C-:B------:R-:W-:Y:S01]  /*0ea0*/  HADD2.F32 R123, -RZ, R141.reuse.H0_H0 ;  /* 0x2000008dff7b7230 */ /* 0x100fe20000004100 */
[----:B------:R-:W-:Y:S01]  /*0eb0*/  IADD3 R23, PT, PT, R23, 0x80, RZ ;  /* 0x0000008017177810 */ /* 0x000fe20007ffe0ff */
[----:B------:R-:W-:Y:S02]  /*0ec0*/  HADD2.F32 R110, -RZ, R141.H1_H1 ;  /* 0x3000008dff6e7230 */ /* 0x000fe40000004100 */
[----:B---3--:R-:W-:Y:S01]  /*0ed0*/  FADD.FTZ R3, R104, -UR4 ;  /* 0x8000000468037e21 */ /* 0x008fe20008010000 */
[----:B------:R-:W-:Y:S01]  /*0ee0*/  FADD.FTZ R112, R105, -UR4 ;  /* 0x8000000469707e21 */ /* 0x000fe20008010000 */
[----:B------:R-:W-:Y:S01]  /*0ef0*/  FADD.FTZ R106, R106, -UR4 ;  /* 0x800000046a6a7e21 */ /* 0x000fe20008010000 */
[--C-:B------:R-:W-:Y:S02]  /*0f00*/  HADD2.F32 R105, -RZ, R142.reuse.H0_H0 ;  /* 0x2000008eff697230 */ /* 0x100fe40000004100 */
[----:B------:R-:W-:Y:S01]  /*0f10*/  FMUL.FTZ R3, R3, UR24 ;  /* 0x0000001803037c20 */ /* 0x000fe20008410000 */
[----:B------:R-:W-:Y:S01]  /*0f20*/  FMUL.FTZ R112, R112, UR24 ;  /* 0x0000001870707c20 */ /* 0x000fe20008410000 */
[----:B------:R-:W-:Y:S01]  /*0f30*/  FADD.FTZ R107, R107, -UR4 ;  /* 0x800000046b6b7e21 */ /* 0x000fe20008010000 */
[----:B----4-:R-:W-:Y:S01]  /*0f40*/  FMUL.FTZ R4, R100, R123 ;  /* 0x0000007b64047220 */ /* 0x010fe20000410000 */
[----:B------:R-:W-:Y:S01]  /*0f50*/  FADD.FTZ R52, R52, R100 ;  /* 0x0000006434347221 */ /* 0x000fe20000010000 */
[----:B------:R-:W-:Y:S01]  /*0f60*/  FFMA.FTZ R28, R100, R3, R28 ;  /* 0x00000003641c7223 */ /* 0x000fe2000001001c */
[----:B------:R-:W-:-:S02]  /*0f70*/  HADD2.F32 R100, -RZ, R142.H1_H1 ;  /* 0x3000008eff647230 */ /* 0x000fc40000004100 */
[----:B------:R-:W-:Y:S01]  /*0f80*/  FMUL.FTZ R110, R101, R110 ;  /* 0x0000006e656e7220 */ /* 0x000fe20000410000 */
[----:B------:R-:W-:Y:S01]  /*0f90*/  FADD.FTZ R53, R53, R101 ;  /* 0x0000006535357221 */ /* 0x000fe20000010000 */
[----:B------:R-:W-:Y:S01]  /*0fa0*/  FFMA.FTZ R29, R101, R112, R29 ;  /* 0x00000070651d7223 */ /* 0x000fe2000001001d */
[----:B------:R-:W-:Y:S01]  /*0fb0*/  FADD.FTZ R137, R137, R4 ;  /* 0x0000000489897221 */ /* 0x000fe20000010000 */
[----:B------:R-:W-:Y:S01]  /*0fc0*/  FFMA.FTZ R101, R3, R4, R138 ;  /* 0x0000000403657223 */ /* 0x000fe2000001008a */
[----:B------:R-:W-:Y:S01]  /*0fd0*/  FMUL.FTZ R123, R106, UR24 ;  /* 0x000000186a7b7c20 */ /* 0x000fe20008410000 */
[----:B------:R-:W-:Y:S01]  /*0fe0*/  FMUL.FTZ R131, R103, R100 ;  /* 0x0000006467837220 */ /* 0x000fe20000410000 */
        /* <DEDUP_REMOVED lines=9> */
[----:B------:R-:W-:Y:S01]  /*1080*/  FFMA.FTZ R31, R103, R134, R31 ;  /* 0x00000086671f7223 */ /* 0x000fe2000001001f */
[----:B------:R-:W-:Y:S01]  /*1090*/  FADD.FTZ R137, R102, R131 ;  /* 0x0000008366897221 */ /* 0x000fe20000010000 */
[----:B0-----:R-:W-:-:S07]  /*10a0*/  FFMA.FTZ R138, R134, R131, R101 ;  /* 0x00000083868a7223 */ /* 0x001fce0000010065 */
.L_x_8448:
[----:B------:R-:W-:Y:S05]  /*10b0*/  BSYNC.RECONVERGENT B0 ;  /* 0x0000000000007941 */ /* 0x000fea0003800200 */
.L_x_8447:
        /* <DEDUP_REMOVED lines=15> */
[----:B---3--:R-:W-:Y:S01]  /*11b0*/  FADD.FTZ R5, R104, -UR4 ;  /* 0x8000000468057e21 */ /* 0x008fe20008010000 */
[----:B------:R-:W-:Y:S01]  /*11c0*/  FADD.FTZ R14, R105, -UR4 ;  /* 0x80000004690e7e21 */ /* 0x000fe20008010000 */
[----:B------:R-:W-:Y:S02]  /*11d0*/  HADD2.F32 R104, -RZ, R143.H1_H1 ;  /* 0x3000008fff687230 */ /* 0x000fe40000004100 */
[----:B------:R-:W-:Y:S01]  /*11e0*/  FADD.FTZ R106, R106, -UR4 ;  /* 0x800000046a6a7e21 */ /* 0x000fe20008010000 */
[----:B------:R-:W-:Y:S01]  /*11f0*/  FMUL.FTZ R5, R5, UR24 ;  /* 0x0000001805057c20 */ /* 0x000fe20008410000 */
[----:B------:R-:W-:Y:S01]  /*1200*/  FMUL.FTZ R14, R14, UR24 ;  /* 0x000000180e0e7c20 */ /* 0x000fe20008410000 */
[----:B------:R-:W-:-:S02]  /*1210*/  HADD2.F32 R105, -RZ, R144.H0_H0 ;  /* 0x20000090ff697230 */ /* 0x000fc40000004100 */
[----:B------:R-:W-:Y:S01]  /*1220*/  FMUL.FTZ R121, R106, UR24 ;  /* 0x000000186a797c20 */ /* 0x000fe20008410000 */
[----:B----4-:R-:W-:Y:S01]  /*1230*/  FMUL.FTZ R6, R100, R13 ;  /* 0x0000000d64067220 */ /* 0x010fe20000410000 */
[----:B------:R-:W-:Y:S01]  /*1240*/  FADD.FTZ R56, R56, R100 ;  /* 0x0000006438387221 */ /* 0x000fe20000010000 */
[----:B------:R-:W-:Y:S01]  /*1250*/  FFMA.FTZ R32, R100, R5, R32 ;  /* 0x0000000564207223 */ /* 0x000fe20000010020 */
[----:B------:R-:W-:Y:S01]  /*1260*/  FMUL.FTZ R13, R101, R104 ;  /* 0x00000068650d7220 */ /* 0x000fe20000410000 */
[----:B------:R-:W-:Y:S01]  /*1270*/  FADD.FTZ R57, R57, R101 ;  /* 0x0000006539397221 */ /* 0x000fe20000010000 */
[----:B------:R-:W-:Y:S01]  /*1280*/  FFMA.FTZ R33, R101, R14, R33 ;  /* 0x0000000e65217223 */ /* 0x000fe20000010021 */
[----:B------:R-:W-:Y:S01]  /*1290*/  FADD.FTZ R100, R137, R6 ;  /* 0x0000000689647221 */ /* 0x000fe20000010000 */
[----:B------:R-:W-:Y:S01]  /*12a0*/  FFMA.FTZ R101, R5, R6, R138 ;  /* 0x0000000605657223 */ /* 0x000fe2000001008a */
[----:B------:R-:W-:Y:S01]  /*12b0*/  FMUL.FTZ R118, R102, R105 ;  /* 0x0000006966767220 */ /* 0x000fe20000410000 */
[----:B------:R-:W-:-:S02]  /*12c0*/  HADD2.F32 R104, -RZ, R144.H1_H1 ;  /* 0x30000090ff687230 */ /* 0x000fc40000004100 */
[----:B------:R-:W-:Y:S01]  /*12d0*/  FADD.FTZ R105, R100, R13 ;  /* 0x0000000d64697221 */ /* 0x000fe20000010000 */
[----:B------:R-:W-:Y:S01]  /*12e0*/  FADD.FTZ R107, R107, -UR4 ;  /* 0x800000046b6b7e21 */ /* 0x000fe20008010000 */
        /* <DEDUP_REMOVED lines=10> */
[----:B0-----:R-:W-:-:S07]  /*1390*/  FFMA.FTZ R138, R132, R129, R101 ;  /* 0x00000081848a7223 */ /* 0x001fce0000010065 */
.L_x_8450:
[----:B------:R-:W-:Y:S05]  /*13a0*/  BSYNC.RECONVERGENT B0 ;  /* 0x0000000000007941 */ /* 0x000fea0003800200 */
.L_x_8449:
        /* <DEDUP_REMOVED lines=46> */
.L_x_8452:
[----:B------:R-:W-:Y:S05]  /*1690*/  BSYNC.RECONVERGENT B0 ;  /* 0x0000000000007941 */ /* 0x000fea0003800200 */
.L_x_8451:
        /* <DEDUP_REMOVED lines=15> */
[--C-:B------:R-:W-:Y:S02]  /*1790*/  HADD2.F32 R115, -RZ, R148.reuse.H0_H0 ;  /* 0x20000094ff737230 */ /* 0x100fe40000004100 */
[----:B------:R-:W-:Y:S02]  /*17a0*/  HADD2.F32 R126, -RZ, R148.H1_H1 ;  /* 0x30000094ff7e7230 */ /* 0x000fe40000004100 */
[----:B---3--:R-:W-:Y:S01]  /*17b0*/  FADD.FTZ R9, R104, -UR4 ;  /* 0x8000000468097e21 */ /* 0x008fe20008010000 */
[----:B------:R-:W-:Y:S01]  /*17c0*/  FADD.FTZ R18, R105, -UR4 ;  /* 0x8000000469127e21 */ /* 0x000fe20008010000 */
[----:B------:R-:W-:Y:S02]  /*17d0*/  HADD2.F32 R104, -RZ, R147.H1_H1 ;  /* 0x30000093ff687230 */ /* 0x000fe40000004100 */
[----:B------:R-:W-:Y:S01]  /*17e0*/  FADD.FTZ R106, R106, -UR4 ;  /* 0x800000046a6a7e21 */ /* 0x000fe20008010000 */
[----:B------:R-:W-:Y:S01]  /*17f0*/  FMUL.FTZ R9, R9, UR24 ;  /* 0x0000001809097c20 */ /* 0x000fe20008410000 */
[----:B------:R-:W-:Y:S01]  /*1800*/  FMUL.FTZ R18, R18, UR24 ;  /* 0x0000001812127c20 */ /* 0x000fe20008410000 */
[----:B------:R-:W-:Y:S01]  /*1810*/  FADD.FTZ R107, R107, -UR4 ;  /* 0x800000046b6b7e21 */ /* 0x000fe20008010000 */
        /* <DEDUP_REMOVED lines=22> */
.L_x_8454:
[----:B------:R-:W-:Y:S05]  /*1980*/  BSYNC.RECONVERGENT B0 ;  /* 0x0000000000007941 */ /* 0x000fea0003800200 */
.L_x_8453:
[----:B------:R-:W-:Y:S01]  /*1990*/  ISETP.GE.U32.AND P6, PT, R2, 0x300, PT ;  /* 0x000003000200780c */ /* 0x000fe20003fc6070 */
[----:B------:R-:W-:-:S12]  /*19a0*/  BSSY.RECONVERGENT B0, `(.L_x_8455) ;  /* 0x000002d000007945 */ /* 0x000fd80003800200 */
[----:B------:R-:W-:Y:S05]  /*19b0*/  @!P6 BRA `(.L_x_8456) ;  /* 0x0000000000ace947 */ /* 0x000fea0003800000 */
[----:B------:R-:W-:Y:S01]  /*19c0*/  ISETP.NE.U32.AND P0, PT, RZ, UR18, PT ;  /* 0x00000012ff007c0c */ /* 0x000fe2000bf05070 */
[----:B------:R-:W0:Y:S03]  /*19d0*/  LDC.64 R100, c[0x0][0x3a8] ;  /* 0x0000ea00ff647b82 */ /* 0x000e260000000a00 */
[----:B------:R-:W-:-:S13]  /*19e0*/  ISETP.NE.AND.EX P0, PT, RZ, UR19, PT, P0 ;  /* 0x00000013ff007c0c */ /* 0x000fda000bf05300 */
[----:B------:R-:W1:Y:S02]  /*19f0*/  @P0 LDC.64 R20, c[0x0][0x438] ;  /* 0x00010e00ff140b82 */ /* 0x000e640000000a00 */
[----:B-1----:R-:W-:-:S06]  /*1a00*/  @P0 IMAD.WIDE.U32 R104, R23, 0x10, R20 ;  /* 0x0000001017680825 */ /* 0x002fcc00078e0014 */
[----:B------:R-:W1:Y:S01]  /*1a10*/  LDC.64 R20, c[0x0][0x428] ;  /* 0x00010a00ff147b82 */ /* 0x000e620000000a00 */
[C---:B0-----:R-:W-:Y:S01]  /*1a20*/  IMAD.WIDE.U32 R100, R23.reuse, 0x10, R100 ;  /* 0x0000001017647825 */ /* 0x041fe200078e0064 */
[----:B------:R0:W5:Y:S05]  /*1a30*/  @P0 LDG.E.128 R92, desc[UR14][R104.64] ;  /* 0x0000000e685c0981 */ /* 0x00016a000c1e1d00 */
[----:B------:R-:W2:Y:S01]  /*1a40*/  LDG.E.128 R100, desc[UR14][R100.64] ;  /* 0x0000000e64647981 */ /* 0x000ea2000c1e1d00 */
[----:B-1----:R-:W-:-:S06]  /*1a50*/  IMAD.WIDE.U32 R20, R23, 0x10, R20 ;  /* 0x0000001017147825 */ /* 0x002fcc00078e0014 */
[----:B------:R-:W3:Y:S01]  /*1a60*/  LDG.E.128 R20, desc[UR14][R20.64] ;  /* 0x0000000e14147981 */ /* 0x000ee2000c1e1d00 */
[--C-:B------:R-:W-:Y:S02]  /*1a70*/  HADD2.F32 R19, -RZ, R149.reuse.H0_H0 ;  /* 0x20000095ff137230 */ /* 0x100fe40000004100 */
[--C-:B0-----:R-:W-:Y:S02]  /*1a80*/  HADD2.F32 R104, -RZ, R150.reuse.H1_H1 ;  /* 0x30000096ff687230 */ /* 0x101fe40000004100 */
[----:B--2---:R-:W-:Y:S01]  /*1a90*/  FADD.FTZ R11, R100, -UR4 ;  /* 0x80000004640b7e21 */ /* 0x004fe20008010000 */
[----:B------:R-:W-:Y:S01]  /*1aa0*/  FADD.FTZ R106, R101, -UR4 ;  /* 0x80000004656a7e21 */ /* 0x000fe20008010000 */
[----:B------:R-:W-:Y:S01]  /*1ab0*/  FADD.FTZ R113, R102, -UR4 ;  /* 0x8000000466717e21 */ /* 0x000fe20008010000 */
[----:B------:R-:W-:Y:S02]  /*1ac0*/  HADD2.F32 R102, -RZ, R149.H1_H1 ;  /* 0x30000095ff667230 */ /* 0x000fe40000004100 */
[----:B------:R-:W-:Y:S01]  /*1ad0*/  FMUL.FTZ R11, R11, UR24 ;  /* 0x000000180b0b7c20 */ /* 0x000fe20008410000 */
[----:B------:R-:W-:-:S02]  /*1ae0*/  HADD2.F32 R101, -RZ, R150.H0_H0 ;  /* 0x20000096ff657230 */ /* 0x000fc40000004100 */
[----:B------:R-:W-:Y:S01]  /*1af0*/  FMUL.FTZ R113, R113, UR24 ;  /* 0x0000001871717c20 */ /* 0x000fe20008410000 */
[----:B------:R-:W-:-:S04]  /*1b00*/  FADD.FTZ R103, R103, -UR4 ;  /* 0x8000000467677e21 */ /* 0x000fc80008010000 */
[----:B------:R-:W-:Y:S01]  /*1b10*/  FMUL.FTZ R124, R103, UR24 ;  /* 0x00000018677c7c20 */ /* 0x000fe20008410000 */
[----:B---3--:R-:W-:Y:S01]  /*1b20*/  FMUL.FTZ R12, R20, R19 ;  /* 0x00000013140c7220 */ /* 0x008fe20000410000 */
[----:B------:R-:W-:Y:S01]  /*1b30*/  FADD.FTZ R68, R68, R20 ;  /* 0x0000001444447221 */ /* 0x000fe20000010000 */
[----:B------:R-:W-:Y:S01]  /*1b40*/  FFMA.FTZ R44, R20, R11, R44 ;  /* 0x0000000b142c7223 */ /* 0x000fe2000001002c */
[----:B------:R-:W-:Y:S01]  /*1b50*/  FMUL.FTZ R20, R106, UR24 ;  /* 0x000000186a147c20 */ /* 0x000fe20008410000 */
[----:B------:R-:W-:Y:S01]  /*1b60*/  FMUL.FTZ R19, R21, R102 ;  /* 0x0000006615137220 */ /* 0x000fe20000410000 */
[----:B------:R-:W-:Y:S01]  /*1b70*/  FADD.FTZ R69, R69, R21 ;  /* 0x0000001545457221 */ /* 0x000fe20000010000 */
[----:B------:R-:W-:Y:S01]  /*1b80*/  FADD.FTZ R100, R137, R12 ;  /* 0x0000000c89647221 */ /* 0x000fe20000010000 */
[----:B------:R-:W-:Y:S01]  /*1b90*/  FFMA.FTZ R45, R21, R20, R45 ;  /* 0x00000014152d7223 */ /* 0x000fe2000001002d */
[----:B------:R-:W-:Y:S01]  /*1ba0*/  FMUL.FTZ R21, R22, R101 ;  /* 0x0000006516157220 */ /* 0x000fe20000410000 */
[----:B------:R-:W-:Y:S01]  /*1bb0*/  FFMA.FTZ R101, R11, R12, R138 ;  /* 0x0000000c0b657223 */ /* 0x000fe2000001008a */
[----:B------:R-:W-:Y:S01]  /*1bc0*/  FADD.FTZ R100, R100, R19 ;  /* 0x0000001364647221 */ /* 0x000fe20000010000 */
[----:B------:R-:W-:Y:S01]  /*1bd0*/  FADD.FTZ R70, R70, R22 ;  /* 0x0000001646467221 */ /* 0x000fe20000010000 */
[----:B------:R-:W-:Y:S01]  /*1be0*/  FFMA.FTZ R46, R22, R113, R46 ;  /* 0x00000071162e7223 */ /* 0x000fe2000001002e */
[----:B------:R-:W-:Y:S01]  /*1bf0*/  FFMA.FTZ R102, R20, R19, R101 ;  /* 0x0000001314667223 */ /* 0x000fe20000010065 */
[----:B------:R-:W-:Y:S01]  /*1c00*/  FMUL.FTZ R22, R23, R104 ;  /* 0x0000006817167220 */ /* 0x000fe20000410000 */
[----:B------:R-:W-:Y:S01]  /*1c10*/  FADD.FTZ R137, R100, R21 ;  /* 0x0000001564897221 */ /* 0x000fe20000010000 */
[----:B------:R-:W-:Y:S01]  /*1c20*/  FADD.FTZ R71, R71, R23 ;  /* 0x0000001747477221 */ /* 0x000fe20000010000 */
[----:B------:R-:W-:Y:S01]  /*1c30*/  FFMA.FTZ R101, R113, R21, R102 ;  /* 0x0000001571657223 */ /* 0x000fe20000010066 */
[----:B------:R-:W-:Y:S01]  /*1c40*/  FFMA.FTZ R47, R23, R124, R47 ;  /* 0x0000007c172f7223 */ /* 0x000fe2000001002f */
[----:B------:R-:W-:-:S02]  /*1c50*/  FADD.FTZ R137, R137, R22 ;  /* 0x0000001689897221 */ /* 0x000fc40000010000 */
[----:B------:R-:W-:-:S07]  /*1c60*/  FFMA.FTZ R138, R124, R22, R101 ;  /* 0x000000167c8a7223 */ /* 0x000fce0000010065 */
.L_x_8456:
[----:B------:R-:W-:Y:S05]  /*1c70*/  BSYNC.RECONVERGENT B0 ;  /* 0x0000000000007941 */ /* 0x000fea0003800200 */
.L_x_8455:
        /* <DEDUP_REMOVED lines=31> */
.L_x_8458:
[----:B------:R-:W-:Y:S05]  /*1e70*/  BSYNC.RECONVERGENT B0 ;  /* 0x0000000000007941 */ /* 0x000fea0003800200 */
.L_x_8457:
[----:B------:R-:W1:Y:S08]  /*1e80*/  S2UR UR5, SR_CgaCtaId ;  /* 0x00000000000579c3 */ /* 0x000e700000008800 */
[----:B------:R-:W-:Y:S01]  /*1e90*/  BAR.SYNC.DEFER_BLOCKING 0x0 ;  /* 0x0000000000007b1d */ /* 0x000fe20000010000 */
[----:B------:R-:W-:Y:S01]  /*1ea0*/  UISETP.NE.U32.AND UP1, UPT, UR18, URZ, UPT ;  /* 0x000000ff1200728c */ /* 0x000fe2000bf25070 */
[----:B------:R-:W-:-:S03]  /*1eb0*/  ISETP.NE.AND P0, PT, RZ, UR16, PT ;  /* 0x00000010ff007c0c */ /* 0x000fc6000bf05270 */
        /* <DEDUP_REMOVED lines=40> */
[----:B------:R-:W-:Y:S06]  /*2140*/  BRA `(.L_x_8464) ;  /* 0x0000000000407947 */ /* 0x000fec0003800000 */
.L_x_8463:
        /* <DEDUP_REMOVED lines=12> */
[----:B------:R-:W-:Y:S02]  /*2210*/  MOV R96, R100 ;  /* 0x0000006400607202 */ /* 0x000fe40000000f00 */
[----:B------:R-:W-:Y:S02]  /*2220*/  MOV R97, R101 ;  /* 0x0000006500617202 */ /* 0x000fe40000000f00 */
[----:B------:R-:W-:Y:S02]  /*2230*/  MOV R98, R102 ;  /* 0x0000006600627202 */ /* 0x000fe40000000f00 */
[----:B------:R-:W-:-:S07]  /*2240*/  MOV R99, R103 ;  /* 0x0000006700637202 */ /* 0x000fce0000000f00 */
.L_x_8464:
[----:B------:R-:W0:Y:S01]  /*2250*/  @P0 LDC.64 R106, c[0x0][0x478] ;  /* 0x00011e00ff6a0b82 */ /* 0x000e220000000a00 */
[----:B------:R-:W-:Y:S01]  /*2260*/  FMUL.FTZ R100, R100, UR12 ;  /* 0x0000000c64647c20 */ /* 0x000fe20008410000 */
[----:B------:R-:W-:Y:S01]  /*2270*/  FMUL.FTZ R101, R101, UR12 ;  /* 0x0000000c65657c20 */ /* 0x000fe20008410000 */
[----:B------:R-:W-:Y:S01]  /*2280*/  FMUL.FTZ R102, R102, UR12 ;  /* 0x0000000c66667c20 */ /* 0x000fe20008410000 */
[----:B------:R-:W-:-:S04]  /*2290*/  FMUL.FTZ R103, R103, UR12 ;  /* 0x0000000c67677c20 */ /* 0x000fc80008410000 */
[----:B------:R-:W1:Y:S01]  /*22a0*/  LDC.64 R104, c[0x0][0x468] ;  /* 0x00011a00ff687b82 */ /* 0x000e620000000a00 */
[----:B0-----:R-:W-:-:S05]  /*22b0*/  @P0 IMAD.WIDE.U32 R106, R135, 0x10, R106 ;  /* 0x00000010876a0825 */ /* 0x001fca00078e006a */
[----:B------:R0:W-:Y:S01]  /*22c0*/  @P0 STG.E.128 desc[UR14][R106.64], R96 ;  /* 0x000000606a000986 */ /* 0x0001e2000c101d0e */
[C---:B-1----:R-:W-:Y:S01]  /*22d0*/  IMAD.WIDE.U32 R104, R135.reuse, 0x10, R104 ;  /* 0x0000001087687825 */ /* 0x042fe200078e0068 */
[----:B------:R-:W-:-:S04]  /*22e0*/  IADD3 R135, PT, PT, R135, 0x80, RZ ;  /* 0x0000008087877810 */ /* 0x000fc80007ffe0ff */
[----:B------:R0:W-:Y:S03]  /*22f0*/  STG.E.128 desc[UR14][R104.64], R100 ;  /* 0x0000006468007986 */ /* 0x0001e6000c101d0e */
.L_x_8462:
[----:B------:R-:W-:Y:S05]  /*2300*/  BSYNC.RECONVERGENT B1 ;  /* 0x0000000000017941 */ /* 0x000fea0003800200 */
.L_x_8461:
        /* <DEDUP_REMOVED lines=20> */
[----:B------:R-:W-:Y:S01]  /*2450*/  MOV R99, R137 ;  /* 0x0000008900637202 */ /* 0x000fe20000000f00 */
[----:B------:R-:W-:Y:S06]  /*2460*/  BRA `(.L_x_8468) ;  /* 0x0000000000307947 */ /* 0x000fec0003800000 */
.L_x_8467:
        /* <DEDUP_REMOVED lines=11> */
[----:B------:R-:W-:-:S07]  /*2520*/  FMUL.FTZ R137, R137, UR24 ;  /* 0x0000001889897c20 */ /* 0x000fce0008410000 */
.L_x_8468:
        /* <DEDUP_REMOVED lines=11> */
.L_x_8466:
[----:B------:R-:W-:Y:S05]  /*25e0*/  BSYNC.RECONVERGENT B1 ;  /* 0x0000000000017941 */ /* 0x000fea0003800200 */
.L_x_8465:
[----:B------:R-:W-:Y:S04]  /*25f0*/  BSSY.RECONVERGENT B1, `(.L_x_8469) ;  /* 0x000002d000017945 */ /* 0x000fe80003800200 */
        /* <DEDUP_REMOVED lines=21> */
.L_x_8471:
        /* <DEDUP_REMOVED lines=12> */
.L_x_8472:
        /* <DEDUP_REMOVED lines=11> */
.L_x_8470:
[----:B------:R-:W-:Y:S05]  /*28c0*/  BSYNC.RECONVERGENT B1 ;  /* 0x0000000000017941 */ /* 0x000fea0003800200 */
.L_x_8469:
[----:B------:R-:W-:Y:S04]  /*28d0*/  BSSY.RECONVERGENT B1, `(.L_x_8473) ;  /* 0x000002d000017945 */ /* 0x000fe80003800200 */
[----:B------:R-:W-:Y:S05]  /*28e0*/  @!P4 BRA `(.L_x_8474) ;  /* 0x0000000000acc947 */ /* 0x000fea0003800000 */
[----:B------:R-:W-:-:S04]  /*28f0*/  ISETP.NE.U32.AND P0, PT, RZ, UR20, PT ;  /* 0x00000014ff007c0c */ /* 0x000fc8000bf05070 */
[----:B------:R-:W-:-:S13]  /*2900*/  ISETP.NE.AND.EX P0, PT, RZ, UR21, PT, P0 ;  /* 0x00000015ff007c0c */ /* 0x000fda000bf05300 */
[----:B------:R-:W-:Y:S05]  /*2910*/  @!P0 BRA `(.L_x_8475) ;  /* 0x0000000000448947 */ /* 0x000fea0003800000 */
[--C-:B0-23--:R-:W-:Y:S01]  /*2920*/  FFMA.FTZ R97, R7, UR4, R23.reuse ;  /* 0x0000000407617c23 */ /* 0x10dfe20008010017 */
        /* <DEDUP_REMOVED lines=16> */
.L_x_8475:
        /* <DEDUP_REMOVED lines=12> */
.L_x_8476:
        /* <DEDUP_REMOVED lines=11> */
.L_x_8474:
[----:B------:R-:W-:Y:S05]  /*2ba0*/  BSYNC.RECONVERGENT B1 ;  /* 0x0000000000017941 */ /* 0x000fea0003800200 */
.L_x_8473:
[----:B------:R-:W-:Y:S04]  /*2bb0*/  BSSY.RECONVERGENT B1, `(.L_x_8477) ;  /* 0x000002d000017945 */ /* 0x000fe80003800200 */
[----:B------:R-:W-:Y:S05]  /*2bc0*/  @!P5 BRA `(.L_x_8478) ;  /* 0x0000000000acd947 */ /* 0x000fea0003800000 */
[----:B------:R-:W-:-:S04]  /*2bd0*/  ISETP.NE.U32.AND P0, PT, RZ, UR20, PT ;  /* 0x00000014ff007c0c */ /* 0x000fc8000bf05070 */
[----:B------:R-:W-:-:S13]  /*2be0*/  ISETP.NE.AND.EX P0, PT, RZ, UR21, PT, P0 ;  /* 0x00000015ff007c0c */ /* 0x000fda000bf05300 */
[----:B------:R-:W-:Y:S05]  /*2bf0*/  @!P0 BRA `(.L_x_8479) ;  /* 0x0000000000448947 */ /* 0x000fea0003800000 */
[--C-:B0-234-:R-:W-:Y:S01]  /*2c00*/  FFMA.FTZ R97, R9, UR4, R23.reuse ;  /* 0x0000000409617c23 */ /* 0x11dfe20008010017 */
        /* <DEDUP_REMOVED lines=16> */
.L_x_8479:
        /* <DEDUP_REMOVED lines=12> */
.L_x_8480:
        /* <DEDUP_REMOVED lines=11> */
.L_x_8478:
[----:B------:R-:W-:Y:S05]  /*2e80*/  BSYNC.RECONVERGENT B1 ;  /* 0x0000000000017941 */ /* 0x000fea0003800200 */
.L_x_8477:
        /* <DEDUP_REMOVED lines=21> */
.L_x_8482:
        /* <DEDUP_REMOVED lines=12> */
.L_x_8483:
[----:B------:R-:W0:Y:S01]  /*30a0*/  @P0 LDC.64 R104, c[0x0][0x478] ;  /* 0x00011e00ff680b82 */ /* 0x000e220000000a00 */
[----:B------:R-:W-:Y:S01]  /*30b0*/  FMUL.FTZ R100, R100, UR12 ;  /* 0x0000000c64647c20 */ /* 0x000fe20008410000 */
[----:B------:R-:W-:-:S06]  /*30c0*/  FMUL.FTZ R101, R23, UR12 ;  /* 0x0000000c17657c20 */ /* 0x000fcc0008410000 */
[----:B------:R-:W1:Y:S01]  /*30d0*/  LDC.64 R102, c[0x0][0x468] ;  /* 0x00011a00ff667b82 */ /* 0x000e620000000a00 */
[----:B0-----:R-:W-:-:S05]  /*30e0*/  @P0 IMAD.WIDE.U32 R104, R135, 0x10, R104 ;  /* 0x0000001087680825 */ /* 0x001fca00078e0068 */
[----:B------:R0:W-:Y:S01]  /*30f0*/  @P0 STG.E.128 desc[UR14][R104.64], R96 ;  /* 0x0000006068000986 */ /* 0x0001e2000c101d0e */
[----:B-1----:R-:W-:-:S04]  /*3100*/  IMAD.WIDE.U32 R106, R135, 0x10, R102 ;  /* 0x00000010876a7825 */ /* 0x002fc800078e0066 */
[----:B------:R-:W-:Y:S01]  /*3110*/  FMUL.FTZ R102, R137, UR12 ;  /* 0x0000000c89667c20 */ /* 0x000fe20008410000 */
[----:B------:R-:W-:-:S05]  /*3120*/  FMUL.FTZ R103, R138, UR12 ;  /* 0x0000000c8a677c20 */ /* 0x000fca0008410000 */
[----:B------:R0:W-:Y:S01]  /*3130*/  STG.E.128 desc[UR14][R106.64], R100 ;  /* 0x000000646a007986 */ /* 0x0001e2000c101d0e */
[----:B------:R-:W-:Y:S05]  /*3140*/  BRA `(.L_x_8481) ;  /* 0x0000001000947947 */ /* 0x000fea0003800000 */
.L_x_8460:
[----:B------:R-:W-:-:S04]  /*3150*/  UISETP.NE.U32.AND UP1, UPT, UR20, URZ, UPT ;  /* 0x000000ff1400728c */ /* 0x000fc8000bf25070 */
[----:B------:R-:W-:-:S09]  /*3160*/  UISETP.NE.AND.EX UP1, UPT, UR21, URZ, UPT, UP1 ;  /* 0x000000ff1500728c */ /* 0x000fd2000bf25310 */
[----:B------:R-:W-:Y:S05]  /*3170*/  BRA.U UP1, `(.L_x_8484) ;  /* 0x0000000901247547 */ /* 0x000fea000b800000 */
[----:B------:R-:W-:Y:S01]  /*3180*/  ISETP.GT.U32.AND P0, PT, R2, 0x7f, PT ;  /* 0x0000007f0200780c */ /* 0x000fe20003f04070 */
[----:B------:R-:W-:-:S12]  /*3190*/  BSSY.RECONVERGENT B1, `(.L_x_8485) ;  /* 0x0000016000017945 */ /* 0x000fd80003800200 */
[----:B------:R-:W-:Y:S05]  /*31a0*/  @!P0 BRA `(.L_x_8486) ;  /* 0x0000000000508947 */ /* 0x000fea0003800000 */
[----:B------:R-:W0:Y:S01]  /*31b0*/  LDC.64 R104, c[0x0][0x468] ;  /* 0x00011a00ff687b82 */ /* 0x000e220000000a00 */
        /* <DEDUP_REMOVED lines=16> */
[C---:B0-----:R-:W-:Y:S01]  /*32c0*/  IMAD.WIDE.U32 R104, R135.reuse, 0x10, R104 ;  /* 0x0000001087687825 */ /* 0x041fe200078e0068 */
[----:B------:R-:W-:-:S04]  /*32d0*/  IADD3 R135, PT, PT, R135, 0x80, RZ ;  /* 0x0000008087877810 */ /* 0x000fc80007ffe0ff */
[----:B------:R0:W-:Y:S03]  /*32e0*/  STG.E.128 desc[UR14][R104.64], R100 ;  /* 0x0000006468007986 */ /* 0x0001e6000c101d0e */
.L_x_8486:
[----:B------:R-:W-:Y:S05]  /*32f0*/  BSYNC.RECONVERGENT B1 ;  /* 0x0000000000017941 */ /* 0x000fea0003800200 */
.L_x_8485:
[----:B------:R-:W-:Y:S04]  /*3300*/  BSSY.RECONVERGENT B1, `(.L_x_8487) ;  /* 0x0000016000017945 */ /* 0x000fe80003800200 */
[----:B------:R-:W-:Y:S05]  /*3310*/  @!P2 BRA `(.L_x_8488) ;  /* 0x000000000050a947 */ /* 0x000fea0003800000 */
[----:B0-----:R-:W0:Y:S01]  /*3320*/  LDC.64 R104, c[0x0][0x468] ;  /* 0x00011a00ff687b82 */ /* 0x001e220000000a00 */
        /* <DEDUP_REMOVED lines=19> */
.L_x_8488:
[----:B------:R-:W-:Y:S05]  /*3460*/  BSYNC.RECONVERGENT B1 ;  /* 0x0000000000017941 */ /* 0x000fea0003800200 */
.L_x_8487:
[----:B------:R-:W-:Y:S04]  /*3470*/  BSSY.RECONVERGENT B1, `(.L_x_8489) ;  /* 0x0000016000017945 */ /* 0x000fe80003800200 */
[----:B------:R-:W-:Y:S05]  /*3480*/  @!P3 BRA `(.L_x_8490) ;  /* 0x000000000050b947 */ /* 0x000fea0003800000 */
[----:B01----:R-:W0:Y:S01]  /*3490*/  LDC.64 R104, c[0x0][0x468] ;  /* 0x00011a00ff687b82 */ /* 0x003e220000000a00 */
        /* <DEDUP_REMOVED lines=19> */
.L_x_8490:
[----:B------:R-:W-:Y:S05]  /*35d0*/  BSYNC.RECONVERGENT B1 ;  /* 0x0000000000017941 */ /* 0x000fea0003800200 */
.L_x_8489:
[----:B------:R-:W-:Y:S04]  /*35e0*/  BSSY.RECONVERGENT B1, `(.L_x_8491) ;  /* 0x0000016000017945 */ /* 0x000fe80003800200 */
[----:B------:R-:W-:Y:S05]  /*35f0*/  @!P4 BRA `(.L_x_8492) ;  /* 0x000000000050c947 */ /* 0x000fea0003800000 */
[----:B012---:R-:W0:Y:S01]  /*3600*/  LDC.64 R104, c[0x0][0x468] ;  /* 0x00011a00ff687b82 */ /* 0x007e220000000a00 */
        /* <DEDUP_REMOVED lines=19> */
.L_x_8492:
[----:B------:R-:W-:Y:S05]  /*3740*/  BSYNC.RECONVERGENT B1 ;  /* 0x0000000000017941 */ /* 0x000fea0003800200 */
.L_x_8491:
[----:B------:R-:W-:Y:S04]  /*3750*/  BSSY.RECONVERGENT B1, `(.L_x_8493) ;  /* 0x0000016000017945 */ /* 0x000fe80003800200 */
[----:B------:R-:W-:Y:S05]  /*3760*/  @!P5 BRA `(.L_x_8494) ;  /* 0x000000000050d947 */ /* 0x000fea0003800000 */
[----:B0123--:R-:W0:Y:S01]  /*3770*/  LDC.64 R104, c[0x0][0x468] ;  /* 0x00011a00ff687b82 */ /* 0x00fe220000000a00 */
        /* <DEDUP_REMOVED lines=19> */
.L_x_8494:
[----:B------:R-:W-:Y:S05]  /*38b0*/  BSYNC.RECONVERGENT B1 ;  /* 0x0000000000017941 */ /* 0x000fea0003800200 */
.L_x_8493:
[----:B------:R-:W-:Y:S05]  /*38c0*/  @!P6 BRA `(.L_x_8481) ;  /* 0x0000000800b4e947 */ /* 0x000fea0003800000 */
[----:B01234-:R-:W0:Y:S01]  /*38d0*/  LDC.64 R104, c[0x0][0x468] ;  /* 0x00011a00ff687b82 */ /* 0x01fe220000000a00 */
        /* <DEDUP_REMOVED lines=16> */
[----:B0-----:R-:W-:-:S05]  /*39e0*/  IMAD.WIDE.U32 R104, R135, 0x10, R104 ;  /* 0x0000001087687825 */ /* 0x001fca00078e0068 */
[----:B------:R0:W-:Y:S01]  /*39f0*/  STG.E.128 desc[UR14][R104.64], R100 ;  /* 0x0000006468007986 */ /* 0x0001e2000c101d0e */
[----:B------:R-:W-:Y:S05]  /*3a00*/  BRA `(.L_x_8481) ;  /* 0x0000000800647947 */ /* 0x000fea0003800000 */
.L_x_8484:
[----:B------:R-:W-:Y:S04]  /*3a10*/  BSSY.RECONVERGENT B1, `(.L_x_8495) ;  /* 0x0000019000017945 */ /* 0x000fe80003800200 */
        /* <DEDUP_REMOVED lines=9> */
[----:B------:R-:W1:Y:S01]  /*3ab0*/  LDC.64 R104, c[0x0][0x468] ;  /* 0x00011a00ff687b82 */ /* 0x000e620000000a00 */
        /* <DEDUP_REMOVED lines=11> */
[C---:B-1----:R-:W-:Y:S01]  /*3b70*/  IMAD.WIDE.U32 R104, R135.reuse, 0x10, R104 ;  /* 0x0000001087687825 */ /* 0x042fe200078e0068 */
[----:B------:R-:W-:-:S04]  /*3b80*/  IADD3 R135, PT, PT, R135, 0x80, RZ ;  /* 0x0000008087877810 */ /* 0x000fc80007ffe0ff */
[----:B------:R0:W-:Y:S03]  /*3b90*/  STG.E.128 desc[UR14][R104.64], R100 ;  /* 0x0000006468007986 */ /* 0x0001e6000c101d0e */
.L_x_8496:
[----:B------:R-:W-:Y:S05]  /*3ba0*/  BSYNC.RECONVERGENT B1 ;  /* 0x0000000000017941 */ /* 0x000fea0003800200 */
.L_x_8495:
        /* <DEDUP_REMOVED lines=25> */
.L_x_8498:
[----:B------:R-:W-:Y:S05]  /*3d40*/  BSYNC.RECONVERGENT B1 ;  /* 0x0000000000017941 */ /* 0x000fea0003800200 */
.L_x_8497:
[----:B------:R-:W-:Y:S04]  /*3d50*/  BSSY.RECONVERGENT B1, `(.L_x_8499) ;  /* 0x0000019000017945 */ /* 0x000fe80003800200 */
[----:B------:R-:W-:Y:S05]  /*3d60*/  @!P3 BRA `(.L_x_8500) ;  /* 0x00000000005cb947 */ /* 0x000fea0003800000 */
[----:B0-2---:R-:W0:Y:S01]  /*3d70*/  LDC.64 R106, c[0x0][0x478] ;  /* 0x00011e00ff6a7b82 */ /* 0x005e220000000a00 */
        /* <DEDUP_REMOVED lines=22> */
.L_x_8500:
[----:B------:R-:W-:Y:S05]  /*3ee0*/  BSYNC.RECONVERGENT B1 ;  /* 0x0000000000017941 */ /* 0x000fea0003800200 */
.L_x_8499:
[----:B------:R-:W-:Y:S04]  /*3ef0*/  BSSY.RECONVERGENT B1, `(.L_x_8501) ;  /* 0x0000019000017945 */ /* 0x000fe80003800200 */
[----:B------:R-:W-:Y:S05]  /*3f00*/  @!P4 BRA `(.L_x_8502) ;  /* 0x00000000005cc947 */ /* 0x000fea0003800000 */
[----:B0-23--:R-:W0:Y:S01]  /*3f10*/  LDC.64 R106, c[0x0][0x478] ;  /* 0x00011e00ff6a7b82 */ /* 0x00de220000000a00 */
        /* <DEDUP_REMOVED lines=22> */
.L_x_8502:
[----:B------:R-:W-:Y:S05]  /*4080*/  BSYNC.RECONVERGENT B1 ;  /* 0x0000000000017941 */ /* 0x000fea0003800200 */
.L_x_8501:
[----:B------:R-:W-:Y:S04]  /*4090*/  BSSY.RECONVERGENT B1, `(.L_x_8503) ;  /* 0x0000019000017945 */ /* 0x000fe80003800200 */
[----:B------:R-:W-:Y:S05]  /*40a0*/  @!P5 BRA `(.L_x_8504) ;  /* 0x00000000005cd947 */ /* 0x000fea0003800000 */
[----:B0-234-:R-:W0:Y:S01]  /*40b0*/  LDC.64 R106, c[0x0][0x478] ;  /* 0x00011e00ff6a7b82 */ /* 0x01de220000000a00 */
        /* <DEDUP_REMOVED lines=22> */
.L_x_8504:
[----:B------:R-:W-:Y:S05]  /*4220*/  BSYNC.RECONVERGENT B1 ;  /* 0x0000000000017941 */ /* 0x000fea0003800200 */
.L_x_8503:
        /* <DEDUP_REMOVED lines=21> */
[----:B-1----:R-:W-:-:S05]  /*4380*/  IMAD.WIDE.U32 R106, R135, 0x10, R106 ;  /* 0x00000010876a7825 */ /* 0x002fca00078e006a */
[----:B------:R0:W-:Y:S02]  /*4390*/  STG.E.128 desc[UR14][R106.64], R100 ;  /* 0x000000646a007986 */ /* 0x0001e4000c101d0e */
.L_x_8481:
[----:B------:R-:W-:Y:S05]  /*43a0*/  BSYNC.RECONVERGENT B0 ;  /* 0x0000000000007941 */ /* 0x000fea0003800200 */
.L_x_8459:
[----:B------:R-:W-:Y:S02]  /*43b0*/  UIADD3 UR7, UPT, UPT, UR7, UR22, URZ ;  /* 0x0000001607077290 */ /* 0x000fe4000fffe0ff */
[----:B------:R-:W-:Y:S02]  /*43c0*/  UPLOP3.LUT UP2, UPT, UPT, UPT, UP2, 0x40, 0x4 ;  /* 0x000000000004789c */ /* 0x000fe40003f4e820 */
[----:B------:R-:W-:-:S09]  /*43d0*/  UISETP.GE.AND UP1, UPT, UR7, UR23, UPT ;  /* 0x000000170700728c */ /* 0x000fd2000bf26270 */
[----:B------:R-:W-:Y:S05]  /*43e0*/  BRA.U !UP1, `(.L_x_8505) ;  /* 0xffffffc5092c7547 */ /* 0x000fea000b83ffff */
.L_x_8444:
[----:B------:R-:W0:Y:S08]  /*43f0*/  S2UR UR4, SR_CTAID.X ;  /* 0x00000000000479c3 */ /* 0x000e300000002500 */
[----:B------:R-:W1:Y:S08]  /*4400*/  LDC.64 R2, c[0x0][0x440] ;  /* 0x00011000ff027b82 */ /* 0x000e700000000a00 */
[----:B------:R-:W2:Y:S08]  /*4410*/  LDC.64 R4, c[0x0][0x448] ;  /* 0x00011200ff047b82 */ /* 0x000eb00000000a00 */
[----:B-----5:R-:W3:Y:S01]  /*4420*/  LDC.64 R6, c[0x0][0x440] ;  /* 0x00011000ff067b82 */ /* 0x020ee20000000a00 */
[----:B0-----:R-:W-:-:S06]  /*4430*/  UIMAD UR4, UR4, UR6, URZ ;  /* 0x00000006040472a4 */ /* 0x001fcc000f8e02ff */
[----:B------:R-:W-:Y:S01]  /*4440*/  MOV R23, UR4 ;  /* 0x0000000400177c02 */ /* 0x000fe20008000f00 */
[----:B------:R-:W0:Y:S03]  /*4450*/  LDC.64 R8, c[0x0][0x448] ;  /* 0x00011200ff087b82 */ /* 0x000e260000000a00 */
[----:B------:R-:W-:-:S05]  /*4460*/  LEA.HI R23, R23, R0, RZ, 0x1e ;  /* 0x0000000017177211 */ /* 0x000fca00078ff0ff */
[----:B------:R-:W4:Y:S01]  /*4470*/  LDC.64 R10, c[0x0][0x440] ;  /* 0x00011000ff0a7b82 */ /* 0x000f220000000a00 */
[----:B-1----:R-:W-:-:S04]  /*4480*/  @P1 IMAD.WIDE.U32 R2, R23, 0x10, R2 ;  /* 0x0000001017021825 */ /* 0x002fc800078e0002 */
[C---:B--2---:R-:W-:Y:S01]  /*4490*/  @P1 IMAD.WIDE.U32 R4, R23.reuse, 0x10, R4 ;  /* 0x0000001017041825 */ /* 0x044fe200078e0004 */
[----:B------:R-:W-:Y:S01]  /*44a0*/  @P1 IADD3 R23, PT, PT, R23, 0x80, RZ ;  /* 0x0000008017171810 */ /* 0x000fe20007ffe0ff */
[----:B------:R1:W-:Y:S01]  /*44b0*/  @P1 STG.E.128 desc[UR14][R2.64], R48 ;  /* 0x0000003002001986 */ /* 0x0003e2000c101d0e */
[----:B------:R-:W2:Y:S03]  /*44c0*/  LDC.64 R12, c[0x0][0x448] ;  /* 0x00011200ff0c7b82 */ /* 0x000ea60000000a00 */
[C---:B---3--:R-:W-:Y:S01]  /*44d0*/  @P2 IMAD.WIDE.U32 R6, R23.reuse, 0x10, R6 ;  /* 0x0000001017062825 */ /* 0x048fe200078e0006 */
[----:B------:R1:W-:Y:S04]  /*44e0*/  @P1 STG.E.128 desc[UR14][R4.64], R24 ;  /* 0x0000001804001986 */ /* 0x0003e8000c101d0e */
[----:B------:R-:W3:Y:S01]  /*44f0*/  LDC.64 R14, c[0x0][0x440] ;  /* 0x00011000ff0e7b82 */ /* 0x000ee20000000a00 */
[C---:B0-----:R-:W-:Y:S01]  /*4500*/  @P2 IMAD.WIDE.U32 R8, R23.reuse, 0x10, R8 ;  /* 0x0000001017082825 */ /* 0x041fe200078e0008 */
[----:B------:R-:W-:Y:S01]  /*4510*/  @P2 IADD3 R23, PT, PT, R23, 0x80, RZ ;  /* 0x0000008017172810 */ /* 0x000fe20007ffe0ff */
[----:B------:R1:W-:Y:S04]  /*4520*/  @P2 STG.E.128 desc[UR14][R6.64], R52 ;  /* 0x0000003406002986 */ /* 0x0003e8000c101d0e */
[----:B------:R1:W-:Y:S01]  /*4530*/  @P2 STG.E.128 desc[UR14][R8.64], R28 ;  /* 0x0000001c08002986 */ /* 0x0003e2000c101d0e */
[----:B------:R-:W0:Y:S01]  /*4540*/  LDC.64 R16, c[0x0][0x448] ;  /* 0x00011200ff107b82 */ /* 0x000e220000000a00 */
[----:B----4-:R-:W-:-:S05]  /*4550*/  @P3 IMAD.WIDE.U32 R10, R23, 0x10, R10 ;  /* 0x00000010170a3825 */ /* 0x010fca00078e000a */
[----:B------:R1:W-:Y:S02]  /*4560*/  @P3 STG.E.128 desc[UR14][R10.64], R56 ;  /* 0x000000380a003986 */ /* 0x0003e4000c101d0e */
[----:B------:R-:W4:Y:S01]  /*4570*/  LDC.64 R18, c[0x0][0x440] ;  /* 0x00011000ff127b82 */ /* 0x000f220000000a00 */
[C---:B--2---:R-:W-:Y:S01]  /*4580*/  @P3 IMAD.WIDE.U32 R12, R23.reuse, 0x10, R12 ;  /* 0x00000010170c3825 */ /* 0x044fe200078e000c */
[----:B------:R-:W-:-:S04]  /*4590*/  @P3 IADD3 R23, PT, PT, R23, 0x80, RZ ;  /* 0x0000008017173810 */ /* 0x000fc80007ffe0ff */
[----:B------:R1:W-:Y:S02]  /*45a0*/  @P3 STG.E.128 desc[UR14][R12.64], R32 ;  /* 0x000000200c003986 */ /* 0x0003e4000c101d0e */
[----:B------:R-:W2:Y:S01]  /*45b0*/  LDC.64 R20, c[0x0][0x448] ;  /* 0x00011200ff147b82 */ /* 0x000ea20000000a00 */
[----:B---3--:R-:W-:-:S05]  /*45c0*/  @P4 IMAD.WIDE.U32 R14, R23, 0x10, R14 ;  /* 0x00000010170e4825 */ /* 0x008fca00078e000e */
[----:B------:R1:W-:Y:S01]  /*45d0*/  @P4 STG.E.128 desc[UR14][R14.64], R60 ;  /* 0x0000003c0e004986 */ /* 0x0003e2000c101d0e */
[C---:B0-----:R-:W-:Y:S01]  /*45e0*/  @P4 IMAD.WIDE.U32 R16, R23.reuse, 0x10, R16 ;  /* 0x0000001017104825 */ /* 0x041fe200078e0010 */
[----:B------:R-:W-:-:S04]  /*45f0*/  @P4 IADD3 R23, PT, PT, R23, 0x80, RZ ;  /* 0x0000008017174810 */ /* 0x000fc80007ffe0ff */
[----:B------:R1:W-:Y:S01]  /*4600*/  @P4 STG.E.128 desc[UR14][R16.64], R36 ;  /* 0x0000002410004986 */ /* 0x0003e2000c101d0e */
[----:B----4-:R-:W-:-:S05]  /*4610*/  @P5 IMAD.WIDE.U32 R18, R23, 0x10, R18 ;  /* 0x0000001017125825 */ /* 0x010fca00078e0012 */
[----:B------:R1:W-:Y:S01]  /*4620*/  @P5 STG.E.128 desc[UR14][R18.64], R64 ;  /* 0x0000004012005986 */ /* 0x0003e2000c101d0e */
[----:B--2---:R-:W-:-:S05]  /*4630*/  @P5 IMAD.WIDE.U32 R20, R23, 0x10, R20 ;  /* 0x0000001017145825 */ /* 0x004fca00078e0014 */
[----:B------:R1:W-:Y:S01]  /*4640*/  @P5 STG.E.128 desc[UR14][R20.64], R40 ;  /* 0x0000002814005986 */ /* 0x0003e2000c101d0e */
[----:B------:R-:W-:Y:S05]  /*4650*/  @!P6 EXIT ;  /* 0x000000000000e94d */ /* 0x000fea0003800000 */
[----:B-1----:R-:W0:Y:S01]  /*4660*/  LDC.64 R2, c[0x0][0x440] ;  /* 0x00011000ff027b82 */ /* 0x002e220000000a00 */
[----:B------:R-:W-:-:S07]  /*4670*/  @P5 IADD3 R23, PT, PT, R23, 0x80, RZ ;  /* 0x0000008017175810 */ /* 0x000fce0007ffe0ff */
[----:B------:R-:W1:Y:S01]  /*4680*/  LDC.64 R4, c[0x0][0x448] ;  /* 0x00011200ff047b82 */ /* 0x000e620000000a00 */
[----:B0-----:R-:W-:-:S05]  /*4690*/  IMAD.WIDE.U32 R2, R23, 0x10, R2 ;  /* 0x0000001017027825 */ /* 0x001fca00078e0002 */
[----:B------:R-:W-:Y:S01]  /*46a0*/  STG.E.128 desc[UR14][R2.64], R68 ;  /* 0x0000004402007986 */ /* 0x000fe2000c101d0e */
[----:B-1----:R-:W-:-:S05]  /*46b0*/  IMAD.WIDE.U32 R4, R23, 0x10, R4 ;  /* 0x0000001017047825 */ /* 0x002fca00078e0004 */
[----:B------:R-:W-:Y:S01]  /*46c0*/  STG.E.128 desc[UR14][R4.64], R44 ;  /* 0x0000002c04007986 */ /* 0x000fe2000c101d0e */
[----:B------:R-:W-:Y:S05]  /*46d0*/  EXIT ;  /* 0x000000000000794d */ /* 0x000fea0003800000 */
.L_x_8506:
        /* <DEDUP_REMOVED lines=10> */
.L_x_10814:


//--------------------- .text._ZN10layer_norm13ln_bwd_kernelINS_13Kernel_traitsI6__halfffffjLj3072ELj1ELj1ELj4ELj16ENS_18Kernel_traits_baseILj3072ES2_ffffjLj128EEEEELb0ELb0ELb0ELb1EEEvNS_9BwdParamsE --------------------------
	.section	.text._ZN10layer_norm13ln_bwd_kernelINS_13Kernel_traitsI6__halfffffjLj3072ELj1ELj1ELj4ELj16ENS_18Kernel_traits_baseILj3072ES2_ffffjLj128EEEEELb0ELb0ELb0ELb1EEEvNS_9BwdParamsE,"ax",@progbits
	.align	128
        .global         _ZN10layer_norm13ln_bwd_kernelINS_13Kernel_traitsI6__halfffffjLj3072ELj1ELj1ELj4ELj16ENS_18Kernel_traits_baseILj3072ES2_ffffjLj128EEEEELb0ELb0ELb0ELb1EEEvNS_9BwdParamsE
        .type           _ZN10layer_norm13ln_bwd_kernelINS_13Kernel_traitsI6__halfffffjLj3072ELj1ELj1ELj4ELj16ENS_18Kernel_traits_baseILj3072ES2_ffffjLj128EEEEELb0ELb0ELb0ELb1EEEvNS_9BwdParamsE,@function
        .size           _ZN10layer_norm13ln_bwd_kernelINS_13Kernel_traitsI6__halfffffjLj3072ELj1ELj1ELj4ELj16ENS_18Kernel_traits_baseILj3072ES2_ffffjLj128EEEEELb0ELb0ELb0ELb1EEEvNS_9BwdParamsE,(.L_x_10815 - _ZN10layer_norm13ln_bwd_kernelINS_13Kernel_traitsI6__halfffffjLj3072ELj1ELj1ELj4ELj16ENS_18Kernel_traits_baseILj3072ES2_ffffjLj128EEEEELb0ELb0ELb0ELb1EEEvNS_9BwdParamsE)
        .other          _ZN10layer_norm13ln_bwd_kernelINS_13Kernel_traitsI6__halfffffjLj3072ELj1ELj1ELj4ELj16ENS_18Kernel_traits_baseILj3072ES2_ffffjLj128EEEEELb0ELb0ELb0ELb1EEEvNS_9BwdParamsE,@"STO_CUDA_ENTRY STV_DEFAULT"
_ZN10layer_norm13ln_bwd_kernelINS_13Kernel_traitsI6__halfffffjLj3072ELj1ELj1ELj4ELj16ENS_18Kernel_traits_baseILj3072ES2_ffffjLj128EEEEELb0ELb0ELb0ELb1EEEvNS_9BwdParamsE:
.text._ZN10layer_norm13ln_bwd_kernelINS_13Kernel_traitsI6__halfffffjLj3072ELj1ELj1ELj4ELj16ENS_18Kernel_traits_baseILj3072ES2_ffffjLj128EEEEELb0ELb0ELb0ELb1EEEvNS_9BwdParamsE:
[----:B------:R-:W-:Y:S08]  /*0000*/  LDC R1, c[0x0][0x37c] ;  /* 0x0000df00ff017b82 */ /* 0x000ff00000000800 */
[----:B------:R-:W0:Y:S01]  /*0010*/  S2UR UR9, SR_CTAID.X ;  /* 0x00000000000979c3 */ /* 0x000e220000002500 */
[----:B------:R-:W0:Y:S01]  /*0020*/  LDCU UR4, c[0x0][0x384] ;  /* 0x00007080ff0477ac */ /* 0x000e220008000800 */
        /* <DEDUP_REMOVED lines=22> */
[----:B0-----:R-:W-:Y:S01]  /*0190*/  UISETP.GE.AND UP0, UPT, UR9, UR4, UPT ;  /* 0x000000040900728c */ /* 0x001fe2000bf06270 */
[----:B------:R-:W-:Y:S02]  /*01a0*/  CS2R R26, SRZ ;  /* 0x00000000001a7805 */ /* 0x000fe4000001ff00 */
[----:B------:R-:W-:Y:S01]  /*01b0*/  CS2R R24, SRZ ;  /* 0x0000000000187805 */ /* 0x000fe2000001ff00 */
[----:B------:R-:W0:Y:S05]  /*01c0*/  LDCU.64 UR16, c[0x0][0x358] ;  /* 0x00006b00ff1077ac */ /* 0x000e2a0008000a00 */
[----:B------:R-:W-:Y:S05]  /*01d0*/  BRA.U UP0, `(.L_x_8507) ;  /* 0x00000039003c7547 */ /* 0x000fea000b800000 */
[----:B------:R-:W1:Y:S01]  /*01e0*/  S2R R25, SR_TID.X ;  /* 0x0000000000197919 */ /* 0x000e620000002100 */
[----:B------:R-:W1:Y:S01]  /*01f0*/  LDC.64 R2, c[0x0][0x3d0] ;  /* 0x0000f400ff027b82 */ /* 0x000e620000000a00 */
[----:B------:R-:W2:Y:S01]  /*0200*/  LDCU.64 UR4, c[0x0][0x3e0] ;  /* 0x00007c00ff0477ac */ /* 0x000ea20008000a00 */
        /* <DEDUP_REMOVED lines=17> */
[----:B------:R-:W-:Y:S01]  /*0320*/  MOV R121, RZ ;  /* 0x000000ff00797202 */ /* 0x000fe20000000f00 */
[----:B------:R-:W-:Y:S01]  /*0330*/  UPLOP3.LUT UP2, UPT, UPT, UPT, UPT, 0x40, 0x4 ;  /* 0x000000000004789c */ /* 0x000fe20003f4e870 */
[----:B------:R-:W3:Y:S01]  /*0340*/  LDCU UR19, c[0x0][0x388] ;  /* 0x00007100ff1377ac */ /* 0x000ee20008000800 */
[----:B------:R-:W4:Y:S01]  /*0350*/  LDCU.U8 UR18, c[0x0][0x410] ;  /* 0x00008200ff1277ac */ /* 0x000f220008000000 */
[----:B------:R-:W2:Y:S01]  /*0360*/  LDCU UR22, c[0x0][0x400] ;  /* 0x00008000ff1677ac */ /* 0x000ea20008000800 */
[C---:B-1----:R-:W-:Y:S01]  /*0370*/  IMAD.WIDE.U32 R2, R25.reuse, 0x8, R2 ;  /* 0x0000000819027825 */ /* 0x042fe200078e0002 */
[----:B------:R-:W1:Y:S04]  /*0380*/  LDCU.64 UR24, c[0x0][0x478] ;  /* 0x00008f00ff1877ac */ /* 0x000e680008000a00 */
[----:B0-----:R-:W5:Y:S01]  /*0390*/  LDG.E.64 R4, desc[UR16][R2.64+0x1400] ;  /* 0x0014001002047981 */ /* 0x001f62000c1e1b00 */
[----:B------:R-:W0:Y:S03]  /*03a0*/  LDCU.128 UR12, c[0x0][0x3c0] ;  /* 0x00007800ff0c77ac */ /* 0x000e260008000c00 */
[----:B------:R-:W3:Y:S01]  /*03b0*/  LDG.E.64 R6, desc[UR16][R2.64+0x1000] ;  /* 0x0010001002067981 */ /* 0x000ee2000c1e1b00 */
[----:B------:R-:W0:Y:S03]  /*03c0*/  LDCU.64 UR20, c[0x0][0x438] ;  /* 0x00008700ff1477ac */ /* 0x000e260008000a00 */
[----:B------:R-:W4:Y:S01]  /*03d0*/  LDG.E.64 R8, desc[UR16][R2.64+0xc00] ;  /* 0x000c001002087981 */ /* 0x000f22000c1e1b00 */
[----:B------:R-:W0:Y:S03]  /*03e0*/  LDCU.64 UR26, c[0x0][0x380] ;  /* 0x00007000ff1a77ac */ /* 0x000e260008000a00 */
[----:B------:R-:W4:Y:S04]  /*03f0*/  LDG.E.64 R10, desc[UR16][R2.64+0x800] ;  /* 0x00080010020a7981 */ /* 0x000f28000c1e1b00 */
[----:B------:R-:W4:Y:S04]  /*0400*/  LDG.E.64 R12, desc[UR16][R2.64+0x400] ;  /* 0x00040010020c7981 */ /* 0x000f28000c1e1b00 */
[----:B------:R1:W4:Y:S01]  /*0410*/  LDG.E.64 R14, desc[UR16][R2.64] ;  /* 0x00000010020e7981 */ /* 0x000322000c1e1b00 */
[C---:B------:R-:W-:Y:S01]  /*0420*/  LOP3.LUT R120, R25.reuse, 0x60, RZ, 0xc0, !PT ;  /* 0x0000006019787812 */ /* 0x040fe200078ec0ff */
[----:B--2---:R-:W-:Y:S01]  /*0430*/  UISETP.NE.U32.AND UP0, UPT, UR4, URZ, UPT ;  /* 0x000000ff0400728c */ /* 0x004fe2000bf05070 */
[----:B------:R-:W-:Y:S01]  /*0440*/  LOP3.LUT R146, R25, 0x1f, RZ, 0xc0, !PT ;  /* 0x0000001f19927812 */ /* 0x000fe200078ec0ff */
[----:B------:R-:W-:Y:S01]  /*0450*/  UMOV UR6, UR9 ;  /* 0x0000000900067c82 */ /* 0x000fe20008000000 */
[----:B------:R-:W-:Y:S01]  /*0460*/  LOP3.LUT R120, R120, 0x1f, R25, 0xf8, !PT ;  /* 0x0000001f78787812 */ /* 0x000fe200078ef819 */
[----:B------:R-:W-:Y:S01]  /*0470*/  UISETP.NE.AND.EX UP0, UPT, UR5, URZ, UPT, UP0 ;  /* 0x000000ff0500728c */ /* 0x000fe2000bf05300 */
[----:B-1----:R-:W-:-:S02]  /*0480*/  CS2R R2, SRZ ;  /* 0x0000000000027805 */ /* 0x002fc4000001ff00 */
[--C-:B-----5:R-:W-:Y:S01]  /*0490*/  SHF.R.U64 R124, R4, 0x10, R5.reuse ;  /* 0x00000010047c7819 */ /* 0x120fe20000001205 */
[----:B------:R-:W-:Y:S01]  /*04a0*/  HADD2.F32 R125, -RZ, R4.H0_H0 ;  /* 0x20000004ff7d7230 */ /* 0x000fe20000004100 */
[----:B------:R-:W-:Y:S01]  /*04b0*/  SHF.R.U32.HI R122, RZ, 0x10, R5 ;  /* 0x00000010ff7a7819 */ /* 0x000fe20000011605 */
[----:B------:R-:W-:Y:S01]  /*04c0*/  HADD2.F32 R123, -RZ, R5.H0_H0 ;  /* 0x20000005ff7b7230 */ /* 0x000fe20000004100 */
[--C-:B---3--:R-:W-:Y:S01]  /*04d0*/  SHF.R.U64 R128, R6, 0x10, R7.reuse ;  /* 0x0000001006807819 */ /* 0x108fe20000001207 */
[----:B------:R-:W-:Y:S01]  /*04e0*/  HADD2.F32 R129, -RZ, R6.H0_H0 ;  /* 0x20000006ff817230 */ /* 0x000fe20000004100 */
[----:B------:R-:W-:Y:S01]  /*04f0*/  SHF.R.U32.HI R126, RZ, 0x10, R7 ;  /* 0x00000010ff7e7819 */ /* 0x000fe20000011607 */
[----:B------:R-:W-:Y:S01]  /*0500*/  HADD2.F32 R127, -RZ, R7.H0_H0 ;  /* 0x20000007ff7f7230 */ /* 0x000fe20000004100 */
[--C-:B----4-:R-:W-:Y:S01]  /*0510*/  SHF.R.U64 R132, R8, 0x10, R9.reuse ;  /* 0x0000001008847819 */ /* 0x110fe20000001209 */
[----:B------:R-:W-:Y:S01]  /*0520*/  HADD2.F32 R133, -RZ, R8.H0_H0 ;  /* 0x20000008ff857230 */ /* 0x000fe20000004100 */
[----:B------:R-:W-:Y:S01]  /*0530*/  SHF.R.U32.HI R130, RZ, 0x10, R9 ;  /* 0x00000010ff827819 */ /* 0x000fe20000011609 */
[----:B------:R-:W-:Y:S01]  /*0540*/  HADD2.F32 R131, -RZ, R9.H0_H0 ;  /* 0x20000009ff837230 */ /* 0x000fe20000004100 */
[--C-:B------:R-:W-:Y:S01]  /*0550*/  SHF.R.U64 R136, R10, 0x10, R11.reuse ;  /* 0x000000100a887819 */ /* 0x100fe2000000120b */
        /* <DEDUP_REMOVED lines=11> */
[----:B------:R-:W-:-:S02]  /*0610*/  CS2R R4, SRZ ;  /* 0x0000000000047805 */ /* 0x000fc4000001ff00 */
[----:B------:R-:W-:Y:S02]  /*0620*/  CS2R R6, SRZ ;  /* 0x0000000000067805 */ /* 0x000fe4000001ff00 */
[----:B------:R-:W-:Y:S02]  /*0630*/  CS2R R8, SRZ ;  /* 0x0000000000087805 */ /* 0x000fe4000001ff00 */
[----:B------:R-:W-:Y:S02]  /*0640*/  CS2R R10, SRZ ;  /* 0x00000000000a7805 */ /* 0x000fe4000001ff00 */
[----:B------:R-:W-:Y:S02]  /*0650*/  CS2R R12, SRZ ;  /* 0x00000000000c7805 */ /* 0x000fe4000001ff00 */
[----:B------:R-:W-:Y:S01]  /*0660*/  CS2R R14, SRZ ;  /* 0x00000000000e7805 */ /* 0x000fe2000001ff00 */
[----:B------:R-:W-:Y:S02]  /*0670*/  HADD2.F32 R124, -RZ, R124.H0_H0 ;  /* 0x2000007cff7c7230 */ /* 0x000fe40000004100 */
[----:B------:R-:W-:-:S02]  /*0680*/  HADD2.F32 R122, -RZ, R122.H0_H0 ;  /* 0x2000007aff7a7230 */ /* 0x000fc40000004100 */
[----:B------:R-:W-:Y:S02]  /*0690*/  HADD2.F32 R128, -RZ, R128.H0_H0 ;  /* 0x20000080ff807230 */ /* 0x000fe40000004100 */
[----:B------:R-:W-:Y:S02]  /*06a0*/  HADD2.F32 R126, -RZ, R126.H0_H0 ;  /* 0x2000007eff7e7230 */ /* 0x000fe40000004100 */
[----:B------:R-:W-:Y:S02]  /*06b0*/  HADD2.F32 R132, -RZ, R132.H0_H0 ;  /* 0x20000084ff847230 */ /* 0x000fe40000004100 */
[----:B------:R-:W-:Y:S02]  /*06c0*/  HADD2.F32 R130, -RZ, R130.H0_H0 ;  /* 0x20000082ff827230 */ /* 0x000fe40000004100 */
[----:B------:R-:W-:Y:S02]  /*06d0*/  HADD2.F32 R136, -RZ, R136.H0_H0 ;  /* 0x20000088ff887230 */ /* 0x000fe40000004100 */
[----:B------:R-:W-:-:S02]  /*06e0*/  HADD2.F32 R134, -RZ, R134.H0_H0 ;  /* 0x20000086ff867230 */ /* 0x000fc40000004100 */
[----:B------:R-:W-:Y:S02]  /*06f0*/  HADD2.F32 R140, -RZ, R140.H0_H0 ;  /* 0x2000008cff8c7230 */ /* 0x000fe40000004100 */
[----:B------:R-:W-:Y:S02]  /*0700*/  HADD2.F32 R138, -RZ, R138.H0_H0 ;  /* 0x2000008aff8a7230 */ /* 0x000fe40000004100 */
[----:B------:R-:W-:Y:S02]  /*0710*/  HADD2.F32 R144, -RZ, R144.H0_H0 ;  /* 0x20000090ff907230 */ /* 0x000fe40000004100 */
[----:B0-----:R-:W-:-:S07]  /*0720*/  HADD2.F32 R142, -RZ, R142.H0_H0 ;  /* 0x2000008eff8e7230 */ /* 0x001fce0000004100 */
.L_x_8514:
[----:B0123--:R-:W0:Y:S01]  /*0730*/  LDC.64 R26, c[0x0][0x3a8] ;  /* 0x0000ea00ff1a7b82 */ /* 0x00fe220000000a00 */
[----:B------:R-:W-:Y:S02]  /*0740*/  UIMAD UR7, UR6, UR19, URZ ;  /* 0x00000013060772a4 */ /* 0x000fe4000f8e02ff */
[----:B------:R-:W-:Y:S01]  /*0750*/  UIMAD.WIDE UR10, UR6, 0x4, UR12 ;  /* 0x00000004060a78a5 */ /* 0x000fe2000f8e020c */
[----:B------:R-:W1:Y:S04]  /*0760*/  @UP0 LDCU.64 UR4, c[0x0][0x3e0] ;  /* 0x00007c00ff0407ac */ /* 0x000e680008000a00 */
[----:B------:R-:W2:Y:S01]  /*0770*/  LDC.64 R24, c[0x0][0x428] ;  /* 0x00010a00ff187b82 */ /* 0x000ea20000000a00 */
[----:B------:R-:W-:Y:S01]  /*0780*/  USHF.R.S32.HI UR8, URZ, 0x1f, UR7 ;  /* 0x0000001fff087899 */ /* 0x000fe20008011407 */
[----:B------:R-:W-:-:S02]  /*0790*/  MOV R54, UR10 ;  /* 0x0000000a00367c02 */ /* 0x000fc40008000f00 */
[----:B------:R-:W-:Y:S01]  /*07a0*/  MOV R55, UR11 ;  /* 0x0000000b00377c02 */ /* 0x000fe20008000f00 */
[----:B------:R-:W-:Y:S02]  /*07b0*/  ULEA.HI UR8, UR8, UR7, URZ, 0x2 ;  /* 0x0000000708087291 */ /* 0x000fe4000f8f10ff */
[----:B------:R-:W-:Y:S02]  /*07c0*/  UIMAD.WIDE UR10, UR6, 0x4, UR14 ;  /* 0x00000004060a78a5 */ /* 0x000fe4000f8e020e */
[----:B------:R-:W3:Y:S01]  /*07d0*/  LDG.E R158, desc[UR16][R54.64] ;  /* 0x00000010369e7981 */ /* 0x000ee2000c1e1900 */
[----:B------:R-:W-:Y:S02]  /*07e0*/  PLOP3.LUT P1, PT, PT, PT, UP0, 0x80, 0x8 ;  /* 0x000000000008781c */ /* 0x000fe40003f2f008 */
[----:B------:R-:W-:Y:S02]  /*07f0*/  MOV R53, UR8 ;  /* 0x0000000800357c02 */ /* 0x000fe40008000f00 */
[----:B------:R-:W-:Y:S01]  /*0800*/  MOV R66, UR10 ;  /* 0x0000000a00427c02 */ /* 0x000fe20008000f00 */
[----:B-1----:R-:W-:Y:S01]  /*0810*/  @UP0 UIMAD.WIDE UR4, UR6, 0x4, UR4 ;  /* 0x00000004060408a5 */ /* 0x002fe2000f8e0204 */
[----:B------:R-:W-:-:S02]  /*0820*/  MOV R67, UR11 ;  /* 0x0000000b00437c02 */ /* 0x000fc40008000f00 */
[----:B------:R-:W-:-:S03]  /*0830*/  LEA.HI.SX32 R152, R53, R120, 0x1e ;  /* 0x0000007835987211 */ /* 0x000fc600078ff2ff */
[----:B------:R-:W4:Y:S01]  /*0840*/  LDG.E R159, desc[UR16][R66.64] ;  /* 0x00000010429f7981 */ /* 0x000f22000c1e1900 */
[----:B------:R-:W-:Y:S01]  /*0850*/  MOV R70, UR4 ;  /* 0x0000000400467c02 */ /* 0x000fe20008000f00 */
[----:B0-----:R-:W-:Y:S01]  /*0860*/  IMAD.WIDE.U32 R52, R152, 0x10, R26 ;  /* 0x0000001098347825 */ /* 0x001fe200078e001a */
[----:B------:R-:W-:-:S03]  /*0870*/  MOV R71, UR5 ;  /* 0x0000000500477c02 */ /* 0x000fc60008000f00 */
[C---:B--2---:R-:W-:Y:S01]  /*0880*/  IMAD.WIDE.U32 R56, R152.reuse, 0x10, R24 ;  /* 0x0000001098387825 */ /* 0x044fe200078e0018 */
[----:B------:R-:W-:Y:S01]  /*0890*/  IADD3 R151, PT, PT, R152, 0x80, RZ ;  /* 0x0000008098977810 */ /* 0x000fe20007ffe0ff */
[----:B------:R-:W2:Y:S04]  /*08a0*/  LDG.E.128 R52, desc[UR16][R52.64] ;  /* 0x0000001034347981 */ /* 0x000ea8000c1e1d00 */
[----:B------:R-:W2:Y:S01]  /*08b0*/  @P1 LDG.E R153, desc[UR16][R70.64] ;  /* 0x0000001046991981 */ /* 0x000ea2000c1e1900 */
[----:B------:R-:W-:-:S03]  /*08c0*/  IMAD.WIDE.U32 R60, R151, 0x10, R26 ;  /* 0x00000010973c7825 */ /* 0x000fc600078e001a */
[----:B------:R-:W2:Y:S01]  /*08d0*/  LDG.E.128 R56, desc[UR16][R56.64] ;  /* 0x0000001038387981 */ /* 0x000ea2000c1e1d00 */
[----:B------:R-:W-:-:S03]  /*08e0*/  IMAD.WIDE.U32 R64, R151, 0x10, R24 ;  /* 0x0000001097407825 */ /* 0x000fc600078e0018 */
[----:B------:R-:W2:Y:S01]  /*08f0*/  LDG.E.128 R60, desc[UR16][R60.64] ;  /* 0x000000103c3c7981 */ /* 0x000ea2000c1e1d00 */
[----:B------:R-:W-:-:S03]  /*0900*/  IADD3 R150, PT, PT, R152, 0x100, RZ ;  /* 0x0000010098967810 */ /* 0x000fc60007ffe0ff */
[----:B------:R-:W2:Y:S02]  /*0910*/  LDG.E.128 R64, desc[UR16][R64.64] ;  /* 0x0000001040407981 */ /* 0x000ea4000c1e1d00 */
[----:B------:R-:W-:Y:S01]  /*0920*/  IMAD.WIDE.U32 R68, R150, 0x10, R26 ;  /* 0x0000001096447825 */ /* 0x000fe200078e001a */
[----:B------:R-:W-:-:S03]  /*0930*/  IADD3 R149, PT, PT, R152, 0x180, RZ ;  /* 0x0000018098957810 */ /* 0x000fc60007ffe0ff */
[----:B------:R-:W-:Y:S02]  /*0940*/  IMAD.WIDE.U32 R72, R150, 0x10, R24 ;  /* 0x0000001096487825 */ /* 0x000fe400078e0018 */
[----:B------:R-:W2:Y:S02]  /*0950*/  LDG.E.128 R68, desc[UR16][R68.64] ;  /* 0x0000001044447981 */ /* 0x000ea4000c1e1d00 */
[C---:B------:R-:W-:Y:S02]  /*0960*/  IMAD.WIDE.U32 R76, R149.reuse, 0x10, R26 ;  /* 0x00000010954c7825 */ /* 0x040fe400078e001a */
[----:B------:R-:W2:Y:S02]  /*0970*/  LDG.E.128 R72, desc[UR16][R72.64] ;  /* 0x0000001048487981 */ /* 0x000ea4000c1e1d00 */
[----:B------:R-:W-:Y:S02]  /*0980*/  IMAD.WIDE.U32 R80, R149, 0x10, R24 ;  /* 0x0000001095507825 */ /* 0x000fe400078e0018 */
[----:B------:R-:W2:Y:S01]  /*0990*/  LDG.E.128 R76, desc[UR16][R76.64] ;  /* 0x000000104c4c7981 */ /* 0x000ea2000c1e1d00 */
[----:B------:R-:W-:-:S03]  /*09a0*/  IADD3 R148, PT, PT, R152, 0x200, RZ ;  /* 0x0000020098947810 */ /* 0x000fc60007ffe0ff */
[----:B------:R-:W2:Y:S02]  /*09b0*/  LDG.E.128 R80, desc[UR16][R80.64] ;  /* 0x0000001050507981 */ /* 0x000ea4000c1e1d00 */
[----:B------:R-:W-:-:S04]  /*09c0*/  IMAD.WIDE.U32 R84, R148, 0x10, R26 ;  /* 0x0000001094547825 */ /* 0x000fc800078e001a */
[----:B------:R-:W-:Y:S02]  /*09d0*/  IMAD.WIDE.U32 R88, R148, 0x10, R24 ;  /* 0x0000001094587825 */ /* 0x000fe400078e0018 */
[----:B------:R-:W2:Y:S01]  /*09e0*/  LDG.E.128 R84, desc[UR16][R84.64] ;  /* 0x0000001054547981 */ /* 0x000ea2000c1e1d00 */
[----:B------:R-:W-:-:S03]  /*09f0*/  IADD3 R147, PT, PT, R152, 0x280, RZ ;  /* 0x0000028098937810 */ /* 0x000fc60007ffe0ff */
[----:B------:R-:W2:Y:S02]  /*0a00*/  LDG.E.128 R88, desc[UR16][R88.64] ;  /* 0x0000001058587981 */ /* 0x000ea4000c1e1d00 */
[----:B------:R-:W-:-:S04]  /*0a10*/  IMAD.WIDE.U32 R92, R147, 0x10, R26 ;  /* 0x00000010935c7825 */ /* 0x000fc800078e001a */
[----:B------:R-:W-:Y:S02]  /*0a20*/  IMAD.WIDE.U32 R24, R147, 0x10, R24 ;  /* 0x0000001093187825 */ /* 0x000fe400078e0018 */
[----:B------:R-:W2:Y:S04]  /*0a30*/  LDG.E.128 R92, desc[UR16][R92.64] ;  /* 0x000000105c5c7981 */ /* 0x000ea8000c1e1d00 */
[----:B------:R-:W2:Y:S01]  /*0a40*/  LDG.E.128 R24, desc[UR16][R24.64] ;  /* 0x0000001018187981 */ /* 0x000ea2000c1e1d00 */
[----:B------:R-:W-:-:S04]  /*0a50*/  ISETP.NE.U32.AND P0, PT, RZ, UR20, PT ;  /* 0x00000014ff007c0c */ /* 0x000fc8000bf05070 */
[----:B------:R-:W-:-:S13]  /*0a60*/  ISETP.NE.AND.EX P0, PT, RZ, UR21, PT, P0 ;  /* 0x00000015ff007c0c */ /* 0x000fda000bf05300 */
[----:B------:R-:W0:Y:S08]  /*0a70*/  @P0 LDC.64 R156, c[0x0][0x438] ;  /* 0x00010e00ff9c0b82 */ /* 0x000e300000000a00 */
[----:B------:R-:W1:Y:S01]  /*0a80*/  @P0 LDC.64 R154, c[0x0][0x438] ;  /* 0x00010e00ff9a0b82 */ /* 0x000e620000000a00 */
[----:B0-----:R-:W-:-:S07]  /*0a90*/  @P0 IMAD.WIDE.U32 R162, R152, 0x10, R156 ;  /* 0x0000001098a20825 */ /* 0x001fce00078e009c */
[----:B------:R-:W0:Y:S01]  /*0aa0*/  @P0 LDC.64 R156, c[0x0][0x438] ;  /* 0x00010e00ff9c0b82 */ /* 0x000e220000000a00 */
[----:B------:R-:W-:Y:S01]  /*0ab0*/  ISETP.NE.AND P2, PT, RZ, UR18, PT ;  /* 0x00000012ff007c0c */ /* 0x000fe2000bf45270 */
[----:B------:R-:W-:Y:S01]  /*0ac0*/  UMOV UR7, 0x3f800000 ;  /* 0x3f80000000077882 */ /* 0x000fe20000000000 */
[----:B-----5:R-:W5:Y:S01]  /*0ad0*/  @P0 LDG.E.128 R28, desc[UR16][R162.64] ;  /* 0x00000010a21c0981 */ /* 0x020f62000c1e1d00 */
[----:B-1----:R-:W-:-:S04]  /*0ae0*/  @P0 IMAD.WIDE.U32 R160, R151, 0x10, R154 ;  /* 0x0000001097a00825 */ /* 0x002fc800078e009a */
[----:B------:R-:W1:Y:S01]  /*0af0*/  @P0 LDC.64 R154, c[0x0][0x438] ;  /* 0x00010e00ff9a0b82 */ /* 0x000e620000000a00 */
[----:B------:R0:W5:Y:S02]  /*0b00*/  @P0 LDG.E.128 R32, desc[UR16][R160.64] ;  /* 0x00000010a0200981 */ /* 0x000164000c1e1d00 */
[----:B0-----:R-:W-:-:S05]  /*0b10*/  @P0 IMAD.WIDE.U32 R160, R150, 0x10, R156 ;  /* 0x0000001096a00825 */ /* 0x001fca00078e009c */
[----:B------:R-:W0:Y:S01]  /*0b20*/  @P0 LDC.64 R156, c[0x0][0x438] ;  /* 0x00010e00ff9c0b82 */ /* 0x000e220000000a00 */
[----:B------:R-:W5:Y:S01]  /*0b30*/  @P0 LDG.E.128 R36, desc[UR16][R160.64] ;  /* 0x00000010a0240981 */ /* 0x000f62000c1e1d00 */
[----:B-1----:R-:W-:-:S06]  /*0b40*/  @P0 IMAD.WIDE.U32 R164, R149, 0x10, R154 ;  /* 0x0000001095a40825 */ /* 0x002fcc00078e009a */
[----:B------:R-:W1:Y:S01]  /*0b50*/  @P0 LDC.64 R154, c[0x0][0x438] ;  /* 0x00010e00ff9a0b82 */ /* 0x000e620000000a00 */
[----:B------:R-:W5:Y:S01]  /*0b60*/  @P0 LDG.E.128 R40, desc[UR16][R164.64] ;  /* 0x00000010a4280981 */ /* 0x000f62000c1e1d00 */
[----:B0-----:R-:W-:-:S05]  /*0b70*/  @P0 IMAD.WIDE.U32 R156, R148, 0x10, R156 ;  /* 0x00000010949c0825 */ /* 0x001fca00078e009c */
[----:B------:R0:W5:Y:S01]  /*0b80*/  @P0 LDG.E.128 R44, desc[UR16][R156.64] ;  /* 0x000000109c2c0981 */ /* 0x000162000c1e1d00 */
[----:B---3--:R-:W-:-:S04]  /*0b90*/  FSEL R158, R158, RZ, !P2 ;  /* 0x000000ff9e9e7208 */ /* 0x008fc80005000000 */
[----:B------:R-:W-:Y:S02]  /*0ba0*/  R2UR UR4, R158 ;  /* 0x000000009e0472ca */ /* 0x000fe400000e0000 */
[----:B----4-:R-:W-:Y:S01]  /*0bb0*/  R2UR UR8, R159 ;  /* 0x000000009f0872ca */ /* 0x010fe200000e0000 */
[----:B-1----:R-:W-:-:S05]  /*0bc0*/  @P0 IMAD.WIDE.U32 R158, R147, 0x10, R154 ;  /* 0x00000010939e0825 */ /* 0x002fca00078e009a */
[----:B------:R1:W5:Y:S05]  /*0bd0*/  @P0 LDG.E.128 R48, desc[UR16][R158.64] ;  /* 0x000000109e300981 */ /* 0x00036a000c1e1d00 */
[----:B--2---:R-:W-:Y:S01]  /*0be0*/  FADD.FTZ R52, R52, -UR4 ;  /* 0x8000000434347e21 */ /* 0x004fe20008010000 */
[----:B------:R-:W-:Y:S01]  /*0bf0*/  FADD.FTZ R53, R53, -UR4 ;  /* 0x8000000435357e21 */ /* 0x000fe20008010000 */
[----:B------:R-:W-:Y:S01]  /*0c00*/  FADD.FTZ R54, R54, -UR4 ;  /* 0x8000000436367e21 */ /* 0x000fe20008010000 */
[----:B------:R-:W-:Y:S01]  /*0c10*/  @P1 R2UR UR7, R153 ;  /* 0x00000000990712ca */ /* 0x000fe200000e0000 */
[----:B------:R-:W-:Y:S01]  /*0c20*/  FMUL.FTZ R153, R52, UR8 ;  /* 0x0000000834997c20 */ /* 0x000fe20008410000 */
[----:B------:R-:W-:Y:S01]  /*0c30*/  FMUL.FTZ R154, R53, UR8 ;  /* 0x00000008359a7c20 */ /* 0x000fe20008410000 */
[----:B0-----:R-:W-:Y:S01]  /*0c40*/  FMUL.FTZ R156, R145, R56 ;  /* 0x00000038919c7220 */ /* 0x001fe20000410000 */
[----:B------:R-:W-:Y:S01]  /*0c50*/  FADD.FTZ R55, R55, -UR4 ;  /* 0x8000000437377e21 */ /* 0x000fe20008010000 */
[C---:B------:R-:W-:Y:S01]  /*0c60*/  FADD.FTZ R119, R56.reuse, R119 ;  /* 0x0000007738777221 */ /* 0x040fe20000010000 */
[----:B------:R-:W-:Y:S01]  /*0c70*/  FFMA.FTZ R121, R56, R153, R121 ;  /* 0x0000009938797223 */ /* 0x000fe20000010079 */
[----:B------:R-:W-:Y:S01]  /*0c80*/  FMUL.FTZ R155, R144, R57 ;  /* 0x00000039909b7220 */ /* 0x000fe20000410000 */
[----:B------:R-:W-:Y:S01]  /*0c90*/  FADD.FTZ R52, RZ, R156 ;  /* 0x0000009cff347221 */ /* 0x000fe20000010000 */
[C---:B------:R-:W-:Y:S01]  /*0ca0*/  FADD.FTZ R116, R57.reuse, R116 ;  /* 0x0000007439747221 */ /* 0x040fe20000010000 */
[----:B------:R-:W-:Y:S01]  /*0cb0*/  FMUL.FTZ R56, R54, UR8 ;  /* 0x0000000836387c20 */ /* 0x000fe20008410000 */
[----:B------:R-:W-:Y:S01]  /*0cc0*/  FFMA.FTZ R118, R57, R154, R118 ;  /* 0x0000009a39767223 */ /* 0x000fe20000010076 */
[----:B------:R-:W-:Y:S01]  /*0cd0*/  FMUL.FTZ R57, R55, UR8 ;  /* 0x0000000837397c20 */ /* 0x000fe20008410000 */
[----:B------:R-:W-:Y:S01]  /*0ce0*/  FADD.FTZ R60, R60, -UR4 ;  /* 0x800000043c3c7e21 */ /* 0x000fe20008010000 */
[----:B------:R-:W-:Y:S01]  /*0cf0*/  FMUL.FTZ R157, R143, R58 ;  /* 0x0000003a8f9d7220 */ /* 0x000fe20000410000 */
[----:B------:R-:W-:Y:S01]  /*0d00*/  FADD.FTZ R52, R155, R52 ;  /* 0x000000349b347221 */ /* 0x000fe20000010000 */
[C---:B------:R-:W-:Y:S01]  /*0d10*/  FADD.FTZ R115, R58.reuse, R115 ;  /* 0x000000733a737221 */ /* 0x040fe20000010000 */
[----:B------:R-:W-:Y:S01]  /*0d20*/  FFMA.FTZ R117, R58, R56, R117 ;  /* 0x000000383a757223 */ /* 0x000fe20000010075 */
[C---:B------:R-:W-:Y:S01]  /*0d30*/  FADD.FTZ R112, R59.reuse, R112 ;  /* 0x000000703b707221 */ /* 0x040fe20000010000 */
[----:B------:R-:W-:Y:S01]  /*0d40*/  FFMA.FTZ R114, R59, R57, R114 ;  /* 0x000000393b727223 */ /* 0x000fe20000010072 */
[----:B------:R-:W-:Y:S01]  /*0d50*/  FMUL.FTZ R58, R142, R59 ;  /* 0x0000003b8e3a7220 */ /* 0x000fe20000410000 */
[----:B------:R-:W-:Y:S01]  /*0d60*/  FADD.FTZ R61, R61, -UR4 ;  /* 0x800000043d3d7e21 */ /* 0x000fe20008010000 */
[----:B------:R-:W-:Y:S01]  /*0d70*/  FMUL.FTZ R59, R60, UR8 ;  /* 0x000000083c3b7c20 */ /* 0x000fe20008410000 */
[----:B------:R-:W-:Y:S01]  /*0d80*/  FFMA.FTZ R53, R153, R156, RZ ;  /* 0x0000009c99357223 */ /* 0x000fe200000100ff */
[----:B------:R-:W-:Y:S01]  /*0d90*/  FADD.FTZ R55, R157, R52 ;  /* 0x000000349d377221 */ /* 0x000fe20000010000 */
[----:B------:R-:W-:Y:S01]  /*0da0*/  FADD.FTZ R62, R62, -UR4 ;  /* 0x800000043e3e7e21 */ /* 0x000fe20008010000 */
[C---:B------:R-:W-:Y:S01]  /*0db0*/  FADD.FTZ R111, R64.reuse, R111 ;  /* 0x0000006f406f7221 */ /* 0x040fe20000010000 */
[----:B------:R-:W-:Y:S01]  /*0dc0*/  FMUL.FTZ R60, R61, UR8 ;  /* 0x000000083d3c7c20 */ /* 0x000fe20008410000 */
[----:B------:R-:W-:Y:S01]  /*0dd0*/  FFMA.FTZ R113, R64, R59, R113 ;  /* 0x0000003b40717223 */ /* 0x000fe20000010071 */
[----:B------:R-:W-:Y:S01]  /*0de0*/  FFMA.FTZ R53, R154, R155, R53 ;  /* 0x0000009b9a357223 */ /* 0x000fe20000010035 */
[----:B------:R-:W-:Y:S01]  /*0df0*/  FMUL.FTZ R64, R141, R64 ;  /* 0x000000408d407220 */ /* 0x000fe20000410000 */
        /* <DEDUP_REMOVED lines=8> */
[----:B------:R-:W-:Y:S01]  /*0e80*/  FMUL.FTZ R62, R63, UR8 ;  /* 0x000000083f3e7c20 */ /* 0x000fe20008410000 */
[C---:B------:R-:W-:Y:S01]  /*0e90*/  FADD.FTZ R13, R66.reuse, R13 ;  /* 0x0000000d420d7221 */ /* 0x040fe20000010000 */
[----:B------:R-:W-:Y:S01]  /*0ea0*/  FFMA.FTZ R103, R66, R61, R103 ;  /* 0x0000003d42677223 */ /* 0x000fe20000010067 */
[----:B------:R-:W-:Y:S01]  /*0eb0*/  FADD.FTZ R63, R68, -UR4 ;  /* 0x80000004443f7e21 */ /* 0x000fe20008010000 */
[----:B------:R-:W-:Y:S01]  /*0ec0*/  FFMA.FTZ R52, R57, R58, R52 ;  /* 0x0000003a39347223 */ /* 0x000fe20000010034 */
[----:B------:R-:W-:Y:S01]  /*0ed0*/  FMUL.FTZ R66, R139, R66 ;  /* 0x000000428b427220 */ /* 0x000fe20000410000 */
[----:B------:R-:W-:Y:S01]  /*0ee0*/  FADD.FTZ R55, R65, R54 ;  /* 0x0000003641377221 */ /* 0x000fe20000010000 */
[C---:B------:R-:W-:Y:S01]  /*0ef0*/  FADD.FTZ R8, R67.reuse, R8 ;  /* 0x0000000843087221 */ /* 0x040fe20000010000 */
[----:B------:R-:W-:Y:S01]  /*0f00*/  FFMA.FTZ R98, R67, R62, R98 ;  /* 0x0000003e43627223 */ /* 0x000fe20000010062 */
[----:B------:R-:W-:Y:S01]  /*0f10*/  FADD.FTZ R68, R69, -UR4 ;  /* 0x8000000445447e21 */ /* 0x000fe20008010000 */
[----:B------:R-:W-:Y:S01]  /*0f20*/  FMUL.FTZ R63, R63, UR8 ;  /* 0x000000083f3f7c20 */ /* 0x000fe20008410000 */
[----:B------:R-:W-:Y:S01]  /*0f30*/  FFMA.FTZ R53, R59, R64, R52 ;  /* 0x000000403b357223 */ /* 0x000fe20000010034 */
[----:B------:R-:W-:Y:S01]  /*0f40*/  FMUL.FTZ R67, R138, R67 ;  /* 0x000000438a437220 */ /* 0x000fe20000410000 */
[----:B------:R-:W-:Y:S01]  /*0f50*/  FADD.FTZ R54, R66, R55 ;  /* 0x0000003742367221 */ /* 0x000fe20000010000 */
[----:B------:R-:W-:Y:S01]  /*0f60*/  FADD.FTZ R69, R70, -UR4 ;  /* 0x8000000446457e21 */ /* 0x000fe20008010000 */
[----:B------:R-:W-:Y:S01]  /*0f70*/  FADD.FTZ R11, R72, R11 ;  /* 0x0000000b480b7221 */ /* 0x000fe20000010000 */
[----:B------:R-:W-:Y:S01]  /*0f80*/  FMUL.FTZ R68, R68, UR8 ;  /* 0x0000000844447c20 */ /* 0x000fe20008410000 */
[----:B------:R-:W-:Y:S01]  /*0f90*/  FFMA.FTZ R101, R72, R63, R101 ;  /* 0x0000003f48657223 */ /* 0x000fe20000010065 */
        /* <DEDUP_REMOVED lines=10> */
[----:B------:R-:W-:Y:S01]  /*1040*/  FADD.FTZ R9, R74, R9 ;  /* 0x000000094a097221 */ /* 0x000fe20000010000 */
[----:B------:R-:W-:Y:S01]  /*1050*/  FMUL.FTZ R70, R70, UR8 ;  /* 0x0000000846467c20 */ /* 0x000fe20008410000 */
        /* <DEDUP_REMOVED lines=13> */
[C---:B------:R-:W-:Y:S01]  /*1130*/  FADD.FTZ R7, R80.reuse, R7 ;  /* 0x0000000750077221 */ /* 0x040fe20000010000 */
[----:B------:R-:W-:Y:S01]  /*1140*/  FFMA.FTZ R97, R80, R71, R97 ;  /* 0x0000004750617223 */ /* 0x000fe20000010061 */
        /* <DEDUP_REMOVED lines=19> */
[----:B------:R-:W-:Y:S01]  /*1280*/  FADD.FTZ R84, R84, -UR4 ;  /* 0x8000000454547e21 */ /* 0x000fe20008010000 */
[----:B------:R-:W-:Y:S01]  /*1290*/  FFMA.FTZ R53, R71, R80, R52 ;  /* 0x0000005047357223 */ /* 0x000fe20000010034 */
[----:B------:R-:W-:Y:S01]  /*12a0*/  FMUL.FTZ R83, R130, R83 ;  /* 0x0000005382537220 */ /* 0x000fe20000410000 */
[----:B------:R-:W-:Y:S01]  /*12b0*/  FADD.FTZ R54, R82, R55 ;  /* 0x0000003752367221 */ /* 0x000fe20000010000 */
[----:B------:R-:W-:Y:S01]  /*12c0*/  FADD.FTZ R160, R86, -UR4 ;  /* 0x8000000456a07e21 */ /* 0x000fe20008010000 */
[----:B------:R-:W-:Y:S01]  /*12d0*/  FADD.FTZ R85, R85, -UR4 ;  /* 0x8000000455557e21 */ /* 0x000fe20008010000 */
[----:B------:R-:W-:Y:S01]  /*12e0*/  FMUL.FTZ R86, R84, UR8 ;  /* 0x0000000854567c20 */ /* 0x000fe20008410000 */
[----:B------:R-:W-:Y:S01]  /*12f0*/  FFMA.FTZ R52, R76, R81, R53 ;  /* 0x000000514c347223 */ /* 0x000fe20000010035 */
[----:B-1----:R-:W-:Y:S01]  /*1300*/  FMUL.FTZ R159, R129, R88 ;  /* 0x00000058819f7220 */ /* 0x002fe20000410000 */
        /* <DEDUP_REMOVED lines=10> */
[----:B------:R-:W-:Y:S01]  /*13b0*/  FFMA.FTZ R53, R78, R83, R53 ;  /* 0x000000534e357223 */ /* 0x000fe20000010035 */
[----:B------:R-:W-:Y:S01]  /*13c0*/  FADD.FTZ R84, R88, R55 ;  /* 0x0000003758547221 */ /* 0x000fe20000010000 */
[----:B------:R-:W-:Y:S01]  /*13d0*/  FMUL.FTZ R89, R127, R90 ;  /* 0x0000005a7f597220 */ /* 0x000fe20000410000 */
[----:B------:R-:W-:Y:S01]  /*13e0*/  FADD.FTZ R52, R92, -UR4 ;  /* 0x800000045c347e21 */ /* 0x000fe20008010000 */
[----:B------:R-:W-:Y:S01]  /*13f0*/  FFMA.FTZ R54, R86, R159, R53 ;  /* 0x0000009f56367223 */ /* 0x000fe20000010035 */
[----:B------:R-:W-:Y:S01]  /*1400*/  FMUL.FTZ R92, R126, R91 ;  /* 0x0000005b7e5c7220 */ /* 0x000fe20000410000 */
[----:B------:R-:W-:Y:S01]  /*1410*/  FADD.FTZ R55, R89, R84 ;  /* 0x0000005459377221 */ /* 0x000fe20000010000 */
[----:B------:R-:W-:Y:S01]  /*1420*/  FMUL.FTZ R160, R160, UR8 ;  /* 0x00000008a0a07c20 */ /* 0x000fe20008410000 */
[----:B------:R-:W-:Y:S01]  /*1430*/  FFMA.FTZ R53, R87, R88, R54 ;  /* 0x0000005857357223 */ /* 0x000fe20000010036 */
[----:B------:R-:W-:Y:S01]  /*1440*/  FMUL.FTZ R79, R125, R24 ;  /* 0x000000187d4f7220 */ /* 0x000fe20000410000 */
[----:B------:R-:W-:Y:S01]  /*1450*/  FADD.FTZ R84, R92, R55 ;  /* 0x000000375c547221 */ /* 0x000fe20000010000 */
[----:B------:R-:W-:Y:S01]  /*1460*/  FMUL.FTZ R161, R161, UR8 ;  /* 0x00000008a1a17c20 */ /* 0x000fe20008410000 */
[----:B------:R-:W-:-:S02]  /*1470*/  FFMA.FTZ R54, R160, R89, R53 ;  /* 0x00000059a0367223 */ /* 0x000fc40000010035 */
[----:B------:R-:W-:Y:S01]  /*1480*/  FADD.FTZ R53, R79, R84 ;  /* 0x000000544f357221 */ /* 0x000fe20000010000 */
[----:B------:R-:W-:Y:S01]  /*1490*/  FMUL.FTZ R84, R124, R25 ;  /* 0x000000197c547220 */ /* 0x000fe20000410000 */
[----:B------:R-:W-:Y:S01]  /*14a0*/  FFMA.FTZ R55, R161, R92, R54 ;  /* 0x0000005ca1377223 */ /* 0x000fe20000010036 */
[----:B------:R-:W-:Y:S01]  /*14b0*/  FADD.FTZ R158, R94, -UR4 ;  /* 0x800000045e9e7e21 */ /* 0x000fe20008010000 */
[----:B------:R-:W-:Y:S01]  /*14c0*/  FADD.FTZ R93, R93, -UR4 ;  /* 0x800000045d5d7e21 */ /* 0x000fe20008010000 */
[----:B------:R-:W-:Y:S01]  /*14d0*/  FADD.FTZ R54, R53, R84 ;  /* 0x0000005435367221 */ /* 0x000fe20000010000 */
[----:B------:R-:W-:Y:S01]  /*14e0*/  FMUL.FTZ R94, R52, UR8 ;  /* 0x00000008345e7c20 */ /* 0x000fe20008410000 */
[----:B------:R-:W-:Y:S01]  /*14f0*/  FMUL.FTZ R53, R123, R26 ;  /* 0x0000001a7b357220 */ /* 0x000fe20000410000 */
[----:B------:R-:W-:Y:S01]  /*1500*/  FMUL.FTZ R93, R93, UR8 ;  /* 0x000000085d5d7c20 */ /* 0x000fe20008410000 */
[----:B------:R-:W-:Y:S01]  /*1510*/  FMUL.FTZ R85, R122, R27 ;  /* 0x0000001b7a557220 */ /* 0x000fe20000410000 */
[----:B------:R-:W-:Y:S01]  /*1520*/  FFMA.FTZ R52, R94, R79, R55 ;  /* 0x0000004f5e347223 */ /* 0x000fe20000010037 */
[----:B------:R-:W-:Y:S01]  /*1530*/  FADD.FTZ R54, R54, R53 ;  /* 0x0000003536367221 */ /* 0x000fe20000010000 */
[----:B------:R-:W-:-:S02]  /*1540*/  FMUL.FTZ R158, R158, UR8 ;  /* 0x000000089e9e7c20 */ /* 0x000fc40008410000 */
[----:B------:R-:W-:Y:S01]  /*1550*/  FFMA.FTZ R55, R93, R84, R52 ;  /* 0x000000545d377223 */ /* 0x000fe20000010034 */
[----:B------:R-:W-:-:S03]  /*1560*/  FADD.FTZ R54, R54, R85 ;  /* 0x0000005536367221 */ /* 0x000fc60000010000 */
[----:B------:R-:W-:Y:S02]  /*1570*/  FFMA.FTZ R55, R158, R53, R55 ;  /* 0x000000359e377223 */ /* 0x000fe40000010037 */
[----:B------:R-:W0:Y:S01]  /*1580*/  SHFL.DOWN PT, R53, R54, 0x10, 0x1f ;  /* 0x0a001f0036357f89 */ /* 0x000e2200000e0000 */
[----:B------:R-:W-:-:S04]  /*1590*/  FADD.FTZ R95, R95, -UR4 ;  /* 0x800000045f5f7e21 */ /* 0x000fc80008010000 */
[----:B------:R-:W-:-:S04]  /*15a0*/  FMUL.FTZ R162, R95, UR8 ;  /* 0x000000085fa27c20 */ /* 0x000fc80008410000 */
[----:B------:R-:W-:-:S05]  /*15b0*/  FFMA.FTZ R55, R162, R85, R55 ;  /* 0x00000055a2377223 */ /* 0x000fca0000010037 */
[----:B------:R-:W1:Y:S01]  /*15c0*/  SHFL.DOWN PT, R52, R55, 0x10, 0x1f ;  /* 0x0a001f0037347f89 */ /* 0x000e6200000e0000 */
[----:B0-----:R-:W-:-:S05]  /*15d0*/  FADD.FTZ R53, R54, R53 ;  /* 0x0000003536357221 */ /* 0x001fca0000010000 */
[----:B------:R-:W0:Y:S01]  /*15e0*/  SHFL.DOWN PT, R164, R53, 0x8, 0x1f ;  /* 0x09001f0035a47f89 */ /* 0x000e2200000e0000 */
[----:B-1----:R-:W-:-:S05]  /*15f0*/  FADD.FTZ R52, R55, R52 ;  /* 0x0000003437347221 */ /* 0x002fca0000010000 */
        /* <DEDUP_REMOVED lines=11> */
[----:B-1----:R-:W-:Y:S01]  /*16b0*/  FADD.FTZ R55, R54, R55 ;  /* 0x0000003736377221 */ /* 0x002fe20000010000 */
[----:B------:R-:W-:Y:S01]  /*16c0*/  ISETP.NE.AND P0, PT, R146, RZ, PT ;  /* 0x000000ff9200720c */ /* 0x000fe20003f05270 */
[----:B0-----:R-:W-:-:S03]  /*16d0*/  FADD.FTZ R52, R165, R53 ;  /* 0x00000035a5347221 */ /* 0x001fc60000010000 */
[----:B------:R-:W0:Y:S01]  /*16e0*/  SHFL.DOWN PT, R53, R55, 0x1, 0x1f ;  /* 0x08201f0037357f89 */ /* 0x000e2200000e0000 */
[----:B------:R-:W-:Y:S01]  /*16f0*/  BSSY.RECONVERGENT B0, `(.L_x_8508) ;  /* 0x000000c000007945 */ /* 0x000fe20003800200 */
[----:B0-----:R-:W-:-:S07]  /*1700*/  FADD.FTZ R53, R55, R53 ;  /* 0x0000003537357221 */ /* 0x001fce0000010000 */
[----:B------:R-:W-:Y:S05]  /*1710*/  @P0 BRA `(.L_x_8509) ;  /* 0x0000000000240947 */ /* 0x000fea0003800000 */
        /* <DEDUP_REMOVED lines=9> */
.L_x_8509:
[----:B------:R-:W-:Y:S05]  /*17b0*/  BSYNC.RECONVERGENT B0 ;  /* 0x0000000000007941 */ /* 0x000fea0003800200 */
.L_x_8508:
[----:B------:R-:W1:Y:S08]  /*17c0*/  S2UR UR5, SR_CgaCtaId ;  /* 0x00000000000579c3 */ /* 0x000e700000008800 */
[----:B------:R-:W-:Y:S01]  /*17d0*/  BAR.SYNC.DEFER_BLOCKING 0x0 ;  /* 0x0000000000007b1d */ /* 0x000fe20000010000 */
[C---:B------:R-:W-:Y:S01]  /*17e0*/  FADD.FTZ R102, R91.reuse, R102 ;  /* 0x000000665b667221 */ /* 0x040fe20000010000 */
[----:B------:R-:W-:Y:S01]  /*17f0*/  FFMA.FTZ R14, R91, R161, R14 ;  /* 0x000000a15b0e7223 */ /* 0x000fe2000001000e */
[C---:B------:R-:W-:Y:S01]  /*1800*/  FADD.FTZ R107, R24.reuse, R107 ;  /* 0x0000006b186b7221 */ /* 0x040fe20000010000 */
[----:B------:R-:W-:Y:S01]  /*1810*/  FFMA.FTZ R17, R24, R94, R17 ;  /* 0x0000005e18117223 */ /* 0x000fe20000010011 */
[----:B------:R-:W-:Y:S01]  /*1820*/  UISETP.NE.U32.AND UP1, UPT, UR20, URZ, UPT ;  /* 0x000000ff1400728c */ /* 0x000fe2000bf25070 */
[C---:B------:R-:W-:Y:S01]  /*1830*/  FADD.FTZ R104, R25.reuse, R104 ;  /* 0x0000006819687221 */ /* 0x040fe20000010000 */
[----:B------:R-:W-:Y:S01]  /*1840*/  UMOV UR4, 0x400 ;  /* 0x0000040000047882 */ /* 0x000fe20000000000 */
[----:B------:R-:W-:Y:S01]  /*1850*/  FFMA.FTZ R12, R25, R93, R12 ;  /* 0x0000005d190c7223 */ /* 0x000fe2000001000c */
[----:B------:R-:W-:Y:S01]  /*1860*/  UISETP.NE.AND.EX UP1, UPT, UR21, URZ, UPT, UP1 ;  /* 0x000000ff1500728c */ /* 0x000fe2000bf25310 */
[C---:B------:R-:W-:Y:S01]  /*1870*/  FADD.FTZ R105, R90.reuse, R105 ;  /* 0x000000695a697221 */ /* 0x040fe20000010000 */
[----:B------:R-:W-:Y:S01]  /*1880*/  FFMA.FTZ R19, R90, R160, R19 ;  /* 0x000000a05a137223 */ /* 0x000fe20000010013 */
[C---:B------:R-:W-:Y:S01]  /*1890*/  FADD.FTZ R106, R27.reuse, R106 ;  /* 0x0000006a1b6a7221 */ /* 0x040fe20000010000 */
[----:B------:R-:W-:Y:S01]  /*18a0*/  FFMA.FTZ R10, R27, R162, R10 ;  /* 0x000000a21b0a7223 */ /* 0x000fe2000001000a */
[C---:B------:R-:W-:Y:S01]  /*18b0*/  FADD.FTZ R109, R26.reuse, R109 ;  /* 0x0000006d1a6d7221 */ /* 0x040fe20000010000 */
[----:B------:R-:W-:Y:S01]  /*18c0*/  FFMA.FTZ R15, R26, R158, R15 ;  /* 0x0000009e1a0f7223 */ /* 0x000fe2000001000f */
[----:B------:R-:W-:Y:S01]  /*18d0*/  FMUL.FTZ R90, R123, R26 ;  /* 0x0000001a7b5a7220 */ /* 0x000fe20000410000 */
        /* <DEDUP_REMOVED lines=20> */
[----:B------:R-:W-:-:S04]  /*1a20*/  UISETP.NE.U32.AND UP1, UPT, UR24, URZ, UPT ;  /* 0x000000ff1800728c */ /* 0x000fc8000bf25070 */
[----:B------:R-:W-:-:S09]  /*1a30*/  UISETP.NE.AND.EX UP1, UPT, UR25, URZ, UPT, UP1 ;  /* 0x000000ff1900728c */ /* 0x000fd2000bf25310 */
[----:B------:R-:W-:Y:S05]  /*1a40*/  BRA.U UP1, `(.L_x_8511) ;  /* 0x0000000501b87547 */ /* 0x000fea000b800000 */
[----:B------:R-:W0:Y:S01]  /*1a50*/  LDC.64 R52, c[0x0][0x468] ;  /* 0x00011a00ff347b82 */ /* 0x000e220000000a00 */
        /* <DEDUP_REMOVED lines=9> */
[--C-:B------:R-:W-:Y:S01]  /*1af0*/  FFMA.FTZ R59, R59, UR4, R25.reuse ;  /* 0x000000043b3b7c23 */ /* 0x100fe20008010019 */
        /* <DEDUP_REMOVED lines=19> */
[----:B------:R-:W-:Y:S01]  /*1c30*/  FMUL.FTZ R24, R156, UR8 ;  /* 0x000000089c187c20 */ /* 0x000fe20008410000 */
        /* <DEDUP_REMOVED lines=15> */
[----:B0-----:R-:W-:-:S04]  /*1d30*/  IMAD.WIDE.U32 R152, R152, 0x10, R52 ;  /* 0x0000001098987825 */ /* 0x001fc800078e0034 */
[----:B------:R-:W-:Y:S01]  /*1d40*/  FMUL.FTZ R24, R24, UR7 ;  /* 0x0000000718187c20 */ /* 0x000fe20008410000 */
[----:B------:R-:W-:Y:S01]  /*1d50*/  FMUL.FTZ R25, R25, UR7 ;  /* 0x0000000719197c20 */ /* 0x000fe20008410000 */
[----:B------:R-:W-:Y:S01]  /*1d60*/  FMUL.FTZ R26, R26, UR7 ;  /* 0x000000071a1a7c20 */ /* 0x000fe20008410000 */
[----:B------:R-:W-:-:S04]  /*1d70*/  IMAD.WIDE.U32 R68, R151, 0x10, R52 ;  /* 0x0000001097447825 */ /* 0x000fc800078e0034 */
[----:B------:R-:W-:Y:S01]  /*1d80*/  FMUL.FTZ R27, R27, UR7 ;  /* 0x000000071b1b7c20 */ /* 0x000fe20008410000 */
[----:B------:R-:W-:Y:S01]  /*1d90*/  FADD.FTZ R86, R159, -R86 ;  /* 0x800000569f567221 */ /* 0x000fe20000010000 */
[----:B------:R-:W-:Y:S01]  /*1da0*/  FADD.FTZ R87, R88, -R87 ;  /* 0x8000005758577221 */ /* 0x000fe20000010000 */
[----:B------:R-:W-:-:S04]  /*1db0*/  IMAD.WIDE.U32 R70, R149, 0x10, R52 ;  /* 0x0000001095467825 */ /* 0x000fc800078e0034 */
[----:B------:R-:W-:Y:S01]  /*1dc0*/  FADD.FTZ R160, R89, -R160 ;  /* 0x800000a059a07221 */ /* 0x000fe20000010000 */
[----:B------:R-:W-:Y:S01]  /*1dd0*/  FADD.FTZ R161, R92, -R161 ;  /* 0x800000a15ca17221 */ /* 0x000fe20000010000 */
[----:B------:R-:W-:Y:S01]  /*1de0*/  FADD.FTZ R94, R79, -R94 ;  /* 0x8000005e4f5e7221 */ /* 0x000fe20000010000 */
[----:B------:R-:W-:-:S04]  /*1df0*/  IMAD.WIDE.U32 R150, R150, 0x10, R52 ;  /* 0x0000001096967825 */ /* 0x000fc800078e0034 */
[----:B------:R-:W-:Y:S01]  /*1e00*/  FADD.FTZ R93, R84, -R93 ;  /* 0x8000005d545d7221 */ /* 0x000fe20000010000 */
[----:B------:R-:W-:Y:S01]  /*1e10*/  FADD.FTZ R162, R85, -R162 ;  /* 0x800000a255a27221 */ /* 0x000fe20000010000 */
[----:B------:R-:W-:Y:S01]  /*1e20*/  FMUL.FTZ R59, R59, UR8 ;  /* 0x000000083b3b7c20 */ /* 0x000fe20008410000 */
[----:B------:R-:W-:-:S04]  /*1e30*/  IMAD.WIDE.U32 R148, R148, 0x10, R52 ;  /* 0x0000001094947825 */ /* 0x000fc800078e0034 */
[----:B------:R-:W-:Y:S01]  /*1e40*/  FMUL.FTZ R60, R60, UR8 ;  /* 0x000000083c3c7c20 */ /* 0x000fe20008410000 */
[----:B------:R-:W-:Y:S01]  /*1e50*/  FMUL.FTZ R61, R61, UR8 ;  /* 0x000000083d3d7c20 */ /* 0x000fe20008410000 */
[----:B------:R-:W-:Y:S01]  /*1e60*/  FMUL.FTZ R62, R62, UR8 ;  /* 0x000000083e3e7c20 */ /* 0x000fe20008410000 */
[----:B------:R-:W-:-:S04]  /*1e70*/  IMAD.WIDE.U32 R72, R147, 0x10, R52 ;  /* 0x0000001093487825 */ /* 0x000fc800078e0034 */
        /* <DEDUP_REMOVED lines=8> */
[----:B------:R0:W-:Y:S01]  /*1f00*/  STG.E.128 desc[UR16][R152.64], R24 ;  /* 0x0000001898007986 */ /* 0x0001e2000c101d10 */
        /* <DEDUP_REMOVED lines=28> */
[----:B------:R2:W-:Y:S04]  /*20d0*/  STG.E.128 desc[UR16][R68.64], R24 ;  /* 0x0000001844007986 */ /* 0x0005e8000c101d10 */
[----:B------:R2:W-:Y:S04]  /*20e0*/  STG.E.128 desc[UR16][R150.64], R52 ;  /* 0x0000003496007986 */ /* 0x0005e8000c101d10 */
[----:B------:R2:W-:Y:S04]  /*20f0*/  STG.E.128 desc[UR16][R70.64], R56 ;  /* 0x0000003846007986 */ /* 0x0005e8000c101d10 */
[----:B------:R2:W-:Y:S04]  /*2100*/  STG.E.128 desc[UR16][R148.64], R60 ;  /* 0x0000003c94007986 */ /* 0x0005e8000c101d10 */
[----:B------:R2:W-:Y:S01]  /*2110*/  STG.E.128 desc[UR16][R72.64], R64 ;  /* 0x0000004048007986 */ /* 0x0005e2000c101d10 */
[----:B------:R-:W-:Y:S05]  /*2120*/  BRA `(.L_x_8512) ;  /* 0x0000001400987947 */ /* 0x000fea0003800000 */
.L_x_8511:
[----:B------:R-:W0:Y:S01]  /*2130*/  LDC.64 R52, c[0x0][0x478] ;  /* 0x00011e00ff347b82 */ /* 0x000e220000000a00 */
[--C-:B------:R-:W-:Y:S01]  /*2140*/  FFMA.FTZ R153, R153, UR4, R25.reuse ;  /* 0x0000000499997c23 */ /* 0x100fe20008010019 */
[--C-:B------:R-:W-:Y:S01]  /*2150*/  FFMA.FTZ R154, R154, UR4, R25.reuse ;  /* 0x000000049a9a7c23 */ /* 0x100fe20008010019 */
[--C-:B------:R-:W-:Y:S01]  /*2160*/  FFMA.FTZ R56, R56, UR4, R25.reuse ;  /* 0x0000000438387c23 */ /* 0x100fe20008010019 */
[--C-:B------:R-:W-:Y:S01]  /*2170*/  FFMA.FTZ R57, R57, UR4, R25.reuse ;  /* 0x0000000439397c23 */ /* 0x100fe20008010019 */
[--C-:B------:R-:W-:Y:S01]  /*2180*/  FFMA.FTZ R63, R63, UR4, R25.reuse ;  /* 0x000000043f3f7c23 */ /* 0x100fe20008010019 */
[--C-:B------:R-:W-:Y:S01]  /*2190*/  FFMA.FTZ R68, R68, UR4, R25.reuse ;  /* 0x0000000444447c23 */ /* 0x100fe20008010019 */
[--C-:B------:R-:W-:Y:S01]  /*21a0*/  FFMA.FTZ R59, R59, UR4, R25.reuse ;  /* 0x000000043b3b7c23 */ /* 0x100fe20008010019 */
[----:B------:R-:W1:Y:S01]  /*21b0*/  LDC.64 R54, c[0x0][0x468] ;  /* 0x00011a00ff367b82 */ /* 0x000e620000000a00 */
        /* <DEDUP_REMOVED lines=43> */
[----:B-1----:R-:W-:-:S04]  /*2470*/  IMAD.WIDE.U32 R154, R152, 0x10, R54 ;  /* 0x00000010989a7825 */ /* 0x002fc800078e0036 */
[----:B------:R-:W-:Y:S01]  /*2480*/  FADD.FTZ R77, R82, -R77 ;  /* 0x8000004d524d7221 */ /* 0x000fe20000010000 */
[----:B------:R-:W-:Y:S01]  /*2490*/  FADD.FTZ R78, R83, -R78 ;  /* 0x8000004e534e7221 */ /* 0x000fe20000010000 */
[----:B------:R0:W-:Y:S01]  /*24a0*/  STG.E.128 desc[UR16][R86.64], R24 ;  /* 0x0000001856007986 */ /* 0x0001e2000c101d10 */
        /* <DEDUP_REMOVED lines=8> */
[----:B------:R-:W-:-:S04]  /*2530*/  IMAD.WIDE.U32 R88, R149, 0x10, R52 ;  /* 0x0000001095587825 */ /* 0x000fc800078e0034 */
[----:B------:R-:W-:Y:S01]  /*2540*/  FMUL.FTZ R58, R58, UR8 ;  /* 0x000000083a3a7c20 */ /* 0x000fe20008410000 */
[----:B------:R1:W-:Y:S01]  /*2550*/  STG.E.128 desc[UR16][R154.64], R60 ;  /* 0x0000003c9a007986 */ /* 0x0003e2000c101d10 */
[----:B------:R-:W-:Y:S01]  /*2560*/  FMUL.FTZ R64, R56, UR7 ;  /* 0x0000000738407c20 */ /* 0x000fe20008410000 */
[----:B------:R-:W-:-:S04]  /*2570*/  IMAD.WIDE.U32 R80, R148, 0x10, R52 ;  /* 0x0000001094507825 */ /* 0x000fc800078e0034 */
[----:B------:R-:W-:Y:S01]  /*2580*/  FADD.FTZ R91, R90, -R91 ;  /* 0x8000005b5a5b7221 */ /* 0x000fe20000010000 */
[----:B------:R-:W-:Y:S01]  /*2590*/  FMUL.FTZ R72, R72, UR8 ;  /* 0x0000000848487c20 */ /* 0x000fe20008410000 */
[----:B------:R-:W-:Y:S01]  /*25a0*/  FMUL.FTZ R73, R73, UR8 ;  /* 0x0000000849497c20 */ /* 0x000fe20008410000 */
[----:B------:R-:W-:-:S04]  /*25b0*/  IMAD.WIDE.U32 R152, R151, 0x10, R54 ;  /* 0x0000001097987825 */ /* 0x000fc800078e0036 */
[----:B0-----:R-:W-:Y:S01]  /*25c0*/  FMUL.FTZ R24, R71, UR8 ;  /* 0x0000000847187c20 */ /* 0x001fe20008410000 */
        /* <DEDUP_REMOVED lines=11> */
[----:B-1----:R-:W-:Y:S01]  /*2680*/  FMUL.FTZ R60, R52, UR7 ;  /* 0x00000007343c7c20 */ /* 0x002fe20008410000 */
        /* <DEDUP_REMOVED lines=13> */
[----:B------:R0:W-:Y:S01]  /*2760*/  STG.E.128 desc[UR16][R94.64], R52 ;  /* 0x000000345e007986 */ /* 0x0001e2000c101d10 */
[----:B------:R-:W-:-:S03]  /*2770*/  FMUL.FTZ R71, R162, UR8 ;  /* 0x00000008a2477c20 */ /* 0x000fc60008410000 */
[----:B------:R-:W-:Y:S04]  /*2780*/  STG.E.128 desc[UR16][R152.64], R60 ;  /* 0x0000003c98007986 */ /* 0x000fe8000c101d10 */
[----:B------:R1:W-:Y:S04]  /*2790*/  STG.E.128 desc[UR16][R92.64], R56 ;  /* 0x000000385c007986 */ /* 0x0003e8000c101d10 */
[----:B------:R-:W-:Y:S04]  /*27a0*/  STG.E.128 desc[UR16][R150.64], R64 ;  /* 0x0000004096007986 */ /* 0x000fe8000c101d10 */
[----:B------:R2:W-:Y:S01]  /*27b0*/  STG.E.128 desc[UR16][R88.64], R24 ;  /* 0x0000001858007986 */ /* 0x0005e2000c101d10 */
[----:B0-----:R-:W-:Y:S01]  /*27c0*/  FMUL.FTZ R52, R24, UR7 ;  /* 0x0000000718347c20 */ /* 0x001fe20008410000 */
[----:B------:R-:W-:Y:S01]  /*27d0*/  FMUL.FTZ R53, R25, UR7 ;  /* 0x0000000719357c20 */ /* 0x000fe20008410000 */
[----:B------:R-:W-:Y:S01]  /*27e0*/  FMUL.FTZ R54, R26, UR7 ;  /* 0x000000071a367c20 */ /* 0x000fe20008410000 */
[----:B------:R-:W-:Y:S01]  /*27f0*/  FMUL.FTZ R55, R27, UR7 ;  /* 0x000000071b377c20 */ /* 0x000fe20008410000 */
[----:B-1----:R-:W-:Y:S01]  /*2800*/  FMUL.FTZ R56, R68, UR7 ;  /* 0x0000000744387c20 */ /* 0x002fe20008410000 */
[----:B------:R-:W-:Y:S01]  /*2810*/  FMUL.FTZ R57, R69, UR7 ;  /* 0x0000000745397c20 */ /* 0x000fe20008410000 */
[----:B------:R-:W-:Y:S01]  /*2820*/  FMUL.FTZ R58, R70, UR7 ;  /* 0x00000007463a7c20 */ /* 0x000fe20008410000 */
[----:B------:R-:W-:Y:S01]  /*2830*/  FMUL.FTZ R59, R71, UR7 ;  /* 0x00000007473b7c20 */ /* 0x000fe20008410000 */
[----:B------:R3:W-:Y:S01]  /*2840*/  STG.E.128 desc[UR16][R84.64], R52 ;  /* 0x0000003454007986 */ /* 0x0007e2000c101d10 */
[----:B--2---:R-:W-:Y:S01]  /*2850*/  FMUL.FTZ R24, R72, UR7 ;  /* 0x0000000748187c20 */ /* 0x004fe20008410000 */
[----:B------:R-:W-:Y:S01]  /*2860*/  FMUL.FTZ R25, R73, UR7 ;  /* 0x0000000749197c20 */ /* 0x000fe20008410000 */
[----:B------:R-:W-:Y:S01]  /*2870*/  FMUL.FTZ R26, R74, UR7 ;  /* 0x000000074a1a7c20 */ /* 0x000fe20008410000 */
[----:B------:R-:W-:Y:S01]  /*2880*/  FMUL.FTZ R27, R75, UR7 ;  /* 0x000000074b1b7c20 */ /* 0x000fe20008410000 */
[----:B------:R3:W-:Y:S04]  /*2890*/  STG.E.128 desc[UR16][R80.64], R72 ;  /* 0x0000004850007986 */ /* 0x0007e8000c101d10 */
[----:B------:R3:W-:Y:S04]  /*28a0*/  STG.E.128 desc[UR16][R148.64], R24 ;  /* 0x0000001894007986 */ /* 0x0007e8000c101d10 */
[----:B------:R3:W-:Y:S04]  /*28b0*/  STG.E.128 desc[UR16][R82.64], R68 ;  /* 0x0000004452007986 */ /* 0x0007e8000c101d10 */
[----:B------:R3:W-:Y:S01]  /*28c0*/  STG.E.128 desc[UR16][R86.64], R56 ;  /* 0x0000003856007986 */ /* 0x0007e2000c101d10 */
[----:B------:R-:W-:Y:S05]  /*28d0*/  BRA `(.L_x_8512) ;  /* 0x0000000c00ac7947 */ /* 0x000fea0003800000 */
.L_x_8510:
        /* <DEDUP_REMOVED lines=34> */
[----:B-----5:R-:W-:Y:S01]  /*2b00*/  FFMA.FTZ R24, R25, UR8, R28 ;  /* 0x0000000819187c23 */ /* 0x020fe2000801001c */
[----:B------:R-:W-:Y:S01]  /*2b10*/  FADD.FTZ R54, R73, -R68 ;  /* 0x8000004449367221 */ /* 0x000fe20000010000 */
[----:B------:R-:W-:Y:S01]  /*2b20*/  FFMA.FTZ R25, R154, UR8, R29 ;  /* 0x000000089a197c23 */ /* 0x000fe2000801001d */
[----:B------:R-:W-:Y:S01]  /*2b30*/  FFMA.FTZ R26, R157, UR8, R30 ;  /* 0x000000089d1a7c23 */ /* 0x000fe2000801001e */
        /* <DEDUP_REMOVED lines=9> */
[----:B------:R-:W-:Y:S01]  /*2bd0*/  FADD.FTZ R76, R81, -R76 ;  /* 0x8000004c514c7221 */ /* 0x000fe20000010000 */
[----:B------:R-:W-:Y:S01]  /*2be0*/  FADD.FTZ R77, R82, -R77 ;  /* 0x8000004d524d7221 */ /* 0x000fe20000010000 */
[----:B------:R-:W-:Y:S01]  /*2bf0*/  FADD.FTZ R78, R83, -R78 ;  /* 0x8000004e534e7221 */ /* 0x000fe20000010000 */
[----:B------:R-:W-:-:S04]  /*2c00*/  IMAD.WIDE.U32 R70, R149, 0x10, R52 ;  /* 0x0000001095467825 */ /* 0x000fc800078e0034 */
        /* <DEDUP_REMOVED lines=14> */
[----:B------:R-:W-:Y:S01]  /*2cf0*/  FFMA.FTZ R59, R59, UR8, R32 ;  /* 0x000000083b3b7c23 */ /* 0x000fe20008010020 */
[----:B------:R-:W-:-:S04]  /*2d00*/  IMAD.WIDE.U32 R72, R147, 0x10, R52 ;  /* 0x0000001093487825 */ /* 0x000fc800078e0034 */
        /* <DEDUP_REMOVED lines=11> */
[----:B------:R0:W-:Y:S01]  /*2dc0*/  STG.E.128 desc[UR16][R152.64], R24 ;  /* 0x0000001898007986 */ /* 0x0001e2000c101d10 */
        /* <DEDUP_REMOVED lines=34> */
.L_x_8513:
        /* <DEDUP_REMOVED lines=30> */
[----:B-----5:R-:W-:Y:S01]  /*31d0*/  FFMA.FTZ R24, R153, UR8, R28 ;  /* 0x0000000899187c23 */ /* 0x020fe2000801001c */
        /* <DEDUP_REMOVED lines=19> */
[----:B-1----:R-:W-:-:S04]  /*3310*/  IMAD.WIDE.U32 R72, R152, 0x10, R54 ;  /* 0x0000001098487825 */ /* 0x002fc800078e0036 */
[----:B------:R-:W-:Y:S01]  /*3320*/  FADD.FTZ R78, R83, -R78 ;  /* 0x8000004e534e7221 */ /* 0x000fe20000010000 */
[----:B------:R-:W-:Y:S01]  /*3330*/  FADD.FTZ R79, R79, -R94 ;  /* 0x8000005e4f4f7221 */ /* 0x000fe20000010000 */
[----:B------:R-:W-:Y:S01]  /*3340*/  FMUL.FTZ R60, R24, UR7 ;  /* 0x00000007183c7c20 */ /* 0x000fe20008410000 */
[----:B------:R-:W-:-:S04]  /*3350*/  IMAD.WIDE.U32 R160, R151, 0x10, R52 ;  /* 0x0000001097a07825 */ /* 0x000fc800078e0034 */
[----:B------:R-:W-:Y:S01]  /*3360*/  FMUL.FTZ R61, R25, UR7 ;  /* 0x00000007193d7c20 */ /* 0x000fe20008410000 */
[----:B------:R-:W-:Y:S01]  /*3370*/  FMUL.FTZ R62, R26, UR7 ;  /* 0x000000071a3e7c20 */ /* 0x000fe20008410000 */
[----:B------:R-:W-:Y:S01]  /*3380*/  FMUL.FTZ R63, R27, UR7 ;  /* 0x000000071b3f7c20 */ /* 0x000fe20008410000 */
[----:B------:R-:W-:Y:S01]  /*3390*/  IMAD.WIDE.U32 R156, R150, 0x10, R52 ;  /* 0x00000010969c7825 */ /* 0x000fe200078e0034 */
[----:B------:R0:W-:Y:S03]  /*33a0*/  STG.E.128 desc[UR16][R66.64], R24 ;  /* 0x0000001842007986 */ /* 0x0001e6000c101d10 */
[----:B------:R-:W-:Y:S01]  /*33b0*/  FADD.FTZ R84, R84, -R93 ;  /* 0x8000005d54547221 */ /* 0x000fe20000010000 */
[----:B------:R-:W-:Y:S01]  /*33c0*/  FADD.FTZ R91, R90, -R91 ;  /* 0x8000005b5a5b7221 */ /* 0x000fe20000010000 */
[----:B------:R-:W-:Y:S01]  /*33d0*/  IMAD.WIDE.U32 R154, R149, 0x10, R52 ;  /* 0x00000010959a7825 */ /* 0x000fe200078e0034 */
[----:B------:R1:W-:Y:S03]  /*33e0*/  STG.E.128 desc[UR16][R72.64], R60 ;  /* 0x0000003c48007986 */ /* 0x0003e6000c101d10 */
[----:B------:R-:W-:Y:S01]  /*33f0*/  FADD.FTZ R162, R85, -R162 ;  /* 0x800000a255a27221 */ /* 0x000fe20000010000 */
[----:B------:R-:W-:Y:S01]  /*3400*/  FFMA.FTZ R74, R89, UR8, R46 ;  /* 0x00000008594a7c23 */ /* 0x000fe2000801002e */
[----:B------:R-:W-:-:S04]  /*3410*/  IMAD.WIDE.U32 R80, R148, 0x10, R52 ;  /* 0x0000001094507825 */ /* 0x000fc800078e0034 */
[----:B------:R-:W-:Y:S01]  /*3420*/  FFMA.FTZ R75, R92, UR8, R47 ;  /* 0x000000085c4b7c23 */ /* 0x000fe2000801002f */
[----:B------:R-:W-:-:S04]  /*3430*/  IMAD.WIDE.U32 R152, R151, 0x10, R54 ;  /* 0x0000001097987825 */ /* 0x000fc800078e0036 */
[----:B------:R-:W-:-:S04]  /*3440*/  IMAD.WIDE.U32 R86, R149, 0x10, R54 ;  /* 0x0000001095567825 */ /* 0x000fc800078e0036 */
[----:B0-----:R-:W-:Y:S01]  /*3450*/  FFMA.FTZ R24, R71, UR8, R40 ;  /* 0x0000000847187c23 */ /* 0x001fe20008010028 */
[----:B------:R-:W-:-:S04]  /*3460*/  IMAD.WIDE.U32 R82, R147, 0x10, R52 ;  /* 0x0000001093527825 */ /* 0x000fc800078e0034 */
[----:B------:R-:W-:Y:S01]  /*3470*/  FFMA.FTZ R52, R59, UR8, R32 ;  /* 0x000000083b347c23 */ /* 0x000fe20008010020 */
[----:B------:R-:W-:Y:S01]  /*3480*/  FFMA.FTZ R53, R56, UR8, R33 ;  /* 0x0000000838357c23 */ /* 0x000fe20008010021 */
[----:B------:R-:W-:Y:S01]  /*3490*/  FFMA.FTZ R56, R65, UR8, R36 ;  /* 0x0000000841387c23 */ /* 0x000fe20008010024 */
[----:B------:R-:W-:-:S04]  /*34a0*/  IMAD.WIDE.U32 R150, R150, 0x10, R54 ;  /* 0x0000001096967825 */ /* 0x000fc800078e0036 */
[----:B------:R-:W-:Y:S01]  /*34b0*/  FFMA.FTZ R59, R70, UR8, R39 ;  /* 0x00000008463b7c23 */ /* 0x000fe20008010027 */
[----:B-1----:R-:W-:Y:S01]  /*34c0*/  FMUL.FTZ R60, R52, UR7 ;  /* 0x00000007343c7c20 */ /* 0x002fe20008410000 */
[----:B------:R-:W-:Y:S01]  /*34d0*/  FMUL.FTZ R61, R53, UR7 ;  /* 0x00000007353d7c20 */ /* 0x000fe20008410000 */
[----:B------:R-:W-:-:S04]  /*34e0*/  IMAD.WIDE.U32 R148, R148, 0x10, R54 ;  /* 0x0000001094947825 */ /* 0x000fc800078e0036 */
[----:B------:R-:W-:Y:S01]  /*34f0*/  FMUL.FTZ R64, R56, UR7 ;  /* 0x0000000738407c20 */ /* 0x000fe20008410000 */
[----:B------:R-:W-:Y:S01]  /*3500*/  FMUL.FTZ R67, R59, UR7 ;  /* 0x000000073b437c20 */ /* 0x000fe20008410000 */
[----:B------:R-:W-:Y:S01]  /*3510*/  FFMA.FTZ R25, R76, UR8, R41 ;  /* 0x000000084c197c23 */ /* 0x000fe20008010029 */
[----:B------:R-:W-:-:S04]  /*3520*/  IMAD.WIDE.U32 R94, R147, 0x10, R54 ;  /* 0x00000010935e7825 */ /* 0x000fc800078e0036 */
        /* <DEDUP_REMOVED lines=8> */
[----:B------:R-:W-:Y:S01]  /*35b0*/  FFMA.FTZ R26, R77, UR8, R42 ;  /* 0x000000084d1a7c23 */ /* 0x000fe2000801002a */
[----:B------:R-:W-:Y:S01]  /*35c0*/  FFMA.FTZ R27, R78, UR8, R43 ;  /* 0x000000084e1b7c23 */ /* 0x000fe2000801002b */
[----:B------:R0:W-:Y:S01]  /*35d0*/  STG.E.128 desc[UR16][R160.64], R52 ;  /* 0x00000034a0007986 */ /* 0x0001e2000c101d10 */
[----:B------:R-:W-:Y:S01]  /*35e0*/  FFMA.FTZ R72, R159, UR8, R44 ;  /* 0x000000089f487c23 */ /* 0x000fe2000801002c */
[----:B------:R-:W-:Y:S01]  /*35f0*/  FFMA.FTZ R73, R88, UR8, R45 ;  /* 0x0000000858497c23 */ /* 0x000fe2000801002d */
[----:B------:R-:W-:Y:S01]  /*3600*/  FFMA.FTZ R68, R79, UR8, R48 ;  /* 0x000000084f447c23 */ /* 0x000fe20008010030 */
[----:B------:R-:W-:Y:S01]  /*3610*/  STG.E.128 desc[UR16][R152.64], R60 ;  /* 0x0000003c98007986 */ /* 0x000fe2000c101d10 */
[----:B------:R-:W-:Y:S01]  /*3620*/  FFMA.FTZ R69, R84, UR8, R49 ;  /* 0x0000000854457c23 */ /* 0x000fe20008010031 */
[----:B------:R-:W-:Y:S01]  /*3630*/  FFMA.FTZ R70, R91, UR8, R50 ;  /* 0x000000085b467c23 */ /* 0x000fe20008010032 */
[----:B------:R-:W-:Y:S01]  /*3640*/  FFMA.FTZ R71, R162, UR8, R51 ;  /* 0x00000008a2477c23 */ /* 0x000fe20008010033 */
        /* <DEDUP_REMOVED lines=19> */
[----:B------:R1:W-:Y:S02]  /*3780*/  STG.E.128 desc[UR16][R94.64], R56 ;  /* 0x000000385e007986 */ /* 0x0003e4000c101d10 */
.L_x_8512:
        /* <DEDUP_REMOVED lines=8> */
[----:B0-2---:R-:W-:Y:S02]  /*3810*/  MOV R60, R21 ;  /* 0x00000015003c7202 */ /* 0x005fe40000000f00 */
[----:B------:R-:W-:-:S02]  /*3820*/  MOV R61, R16 ;  /* 0x00000010003d7202 */ /* 0x000fc40000000f00 */
[----:B------:R-:W-:Y:S02]  /*3830*/  MOV R62, R19 ;  /* 0x00000013003e7202 */ /* 0x000fe40000000f00 */
[----:B-1-3--:R-:W-:Y:S02]  /*3840*/  MOV R56, R17 ;  /* 0x0000001100387202 */ /* 0x00afe40000000f00 */
        /* <DEDUP_REMOVED lines=40> */
.L_x_8507:
[----:B------:R-:W1:Y:S01]  /*3ad0*/  S2R R7, SR_TID.X ;  /* 0x0000000000077919 */ /* 0x000e620000002100 */
[----:B------:R-:W2:Y:S08]  /*3ae0*/  LDC R0, c[0x0][0x388] ;  /* 0x0000e200ff007b82 */ /* 0x000eb00000000800 */
[----:B------:R-:W3:Y:S08]  /*3af0*/  LDC.64 R2, c[0x0][0x440] ;  /* 0x00011000ff027b82 */ /* 0x000ef00000000a00 */
[----:B------:R-:W4:Y:S01]  /*3b00*/  LDC.64 R4, c[0x0][0x448] ;  /* 0x00011200ff047b82 */ /* 0x000f220000000a00 */
[----:B--2---:R-:W-:-:S05]  /*3b10*/  IMAD R0, R0, UR9, RZ ;  /* 0x0000000900007c24 */ /* 0x004fca000f8e02ff */
[----:B-1----:R-:W-:-:S05]  /*3b20*/  LEA.HI R7, R0, R7, RZ, 0x1e ;  /* 0x0000000700077211 */ /* 0x002fca00078ff0ff */
[----:B---3--:R-:W-:-:S04]  /*3b30*/  IMAD.WIDE.U32 R2, R7, 0x10, R2 ;  /* 0x0000001007027825 */ /* 0x008fc800078e0002 */
[----:B----4-:R-:W-:Y:S01]  /*3b40*/  IMAD.WIDE.U32 R4, R7, 0x10, R4 ;  /* 0x0000001007047825 */ /* 0x010fe200078e0004 */
[----:B0-----:R-:W-:Y:S04]  /*3b50*/  STG.E.128 desc[UR16][R2.64], R32 ;  /* 0x0000002002007986 */ /* 0x001fe8000c101d10 */
        /* <DEDUP_REMOVED lines=12> */
.L_x_8515:
        /* <DEDUP_REMOVED lines=14> */
.L_x_10815:


//--------------------- .text._ZN10layer_norm13ln_bwd_kernelINS_13Kernel_traitsI6__halfffffjLj3072ELj1ELj1ELj4ELj16ENS_18Kernel_traits_baseILj3072ES2_ffffjLj128EEEEELb0ELb0ELb1ELb0EEEvNS_9BwdParamsE --------------------------
	.section	.text._ZN10layer_norm13ln_bwd_kernelINS_13Kernel_traitsI6__halfffffjLj3072ELj1ELj1ELj4ELj16ENS_18Kernel_traits_baseILj3072ES2_ffffjLj128EEEEELb0ELb0ELb1ELb0EEEvNS_9BwdParamsE,"ax",@progbits
	.align	128
        .global         _ZN10layer_norm13ln_bwd_kernelINS_13Kernel_traitsI6__halfffffjLj3072ELj1ELj1ELj4ELj16ENS_18Kernel_traits_baseILj3072ES2_ffffjLj128EEEEELb0ELb0ELb1ELb0EEEvNS_9BwdParamsE
        .type           _ZN10layer_norm13ln_bwd_kernelINS_13Kernel_traitsI6__halfffffjLj3072ELj1ELj1ELj4ELj16ENS_18Kernel_traits_baseILj3072ES2_ffffjLj128EEEEELb0ELb0ELb1ELb0EEEvNS_9BwdParamsE,@function
        .size           _ZN10layer_norm13ln_bwd_kernelINS_13Kernel_traitsI6__halfffffjLj3072ELj1ELj1ELj4ELj16ENS_18Kernel_traits_baseILj3072ES2_ffffjLj128EEEEELb0ELb0ELb1ELb0EEEvNS_9BwdParamsE,(.L_x_10816 - _ZN10layer_norm13ln_bwd_kernelINS_13Kernel_traitsI6__halfffffjLj3072ELj1ELj1ELj4ELj16ENS_18Kernel_traits_baseILj3072ES2_ffffjLj128EEEEELb0ELb0ELb1ELb0EEEvNS_9BwdParamsE)
        .other          _ZN10layer_norm13ln_bwd_kernelINS_13Kernel_traitsI6__halfffffjLj3072ELj1ELj1ELj4ELj16ENS_18Kernel_traits_baseILj3072ES2_ffffjLj128EEEEELb0ELb0ELb1ELb0EEEvNS_9BwdParamsE,@"STO_CUDA_ENTRY STV_DEFAULT"
_ZN10layer_norm13ln_bwd_kernelINS_13Kernel_traitsI6__halfffffjLj3072ELj1ELj1ELj4ELj16ENS_18Kernel_traits_baseILj3072ES2_ffffjLj128EEEEELb0ELb0ELb1ELb0EEEvNS_9BwdParamsE:
.text._ZN10layer_norm13ln_bwd_kernelINS_13Kernel_traitsI6__halfffffjLj3072ELj1ELj1ELj4ELj16ENS_18Kernel_traits_baseILj3072ES2_ffffjLj128EEEEELb0ELb0ELb1ELb0EEEvNS_9BwdParamsE:
        /* <DEDUP_REMOVED lines=17> */
[----:B------:R-:W-:Y:S02]  /*0110*/  ISETP.GE.U32.AND P4, PT, R0, 0x300, PT ;  /* 0x000003000000780c */ /* 0x000fe40003f86070 */
[----:B------:R-:W-:-:S02]  /*0120*/  CS2R R34, SRZ ;  /* 0x0000000000227805 */ /* 0x000fc4000001ff00 */
[----:B------:R-:W-:Y:S01]  /*0130*/  P2R R104, PR, RZ, 0x20 ;  /* 0x00000020ff687803 */ /* 0x000fe20000000000 */
[----:B------:R-:W1:Y:S01]  /*0140*/  @P5 LDC.64 R4, c[0x0][0x3d0] ;  /* 0x0000f400ff045b82 */ /* 0x000e620000000a00 */
[----:B------:R-:W-:-:S07]  /*0150*/  P2R R107, PR, RZ, 0x10 ;  /* 0x00000010ff6b7803 */ /* 0x000fce0000000000 */
[----:B------:R-:W3:Y:S08]  /*0160*/  @P0 LDC.64 R16, c[0x0][0x3d0] ;  /* 0x0000f400ff100b82 */ /* 0x000ef00000000a00 */
[----:B------:R-:W4:Y:S08]  /*0170*/  @P1 LDC.64 R20, c[0x0][0x3d0] ;  /* 0x0000f400ff141b82 */ /* 0x000f300000000a00 */
[----:B------:R-:W4:Y:S01]  /*0180*/  @P2 LDC.64 R22, c[0x0][0x3d0] ;  /* 0x0000f400ff162b82 */ /* 0x000f220000000a00 */
[C---:B-1----:R-:W-:Y:S01]  /*0190*/  @P5 IMAD.WIDE.U32 R4, R3.reuse, 0x8, R4 ;  /* 0x0000000803045825 */ /* 0x042fe200078e0004 */
[----:B------:R-:W-:-:S04]  /*01a0*/  @P5 LOP3.LUT R3, R3, 0x80, RZ, 0xfc, !PT ;  /* 0x0000008003035812 */ /* 0x000fc800078efcff */
[----:B--2---:R-:W5:Y:S02]  /*01b0*/  @P5 LDG.E.64 R6, desc[UR10][R4.64] ;  /* 0x0000000a04065981 */ /* 0x004f64000c1e1b00 */
[----:B------:R-:W1:Y:S01]  /*01c0*/  @P3 LDC.64 R30, c[0x0][0x3d0] ;  /* 0x0000f400ff1e3b82 */ /* 0x000e620000000a00 */
[C---:B---3--:R-:W-:Y:S01]  /*01d0*/  @P0 IMAD.WIDE.U32 R24, R3.reuse, 0x8, R16 ;  /* 0x0000000803180825 */ /* 0x048fe200078e0010 */
[----:B------:R-:W-:Y:S01]  /*01e0*/  @P0 IADD3 R3, PT, PT, R3, 0x80, RZ ;  /* 0x0000008003030810 */ /* 0x000fe20007ffe0ff */
[----:B0-----:R-:W-:Y:S01]  /*01f0*/  UISETP.GE.AND UP0, UPT, UR9, UR4, UPT ;  /* 0x000000040900728c */ /* 0x001fe2000bf06270 */
[----:B------:R-:W-:Y:S02]  /*0200*/  CS2R R36, SRZ ;  /* 0x0000000000247805 */ /* 0x000fe4000001ff00 */
[----:B------:R-:W-:Y:S01]  /*0210*/  CS2R R38, SRZ ;  /* 0x0000000000267805 */ /* 0x000fe2000001ff00 */
[----:B------:R0:W5:Y:S01]  /*0220*/  @P0 LDG.E.64 R8, desc[UR10][R24.64] ;  /* 0x0000000a18080981 */ /* 0x000162000c1e1b00 */
[----:B------:R-:W2:Y:S01]  /*0230*/  @P4 LDC.64 R32, c[0x0][0x3d0] ;  /* 0x0000f400ff204b82 */ /* 0x000ea20000000a00 */
[C---:B----4-:R-:W-:Y:S01]  /*0240*/  @P1 IMAD.WIDE.U32 R26, R3.reuse, 0x8, R20 ;  /* 0x00000008031a1825 */ /* 0x050fe200078e0014 */
[----:B------:R-:W-:-:S02]  /*0250*/  @P1 IADD3 R3, PT, PT, R3, 0x80, RZ ;  /* 0x0000008003031810 */ /* 0x000fc40007ffe0ff */
[----:B------:R-:W-:Y:S02]  /*0260*/  CS2R R20, SRZ ;  /* 0x0000000000147805 */ /* 0x000fe4000001ff00 */
[----:B------:R-:W-:Y:S02]  /*0270*/  CS2R R40, SRZ ;  /* 0x0000000000287805 */ /* 0x000fe4000001ff00 */
[----:B------:R-:W-:Y:S01]  /*0280*/  CS2R R42, SRZ ;  /* 0x00000000002a7805 */ /* 0x000fe2000001ff00 */
[----:B------:R3:W5:Y:S01]  /*0290*/  @P1 LDG.E.64 R10, desc[UR10][R26.64] ;  /* 0x0000000a1a0a1981 */ /* 0x000762000c1e1b00 */
[C---:B------:R-:W-:Y:S01]  /*02a0*/  @P2 IMAD.WIDE.U32 R28, R3.reuse, 0x8, R22 ;  /* 0x00000008031c2825 */ /* 0x040fe200078e0016 */
[----:B------:R-:W-:Y:S02]  /*02b0*/  @P2 IADD3 R3, PT, PT, R3, 0x80, RZ ;  /* 0x0000008003032810 */ /* 0x000fe40007ffe0ff */
[----:B------:R-:W-:Y:S02]  /*02c0*/  CS2R R22, SRZ ;  /* 0x0000000000167805 */ /* 0x000fe4000001ff00 */
[----:B0-----:R-:W-:-:S02]  /*02d0*/  CS2R R24, SRZ ;  /* 0x0000000000187805 */ /* 0x001fc4000001ff00 */
[----:B------:R-:W-:Y:S01]  /*02e0*/  CS2R R44, SRZ ;  /* 0x00000000002c7805 */ /* 0x000fe2000001ff00 */
[----:B------:R0:W5:Y:S01]  /*02f0*/  @P2 LDG.E.64 R12, desc[UR10][R28.64] ;  /* 0x0000000a1c0c2981 */ /* 0x000162000c1e1b00 */
[C---:B-1----:R-:W-:Y:S01]  /*0300*/  @P3 IMAD.WIDE.U32 R30, R3.reuse, 0x8, R30 ;  /* 0x00000008031e3825 */ /* 0x042fe200078e001e */
[----:B------:R-:W-:Y:S02]  /*0310*/  @P3 IADD3 R3, PT, PT, R3, 0x80, RZ ;  /* 0x0000008003033810 */ /* 0x000fe40007ffe0ff */
[----:B---3--:R-:W-:Y:S02]  /*0320*/  CS2R R26, SRZ ;  /* 0x00000000001a7805 */ /* 0x008fe4000001ff00 */
[----:B------:R-:W-:Y:S02]  /*0330*/  CS2R R46, SRZ ;  /* 0x00000000002e7805 */ /* 0x000fe4000001ff00 */
[----:B------:R-:W-:Y:S01]  /*0340*/  CS2R R48, SRZ ;  /* 0x0000000000307805 */ /* 0x000fe2000001ff00 */
[----:B------:R1:W5:Y:S01]  /*0350*/  @P3 LDG.E.64 R14, desc[UR10][R30.64] ;  /* 0x0000000a1e0e3981 */ /* 0x000362000c1e1b00 */
[----:B--2---:R-:W-:-:S05]  /*0360*/  @P4 IMAD.WIDE.U32 R16, R3, 0x8, R32 ;  /* 0x0000000803104825 */ /* 0x004fca00078e0020 */
[----:B------:R2:W5:Y:S01]  /*0370*/  @P4 LDG.E.64 R18, desc[UR10][R16.64] ;  /* 0x0000000a10124981 */ /* 0x000562000c1e1b00 */
[----:B0-----:R-:W-:Y:S02]  /*0380*/  CS2R R28, SRZ ;  /* 0x00000000001c7805 */ /* 0x001fe4000001ff00 */
[----:B-1----:R-:W-:Y:S02]  /*0390*/  CS2R R30, SRZ ;  /* 0x00000000001e7805 */ /* 0x002fe4000001ff00 */
        /* <DEDUP_REMOVED lines=10> */
[----:B--2---:R-:W-:Y:S06]  /*0440*/  BRA.U UP0, `(.L_x_8516) ;  /* 0x0000005900547547 */ /* 0x004fec000b800000 */
        /* <DEDUP_REMOVED lines=16> */
[----:B------:R-:W-:Y:S02]  /*0550*/  MOV R150, R10 ;  /* 0x0000000a00967202 */ /* 0x000fe40000000f00 */
[----:B------:R-:W-:-:S02]  /*0560*/  CS2R R36, SRZ ;  /* 0x0000000000247805 */ /* 0x000fc4000001ff00 */
[--C-:B------:R-:W-:Y:S02]  /*0570*/  SHF.R.U64 R6, R10, 0x10, R11.reuse ;  /* 0x000000100a067819 */ /* 0x100fe4000000120b */
[----:B------:R-:W-:Y:S02]  /*0580*/  CS2R R38, SRZ ;  /* 0x0000000000267805 */ /* 0x000fe4000001ff00 */
[----:B------:R-:W-:Y:S02]  /*0590*/  MOV R152, R11 ;  /* 0x0000000b00987202 */ /* 0x000fe40000000f00 */
[----:B------:R-:W-:Y:S02]  /*05a0*/  CS2R R40, SRZ ;  /* 0x0000000000287805 */ /* 0x000fe4000001ff00 */
[----:B------:R-:W-:Y:S02]  /*05b0*/  SHF.R.U32.HI R7, RZ, 0x10, R11 ;  /* 0x00000010ff077819 */ /* 0x000fe4000001160b */
[----:B------:R-:W-:-:S02]  /*05c0*/  CS2R R42, SRZ ;  /* 0x00000000002a7805 */ /* 0x000fc4000001ff00 */
[----:B------:R-:W-:Y:S02]  /*05d0*/  MOV R153, R12 ;  /* 0x0000000c00997202 */ /* 0x000fe40000000f00 */
        /* <DEDUP_REMOVED lines=23> */
[----:B------:R-:W-:Y:S01]  /*0750*/  PRMT R146, R146, 0x5410, R2 ;  /* 0x0000541092927816 */ /* 0x000fe20000000002 */
[----:B------:R-:W-:Y:S01]  /*0760*/  UPLOP3.LUT UP1, UPT, UPT, UPT, UPT, 0x40, 0x4 ;  /* 0x000000000004789c */ /* 0x000fe20003f2e870 */
[----:B------:R-:W-:Y:S01]  /*0770*/  PRMT R147, R147, 0x5410, R3 ;  /* 0x0000541093937816 */ /* 0x000fe20000000003 */
[----:B------:R-:W0:Y:S01]  /*0780*/  LDCU UR28, c[0x0][0x40c] ;  /* 0x00008180ff1c77ac */ /* 0x000e220008000800 */
[----:B------:R-:W-:Y:S02]  /*0790*/  PRMT R148, R148, 0x5410, R4 ;  /* 0x0000541094947816 */ /* 0x000fe40000000004 */
[----:B------:R-:W-:Y:S01]  /*07a0*/  PRMT R149, R149, 0x5410, R5 ;  /* 0x0000541095957816 */ /* 0x000fe20000000005 */
[----:B------:R-:W1:Y:S01]  /*07b0*/  LDCU UR8, c[0x0][0x388] ;  /* 0x00007100ff0877ac */ /* 0x000e620008000800 */
[----:B------:R-:W-:Y:S02]  /*07c0*/  PRMT R150, R150, 0x5410, R6 ;  /* 0x0000541096967816 */ /* 0x000fe40000000006 */
[----:B------:R-:W-:Y:S01]  /*07d0*/  PRMT R152, R152, 0x5410, R7 ;  /* 0x0000541098987816 */ /* 0x000fe20000000007 */
[----:B------:R-:W2:Y:S01]  /*07e0*/  LDCU.U8 UR26, c[0x0][0x410] ;  /* 0x00008200ff1a77ac */ /* 0x000ea20008000000 */
[----:B------:R-:W-:-:S02]  /*07f0*/  PRMT R153, R153, 0x5410, R8 ;  /* 0x0000541099997816 */ /* 0x000fc40000000008 */
[----:B------:R-:W-:Y:S01]  /*0800*/  PRMT R154, R154, 0x5410, R9 ;  /* 0x000054109a9a7816 */ /* 0x000fe20000000009 */
[----:B------:R-:W3:Y:S01]  /*0810*/  LDCU.64 UR16, c[0x0][0x3c8] ;  /* 0x00007900ff1077ac */ /* 0x000ee20008000a00 */
[----:B------:R-:W-:Y:S02]  /*0820*/  PRMT R155, R155, 0x5410, R10 ;  /* 0x000054109b9b7816 */ /* 0x000fe4000000000a */
[----:B------:R-:W-:Y:S01]  /*0830*/  PRMT R156, R156, 0x5410, R11 ;  /* 0x000054109c9c7816 */ /* 0x000fe2000000000b */
[----:B------:R-:W4:Y:S01]  /*0840*/  LDCU.64 UR18, c[0x0][0x3c0] ;  /* 0x00007800ff1277ac */ /* 0x000f220008000a00 */
[----:B------:R-:W-:Y:S02]  /*0850*/  PRMT R157, R157, 0x5410, R12 ;  /* 0x000054109d9d7816 */ /* 0x000fe4000000000c */
[----:B------:R-:W-:Y:S01]  /*0860*/  PRMT R158, R158, 0x5410, R13 ;  /* 0x000054109e9e7816 */ /* 0x000fe2000000000d */
[----:B------:R-:W0:Y:S01]  /*0870*/  LDCU UR27, c[0x0][0x400] ;  /* 0x00008000ff1b77ac */ /* 0x000e220008000800 */
[----:B------:R-:W0:Y:S01]  /*0880*/  LDCU.64 UR20, c[0x0][0x438] ;  /* 0x00008700ff1477ac */ /* 0x000e220008000a00 */
[----:B------:R-:W0:Y:S01]  /*0890*/  LDCU.64 UR4, c[0x0][0x478] ;  /* 0x00008f00ff0477ac */ /* 0x000e220008000a00 */
[----:B------:R-:W0:Y:S01]  /*08a0*/  LDCU.128 UR12, c[0x0][0x3f0] ;  /* 0x00007e00ff0c77ac */ /* 0x000e220008000c00 */
[----:B-1----:R-:W0:Y:S02]  /*08b0*/  LDCU.64 UR22, c[0x0][0x380] ;  /* 0x00007000ff1677ac */ /* 0x002e240008000a00 */
.L_x_8568:
[----:B0-----:R-:W-:Y:S02]  /*08c0*/  UIMAD.WIDE UR6, UR9, 0x4, UR14 ;  /* 0x00000004090678a5 */ /* 0x001fe4000f8e020e */
[----:B------:R-:W-:-:S04]  /*08d0*/  UIMAD.WIDE UR24, UR9, 0x4, UR12 ;  /* 0x00000004091878a5 */ /* 0x000fc8000f8e020c */
[----:B------:R-:W-:Y:S02]  /*08e0*/  MOV R104, UR6 ;  /* 0x0000000600687c02 */ /* 0x000fe40008000f00 */
[----:B------:R-:W-:Y:S01]  /*08f0*/  MOV R105, UR7 ;  /* 0x0000000700697c02 */ /* 0x000fe20008000f00 */
[----:B---3--:R-:W-:-:S04]  /*0900*/  UIMAD.WIDE UR6, UR9, 0x4, UR16 ;  /* 0x00000004090678a5 */ /* 0x008fc8000f8e0210 */
[----:B------:R-:W3:Y:S01]  /*0910*/  LDG.E R104, desc[UR10][R104.64] ;  /* 0x0000000a68687981 */ /* 0x000ee2000c1e1900 */
[----:B-12-4-:R-:W-:Y:S02]  /*0920*/  MOV R100, UR24 ;  /* 0x0000001800647c02 */ /* 0x016fe40008000f00 */
[----:B------:R-:W-:Y:S02]  /*0930*/  MOV R102, UR6 ;  /* 0x0000000600667c02 */ /* 0x000fe40008000f00 */
[----:B------:R-:W-:Y:S02]  /*0940*/  MOV R103, UR7 ;  /* 0x0000000700677c02 */ /* 0x000fe40008000f00 */
[----:B------:R-:W-:-:S03]  /*0950*/  MOV R101, UR25 ;  /* 0x0000001900657c02 */ /* 0x000fc60008000f00 */
[----:B-----5:R-:W5:Y:S04]  /*0960*/  LDG.E R102, desc[UR10][R102.64] ;  /* 0x0000000a66667981 */ /* 0x020f68000c1e1900 */
        /* <DEDUP_REMOVED lines=8> */
[----:B----4-:R-:W-:-:S06]  /*09f0*/  UIMAD.WIDE UR6, UR9, 0x4, UR18 ;  /* 0x00000004090678a5 */ /* 0x010fcc000f8e0212 */
[----:B------:R-:W-:Y:S02]  /*0a00*/  MOV R100, UR6 ;  /* 0x0000000600647c02 */ /* 0x000fe40008000f00 */
[----:B------:R-:W-:-:S05]  /*0a10*/  MOV R101, UR7 ;  /* 0x0000000700657c02 */ /* 0x000fca0008000f00 */
[----:B------:R0:W2:Y:S01]  /*0a20*/  LDG.E R100, desc[UR10][R100.64] ;  /* 0x0000000a64647981 */ /* 0x0000a2000c1e1900 */
[----:B------:R-:W-:Y:S01]  /*0a30*/  UIADD3 UR7, UPT, UPT, UR29, -0x1, URZ ;  /* 0xffffffff1d077890 */ /* 0x000fe2000fffe0ff */
[C---:B------:R-:W-:Y:S01]  /*0a40*/  ISETP.GE.U32.AND P6, PT, R0.reuse, 0x80, PT ;  /* 0x000000800000780c */ /* 0x040fe20003fc6070 */
[----:B------:R-:W-:Y:S01]  /*0a50*/  UIMAD UR6, UR9, UR8, URZ ;  /* 0x00000008090672a4 */ /* 0x000fe2000f8e02ff */
[----:B------:R-:W1:Y:S01]  /*0a60*/  S2R R2, SR_TID.X ;  /* 0x0000000000027919 */ /* 0x000e620000002100 */
[----:B------:R-:W-:Y:S01]  /*0a70*/  ISETP.NE.AND P0, PT, RZ, UR26, PT ;  /* 0x0000001aff007c0c */ /* 0x000fe2000bf05270 */
[----:B------:R-:W-:Y:S01]  /*0a80*/  BSSY.RECONVERGENT B1, `(.L_x_8519) ;  /* 0x0000041000017945 */ /* 0x000fe20003800200 */
[----:B------:R-:W-:Y:S01]  /*0a90*/  MOV R102, UR7 ;  /* 0x0000000700667c02 */ /* 0x000fe20008000f00 */
[----:B------:R-:W-:Y:S01]  /*0aa0*/  USHF.R.S32.HI UR7, URZ, 0x1f, UR6 ;  /* 0x0000001fff077899 */ /* 0x000fe20008011406 */
[----:B------:R-:W-:Y:S02]  /*0ab0*/  ISETP.GE.U32.AND P5, PT, R0, 0x100, PT ;  /* 0x000001000000780c */ /* 0x000fe40003fa6070 */
[----:B------:R-:W-:-:S02]  /*0ac0*/  CS2R R142, SRZ ;  /* 0x00000000008e7805 */ /* 0x000fc4000001ff00 */
[----:B------:R-:W-:Y:S01]  /*0ad0*/  ISETP.GE.U32.AND P1, PT, R0, 0x180, PT ;  /* 0x000001800000780c */ /* 0x000fe20003f26070 */
[----:B------:R-:W-:Y:S01]  /*0ae0*/  ULEA.HI UR7, UR7, UR6, URZ, 0x2 ;  /* 0x0000000607077291 */ /* 0x000fe2000f8f10ff */
[----:B------:R-:W-:Y:S01]  /*0af0*/  IMAD R102, R102, UR8, RZ ;  /* 0x0000000866667c24 */ /* 0x000fe2000f8e02ff */
[C---:B------:R-:W-:Y:S02]  /*0b00*/  ISETP.GE.U32.AND P2, PT, R0.reuse, 0x200, PT ;  /* 0x000002000000780c */ /* 0x040fe40003f46070 */
[----:B------:R-:W-:Y:S02]  /*0b10*/  ISETP.GE.U32.AND P3, PT, R0, 0x280, PT ;  /* 0x000002800000780c */ /* 0x000fe40003f66070 */
[----:B0-----:R-:W-:Y:S02]  /*0b20*/  SHF.R.S32.HI R101, RZ, 0x1f, R102 ;  /* 0x0000001fff657819 */ /* 0x001fe40000011466 */
[----:B------:R-:W-:Y:S02]  /*0b30*/  MOV R139, UR7 ;  /* 0x00000007008b7c02 */ /* 0x000fe40008000f00 */
[----:B------:R-:W-:-:S02]  /*0b40*/  LEA.HI R101, R101, R102, RZ, 0x2 ;  /* 0x0000006665657211 */ /* 0x000fc400078f10ff */
[----:B------:R-:W-:Y:S02]  /*0b50*/  ISETP.GE.U32.AND P4, PT, R0, 0x300, PT ;  /* 0x000003000000780c */ /* 0x000fe40003f86070 */
[-C--:B-1----:R-:W-:Y:S02]  /*0b60*/  LEA.HI.SX32 R139, R139, R2.reuse, 0x1e ;  /* 0x000000028b8b7211 */ /* 0x082fe400078ff2ff */
[----:B------:R-:W-:Y:S02]  /*0b70*/  LEA.HI.SX32 R141, R101, R2, 0x1e ;  /* 0x00000002658d7211 */ /* 0x000fe400078ff2ff */
[----:B------:R-:W-:Y:S02]  /*0b80*/  MOV R140, R139 ;  /* 0x0000008b008c7202 */ /* 0x000fe40000000f00 */
[----:B--2---:R-:W-:-:S04]  /*0b90*/  FSEL R100, R100, RZ, !P0 ;  /* 0x000000ff64647208 */ /* 0x004fc80004000000 */
[----:B------:R-:W-:Y:S01]  /*0ba0*/  R2UR UR6, R100 ;  /* 0x00000000640672ca */ /* 0x000fe200000e0000 */
[----:B------:R-:W-:-:S14]  /*0bb0*/  @!P6 BRA `(.L_x_8520) ;  /* 0x0000000000b4e947 */ /* 0x000fdc0003800000 */
        /* <DEDUP_REMOVED lines=10> */
[----:B------:R-:W-:Y:S02]  /*0c60*/  HADD2.F32 R125, -RZ, R147.H0_H0 ;  /* 0x20000093ff7d7230 */ /* 0x000fe40000004100 */
[----:B--2---:R-:W-:-:S04]  /*0c70*/  @P0 IMAD.WIDE.U32 R142, R140, 0x10, R142 ;  /* 0x000000108c8e0825 */ /* 0x004fc800078e008e */
[----:B------:R-:W-:Y:S01]  /*0c80*/  HADD2.F32 R136, -RZ, R147.H1_H1 ;  /* 0x30000093ff887230 */ /* 0x000fe20000004100 */
[----:B------:R0:W5:Y:S01]  /*0c90*/  @P0 LDG.E.128 R68, desc[UR10][R142.64] ;  /* 0x0000000a8e440981 */ /* 0x000162000c1e1d00 */
[----:B------:R-:W-:Y:S02]  /*0ca0*/  IADD3 R141, PT, PT, R141, 0x80, RZ ;  /* 0x000000808d8d7810 */ /* 0x000fe40007ffe0ff */
[----:B------:R-:W-:Y:S01]  /*0cb0*/  IADD3 R140, PT, PT, R140, 0x80, RZ ;  /* 0x000000808c8c7810 */ /* 0x000fe20007ffe0ff */
        /* <DEDUP_REMOVED lines=14> */
[----:B------:R-:W-:Y:S01]  /*0da0*/  FADD.FTZ R100, RZ, R110 ;  /* 0x0000006eff647221 */ /* 0x000fe20000010000 */
[----:B------:R-:W-:Y:S01]  /*0db0*/  FFMA.FTZ R101, R3, R110, RZ ;  /* 0x0000006e03657223 */ /* 0x000fe200000100ff */
[----:B------:R-:W-:Y:S01]  /*0dc0*/  FMUL.FTZ R125, R102, R125 ;  /* 0x0000007d667d7220 */ /* 0x000fe20000410000 */
[----:B------:R-:W-:Y:S01]  /*0dd0*/  FADD.FTZ R46, R46, R102 ;  /* 0x000000662e2e7221 */ /* 0x000fe20000010000 */
[----:B------:R-:W-:Y:S01]  /*0de0*/  FFMA.FTZ R22, R102, R127, R22 ;  /* 0x0000007f66167223 */ /* 0x000fe20000010016 */
[----:B------:R-:W-:Y:S01]  /*0df0*/  FADD.FTZ R100, R100, R113 ;  /* 0x0000007164647221 */ /* 0x000fe20000010000 */
[----:B------:R-:W-:Y:S01]  /*0e00*/  FFMA.FTZ R102, R114, R113, R101 ;  /* 0x0000007172667223 */ /* 0x000fe20000010065 */
[----:B------:R-:W-:Y:S01]  /*0e10*/  FMUL.FTZ R136, R103, R136 ;  /* 0x0000008867887220 */ /* 0x000fe20000410000 */
[----:B------:R-:W-:Y:S01]  /*0e20*/  FMUL.FTZ R138, R107, UR25 ;  /* 0x000000196b8a7c20 */ /* 0x000fe20008410000 */
[----:B0-----:R-:W-:Y:S01]  /*0e30*/  FADD.FTZ R143, R100, R125 ;  /* 0x0000007d648f7221 */ /* 0x001fe20000010000 */
[----:B------:R-:W-:Y:S01]  /*0e40*/  FFMA.FTZ R101, R127, R125, R102 ;  /* 0x0000007d7f657223 */ /* 0x000fe20000010066 */
[----:B------:R-:W-:Y:S01]  /*0e50*/  FADD.FTZ R47, R47, R103 ;  /* 0x000000672f2f7221 */ /* 0x000fe20000010000 */
[----:B------:R-:W-:Y:S01]  /*0e60*/  FFMA.FTZ R23, R103, R138, R23 ;  /* 0x0000008a67177223 */ /* 0x000fe20000010017 */
[----:B------:R-:W-:Y:S01]  /*0e70*/  FADD.FTZ R143, R143, R136 ;  /* 0x000000888f8f7221 */ /* 0x000fe20000010000 */
[----:B------:R-:W-:-:S07]  /*0e80*/  FFMA.FTZ R142, R138, R136, R101 ;  /* 0x000000888a8e7223 */ /* 0x000fce0000010065 */
.L_x_8520:
[----:B------:R-:W-:Y:S05]  /*0e90*/  BSYNC.RECONVERGENT B1 ;  /* 0x0000000000017941 */ /* 0x000fea0003800200 */
.L_x_8519:
        /* <DEDUP_REMOVED lines=14> */
[----:B------:R-:W-:Y:S02]  /*0f80*/  IADD3 R141, PT, PT, R141, 0x80, RZ ;  /* 0x000000808d8d7810 */ /* 0x000fe40007ffe0ff */
[----:B------:R-:W-:Y:S01]  /*0f90*/  IADD3 R140, PT, PT, R140, 0x80, RZ ;  /* 0x000000808c8c7810 */ /* 0x000fe20007ffe0ff */
[----:B---3--:R-:W-:Y:S01]  /*0fa0*/  FADD.FTZ R109, R100, -UR6 ;  /* 0x80000006646d7e21 */ /* 0x008fe20008010000 */
[----:B------:R-:W-:Y:S01]  /*0fb0*/  FADD.FTZ R112, R101, -UR6 ;  /* 0x8000000665707e21 */ /* 0x000fe20008010000 */
[----:B------:R-:W-:Y:S02]  /*0fc0*/  HADD2.F32 R100, -RZ, R148.H1_H1 ;  /* 0x30000094ff647230 */ /* 0x000fe40000004100 */
[----:B------:R-:W-:Y:S01]  /*0fd0*/  FADD.FTZ R102, R102, -UR6 ;  /* 0x8000000666667e21 */ /* 0x000fe20008010000 */
[----:B------:R-:W-:-:S02]  /*0fe0*/  HADD2.F32 R101, -RZ, R149.H0_H0 ;  /* 0x20000095ff657230 */ /* 0x000fc40000004100 */
[----:B------:R-:W-:Y:S01]  /*0ff0*/  FMUL.FTZ R109, R109, UR25 ;  /* 0x000000196d6d7c20 */ /* 0x000fe20008410000 */
[----:B------:R-:W-:Y:S01]  /*1000*/  FADD.FTZ R103, R103, -UR6 ;  /* 0x8000000667677e21 */ /* 0x000fe20008010000 */
[----:B------:R-:W-:Y:S01]  /*1010*/  FMUL.FTZ R112, R112, UR25 ;  /* 0x0000001970707c20 */ /* 0x000fe20008410000 */
[----:B----4-:R-:W-:Y:S01]  /*1020*/  FMUL.FTZ R19, R104, R19 ;  /* 0x0000001368137220 */ /* 0x010fe20000410000 */
[----:B------:R-:W-:Y:S01]  /*1030*/  FMUL.FTZ R111, R105, R100 ;  /* 0x00000064696f7220 */ /* 0x000fe20000410000 */
[----:B------:R-:W-:Y:S01]  /*1040*/  FMUL.FTZ R124, R106, R101 ;  /* 0x000000656a7c7220 */ /* 0x000fe20000410000 */
[----:B------:R-:W-:Y:S01]  /*1050*/  FMUL.FTZ R115, R102, UR25 ;  /* 0x0000001966737c20 */ /* 0x000fe20008410000 */
[----:B------:R-:W-:Y:S01]  /*1060*/  FADD.FTZ R100, R143, R19 ;  /* 0x000000138f647221 */ /* 0x000fe20000010000 */
[----:B------:R-:W-:Y:S01]  /*1070*/  FFMA.FTZ R101, R109, R19, R142 ;  /* 0x000000136d657223 */ /* 0x000fe2000001008e */
[----:B------:R-:W-:Y:S02]  /*1080*/  HADD2.F32 R102, -RZ, R149.H1_H1 ;  /* 0x30000095ff667230 */ /* 0x000fe40000004100 */
[----:B------:R-:W-:Y:S01]  /*1090*/  FMUL.FTZ R132, R103, UR25 ;  /* 0x0000001967847c20 */ /* 0x000fe20008410000 */
[----:B------:R-:W-:Y:S01]  /*10a0*/  FADD.FTZ R103, R100, R111 ;  /* 0x0000006f64677221 */ /* 0x000fe20000010000 */
[----:B------:R-:W-:Y:S01]  /*10b0*/  FFMA.FTZ R100, R112, R111, R101 ;  /* 0x0000006f70647223 */ /* 0x000fe20000010065 */
        /* <DEDUP_REMOVED lines=12> */
[----:B0-----:R-:W-:-:S07]  /*1180*/  FFMA.FTZ R142, R132, R137, R101 ;  /* 0x00000089848e7223 */ /* 0x001fce0000010065 */
.L_x_8522:
[----:B------:R-:W-:Y:S05]  /*1190*/  BSYNC.RECONVERGENT B1 ;  /* 0x0000000000017941 */ /* 0x000fea0003800200 */
.L_x_8521:
        /* <DEDUP_REMOVED lines=23> */
[----:B0-----:R-:W-:Y:S01]  /*1310*/  FMUL.FTZ R117, R106, UR25 ;  /* 0x000000196a757c20 */ /* 0x001fe20008410000 */
        /* <DEDUP_REMOVED lines=22> */
[----:B------:R-:W-:-:S07]  /*1480*/  FFMA.FTZ R142, R130, R135, R101 ;  /* 0x00000087828e7223 */ /* 0x000fce0000010065 */
.L_x_8524:
[----:B------:R-:W-:Y:S05]  /*1490*/  BSYNC.RECONVERGENT B1 ;  /* 0x0000000000017941 */ /* 0x000fea0003800200 */
.L_x_8523:
        /* <DEDUP_REMOVED lines=47> */
.L_x_8526:
[----:B------:R-:W-:Y:S05]  /*1790*/  BSYNC.RECONVERGENT B1 ;  /* 0x0000000000017941 */ /* 0x000fea0003800200 */
.L_x_8525:
        /* <DEDUP_REMOVED lines=47> */
.L_x_8528:
[----:B------:R-:W-:Y:S05]  /*1a90*/  BSYNC.RECONVERGENT B1 ;  /* 0x0000000000017941 */ /* 0x000fea0003800200 */
.L_x_8527:
[----:B------:R-:W-:Y:S05]  /*1aa0*/  @!P4 BRA `(.L_x_8529) ;  /* 0x00000004004cc947 */ /* 0x000fea0003800000 */
[----:B------:R-:W0:Y:S01]  /*1ab0*/  LDC.64 R100, c[0x0][0x3a8] ;  /* 0x0000ea00ff647b82 */ /* 0x000e220000000a00 */
[----:B------:R-:W-:-:S04]  /*1ac0*/  ISETP.NE.U32.AND P0, PT, RZ, UR20, PT ;  /* 0x00000014ff007c0c */ /* 0x000fc8000bf05070 */
[----:B------:R-:W-:-:S03]  /*1ad0*/  ISETP.NE.AND.EX P0, PT, RZ, UR21, PT, P0 ;  /* 0x00000015ff007c0c */ /* 0x000fc6000bf05300 */
[----:B------:R-:W1:Y:S01]  /*1ae0*/  LDC.64 R4, c[0x0][0x428] ;  /* 0x00010a00ff047b82 */ /* 0x000e620000000a00 */
[----:B0-----:R-:W-:-:S06]  /*1af0*/  IMAD.WIDE.U32 R104, R140, 0x10, R100 ;  /* 0x000000108c687825 */ /* 0x001fcc00078e0064 */
[----:B------:R-:W2:Y:S01]  /*1b00*/  LDG.E.128 R104, desc[UR10][R104.64] ;  /* 0x0000000a68687981 */ /* 0x000ea2000c1e1d00 */
[----:B-1----:R-:W-:Y:S02]  /*1b10*/  IMAD.WIDE.U32 R100, R141, 0x10, R4 ;  /* 0x000000108d647825 */ /* 0x002fe400078e0004 */
[----:B------:R-:W0:Y:S04]  /*1b20*/  @P0 LDC.64 R4, c[0x0][0x438] ;  /* 0x00010e00ff040b82 */ /* 0x000e280000000a00 */
[----:B------:R-:W3:Y:S01]  /*1b30*/  LDG.E.128 R100, desc[UR10][R100.64] ;  /* 0x0000000a64647981 */ /* 0x000ee2000c1e1d00 */
[--C-:B------:R-:W-:Y:S02]  /*1b40*/  HADD2.F32 R129, -RZ, R157.reuse.H0_H0 ;  /* 0x2000009dff817230 */ /* 0x100fe40000004100 */
[----:B------:R-:W-:-:S02]  /*1b50*/  HADD2.F32 R12, -RZ, R157.H1_H1 ;  /* 0x3000009dff0c7230 */ /* 0x000fc40000004100 */
[----:B0-----:R-:W-:-:S05]  /*1b60*/  @P0 IMAD.WIDE.U32 R122, R140, 0x10, R4 ;  /* 0x000000108c7a0825 */ /* 0x001fca00078e0004 */
[----:B------:R0:W5:Y:S01]  /*1b70*/  @P0 LDG.E.128 R88, desc[UR10][R122.64] ;  /* 0x0000000a7a580981 */ /* 0x000162000c1e1d00 */
[----:B--2---:R-:W-:Y:S01]  /*1b80*/  FADD.FTZ R14, R105, -UR6 ;  /* 0x80000006690e7e21 */ /* 0x004fe20008010000 */
[----:B------:R-:W-:Y:S01]  /*1b90*/  FADD.FTZ R5, R104, -UR6 ;  /* 0x8000000668057e21 */ /* 0x000fe20008010000 */
[----:B------:R-:W-:Y:S01]  /*1ba0*/  FADD.FTZ R106, R106, -UR6 ;  /* 0x800000066a6a7e21 */ /* 0x000fe20008010000 */
[--C-:B------:R-:W-:Y:S02]  /*1bb0*/  HADD2.F32 R105, -RZ, R158.reuse.H0_H0 ;  /* 0x2000009eff697230 */ /* 0x100fe40000004100 */
[----:B------:R-:W-:Y:S01]  /*1bc0*/  FMUL.FTZ R14, R14, UR25 ;  /* 0x000000190e0e7c20 */ /* 0x000fe20008410000 */
[----:B------:R-:W-:Y:S01]  /*1bd0*/  FMUL.FTZ R5, R5, UR25 ;  /* 0x0000001905057c20 */ /* 0x000fe20008410000 */
[----:B------:R-:W-:Y:S02]  /*1be0*/  HADD2.F32 R104, -RZ, R158.H1_H1 ;  /* 0x3000009eff687230 */ /* 0x000fe40000004100 */
[----:B0-----:R-:W-:Y:S01]  /*1bf0*/  FMUL.FTZ R123, R106, UR25 ;  /* 0x000000196a7b7c20 */ /* 0x001fe20008410000 */
[----:B---3--:R-:W-:Y:S01]  /*1c00*/  FMUL.FTZ R4, R100, R129 ;  /* 0x0000008164047220 */ /* 0x008fe20000410000 */
[----:B------:R-:W-:Y:S01]  /*1c10*/  FMUL.FTZ R12, R101, R12 ;  /* 0x0000000c650c7220 */ /* 0x000fe20000410000 */
[----:B------:R-:W-:Y:S01]  /*1c20*/  FADD.FTZ R65, R65, R101 ;  /* 0x0000006541417221 */ /* 0x000fe20000010000 */
[----:B------:R-:W-:Y:S01]  /*1c30*/  FFMA.FTZ R41, R101, R14, R41 ;  /* 0x0000000e65297223 */ /* 0x000fe20000010029 */
[----:B------:R-:W-:Y:S01]  /*1c40*/  FADD.FTZ R143, R143, R4 ;  /* 0x000000048f8f7221 */ /* 0x000fe20000010000 */
[----:B------:R-:W-:Y:S01]  /*1c50*/  FFMA.FTZ R101, R5, R4, R142 ;  /* 0x0000000405657223 */ /* 0x000fe2000001008e */
[----:B------:R-:W-:Y:S01]  /*1c60*/  FADD.FTZ R64, R64, R100 ;  /* 0x0000006440407221 */ /* 0x000fe20000010000 */
[----:B------:R-:W-:Y:S01]  /*1c70*/  FFMA.FTZ R40, R100, R5, R40 ;  /* 0x0000000564287223 */ /* 0x000fe20000010028 */
[----:B------:R-:W-:Y:S01]  /*1c80*/  FADD.FTZ R107, R107, -UR6 ;  /* 0x800000066b6b7e21 */ /* 0x000fe20008010000 */
        /* <DEDUP_REMOVED lines=13> */
[----:B------:R-:W-:Y:S06]  /*1d60*/  BRA `(.L_x_8529) ;  /* 0x00000000009c7947 */ /* 0x000fec0003800000 */
.L_x_8518:
[----:B------:R-:W0:Y:S01]  /*1d70*/  S2R R2, SR_TID.X ;  /* 0x0000000000027919 */ /* 0x000e220000002100 */
[----:B------:R-:W-:Y:S02]  /*1d80*/  UIMAD UR6, UR9, UR8, URZ ;  /* 0x00000008090672a4 */ /* 0x000fe4000f8e02ff */
        /* <DEDUP_REMOVED lines=12> */
[----:B------:R-:W1:Y:S01]  /*1e50*/  @P1 LDC.64 R102, c[0x0][0x438] ;  /* 0x00010e00ff661b82 */ /* 0x000e620000000a00 */
[----:B------:R-:W-:-:S07]  /*1e60*/  ISETP.GE.U32.AND P3, PT, R0, 0x200, PT ;  /* 0x000002000000780c */ /* 0x000fce0003f66070 */
[----:B------:R-:W2:Y:S01]  /*1e70*/  @P2 LDC.64 R100, c[0x0][0x438] ;  /* 0x00010e00ff642b82 */ /* 0x000ea20000000a00 */
[C---:B0-----:R-:W-:Y:S01]  /*1e80*/  @P0 IMAD.WIDE.U32 R106, R151.reuse, 0x10, R104 ;  /* 0x00000010976a0825 */ /* 0x041fe200078e0068 */
[----:B------:R-:W-:-:S06]  /*1e90*/  @P0 IADD3 R151, PT, PT, R151, 0x80, RZ ;  /* 0x0000008097970810 */ /* 0x000fcc0007ffe0ff */
[----:B------:R-:W0:Y:S01]  /*1ea0*/  @P3 LDC.64 R104, c[0x0][0x438] ;  /* 0x00010e00ff683b82 */ /* 0x000e220000000a00 */
[----:B------:R3:W5:Y:S01]  /*1eb0*/  @P0 LDG.E.128 R68, desc[UR10][R106.64] ;  /* 0x0000000a6a440981 */ /* 0x000762000c1e1d00 */
[----:B------:R-:W-:Y:S01]  /*1ec0*/  ISETP.GE.U32.AND P0, PT, R0, 0x280, PT ;  /* 0x000002800000780c */ /* 0x000fe20003f06070 */
[C---:B-1----:R-:W-:Y:S01]  /*1ed0*/  @P1 IMAD.WIDE.U32 R144, R151.reuse, 0x10, R102 ;  /* 0x0000001097901825 */ /* 0x042fe200078e0066 */
[----:B------:R-:W-:-:S04]  /*1ee0*/  @P1 IADD3 R151, PT, PT, R151, 0x80, RZ ;  /* 0x0000008097971810 */ /* 0x000fc80007ffe0ff */
[----:B------:R3:W5:Y:S01]  /*1ef0*/  @P1 LDG.E.128 R72, desc[UR10][R144.64] ;  /* 0x0000000a90481981 */ /* 0x000762000c1e1d00 */
[----:B------:R-:W-:Y:S01]  /*1f00*/  ISETP.GE.U32.AND P1, PT, R0, 0x300, PT ;  /* 0x000003000000780c */ /* 0x000fe20003f26070 */
[----:B--2---:R-:W-:-:S05]  /*1f10*/  @P2 IMAD.WIDE.U32 R140, R151, 0x10, R100 ;  /* 0x00000010978c2825 */ /* 0x004fca00078e0064 */
[----:B------:R-:W1:Y:S01]  /*1f20*/  @P0 LDC.64 R102, c[0x0][0x438] ;  /* 0x00010e00ff660b82 */ /* 0x000e620000000a00 */
[----:B------:R-:W-:Y:S01]  /*1f30*/  @P2 IADD3 R151, PT, PT, R151, 0x80, RZ ;  /* 0x0000008097972810 */ /* 0x000fe20007ffe0ff */
[----:B------:R3:W5:Y:S04]  /*1f40*/  @P2 LDG.E.128 R76, desc[UR10][R140.64] ;  /* 0x0000000a8c4c2981 */ /* 0x000768000c1e1d00 */
[C---:B0-----:R-:W-:Y:S02]  /*1f50*/  @P3 IMAD.WIDE.U32 R104, R151.reuse, 0x10, R104 ;  /* 0x0000001097683825 */ /* 0x041fe400078e0068 */
[----:B------:R-:W0:Y:S01]  /*1f60*/  @P1 LDC.64 R100, c[0x0][0x438] ;  /* 0x00010e00ff641b82 */ /* 0x000e220000000a00 */
[----:B------:R-:W-:Y:S02]  /*1f70*/  @P3 IADD3 R151, PT, PT, R151, 0x80, RZ ;  /* 0x0000008097973810 */ /* 0x000fe40007ffe0ff */
[----:B------:R3:W5:Y:S03]  /*1f80*/  @P3 LDG.E.128 R80, desc[UR10][R104.64] ;  /* 0x0000000a68503981 */ /* 0x000766000c1e1d00 */
[C---:B-1----:R-:W-:Y:S01]  /*1f90*/  @P0 IMAD.WIDE.U32 R102, R151.reuse, 0x10, R102 ;  /* 0x0000001097660825 */ /* 0x042fe200078e0066 */
[----:B------:R-:W-:-:S04]  /*1fa0*/  @P0 IADD3 R151, PT, PT, R151, 0x80, RZ ;  /* 0x0000008097970810 */ /* 0x000fc80007ffe0ff */
[----:B------:R3:W5:Y:S01]  /*1fb0*/  @P0 LDG.E.128 R84, desc[UR10][R102.64] ;  /* 0x0000000a66540981 */ /* 0x000762000c1e1d00 */
[----:B0-----:R-:W-:-:S05]  /*1fc0*/  @P1 IMAD.WIDE.U32 R100, R151, 0x10, R100 ;  /* 0x0000001097641825 */ /* 0x001fca00078e0064 */
[----:B------:R3:W5:Y:S02]  /*1fd0*/  @P1 LDG.E.128 R88, desc[UR10][R100.64] ;  /* 0x0000000a64581981 */ /* 0x000764000c1e1d00 */
.L_x_8529:
[----:B----4-:R-:W-:Y:S05]  /*1fe0*/  BSYNC.RECONVERGENT B0 ;  /* 0x0000000000007941 */ /* 0x010fea0003800200 */
.L_x_8517:
[----:B---3--:R-:W0:Y:S01]  /*1ff0*/  SHFL.DOWN PT, R100, R143, 0x10, 0x1f ;  /* 0x0a001f008f647f89 */ /* 0x008e2200000e0000 */
        /* <DEDUP_REMOVED lines=30> */
.L_x_8531:
[----:B------:R-:W-:Y:S05]  /*21e0*/  BSYNC.RECONVERGENT B0 ;  /* 0x0000000000007941 */ /* 0x000fea0003800200 */
.L_x_8530:
[----:B------:R-:W1:Y:S08]  /*21f0*/  S2UR UR7, SR_CgaCtaId ;  /* 0x00000000000779c3 */ /* 0x000e700000008800 */
[----:B------:R-:W-:Y:S01]  /*2200*/  BAR.SYNC.DEFER_BLOCKING 0x0 ;  /* 0x0000000000007b1d */ /* 0x000fe20000010000 */
[----:B------:R-:W-:Y:S02]  /*2210*/  MOV R140, UR30 ;  /* 0x0000001e008c7c02 */ /* 0x000fe40008000f00 */
[----:B------:R-:W-:-:S02]  /*2220*/  ISETP.GE.U32.AND P1, PT, R0, 0x80, PT ;  /* 0x000000800000780c */ /* 0x000fc40003f26070 */
[----:B------:R-:W-:Y:S01]  /*2230*/  ISETP.GE.AND P4, PT, R140, 0x1, PT ;  /* 0x000000018c00780c */ /* 0x000fe20003f86270 */
[----:B------:R-:W-:Y:S01]  /*2240*/  UMOV UR6, 0x400 ;  /* 0x0000040000067882 */ /* 0x000fe20000000000 */
[----:B------:R-:W-:Y:S01]  /*2250*/  ISETP.NE.AND P0, PT, RZ, UR26, PT ;  /* 0x0000001aff007c0c */ /* 0x000fe2000bf05270 */
        /* <DEDUP_REMOVED lines=11> */
[----:B------:R-:W-:Y:S01]  /*2310*/  MOV R103, UR30 ;  /* 0x0000001e00677c02 */ /* 0x000fe20008000f00 */
[----:B------:R-:W-:Y:S02]  /*2320*/  FADD.FTZ R101, R102, R101 ;  /* 0x0000006566657221 */ /* 0x000fe40000010000 */
[----:B-1----:R-:W-:Y:S01]  /*2330*/  FADD.FTZ R140, R140, R105 ;  /* 0x000000698c8c7221 */ /* 0x002fe20000010000 */
[----:B------:R-:W-:Y:S01]  /*2340*/  @P4 IADD3 R103, PT, PT, R103, -0x1, RZ ;  /* 0xffffffff67674810 */ /* 0x000fe20007ffe0ff */
[----:B------:R-:W-:Y:S01]  /*2350*/  FADD.FTZ R101, R101, R104 ;  /* 0x0000006865657221 */ /* 0x000fe20000010000 */
[----:B------:R-:W-:Y:S02]  /*2360*/  HFMA2 R105, -RZ, RZ, 0, 0 ;  /* 0x00000000ff697431 */ /* 0x000fe400000001ff */
[----:B------:R-:W-:Y:S01]  /*2370*/  FADD.FTZ R107, R107, R140 ;  /* 0x0000008c6b6b7221 */ /* 0x000fe20000010000 */
[----:B------:R-:W-:Y:S01]  /*2380*/  P2R R104, PR, RZ, 0x2 ;  /* 0x00000002ff687803 */ /* 0x000fe20000000000 */
[----:B------:R-:W-:-:S02]  /*2390*/  @P4 IMAD R100, R103, UR8, RZ ;  /* 0x0000000867644c24 */ /* 0x000fc4000f8e02ff */
[----:B------:R-:W-:Y:S01]  /*23a0*/  FADD.FTZ R106, R106, R101 ;  /* 0x000000656a6a7221 */ /* 0x000fe20000010000 */
[----:B------:R-:W-:Y:S02]  /*23b0*/  FMUL.FTZ R107, R107, UR27 ;  /* 0x0000001b6b6b7c20 */ /* 0x000fe40008410000 */
[----:B------:R-:W-:Y:S01]  /*23c0*/  @P4 SHF.R.S32.HI R103, RZ, 0x1f, R100 ;  /* 0x0000001fff674819 */ /* 0x000fe20000011464 */
[----:B------:R-:W-:Y:S02]  /*23d0*/  FMUL.FTZ R106, R106, UR27 ;  /* 0x0000001b6a6a7c20 */ /* 0x000fe40008410000 */
[----:B------:R-:W-:Y:S02]  /*23e0*/  R2UR UR6, R107 ;  /* 0x000000006b0672ca */ /* 0x000fe400000e0000 */
[----:B------:R-:W-:Y:S02]  /*23f0*/  @P4 LEA.HI R103, R103, R100, RZ, 0x2 ;  /* 0x0000006467674211 */ /* 0x000fe400078f10ff */
[----:B------:R-:W-:-:S02]  /*2400*/  FSEL R106, R106, RZ, !P0 ;  /* 0x000000ff6a6a7208 */ /* 0x000fc40004000000 */
[----:B------:R-:W-:Y:S01]  /*2410*/  @P4 LEA.HI.SX32 R105, R103, R2, 0x1e ;  /* 0x0000000267694211 */ /* 0x000fe200078ff2ff */
[----:B------:R-:W-:Y:S08]  /*2420*/  @!P1 BRA `(.L_x_8533) ;  /* 0x0000000800509947 */ /* 0x000ff00003800000 */
[----:B------:R-:W-:-:S04]  /*2430*/  UISETP.NE.U32.AND UP0, UPT, UR20, URZ, UPT ;  /* 0x000000ff1400728c */ /* 0x000fc8000bf05070 */
[----:B------:R-:W-:-:S09]  /*2440*/  UISETP.NE.AND.EX UP0, UPT, UR21, URZ, UPT, UP0 ;  /* 0x000000ff1500728c */ /* 0x000fd2000bf05300 */
[----:B------:R-:W-:Y:S05]  /*2450*/  BRA.U UP0, `(.L_x_8534) ;  /* 0x0000000100e87547 */ /* 0x000fea000b800000 */
[----:B------:R-:W-:-:S04]  /*2460*/  UISETP.NE.U32.AND UP0, UPT, UR4, URZ, UPT ;  /* 0x000000ff0400728c */ /* 0x000fc8000bf05070 */
[----:B------:R-:W-:-:S09]  /*2470*/  UISETP.NE.AND.EX UP0, UPT, UR5, URZ, UPT, UP0 ;  /* 0x000000ff0500728c */ /* 0x000fd2000bf05300 */
[----:B------:R-:W-:Y:S05]  /*2480*/  BRA.U UP0, `(.L_x_8535) ;  /* 0x00000001006c7547 */ /* 0x000fea000b800000 */
[--C-:B------:R-:W-:Y:S01]  /*2490*/  FFMA.FTZ R101, R3, UR6, R106.reuse ;  /* 0x0000000603657c23 */ /* 0x100fe2000801006a */
[--C-:B------:R-:W-:Y:S01]  /*24a0*/  FFMA.FTZ R100, R114, UR6, R106.reuse ;  /* 0x0000000672647c23 */ /* 0x100fe2000801006a */
[----:B------:R-:W-:Y:S01]  /*24b0*/  FFMA.FTZ R102, R127, UR6, R106 ;  /* 0x000000067f667c23 */ /* 0x000fe2000801006a */
[----:B------:R-:W-:Y:S01]  /*24c0*/  ISETP.LT.AND P1, PT, RZ, UR29, PT ;  /* 0x0000001dff007c0c */ /* 0x000fe2000bf21270 */
[----:B------:R-:W-:Y:S01]  /*24d0*/  FADD.FTZ R101, R110, -R101 ;  /* 0x800000656e657221 */ /* 0x000fe20000010000 */
[----:B------:R-:W-:Y:S01]  /*24e0*/  FADD.FTZ R100, R113, -R100 ;  /* 0x8000006471647221 */ /* 0x000fe20000010000 */
[----:B------:R-:W-:Y:S01]  /*24f0*/  FADD.FTZ R102, R125, -R102 ;  /* 0x800000667d667221 */ /* 0x000fe20000010000 */
[----:B------:R-:W-:Y:S01]  /*2500*/  ISETP.LT.AND P0, PT, RZ, UR30, PT ;  /* 0x0000001eff007c0c */ /* 0x000fe2000bf01270 */
[----:B------:R-:W-:Y:S01]  /*2510*/  FMUL.FTZ R101, R101, UR25 ;  /* 0x0000001965657c20 */ /* 0x000fe20008410000 */
[----:B------:R-:W-:Y:S01]  /*2520*/  FMUL.FTZ R100, R100, UR25 ;  /* 0x0000001964647c20 */ /* 0x000fe20008410000 */
[----:B------:R-:W-:-:S03]  /*2530*/  FMUL.FTZ R102, R102, UR25 ;  /* 0x0000001966667c20 */ /* 0x000fc60008410000 */
[----:B------:R-:W-:Y:S02]  /*2540*/  FSEL R101, R101, RZ, P1 ;  /* 0x000000ff65657208 */ /* 0x000fe40000800000 */
[----:B------:R-:W-:Y:S02]  /*2550*/  FSEL R100, R100, RZ, P1 ;  /* 0x000000ff64647208 */ /* 0x000fe40000800000 */
[----:B------:R-:W-:Y:S01]  /*2560*/  FSEL R102, R102, RZ, P1 ;  /* 0x000000ff66667208 */ /* 0x000fe20000800000 */
[----:B------:R-:W-:Y:S02]  /*2570*/  FMUL.FTZ R101, R101, UR28 ;  /* 0x0000001c65657c20 */ /* 0x000fe40008410000 */
[----:B------:R-:W-:Y:S02]  /*2580*/  FMUL.FTZ R100, R100, UR28 ;  /* 0x0000001c64647c20 */ /* 0x000fe40008410000 */
[----:B------:R-:W-:Y:S01]  /*2590*/  FMUL.FTZ R103, R102, UR28 ;  /* 0x0000001c66677c20 */ /* 0x000fe20008410000 */
[----:B------:R-:W-:-:S02]  /*25a0*/  SEL R92, R101, R92, P0 ;  /* 0x0000005c655c7207 */ /* 0x000fc40000000000 */
[----:B------:R-:W-:Y:S02]  /*25b0*/  SEL R93, R100, R93, P0 ;  /* 0x0000005d645d7207 */ /* 0x000fe40000000000 */
[----:B------:R-:W-:Y:S01]  /*25c0*/  SEL R94, R103, R94, P0 ;  /* 0x0000005e675e7207 */ /* 0x000fe20000000000 */
[----:B------:R-:W-:Y:S06]  /*25d0*/  @!P4 BRA `(.L_x_8536) ;  /* 0x0000000400bcc947 */ /* 0x000fec0003800000 */
[----:B------:R-:W-:-:S04]  /*25e0*/  FFMA.FTZ R95, R138, UR6, R106 ;  /* 0x000000068a5f7c23 */ /* 0x000fc8000801006a */
[----:B------:R-:W-:-:S04]  /*25f0*/  FADD.FTZ R95, R136, -R95 ;  /* 0x8000005f885f7221 */ /* 0x000fc80000010000 */
[----:B------:R-:W-:-:S05]  /*2600*/  FMUL.FTZ R95, R95, UR25 ;  /* 0x000000195f5f7c20 */ /* 0x000fca0008410000 */
[----:B------:R-:W-:-:S05]  /*2610*/  FSEL R95, R95, RZ, P1 ;  /* 0x000000ff5f5f7208 */ /* 0x000fca0000800000 */
[----:B------:R-:W-:Y:S01]  /*2620*/  FMUL.FTZ R95, R95, UR28 ;  /* 0x0000001c5f5f7c20 */ /* 0x000fe20008410000 */
[----:B------:R-:W-:Y:S06]  /*2630*/  BRA `(.L_x_8536) ;  /* 0x0000000400a47947 */ /* 0x000fec0003800000 */
.L_x_8535:
[--C-:B------:R-:W-:Y:S01]  /*2640*/  FFMA.FTZ R97, R3, UR6, R106.reuse ;  /* 0x0000000603617c23 */ /* 0x100fe2000801006a */
[--C-:B------:R-:W-:Y:S01]  /*2650*/  FFMA.FTZ R96, R114, UR6, R106.reuse ;  /* 0x0000000672607c23 */ /* 0x100fe2000801006a */
[--C-:B------:R-:W-:Y:S01]  /*2660*/  FFMA.FTZ R98, R127, UR6, R106.reuse ;  /* 0x000000067f627c23 */ /* 0x100fe2000801006a */
[----:B------:R-:W-:Y:S01]  /*2670*/  FFMA.FTZ R101, R138, UR6, R106 ;  /* 0x000000068a657c23 */ /* 0x000fe2000801006a */
[----:B------:R-:W-:Y:S01]  /*2680*/  FADD.FTZ R97, R110, -R97 ;  /* 0x800000616e617221 */ /* 0x000fe20000010000 */
[----:B------:R-:W-:Y:S01]  /*2690*/  FADD.FTZ R96, R113, -R96 ;  /* 0x8000006071607221 */ /* 0x000fe20000010000 */
[----:B------:R-:W-:Y:S01]  /*26a0*/  FADD.FTZ R99, R125, -R98 ;  /* 0x800000627d637221 */ /* 0x000fe20000010000 */
[----:B------:R-:W-:Y:S01]  /*26b0*/  ISETP.LT.AND P1, PT, RZ, UR29, PT ;  /* 0x0000001dff007c0c */ /* 0x000fe2000bf21270 */
[----:B------:R-:W-:Y:S01]  /*26c0*/  FMUL.FTZ R97, R97, UR25 ;  /* 0x0000001961617c20 */ /* 0x000fe20008410000 */
[----:B------:R-:W-:Y:S01]  /*26d0*/  FMUL.FTZ R98, R96, UR25 ;  /* 0x0000001960627c20 */ /* 0x000fe20008410000 */
[----:B------:R-:W-:Y:S01]  /*26e0*/  FMUL.FTZ R99, R99, UR25 ;  /* 0x0000001963637c20 */ /* 0x000fe20008410000 */
[----:B------:R-:W-:Y:S01]  /*26f0*/  FADD.FTZ R101, R136, -R101 ;  /* 0x8000006588657221 */ /* 0x000fe20000010000 */
[----:B------:R-:W-:-:S02]  /*2700*/  ISETP.LT.AND P0, PT, RZ, UR30, PT ;  /* 0x0000001eff007c0c */ /* 0x000fc4000bf01270 */
[----:B------:R-:W-:Y:S01]  /*2710*/  FSEL R96, R97, RZ, P1 ;  /* 0x000000ff61607208 */ /* 0x000fe20000800000 */
[----:B------:R-:W-:Y:S01]  /*2720*/  FMUL.FTZ R102, R101, UR25 ;  /* 0x0000001965667c20 */ /* 0x000fe20008410000 */
[----:B------:R-:W-:Y:S02]  /*2730*/  FSEL R97, R98, RZ, P1 ;  /* 0x000000ff62617208 */ /* 0x000fe40000800000 */
[----:B------:R-:W-:Y:S01]  /*2740*/  FSEL R98, R99, RZ, P1 ;  /* 0x000000ff63627208 */ /* 0x000fe20000800000 */
[----:B------:R-:W-:Y:S01]  /*2750*/  FMUL.FTZ R99, R96, UR28 ;  /* 0x0000001c60637c20 */ /* 0x000fe20008410000 */
[----:B------:R-:W-:Y:S01]  /*2760*/  FSEL R102, R102, RZ, P1 ;  /* 0x000000ff66667208 */ /* 0x000fe20000800000 */
[----:B------:R-:W-:Y:S02]  /*2770*/  FMUL.FTZ R100, R97, UR28 ;  /* 0x0000001c61647c20 */ /* 0x000fe40008410000 */
[----:B------:R-:W-:Y:S01]  /*2780*/  FMUL.FTZ R101, R98, UR28 ;  /* 0x0000001c62657c20 */ /* 0x000fe20008410000 */
[----:B------:R-:W-:-:S02]  /*2790*/  SEL R92, R99, R92, P0 ;  /* 0x0000005c635c7207 */ /* 0x000fc40000000000 */
[----:B------:R-:W-:Y:S02]  /*27a0*/  SEL R93, R100, R93, P0 ;  /* 0x0000005d645d7207 */ /* 0x000fe40000000000 */
[----:B------:R-:W-:Y:S02]  /*27b0*/  SEL R94, R101, R94, P0 ;  /* 0x0000005e655e7207 */ /* 0x000fe40000000000 */
[----:B------:R-:W-:Y:S01]  /*27c0*/  MOV R99, R102 ;  /* 0x0000006600637202 */ /* 0x000fe20000000f00 */
[----:B------:R-:W-:Y:S06]  /*27d0*/  @!P4 BRA `(.L_x_8536) ;  /* 0x00000004003cc947 */ /* 0x000fec0003800000 */
[----:B------:R-:W-:Y:S01]  /*27e0*/  FMUL.FTZ R95, R102, UR28 ;  /* 0x0000001c665f7c20 */ /* 0x000fe20008410000 */
[----:B------:R-:W-:Y:S06]  /*27f0*/  BRA `(.L_x_8536) ;  /* 0x0000000400347947 */ /* 0x000fec0003800000 */
.L_x_8534:
[----:B------:R-:W-:-:S04]  /*2800*/  UISETP.NE.U32.AND UP0, UPT, UR4, URZ, UPT ;  /* 0x000000ff0400728c */ /* 0x000fc8000bf05070 */
[----:B------:R-:W-:-:S09]  /*2810*/  UISETP.NE.AND.EX UP0, UPT, UR5, URZ, UPT, UP0 ;  /* 0x000000ff0500728c */ /* 0x000fd2000bf05300 */
[----:B------:R-:W-:Y:S05]  /*2820*/  BRA.U UP0, `(.L_x_8537) ;  /* 0x0000000100987547 */ /* 0x000fea000b800000 */
[----:B------:R-:W-:Y:S02]  /*2830*/  PLOP3.LUT P0, PT, PT, PT, UP2, 0x80, 0x8 ;  /* 0x000000000008781c */ /* 0x000fe40003f0f028 */
[----:B------:R-:W-:Y:S02]  /*2840*/  PLOP3.LUT P1, PT, PT, PT, UP2, 0x80, 0x8 ;  /* 0x000000000008781c */ /* 0x000fe40003f2f028 */
[----:B------:R-:W-:Y:S02]  /*2850*/  PLOP3.LUT P5, PT, PT, PT, UP2, 0x80, 0x8 ;  /* 0x000000000008781c */ /* 0x000fe40003faf028 */
[----:B------:R-:W-:Y:S02]  /*2860*/  PLOP3.LUT P3, PT, PT, PT, UP2, 0x80, 0x8 ;  /* 0x000000000008781c */ /* 0x000fe40003f6f028 */
[----:B------:R-:W-:Y:S02]  /*2870*/  PLOP3.LUT P2, PT, PT, PT, UP2, 0x80, 0x8 ;  /* 0x000000000008781c */ /* 0x000fe40003f4f028 */
[----:B-----5:R-:W-:-:S02]  /*2880*/  MOV R100, R69 ;  /* 0x0000004500647202 */ /* 0x020fc40000000f00 */
[----:B------:R-:W-:Y:S01]  /*2890*/  MOV R101, R68 ;  /* 0x0000004400657202 */ /* 0x000fe20000000f00 */
[----:B------:R-:W-:Y:S01]  /*28a0*/  @P0 FFMA.FTZ R102, R114, UR6, R106 ;  /* 0x0000000672660c23 */ /* 0x000fe2000801006a */
[----:B------:R-:W-:-:S03]  /*28b0*/  PLOP3.LUT P0, PT, PT, PT, UP2, 0x80, 0x8 ;  /* 0x000000000008781c */ /* 0x000fc60003f0f028 */
[----:B------:R-:W-:Y:S01]  /*28c0*/  @P1 FADD.FTZ R102, R113, -R102 ;  /* 0x8000006671661221 */ /* 0x000fe20000010000 */
[----:B------:R-:W-:Y:S01]  /*28d0*/  PLOP3.LUT P1, PT, PT, PT, UP2, 0x80, 0x8 ;  /* 0x000000000008781c */ /* 0x000fe20003f2f028 */
[--C-:B------:R-:W-:Y:S01]  /*28e0*/  @P3 FFMA.FTZ R140, R127, UR6, R106.reuse ;  /* 0x000000067f8c3c23 */ /* 0x100fe2000801006a */
[----:B------:R-:W-:Y:S01]  /*28f0*/  PLOP3.LUT P3, PT, PT, PT, UP2, 0x80, 0x8 ;  /* 0x000000000008781c */ /* 0x000fe20003f6f028 */
[----:B------:R-:W-:Y:S01]  /*2900*/  @P5 FFMA.FTZ R100, R102, UR25, R69 ;  /* 0x0000001966645c23 */ /* 0x000fe20008010045 */
[----:B------:R-:W-:Y:S02]  /*2910*/  PLOP3.LUT P5, PT, PT, PT, UP2, 0x80, 0x8 ;  /* 0x000000000008781c */ /* 0x000fe40003faf028 */
[----:B------:R-:W-:Y:S01]  /*2920*/  MOV R102, R70 ;  /* 0x0000004600667202 */ /* 0x000fe20000000f00 */
[----:B------:R-:W-:Y:S02]  /*2930*/  FMUL.FTZ R100, R100, UR28 ;  /* 0x0000001c64647c20 */ /* 0x000fe40008410000 */
[----:B------:R-:W-:Y:S01]  /*2940*/  @P0 FFMA.FTZ R103, R3, UR6, R106 ;  /* 0x0000000603670c23 */ /* 0x000fe2000801006a */
[----:B------:R-:W-:-:S03]  /*2950*/  ISETP.LT.AND P0, PT, RZ, UR30, PT ;  /* 0x0000001eff007c0c */ /* 0x000fc6000bf01270 */
[----:B------:R-:W-:Y:S01]  /*2960*/  @P2 FADD.FTZ R103, R110, -R103 ;  /* 0x800000676e672221 */ /* 0x000fe20000010000 */
[----:B------:R-:W-:Y:S01]  /*2970*/  @P1 FADD.FTZ R107, R125, -R140 ;  /* 0x8000008c7d6b1221 */ /* 0x000fe20000010000 */
[----:B------:R-:W-:Y:S02]  /*2980*/  SEL R93, R100, R93, P0 ;  /* 0x0000005d645d7207 */ /* 0x000fe40000000000 */
[----:B------:R-:W-:Y:S01]  /*2990*/  @P5 FFMA.FTZ R101, R103, UR25, R68 ;  /* 0x0000001967655c23 */ /* 0x000fe20008010044 */
[----:B------:R-:W-:-:S03]  /*29a0*/  @P3 FFMA.FTZ R102, R107, UR25, R70 ;  /* 0x000000196b663c23 */ /* 0x000fc60008010046 */
[----:B------:R-:W-:Y:S01]  /*29b0*/  FMUL.FTZ R101, R101, UR28 ;  /* 0x0000001c65657c20 */ /* 0x000fe20008410000 */
[----:B------:R-:W-:-:S04]  /*29c0*/  FMUL.FTZ R103, R102, UR28 ;  /* 0x0000001c66677c20 */ /* 0x000fc80008410000 */
[----:B------:R-:W-:Y:S02]  /*29d0*/  SEL R92, R101, R92, P0 ;  /* 0x0000005c655c7207 */ /* 0x000fe40000000000 */
[----:B------:R-:W-:Y:S01]  /*29e0*/  SEL R94, R103, R94, P0 ;  /* 0x0000005e675e7207 */ /* 0x000fe20000000000 */
[----:B------:R-:W-:Y:S06]  /*29f0*/  @!P4 BRA `(.L_x_8536) ;  /* 0x0000000000b4c947 */ /* 0x000fec0003800000 */
[----:B------:R-:W-:Y:S02]  /*2a00*/  PLOP3.LUT P0, PT, PT, PT, UP2, 0x80, 0x8 ;  /* 0x000000000008781c */ /* 0x000fe40003f0f028 */
[----:B------:R-:W-:Y:S02]  /*2a10*/  PLOP3.LUT P1, PT, PT, PT, UP2, 0x80, 0x8 ;  /* 0x000000000008781c */ /* 0x000fe40003f2f028 */
[----:B------:R-:W-:Y:S02]  /*2a20*/  PLOP3.LUT P2, PT, PT, PT, UP2, 0x80, 0x8 ;  /* 0x000000000008781c */ /* 0x000fe40003f4f028 */
[----:B------:R-:W-:-:S07]  /*2a30*/  MOV R95, R71 ;  /* 0x00000047005f7202 */ /* 0x000fce0000000f00 */
[----:B------:R-:W-:-:S04]  /*2a40*/  @P0 FFMA.FTZ R101, R138, UR6, R106 ;  /* 0x000000068a650c23 */ /* 0x000fc8000801006a */
[----:B------:R-:W-:-:S04]  /*2a50*/  @P1 FADD.FTZ R100, R136, -R101 ;  /* 0x8000006588641221 */ /* 0x000fc80000010000 */
[----:B------:R-:W-:-:S04]  /*2a60*/  @P2 FFMA.FTZ R95, R100, UR25, R71 ;  /* 0x00000019645f2c23 */ /* 0x000fc80008010047 */
[----:B------:R-:W-:Y:S01]  /*2a70*/  FMUL.FTZ R95, R95, UR28 ;  /* 0x0000001c5f5f7c20 */ /* 0x000fe20008410000 */
[----:B------:R-:W-:Y:S06]  /*2a80*/  BRA `(.L_x_8536) ;  /* 0x0000000000907947 */ /* 0x000fec0003800000 */
.L_x_8537:
        /* <DEDUP_REMOVED lines=11> */
[----:B------:R-:W-:Y:S01]  /*2b40*/  @P2 FFMA.FTZ R100, R127, UR6, R106 ;  /* 0x000000067f642c23 */ /* 0x000fe2000801006a */
[----:B------:R-:W-:Y:S01]  /*2b50*/  PLOP3.LUT P2, PT, PT, PT, UP2, 0x80, 0x8 ;  /* 0x000000000008781c */ /* 0x000fe20003f4f028 */
[----:B------:R-:W-:Y:S01]  /*2b60*/  @P5 FFMA.FTZ R97, R96, UR25, R69 ;  /* 0x0000001960615c23 */ /* 0x000fe20008010045 */
[----:B------:R-:W-:Y:S01]  /*2b70*/  PLOP3.LUT P5, PT, PT, PT, UP2, 0x80, 0x8 ;  /* 0x000000000008781c */ /* 0x000fe20003faf028 */
[----:B------:R-:W-:Y:S01]  /*2b80*/  @P3 FADD.FTZ R99, R125, -R100 ;  /* 0x800000647d633221 */ /* 0x000fe20000010000 */
[----:B------:R-:W-:Y:S01]  /*2b90*/  PLOP3.LUT P3, PT, PT, PT, UP2, 0x80, 0x8 ;  /* 0x000000000008781c */ /* 0x000fe20003f6f028 */
[----:B------:R-:W-:Y:S01]  /*2ba0*/  FMUL.FTZ R100, R97, UR28 ;  /* 0x0000001c61647c20 */ /* 0x000fe20008410000 */
[----:B------:R-:W-:Y:S01]  /*2bb0*/  MOV R96, R68 ;  /* 0x0000004400607202 */ /* 0x000fe20000000f00 */
[----:B------:R-:W-:Y:S01]  /*2bc0*/  @P0 FFMA.FTZ R98, R99, UR25, R70 ;  /* 0x0000001963620c23 */ /* 0x000fe20008010046 */
[----:B------:R-:W-:-:S03]  /*2bd0*/  PLOP3.LUT P0, PT, PT, PT, UP2, 0x80, 0x8 ;  /* 0x000000000008781c */ /* 0x000fc60003f0f028 */
[----:B------:R-:W-:Y:S01]  /*2be0*/  @P1 FFMA.FTZ R99, R3, UR6, R106 ;  /* 0x0000000603631c23 */ /* 0x000fe2000801006a */
[----:B------:R-:W-:-:S03]  /*2bf0*/  PLOP3.LUT P1, PT, PT, PT, UP2, 0x80, 0x8 ;  /* 0x000000000008781c */ /* 0x000fc60003f2f028 */
[----:B------:R-:W-:Y:S01]  /*2c00*/  @P2 FADD.FTZ R99, R110, -R99 ;  /* 0x800000636e632221 */ /* 0x000fe20000010000 */
[----:B------:R-:W-:Y:S01]  /*2c10*/  @P5 FFMA.FTZ R101, R138, UR6, R106 ;  /* 0x000000068a655c23 */ /* 0x000fe2000801006a */
[----:B------:R-:W-:Y:S02]  /*2c20*/  ISETP.LT.AND P2, PT, RZ, UR30, PT ;  /* 0x0000001eff007c0c */ /* 0x000fe4000bf41270 */
[----:B------:R-:W-:Y:S01]  /*2c30*/  @P3 FFMA.FTZ R96, R99, UR25, R68 ;  /* 0x0000001963603c23 */ /* 0x000fe20008010044 */
[----:B------:R-:W-:Y:S01]  /*2c40*/  MOV R99, R71 ;  /* 0x0000004700637202 */ /* 0x000fe20000000f00 */
[----:B------:R-:W-:Y:S01]  /*2c50*/  @P0 FADD.FTZ R102, R136, -R101 ;  /* 0x8000006588660221 */ /* 0x000fe20000010000 */
[----:B------:R-:W-:Y:S01]  /*2c60*/  FMUL.FTZ R101, R98, UR28 ;  /* 0x0000001c62657c20 */ /* 0x000fe20008410000 */
[----:B------:R-:W-:Y:S01]  /*2c70*/  FMUL.FTZ R103, R96, UR28 ;  /* 0x0000001c60677c20 */ /* 0x000fe20008410000 */
[----:B------:R-:W-:Y:S01]  /*2c80*/  SEL R93, R100, R93, P2 ;  /* 0x0000005d645d7207 */ /* 0x000fe20001000000 */
[----:B------:R-:W-:-:S02]  /*2c90*/  @P1 FFMA.FTZ R99, R102, UR25, R71 ;  /* 0x0000001966631c23 */ /* 0x000fc40008010047 */
[----:B------:R-:W-:Y:S02]  /*2ca0*/  SEL R94, R101, R94, P2 ;  /* 0x0000005e655e7207 */ /* 0x000fe40001000000 */
[----:B------:R-:W-:Y:S01]  /*2cb0*/  SEL R92, R103, R92, P2 ;  /* 0x0000005c675c7207 */ /* 0x000fe20001000000 */
[----:B------:R-:W-:-:S07]  /*2cc0*/  @P4 FMUL.FTZ R95, R99, UR28 ;  /* 0x0000001c635f4c20 */ /* 0x000fce0008410000 */
.L_x_8536:
        /* <DEDUP_REMOVED lines=10> */
.L_x_8533:
[----:B------:R-:W-:Y:S05]  /*2d70*/  BSYNC.RECONVERGENT B0 ;  /* 0x0000000000007941 */ /* 0x000fea0003800200 */
.L_x_8532:
        /* <DEDUP_REMOVED lines=14> */
[----:B------:R-:W-:-:S05]  /*2e60*/  MOV R98, R74 ;  /* 0x0000004a00627202 */ /* 0x000fca0000000f00 */
[----:B------:R-:W-:Y:S01]  /*2e70*/  @P3 FFMA.FTZ R96, R112, UR6, R106 ;  /* 0x0000000670603c23 */ /* 0x000fe2000801006a */
[----:B------:R-:W-:-:S03]  /*2e80*/  PLOP3.LUT P3, PT, PT, PT, UP2, 0x80, 0x8 ;  /* 0x000000000008781c */ /* 0x000fc60003f6f028 */
[----:B------:R-:W-:Y:S01]  /*2e90*/  @P2 FADD.FTZ R96, R111, -R96 ;  /* 0x800000606f602221 */ /* 0x000fe20000010000 */
[----:B------:R-:W-:-:S03]  /*2ea0*/  PLOP3.LUT P2, PT, PT, PT, UP2, 0x80, 0x8 ;  /* 0x000000000008781c */ /* 0x000fc60003f4f028 */
[----:B------:R-:W-:Y:S01]  /*2eb0*/  @P5 FFMA.FTZ R97, R96, UR25, R73 ;  /* 0x0000001960615c23 */ /* 0x000fe20008010049 */
[----:B------:R-:W-:-:S03]  /*2ec0*/  PLOP3.LUT P5, PT, PT, PT, UP2, 0x80, 0x8 ;  /* 0x000000000008781c */ /* 0x000fc60003faf028 */
[----:B------:R-:W-:Y:S02]  /*2ed0*/  FMUL.FTZ R102, R97, UR28 ;  /* 0x0000001c61667c20 */ /* 0x000fe40008410000 */
        /* <DEDUP_REMOVED lines=9> */
[----:B------:R-:W-:Y:S01]  /*2f70*/  @P2 FFMA.FTZ R96, R109, UR6, R106 ;  /* 0x000000066d602c23 */ /* 0x000fe2000801006a */
[----:B------:R-:W-:-:S03]  /*2f80*/  PLOP3.LUT P2, PT, PT, PT, UP2, 0x80, 0x8 ;  /* 0x000000000008781c */ /* 0x000fc60003f4f028 */
[----:B------:R-:W-:Y:S01]  /*2f90*/  @P5 FADD.FTZ R99, R19, -R96 ;  /* 0x8000006013635221 */ /* 0x000fe20000010000 */
[----:B------:R-:W-:Y:S02]  /*2fa0*/  PLOP3.LUT P5, PT, PT, PT, UP2, 0x80, 0x8 ;  /* 0x000000000008781c */ /* 0x000fe40003faf028 */
[----:B------:R-:W-:-:S03]  /*2fb0*/  MOV R96, R72 ;  /* 0x0000004800607202 */ /* 0x000fc60000000f00 */
[----:B------:R-:W-:Y:S01]  /*2fc0*/  @P3 FFMA.FTZ R96, R99, UR25, R72 ;  /* 0x0000001963603c23 */ /* 0x000fe20008010048 */
[----:B------:R-:W-:-:S03]  /*2fd0*/  MOV R99, R75 ;  /* 0x0000004b00637202 */ /* 0x000fc60000000f00 */
[----:B------:R-:W-:Y:S01]  /*2fe0*/  @P2 FADD.FTZ R100, R137, -R100 ;  /* 0x8000006489642221 */ /* 0x000fe20000010000 */
[----:B------:R-:W-:Y:S01]  /*2ff0*/  FMUL.FTZ R103, R96, UR28 ;  /* 0x0000001c60677c20 */ /* 0x000fe20008410000 */
[----:B------:R-:W-:Y:S02]  /*3000*/  ISETP.LT.AND P2, PT, RZ, UR30, PT ;  /* 0x0000001eff007c0c */ /* 0x000fe4000bf41270 */
[----:B------:R-:W-:Y:S02]  /*3010*/  @P5 FFMA.FTZ R99, R100, UR25, R75 ;  /* 0x0000001964635c23 */ /* 0x000fe4000801004b */
[----:B------:R-:W-:Y:S02]  /*3020*/  SEL R94, R101, R94, P2 ;  /* 0x0000005e655e7207 */ /* 0x000fe40001000000 */
[----:B------:R-:W-:Y:S02]  /*3030*/  SEL R93, R102, R93, P2 ;  /* 0x0000005d665d7207 */ /* 0x000fe40001000000 */
[----:B------:R-:W-:Y:S01]  /*3040*/  SEL R92, R103, R92, P2 ;  /* 0x0000005c675c7207 */ /* 0x000fe20001000000 */
[----:B------:R-:W-:Y:S06]  /*3050*/  @!P4 BRA `(.L_x_8542) ;  /* 0x000000040084c947 */ /* 0x000fec0003800000 */
[----:B------:R-:W-:Y:S01]  /*3060*/  FMUL.FTZ R95, R99, UR28 ;  /* 0x0000001c635f7c20 */ /* 0x000fe20008410000 */
[----:B------:R-:W-:Y:S06]  /*3070*/  BRA `(.L_x_8542) ;  /* 0x00000004007c7947 */ /* 0x000fec0003800000 */
.L_x_8541:
[----:B------:R-:W-:Y:S02]  /*3080*/  PLOP3.LUT P2, PT, PT, PT, UP2, 0x80, 0x8 ;  /* 0x000000000008781c */ /* 0x000fe40003f4f028 */
[----:B------:R-:W-:Y:S02]  /*3090*/  PLOP3.LUT P3, PT, PT, PT, UP2, 0x80, 0x8 ;  /* 0x000000000008781c */ /* 0x000fe40003f6f028 */
[----:B------:R-:W-:Y:S02]  /*30a0*/  PLOP3.LUT P5, PT, PT, PT, UP2, 0x80, 0x8 ;  /* 0x000000000008781c */ /* 0x000fe40003faf028 */
[----:B0----5:R-:W-:-:S07]  /*30b0*/  MOV R100, R73 ;  /* 0x0000004900647202 */ /* 0x021fce0000000f00 */
        /* <DEDUP_REMOVED lines=10> */
[----:B------:R-:W-:Y:S02]  /*3160*/  PLOP3.LUT P3, PT, PT, PT, UP2, 0x80, 0x8 ;  /* 0x000000000008781c */ /* 0x000fe40003f6f028 */
[----:B------:R-:W-:Y:S01]  /*3170*/  MOV R101, R72 ;  /* 0x0000004800657202 */ /* 0x000fe20000000f00 */
[----:B------:R-:W-:Y:S01]  /*3180*/  @P5 FFMA.FTZ R102, R109, UR6, R106 ;  /* 0x000000066d665c23 */ /* 0x000fe2000801006a */
[----:B------:R-:W-:-:S05]  /*3190*/  PLOP3.LUT P5, PT, PT, PT, UP2, 0x80, 0x8 ;  /* 0x000000000008781c */ /* 0x000fca0003faf028 */
[----:B------:R-:W-:Y:S01]  /*31a0*/  @P2 FADD.FTZ R103, R19, -R102 ;  /* 0x8000006613672221 */ /* 0x000fe20000010000 */
[----:B------:R-:W-:Y:S02]  /*31b0*/  MOV R102, R74 ;  /* 0x0000004a00667202 */ /* 0x000fe40000000f00 */
[----:B------:R-:W-:Y:S01]  /*31c0*/  ISETP.LT.AND P2, PT, RZ, UR30, PT ;  /* 0x0000001eff007c0c */ /* 0x000fe2000bf41270 */
[----:B------:R-:W-:-:S03]  /*31d0*/  @P3 FFMA.FTZ R101, R103, UR25, R72 ;  /* 0x0000001967653c23 */ /* 0x000fc60008010048 */
[----:B------:R-:W-:Y:S01]  /*31e0*/  SEL R93, R100, R93, P2 ;  /* 0x0000005d645d7207 */ /* 0x000fe20001000000 */
[----:B------:R-:W-:Y:S01]  /*31f0*/  @P5 FFMA.FTZ R102, R107, UR25, R74 ;  /* 0x000000196b665c23 */ /* 0x000fe2000801004a */
[----:B------:R-:W-:-:S03]  /*3200*/  FMUL.FTZ R101, R101, UR28 ;  /* 0x0000001c65657c20 */ /* 0x000fc60008410000 */
[----:B------:R-:W-:Y:S02]  /*3210*/  FMUL.FTZ R103, R102, UR28 ;  /* 0x0000001c66677c20 */ /* 0x000fe40008410000 */
[----:B------:R-:W-:-:S03]  /*3220*/  SEL R92, R101, R92, P2 ;  /* 0x0000005c655c7207 */ /* 0x000fc60001000000 */
        /* <DEDUP_REMOVED lines=11> */
.L_x_8540:
        /* <DEDUP_REMOVED lines=32> */
.L_x_8543:
[--C-:B------:R-:W-:Y:S01]  /*34e0*/  FFMA.FTZ R100, R109, UR6, R106.reuse ;  /* 0x000000066d647c23 */ /* 0x100fe2000801006a */
[--C-:B------:R-:W-:Y:S01]  /*34f0*/  FFMA.FTZ R102, R112, UR6, R106.reuse ;  /* 0x0000000670667c23 */ /* 0x100fe2000801006a */
[--C-:B------:R-:W-:Y:S01]  /*3500*/  FFMA.FTZ R101, R115, UR6, R106.reuse ;  /* 0x0000000673657c23 */ /* 0x100fe2000801006a */
[----:B------:R-:W-:Y:S01]  /*3510*/  @P4 FFMA.FTZ R140, R132, UR6, R106 ;  /* 0x00000006848c4c23 */ /* 0x000fe2000801006a */
[----:B------:R-:W-:Y:S01]  /*3520*/  FADD.FTZ R100, R19, -R100 ;  /* 0x8000006413647221 */ /* 0x000fe20000010000 */
[----:B------:R-:W-:Y:S01]  /*3530*/  FADD.FTZ R102, R111, -R102 ;  /* 0x800000666f667221 */ /* 0x000fe20000010000 */
[----:B------:R-:W-:Y:S01]  /*3540*/  FADD.FTZ R101, R124, -R101 ;  /* 0x800000657c657221 */ /* 0x000fe20000010000 */
[----:B------:R-:W-:Y:S01]  /*3550*/  ISETP.LT.AND P3, PT, RZ, UR29, PT ;  /* 0x0000001dff007c0c */ /* 0x000fe2000bf61270 */
[----:B------:R-:W-:Y:S01]  /*3560*/  FMUL.FTZ R100, R100, UR25 ;  /* 0x0000001964647c20 */ /* 0x000fe20008410000 */
[----:B------:R-:W-:Y:S01]  /*3570*/  FMUL.FTZ R102, R102, UR25 ;  /* 0x0000001966667c20 */ /* 0x000fe20008410000 */
[----:B------:R-:W-:Y:S01]  /*3580*/  FMUL.FTZ R101, R101, UR25 ;  /* 0x0000001965657c20 */ /* 0x000fe20008410000 */
[----:B------:R-:W-:Y:S01]  /*3590*/  @P4 FADD.FTZ R140, R137, -R140 ;  /* 0x8000008c898c4221 */ /* 0x000fe20000010000 */
[----:B------:R-:W-:-:S02]  /*35a0*/  ISETP.LT.AND P2, PT, RZ, UR30, PT ;  /* 0x0000001eff007c0c */ /* 0x000fc4000bf41270 */
[----:B------:R-:W-:Y:S01]  /*35b0*/  FSEL R100, R100, RZ, P3 ;  /* 0x000000ff64647208 */ /* 0x000fe20001800000 */
[----:B------:R-:W-:Y:S01]  /*35c0*/  @P4 FMUL.FTZ R107, R140, UR25 ;  /* 0x000000198c6b4c20 */ /* 0x000fe20008410000 */
[----:B------:R-:W-:Y:S02]  /*35d0*/  FSEL R102, R102, RZ, P3 ;  /* 0x000000ff66667208 */ /* 0x000fe40001800000 */
[----:B------:R-:W-:Y:S01]  /*35e0*/  FSEL R103, R101, RZ, P3 ;  /* 0x000000ff65677208 */ /* 0x000fe20001800000 */
[----:B------:R-:W-:Y:S01]  /*35f0*/  FMUL.FTZ R101, R100, UR28 ;  /* 0x0000001c64657c20 */ /* 0x000fe20008410000 */
[----:B------:R-:W-:Y:S01]  /*3600*/  @P4 FSEL R107, R107, RZ, P3 ;  /* 0x000000ff6b6b4208 */ /* 0x000fe20001800000 */
[----:B------:R-:W-:Y:S02]  /*3610*/  FMUL.FTZ R102, R102, UR28 ;  /* 0x0000001c66667c20 */ /* 0x000fe40008410000 */
[----:B------:R-:W-:Y:S01]  /*3620*/  FMUL.FTZ R103, R103, UR28 ;  /* 0x0000001c67677c20 */ /* 0x000fe20008410000 */
[----:B------:R-:W-:Y:S01]  /*3630*/  SEL R92, R101, R92, P2 ;  /* 0x0000005c655c7207 */ /* 0x000fe20001000000 */
[----:B------:R-:W-:Y:S01]  /*3640*/  @P4 FMUL.FTZ R95, R107, UR28 ;  /* 0x0000001c6b5f4c20 */ /* 0x000fe20008410000 */
[----:B------:R-:W-:-:S02]  /*3650*/  SEL R93, R102, R93, P2 ;  /* 0x0000005d665d7207 */ /* 0x000fc40001000000 */
[----:B------:R-:W-:-:S07]  /*3660*/  SEL R94, R103, R94, P2 ;  /* 0x0000005e675e7207 */ /* 0x000fce0001000000 */
.L_x_8542:
        /* <DEDUP_REMOVED lines=8> */
.L_x_8539:
[----:B------:R-:W-:Y:S05]  /*36f0*/  BSYNC.RECONVERGENT B0 ;  /* 0x0000000000007941 */ /* 0x000fea0003800200 */
.L_x_8538:
        /* <DEDUP_REMOVED lines=12> */
[----:B0-2--5:R-:W-:Y:S02]  /*37c0*/  MOV R97, R77 ;  /* 0x0000004d00617202 */ /* 0x025fe40000000f00 */
[----:B------:R-:W-:-:S07]  /*37d0*/  MOV R98, R78 ;  /* 0x0000004e00627202 */ /* 0x000fce0000000f00 */
[----:B------:R-:W-:Y:S01]  /*37e0*/  @P3 FFMA.FTZ R96, R108, UR6, R106 ;  /* 0x000000066c603c23 */ /* 0x000fe2000801006a */
[----:B------:R-:W-:-:S03]  /*37f0*/  PLOP3.LUT P3, PT, PT, PT, UP2, 0x80, 0x8 ;  /* 0x000000000008781c */ /* 0x000fc60003f6f028 */
[----:B------:R-:W-:Y:S01]  /*3800*/  @P5 FADD.FTZ R96, R17, -R96 ;  /* 0x8000006011605221 */ /* 0x000fe20000010000 */
[----:B------:R-:W-:-:S09]  /*3810*/  PLOP3.LUT P5, PT, PT, PT, UP2, 0x80, 0x8 ;  /* 0x000000000008781c */ /* 0x000fd20003faf028 */
[----:B------:R-:W-:Y:S01]  /*3820*/  @P3 FFMA.FTZ R97, R96, UR25, R77 ;  /* 0x0000001960613c23 */ /* 0x000fe2000801004d */
[----:B------:R-:W-:-:S03]  /*3830*/  PLOP3.LUT P3, PT, PT, PT, UP2, 0x80, 0x8 ;  /* 0x000000000008781c */ /* 0x000fc60003f6f028 */
[----:B------:R-:W-:Y:S01]  /*3840*/  @P5 FFMA.FTZ R99, R117, UR6, R106 ;  /* 0x0000000675635c23 */ /* 0x000fe2000801006a */
[----:B------:R-:W-:Y:S01]  /*3850*/  PLOP3.LUT P5, PT, PT, PT, UP2, 0x80, 0x8 ;  /* 0x000000000008781c */ /* 0x000fe20003faf028 */
[----:B------:R-:W-:-:S08]  /*3860*/  FMUL.FTZ R102, R97, UR28 ;  /* 0x0000001c61667c20 */ /* 0x000fd00008410000 */
[----:B------:R-:W-:Y:S01]  /*3870*/  @P3 FADD.FTZ R99, R116, -R99 ;  /* 0x8000006374633221 */ /* 0x000fe20000010000 */
[----:B------:R-:W-:-:S03]  /*3880*/  PLOP3.LUT P3, PT, PT, PT, UP2, 0x80, 0x8 ;  /* 0x000000000008781c */ /* 0x000fc60003f6f028 */
[----:B------:R-:W-:Y:S01]  /*3890*/  @P5 FFMA.FTZ R98, R99, UR25, R78 ;  /* 0x0000001963625c23 */ /* 0x000fe2000801004e */
[----:B------:R-:W-:-:S03]  /*38a0*/  PLOP3.LUT P5, PT, PT, PT, UP2, 0x80, 0x8 ;  /* 0x000000000008781c */ /* 0x000fc60003faf028 */
[----:B------:R-:W-:-:S06]  /*38b0*/  FMUL.FTZ R101, R98, UR28 ;  /* 0x0000001c62657c20 */ /* 0x000fcc0008410000 */
[----:B------:R-:W-:Y:S01]  /*38c0*/  @P3 FFMA.FTZ R96, R130, UR6, R106 ;  /* 0x0000000682603c23 */ /* 0x000fe2000801006a */
[----:B------:R-:W-:-:S03]  /*38d0*/  PLOP3.LUT P3, PT, PT, PT, UP2, 0x80, 0x8 ;  /* 0x000000000008781c */ /* 0x000fc60003f6f028 */
[----:B------:R-:W-:Y:S01]  /*38e0*/  @P5 FADD.FTZ R100, R135, -R96 ;  /* 0x8000006087645221 */ /* 0x000fe20000010000 */
[----:B------:R-:W-:Y:S02]  /*38f0*/  PLOP3.LUT P5, PT, PT, PT, UP2, 0x80, 0x8 ;  /* 0x000000000008781c */ /* 0x000fe40003faf028 */
[----:B------:R-:W-:-:S07]  /*3900*/  MOV R96, R76 ;  /* 0x0000004c00607202 */ /* 0x000fce0000000f00 */
[----:B------:R-:W-:Y:S01]  /*3910*/  @P3 FFMA.FTZ R99, R11, UR6, R106 ;  /* 0x000000060b633c23 */ /* 0x000fe2000801006a */
[----:B------:R-:W-:-:S03]  /*3920*/  PLOP3.LUT P3, PT, PT, PT, UP2, 0x80, 0x8 ;  /* 0x000000000008781c */ /* 0x000fc60003f6f028 */
[----:B------:R-:W-:Y:S01]  /*3930*/  @P5 FADD.FTZ R99, R10, -R99 ;  /* 0x800000630a635221 */ /* 0x000fe20000010000 */
[----:B------:R-:W-:-:S09]  /*3940*/  PLOP3.LUT P5, PT, PT, PT, UP2, 0x80, 0x8 ;  /* 0x000000000008781c */ /* 0x000fd20003faf028 */
[----:B------:R-:W-:Y:S01]  /*3950*/  @P3 FFMA.FTZ R96, R99, UR25, R76 ;  /* 0x0000001963603c23 */ /* 0x000fe2000801004c */
[----:B------:R-:W-:Y:S02]  /*3960*/  ISETP.LT.AND P3, PT, RZ, UR30, PT ;  /* 0x0000001eff007c0c */ /* 0x000fe4000bf61270 */
[----:B------:R-:W-:Y:S01]  /*3970*/  MOV R99, R79 ;  /* 0x0000004f00637202 */ /* 0x000fe20000000f00 */
[----:B------:R-:W-:Y:S01]  /*3980*/  FMUL.FTZ R103, R96, UR28 ;  /* 0x0000001c60677c20 */ /* 0x000fe20008410000 */
[----:B------:R-:W-:Y:S01]  /*3990*/  @P5 FFMA.FTZ R99, R100, UR25, R79 ;  /* 0x0000001964635c23 */ /* 0x000fe2000801004f */
[----:B------:R-:W-:Y:S02]  /*39a0*/  SEL R94, R101, R94, P3 ;  /* 0x0000005e655e7207 */ /* 0x000fe40001800000 */
[----:B------:R-:W-:Y:S02]  /*39b0*/  SEL R93, R102, R93, P3 ;  /* 0x0000005d665d7207 */ /* 0x000fe40001800000 */
[----:B------:R-:W-:Y:S01]  /*39c0*/  SEL R92, R103, R92, P3 ;  /* 0x0000005c675c7207 */ /* 0x000fe20001800000 */
[----:B------:R-:W-:Y:S06]  /*39d0*/  @!P4 BRA `(.L_x_8548) ;  /* 0x000000040084c947 */ /* 0x000fec0003800000 */
[----:B------:R-:W-:Y:S01]  /*39e0*/  FMUL.FTZ R95, R99, UR28 ;  /* 0x0000001c635f7c20 */ /* 0x000fe20008410000 */
[----:B------:R-:W-:Y:S06]  /*39f0*/  BRA `(.L_x_8548) ;  /* 0x00000004007c7947 */ /* 0x000fec0003800000 */
.L_x_8547:
[----:B------:R-:W-:Y:S02]  /*3a00*/  PLOP3.LUT P3, PT, PT, PT, UP2, 0x80, 0x8 ;  /* 0x000000000008781c */ /* 0x000fe40003f6f028 */
[----:B------:R-:W-:Y:S02]  /*3a10*/  PLOP3.LUT P5, PT, PT, PT, UP2, 0x80, 0x8 ;  /* 0x000000000008781c */ /* 0x000fe40003faf028 */
[----:B0-2--5:R-:W-:-:S09]  /*3a20*/  MOV R100, R77 ;  /* 0x0000004d00647202 */ /* 0x025fd20000000f00 */
[----:B------:R-:W-:Y:S01]  /*3a30*/  @P3 FFMA.FTZ R102, R108, UR6, R106 ;  /* 0x000000066c663c23 */ /* 0x000fe2000801006a */
[----:B------:R-:W-:-:S03]  /*3a40*/  PLOP3.LUT P3, PT, PT, PT, UP2, 0x80, 0x8 ;  /* 0x000000000008781c */ /* 0x000fc60003f6f028 */
[----:B------:R-:W-:Y:S01]  /*3a50*/  @P5 FADD.FTZ R102, R17, -R102 ;  /* 0x8000006611665221 */ /* 0x000fe20000010000 */
[----:B------:R-:W-:-:S09]  /*3a60*/  PLOP3.LUT P5, PT, PT, PT, UP2, 0x80, 0x8 ;  /* 0x000000000008781c */ /* 0x000fd20003faf028 */
[----:B------:R-:W-:Y:S01]  /*3a70*/  @P3 FFMA.FTZ R100, R102, UR25, R77 ;  /* 0x0000001966643c23 */ /* 0x000fe2000801004d */
[----:B------:R-:W-:Y:S02]  /*3a80*/  PLOP3.LUT P3, PT, PT, PT, UP2, 0x80, 0x8 ;  /* 0x000000000008781c */ /* 0x000fe40003f6f028 */
[----:B------:R-:W-:Y:S01]  /*3a90*/  MOV R102, R78 ;  /* 0x0000004e00667202 */ /* 0x000fe20000000f00 */
[----:B------:R-:W-:Y:S01]  /*3aa0*/  @P5 FFMA.FTZ R101, R117, UR6, R106 ;  /* 0x0000000675655c23 */ /* 0x000fe2000801006a */
[----:B------:R-:W-:Y:S01]  /*3ab0*/  PLOP3.LUT P5, PT, PT, PT, UP2, 0x80, 0x8 ;  /* 0x000000000008781c */ /* 0x000fe20003faf028 */
[----:B------:R-:W-:-:S08]  /*3ac0*/  FMUL.FTZ R100, R100, UR28 ;  /* 0x0000001c64647c20 */ /* 0x000fd00008410000 */
[----:B------:R-:W-:Y:S01]  /*3ad0*/  @P3 FADD.FTZ R107, R116, -R101 ;  /* 0x80000065746b3221 */ /* 0x000fe20000010000 */
[----:B------:R-:W-:-:S03]  /*3ae0*/  PLOP3.LUT P3, PT, PT, PT, UP2, 0x80, 0x8 ;  /* 0x000000000008781c */ /* 0x000fc60003f6f028 */
[----:B------:R-:W-:Y:S01]  /*3af0*/  @P5 FFMA.FTZ R101, R11, UR6, R106 ;  /* 0x000000060b655c23 */ /* 0x000fe2000801006a */
[----:B------:R-:W-:-:S09]  /*3b00*/  PLOP3.LUT P5, PT, PT, PT, UP2, 0x80, 0x8 ;  /* 0x000000000008781c */ /* 0x000fd20003faf028 */
[----:B------:R-:W-:Y:S01]  /*3b10*/  @P3 FADD.FTZ R103, R10, -R101 ;  /* 0x800000650a673221 */ /* 0x000fe20000010000 */
[----:B------:R-:W-:Y:S02]  /*3b20*/  PLOP3.LUT P3, PT, PT, PT, UP2, 0x80, 0x8 ;  /* 0x000000000008781c */ /* 0x000fe40003f6f028 */
[----:B------:R-:W-:Y:S01]  /*3b30*/  MOV R101, R76 ;  /* 0x0000004c00657202 */ /* 0x000fe20000000f00 */
[----:B------:R-:W-:-:S04]  /*3b40*/  @P5 FFMA.FTZ R101, R103, UR25, R76 ;  /* 0x0000001967655c23 */ /* 0x000fc8000801004c */
[----:B------:R-:W-:-:S06]  /*3b50*/  FMUL.FTZ R101, R101, UR28 ;  /* 0x0000001c65657c20 */ /* 0x000fcc0008410000 */
[----:B------:R-:W-:Y:S01]  /*3b60*/  @P3 FFMA.FTZ R102, R107, UR25, R78 ;  /* 0x000000196b663c23 */ /* 0x000fe2000801004e */
[----:B------:R-:W-:-:S03]  /*3b70*/  ISETP.LT.AND P3, PT, RZ, UR30, PT ;  /* 0x0000001eff007c0c */ /* 0x000fc6000bf61270 */
[----:B------:R-:W-:Y:S01]  /*3b80*/  FMUL.FTZ R103, R102, UR28 ;  /* 0x0000001c66677c20 */ /* 0x000fe20008410000 */
[----:B------:R-:W-:Y:S02]  /*3b90*/  SEL R93, R100, R93, P3 ;  /* 0x0000005d645d7207 */ /* 0x000fe40001800000 */
[----:B------:R-:W-:Y:S02]  /*3ba0*/  SEL R92, R101, R92, P3 ;  /* 0x0000005c655c7207 */ /* 0x000fe40001800000 */
[----:B------:R-:W-:Y:S01]  /*3bb0*/  SEL R94, R103, R94, P3 ;  /* 0x0000005e675e7207 */ /* 0x000fe20001800000 */
[----:B------:R-:W-:Y:S06]  /*3bc0*/  @!P4 BRA `(.L_x_8548) ;  /* 0x000000040008c947 */ /* 0x000fec0003800000 */
[----:B------:R-:W-:Y:S02]  /*3bd0*/  PLOP3.LUT P5, PT, PT, PT, UP2, 0x80, 0x8 ;  /* 0x000000000008781c */ /* 0x000fe40003faf028 */
[----:B------:R-:W-:Y:S02]  /*3be0*/  PLOP3.LUT P3, PT, PT, PT, UP2, 0x80, 0x8 ;  /* 0x000000000008781c */ /* 0x000fe40003f6f028 */
[----:B------:R-:W-:-:S09]  /*3bf0*/  MOV R95, R79 ;  /* 0x0000004f005f7202 */ /* 0x000fd20000000f00 */
[----:B------:R-:W-:Y:S01]  /*3c00*/  @P5 FFMA.FTZ R100, R130, UR6, R106 ;  /* 0x0000000682645c23 */ /* 0x000fe2000801006a */
[----:B------:R-:W-:-:S03]  /*3c10*/  PLOP3.LUT P5, PT, PT, PT, UP2, 0x80, 0x8 ;  /* 0x000000000008781c */ /* 0x000fc60003faf028 */
[----:B------:R-:W-:-:S10]  /*3c20*/  @P3 FADD.FTZ R100, R135, -R100 ;  /* 0x8000006487643221 */ /* 0x000fd40000010000 */
[----:B------:R-:W-:-:S04]  /*3c30*/  @P5 FFMA.FTZ R95, R100, UR25, R79 ;  /* 0x00000019645f5c23 */ /* 0x000fc8000801004f */
[----:B------:R-:W-:Y:S01]  /*3c40*/  FMUL.FTZ R95, R95, UR28 ;  /* 0x0000001c5f5f7c20 */ /* 0x000fe20008410000 */
[----:B------:R-:W-:Y:S06]  /*3c50*/  BRA `(.L_x_8548) ;  /* 0x0000000000e47947 */ /* 0x000fec0003800000 */
.L_x_8546:
        /* <DEDUP_REMOVED lines=32> */
.L_x_8549:
        /* <DEDUP_REMOVED lines=25> */
.L_x_8548:
        /* <DEDUP_REMOVED lines=8> */
.L_x_8545:
[----:B------:R-:W-:Y:S05]  /*4070*/  BSYNC.RECONVERGENT B0 ;  /* 0x0000000000007941 */ /* 0x000fea0003800200 */
.L_x_8544:
        /* <DEDUP_REMOVED lines=11> */
[----:B0-23-5:R-:W-:Y:S02]  /*4130*/  MOV R97, R81 ;  /* 0x0000005100617202 */ /* 0x02dfe40000000f00 */
[----:B------:R-:W-:Y:S02]  /*4140*/  MOV R98, R82 ;  /* 0x0000005200627202 */ /* 0x000fe40000000f00 */
[----:B------:R-:W-:-:S07]  /*4150*/  MOV R100, R83 ;  /* 0x0000005300647202 */ /* 0x000fce0000000f00 */
[----:B------:R-:W-:Y:S01]  /*4160*/  @P5 FFMA.FTZ R96, R18, UR6, R106 ;  /* 0x0000000612605c23 */ /* 0x000fe2000801006a */
[----:B------:R-:W-:-:S13]  /*4170*/  PLOP3.LUT P5, PT, PT, PT, UP2, 0x80, 0x8 ;  /* 0x000000000008781c */ /* 0x000fda0003faf028 */
[----:B------:R-:W-:Y:S01]  /*4180*/  @P5 FADD.FTZ R96, R15, -R96 ;  /* 0x800000600f605221 */ /* 0x000fe20000010000 */
[----:B------:R-:W-:-:S13]  /*4190*/  PLOP3.LUT P5, PT, PT, PT, UP2, 0x80, 0x8 ;  /* 0x000000000008781c */ /* 0x000fda0003faf028 */
[----:B------:R-:W-:Y:S01]  /*41a0*/  @P5 FFMA.FTZ R97, R96, UR25, R81 ;  /* 0x0000001960615c23 */ /* 0x000fe20008010051 */
[----:B------:R-:W-:-:S03]  /*41b0*/  PLOP3.LUT P5, PT, PT, PT, UP2, 0x80, 0x8 ;  /* 0x000000000008781c */ /* 0x000fc60003faf028 */
[----:B------:R-:W-:-:S10]  /*41c0*/  FMUL.FTZ R102, R97, UR28 ;  /* 0x0000001c61667c20 */ /* 0x000fd40008410000 */
[----:B------:R-:W-:Y:S01]  /*41d0*/  @P5 FFMA.FTZ R99, R119, UR6, R106 ;  /* 0x0000000677635c23 */ /* 0x000fe2000801006a */
[----:B------:R-:W-:-:S13]  /*41e0*/  PLOP3.LUT P5, PT, PT, PT, UP2, 0x80, 0x8 ;  /* 0x000000000008781c */ /* 0x000fda0003faf028 */
[----:B------:R-:W-:Y:S01]  /*41f0*/  @P5 FADD.FTZ R99, R118, -R99 ;  /* 0x8000006376635221 */ /* 0x000fe20000010000 */
[----:B------:R-:W-:-:S13]  /*4200*/  PLOP3.LUT P5, PT, PT, PT, UP2, 0x80, 0x8 ;  /* 0x000000000008781c */ /* 0x000fda0003faf028 */
[----:B------:R-:W-:Y:S01]  /*4210*/  @P5 FFMA.FTZ R98, R99, UR25, R82 ;  /* 0x0000001963625c23 */ /* 0x000fe20008010052 */
[----:B------:R-:W-:-:S13]  /*4220*/  PLOP3.LUT P5, PT, PT, PT, UP2, 0x80, 0x8 ;  /* 0x000000000008781c */ /* 0x000fda0003faf028 */
[----:B------:R-:W-:Y:S01]  /*4230*/  @P5 FFMA.FTZ R96, R128, UR6, R106 ;  /* 0x0000000680605c23 */ /* 0x000fe2000801006a */
[----:B------:R-:W-:-:S13]  /*4240*/  PLOP3.LUT P5, PT, PT, PT, UP2, 0x80, 0x8 ;  /* 0x000000000008781c */ /* 0x000fda0003faf028 */
[----:B------:R-:W-:Y:S01]  /*4250*/  @P5 FADD.FTZ R96, R133, -R96 ;  /* 0x8000006085605221 */ /* 0x000fe20000010000 */
[----:B------:R-:W-:-:S13]  /*4260*/  PLOP3.LUT P5, PT, PT, PT, UP2, 0x80, 0x8 ;  /* 0x000000000008781c */ /* 0x000fda0003faf028 */
[----:B------:R-:W-:Y:S01]  /*4270*/  @P5 FFMA.FTZ R100, R96, UR25, R83 ;  /* 0x0000001960645c23 */ /* 0x000fe20008010053 */
[----:B------:R-:W-:Y:S02]  /*4280*/  PLOP3.LUT P5, PT, PT, PT, UP2, 0x80, 0x8 ;  /* 0x000000000008781c */ /* 0x000fe40003faf028 */
[----:B------:R-:W-:-:S11]  /*4290*/  MOV R96, R80 ;  /* 0x0000005000607202 */ /* 0x000fd60000000f00 */
[----:B------:R-:W-:Y:S01]  /*42a0*/  @P5 FFMA.FTZ R99, R9, UR6, R106 ;  /* 0x0000000609635c23 */ /* 0x000fe2000801006a */
[----:B------:R-:W-:-:S13]  /*42b0*/  PLOP3.LUT P5, PT, PT, PT, UP2, 0x80, 0x8 ;  /* 0x000000000008781c */ /* 0x000fda0003faf028 */
[----:B------:R-:W-:Y:S01]  /*42c0*/  @P5 FADD.FTZ R99, R8, -R99 ;  /* 0x8000006308635221 */ /* 0x000fe20000010000 */
[----:B------:R-:W-:-:S13]  /*42d0*/  PLOP3.LUT P5, PT, PT, PT, UP2, 0x80, 0x8 ;  /* 0x000000000008781c */ /* 0x000fda0003faf028 */
[----:B------:R-:W-:Y:S01]  /*42e0*/  @P5 FFMA.FTZ R96, R99, UR25, R80 ;  /* 0x0000001963605c23 */ /* 0x000fe20008010050 */
[----:B------:R-:W-:Y:S01]  /*42f0*/  FMUL.FTZ R99, R98, UR28 ;  /* 0x0000001c62637c20 */ /* 0x000fe20008410000 */
[----:B------:R-:W-:Y:S02]  /*4300*/  ISETP.LT.AND P5, PT, RZ, UR30, PT ;  /* 0x0000001eff007c0c */ /* 0x000fe4000bfa1270 */
[----:B------:R-:W-:Y:S02]  /*4310*/  FMUL.FTZ R101, R96, UR28 ;  /* 0x0000001c60657c20 */ /* 0x000fe40008410000 */
[----:B------:R-:W-:Y:S02]  /*4320*/  SEL R94, R99, R94, P5 ;  /* 0x0000005e635e7207 */ /* 0x000fe40002800000 */
[----:B------:R-:W-:Y:S02]  /*4330*/  SEL R93, R102, R93, P5 ;  /* 0x0000005d665d7207 */ /* 0x000fe40002800000 */
[----:B------:R-:W-:-:S02]  /*4340*/  SEL R92, R101, R92, P5 ;  /* 0x0000005c655c7207 */ /* 0x000fc40002800000 */
[----:B------:R-:W-:Y:S01]  /*4350*/  MOV R99, R100 ;  /* 0x0000006400637202 */ /* 0x000fe20000000f00 */
[----:B------:R-:W-:Y:S06]  /*4360*/  @!P4 BRA `(.L_x_8554) ;  /* 0x000000040080c947 */ /* 0x000fec0003800000 */
[----:B------:R-:W-:Y:S01]  /*4370*/  FMUL.FTZ R95, R100, UR28 ;  /* 0x0000001c645f7c20 */ /* 0x000fe20008410000 */
[----:B------:R-:W-:Y:S06]  /*4380*/  BRA `(.L_x_8554) ;  /* 0x0000000400787947 */ /* 0x000fec0003800000 */
.L_x_8553:
[----:B------:R-:W-:-:S13]  /*4390*/  PLOP3.LUT P5, PT, PT, PT, UP2, 0x80, 0x8 ;  /* 0x000000000008781c */ /* 0x000fda0003faf028 */
[----:B0-23--:R-:W-:Y:S01]  /*43a0*/  @P5 FFMA.FTZ R100, R18, UR6, R106 ;  /* 0x0000000612645c23 */ /* 0x00dfe2000801006a */
[----:B------:R-:W-:-:S13]  /*43b0*/  PLOP3.LUT P5, PT, PT, PT, UP2, 0x80, 0x8 ;  /* 0x000000000008781c */ /* 0x000fda0003faf028 */
[----:B------:R-:W-:Y:S01]  /*43c0*/  @P5 FADD.FTZ R102, R15, -R100 ;  /* 0x800000640f665221 */ /* 0x000fe20000010000 */
[----:B------:R-:W-:Y:S02]  /*43d0*/  PLOP3.LUT P5, PT, PT, PT, UP2, 0x80, 0x8 ;  /* 0x000000000008781c */ /* 0x000fe40003faf028 */
[----:B-----5:R-:W-:-:S11]  /*43e0*/  MOV R100, R81 ;  /* 0x0000005100647202 */ /* 0x020fd60000000f00 */
[----:B------:R-:W-:Y:S01]  /*43f0*/  @P5 FFMA.FTZ R100, R102, UR25, R81 ;  /* 0x0000001966645c23 */ /* 0x000fe20008010051 */
[----:B------:R-:W-:Y:S02]  /*4400*/  PLOP3.LUT P5, PT, PT, PT, UP2, 0x80, 0x8 ;  /* 0x000000000008781c */ /* 0x000fe40003faf028 */
[----:B------:R-:W-:Y:S01]  /*4410*/  MOV R102, R80 ;  /* 0x0000005000667202 */ /* 0x000fe20000000f00 */
[----:B------:R-:W-:-:S10]  /*4420*/  FMUL.FTZ R100, R100, UR28 ;  /* 0x0000001c64647c20 */ /* 0x000fd40008410000 */
[----:B------:R-:W-:Y:S01]  /*4430*/  @P5 FFMA.FTZ R101, R119, UR6, R106 ;  /* 0x0000000677655c23 */ /* 0x000fe2000801006a */
[----:B------:R-:W-:-:S13]  /*4440*/  PLOP3.LUT P5, PT, PT, PT, UP2, 0x80, 0x8 ;  /* 0x000000000008781c */ /* 0x000fda0003faf028 */
[----:B------:R-:W-:Y:S01]  /*4450*/  @P5 FADD.FTZ R103, R118, -R101 ;  /* 0x8000006576675221 */ /* 0x000fe20000010000 */
[----:B------:R-:W-:Y:S02]  /*4460*/  PLOP3.LUT P5, PT, PT, PT, UP2, 0x80, 0x8 ;  /* 0x000000000008781c */ /* 0x000fe40003faf028 */
[----:B------:R-:W-:-:S11]  /*4470*/  MOV R101, R82 ;  /* 0x0000005200657202 */ /* 0x000fd60000000f00 */
        /* <DEDUP_REMOVED lines=15> */
[----:B------:R-:W-:-:S11]  /*4570*/  MOV R95, R83 ;  /* 0x00000053005f7202 */ /* 0x000fd60000000f00 */
[----:B------:R-:W-:Y:S01]  /*4580*/  @P5 FFMA.FTZ R100, R128, UR6, R106 ;  /* 0x0000000680645c23 */ /* 0x000fe2000801006a */
[----:B------:R-:W-:-:S13]  /*4590*/  PLOP3.LUT P5, PT, PT, PT, UP2, 0x80, 0x8 ;  /* 0x000000000008781c */ /* 0x000fda0003faf028 */
[----:B------:R-:W-:Y:S01]  /*45a0*/  @P5 FADD.FTZ R100, R133, -R100 ;  /* 0x8000006485645221 */ /* 0x000fe20000010000 */
[----:B------:R-:W-:-:S13]  /*45b0*/  PLOP3.LUT P5, PT, PT, PT, UP2, 0x80, 0x8 ;  /* 0x000000000008781c */ /* 0x000fda0003faf028 */
[----:B------:R-:W-:-:S04]  /*45c0*/  @P5 FFMA.FTZ R95, R100, UR25, R83 ;  /* 0x00000019645f5c23 */ /* 0x000fc80008010053 */
[----:B------:R-:W-:Y:S01]  /*45d0*/  FMUL.FTZ R95, R95, UR28 ;  /* 0x0000001c5f5f7c20 */ /* 0x000fe20008410000 */
[----:B------:R-:W-:Y:S06]  /*45e0*/  BRA `(.L_x_8554) ;  /* 0x0000000000e07947 */ /* 0x000fec0003800000 */
.L_x_8552:
[----:B0-23--:R-:W0:Y:S02]  /*45f0*/  LDC.64 R100, c[0x0][0x478] ;  /* 0x00011e00ff647b82 */ /* 0x00de240000000a00 */
        /* <DEDUP_REMOVED lines=8> */
[----:B------:R-:W-:Y:S01]  /*4680*/  FADD.FTZ R97, R15, -R98 ;  /* 0x800000620f617221 */ /* 0x000fe20000010000 */
[----:B------:R-:W-:Y:S01]  /*4690*/  ISETP.LT.AND P6, PT, RZ, UR30, PT ;  /* 0x0000001eff007c0c */ /* 0x000fe2000bfc1270 */
[----:B------:R-:W-:Y:S01]  /*46a0*/  FADD.FTZ R98, R118, -R99 ;  /* 0x8000006376627221 */ /* 0x000fe20000010000 */
[----:B------:R-:W-:Y:S01]  /*46b0*/  FMUL.FTZ R96, R96, UR25 ;  /* 0x0000001960607c20 */ /* 0x000fe20008410000 */
[----:B------:R-:W-:Y:S02]  /*46c0*/  FMUL.FTZ R97, R97, UR25 ;  /* 0x0000001961617c20 */ /* 0x000fe40008410000 */
[----:B------:R-:W-:-:S02]  /*46d0*/  FMUL.FTZ R98, R98, UR25 ;  /* 0x0000001962627c20 */ /* 0x000fc40008410000 */
[----:B------:R-:W-:Y:S02]  /*46e0*/  FSEL R96, R96, RZ, P5 ;  /* 0x000000ff60607208 */ /* 0x000fe40002800000 */
[----:B------:R-:W-:Y:S02]  /*46f0*/  FSEL R97, R97, RZ, P5 ;  /* 0x000000ff61617208 */ /* 0x000fe40002800000 */
[----:B------:R-:W-:Y:S01]  /*4700*/  FSEL R98, R98, RZ, P5 ;  /* 0x000000ff62627208 */ /* 0x000fe20002800000 */
[----:B------:R-:W-:Y:S02]  /*4710*/  FMUL.FTZ R99, R96, UR28 ;  /* 0x0000001c60637c20 */ /* 0x000fe40008410000 */
[----:B------:R-:W-:Y:S02]  /*4720*/  FMUL.FTZ R100, R97, UR28 ;  /* 0x0000001c61647c20 */ /* 0x000fe40008410000 */
[----:B------:R-:W-:Y:S01]  /*4730*/  FMUL.FTZ R101, R98, UR28 ;  /* 0x0000001c62657c20 */ /* 0x000fe20008410000 */
[----:B------:R-:W-:-:S02]  /*4740*/  SEL R92, R99, R92, P6 ;  /* 0x0000005c635c7207 */ /* 0x000fc40003000000 */
[----:B------:R-:W-:Y:S01]  /*4750*/  SEL R93, R100, R93, P6 ;  /* 0x0000005d645d7207 */ /* 0x000fe20003000000 */
[----:B------:R-:W-:Y:S01]  /*4760*/  FFMA.FTZ R100, R128, UR6, R106 ;  /* 0x0000000680647c23 */ /* 0x000fe2000801006a */
[----:B------:R-:W-:-:S03]  /*4770*/  SEL R94, R101, R94, P6 ;  /* 0x0000005e655e7207 */ /* 0x000fc60003000000 */
[----:B------:R-:W-:-:S04]  /*4780*/  FADD.FTZ R99, R133, -R100 ;  /* 0x8000006485637221 */ /* 0x000fc80000010000 */
[----:B------:R-:W-:-:S05]  /*4790*/  FMUL.FTZ R99, R99, UR25 ;  /* 0x0000001963637c20 */ /* 0x000fca0008410000 */
[----:B------:R-:W-:Y:S01]  /*47a0*/  FSEL R99, R99, RZ, P5 ;  /* 0x000000ff63637208 */ /* 0x000fe20002800000 */
[----:B------:R-:W-:Y:S06]  /*47b0*/  @!P4 BRA `(.L_x_8554) ;  /* 0x00000000006cc947 */ /* 0x000fec0003800000 */
[----:B------:R-:W-:Y:S01]  /*47c0*/  FMUL.FTZ R95, R99, UR28 ;  /* 0x0000001c635f7c20 */ /* 0x000fe20008410000 */
[----:B------:R-:W-:Y:S06]  /*47d0*/  BRA `(.L_x_8554) ;  /* 0x0000000000647947 */ /* 0x000fec0003800000 */
.L_x_8555:
        /* <DEDUP_REMOVED lines=11> */
[----:B------:R-:W-:-:S02]  /*4890*/  @P4 FADD.FTZ R140, R133, -R140 ;  /* 0x8000008c858c4221 */ /* 0x000fc40000010000 */
[----:B------:R-:W-:Y:S02]  /*48a0*/  FSEL R100, R100, RZ, P5 ;  /* 0x000000ff64647208 */ /* 0x000fe40002800000 */
[----:B------:R-:W-:Y:S01]  /*48b0*/  @P4 FMUL.FTZ R107, R140, UR25 ;  /* 0x000000198c6b4c20 */ /* 0x000fe20008410000 */
[----:B------:R-:W-:Y:S02]  /*48c0*/  FSEL R102, R102, RZ, P5 ;  /* 0x000000ff66667208 */ /* 0x000fe40002800000 */
[----:B------:R-:W-:Y:S01]  /*48d0*/  FSEL R103, R103, RZ, P5 ;  /* 0x000000ff67677208 */ /* 0x000fe20002800000 */
[----:B------:R-:W-:Y:S01]  /*48e0*/  FMUL.FTZ R101, R100, UR28 ;  /* 0x0000001c64657c20 */ /* 0x000fe20008410000 */
[----:B------:R-:W-:Y:S01]  /*48f0*/  @P4 FSEL R107, R107, RZ, P5 ;  /* 0x000000ff6b6b4208 */ /* 0x000fe20002800000 */
[----:B------:R-:W-:Y:S01]  /*4900*/  FMUL.FTZ R102, R102, UR28 ;  /* 0x0000001c66667c20 */ /* 0x000fe20008410000 */
[----:B------:R-:W-:Y:S01]  /*4910*/  ISETP.LT.AND P5, PT, RZ, UR30, PT ;  /* 0x0000001eff007c0c */ /* 0x000fe2000bfa1270 */
[----:B------:R-:W-:-:S02]  /*4920*/  FMUL.FTZ R103, R103, UR28 ;  /* 0x0000001c67677c20 */ /* 0x000fc40008410000 */
[----:B------:R-:W-:Y:S01]  /*4930*/  @P4 FMUL.FTZ R95, R107, UR28 ;  /* 0x0000001c6b5f4c20 */ /* 0x000fe20008410000 */
[----:B------:R-:W-:Y:S02]  /*4940*/  SEL R92, R101, R92, P5 ;  /* 0x0000005c655c7207 */ /* 0x000fe40002800000 */
[----:B------:R-:W-:Y:S02]  /*4950*/  SEL R93, R102, R93, P5 ;  /* 0x0000005d665d7207 */ /* 0x000fe40002800000 */
[----:B------:R-:W-:-:S07]  /*4960*/  SEL R94, R103, R94, P5 ;  /* 0x0000005e675e7207 */ /* 0x000fce0002800000 */
.L_x_8554:
        /* <DEDUP_REMOVED lines=8> */
.L_x_8551:
[----:B------:R-:W-:Y:S05]  /*49f0*/  BSYNC.RECONVERGENT B0 ;  /* 0x0000000000007941 */ /* 0x000fea0003800200 */
.L_x_8550:
        /* <DEDUP_REMOVED lines=11> */
[----:B0-2345:R-:W-:-:S11]  /*4ab0*/  MOV R98, R86 ;  /* 0x0000005600627202 */ /* 0x03dfd60000000f00 */
[----:B------:R-:W-:Y:S01]  /*4ac0*/  @P6 FFMA.FTZ R96, R16, UR6, R106 ;  /* 0x0000000610606c23 */ /* 0x000fe2000801006a */
[----:B------:R-:W-:-:S13]  /*4ad0*/  PLOP3.LUT P6, PT, PT, PT, UP2, 0x80, 0x8 ;  /* 0x000000000008781c */ /* 0x000fda0003fcf028 */
[----:B------:R-:W-:Y:S01]  /*4ae0*/  @P6 FFMA.FTZ R99, R121, UR6, R106 ;  /* 0x0000000679636c23 */ /* 0x000fe2000801006a */
[----:B------:R-:W-:-:S13]  /*4af0*/  PLOP3.LUT P6, PT, PT, PT, UP2, 0x80, 0x8 ;  /* 0x000000000008781c */ /* 0x000fda0003fcf028 */
[----:B------:R-:W-:Y:S01]  /*4b00*/  @P6 FFMA.FTZ R97, R7, UR6, R106 ;  /* 0x0000000607616c23 */ /* 0x000fe2000801006a */
[----:B------:R-:W-:-:S13]  /*4b10*/  PLOP3.LUT P6, PT, PT, PT, UP2, 0x80, 0x8 ;  /* 0x000000000008781c */ /* 0x000fda0003fcf028 */
[----:B------:R-:W-:Y:S01]  /*4b20*/  @P6 FADD.FTZ R96, R13, -R96 ;  /* 0x800000600d606221 */ /* 0x000fe20000010000 */
[----:B------:R-:W-:-:S13]  /*4b30*/  PLOP3.LUT P6, PT, PT, PT, UP2, 0x80, 0x8 ;  /* 0x000000000008781c */ /* 0x000fda0003fcf028 */
[----:B------:R-:W-:Y:S01]  /*4b40*/  @P6 FADD.FTZ R101, R120, -R99 ;  /* 0x8000006378656221 */ /* 0x000fe20000010000 */
[----:B------:R-:W-:-:S13]  /*4b50*/  PLOP3.LUT P6, PT, PT, PT, UP2, 0x80, 0x8 ;  /* 0x000000000008781c */ /* 0x000fda0003fcf028 */
[----:B------:R-:W-:Y:S01]  /*4b60*/  @P6 FADD.FTZ R99, R6, -R97 ;  /* 0x8000006106636221 */ /* 0x000fe20000010000 */
[----:B------:R-:W-:Y:S02]  /*4b70*/  PLOP3.LUT P6, PT, PT, PT, UP2, 0x80, 0x8 ;  /* 0x000000000008781c */ /* 0x000fe40003fcf028 */
[----:B------:R-:W-:-:S11]  /*4b80*/  MOV R97, R85 ;  /* 0x0000005500617202 */ /* 0x000fd60000000f00 */
[----:B------:R-:W-:Y:S01]  /*4b90*/  @P6 FFMA.FTZ R97, R96, UR25, R85 ;  /* 0x0000001960616c23 */ /* 0x000fe20008010055 */
[----:B------:R-:W-:Y:S02]  /*4ba0*/  PLOP3.LUT P6, PT, PT, PT, UP2, 0x80, 0x8 ;  /* 0x000000000008781c */ /* 0x000fe40003fcf028 */
[----:B------:R-:W-:-:S11]  /*4bb0*/  MOV R96, R84 ;  /* 0x0000005400607202 */ /* 0x000fd60000000f00 */
[----:B------:R-:W-:Y:S01]  /*4bc0*/  @P6 FFMA.FTZ R98, R101, UR25, R86 ;  /* 0x0000001965626c23 */ /* 0x000fe20008010056 */
[----:B------:R-:W-:-:S03]  /*4bd0*/  PLOP3.LUT P6, PT, PT, PT, UP2, 0x80, 0x8 ;  /* 0x000000000008781c */ /* 0x000fc60003fcf028 */
[----:B------:R-:W-:-:S10]  /*4be0*/  FMUL.FTZ R101, R98, UR28 ;  /* 0x0000001c62657c20 */ /* 0x000fd40008410000 */
[----:B------:R-:W-:Y:S01]  /*4bf0*/  @P6 FFMA.FTZ R96, R99, UR25, R84 ;  /* 0x0000001963606c23 */ /* 0x000fe20008010054 */
[----:B------:R-:W-:Y:S02]  /*4c00*/  PLOP3.LUT P6, PT, PT, PT, UP2, 0x80, 0x8 ;  /* 0x000000000008781c */ /* 0x000fe40003fcf028 */
[----:B------:R-:W-:Y:S01]  /*4c10*/  MOV R99, R87 ;  /* 0x0000005700637202 */ /* 0x000fe20000000f00 */
[----:B------:R-:W-:-:S10]  /*4c20*/  FMUL.FTZ R103, R96, UR28 ;  /* 0x0000001c60677c20 */ /* 0x000fd40008410000 */
[----:B------:R-:W-:Y:S01]  /*4c30*/  @P6 FFMA.FTZ R100, R126, UR6, R106 ;  /* 0x000000067e646c23 */ /* 0x000fe2000801006a */
[----:B------:R-:W-:-:S13]  /*4c40*/  PLOP3.LUT P6, PT, PT, PT, UP2, 0x80, 0x8 ;  /* 0x000000000008781c */ /* 0x000fda0003fcf028 */
[----:B------:R-:W-:Y:S01]  /*4c50*/  @P6 FADD.FTZ R100, R131, -R100 ;  /* 0x8000006483646221 */ /* 0x000fe20000010000 */
[----:B------:R-:W-:-:S13]  /*4c60*/  PLOP3.LUT P6, PT, PT, PT, UP2, 0x80, 0x8 ;  /* 0x000000000008781c */ /* 0x000fda0003fcf028 */
[----:B------:R-:W-:Y:S01]  /*4c70*/  @P6 FFMA.FTZ R99, R100, UR25, R87 ;  /* 0x0000001964636c23 */ /* 0x000fe20008010057 */
[----:B------:R-:W-:Y:S01]  /*4c80*/  FMUL.FTZ R100, R97, UR28 ;  /* 0x0000001c61647c20 */ /* 0x000fe20008410000 */
[----:B------:R-:W-:-:S04]  /*4c90*/  ISETP.LT.AND P6, PT, RZ, UR30, PT ;  /* 0x0000001eff007c0c */ /* 0x000fc8000bfc1270 */
[----:B------:R-:W-:Y:S02]  /*4ca0*/  SEL R94, R101, R94, P6 ;  /* 0x0000005e655e7207 */ /* 0x000fe40003000000 */
[----:B------:R-:W-:Y:S02]  /*4cb0*/  SEL R93, R100, R93, P6 ;  /* 0x0000005d645d7207 */ /* 0x000fe40003000000 */
[----:B------:R-:W-:Y:S01]  /*4cc0*/  SEL R92, R103, R92, P6 ;  /* 0x0000005c675c7207 */ /* 0x000fe20003000000 */
[----:B------:R-:W-:Y:S06]  /*4cd0*/  @!P4 BRA `(.L_x_8560) ;  /* 0x000000040084c947 */ /* 0x000fec0003800000 */
[----:B------:R-:W-:Y:S01]  /*4ce0*/  FMUL.FTZ R95, R99, UR28 ;  /* 0x0000001c635f7c20 */ /* 0x000fe20008410000 */
[----:B------:R-:W-:Y:S06]  /*4cf0*/  BRA `(.L_x_8560) ;  /* 0x00000004007c7947 */ /* 0x000fec0003800000 */
.L_x_8559:
[----:B------:R-:W-:-:S13]  /*4d00*/  PLOP3.LUT P6, PT, PT, PT, UP2, 0x80, 0x8 ;  /* 0x000000000008781c */ /* 0x000fda0003fcf028 */
[----:B0-234-:R-:W-:Y:S01]  /*4d10*/  @P6 FFMA.FTZ R100, R16, UR6, R106 ;  /* 0x0000000610646c23 */ /* 0x01dfe2000801006a */
        /* <DEDUP_REMOVED lines=8> */
[----:B------:R-:W-:Y:S02]  /*4da0*/  PLOP3.LUT P6, PT, PT, PT, UP2, 0x80, 0x8 ;  /* 0x000000000008781c */ /* 0x000fe40003fcf028 */
[----:B-----5:R-:W-:-:S11]  /*4db0*/  MOV R103, R86 ;  /* 0x0000005600677202 */ /* 0x020fd60000000f00 */
[----:B------:R-:W-:Y:S01]  /*4dc0*/  @P6 FADD.FTZ R107, R6, -R101 ;  /* 0x80000065066b6221 */ /* 0x000fe20000010000 */
[----:B------:R-:W-:Y:S02]  /*4dd0*/  PLOP3.LUT P6, PT, PT, PT, UP2, 0x80, 0x8 ;  /* 0x000000000008781c */ /* 0x000fe40003fcf028 */
[----:B------:R-:W-:-:S11]  /*4de0*/  MOV R101, R85 ;  /* 0x0000005500657202 */ /* 0x000fd60000000f00 */
[----:B------:R-:W-:Y:S01]  /*4df0*/  @P6 FFMA.FTZ R101, R100, UR25, R85 ;  /* 0x0000001964656c23 */ /* 0x000fe20008010055 */
[----:B------:R-:W-:Y:S02]  /*4e00*/  PLOP3.LUT P6, PT, PT, PT, UP2, 0x80, 0x8 ;  /* 0x000000000008781c */ /* 0x000fe40003fcf028 */
[----:B------:R-:W-:Y:S01]  /*4e10*/  MOV R100, R84 ;  /* 0x0000005400647202 */ /* 0x000fe20000000f00 */
[----:B------:R-:W-:-:S10]  /*4e20*/  FMUL.FTZ R102, R101, UR28 ;  /* 0x0000001c65667c20 */ /* 0x000fd40008410000 */
[----:B------:R-:W-:Y:S01]  /*4e30*/  @P6 FFMA.FTZ R103, R141, UR25, R86 ;  /* 0x000000198d676c23 */ /* 0x000fe20008010056 */
[----:B------:R-:W-:-:S03]  /*4e40*/  PLOP3.LUT P6, PT, PT, PT, UP2, 0x80, 0x8 ;  /* 0x000000000008781c */ /* 0x000fc60003fcf028 */
[----:B------:R-:W-:-:S10]  /*4e50*/  FMUL.FTZ R103, R103, UR28 ;  /* 0x0000001c67677c20 */ /* 0x000fd40008410000 */
        /* <DEDUP_REMOVED lines=16> */
.L_x_8558:
[----:B0-234-:R-:W0:Y:S02]  /*4f60*/  LDC.64 R100, c[0x0][0x478] ;  /* 0x00011e00ff647b82 */ /* 0x01de240000000a00 */
        /* <DEDUP_REMOVED lines=14> */
[----:B------:R-:W-:Y:S01]  /*5050*/  ISETP.LT.AND P6, PT, RZ, UR29, PT ;  /* 0x0000001dff007c0c */ /* 0x000fe2000bfc1270 */
[----:B------:R-:W-:-:S03]  /*5060*/  FMUL.FTZ R99, R99, UR25 ;  /* 0x0000001963637c20 */ /* 0x000fc60008410000 */
[----:B------:R-:W-:Y:S02]  /*5070*/  FSEL R96, R96, RZ, P6 ;  /* 0x000000ff60607208 */ /* 0x000fe40003000000 */
[----:B------:R-:W-:Y:S02]  /*5080*/  FSEL R97, R97, RZ, P6 ;  /* 0x000000ff61617208 */ /* 0x000fe40003000000 */
[----:B------:R-:W-:Y:S02]  /*5090*/  FSEL R98, R98, RZ, P6 ;  /* 0x000000ff62627208 */ /* 0x000fe40003000000 */
[----:B------:R-:W-:Y:S01]  /*50a0*/  FSEL R102, R99, RZ, P6 ;  /* 0x000000ff63667208 */ /* 0x000fe20003000000 */
[----:B------:R-:W-:Y:S01]  /*50b0*/  FMUL.FTZ R99, R96, UR28 ;  /* 0x0000001c60637c20 */ /* 0x000fe20008410000 */
[----:B------:R-:W-:Y:S01]  /*50c0*/  FMUL.FTZ R100, R97, UR28 ;  /* 0x0000001c61647c20 */ /* 0x000fe20008410000 */
[----:B------:R-:W-:Y:S01]  /*50d0*/  FMUL.FTZ R101, R98, UR28 ;  /* 0x0000001c62657c20 */ /* 0x000fe20008410000 */
[----:B------:R-:W-:-:S04]  /*50e0*/  ISETP.LT.AND P6, PT, RZ, UR30, PT ;  /* 0x0000001eff007c0c */ /* 0x000fc8000bfc1270 */
[----:B------:R-:W-:Y:S02]  /*50f0*/  SEL R92, R99, R92, P6 ;  /* 0x0000005c635c7207 */ /* 0x000fe40003000000 */
[----:B------:R-:W-:Y:S02]  /*5100*/  SEL R93, R100, R93, P6 ;  /* 0x0000005d645d7207 */ /* 0x000fe40003000000 */
[----:B------:R-:W-:Y:S02]  /*5110*/  SEL R94, R101, R94, P6 ;  /* 0x0000005e655e7207 */ /* 0x000fe40003000000 */
[----:B------:R-:W-:Y:S01]  /*5120*/  MOV R99, R102 ;  /* 0x0000006600637202 */ /* 0x000fe20000000f00 */
[----:B------:R-:W-:Y:S06]  /*5130*/  @!P4 BRA `(.L_x_8560) ;  /* 0x00000000006cc947 */ /* 0x000fec0003800000 */
[----:B------:R-:W-:Y:S01]  /*5140*/  FMUL.FTZ R95, R102, UR28 ;  /* 0x0000001c665f7c20 */ /* 0x000fe20008410000 */
[----:B------:R-:W-:Y:S06]  /*5150*/  BRA `(.L_x_8560) ;  /* 0x0000000000647947 */ /* 0x000fec0003800000 */
.L_x_8561:
[--C-:B------:R-:W-:Y:S01]  /*5160*/  FFMA.FTZ R101, R7, UR6, R106.reuse ;  /* 0x0000000607657c23 */ /* 0x100fe2000801006a */
[--C-:B------:R-:W-:Y:S01]  /*5170*/  FFMA.FTZ R100, R16, UR6, R106.reuse ;  /* 0x0000000610647c23 */ /* 0x100fe2000801006a */
[--C-:B------:R-:W-:Y:S01]  /*5180*/  FFMA.FTZ R103, R121, UR6, R106.reuse ;  /* 0x0000000679677c23 */ /* 0x100fe2000801006a */
[----:B------:R-:W-:Y:S01]  /*5190*/  @P4 FFMA.FTZ R140, R126, UR6, R106 ;  /* 0x000000067e8c4c23 */ /* 0x000fe2000801006a */
[----:B------:R-:W-:Y:S01]  /*51a0*/  FADD.FTZ R101, R6, -R101 ;  /* 0x8000006506657221 */ /* 0x000fe20000010000 */
[----:B------:R-:W-:Y:S01]  /*51b0*/  FADD.FTZ R102, R13, -R100 ;  /* 0x800000640d667221 */ /* 0x000fe20000010000 */
[----:B------:R-:W-:Y:S01]  /*51c0*/  FADD.FTZ R103, R120, -R103 ;  /* 0x8000006778677221 */ /* 0x000fe20000010000 */
[----:B------:R-:W-:Y:S01]  /*51d0*/  @P4 FADD.FTZ R140, R131, -R140 ;  /* 0x8000008c838c4221 */ /* 0x000fe20000010000 */
[----:B------:R-:W-:Y:S01]  /*51e0*/  FMUL.FTZ R100, R101, UR25 ;  /* 0x0000001965647c20 */ /* 0x000fe20008410000 */
[----:B------:R-:W-:Y:S01]  /*51f0*/  FMUL.FTZ R102, R102, UR25 ;  /* 0x0000001966667c20 */ /* 0x000fe20008410000 */
[----:B------:R-:W-:Y:S01]  /*5200*/  FMUL.FTZ R103, R103, UR25 ;  /* 0x0000001967677c20 */ /* 0x000fe20008410000 */
[----:B------:R-:W-:Y:S01]  /*5210*/  ISETP.LT.AND P6, PT, RZ, UR29, PT ;  /* 0x0000001dff007c0c */ /* 0x000fe2000bfc1270 */
[----:B------:R-:W-:-:S03]  /*5220*/  @P4 FMUL.FTZ R107, R140, UR25 ;  /* 0x000000198c6b4c20 */ /* 0x000fc60008410000 */
[----:B------:R-:W-:Y:S02]  /*5230*/  FSEL R100, R100, RZ, P6 ;  /* 0x000000ff64647208 */ /* 0x000fe40003000000 */
[----:B------:R-:W-:Y:S02]  /*5240*/  FSEL R102, R102, RZ, P6 ;  /* 0x000000ff66667208 */ /* 0x000fe40003000000 */
[----:B------:R-:W-:Y:S01]  /*5250*/  FSEL R103, R103, RZ, P6 ;  /* 0x000000ff67677208 */ /* 0x000fe20003000000 */
[----:B------:R-:W-:Y:S01]  /*5260*/  FMUL.FTZ R101, R100, UR28 ;  /* 0x0000001c64657c20 */ /* 0x000fe20008410000 */
[----:B------:R-:W-:Y:S01]  /*5270*/  @P4 FSEL R107, R107, RZ, P6 ;  /* 0x000000ff6b6b4208 */ /* 0x000fe20003000000 */
[----:B------:R-:W-:Y:S01]  /*5280*/  FMUL.FTZ R102, R102, UR28 ;  /* 0x0000001c66667c20 */ /* 0x000fe20008410000 */
[----:B------:R-:W-:Y:S01]  /*5290*/  ISETP.LT.AND P6, PT, RZ, UR30, PT ;  /* 0x0000001eff007c0c */ /* 0x000fe2000bfc1270 */
[----:B------:R-:W-:Y:S02]  /*52a0*/  FMUL.FTZ R103, R103, UR28 ;  /* 0x0000001c67677c20 */ /* 0x000fe40008410000 */
[----:B------:R-:W-:Y:S01]  /*52b0*/  @P4 FMUL.FTZ R95, R107, UR28 ;  /* 0x0000001c6b5f4c20 */ /* 0x000fe20008410000 */
[----:B------:R-:W-:-:S02]  /*52c0*/  SEL R92, R101, R92, P6 ;  /* 0x0000005c655c7207 */ /* 0x000fc40003000000 */
[----:B------:R-:W-:Y:S02]  /*52d0*/  SEL R93, R102, R93, P6 ;  /* 0x0000005d665d7207 */ /* 0x000fe40003000000 */
[----:B------:R-:W-:-:S07]  /*52e0*/  SEL R94, R103, R94, P6 ;  /* 0x0000005e675e7207 */ /* 0x000fce0003000000 */
.L_x_8560:
        /* <DEDUP_REMOVED lines=8> */
.L_x_8557:
[----:B------:R-:W-:Y:S05]  /*5370*/  BSYNC.RECONVERGENT B0 ;  /* 0x0000000000007941 */ /* 0x000fea0003800200 */
.L_x_8556:
[----:B------:R-:W-:Y:S01]  /*5380*/  ISETP.GE.U32.AND P5, PT, R0, 0x300, PT ;  /* 0x000003000000780c */ /* 0x000fe20003fa6070 */
[----:B------:R-:W-:Y:S03]  /*5390*/  BSSY.RECONVERGENT B0, `(.L_x_8562) ;  /* 0x000009c000007945 */ /* 0x000fe60003800200 */
[----:B------:R-:W-:-:S09]  /*53a0*/  P2R R107, PR, RZ, 0x20 ;  /* 0x00000020ff6b7803 */ /* 0x000fd20000000000 */
        /* <DEDUP_REMOVED lines=39> */
[----:B------:R-:W-:-:S04]  /*5620*/  ISETP.LT.AND P6, PT, RZ, UR30, PT ;  /* 0x0000001eff007c0c */ /* 0x000fc8000bfc1270 */
[----:B------:R-:W-:Y:S02]  /*5630*/  SEL R94, R101, R94, P6 ;  /* 0x0000005e655e7207 */ /* 0x000fe40003000000 */
[----:B------:R-:W-:Y:S02]  /*5640*/  SEL R93, R100, R93, P6 ;  /* 0x0000005d645d7207 */ /* 0x000fe40003000000 */
[----:B------:R-:W-:Y:S01]  /*5650*/  SEL R92, R103, R92, P6 ;  /* 0x0000005c675c7207 */ /* 0x000fe20003000000 */
[----:B------:R-:W-:Y:S06]  /*5660*/  @!P4 BRA `(.L_x_8566) ;  /* 0x0000000400a0c947 */ /* 0x000fec0003800000 */
[----:B------:R-:W-:Y:S01]  /*5670*/  FMUL.FTZ R95, R99, UR28 ;  /* 0x0000001c635f7c20 */ /* 0x000fe20008410000 */
[----:B------:R-:W-:Y:S06]  /*5680*/  BRA `(.L_x_8566) ;  /* 0x0000000400987947 */ /* 0x000fec0003800000 */
.L_x_8565:
        /* <DEDUP_REMOVED lines=8> */
[----:B------:R-:W-:Y:S02]  /*5710*/  PLOP3.LUT P6, PT, PT, PT, UP2, 0x80, 0x8 ;  /* 0x000000000008781c */ /* 0x000fe40003fcf028 */
[----:B-----5:R-:W-:-:S11]  /*5720*/  MOV R103, R90 ;  /* 0x0000005a00677202 */ /* 0x020fd60000000f00 */
        /* <DEDUP_REMOVED lines=28> */
.L_x_8564:
        /* <DEDUP_REMOVED lines=12> */
[----:B------:R-:W-:Y:S01]  /*59b0*/  ISETP.LT.AND P6, PT, RZ, UR29, PT ;  /* 0x0000001dff007c0c */ /* 0x000fe2000bfc1270 */
[----:B------:R-:W-:Y:S01]  /*59c0*/  FMUL.FTZ R96, R96, UR25 ;  /* 0x0000001960607c20 */ /* 0x000fe20008410000 */
[----:B------:R-:W-:Y:S01]  /*59d0*/  FMUL.FTZ R97, R97, UR25 ;  /* 0x0000001961617c20 */ /* 0x000fe20008410000 */
[----:B------:R-:W-:Y:S01]  /*59e0*/  FMUL.FTZ R98, R98, UR25 ;  /* 0x0000001962627c20 */ /* 0x000fe20008410000 */
[----:B------:R-:W-:-:S02]  /*59f0*/  FMUL.FTZ R99, R100, UR25 ;  /* 0x0000001964637c20 */ /* 0x000fc40008410000 */
        /* <DEDUP_REMOVED lines=15> */
.L_x_8567:
[--C-:B------:R-:W-:Y:S01]  /*5af0*/  FFMA.FTZ R101, R5, UR6, R106.reuse ;  /* 0x0000000605657c23 */ /* 0x100fe2000801006a */
[----:B------:R-:W-:Y:S01]  /*5b00*/  UISETP.GT.AND UP3, UPT, UR29, URZ, UPT ;  /* 0x000000ff1d00728c */ /* 0x000fe2000bf64270 */
[--C-:B------:R-:W-:Y:S01]  /*5b10*/  FFMA.FTZ R103, R123, UR6, R106.reuse ;  /* 0x000000067b677c23 */ /* 0x100fe2000801006a */
[----:B------:R-:W-:Y:S01]  /*5b20*/  UISETP.GT.AND UP0, UPT, UR30, URZ, UPT ;  /* 0x000000ff1e00728c */ /* 0x000fe2000bf04270 */
[----:B------:R-:W-:Y:S02]  /*5b30*/  FADD.FTZ R101, R4, -R101 ;  /* 0x8000006504657221 */ /* 0x000fe40000010000 */
[----:B------:R-:W-:Y:S01]  /*5b40*/  FADD.FTZ R103, R122, -R103 ;  /* 0x800000677a677221 */ /* 0x000fe20000010000 */
[----:B------:R-:W-:Y:S01]  /*5b50*/  PLOP3.LUT P6, PT, PT, PT, UP3, 0x80, 0x8 ;  /* 0x000000000008781c */ /* 0x000fe20003fcf038 */
[----:B------:R-:W-:Y:S01]  /*5b60*/  FMUL.FTZ R100, R101, UR25 ;  /* 0x0000001965647c20 */ /* 0x000fe20008410000 */
[--C-:B------:R-:W-:Y:S01]  /*5b70*/  FFMA.FTZ R101, R14, UR6, R106.reuse ;  /* 0x000000060e657c23 */ /* 0x100fe2000801006a */
[----:B------:R-:W-:Y:S01]  /*5b80*/  FMUL.FTZ R102, R103, UR25 ;  /* 0x0000001967667c20 */ /* 0x000fe20008410000 */
[----:B------:R-:W-:-:S02]  /*5b90*/  FFMA.FTZ R106, R134, UR6, R106 ;  /* 0x00000006866a7c23 */ /* 0x000fc4000801006a */
[----:B------:R-:W-:Y:S01]  /*5ba0*/  FADD.FTZ R101, R12, -R101 ;  /* 0x800000650c657221 */ /* 0x000fe20000010000 */
[----:B------:R-:W-:Y:S01]  /*5bb0*/  FSEL R100, R100, RZ, P6 ;  /* 0x000000ff64647208 */ /* 0x000fe20003000000 */
[----:B------:R-:W-:Y:S01]  /*5bc0*/  FADD.FTZ R106, R129, -R106 ;  /* 0x8000006a816a7221 */ /* 0x000fe20000010000 */
[----:B------:R-:W-:Y:S01]  /*5bd0*/  PLOP3.LUT P6, PT, PT, PT, UP3, 0x80, 0x8 ;  /* 0x000000000008781c */ /* 0x000fe20003fcf038 */
[----:B------:R-:W-:Y:S02]  /*5be0*/  FMUL.FTZ R101, R101, UR25 ;  /* 0x0000001965657c20 */ /* 0x000fe40008410000 */
[----:B------:R-:W-:Y:S01]  /*5bf0*/  FMUL.FTZ R103, R100, UR28 ;  /* 0x0000001c64677c20 */ /* 0x000fe20008410000 */
[----:B------:R-:W-:Y:S02]  /*5c00*/  FMUL.FTZ R106, R106, UR25 ;  /* 0x000000196a6a7c20 */ /* 0x000fe40008410000 */
[----:B------:R-:W-:Y:S02]  /*5c10*/  FSEL R101, R101, RZ, P6 ;  /* 0x000000ff65657208 */ /* 0x000fe40003000000 */
[----:B------:R-:W-:-:S03]  /*5c20*/  PLOP3.LUT P6, PT, PT, PT, UP3, 0x80, 0x8 ;  /* 0x000000000008781c */ /* 0x000fc60003fcf038 */
[----:B------:R-:W-:Y:S01]  /*5c30*/  FMUL.FTZ R100, R101, UR28 ;  /* 0x0000001c65647c20 */ /* 0x000fe20008410000 */
[----:B------:R-:W-:Y:S02]  /*5c40*/  FSEL R102, R102, RZ, P6 ;  /* 0x000000ff66667208 */ /* 0x000fe40003000000 */
[----:B------:R-:W-:-:S03]  /*5c50*/  PLOP3.LUT P6, PT, PT, PT, UP0, 0x80, 0x8 ;  /* 0x000000000008781c */ /* 0x000fc60003fcf008 */
[----:B------:R-:W-:Y:S01]  /*5c60*/  FMUL.FTZ R101, R102, UR28 ;  /* 0x0000001c66657c20 */ /* 0x000fe20008410000 */
[----:B------:R-:W-:Y:S02]  /*5c70*/  SEL R92, R103, R92, P6 ;  /* 0x0000005c675c7207 */ /* 0x000fe40003000000 */
[----:B------:R-:W-:-:S04]  /*5c80*/  PLOP3.LUT P6, PT, PT, PT, UP0, 0x80, 0x8 ;  /* 0x000000000008781c */ /* 0x000fc80003fcf008 */
[----:B------:R-:W-:Y:S02]  /*5c90*/  SEL R93, R100, R93, P6 ;  /* 0x0000005d645d7207 */ /* 0x000fe40003000000 */
[----:B------:R-:W-:-:S04]  /*5ca0*/  PLOP3.LUT P6, PT, PT, PT, UP3, 0x80, 0x8 ;  /* 0x000000000008781c */ /* 0x000fc80003fcf038 */
[----:B------:R-:W-:Y:S02]  /*5cb0*/  FSEL R106, R106, RZ, P6 ;  /* 0x000000ff6a6a7208 */ /* 0x000fe40003000000 */
[----:B------:R-:W-:-:S03]  /*5cc0*/  PLOP3.LUT P6, PT, PT, PT, UP0, 0x80, 0x8 ;  /* 0x000000000008781c */ /* 0x000fc60003fcf008 */
[----:B------:R-:W-:Y:S01]  /*5cd0*/  @P4 FMUL.FTZ R95, R106, UR28 ;  /* 0x0000001c6a5f4c20 */ /* 0x000fe20008410000 */
[----:B------:R-:W-:-:S09]  /*5ce0*/  SEL R94, R101, R94, P6 ;  /* 0x0000005e655e7207 */ /* 0x000fd20003000000 */
.L_x_8566:
[----:B------:R-:W0:Y:S02]  /*5cf0*/  @P5 LDC.64 R100, c[0x0][0x478] ;  /* 0x00011e00ff645b82 */ /* 0x000e240000000a00 */
[----:B0-----:R-:W-:-:S06]  /*5d00*/  @P5 IMAD.WIDE.U32 R102, R139, 0x10, R100 ;  /* 0x000000108b665825 */ /* 0x001fcc00078e0064 */
[----:B------:R-:W0:Y:S01]  /*5d10*/  @P4 LDC.64 R100, c[0x0][0x468] ;  /* 0x00011a00ff644b82 */ /* 0x000e220000000a00 */
[----:B------:R1:W-:Y:S01]  /*5d20*/  @P5 STG.E.128 desc[UR10][R102.64], R96 ;  /* 0x0000006066005986 */ /* 0x0003e2000c101d0a */
[----:B0-----:R-:W-:-:S05]  /*5d30*/  @P4 IMAD.WIDE.U32 R100, R105, 0x10, R100 ;  /* 0x0000001069644825 */ /* 0x001fca00078e0064 */
[----:B------:R1:W-:Y:S02]  /*5d40*/  @P4 STG.E.128 desc[UR10][R100.64], R92 ;  /* 0x0000005c64004986 */ /* 0x0003e4000c101d0a */
.L_x_8563:
[----:B------:R-:W-:Y:S05]  /*5d50*/  BSYNC.RECONVERGENT B0 ;  /* 0x0000000000007941 */ /* 0x000fea0003800200 */
.L_x_8562:
[----:B------:R-:W-:Y:S02]  /*5d60*/  UIADD3 UR9, UPT, UPT, UR9, UR22, URZ ;  /* 0x0000001609097290 */ /* 0x000fe4000fffe0ff */
[----:B------:R-:W-:Y:S02]  /*5d70*/  UPLOP3.LUT UP1, UPT, UPT, UPT, UP1, 0x40, 0x4 ;  /* 0x000000000004789c */ /* 0x000fe40003f2e810 */
[----:B------:R-:W-:-:S09]  /*5d80*/  UISETP.GE.AND UP0, UPT, UR9, UR23, UPT ;  /* 0x000000170900728c */ /* 0x000fd2000bf06270 */
[----:B------:R-:W-:Y:S05]  /*5d90*/  BRA.U !UP0, `(.L_x_8568) ;  /* 0xffffffa908c87547 */ /* 0x000fea000b83ffff */
.L_x_8516:
[----:B------:R-:W0:Y:S01]  /*5da0*/  S2UR UR6, SR_CTAID.X ;  /* 0x00000000000679c3 */ /* 0x000e220000002500 */
[----:B------:R-:W-:Y:S02]  /*5db0*/  ISETP.NE.AND P5, PT, R104, RZ, PT ;  /* 0x000000ff6800720c */ /* 0x000fe40003fa5270 */
[----:B------:R-:W-:-:S05]  /*5dc0*/  ISETP.NE.AND P4, PT, R107, RZ, PT ;  /* 0x000000ff6b00720c */ /* 0x000fca0003f85270 */
[----:B------:R-:W1:Y:S08]  /*5dd0*/  LDC.64 R4, c[0x0][0x440] ;  /* 0x00011000ff047b82 */ /* 0x000e700000000a00 */
[----:B-----5:R-:W2:Y:S08]  /*5de0*/  LDC.64 R6, c[0x0][0x448] ;  /* 0x00011200ff067b82 */ /* 0x020eb00000000a00 */
[----:B------:R-:W3:Y:S01]  /*5df0*/  LDC.64 R8, c[0x0][0x440] ;  /* 0x00011000ff087b82 */ /* 0x000ee20000000a00 */
        /* <DEDUP_REMOVED lines=43> */
.L_x_8569:
        /* <DEDUP_REMOVED lines=13> */
.L_x_10816:


//--------------------- .text._ZN10layer_norm13ln_bwd_kernelINS_13Kernel_traitsI6__halfffffjLj3072ELj1ELj1ELj4ELj16ENS_18Kernel_traits_baseILj3072ES2_ffffjLj128EEEEELb0ELb0ELb1ELb1EEEvNS_9BwdParamsE --------------------------
	.section	.text._ZN10layer_norm13ln_bwd_kernelINS_13Kernel_traitsI6__halfffffjLj3072ELj1ELj1ELj4ELj16ENS_18Kernel_traits_baseILj3072ES2_ffffjLj128EEEEELb0ELb0ELb1ELb1EEEvNS_9BwdParamsE,"ax",@progbits
	.align	128
        .global         _ZN10layer_norm13ln_bwd_kernelINS_13Kernel_traitsI6__halfffffjLj3072ELj1ELj1ELj4ELj16ENS_18Kernel_traits_baseILj3072ES2_ffffjLj128EEEEELb0ELb0ELb1ELb1EEEvNS_9BwdParamsE
        .type           _ZN10layer_norm13ln_bwd_kernelINS_13Kernel_traitsI6__halfffffjLj3072ELj1ELj1ELj4ELj16ENS_18Kernel_traits_baseILj3072ES2_ffffjLj128EEEEELb0ELb0ELb1ELb1EEEvNS_9BwdParamsE,@function
        .size           _ZN10layer_norm13ln_bwd_kernelINS_13Kernel_traitsI6__halfffffjLj3072ELj1ELj1ELj4ELj16ENS_18Kernel_traits_baseILj3072ES2_ffffjLj128EEEEELb0ELb0ELb1ELb1EEEvNS_9BwdParamsE,(.L_x_10817 - _ZN10layer_norm13ln_bwd_kernelINS_13Kernel_traitsI6__halfffffjLj3072ELj1ELj1ELj4ELj16ENS_18Kernel_traits_baseILj3072ES2_ffffjLj128EEEEELb0ELb0ELb1ELb1EEEvNS_9BwdParamsE)
        .other          _ZN10layer_norm13ln_bwd_kernelINS_13Kernel_traitsI6__halfffffjLj3072ELj1ELj1ELj4ELj16ENS_18Kernel_traits_baseILj3072ES2_ffffjLj128EEEEELb0ELb0ELb1ELb1EEEvNS_9BwdParamsE,@"STO_CUDA_ENTRY STV_DEFAULT"
_ZN10layer_norm13ln_bwd_kernelINS_13Kernel_traitsI6__halfffffjLj3072ELj1ELj1ELj4ELj16ENS_18Kernel_traits_baseILj3072ES2_ffffjLj128EEEEELb0ELb0ELb1ELb1EEEvNS_9BwdParamsE:
.text._ZN10layer_norm13ln_bwd_kernelINS_13Kernel_traitsI6__halfffffjLj3072ELj1ELj1ELj4ELj16ENS_18Kernel_traits_baseILj3072ES2_ffffjLj128EEEEELb0ELb0ELb1ELb1EEEvNS_9BwdParamsE:
        /* <DEDUP_REMOVED lines=39> */
[----:B0-----:R0:W5:Y:S04]  /*0270*/  LDG.E.64 R136, desc[UR14][R4.64+0x1400] ;  /* 0x0014000e04887981 */ /* 0x001168000c1e1b00 */
[----:B------:R0:W5:Y:S04]  /*0280*/  LDG.E.64 R138, desc[UR14][R4.64+0x1000] ;  /* 0x0010000e048a7981 */ /* 0x000168000c1e1b00 */
[----:B------:R0:W5:Y:S04]  /*0290*/  LDG.E.64 R140, desc[UR14][R4.64+0xc00] ;  /* 0x000c000e048c7981 */ /* 0x000168000c1e1b00 */
[----:B------:R0:W5:Y:S04]  /*02a0*/  LDG.E.64 R142, desc[UR14][R4.64+0x800] ;  /* 0x0008000e048e7981 */ /* 0x000168000c1e1b00 */
[----:B------:R0:W5:Y:S04]  /*02b0*/  LDG.E.64 R144, desc[UR14][R4.64+0x400] ;  /* 0x0004000e04907981 */ /* 0x000168000c1e1b00 */
[----:B------:R0:W5:Y:S01]  /*02c0*/  LDG.E.64 R146, desc[UR14][R4.64] ;  /* 0x0000000e04927981 */ /* 0x000162000c1e1b00 */
[----:B------:R-:W-:Y:S01]  /*02d0*/  HFMA2 R82, -RZ, RZ, 0, 0 ;  /* 0x00000000ff527431 */ /* 0x000fe200000001ff */
[----:B------:R-:W-:Y:S01]  /*02e0*/  MOV R2, UR4 ;  /* 0x0000000400027c02 */ /* 0x000fe20008000f00 */
[----:B--234-:R-:W-:-:S11]  /*02f0*/  UPLOP3.LUT UP1, UPT, UPT, UPT, UPT, 0x40, 0x4 ;  /* 0x000000000004789c */ /* 0x01cfd60003f2e870 */
.L_x_8599:
[----:B------:R-:W1:Y:S08]  /*0300*/  LDC.64 R100, c[0x0][0x3f8] ;  /* 0x0000fe00ff647b82 */ /* 0x000e700000000a00 */
[----:B------:R-:W2:Y:S08]  /*0310*/  LDC.64 R98, c[0x0][0x3c8] ;  /* 0x0000f200ff627b82 */ /* 0x000eb00000000a00 */
[----:B------:R-:W3:Y:S01]  /*0320*/  LDC.64 R96, c[0x0][0x3f0] ;  /* 0x0000fc00ff607b82 */ /* 0x000ee20000000a00 */
[----:B-1----:R-:W-:-:S05]  /*0330*/  IMAD.WIDE R100, R2, 0x4, R100 ;  /* 0x0000000402647825 */ /* 0x002fca00078e0264 */
[----:B------:R-:W4:Y:S01]  /*0340*/  LDG.E R0, desc[UR14][R100.64] ;  /* 0x0000000e64007981 */ /* 0x000f22000c1e1900 */
[----:B--2---:R-:W-:-:S05]  /*0350*/  IMAD.WIDE R98, R2, 0x4, R98 ;  /* 0x0000000402627825 */ /* 0x004fca00078e0262 */
[----:B0----5:R0:W5:Y:S01]  /*0360*/  LDG.E R5, desc[UR14][R98.64] ;  /* 0x0000000e62057981 */ /* 0x021162000c1e1900 */
[----:B---3--:R-:W-:-:S05]  /*0370*/  IMAD.WIDE R96, R2, 0x4, R96 ;  /* 0x0000000402607825 */ /* 0x008fca00078e0260 */
[----:B------:R0:W5:Y:S01]  /*0380*/  LDG.E R152, desc[UR14][R96.64] ;  /* 0x0000000e60987981 */ /* 0x000162000c1e1900 */
[----:B------:R-:W-:Y:S02]  /*0390*/  CS2R R102, SRZ ;  /* 0x0000000000667805 */ /* 0x000fe4000001ff00 */
[----:B----4-:R-:W-:-:S13]  /*03a0*/  ISETP.GE.AND P2, PT, R0, 0x1, PT ;  /* 0x000000010000780c */ /* 0x010fda0003f46270 */
[----:B0-----:R-:W-:Y:S05]  /*03b0*/  @!P2 BRA `(.L_x_8571) ;  /* 0x000000100064a947 */ /* 0x001fea0003800000 */
[----:B------:R-:W0:Y:S01]  /*03c0*/  S2R R10, SR_TID.X ;  /* 0x00000000000a7919 */ /* 0x000e220000002100 */
[----:B------:R-:W1:Y:S01]  /*03d0*/  LDC.64 R102, c[0x0][0x3c0] ;  /* 0x0000f000ff667b82 */ /* 0x000e620000000a00 */
[----:B------:R-:W-:Y:S01]  /*03e0*/  IADD3 R4, PT, PT, R0, -0x1, RZ ;  /* 0xffffffff00047810 */ /* 0x000fe20007ffe0ff */
[----:B------:R-:W-:Y:S01]  /*03f0*/  IMAD R3, R2, UR17, RZ ;  /* 0x0000001102037c24 */ /* 0x000fe2000f8e02ff */
[----:B------:R-:W-:-:S03]  /*0400*/  SHF.R.S32.HI R7, RZ, 0x1f, R2 ;  /* 0x0000001fff077819 */ /* 0x000fc60000011402 */
[----:B------:R-:W-:Y:S01]  /*0410*/  IMAD R6, R4, UR17, RZ ;  /* 0x0000001104067c24 */ /* 0x000fe2000f8e02ff */
[----:B------:R-:W-:Y:S01]  /*0420*/  SHF.R.S32.HI R4, RZ, 0x1f, R3 ;  /* 0x0000001fff047819 */ /* 0x000fe20000011403 */
[----:B------:R-:W2:Y:S03]  /*0430*/  LDC.64 R128, c[0x0][0x3a8] ;  /* 0x0000ea00ff807b82 */ /* 0x000ea60000000a00 */
[----:B------:R-:W-:Y:S02]  /*0440*/  LEA.HI R4, R4, R3, RZ, 0x2 ;  /* 0x0000000304047211 */ /* 0x000fe400078f10ff */
[----:B------:R-:W-:-:S03]  /*0450*/  SHF.R.S32.HI R3, RZ, 0x1f, R6 ;  /* 0x0000001fff037819 */ /* 0x000fc60000011406 */
[----:B------:R-:W3:Y:S01]  /*0460*/  LDC.64 R132, c[0x0][0x428] ;  /* 0x00010a00ff847b82 */ /* 0x000ee20000000a00 */
[----:B------:R-:W-:Y:S02]  /*0470*/  LEA.HI R3, R3, R6, RZ, 0x2 ;  /* 0x0000000603037211 */ /* 0x000fe400078f10ff */
[----:B-1----:R-:W-:-:S04]  /*0480*/  LEA R102, P0, R2, R102, 0x2 ;  /* 0x0000006602667211 */ /* 0x002fc800078010ff */
[----:B------:R-:W-:Y:S02]  /*0490*/  LEA.HI.X R103, R2, R103, R7, 0x2, P0 ;  /* 0x0000006702677211 */ /* 0x000fe400000f1407 */
[----:B0-----:R-:W-:-:S03]  /*04a0*/  LEA.HI.SX32 R159, R4, R10, 0x1e ;  /* 0x0000000a049f7211 */ /* 0x001fc600078ff2ff */
[----:B------:R-:W4:Y:S01]  /*04b0*/  LDG.E R4, desc[UR14][R102.64] ;  /* 0x0000000e66047981 */ /* 0x000f22000c1e1900 */
[----:B------:R-:W-:Y:S01]  /*04c0*/  LEA.HI.SX32 R7, R3, R10, 0x1e ;  /* 0x0000000a03077211 */ /* 0x000fe200078ff2ff */
[C---:B--2---:R-:W-:Y:S01]  /*04d0*/  IMAD.WIDE.U32 R8, R159.reuse, 0x10, R128 ;  /* 0x000000109f087825 */ /* 0x044fe200078e0080 */
[----:B------:R-:W-:-:S05]  /*04e0*/  IADD3 R157, PT, PT, R159, 0x80, RZ ;  /* 0x000000809f9d7810 */ /* 0x000fca0007ffe0ff */
[----:B------:R-:W2:Y:S01]  /*04f0*/  LDG.E.128 R8, desc[UR14][R8.64] ;  /* 0x0000000e08087981 */ /* 0x000ea2000c1e1d00 */
[----:B------:R-:W-:-:S04]  /*0500*/  IMAD.WIDE.U32 R96, R157, 0x10, R128 ;  /* 0x000000109d607825 */ /* 0x000fc800078e0080 */
[----:B---3--:R-:W-:Y:S02]  /*0510*/  IMAD.WIDE.U32 R92, R7, 0x10, R132 ;  /* 0x00000010075c7825 */ /* 0x008fe400078e0084 */
[----:B------:R-:W3:Y:S01]  /*0520*/  LDG.E.128 R96, desc[UR14][R96.64] ;  /* 0x0000000e60607981 */ /* 0x000ee2000c1e1d00 */
[----:B------:R-:W-:-:S03]  /*0530*/  IADD3 R155, PT, PT, R159, 0x100, RZ ;  /* 0x000001009f9b7810 */ /* 0x000fc60007ffe0ff */
[----:B------:R-:W3:Y:S01]  /*0540*/  LDG.E.128 R92, desc[UR14][R92.64] ;  /* 0x0000000e5c5c7981 */ /* 0x000ee2000c1e1d00 */
[----:B------:R-:W-:Y:S01]  /*0550*/  IADD3 R101, PT, PT, R7, 0x80, RZ ;  /* 0x0000008007657810 */ /* 0x000fe20007ffe0ff */
[----:B------:R-:W-:Y:S01]  /*0560*/  IMAD.WIDE.U32 R104, R155, 0x10, R128 ;  /* 0x000000109b687825 */ /* 0x000fe200078e0080 */
[----:B------:R-:W-:-:S03]  /*0570*/  IADD3 R109, PT, PT, R7, 0x100, RZ ;  /* 0x00000100076d7810 */ /* 0x000fc60007ffe0ff */
[--C-:B------:R-:W-:Y:S02]  /*0580*/  IMAD.WIDE.U32 R100, R101, 0x10, R132.reuse ;  /* 0x0000001065647825 */ /* 0x100fe400078e0084 */
[----:B------:R-:W3:Y:S02]  /*0590*/  LDG.E.128 R104, desc[UR14][R104.64] ;  /* 0x0000000e68687981 */ /* 0x000ee4000c1e1d00 */
[----:B------:R-:W-:Y:S02]  /*05a0*/  IMAD.WIDE.U32 R108, R109, 0x10, R132 ;  /* 0x000000106d6c7825 */ /* 0x000fe400078e0084 */
[----:B------:R-:W3:Y:S01]  /*05b0*/  LDG.E.128 R100, desc[UR14][R100.64] ;  /* 0x0000000e64647981 */ /* 0x000ee2000c1e1d00 */
[----:B------:R-:W-:Y:S02]  /*05c0*/  IADD3 R161, PT, PT, R159, 0x180, RZ ;  /* 0x000001809fa17810 */ /* 0x000fe40007ffe0ff */
[----:B------:R-:W-:Y:S01]  /*05d0*/  IADD3 R117, PT, PT, R7, 0x180, RZ ;  /* 0x0000018007757810 */ /* 0x000fe20007ffe0ff */
[----:B------:R-:W3:Y:S02]  /*05e0*/  LDG.E.128 R108, desc[UR14][R108.64] ;  /* 0x0000000e6c6c7981 */ /* 0x000ee4000c1e1d00 */
[----:B------:R-:W-:Y:S01]  /*05f0*/  IMAD.WIDE.U32 R112, R161, 0x10, R128 ;  /* 0x00000010a1707825 */ /* 0x000fe200078e0080 */
[----:B------:R-:W-:-:S03]  /*0600*/  IADD3 R153, PT, PT, R159, 0x200, RZ ;  /* 0x000002009f997810 */ /* 0x000fc60007ffe0ff */
[----:B------:R-:W-:Y:S01]  /*0610*/  IMAD.WIDE.U32 R116, R117, 0x10, R132 ;  /* 0x0000001075747825 */ /* 0x000fe200078e0084 */
[----:B------:R-:W-:Y:S01]  /*0620*/  IADD3 R125, PT, PT, R7, 0x200, RZ ;  /* 0x00000200077d7810 */ /* 0x000fe20007ffe0ff */
[----:B------:R-:W3:Y:S02]  /*0630*/  LDG.E.128 R112, desc[UR14][R112.64] ;  /* 0x0000000e70707981 */ /* 0x000ee4000c1e1d00 */
[----:B------:R-:W-:Y:S02]  /*0640*/  IMAD.WIDE.U32 R120, R153, 0x10, R128 ;  /* 0x0000001099787825 */ /* 0x000fe400078e0080 */
[----:B------:R-:W3:Y:S02]  /*0650*/  LDG.E.128 R116, desc[UR14][R116.64] ;  /* 0x0000000e74747981 */ /* 0x000ee4000c1e1d00 */
[----:B------:R-:W-:Y:S02]  /*0660*/  IMAD.WIDE.U32 R124, R125, 0x10, R132 ;  /* 0x000000107d7c7825 */ /* 0x000fe400078e0084 */
[----:B------:R-:W3:Y:S04]  /*0670*/  LDG.E.128 R120, desc[UR14][R120.64] ;  /* 0x0000000e78787981 */ /* 0x000ee8000c1e1d00 */
[----:B------:R-:W3:Y:S01]  /*0680*/  LDG.E.128 R124, desc[UR14][R124.64] ;  /* 0x0000000e7c7c7981 */ /* 0x000ee2000c1e1d00 */
[----:B------:R-:W-:-:S02]  /*0690*/  UMOV UR6, UR8 ;  /* 0x0000000800067c82 */ /* 0x000fc40008000000 */
[----:B------:R-:W-:Y:S01]  /*06a0*/  UISETP.NE.U32.AND UP0, UPT, UR6, URZ, UPT ;  /* 0x000000ff0600728c */ /* 0x000fe2000bf05070 */
[----:B------:R-:W-:-:S03]  /*06b0*/  UMOV UR7, UR9 ;  /* 0x0000000900077c82 */ /* 0x000fc60008000000 */
[----:B------:R-:W-:-:S06]  /*06c0*/  UISETP.NE.AND.EX UP0, UPT, UR7, URZ, UPT, UP0 ;  /* 0x000000ff0700728c */ /* 0x000fcc000bf05300 */
[----:B------:R-:W-:Y:S02]  /*06d0*/  PLOP3.LUT P0, PT, PT, PT, UP0, 0x80, 0x8 ;  /* 0x000000000008781c */ /* 0x000fe40003f0f008 */
[----:B------:R-:W-:Y:S02]  /*06e0*/  IADD3 R7, PT, PT, R7, 0x280, RZ ;  /* 0x0000028007077810 */ /* 0x000fe40007ffe0ff */
[----:B------:R-:W-:-:S03]  /*06f0*/  IADD3 R3, PT, PT, R159, 0x280, RZ ;  /* 0x000002809f037810 */ /* 0x000fc60007ffe0ff */
[----:B------:R-:W-:-:S06]  /*0700*/  IMAD.WIDE.U32 R132, R7, 0x10, R132 ;  /* 0x0000001007847825 */ /* 0x000fcc00078e0084 */
[----:B------:R-:W0:Y:S01]  /*0710*/  @P0 LDC.64 R6, c[0x0][0x438] ;  /* 0x00010e00ff060b82 */ /* 0x000e220000000a00 */
[----:B------:R-:W-:Y:S01]  /*0720*/  IMAD.WIDE.U32 R128, R3, 0x10, R128 ;  /* 0x0000001003807825 */ /* 0x000fe200078e0080 */
[----:B------:R-:W3:Y:S05]  /*0730*/  LDG.E.128 R132, desc[UR14][R132.64] ;  /* 0x0000000e84847981 */ /* 0x000eea000c1e1d00 */
[----:B------:R-:W3:Y:S01]  /*0740*/  LDG.E.128 R128, desc[UR14][R128.64] ;  /* 0x0000000e80807981 */ /* 0x000ee2000c1e1d00 */
[----:B------:R-:W1:Y:S08]  /*0750*/  @P0 LDC.64 R148, c[0x0][0x438] ;  /* 0x00010e00ff940b82 */ /* 0x000e700000000a00 */
[----:B------:R-:W1:Y:S01]  /*0760*/  @P0 LDC.64 R150, c[0x0][0x438] ;  /* 0x00010e00ff960b82 */ /* 0x000e620000000a00 */
[----:B0-----:R-:W-:-:S07]  /*0770*/  @P0 IMAD.WIDE.U32 R6, R159, 0x10, R6 ;  /* 0x000000109f060825 */ /* 0x001fce00078e0006 */
[----:B------:R-:W0:Y:S01]  /*0780*/  @P0 LDC.64 R158, c[0x0][0x438] ;  /* 0x00010e00ff9e0b82 */ /* 0x000e220000000a00 */
[----:B------:R-:W-:Y:S01]  /*0790*/  ISETP.NE.AND P1, PT, RZ, UR16, PT ;  /* 0x00000010ff007c0c */ /* 0x000fe2000bf25270 */
[----:B------:R0:W5:Y:S01]  /*07a0*/  @P0 LDG.E.128 R32, desc[UR14][R6.64] ;  /* 0x0000000e06200981 */ /* 0x000162000c1e1d00 */
[----:B-1----:R-:W-:-:S05]  /*07b0*/  @P0 IMAD.WIDE.U32 R148, R157, 0x10, R148 ;  /* 0x000000109d940825 */ /* 0x002fca00078e0094 */
[----:B------:R-:W1:Y:S01]  /*07c0*/  @P0 LDC.64 R156, c[0x0][0x438] ;  /* 0x00010e00ff9c0b82 */ /* 0x000e620000000a00 */
[----:B------:R3:W5:Y:S01]  /*07d0*/  @P0 LDG.E.128 R28, desc[UR14][R148.64] ;  /* 0x0000000e941c0981 */ /* 0x000762000c1e1d00 */
[----:B------:R-:W-:-:S06]  /*07e0*/  @P0 IMAD.WIDE.U32 R150, R155, 0x10, R150 ;  /* 0x000000109b960825 */ /* 0x000fcc00078e0096 */
[----:B------:R-:W1:Y:S01]  /*07f0*/  @P0 LDC.64 R154, c[0x0][0x438] ;  /* 0x00010e00ff9a0b82 */ /* 0x000e620000000a00 */
[----:B0-----:R-:W-:Y:S01]  /*0800*/  @P0 IMAD.WIDE.U32 R158, R3, 0x10, R158 ;  /* 0x00000010039e0825 */ /* 0x001fe200078e009e */
[----:B------:R0:W5:Y:S04]  /*0810*/  @P0 LDG.E.128 R24, desc[UR14][R150.64] ;  /* 0x0000000e96180981 */ /* 0x000168000c1e1d00 */
[----:B------:R0:W5:Y:S01]  /*0820*/  @P0 LDG.E.128 R12, desc[UR14][R158.64] ;  /* 0x0000000e9e0c0981 */ /* 0x000162000c1e1d00 */
[----:B-1----:R-:W-:-:S05]  /*0830*/  @P0 IMAD.WIDE.U32 R156, R153, 0x10, R156 ;  /* 0x00000010999c0825 */ /* 0x002fca00078e009c */
[----:B------:R1:W5:Y:S01]  /*0840*/  @P0 LDG.E.128 R16, desc[UR14][R156.64] ;  /* 0x0000000e9c100981 */ /* 0x000362000c1e1d00 */
[----:B------:R-:W-:-:S05]  /*0850*/  @P0 IMAD.WIDE.U32 R160, R161, 0x10, R154 ;  /* 0x00000010a1a00825 */ /* 0x000fca00078e009a */
[----:B------:R1:W5:Y:S01]  /*0860*/  @P0 LDG.E.128 R20, desc[UR14][R160.64] ;  /* 0x0000000ea0140981 */ /* 0x000362000c1e1d00 */
[----:B------:R-:W-:Y:S01]  /*0870*/  HADD2.F32 R7, -RZ, R146.H0_H0 ;  /* 0x20000092ff077230 */ /* 0x000fe20000004100 */
[----:B----4-:R-:W-:Y:S02]  /*0880*/  FSEL R155, R4, RZ, !P1 ;  /* 0x000000ff049b7208 */ /* 0x010fe40004800000 */
[----:B------:R-:W-:-:S03]  /*0890*/  SHF.R.U64 R4, R146, 0x10, R147 ;  /* 0x0000001092047819 */ /* 0x000fc60000001293 */
[C---:B--2---:R-:W-:Y:S01]  /*08a0*/  FADD.FTZ R8, -R155.reuse, R8 ;  /* 0x000000089b087221 */ /* 0x044fe20000010100 */
[----:B------:R-:W-:-:S03]  /*08b0*/  FADD.FTZ R6, -R155, R9 ;  /* 0x000000099b067221 */ /* 0x000fc60000010100 */
[C---:B-----5:R-:W-:Y:S01]  /*08c0*/  FMUL.FTZ R3, R5.reuse, R8 ;  /* 0x0000000805037220 */ /* 0x060fe20000410000 */
[----:B------:R-:W-:Y:S02]  /*08d0*/  HADD2.F32 R8, -RZ, R4.H0_H0 ;  /* 0x20000004ff087230 */ /* 0x000fe40000004100 */
[----:B------:R-:W-:Y:S01]  /*08e0*/  FMUL.FTZ R6, R5, R6 ;  /* 0x0000000605067220 */ /* 0x000fe20000410000 */
[----:B---3--:R-:W-:Y:S01]  /*08f0*/  FADD.FTZ R96, -R155, R96 ;  /* 0x000000609b607221 */ /* 0x008fe20000010100 */
[----:B------:R-:W-:Y:S01]  /*0900*/  FMUL.FTZ R4, R92, R7 ;  /* 0x000000075c047220 */ /* 0x000fe20000410000 */
[----:B------:R-:W-:Y:S01]  /*0910*/  FMUL.FTZ R7, R93, R8 ;  /* 0x000000085d077220 */ /* 0x000fe20000410000 */
[----:B------:R-:W-:Y:S01]  /*0920*/  FADD.FTZ R61, R61, R93 ;  /* 0x0000005d3d3d7221 */ /* 0x000fe20000010000 */
[----:B------:R-:W-:Y:S01]  /*0930*/  FFMA.FTZ R37, R93, R6, R37 ;  /* 0x000000065d257223 */ /* 0x000fe20000010025 */
[----:B------:R-:W-:Y:S01]  /*0940*/  FMUL.FTZ R93, R5, R96 ;  /* 0x00000060055d7220 */ /* 0x000fe20000410000 */
[----:B------:R-:W-:Y:S01]  /*0950*/  SHF.R.U32.HI R96, RZ, 0x10, R145 ;  /* 0x00000010ff607819 */ /* 0x000fe20000011691 */
[C---:B------:R-:W-:Y:S01]  /*0960*/  FADD.FTZ R10, -R155.reuse, R10 ;  /* 0x0000000a9b0a7221 */ /* 0x040fe20000010100 */
[----:B------:R-:W-:-:S03]  /*0970*/  FADD.FTZ R148, -R155, R11 ;  /* 0x0000000b9b947221 */ /* 0x000fc60000010100 */
[----:B------:R-:W-:Y:S02]  /*0980*/  HADD2.F32 R96, -RZ, R96.H0_H0 ;  /* 0x20000060ff607230 */ /* 0x000fe40000004100 */
[C---:B------:R-:W-:Y:S01]  /*0990*/  FMUL.FTZ R9, R5.reuse, R10 ;  /* 0x0000000a05097220 */ /* 0x040fe20000410000 */
[----:B------:R-:W-:Y:S01]  /*09a0*/  FMUL.FTZ R10, R5, R148 ;  /* 0x00000094050a7220 */ /* 0x000fe20000410000 */
[C---:B------:R-:W-:Y:S01]  /*09b0*/  FADD.FTZ R104, -R155.reuse, R104 ;  /* 0x000000689b687221 */ /* 0x040fe20000010100 */
[C---:B------:R-:W-:Y:S01]  /*09c0*/  FADD.FTZ R148, -R155.reuse, R97 ;  /* 0x000000619b947221 */ /* 0x040fe20000010100 */
[C---:B------:R-:W-:Y:S01]  /*09d0*/  FADD.FTZ R98, -R155.reuse, R98 ;  /* 0x000000629b627221 */ /* 0x040fe20000010100 */
[----:B0-----:R-:W-:Y:S01]  /*09e0*/  FADD.FTZ R150, -R155, R99 ;  /* 0x000000639b967221 */ /* 0x001fe20000010100 */
[----:B------:R-:W-:Y:S01]  /*09f0*/  FMUL.FTZ R151, R103, R96 ;  /* 0x0000006067977220 */ /* 0x000fe20000410000 */
[----:B------:R-:W-:Y:S01]  /*0a00*/  HADD2.F32 R97, -RZ, R142.H0_H0 ;  /* 0x2000008eff617230 */ /* 0x000fe20000004100 */
[----:B------:R-:W-:Y:S01]  /*0a10*/  SHF.R.U64 R99, R142, 0x10, R143 ;  /* 0x000000108e637819 */ /* 0x000fe2000000128f */
[----:B------:R-:W-:Y:S01]  /*0a20*/  FADD.FTZ R96, -R155, R105 ;  /* 0x000000699b607221 */ /* 0x000fe20000010100 */
[C---:B------:R-:W-:Y:S01]  /*0a30*/  FMUL.FTZ R105, R5.reuse, R104 ;  /* 0x0000006805697220 */ /* 0x040fe20000410000 */
[----:B------:R-:W-:Y:S01]  /*0a40*/  FADD.FTZ R60, R60, R92 ;  /* 0x0000005c3c3c7221 */ /* 0x000fe20000010000 */
[----:B------:R-:W-:Y:S01]  /*0a50*/  FFMA.FTZ R36, R92, R3, R36 ;  /* 0x000000035c247223 */ /* 0x000fe20000010024 */
[----:B------:R-:W-:Y:S01]  /*0a60*/  SHF.R.U32.HI R92, RZ, 0x10, R147 ;  /* 0x00000010ff5c7819 */ /* 0x000fe20000011693 */
[----:B------:R-:W-:Y:S01]  /*0a70*/  FMUL.FTZ R149, R5, R98 ;  /* 0x0000006205957220 */ /* 0x000fe20000410000 */
[----:B------:R-:W-:Y:S01]  /*0a80*/  FADD.FTZ R98, -R155, R106 ;  /* 0x0000006a9b627221 */ /* 0x000fe20000010100 */
[----:B------:R-:W-:Y:S01]  /*0a90*/  FMUL.FTZ R104, R108, R97 ;  /* 0x000000616c687220 */ /* 0x000fe20000410000 */
[----:B------:R-:W-:-:S02]  /*0aa0*/  HADD2.F32 R106, -RZ, R99.H0_H0 ;  /* 0x20000063ff6a7230 */ /* 0x000fc40000004100 */
[----:B------:R-:W-:Y:S01]  /*0ab0*/  FADD.FTZ R52, R52, R108 ;  /* 0x0000006c34347221 */ /* 0x000fe20000010000 */
[----:B------:R-:W-:Y:S01]  /*0ac0*/  FFMA.FTZ R76, R108, R105, R76 ;  /* 0x000000696c4c7223 */ /* 0x000fe2000001004c */
[----:B------:R-:W-:Y:S01]  /*0ad0*/  SHF.R.U32.HI R97, RZ, 0x10, R143 ;  /* 0x00000010ff617819 */ /* 0x000fe2000001168f */
[----:B------:R-:W-:Y:S01]  /*0ae0*/  FMUL.FTZ R108, R5, R96 ;  /* 0x00000060056c7220 */ /* 0x000fe20000410000 */
[----:B------:R-:W-:Y:S02]  /*0af0*/  HADD2.F32 R11, -RZ, R147.H0_H0 ;  /* 0x20000093ff0b7230 */ /* 0x000fe40000004100 */
[----:B------:R-:W-:Y:S01]  /*0b00*/  FADD.FTZ R154, -R155, R107 ;  /* 0x0000006b9b9a7221 */ /* 0x000fe20000010100 */
[----:B------:R-:W-:Y:S02]  /*0b10*/  HADD2.F32 R92, -RZ, R92.H0_H0 ;  /* 0x2000005cff5c7230 */ /* 0x000fe40000004100 */
[----:B------:R-:W-:Y:S01]  /*0b20*/  FMUL.FTZ R106, R109, R106 ;  /* 0x0000006a6d6a7220 */ /* 0x000fe20000410000 */
[----:B------:R-:W-:-:S02]  /*0b30*/  HADD2.F32 R107, -RZ, R143.H0_H0 ;  /* 0x2000008fff6b7230 */ /* 0x000fc40000004100 */
[----:B------:R-:W-:Y:S01]  /*0b40*/  FADD.FTZ R53, R53, R109 ;  /* 0x0000006d35357221 */ /* 0x000fe20000010000 */
[----:B------:R-:W-:Y:S01]  /*0b50*/  FFMA.FTZ R77, R109, R108, R77 ;  /* 0x0000006c6d4d7223 */ /* 0x000fe2000001004d */
[----:B------:R-:W-:Y:S02]  /*0b60*/  HADD2.F32 R96, -RZ, R97.H0_H0 ;  /* 0x20000061ff607230 */ /* 0x000fe40000004100 */
[----:B------:R-:W-:Y:S01]  /*0b70*/  FMUL.FTZ R109, R5, R98 ;  /* 0x00000062056d7220 */ /* 0x000fe20000410000 */
[----:B------:R-:W-:Y:S02]  /*0b80*/  HADD2.F32 R97, -RZ, R140.H0_H0 ;  /* 0x2000008cff617230 */ /* 0x000fe40000004100 */
        /* <DEDUP_REMOVED lines=9> */
[----:B------:R-:W-:Y:S01]  /*0c20*/  SHF.R.U64 R99, R140, 0x10, R141 ;  /* 0x000000108c637819 */ /* 0x000fe2000000128d */
[----:B------:R-:W-:Y:S01]  /*0c30*/  FADD.FTZ R112, -R155, R112 ;  /* 0x000000709b707221 */ /* 0x000fe20000010100 */
[----:B------:R-:W-:Y:S01]  /*0c40*/  FMUL.FTZ R153, R111, R96 ;  /* 0x000000606f997220 */ /* 0x000fe20000410000 */
[----:B------:R-:W-:Y:S01]  /*0c50*/  FMUL.FTZ R110, R116, R97 ;  /* 0x00000061746e7220 */ /* 0x000fe20000410000 */
[C---:B------:R-:W-:Y:S01]  /*0c60*/  FADD.FTZ R96, -R155.reuse, R113 ;  /* 0x000000719b607221 */ /* 0x040fe20000010100 */
[----:B------:R-:W-:Y:S01]  /*0c70*/  FADD.FTZ R98, -R155, R114 ;  /* 0x000000729b627221 */ /* 0x000fe20000010100 */
[----:B------:R-:W-:Y:S01]  /*0c80*/  SHF.R.U32.HI R97, RZ, 0x10, R141 ;  /* 0x00000010ff617819 */ /* 0x000fe2000001168d */
[----:B------:R-:W-:Y:S01]  /*0c90*/  FADD.FTZ R55, R55, R111 ;  /* 0x0000006f37377221 */ /* 0x000fe20000010000 */
[----:B------:R-:W-:Y:S01]  /*0ca0*/  FFMA.FTZ R79, R111, R154, R79 ;  /* 0x0000009a6f4f7223 */ /* 0x000fe2000001004f */
[----:B------:R-:W-:Y:S01]  /*0cb0*/  FMUL.FTZ R92, R100, R95 ;  /* 0x0000005f645c7220 */ /* 0x000fe20000410000 */
[----:B------:R-:W-:Y:S01]  /*0cc0*/  FADD.FTZ R56, R56, R100 ;  /* 0x0000006438387221 */ /* 0x000fe20000010000 */
[----:B------:R-:W-:Y:S01]  /*0cd0*/  FFMA.FTZ R80, R100, R93, R80 ;  /* 0x0000005d64507223 */ /* 0x000fe20000010050 */
[----:B------:R-:W-:Y:S01]  /*0ce0*/  FMUL.FTZ R111, R5, R112 ;  /* 0x00000070056f7220 */ /* 0x000fe20000410000 */
[----:B------:R-:W-:Y:S01]  /*0cf0*/  FADD.FTZ R100, -R155, R115 ;  /* 0x000000739b647221 */ /* 0x000fe20000010100 */
[----:B------:R-:W-:-:S02]  /*0d00*/  HADD2.F32 R112, -RZ, R99.H0_H0 ;  /* 0x20000063ff707230 */ /* 0x000fc40000004100 */
[C---:B------:R-:W-:Y:S01]  /*0d10*/  FMUL.FTZ R114, R5.reuse, R96 ;  /* 0x0000006005727220 */ /* 0x040fe20000410000 */
[----:B------:R-:W-:Y:S02]  /*0d20*/  HADD2.F32 R113, -RZ, R141.H0_H0 ;  /* 0x2000008dff717230 */ /* 0x000fe40000004100 */
[----:B------:R-:W-:Y:S01]  /*0d30*/  FMUL.FTZ R115, R5, R98 ;  /* 0x0000006205737220 */ /* 0x000fe20000410000 */
[----:B------:R-:W-:Y:S02]  /*0d40*/  HADD2.F32 R99, -RZ, R138.H0_H0 ;  /* 0x2000008aff637230 */ /* 0x000fe40000004100 */
[----:B------:R-:W-:Y:S01]  /*0d50*/  FADD.FTZ R98, -R155, R122 ;  /* 0x0000007a9b627221 */ /* 0x000fe20000010100 */
[----:B------:R-:W-:Y:S02]  /*0d60*/  HADD2.F32 R96, -RZ, R97.H0_H0 ;  /* 0x20000061ff607230 */ /* 0x000fe40000004100 */
[----:B------:R-:W-:Y:S01]  /*0d70*/  FFMA.FTZ R97, R3, R4, RZ ;  /* 0x0000000403617223 */ /* 0x000fe200000100ff */
[----:B------:R-:W-:Y:S01]  /*0d80*/  FADD.FTZ R122, RZ, R4 ;  /* 0x00000004ff7a7221 */ /* 0x000fe20000010000 */
        /* <DEDUP_REMOVED lines=11> */
[----:B------:R-:W-:Y:S01]  /*0e40*/  SHF.R.U64 R94, R144, 0x10, R145 ;  /* 0x00000010905e7819 */ /* 0x000fe20000001291 */
[----:B------:R-:W-:Y:S01]  /*0e50*/  FFMA.FTZ R97, R9, R8, R100 ;  /* 0x0000000809617223 */ /* 0x000fe20000010064 */
[----:B------:R-:W-:Y:S01]  /*0e60*/  FADD.FTZ R122, R8, R99 ;  /* 0x00000063087a7221 */ /* 0x000fe20000010000 */
[----:B------:R-:W-:-:S02]  /*0e70*/  HADD2.F32 R95, -RZ, R145.H0_H0 ;  /* 0x20000091ff5f7230 */ /* 0x000fc40000004100 */
[----:B------:R-:W-:Y:S02]  /*0e80*/  HADD2.F32 R94, -RZ, R94.H0_H0 ;  /* 0x2000005eff5e7230 */ /* 0x000fe40000004100 */
[----:B------:R-:W-:Y:S01]  /*0e90*/  FFMA.FTZ R100, R10, R11, R97 ;  /* 0x0000000b0a647223 */ /* 0x000fe20000010061 */
[----:B------:R-:W-:Y:S01]  /*0ea0*/  FADD.FTZ R99, R11, R122 ;  /* 0x0000007a0b637221 */ /* 0x000fe20000010000 */
[----:B------:R-:W-:Y:S01]  /*0eb0*/  FMUL.FTZ R95, R102, R95 ;  /* 0x0000005f665f7220 */ /* 0x000fe20000410000 */
[----:B------:R-:W-:Y:S01]  /*0ec0*/  FADD.FTZ R58, R58, R102 ;  /* 0x000000663a3a7221 */ /* 0x000fe20000010000 */
[----:B------:R-:W-:Y:S01]  /*0ed0*/  FFMA.FTZ R82, R102, R149, R82 ;  /* 0x0000009566527223 */ /* 0x000fe20000010052 */
[----:B------:R-:W-:Y:S01]  /*0ee0*/  FADD.FTZ R102, -R155, R121 ;  /* 0x000000799b667221 */ /* 0x000fe20000010100 */
[----:B------:R-:W-:Y:S01]  /*0ef0*/  FMUL.FTZ R148, R5, R148 ;  /* 0x0000009405947220 */ /* 0x000fe20000410000 */
[----:B------:R-:W-:Y:S01]  /*0f00*/  FMUL.FTZ R94, R101, R94 ;  /* 0x0000005e655e7220 */ /* 0x000fe20000410000 */
[----:B------:R-:W-:Y:S01]  /*0f10*/  FFMA.FTZ R97, R93, R92, R100 ;  /* 0x0000005c5d617223 */ /* 0x000fe20000010064 */
[----:B------:R-:W-:Y:S01]  /*0f20*/  FADD.FTZ R99, R92, R99 ;  /* 0x000000635c637221 */ /* 0x000fe20000010000 */
[----:B------:R-:W-:-:S02]  /*0f30*/  FMUL.FTZ R122, R5, R102 ;  /* 0x00000066057a7220 */ /* 0x000fc40000410000 */
        /* <DEDUP_REMOVED lines=8> */
[----:B------:R-:W-:Y:S01]  /*0fc0*/  FMUL.FTZ R117, R119, R96 ;  /* 0x0000006077757220 */ /* 0x000fe20000410000 */
[----:B------:R-:W-:Y:S01]  /*0fd0*/  FADD.FTZ R96, -R155, R123 ;  /* 0x0000007b9b607221 */ /* 0x000fe20000010100 */
[----:B------:R-:W-:Y:S01]  /*0fe0*/  FMUL.FTZ R123, R5, R98 ;  /* 0x00000062057b7220 */ /* 0x000fe20000410000 */
[----:B------:R-:W-:Y:S01]  /*0ff0*/  FFMA.FTZ R98, R150, R151, R97 ;  /* 0x0000009796627223 */ /* 0x000fe20000010061 */
[----:B------:R-:W-:Y:S01]  /*1000*/  FADD.FTZ R99, R151, R102 ;  /* 0x0000006697637221 */ /* 0x000fe20000010000 */
[----:B------:R-:W-:-:S02]  /*1010*/  HADD2.F32 R121, -RZ, R139.H0_H0 ;  /* 0x2000008bff797230 */ /* 0x000fc40000004100 */
[----:B------:R-:W-:Y:S01]  /*1020*/  FFMA.FTZ R97, R105, R104, R98 ;  /* 0x0000006869617223 */ /* 0x000fe20000010062 */
[----:B------:R-:W-:Y:S01]  /*1030*/  FADD.FTZ R99, R104, R99 ;  /* 0x0000006368637221 */ /* 0x000fe20000010000 */
[----:B------:R-:W-:Y:S01]  /*1040*/  FADD.FTZ R46, R46, R126 ;  /* 0x0000007e2e2e7221 */ /* 0x000fe20000010000 */
[C---:B------:R-:W-:Y:S01]  /*1050*/  FMUL.FTZ R121, R126.reuse, R121 ;  /* 0x000000797e797220 */ /* 0x040fe20000410000 */
[----:B------:R-:W-:Y:S01]  /*1060*/  FFMA.FTZ R70, R126, R123, R70 ;  /* 0x0000007b7e467223 */ /* 0x000fe20000010046 */
        /* <DEDUP_REMOVED lines=9> */
[----:B------:R-:W-:Y:S01]  /*1100*/  FADD.FTZ R96, -R155, R130 ;  /* 0x000000829b607221 */ /* 0x000fe20000010100 */
[----:B------:R-:W-:Y:S01]  /*1110*/  FADD.FTZ R57, R57, R101 ;  /* 0x0000006539397221 */ /* 0x000fe20000010000 */
[----:B------:R-:W-:Y:S01]  /*1120*/  FFMA.FTZ R102, R114, R112, R97 ;  /* 0x0000007072667223 */ /* 0x000fe20000010061 */
[----:B------:R-:W-:Y:S01]  /*1130*/  FADD.FTZ R130, R112, R99 ;  /* 0x0000006370827221 */ /* 0x000fe20000010000 */
[----:B------:R-:W-:Y:S01]  /*1140*/  FFMA.FTZ R81, R101, R148, R81 ;  /* 0x0000009465517223 */ /* 0x000fe20000010051 */
[----:B------:R-:W-:Y:S01]  /*1150*/  FADD.FTZ R120, -R155, R120 ;  /* 0x000000789b787221 */ /* 0x000fe20000010100 */
[----:B------:R-:W-:Y:S01]  /*1160*/  SHF.R.U64 R101, R138, 0x10, R139 ;  /* 0x000000108a657819 */ /* 0x000fe2000000128b */
[----:B------:R-:W-:Y:S01]  /*1170*/  FADD.FTZ R51, R51, R119 ;  /* 0x0000007733337221 */ /* 0x000fe20000010000 */
[----:B------:R-:W-:Y:S01]  /*1180*/  FFMA.FTZ R75, R119, R116, R75 ;  /* 0x00000074774b7223 */ /* 0x000fe2000001004b */
[----:B------:R-:W-:Y:S01]  /*1190*/  FFMA.FTZ R97, R115, R113, R102 ;  /* 0x0000007173617223 */ /* 0x000fe20000010066 */
[----:B------:R-:W-:Y:S01]  /*11a0*/  FADD.FTZ R130, R113, R130 ;  /* 0x0000008271827221 */ /* 0x000fe20000010000 */
[----:B------:R-:W-:Y:S01]  /*11b0*/  FMUL.FTZ R119, R5, R120 ;  /* 0x0000007805777220 */ /* 0x000fe20000410000 */
[----:B------:R-:W-:-:S02]  /*11c0*/  HADD2.F32 R120, -RZ, R101.H0_H0 ;  /* 0x20000065ff787230 */ /* 0x000fc40000004100 */
[----:B------:R-:W-:Y:S01]  /*11d0*/  FFMA.FTZ R102, R116, R117, R97 ;  /* 0x0000007574667223 */ /* 0x000fe20000010061 */
[----:B------:R-:W-:Y:S01]  /*11e0*/  FADD.FTZ R99, R117, R130 ;  /* 0x0000008275637221 */ /* 0x000fe20000010000 */
[----:B------:R-:W-:Y:S01]  /*11f0*/  FADD.FTZ R44, R44, R124 ;  /* 0x0000007c2c2c7221 */ /* 0x000fe20000010000 */
[----:B------:R-:W-:Y:S01]  /*1200*/  FFMA.FTZ R68, R124, R119, R68 ;  /* 0x000000777c447223 */ /* 0x000fe20000010044 */
[----:B------:R-:W-:Y:S01]  /*1210*/  SHF.R.U32.HI R124, RZ, 0x10, R139 ;  /* 0x00000010ff7c7819 */ /* 0x000fe2000001168b */
[----:B------:R-:W-:Y:S01]  /*1220*/  FADD.FTZ R100, -R155, R129 ;  /* 0x000000819b647221 */ /* 0x000fe20000010100 */
[----:B------:R-:W-:Y:S01]  /*1230*/  FMUL.FTZ R120, R125, R120 ;  /* 0x000000787d787220 */ /* 0x000fe20000410000 */
[----:B------:R-:W-:Y:S01]  /*1240*/  FFMA.FTZ R97, R119, R118, R102 ;  /* 0x0000007677617223 */ /* 0x000fe20000010066 */
[----:B------:R-:W-:Y:S01]  /*1250*/  FADD.FTZ R99, R118, R99 ;  /* 0x0000006376637221 */ /* 0x000fe20000010000 */
[----:B------:R-:W-:Y:S02]  /*1260*/  HADD2.F32 R124, -RZ, R124.H0_H0 ;  /* 0x2000007cff7c7230 */ /* 0x000fe40000004100 */
[----:B------:R-:W-:Y:S01]  /*1270*/  FMUL.FTZ R130, R5, R100 ;  /* 0x0000006405827220 */ /* 0x000fe20000410000 */
[----:B------:R-:W-:Y:S01]  /*1280*/  FFMA.FTZ R100, R122, R120, R97 ;  /* 0x000000787a647223 */ /* 0x000fe20000010061 */
[----:B------:R-:W-:Y:S01]  /*1290*/  FADD.FTZ R102, R120, R99 ;  /* 0x0000006378667221 */ /* 0x000fe20000010000 */
[----:B------:R-:W-:Y:S01]  /*12a0*/  FADD.FTZ R128, -R155, R128 ;  /* 0x000000809b807221 */ /* 0x000fe20000010100 */
[----:B------:R-:W-:Y:S01]  /*12b0*/  FADD.FTZ R45, R45, R125 ;  /* 0x0000007d2d2d7221 */ /* 0x000fe20000010000 */
[----:B------:R-:W-:Y:S01]  /*12c0*/  FFMA.FTZ R69, R125, R122, R69 ;  /* 0x0000007a7d457223 */ /* 0x000fe20000010045 */
[----:B------:R-:W-:Y:S01]  /*12d0*/  SHF.R.U64 R101, R136, 0x10, R137 ;  /* 0x0000001088657819 */ /* 0x000fe20000001289 */
[----:B------:R-:W-:-:S02]  /*12e0*/  HADD2.F32 R125, -RZ, R136.H0_H0 ;  /* 0x20000088ff7d7230 */ /* 0x000fc40000004100 */
[----:B------:R-:W-:Y:S01]  /*12f0*/  FMUL.FTZ R124, R127, R124 ;  /* 0x0000007c7f7c7220 */ /* 0x000fe20000410000 */
[----:B------:R-:W-:Y:S01]  /*1300*/  FADD.FTZ R47, R47, R127 ;  /* 0x0000007f2f2f7221 */ /* 0x000fe20000010000 */
[----:B------:R-:W-:Y:S01]  /*1310*/  FFMA.FTZ R71, R127, R126, R71 ;  /* 0x0000007e7f477223 */ /* 0x000fe20000010047 */
[----:B------:R-:W-:Y:S01]  /*1320*/  FFMA.FTZ R97, R123, R121, R100 ;  /* 0x000000797b617223 */ /* 0x000fe20000010064 */
[----:B------:R-:W-:Y:S01]  /*1330*/  FADD.FTZ R99, R121, R102 ;  /* 0x0000006679637221 */ /* 0x000fe20000010000 */
[----:B------:R-:W-:Y:S01]  /*1340*/  FMUL.FTZ R127, R5, R128 ;  /* 0x00000080057f7220 */ /* 0x000fe20000410000 */
[----:B------:R-:W-:Y:S02]  /*1350*/  HADD2.F32 R128, -RZ, R101.H0_H0 ;  /* 0x20000065ff807230 */ /* 0x000fe40000004100 */
[----:B------:R-:W-:Y:S01]  /*1360*/  FMUL.FTZ R125, R132, R125 ;  /* 0x0000007d847d7220 */ /* 0x000fe20000410000 */
[----:B------:R-:W-:Y:S01]  /*1370*/  FFMA.FTZ R102, R126, R124, R97 ;  /* 0x0000007c7e667223 */ /* 0x000fe20000010061 */
[----:B------:R-:W-:Y:S01]  /*1380*/  FADD.FTZ R100, R124, R99 ;  /* 0x000000637c647221 */ /* 0x000fe20000010000 */
[----:B------:R-:W-:Y:S01]  /*1390*/  FADD.FTZ R40, R40, R132 ;  /* 0x0000008428287221 */ /* 0x000fe20000010000 */
[----:B------:R-:W-:Y:S01]  /*13a0*/  FFMA.FTZ R64, R132, R127, R64 ;  /* 0x0000007f84407223 */ /* 0x000fe20000010040 */
[----:B------:R-:W-:Y:S01]  /*13b0*/  SHF.R.U32.HI R132, RZ, 0x10, R137 ;  /* 0x00000010ff847819 */ /* 0x000fe20000011689 */
[----:B------:R-:W-:-:S02]  /*13c0*/  HADD2.F32 R129, -RZ, R137.H0_H0 ;  /* 0x20000089ff817230 */ /* 0x000fc40000004100 */
[----:B------:R-:W-:Y:S01]  /*13d0*/  FMUL.FTZ R128, R133, R128 ;  /* 0x0000008085807220 */ /* 0x000fe20000410000 */
[----:B------:R-:W-:Y:S01]  /*13e0*/  FFMA.FTZ R99, R127, R125, R102 ;  /* 0x0000007d7f637223 */ /* 0x000fe20000010066 */
[----:B------:R-:W-:Y:S01]  /*13f0*/  FADD.FTZ R97, R125, R100 ;  /* 0x000000647d617221 */ /* 0x000fe20000010000 */
[----:B------:R-:W-:Y:S01]  /*1400*/  FADD.FTZ R98, -R155, R131 ;  /* 0x000000839b627221 */ /* 0x000fe20000010100 */
[----:B------:R-:W-:Y:S02]  /*1410*/  HADD2.F32 R132, -RZ, R132.H0_H0 ;  /* 0x20000084ff847230 */ /* 0x000fe40000004100 */
        /* <DEDUP_REMOVED lines=18> */
[----:B-1----:R-:W-:Y:S06]  /*1540*/  BRA `(.L_x_8572) ;  /* 0x0000000000707947 */ /* 0x002fec0003800000 */
.L_x_8571:
[----:B------:R-:W-:Y:S01]  /*1550*/  UMOV UR6, UR8 ;  /* 0x0000000800067c82 */ /* 0x000fe20008000000 */
[----:B------:R-:W-:Y:S01]  /*1560*/  UMOV UR7, UR9 ;  /* 0x0000000900077c82 */ /* 0x000fe20008000000 */
[----:B------:R-:W-:-:S04]  /*1570*/  ISETP.NE.U32.AND P0, PT, RZ, UR6, PT ;  /* 0x00000006ff007c0c */ /* 0x000fc8000bf05070 */
[----:B------:R-:W-:-:S13]  /*1580*/  ISETP.NE.AND.EX P0, PT, RZ, UR7, PT, P0 ;  /* 0x00000007ff007c0c */ /* 0x000fda000bf05300 */
[----:B------:R-:W-:Y:S05]  /*1590*/  @!P0 BRA `(.L_x_8572) ;  /* 0x00000000005c8947 */ /* 0x000fea0003800000 */
[----:B------:R-:W0:Y:S01]  /*15a0*/  S2R R16, SR_TID.X ;  /* 0x0000000000107919 */ /* 0x000e220000002100 */
[----:B------:R-:W1:Y:S01]  /*15b0*/  LDC.64 R12, c[0x0][0x438] ;  /* 0x00010e00ff0c7b82 */ /* 0x000e620000000a00 */
[----:B------:R-:W-:-:S05]  /*15c0*/  IMAD R14, R2, UR17, RZ ;  /* 0x00000011020e7c24 */ /* 0x000fca000f8e02ff */
[----:B------:R-:W-:-:S04]  /*15d0*/  SHF.R.S32.HI R15, RZ, 0x1f, R14 ;  /* 0x0000001fff0f7819 */ /* 0x000fc8000001140e */
[----:B------:R-:W-:-:S04]  /*15e0*/  LEA.HI R15, R15, R14, RZ, 0x2 ;  /* 0x0000000e0f0f7211 */ /* 0x000fc800078f10ff */
[----:B0-----:R-:W-:-:S04]  /*15f0*/  LEA.HI.SX32 R33, R15, R16, 0x1e ;  /* 0x000000100f217211 */ /* 0x001fc800078ff2ff */
[C---:B------:R-:W-:Y:S02]  /*1600*/  IADD3 R29, PT, PT, R33.reuse, 0x80, RZ ;  /* 0x00000080211d7810 */ /* 0x040fe40007ffe0ff */
[C---:B------:R-:W-:Y:S02]  /*1610*/  IADD3 R25, PT, PT, R33.reuse, 0x100, RZ ;  /* 0x0000010021197810 */ /* 0x040fe40007ffe0ff */
[----:B------:R-:W-:Y:S01]  /*1620*/  IADD3 R21, PT, PT, R33, 0x180, RZ ;  /* 0x0000018021157810 */ /* 0x000fe20007ffe0ff */
[--C-:B-1----:R-:W-:Y:S01]  /*1630*/  IMAD.WIDE.U32 R28, R29, 0x10, R12.reuse ;  /* 0x000000101d1c7825 */ /* 0x102fe200078e000c */
[C---:B------:R-:W-:Y:S02]  /*1640*/  IADD3 R17, PT, PT, R33.reuse, 0x200, RZ ;  /* 0x0000020021117810 */ /* 0x040fe40007ffe0ff */
[C---:B------:R-:W-:Y:S01]  /*1650*/  IADD3 R15, PT, PT, R33.reuse, 0x280, RZ ;  /* 0x00000280210f7810 */ /* 0x040fe20007ffe0ff */
[--C-:B------:R-:W-:Y:S02]  /*1660*/  IMAD.WIDE.U32 R32, R33, 0x10, R12.reuse ;  /* 0x0000001021207825 */ /* 0x100fe400078e000c */
[----:B------:R-:W5:Y:S02]  /*1670*/  LDG.E.128 R28, desc[UR14][R28.64] ;  /* 0x0000000e1c1c7981 */ /* 0x000f64000c1e1d00 */
[----:B------:R-:W-:-:S02]  /*1680*/  IMAD.WIDE.U32 R24, R25, 0x10, R12 ;  /* 0x0000001019187825 */ /* 0x000fc400078e000c */
[----:B------:R-:W5:Y:S02]  /*1690*/  LDG.E.128 R32, desc[UR14][R32.64] ;  /* 0x0000000e20207981 */ /* 0x000f64000c1e1d00 */
[--C-:B------:R-:W-:Y:S02]  /*16a0*/  IMAD.WIDE.U32 R20, R21, 0x10, R12.reuse ;  /* 0x0000001015147825 */ /* 0x100fe400078e000c */
[----:B------:R-:W5:Y:S02]  /*16b0*/  LDG.E.128 R24, desc[UR14][R24.64] ;  /* 0x0000000e18187981 */ /* 0x000f64000c1e1d00 */
[--C-:B------:R-:W-:Y:S02]  /*16c0*/  IMAD.WIDE.U32 R16, R17, 0x10, R12.reuse ;  /* 0x0000001011107825 */ /* 0x100fe400078e000c */
[----:B------:R-:W5:Y:S02]  /*16d0*/  LDG.E.128 R20, desc[UR14][R20.64] ;  /* 0x0000000e14147981 */ /* 0x000f64000c1e1d00 */
[----:B------:R-:W-:-:S02]  /*16e0*/  IMAD.WIDE.U32 R12, R15, 0x10, R12 ;  /* 0x000000100f0c7825 */ /* 0x000fc400078e000c */
[----:B------:R-:W5:Y:S04]  /*16f0*/  LDG.E.128 R16, desc[UR14][R16.64] ;  /* 0x0000000e10107981 */ /* 0x000f68000c1e1d00 */
[----:B------:R-:W5:Y:S02]  /*1700*/  LDG.E.128 R12, desc[UR14][R12.64] ;  /* 0x0000000e0c0c7981 */ /* 0x000f64000c1e1d00 */
.L_x_8572:
        /* <DEDUP_REMOVED lines=32> */
.L_x_8574:
[----:B------:R-:W-:Y:S05]  /*1910*/  BSYNC.RECONVERGENT B0 ;  /* 0x0000000000007941 */ /* 0x000fea0003800200 */
.L_x_8573:
[----:B------:R-:W1:Y:S08]  /*1920*/  S2UR UR5, SR_CgaCtaId ;  /* 0x00000000000579c3 */ /* 0x000e700000008800 */
[----:B------:R-:W-:Y:S01]  /*1930*/  BAR.SYNC.DEFER_BLOCKING 0x0 ;  /* 0x0000000000007b1d */ /* 0x000fe20000010000 */
[----:B-----5:R-:W-:Y:S01]  /*1940*/  ISETP.GE.AND P4, PT, R152, 0x1, PT ;  /* 0x000000019800780c */ /* 0x020fe20003f86270 */
        /* <DEDUP_REMOVED lines=15> */
[----:B------:R-:W-:Y:S01]  /*1a40*/  @P4 IADD3 R98, PT, PT, R152, -0x1, RZ ;  /* 0xffffffff98624810 */ /* 0x000fe20007ffe0ff */
[----:B------:R-:W-:Y:S01]  /*1a50*/  FADD.FTZ R96, R99, R96 ;  /* 0x0000006063607221 */ /* 0x000fe20000010000 */
[----:B------:R-:W-:Y:S02]  /*1a60*/  HFMA2 R99, -RZ, RZ, 0, 0 ;  /* 0x00000000ff637431 */ /* 0x000fe400000001ff */
[----:B-1----:R-:W-:Y:S01]  /*1a70*/  FADD.FTZ R155, R155, R100 ;  /* 0x000000649b9b7221 */ /* 0x002fe20000010000 */
[-C--:B--2---:R-:W-:Y:S02]  /*1a80*/  @P4 IMAD R98, R98, R135.reuse, RZ ;  /* 0x0000008762624224 */ /* 0x084fe400078e02ff */
[----:B------:R-:W-:Y:S01]  /*1a90*/  FADD.FTZ R96, R96, R101 ;  /* 0x0000006560607221 */ /* 0x000fe20000010000 */
[----:B------:R-:W-:Y:S02]  /*1aa0*/  IMAD R135, R2, R135, RZ ;  /* 0x0000008702877224 */ /* 0x000fe400078e02ff */
[----:B------:R-:W-:Y:S01]  /*1ab0*/  FADD.FTZ R100, R102, R155 ;  /* 0x0000009b66647221 */ /* 0x000fe20000010000 */
[----:B------:R-:W-:Y:S01]  /*1ac0*/  @P4 SHF.R.S32.HI R97, RZ, 0x1f, R98 ;  /* 0x0000001fff614819 */ /* 0x000fe20000011462 */
[----:B------:R-:W-:-:S02]  /*1ad0*/  FADD.FTZ R96, R103, R96 ;  /* 0x0000006067607221 */ /* 0x000fc40000010000 */
[----:B------:R-:W-:Y:S01]  /*1ae0*/  FMUL.FTZ R100, R100, UR18 ;  /* 0x0000001264647c20 */ /* 0x000fe20008410000 */
[----:B------:R-:W-:Y:S01]  /*1af0*/  @P4 LEA.HI R98, R97, R98, RZ, 0x2 ;  /* 0x0000006261624211 */ /* 0x000fe200078f10ff */
[----:B------:R-:W-:-:S03]  /*1b00*/  FMUL.FTZ R97, R96, UR18 ;  /* 0x0000001260617c20 */ /* 0x000fc60008410000 */
[----:B------:R-:W-:Y:S02]  /*1b10*/  FSEL R96, R100, RZ, !P1 ;  /* 0x000000ff64607208 */ /* 0x000fe40004800000 */
[----:B------:R-:W-:Y:S02]  /*1b20*/  @P4 LEA.HI.SX32 R99, R98, R133, 0x1e ;  /* 0x0000008562634211 */ /* 0x000fe400078ff2ff */
[----:B------:R-:W-:-:S04]  /*1b30*/  SHF.R.S32.HI R98, RZ, 0x1f, R135 ;  /* 0x0000001fff627819 */ /* 0x000fc80000011487 */
[----:B------:R-:W-:-:S04]  /*1b40*/  LEA.HI R98, R98, R135, RZ, 0x2 ;  /* 0x0000008762627211 */ /* 0x000fc800078f10ff */
[----:B------:R-:W-:Y:S01]  /*1b50*/  LEA.HI.SX32 R98, R98, R133, 0x1e ;  /* 0x0000008562627211 */ /* 0x000fe200078ff2ff */
[----:B------:R-:W-:Y:S06]  /*1b60*/  BRA.U UP0, `(.L_x_8575) ;  /* 0x0000000100f87547 */ /* 0x000fec000b800000 */
        /* <DEDUP_REMOVED lines=8> */
[----:B------:R-:W-:Y:S01]  /*1bf0*/  ISETP.GT.AND P3, PT, R152, RZ, PT ;  /* 0x000000ff9800720c */ /* 0x000fe20003f64270 */
[----:B------:R-:W-:Y:S01]  /*1c00*/  FADD.FTZ R100, R4, -R101 ;  /* 0x8000006504647221 */ /* 0x000fe20000010000 */
[----:B------:R-:W-:Y:S01]  /*1c10*/  FADD.FTZ R102, R7, -R102 ;  /* 0x8000006607667221 */ /* 0x000fe20000010000 */
[----:B------:R-:W-:Y:S01]  /*1c20*/  FADD.FTZ R152, R8, -R103 ;  /* 0x8000006708987221 */ /* 0x000fe20000010000 */
[----:B------:R-:W-:Y:S01]  /*1c30*/  ISETP.GT.AND P1, PT, R0, RZ, PT ;  /* 0x000000ff0000720c */ /* 0x000fe20003f24270 */
[C---:B------:R-:W-:Y:S01]  /*1c40*/  FMUL.FTZ R100, R5.reuse, R100 ;  /* 0x0000006405647220 */ /* 0x040fe20000410000 */
[C---:B------:R-:W-:Y:S01]  /*1c50*/  FMUL.FTZ R102, R5.reuse, R102 ;  /* 0x0000006605667220 */ /* 0x040fe20000410000 */
[----:B------:R-:W-:Y:S01]  /*1c60*/  FMUL.FTZ R152, R5, R152 ;  /* 0x0000009805987220 */ /* 0x000fe20000410000 */
[----:B------:R-:W-:-:S02]  /*1c70*/  UMOV UR6, UR12 ;  /* 0x0000000c00067c82 */ /* 0x000fc40008000000 */
        /* <DEDUP_REMOVED lines=10> */
[----:B------:R-:W-:-:S04]  /*1d20*/  FFMA.FTZ R88, R10, R97, R96 ;  /* 0x000000610a587223 */ /* 0x000fc80000010060 */
[----:B------:R-:W-:-:S04]  /*1d30*/  FADD.FTZ R88, R11, -R88 ;  /* 0x800000580b587221 */ /* 0x000fc80000010000 */
[----:B------:R-:W-:-:S05]  /*1d40*/  FMUL.FTZ R88, R5, R88 ;  /* 0x0000005805587220 */ /* 0x000fca0000410000 */
[----:B------:R-:W-:-:S05]  /*1d50*/  FSEL R88, R88, RZ, P1 ;  /* 0x000000ff58587208 */ /* 0x000fca0000800000 */
[----:B------:R-:W-:Y:S01]  /*1d60*/  FMUL.FTZ R91, R88, UR6 ;  /* 0x00000006585b7c20 */ /* 0x000fe20008410000 */
[----:B------:R-:W-:Y:S06]  /*1d70*/  BRA `(.L_x_8577) ;  /* 0x0000000400547947 */ /* 0x000fec0003800000 */
.L_x_8576:
[-CC-:B------:R-:W-:Y:S01]  /*1d80*/  FFMA.FTZ R85, R3, R97.reuse, R96.reuse ;  /* 0x0000006103557223 */ /* 0x180fe20000010060 */
[-CC-:B------:R-:W-:Y:S01]  /*1d90*/  FFMA.FTZ R86, R6, R97.reuse, R96.reuse ;  /* 0x0000006106567223 */ /* 0x180fe20000010060 */
[----:B------:R-:W-:Y:S01]  /*1da0*/  ISETP.GT.AND P1, PT, R0, RZ, PT ;  /* 0x000000ff0000720c */ /* 0x000fe20003f24270 */
[-CC-:B------:R-:W-:Y:S01]  /*1db0*/  FFMA.FTZ R102, R10, R97.reuse, R96.reuse ;  /* 0x000000610a667223 */ /* 0x180fe20000010060 */
[----:B------:R-:W-:Y:S01]  /*1dc0*/  FADD.FTZ R84, R4, -R85 ;  /* 0x8000005504547221 */ /* 0x000fe20000010000 */
[----:B------:R-:W-:Y:S01]  /*1dd0*/  FFMA.FTZ R85, R9, R97, R96 ;  /* 0x0000006109557223 */ /* 0x000fe20000010060 */
[----:B------:R-:W-:Y:S01]  /*1de0*/  FADD.FTZ R86, R7, -R86 ;  /* 0x8000005607567221 */ /* 0x000fe20000010000 */
[----:B------:R-:W-:Y:S01]  /*1df0*/  FADD.FTZ R102, R11, -R102 ;  /* 0x800000660b667221 */ /* 0x000fe20000010000 */
[C---:B------:R-:W-:Y:S01]  /*1e00*/  FMUL.FTZ R84, R5.reuse, R84 ;  /* 0x0000005405547220 */ /* 0x040fe20000410000 */
[----:B------:R-:W-:Y:S01]  /*1e10*/  FADD.FTZ R100, R8, -R85 ;  /* 0x8000005508647221 */ /* 0x000fe20000010000 */
[C---:B------:R-:W-:Y:S01]  /*1e20*/  FMUL.FTZ R86, R5.reuse, R86 ;  /* 0x0000005605567220 */ /* 0x040fe20000410000 */
[----:B------:R-:W-:Y:S01]  /*1e30*/  UMOV UR6, UR12 ;  /* 0x0000000c00067c82 */ /* 0x000fe20008000000 */
[----:B------:R-:W-:Y:S01]  /*1e40*/  ISETP.GT.AND P3, PT, R152, RZ, PT ;  /* 0x000000ff9800720c */ /* 0x000fe20003f64270 */
[C---:B------:R-:W-:Y:S01]  /*1e50*/  FMUL.FTZ R100, R5.reuse, R100 ;  /* 0x0000006405647220 */ /* 0x040fe20000410000 */
[----:B------:R-:W-:Y:S01]  /*1e60*/  FSEL R84, R84, RZ, P1 ;  /* 0x000000ff54547208 */ /* 0x000fe20000800000 */
[----:B------:R-:W-:Y:S01]  /*1e70*/  FMUL.FTZ R102, R5, R102 ;  /* 0x0000006605667220 */ /* 0x000fe20000410000 */
[----:B------:R-:W-:-:S02]  /*1e80*/  FSEL R85, R86, RZ, P1 ;  /* 0x000000ff56557208 */ /* 0x000fc40000800000 */
[----:B------:R-:W-:Y:S01]  /*1e90*/  FSEL R86, R100, RZ, P1 ;  /* 0x000000ff64567208 */ /* 0x000fe20000800000 */
[----:B------:R-:W-:Y:S02]  /*1ea0*/  FMUL.FTZ R135, R84, UR6 ;  /* 0x0000000654877c20 */ /* 0x000fe40008410000 */
[----:B------:R-:W-:Y:S02]  /*1eb0*/  FMUL.FTZ R152, R85, UR6 ;  /* 0x0000000655987c20 */ /* 0x000fe40008410000 */
[----:B------:R-:W-:Y:S01]  /*1ec0*/  FMUL.FTZ R87, R86, UR6 ;  /* 0x0000000656577c20 */ /* 0x000fe20008410000 */
[----:B------:R-:W-:Y:S02]  /*1ed0*/  SEL R135, R135, R88, P3 ;  /* 0x0000005887877207 */ /* 0x000fe40001800000 */
[----:B------:R-:W-:Y:S02]  /*1ee0*/  FSEL R88, R102, RZ, P1 ;  /* 0x000000ff66587208 */ /* 0x000fe40000800000 */
[----:B------:R-:W-:-:S02]  /*1ef0*/  SEL R90, R87, R90, P3 ;  /* 0x0000005a575a7207 */ /* 0x000fc40001800000 */
[----:B------:R-:W-:Y:S02]  /*1f00*/  SEL R152, R152, R89, P3 ;  /* 0x0000005998987207 */ /* 0x000fe40001800000 */
[----:B------:R-:W-:Y:S01]  /*1f10*/  MOV R87, R88 ;  /* 0x0000005800577202 */ /* 0x000fe20000000f00 */
[----:B------:R-:W-:Y:S06]  /*1f20*/  @!P4 BRA `(.L_x_8577) ;  /* 0x0000000000e8c947 */ /* 0x000fec0003800000 */
[----:B------:R-:W-:Y:S01]  /*1f30*/  FMUL.FTZ R91, R88, UR6 ;  /* 0x00000006585b7c20 */ /* 0x000fe20008410000 */
[----:B------:R-:W-:Y:S06]  /*1f40*/  BRA `(.L_x_8577) ;  /* 0x0000000000e07947 */ /* 0x000fec0003800000 */
.L_x_8575:
[----:B------:R-:W-:Y:S01]  /*1f50*/  UMOV UR4, UR10 ;  /* 0x0000000a00047c82 */ /* 0x000fe20008000000 */
[----:B------:R-:W-:Y:S01]  /*1f60*/  UMOV UR5, UR11 ;  /* 0x0000000b00057c82 */ /* 0x000fe20008000000 */
[----:B------:R-:W-:-:S04]  /*1f70*/  UISETP.NE.U32.AND UP0, UPT, UR4, URZ, UPT ;  /* 0x000000ff0400728c */ /* 0x000fc8000bf05070 */
[----:B------:R-:W-:-:S09]  /*1f80*/  UISETP.NE.AND.EX UP0, UPT, UR5, URZ, UPT, UP0 ;  /* 0x000000ff0500728c */ /* 0x000fd2000bf05300 */
[----:B------:R-:W-:Y:S05]  /*1f90*/  BRA.U UP0, `(.L_x_8578) ;  /* 0x00000001006c7547 */ /* 0x000fea000b800000 */
[-CC-:B------:R-:W-:Y:S01]  /*1fa0*/  @P2 FFMA.FTZ R101, R3, R97.reuse, R96.reuse ;  /* 0x0000006103652223 */ /* 0x180fe20000010060 */
[-CC-:B------:R-:W-:Y:S01]  /*1fb0*/  @P2 FFMA.FTZ R102, R6, R97.reuse, R96.reuse ;  /* 0x0000006106662223 */ /* 0x180fe20000010060 */
[----:B------:R-:W-:Y:S01]  /*1fc0*/  @P2 FFMA.FTZ R103, R9, R97, R96 ;  /* 0x0000006109672223 */ /* 0x000fe20000010060 */
[----:B------:R-:W-:Y:S01]  /*1fd0*/  MOV R100, R32 ;  /* 0x0000002000647202 */ /* 0x000fe20000000f00 */
[----:B------:R-:W-:Y:S01]  /*1fe0*/  @P2 FADD.FTZ R101, R4, -R101 ;  /* 0x8000006504652221 */ /* 0x000fe20000010000 */
[----:B------:R-:W-:Y:S01]  /*1ff0*/  @P2 FADD.FTZ R102, R7, -R102 ;  /* 0x8000006607662221 */ /* 0x000fe20000010000 */
[----:B------:R-:W-:Y:S01]  /*2000*/  @P2 FADD.FTZ R103, R8, -R103 ;  /* 0x8000006708672221 */ /* 0x000fe20000010000 */
[----:B------:R-:W-:Y:S01]  /*2010*/  UMOV UR6, UR12 ;  /* 0x0000000c00067c82 */ /* 0x000fe20008000000 */
[C---:B------:R-:W-:Y:S01]  /*2020*/  @P2 FFMA.FTZ R100, R5.reuse, R101, R32 ;  /* 0x0000006505642223 */ /* 0x040fe20000010020 */
[----:B------:R-:W-:Y:S01]  /*2030*/  MOV R101, R33 ;  /* 0x0000002100657202 */ /* 0x000fe20000000f00 */
[C---:B------:R-:W-:Y:S01]  /*2040*/  @P2 FFMA.FTZ R101, R5.reuse, R102, R33 ;  /* 0x0000006605652223 */ /* 0x040fe20000010021 */
[----:B------:R-:W-:Y:S01]  /*2050*/  MOV R102, R34 ;  /* 0x0000002200667202 */ /* 0x000fe20000000f00 */
[----:B------:R-:W-:Y:S01]  /*2060*/  @P2 FFMA.FTZ R102, R5, R103, R34 ;  /* 0x0000006705662223 */ /* 0x000fe20000010022 */
[----:B------:R-:W-:Y:S01]  /*2070*/  ISETP.GT.AND P3, PT, R152, RZ, PT ;  /* 0x000000ff9800720c */ /* 0x000fe20003f64270 */
[----:B------:R-:W-:Y:S01]  /*2080*/  FMUL.FTZ R152, R101, UR6 ;  /* 0x0000000665987c20 */ /* 0x000fe20008410000 */
[----:B------:R-:W-:Y:S01]  /*2090*/  FMUL.FTZ R135, R100, UR6 ;  /* 0x0000000664877c20 */ /* 0x000fe20008410000 */
[----:B------:R-:W-:-:S03]  /*20a0*/  FMUL.FTZ R101, R102, UR6 ;  /* 0x0000000666657c20 */ /* 0x000fc60008410000 */
[----:B------:R-:W-:Y:S02]  /*20b0*/  SEL R152, R152, R89, P3 ;  /* 0x0000005998987207 */ /* 0x000fe40001800000 */
[----:B------:R-:W-:Y:S02]  /*20c0*/  SEL R135, R135, R88, P3 ;  /* 0x0000005887877207 */ /* 0x000fe40001800000 */
[----:B------:R-:W-:Y:S01]  /*20d0*/  SEL R90, R101, R90, P3 ;  /* 0x0000005a655a7207 */ /* 0x000fe20001800000 */
[----:B------:R-:W-:Y:S06]  /*20e0*/  @!P4 BRA `(.L_x_8577) ;  /* 0x000000000078c947 */ /* 0x000fec0003800000 */
[----:B------:R-:W-:Y:S01]  /*20f0*/  @P2 FFMA.FTZ R100, R10, R97, R96 ;  /* 0x000000610a642223 */ /* 0x000fe20000010060 */
[----:B------:R-:W-:-:S03]  /*2100*/  MOV R88, R35 ;  /* 0x0000002300587202 */ /* 0x000fc60000000f00 */
[----:B------:R-:W-:-:S04]  /*2110*/  @P2 FADD.FTZ R100, R11, -R100 ;  /* 0x800000640b642221 */ /* 0x000fc80000010000 */
[----:B------:R-:W-:-:S04]  /*2120*/  @P2 FFMA.FTZ R88, R5, R100, R35 ;  /* 0x0000006405582223 */ /* 0x000fc80000010023 */
[----:B------:R-:W-:Y:S01]  /*2130*/  FMUL.FTZ R91, R88, UR6 ;  /* 0x00000006585b7c20 */ /* 0x000fe20008410000 */
[----:B------:R-:W-:Y:S06]  /*2140*/  BRA `(.L_x_8577) ;  /* 0x0000000000607947 */ /* 0x000fec0003800000 */
.L_x_8578:
[----:B------:R-:W-:Y:S01]  /*2150*/  ISETP.GT.AND P3, PT, R152, RZ, PT ;  /* 0x000000ff9800720c */ /* 0x000fe20003f64270 */
        /* <DEDUP_REMOVED lines=10> */
[----:B------:R-:W-:Y:S01]  /*2200*/  @P2 FFMA.FTZ R85, R5, R100, R33 ;  /* 0x0000006405552223 */ /* 0x000fe20000010021 */
[----:B------:R-:W-:Y:S01]  /*2210*/  @P2 FADD.FTZ R100, R8, -R87 ;  /* 0x8000005708642221 */ /* 0x000fe20000010000 */
[----:B------:R-:W-:Y:S01]  /*2220*/  UMOV UR6, UR12 ;  /* 0x0000000c00067c82 */ /* 0x000fe20008000000 */
[----:B------:R-:W-:Y:S01]  /*2230*/  MOV R86, R34 ;  /* 0x0000002200567202 */ /* 0x000fe20000000f00 */
[----:B------:R-:W-:Y:S01]  /*2240*/  @P3 FMUL.FTZ R88, R84, UR6 ;  /* 0x0000000654583c20 */ /* 0x000fe20008410000 */
[----:B------:R-:W-:Y:S01]  /*2250*/  MOV R87, R35 ;  /* 0x0000002300577202 */ /* 0x000fe20000000f00 */
[----:B------:R-:W-:Y:S01]  /*2260*/  @P3 FMUL.FTZ R89, R85, UR6 ;  /* 0x0000000655593c20 */ /* 0x000fe20008410000 */
[C---:B------:R-:W-:Y:S01]  /*2270*/  @P2 FFMA.FTZ R86, R5.reuse, R100, R34 ;  /* 0x0000006405562223 */ /* 0x040fe20000010022 */
[----:B------:R-:W-:Y:S01]  /*2280*/  @P2 FFMA.FTZ R87, R5, R102, R35 ;  /* 0x0000006605572223 */ /* 0x000fe20000010023 */
[----:B------:R-:W-:-:S02]  /*2290*/  MOV R135, R88 ;  /* 0x0000005800877202 */ /* 0x000fc40000000f00 */
[----:B------:R-:W-:Y:S01]  /*22a0*/  @P3 FMUL.FTZ R90, R86, UR6 ;  /* 0x00000006565a3c20 */ /* 0x000fe20008410000 */
[----:B------:R-:W-:Y:S01]  /*22b0*/  @P4 FMUL.FTZ R91, R87, UR6 ;  /* 0x00000006575b4c20 */ /* 0x000fe20008410000 */
[----:B------:R-:W-:-:S07]  /*22c0*/  MOV R152, R89 ;  /* 0x0000005900987202 */ /* 0x000fce0000000f00 */
.L_x_8577:
[----:B------:R-:W-:Y:S01]  /*22d0*/  ISETP.NE.U32.AND P1, PT, RZ, UR4, PT ;  /* 0x00000004ff007c0c */ /* 0x000fe2000bf25070 */
[----:B------:R-:W0:Y:S03]  /*22e0*/  @P4 LDC.64 R100, c[0x0][0x468] ;  /* 0x00011a00ff644b82 */ /* 0x000e260000000a00 */
[----:B------:R-:W-:-:S13]  /*22f0*/  ISETP.NE.AND.EX P1, PT, RZ, UR5, PT, P1 ;  /* 0x00000005ff007c0c */ /* 0x000fda000bf25310 */
[----:B------:R-:W1:Y:S01]  /*2300*/  @P1 LDC.64 R88, c[0x0][0x478] ;  /* 0x00011e00ff581b82 */ /* 0x000e620000000a00 */
[----:B0-----:R-:W-:-:S04]  /*2310*/  @P4 IMAD.WIDE.U32 R100, R99, 0x10, R100 ;  /* 0x0000001063644825 */ /* 0x001fc800078e0064 */
[----:B-1----:R-:W-:Y:S01]  /*2320*/  @P1 IMAD.WIDE.U32 R102, R98, 0x10, R88 ;  /* 0x0000001062661825 */ /* 0x002fe200078e0058 */
[----:B------:R-:W-:Y:S02]  /*2330*/  MOV R88, R135 ;  /* 0x0000008700587202 */ /* 0x000fe40000000f00 */
[----:B------:R-:W-:Y:S02]  /*2340*/  MOV R89, R152 ;  /* 0x0000009800597202 */ /* 0x000fe40000000f00 */
[----:B------:R0:W-:Y:S04]  /*2350*/  @P1 STG.E.128 desc[UR14][R102.64], R84 ;  /* 0x0000005466001986 */ /* 0x0001e8000c101d0e */
[----:B------:R0:W-:Y:S01]  /*2360*/  @P4 STG.E.128 desc[UR14][R100.64], R88 ;  /* 0x0000005864004986 */ /* 0x0001e2000c101d0e */
[----:B------:R-:W-:Y:S05]  /*2370*/  @!P0 BRA `(.L_x_8579) ;  /* 0x0000000000d08947 */ /* 0x000fea0003800000 */
[----:B------:R-:W-:Y:S05]  /*2380*/  @!P1 BRA `(.L_x_8580) ;  /* 0x0000000000689947 */ /* 0x000fea0003800000 */
[-CC-:B0-----:R-:W-:Y:S01]  /*2390*/  @P2 FFMA.FTZ R87, R148, R97.reuse, R96.reuse ;  /* 0x0000006194572223 */ /* 0x181fe20000010060 */
[-CC-:B------:R-:W-:Y:S01]  /*23a0*/  @P2 FFMA.FTZ R100, R149, R97.reuse, R96.reuse ;  /* 0x0000006195642223 */ /* 0x180fe20000010060 */
[--C-:B------:R-:W-:Y:S01]  /*23b0*/  @P2 FFMA.FTZ R102, R150, R97, R96.reuse ;  /* 0x0000006196662223 */ /* 0x100fe20000010060 */
[----:B------:R-:W-:Y:S01]  /*23c0*/  MOV R85, R29 ;  /* 0x0000001d00557202 */ /* 0x000fe20000000f00 */
[----:B------:R-:W-:Y:S01]  /*23d0*/  @P2 FADD.FTZ R84, R94, -R87 ;  /* 0x800000575e542221 */ /* 0x000fe20000010000 */
[----:B------:R-:W-:Y:S01]  /*23e0*/  @P2 FFMA.FTZ R87, R93, R97, R96 ;  /* 0x000000615d572223 */ /* 0x000fe20000010060 */
[----:B------:R-:W-:Y:S01]  /*23f0*/  @P2 FADD.FTZ R101, R95, -R100 ;  /* 0x800000645f652221 */ /* 0x000fe20000010000 */
[----:B------:R-:W-:Y:S01]  /*2400*/  MOV R86, R30 ;  /* 0x0000001e00567202 */ /* 0x000fe20000000f00 */
[C---:B------:R-:W-:Y:S01]  /*2410*/  @P2 FFMA.FTZ R85, R5.reuse, R84, R29 ;  /* 0x0000005405552223 */ /* 0x040fe2000001001d */
[----:B------:R-:W-:Y:S01]  /*2420*/  @P2 FADD.FTZ R87, R92, -R87 ;  /* 0x800000575c572221 */ /* 0x000fe20000010000 */
[----:B------:R-:W-:Y:S01]  /*2430*/  @P2 FFMA.FTZ R86, R5, R101, R30 ;  /* 0x0000006505562223 */ /* 0x000fe2000001001e */
[----:B------:R-:W-:Y:S01]  /*2440*/  MOV R84, R28 ;  /* 0x0000001c00547202 */ /* 0x000fe20000000f00 */
[----:B------:R-:W-:Y:S01]  /*2450*/  @P2 FADD.FTZ R102, R151, -R102 ;  /* 0x8000006697662221 */ /* 0x000fe20000010000 */
[C---:B------:R-:W-:Y:S01]  /*2460*/  @P2 FFMA.FTZ R84, R5.reuse, R87, R28 ;  /* 0x0000005705542223 */ /* 0x040fe2000001001c */
[----:B------:R-:W-:Y:S01]  /*2470*/  MOV R100, R31 ;  /* 0x0000001f00647202 */ /* 0x000fe20000000f00 */
[----:B------:R-:W-:Y:S01]  /*2480*/  FMUL.FTZ R87, R86, UR6 ;  /* 0x0000000656577c20 */ /* 0x000fe20008410000 */
[----:B------:R-:W-:Y:S01]  /*2490*/  @P2 FFMA.FTZ R100, R5, R102, R31 ;  /* 0x0000006605642223 */ /* 0x000fe2000001001f */
[----:B------:R-:W-:Y:S01]  /*24a0*/  FMUL.FTZ R152, R85, UR6 ;  /* 0x0000000655987c20 */ /* 0x000fe20008410000 */
[----:B------:R-:W-:-:S02]  /*24b0*/  FMUL.FTZ R135, R84, UR6 ;  /* 0x0000000654877c20 */ /* 0x000fc40008410000 */
[----:B------:R-:W-:Y:S02]  /*24c0*/  SEL R90, R87, R90, P3 ;  /* 0x0000005a575a7207 */ /* 0x000fe40001800000 */
[----:B------:R-:W-:Y:S02]  /*24d0*/  SEL R152, R152, R89, P3 ;  /* 0x0000005998987207 */ /* 0x000fe40001800000 */
[----:B------:R-:W-:Y:S02]  /*24e0*/  SEL R135, R135, R88, P3 ;  /* 0x0000005887877207 */ /* 0x000fe40001800000 */
[----:B------:R-:W-:Y:S01]  /*24f0*/  MOV R87, R100 ;  /* 0x0000006400577202 */ /* 0x000fe20000000f00 */
[----:B------:R-:W-:Y:S06]  /*2500*/  @!P4 BRA `(.L_x_8581) ;  /* 0x000000040038c947 */ /* 0x000fec0003800000 */
[----:B------:R-:W-:Y:S01]  /*2510*/  FMUL.FTZ R91, R100, UR6 ;  /* 0x00000006645b7c20 */ /* 0x000fe20008410000 */
[----:B------:R-:W-:Y:S06]  /*2520*/  BRA `(.L_x_8581) ;  /* 0x0000000400307947 */ /* 0x000fec0003800000 */
.L_x_8580:
[----:B0-----:R-:W-:Y:S01]  /*2530*/  @P2 FFMA.FTZ R101, R93, R97, R96 ;  /* 0x000000615d652223 */ /* 0x001fe20000010060 */
[----:B------:R-:W-:-:S03]  /*2540*/  MOV R100, R28 ;  /* 0x0000001c00647202 */ /* 0x000fc60000000f00 */
[----:B------:R-:W-:-:S04]  /*2550*/  @P2 FADD.FTZ R101, R92, -R101 ;  /* 0x800000655c652221 */ /* 0x000fc80000010000 */
[----:B------:R-:W-:Y:S01]  /*2560*/  @P2 FFMA.FTZ R100, R5, R101, R28 ;  /* 0x0000006505642223 */ /* 0x000fe2000001001c */
[----:B------:R-:W-:-:S03]  /*2570*/  @P2 FFMA.FTZ R101, R148, R97, R96 ;  /* 0x0000006194652223 */ /* 0x000fc60000010060 */
[----:B------:R-:W-:Y:S01]  /*2580*/  FMUL.FTZ R135, R100, UR6 ;  /* 0x0000000664877c20 */ /* 0x000fe20008410000 */
[----:B------:R-:W-:Y:S01]  /*2590*/  @P2 FADD.FTZ R102, R94, -R101 ;  /* 0x800000655e662221 */ /* 0x000fe20000010000 */
[----:B------:R-:W-:-:S03]  /*25a0*/  MOV R101, R29 ;  /* 0x0000001d00657202 */ /* 0x000fc60000000f00 */
[----:B------:R-:W-:Y:S01]  /*25b0*/  @P2 FFMA.FTZ R101, R5, R102, R29 ;  /* 0x0000006605652223 */ /* 0x000fe2000001001d */
[----:B------:R-:W-:Y:S01]  /*25c0*/  @P2 FFMA.FTZ R102, R149, R97, R96 ;  /* 0x0000006195662223 */ /* 0x000fe20000010060 */
[----:B------:R-:W-:Y:S02]  /*25d0*/  SEL R135, R135, R88, P3 ;  /* 0x0000005887877207 */ /* 0x000fe40001800000 */
[----:B------:R-:W-:Y:S01]  /*25e0*/  FMUL.FTZ R152, R101, UR6 ;  /* 0x0000000665987c20 */ /* 0x000fe20008410000 */
[----:B------:R-:W-:Y:S01]  /*25f0*/  @P2 FADD.FTZ R103, R95, -R102 ;  /* 0x800000665f672221 */ /* 0x000fe20000010000 */
[----:B------:R-:W-:-:S03]  /*2600*/  MOV R102, R30 ;  /* 0x0000001e00667202 */ /* 0x000fc60000000f00 */
[----:B------:R-:W-:Y:S01]  /*2610*/  @P2 FFMA.FTZ R102, R5, R103, R30 ;  /* 0x0000006705662223 */ /* 0x000fe2000001001e */
[----:B------:R-:W-:-:S03]  /*2620*/  SEL R152, R152, R89, P3 ;  /* 0x0000005998987207 */ /* 0x000fc60001800000 */
[----:B------:R-:W-:-:S05]  /*2630*/  FMUL.FTZ R101, R102, UR6 ;  /* 0x0000000666657c20 */ /* 0x000fca0008410000 */
        /* <DEDUP_REMOVED lines=8> */
.L_x_8579:
[----:B------:R-:W-:Y:S05]  /*26c0*/  @!P1 BRA `(.L_x_8582) ;  /* 0x00000000006c9947 */ /* 0x000fea0003800000 */
[-CC-:B0-----:R-:W-:Y:S01]  /*26d0*/  FFMA.FTZ R85, R93, R97.reuse, R96.reuse ;  /* 0x000000615d557223 */ /* 0x181fe20000010060 */
[-CC-:B------:R-:W-:Y:S01]  /*26e0*/  FFMA.FTZ R100, R149, R97.reuse, R96.reuse ;  /* 0x0000006195647223 */ /* 0x180fe20000010060 */
[-CC-:B------:R-:W-:Y:S01]  /*26f0*/  FFMA.FTZ R102, R150, R97.reuse, R96.reuse ;  /* 0x0000006196667223 */ /* 0x180fe20000010060 */
[----:B------:R-:W-:Y:S01]  /*2700*/  ISETP.GT.AND P5, PT, R0, RZ, PT ;  /* 0x000000ff0000720c */ /* 0x000fe20003fa4270 */
[----:B------:R-:W-:Y:S01]  /*2710*/  FADD.FTZ R84, R92, -R85 ;  /* 0x800000555c547221 */ /* 0x000fe20000010000 */
[----:B------:R-:W-:Y:S01]  /*2720*/  FFMA.FTZ R85, R148, R97, R96 ;  /* 0x0000006194557223 */ /* 0x000fe20000010060 */
[----:B------:R-:W-:Y:S02]  /*2730*/  FADD.FTZ R100, R95, -R100 ;  /* 0x800000645f647221 */ /* 0x000fe40000010000 */
[----:B------:R-:W-:Y:S01]  /*2740*/  FMUL.FTZ R84, R5, R84 ;  /* 0x0000005405547220 */ /* 0x000fe20000410000 */
[----:B------:R-:W-:-:S04]  /*2750*/  FADD.FTZ R86, R94, -R85 ;  /* 0x800000555e567221 */ /* 0x000fc80000010000 */
[C---:B------:R-:W-:Y:S01]  /*2760*/  FMUL.FTZ R85, R5.reuse, R86 ;  /* 0x0000005605557220 */ /* 0x040fe20000410000 */
[----:B------:R-:W-:Y:S01]  /*2770*/  FMUL.FTZ R86, R5, R100 ;  /* 0x0000006405567220 */ /* 0x000fe20000410000 */
[----:B------:R-:W-:Y:S01]  /*2780*/  FADD.FTZ R100, R151, -R102 ;  /* 0x8000006697647221 */ /* 0x000fe20000010000 */
[----:B------:R-:W-:Y:S02]  /*2790*/  FSEL R84, R84, RZ, P5 ;  /* 0x000000ff54547208 */ /* 0x000fe40002800000 */
[----:B------:R-:W-:Y:S01]  /*27a0*/  FSEL R85, R85, RZ, P5 ;  /* 0x000000ff55557208 */ /* 0x000fe20002800000 */
[----:B------:R-:W-:Y:S01]  /*27b0*/  FMUL.FTZ R100, R5, R100 ;  /* 0x0000006405647220 */ /* 0x000fe20000410000 */
[----:B------:R-:W-:Y:S01]  /*27c0*/  FSEL R86, R86, RZ, P5 ;  /* 0x000000ff56567208 */ /* 0x000fe20002800000 */
[----:B------:R-:W-:Y:S02]  /*27d0*/  FMUL.FTZ R135, R84, UR6 ;  /* 0x0000000654877c20 */ /* 0x000fe40008410000 */
[----:B------:R-:W-:Y:S01]  /*27e0*/  FMUL.FTZ R152, R85, UR6 ;  /* 0x0000000655987c20 */ /* 0x000fe20008410000 */
[----:B------:R-:W-:Y:S01]  /*27f0*/  FSEL R100, R100, RZ, P5 ;  /* 0x000000ff64647208 */ /* 0x000fe20002800000 */
        /* <DEDUP_REMOVED lines=8> */
.L_x_8582:
[-CC-:B0-----:R-:W-:Y:S01]  /*2880*/  FFMA.FTZ R101, R93, R97.reuse, R96.reuse ;  /* 0x000000615d657223 */ /* 0x181fe20000010060 */
[----:B------:R-:W-:Y:S01]  /*2890*/  FFMA.FTZ R103, R148, R97, R96 ;  /* 0x0000006194677223 */ /* 0x000fe20000010060 */
[----:B------:R-:W-:Y:S02]  /*28a0*/  ISETP.GT.AND P5, PT, R0, RZ, PT ;  /* 0x000000ff0000720c */ /* 0x000fe40003fa4270 */
[----:B------:R-:W-:Y:S01]  /*28b0*/  FADD.FTZ R100, R92, -R101 ;  /* 0x800000655c647221 */ /* 0x000fe20000010000 */
[----:B------:R-:W-:-:S03]  /*28c0*/  FADD.FTZ R102, R94, -R103 ;  /* 0x800000675e667221 */ /* 0x000fc60000010000 */
[C---:B------:R-:W-:Y:S01]  /*28d0*/  FMUL.FTZ R100, R5.reuse, R100 ;  /* 0x0000006405647220 */ /* 0x040fe20000410000 */
[----:B------:R-:W-:Y:S01]  /*28e0*/  FMUL.FTZ R101, R5, R102 ;  /* 0x0000006605657220 */ /* 0x000fe20000410000 */
[----:B------:R-:W-:-:S03]  /*28f0*/  @P4 FFMA.FTZ R102, R150, R97, R96 ;  /* 0x0000006196664223 */ /* 0x000fc60000010060 */
[----:B------:R-:W-:Y:S01]  /*2900*/  FSEL R100, R100, RZ, P5 ;  /* 0x000000ff64647208 */ /* 0x000fe20002800000 */
[----:B------:R-:W-:Y:S01]  /*2910*/  @P4 FADD.FTZ R102, R151, -R102 ;  /* 0x8000006697664221 */ /* 0x000fe20000010000 */
[----:B------:R-:W-:-:S03]  /*2920*/  FSEL R101, R101, RZ, P5 ;  /* 0x000000ff65657208 */ /* 0x000fc60002800000 */
[----:B------:R-:W-:Y:S01]  /*2930*/  @P3 FMUL.FTZ R88, R100, UR6 ;  /* 0x0000000664583c20 */ /* 0x000fe20008410000 */
[----:B------:R-:W-:Y:S01]  /*2940*/  FFMA.FTZ R100, R149, R97, R96 ;  /* 0x0000006195647223 */ /* 0x000fe20000010060 */
[----:B------:R-:W-:Y:S01]  /*2950*/  @P3 FMUL.FTZ R89, R101, UR6 ;  /* 0x0000000665593c20 */ /* 0x000fe20008410000 */
[----:B------:R-:W-:Y:S02]  /*2960*/  @P4 FMUL.FTZ R101, R5, R102 ;  /* 0x0000006605654220 */ /* 0x000fe40000410000 */
[----:B------:R-:W-:Y:S01]  /*2970*/  FADD.FTZ R100, R95, -R100 ;  /* 0x800000645f647221 */ /* 0x000fe20000010000 */
[----:B------:R-:W-:Y:S02]  /*2980*/  MOV R135, R88 ;  /* 0x0000005800877202 */ /* 0x000fe40000000f00 */
[----:B------:R-:W-:Y:S01]  /*2990*/  @P4 FSEL R101, R101, RZ, P5 ;  /* 0x000000ff65654208 */ /* 0x000fe20002800000 */
[----:B------:R-:W-:Y:S01]  /*29a0*/  FMUL.FTZ R100, R5, R100 ;  /* 0x0000006405647220 */ /* 0x000fe20000410000 */
[----:B------:R-:W-:-:S03]  /*29b0*/  MOV R152, R89 ;  /* 0x0000005900987202 */ /* 0x000fc60000000f00 */
[----:B------:R-:W-:Y:S01]  /*29c0*/  @P4 FMUL.FTZ R91, R101, UR6 ;  /* 0x00000006655b4c20 */ /* 0x000fe20008410000 */
[----:B------:R-:W-:-:S05]  /*29d0*/  FSEL R100, R100, RZ, P5 ;  /* 0x000000ff64647208 */ /* 0x000fca0002800000 */
[----:B------:R-:W-:-:S07]  /*29e0*/  @P3 FMUL.FTZ R90, R100, UR6 ;  /* 0x00000006645a3c20 */ /* 0x000fce0008410000 */
.L_x_8581:
[----:B------:R-:W0:Y:S01]  /*29f0*/  @P1 LDC.64 R88, c[0x0][0x478] ;  /* 0x00011e00ff581b82 */ /* 0x000e220000000a00 */
[----:B------:R-:W-:-:S07]  /*2a00*/  @P1 IADD3 R103, PT, PT, R98, 0x80, RZ ;  /* 0x0000008062671810 */ /* 0x000fce0007ffe0ff */
[----:B------:R-:W1:Y:S01]  /*2a10*/  @P4 LDC.64 R100, c[0x0][0x468] ;  /* 0x00011a00ff644b82 */ /* 0x000e620000000a00 */
[----:B0-----:R-:W-:Y:S01]  /*2a20*/  @P1 IMAD.WIDE.U32 R102, R103, 0x10, R88 ;  /* 0x0000001067661825 */ /* 0x001fe200078e0058 */
[----:B------:R-:W-:Y:S02]  /*2a30*/  @P4 IADD3 R89, PT, PT, R99, 0x80, RZ ;  /* 0x0000008063594810 */ /* 0x000fe40007ffe0ff */
[----:B------:R-:W-:Y:S02]  /*2a40*/  MOV R88, R135 ;  /* 0x0000008700587202 */ /* 0x000fe40000000f00 */
[----:B------:R0:W-:Y:S01]  /*2a50*/  @P1 STG.E.128 desc[UR14][R102.64], R84 ;  /* 0x0000005466001986 */ /* 0x0001e2000c101d0e */
[----:B-1----:R-:W-:Y:S01]  /*2a60*/  @P4 IMAD.WIDE.U32 R100, R89, 0x10, R100 ;  /* 0x0000001059644825 */ /* 0x002fe200078e0064 */
[----:B------:R-:W-:-:S05]  /*2a70*/  MOV R89, R152 ;  /* 0x0000009800597202 */ /* 0x000fca0000000f00 */
        /* <DEDUP_REMOVED lines=29> */
.L_x_8584:
        /* <DEDUP_REMOVED lines=25> */
.L_x_8583:
        /* <DEDUP_REMOVED lines=28> */
.L_x_8586:
[-CC-:B0-----:R-:W-:Y:S01]  /*2fa0*/  FFMA.FTZ R101, R105, R97.reuse, R96.reuse ;  /* 0x0000006169657223 */ /* 0x181fe20000010060 */
[----:B------:R-:W-:Y:S01]  /*2fb0*/  ISETP.GT.AND P5, PT, R0, RZ, PT ;  /* 0x000000ff0000720c */ /* 0x000fe20003fa4270 */
[-CC-:B------:R-:W-:Y:S01]  /*2fc0*/  FFMA.FTZ R102, R109, R97.reuse, R96.reuse ;  /* 0x000000616d667223 */ /* 0x180fe20000010060 */
[-CC-:B------:R-:W-:Y:S01]  /*2fd0*/  @P4 FFMA.FTZ R152, R154, R97.reuse, R96.reuse ;  /* 0x000000619a984223 */ /* 0x180fe20000010060 */
[----:B------:R-:W-:Y:S01]  /*2fe0*/  FADD.FTZ R100, R104, -R101 ;  /* 0x8000006568647221 */ /* 0x000fe20000010000 */
[----:B------:R-:W-:Y:S01]  /*2ff0*/  FFMA.FTZ R101, R108, R97, R96 ;  /* 0x000000616c657223 */ /* 0x000fe20000010060 */
[----:B------:R-:W-:Y:S01]  /*3000*/  FADD.FTZ R102, R107, -R102 ;  /* 0x800000666b667221 */ /* 0x000fe20000010000 */
[----:B------:R-:W-:Y:S01]  /*3010*/  @P4 FADD.FTZ R152, R153, -R152 ;  /* 0x8000009899984221 */ /* 0x000fe20000010000 */
[----:B------:R-:W-:-:S03]  /*3020*/  FMUL.FTZ R100, R5, R100 ;  /* 0x0000006405647220 */ /* 0x000fc60000410000 */
[----:B------:R-:W-:Y:S02]  /*3030*/  @P4 FMUL.FTZ R152, R5, R152 ;  /* 0x0000009805984220 */ /* 0x000fe40000410000 */
[----:B------:R-:W-:-:S05]  /*3040*/  FSEL R100, R100, RZ, P5 ;  /* 0x000000ff64647208 */ /* 0x000fca0002800000 */
[----:B------:R-:W-:Y:S01]  /*3050*/  @P3 FMUL.FTZ R88, R100, UR6 ;  /* 0x0000000664583c20 */ /* 0x000fe20008410000 */
[----:B------:R-:W-:Y:S01]  /*3060*/  FADD.FTZ R100, R106, -R101 ;  /* 0x800000656a647221 */ /* 0x000fe20000010000 */
[----:B------:R-:W-:-:S03]  /*3070*/  FMUL.FTZ R101, R5, R102 ;  /* 0x0000006605657220 */ /* 0x000fc60000410000 */
[----:B------:R-:W-:Y:S01]  /*3080*/  FMUL.FTZ R100, R5, R100 ;  /* 0x0000006405647220 */ /* 0x000fe20000410000 */
[----:B------:R-:W-:Y:S02]  /*3090*/  MOV R135, R88 ;  /* 0x0000005800877202 */ /* 0x000fe40000000f00 */
[----:B------:R-:W-:Y:S02]  /*30a0*/  FSEL R101, R101, RZ, P5 ;  /* 0x000000ff65657208 */ /* 0x000fe40002800000 */
[----:B------:R-:W-:-:S03]  /*30b0*/  FSEL R100, R100, RZ, P5 ;  /* 0x000000ff64647208 */ /* 0x000fc60002800000 */
[----:B------:R-:W-:Y:S02]  /*30c0*/  @P3 FMUL.FTZ R90, R101, UR6 ;  /* 0x00000006655a3c20 */ /* 0x000fe40008410000 */
[----:B------:R-:W-:Y:S01]  /*30d0*/  @P3 FMUL.FTZ R89, R100, UR6 ;  /* 0x0000000664593c20 */ /* 0x000fe20008410000 */
[----:B------:R-:W-:-:S04]  /*30e0*/  @P4 FSEL R100, R152, RZ, P5 ;  /* 0x000000ff98644208 */ /* 0x000fc80002800000 */
[----:B------:R-:W-:Y:S01]  /*30f0*/  MOV R152, R89 ;  /* 0x0000005900987202 */ /* 0x000fe20000000f00 */
[----:B------:R-:W-:-:S07]  /*3100*/  @P4 FMUL.FTZ R91, R100, UR6 ;  /* 0x00000006645b4c20 */ /* 0x000fce0008410000 */
.L_x_8585:
        /* <DEDUP_REMOVED lines=38> */
.L_x_8588:
        /* <DEDUP_REMOVED lines=25> */
.L_x_8587:
        /* <DEDUP_REMOVED lines=28> */
.L_x_8590:
        /* <DEDUP_REMOVED lines=23> */
.L_x_8589:
        /* <DEDUP_REMOVED lines=13> */
[-C--:B------:R-:W-:Y:S01]  /*3900*/  @P2 FFMA.FTZ R100, R123, R97.reuse, R96 ;  /* 0x000000617b642223 */ /* 0x080fe20000010060 */
[----:B------:R-:W-:Y:S02]  /*3910*/  MOV R86, R18 ;  /* 0x0000001200567202 */ /* 0x000fe40000000f00 */
[----:B------:R-:W-:Y:S01]  /*3920*/  @P2 FADD.FTZ R84, R120, -R87 ;  /* 0x8000005778542221 */ /* 0x000fe20000010000 */
[----:B------:R-:W-:Y:S01]  /*3930*/  @P2 FADD.FTZ R101, R121, -R100 ;  /* 0x8000006479652221 */ /* 0x000fe20000010000 */
[----:B------:R-:W-:Y:S01]  /*3940*/  @P2 FFMA.FTZ R87, R119, R97, R96 ;  /* 0x0000006177572223 */ /* 0x000fe20000010060 */
[----:B------:R-:W-:Y:S01]  /*3950*/  MOV R85, R17 ;  /* 0x0000001100557202 */ /* 0x000fe20000000f00 */
[C---:B------:R-:W-:Y:S01]  /*3960*/  @P2 FFMA.FTZ R85, R5.reuse, R84, R17 ;  /* 0x0000005405552223 */ /* 0x040fe20000010011 */
[----:B------:R-:W-:Y:S01]  /*3970*/  @P2 FFMA.FTZ R86, R5, R101, R18 ;  /* 0x0000006505562223 */ /* 0x000fe20000010012 */
[----:B------:R-:W-:Y:S01]  /*3980*/  @P2 FFMA.FTZ R101, R126, R97, R96 ;  /* 0x000000617e652223 */ /* 0x000fe20000010060 */
[----:B------:R-:W-:Y:S01]  /*3990*/  @P2 FADD.FTZ R87, R118, -R87 ;  /* 0x8000005776572221 */ /* 0x000fe20000010000 */
[----:B------:R-:W-:Y:S01]  /*39a0*/  MOV R84, R16 ;  /* 0x0000001000547202 */ /* 0x000fe20000000f00 */
[----:B------:R-:W-:Y:S01]  /*39b0*/  FMUL.FTZ R152, R85, UR6 ;  /* 0x0000000655987c20 */ /* 0x000fe20008410000 */
[----:B------:R-:W-:Y:S01]  /*39c0*/  @P2 FADD.FTZ R102, R124, -R101 ;  /* 0x800000657c662221 */ /* 0x000fe20000010000 */
[C---:B------:R-:W-:Y:S01]  /*39d0*/  @P2 FFMA.FTZ R84, R5.reuse, R87, R16 ;  /* 0x0000005705542223 */ /* 0x040fe20000010010 */
[----:B------:R-:W-:Y:S01]  /*39e0*/  MOV R100, R19 ;  /* 0x0000001300647202 */ /* 0x000fe20000000f00 */
[----:B------:R-:W-:Y:S01]  /*39f0*/  FMUL.FTZ R87, R86, UR6 ;  /* 0x0000000656577c20 */ /* 0x000fe20008410000 */
[----:B------:R-:W-:Y:S01]  /*3a00*/  @P2 FFMA.FTZ R100, R5, R102, R19 ;  /* 0x0000006605642223 */ /* 0x000fe20000010013 */
        /* <DEDUP_REMOVED lines=8> */
.L_x_8592:
        /* <DEDUP_REMOVED lines=25> */
.L_x_8591:
        /* <DEDUP_REMOVED lines=28> */
.L_x_8594:
[-CC-:B0-----:R-:W-:Y:S01]  /*3de0*/  FFMA.FTZ R101, R119, R97.reuse, R96.reuse ;  /* 0x0000006177657223 */ /* 0x181fe20000010060 */
[----:B------:R-:W-:Y:S01]  /*3df0*/  ISETP.GT.AND P5, PT, R0, RZ, PT ;  /* 0x000000ff0000720c */ /* 0x000fe20003fa4270 */
[-CC-:B------:R-:W-:Y:S01]  /*3e00*/  FFMA.FTZ R102, R123, R97.reuse, R96.reuse ;  /* 0x000000617b667223 */ /* 0x180fe20000010060 */
[-CC-:B------:R-:W-:Y:S01]  /*3e10*/  @P4 FFMA.FTZ R103, R126, R97.reuse, R96.reuse ;  /* 0x000000617e674223 */ /* 0x180fe20000010060 */
[----:B------:R-:W-:Y:S01]  /*3e20*/  FADD.FTZ R100, R118, -R101 ;  /* 0x8000006576647221 */ /* 0x000fe20000010000 */
[----:B------:R-:W-:Y:S01]  /*3e30*/  FFMA.FTZ R101, R122, R97, R96 ;  /* 0x000000617a657223 */ /* 0x000fe20000010060 */
[----:B------:R-:W-:Y:S02]  /*3e40*/  FADD.FTZ R102, R121, -R102 ;  /* 0x8000006679667221 */ /* 0x000fe40000010000 */
[----:B------:R-:W-:-:S05]  /*3e50*/  FMUL.FTZ R100, R5, R100 ;  /* 0x0000006405647220 */ /* 0x000fca0000410000 */
[----:B------:R-:W-:-:S05]  /*3e60*/  FSEL R100, R100, RZ, P5 ;  /* 0x000000ff64647208 */ /* 0x000fca0002800000 */
[----:B------:R-:W-:Y:S01]  /*3e70*/  @P3 FMUL.FTZ R88, R100, UR6 ;  /* 0x0000000664583c20 */ /* 0x000fe20008410000 */
[----:B------:R-:W-:Y:S01]  /*3e80*/  FADD.FTZ R100, R120, -R101 ;  /* 0x8000006578647221 */ /* 0x000fe20000010000 */
[C---:B------:R-:W-:Y:S01]  /*3e90*/  FMUL.FTZ R101, R5.reuse, R102 ;  /* 0x0000006605657220 */ /* 0x040fe20000410000 */
[----:B------:R-:W-:Y:S02]  /*3ea0*/  @P4 FADD.FTZ R102, R124, -R103 ;  /* 0x800000677c664221 */ /* 0x000fe40000010000 */
[C---:B------:R-:W-:Y:S01]  /*3eb0*/  FMUL.FTZ R100, R5.reuse, R100 ;  /* 0x0000006405647220 */ /* 0x040fe20000410000 */
[----:B------:R-:W-:Y:S01]  /*3ec0*/  MOV R135, R88 ;  /* 0x0000005800877202 */ /* 0x000fe20000000f00 */
[----:B------:R-:W-:Y:S01]  /*3ed0*/  @P4 FMUL.FTZ R102, R5, R102 ;  /* 0x0000006605664220 */ /* 0x000fe20000410000 */
[----:B------:R-:W-:Y:S02]  /*3ee0*/  FSEL R101, R101, RZ, P5 ;  /* 0x000000ff65657208 */ /* 0x000fe40002800000 */
[----:B------:R-:W-:-:S03]  /*3ef0*/  FSEL R100, R100, RZ, P5 ;  /* 0x000000ff64647208 */ /* 0x000fc60002800000 */
[----:B------:R-:W-:Y:S02]  /*3f00*/  @P3 FMUL.FTZ R90, R101, UR6 ;  /* 0x00000006655a3c20 */ /* 0x000fe40008410000 */
[----:B------:R-:W-:Y:S01]  /*3f10*/  @P3 FMUL.FTZ R89, R100, UR6 ;  /* 0x0000000664593c20 */ /* 0x000fe20008410000 */
[----:B------:R-:W-:-:S04]  /*3f20*/  @P4 FSEL R100, R102, RZ, P5 ;  /* 0x000000ff66644208 */ /* 0x000fc80002800000 */
[----:B------:R-:W-:Y:S01]  /*3f30*/  MOV R152, R89 ;  /* 0x0000005900987202 */ /* 0x000fe20000000f00 */
[----:B------:R-:W-:-:S07]  /*3f40*/  @P4 FMUL.FTZ R91, R100, UR6 ;  /* 0x00000006645b4c20 */ /* 0x000fce0008410000 */
.L_x_8593:
        /* <DEDUP_REMOVED lines=14> */
[----:B------:R-:W-:Y:S01]  /*4030*/  @P2 FFMA.FTZ R87, R130, R97, R96 ;  /* 0x0000006182572223 */ /* 0x000fe20000010060 */
[----:B------:R-:W-:Y:S01]  /*4040*/  MOV R84, R12 ;  /* 0x0000000c00547202 */ /* 0x000fe20000000f00 */
[----:B------:R-:W-:Y:S01]  /*4050*/  @P2 FADD.FTZ R101, R129, -R100 ;  /* 0x8000006481652221 */ /* 0x000fe20000010000 */
[----:B------:R-:W-:Y:S01]  /*4060*/  @P2 FADD.FTZ R0, R125, -R0 ;  /* 0x800000007d002221 */ /* 0x000fe20000010000 */
[----:B------:R-:W-:Y:S01]  /*4070*/  @P2 FADD.FTZ R100, R128, -R87 ;  /* 0x8000005780642221 */ /* 0x000fe20000010000 */
[----:B------:R-:W-:Y:S01]  /*4080*/  MOV R85, R13 ;  /* 0x0000000d00557202 */ /* 0x000fe20000000f00 */
[----:B------:R-:W-:Y:S01]  /*4090*/  @P2 FFMA.FTZ R97, R134, R97, R96 ;  /* 0x0000006186612223 */ /* 0x000fe20000010060 */
[----:B------:R-:W-:Y:S01]  /*40a0*/  MOV R86, R14 ;  /* 0x0000000e00567202 */ /* 0x000fe20000000f00 */
[C---:B------:R-:W-:Y:S01]  /*40b0*/  @P2 FFMA.FTZ R84, R5.reuse, R0, R12 ;  /* 0x0000000005542223 */ /* 0x040fe2000001000c */
[C---:B------:R-:W-:Y:S01]  /*40c0*/  @P2 FFMA.FTZ R86, R5.reuse, R101, R14 ;  /* 0x0000006505562223 */ /* 0x040fe2000001000e */
[----:B------:R-:W-:Y:S01]  /*40d0*/  @P2 FFMA.FTZ R85, R5, R100, R13 ;  /* 0x0000006405552223 */ /* 0x000fe2000001000d */
[----:B------:R-:W-:Y:S01]  /*40e0*/  @P2 FADD.FTZ R0, R132, -R97 ;  /* 0x8000006184002221 */ /* 0x000fe20000010000 */
[----:B------:R-:W-:Y:S01]  /*40f0*/  FMUL.FTZ R101, R84, UR6 ;  /* 0x0000000654657c20 */ /* 0x000fe20008410000 */
[----:B------:R-:W-:Y:S01]  /*4100*/  FMUL.FTZ R97, R86, UR6 ;  /* 0x0000000656617c20 */ /* 0x000fe20008410000 */
[----:B------:R-:W-:Y:S01]  /*4110*/  FMUL.FTZ R96, R85, UR6 ;  /* 0x0000000655607c20 */ /* 0x000fe20008410000 */
[----:B------:R-:W-:Y:S01]  /*4120*/  MOV R87, R15 ;  /* 0x0000000f00577202 */ /* 0x000fe20000000f00 */
[----:B------:R-:W-:Y:S01]  /*4130*/  @P2 FFMA.FTZ R87, R5, R0, R15 ;  /* 0x0000000005572223 */ /* 0x000fe2000001000f */
[----:B------:R-:W-:-:S02]  /*4140*/  SEL R88, R101, R88, P3 ;  /* 0x0000005865587207 */ /* 0x000fc40001800000 */
[----:B------:R-:W-:Y:S02]  /*4150*/  SEL R90, R97, R90, P3 ;  /* 0x0000005a615a7207 */ /* 0x000fe40001800000 */
[----:B------:R-:W-:Y:S01]  /*4160*/  SEL R89, R96, R89, P3 ;  /* 0x0000005960597207 */ /* 0x000fe20001800000 */
[----:B------:R-:W-:Y:S06]  /*4170*/  @!P4 BRA `(.L_x_8597) ;  /* 0x000000040030c947 */ /* 0x000fec0003800000 */
[----:B------:R-:W-:Y:S01]  /*4180*/  FMUL.FTZ R91, R87, UR6 ;  /* 0x00000006575b7c20 */ /* 0x000fe20008410000 */
[----:B------:R-:W-:Y:S06]  /*4190*/  BRA `(.L_x_8597) ;  /* 0x0000000400287947 */ /* 0x000fec0003800000 */
.L_x_8596:
[-CC-:B0-----:R-:W-:Y:S01]  /*41a0*/  @P2 FFMA.FTZ R103, R130, R97.reuse, R96.reuse ;  /* 0x0000006182672223 */ /* 0x181fe20000010060 */
[----:B------:R-:W-:Y:S01]  /*41b0*/  @P2 FFMA.FTZ R0, R127, R97, R96 ;  /* 0x000000617f002223 */ /* 0x000fe20000010060 */
[----:B------:R-:W-:Y:S02]  /*41c0*/  MOV R100, R13 ;  /* 0x0000000d00647202 */ /* 0x000fe40000000f00 */
[----:B------:R-:W-:Y:S01]  /*41d0*/  @P2 FADD.FTZ R102, R128, -R103 ;  /* 0x8000006780662221 */ /* 0x000fe20000010000 */
[----:B------:R-:W-:Y:S01]  /*41e0*/  @P2 FADD.FTZ R101, R125, -R0 ;  /* 0x800000007d652221 */ /* 0x000fe20000010000 */
[----:B------:R-:W-:Y:S02]  /*41f0*/  MOV R0, R12 ;  /* 0x0000000c00007202 */ /* 0x000fe40000000f00 */
[----:B------:R-:W-:Y:S01]  /*4200*/  @P2 FFMA.FTZ R100, R5, R102, R13 ;  /* 0x0000006605642223 */ /* 0x000fe2000001000d */
[----:B------:R-:W-:Y:S01]  /*4210*/  @P2 FFMA.FTZ R102, R131, R97, R96 ;  /* 0x0000006183662223 */ /* 0x000fe20000010060 */
[----:B------:R-:W-:-:S03]  /*4220*/  @P2 FFMA.FTZ R0, R5, R101, R12 ;  /* 0x0000006505002223 */ /* 0x000fc6000001000c */
[----:B------:R-:W-:Y:S01]  /*4230*/  @P2 FADD.FTZ R101, R129, -R102 ;  /* 0x8000006681652221 */ /* 0x000fe20000010000 */
[----:B------:R-:W-:-:S03]  /*4240*/  MOV R102, R14 ;  /* 0x0000000e00667202 */ /* 0x000fc60000000f00 */
[----:B------:R-:W-:Y:S01]  /*4250*/  @P2 FFMA.FTZ R102, R5, R101, R14 ;  /* 0x0000006505662223 */ /* 0x000fe2000001000e */
[----:B------:R-:W-:Y:S01]  /*4260*/  FMUL.FTZ R101, R0, UR6 ;  /* 0x0000000600657c20 */ /* 0x000fe20008410000 */
[----:B------:R-:W-:Y:S02]  /*4270*/  FMUL.FTZ R0, R100, UR6 ;  /* 0x0000000664007c20 */ /* 0x000fe40008410000 */
[----:B------:R-:W-:Y:S02]  /*4280*/  FMUL.FTZ R103, R102, UR6 ;  /* 0x0000000666677c20 */ /* 0x000fe40008410000 */
        /* <DEDUP_REMOVED lines=10> */
.L_x_8595:
[----:B------:R-:W-:Y:S05]  /*4330*/  @!P1 BRA `(.L_x_8598) ;  /* 0x00000000006c9947 */ /* 0x000fea0003800000 */
[-CC-:B0-----:R-:W-:Y:S01]  /*4340*/  FFMA.FTZ R86, R131, R97.reuse, R96.reuse ;  /* 0x0000006183567223 */ /* 0x181fe20000010060 */
[-CC-:B------:R-:W-:Y:S01]  /*4350*/  FFMA.FTZ R84, R127, R97.reuse, R96.reuse ;  /* 0x000000617f547223 */ /* 0x180fe20000010060 */
[-C--:B------:R-:W-:Y:S01]  /*4360*/  FFMA.FTZ R85, R130, R97.reuse, R96 ;  /* 0x0000006182557223 */ /* 0x080fe20000010060 */
[----:B------:R-:W-:Y:S01]  /*4370*/  ISETP.GT.AND P0, PT, R0, RZ, PT ;  /* 0x000000ff0000720c */ /* 0x000fe20003f04270 */
[----:B------:R-:W-:Y:S01]  /*4380*/  FADD.FTZ R86, R129, -R86 ;  /* 0x8000005681567221 */ /* 0x000fe20000010000 */
[----:B------:R-:W-:Y:S01]  /*4390*/  FADD.FTZ R84, R125, -R84 ;  /* 0x800000547d547221 */ /* 0x000fe20000010000 */
[----:B------:R-:W-:Y:S01]  /*43a0*/  FADD.FTZ R0, R128, -R85 ;  /* 0x8000005580007221 */ /* 0x000fe20000010000 */
[----:B------:R-:W-:Y:S01]  /*43b0*/  FFMA.FTZ R97, R134, R97, R96 ;  /* 0x0000006186617223 */ /* 0x000fe20000010060 */
[C---:B------:R-:W-:Y:S01]  /*43c0*/  FMUL.FTZ R86, R5.reuse, R86 ;  /* 0x0000005605567220 */ /* 0x040fe20000410000 */
[C---:B------:R-:W-:Y:S01]  /*43d0*/  FMUL.FTZ R84, R5.reuse, R84 ;  /* 0x0000005405547220 */ /* 0x040fe20000410000 */
[----:B------:R-:W-:Y:S01]  /*43e0*/  FMUL.FTZ R85, R5, R0 ;  /* 0x0000000005557220 */ /* 0x000fe20000410000 */
[----:B------:R-:W-:-:S02]  /*43f0*/  FADD.FTZ R96, R132, -R97 ;  /* 0x8000006184607221 */ /* 0x000fc40000010000 */
        /* <DEDUP_REMOVED lines=15> */
.L_x_8598:
[----:B------:R-:W-:Y:S01]  /*44f0*/  ISETP.GT.AND P0, PT, R0, RZ, PT ;  /* 0x000000ff0000720c */ /* 0x000fe20003f04270 */
        /* <DEDUP_REMOVED lines=10> */
[C---:B------:R-:W-:Y:S01]  /*45a0*/  FMUL.FTZ R100, R5.reuse, R100 ;  /* 0x0000006405647220 */ /* 0x040fe20000410000 */
[----:B------:R-:W-:-:S02]  /*45b0*/  FMUL.FTZ R102, R5, R102 ;  /* 0x0000006605667220 */ /* 0x000fc40000410000 */
[----:B------:R-:W-:Y:S02]  /*45c0*/  FSEL R0, R0, RZ, P0 ;  /* 0x000000ff00007208 */ /* 0x000fe40000000000 */
[----:B------:R-:W-:Y:S02]  /*45d0*/  FSEL R96, R96, RZ, P0 ;  /* 0x000000ff60607208 */ /* 0x000fe40000000000 */
[----:B------:R-:W-:Y:S01]  /*45e0*/  FSEL R100, R100, RZ, P0 ;  /* 0x000000ff64647208 */ /* 0x000fe20000000000 */
[----:B------:R-:W-:Y:S01]  /*45f0*/  @P3 FMUL.FTZ R88, R0, UR6 ;  /* 0x0000000600583c20 */ /* 0x000fe20008410000 */
[----:B------:R-:W-:Y:S01]  /*4600*/  FSEL R102, R102, RZ, P0 ;  /* 0x000000ff66667208 */ /* 0x000fe20000000000 */
[----:B------:R-:W-:Y:S02]  /*4610*/  @P3 FMUL.FTZ R89, R96, UR6 ;  /* 0x0000000660593c20 */ /* 0x000fe40008410000 */
[----:B------:R-:W-:Y:S02]  /*4620*/  @P3 FMUL.FTZ R90, R100, UR6 ;  /* 0x00000006645a3c20 */ /* 0x000fe40008410000 */
[----:B------:R-:W-:-:S07]  /*4630*/  @P4 FMUL.FTZ R91, R102, UR6 ;  /* 0x00000006665b4c20 */ /* 0x000fce0008410000 */
.L_x_8597:
[----:B------:R-:W0:Y:S01]  /*4640*/  @P1 LDC.64 R102, c[0x0][0x478] ;  /* 0x00011e00ff661b82 */ /* 0x000e220000000a00 */
        /* <DEDUP_REMOVED lines=12> */
.L_x_8570:
        /* <DEDUP_REMOVED lines=8> */
[----:B---3--:R-:W-:-:S05]  /*4790*/  IMAD.WIDE.U32 R4, R133, 0x10, R4 ;  /* 0x0000001085047825 */ /* 0x008fca00078e0004 */
        /* <DEDUP_REMOVED lines=12> */
.L_x_8600:
        /* <DEDUP_REMOVED lines=10> */
.L_x_10817:


//--------------------- .text._ZN10layer_norm13ln_bwd_kernelINS_13Kernel_traitsI6__halfffffjLj3072ELj1ELj1ELj4ELj16ENS_18Kernel_traits_baseILj3072ES2_ffffjLj128EEEEELb0ELb1ELb0ELb0EEEvNS_9BwdParamsE --------------------------
	.section	.text._ZN10layer_norm13ln_bwd_kernelINS_13Kernel_traitsI6__halfffffjLj3072ELj1ELj1ELj4ELj16ENS_18Kernel_traits_baseILj3072ES2_ffffjLj128EEEEELb0ELb1ELb0ELb0EEEvNS_9BwdParamsE,"ax",@progbits
	.align	128
        .global         _ZN10layer_norm13ln_bwd_kernelINS_13Kernel_traitsI6__halfffffjLj3072ELj1ELj1ELj4ELj16ENS_18Kernel_traits_baseILj3072ES2_ffffjLj128EEEEELb0ELb1ELb0ELb0EEEvNS_9BwdParamsE
        .type           _ZN10layer_norm13ln_bwd_kernelINS_13Kernel_traitsI6__halfffffjLj3072ELj1ELj1ELj4ELj16ENS_18Kernel_traits_baseILj3072ES2_ffffjLj128EEEEELb0ELb1ELb0ELb0EEEvNS_9BwdParamsE,@function
        .size           _ZN10layer_norm13ln_bwd_kernelINS_13Kernel_traitsI6__halfffffjLj3072ELj1ELj1ELj4ELj16ENS_18Kernel_traits_baseILj3072ES2_ffffjLj128EEEEELb0ELb1ELb0ELb0EEEvNS_9BwdParamsE,(.L_x_10818 - _ZN10layer_norm13ln_bwd_kernelINS_13Kernel_traitsI6__halfffffjLj3072ELj1ELj1ELj4ELj16ENS_18Kernel_traits_baseILj3072ES2_ffffjLj128EEEEELb0ELb1ELb0ELb0EEEvNS_9BwdParamsE)
        .other          _ZN10layer_norm13ln_bwd_kernelINS_13Kernel_traitsI6__halfffffjLj3072ELj1ELj1ELj4ELj16ENS_18Kernel_traits_baseILj3072ES2_ffffjLj128EEEEELb0ELb1ELb0ELb0EEEvNS_9BwdParamsE,@"STO_CUDA_ENTRY STV_DEFAULT"
_ZN10layer_norm13ln_bwd_kernelINS_13Kernel_traitsI6__halfffffjLj3072ELj1ELj1ELj4ELj16ENS_18Kernel_traits_baseILj3072ES2_ffffjLj128EEEEELb0ELb1ELb0ELb0EEEvNS_9BwdParamsE:
.text._ZN10layer_norm13ln_bwd_kernelINS_13Kernel_traitsI6__halfffffjLj3072ELj1ELj1ELj4ELj16ENS_18Kernel_traits_baseILj3072ES2_ffffjLj128EEEEELb0ELb1ELb0ELb0EEEvNS_9BwdParamsE:
        /* <DEDUP_REMOVED lines=13> */
[C---:B------:R-:W-:Y:S02]  /*00d0*/  ISETP.GE.U32.AND P2, PT, R14.reuse, 0x180, PT ;  /* 0x000001800e00780c */ /* 0x040fe40003f46070 */
[C---:B------:R-:W-:Y:S02]  /*00e0*/  ISETP.GE.U32.AND P1, PT, R14.reuse, 0x200, PT ;  /* 0x000002000e00780c */ /* 0x040fe40003f26070 */
[C---:B------:R-:W-:Y:S02]  /*00f0*/  ISETP.GE.U32.AND P0, PT, R14.reuse, 0x280, PT ;  /* 0x000002800e00780c */ /* 0x040fe40003f06070 */
[----:B------:R-:W-:-:S03]  /*0100*/  ISETP.GE.U32.AND P5, PT, R14, 0x300, PT ;  /* 0x000003000e00780c */ /* 0x000fc60003fa6070 */
[----:B------:R-:W0:Y:S01]  /*0110*/  @P4 LDC.64 R8, c[0x0][0x3e8] ;  /* 0x0000fa00ff084b82 */ /* 0x000e220000000a00 */
[----:B------:R-:W-:-:S07]  /*0120*/  P2R R165, PR, RZ, 0x20 ;  /* 0x00000020ffa57803 */ /* 0x000fce0000000000 */
[----:B------:R-:W1:Y:S08]  /*0130*/  @P4 LDC.64 R4, c[0x0][0x3d0] ;  /* 0x0000f400ff044b82 */ /* 0x000e700000000a00 */
[----:B------:R-:W4:Y:S01]  /*0140*/  @P3 LDC.64 R12, c[0x0][0x3d0] ;  /* 0x0000f400ff0c3b82 */ /* 0x000f220000000a00 */
[----:B0-----:R-:W-:-:S07]  /*0150*/  @P4 IMAD.WIDE.U32 R8, R17, 0x8, R8 ;  /* 0x0000000811084825 */ /* 0x001fce00078e0008 */
[----:B------:R-:W0:Y:S01]  /*0160*/  @P3 LDC.64 R38, c[0x0][0x3e8] ;  /* 0x0000fa00ff263b82 */ /* 0x000e220000000a00 */
[----:B--2---:R-:W5:Y:S01]  /*0170*/  @P4 LDG.E.64 R10, desc[UR8][R8.64] ;  /* 0x00000008080a4981 */ /* 0x004f62000c1e1b00 */
[----:B-1----:R-:W-:-:S06]  /*0180*/  @P4 IMAD.WIDE.U32 R4, R17, 0x8, R4 ;  /* 0x0000000811044825 */ /* 0x002fcc00078e0004 */
[----:B------:R-:W1:Y:S01]  /*0190*/  @P2 LDC.64 R40, c[0x0][0x3d0] ;  /* 0x0000f400ff282b82 */ /* 0x000e620000000a00 */
[----:B------:R-:W-:Y:S01]  /*01a0*/  @P4 LOP3.LUT R17, R17, 0x80, RZ, 0xfc, !PT ;  /* 0x0000008011114812 */ /* 0x000fe200078efcff */
[----:B------:R2:W5:Y:S04]  /*01b0*/  @P4 LDG.E.64 R6, desc[UR8][R4.64] ;  /* 0x0000000804064981 */ /* 0x000568000c1e1b00 */
[----:B----4-:R-:W-:Y:S02]  /*01c0*/  @P3 IMAD.WIDE.U32 R36, R17, 0x8, R12 ;  /* 0x0000000811243825 */ /* 0x010fe400078e000c */
[----:B------:R-:W4:Y:S01]  /*01d0*/  @P2 LDC.64 R42, c[0x0][0x3e8] ;  /* 0x0000fa00ff2a2b82 */ /* 0x000f220000000a00 */
[----:B------:R-:W-:Y:S02]  /*01e0*/  CS2R R54, SRZ ;  /* 0x0000000000367805 */ /* 0x000fe4000001ff00 */
[----:B------:R-:W-:-:S02]  /*01f0*/  CS2R R56, SRZ ;  /* 0x0000000000387805 */ /* 0x000fc4000001ff00 */
[----:B------:R-:W-:Y:S01]  /*0200*/  CS2R R58, SRZ ;  /* 0x00000000003a7805 */ /* 0x000fe2000001ff00 */
[----:B------:R-:W5:Y:S02]  /*0210*/  @P3 LDG.E.64 R18, desc[UR8][R36.64] ;  /* 0x0000000824123981 */ /* 0x000f64000c1e1b00 */
[----:B------:R-:W3:Y:S01]  /*0220*/  @P1 LDC.64 R44, c[0x0][0x3d0] ;  /* 0x0000f400ff2c1b82 */ /* 0x000ee20000000a00 */
[C---:B0-----:R-:W-:Y:S01]  /*0230*/  @P3 IMAD.WIDE.U32 R38, R17.reuse, 0x8, R38 ;  /* 0x0000000811263825 */ /* 0x041fe200078e0026 */
[----:B------:R-:W-:Y:S02]  /*0240*/  @P3 IADD3 R17, PT, PT, R17, 0x80, RZ ;  /* 0x0000008011113810 */ /* 0x000fe40007ffe0ff */
[----:B------:R-:W-:Y:S02]  /*0250*/  CS2R R60, SRZ ;  /* 0x00000000003c7805 */ /* 0x000fe4000001ff00 */
[----:B------:R-:W-:Y:S02]  /*0260*/  CS2R R62, SRZ ;  /* 0x00000000003e7805 */ /* 0x000fe4000001ff00 */
[----:B------:R-:W-:Y:S01]  /*0270*/  CS2R R64, SRZ ;  /* 0x0000000000407805 */ /* 0x000fe2000001ff00 */
[----:B------:R-:W5:Y:S01]  /*0280*/  @P3 LDG.E.64 R20, desc[UR8][R38.64] ;  /* 0x0000000826143981 */ /* 0x000f62000c1e1b00 */
[----:B------:R-:W0:Y:S01]  /*0290*/  @P1 LDC.64 R46, c[0x0][0x3e8] ;  /* 0x0000fa00ff2e1b82 */ /* 0x000e220000000a00 */
[----:B-1----:R-:W-:-:S07]  /*02a0*/  @P2 IMAD.WIDE.U32 R40, R17, 0x8, R40 ;  /* 0x0000000811282825 */ /* 0x002fce00078e0028 */
[----:B------:R-:W1:Y:S01]  /*02b0*/  @P0 LDC.64 R48, c[0x0][0x3d0] ;  /* 0x0000f400ff300b82 */ /* 0x000e620000000a00 */
[C---:B----4-:R-:W-:Y:S01]  /*02c0*/  @P2 IMAD.WIDE.U32 R42, R17.reuse, 0x8, R42 ;  /* 0x00000008112a2825 */ /* 0x050fe200078e002a */
[----:B------:R-:W-:Y:S01]  /*02d0*/  @P2 IADD3 R17, PT, PT, R17, 0x80, RZ ;  /* 0x0000008011112810 */ /* 0x000fe20007ffe0ff */
[----:B------:R-:W5:Y:S05]  /*02e0*/  @P2 LDG.E.64 R22, desc[UR8][R40.64] ;  /* 0x0000000828162981 */ /* 0x000f6a000c1e1b00 */
[----:B------:R-:W4:Y:S01]  /*02f0*/  @P0 LDC.64 R50, c[0x0][0x3e8] ;  /* 0x0000fa00ff320b82 */ /* 0x000f220000000a00 */
[C---:B---3--:R-:W-:Y:S01]  /*0300*/  @P1 IMAD.WIDE.U32 R44, R17.reuse, 0x8, R44 ;  /* 0x00000008112c1825 */ /* 0x048fe200078e002c */
[----:B------:R-:W5:Y:S06]  /*0310*/  @P2 LDG.E.64 R24, desc[UR8][R42.64] ;  /* 0x000000082a182981 */ /* 0x000f6c000c1e1b00 */
[----:B------:R-:W3:Y:S01]  /*0320*/  @P5 LDC.64 R12, c[0x0][0x3d0] ;  /* 0x0000f400ff0c5b82 */ /* 0x000ee20000000a00 */
[C---:B0-----:R-:W-:Y:S01]  /*0330*/  @P1 IMAD.WIDE.U32 R46, R17.reuse, 0x8, R46 ;  /* 0x00000008112e1825 */ /* 0x041fe200078e002e */
[----:B------:R-:W-:Y:S01]  /*0340*/  @P1 IADD3 R17, PT, PT, R17, 0x80, RZ ;  /* 0x0000008011111810 */ /* 0x000fe20007ffe0ff */
[----:B------:R-:W5:Y:S05]  /*0350*/  @P1 LDG.E.64 R26, desc[UR8][R44.64] ;  /* 0x000000082c1a1981 */ /* 0x000f6a000c1e1b00 */
[----:B------:R-:W2:Y:S08]  /*0360*/  @P5 LDC.64 R52, c[0x0][0x3e8] ;  /* 0x0000fa00ff345b82 */ /* 0x000eb00000000a00 */
[----:B------:R-:W0:Y:S01]  /*0370*/  S2UR UR4, SR_CTAID.X ;  /* 0x00000000000479c3 */ /* 0x000e220000002500 */
[C---:B-1----:R-:W-:Y:S01]  /*0380*/  @P0 IMAD.WIDE.U32 R48, R17.reuse, 0x8, R48 ;  /* 0x0000000811300825 */ /* 0x042fe200078e0030 */
[----:B------:R-:W5:Y:S03]  /*0390*/  @P1 LDG.E.64 R28, desc[UR8][R46.64] ;  /* 0x000000082e1c1981 */ /* 0x000f66000c1e1b00 */
[C---:B----4-:R-:W-:Y:S01]  /*03a0*/  @P0 IMAD.WIDE.U32 R50, R17.reuse, 0x8, R50 ;  /* 0x0000000811320825 */ /* 0x050fe200078e0032 */
[----:B------:R-:W-:Y:S01]  /*03b0*/  @P0 IADD3 R17, PT, PT, R17, 0x80, RZ ;  /* 0x0000008011110810 */ /* 0x000fe20007ffe0ff */
[----:B------:R-:W5:Y:S04]  /*03c0*/  @P0 LDG.E.64 R30, desc[UR8][R48.64] ;  /* 0x00000008301e0981 */ /* 0x000f68000c1e1b00 */
[C---:B---3--:R-:W-:Y:S01]  /*03d0*/  @P5 IMAD.WIDE.U32 R12, R17.reuse, 0x8, R12 ;  /* 0x00000008110c5825 */ /* 0x048fe200078e000c */
[----:B------:R-:W5:Y:S03]  /*03e0*/  @P0 LDG.E.64 R32, desc[UR8][R50.64] ;  /* 0x0000000832200981 */ /* 0x000f66000c1e1b00 */
[----:B--2---:R-:W-:Y:S01]  /*03f0*/  @P5 IMAD.WIDE.U32 R4, R17, 0x8, R52 ;  /* 0x0000000811045825 */ /* 0x004fe200078e0034 */
[----:B------:R0:W5:Y:S04]  /*0400*/  @P5 LDG.E.64 R34, desc[UR8][R12.64] ;  /* 0x000000080c225981 */ /* 0x000168000c1e1b00 */
[----:B------:R1:W5:Y:S01]  /*0410*/  @P5 LDG.E.64 R2, desc[UR8][R4.64] ;  /* 0x0000000804025981 */ /* 0x000362000c1e1b00 */
        /* <DEDUP_REMOVED lines=33> */
[----:B-----5:R-:W-:Y:S02]  /*0630*/  SHF.R.U32.HI R4, RZ, 0x10, R7 ;  /* 0x00000010ff047819 */ /* 0x020fe40000011607 */
[----:B------:R-:W-:Y:S02]  /*0640*/  CS2R R36, SRZ ;  /* 0x0000000000247805 */ /* 0x000fe4000001ff00 */
[----:B------:R-:W-:Y:S02]  /*0650*/  SHF.R.U64 R5, R18, 0x10, R19 ;  /* 0x0000001012057819 */ /* 0x000fe40000001213 */
[----:B------:R-:W-:Y:S02]  /*0660*/  CS2R R38, SRZ ;  /* 0x0000000000267805 */ /* 0x000fe4000001ff00 */
[----:B------:R-:W-:Y:S02]  /*0670*/  MOV R167, R7 ;  /* 0x0000000700a77202 */ /* 0x000fe40000000f00 */
[----:B------:R-:W-:-:S02]  /*0680*/  CS2R R40, SRZ ;  /* 0x0000000000287805 */ /* 0x000fc4000001ff00 */
[----:B------:R-:W-:Y:S02]  /*0690*/  MOV R168, R18 ;  /* 0x0000001200a87202 */ /* 0x000fe40000000f00 */
[----:B------:R-:W-:Y:S02]  /*06a0*/  CS2R R42, SRZ ;  /* 0x00000000002a7805 */ /* 0x000fe4000001ff00 */
[----:B------:R-:W-:Y:S02]  /*06b0*/  PRMT R167, R167, 0x5410, R4 ;  /* 0x00005410a7a77816 */ /* 0x000fe40000000004 */
[----:B------:R-:W-:Y:S02]  /*06c0*/  CS2R R44, SRZ ;  /* 0x00000000002c7805 */ /* 0x000fe4000001ff00 */
[----:B------:R-:W-:Y:S02]  /*06d0*/  PRMT R168, R168, 0x5410, R5 ;  /* 0x00005410a8a87816 */ /* 0x000fe40000000005 */
[----:B------:R-:W-:Y:S01]  /*06e0*/  CS2R R46, SRZ ;  /* 0x00000000002e7805 */ /* 0x000fe2000001ff00 */
[----:B------:R-:W0:Y:S01]  /*06f0*/  LDC.64 R4, c[0x0][0x3e0] ;  /* 0x0000f800ff047b82 */ /* 0x000e220000000a00 */
[----:B------:R-:W-:-:S02]  /*0700*/  MOV R166, R6 ;  /* 0x0000000600a67202 */ /* 0x000fc40000000f00 */
[----:B------:R-:W-:Y:S02]  /*0710*/  CS2R R48, SRZ ;  /* 0x0000000000307805 */ /* 0x000fe4000001ff00 */
[----:B------:R-:W-:Y:S02]  /*0720*/  SHF.R.U64 R0, R6, 0x10, R7 ;  /* 0x0000001006007819 */ /* 0x000fe40000001207 */
        /* <DEDUP_REMOVED lines=11> */
[----:B------:R-:W-:Y:S02]  /*07e0*/  SHF.R.U64 R7, R22, 0x10, R23 ;  /* 0x0000001016077819 */ /* 0x000fe40000001217 */
[----:B------:R-:W-:Y:S02]  /*07f0*/  CS2R R62, SRZ ;  /* 0x00000000003e7805 */ /* 0x000fe4000001ff00 */
[----:B------:R-:W-:Y:S02]  /*0800*/  MOV R180, R10 ;  /* 0x0000000a00b47202 */ /* 0x000fe40000000f00 */
[----:B------:R-:W-:Y:S02]  /*0810*/  CS2R R64, SRZ ;  /* 0x0000000000407805 */ /* 0x000fe4000001ff00 */
[----:B------:R-:W-:-:S02]  /*0820*/  MOV R183, R21 ;  /* 0x0000001500b77202 */ /* 0x000fc40000000f00 */
[----:B------:R-:W-:Y:S02]  /*0830*/  CS2R R66, SRZ ;  /* 0x0000000000427805 */ /* 0x000fe4000001ff00 */
[----:B------:R-:W-:Y:S02]  /*0840*/  SHF.R.U32.HI R20, RZ, 0x10, R21 ;  /* 0x00000010ff147819 */ /* 0x000fe40000011615 */
[----:B------:R-:W-:Y:S02]  /*0850*/  CS2R R68, SRZ ;  /* 0x0000000000447805 */ /* 0x000fe4000001ff00 */
[----:B------:R-:W-:Y:S02]  /*0860*/  MOV R193, R2 ;  /* 0x0000000200c17202 */ /* 0x000fe40000000f00 */
[----:B------:R-:W-:Y:S02]  /*0870*/  CS2R R70, SRZ ;  /* 0x0000000000467805 */ /* 0x000fe4000001ff00 */
[----:B0-----:R-:W-:-:S02]  /*0880*/  ISETP.NE.U32.AND P0, PT, R4, RZ, PT ;  /* 0x000000ff0400720c */ /* 0x001fc40003f05070 */
        /* <DEDUP_REMOVED lines=13> */
[----:B------:R-:W-:Y:S02]  /*0960*/  SHF.R.U64 R10, R10, 0x10, R11 ;  /* 0x000000100a0a7819 */ /* 0x000fe4000000120b */
[----:B------:R-:W-:Y:S02]  /*0970*/  CS2R R86, SRZ ;  /* 0x0000000000567805 */ /* 0x000fe4000001ff00 */
[----:B------:R-:W-:Y:S02]  /*0980*/  MOV R181, R11 ;  /* 0x0000000b00b57202 */ /* 0x000fe40000000f00 */
        /* <DEDUP_REMOVED lines=19> */
[----:B------:R-:W-:Y:S01]  /*0ac0*/  SHF.R.U32.HI R16, RZ, 0x10, R31 ;  /* 0x00000010ff107819 */ /* 0x000fe2000001161f */
[----:B------:R-:W-:Y:S01]  /*0ad0*/  UPLOP3.LUT UP1, UPT, UPT, UPT, UPT, 0x40, 0x4 ;  /* 0x000000000004789c */ /* 0x000fe20003f2e870 */
[----:B------:R-:W-:Y:S01]  /*0ae0*/  MOV R178, R34 ;  /* 0x0000002200b27202 */ /* 0x000fe20000000f00 */
[----:B------:R-:W0:Y:S01]  /*0af0*/  LDCU.U8 UR7, c[0x0][0x410] ;  /* 0x00008200ff0777ac */ /* 0x000e220008000000 */
[----:B------:R-:W-:-:S02]  /*0b00*/  SHF.R.U64 R17, R34, 0x10, R35 ;  /* 0x0000001022117819 */ /* 0x000fc40000001223 */
[----:B------:R-:W-:Y:S01]  /*0b10*/  MOV R179, R35 ;  /* 0x0000002300b37202 */ /* 0x000fe20000000f00 */
[----:B------:R-:W1:Y:S01]  /*0b20*/  LDCU UR12, c[0x0][0x400] ;  /* 0x00008000ff0c77ac */ /* 0x000e620008000800 */
[----:B------:R-:W-:Y:S02]  /*0b30*/  SHF.R.U32.HI R18, RZ, 0x10, R35 ;  /* 0x00000010ff127819 */ /* 0x000fe40000011623 */
[----:B------:R-:W-:Y:S01]  /*0b40*/  SHF.R.U32.HI R11, RZ, 0x10, R11 ;  /* 0x00000010ff0b7819 */ /* 0x000fe2000001160b */
[----:B------:R-:W2:Y:S01]  /*0b50*/  LDCU.64 UR14, c[0x0][0x478] ;  /* 0x00008f00ff0e77ac */ /* 0x000ea20008000a00 */
[----:B------:R-:W-:Y:S02]  /*0b60*/  MOV R187, R28 ;  /* 0x0000001c00bb7202 */ /* 0x000fe40000000f00 */
[----:B------:R-:W-:Y:S01]  /*0b70*/  SHF.R.U64 R23, R28, 0x10, R29 ;  /* 0x000000101c177819 */ /* 0x000fe2000000121d */
[----:B------:R-:W3:Y:S01]  /*0b80*/  LDCU.64 UR10, c[0x0][0x438] ;  /* 0x00008700ff0a77ac */ /* 0x000ee20008000a00 */
[----:B------:R-:W-:-:S02]  /*0b90*/  MOV R188, R29 ;  /* 0x0000001d00bc7202 */ /* 0x000fc40000000f00 */
[----:B------:R-:W-:Y:S02]  /*0ba0*/  SHF.R.U32.HI R24, RZ, 0x10, R29 ;  /* 0x00000010ff187819 */ /* 0x000fe4000001161d */
[----:B------:R-:W-:Y:S02]  /*0bb0*/  MOV R189, R32 ;  /* 0x0000002000bd7202 */ /* 0x000fe40000000f00 */
[--C-:B------:R-:W-:Y:S02]  /*0bc0*/  SHF.R.U64 R25, R32, 0x10, R33.reuse ;  /* 0x0000001020197819 */ /* 0x100fe40000001221 */
[----:B------:R-:W-:Y:S02]  /*0bd0*/  MOV R192, R33 ;  /* 0x0000002100c07202 */ /* 0x000fe40000000f00 */
[----:B------:R-:W-:Y:S02]  /*0be0*/  SHF.R.U32.HI R26, RZ, 0x10, R33 ;  /* 0x00000010ff1a7819 */ /* 0x000fe40000011621 */
[----:B------:R-:W-:-:S02]  /*0bf0*/  SHF.R.U32.HI R3, RZ, 0x10, R3 ;  /* 0x00000010ff037819 */ /* 0x000fc40000011603 */
[----:B------:R-:W-:Y:S02]  /*0c00*/  ISETP.NE.AND.EX P0, PT, R5, RZ, PT, P0 ;  /* 0x000000ff0500720c */ /* 0x000fe40003f05300 */
        /* <DEDUP_REMOVED lines=22> */
[----:B0123--:R-:W-:-:S07]  /*0d70*/  P2R R12, PR, RZ, 0x1 ;  /* 0x00000001ff0c7803 */ /* 0x00ffce0000000000 */
.L_x_8663:
[----:B------:R-:W-:Y:S01]  /*0d80*/  ISETP.NE.AND P0, PT, R12, RZ, PT ;  /* 0x000000ff0c00720c */ /* 0x000fe20003f05270 */
[----:B------:R-:W0:Y:S01]  /*0d90*/  LDC.64 R138, c[0x0][0x3c0] ;  /* 0x0000f000ff8a7b82 */ /* 0x000e220000000a00 */
[----:B-----5:R-:W-:-:S07]  /*0da0*/  HFMA2 R163, -RZ, RZ, 1.875, 0 ;  /* 0x3f800000ffa37431 */ /* 0x020fce00000001ff */
[----:B------:R-:W1:Y:S08]  /*0db0*/  LDC R16, c[0x0][0x388] ;  /* 0x0000e200ff107b82 */ /* 0x000e700000000800 */
[----:B------:R-:W2:Y:S01]  /*0dc0*/  @P0 LDC.64 R136, c[0x0][0x3e0] ;  /* 0x0000f800ff880b82 */ /* 0x000ea20000000a00 */
[----:B0-----:R-:W-:-:S06]  /*0dd0*/  IMAD.WIDE R140, R13, 0x4, R138 ;  /* 0x000000040d8c7825 */ /* 0x001fcc00078e028a */
[----:B------:R-:W3:Y:S01]  /*0de0*/  LDG.E R140, desc[UR8][R140.64] ;  /* 0x000000088c8c7981 */ /* 0x000ee2000c1e1900 */
[C---:B--2---:R-:W-:Y:S02]  /*0df0*/  @P0 IMAD.WIDE R138, R13.reuse, 0x4, R136 ;  /* 0x000000040d8a0825 */ /* 0x044fe400078e0288 */
[----:B------:R-:W0:Y:S03]  /*0e00*/  LDC.64 R136, c[0x0][0x3c8] ;  /* 0x0000f200ff887b82 */ /* 0x000e260000000a00 */
[----:B------:R2:W5:Y:S01]  /*0e10*/  @P0 LDG.E R163, desc[UR8][R138.64] ;  /* 0x000000088aa30981 */ /* 0x000562000c1e1900 */
[----:B-1----:R-:W-:Y:S01]  /*0e20*/  IMAD R10, R13, R16, RZ ;  /* 0x000000100d0a7224 */ /* 0x002fe200078e02ff */
[C---:B------:R-:W-:Y:S01]  /*0e30*/  ISETP.GE.U32.AND P4, PT, R14.reuse, 0x80, PT ;  /* 0x000000800e00780c */ /* 0x040fe20003f86070 */
[----:B------:R-:W1:Y:S01]  /*0e40*/  S2R R15, SR_TID.X ;  /* 0x00000000000f7919 */ /* 0x000e620000002100 */
[----:B------:R-:W-:-:S02]  /*0e50*/  ISETP.GE.U32.AND P3, PT, R14, 0x100, PT ;  /* 0x000001000e00780c */ /* 0x000fc40003f66070 */
[----:B------:R-:W-:Y:S02]  /*0e60*/  SHF.R.S32.HI R143, RZ, 0x1f, R10 ;  /* 0x0000001fff8f7819 */ /* 0x000fe4000001140a */
[C---:B------:R-:W-:Y:S02]  /*0e70*/  ISETP.GE.U32.AND P2, PT, R14.reuse, 0x180, PT ;  /* 0x000001800e00780c */ /* 0x040fe40003f46070 */
[----:B------:R-:W-:Y:S02]  /*0e80*/  LEA.HI R10, R143, R10, RZ, 0x2 ;  /* 0x0000000a8f0a7211 */ /* 0x000fe400078f10ff */
[----:B------:R-:W-:Y:S01]  /*0e90*/  ISETP.GE.U32.AND P1, PT, R14, 0x200, PT ;  /* 0x000002000e00780c */ /* 0x000fe20003f26070 */
[----:B0-----:R-:W-:-:S05]  /*0ea0*/  IMAD.WIDE R136, R13, 0x4, R136 ;  /* 0x000000040d887825 */ /* 0x001fca00078e0288 */
[----:B------:R2:W5:Y:S01]  /*0eb0*/  LDG.E R164, desc[UR8][R136.64] ;  /* 0x0000000888a47981 */ /* 0x000562000c1e1900 */
[----:B------:R-:W-:Y:S01]  /*0ec0*/  ISETP.NE.AND P6, PT, RZ, UR7, PT ;  /* 0x00000007ff007c0c */ /* 0x000fe2000bfc5270 */
[----:B------:R-:W-:Y:S01]  /*0ed0*/  BSSY.RECONVERGENT B0, `(.L_x_8602) ;  /* 0x0000032000007945 */ /* 0x000fe20003800200 */
[----:B------:R-:W-:Y:S02]  /*0ee0*/  CS2R R190, SRZ ;  /* 0x0000000000be7805 */ /* 0x000fe4000001ff00 */
[----:B-1----:R-:W-:-:S04]  /*0ef0*/  LEA.HI.SX32 R10, R10, R15, 0x1e ;  /* 0x0000000f0a0a7211 */ /* 0x002fc800078ff2ff */
[----:B------:R-:W-:Y:S02]  /*0f00*/  MOV R195, R10 ;  /* 0x0000000a00c37202 */ /* 0x000fe40000000f00 */
[----:B---3--:R-:W-:Y:S01]  /*0f10*/  FSEL R186, R140, RZ, !P6 ;  /* 0x000000ff8cba7208 */ /* 0x008fe20007000000 */
[----:B--2---:R-:W-:Y:S06]  /*0f20*/  @!P4 BRA `(.L_x_8603) ;  /* 0x0000000000b0c947 */ /* 0x004fec0003800000 */
        /* <DEDUP_REMOVED lines=10> */
[----:B--2---:R-:W-:-:S04]  /*0fd0*/  @P0 IMAD.WIDE.U32 R148, R10, 0x10, R146 ;  /* 0x000000100a940825 */ /* 0x004fc800078e0092 */
[----:B------:R-:W-:Y:S01]  /*0fe0*/  HADD2.F32 R146, -RZ, R166.H1_H1 ;  /* 0x300000a6ff927230 */ /* 0x000fe20000004100 */
[----:B------:R0:W5:Y:S01]  /*0ff0*/  @P0 LDG.E.128 R108, desc[UR8][R148.64] ;  /* 0x00000008946c0981 */ /* 0x000162000c1e1d00 */
[----:B------:R-:W-:Y:S01]  /*1000*/  IADD3 R195, PT, PT, R10, 0x80, RZ ;  /* 0x000000800ac37810 */ /* 0x000fe20007ffe0ff */
[--C-:B0-----:R-:W-:Y:S02]  /*1010*/  HADD2.F32 R149, -RZ, R167.reuse.H0_H0 ;  /* 0x200000a7ff957230 */ /* 0x101fe40000004100 */
[C---:B---3--:R-:W-:Y:S01]  /*1020*/  FADD.FTZ R147, -R186.reuse, R136 ;  /* 0x00000088ba937221 */ /* 0x048fe20000010100 */
[C---:B------:R-:W-:Y:S01]  /*1030*/  FADD.FTZ R151, -R186.reuse, R137 ;  /* 0x00000089ba977221 */ /* 0x040fe20000010100 */
[----:B------:R-:W-:Y:S01]  /*1040*/  FADD.FTZ R161, -R186, R138 ;  /* 0x0000008abaa17221 */ /* 0x000fe20000010100 */
[----:B------:R-:W-:Y:S02]  /*1050*/  HADD2.F32 R136, -RZ, R167.H1_H1 ;  /* 0x300000a7ff887230 */ /* 0x000fe40000004100 */
[----:B-----5:R-:W-:Y:S01]  /*1060*/  FMUL.FTZ R147, R164, R147 ;  /* 0x00000093a4937220 */ /* 0x020fe20000410000 */
[----:B------:R-:W-:Y:S01]  /*1070*/  FADD.FTZ R165, -R186, R139 ;  /* 0x0000008bbaa57221 */ /* 0x000fe20000010100 */
[C---:B------:R-:W-:Y:S01]  /*1080*/  FMUL.FTZ R148, R164.reuse, R151 ;  /* 0x00000097a4947220 */ /* 0x040fe20000410000 */
[----:B------:R-:W-:Y:S01]  /*1090*/  FMUL.FTZ R151, R164, R161 ;  /* 0x000000a1a4977220 */ /* 0x000fe20000410000 */
[----:B----4-:R-:W-:Y:S01]  /*10a0*/  FMUL.FTZ R145, R140, R145 ;  /* 0x000000918c917220 */ /* 0x010fe20000410000 */
[----:B------:R-:W-:Y:S01]  /*10b0*/  FMUL.FTZ R146, R141, R146 ;  /* 0x000000928d927220 */ /* 0x000fe20000410000 */
[----:B------:R-:W-:Y:S01]  /*10c0*/  FMUL.FTZ R161, R143, R136 ;  /* 0x000000888fa17220 */ /* 0x000fe20000410000 */
[----:B------:R-:W-:Y:S01]  /*10d0*/  FMUL.FTZ R149, R142, R149 ;  /* 0x000000958e957220 */ /* 0x000fe20000410000 */
[----:B------:R-:W-:Y:S01]  /*10e0*/  FADD.FTZ R137, RZ, R145 ;  /* 0x00000091ff897221 */ /* 0x000fe20000010000 */
[----:B------:R-:W-:Y:S01]  /*10f0*/  FFMA.FTZ R139, R147, R145, RZ ;  /* 0x00000091938b7223 */ /* 0x000fe200000100ff */
        /* <DEDUP_REMOVED lines=14> */
[----:B------:R-:W-:-:S07]  /*11e0*/  FFMA.FTZ R190, R162, R161, R137 ;  /* 0x000000a1a2be7223 */ /* 0x000fce0000010089 */
.L_x_8603:
[----:B------:R-:W-:Y:S05]  /*11f0*/  BSYNC.RECONVERGENT B0 ;  /* 0x0000000000007941 */ /* 0x000fea0003800200 */
.L_x_8602:
        /* <DEDUP_REMOVED lines=15> */
[--C-:B------:R-:W-:Y:S02]  /*12f0*/  HADD2.F32 R158, -RZ, R169.reuse.H1_H1 ;  /* 0x300000a9ff9e7230 */ /* 0x100fe40000004100 */
[C---:B---3--:R-:W-:Y:S01]  /*1300*/  FADD.FTZ R11, -R186.reuse, R140 ;  /* 0x0000008cba0b7221 */ /* 0x048fe20000010100 */
[C---:B------:R-:W-:Y:S01]  /*1310*/  FADD.FTZ R35, -R186.reuse, R141 ;  /* 0x0000008dba237221 */ /* 0x040fe20000010100 */
[----:B------:R-:W-:Y:S02]  /*1320*/  HADD2.F32 R140, -RZ, R168.H1_H1 ;  /* 0x300000a8ff8c7230 */ /* 0x000fe40000004100 */
[----:B------:R-:W-:Y:S01]  /*1330*/  FADD.FTZ R165, -R186, R142 ;  /* 0x0000008ebaa57221 */ /* 0x000fe20000010100 */
[C---:B-----5:R-:W-:Y:S01]  /*1340*/  FMUL.FTZ R11, R164.reuse, R11 ;  /* 0x0000000ba40b7220 */ /* 0x060fe20000410000 */
[----:B------:R-:W-:Y:S01]  /*1350*/  FMUL.FTZ R26, R164, R35 ;  /* 0x00000023a41a7220 */ /* 0x000fe20000410000 */
[----:B------:R-:W-:-:S02]  /*1360*/  HADD2.F32 R35, -RZ, R169.H0_H0 ;  /* 0x200000a9ff237230 */ /* 0x000fc40000004100 */
[----:B------:R-:W-:Y:S01]  /*1370*/  FADD.FTZ R143, -R186, R143 ;  /* 0x0000008fba8f7221 */ /* 0x000fe20000010100 */
        /* <DEDUP_REMOVED lines=22> */
.L_x_8605:
[----:B------:R-:W-:Y:S05]  /*14e0*/  BSYNC.RECONVERGENT B0 ;  /* 0x0000000000007941 */ /* 0x000fea0003800200 */
.L_x_8604:
        /* <DEDUP_REMOVED lines=16> */
[C---:B---3--:R-:W-:Y:S01]  /*15f0*/  FADD.FTZ R9, -R186.reuse, R140 ;  /* 0x0000008cba097221 */ /* 0x048fe20000010100 */
[C---:B------:R-:W-:Y:S01]  /*1600*/  FADD.FTZ R33, -R186.reuse, R141 ;  /* 0x0000008dba217221 */ /* 0x040fe20000010100 */
[----:B------:R-:W-:Y:S01]  /*1610*/  FADD.FTZ R159, -R186, R142 ;  /* 0x0000008eba9f7221 */ /* 0x000fe20000010100 */
[--C-:B------:R-:W-:Y:S02]  /*1620*/  HADD2.F32 R140, -RZ, R171.reuse.H1_H1 ;  /* 0x300000abff8c7230 */ /* 0x100fe40000004100 */
        /* <DEDUP_REMOVED lines=25> */
[----:B0-----:R-:W-:-:S07]  /*17c0*/  FFMA.FTZ R190, R154, R159, R137 ;  /* 0x0000009f9abe7223 */ /* 0x001fce0000010089 */
.L_x_8607:
[----:B------:R-:W-:Y:S05]  /*17d0*/  BSYNC.RECONVERGENT B0 ;  /* 0x0000000000007941 */ /* 0x000fea0003800200 */
.L_x_8606:
        /* <DEDUP_REMOVED lines=46> */
.L_x_8609:
[----:B------:R-:W-:Y:S05]  /*1ac0*/  BSYNC.RECONVERGENT B0 ;  /* 0x0000000000007941 */ /* 0x000fea0003800200 */
.L_x_8608:
[----:B------:R-:W-:Y:S01]  /*1ad0*/  ISETP.GE.U32.AND P0, PT, R14, 0x280, PT ;  /* 0x000002800e00780c */ /* 0x000fe20003f06070 */
[----:B------:R-:W-:-:S12]  /*1ae0*/  BSSY.RECONVERGENT B0, `(.L_x_8610) ;  /* 0x000002e000007945 */ /* 0x000fd80003800200 */
        /* <DEDUP_REMOVED lines=12> */
[--C-:B------:R-:W-:Y:S02]  /*1bb0*/  HADD2.F32 R19, -RZ, R176.reuse.H0_H0 ;  /* 0x200000b0ff137230 */ /* 0x100fe40000004100 */
[----:B------:R-:W-:Y:S01]  /*1bc0*/  HADD2.F32 R30, -RZ, R176.H1_H1 ;  /* 0x300000b0ff1e7230 */ /* 0x000fe20000004100 */
[----:B------:R-:W-:Y:S01]  /*1bd0*/  IADD3 R195, PT, PT, R195, 0x80, RZ ;  /* 0x00000080c3c37810 */ /* 0x000fe20007ffe0ff */
[C---:B---3--:R-:W-:Y:S01]  /*1be0*/  FADD.FTZ R5, -R186.reuse, R140 ;  /* 0x0000008cba057221 */ /* 0x048fe20000010100 */
[----:B------:R-:W-:-:S03]  /*1bf0*/  FADD.FTZ R29, -R186, R141 ;  /* 0x0000008dba1d7221 */ /* 0x000fc60000010100 */
[C---:B-----5:R-:W-:Y:S01]  /*1c00*/  FMUL.FTZ R5, R164.reuse, R5 ;  /* 0x00000005a4057220 */ /* 0x060fe20000410000 */
[----:B------:R-:W-:Y:S01]  /*1c10*/  FMUL.FTZ R20, R164, R29 ;  /* 0x0000001da4147220 */ /* 0x000fe20000410000 */
[--C-:B------:R-:W-:Y:S02]  /*1c20*/  HADD2.F32 R29, -RZ, R177.reuse.H0_H0 ;  /* 0x200000b1ff1d7230 */ /* 0x100fe40000004100 */
[----:B----4-:R-:W-:Y:S01]  /*1c30*/  FMUL.FTZ R2, R136, R19 ;  /* 0x0000001388027220 */ /* 0x010fe20000410000 */
        /* <DEDUP_REMOVED lines=9> */
[----:B------:R-:W-:-:S02]  /*1cd0*/  HADD2.F32 R140, -RZ, R177.H1_H1 ;  /* 0x300000b1ff8c7230 */ /* 0x000fc40000004100 */
[----:B------:R-:W-:Y:S01]  /*1ce0*/  FMUL.FTZ R29, R164, R155 ;  /* 0x0000009ba41d7220 */ /* 0x000fe20000410000 */
[----:B------:R-:W-:Y:S01]  /*1cf0*/  FADD.FTZ R141, R136, R19 ;  /* 0x00000013888d7221 */ /* 0x000fe20000010000 */
[----:B------:R-:W-:Y:S01]  /*1d00*/  FADD.FTZ R143, -R186, R143 ;  /* 0x0000008fba8f7221 */ /* 0x000fe20000010100 */
        /* <DEDUP_REMOVED lines=11> */
.L_x_8611:
[----:B------:R-:W-:Y:S05]  /*1dc0*/  BSYNC.RECONVERGENT B0 ;  /* 0x0000000000007941 */ /* 0x000fea0003800200 */
.L_x_8610:
[----:B------:R-:W-:Y:S01]  /*1dd0*/  ISETP.GE.U32.AND P5, PT, R14, 0x300, PT ;  /* 0x000003000e00780c */ /* 0x000fe20003fa6070 */
[----:B------:R-:W-:Y:S03]  /*1de0*/  BSSY.RECONVERGENT B0, `(.L_x_8612) ;  /* 0x000002e000007945 */ /* 0x000fe60003800200 */
[----:B------:R-:W-:-:S09]  /*1df0*/  P2R R165, PR, RZ, 0x20 ;  /* 0x00000020ffa57803 */ /* 0x000fd20000000000 */
        /* <DEDUP_REMOVED lines=13> */
[----:B------:R-:W-:Y:S02]  /*1ed0*/  HADD2.F32 R28, -RZ, R178.H1_H1 ;  /* 0x300000b2ff1c7230 */ /* 0x000fe40000004100 */
[C---:B--2---:R-:W-:Y:S01]  /*1ee0*/  FADD.FTZ R3, -R186.reuse, R140 ;  /* 0x0000008cba037221 */ /* 0x044fe20000010100 */
[C---:B------:R-:W-:Y:S01]  /*1ef0*/  FADD.FTZ R27, -R186.reuse, R141 ;  /* 0x0000008dba1b7221 */ /* 0x040fe20000010100 */
[----:B------:R-:W-:Y:S01]  /*1f00*/  FADD.FTZ R153, -R186, R142 ;  /* 0x0000008eba997221 */ /* 0x000fe20000010100 */
[--C-:B------:R-:W-:Y:S02]  /*1f10*/  HADD2.F32 R140, -RZ, R179.reuse.H1_H1 ;  /* 0x300000b3ff8c7230 */ /* 0x100fe40000004100 */
[C---:B-----5:R-:W-:Y:S01]  /*1f20*/  FMUL.FTZ R3, R164.reuse, R3 ;  /* 0x00000003a4037220 */ /* 0x060fe20000410000 */
[----:B------:R-:W-:Y:S01]  /*1f30*/  FMUL.FTZ R18, R164, R27 ;  /* 0x0000001ba4127220 */ /* 0x000fe20000410000 */
[----:B------:R-:W-:-:S02]  /*1f40*/  HADD2.F32 R27, -RZ, R179.H0_H0 ;  /* 0x200000b3ff1b7230 */ /* 0x000fc40000004100 */
[----:B------:R-:W-:-:S04]  /*1f50*/  FADD.FTZ R143, -R186, R143 ;  /* 0x0000008fba8f7221 */ /* 0x000fc80000010100 */
[----:B------:R-:W-:Y:S01]  /*1f60*/  FMUL.FTZ R156, R164, R143 ;  /* 0x0000008fa49c7220 */ /* 0x000fe20000410000 */
[----:B---3--:R-:W-:Y:S01]  /*1f70*/  FMUL.FTZ R0, R136, R17 ;  /* 0x0000001188007220 */ /* 0x008fe20000410000 */
        /* <DEDUP_REMOVED lines=18> */
[----:B------:R-:W-:Y:S01]  /*20a0*/  FADD.FTZ R191, R138, R153 ;  /* 0x000000998abf7221 */ /* 0x000fe20000010000 */
[----:B0-----:R-:W-:-:S07]  /*20b0*/  FFMA.FTZ R190, R156, R153, R137 ;  /* 0x000000999cbe7223 */ /* 0x001fce0000010089 */
.L_x_8613:
[----:B------:R-:W-:Y:S05]  /*20c0*/  BSYNC.RECONVERGENT B0 ;  /* 0x0000000000007941 */ /* 0x000fea0003800200 */
.L_x_8612:
        /* <DEDUP_REMOVED lines=31> */
.L_x_8615:
[----:B------:R-:W-:Y:S05]  /*22c0*/  BSYNC.RECONVERGENT B0 ;  /* 0x0000000000007941 */ /* 0x000fea0003800200 */
.L_x_8614:
        /* <DEDUP_REMOVED lines=39> */
[----:B------:R-:W-:Y:S02]  /*2540*/  FADD.FTZ R175, R146, -R175 ;  /* 0x800000af92af7221 */ /* 0x000fe40000010000 */
[C---:B-----5:R-:W-:Y:S01]  /*2550*/  FMUL.FTZ R142, R164.reuse, R143 ;  /* 0x0000008fa48e7220 */ /* 0x060fe20000410000 */
[C---:B------:R-:W-:Y:S01]  /*2560*/  FMUL.FTZ R186, R164.reuse, R191 ;  /* 0x000000bfa4ba7220 */ /* 0x040fe20000410000 */
[----:B------:R-:W-:Y:S01]  /*2570*/  FMUL.FTZ R174, R164, R175 ;  /* 0x000000afa4ae7220 */ /* 0x000fe20000410000 */
[----:B------:R-:W-:Y:S01]  /*2580*/  FADD.FTZ R191, R161, -R190 ;  /* 0x800000bea1bf7221 */ /* 0x000fe20000010000 */
[-C--:B------:R-:W-:Y:S01]  /*2590*/  FMUL.FTZ R143, R142, R163.reuse ;  /* 0x000000a38e8f7220 */ /* 0x080fe20000410000 */
[-C--:B------:R-:W-:Y:S01]  /*25a0*/  FMUL.FTZ R175, R186, R163.reuse ;  /* 0x000000a3baaf7220 */ /* 0x080fe20000410000 */
[----:B------:R-:W-:-:S02]  /*25b0*/  FMUL.FTZ R174, R174, R163 ;  /* 0x000000a3aeae7220 */ /* 0x000fc40000410000 */
[----:B------:R-:W-:Y:S01]  /*25c0*/  FFMA.FTZ R186, R136, R143, R84 ;  /* 0x0000008f88ba7223 */ /* 0x000fe20000010054 */
[----:B------:R-:W-:Y:S01]  /*25d0*/  FMUL.FTZ R84, R164, R191 ;  /* 0x000000bfa4547220 */ /* 0x000fe20000410000 */
[----:B------:R-:W-:Y:S01]  /*25e0*/  FFMA.FTZ R190, R137, R174, R85 ;  /* 0x000000ae89be7223 */ /* 0x000fe20000010055 */
[----:B------:R-:W-:Y:S01]  /*25f0*/  FFMA.FTZ R86, R138, R175, R86 ;  /* 0x000000af8a567223 */ /* 0x000fe20000010056 */
[--C-:B------:R-:W-:Y:S02]  /*2600*/  HADD2.F32 R136, -RZ, R180.reuse.H0_H0 ;  /* 0x200000b4ff887230 */ /* 0x100fe40000004100 */
[----:B------:R-:W-:Y:S01]  /*2610*/  FMUL.FTZ R84, R84, R163 ;  /* 0x000000a354547220 */ /* 0x000fe20000410000 */
[----:B------:R-:W-:Y:S02]  /*2620*/  HADD2.F32 R137, -RZ, R180.H1_H1 ;  /* 0x300000b4ff897230 */ /* 0x000fe40000004100 */
[--C-:B------:R-:W-:Y:S02]  /*2630*/  HADD2.F32 R138, -RZ, R181.reuse.H0_H0 ;  /* 0x200000b5ff8a7230 */ /* 0x100fe40000004100 */
[----:B------:R-:W-:Y:S01]  /*2640*/  FFMA.FTZ R87, R139, R84, R87 ;  /* 0x000000548b577223 */ /* 0x000fe20000010057 */
[----:B------:R-:W-:-:S02]  /*2650*/  HADD2.F32 R85, -RZ, R181.H1_H1 ;  /* 0x300000b5ff557230 */ /* 0x000fc40000004100 */
[----:B------:R-:W-:Y:S01]  /*2660*/  FMUL.FTZ R136, R143, R136 ;  /* 0x000000888f887220 */ /* 0x000fe20000410000 */
[----:B------:R-:W-:Y:S01]  /*2670*/  FMUL.FTZ R137, R174, R137 ;  /* 0x00000089ae897220 */ /* 0x000fe20000410000 */
[----:B------:R-:W-:Y:S01]  /*2680*/  FMUL.FTZ R138, R175, R138 ;  /* 0x0000008aaf8a7220 */ /* 0x000fe20000410000 */
[----:B------:R-:W-:Y:S01]  /*2690*/  FMUL.FTZ R139, R84, R85 ;  /* 0x00000055548b7220 */ /* 0x000fe20000410000 */
[----:B------:R-:W-:Y:S06]  /*26a0*/  BRA `(.L_x_8621) ;  /* 0x0000000000707947 */ /* 0x000fec0003800000 */
.L_x_8620:
        /* <DEDUP_REMOVED lines=13> */
[----:B------:R-:W-:Y:S01]  /*2780*/  FMUL.FTZ R175, R134, R163 ;  /* 0x000000a386af7220 */ /* 0x000fe20000410000 */
[----:B------:R-:W-:Y:S01]  /*2790*/  FMUL.FTZ R135, R164, R135 ;  /* 0x00000087a4877220 */ /* 0x000fe20000410000 */
[----:B------:R-:W-:Y:S01]  /*27a0*/  FFMA.FTZ R186, R136, R143, R84 ;  /* 0x0000008f88ba7223 */ /* 0x000fe20000010054 */
[----:B------:R-:W-:Y:S01]  /*27b0*/  FFMA.FTZ R190, R137, R142, R85 ;  /* 0x0000008e89be7223 */ /* 0x000fe20000010055 */
[----:B------:R-:W-:Y:S01]  /*27c0*/  FFMA.FTZ R86, R138, R175, R86 ;  /* 0x000000af8a567223 */ /* 0x000fe20000010056 */
[----:B------:R-:W-:-:S02]  /*27d0*/  HADD2.F32 R136, -RZ, R180.H0_H0 ;  /* 0x200000b4ff887230 */ /* 0x000fc40000004100 */
[----:B------:R-:W-:Y:S01]  /*27e0*/  FMUL.FTZ R84, R135, R163 ;  /* 0x000000a387547220 */ /* 0x000fe20000410000 */
[----:B------:R-:W-:Y:S02]  /*27f0*/  HADD2.F32 R137, -RZ, R180.H1_H1 ;  /* 0x300000b4ff897230 */ /* 0x000fe40000004100 */
[--C-:B------:R-:W-:Y:S02]  /*2800*/  HADD2.F32 R138, -RZ, R181.reuse.H0_H0 ;  /* 0x200000b5ff8a7230 */ /* 0x100fe40000004100 */
[----:B------:R-:W-:Y:S01]  /*2810*/  FFMA.FTZ R87, R139, R84, R87 ;  /* 0x000000548b577223 */ /* 0x000fe20000010057 */
[----:B------:R-:W-:Y:S02]  /*2820*/  HADD2.F32 R85, -RZ, R181.H1_H1 ;  /* 0x300000b5ff557230 */ /* 0x000fe40000004100 */
[----:B------:R-:W-:Y:S01]  /*2830*/  FMUL.FTZ R136, R143, R136 ;  /* 0x000000888f887220 */ /* 0x000fe20000410000 */
[----:B------:R-:W-:Y:S01]  /*2840*/  FMUL.FTZ R137, R142, R137 ;  /* 0x000000898e897220 */ /* 0x000fe20000410000 */
[----:B------:R-:W-:Y:S01]  /*2850*/  FMUL.FTZ R138, R175, R138 ;  /* 0x0000008aaf8a7220 */ /* 0x000fe20000410000 */
[----:B------:R-:W-:-:S07]  /*2860*/  FMUL.FTZ R139, R84, R85 ;  /* 0x00000055548b7220 */ /* 0x000fce0000410000 */
.L_x_8621:
[----:B------:R-:W0:Y:S02]  /*2870*/  @P5 LDC.64 R84, c[0x0][0x478] ;  /* 0x00011e00ff545b82 */ /* 0x000e240000000a00 */
[----:B0-----:R-:W-:-:S06]  /*2880*/  @P5 IMAD.WIDE.U32 R142, R10, 0x10, R84 ;  /* 0x000000100a8e5825 */ /* 0x001fcc00078e0054 */
[----:B------:R-:W0:Y:S01]  /*2890*/  LDC.64 R84, c[0x0][0x468] ;  /* 0x00011a00ff547b82 */ /* 0x000e220000000a00 */
[----:B------:R1:W-:Y:S01]  /*28a0*/  @P5 STG.E.128 desc[UR8][R142.64], R132 ;  /* 0x000000848e005986 */ /* 0x0003e2000c101d08 */
[C---:B0-----:R-:W-:Y:S01]  /*28b0*/  IMAD.WIDE.U32 R174, R10.reuse, 0x10, R84 ;  /* 0x000000100aae7825 */ /* 0x041fe200078e0054 */
[----:B------:R-:W-:Y:S02]  /*28c0*/  MOV R84, R186 ;  /* 0x000000ba00547202 */ /* 0x000fe40000000f00 */
[----:B------:R-:W-:Y:S02]  /*28d0*/  MOV R85, R190 ;  /* 0x000000be00557202 */ /* 0x000fe40000000f00 */
[----:B------:R1:W-:Y:S01]  /*28e0*/  STG.E.128 desc[UR8][R174.64], R136 ;  /* 0x00000088ae007986 */ /* 0x0003e2000c101d08 */
[----:B------:R-:W-:-:S07]  /*28f0*/  IADD3 R10, PT, PT, R10, 0x80, RZ ;  /* 0x000000800a0a7810 */ /* 0x000fce0007ffe0ff */
.L_x_8619:
[----:B------:R-:W-:Y:S05]  /*2900*/  BSYNC.RECONVERGENT B1 ;  /* 0x0000000000017941 */ /* 0x000fea0003800200 */
.L_x_8618:
[----:B------:R-:W-:Y:S04]  /*2910*/  BSSY.RECONVERGENT B1, `(.L_x_8622) ;  /* 0x000004a000017945 */ /* 0x000fe80003800200 */
[----:B------:R-:W-:Y:S05]  /*2920*/  @!P3 BRA `(.L_x_8623) ;  /* 0x000000040020b947 */ /* 0x000fea0003800000 */
[----:B-1----:R-:W0:Y:S02]  /*2930*/  LDC.64 R136, c[0x0][0x390] ;  /* 0x0000e400ff887b82 */ /* 0x002e240000000a00 */
        /* <DEDUP_REMOVED lines=32> */
[----:B------:R-:W-:Y:S01]  /*2b40*/  FMUL.FTZ R139, R88, R89 ;  /* 0x00000059588b7220 */ /* 0x000fe20000410000 */
[----:B------:R-:W-:Y:S06]  /*2b50*/  BRA `(.L_x_8625) ;  /* 0x0000000000707947 */ /* 0x000fec0003800000 */
.L_x_8624:
        /* <DEDUP_REMOVED lines=8> */
[C---:B-----5:R-:W-:Y:S01]  /*2be0*/  FMUL.FTZ R142, R164.reuse, R143 ;  /* 0x0000008fa48e7220 */ /* 0x060fe20000410000 */
[C---:B------:R-:W-:Y:S01]  /*2bf0*/  FMUL.FTZ R174, R164.reuse, R175 ;  /* 0x000000afa4ae7220 */ /* 0x040fe20000410000 */
[----:B------:R-:W-:-:S02]  /*2c00*/  FMUL.FTZ R186, R164, R191 ;  /* 0x000000bfa4ba7220 */ /* 0x000fc40000410000 */
[-C--:B------:R-:W-:Y:S01]  /*2c10*/  FMUL.FTZ R143, R142, R163.reuse ;  /* 0x000000a38e8f7220 */ /* 0x080fe20000410000 */
[-C--:B------:R-:W-:Y:S01]  /*2c20*/  FMUL.FTZ R174, R174, R163.reuse ;  /* 0x000000a3aeae7220 */ /* 0x080fe20000410000 */
[----:B------:R-:W-:Y:S02]  /*2c30*/  FMUL.FTZ R175, R186, R163 ;  /* 0x000000a3baaf7220 */ /* 0x000fe40000410000 */
[----:B------:R-:W-:Y:S01]  /*2c40*/  FFMA.FTZ R186, R136, R143, R88 ;  /* 0x0000008f88ba7223 */ /* 0x000fe20000010058 */
[----:B------:R-:W-:Y:S01]  /*2c50*/  FMUL.FTZ R88, R164, R195 ;  /* 0x000000c3a4587220 */ /* 0x000fe20000410000 */
[----:B------:R-:W-:Y:S01]  /*2c60*/  FFMA.FTZ R190, R137, R174, R89 ;  /* 0x000000ae89be7223 */ /* 0x000fe20000010059 */
[----:B------:R-:W-:Y:S01]  /*2c70*/  FFMA.FTZ R90, R138, R175, R90 ;  /* 0x000000af8a5a7223 */ /* 0x000fe2000001005a */
[--C-:B------:R-:W-:Y:S02]  /*2c80*/  HADD2.F32 R136, -RZ, R182.reuse.H0_H0 ;  /* 0x200000b6ff887230 */ /* 0x100fe40000004100 */
[----:B------:R-:W-:Y:S01]  /*2c90*/  FMUL.FTZ R88, R88, R163 ;  /* 0x000000a358587220 */ /* 0x000fe20000410000 */
[----:B------:R-:W-:-:S02]  /*2ca0*/  HADD2.F32 R137, -RZ, R182.H1_H1 ;  /* 0x300000b6ff897230 */ /* 0x000fc40000004100 */
[--C-:B------:R-:W-:Y:S02]  /*2cb0*/  HADD2.F32 R138, -RZ, R183.reuse.H0_H0 ;  /* 0x200000b7ff8a7230 */ /* 0x100fe40000004100 */
[----:B------:R-:W-:Y:S01]  /*2cc0*/  FFMA.FTZ R91, R139, R88, R91 ;  /* 0x000000588b5b7223 */ /* 0x000fe2000001005b */
[----:B------:R-:W-:Y:S02]  /*2cd0*/  HADD2.F32 R89, -RZ, R183.H1_H1 ;  /* 0x300000b7ff597230 */ /* 0x000fe40000004100 */
[----:B------:R-:W-:Y:S01]  /*2ce0*/  FMUL.FTZ R136, R143, R136 ;  /* 0x000000888f887220 */ /* 0x000fe20000410000 */
[----:B------:R-:W-:Y:S01]  /*2cf0*/  FMUL.FTZ R137, R174, R137 ;  /* 0x00000089ae897220 */ /* 0x000fe20000410000 */
[----:B------:R-:W-:Y:S01]  /*2d00*/  FMUL.FTZ R138, R175, R138 ;  /* 0x0000008aaf8a7220 */ /* 0x000fe20000410000 */
[----:B------:R-:W-:-:S07]  /*2d10*/  FMUL.FTZ R139, R88, R89 ;  /* 0x00000059588b7220 */ /* 0x000fce0000410000 */
.L_x_8625:
        /* <DEDUP_REMOVED lines=9> */
.L_x_8623:
[----:B------:R-:W-:Y:S05]  /*2db0*/  BSYNC.RECONVERGENT B1 ;  /* 0x0000000000017941 */ /* 0x000fea0003800200 */
.L_x_8622:
[----:B------:R-:W-:Y:S04]  /*2dc0*/  BSSY.RECONVERGENT B1, `(.L_x_8626) ;  /* 0x000004a000017945 */ /* 0x000fe80003800200 */
[----:B------:R-:W-:Y:S05]  /*2dd0*/  @!P2 BRA `(.L_x_8627) ;  /* 0x000000040020a947 */ /* 0x000fea0003800000 */
[----:B-12---:R-:W0:Y:S02]  /*2de0*/  LDC.64 R136, c[0x0][0x390] ;  /* 0x0000e400ff887b82 */ /* 0x006e240000000a00 */
        /* <DEDUP_REMOVED lines=34> */
.L_x_8628:
        /* <DEDUP_REMOVED lines=27> */
[----:B------:R-:W-:-:S07]  /*31c0*/  FMUL.FTZ R139, R92, R93 ;  /* 0x0000005d5c8b7220 */ /* 0x000fce0000410000 */
.L_x_8629:
        /* <DEDUP_REMOVED lines=9> */
.L_x_8627:
[----:B------:R-:W-:Y:S05]  /*3260*/  BSYNC.RECONVERGENT B1 ;  /* 0x0000000000017941 */ /* 0x000fea0003800200 */
.L_x_8626:
[----:B------:R-:W-:Y:S04]  /*3270*/  BSSY.RECONVERGENT B1, `(.L_x_8630) ;  /* 0x000004a000017945 */ /* 0x000fe80003800200 */
[----:B------:R-:W-:Y:S05]  /*3280*/  @!P1 BRA `(.L_x_8631) ;  /* 0x0000000400209947 */ /* 0x000fea0003800000 */
[----:B-123--:R-:W0:Y:S02]  /*3290*/  LDC.64 R136, c[0x0][0x390] ;  /* 0x0000e400ff887b82 */ /* 0x00ee240000000a00 */
        /* <DEDUP_REMOVED lines=34> */
.L_x_8632:
        /* <DEDUP_REMOVED lines=28> */
.L_x_8633:
        /* <DEDUP_REMOVED lines=9> */
.L_x_8631:
[----:B------:R-:W-:Y:S05]  /*3710*/  BSYNC.RECONVERGENT B1 ;  /* 0x0000000000017941 */ /* 0x000fea0003800200 */
.L_x_8630:
[----:B------:R-:W-:Y:S04]  /*3720*/  BSSY.RECONVERGENT B1, `(.L_x_8634) ;  /* 0x000004a000017945 */ /* 0x000fe80003800200 */
[----:B------:R-:W-:Y:S05]  /*3730*/  @!P0 BRA `(.L_x_8635) ;  /* 0x0000000400208947 */ /* 0x000fea0003800000 */
[----:B-1234-:R-:W0:Y:S02]  /*3740*/  LDC.64 R136, c[0x0][0x390] ;  /* 0x0000e400ff887b82 */ /* 0x01ee240000000a00 */
        /* <DEDUP_REMOVED lines=34> */
.L_x_8636:
        /* <DEDUP_REMOVED lines=28> */
.L_x_8637:
        /* <DEDUP_REMOVED lines=9> */
.L_x_8635:
[----:B------:R-:W-:Y:S05]  /*3bc0*/  BSYNC.RECONVERGENT B1 ;  /* 0x0000000000017941 */ /* 0x000fea0003800200 */
.L_x_8634:
[----:B------:R-:W-:-:S13]  /*3bd0*/  ISETP.NE.AND P5, PT, R165, RZ, PT ;  /* 0x000000ffa500720c */ /* 0x000fda0003fa5270 */
        /* <DEDUP_REMOVED lines=36> */
.L_x_8639:
        /* <DEDUP_REMOVED lines=10> */
[C---:B------:R-:W-:Y:S01]  /*3ec0*/  FMUL.FTZ R142, R164.reuse, R141 ;  /* 0x0000008da48e7220 */ /* 0x040fe20000410000 */
[----:B------:R-:W-:Y:S01]  /*3ed0*/  FMUL.FTZ R164, R164, R175 ;  /* 0x000000afa4a47220 */ /* 0x000fe20000410000 */
[-C--:B------:R-:W-:Y:S01]  /*3ee0*/  FMUL.FTZ R186, R174, R163.reuse ;  /* 0x000000a3aeba7220 */ /* 0x080fe20000410000 */
[-C--:B------:R-:W-:Y:S01]  /*3ef0*/  FMUL.FTZ R141, R140, R163.reuse ;  /* 0x000000a38c8d7220 */ /* 0x080fe20000410000 */
[-C--:B------:R-:W-:Y:S01]  /*3f00*/  FMUL.FTZ R142, R142, R163.reuse ;  /* 0x000000a38e8e7220 */ /* 0x080fe20000410000 */
[----:B------:R-:W-:Y:S01]  /*3f10*/  FMUL.FTZ R163, R164, R163 ;  /* 0x000000a3a4a37220 */ /* 0x000fe20000410000 */
[----:B------:R-:W-:Y:S01]  /*3f20*/  FFMA.FTZ R174, R139, R186, R107 ;  /* 0x000000ba8bae7223 */ /* 0x000fe2000001006b */
[----:B------:R-:W-:Y:S01]  /*3f30*/  FFMA.FTZ R107, R136, R141, R104 ;  /* 0x0000008d886b7223 */ /* 0x000fe20000010068 */
[----:B------:R-:W-:Y:S01]  /*3f40*/  FFMA.FTZ R164, R137, R142, R105 ;  /* 0x0000008e89a47223 */ /* 0x000fe20000010069 */
[----:B------:R-:W-:-:S02]  /*3f50*/  HADD2.F32 R136, -RZ, R193.H0_H0 ;  /* 0x200000c1ff887230 */ /* 0x000fc40000004100 */
[----:B------:R-:W-:Y:S01]  /*3f60*/  FFMA.FTZ R106, R138, R163, R106 ;  /* 0x000000a38a6a7223 */ /* 0x000fe2000001006a */
[----:B------:R-:W-:Y:S02]  /*3f70*/  HADD2.F32 R137, -RZ, R193.H1_H1 ;  /* 0x300000c1ff897230 */ /* 0x000fe40000004100 */
[--C-:B------:R-:W-:Y:S02]  /*3f80*/  HADD2.F32 R104, -RZ, R194.reuse.H0_H0 ;  /* 0x200000c2ff687230 */ /* 0x100fe40000004100 */
[----:B------:R-:W-:Y:S01]  /*3f90*/  FMUL.FTZ R136, R141, R136 ;  /* 0x000000888d887220 */ /* 0x000fe20000410000 */
[----:B------:R-:W-:Y:S02]  /*3fa0*/  HADD2.F32 R139, -RZ, R194.H1_H1 ;  /* 0x300000c2ff8b7230 */ /* 0x000fe40000004100 */
[----:B------:R-:W-:Y:S01]  /*3fb0*/  FMUL.FTZ R137, R142, R137 ;  /* 0x000000898e897220 */ /* 0x000fe20000410000 */
[----:B------:R-:W-:Y:S02]  /*3fc0*/  FMUL.FTZ R138, R163, R104 ;  /* 0x00000068a38a7220 */ /* 0x000fe40000410000 */
[----:B------:R-:W-:-:S07]  /*3fd0*/  FMUL.FTZ R139, R186, R139 ;  /* 0x0000008bba8b7220 */ /* 0x000fce0000410000 */
.L_x_8640:
[----:B------:R-:W0:Y:S02]  /*3fe0*/  @P5 LDC.64 R104, c[0x0][0x478] ;  /* 0x00011e00ff685b82 */ /* 0x000e240000000a00 */
[----:B0-----:R-:W-:-:S06]  /*3ff0*/  @P5 IMAD.WIDE.U32 R140, R10, 0x10, R104 ;  /* 0x000000100a8c5825 */ /* 0x001fcc00078e0068 */
[----:B------:R-:W0:Y:S01]  /*4000*/  LDC.64 R104, c[0x0][0x468] ;  /* 0x00011a00ff687b82 */ /* 0x000e220000000a00 */
[----:B------:R1:W-:Y:S01]  /*4010*/  @P5 STG.E.128 desc[UR8][R140.64], R132 ;  /* 0x000000848c005986 */ /* 0x0003e2000c101d08 */
[----:B0-----:R-:W-:Y:S01]  /*4020*/  IMAD.WIDE.U32 R142, R10, 0x10, R104 ;  /* 0x000000100a8e7825 */ /* 0x001fe200078e0068 */
[----:B------:R-:W-:Y:S02]  /*4030*/  MOV R104, R107 ;  /* 0x0000006b00687202 */ /* 0x000fe40000000f00 */
[----:B------:R-:W-:Y:S02]  /*4040*/  MOV R105, R164 ;  /* 0x000000a400697202 */ /* 0x000fe40000000f00 */
[----:B------:R1:W-:Y:S01]  /*4050*/  STG.E.128 desc[UR8][R142.64], R136 ;  /* 0x000000888e007986 */ /* 0x0003e2000c101d08 */
[----:B------:R-:W-:Y:S01]  /*4060*/  MOV R107, R174 ;  /* 0x000000ae006b7202 */ /* 0x000fe20000000f00 */
[----:B------:R-:W-:Y:S06]  /*4070*/  BRA `(.L_x_8638) ;  /* 0x0000001c000c7947 */ /* 0x000fec0003800000 */
.L_x_8617:
        /* <DEDUP_REMOVED lines=16> */
[C---:B-----5:R-:W-:Y:S01]  /*4180*/  FFMA.FTZ R142, R164.reuse, R143, R108 ;  /* 0x0000008fa48e7223 */ /* 0x060fe2000001006c */
[C---:B------:R-:W-:Y:S01]  /*4190*/  FFMA.FTZ R174, R164.reuse, R174, R109 ;  /* 0x000000aea4ae7223 */ /* 0x040fe2000001006d */
[----:B------:R-:W-:-:S02]  /*41a0*/  FFMA.FTZ R186, R164, R175, R110 ;  /* 0x000000afa4ba7223 */ /* 0x000fc4000001006e */
[-C--:B------:R-:W-:Y:S01]  /*41b0*/  FMUL.FTZ R143, R142, R163.reuse ;  /* 0x000000a38e8f7220 */ /* 0x080fe20000410000 */
[-C--:B------:R-:W-:Y:S01]  /*41c0*/  FMUL.FTZ R174, R174, R163.reuse ;  /* 0x000000a3aeae7220 */ /* 0x080fe20000410000 */
[----:B------:R-:W-:Y:S02]  /*41d0*/  FMUL.FTZ R175, R186, R163 ;  /* 0x000000a3baaf7220 */ /* 0x000fe40000410000 */
[----:B------:R-:W-:Y:S01]  /*41e0*/  FFMA.FTZ R186, R136, R143, R84 ;  /* 0x0000008f88ba7223 */ /* 0x000fe20000010054 */
[----:B------:R-:W-:Y:S01]  /*41f0*/  FFMA.FTZ R84, R164, R190, R111 ;  /* 0x000000bea4547223 */ /* 0x000fe2000001006f */
        /* <DEDUP_REMOVED lines=13> */
.L_x_8643:
[-CC-:B------:R-:W-:Y:S01]  /*42d0*/  FFMA.FTZ R132, R147, R141.reuse, R140.reuse ;  /* 0x0000008d93847223 */ /* 0x180fe2000001008c */
[-CC-:B------:R-:W-:Y:S01]  /*42e0*/  FFMA.FTZ R135, R148, R141.reuse, R140.reuse ;  /* 0x0000008d94877223 */ /* 0x180fe2000001008c */
[-C--:B------:R-:W-:Y:S02]  /*42f0*/  FFMA.FTZ R142, R151, R141.reuse, R140 ;  /* 0x0000008d978e7223 */ /* 0x080fe4000001008c */
[----:B------:R-:W-:Y:S01]  /*4300*/  FADD.FTZ R133, R145, -R132 ;  /* 0x8000008491857221 */ /* 0x000fe20000010000 */
[----:B------:R-:W-:Y:S01]  /*4310*/  FADD.FTZ R134, R146, -R135 ;  /* 0x8000008792867221 */ /* 0x000fe20000010000 */
[----:B------:R-:W-:Y:S01]  /*4320*/  FADD.FTZ R135, R149, -R142 ;  /* 0x8000008e95877221 */ /* 0x000fe20000010000 */
[----:B------:R-:W-:Y:S01]  /*4330*/  FFMA.FTZ R142, R162, R141, R140 ;  /* 0x0000008da28e7223 */ /* 0x000fe2000001008c */
[C---:B-----5:R-:W-:Y:S01]  /*4340*/  FFMA.FTZ R132, R164.reuse, R133, R108 ;  /* 0x00000085a4847223 */ /* 0x060fe2000001006c */
        /* <DEDUP_REMOVED lines=20> */
.L_x_8644:
[----:B------:R-:W-:-:S04]  /*4490*/  ISETP.NE.U32.AND P5, PT, RZ, UR14, PT ;  /* 0x0000000eff007c0c */ /* 0x000fc8000bfa5070 */
[----:B------:R-:W-:-:S13]  /*44a0*/  ISETP.NE.AND.EX P5, PT, RZ, UR15, PT, P5 ;  /* 0x0000000fff007c0c */ /* 0x000fda000bfa5350 */
        /* <DEDUP_REMOVED lines=9> */
.L_x_8642:
[----:B------:R-:W-:Y:S05]  /*4540*/  BSYNC.RECONVERGENT B1 ;  /* 0x0000000000017941 */ /* 0x000fea0003800200 */
.L_x_8641:
        /* <DEDUP_REMOVED lines=37> */
.L_x_8647:
        /* <DEDUP_REMOVED lines=28> */
.L_x_8648:
        /* <DEDUP_REMOVED lines=9> */
.L_x_8646:
[----:B------:R-:W-:Y:S05]  /*49f0*/  BSYNC.RECONVERGENT B1 ;  /* 0x0000000000017941 */ /* 0x000fea0003800200 */
.L_x_8645:
        /* <DEDUP_REMOVED lines=37> */
.L_x_8651:
        /* <DEDUP_REMOVED lines=28> */
.L_x_8652:
        /* <DEDUP_REMOVED lines=9> */
.L_x_8650:
[----:B------:R-:W-:Y:S05]  /*4ea0*/  BSYNC.RECONVERGENT B1 ;  /* 0x0000000000017941 */ /* 0x000fea0003800200 */
.L_x_8649:
        /* <DEDUP_REMOVED lines=37> */
.L_x_8655:
        /* <DEDUP_REMOVED lines=28> */
.L_x_8656:
        /* <DEDUP_REMOVED lines=9> */
.L_x_8654:
[----:B------:R-:W-:Y:S05]  /*5350*/  BSYNC.RECONVERGENT B1 ;  /* 0x0000000000017941 */ /* 0x000fea0003800200 */
.L_x_8653:
        /* <DEDUP_REMOVED lines=37> */
.L_x_8659:
        /* <DEDUP_REMOVED lines=28> */
.L_x_8660:
        /* <DEDUP_REMOVED lines=9> */
.L_x_8658:
[----:B------:R-:W-:Y:S05]  /*5800*/  BSYNC.RECONVERGENT B1 ;  /* 0x0000000000017941 */ /* 0x000fea0003800200 */
.L_x_8657:
        /* <DEDUP_REMOVED lines=35> */
[----:B------:R-:W-:Y:S01]  /*5a40*/  FMUL.FTZ R139, R139, R142 ;  /* 0x0000008e8b8b7220 */ /* 0x000fe20000410000 */
[----:B------:R-:W-:Y:S06]  /*5a50*/  BRA `(.L_x_8662) ;  /* 0x0000000000707947 */ /* 0x000fec0003800000 */
.L_x_8661:
        /* <DEDUP_REMOVED lines=28> */
.L_x_8662:
        /* <DEDUP_REMOVED lines=8> */
[----:B------:R-:W-:-:S07]  /*5ca0*/  MOV R107, R174 ;  /* 0x000000ae006b7202 */ /* 0x000fce0000000f00 */
.L_x_8638:
[----:B------:R-:W-:Y:S05]  /*5cb0*/  BSYNC.RECONVERGENT B0 ;  /* 0x0000000000007941 */ /* 0x000fea0003800200 */
.L_x_8616:
[----:B-1234-:R-:W0:Y:S01]  /*5cc0*/  LDC.64 R136, c[0x0][0x380] ;  /* 0x0000e000ff887b82 */ /* 0x01ee220000000a00 */
[----:B------:R-:W-:Y:S01]  /*5cd0*/  UPLOP3.LUT UP1, UPT, UPT, UPT, UP1, 0x40, 0x4 ;  /* 0x000000000004789c */ /* 0x000fe20003f2e810 */
[----:B0-----:R-:W-:-:S04]  /*5ce0*/  IADD3 R13, PT, PT, R13, R136, RZ ;  /* 0x000000880d0d7210 */ /* 0x001fc80007ffe0ff */
[----:B------:R-:W-:-:S13]  /*5cf0*/  ISETP.GE.AND P5, PT, R13, R137, PT ;  /* 0x000000890d00720c */ /* 0x000fda0003fa6270 */
[----:B------:R-:W-:Y:S05]  /*5d00*/  @!P5 BRA `(.L_x_8663) ;  /* 0xffffffb0001cd947 */ /* 0x000fea000383ffff */
.L_x_8601:
[----:B------:R-:W0:Y:S01]  /*5d10*/  S2UR UR4, SR_CTAID.X ;  /* 0x00000000000479c3 */ /* 0x000e220000002500 */
[----:B------:R-:W-:Y:S01]  /*5d20*/  BSSY.RECONVERGENT B0, `(.L_x_8664) ;  /* 0x000000e000007945 */ /* 0x000fe20003800200 */
[----:B0-----:R-:W-:-:S05]  /*5d30*/  IMAD R16, R16, UR4, RZ ;  /* 0x0000000410107c24 */ /* 0x001fca000f8e02ff */
[----:B------:R-:W-:Y:S01]  /*5d40*/  LEA.HI R15, R16, R15, RZ, 0x1e ;  /* 0x0000000f100f7211 */ /* 0x000fe200078ff0ff */
[----:B------:R-:W-:Y:S06]  /*5d50*/  @!P4 BRA `(.L_x_8665) ;  /* 0x000000000028c947 */ /* 0x000fec0003800000 */
[----:B-----5:R-:W0:Y:S08]  /*5d60*/  LDC.64 R2, c[0x0][0x440] ;  /* 0x00011000ff027b82 */ /* 0x020e300000000a00 */
[----:B------:R-:W1:Y:S08]  /*5d70*/  LDC.64 R4, c[0x0][0x448] ;  /* 0x00011200ff047b82 */ /* 0x000e700000000a00 */
[----:B------:R-:W2:Y:S01]  /*5d80*/  LDC.64 R6, c[0x0][0x460] ;  /* 0x00011800ff067b82 */ /* 0x000ea20000000a00 */
[----:B0-----:R-:W-:-:S05]  /*5d90*/  IMAD.WIDE.U32 R2, R15, 0x10, R2 ;  /* 0x000000100f027825 */ /* 0x001fca00078e0002 */
[----:B------:R0:W-:Y:S01]  /*5da0*/  STG.E.128 desc[UR8][R2.64], R60 ;  /* 0x0000003c02007986 */ /* 0x0001e2000c101d08 */
[----:B-1----:R-:W-:-:S05]  /*5db0*/  IMAD.WIDE.U32 R4, R15, 0x10, R4 ;  /* 0x000000100f047825 */ /* 0x002fca00078e0004 */
[----:B------:R0:W-:Y:S01]  /*5dc0*/  STG.E.128 desc[UR8][R4.64], R36 ;  /* 0x0000002404007986 */ /* 0x0001e2000c101d08 */
[C---:B--2---:R-:W-:Y:S01]  /*5dd0*/  IMAD.WIDE.U32 R6, R15.reuse, 0x10, R6 ;  /* 0x000000100f067825 */ /* 0x044fe200078e0006 */
[----:B------:R-:W-:-:S04]  /*5de0*/  IADD3 R15, PT, PT, R15, 0x80, RZ ;  /* 0x000000800f0f7810 */ /* 0x000fc80007ffe0ff */
[----:B------:R0:W-:Y:S03]  /*5df0*/  STG.E.128 desc[UR8][R6.64], R84 ;  /* 0x0000005406007986 */ /* 0x0001e6000c101d08 */
.L_x_8665:
[----:B------:R-:W-:Y:S05]  /*5e00*/  BSYNC.RECONVERGENT B0 ;  /* 0x0000000000007941 */ /* 0x000fea0003800200 */
.L_x_8664:
[----:B------:R-:W-:Y:S04]  /*5e10*/  BSSY.RECONVERGENT B0, `(.L_x_8666) ;  /* 0x000000c000007945 */ /* 0x000fe80003800200 */
[----:B------:R-:W-:Y:S05]  /*5e20*/  @!P3 BRA `(.L_x_8667) ;  /* 0x000000000028b947 */ /* 0x000fea0003800000 */
[----:B0----5:R-:W0:Y:S08]  /*5e30*/  LDC.64 R2, c[0x0][0x440] ;  /* 0x00011000ff027b82 */ /* 0x021e300000000a00 */
        /* <DEDUP_REMOVED lines=9> */
.L_x_8667:
[----:B------:R-:W-:Y:S05]  /*5ed0*/  BSYNC.RECONVERGENT B0 ;  /* 0x0000000000007941 */ /* 0x000fea0003800200 */
.L_x_8666:
[----:B------:R-:W-:Y:S04]  /*5ee0*/  BSSY.RECONVERGENT B0, `(.L_x_8668) ;  /* 0x000000c000007945 */ /* 0x000fe80003800200 */
[----:B------:R-:W-:Y:S05]  /*5ef0*/  @!P2 BRA `(.L_x_8669) ;  /* 0x000000000028a947 */ /* 0x000fea0003800000 */
[----:B0--3-5:R-:W0:Y:S08]  /*5f00*/  LDC.64 R2, c[0x0][0x440] ;  /* 0x00011000ff027b82 */ /* 0x029e300000000a00 */
        /* <DEDUP_REMOVED lines=9> */
.L_x_8669:
[----:B------:R-:W-:Y:S05]  /*5fa0*/  BSYNC.RECONVERGENT B0 ;  /* 0x0000000000007941 */ /* 0x000fea0003800200 */
.L_x_8668:
[----:B------:R-:W-:Y:S04]  /*5fb0*/  BSSY.RECONVERGENT B0, `(.L_x_8670) ;  /* 0x000000c000007945 */ /* 0x000fe80003800200 */
[----:B------:R-:W-:Y:S05]  /*5fc0*/  @!P1 BRA `(.L_x_8671) ;  /* 0x0000000000289947 */ /* 0x000fea0003800000 */
[----:B0--345:R-:W0:Y:S08]  /*5fd0*/  LDC.64 R2, c[0x0][0x440] ;  /* 0x00011000ff027b82 */ /* 0x039e300000000a00 */
        /* <DEDUP_REMOVED lines=9> */
.L_x_8671:
[----:B------:R-:W-:Y:S05]  /*6070*/  BSYNC.RECONVERGENT B0 ;  /* 0x0000000000007941 */ /* 0x000fea0003800200 */
.L_x_8670:
        /* <DEDUP_REMOVED lines=12> */
.L_x_8673:
[----:B------:R-:W-:Y:S05]  /*6140*/  BSYNC.RECONVERGENT B0 ;  /* 0x0000000000007941 */ /* 0x000fea0003800200 */
.L_x_8672:
[----:B------:R-:W-:-:S13]  /*6150*/  ISETP.NE.AND P0, PT, R165, RZ, PT ;  /* 0x000000ffa500720c */ /* 0x000fda0003f05270 */
[----:B------:R-:W-:Y:S05]  /*6160*/  @!P0 EXIT ;  /* 0x000000000000894d */ /* 0x000fea0003800000 */
[----:B0--345:R-:W0:Y:S08]  /*6170*/  LDC.64 R2, c[0x0][0x440] ;  /* 0x00011000ff027b82 */ /* 0x039e300000000a00 */
[----:B------:R-:W1:Y:S08]  /*6180*/  LDC.64 R4, c[0x0][0x448] ;  /* 0x00011200ff047b82 */ /* 0x000e700000000a00 */
[----:B------:R-:W2:Y:S01]  /*6190*/  LDC.64 R6, c[0x0][0x460] ;  /* 0x00011800ff067b82 */ /* 0x000ea20000000a00 */
[----:B0-----:R-:W-:-:S05]  /*61a0*/  IMAD.WIDE.U32 R2, R15, 0x10, R2 ;  /* 0x000000100f027825 */ /* 0x001fca00078e0002 */
[----:B------:R-:W-:Y:S01]  /*61b0*/  STG.E.128 desc[UR8][R2.64], R80 ;  /* 0x0000005002007986 */ /* 0x000fe2000c101d08 */
[----:B-1----:R-:W-:-:S05]  /*61c0*/  IMAD.WIDE.U32 R4, R15, 0x10, R4 ;  /* 0x000000100f047825 */ /* 0x002fca00078e0004 */
[----:B------:R-:W-:Y:S01]  /*61d0*/  STG.E.128 desc[UR8][R4.64], R56 ;  /* 0x0000003804007986 */ /* 0x000fe2000c101d08 */
[----:B--2---:R-:W-:-:S05]  /*61e0*/  IMAD.WIDE.U32 R6, R15, 0x10, R6 ;  /* 0x000000100f067825 */ /* 0x004fca00078e0006 */
[----:B------:R-:W-:Y:S01]  /*61f0*/  STG.E.128 desc[UR8][R6.64], R104 ;  /* 0x0000006806007986 */ /* 0x000fe2000c101d08 */
[----:B------:R-:W-:Y:S05]  /*6200*/  EXIT ;  /* 0x000000000000794d */ /* 0x000fea0003800000 */
.L_x_8674:
        /* <DEDUP_REMOVED lines=15> */
.L_x_10818:


//--------------------- .text._ZN10layer_norm13ln_bwd_kernelINS_13Kernel_traitsI6__halfffffjLj3072ELj1ELj1ELj4ELj16ENS_18Kernel_traits_baseILj3072ES2_ffffjLj128EEEEELb0ELb1ELb0ELb1EEEvNS_9BwdParamsE --------------------------
	.section	.text._ZN10layer_norm13ln_bwd_kernelINS_13Kernel_traitsI6__halfffffjLj3072ELj1ELj1ELj4ELj16ENS_18Kernel_traits_baseILj3072ES2_ffffjLj128EEEEELb0ELb1ELb0ELb1EEEvNS_9BwdParamsE,"ax",@progbits
	.align	128
        .global         _ZN10layer_norm13ln_bwd_kernelINS_13Kernel_traitsI6__halfffffjLj3072ELj1ELj1ELj4ELj16ENS_18Kernel_traits_baseILj3072ES2_ffffjLj128EEEEELb0ELb1ELb0ELb1EEEvNS_9BwdParamsE
        .type           _ZN10layer_norm13ln_bwd_kernelINS_13Kernel_traitsI6__halfffffjLj3072ELj1ELj1ELj4ELj16ENS_18Kernel_traits_baseILj3072ES2_ffffjLj128EEEEELb0ELb1ELb0ELb1EEEvNS_9BwdParamsE,@function
        .size           _ZN10layer_norm13ln_bwd_kernelINS_13Kernel_traitsI6__halfffffjLj3072ELj1ELj1ELj4ELj16ENS_18Kernel_traits_baseILj3072ES2_ffffjLj128EEEEELb0ELb1ELb0ELb1EEEvNS_9BwdParamsE,(.L_x_10819 - _ZN10layer_norm13ln_bwd_kernelINS_13Kernel_traitsI6__halfffffjLj3072ELj1ELj1ELj4ELj16ENS_18Kernel_traits_baseILj3072ES2_ffffjLj128EEEEELb0ELb1ELb0ELb1EEEvNS_9BwdParamsE)
        .other          _ZN10layer_norm13ln_bwd_kernelINS_13Kernel_traitsI6__halfffffjLj3072ELj1ELj1ELj4ELj16ENS_18Kernel_traits_baseILj3072ES2_ffffjLj128EEEEELb0ELb1ELb0ELb1EEEvNS_9BwdParamsE,@"STO_CUDA_ENTRY STV_DEFAULT"
_ZN10layer_norm13ln_bwd_kernelINS_13Kernel_traitsI6__halfffffjLj3072ELj1ELj1ELj4ELj16ENS_18Kernel_traits_baseILj3072ES2_ffffjLj128EEEEELb0ELb1ELb0ELb1EEEvNS_9BwdParamsE:
.text._ZN10layer_norm13ln_bwd_kernelINS_13Kernel_traitsI6__halfffffjLj3072ELj1ELj1ELj4ELj16ENS_18Kernel_traits_baseILj3072ES2_ffffjLj128EEEEELb0ELb1ELb0ELb1EEEvNS_9BwdParamsE:
        /* <DEDUP_REMOVED lines=47> */
[----:B------:R-:W-:-:S02]  /*02f0*/  MOV R160, RZ ;  /* 0x000000ff00a07202 */ /* 0x000fc40000000f00 */
        /* <DEDUP_REMOVED lines=10> */
[----:B0-----:R-:W4:Y:S01]  /*03a0*/  LDG.E.64 R134, desc[UR8][R4.64+0x1000] ;  /* 0x0010000804867981 */ /* 0x001f22000c1e1b00 */
[----:B------:R-:W-:Y:S02]  /*03b0*/  CS2R R12, SRZ ;  /* 0x00000000000c7805 */ /* 0x000fe4000001ff00 */
[----:B------:R-:W-:Y:S01]  /*03c0*/  CS2R R14, SRZ ;  /* 0x00000000000e7805 */ /* 0x000fe2000001ff00 */
[----:B--2---:R-:W-:Y:S01]  /*03d0*/  IMAD.WIDE.U32 R2, R0, 0x8, R2 ;  /* 0x0000000800027825 */ /* 0x004fe200078e0002 */
[----:B------:R-:W2:Y:S01]  /*03e0*/  LDG.E.64 R132, desc[UR8][R4.64+0xc00] ;  /* 0x000c000804847981 */ /* 0x000ea2000c1e1b00 */
[----:B------:R-:W-:-:S02]  /*03f0*/  CS2R R16, SRZ ;  /* 0x0000000000107805 */ /* 0x000fc4000001ff00 */
[----:B------:R-:W-:Y:S02]  /*0400*/  CS2R R18, SRZ ;  /* 0x0000000000127805 */ /* 0x000fe4000001ff00 */
[----:B------:R-:W-:Y:S01]  /*0410*/  CS2R R20, SRZ ;  /* 0x0000000000147805 */ /* 0x000fe2000001ff00 */
[----:B------:R-:W5:Y:S01]  /*0420*/  LDG.E.64 R130, desc[UR8][R4.64+0x800] ;  /* 0x0008000804827981 */ /* 0x000f62000c1e1b00 */
[----:B------:R-:W-:Y:S02]  /*0430*/  CS2R R22, SRZ ;  /* 0x0000000000167805 */ /* 0x000fe4000001ff00 */
[----:B------:R-:W-:Y:S02]  /*0440*/  CS2R R24, SRZ ;  /* 0x0000000000187805 */ /* 0x000fe4000001ff00 */
[----:B------:R-:W-:Y:S01]  /*0450*/  CS2R R26, SRZ ;  /* 0x00000000001a7805 */ /* 0x000fe2000001ff00 */
[----:B------:R-:W5:Y:S01]  /*0460*/  LDG.E.64 R166, desc[UR8][R2.64+0x1400] ;  /* 0x0014000802a67981 */ /* 0x000f62000c1e1b00 */
        /* <DEDUP_REMOVED lines=19> */
[----:B------:R0:W5:Y:S01]  /*05a0*/  LDG.E.64 R186, desc[UR8][R2.64] ;  /* 0x0000000802ba7981 */ /* 0x000162000c1e1b00 */
[----:B------:R-:W-:Y:S01]  /*05b0*/  UPLOP3.LUT UP1, UPT, UPT, UPT, UPT, 0x40, 0x4 ;  /* 0x000000000004789c */ /* 0x000fe20003f2e870 */
[----:B------:R-:W1:Y:S02]  /*05c0*/  LDCU UR12, c[0x0][0x388] ;  /* 0x00007100ff0c77ac */ /* 0x000e640008000800 */
[----:B------:R-:W5:Y:S01]  /*05d0*/  LDG.E.64 R136, desc[UR8][R4.64+0x1400] ;  /* 0x0014000804887981 */ /* 0x000f62000c1e1b00 */
[----:B------:R-:W0:Y:S03]  /*05e0*/  LDCU.U8 UR7, c[0x0][0x410] ;  /* 0x00008200ff0777ac */ /* 0x000e260008000000 */
[----:B------:R-:W5:Y:S01]  /*05f0*/  LDG.E.64 R128, desc[UR8][R4.64+0x400] ;  /* 0x0004000804807981 */ /* 0x000f62000c1e1b00 */
[----:B------:R-:W0:Y:S03]  /*0600*/  LDCU UR13, c[0x0][0x400] ;  /* 0x00008000ff0d77ac */ /* 0x000e260008000800 */
[----:B------:R1:W5:Y:S01]  /*0610*/  LDG.E.64 R126, desc[UR8][R4.64] ;  /* 0x00000008047e7981 */ /* 0x000362000c1e1b00 */
[----:B---3--:R-:W-:Y:S01]  /*0620*/  ISETP.NE.U32.AND P0, PT, R6, RZ, PT ;  /* 0x000000ff0600720c */ /* 0x008fe20003f05070 */
[----:B------:R-:W3:Y:S03]  /*0630*/  LDCU.64 UR14, c[0x0][0x478] ;  /* 0x00008f00ff0e77ac */ /* 0x000ee60008000a00 */
[----:B------:R-:W-:-:S02]  /*0640*/  ISETP.NE.AND.EX P0, PT, R7, RZ, PT, P0 ;  /* 0x000000ff0700720c */ /* 0x000fc40003f05300 */
[----:B------:R-:W-:Y:S01]  /*0650*/  CS2R R6, SRZ ;  /* 0x0000000000067805 */ /* 0x000fe2000001ff00 */
[----:B------:R-:W0:Y:S01]  /*0660*/  LDCU.64 UR10, c[0x0][0x438] ;  /* 0x00008700ff0a77ac */ /* 0x000e220008000a00 */
[--C-:B----4-:R-:W-:Y:S02]  /*0670*/  SHF.R.U64 R221, R134, 0x10, R135.reuse ;  /* 0x0000001086dd7819 */ /* 0x110fe40000001287 */
[----:B------:R-:W-:Y:S02]  /*0680*/  SHF.R.U32.HI R0, RZ, 0x10, R135 ;  /* 0x00000010ff007819 */ /* 0x000fe40000011687 */
[--C-:B--2---:R-:W-:Y:S02]  /*0690*/  SHF.R.U64 R222, R132, 0x10, R133.reuse ;  /* 0x0000001084de7819 */ /* 0x104fe40000001285 */
[----:B------:R-:W-:Y:S02]  /*06a0*/  PRMT R221, R221, 0x5410, R0 ;  /* 0x00005410dddd7816 */ /* 0x000fe40000000000 */
[----:B0-----:R-:W-:-:S02]  /*06b0*/  SHF.R.U32.HI R2, RZ, 0x10, R133 ;  /* 0x00000010ff027819 */ /* 0x001fc40000011685 */
[--C-:B-----5:R-:W-:Y:S02]  /*06c0*/  SHF.R.U64 R230, R130, 0x10, R131.reuse ;  /* 0x0000001082e67819 */ /* 0x120fe40000001283 */
[----:B------:R-:W-:Y:S01]  /*06d0*/  SHF.R.U32.HI R0, RZ, 0x10, R131 ;  /* 0x00000010ff007819 */ /* 0x000fe20000011683 */
[----:B------:R-:W-:Y:S01]  /*06e0*/  HADD2.F32 R165, -RZ, R166.H0_H0 ;  /* 0x200000a6ffa57230 */ /* 0x000fe20000004100 */
[----:B------:R-:W-:Y:S01]  /*06f0*/  PRMT R222, R222, 0x5410, R2 ;  /* 0x00005410dede7816 */ /* 0x000fe20000000002 */
[----:B------:R-:W-:Y:S01]  /*0700*/  HADD2.F32 R163, -RZ, R167.H0_H0 ;  /* 0x200000a7ffa37230 */ /* 0x000fe20000004100 */
[--C-:B------:R-:W-:Y:S01]  /*0710*/  SHF.R.U64 R166, R166, 0x10, R167.reuse ;  /* 0x00000010a6a67819 */ /* 0x100fe200000012a7 */
[----:B------:R-:W-:Y:S01]  /*0720*/  HADD2.F32 R169, -RZ, R170.H0_H0 ;  /* 0x200000aaffa97230 */ /* 0x000fe20000004100 */
        /* <DEDUP_REMOVED lines=8> */
[--C-:B------:R-:W-:Y:S01]  /*07b0*/  SHF.R.U64 R174, R174, 0x10, R175.reuse ;  /* 0x00000010aeae7819 */ /* 0x100fe200000012af */
[----:B------:R-:W-:Y:S01]  /*07c0*/  HADD2.F32 R181, -RZ, R182.H0_H0 ;  /* 0x200000b6ffb57230 */ /* 0x000fe20000004100 */
[----:B------:R-:W-:-:S02]  /*07d0*/  SHF.R.U32.HI R172, RZ, 0x10, R175 ;  /* 0x00000010ffac7819 */ /* 0x000fc400000116af */
[--C-:B------:R-:W-:Y:S01]  /*07e0*/  SHF.R.U64 R178, R178, 0x10, R179.reuse ;  /* 0x00000010b2b27819 */ /* 0x100fe200000012b3 */
[----:B------:R-:W-:Y:S01]  /*07f0*/  HADD2.F32 R185, -RZ, R186.H0_H0 ;  /* 0x200000baffb97230 */ /* 0x000fe20000004100 */
[----:B------:R-:W-:Y:S02]  /*0800*/  SHF.R.U32.HI R176, RZ, 0x10, R179 ;  /* 0x00000010ffb07819 */ /* 0x000fe400000116b3 */
[----:B------:R-:W-:Y:S02]  /*0810*/  SHF.R.U64 R182, R182, 0x10, R183 ;  /* 0x00000010b6b67819 */ /* 0x000fe400000012b7 */
[--C-:B------:R-:W-:Y:S02]  /*0820*/  SHF.R.U64 R220, R136, 0x10, R137.reuse ;  /* 0x0000001088dc7819 */ /* 0x100fe40000001289 */
[----:B-1----:R-:W-:Y:S02]  /*0830*/  SHF.R.U32.HI R4, RZ, 0x10, R137 ;  /* 0x00000010ff047819 */ /* 0x002fe40000011689 */
[----:B------:R-:W-:-:S02]  /*0840*/  SHF.R.U64 R231, R128, 0x10, R129 ;  /* 0x0000001080e77819 */ /* 0x000fc40000001281 */
[----:B------:R-:W-:Y:S02]  /*0850*/  SHF.R.U32.HI R2, RZ, 0x10, R129 ;  /* 0x00000010ff027819 */ /* 0x000fe40000011681 */
[----:B------:R-:W-:Y:S02]  /*0860*/  SHF.R.U32.HI R180, RZ, 0x10, R183 ;  /* 0x00000010ffb47819 */ /* 0x000fe400000116b7 */
[--C-:B------:R-:W-:Y:S02]  /*0870*/  SHF.R.U64 R186, R186, 0x10, R187.reuse ;  /* 0x00000010baba7819 */ /* 0x100fe400000012bb */
[----:B------:R-:W-:Y:S01]  /*0880*/  SHF.R.U32.HI R184, RZ, 0x10, R187 ;  /* 0x00000010ffb87819 */ /* 0x000fe200000116bb */
[----:B------:R-:W-:Y:S01]  /*0890*/  HADD2.F32 R175, -RZ, R179.H0_H0 ;  /* 0x200000b3ffaf7230 */ /* 0x000fe20000004100 */
[--C-:B------:R-:W-:Y:S02]  /*08a0*/  SHF.R.U64 R232, R126, 0x10, R127.reuse ;  /* 0x000000107ee87819 */ /* 0x100fe4000000127f */
[----:B------:R-:W-:Y:S01]  /*08b0*/  SHF.R.U32.HI R0, RZ, 0x10, R127 ;  /* 0x00000010ff007819 */ /* 0x000fe2000001167f */
[----:B------:R-:W-:Y:S01]  /*08c0*/  HADD2.F32 R179, -RZ, R183.H0_H0 ;  /* 0x200000b7ffb37230 */ /* 0x000fe20000004100 */
[----:B------:R-:W-:Y:S01]  /*08d0*/  PRMT R220, R220, 0x5410, R4 ;  /* 0x00005410dcdc7816 */ /* 0x000fe20000000004 */
[----:B------:R-:W-:Y:S01]  /*08e0*/  HADD2.F32 R183, -RZ, R187.H0_H0 ;  /* 0x200000bbffb77230 */ /* 0x000fe20000004100 */
[----:B------:R-:W-:-:S02]  /*08f0*/  PRMT R231, R231, 0x5410, R2 ;  /* 0x00005410e7e77816 */ /* 0x000fc40000000002 */
[----:B------:R-:W-:Y:S02]  /*0900*/  CS2R R2, SRZ ;  /* 0x0000000000027805 */ /* 0x000fe4000001ff00 */
[----:B------:R-:W-:Y:S02]  /*0910*/  PRMT R232, R232, 0x5410, R0 ;  /* 0x00005410e8e87816 */ /* 0x000fe40000000000 */
[----:B------:R-:W-:Y:S02]  /*0920*/  CS2R R4, SRZ ;  /* 0x0000000000047805 */ /* 0x000fe4000001ff00 */
[----:B------:R-:W-:Y:S01]  /*0930*/  MOV R187, UR4 ;  /* 0x0000000400bb7c02 */ /* 0x000fe20008000f00 */
[----:B------:R-:W-:Y:S02]  /*0940*/  HADD2.F32 R166, -RZ, R166.H0_H0 ;  /* 0x200000a6ffa67230 */ /* 0x000fe40000004100 */
        /* <DEDUP_REMOVED lines=10> */
[----:B---3--:R-:W-:-:S07]  /*09f0*/  HADD2.F32 R184, -RZ, R184.H0_H0 ;  /* 0x200000b8ffb87230 */ /* 0x008fce0000004100 */
.L_x_8704:
        /* <DEDUP_REMOVED lines=9> */
[----:B------:R3:W4:Y:S01]  /*0a90*/  LDG.E R193, desc[UR8][R48.64] ;  /* 0x0000000830c17981 */ /* 0x000722000c1e1900 */
[----:B0-----:R-:W-:Y:S01]  /*0aa0*/  LEA.HI.SX32 R210, R51, R0, 0x1e ;  /* 0x0000000033d27211 */ /* 0x001fe200078ff2ff */
[----:B------:R-:W0:Y:S03]  /*0ab0*/  @P0 LDC.64 R208, c[0x0][0x3e0] ;  /* 0x0000f800ffd00b82 */ /* 0x000e260000000a00 */
[C---:B------:R-:W-:Y:S01]  /*0ac0*/  IADD3 R201, PT, PT, R210.reuse, 0x80, RZ ;  /* 0x00000080d2c97810 */ /* 0x040fe20007ffe0ff */
[C---:B--2---:R-:W-:Y:S01]  /*0ad0*/  IMAD.WIDE.U32 R100, R210.reuse, 0x10, R120 ;  /* 0x00000010d2647825 */ /* 0x044fe200078e0078 */
[C---:B------:R-:W-:Y:S02]  /*0ae0*/  IADD3 R192, PT, PT, R210.reuse, 0x100, RZ ;  /* 0x00000100d2c07810 */ /* 0x040fe40007ffe0ff */
[C---:B------:R-:W-:Y:S02]  /*0af0*/  IADD3 R191, PT, PT, R210.reuse, 0x180, RZ ;  /* 0x00000180d2bf7810 */ /* 0x040fe40007ffe0ff */
[----:B------:R-:W-:-:S02]  /*0b00*/  IADD3 R190, PT, PT, R210, 0x200, RZ ;  /* 0x00000200d2be7810 */ /* 0x000fc40007ffe0ff */
[C---:B------:R-:W-:Y:S01]  /*0b10*/  IADD3 R161, PT, PT, R210.reuse, 0x280, RZ ;  /* 0x00000280d2a17810 */ /* 0x040fe20007ffe0ff */
[----:B---3--:R-:W-:Y:S01]  /*0b20*/  IMAD.WIDE.U32 R48, R210, 0x10, R68 ;  /* 0x00000010d2307825 */ /* 0x008fe200078e0044 */
[----:B------:R-:W2:Y:S03]  /*0b30*/  LDG.E.128 R100, desc[UR8][R100.64] ;  /* 0x0000000864647981 */ /* 0x000ea6000c1e1d00 */
[----:B----4-:R-:W-:Y:S02]  /*0b40*/  IMAD.WIDE R188, R187, 0x4, R188 ;  /* 0x00000004bbbc7825 */ /* 0x010fe400078e02bc */
[----:B------:R-:W3:Y:S02]  /*0b50*/  LDG.E.128 R48, desc[UR8][R48.64] ;  /* 0x0000000830307981 */ /* 0x000ee4000c1e1d00 */
[--C-:B------:R-:W-:Y:S02]  /*0b60*/  IMAD.WIDE.U32 R104, R201, 0x10, R120.reuse ;  /* 0x00000010c9687825 */ /* 0x100fe400078e0078 */
[----:B------:R1:W4:Y:S02]  /*0b70*/  LDG.E R189, desc[UR8][R188.64] ;  /* 0x00000008bcbd7981 */ /* 0x000324000c1e1900 */
[----:B------:R-:W-:-:S02]  /*0b80*/  IMAD.WIDE.U32 R108, R192, 0x10, R120 ;  /* 0x00000010c06c7825 */ /* 0x000fc400078e0078 */
[----:B------:R-:W4:Y:S02]  /*0b90*/  LDG.E.128 R104, desc[UR8][R104.64] ;  /* 0x0000000868687981 */ /* 0x000f24000c1e1d00 */
[--C-:B------:R-:W-:Y:S02]  /*0ba0*/  IMAD.WIDE.U32 R112, R191, 0x10, R120.reuse ;  /* 0x00000010bf707825 */ /* 0x100fe400078e0078 */
[----:B------:R-:W4:Y:S02]  /*0bb0*/  LDG.E.128 R108, desc[UR8][R108.64] ;  /* 0x000000086c6c7981 */ /* 0x000f24000c1e1d00 */
[--C-:B------:R-:W-:Y:S02]  /*0bc0*/  IMAD.WIDE.U32 R116, R190, 0x10, R120.reuse ;  /* 0x00000010be747825 */ /* 0x100fe400078e0078 */
[----:B------:R-:W4:Y:S02]  /*0bd0*/  LDG.E.128 R112, desc[UR8][R112.64] ;  /* 0x0000000870707981 */ /* 0x000f24000c1e1d00 */
[----:B------:R-:W-:-:S02]  /*0be0*/  IMAD.WIDE.U32 R120, R161, 0x10, R120 ;  /* 0x00000010a1787825 */ /* 0x000fc400078e0078 */
[----:B------:R-:W4:Y:S04]  /*0bf0*/  LDG.E.128 R116, desc[UR8][R116.64] ;  /* 0x0000000874747981 */ /* 0x000f28000c1e1d00 */
[----:B------:R-:W4:Y:S01]  /*0c00*/  LDG.E.128 R120, desc[UR8][R120.64] ;  /* 0x0000000878787981 */ /* 0x000f22000c1e1d00 */
[----:B------:R-:W-:-:S06]  /*0c10*/  IMAD.WIDE.U32 R52, R201, 0x10, R68 ;  /* 0x00000010c9347825 */ /* 0x000fcc00078e0044 */
        /* <DEDUP_REMOVED lines=9> */
[----:B------:R-:W-:-:S04]  /*0cb0*/  ISETP.NE.U32.AND P1, PT, RZ, UR10, PT ;  /* 0x0000000aff007c0c */ /* 0x000fc8000bf25070 */
[----:B------:R-:W-:-:S13]  /*0cc0*/  ISETP.NE.AND.EX P1, PT, RZ, UR11, PT, P1 ;  /* 0x0000000bff007c0c */ /* 0x000fda000bf25310 */
[----:B------:R-:W1:Y:S01]  /*0cd0*/  @P1 LDC.64 R202, c[0x0][0x438] ;  /* 0x00010e00ffca1b82 */ /* 0x000e620000000a00 */
[----:B------:R-:W-:Y:S01]  /*0ce0*/  ISETP.NE.AND P2, PT, RZ, UR7, PT ;  /* 0x00000007ff007c0c */ /* 0x000fe2000bf45270 */
[----:B0-----:R-:W-:Y:S01]  /*0cf0*/  @P0 IMAD.WIDE R208, R187, 0x4, R208 ;  /* 0x00000004bbd00825 */ /* 0x001fe200078e02d0 */
[----:B-1----:R-:W-:-:S05]  /*0d00*/  MOV R188, 0x3f800000 ;  /* 0x3f80000000bc7802 */ /* 0x002fca0000000f00 */
[----:B------:R-:W0:Y:S01]  /*0d10*/  @P1 LDC.64 R206, c[0x0][0x438] ;  /* 0x00010e00ffce1b82 */ /* 0x000e220000000a00 */
[----:B------:R2:W5:Y:S07]  /*0d20*/  @P0 LDG.E R188, desc[UR8][R208.64] ;  /* 0x00000008d0bc0981 */ /* 0x00056e000c1e1900 */
[----:B------:R-:W1:Y:S01]  /*0d30*/  @P1 LDC.64 R204, c[0x0][0x438] ;  /* 0x00010e00ffcc1b82 */ /* 0x000e620000000a00 */
[----:B------:R-:W-:-:S07]  /*0d40*/  @P1 IMAD.WIDE.U32 R202, R192, 0x10, R202 ;  /* 0x00000010c0ca1825 */ /* 0x000fce00078e00ca */
[----:B------:R-:W1:Y:S01]  /*0d50*/  @P1 LDC.64 R196, c[0x0][0x438] ;  /* 0x00010e00ffc41b82 */ /* 0x000e620000000a00 */
[----:B------:R4:W5:Y:S07]  /*0d60*/  @P1 LDG.E.128 R80, desc[UR8][R202.64] ;  /* 0x00000008ca501981 */ /* 0x00096e000c1e1d00 */
[----:B------:R-:W1:Y:S01]  /*0d70*/  @P1 LDC.64 R198, c[0x0][0x438] ;  /* 0x00010e00ffc61b82 */ /* 0x000e620000000a00 */
[----:B0-----:R-:W-:-:S05]  /*0d80*/  @P1 IMAD.WIDE.U32 R206, R210, 0x10, R206 ;  /* 0x00000010d2ce1825 */ /* 0x001fca00078e00ce */
[----:B------:R0:W5:Y:S01]  /*0d90*/  @P1 LDG.E.128 R72, desc[UR8][R206.64] ;  /* 0x00000008ce481981 */ /* 0x000162000c1e1d00 */
[----:B-1----:R-:W-:Y:S01]  /*0da0*/  @P1 IMAD.WIDE.U32 R204, R201, 0x10, R204 ;  /* 0x00000010c9cc1825 */ /* 0x002fe200078e00cc */
[----:B------:R-:W1:Y:S04]  /*0db0*/  @P1 LDC.64 R194, c[0x0][0x438] ;  /* 0x00010e00ffc21b82 */ /* 0x000e680000000a00 */
[----:B------:R0:W5:Y:S01]  /*0dc0*/  @P1 LDG.E.128 R76, desc[UR8][R204.64] ;  /* 0x00000008cc4c1981 */ /* 0x000162000c1e1d00 */
[----:B------:R-:W-:-:S05]  /*0dd0*/  @P1 IMAD.WIDE.U32 R196, R190, 0x10, R196 ;  /* 0x00000010bec41825 */ /* 0x000fca00078e00c4 */
[----:B------:R0:W5:Y:S01]  /*0de0*/  @P1 LDG.E.128 R88, desc[UR8][R196.64] ;  /* 0x00000008c4581981 */ /* 0x000162000c1e1d00 */
[----:B------:R-:W-:-:S05]  /*0df0*/  @P1 IMAD.WIDE.U32 R198, R191, 0x10, R198 ;  /* 0x00000010bfc61825 */ /* 0x000fca00078e00c6 */
[----:B------:R0:W5:Y:S01]  /*0e00*/  @P1 LDG.E.128 R84, desc[UR8][R198.64] ;  /* 0x00000008c6541981 */ /* 0x000162000c1e1d00 */
[----:B-1----:R-:W-:-:S05]  /*0e10*/  @P1 IMAD.WIDE.U32 R194, R161, 0x10, R194 ;  /* 0x00000010a1c21825 */ /* 0x002fca00078e00c2 */
[----:B------:R1:W5:Y:S01]  /*0e20*/  @P1 LDG.E.128 R92, desc[UR8][R194.64] ;  /* 0x00000008c25c1981 */ /* 0x000362000c1e1d00 */
[----:B------:R-:W-:-:S05]  /*0e30*/  FSEL R193, R193, RZ, !P2 ;  /* 0x000000ffc1c17208 */ /* 0x000fca0005000000 */
[C---:B--2---:R-:W-:Y:S01]  /*0e40*/  FADD.FTZ R208, -R193.reuse, R100 ;  /* 0x00000064c1d07221 */ /* 0x044fe20000010100 */
[----:B------:R-:W-:Y:S01]  /*0e50*/  FADD.FTZ R212, -R193, R101 ;  /* 0x00000065c1d47221 */ /* 0x000fe20000010100 */
[----:B---3--:R-:W-:Y:S01]  /*0e60*/  FMUL.FTZ R224, R185, R48 ;  /* 0x00000030b9e07220 */ /* 0x008fe20000410000 */
[----:B------:R-:W-:Y:S01]  /*0e70*/  FMUL.FTZ R223, R186, R49 ;  /* 0x00000031badf7220 */ /* 0x000fe20000410000 */
[----:B----4-:R-:W-:Y:S01]  /*0e80*/  FMUL.FTZ R219, R189, R208 ;  /* 0x000000d0bddb7220 */ /* 0x010fe20000410000 */
[C---:B------:R-:W-:Y:S01]  /*0e90*/  FADD.FTZ R214, -R193.reuse, R102 ;  /* 0x00000066c1d67221 */ /* 0x040fe20000010100 */
[----:B------:R-:W-:Y:S01]  /*0ea0*/  FADD.FTZ R238, -R193, R106 ;  /* 0x0000006ac1ee7221 */ /* 0x000fe20000010100 */
[----:B------:R-:W-:Y:S01]  /*0eb0*/  FMUL.FTZ R225, R189, R212 ;  /* 0x000000d4bde17220 */ /* 0x000fe20000410000 */
[----:B------:R-:W-:Y:S01]  /*0ec0*/  FADD.FTZ R202, -R193, R110 ;  /* 0x0000006ec1ca7221 */ /* 0x000fe20000010100 */
[----:B------:R-:W-:Y:S01]  /*0ed0*/  FMUL.FTZ R226, R183, R50 ;  /* 0x00000032b7e27220 */ /* 0x000fe20000410000 */
[----:B------:R-:W-:Y:S01]  /*0ee0*/  FADD.FTZ R216, -R193, R103 ;  /* 0x00000067c1d87221 */ /* 0x000fe20000010100 */
[----:B------:R-:W-:Y:S01]  /*0ef0*/  FMUL.FTZ R227, R189, R214 ;  /* 0x000000d6bde37220 */ /* 0x000fe20000410000 */
[----:B------:R-:W-:Y:S01]  /*0f00*/  FADD.FTZ R110, -R193, R118 ;  /* 0x00000076c16e7221 */ /* 0x000fe20000010100 */
[----:B------:R-:W-:Y:S01]  /*0f10*/  FFMA.FTZ R118, R219, R224, RZ ;  /* 0x000000e0db767223 */ /* 0x000fe200000100ff */
[----:B------:R-:W-:Y:S01]  /*0f20*/  FADD.FTZ R106, -R193, R120 ;  /* 0x00000078c16a7221 */ /* 0x000fe20000010100 */
[----:B------:R-:W-:-:S02]  /*0f30*/  FADD.FTZ R120, RZ, R224 ;  /* 0x000000e0ff787221 */ /* 0x000fc40000010000 */
[----:B------:R-:W-:Y:S02]  /*0f40*/  FFMA.FTZ R118, R225, R223, R118 ;  /* 0x000000dfe1767223 */ /* 0x000fe40000010076 */
[----:B------:R-:W-:Y:S01]  /*0f50*/  FADD.FTZ R101, R223, R120 ;  /* 0x00000078df657221 */ /* 0x000fe20000010000 */
[----:B------:R-:W-:Y:S01]  /*0f60*/  FMUL.FTZ R228, R184, R51 ;  /* 0x00000033b8e47220 */ /* 0x000fe20000410000 */
        /* <DEDUP_REMOVED lines=18> */
[----:B------:R-:W-:Y:S01]  /*1090*/  FMUL.FTZ R212, R180, R55 ;  /* 0x00000037b4d47220 */ /* 0x000fe20000410000 */
[----:B------:R-:W-:Y:S01]  /*10a0*/  FADD.FTZ R101, R214, R101 ;  /* 0x00000065d6657221 */ /* 0x000fe20000010000 */
[----:B0-----:R-:W-:Y:S01]  /*10b0*/  FADD.FTZ R206, -R193, R108 ;  /* 0x0000006cc1ce7221 */ /* 0x001fe20000010100 */
        /* <DEDUP_REMOVED lines=18> */
[----:B------:R-:W-:Y:S01]  /*11e0*/  FADD.FTZ R200, -R193, R112 ;  /* 0x00000070c1c87221 */ /* 0x000fe20000010100 */
[----:B------:R-:W-:Y:S01]  /*11f0*/  FMUL.FTZ R203, R189, R196 ;  /* 0x000000c4bdcb7220 */ /* 0x000fe20000410000 */
[----:B------:R-:W-:Y:S01]  /*1200*/  FFMA.FTZ R118, R205, R204, R118 ;  /* 0x000000cccd767223 */ /* 0x000fe20000010076 */
[----:B------:R-:W-:Y:S01]  /*1210*/  FADD.FTZ R120, R202, R101 ;  /* 0x00000065ca787221 */ /* 0x000fe20000010000 */
[----:B------:R-:W-:Y:S01]  /*1220*/  FADD.FTZ R198, -R193, R113 ;  /* 0x00000071c1c67221 */ /* 0x000fe20000010100 */
[----:B------:R-:W-:Y:S01]  /*1230*/  FMUL.FTZ R199, R173, R60 ;  /* 0x0000003cadc77220 */ /* 0x000fe20000410000 */
[----:B------:R-:W-:Y:S01]  /*1240*/  FMUL.FTZ R200, R189, R200 ;  /* 0x000000c8bdc87220 */ /* 0x000fe20000410000 */
[----:B------:R-:W-:Y:S01]  /*1250*/  FFMA.FTZ R101, R203, R202, R118 ;  /* 0x000000cacb657223 */ /* 0x000fe20000010076 */
[----:B------:R-:W-:Y:S01]  /*1260*/  FADD.FTZ R114, -R193, R114 ;  /* 0x00000072c1727221 */ /* 0x000fe20000010100 */
[----:B------:R-:W-:Y:S01]  /*1270*/  FMUL.FTZ R197, R174, R61 ;  /* 0x0000003daec57220 */ /* 0x000fe20000410000 */
[----:B------:R-:W-:Y:S01]  /*1280*/  FMUL.FTZ R198, R189, R198 ;  /* 0x000000c6bdc67220 */ /* 0x000fe20000410000 */
[----:B------:R-:W-:Y:S01]  /*1290*/  FADD.FTZ R120, R199, R120 ;  /* 0x00000078c7787221 */ /* 0x000fe20000010000 */
[----:B------:R-:W-:Y:S01]  /*12a0*/  FFMA.FTZ R101, R200, R199, R101 ;  /* 0x000000c7c8657223 */ /* 0x000fe20000010065 */
[----:B-1----:R-:W-:Y:S01]  /*12b0*/  FADD.FTZ R194, -R193, R115 ;  /* 0x00000073c1c27221 */ /* 0x002fe20000010100 */
        /* <DEDUP_REMOVED lines=79> */
.L_x_8677:
[----:B------:R-:W-:Y:S05]  /*17b0*/  BSYNC.RECONVERGENT B0 ;  /* 0x0000000000007941 */ /* 0x000fea0003800200 */
.L_x_8676:
        /* <DEDUP_REMOVED lines=24> */
[----:B-1----:R-:W-:Y:S01]  /*1940*/  ULEA UR4, UR5, UR4, 0x18 ;  /* 0x0000000405047291 */ /* 0x002fe2000f8ec0ff */
[----:B------:R-:W-:Y:S01]  /*1950*/  FFMA.FTZ R140, R55, R211, R140 ;  /* 0x000000d3378c7223 */ /* 0x000fe2000001008c */
[C---:B------:R-:W-:Y:S01]  /*1960*/  FADD.FTZ R25, R56.reuse, R25 ;  /* 0x0000001938197221 */ /* 0x040fe20000010000 */
[----:B------:R-:W-:Y:S01]  /*1970*/  FFMA.FTZ R125, R56, R209, R125 ;  /* 0x000000d1387d7223 */ /* 0x000fe2000001007d */
[----:B------:R-:W-:Y:S01]  /*1980*/  UIADD3 UR5, UPT, UPT, UR4, 0x3020, URZ ;  /* 0x0000302004057890 */ /* 0x000fe2000fffe0ff */
[C---:B------:R-:W-:Y:S01]  /*1990*/  FADD.FTZ R26, R57.reuse, R26 ;  /* 0x0000001a391a7221 */ /* 0x040fe20000010000 */
[----:B------:R-:W-:Y:S01]  /*19a0*/  @!UP1 UIADD3 UR5, UPT, UPT, UR4, 0x3000, URZ ;  /* 0x0000300004059890 */ /* 0x000fe2000fffe0ff */
[----:B------:R-:W-:Y:S01]  /*19b0*/  FFMA.FTZ R138, R57, R207, R138 ;  /* 0x000000cf398a7223 */ /* 0x000fe2000001008a */
[----:B------:R-:W-:Y:S01]  /*19c0*/  UIADD3 UR6, UPT, UPT, UR4, 0x3030, URZ ;  /* 0x0000303004067890 */ /* 0x000fe2000fffe0ff */
[C---:B------:R-:W-:Y:S01]  /*19d0*/  FADD.FTZ R24, R59.reuse, R24 ;  /* 0x000000183b187221 */ /* 0x040fe20000010000 */
[----:B------:R-:W-:Y:S01]  /*19e0*/  @!UP1 UIADD3 UR6, UPT, UPT, UR4, 0x3010, URZ ;  /* 0x0000301004069890 */ /* 0x000fe2000fffe0ff */
[----:B------:R-:W-:Y:S01]  /*19f0*/  FFMA.FTZ R124, R59, R203, R124 ;  /* 0x000000cb3b7c7223 */ /* 0x000fe2000001007c */
[C---:B------:R-:W-:Y:S01]  /*1a00*/  FADD.FTZ R21, R60.reuse, R21 ;  /* 0x000000153c157221 */ /* 0x040fe20000010000 */
[----:B------:R-:W-:Y:S01]  /*1a10*/  FFMA.FTZ R45, R60, R200, R45 ;  /* 0x000000c83c2d7223 */ /* 0x000fe2000001002d */
[C---:B------:R-:W-:Y:S01]  /*1a20*/  FADD.FTZ R19, R62.reuse, R19 ;  /* 0x000000133e137221 */ /* 0x040fe20000010000 */
[----:B0-----:R-:W0:Y:S01]  /*1a30*/  LDS.128 R100, [UR5] ;  /* 0x00000005ff647984 */ /* 0x001e220008000c00 */
[----:B------:R-:W-:Y:S01]  /*1a40*/  FFMA.FTZ R43, R62, R196, R43 ;  /* 0x000000c43e2b7223 */ /* 0x000fe2000001002b */
[C---:B------:R-:W-:Y:S01]  /*1a50*/  FADD.FTZ R20, R63.reuse, R20 ;  /* 0x000000143f147221 */ /* 0x040fe20000010000 */
[----:B------:R-:W-:Y:S01]  /*1a60*/  FFMA.FTZ R44, R63, R194, R44 ;  /* 0x000000c23f2c7223 */ /* 0x000fe2000001002c */
[----:B------:R-:W1:Y:S01]  /*1a70*/  LDS.128 R104, [UR6] ;  /* 0x00000006ff687984 */ /* 0x000e620008000c00 */
        /* <DEDUP_REMOVED lines=46> */
[----:B-----5:R-:W-:Y:S01]  /*1d60*/  FMUL.FTZ R54, R55, R188 ;  /* 0x000000bc37367220 */ /* 0x020fe20000410000 */
[----:B------:R-:W-:-:S02]  /*1d70*/  HADD2.F32 R52, -RZ, R126.H0_H0 ;  /* 0x2000007eff347230 */ /* 0x000fc40000004100 */
[-C--:B------:R-:W-:Y:S01]  /*1d80*/  FMUL.FTZ R53, R53, R188.reuse ;  /* 0x000000bc35357220 */ /* 0x080fe20000410000 */
[--C-:B------:R-:W-:Y:S02]  /*1d90*/  HADD2.F32 R63, -RZ, R232.reuse.H0_H0 ;  /* 0x200000e8ff3f7230 */ /* 0x100fe40000004100 */
[-C--:B------:R-:W-:Y:S01]  /*1da0*/  FMUL.FTZ R55, R57, R188.reuse ;  /* 0x000000bc39377220 */ /* 0x080fe20000410000 */
[----:B------:R-:W-:Y:S02]  /*1db0*/  HADD2.F32 R62, -RZ, R127.H0_H0 ;  /* 0x2000007fff3e7230 */ /* 0x000fe40000004100 */
        /* <DEDUP_REMOVED lines=10> */
[----:B------:R-:W-:Y:S06]  /*1e60*/  BRA `(.L_x_8680) ;  /* 0x0000000000707947 */ /* 0x000fec0003800000 */
.L_x_8679:
        /* <DEDUP_REMOVED lines=12> */
[----:B------:R-:W-:-:S02]  /*1f30*/  HADD2.F32 R52, -RZ, R126.H0_H0 ;  /* 0x2000007eff347230 */ /* 0x000fc40000004100 */
[-C--:B-----5:R-:W-:Y:S01]  /*1f40*/  FMUL.FTZ R53, R96, R188.reuse ;  /* 0x000000bc60357220 */ /* 0x0a0fe20000410000 */
[--C-:B------:R-:W-:Y:S02]  /*1f50*/  HADD2.F32 R55, -RZ, R232.reuse.H0_H0 ;  /* 0x200000e8ff377230 */ /* 0x100fe40000004100 */
[-C--:B------:R-:W-:Y:S01]  /*1f60*/  FMUL.FTZ R54, R97, R188.reuse ;  /* 0x000000bc61367220 */ /* 0x080fe20000410000 */
[----:B------:R-:W-:Y:S02]  /*1f70*/  HADD2.F32 R62, -RZ, R127.H0_H0 ;  /* 0x2000007fff3e7230 */ /* 0x000fe40000004100 */
        /* <DEDUP_REMOVED lines=10> */
[----:B------:R-:W-:-:S07]  /*2020*/  FMUL.FTZ R51, R64, R65 ;  /* 0x0000004140337220 */ /* 0x000fce0000410000 */
.L_x_8680:
        /* <DEDUP_REMOVED lines=12> */
[----:B------:R-:W-:Y:S01]  /*20f0*/  FFMA.FTZ R211, R211, R61, R58 ;  /* 0x0000003dd3d37223 */ /* 0x000fe2000001003a */
[----:B0-----:R-:W-:Y:S01]  /*2100*/  FADD.FTZ R96, R218, -R217 ;  /* 0x800000d9da607221 */ /* 0x001fe20000010000 */
        /* <DEDUP_REMOVED lines=8> */
[-C--:B------:R-:W-:Y:S01]  /*2190*/  FMUL.FTZ R49, R96, R188.reuse ;  /* 0x000000bc60317220 */ /* 0x080fe20000410000 */
[----:B------:R-:W-:Y:S02]  /*21a0*/  HADD2.F32 R51, -RZ, R231.H0_H0 ;  /* 0x200000e7ff337230 */ /* 0x000fe40000004100 */
[-C--:B------:R-:W-:Y:S01]  /*21b0*/  FMUL.FTZ R50, R97, R188.reuse ;  /* 0x000000bc61327220 */ /* 0x080fe20000410000 */
[----:B------:R-:W-:Y:S02]  /*21c0*/  HADD2.F32 R70, -RZ, R129.H0_H0 ;  /* 0x20000081ff467230 */ /* 0x000fe40000004100 */
[-C--:B------:R-:W-:Y:S01]  /*21d0*/  FMUL.FTZ R71, R98, R188.reuse ;  /* 0x000000bc62477220 */ /* 0x080fe20000410000 */
[----:B------:R-:W-:Y:S02]  /*21e0*/  HADD2.F32 R101, -RZ, R231.H1_H1 ;  /* 0x300000e7ff657230 */ /* 0x000fe40000004100 */
[----:B------:R-:W-:Y:S01]  /*21f0*/  FMUL.FTZ R100, R99, R188 ;  /* 0x000000bc63647220 */ /* 0x000fe20000410000 */
[----:B-----5:R-:W-:Y:S01]  /*2200*/  FMUL.FTZ R63, R52, R49 ;  /* 0x00000031343f7220 */ /* 0x020fe20000410000 */
        /* <DEDUP_REMOVED lines=8> */
.L_x_8681:
        /* <DEDUP_REMOVED lines=8> */
[C---:B0-----:R-:W-:Y:S01]  /*2310*/  FMUL.FTZ R49, R189.reuse, R218 ;  /* 0x000000dabd317220 */ /* 0x041fe20000410000 */
[C---:B------:R-:W-:Y:S01]  /*2320*/  FMUL.FTZ R51, R189.reuse, R216 ;  /* 0x000000d8bd337220 */ /* 0x040fe20000410000 */
[----:B------:R-:W-:Y:S01]  /*2330*/  FMUL.FTZ R63, R189, R214 ;  /* 0x000000d6bd3f7220 */ /* 0x000fe20000410000 */
[----:B------:R-:W-:-:S02]  /*2340*/  HADD2.F32 R48, -RZ, R128.H0_H0 ;  /* 0x20000080ff307230 */ /* 0x000fc40000004100 */
[----:B------:R-:W-:Y:S01]  /*2350*/  FMUL.FTZ R65, R189, R212 ;  /* 0x000000d4bd417220 */ /* 0x000fe20000410000 */
[----:B------:R-:W-:Y:S02]  /*2360*/  HADD2.F32 R71, -RZ, R231.H0_H0 ;  /* 0x200000e7ff477230 */ /* 0x000fe40000004100 */
[-C--:B------:R-:W-:Y:S01]  /*2370*/  FMUL.FTZ R49, R49, R188.reuse ;  /* 0x000000bc31317220 */ /* 0x080fe20000410000 */
[----:B------:R-:W-:Y:S02]  /*2380*/  HADD2.F32 R70, -RZ, R129.H0_H0 ;  /* 0x20000081ff467230 */ /* 0x000fe40000004100 */
[-C--:B------:R-:W-:Y:S01]  /*2390*/  FMUL.FTZ R50, R51, R188.reuse ;  /* 0x000000bc33327220 */ /* 0x080fe20000410000 */
[----:B------:R-:W-:Y:S02]  /*23a0*/  HADD2.F32 R101, -RZ, R231.H1_H1 ;  /* 0x300000e7ff657230 */ /* 0x000fe40000004100 */
[-C--:B------:R-:W-:Y:S01]  /*23b0*/  FMUL.FTZ R51, R63, R188.reuse ;  /* 0x000000bc3f337220 */ /* 0x080fe20000410000 */
        /* <DEDUP_REMOVED lines=8> */
[----:B------:R-:W-:-:S07]  /*2440*/  FMUL.FTZ R51, R100, R101 ;  /* 0x0000006564337220 */ /* 0x000fce0000410000 */
.L_x_8682:
        /* <DEDUP_REMOVED lines=22> */
[--C-:B------:R-:W-:Y:S02]  /*25b0*/  HADD2.F32 R51, -RZ, R230.reuse.H0_H0 ;  /* 0x200000e6ff337230 */ /* 0x100fe40000004100 */
        /* <DEDUP_REMOVED lines=14> */
.L_x_8683:
        /* <DEDUP_REMOVED lines=13> */
[--C-:B------:R-:W-:Y:S02]  /*2770*/  HADD2.F32 R101, -RZ, R230.reuse.H0_H0 ;  /* 0x200000e6ff657230 */ /* 0x100fe40000004100 */
        /* <DEDUP_REMOVED lines=14> */
.L_x_8684:
        /* <DEDUP_REMOVED lines=37> */
.L_x_8685:
        /* <DEDUP_REMOVED lines=28> */
.L_x_8686:
        /* <DEDUP_REMOVED lines=37> */
.L_x_8687:
        /* <DEDUP_REMOVED lines=28> */
.L_x_8688:
[----:B------:R-:W0:Y:S02]  /*3080*/  @P1 LDC.64 R52, c[0x0][0x478] ;  /* 0x00011e00ff341b82 */ /* 0x000e240000000a00 */
[----:B0-----:R-:W-:-:S04]  /*3090*/  @P1 IMAD.WIDE.U32 R100, R190, 0x10, R52 ;  /* 0x00000010be641825 */ /* 0x001fc800078e0034 */
[----:B------:R-:W-:Y:S01]  /*30a0*/  IMAD.WIDE.U32 R190, R190, 0x10, R66 ;  /* 0x00000010bebe7825 */ /* 0x000fe200078e0042 */
[----:B------:R0:W-:Y:S03]  /*30b0*/  @P1 STG.E.128 desc[UR8][R100.64], R96 ;  /* 0x0000006064001986 */ /* 0x0001e6000c101d08 */
[----:B------:R-:W-:Y:S01]  /*30c0*/  IMAD.WIDE.U32 R52, R161, 0x10, R68 ;  /* 0x00000010a1347825 */ /* 0x000fe200078e0044 */
[----:B------:R0:W-:Y:S05]  /*30d0*/  STG.E.128 desc[UR8][R190.64], R48 ;  /* 0x00000030be007986 */ /* 0x0001ea000c101d08 */
        /* <DEDUP_REMOVED lines=31> */
.L_x_8689:
        /* <DEDUP_REMOVED lines=12> */
[----:B------:R-:W-:Y:S01]  /*3390*/  FMUL.FTZ R50, R51, R188 ;  /* 0x000000bc33327220 */ /* 0x000fe20000410000 */
[----:B------:R-:W-:-:S02]  /*33a0*/  HADD2.F32 R48, -RZ, R136.H0_H0 ;  /* 0x20000088ff307230 */ /* 0x000fc40000004100 */
[-C--:B------:R-:W-:Y:S01]  /*33b0*/  FMUL.FTZ R49, R49, R188.reuse ;  /* 0x000000bc31317220 */ /* 0x080fe20000410000 */
[--C-:B------:R-:W-:Y:S02]  /*33c0*/  HADD2.F32 R51, -RZ, R220.reuse.H0_H0 ;  /* 0x200000dcff337230 */ /* 0x100fe40000004100 */
[-C--:B------:R-:W-:Y:S01]  /*33d0*/  FMUL.FTZ R61, R61, R188.reuse ;  /* 0x000000bc3d3d7220 */ /* 0x080fe20000410000 */
[----:B------:R-:W-:Y:S02]  /*33e0*/  HADD2.F32 R58, -RZ, R137.H0_H0 ;  /* 0x20000089ff3a7230 */ /* 0x000fe40000004100 */
[----:B------:R-:W-:Y:S01]  /*33f0*/  FMUL.FTZ R188, R189, R188 ;  /* 0x000000bcbdbc7220 */ /* 0x000fe20000410000 */
[----:B------:R-:W-:Y:S02]  /*3400*/  HADD2.F32 R69, -RZ, R220.H1_H1 ;  /* 0x300000dcff457230 */ /* 0x000fe40000004100 */
        /* <DEDUP_REMOVED lines=8> */
.L_x_8690:
[----:B------:R-:W0:Y:S01]  /*3490*/  @P1 LDC.64 R52, c[0x0][0x478] ;  /* 0x00011e00ff341b82 */ /* 0x000e220000000a00 */
[----:B------:R-:W-:-:S04]  /*34a0*/  IMAD.WIDE.U32 R66, R161, 0x10, R66 ;  /* 0x00000010a1427825 */ /* 0x000fc800078e0042 */
[----:B0-----:R-:W-:-:S05]  /*34b0*/  @P1 IMAD.WIDE.U32 R52, R161, 0x10, R52 ;  /* 0x00000010a1341825 */ /* 0x001fca00078e0034 */
[----:B------:R1:W-:Y:S04]  /*34c0*/  @P1 STG.E.128 desc[UR8][R52.64], R96 ;  /* 0x0000006034001986 */ /* 0x0003e8000c101d08 */
[----:B------:R1:W-:Y:S01]  /*34d0*/  STG.E.128 desc[UR8][R66.64], R48 ;  /* 0x0000003042007986 */ /* 0x0003e2000c101d08 */
[----:B------:R-:W-:Y:S05]  /*34e0*/  BRA `(.L_x_8691) ;  /* 0x0000001800307947 */ /* 0x000fea0003800000 */
.L_x_8678:
        /* <DEDUP_REMOVED lines=35> */
.L_x_8692:
        /* <DEDUP_REMOVED lines=28> */
.L_x_8693:
        /* <DEDUP_REMOVED lines=19> */
[C---:B0-----:R-:W-:Y:S01]  /*3a10*/  FFMA.FTZ R96, R189.reuse, R217, R76 ;  /* 0x000000d9bd607223 */ /* 0x041fe2000001004c */
[C---:B------:R-:W-:Y:S01]  /*3a20*/  FFMA.FTZ R97, R189.reuse, R216, R77 ;  /* 0x000000d8bd617223 */ /* 0x040fe2000001004d */
[----:B------:R-:W-:Y:S01]  /*3a30*/  FFMA.FTZ R98, R189, R213, R78 ;  /* 0x000000d5bd627223 */ /* 0x000fe2000001004e */
[----:B------:R-:W-:-:S02]  /*3a40*/  HADD2.F32 R48, -RZ, R128.H0_H0 ;  /* 0x20000080ff307230 */ /* 0x000fc40000004100 */
[----:B------:R-:W-:Y:S01]  /*3a50*/  FFMA.FTZ R99, R189, R212, R79 ;  /* 0x000000d4bd637223 */ /* 0x000fe2000001004f */
[----:B------:R-:W-:Y:S02]  /*3a60*/  HADD2.F32 R71, -RZ, R231.H0_H0 ;  /* 0x200000e7ff477230 */ /* 0x000fe40000004100 */
[-C--:B------:R-:W-:Y:S01]  /*3a70*/  FMUL.FTZ R49, R96, R188.reuse ;  /* 0x000000bc60317220 */ /* 0x080fe20000410000 */
[----:B------:R-:W-:Y:S02]  /*3a80*/  HADD2.F32 R100, -RZ, R129.H0_H0 ;  /* 0x20000081ff647230 */ /* 0x000fe40000004100 */
[-C--:B------:R-:W-:Y:S01]  /*3a90*/  FMUL.FTZ R50, R97, R188.reuse ;  /* 0x000000bc61327220 */ /* 0x080fe20000410000 */
[----:B------:R-:W-:Y:S02]  /*3aa0*/  HADD2.F32 R101, -RZ, R231.H1_H1 ;  /* 0x300000e7ff657230 */ /* 0x000fe40000004100 */
[-C--:B------:R-:W-:Y:S01]  /*3ab0*/  FMUL.FTZ R51, R98, R188.reuse ;  /* 0x000000bc62337220 */ /* 0x080fe20000410000 */
[----:B------:R-:W-:Y:S01]  /*3ac0*/  FMUL.FTZ R70, R99, R188 ;  /* 0x000000bc63467220 */ /* 0x000fe20000410000 */
[-C--:B-----5:R-:W-:Y:S01]  /*3ad0*/  FMUL.FTZ R63, R52, R49.reuse ;  /* 0x00000031343f7220 */ /* 0x0a0fe20000410000 */
[----:B------:R-:W-:Y:S01]  /*3ae0*/  FMUL.FTZ R48, R48, R49 ;  /* 0x0000003130307220 */ /* 0x000fe20000410000 */
[-C--:B------:R-:W-:Y:S01]  /*3af0*/  FMUL.FTZ R62, R53, R50.reuse ;  /* 0x00000032353e7220 */ /* 0x080fe20000410000 */
[----:B------:R-:W-:Y:S01]  /*3b00*/  FMUL.FTZ R49, R71, R50 ;  /* 0x0000003247317220 */ /* 0x000fe20000410000 */
[-C--:B------:R-:W-:Y:S01]  /*3b10*/  FMUL.FTZ R65, R54, R51.reuse ;  /* 0x0000003336417220 */ /* 0x080fe20000410000 */
[----:B------:R-:W-:Y:S01]  /*3b20*/  FMUL.FTZ R50, R100, R51 ;  /* 0x0000003364327220 */ /* 0x000fe20000410000 */
[-C--:B------:R-:W-:Y:S01]  /*3b30*/  FMUL.FTZ R64, R55, R70.reuse ;  /* 0x0000004637407220 */ /* 0x080fe20000410000 */
[----:B------:R-:W-:Y:S01]  /*3b40*/  FMUL.FTZ R51, R101, R70 ;  /* 0x0000004665337220 */ /* 0x000fe20000410000 */
[----:B------:R-:W-:Y:S06]  /*3b50*/  BRA `(.L_x_8695) ;  /* 0x0000000000707947 */ /* 0x000fec0003800000 */
.L_x_8694:
        /* <DEDUP_REMOVED lines=10> */
[C---:B------:R-:W-:Y:S01]  /*3c00*/  FFMA.FTZ R213, R189.reuse, R213, R78 ;  /* 0x000000d5bdd57223 */ /* 0x040fe2000001004e */
[----:B------:R-:W-:Y:S01]  /*3c10*/  FFMA.FTZ R63, R189, R212, R79 ;  /* 0x000000d4bd3f7223 */ /* 0x000fe2000001004f */
        /* <DEDUP_REMOVED lines=8> */
[-C--:B-----5:R-:W-:Y:S01]  /*3ca0*/  FMUL.FTZ R62, R53, R50.reuse ;  /* 0x00000032353e7220 */ /* 0x0a0fe20000410000 */
[----:B------:R-:W-:Y:S01]  /*3cb0*/  FMUL.FTZ R49, R51, R50 ;  /* 0x0000003233317220 */ /* 0x000fe20000410000 */
[----:B------:R-:W-:Y:S01]  /*3cc0*/  FMUL.FTZ R63, R52, R217 ;  /* 0x000000d9343f7220 */ /* 0x000fe20000410000 */
[----:B------:R-:W-:Y:S01]  /*3cd0*/  FMUL.FTZ R65, R54, R213 ;  /* 0x000000d536417220 */ /* 0x000fe20000410000 */
[-C--:B------:R-:W-:Y:S01]  /*3ce0*/  FMUL.FTZ R64, R55, R100.reuse ;  /* 0x0000006437407220 */ /* 0x080fe20000410000 */
[----:B------:R-:W-:Y:S01]  /*3cf0*/  FMUL.FTZ R48, R48, R217 ;  /* 0x000000d930307220 */ /* 0x000fe20000410000 */
[----:B------:R-:W-:Y:S01]  /*3d00*/  FMUL.FTZ R50, R70, R213 ;  /* 0x000000d546327220 */ /* 0x000fe20000410000 */
[----:B------:R-:W-:-:S07]  /*3d10*/  FMUL.FTZ R51, R71, R100 ;  /* 0x0000006447337220 */ /* 0x000fce0000410000 */
.L_x_8695:
        /* <DEDUP_REMOVED lines=21> */
[--C-:B------:R-:W-:Y:S02]  /*3e70*/  HADD2.F32 R101, -RZ, R230.reuse.H0_H0 ;  /* 0x200000e6ff657230 */ /* 0x100fe40000004100 */
        /* <DEDUP_REMOVED lines=15> */
.L_x_8696:
        /* <DEDUP_REMOVED lines=28> */
.L_x_8697:
        /* <DEDUP_REMOVED lines=37> */
.L_x_8698:
        /* <DEDUP_REMOVED lines=27> */
[----:B------:R-:W-:-:S07]  /*4530*/  FMUL.FTZ R51, R197, R104 ;  /* 0x00000068c5337220 */ /* 0x000fce0000410000 */
.L_x_8699:
        /* <DEDUP_REMOVED lines=37> */
.L_x_8700:
        /* <DEDUP_REMOVED lines=28> */
.L_x_8701:
        /* <DEDUP_REMOVED lines=37> */
.L_x_8702:
        /* <DEDUP_REMOVED lines=12> */
[----:B------:R-:W-:Y:S01]  /*4c60*/  FMUL.FTZ R50, R49, R188 ;  /* 0x000000bc31327220 */ /* 0x000fe20000410000 */
[----:B------:R-:W-:-:S02]  /*4c70*/  HADD2.F32 R49, -RZ, R220.H0_H0 ;  /* 0x200000dcff317230 */ /* 0x000fc40000004100 */
[-C--:B------:R-:W-:Y:S01]  /*4c80*/  FMUL.FTZ R115, R115, R188.reuse ;  /* 0x000000bc73737220 */ /* 0x080fe20000410000 */
[-C--:B------:R-:W-:Y:S01]  /*4c90*/  FMUL.FTZ R111, R111, R188.reuse ;  /* 0x000000bc6f6f7220 */ /* 0x080fe20000410000 */
[----:B------:R-:W-:Y:S02]  /*4ca0*/  HADD2.F32 R48, -RZ, R136.H0_H0 ;  /* 0x20000088ff307230 */ /* 0x000fe40000004100 */
[----:B------:R-:W-:Y:S01]  /*4cb0*/  FMUL.FTZ R188, R189, R188 ;  /* 0x000000bcbdbc7220 */ /* 0x000fe20000410000 */
[----:B------:R-:W-:Y:S02]  /*4cc0*/  HADD2.F32 R58, -RZ, R137.H0_H0 ;  /* 0x20000089ff3a7230 */ /* 0x000fe40000004100 */
[-C--:B-----5:R-:W-:Y:S01]  /*4cd0*/  FMUL.FTZ R101, R53, R50.reuse ;  /* 0x0000003235657220 */ /* 0x0a0fe20000410000 */
[----:B------:R-:W-:Y:S02]  /*4ce0*/  HADD2.F32 R51, -RZ, R220.H1_H1 ;  /* 0x300000dcff337230 */ /* 0x000fe40000004100 */
[----:B------:R-:W-:Y:S01]  /*4cf0*/  FMUL.FTZ R49, R49, R50 ;  /* 0x0000003231317220 */ /* 0x000fe20000410000 */
[----:B------:R-:W-:Y:S01]  /*4d00*/  FMUL.FTZ R100, R52, R115 ;  /* 0x0000007334647220 */ /* 0x000fe20000410000 */
[----:B------:R-:W-:Y:S01]  /*4d10*/  FMUL.FTZ R54, R54, R111 ;  /* 0x0000006f36367220 */ /* 0x000fe20000410000 */
[-C--:B------:R-:W-:Y:S01]  /*4d20*/  FMUL.FTZ R55, R55, R188.reuse ;  /* 0x000000bc37377220 */ /* 0x080fe20000410000 */
[----:B------:R-:W-:Y:S01]  /*4d30*/  FMUL.FTZ R48, R48, R115 ;  /* 0x0000007330307220 */ /* 0x000fe20000410000 */
[----:B------:R-:W-:Y:S01]  /*4d40*/  FMUL.FTZ R50, R58, R111 ;  /* 0x0000006f3a327220 */ /* 0x000fe20000410000 */
[----:B------:R-:W-:-:S07]  /*4d50*/  FMUL.FTZ R51, R51, R188 ;  /* 0x000000bc33337220 */ /* 0x000fce0000410000 */
.L_x_8703:
[----:B------:R-:W0:Y:S01]  /*4d60*/  @P1 LDC.64 R52, c[0x0][0x478] ;  /* 0x00011e00ff341b82 */ /* 0x000e220000000a00 */
[----:B------:R-:W-:-:S04]  /*4d70*/  IMAD.WIDE.U32 R66, R161, 0x10, R66 ;  /* 0x00000010a1427825 */ /* 0x000fc800078e0042 */
[----:B0-----:R-:W-:-:S05]  /*4d80*/  @P1 IMAD.WIDE.U32 R52, R161, 0x10, R52 ;  /* 0x00000010a1341825 */ /* 0x001fca00078e0034 */
[----:B------:R0:W-:Y:S04]  /*4d90*/  @P1 STG.E.128 desc[UR8][R52.64], R96 ;  /* 0x0000006034001986 */ /* 0x0001e8000c101d08 */
[----:B------:R0:W-:Y:S02]  /*4da0*/  STG.E.128 desc[UR8][R66.64], R48 ;  /* 0x0000003042007986 */ /* 0x0001e4000c101d08 */
.L_x_8691:
        /* <DEDUP_REMOVED lines=100> */
.L_x_8675:
        /* <DEDUP_REMOVED lines=11> */
[----:B----4-:R-:W-:-:S05]  /*54a0*/  IMAD.WIDE.U32 R10, R13, 0x10, R10 ;  /* 0x000000100d0a7825 */ /* 0x010fca00078e000a */
        /* <DEDUP_REMOVED lines=17> */
.L_x_8705:
        /* <DEDUP_REMOVED lines=12> */
.L_x_10819:


//--------------------- .text._ZN10layer_norm13ln_bwd_kernelINS_13Kernel_traitsI6__halfffffjLj3072ELj1ELj1ELj4ELj16ENS_18Kernel_traits_baseILj3072ES2_ffffjLj128EEEEELb0ELb1ELb1ELb0EEEvNS_9BwdParamsE --------------------------
	.section	.text._ZN10layer_norm13ln_bwd_kernelINS_13Kernel_traitsI6__halfffffjLj3072ELj1ELj1ELj4ELj16ENS_18Kernel_traits_baseILj3072ES2_ffffjLj128EEEEELb0ELb1ELb1ELb0EEEvNS_9BwdParamsE,"ax",@progbits
	.align	128
        .global         _ZN10layer_norm13ln_bwd_kernelINS_13Kernel_traitsI6__halfffffjLj3072ELj1ELj1ELj4ELj16ENS_18Kernel_traits_baseILj3072ES2_ffffjLj128EEEEELb0ELb1ELb1ELb0EEEvNS_9BwdParamsE
        .type           _ZN10layer_norm13ln_bwd_kernelINS_13Kernel_traitsI6__halfffffjLj3072ELj1ELj1ELj4ELj16ENS_18Kernel_traits_baseILj3072ES2_ffffjLj128EEEEELb0ELb1ELb1ELb0EEEvNS_9BwdParamsE,@function
        .size           _ZN10layer_norm13ln_bwd_kernelINS_13Kernel_traitsI6__halfffffjLj3072ELj1ELj1ELj4ELj16ENS_18Kernel_traits_baseILj3072ES2_ffffjLj128EEEEELb0ELb1ELb1ELb0EEEvNS_9BwdParamsE,(.L_x_10820 - _ZN10layer_norm13ln_bwd_kernelINS_13Kernel_traitsI6__halfffffjLj3072ELj1ELj1ELj4ELj16ENS_18Kernel_traits_baseILj3072ES2_ffffjLj128EEEEELb0ELb1ELb1ELb0EEEvNS_9BwdParamsE)
        .other          _ZN10layer_norm13ln_bwd_kernelINS_13Kernel_traitsI6__halfffffjLj3072ELj1ELj1ELj4ELj16ENS_18Kernel_traits_baseILj3072ES2_ffffjLj128EEEEELb0ELb1ELb1ELb0EEEvNS_9BwdParamsE,@"STO_CUDA_ENTRY STV_DEFAULT"
_ZN10layer_norm13ln_bwd_kernelINS_13Kernel_traitsI6__halfffffjLj3072ELj1ELj1ELj4ELj16ENS_18Kernel_traits_baseILj3072ES2_ffffjLj128EEEEELb0ELb1ELb1ELb0EEEvNS_9BwdParamsE:
.text._ZN10layer_norm13ln_bwd_kernelINS_13Kernel_traitsI6__halfffffjLj3072ELj1ELj1ELj4ELj16ENS_18Kernel_traits_baseILj3072ES2_ffffjLj128EEEEELb0ELb1ELb1ELb0EEEvNS_9BwdParamsE:
        /* <DEDUP_REMOVED lines=16> */
[----:B------:R-:W-:Y:S01]  /*0100*/  ISETP.GE.U32.AND P3, PT, R127, 0x300, PT ;  /* 0x000003007f00780c */ /* 0x000fe20003f66070 */
[----:B------:R-:W0:Y:S01]  /*0110*/  S2UR UR4, SR_CTAID.X ;  /* 0x00000000000479c3 */ /* 0x000e220000002500 */
[----:B------:R-:W-:-:S02]  /*0120*/  P2R R116, PR, RZ, 0x20 ;  /* 0x00000020ff747803 */ /* 0x000fc40000000000 */
[----:B------:R-:W-:Y:S02]  /*0130*/  P2R R120, PR, RZ, 0x8 ;  /* 0x00000008ff787803 */ /* 0x000fe40000000000 */
[----:B------:R-:W-:Y:S02]  /*0140*/  CS2R R72, SRZ ;  /* 0x0000000000487805 */ /* 0x000fe4000001ff00 */
[----:B------:R-:W-:Y:S01]  /*0150*/  P2R R118, PR, RZ, 0x10 ;  /* 0x00000010ff767803 */ /* 0x000fe20000000000 */
[----:B------:R-:W1:Y:S08]  /*0160*/  @P5 LDC.64 R4, c[0x0][0x3d0] ;  /* 0x0000f400ff045b82 */ /* 0x000e700000000a00 */
[----:B------:R-:W4:Y:S08]  /*0170*/  @P5 LDC.64 R6, c[0x0][0x3e8] ;  /* 0x0000fa00ff065b82 */ /* 0x000f300000000a00 */
[----:B------:R-:W3:Y:S08]  /*0180*/  @P4 LDC.64 R8, c[0x0][0x3d0] ;  /* 0x0000f400ff084b82 */ /* 0x000ef00000000a00 */
[----:B------:R-:W0:Y:S01]  /*0190*/  @P4 LDC.64 R12, c[0x0][0x3e8] ;  /* 0x0000fa00ff0c4b82 */ /* 0x000e220000000a00 */
[----:B-1----:R-:W-:-:S07]  /*01a0*/  @P5 IMAD.WIDE.U32 R4, R29, 0x8, R4 ;  /* 0x000000081d045825 */ /* 0x002fce00078e0004 */
[----:B------:R-:W1:Y:S01]  /*01b0*/  @P0 LDC.64 R14, c[0x0][0x3d0] ;  /* 0x0000f400ff0e0b82 */ /* 0x000e620000000a00 */
[C---:B----4-:R-:W-:Y:S01]  /*01c0*/  @P5 IMAD.WIDE.U32 R6, R29.reuse, 0x8, R6 ;  /* 0x000000081d065825 */ /* 0x050fe200078e0006 */
[----:B------:R-:W-:Y:S01]  /*01d0*/  @P5 LOP3.LUT R29, R29, 0x80, RZ, 0xfc, !PT ;  /* 0x000000801d1d5812 */ /* 0x000fe200078efcff */
[----:B--2---:R2:W5:Y:S05]  /*01e0*/  @P5 LDG.E.64 R78, desc[UR10][R4.64] ;  /* 0x0000000a044e5981 */ /* 0x00456a000c1e1b00 */
[----:B------:R-:W4:Y:S01]  /*01f0*/  @P0 LDC.64 R16, c[0x0][0x3e8] ;  /* 0x0000fa00ff100b82 */ /* 0x000f220000000a00 */
[----:B---3--:R-:W-:-:S07]  /*0200*/  @P4 IMAD.WIDE.U32 R10, R29, 0x8, R8 ;  /* 0x000000081d0a4825 */ /* 0x008fce00078e0008 */
[----:B------:R-:W3:Y:S01]  /*0210*/  @P1 LDC.64 R18, c[0x0][0x3d0] ;  /* 0x0000f400ff121b82 */ /* 0x000ee20000000a00 */
[C---:B0-----:R-:W-:Y:S01]  /*0220*/  @P4 IMAD.WIDE.U32 R12, R29.reuse, 0x8, R12 ;  /* 0x000000081d0c4825 */ /* 0x041fe200078e000c */
[----:B------:R-:W-:Y:S01]  /*0230*/  @P4 IADD3 R29, PT, PT, R29, 0x80, RZ ;  /* 0x000000801d1d4810 */ /* 0x000fe20007ffe0ff */
[----:B------:R-:W5:Y:S05]  /*0240*/  @P5 LDG.E.64 R80, desc[UR10][R6.64] ;  /* 0x0000000a06505981 */ /* 0x000f6a000c1e1b00 */
[----:B------:R-:W0:Y:S01]  /*0250*/  @P1 LDC.64 R20, c[0x0][0x3e8] ;  /* 0x0000fa00ff141b82 */ /* 0x000e220000000a00 */
[----:B-1----:R-:W-:-:S07]  /*0260*/  @P0 IMAD.WIDE.U32 R14, R29, 0x8, R14 ;  /* 0x000000081d0e0825 */ /* 0x002fce00078e000e */
[----:B------:R-:W1:Y:S01]  /*0270*/  @P2 LDC.64 R22, c[0x0][0x3d0] ;  /* 0x0000f400ff162b82 */ /* 0x000e620000000a00 */
[C---:B----4-:R-:W-:Y:S01]  /*0280*/  @P0 IMAD.WIDE.U32 R16, R29.reuse, 0x8, R16 ;  /* 0x000000081d100825 */ /* 0x050fe200078e0010 */
[----:B------:R-:W-:Y:S01]  /*0290*/  @P0 IADD3 R29, PT, PT, R29, 0x80, RZ ;  /* 0x000000801d1d0810 */ /* 0x000fe20007ffe0ff */
[----:B------:R-:W5:Y:S05]  /*02a0*/  @P4 LDG.E.64 R82, desc[UR10][R10.64] ;  /* 0x0000000a0a524981 */ /* 0x000f6a000c1e1b00 */
[----:B------:R-:W4:Y:S01]  /*02b0*/  @P2 LDC.64 R24, c[0x0][0x3e8] ;  /* 0x0000fa00ff182b82 */ /* 0x000f220000000a00 */
[----:B---3--:R-:W-:-:S07]  /*02c0*/  @P1 IMAD.WIDE.U32 R18, R29, 0x8, R18 ;  /* 0x000000081d121825 */ /* 0x008fce00078e0012 */
[----:B------:R-:W2:Y:S01]  /*02d0*/  @P3 LDC.64 R26, c[0x0][0x3e8] ;  /* 0x0000fa00ff1a3b82 */ /* 0x000ea20000000a00 */
[C---:B0-----:R-:W-:Y:S01]  /*02e0*/  @P1 IMAD.WIDE.U32 R20, R29.reuse, 0x8, R20 ;  /* 0x000000081d141825 */ /* 0x041fe200078e0014 */
[----:B------:R-:W-:Y:S01]  /*02f0*/  @P1 IADD3 R29, PT, PT, R29, 0x80, RZ ;  /* 0x000000801d1d1810 */ /* 0x000fe20007ffe0ff */
[----:B------:R-:W5:Y:S05]  /*0300*/  @P4 LDG.E.64 R84, desc[UR10][R12.64] ;  /* 0x0000000a0c544981 */ /* 0x000f6a000c1e1b00 */
[----:B------:R-:W0:Y:S01]  /*0310*/  @P3 LDC.64 R8, c[0x0][0x3d0] ;  /* 0x0000f400ff083b82 */ /* 0x000e220000000a00 */
[----:B-1----:R-:W-:Y:S01]  /*0320*/  @P2 IMAD.WIDE.U32 R22, R29, 0x8, R22 ;  /* 0x000000081d162825 */ /* 0x002fe200078e0016 */
[----:B------:R-:W-:Y:S01]  /*0330*/  MOV R126, UR4 ;  /* 0x00000004007e7c02 */ /* 0x000fe20008000f00 */
[----:B------:R-:W5:Y:S01]  /*0340*/  @P0 LDG.E.64 R86, desc[UR10][R14.64] ;  /* 0x0000000a0e560981 */ /* 0x000f62000c1e1b00 */
[----:B------:R-:W-:-:S02]  /*0350*/  CS2R R74, SRZ ;  /* 0x00000000004a7805 */ /* 0x000fc4000001ff00 */
[----:B------:R-:W-:Y:S02]  /*0360*/  CS2R R68, SRZ ;  /* 0x0000000000447805 */ /* 0x000fe4000001ff00 */
[----:B------:R-:W-:Y:S01]  /*0370*/  CS2R R70, SRZ ;  /* 0x0000000000467805 */ /* 0x000fe2000001ff00 */
[----:B------:R-:W5:Y:S01]  /*0380*/  @P0 LDG.E.64 R88, desc[UR10][R16.64] ;  /* 0x0000000a10580981 */ /* 0x000f62000c1e1b00 */
[C---:B----4-:R-:W-:Y:S01]  /*0390*/  @P2 IMAD.WIDE.U32 R24, R29.reuse, 0x8, R24 ;  /* 0x000000081d182825 */ /* 0x050fe200078e0018 */
[----:B------:R-:W-:Y:S02]  /*03a0*/  @P2 IADD3 R29, PT, PT, R29, 0x80, RZ ;  /* 0x000000801d1d2810 */ /* 0x000fe40007ffe0ff */
[----:B------:R-:W-:Y:S01]  /*03b0*/  CS2R R64, SRZ ;  /* 0x0000000000407805 */ /* 0x000fe2000001ff00 */
[----:B------:R-:W5:Y:S01]  /*03c0*/  @P1 LDG.E.64 R90, desc[UR10][R18.64] ;  /* 0x0000000a125a1981 */ /* 0x000f62000c1e1b00 */
[----:B------:R-:W-:Y:S02]  /*03d0*/  CS2R R66, SRZ ;  /* 0x0000000000427805 */ /* 0x000fe4000001ff00 */
[----:B------:R-:W-:-:S02]  /*03e0*/  CS2R R60, SRZ ;  /* 0x00000000003c7805 */ /* 0x000fc4000001ff00 */
[----:B------:R-:W-:Y:S01]  /*03f0*/  CS2R R62, SRZ ;  /* 0x00000000003e7805 */ /* 0x000fe2000001ff00 */
[----:B------:R-:W5:Y:S01]  /*0400*/  @P1 LDG.E.64 R92, desc[UR10][R20.64] ;  /* 0x0000000a145c1981 */ /* 0x000f62000c1e1b00 */
[C---:B--2---:R-:W-:Y:S01]  /*0410*/  @P3 IMAD.WIDE.U32 R4, R29.reuse, 0x8, R26 ;  /* 0x000000081d043825 */ /* 0x044fe200078e001a */
[----:B------:R-:W-:Y:S02]  /*0420*/  CS2R R56, SRZ ;  /* 0x0000000000387805 */ /* 0x000fe4000001ff00 */
[----:B------:R-:W-:Y:S01]  /*0430*/  CS2R R58, SRZ ;  /* 0x00000000003a7805 */ /* 0x000fe2000001ff00 */
[----:B------:R-:W5:Y:S04]  /*0440*/  @P2 LDG.E.64 R94, desc[UR10][R22.64] ;  /* 0x0000000a165e2981 */ /* 0x000f68000c1e1b00 */
[----:B------:R-:W5:Y:S01]  /*0450*/  @P3 LDG.E.64 R2, desc[UR10][R4.64] ;  /* 0x0000000a04023981 */ /* 0x000f62000c1e1b00 */
[----:B0-----:R-:W-:Y:S01]  /*0460*/  @P3 IMAD.WIDE.U32 R8, R29, 0x8, R8 ;  /* 0x000000081d083825 */ /* 0x001fe200078e0008 */
[----:B------:R-:W-:-:S02]  /*0470*/  CS2R R52, SRZ ;  /* 0x0000000000347805 */ /* 0x000fc4000001ff00 */
[----:B------:R-:W-:Y:S01]  /*0480*/  CS2R R54, SRZ ;  /* 0x0000000000367805 */ /* 0x000fe2000001ff00 */
[----:B------:R0:W5:Y:S04]  /*0490*/  @P2 LDG.E.64 R76, desc[UR10][R24.64] ;  /* 0x0000000a184c2981 */ /* 0x000168000c1e1b00 */
[----:B------:R1:W5:Y:S01]  /*04a0*/  @P3 LDG.E.64 R96, desc[UR10][R8.64] ;  /* 0x0000000a08603981 */ /* 0x000362000c1e1b00 */
[----:B------:R-:W-:Y:S02]  /*04b0*/  ISETP.GE.AND P3, PT, R126, UR5, PT ;  /* 0x000000057e007c0c */ /* 0x000fe4000bf66270 */
        /* <DEDUP_REMOVED lines=20> */
[----:B-1----:R-:W-:Y:S02]  /*0600*/  CS2R R8, SRZ ;  /* 0x0000000000087805 */ /* 0x002fe4000001ff00 */
[----:B------:R-:W-:Y:S02]  /*0610*/  CS2R R10, SRZ ;  /* 0x00000000000a7805 */ /* 0x000fe4000001ff00 */
[----:B------:R-:W-:Y:S02]  /*0620*/  CS2R R4, SRZ ;  /* 0x0000000000047805 */ /* 0x000fe4000001ff00 */
[----:B------:R-:W-:Y:S01]  /*0630*/  CS2R R6, SRZ ;  /* 0x0000000000067805 */ /* 0x000fe2000001ff00 */
[----:B------:R-:W-:Y:S06]  /*0640*/  @P3 BRA `(.L_x_8706) ;  /* 0x0000006c00203947 */ /* 0x000fec0003800000 */
[----:B-----5:R-:W-:Y:S02]  /*0650*/  MOV R202, R2 ;  /* 0x0000000200ca7202 */ /* 0x020fe40000000f00 */
        /* <DEDUP_REMOVED lines=49> */
[----:B------:R-:W-:Y:S01]  /*0970*/  MOV R193, R81 ;  /* 0x0000005100c17202 */ /* 0x000fe20000000f00 */
[----:B------:R-:W-:Y:S01]  /*0980*/  UPLOP3.LUT UP1, UPT, UPT, UPT, UPT, 0x40, 0x4 ;  /* 0x000000000004789c */ /* 0x000fe20003f2e870 */
[----:B------:R-:W-:Y:S01]  /*0990*/  SHF.R.U32.HI R16, RZ, 0x10, R81 ;  /* 0x00000010ff107819 */ /* 0x000fe20000011651 */
[----:B------:R-:W0:Y:S01]  /*09a0*/  LDCU UR15, c[0x0][0x40c] ;  /* 0x00008180ff0f77ac */ /* 0x000e220008000800 */
[----:B------:R-:W-:Y:S02]  /*09b0*/  MOV R194, R84 ;  /* 0x0000005400c27202 */ /* 0x000fe40000000f00 */
[----:B------:R-:W-:Y:S01]  /*09c0*/  SHF.R.U64 R17, R84, 0x10, R85 ;  /* 0x0000001054117819 */ /* 0x000fe20000001255 */
[----:B------:R-:W1:Y:S01]  /*09d0*/  LDCU.U8 UR9, c[0x0][0x410] ;  /* 0x00008200ff0977ac */ /* 0x000e620008000000 */
[----:B------:R-:W-:-:S02]  /*09e0*/  MOV R195, R85 ;  /* 0x0000005500c37202 */ /* 0x000fc40000000f00 */
[----:B------:R-:W-:Y:S01]  /*09f0*/  SHF.R.U32.HI R18, RZ, 0x10, R85 ;  /* 0x00000010ff127819 */ /* 0x000fe20000011655 */
[----:B------:R-:W2:Y:S01]  /*0a00*/  LDCU UR14, c[0x0][0x400] ;  /* 0x00008000ff0e77ac */ /* 0x000ea20008000800 */
[----:B------:R-:W-:Y:S02]  /*0a10*/  MOV R196, R88 ;  /* 0x0000005800c47202 */ /* 0x000fe40000000f00 */
[--C-:B------:R-:W-:Y:S01]  /*0a20*/  SHF.R.U64 R19, R88, 0x10, R89.reuse ;  /* 0x0000001058137819 */ /* 0x100fe20000001259 */
[----:B------:R-:W3:Y:S01]  /*0a30*/  LDCU.64 UR12, c[0x0][0x438] ;  /* 0x00008700ff0c77ac */ /* 0x000ee20008000a00 */
[----:B------:R-:W-:Y:S02]  /*0a40*/  MOV R197, R89 ;  /* 0x0000005900c57202 */ /* 0x000fe40000000f00 */
[----:B------:R-:W-:Y:S01]  /*0a50*/  SHF.R.U32.HI R20, RZ, 0x10, R89 ;  /* 0x00000010ff147819 */ /* 0x000fe20000011659 */
[----:B------:R-:W4:Y:S01]  /*0a60*/  LDCU.64 UR6, c[0x0][0x478] ;  /* 0x00008f00ff0677ac */ /* 0x000f220008000a00 */
[----:B------:R-:W-:-:S02]  /*0a70*/  MOV R198, R92 ;  /* 0x0000005c00c67202 */ /* 0x000fc40000000f00 */
[--C-:B------:R-:W-:Y:S02]  /*0a80*/  SHF.R.U64 R21, R92, 0x10, R93.reuse ;  /* 0x000000105c157819 */ /* 0x100fe4000000125d */
[----:B------:R-:W-:Y:S02]  /*0a90*/  MOV R199, R93 ;  /* 0x0000005d00c77202 */ /* 0x000fe40000000f00 */
[----:B------:R-:W-:Y:S02]  /*0aa0*/  SHF.R.U32.HI R22, RZ, 0x10, R93 ;  /* 0x00000010ff167819 */ /* 0x000fe4000001165d */
[----:B------:R-:W-:Y:S02]  /*0ab0*/  MOV R200, R76 ;  /* 0x0000004c00c87202 */ /* 0x000fe40000000f00 */
[----:B------:R-:W-:Y:S02]  /*0ac0*/  SHF.R.U64 R23, R76, 0x10, R77 ;  /* 0x000000104c177819 */ /* 0x000fe4000000124d */
[----:B------:R-:W-:-:S02]  /*0ad0*/  MOV R201, R77 ;  /* 0x0000004d00c97202 */ /* 0x000fc40000000f00 */
[----:B------:R-:W-:Y:S02]  /*0ae0*/  SHF.R.U32.HI R24, RZ, 0x10, R77 ;  /* 0x00000010ff187819 */ /* 0x000fe4000001164d */
[----:B------:R-:W-:Y:S02]  /*0af0*/  SHF.R.U64 R2, R2, 0x10, R3 ;  /* 0x0000001002027819 */ /* 0x000fe40000001203 */
[----:B------:R-:W-:Y:S02]  /*0b00*/  MOV R203, R3 ;  /* 0x0000000300cb7202 */ /* 0x000fe40000000f00 */
[----:B------:R-:W-:Y:S02]  /*0b10*/  SHF.R.U64 R135, R78, 0x10, R79 ;  /* 0x000000104e877819 */ /* 0x000fe4000000124f */
[----:B------:R-:W-:Y:S02]  /*0b20*/  MOV R0, R79 ;  /* 0x0000004f00007202 */ /* 0x000fe40000000f00 */
[----:B------:R-:W-:-:S02]  /*0b30*/  SHF.R.U32.HI R3, RZ, 0x10, R3 ;  /* 0x00000010ff037819 */ /* 0x000fc40000011603 */
[----:B------:R-:W-:Y:S02]  /*0b40*/  PRMT R134, R4, 0x5410, R134 ;  /* 0x0000541004867816 */ /* 0x000fe40000000086 */
[----:B------:R-:W-:Y:S02]  /*0b50*/  PRMT R133, R5, 0x5410, R133 ;  /* 0x0000541005857816 */ /* 0x000fe40000000085 */
[----:B------:R-:W-:Y:S02]  /*0b60*/  CS2R R4, SRZ ;  /* 0x0000000000047805 */ /* 0x000fe4000001ff00 */
[----:B------:R-:W-:Y:S02]  /*0b70*/  PRMT R132, R6, 0x5410, R132 ;  /* 0x0000541006847816 */ /* 0x000fe40000000084 */
[----:B------:R-:W-:Y:S02]  /*0b80*/  PRMT R131, R7, 0x5410, R131 ;  /* 0x0000541007837816 */ /* 0x000fe40000000083 */
[----:B------:R-:W-:-:S02]  /*0b90*/  CS2R R6, SRZ ;  /* 0x0000000000067805 */ /* 0x000fc4000001ff00 */
        /* <DEDUP_REMOVED lines=25> */
[----:B------:R-:W-:Y:S02]  /*0d30*/  CS2R R24, SRZ ;  /* 0x0000000000187805 */ /* 0x000fe4000001ff00 */
[----:B------:R-:W-:Y:S02]  /*0d40*/  PRMT R135, R0, 0x5410, R135 ;  /* 0x0000541000877816 */ /* 0x000fe40000000087 */
[----:B------:R-:W-:Y:S02]  /*0d50*/  PRMT R202, R202, 0x5410, R2 ;  /* 0x00005410caca7816 */ /* 0x000fe40000000002 */
[----:B01234-:R-:W-:-:S07]  /*0d60*/  PRMT R203, R203, 0x5410, R3 ;  /* 0x00005410cbcb7816 */ /* 0x01ffce0000000003 */
.L_x_8800:
        /* <DEDUP_REMOVED lines=14> */
[----:B------:R-:W0:Y:S08]  /*0e50*/  LDC.64 R112, c[0x0][0x3c0] ;  /* 0x0000f000ff707b82 */ /* 0x000e300000000a00 */
[----:B------:R-:W1:Y:S01]  /*0e60*/  LDC R129, c[0x0][0x388] ;  /* 0x0000e200ff817b82 */ /* 0x000e620000000800 */
[----:B0-----:R-:W-:-:S06]  /*0e70*/  IMAD.WIDE R112, R126, 0x4, R112 ;  /* 0x000000047e707825 */ /* 0x001fcc00078e0270 */
[----:B------:R0:W2:Y:S01]  /*0e80*/  LDG.E R112, desc[UR10][R112.64] ;  /* 0x0000000a70707981 */ /* 0x0000a2000c1e1900 */
[----:B------:R-:W-:Y:S01]  /*0e90*/  IADD3 R114, PT, PT, R125, -0x1, RZ ;  /* 0xffffffff7d727810 */ /* 0x000fe20007ffe0ff */
[-C--:B-1----:R-:W-:Y:S01]  /*0ea0*/  IMAD R0, R126, R129.reuse, RZ ;  /* 0x000000817e007224 */ /* 0x082fe200078e02ff */
[C---:B------:R-:W-:Y:S01]  /*0eb0*/  ISETP.GE.U32.AND P0, PT, R127.reuse, 0x80, PT ;  /* 0x000000807f00780c */ /* 0x040fe20003f06070 */
[----:B------:R-:W1:Y:S01]  /*0ec0*/  S2R R128, SR_TID.X ;  /* 0x0000000000807919 */ /* 0x000e620000002100 */
[----:B------:R-:W-:Y:S01]  /*0ed0*/  ISETP.NE.AND P6, PT, RZ, UR9, PT ;  /* 0x00000009ff007c0c */ /* 0x000fe2000bfc5270 */
[----:B------:R-:W-:Y:S01]  /*0ee0*/  IMAD R114, R114, R129, RZ ;  /* 0x0000008172727224 */ /* 0x000fe200078e02ff */
[----:B------:R-:W-:Y:S01]  /*0ef0*/  SHF.R.S32.HI R115, RZ, 0x1f, R0 ;  /* 0x0000001fff737819 */ /* 0x000fe20000011400 */
[----:B------:R-:W-:Y:S01]  /*0f00*/  BSSY.RECONVERGENT B1, `(.L_x_8709) ;  /* 0x000003d000017945 */ /* 0x000fe20003800200 */
[----:B------:R-:W-:Y:S02]  /*0f10*/  ISETP.GE.U32.AND P1, PT, R127, 0x100, PT ;  /* 0x000001007f00780c */ /* 0x000fe40003f26070 */
[----:B------:R-:W-:-:S02]  /*0f20*/  LEA.HI R115, R115, R0, RZ, 0x2 ;  /* 0x0000000073737211 */ /* 0x000fc400078f10ff */
[----:B0-----:R-:W-:Y:S02]  /*0f30*/  SHF.R.S32.HI R113, RZ, 0x1f, R114 ;  /* 0x0000001fff717819 */ /* 0x001fe40000011472 */
[----:B------:R-:W-:Y:S02]  /*0f40*/  ISETP.GE.U32.AND P2, PT, R127, 0x180, PT ;  /* 0x000001807f00780c */ /* 0x000fe40003f46070 */
[----:B------:R-:W-:Y:S02]  /*0f50*/  LEA.HI R113, R113, R114, RZ, 0x2 ;  /* 0x0000007271717211 */ /* 0x000fe400078f10ff */
[C---:B------:R-:W-:Y:S02]  /*0f60*/  ISETP.GE.U32.AND P4, PT, R127.reuse, 0x200, PT ;  /* 0x000002007f00780c */ /* 0x040fe40003f86070 */
[----:B------:R-:W-:Y:S02]  /*0f70*/  ISETP.GE.U32.AND P5, PT, R127, 0x280, PT ;  /* 0x000002807f00780c */ /* 0x000fe40003fa6070 */
[----:B------:R-:W-:-:S02]  /*0f80*/  MOV R185, RZ ;  /* 0x000000ff00b97202 */ /* 0x000fc40000000f00 */
[----:B------:R-:W-:Y:S02]  /*0f90*/  MOV R186, RZ ;  /* 0x000000ff00ba7202 */ /* 0x000fe40000000f00 */
[-C--:B-1----:R-:W-:Y:S02]  /*0fa0*/  LEA.HI.SX32 R0, R115, R128.reuse, 0x1e ;  /* 0x0000008073007211 */ /* 0x082fe400078ff2ff */
[----:B------:R-:W-:Y:S02]  /*0fb0*/  LEA.HI.SX32 R187, R113, R128, 0x1e ;  /* 0x0000008071bb7211 */ /* 0x000fe400078ff2ff */
[----:B------:R-:W-:Y:S02]  /*0fc0*/  MOV R123, R0 ;  /* 0x00000000007b7202 */ /* 0x000fe40000000f00 */
[----:B--2---:R-:W-:Y:S02]  /*0fd0*/  FSEL R122, R112, RZ, !P6 ;  /* 0x000000ff707a7208 */ /* 0x004fe40007000000 */
        /* <DEDUP_REMOVED lines=13> */
[----:B------:R-:W-:Y:S01]  /*10b0*/  HADD2.F32 R149, -RZ, R136.H0_H0 ;  /* 0x20000088ff957230 */ /* 0x000fe20000004100 */
[----:B------:R-:W-:Y:S01]  /*10c0*/  IADD3 R187, PT, PT, R187, 0x80, RZ ;  /* 0x00000080bbbb7810 */ /* 0x000fe20007ffe0ff */
[----:B------:R-:W-:Y:S01]  /*10d0*/  HADD2.F32 R172, -RZ, R134.H1_H1 ;  /* 0x30000086ffac7230 */ /* 0x000fe20000004100 */
[----:B------:R-:W-:Y:S01]  /*10e0*/  IADD3 R123, PT, PT, R123, 0x80, RZ ;  /* 0x000000807b7b7810 */ /* 0x000fe20007ffe0ff */
[C---:B---3--:R-:W-:Y:S01]  /*10f0*/  FADD.FTZ R3, -R122.reuse, R116 ;  /* 0x000000747a037221 */ /* 0x048fe20000010100 */
[C---:B------:R-:W-:Y:S01]  /*1100*/  FADD.FTZ R151, -R122.reuse, R117 ;  /* 0x000000757a977221 */ /* 0x040fe20000010100 */
[--C-:B------:R-:W-:Y:S02]  /*1110*/  HADD2.F32 R116, -RZ, R135.reuse.H1_H1 ;  /* 0x30000087ff747230 */ /* 0x100fe40000004100 */
        /* <DEDUP_REMOVED lines=27> */
.L_x_8710:
[----:B------:R-:W-:Y:S05]  /*12d0*/  BSYNC.RECONVERGENT B1 ;  /* 0x0000000000017941 */ /* 0x000fea0003800200 */
.L_x_8709:
        /* <DEDUP_REMOVED lines=14> */
[----:B------:R-:W-:Y:S02]  /*13c0*/  IADD3 R187, PT, PT, R187, 0x80, RZ ;  /* 0x00000080bbbb7810 */ /* 0x000fe40007ffe0ff */
        /* <DEDUP_REMOVED lines=8> */
[----:B------:R-:W-:Y:S01]  /*1450*/  FMUL.FTZ R155, R124, R173 ;  /* 0x000000ad7c9b7220 */ /* 0x000fe20000410000 */
        /* <DEDUP_REMOVED lines=23> */
.L_x_8712:
[----:B------:R-:W-:Y:S05]  /*15d0*/  BSYNC.RECONVERGENT B1 ;  /* 0x0000000000017941 */ /* 0x000fea0003800200 */
.L_x_8711:
        /* <DEDUP_REMOVED lines=47> */
.L_x_8714:
[----:B------:R-:W-:Y:S05]  /*18d0*/  BSYNC.RECONVERGENT B1 ;  /* 0x0000000000017941 */ /* 0x000fea0003800200 */
.L_x_8713:
        /* <DEDUP_REMOVED lines=18> */
[----:B------:R-:W-:Y:S02]  /*1a00*/  HADD2.F32 R116, -RZ, R136.H1_H1 ;  /* 0x30000088ff747230 */ /* 0x000fe40000004100 */
        /* <DEDUP_REMOVED lines=28> */
.L_x_8716:
[----:B------:R-:W-:Y:S05]  /*1bd0*/  BSYNC.RECONVERGENT B1 ;  /* 0x0000000000017941 */ /* 0x000fea0003800200 */
.L_x_8715:
        /* <DEDUP_REMOVED lines=47> */
.L_x_8718:
[----:B------:R-:W-:Y:S05]  /*1ed0*/  BSYNC.RECONVERGENT B1 ;  /* 0x0000000000017941 */ /* 0x000fea0003800200 */
.L_x_8717:
        /* <DEDUP_REMOVED lines=44> */
[----:B0-----:R-:W-:Y:S06]  /*21a0*/  BRA `(.L_x_8719) ;  /* 0x00000000009c7947 */ /* 0x001fec0003800000 */
.L_x_8708:
        /* <DEDUP_REMOVED lines=11> */
[C---:B------:R-:W-:Y:S02]  /*2260*/  ISETP.GE.U32.AND P2, PT, R127.reuse, 0x180, PT ;  /* 0x000001807f00780c */ /* 0x040fe40003f46070 */
[C---:B------:R-:W-:Y:S02]  /*2270*/  ISETP.GE.U32.AND P4, PT, R127.reuse, 0x200, PT ;  /* 0x000002007f00780c */ /* 0x040fe40003f86070 */
[C---:B------:R-:W-:Y:S02]  /*2280*/  ISETP.GE.U32.AND P5, PT, R127.reuse, 0x280, PT ;  /* 0x000002807f00780c */ /* 0x040fe40003fa6070 */
[----:B------:R-:W-:-:S02]  /*2290*/  ISETP.GE.U32.AND P6, PT, R127, 0x300, PT ;  /* 0x000003007f00780c */ /* 0x000fc40003fc6070 */
[----:B------:R-:W-:Y:S01]  /*22a0*/  MOV R187, R0 ;  /* 0x0000000000bb7202 */ /* 0x000fe20000000f00 */
        /* <DEDUP_REMOVED lines=8> */
[C---:B-1----:R-:W-:Y:S01]  /*2330*/  @P1 IMAD.WIDE.U32 R118, R187.reuse, 0x10, R118 ;  /* 0x00000010bb761825 */ /* 0x042fe200078e0076 */
[----:B------:R-:W-:-:S04]  /*2340*/  @P1 IADD3 R187, PT, PT, R187, 0x80, RZ ;  /* 0x00000080bbbb1810 */ /* 0x000fc80007ffe0ff */
[----:B------:R0:W5:Y:S02]  /*2350*/  @P1 LDG.E.128 R80, desc[UR10][R118.64] ;  /* 0x0000000a76501981 */ /* 0x000164000c1e1d00 */
[----:B------:R-:W1:Y:S01]  /*2360*/  @P6 LDC.64 R116, c[0x0][0x438] ;  /* 0x00010e00ff746b82 */ /* 0x000e620000000a00 */
[C---:B--2---:R-:W-:Y:S01]  /*2370*/  @P2 IMAD.WIDE.U32 R122, R187.reuse, 0x10, R122 ;  /* 0x00000010bb7a2825 */ /* 0x044fe200078e007a */
[----:B------:R-:W-:-:S04]  /*2380*/  @P2 IADD3 R187, PT, PT, R187, 0x80, RZ ;  /* 0x00000080bbbb2810 */ /* 0x000fc80007ffe0ff */
[----:B------:R0:W5:Y:S01]  /*2390*/  @P2 LDG.E.128 R84, desc[UR10][R122.64] ;  /* 0x0000000a7a542981 */ /* 0x000162000c1e1d00 */
[C---:B---3--:R-:W-:Y:S01]  /*23a0*/  @P4 IMAD.WIDE.U32 R120, R187.reuse, 0x10, R120 ;  /* 0x00000010bb784825 */ /* 0x048fe200078e0078 */
[----:B------:R-:W-:-:S04]  /*23b0*/  @P4 IADD3 R187, PT, PT, R187, 0x80, RZ ;  /* 0x00000080bbbb4810 */ /* 0x000fc80007ffe0ff */
[----:B------:R0:W5:Y:S01]  /*23c0*/  @P4 LDG.E.128 R88, desc[UR10][R120.64] ;  /* 0x0000000a78584981 */ /* 0x000162000c1e1d00 */
[C---:B----4-:R-:W-:Y:S01]  /*23d0*/  @P5 IMAD.WIDE.U32 R112, R187.reuse, 0x10, R112 ;  /* 0x00000010bb705825 */ /* 0x050fe200078e0070 */
[----:B------:R-:W-:-:S04]  /*23e0*/  @P5 IADD3 R187, PT, PT, R187, 0x80, RZ ;  /* 0x00000080bbbb5810 */ /* 0x000fc80007ffe0ff */
[----:B------:R0:W5:Y:S01]  /*23f0*/  @P5 LDG.E.128 R92, desc[UR10][R112.64] ;  /* 0x0000000a705c5981 */ /* 0x000162000c1e1d00 */
[----:B-1----:R-:W-:-:S05]  /*2400*/  @P6 IMAD.WIDE.U32 R116, R187, 0x10, R116 ;  /* 0x00000010bb746825 */ /* 0x002fca00078e0074 */
[----:B------:R0:W5:Y:S02]  /*2410*/  @P6 LDG.E.128 R96, desc[UR10][R116.64] ;  /* 0x0000000a74606981 */ /* 0x000164000c1e1d00 */
.L_x_8719:
[----:B------:R-:W-:Y:S05]  /*2420*/  BSYNC.RECONVERGENT B0 ;  /* 0x0000000000007941 */ /* 0x000fea0003800200 */
.L_x_8707:
        /* <DEDUP_REMOVED lines=31> */
.L_x_8721:
[----:B------:R-:W-:Y:S05]  /*2620*/  BSYNC.RECONVERGENT B0 ;  /* 0x0000000000007941 */ /* 0x000fea0003800200 */
.L_x_8720:
        /* <DEDUP_REMOVED lines=28> */
[----:B------:R-:W-:Y:S02]  /*27f0*/  P2R R116, PR, RZ, 0x2 ;  /* 0x00000002ff747803 */ /* 0x000fe40000000000 */
        /* <DEDUP_REMOVED lines=10> */
.L_x_8724:
        /* <DEDUP_REMOVED lines=14> */
[----:B-----5:R-:W-:Y:S01]  /*2980*/  FFMA.FTZ R24, R100, R113, R24 ;  /* 0x0000007164187223 */ /* 0x020fe20000010018 */
[----:B------:R-:W-:-:S07]  /*2990*/  FMUL.FTZ R104, R113, R104 ;  /* 0x0000006871687220 */ /* 0x000fce0000410000 */
.L_x_8727:
[----:B------:R-:W-:Y:S05]  /*29a0*/  @!P4 BRA `(.L_x_8728) ;  /* 0x000000000024c947 */ /* 0x000fea0003800000 */
[----:B------:R-:W-:Y:S01]  /*29b0*/  FFMA.FTZ R112, R148, R2, R119 ;  /* 0x0000000294707223 */ /* 0x000fe20000010077 */
[----:B------:R-:W-:Y:S01]  /*29c0*/  ISETP.GT.AND P0, PT, R125, RZ, PT ;  /* 0x000000ff7d00720c */ /* 0x000fe20003f04270 */
[----:B------:R-:W-:Y:S02]  /*29d0*/  HADD2.F32 R113, -RZ, R192.H1_H1 ;  /* 0x300000c0ff717230 */ /* 0x000fe40000004100 */
[----:B------:R-:W-:-:S04]  /*29e0*/  FADD.FTZ R105, R149, -R112 ;  /* 0x8000007095697221 */ /* 0x000fc80000010000 */
[----:B------:R-:W-:-:S05]  /*29f0*/  FMUL.FTZ R105, R124, R105 ;  /* 0x000000697c697220 */ /* 0x000fca0000410000 */
[----:B------:R-:W-:-:S05]  /*2a00*/  FSEL R105, R105, RZ, P0 ;  /* 0x000000ff69697208 */ /* 0x000fca0000000000 */
[----:B------:R-:W-:-:S04]  /*2a10*/  FMUL.FTZ R112, R105, UR15 ;  /* 0x0000000f69707c20 */ /* 0x000fc80008410000 */
[----:B-----5:R-:W-:Y:S01]  /*2a20*/  FFMA.FTZ R25, R101, R112, R25 ;  /* 0x0000007065197223 */ /* 0x020fe20000010019 */
[----:B------:R-:W-:-:S07]  /*2a30*/  FMUL.FTZ R105, R112, R113 ;  /* 0x0000007170697220 */ /* 0x000fce0000410000 */
.L_x_8728:
        /* <DEDUP_REMOVED lines=10> */
.L_x_8729:
        /* <DEDUP_REMOVED lines=9> */
[----:B------:R-:W-:Y:S01]  /*2b70*/  FMUL.FTZ R107, R112, R113 ;  /* 0x00000071706b7220 */ /* 0x000fe20000410000 */
[----:B------:R-:W-:Y:S06]  /*2b80*/  BRA `(.L_x_8730) ;  /* 0x0000000800107947 */ /* 0x000fec0003800000 */
.L_x_8726:
        /* <DEDUP_REMOVED lines=16> */
[----:B------:R-:W-:Y:S01]  /*2c90*/  FSEL R111, R115, RZ, P0 ;  /* 0x000000ff736f7208 */ /* 0x000fe20000000000 */
[----:B------:R-:W-:Y:S06]  /*2ca0*/  @!P4 BRA `(.L_x_8731) ;  /* 0x000000000024c947 */ /* 0x000fec0003800000 */
        /* <DEDUP_REMOVED lines=9> */
.L_x_8731:
        /* <DEDUP_REMOVED lines=10> */
.L_x_8732:
        /* <DEDUP_REMOVED lines=10> */
.L_x_8733:
[----:B------:R-:W-:Y:S05]  /*2e80*/  @!P4 BRA `(.L_x_8730) ;  /* 0x000000040050c947 */ /* 0x000fea0003800000 */
[----:B------:R-:W-:Y:S02]  /*2e90*/  HADD2.F32 R107, -RZ, R193.H1_H1 ;  /* 0x300000c1ff6b7230 */ /* 0x000fe40000004100 */
[----:B------:R-:W-:-:S04]  /*2ea0*/  FMUL.FTZ R112, R111, UR15 ;  /* 0x0000000f6f707c20 */ /* 0x000fc80008410000 */
[-C--:B-----5:R-:W-:Y:S01]  /*2eb0*/  FFMA.FTZ R27, R103, R112.reuse, R27 ;  /* 0x00000070671b7223 */ /* 0x0a0fe2000001001b */
[----:B------:R-:W-:Y:S01]  /*2ec0*/  FMUL.FTZ R107, R107, R112 ;  /* 0x000000706b6b7220 */ /* 0x000fe20000410000 */
[----:B------:R-:W-:Y:S06]  /*2ed0*/  BRA `(.L_x_8730) ;  /* 0x00000004003c7947 */ /* 0x000fec0003800000 */
.L_x_8725:
[----:B------:R-:W-:Y:S01]  /*2ee0*/  UMOV UR4, UR6 ;  /* 0x0000000600047c82 */ /* 0x000fe20008000000 */
[----:B------:R-:W-:Y:S01]  /*2ef0*/  UMOV UR5, UR7 ;  /* 0x0000000700057c82 */ /* 0x000fe20008000000 */
[----:B------:R-:W-:-:S04]  /*2f00*/  UISETP.NE.U32.AND UP0, UPT, UR4, URZ, UPT ;  /* 0x000000ff0400728c */ /* 0x000fc8000bf05070 */
[----:B------:R-:W-:-:S09]  /*2f10*/  UISETP.NE.AND.EX UP0, UPT, UR5, URZ, UPT, UP0 ;  /* 0x000000ff0500728c */ /* 0x000fd2000bf05300 */
[----:B------:R-:W-:Y:S05]  /*2f20*/  BRA.U UP0, `(.L_x_8734) ;  /* 0x0000000100947547 */ /* 0x000fea000b800000 */
        /* <DEDUP_REMOVED lines=9> */
[----:B------:R-:W-:Y:S01]  /*2fc0*/  MOV R114, R77 ;  /* 0x0000004d00727202 */ /* 0x000fe20000000f00 */
[C---:B------:R-:W-:Y:S01]  /*2fd0*/  @P3 FFMA.FTZ R112, R124.reuse, R113, R76 ;  /* 0x000000717c703223 */ /* 0x040fe2000001004c */
[C---:B------:R-:W-:Y:S01]  /*2fe0*/  @P3 FFMA.FTZ R114, R124.reuse, R118, R77 ;  /* 0x000000767c723223 */ /* 0x040fe2000001004d */
[----:B------:R-:W-:Y:S01]  /*2ff0*/  MOV R115, R78 ;  /* 0x0000004e00737202 */ /* 0x000fe20000000f00 */
[----:B------:R-:W-:Y:S01]  /*3000*/  @P3 FFMA.FTZ R115, R124, R185, R78 ;  /* 0x000000b97c733223 */ /* 0x000fe2000001004e */
[----:B------:R-:W-:-:S02]  /*3010*/  @P4 HADD2.F32 R118, -RZ, R192.H0_H0 ;  /* 0x200000c0ff764230 */ /* 0x000fc40000004100 */
[----:B------:R-:W2:Y:S01]  /*3020*/  @P4 LDC R120, c[0x0][0x40c] ;  /* 0x00010300ff784b82 */ /* 0x000ea20000000800 */
[----:B0-----:R-:W-:Y:S01]  /*3030*/  @P4 FMUL.FTZ R113, R112, R121 ;  /* 0x0000007970714220 */ /* 0x001fe20000410000 */
[----:B------:R-:W-:-:S03]  /*3040*/  @P4 HADD2.F32 R121, -RZ, R192.H1_H1 ;  /* 0x300000c0ff794230 */ /* 0x000fc60000004100 */
[-C--:B------:R-:W-:Y:S01]  /*3050*/  @P4 FMUL.FTZ R104, R118, R113.reuse ;  /* 0x0000007176684220 */ /* 0x080fe20000410000 */
[----:B-----5:R-:W-:Y:S01]  /*3060*/  @P4 FFMA.FTZ R24, R100, R113, R24 ;  /* 0x0000007164184223 */ /* 0x020fe20000010018 */
[----:B-1----:R-:W-:Y:S01]  /*3070*/  @P4 FMUL.FTZ R112, R114, R123 ;  /* 0x0000007b72704220 */ /* 0x002fe20000410000 */
[----:B------:R-:W-:-:S03]  /*3080*/  @P4 HADD2.F32 R114, -RZ, R193.H0_H0 ;  /* 0x200000c1ff724230 */ /* 0x000fc60000004100 */
[-C--:B------:R-:W-:Y:S01]  /*3090*/  @P4 FMUL.FTZ R105, R121, R112.reuse ;  /* 0x0000007079694220 */ /* 0x080fe20000410000 */
[----:B------:R-:W-:Y:S01]  /*30a0*/  @P4 FFMA.FTZ R25, R101, R112, R25 ;  /* 0x0000007065194223 */ /* 0x000fe20000010019 */
[----:B--2---:R-:W-:-:S04]  /*30b0*/  @P4 FMUL.FTZ R115, R115, R120 ;  /* 0x0000007873734220 */ /* 0x004fc80000410000 */
[-C--:B------:R-:W-:Y:S01]  /*30c0*/  @P4 FMUL.FTZ R106, R114, R115.reuse ;  /* 0x00000073726a4220 */ /* 0x080fe20000410000 */
[----:B------:R-:W-:Y:S01]  /*30d0*/  @P4 FFMA.FTZ R26, R102, R115, R26 ;  /* 0x00000073661a4223 */ /* 0x000fe2000001001a */
[----:B------:R-:W-:Y:S06]  /*30e0*/  @!P4 BRA `(.L_x_8730) ;  /* 0x0000000000b8c947 */ /* 0x000fec0003800000 */
[----:B------:R-:W-:Y:S01]  /*30f0*/  @P3 FFMA.FTZ R113, R174, R2, R119 ;  /* 0x00000002ae713223 */ /* 0x000fe20000010077 */
[----:B------:R-:W-:-:S03]  /*3100*/  MOV R107, R79 ;  /* 0x0000004f006b7202 */ /* 0x000fc60000000f00 */
[----:B------:R-:W-:-:S04]  /*3110*/  @P3 FADD.FTZ R113, R172, -R113 ;  /* 0x80000071ac713221 */ /* 0x000fc80000010000 */
[----:B------:R-:W-:Y:S01]  /*3120*/  @P3 FFMA.FTZ R107, R124, R113, R79 ;  /* 0x000000717c6b3223 */ /* 0x000fe2000001004f */
[----:B------:R-:W-:-:S03]  /*3130*/  HADD2.F32 R113, -RZ, R193.H1_H1 ;  /* 0x300000c1ff717230 */ /* 0x000fc60000004100 */
[----:B------:R-:W-:-:S04]  /*3140*/  FMUL.FTZ R112, R107, UR15 ;  /* 0x0000000f6b707c20 */ /* 0x000fc80008410000 */
[-C--:B------:R-:W-:Y:S01]  /*3150*/  FFMA.FTZ R27, R103, R112.reuse, R27 ;  /* 0x00000070671b7223 */ /* 0x080fe2000001001b */
[----:B------:R-:W-:Y:S01]  /*3160*/  FMUL.FTZ R107, R113, R112 ;  /* 0x00000070716b7220 */ /* 0x000fe20000410000 */
[----:B------:R-:W-:Y:S06]  /*3170*/  BRA `(.L_x_8730) ;  /* 0x0000000000947947 */ /* 0x000fec0003800000 */
.L_x_8734:
[----:B------:R-:W0:Y:S01]  /*3180*/  @P4 LDC R113, c[0x0][0x40c] ;  /* 0x00010300ff714b82 */ /* 0x000e220000000800 */
[-CC-:B------:R-:W-:Y:S01]  /*3190*/  @P3 FFMA.FTZ R111, R174, R2.reuse, R119.reuse ;  /* 0x00000002ae6f3223 */ /* 0x180fe20000010077 */
[-CC-:B------:R-:W-:Y:S01]  /*31a0*/  @P3 FFMA.FTZ R109, R3, R2.reuse, R119.reuse ;  /* 0x00000002036d3223 */ /* 0x180fe20000010077 */
[----:B------:R-:W-:Y:S01]  /*31b0*/  @P3 FFMA.FTZ R110, R148, R2, R119 ;  /* 0x00000002946e3223 */ /* 0x000fe20000010077 */
[----:B------:R-:W-:Y:S01]  /*31c0*/  MOV R108, R76 ;  /* 0x0000004c006c7202 */ /* 0x000fe20000000f00 */
[----:B------:R-:W-:Y:S01]  /*31d0*/  @P3 FADD.FTZ R112, R172, -R111 ;  /* 0x8000006fac703221 */ /* 0x000fe20000010000 */
[----:B------:R-:W-:Y:S01]  /*31e0*/  @P3 FADD.FTZ R111, R146, -R109 ;  /* 0x8000006d926f3221 */ /* 0x000fe20000010000 */
[----:B------:R-:W-:Y:S01]  /*31f0*/  MOV R114, R79 ;  /* 0x0000004f00727202 */ /* 0x000fe20000000f00 */
[----:B------:R-:W1:Y:S01]  /*3200*/  @P4 LDC R123, c[0x0][0x40c] ;  /* 0x00010300ff7b4b82 */ /* 0x000e620000000800 */
[----:B------:R-:W-:Y:S01]  /*3210*/  @P3 FADD.FTZ R110, R149, -R110 ;  /* 0x8000006e956e3221 */ /* 0x000fe20000010000 */
[C---:B------:R-:W-:Y:S01]  /*3220*/  @P3 FFMA.FTZ R108, R124.reuse, R111, R76 ;  /* 0x0000006f7c6c3223 */ /* 0x040fe2000001004c */
[----:B------:R-:W-:Y:S01]  /*3230*/  @P3 FFMA.FTZ R111, R151, R2, R119 ;  /* 0x00000002976f3223 */ /* 0x000fe20000010077 */
[----:B------:R-:W-:Y:S01]  /*3240*/  @P3 FFMA.FTZ R114, R124, R112, R79 ;  /* 0x000000707c723223 */ /* 0x000fe2000001004f */
[----:B------:R-:W-:Y:S01]  /*3250*/  MOV R109, R77 ;  /* 0x0000004d006d7202 */ /* 0x000fe20000000f00 */
[----:B------:R-:W-:-:S02]  /*3260*/  @P4 HADD2.F32 R118, -RZ, R192.H0_H0 ;  /* 0x200000c0ff764230 */ /* 0x000fc40000004100 */
[----:B------:R-:W-:Y:S01]  /*3270*/  @P3 FADD.FTZ R115, R150, -R111 ;  /* 0x8000006f96733221 */ /* 0x000fe20000010000 */
[----:B------:R-:W2:Y:S01]  /*3280*/  @P4 LDC R120, c[0x0][0x40c] ;  /* 0x00010300ff784b82 */ /* 0x000ea20000000800 */
[C---:B------:R-:W-:Y:S01]  /*3290*/  @P3 FFMA.FTZ R109, R124.reuse, R110, R77 ;  /* 0x0000006e7c6d3223 */ /* 0x040fe2000001004d */
[----:B------:R-:W-:Y:S01]  /*32a0*/  @P4 HADD2.F32 R185, -RZ, R193.H1_H1 ;  /* 0x300000c1ffb94230 */ /* 0x000fe20000004100 */
[----:B------:R-:W-:Y:S01]  /*32b0*/  MOV R110, R78 ;  /* 0x0000004e006e7202 */ /* 0x000fe20000000f00 */
[----:B------:R-:W-:Y:S01]  /*32c0*/  @P3 FFMA.FTZ R110, R124, R115, R78 ;  /* 0x000000737c6e3223 */ /* 0x000fe2000001004e */
[----:B------:R-:W-:-:S03]  /*32d0*/  @P4 HADD2.F32 R115, -RZ, R192.H1_H1 ;  /* 0x300000c0ff734230 */ /* 0x000fc60000004100 */
[----:B------:R-:W3:Y:S01]  /*32e0*/  @P4 LDC R121, c[0x0][0x40c] ;  /* 0x00010300ff794b82 */ /* 0x000ee20000000800 */
[----:B0-----:R-:W-:-:S04]  /*32f0*/  @P4 FMUL.FTZ R111, R108, R113 ;  /* 0x000000716c6f4220 */ /* 0x001fc80000410000 */
[-C--:B------:R-:W-:Y:S01]  /*3300*/  @P4 FMUL.FTZ R104, R118, R111.reuse ;  /* 0x0000006f76684220 */ /* 0x080fe20000410000 */
[----:B------:R-:W-:Y:S02]  /*3310*/  @P4 HADD2.F32 R118, -RZ, R193.H0_H0 ;  /* 0x200000c1ff764230 */ /* 0x000fe40000004100 */
[----:B-----5:R-:W-:Y:S01]  /*3320*/  @P4 FFMA.FTZ R24, R100, R111, R24 ;  /* 0x0000006f64184223 */ /* 0x020fe20000010018 */
[----:B-1----:R-:W-:Y:S01]  /*3330*/  @P4 FMUL.FTZ R112, R114, R123 ;  /* 0x0000007b72704220 */ /* 0x002fe20000410000 */
[----:B------:R-:W-:-:S03]  /*3340*/  MOV R111, R114 ;  /* 0x00000072006f7202 */ /* 0x000fc60000000f00 */
[-C--:B------:R-:W-:Y:S01]  /*3350*/  @P4 FMUL.FTZ R107, R185, R112.reuse ;  /* 0x00000070b96b4220 */ /* 0x080fe20000410000 */
[----:B------:R-:W-:Y:S01]  /*3360*/  @P4 FFMA.FTZ R27, R103, R112, R27 ;  /* 0x00000070671b4223 */ /* 0x000fe2000001001b */
[----:B--2---:R-:W-:-:S04]  /*3370*/  @P4 FMUL.FTZ R112, R109, R120 ;  /* 0x000000786d704220 */ /* 0x004fc80000410000 */
[-C--:B------:R-:W-:Y:S01]  /*3380*/  @P4 FMUL.FTZ R105, R115, R112.reuse ;  /* 0x0000007073694220 */ /* 0x080fe20000410000 */
[----:B------:R-:W-:Y:S01]  /*3390*/  @P4 FFMA.FTZ R25, R101, R112, R25 ;  /* 0x0000007065194223 */ /* 0x000fe20000010019 */
[----:B---3--:R-:W-:-:S04]  /*33a0*/  @P4 FMUL.FTZ R113, R110, R121 ;  /* 0x000000796e714220 */ /* 0x008fc80000410000 */
[-C--:B------:R-:W-:Y:S01]  /*33b0*/  @P4 FMUL.FTZ R106, R118, R113.reuse ;  /* 0x00000071766a4220 */ /* 0x080fe20000410000 */
[----:B------:R-:W-:-:S07]  /*33c0*/  @P4 FFMA.FTZ R26, R102, R113, R26 ;  /* 0x00000071661a4223 */ /* 0x000fce000001001a */
.L_x_8730:
        /* <DEDUP_REMOVED lines=10> */
.L_x_8723:
[----:B------:R-:W-:Y:S05]  /*3470*/  BSYNC.RECONVERGENT B0 ;  /* 0x0000000000007941 */ /* 0x000fea0003800200 */
.L_x_8722:
[----:B------:R-:W-:Y:S01]  /*3480*/  ISETP.GE.U32.AND P0, PT, R127, 0x100, PT ;  /* 0x000001007f00780c */ /* 0x000fe20003f06070 */
[----:B------:R-:W-:Y:S03]  /*3490*/  BSSY.RECONVERGENT B0, `(.L_x_8735) ;  /* 0x00000c6000007945 */ /* 0x000fe60003800200 */
[----:B------:R-:W-:-:S09]  /*34a0*/  P2R R118, PR, RZ, 0x1 ;  /* 0x00000001ff767803 */ /* 0x000fd20000000000 */
[----:B------:R-:W-:Y:S05]  /*34b0*/  @!P0 BRA `(.L_x_8736) ;  /* 0x0000000c000c8947 */ /* 0x000fea0003800000 */
[----:B------:R-:W-:-:S04]  /*34c0*/  UISETP.NE.U32.AND UP0, UPT, UR12, URZ, UPT ;  /* 0x000000ff0c00728c */ /* 0x000fc8000bf05070 */
[----:B------:R-:W-:Y:S01]  /*34d0*/  UISETP.NE.AND.EX UP0, UPT, UR13, URZ, UPT, UP0 ;  /* 0x000000ff0d00728c */ /* 0x000fe2000bf05300 */
[----:B------:R-:W-:Y:S10]  /*34e0*/  @!P4 BRA `(.L_x_8737) ;  /* 0x00000000000cc947 */ /* 0x000ff40003800000 */
[----:B-----5:R-:W1:Y:S02]  /*34f0*/  LDC.64 R100, c[0x0][0x390] ;  /* 0x0000e400ff647b82 */ /* 0x020e640000000a00 */
[----:B-1----:R-:W-:-:S06]  /*3500*/  IMAD.WIDE.U32 R100, R117, 0x10, R100 ;  /* 0x0000001075647825 */ /* 0x002fcc00078e0064 */
[----:B------:R-:W5:Y:S02]  /*3510*/  LDG.E.128 R100, desc[UR10][R100.64] ;  /* 0x0000000a64647981 */ /* 0x000f64000c1e1d00 */
.L_x_8737:
[----:B------:R-:W-:Y:S05]  /*3520*/  BRA.U !UP0, `(.L_x_8738) ;  /* 0x00000005083c7547 */ /* 0x000fea000b800000 */
[----:B------:R-:W-:-:S04]  /*3530*/  UISETP.NE.U32.AND UP0, UPT, UR6, URZ, UPT ;  /* 0x000000ff0600728c */ /* 0x000fc8000bf05070 */
[----:B------:R-:W-:-:S06]  /*3540*/  UISETP.NE.AND.EX UP0, UPT, UR7, URZ, UPT, UP0 ;  /* 0x000000ff0700728c */ /* 0x000fcc000bf05300 */
[----:B------:R-:W-:-:S13]  /*3550*/  PLOP3.LUT P0, PT, PT, PT, UP0, 0x80, 0x8 ;  /* 0x000000000008781c */ /* 0x000fda0003f0f008 */
[----:B------:R-:W-:Y:S05]  /*3560*/  @!P0 BRA `(.L_x_8739) ;  /* 0x0000000000988947 */ /* 0x000fea0003800000 */
[----:B0-----:R-:W0:Y:S01]  /*3570*/  @P4 LDC R115, c[0x0][0x40c] ;  /* 0x00010300ff734b82 */ /* 0x001e220000000800 */
[-CC-:B------:R-:W-:Y:S01]  /*3580*/  @P3 FFMA.FTZ R109, R147, R2.reuse, R119.reuse ;  /* 0x00000002936d3223 */ /* 0x180fe20000010077 */
[-CC-:B------:R-:W-:Y:S01]  /*3590*/  @P3 FFMA.FTZ R114, R152, R2.reuse, R119.reuse ;  /* 0x0000000298723223 */ /* 0x180fe20000010077 */
[----:B------:R-:W-:Y:S01]  /*35a0*/  @P3 FFMA.FTZ R111, R155, R2, R119 ;  /* 0x000000029b6f3223 */ /* 0x000fe20000010077 */
[----:B------:R-:W-:Y:S01]  /*35b0*/  MOV R108, R80 ;  /* 0x00000050006c7202 */ /* 0x000fe20000000f00 */
[----:B------:R-:W-:Y:S01]  /*35c0*/  @P3 FADD.FTZ R109, R144, -R109 ;  /* 0x8000006d906d3221 */ /* 0x000fe20000010000 */
[----:B------:R-:W-:Y:S01]  /*35d0*/  @P3 FFMA.FTZ R122, R176, R2, R119 ;  /* 0x00000002b07a3223 */ /* 0x000fe20000010077 */
[----:B------:R-:W-:Y:S01]  /*35e0*/  @P3 FADD.FTZ R114, R153, -R114 ;  /* 0x8000007299723221 */ /* 0x000fe20000010000 */
[----:B------:R-:W1:Y:S01]  /*35f0*/  @P4 LDC R186, c[0x0][0x40c] ;  /* 0x00010300ffba4b82 */ /* 0x000e620000000800 */
[----:B------:R-:W-:Y:S01]  /*3600*/  @P3 FFMA.FTZ R108, R124, R109, R80 ;  /* 0x0000006d7c6c3223 */ /* 0x000fe20000010050 */
[----:B------:R-:W-:Y:S01]  /*3610*/  @P3 FADD.FTZ R113, R154, -R111 ;  /* 0x8000006f9a713221 */ /* 0x000fe20000010000 */
[--C-:B------:R-:W-:Y:S01]  /*3620*/  @P4 HADD2.F32 R112, -RZ, R194.reuse.H0_H0 ;  /* 0x200000c2ff704230 */ /* 0x100fe20000004100 */
[----:B------:R-:W-:Y:S01]  /*3630*/  MOV R109, R81 ;  /* 0x00000051006d7202 */ /* 0x000fe20000000f00 */
[----:B------:R-:W-:Y:S01]  /*3640*/  @P3 FADD.FTZ R122, R173, -R122 ;  /* 0x8000007aad7a3221 */ /* 0x000fe20000010000 */
[----:B------:R-:W-:Y:S01]  /*3650*/  MOV R110, R82 ;  /* 0x00000052006e7202 */ /* 0x000fe20000000f00 */
[C---:B------:R-:W-:Y:S01]  /*3660*/  @P3 FFMA.FTZ R109, R124.reuse, R114, R81 ;  /* 0x000000727c6d3223 */ /* 0x040fe20000010051 */
[----:B------:R-:W2:Y:S01]  /*3670*/  @P4 LDC R121, c[0x0][0x40c] ;  /* 0x00010300ff794b82 */ /* 0x000ea20000000800 */
[C---:B------:R-:W-:Y:S01]  /*3680*/  @P3 FFMA.FTZ R110, R124.reuse, R113, R82 ;  /* 0x000000717c6e3223 */ /* 0x040fe20000010052 */
[----:B------:R-:W-:Y:S01]  /*3690*/  MOV R120, R83 ;  /* 0x0000005300787202 */ /* 0x000fe20000000f00 */
[----:B------:R-:W-:Y:S01]  /*36a0*/  @P3 FFMA.FTZ R120, R124, R122, R83 ;  /* 0x0000007a7c783223 */ /* 0x000fe20000010053 */
[----:B------:R-:W-:-:S02]  /*36b0*/  @P4 HADD2.F32 R113, -RZ, R194.H1_H1 ;  /* 0x300000c2ff714230 */ /* 0x000fc40000004100 */
[----:B------:R-:W-:Y:S02]  /*36c0*/  @P4 HADD2.F32 R114, -RZ, R195.H0_H0 ;  /* 0x200000c3ff724230 */ /* 0x000fe40000004100 */
[----:B0-----:R-:W-:-:S04]  /*36d0*/  @P4 FMUL.FTZ R111, R108, R115 ;  /* 0x000000736c6f4220 */ /* 0x001fc80000410000 */
[----:B------:R-:W-:Y:S01]  /*36e0*/  @P4 FMUL.FTZ R104, R111, R112 ;  /* 0x000000706f684220 */ /* 0x000fe20000410000 */
[----:B-----5:R-:W-:Y:S01]  /*36f0*/  @P4 FFMA.FTZ R20, R100, R111, R20 ;  /* 0x0000006f64144223 */ /* 0x020fe20000010014 */
[----:B------:R-:W-:Y:S01]  /*3700*/  MOV R111, R120 ;  /* 0x00000078006f7202 */ /* 0x000fe20000000f00 */
[----:B-1----:R-:W-:-:S04]  /*3710*/  @P4 FMUL.FTZ R112, R109, R186 ;  /* 0x000000ba6d704220 */ /* 0x002fc80000410000 */
[----:B------:R-:W-:Y:S01]  /*3720*/  @P4 FMUL.FTZ R105, R112, R113 ;  /* 0x0000007170694220 */ /* 0x000fe20000410000 */
[----:B------:R-:W-:Y:S01]  /*3730*/  @P4 FFMA.FTZ R21, R101, R112, R21 ;  /* 0x0000007065154223 */ /* 0x000fe20000010015 */
[----:B--2---:R-:W-:-:S04]  /*3740*/  @P4 FMUL.FTZ R115, R110, R121 ;  /* 0x000000796e734220 */ /* 0x004fc80000410000 */
[----:B------:R-:W-:Y:S01]  /*3750*/  @P4 FMUL.FTZ R106, R115, R114 ;  /* 0x00000072736a4220 */ /* 0x000fe20000410000 */
[----:B------:R-:W-:Y:S01]  /*3760*/  @P4 FFMA.FTZ R22, R102, R115, R22 ;  /* 0x0000007366164223 */ /* 0x000fe20000010016 */
[----:B------:R-:W-:Y:S06]  /*3770*/  @!P4 BRA `(.L_x_8740) ;  /* 0x00000008003cc947 */ /* 0x000fec0003800000 */
[----:B------:R-:W-:Y:S02]  /*3780*/  HADD2.F32 R107, -RZ, R195.H1_H1 ;  /* 0x300000c3ff6b7230 */ /* 0x000fe40000004100 */
[----:B------:R-:W-:-:S04]  /*3790*/  FMUL.FTZ R112, R120, UR15 ;  /* 0x0000000f78707c20 */ /* 0x000fc80008410000 */
[----:B------:R-:W-:Y:S01]  /*37a0*/  FFMA.FTZ R23, R103, R112, R23 ;  /* 0x0000007067177223 */ /* 0x000fe20000010017 */
[----:B------:R-:W-:Y:S01]  /*37b0*/  FMUL.FTZ R107, R112, R107 ;  /* 0x0000006b706b7220 */ /* 0x000fe20000410000 */
[----:B------:R-:W-:Y:S06]  /*37c0*/  BRA `(.L_x_8740) ;  /* 0x0000000800287947 */ /* 0x000fec0003800000 */
.L_x_8739:
[----:B------:R-:W1:Y:S01]  /*37d0*/  @P4 LDC R121, c[0x0][0x40c] ;  /* 0x00010300ff794b82 */ /* 0x000e620000000800 */
[-CC-:B0-----:R-:W-:Y:S01]  /*37e0*/  @P3 FFMA.FTZ R113, R147, R2.reuse, R119.reuse ;  /* 0x0000000293713223 */ /* 0x181fe20000010077 */
[-CC-:B------:R-:W-:Y:S01]  /*37f0*/  @P3 FFMA.FTZ R120, R152, R2.reuse, R119.reuse ;  /* 0x0000000298783223 */ /* 0x180fe20000010077 */
[----:B------:R-:W-:Y:S01]  /*3800*/  @P3 FFMA.FTZ R185, R155, R2, R119 ;  /* 0x000000029bb93223 */ /* 0x000fe20000010077 */
[----:B------:R-:W-:Y:S01]  /*3810*/  MOV R112, R80 ;  /* 0x0000005000707202 */ /* 0x000fe20000000f00 */
[----:B------:R-:W-:Y:S01]  /*3820*/  @P3 FADD.FTZ R113, R144, -R113 ;  /* 0x8000007190713221 */ /* 0x000fe20000010000 */
[----:B------:R-:W-:Y:S01]  /*3830*/  @P3 FADD.FTZ R120, R153, -R120 ;  /* 0x8000007899783221 */ /* 0x000fe20000010000 */
[----:B------:R-:W-:Y:S01]  /*3840*/  @P3 FADD.FTZ R185, R154, -R185 ;  /* 0x800000b99ab93221 */ /* 0x000fe20000010000 */
[----:B------:R-:W0:Y:S01]  /*3850*/  @P4 LDC R123, c[0x0][0x40c] ;  /* 0x00010300ff7b4b82 */ /* 0x000e220000000800 */
[----:B------:R-:W-:Y:S01]  /*3860*/  MOV R114, R81 ;  /* 0x0000005100727202 */ /* 0x000fe20000000f00 */
[C---:B------:R-:W-:Y:S01]  /*3870*/  @P3 FFMA.FTZ R112, R124.reuse, R113, R80 ;  /* 0x000000717c703223 */ /* 0x040fe20000010050 */
[C---:B------:R-:W-:Y:S01]  /*3880*/  @P3 FFMA.FTZ R114, R124.reuse, R120, R81 ;  /* 0x000000787c723223 */ /* 0x040fe20000010051 */
[----:B------:R-:W-:Y:S01]  /*3890*/  MOV R115, R82 ;  /* 0x0000005200737202 */ /* 0x000fe20000000f00 */
[----:B------:R-:W-:Y:S01]  /*38a0*/  @P3 FFMA.FTZ R115, R124, R185, R82 ;  /* 0x000000b97c733223 */ /* 0x000fe20000010052 */
[----:B------:R-:W-:-:S02]  /*38b0*/  @P4 HADD2.F32 R120, -RZ, R194.H0_H0 ;  /* 0x200000c2ff784230 */ /* 0x000fc40000004100 */
[----:B------:R-:W2:Y:S01]  /*38c0*/  @P4 LDC R122, c[0x0][0x40c] ;  /* 0x00010300ff7a4b82 */ /* 0x000ea20000000800 */
[----:B-1----:R-:W-:Y:S01]  /*38d0*/  @P4 FMUL.FTZ R113, R112, R121 ;  /* 0x0000007970714220 */ /* 0x002fe20000410000 */
[----:B------:R-:W-:-:S03]  /*38e0*/  @P4 HADD2.F32 R121, -RZ, R194.H1_H1 ;  /* 0x300000c2ff794230 */ /* 0x000fc60000004100 */
[-C--:B------:R-:W-:Y:S01]  /*38f0*/  @P4 FMUL.FTZ R104, R120, R113.reuse ;  /* 0x0000007178684220 */ /* 0x080fe20000410000 */
[----:B-----5:R-:W-:Y:S01]  /*3900*/  @P4 FFMA.FTZ R20, R100, R113, R20 ;  /* 0x0000007164144223 */ /* 0x020fe20000010014 */
[----:B0-----:R-:W-:Y:S01]  /*3910*/  @P4 FMUL.FTZ R112, R114, R123 ;  /* 0x0000007b72704220 */ /* 0x001fe20000410000 */
        /* <DEDUP_REMOVED lines=8> */
[----:B------:R-:W-:Y:S01]  /*39a0*/  MOV R107, R83 ;  /* 0x00000053006b7202 */ /* 0x000fe20000000f00 */
[----:B------:R-:W-:Y:S02]  /*39b0*/  HADD2.F32 R113, -RZ, R195.H1_H1 ;  /* 0x300000c3ff717230 */ /* 0x000fe40000004100 */
[----:B------:R-:W-:-:S04]  /*39c0*/  @P3 FADD.FTZ R112, R173, -R112 ;  /* 0x80000070ad703221 */ /* 0x000fc80000010000 */
[----:B------:R-:W-:-:S04]  /*39d0*/  @P3 FFMA.FTZ R107, R124, R112, R83 ;  /* 0x000000707c6b3223 */ /* 0x000fc80000010053 */
[----:B------:R-:W-:-:S04]  /*39e0*/  FMUL.FTZ R112, R107, UR15 ;  /* 0x0000000f6b707c20 */ /* 0x000fc80008410000 */
[-C--:B------:R-:W-:Y:S01]  /*39f0*/  FFMA.FTZ R23, R103, R112.reuse, R23 ;  /* 0x0000007067177223 */ /* 0x080fe20000010017 */
[----:B------:R-:W-:Y:S01]  /*3a00*/  FMUL.FTZ R107, R113, R112 ;  /* 0x00000070716b7220 */ /* 0x000fe20000410000 */
[----:B------:R-:W-:Y:S06]  /*3a10*/  BRA `(.L_x_8740) ;  /* 0x0000000400947947 */ /* 0x000fec0003800000 */
.L_x_8738:
[----:B0-----:R-:W0:Y:S02]  /*3a20*/  LDC.64 R112, c[0x0][0x478] ;  /* 0x00011e00ff707b82 */ /* 0x001e240000000a00 */
[----:B0-----:R-:W-:-:S04]  /*3a30*/  ISETP.NE.U32.AND P0, PT, R112, RZ, PT ;  /* 0x000000ff7000720c */ /* 0x001fc80003f05070 */
[----:B------:R-:W-:-:S13]  /*3a40*/  ISETP.NE.AND.EX P0, PT, R113, RZ, PT, P0 ;  /* 0x000000ff7100720c */ /* 0x000fda0003f05300 */
        /* <DEDUP_REMOVED lines=26> */
[-C--:B-----5:R-:W-:Y:S01]  /*3bf0*/  FFMA.FTZ R20, R100, R111.reuse, R20 ;  /* 0x0000006f64147223 */ /* 0x0a0fe20000010014 */
[----:B------:R-:W-:-:S07]  /*3c00*/  FMUL.FTZ R104, R108, R111 ;  /* 0x0000006f6c687220 */ /* 0x000fce0000410000 */
.L_x_8742:
        /* <DEDUP_REMOVED lines=8> */
[-C--:B-----5:R-:W-:Y:S01]  /*3c90*/  FFMA.FTZ R21, R101, R108.reuse, R21 ;  /* 0x0000006c65157223 */ /* 0x0a0fe20000010015 */
[----:B------:R-:W-:-:S07]  /*3ca0*/  FMUL.FTZ R105, R111, R108 ;  /* 0x0000006c6f697220 */ /* 0x000fce0000410000 */
.L_x_8743:
        /* <DEDUP_REMOVED lines=10> */
.L_x_8744:
[----:B------:R-:W-:Y:S02]  /*3d50*/  MOV R108, R112 ;  /* 0x00000070006c7202 */ /* 0x000fe40000000f00 */
[----:B------:R-:W-:Y:S01]  /*3d60*/  MOV R111, R113 ;  /* 0x00000071006f7202 */ /* 0x000fe20000000f00 */
[----:B------:R-:W-:Y:S06]  /*3d70*/  @!P4 BRA `(.L_x_8740) ;  /* 0x0000000000bcc947 */ /* 0x000fec0003800000 */
[----:B------:R-:W-:Y:S02]  /*3d80*/  HADD2.F32 R107, -RZ, R195.H1_H1 ;  /* 0x300000c3ff6b7230 */ /* 0x000fe40000004100 */
[----:B------:R-:W-:Y:S01]  /*3d90*/  FMUL.FTZ R108, R113, UR15 ;  /* 0x0000000f716c7c20 */ /* 0x000fe20008410000 */
[----:B------:R-:W-:-:S03]  /*3da0*/  MOV R111, R113 ;  /* 0x00000071006f7202 */ /* 0x000fc60000000f00 */
[-C--:B-----5:R-:W-:Y:S01]  /*3db0*/  FFMA.FTZ R23, R103, R108.reuse, R23 ;  /* 0x0000006c67177223 */ /* 0x0a0fe20000010017 */
[----:B------:R-:W-:Y:S01]  /*3dc0*/  FMUL.FTZ R107, R107, R108 ;  /* 0x0000006c6b6b7220 */ /* 0x000fe20000410000 */
[----:B------:R-:W-:Y:S01]  /*3dd0*/  MOV R108, R112 ;  /* 0x00000070006c7202 */ /* 0x000fe20000000f00 */
[----:B------:R-:W-:Y:S06]  /*3de0*/  BRA `(.L_x_8740) ;  /* 0x0000000000a07947 */ /* 0x000fec0003800000 */
.L_x_8741:
        /* <DEDUP_REMOVED lines=10> */
.L_x_8745:
        /* <DEDUP_REMOVED lines=10> */
.L_x_8746:
        /* <DEDUP_REMOVED lines=10> */
.L_x_8747:
        /* <DEDUP_REMOVED lines=10> */
.L_x_8740:
        /* <DEDUP_REMOVED lines=8> */
.L_x_8736:
[----:B------:R-:W-:Y:S05]  /*40f0*/  BSYNC.RECONVERGENT B0 ;  /* 0x0000000000007941 */ /* 0x000fea0003800200 */
.L_x_8735:
        /* <DEDUP_REMOVED lines=9> */
.L_x_8750:
[----:B------:R-:W-:Y:S05]  /*4190*/  BRA.U !UP0, `(.L_x_8751) ;  /* 0x00000005083c7547 */ /* 0x000fea000b800000 */
[----:B------:R-:W-:-:S04]  /*41a0*/  UISETP.NE.U32.AND UP0, UPT, UR6, URZ, UPT ;  /* 0x000000ff0600728c */ /* 0x000fc8000bf05070 */
[----:B------:R-:W-:-:S06]  /*41b0*/  UISETP.NE.AND.EX UP0, UPT, UR7, URZ, UPT, UP0 ;  /* 0x000000ff0700728c */ /* 0x000fcc000bf05300 */
[----:B------:R-:W-:-:S13]  /*41c0*/  PLOP3.LUT P1, PT, PT, PT, UP0, 0x80, 0x8 ;  /* 0x000000000008781c */ /* 0x000fda0003f2f008 */
[----:B------:R-:W-:Y:S05]  /*41d0*/  @!P1 BRA `(.L_x_8752) ;  /* 0x0000000000989947 */ /* 0x000fea0003800000 */
[----:B0-2---:R-:W0:Y:S01]  /*41e0*/  @P4 LDC R115, c[0x0][0x40c] ;  /* 0x00010300ff734b82 */ /* 0x005e220000000800 */
        /* <DEDUP_REMOVED lines=37> */
.L_x_8752:
[----:B------:R-:W1:Y:S01]  /*4440*/  @P4 LDC R121, c[0x0][0x40c] ;  /* 0x00010300ff794b82 */ /* 0x000e620000000800 */
[-CC-:B0-2---:R-:W-:Y:S01]  /*4450*/  @P3 FFMA.FTZ R113, R145, R2.reuse, R119.reuse ;  /* 0x0000000291713223 */ /* 0x185fe20000010077 */
        /* <DEDUP_REMOVED lines=35> */
.L_x_8751:
[----:B0-2---:R-:W0:Y:S02]  /*4690*/  LDC.64 R112, c[0x0][0x478] ;  /* 0x00011e00ff707b82 */ /* 0x005e240000000a00 */
        /* <DEDUP_REMOVED lines=30> */
.L_x_8755:
        /* <DEDUP_REMOVED lines=10> */
.L_x_8756:
        /* <DEDUP_REMOVED lines=10> */
.L_x_8757:
        /* <DEDUP_REMOVED lines=10> */
.L_x_8754:
        /* <DEDUP_REMOVED lines=10> */
.L_x_8758:
        /* <DEDUP_REMOVED lines=10> */
.L_x_8759:
        /* <DEDUP_REMOVED lines=10> */
.L_x_8760:
        /* <DEDUP_REMOVED lines=10> */
.L_x_8753:
        /* <DEDUP_REMOVED lines=8> */
.L_x_8749:
[----:B------:R-:W-:Y:S05]  /*4d60*/  BSYNC.RECONVERGENT B0 ;  /* 0x0000000000007941 */ /* 0x000fea0003800200 */
.L_x_8748:
        /* <DEDUP_REMOVED lines=9> */
.L_x_8763:
[----:B------:R-:W-:Y:S05]  /*4e00*/  BRA.U !UP0, `(.L_x_8764) ;  /* 0x00000005083c7547 */ /* 0x000fea000b800000 */
[----:B------:R-:W-:-:S04]  /*4e10*/  UISETP.NE.U32.AND UP0, UPT, UR6, URZ, UPT ;  /* 0x000000ff0600728c */ /* 0x000fc8000bf05070 */
[----:B------:R-:W-:-:S06]  /*4e20*/  UISETP.NE.AND.EX UP0, UPT, UR7, URZ, UPT, UP0 ;  /* 0x000000ff0700728c */ /* 0x000fcc000bf05300 */
[----:B------:R-:W-:-:S13]  /*4e30*/  PLOP3.LUT P2, PT, PT, PT, UP0, 0x80, 0x8 ;  /* 0x000000000008781c */ /* 0x000fda0003f4f008 */
[----:B------:R-:W-:Y:S05]  /*4e40*/  @!P2 BRA `(.L_x_8765) ;  /* 0x000000000098a947 */ /* 0x000fea0003800000 */
[----:B0-23--:R-:W0:Y:S01]  /*4e50*/  @P4 LDC R115, c[0x0][0x40c] ;  /* 0x00010300ff734b82 */ /* 0x00de220000000800 */
        /* <DEDUP_REMOVED lines=37> */
.L_x_8765:
[----:B------:R-:W1:Y:S01]  /*50b0*/  @P4 LDC R121, c[0x0][0x40c] ;  /* 0x00010300ff794b82 */ /* 0x000e620000000800 */
[-CC-:B0-23--:R-:W-:Y:S01]  /*50c0*/  @P3 FFMA.FTZ R113, R143, R2.reuse, R119.reuse ;  /* 0x000000028f713223 */ /* 0x18dfe20000010077 */
        /* <DEDUP_REMOVED lines=35> */
.L_x_8764:
[----:B0-23--:R-:W0:Y:S02]  /*5300*/  LDC.64 R112, c[0x0][0x478] ;  /* 0x00011e00ff707b82 */ /* 0x00de240000000a00 */
        /* <DEDUP_REMOVED lines=30> */
.L_x_8768:
        /* <DEDUP_REMOVED lines=10> */
.L_x_8769:
        /* <DEDUP_REMOVED lines=10> */
.L_x_8770:
        /* <DEDUP_REMOVED lines=10> */
.L_x_8767:
        /* <DEDUP_REMOVED lines=10> */
.L_x_8771:
        /* <DEDUP_REMOVED lines=10> */
.L_x_8772:
        /* <DEDUP_REMOVED lines=10> */
.L_x_8773:
        /* <DEDUP_REMOVED lines=10> */
.L_x_8766:
        /* <DEDUP_REMOVED lines=8> */
.L_x_8762:
[----:B------:R-:W-:Y:S05]  /*59d0*/  BSYNC.RECONVERGENT B0 ;  /* 0x0000000000007941 */ /* 0x000fea0003800200 */
.L_x_8761:
        /* <DEDUP_REMOVED lines=9> */
.L_x_8776:
[----:B------:R-:W-:Y:S05]  /*5a70*/  BRA.U !UP0, `(.L_x_8777) ;  /* 0x00000005083c7547 */ /* 0x000fea000b800000 */
[----:B------:R-:W-:-:S04]  /*5a80*/  UISETP.NE.U32.AND UP0, UPT, UR6, URZ, UPT ;  /* 0x000000ff0600728c */ /* 0x000fc8000bf05070 */
[----:B------:R-:W-:-:S06]  /*5a90*/  UISETP.NE.AND.EX UP0, UPT, UR7, URZ, UPT, UP0 ;  /* 0x000000ff0700728c */ /* 0x000fcc000bf05300 */
[----:B------:R-:W-:-:S13]  /*5aa0*/  PLOP3.LUT P5, PT, PT, PT, UP0, 0x80, 0x8 ;  /* 0x000000000008781c */ /* 0x000fda0003faf008 */
[----:B------:R-:W-:Y:S05]  /*5ab0*/  @!P5 BRA `(.L_x_8778) ;  /* 0x000000000098d947 */ /* 0x000fea0003800000 */
[----:B0-234-:R-:W0:Y:S01]  /*5ac0*/  @P4 LDC R115, c[0x0][0x40c] ;  /* 0x00010300ff734b82 */ /* 0x01de220000000800 */
        /* <DEDUP_REMOVED lines=37> */
.L_x_8778:
[----:B------:R-:W1:Y:S01]  /*5d20*/  @P4 LDC R121, c[0x0][0x40c] ;  /* 0x00010300ff794b82 */ /* 0x000e620000000800 */
[-CC-:B0-234-:R-:W-:Y:S01]  /*5d30*/  @P3 FFMA.FTZ R113, R141, R2.reuse, R119.reuse ;  /* 0x000000028d713223 */ /* 0x19dfe20000010077 */
        /* <DEDUP_REMOVED lines=35> */
.L_x_8777:
[----:B0-234-:R-:W0:Y:S02]  /*5f70*/  LDC.64 R112, c[0x0][0x478] ;  /* 0x00011e00ff707b82 */ /* 0x01de240000000a00 */
        /* <DEDUP_REMOVED lines=30> */
.L_x_8781:
        /* <DEDUP_REMOVED lines=10> */
.L_x_8782:
        /* <DEDUP_REMOVED lines=10> */
.L_x_8783:
        /* <DEDUP_REMOVED lines=10> */
.L_x_8780:
        /* <DEDUP_REMOVED lines=10> */
.L_x_8784:
        /* <DEDUP_REMOVED lines=10> */
.L_x_8785:
        /* <DEDUP_REMOVED lines=10> */
.L_x_8786:
        /* <DEDUP_REMOVED lines=10> */
.L_x_8779:
        /* <DEDUP_REMOVED lines=8> */
.L_x_8775:
[----:B------:R-:W-:Y:S05]  /*6640*/  BSYNC.RECONVERGENT B0 ;  /* 0x0000000000007941 */ /* 0x000fea0003800200 */
.L_x_8774:
        /* <DEDUP_REMOVED lines=10> */
.L_x_8789:
[----:B------:R-:W-:Y:S05]  /*66f0*/  BRA.U !UP0, `(.L_x_8790) ;  /* 0x00000005083c7547 */ /* 0x000fea000b800000 */
[----:B------:R-:W-:-:S04]  /*6700*/  UISETP.NE.U32.AND UP0, UPT, UR6, URZ, UPT ;  /* 0x000000ff0600728c */ /* 0x000fc8000bf05070 */
[----:B------:R-:W-:-:S06]  /*6710*/  UISETP.NE.AND.EX UP0, UPT, UR7, URZ, UPT, UP0 ;  /* 0x000000ff0700728c */ /* 0x000fcc000bf05300 */
[----:B------:R-:W-:-:S13]  /*6720*/  PLOP3.LUT P5, PT, PT, PT, UP0, 0x80, 0x8 ;  /* 0x000000000008781c */ /* 0x000fda0003faf008 */
[----:B------:R-:W-:Y:S05]  /*6730*/  @!P5 BRA `(.L_x_8791) ;  /* 0x000000000098d947 */ /* 0x000fea0003800000 */
[--C-:B0-234-:R-:W-:Y:S01]  /*6740*/  @P3 FFMA.FTZ R112, R139, R2, R119.reuse ;  /* 0x000000028b703223 */ /* 0x11dfe20000010077 */
[----:B------:R-:W-:Y:S01]  /*6750*/  MOV R108, R96 ;  /* 0x00000060006c7202 */ /* 0x000fe20000000f00 */
[----:B------:R-:W0:Y:S01]  /*6760*/  @P4 LDC R115, c[0x0][0x40c] ;  /* 0x00010300ff734b82 */ /* 0x000e220000000800 */
[-CC-:B------:R-:W-:Y:S01]  /*6770*/  @P3 FFMA.FTZ R114, R168, R2.reuse, R119.reuse ;  /* 0x00000002a8723223 */ /* 0x180fe20000010077 */
[----:B------:R-:W-:Y:S01]  /*6780*/  @P3 FADD.FTZ R111, R137, -R112 ;  /* 0x80000070896f3221 */ /* 0x000fe20000010000 */
[-CC-:B------:R-:W-:Y:S01]  /*6790*/  @P3 FFMA.FTZ R122, R184, R2.reuse, R119.reuse ;  /* 0x00000002b87a3223 */ /* 0x180fe20000010077 */
[----:B------:R-:W-:Y:S01]  /*67a0*/  @P3 FFMA.FTZ R119, R171, R2, R119 ;  /* 0x00000002ab773223 */ /* 0x000fe20000010077 */
[----:B------:R-:W-:Y:S01]  /*67b0*/  @P3 FADD.FTZ R114, R169, -R114 ;  /* 0x80000072a9723221 */ /* 0x000fe20000010000 */
[----:B------:R-:W-:Y:S01]  /*67c0*/  @P3 FFMA.FTZ R108, R124, R111, R96 ;  /* 0x0000006f7c6c3223 */ /* 0x000fe20000010060 */
[--C-:B------:R-:W-:Y:S01]  /*67d0*/  @P4 HADD2.F32 R2, -RZ, R202.reuse.H0_H0 ;  /* 0x200000caff024230 */ /* 0x100fe20000004100 */
[----:B------:R-:W1:Y:S01]  /*67e0*/  @P4 LDC R111, c[0x0][0x40c] ;  /* 0x00010300ff6f4b82 */ /* 0x000e620000000800 */
[----:B------:R-:W-:Y:S01]  /*67f0*/  @P3 FADD.FTZ R119, R170, -R119 ;  /* 0x80000077aa773221 */ /* 0x000fe20000010000 */
[----:B------:R-:W-:Y:S01]  /*6800*/  MOV R109, R97 ;  /* 0x00000061006d7202 */ /* 0x000fe20000000f00 */
[C---:B------:R-:W-:Y:S01]  /*6810*/  @P3 FFMA.FTZ R109, R124.reuse, R114, R97 ;  /* 0x000000727c6d3223 */ /* 0x040fe20000010061 */
[----:B------:R-:W-:Y:S01]  /*6820*/  MOV R110, R98 ;  /* 0x00000062006e7202 */ /* 0x000fe20000000f00 */
[----:B------:R-:W-:Y:S01]  /*6830*/  @P3 FADD.FTZ R122, R181, -R122 ;  /* 0x8000007ab57a3221 */ /* 0x000fe20000010000 */
[C---:B------:R-:W-:Y:S01]  /*6840*/  @P3 FFMA.FTZ R110, R124.reuse, R119, R98 ;  /* 0x000000777c6e3223 */ /* 0x040fe20000010062 */
[----:B------:R-:W-:Y:S01]  /*6850*/  MOV R121, R99 ;  /* 0x0000006300797202 */ /* 0x000fe20000000f00 */
[----:B------:R-:W2:Y:S01]  /*6860*/  @P4 LDC R112, c[0x0][0x40c] ;  /* 0x00010300ff704b82 */ /* 0x000ea20000000800 */
[----:B------:R-:W-:Y:S01]  /*6870*/  @P3 FFMA.FTZ R121, R124, R122, R99 ;  /* 0x0000007a7c793223 */ /* 0x000fe20000010063 */
[----:B------:R-:W-:-:S02]  /*6880*/  @P4 HADD2.F32 R113, -RZ, R202.H1_H1 ;  /* 0x300000caff714230 */ /* 0x000fc40000004100 */
[----:B0-----:R-:W-:-:S04]  /*6890*/  @P4 FMUL.FTZ R115, R110, R115 ;  /* 0x000000736e734220 */ /* 0x001fc80000410000 */
[----:B-----5:R-:W-:Y:S01]  /*68a0*/  @P4 FFMA.FTZ R6, R102, R115, R6 ;  /* 0x0000007366064223 */ /* 0x020fe20000010006 */
[----:B-1----:R-:W-:-:S04]  /*68b0*/  @P4 FMUL.FTZ R111, R108, R111 ;  /* 0x0000006f6c6f4220 */ /* 0x002fc80000410000 */
[----:B------:R-:W-:Y:S01]  /*68c0*/  @P4 FMUL.FTZ R104, R111, R2 ;  /* 0x000000026f684220 */ /* 0x000fe20000410000 */
[----:B------:R-:W-:Y:S01]  /*68d0*/  @P4 FFMA.FTZ R4, R100, R111, R4 ;  /* 0x0000006f64044223 */ /* 0x000fe20000010004 */
[----:B------:R-:W-:Y:S01]  /*68e0*/  MOV R111, R121 ;  /* 0x00000079006f7202 */ /* 0x000fe20000000f00 */
[----:B--2---:R-:W-:Y:S01]  /*68f0*/  @P4 FMUL.FTZ R2, R109, R112 ;  /* 0x000000706d024220 */ /* 0x004fe20000410000 */
[----:B------:R-:W-:-:S03]  /*6900*/  @P4 HADD2.F32 R112, -RZ, R203.H0_H0 ;  /* 0x200000cbff704230 */ /* 0x000fc60000004100 */
[----:B------:R-:W-:Y:S01]  /*6910*/  @P4 FMUL.FTZ R105, R2, R113 ;  /* 0x0000007102694220 */ /* 0x000fe20000410000 */
[----:B------:R-:W-:Y:S01]  /*6920*/  @P4 FFMA.FTZ R5, R101, R2, R5 ;  /* 0x0000000265054223 */ /* 0x000fe20000010005 */
[----:B------:R-:W-:Y:S01]  /*6930*/  @P4 FMUL.FTZ R106, R115, R112 ;  /* 0x00000070736a4220 */ /* 0x000fe20000410000 */
[----:B------:R-:W-:Y:S06]  /*6940*/  @!P4 BRA `(.L_x_8792) ;  /* 0x000000080030c947 */ /* 0x000fec0003800000 */
[----:B------:R-:W-:Y:S02]  /*6950*/  HADD2.F32 R107, -RZ, R203.H1_H1 ;  /* 0x300000cbff6b7230 */ /* 0x000fe40000004100 */
[----:B------:R-:W-:-:S04]  /*6960*/  FMUL.FTZ R2, R121, UR15 ;  /* 0x0000000f79027c20 */ /* 0x000fc80008410000 */
[----:B------:R-:W-:Y:S01]  /*6970*/  FFMA.FTZ R7, R103, R2, R7 ;  /* 0x0000000267077223 */ /* 0x000fe20000010007 */
[----:B------:R-:W-:Y:S01]  /*6980*/  FMUL.FTZ R107, R2, R107 ;  /* 0x0000006b026b7220 */ /* 0x000fe20000410000 */
[----:B------:R-:W-:Y:S06]  /*6990*/  BRA `(.L_x_8792) ;  /* 0x00000008001c7947 */ /* 0x000fec0003800000 */
.L_x_8791:
[----:B------:R-:W1:Y:S01]  /*69a0*/  @P4 LDC R121, c[0x0][0x40c] ;  /* 0x00010300ff794b82 */ /* 0x000e620000000800 */
[-CC-:B------:R-:W-:Y:S01]  /*69b0*/  @P3 FFMA.FTZ R122, R139, R2.reuse, R119.reuse ;  /* 0x000000028b7a3223 */ /* 0x180fe20000010077 */
[-CC-:B------:R-:W-:Y:S01]  /*69c0*/  @P3 FFMA.FTZ R186, R168, R2.reuse, R119.reuse ;  /* 0x00000002a8ba3223 */ /* 0x180fe20000010077 */
[----:B------:R-:W-:Y:S01]  /*69d0*/  @P3 FFMA.FTZ R125, R171, R2, R119 ;  /* 0x00000002ab7d3223 */ /* 0x000fe20000010077 */
[----:B0-234-:R-:W-:Y:S01]  /*69e0*/  MOV R112, R96 ;  /* 0x0000006000707202 */ /* 0x01dfe20000000f00 */
        /* <DEDUP_REMOVED lines=32> */
.L_x_8790:
        /* <DEDUP_REMOVED lines=31> */
.L_x_8794:
        /* <DEDUP_REMOVED lines=10> */
.L_x_8795:
        /* <DEDUP_REMOVED lines=10> */
.L_x_8796:
[----:B------:R-:W-:Y:S01]  /*6f20*/  MOV R111, R113 ;  /* 0x00000071006f7202 */ /* 0x000fe20000000f00 */
[----:B------:R-:W-:Y:S06]  /*6f30*/  @!P4 BRA `(.L_x_8792) ;  /* 0x0000000000b4c947 */ /* 0x000fec0003800000 */
[----:B------:R-:W-:Y:S02]  /*6f40*/  HADD2.F32 R107, -RZ, R203.H1_H1 ;  /* 0x300000cbff6b7230 */ /* 0x000fe40000004100 */
[----:B------:R-:W-:-:S04]  /*6f50*/  FMUL.FTZ R2, R113, UR15 ;  /* 0x0000000f71027c20 */ /* 0x000fc80008410000 */
[-C--:B-----5:R-:W-:Y:S01]  /*6f60*/  FFMA.FTZ R7, R103, R2.reuse, R7 ;  /* 0x0000000267077223 */ /* 0x0a0fe20000010007 */
[----:B------:R-:W-:Y:S01]  /*6f70*/  FMUL.FTZ R107, R107, R2 ;  /* 0x000000026b6b7220 */ /* 0x000fe20000410000 */
[----:B------:R-:W-:Y:S06]  /*6f80*/  BRA `(.L_x_8792) ;  /* 0x0000000000a07947 */ /* 0x000fec0003800000 */
.L_x_8793:
[----:B------:R-:W-:Y:S01]  /*6f90*/  FFMA.FTZ R112, R184, R2, R119 ;  /* 0x00000002b8707223 */ /* 0x000fe20000010077 */
[----:B------:R-:W-:Y:S01]  /*6fa0*/  ISETP.GT.AND P3, PT, R125, RZ, PT ;  /* 0x000000ff7d00720c */ /* 0x000fe20003f64270 */
[----:B------:R-:W-:Y:S02]  /*6fb0*/  @P4 HADD2.F32 R115, -RZ, R203.H1_H1 ;  /* 0x300000cbff734230 */ /* 0x000fe40000004100 */
[----:B------:R-:W-:-:S04]  /*6fc0*/  FADD.FTZ R113, R181, -R112 ;  /* 0x80000070b5717221 */ /* 0x000fc80000010000 */
[----:B------:R-:W-:-:S05]  /*6fd0*/  FMUL.FTZ R113, R124, R113 ;  /* 0x000000717c717220 */ /* 0x000fca0000410000 */
[----:B------:R-:W-:Y:S02]  /*6fe0*/  FSEL R112, R113, RZ, P3 ;  /* 0x000000ff71707208 */ /* 0x000fe40001800000 */
[----:B------:R-:W0:Y:S03]  /*6ff0*/  @P4 LDC R113, c[0x0][0x40c] ;  /* 0x00010300ff714b82 */ /* 0x000e260000000800 */
[----:B0-----:R-:W-:Y:S01]  /*7000*/  @P4 FMUL.FTZ R112, R112, R113 ;  /* 0x0000007170704220 */ /* 0x001fe20000410000 */
[----:B------:R-:W-:Y:S06]  /*7010*/  @!P4 BRA `(.L_x_8797) ;  /* 0x000000000024c947 */ /* 0x000fec0003800000 */
[----:B------:R-:W-:Y:S01]  /*7020*/  FFMA.FTZ R104, R139, R2, R119 ;  /* 0x000000028b687223 */ /* 0x000fe20000010077 */
[----:B------:R-:W-:-:S03]  /*7030*/  ISETP.GT.AND P3, PT, R125, RZ, PT ;  /* 0x000000ff7d00720c */ /* 0x000fc60003f64270 */
[----:B------:R-:W-:Y:S01]  /*7040*/  FADD.FTZ R113, R137, -R104 ;  /* 0x8000006889717221 */ /* 0x000fe20000010000 */
[----:B------:R-:W-:-:S03]  /*7050*/  HADD2.F32 R104, -RZ, R202.H0_H0 ;  /* 0x200000caff687230 */ /* 0x000fc60000004100 */
[----:B------:R-:W-:-:S05]  /*7060*/  FMUL.FTZ R113, R124, R113 ;  /* 0x000000717c717220 */ /* 0x000fca0000410000 */
[----:B------:R-:W-:-:S05]  /*7070*/  FSEL R113, R113, RZ, P3 ;  /* 0x000000ff71717208 */ /* 0x000fca0001800000 */
[----:B------:R-:W-:-:S04]  /*7080*/  FMUL.FTZ R113, R113, UR15 ;  /* 0x0000000f71717c20 */ /* 0x000fc80008410000 */
[-C--:B-----5:R-:W-:Y:S01]  /*7090*/  FFMA.FTZ R4, R100, R113.reuse, R4 ;  /* 0x0000007164047223 */ /* 0x0a0fe20000010004 */
[----:B------:R-:W-:-:S07]  /*70a0*/  FMUL.FTZ R104, R104, R113 ;  /* 0x0000007168687220 */ /* 0x000fce0000410000 */
.L_x_8797:
        /* <DEDUP_REMOVED lines=10> */
.L_x_8798:
        /* <DEDUP_REMOVED lines=10> */
.L_x_8799:
[-C--:B------:R-:W-:Y:S01]  /*71f0*/  @P4 FMUL.FTZ R107, R115, R112.reuse ;  /* 0x00000070736b4220 */ /* 0x080fe20000410000 */
[----:B-----5:R-:W-:-:S07]  /*7200*/  @P4 FFMA.FTZ R7, R103, R112, R7 ;  /* 0x0000007067074223 */ /* 0x020fce0000010007 */
.L_x_8792:
[----:B------:R-:W0:Y:S08]  /*7210*/  @P5 LDC.64 R112, c[0x0][0x478] ;  /* 0x00011e00ff705b82 */ /* 0x000e300000000a00 */
[----:B------:R-:W1:Y:S01]  /*7220*/  @P4 LDC.64 R114, c[0x0][0x468] ;  /* 0x00011a00ff724b82 */ /* 0x000e620000000a00 */
[----:B0-----:R-:W-:-:S05]  /*7230*/  @P5 IMAD.WIDE.U32 R112, R0, 0x10, R112 ;  /* 0x0000001000705825 */ /* 0x001fca00078e0070 */
[----:B------:R0:W-:Y:S01]  /*7240*/  @P5 STG.E.128 desc[UR10][R112.64], R108 ;  /* 0x0000006c70005986 */ /* 0x0001e2000c101d0a */
[----:B-1----:R-:W-:-:S05]  /*7250*/  @P4 IMAD.WIDE.U32 R114, R117, 0x10, R114 ;  /* 0x0000001075724825 */ /* 0x002fca00078e0072 */
[----:B------:R0:W-:Y:S02]  /*7260*/  @P4 STG.E.128 desc[UR10][R114.64], R104 ;  /* 0x0000006872004986 */ /* 0x0001e4000c101d0a */
.L_x_8788:
[----:B------:R-:W-:Y:S05]  /*7270*/  BSYNC.RECONVERGENT B0 ;  /* 0x0000000000007941 */ /* 0x000fea0003800200 */
.L_x_8787:
[----:B0-234-:R-:W0:Y:S01]  /*7280*/  LDC.64 R112, c[0x0][0x380] ;  /* 0x0000e000ff707b82 */ /* 0x01de220000000a00 */
[----:B------:R-:W-:Y:S01]  /*7290*/  UPLOP3.LUT UP1, UPT, UPT, UPT, UP1, 0x40, 0x4 ;  /* 0x000000000004789c */ /* 0x000fe20003f2e810 */
[----:B0-----:R-:W-:-:S04]  /*72a0*/  IADD3 R126, PT, PT, R126, R112, RZ ;  /* 0x000000707e7e7210 */ /* 0x001fc80007ffe0ff */
[----:B------:R-:W-:-:S13]  /*72b0*/  ISETP.GE.AND P3, PT, R126, R113, PT ;  /* 0x000000717e00720c */ /* 0x000fda0003f66270 */
[----:B------:R-:W-:Y:S05]  /*72c0*/  @!P3 BRA `(.L_x_8800) ;  /* 0xffffff9800a8b947 */ /* 0x000fea000383ffff */
.L_x_8706:
[----:B------:R-:W0:Y:S01]  /*72d0*/  S2UR UR4, SR_CTAID.X ;  /* 0x00000000000479c3 */ /* 0x000e220000002500 */
[----:B------:R-:W-:Y:S01]  /*72e0*/  ISETP.NE.AND P3, PT, R116, RZ, PT ;  /* 0x000000ff7400720c */ /* 0x000fe20003f65270 */
[----:B------:R-:W-:Y:S01]  /*72f0*/  BSSY.RECONVERGENT B0, `(.L_x_8801) ;  /* 0x000000e000007945 */ /* 0x000fe20003800200 */
[----:B0-----:R-:W-:-:S05]  /*7300*/  IMAD R129, R129, UR4, RZ ;  /* 0x0000000481817c24 */ /* 0x001fca000f8e02ff */
[----:B------:R-:W-:-:S06]  /*7310*/  LEA.HI R129, R129, R128, RZ, 0x1e ;  /* 0x0000008081817211 */ /* 0x000fcc00078ff0ff */
[----:B------:R-:W-:Y:S05]  /*7320*/  @!P3 BRA `(.L_x_8802) ;  /* 0x000000000028b947 */ /* 0x000fea0003800000 */
        /* <DEDUP_REMOVED lines=10> */
.L_x_8802:
[----:B------:R-:W-:Y:S05]  /*73d0*/  BSYNC.RECONVERGENT B0 ;  /* 0x0000000000007941 */ /* 0x000fea0003800200 */
.L_x_8801:
[----:B------:R-:W-:Y:S01]  /*73e0*/  ISETP.NE.AND P3, PT, R118, RZ, PT ;  /* 0x000000ff7600720c */ /* 0x000fe20003f65270 */
[----:B------:R-:W-:-:S12]  /*73f0*/  BSSY.RECONVERGENT B0, `(.L_x_8803) ;  /* 0x000000c000007945 */ /* 0x000fd80003800200 */
        /* <DEDUP_REMOVED lines=11> */
.L_x_8804:
[----:B------:R-:W-:Y:S05]  /*74b0*/  BSYNC.RECONVERGENT B0 ;  /* 0x0000000000007941 */ /* 0x000fea0003800200 */
.L_x_8803:
        /* <DEDUP_REMOVED lines=12> */
.L_x_8806:
[----:B------:R-:W-:Y:S05]  /*7580*/  BSYNC.RECONVERGENT B0 ;  /* 0x0000000000007941 */ /* 0x000fea0003800200 */
.L_x_8805:
        /* <DEDUP_REMOVED lines=12> */
.L_x_8808:
[----:B------:R-:W-:Y:S05]  /*7650*/  BSYNC.RECONVERGENT B0 ;  /* 0x0000000000007941 */ /* 0x000fea0003800200 */
.L_x_8807:
        /* <DEDUP_REMOVED lines=12> */
.L_x_8810:
[----:B------:R-:W-:Y:S05]  /*7720*/  BSYNC.RECONVERGENT B0 ;  /* 0x0000000000007941 */ /* 0x000fea0003800200 */
.L_x_8809:
        /* <DEDUP_REMOVED lines=12> */
.L_x_8811:
        /* <DEDUP_REMOVED lines=9> */
.L_x_10820:


//--------------------- .text._ZN10layer_norm13ln_bwd_kernelINS_13Kernel_traitsI6__halfffffjLj3072ELj1ELj1ELj4ELj16ENS_18Kernel_traits_baseILj3072ES2_ffffjLj128EEEEELb0ELb1ELb1ELb1EEEvNS_9BwdParamsE --------------------------
	.section	.text._ZN10layer_norm13ln_bwd_kernelINS_13Kernel_traitsI6__halfffffjLj3072ELj1ELj1ELj4ELj16ENS_18Kernel_traits_baseILj3072ES2_ffffjLj128EEEEELb0ELb1ELb1ELb1EEEvNS_9BwdParamsE,"ax",@progbits
	.align	128
        .global         _ZN10layer_norm13ln_bwd_kernelINS_13Kernel_traitsI6__halfffffjLj3072ELj1ELj1ELj4ELj16ENS_18Kernel_traits_baseILj3072ES2_ffffjLj128EEEEELb0ELb1ELb1ELb1EEEvNS_9BwdParamsE
        .type           _ZN10layer_norm13ln_bwd_kernelINS_13Kernel_traitsI6__halfffffjLj3072ELj1ELj1ELj4ELj16ENS_18Kernel_traits_baseILj3072ES2_ffffjLj128EEEEELb0ELb1ELb1ELb1EEEvNS_9BwdParamsE,@function
        .size           _ZN10layer_norm13ln_bwd_kernelINS_13Kernel_traitsI6__halfffffjLj3072ELj1ELj1ELj4ELj16ENS_18Kernel_traits_baseILj3072ES2_ffffjLj128EEEEELb0ELb1ELb1ELb1EEEvNS_9BwdParamsE,(.L_x_10821 - _ZN10layer_norm13ln_bwd_kernelINS_13Kernel_traitsI6__halfffffjLj3072ELj1ELj1ELj4ELj16ENS_18Kernel_traits_baseILj3072ES2_ffffjLj128EEEEELb0ELb1ELb1ELb1EEEvNS_9BwdParamsE)
        .other          _ZN10layer_norm13ln_bwd_kernelINS_13Kernel_traitsI6__halfffffjLj3072ELj1ELj1ELj4ELj16ENS_18Kernel_traits_baseILj3072ES2_ffffjLj128EEEEELb0ELb1ELb1ELb1EEEvNS_9BwdParamsE,@"STO_CUDA_ENTRY STV_DEFAULT"
_ZN10layer_norm13ln_bwd_kernelINS_13Kernel_traitsI6__halfffffjLj3072ELj1ELj1ELj4ELj16ENS_18Kernel_traits_baseILj3072ES2_ffffjLj128EEEEELb0ELb1ELb1ELb1EEEvNS_9BwdParamsE:
.text._ZN10layer_norm13ln_bwd_kernelINS_13Kernel_traitsI6__halfffffjLj3072ELj1ELj1ELj4ELj16ENS_18Kernel_traits_baseILj3072ES2_ffffjLj128EEEEELb0ELb1ELb1ELb1EEEvNS_9BwdParamsE:
        /* <DEDUP_REMOVED lines=52> */
[----:B0-----:R-:W5:Y:S04]  /*0340*/  LDG.E.64 R176, desc[UR12][R2.64+0x1000] ;  /* 0x0010000c02b07981 */ /* 0x001f68000c1e1b00 */
[----:B------:R-:W2:Y:S04]  /*0350*/  LDG.E.64 R174, desc[UR12][R2.64+0xc00] ;  /* 0x000c000c02ae7981 */ /* 0x000ea8000c1e1b00 */
[----:B------:R-:W3:Y:S01]  /*0360*/  LDG.E.64 R172, desc[UR12][R2.64+0x800] ;  /* 0x0008000c02ac7981 */ /* 0x000ee2000c1e1b00 */
[----:B----4-:R-:W-:-:S03]  /*0370*/  IMAD.WIDE.U32 R76, R155, 0x8, R76 ;  /* 0x000000089b4c7825 */ /* 0x010fc600078e004c */
[----:B------:R-:W4:Y:S04]  /*0380*/  LDG.E.64 R168, desc[UR12][R2.64] ;  /* 0x0000000c02a87981 */ /* 0x000f28000c1e1b00 */
[----:B------:R-:W4:Y:S04]  /*0390*/  LDG.E.64 R166, desc[UR12][R76.64+0x1400] ;  /* 0x0014000c4ca67981 */ /* 0x000f28000c1e1b00 */
[----:B------:R-:W4:Y:S04]  /*03a0*/  LDG.E.64 R164, desc[UR12][R76.64+0x1000] ;  /* 0x0010000c4ca47981 */ /* 0x000f28000c1e1b00 */
[----:B------:R-:W4:Y:S04]  /*03b0*/  LDG.E.64 R178, desc[UR12][R2.64+0x1400] ;  /* 0x0014000c02b27981 */ /* 0x000f28000c1e1b00 */
[----:B------:R-:W4:Y:S04]  /*03c0*/  LDG.E.64 R162, desc[UR12][R76.64+0xc00] ;  /* 0x000c000c4ca27981 */ /* 0x000f28000c1e1b00 */
[----:B------:R0:W4:Y:S04]  /*03d0*/  LDG.E.64 R170, desc[UR12][R2.64+0x400] ;  /* 0x0004000c02aa7981 */ /* 0x000128000c1e1b00 */
[----:B------:R-:W4:Y:S04]  /*03e0*/  LDG.E.64 R160, desc[UR12][R76.64+0x800] ;  /* 0x0008000c4ca07981 */ /* 0x000f28000c1e1b00 */
[----:B------:R-:W4:Y:S04]  /*03f0*/  LDG.E.64 R158, desc[UR12][R76.64+0x400] ;  /* 0x0004000c4c9e7981 */ /* 0x000f28000c1e1b00 */
[----:B------:R-:W4:Y:S01]  /*0400*/  LDG.E.64 R156, desc[UR12][R76.64] ;  /* 0x0000000c4c9c7981 */ /* 0x000f22000c1e1b00 */
[----:B------:R-:W-:Y:S01]  /*0410*/  MOV R181, UR4 ;  /* 0x0000000400b57c02 */ /* 0x000fe20008000f00 */
[----:B------:R-:W-:Y:S01]  /*0420*/  UPLOP3.LUT UP1, UPT, UPT, UPT, UPT, 0x40, 0x4 ;  /* 0x000000000004789c */ /* 0x000fe20003f2e870 */
[----:B-----5:R-:W-:-:S02]  /*0430*/  SHF.R.U32.HI R0, RZ, 0x10, R177 ;  /* 0x00000010ff007819 */ /* 0x020fc400000116b1 */
[----:B--2---:R-:W-:-:S04]  /*0440*/  SHF.R.U64 R183, R174, 0x10, R175 ;  /* 0x00000010aeb77819 */ /* 0x004fc800000012af */
[----:B------:R-:W-:Y:S02]  /*0450*/  PRMT R183, R183, 0x5410, R0 ;  /* 0x00005410b7b77816 */ /* 0x000fe40000000000 */
[--C-:B---3--:R-:W-:Y:S02]  /*0460*/  SHF.R.U64 R199, R172, 0x10, R173.reuse ;  /* 0x00000010acc77819 */ /* 0x108fe400000012ad */
[----:B------:R-:W-:Y:S02]  /*0470*/  SHF.R.U32.HI R0, RZ, 0x10, R173 ;  /* 0x00000010ff007819 */ /* 0x000fe400000116ad */
[--C-:B----4-:R-:W-:Y:S02]  /*0480*/  SHF.R.U64 R201, R168, 0x10, R169.reuse ;  /* 0x00000010a8c97819 */ /* 0x110fe400000012a9 */
[----:B------:R-:W-:Y:S02]  /*0490*/  PRMT R199, R199, 0x5410, R0 ;  /* 0x00005410c7c77816 */ /* 0x000fe40000000000 */
[----:B------:R-:W-:-:S02]  /*04a0*/  SHF.R.U32.HI R0, RZ, 0x10, R169 ;  /* 0x00000010ff007819 */ /* 0x000fc400000116a9 */
[--C-:B------:R-:W-:Y:S02]  /*04b0*/  SHF.R.U64 R202, R166, 0x10, R167.reuse ;  /* 0x00000010a6ca7819 */ /* 0x100fe400000012a7 */
[----:B------:R-:W-:Y:S02]  /*04c0*/  PRMT R201, R201, 0x5410, R0 ;  /* 0x00005410c9c97816 */ /* 0x000fe40000000000 */
[----:B------:R-:W-:Y:S02]  /*04d0*/  SHF.R.U32.HI R0, RZ, 0x10, R167 ;  /* 0x00000010ff007819 */ /* 0x000fe400000116a7 */
[--C-:B------:R-:W-:Y:S02]  /*04e0*/  SHF.R.U64 R203, R164, 0x10, R165.reuse ;  /* 0x00000010a4cb7819 */ /* 0x100fe400000012a5 */
[----:B------:R-:W-:Y:S02]  /*04f0*/  PRMT R202, R202, 0x5410, R0 ;  /* 0x00005410caca7816 */ /* 0x000fe40000000000 */
[----:B------:R-:W-:-:S02]  /*0500*/  SHF.R.U32.HI R0, RZ, 0x10, R165 ;  /* 0x00000010ff007819 */ /* 0x000fc400000116a5 */
[----:B------:R-:W-:Y:S02]  /*0510*/  SHF.R.U64 R186, R178, 0x10, R179 ;  /* 0x00000010b2ba7819 */ /* 0x000fe400000012b3 */
[----:B------:R-:W-:Y:S02]  /*0520*/  PRMT R203, R203, 0x5410, R0 ;  /* 0x00005410cbcb7816 */ /* 0x000fe40000000000 */
[----:B0-----:R-:W-:Y:S02]  /*0530*/  SHF.R.U32.HI R2, RZ, 0x10, R175 ;  /* 0x00000010ff027819 */ /* 0x001fe400000116af */
[--C-:B------:R-:W-:Y:S02]  /*0540*/  SHF.R.U64 R204, R162, 0x10, R163.reuse ;  /* 0x00000010a2cc7819 */ /* 0x100fe400000012a3 */
[----:B------:R-:W-:Y:S02]  /*0550*/  SHF.R.U32.HI R0, RZ, 0x10, R163 ;  /* 0x00000010ff007819 */ /* 0x000fe400000116a3 */
[----:B------:R-:W-:-:S02]  /*0560*/  PRMT R186, R186, 0x5410, R2 ;  /* 0x00005410baba7816 */ /* 0x000fc40000000002 */
[----:B------:R-:W-:Y:S02]  /*0570*/  PRMT R204, R204, 0x5410, R0 ;  /* 0x00005410cccc7816 */ /* 0x000fe40000000000 */
[--C-:B------:R-:W-:Y:S02]  /*0580*/  SHF.R.U64 R200, R170, 0x10, R171.reuse ;  /* 0x00000010aac87819 */ /* 0x100fe400000012ab */
[----:B------:R-:W-:Y:S02]  /*0590*/  SHF.R.U32.HI R2, RZ, 0x10, R171 ;  /* 0x00000010ff027819 */ /* 0x000fe400000116ab */
[--C-:B------:R-:W-:Y:S02]  /*05a0*/  SHF.R.U64 R205, R160, 0x10, R161.reuse ;  /* 0x00000010a0cd7819 */ /* 0x100fe400000012a1 */
[----:B------:R-:W-:Y:S02]  /*05b0*/  SHF.R.U32.HI R0, RZ, 0x10, R161 ;  /* 0x00000010ff007819 */ /* 0x000fe400000116a1 */
[----:B------:R-:W-:-:S02]  /*05c0*/  SHF.R.U32.HI R72, RZ, 0x10, R179 ;  /* 0x00000010ff487819 */ /* 0x000fc400000116b3 */
[----:B------:R-:W-:Y:S02]  /*05d0*/  SHF.R.U64 R185, R176, 0x10, R177 ;  /* 0x00000010b0b97819 */ /* 0x000fe400000012b1 */
[----:B------:R-:W-:Y:S02]  /*05e0*/  PRMT R200, R200, 0x5410, R2 ;  /* 0x00005410c8c87816 */ /* 0x000fe40000000002 */
[----:B------:R-:W-:Y:S02]  /*05f0*/  PRMT R205, R205, 0x5410, R0 ;  /* 0x00005410cdcd7816 */ /* 0x000fe40000000000 */
[--C-:B------:R-:W-:Y:S02]  /*0600*/  SHF.R.U64 R206, R158, 0x10, R159.reuse ;  /* 0x000000109ece7819 */ /* 0x100fe4000000129f */
[----:B------:R-:W-:Y:S02]  /*0610*/  SHF.R.U32.HI R2, RZ, 0x10, R159 ;  /* 0x00000010ff027819 */ /* 0x000fe4000001169f */
[----:B------:R-:W-:-:S02]  /*0620*/  SHF.R.U64 R207, R156, 0x10, R157 ;  /* 0x000000109ccf7819 */ /* 0x000fc4000000129d */
[----:B------:R-:W-:Y:S02]  /*0630*/  SHF.R.U32.HI R0, RZ, 0x10, R157 ;  /* 0x00000010ff007819 */ /* 0x000fe4000001169d */
[----:B------:R-:W-:Y:S01]  /*0640*/  PRMT R185, R185, 0x5410, R72 ;  /* 0x00005410b9b97816 */ /* 0x000fe20000000048 */
[----:B------:R-:W-:Y:S01]  /*0650*/  HFMA2 R72, -RZ, RZ, 0, 0 ;  /* 0x00000000ff487431 */ /* 0x000fe200000001ff */
[----:B------:R-:W-:Y:S02]  /*0660*/  PRMT R206, R206, 0x5410, R2 ;  /* 0x00005410cece7816 */ /* 0x000fe40000000002 */
[----:B------:R-:W-:-:S07]  /*0670*/  PRMT R207, R207, 0x5410, R0 ;  /* 0x00005410cfcf7816 */ /* 0x000fce0000000000 */
.L_x_8882:
        /* <DEDUP_REMOVED lines=9> */
[----:B------:R-:W-:Y:S02]  /*0710*/  CS2R R118, SRZ ;  /* 0x0000000000767805 */ /* 0x000fe4000001ff00 */
[----:B---3--:R-:W-:-:S13]  /*0720*/  ISETP.GE.AND P2, PT, R180, 0x1, PT ;  /* 0x00000001b400780c */ /* 0x008fda0003f46270 */
[----:B0-----:R-:W-:Y:S05]  /*0730*/  @!P2 BRA `(.L_x_8813) ;  /* 0x000000100024a947 */ /* 0x001fea0003800000 */
[----:B------:R-:W0:Y:S01]  /*0740*/  S2R R114, SR_TID.X ;  /* 0x0000000000727919 */ /* 0x000e220000002100 */
[----:B------:R-:W1:Y:S01]  /*0750*/  LDC.64 R120, c[0x0][0x3c0] ;  /* 0x0000f000ff787b82 */ /* 0x000e620000000a00 */
[----:B------:R-:W-:Y:S01]  /*0760*/  IMAD R0, R181, UR14, RZ ;  /* 0x0000000eb5007c24 */ /* 0x000fe2000f8e02ff */
[----:B------:R-:W-:-:S04]  /*0770*/  IADD3 R112, PT, PT, R180, -0x1, RZ ;  /* 0xffffffffb4707810 */ /* 0x000fc80007ffe0ff */
[----:B------:R-:W-:Y:S01]  /*0780*/  SHF.R.S32.HI R3, RZ, 0x1f, R0 ;  /* 0x0000001fff037819 */ /* 0x000fe20000011400 */
[----:B------:R-:W-:Y:S01]  /*0790*/  IMAD R112, R112, UR14, RZ ;  /* 0x0000000e70707c24 */ /* 0x000fe2000f8e02ff */
[----:B------:R-:W2:Y:S02]  /*07a0*/  LDC.64 R148, c[0x0][0x3a8] ;  /* 0x0000ea00ff947b82 */ /* 0x000ea40000000a00 */
[----:B------:R-:W-:Y:S02]  /*07b0*/  LEA.HI R3, R3, R0, RZ, 0x2 ;  /* 0x0000000003037211 */ /* 0x000fe400078f10ff */
[----:B------:R-:W-:-:S04]  /*07c0*/  SHF.R.S32.HI R113, RZ, 0x1f, R112 ;  /* 0x0000001fff717819 */ /* 0x000fc80000011470 */
[----:B------:R-:W3:Y:S01]  /*07d0*/  LDC.64 R152, c[0x0][0x428] ;  /* 0x00010a00ff987b82 */ /* 0x000ee20000000a00 */
[----:B------:R-:W-:Y:S01]  /*07e0*/  LEA.HI R113, R113, R112, RZ, 0x2 ;  /* 0x0000007071717211 */ /* 0x000fe200078f10ff */
[----:B-1----:R-:W-:-:S05]  /*07f0*/  IMAD.WIDE R120, R181, 0x4, R120 ;  /* 0x00000004b5787825 */ /* 0x002fca00078e0278 */
[----:B------:R-:W4:Y:S01]  /*0800*/  LDG.E R0, desc[UR12][R120.64] ;  /* 0x0000000c78007981 */ /* 0x000f22000c1e1900 */
[-C--:B0-----:R-:W-:Y:S02]  /*0810*/  LEA.HI.SX32 R3, R3, R114.reuse, 0x1e ;  /* 0x0000007203037211 */ /* 0x081fe400078ff2ff */
[----:B------:R-:W-:-:S03]  /*0820*/  LEA.HI.SX32 R155, R113, R114, 0x1e ;  /* 0x00000072719b7211 */ /* 0x000fc600078ff2ff */
[C---:B--2---:R-:W-:Y:S01]  /*0830*/  IMAD.WIDE.U32 R188, R3.reuse, 0x10, R148 ;  /* 0x0000001003bc7825 */ /* 0x044fe200078e0094 */
[----:B------:R-:W-:-:S03]  /*0840*/  IADD3 R187, PT, PT, R3, 0x80, RZ ;  /* 0x0000008003bb7810 */ /* 0x000fc60007ffe0ff */
[----:B---3--:R-:W-:Y:S02]  /*0850*/  IMAD.WIDE.U32 R112, R155, 0x10, R152 ;  /* 0x000000109b707825 */ /* 0x008fe400078e0098 */
[----:B------:R-:W2:Y:S02]  /*0860*/  LDG.E.128 R188, desc[UR12][R188.64] ;  /* 0x0000000cbcbc7981 */ /* 0x000ea4000c1e1d00 */
[----:B------:R-:W-:Y:S01]  /*0870*/  IMAD.WIDE.U32 R116, R187, 0x10, R148 ;  /* 0x00000010bb747825 */ /* 0x000fe200078e0094 */
[----:B------:R-:W-:Y:S01]  /*0880*/  IADD3 R123, PT, PT, R155, 0x80, RZ ;  /* 0x000000809b7b7810 */ /* 0x000fe20007ffe0ff */
[----:B------:R-:W3:Y:S04]  /*0890*/  LDG.E.128 R112, desc[UR12][R112.64] ;  /* 0x0000000c70707981 */ /* 0x000ee8000c1e1d00 */
[----:B------:R-:W3:Y:S01]  /*08a0*/  LDG.E.128 R116, desc[UR12][R116.64] ;  /* 0x0000000c74747981 */ /* 0x000ee2000c1e1d00 */
[----:B------:R-:W-:Y:S01]  /*08b0*/  IMAD.WIDE.U32 R122, R123, 0x10, R152 ;  /* 0x000000107b7a7825 */ /* 0x000fe200078e0098 */
[----:B------:R-:W-:-:S02]  /*08c0*/  IADD3 R217, PT, PT, R3, 0x100, RZ ;  /* 0x0000010003d97810 */ /* 0x000fc40007ffe0ff */
[----:B------:R-:W-:-:S03]  /*08d0*/  IADD3 R129, PT, PT, R155, 0x100, RZ ;  /* 0x000001009b817810 */ /* 0x000fc60007ffe0ff */
[----:B------:R-:W3:Y:S01]  /*08e0*/  LDG.E.128 R120, desc[UR12][R122.64] ;  /* 0x0000000c7a787981 */ /* 0x000ee2000c1e1d00 */
[----:B------:R-:W-:-:S04]  /*08f0*/  IMAD.WIDE.U32 R124, R217, 0x10, R148 ;  /* 0x00000010d97c7825 */ /* 0x000fc800078e0094 */
[----:B------:R-:W-:Y:S02]  /*0900*/  IMAD.WIDE.U32 R128, R129, 0x10, R152 ;  /* 0x0000001081807825 */ /* 0x000fe400078e0098 */
[----:B------:R-:W3:Y:S01]  /*0910*/  LDG.E.128 R124, desc[UR12][R124.64] ;  /* 0x0000000c7c7c7981 */ /* 0x000ee2000c1e1d00 */
[----:B------:R-:W-:Y:S02]  /*0920*/  IADD3 R219, PT, PT, R3, 0x180, RZ ;  /* 0x0000018003db7810 */ /* 0x000fe40007ffe0ff */
[----:B------:R-:W-:Y:S01]  /*0930*/  IADD3 R137, PT, PT, R155, 0x180, RZ ;  /* 0x000001809b897810 */ /* 0x000fe20007ffe0ff */
[----:B------:R-:W3:Y:S02]  /*0940*/  LDG.E.128 R128, desc[UR12][R128.64] ;  /* 0x0000000c80807981 */ /* 0x000ee4000c1e1d00 */
[----:B------:R-:W-:-:S04]  /*0950*/  IMAD.WIDE.U32 R132, R219, 0x10, R148 ;  /* 0x00000010db847825 */ /* 0x000fc800078e0094 */
[----:B------:R-:W-:Y:S02]  /*0960*/  IMAD.WIDE.U32 R136, R137, 0x10, R152 ;  /* 0x0000001089887825 */ /* 0x000fe400078e0098 */
[----:B------:R-:W3:Y:S04]  /*0970*/  LDG.E.128 R132, desc[UR12][R132.64] ;  /* 0x0000000c84847981 */ /* 0x000ee8000c1e1d00 */
[----:B------:R-:W3:Y:S01]  /*0980*/  LDG.E.128 R136, desc[UR12][R136.64] ;  /* 0x0000000c88887981 */ /* 0x000ee2000c1e1d00 */
[----:B------:R-:W-:-:S05]  /*0990*/  IADD3 R145, PT, PT, R155, 0x200, RZ ;  /* 0x000002009b917810 */ /* 0x000fca0007ffe0ff */
[----:B------:R-:W-:Y:S01]  /*09a0*/  IMAD.WIDE.U32 R144, R145, 0x10, R152 ;  /* 0x0000001091907825 */ /* 0x000fe200078e0098 */
[----:B------:R-:W-:-:S05]  /*09b0*/  IADD3 R221, PT, PT, R3, 0x200, RZ ;  /* 0x0000020003dd7810 */ /* 0x000fca0007ffe0ff */
[----:B------:R-:W3:Y:S01]  /*09c0*/  LDG.E.128 R144, desc[UR12][R144.64] ;  /* 0x0000000c90907981 */ /* 0x000ee2000c1e1d00 */
[----:B------:R-:W-:-:S06]  /*09d0*/  IMAD.WIDE.U32 R140, R221, 0x10, R148 ;  /* 0x00000010dd8c7825 */ /* 0x000fcc00078e0094 */
[----:B------:R-:W3:Y:S01]  /*09e0*/  LDG.E.128 R140, desc[UR12][R140.64] ;  /* 0x0000000c8c8c7981 */ /* 0x000ee2000c1e1d00 */
[----:B------:R-:W-:Y:S01]  /*09f0*/  UISETP.NE.U32.AND UP0, UPT, UR6, URZ, UPT ;  /* 0x000000ff0600728c */ /* 0x000fe2000bf05070 */
[----:B------:R-:W-:Y:S02]  /*0a00*/  IADD3 R223, PT, PT, R3, 0x280, RZ ;  /* 0x0000028003df7810 */ /* 0x000fe40007ffe0ff */
[----:B------:R-:W-:Y:S01]  /*0a10*/  IADD3 R155, PT, PT, R155, 0x280, RZ ;  /* 0x000002809b9b7810 */ /* 0x000fe20007ffe0ff */
[----:B------:R-:W-:Y:S02]  /*0a20*/  UISETP.NE.AND.EX UP0, UPT, UR7, URZ, UPT, UP0 ;  /* 0x000000ff0700728c */ /* 0x000fe4000bf05300 */
[----:B------:R-:W-:-:S04]  /*0a30*/  IMAD.WIDE.U32 R148, R223, 0x10, R148 ;  /* 0x00000010df947825 */ /* 0x000fc800078e0094 */
[----:B------:R-:W-:Y:S01]  /*0a40*/  IMAD.WIDE.U32 R152, R155, 0x10, R152 ;  /* 0x000000109b987825 */ /* 0x000fe200078e0098 */
[----:B------:R-:W-:Y:S01]  /*0a50*/  PLOP3.LUT P0, PT, PT, PT, UP0, 0x80, 0x8 ;  /* 0x000000000008781c */ /* 0x000fe20003f0f008 */
[----:B------:R-:W3:Y:S04]  /*0a60*/  LDG.E.128 R148, desc[UR12][R148.64] ;  /* 0x0000000c94947981 */ /* 0x000ee8000c1e1d00 */
[----:B------:R-:W3:Y:S08]  /*0a70*/  LDG.E.128 R152, desc[UR12][R152.64] ;  /* 0x0000000c98987981 */ /* 0x000ef0000c1e1d00 */
[----:B------:R-:W0:Y:S08]  /*0a80*/  @P0 LDC.64 R214, c[0x0][0x438] ;  /* 0x00010e00ffd60b82 */ /* 0x000e300000000a00 */
[----:B------:R-:W1:Y:S08]  /*0a90*/  @P0 LDC.64 R212, c[0x0][0x438] ;  /* 0x00010e00ffd40b82 */ /* 0x000e700000000a00 */
[----:B------:R-:W1:Y:S01]  /*0aa0*/  @P0 LDC.64 R210, c[0x0][0x438] ;  /* 0x00010e00ffd20b82 */ /* 0x000e620000000a00 */
[----:B0-----:R-:W-:-:S07]  /*0ab0*/  @P0 IMAD.WIDE.U32 R214, R187, 0x10, R214 ;  /* 0x00000010bbd60825 */ /* 0x001fce00078e00d6 */
[----:B------:R-:W0:Y:S01]  /*0ac0*/  @P0 LDC.64 R192, c[0x0][0x438] ;  /* 0x00010e00ffc00b82 */ /* 0x000e220000000a00 */
[----:B------:R-:W5:Y:S01]  /*0ad0*/  @P0 LDG.E.128 R80, desc[UR12][R214.64] ;  /* 0x0000000cd6500981 */ /* 0x000f62000c1e1d00 */
[----:B-1----:R-:W-:Y:S01]  /*0ae0*/  @P0 IMAD.WIDE.U32 R212, R217, 0x10, R212 ;  /* 0x00000010d9d40825 */ /* 0x002fe200078e00d4 */
[----:B------:R-:W-:-:S05]  /*0af0*/  ISETP.NE.AND P1, PT, RZ, UR11, PT ;  /* 0x0000000bff007c0c */ /* 0x000fca000bf25270 */
[----:B------:R-:W1:Y:S01]  /*0b00*/  @P0 LDC.64 R194, c[0x0][0x438] ;  /* 0x00010e00ffc20b82 */ /* 0x000e620000000a00 */
[----:B------:R-:W5:Y:S01]  /*0b10*/  @P0 LDG.E.128 R84, desc[UR12][R212.64] ;  /* 0x0000000cd4540981 */ /* 0x000f62000c1e1d00 */
[----:B------:R-:W-:-:S06]  /*0b20*/  @P0 IMAD.WIDE.U32 R210, R219, 0x10, R210 ;  /* 0x00000010dbd20825 */ /* 0x000fcc00078e00d2 */
[----:B------:R-:W1:Y:S01]  /*0b30*/  @P0 LDC.64 R208, c[0x0][0x438] ;  /* 0x00010e00ffd00b82 */ /* 0x000e620000000a00 */
[----:B------:R-:W5:Y:S01]  /*0b40*/  @P0 LDG.E.128 R88, desc[UR12][R210.64] ;  /* 0x0000000cd2580981 */ /* 0x000f62000c1e1d00 */
[----:B------:R-:W-:Y:S02]  /*0b50*/  HADD2.F32 R187, -RZ, R168.H0_H0 ;  /* 0x200000a8ffbb7230 */ /* 0x000fe40000004100 */
[----:B0-----:R-:W-:-:S04]  /*0b60*/  @P0 IMAD.WIDE.U32 R192, R3, 0x10, R192 ;  /* 0x0000001003c00825 */ /* 0x001fc800078e00c0 */
[----:B------:R-:W-:Y:S01]  /*0b70*/  HADD2.F32 R182, -RZ, R201.H0_H0 ;  /* 0x200000c9ffb67230 */ /* 0x000fe20000004100 */
[----:B------:R0:W5:Y:S01]  /*0b80*/  @P0 LDG.E.128 R76, desc[UR12][R192.64] ;  /* 0x0000000cc04c0981 */ /* 0x000162000c1e1d00 */
[----:B-1----:R-:W-:-:S05]  /*0b90*/  @P0 IMAD.WIDE.U32 R194, R223, 0x10, R194 ;  /* 0x00000010dfc20825 */ /* 0x002fca00078e00c2 */
[----:B------:R1:W5:Y:S01]  /*0ba0*/  @P0 LDG.E.128 R96, desc[UR12][R194.64] ;  /* 0x0000000cc2600981 */ /* 0x000362000c1e1d00 */
[----:B------:R-:W-:-:S05]  /*0bb0*/  @P0 IMAD.WIDE.U32 R208, R221, 0x10, R208 ;  /* 0x00000010ddd00825 */ /* 0x000fca00078e00d0 */
[----:B------:R1:W5:Y:S01]  /*0bc0*/  @P0 LDG.E.128 R92, desc[UR12][R208.64] ;  /* 0x0000000cd05c0981 */ /* 0x000362000c1e1d00 */
[----:B----4-:R-:W-:-:S05]  /*0bd0*/  FSEL R198, R0, RZ, !P1 ;  /* 0x000000ff00c67208 */ /* 0x010fca0004800000 */
[C---:B--2---:R-:W-:Y:S01]  /*0be0*/  FADD.FTZ R3, -R198.reuse, R188 ;  /* 0x000000bcc6037221 */ /* 0x044fe20000010100 */
[C---:B------:R-:W-:Y:S01]  /*0bf0*/  FADD.FTZ R189, -R198.reuse, R189 ;  /* 0x000000bdc6bd7221 */ /* 0x040fe20000010100 */
[----:B------:R-:W-:Y:S02]  /*0c00*/  FADD.FTZ R191, -R198, R191 ;  /* 0x000000bfc6bf7221 */ /* 0x000fe40000010100 */
[----:B-----5:R-:W-:Y:S01]  /*0c10*/  FMUL.FTZ R3, R2, R3 ;  /* 0x0000000302037220 */ /* 0x020fe20000410000 */
[----:B---3--:R-:W-:Y:S01]  /*0c20*/  FMUL.FTZ R0, R112, R187 ;  /* 0x000000bb70007220 */ /* 0x008fe20000410000 */
[----:B------:R-:W-:Y:S01]  /*0c30*/  FADD.FTZ R60, R60, R112 ;  /* 0x000000703c3c7221 */ /* 0x000fe20000010000 */
[----:B------:R-:W-:Y:S01]  /*0c40*/  FMUL.FTZ R184, R2, R189 ;  /* 0x000000bd02b87220 */ /* 0x000fe20000410000 */
[----:B------:R-:W-:Y:S01]  /*0c50*/  FFMA.FTZ R4, R112, R3, R4 ;  /* 0x0000000370047223 */ /* 0x000fe20000010004 */
[----:B------:R-:W-:Y:S02]  /*0c60*/  HADD2.F32 R187, -RZ, R169.H0_H0 ;  /* 0x200000a9ffbb7230 */ /* 0x000fe40000004100 */
[----:B0-----:R-:W-:Y:S01]  /*0c70*/  FADD.FTZ R193, -R198, R190 ;  /* 0x000000bec6c17221 */ /* 0x001fe20000010100 */
[----:B------:R-:W-:-:S02]  /*0c80*/  HADD2.F32 R112, -RZ, R201.H1_H1 ;  /* 0x300000c9ff707230 */ /* 0x000fc40000004100 */
[----:B------:R-:W-:Y:S01]  /*0c90*/  FMUL.FTZ R190, R2, R191 ;  /* 0x000000bf02be7220 */ /* 0x000fe20000410000 */
[----:B------:R-:W-:Y:S01]  /*0ca0*/  FADD.FTZ R191, -R198, R116 ;  /* 0x00000074c6bf7221 */ /* 0x000fe20000010100 */
[----:B------:R-:W-:Y:S01]  /*0cb0*/  FMUL.FTZ R182, R113, R182 ;  /* 0x000000b671b67220 */ /* 0x000fe20000410000 */
[----:B------:R-:W-:Y:S01]  /*0cc0*/  FADD.FTZ R61, R61, R113 ;  /* 0x000000713d3d7221 */ /* 0x000fe20000010000 */
[----:B------:R-:W-:Y:S01]  /*0cd0*/  FFMA.FTZ R5, R113, R184, R5 ;  /* 0x000000b871057223 */ /* 0x000fe20000010005 */
[----:B------:R-:W-:Y:S01]  /*0ce0*/  FMUL.FTZ R188, R114, R187 ;  /* 0x000000bb72bc7220 */ /* 0x000fe20000410000 */
[----:B------:R-:W-:Y:S02]  /*0cf0*/  HADD2.F32 R113, -RZ, R170.H0_H0 ;  /* 0x200000aaff717230 */ /* 0x000fe40000004100 */
[----:B------:R-:W-:Y:S01]  /*0d00*/  FMUL.FTZ R187, R115, R112 ;  /* 0x0000007073bb7220 */ /* 0x000fe20000410000 */
[----:B------:R-:W-:Y:S01]  /*0d10*/  FMUL.FTZ R191, R2, R191 ;  /* 0x000000bf02bf7220 */ /* 0x000fe20000410000 */
[----:B------:R-:W-:-:S02]  /*0d20*/  HADD2.F32 R112, -RZ, R200.H0_H0 ;  /* 0x200000c8ff707230 */ /* 0x000fc40000004100 */
[C---:B------:R-:W-:Y:S01]  /*0d30*/  FADD.FTZ R117, -R198.reuse, R117 ;  /* 0x00000075c6757221 */ /* 0x040fe20000010100 */
[----:B------:R-:W-:Y:S01]  /*0d40*/  FADD.FTZ R119, -R198, R119 ;  /* 0x00000077c6777221 */ /* 0x000fe20000010100 */
[----:B------:R-:W-:Y:S01]  /*0d50*/  FMUL.FTZ R192, R120, R113 ;  /* 0x0000007178c07220 */ /* 0x000fe20000410000 */
[----:B------:R-:W-:Y:S01]  /*0d60*/  FMUL.FTZ R189, R2, R193 ;  /* 0x000000c102bd7220 */ /* 0x000fe20000410000 */
[----:B------:R-:W-:Y:S01]  /*0d70*/  FADD.FTZ R56, R56, R120 ;  /* 0x0000007838387221 */ /* 0x000fe20000010000 */
[----:B------:R-:W-:Y:S01]  /*0d80*/  FFMA.FTZ R8, R120, R191, R8 ;  /* 0x000000bf78087223 */ /* 0x000fe20000010008 */
[----:B------:R-:W-:Y:S02]  /*0d90*/  HADD2.F32 R113, -RZ, R171.H0_H0 ;  /* 0x200000abff717230 */ /* 0x000fe40000004100 */
[----:B------:R-:W-:Y:S01]  /*0da0*/  FADD.FTZ R63, R63, R115 ;  /* 0x000000733f3f7221 */ /* 0x000fe20000010000 */
[----:B------:R-:W-:Y:S01]  /*0db0*/  FFMA.FTZ R7, R115, R190, R7 ;  /* 0x000000be73077223 */ /* 0x000fe20000010007 */
[----:B------:R-:W-:Y:S01]  /*0dc0*/  FMUL.FTZ R120, R2, R117 ;  /* 0x0000007502787220 */ /* 0x000fe20000410000 */
[----:B------:R-:W-:Y:S01]  /*0dd0*/  FMUL.FTZ R193, R121, R112 ;  /* 0x0000007079c17220 */ /* 0x000fe20000410000 */
[----:B------:R-:W-:Y:S01]  /*0de0*/  FADD.FTZ R115, -R198, R118 ;  /* 0x00000076c6737221 */ /* 0x000fe20000010100 */
[----:B------:R-:W-:-:S02]  /*0df0*/  HADD2.F32 R112, -RZ, R200.H1_H1 ;  /* 0x300000c8ff707230 */ /* 0x000fc40000004100 */
[----:B-1----:R-:W-:Y:S01]  /*0e00*/  FMUL.FTZ R194, R2, R119 ;  /* 0x0000007702c27220 */ /* 0x002fe20000410000 */
[----:B------:R-:W-:Y:S01]  /*0e10*/  FADD.FTZ R57, R57, R121 ;  /* 0x0000007939397221 */ /* 0x000fe20000010000 */
[----:B------:R-:W-:Y:S01]  /*0e20*/  FFMA.FTZ R9, R121, R120, R9 ;  /* 0x0000007879097223 */ /* 0x000fe20000010009 */
[----:B------:R-:W-:Y:S01]  /*0e30*/  FMUL.FTZ R196, R122, R113 ;  /* 0x000000717ac47220 */ /* 0x000fe20000410000 */
[----:B------:R-:W-:Y:S01]  /*0e40*/  FMUL.FTZ R121, R2, R115 ;  /* 0x0000007302797220 */ /* 0x000fe20000410000 */
[----:B------:R-:W-:Y:S02]  /*0e50*/  HADD2.F32 R113, -RZ, R172.H0_H0 ;  /* 0x200000acff717230 */ /* 0x000fe40000004100 */
[----:B------:R-:W-:Y:S01]  /*0e60*/  FMUL.FTZ R195, R123, R112 ;  /* 0x000000707bc37220 */ /* 0x000fe20000410000 */
[----:B------:R-:W-:Y:S01]  /*0e70*/  FADD.FTZ R59, R59, R123 ;  /* 0x0000007b3b3b7221 */ /* 0x000fe20000010000 */
[----:B------:R-:W-:Y:S01]  /*0e80*/  FFMA.FTZ R11, R123, R194, R11 ;  /* 0x000000c27b0b7223 */ /* 0x000fe2000001000b */
[----:B------:R-:W-:Y:S01]  /*0e90*/  FADD.FTZ R123, -R198, R124 ;  /* 0x0000007cc67b7221 */ /* 0x000fe20000010100 */
[----:B------:R-:W-:Y:S01]  /*0ea0*/  FADD.FTZ R58, R58, R122 ;  /* 0x0000007a3a3a7221 */ /* 0x000fe20000010000 */
[----:B------:R-:W-:Y:S01]  /*0eb0*/  FFMA.FTZ R10, R122, R121, R10 ;  /* 0x000000797a0a7223 */ /* 0x000fe2000001000a */
[----:B------:R-:W-:Y:S01]  /*0ec0*/  FADD.FTZ R125, -R198, R125 ;  /* 0x0000007dc67d7221 */ /* 0x000fe20000010100 */
[----:B------:R-:W-:-:S02]  /*0ed0*/  HADD2.F32 R112, -RZ, R199.H0_H0 ;  /* 0x200000c7ff707230 */ /* 0x000fc40000004100 */
[----:B------:R-:W-:Y:S01]  /*0ee0*/  FMUL.FTZ R122, R128, R113 ;  /* 0x00000071807a7220 */ /* 0x000fe20000410000 */
[----:B------:R-:W-:Y:S01]  /*0ef0*/  FMUL.FTZ R123, R2, R123 ;  /* 0x0000007b027b7220 */ /* 0x000fe20000410000 */
[----:B------:R-:W-:Y:S02]  /*0f00*/  HADD2.F32 R113, -RZ, R173.H0_H0 ;  /* 0x200000adff717230 */ /* 0x000fe40000004100 */
[----:B------:R-:W-:Y:S01]  /*0f10*/  FADD.FTZ R115, -R198, R126 ;  /* 0x0000007ec6737221 */ /* 0x000fe20000010100 */
        /* <DEDUP_REMOVED lines=8> */
[----:B------:R-:W-:Y:S02]  /*0fa0*/  HADD2.F32 R113, -RZ, R174.H0_H0 ;  /* 0x200000aeff717230 */ /* 0x000fe40000004100 */
[----:B------:R-:W-:Y:S01]  /*0fb0*/  FADD.FTZ R53, R53, R129 ;  /* 0x0000008135357221 */ /* 0x000fe20000010000 */
[----:B------:R-:W-:Y:S01]  /*0fc0*/  FFMA.FTZ R13, R129, R124, R13 ;  /* 0x0000007c810d7223 */ /* 0x000fe2000001000d */
[----:B------:R-:W-:Y:S01]  /*0fd0*/  FMUL.FTZ R126, R2, R117 ;  /* 0x00000075027e7220 */ /* 0x000fe20000410000 */
[----:B------:R-:W-:Y:S01]  /*0fe0*/  FMUL.FTZ R129, R131, R112 ;  /* 0x0000007083817220 */ /* 0x000fe20000410000 */
[----:B------:R-:W-:Y:S01]  /*0ff0*/  FADD.FTZ R54, R54, R130 ;  /* 0x0000008236367221 */ /* 0x000fe20000010000 */
[----:B------:R-:W-:Y:S01]  /*1000*/  FFMA.FTZ R14, R130, R127, R14 ;  /* 0x0000007f820e7223 */ /* 0x000fe2000001000e */
[----:B------:R-:W-:Y:S01]  /*1010*/  FADD.FTZ R133, -R198, R133 ;  /* 0x00000085c6857221 */ /* 0x000fe20000010100 */
[----:B------:R-:W-:-:S02]  /*1020*/  HADD2.F32 R112, -RZ, R183.H0_H0 ;  /* 0x200000b7ff707230 */ /* 0x000fc40000004100 */
[----:B------:R-:W-:Y:S01]  /*1030*/  FMUL.FTZ R130, R136, R113 ;  /* 0x0000007188827220 */ /* 0x000fe20000410000 */
[----:B------:R-:W-:Y:S01]  /*1040*/  FADD.FTZ R55, R55, R131 ;  /* 0x0000008337377221 */ /* 0x000fe20000010000 */
[----:B------:R-:W-:Y:S01]  /*1050*/  FFMA.FTZ R15, R131, R126, R15 ;  /* 0x0000007e830f7223 */ /* 0x000fe2000001000f */
[----:B------:R-:W-:Y:S02]  /*1060*/  HADD2.F32 R113, -RZ, R175.H0_H0 ;  /* 0x200000afff717230 */ /* 0x000fe40000004100 */
[C---:B------:R-:W-:Y:S01]  /*1070*/  FADD.FTZ R131, -R198.reuse, R132 ;  /* 0x00000084c6837221 */ /* 0x040fe20000010100 */
[----:B------:R-:W-:Y:S01]  /*1080*/  FADD.FTZ R115, -R198, R134 ;  /* 0x00000086c6737221 */ /* 0x000fe20000010100 */
[----:B------:R-:W-:Y:S01]  /*1090*/  FMUL.FTZ R132, R2, R133 ;  /* 0x0000008502847220 */ /* 0x000fe20000410000 */
[----:B------:R-:W-:Y:S01]  /*10a0*/  FMUL.FTZ R133, R137, R112 ;  /* 0x0000007089857220 */ /* 0x000fe20000410000 */
[----:B------:R-:W-:Y:S02]  /*10b0*/  HADD2.F32 R112, -RZ, R186.H1_H1 ;  /* 0x300000baff707230 */ /* 0x000fe40000004100 */
[----:B------:R-:W-:Y:S01]  /*10c0*/  FADD.FTZ R117, -R198, R135 ;  /* 0x00000087c6757221 */ /* 0x000fe20000010100 */
[----:B------:R-:W-:Y:S01]  /*10d0*/  FMUL.FTZ R134, R138, R113 ;  /* 0x000000718a867220 */ /* 0x000fe20000410000 */
[----:B------:R-:W-:Y:S01]  /*10e0*/  FMUL.FTZ R135, R2, R115 ;  /* 0x0000007302877220 */ /* 0x000fe20000410000 */
[----:B------:R-:W-:Y:S01]  /*10f0*/  FFMA.FTZ R113, R3, R0, RZ ;  /* 0x0000000003717223 */ /* 0x000fe200000100ff */
[----:B------:R-:W-:Y:S01]  /*1100*/  FADD.FTZ R115, RZ, R0 ;  /* 0x00000000ff737221 */ /* 0x000fe20000010000 */
[----:B------:R-:W-:Y:S01]  /*1110*/  FADD.FTZ R49, R49, R137 ;  /* 0x0000008931317221 */ /* 0x000fe20000010000 */
[----:B------:R-:W-:Y:S01]  /*1120*/  FFMA.FTZ R73, R137, R132, R73 ;  /* 0x0000008489497223 */ /* 0x000fe20000010049 */
[----:B------:R-:W-:Y:S01]  /*1130*/  FMUL.FTZ R137, R139, R112 ;  /* 0x000000708b897220 */ /* 0x000fe20000410000 */
[----:B------:R-:W-:Y:S01]  /*1140*/  FFMA.FTZ R112, R184, R182, R113 ;  /* 0x000000b6b8707223 */ /* 0x000fe20000010071 */
[----:B------:R-:W-:Y:S01]  /*1150*/  FADD.FTZ R119, R182, R115 ;  /* 0x00000073b6777221 */ /* 0x000fe20000010000 */
[----:B------:R-:W-:-:S02]  /*1160*/  HADD2.F32 R115, -RZ, R176.H0_H0 ;  /* 0x200000b0ff737230 */ /* 0x000fc40000004100 */
[----:B------:R-:W-:Y:S01]  /*1170*/  FADD.FTZ R62, R62, R114 ;  /* 0x000000723e3e7221 */ /* 0x000fe20000010000 */
[----:B------:R-:W-:Y:S01]  /*1180*/  FFMA.FTZ R6, R114, R189, R6 ;  /* 0x000000bd72067223 */ /* 0x000fe20000010006 */
[----:B------:R-:W-:Y:S01]  /*1190*/  FFMA.FTZ R113, R189, R188, R112 ;  /* 0x000000bcbd717223 */ /* 0x000fe20000010070 */
[----:B------:R-:W-:Y:S01]  /*11a0*/  FADD.FTZ R114, R188, R119 ;  /* 0x00000077bc727221 */ /* 0x000fe20000010000 */
[----:B------:R-:W-:Y:S01]  /*11b0*/  FADD.FTZ R50, R50, R138 ;  /* 0x0000008a32327221 */ /* 0x000fe20000010000 */
[----:B------:R-:W-:Y:S01]  /*11c0*/  FFMA.FTZ R74, R138, R135, R74 ;  /* 0x000000878a4a7223 */ /* 0x000fe2000001004a */
[----:B------:R-:W-:Y:S01]  /*11d0*/  FMUL.FTZ R138, R144, R115 ;  /* 0x00000073908a7220 */ /* 0x000fe20000410000 */
[----:B------:R-:W-:Y:S01]  /*11e0*/  FFMA.FTZ R112, R190, R187, R113 ;  /* 0x000000bbbe707223 */ /* 0x000fe20000010071 */
[----:B------:R-:W-:Y:S01]  /*11f0*/  FADD.FTZ R115, R187, R114 ;  /* 0x00000072bb737221 */ /* 0x000fe20000010000 */
[----:B------:R-:W-:Y:S02]  /*1200*/  FMUL.FTZ R131, R2, R131 ;  /* 0x0000008302837220 */ /* 0x000fe40000410000 */
[----:B------:R-:W-:Y:S01]  /*1210*/  FFMA.FTZ R113, R191, R192, R112 ;  /* 0x000000c0bf717223 */ /* 0x000fe20000010070 */
[----:B------:R-:W-:Y:S01]  /*1220*/  FADD.FTZ R114, R192, R115 ;  /* 0x00000073c0727221 */ /* 0x000fe20000010000 */
[----:B------:R-:W-:Y:S01]  /*1230*/  FADD.FTZ R48, R48, R136 ;  /* 0x0000008830307221 */ /* 0x000fe20000010000 */
[----:B------:R-:W-:Y:S01]  /*1240*/  FFMA.FTZ R72, R136, R131, R72 ;  /* 0x0000008388487223 */ /* 0x000fe20000010048 */
[----:B------:R-:W-:Y:S01]  /*1250*/  FFMA.FTZ R112, R120, R193, R113 ;  /* 0x000000c178707223 */ /* 0x000fe20000010071 */
[----:B------:R-:W-:Y:S01]  /*1260*/  FADD.FTZ R115, R193, R114 ;  /* 0x00000072c1737221 */ /* 0x000fe20000010000 */
[----:B------:R-:W-:-:S02]  /*1270*/  FMUL.FTZ R136, R2, R117 ;  /* 0x0000007502887220 */ /* 0x000fc40000410000 */
[----:B------:R-:W-:Y:S01]  /*1280*/  FFMA.FTZ R113, R121, R196, R112 ;  /* 0x000000c479717223 */ /* 0x000fe20000010070 */
[----:B------:R-:W-:Y:S01]  /*1290*/  FADD.FTZ R116, R196, R115 ;  /* 0x00000073c4747221 */ /* 0x000fe20000010000 */
[----:B------:R-:W-:Y:S01]  /*12a0*/  FADD.FTZ R51, R51, R139 ;  /* 0x0000008b33337221 */ /* 0x000fe20000010000 */
[----:B------:R-:W-:Y:S01]  /*12b0*/  FFMA.FTZ R75, R139, R136, R75 ;  /* 0x000000888b4b7223 */ /* 0x000fe2000001004b */
[----:B------:R-:W-:Y:S01]  /*12c0*/  FADD.FTZ R139, -R198, R140 ;  /* 0x0000008cc68b7221 */ /* 0x000fe20000010100 */
[----:B------:R-:W-:Y:S01]  /*12d0*/  FFMA.FTZ R112, R194, R195, R113 ;  /* 0x000000c3c2707223 */ /* 0x000fe20000010071 */
[C---:B------:R-:W-:Y:S01]  /*12e0*/  FADD.FTZ R141, -R198.reuse, R141 ;  /* 0x0000008dc68d7221 */ /* 0x040fe20000010100 */
[----:B------:R-:W-:Y:S01]  /*12f0*/  FADD.FTZ R119, R195, R116 ;  /* 0x00000074c3777221 */ /* 0x000fe20000010000 */
[----:B------:R-:W-:Y:S01]  /*1300*/  FADD.FTZ R117, -R198, R142 ;  /* 0x0000008ec6757221 */ /* 0x000fe20000010100 */
[----:B------:R-:W-:Y:S01]  /*1310*/  FMUL.FTZ R139, R2, R139 ;  /* 0x0000008b028b7220 */ /* 0x000fe20000410000 */
[----:B------:R-:W-:-:S02]  /*1320*/  HADD2.F32 R115, -RZ, R177.H0_H0 ;  /* 0x200000b1ff737230 */ /* 0x000fc40000004100 */
[----:B------:R-:W-:Y:S01]  /*1330*/  FFMA.FTZ R113, R123, R122, R112 ;  /* 0x0000007a7b717223 */ /* 0x000fe20000010070 */
[----:B------:R-:W-:Y:S01]  /*1340*/  FMUL.FTZ R142, R2, R141 ;  /* 0x0000008d028e7220 */ /* 0x000fe20000410000 */
[----:B------:R-:W-:Y:S01]  /*1350*/  FADD.FTZ R116, R122, R119 ;  /* 0x000000777a747221 */ /* 0x000fe20000010000 */
[----:B------:R-:W-:Y:S01]  /*1360*/  FMUL.FTZ R141, R2, R117 ;  /* 0x00000075028d7220 */ /* 0x000fe20000410000 */
[----:B------:R-:W-:Y:S01]  /*1370*/  FADD.FTZ R143, -R198, R143 ;  /* 0x0000008fc68f7221 */ /* 0x000fe20000010100 */
[----:B------:R-:W-:Y:S01]  /*1380*/  FADD.FTZ R44, R44, R144 ;  /* 0x000000902c2c7221 */ /* 0x000fe20000010000 */
[----:B------:R-:W-:Y:S01]  /*1390*/  FFMA.FTZ R68, R144, R139, R68 ;  /* 0x0000008b90447223 */ /* 0x000fe20000010044 */
        /* <DEDUP_REMOVED lines=20> */
[----:B------:R-:W-:Y:S01]  /*14e0*/  FADD.FTZ R119, -R198, R150 ;  /* 0x00000096c6777221 */ /* 0x000fe20000010100 */
[----:B------:R-:W-:Y:S01]  /*14f0*/  FMUL.FTZ R150, R152, R115 ;  /* 0x0000007398967220 */ /* 0x000fe20000410000 */
[----:B------:R-:W-:Y:S01]  /*1500*/  FFMA.FTZ R116, R136, R137, R113 ;  /* 0x0000008988747223 */ /* 0x000fe20000010071 */
[----:B------:R-:W-:Y:S01]  /*1510*/  FADD.FTZ R115, R137, R112 ;  /* 0x0000007089737221 */ /* 0x000fe20000010000 */
[----:B------:R-:W-:-:S02]  /*1520*/  FMUL.FTZ R140, R145, R140 ;  /* 0x0000008c918c7220 */ /* 0x000fc40000410000 */
[----:B------:R-:W-:Y:S01]  /*1530*/  FFMA.FTZ R113, R139, R138, R116 ;  /* 0x0000008a8b717223 */ /* 0x000fe20000010074 */
[----:B------:R-:W-:Y:S01]  /*1540*/  FADD.FTZ R115, R138, R115 ;  /* 0x000000738a737221 */ /* 0x000fe20000010000 */
[----:B------:R-:W-:Y:S02]  /*1550*/  HADD2.F32 R114, -RZ, R186.H0_H0 ;  /* 0x200000baff727230 */ /* 0x000fe40000004100 */
[----:B------:R-:W-:Y:S01]  /*1560*/  FFMA.FTZ R112, R142, R140, R113 ;  /* 0x0000008c8e707223 */ /* 0x000fe20000010071 */
[----:B------:R-:W-:Y:S01]  /*1570*/  FADD.FTZ R115, R140, R115 ;  /* 0x000000738c737221 */ /* 0x000fe20000010000 */
[----:B------:R-:W-:Y:S01]  /*1580*/  FADD.FTZ R45, R45, R145 ;  /* 0x000000912d2d7221 */ /* 0x000fe20000010000 */
[----:B------:R-:W-:Y:S01]  /*1590*/  FFMA.FTZ R69, R145, R142, R69 ;  /* 0x0000008e91457223 */ /* 0x000fe20000010045 */
[----:B------:R-:W-:Y:S01]  /*15a0*/  FADD.FTZ R145, -R198, R148 ;  /* 0x00000094c6917221 */ /* 0x000fe20000010100 */
[----:B------:R-:W-:Y:S01]  /*15b0*/  FFMA.FTZ R113, R141, R144, R112 ;  /* 0x000000908d717223 */ /* 0x000fe20000010070 */
[----:B------:R-:W-:Y:S01]  /*15c0*/  FADD.FTZ R112, R144, R115 ;  /* 0x0000007390707221 */ /* 0x000fe20000010000 */
[----:B------:R-:W-:Y:S01]  /*15d0*/  FADD.FTZ R47, R47, R147 ;  /* 0x000000932f2f7221 */ /* 0x000fe20000010000 */
[----:B------:R-:W-:Y:S01]  /*15e0*/  FFMA.FTZ R71, R147, R146, R71 ;  /* 0x0000009293477223 */ /* 0x000fe20000010047 */
[----:B------:R-:W-:Y:S01]  /*15f0*/  FMUL.FTZ R147, R153, R114 ;  /* 0x0000007299937220 */ /* 0x000fe20000410000 */
[----:B------:R-:W-:-:S02]  /*1600*/  HADD2.F32 R115, -RZ, R179.H0_H0 ;  /* 0x200000b3ff737230 */ /* 0x000fc40000004100 */
[----:B------:R-:W-:Y:S01]  /*1610*/  FMUL.FTZ R145, R2, R145 ;  /* 0x0000009102917220 */ /* 0x000fe20000410000 */
[----:B------:R-:W-:Y:S01]  /*1620*/  FFMA.FTZ R114, R146, R143, R113 ;  /* 0x0000008f92727223 */ /* 0x000fe20000010071 */
[C---:B------:R-:W-:Y:S01]  /*1630*/  FADD.FTZ R149, -R198.reuse, R149 ;  /* 0x00000095c6957221 */ /* 0x040fe20000010100 */
[----:B------:R-:W-:Y:S01]  /*1640*/  FADD.FTZ R113, R143, R112 ;  /* 0x000000708f717221 */ /* 0x000fe20000010000 */
[----:B------:R-:W-:Y:S01]  /*1650*/  FADD.FTZ R209, -R198, R151 ;  /* 0x00000097c6d17221 */ /* 0x000fe20000010100 */
[----:B------:R-:W-:Y:S01]  /*1660*/  FADD.FTZ R40, R40, R152 ;  /* 0x0000009828287221 */ /* 0x000fe20000010000 */
[----:B------:R-:W-:Y:S01]  /*1670*/  FFMA.FTZ R64, R152, R145, R64 ;  /* 0x0000009198407223 */ /* 0x000fe20000010040 */
[----:B------:R-:W-:Y:S01]  /*1680*/  FMUL.FTZ R198, R154, R115 ;  /* 0x000000739ac67220 */ /* 0x000fe20000410000 */
[----:B------:R-:W-:Y:S01]  /*1690*/  FMUL.FTZ R152, R2, R149 ;  /* 0x0000009502987220 */ /* 0x000fe20000410000 */
[----:B------:R-:W-:Y:S01]  /*16a0*/  FFMA.FTZ R115, R145, R150, R114 ;  /* 0x0000009691737223 */ /* 0x000fe20000010072 */
[----:B------:R-:W-:Y:S01]  /*16b0*/  FADD.FTZ R112, R150, R113 ;  /* 0x0000007196707221 */ /* 0x000fe20000010000 */
[----:B------:R-:W-:-:S02]  /*16c0*/  HADD2.F32 R116, -RZ, R185.H1_H1 ;  /* 0x300000b9ff747230 */ /* 0x000fc40000004100 */
        /* <DEDUP_REMOVED lines=13> */
[----:B------:R-:W-:Y:S01]  /*17a0*/  FFMA.FTZ R119, R154, R153, R119 ;  /* 0x000000999a777223 */ /* 0x000fe20000010077 */
[----:B------:R-:W-:Y:S01]  /*17b0*/  FADD.FTZ R118, R118, R153 ;  /* 0x0000009976767221 */ /* 0x000fe20000010000 */
[----:B------:R-:W-:Y:S06]  /*17c0*/  BRA `(.L_x_8814) ;  /* 0x0000000000687947 */ /* 0x000fec0003800000 */
.L_x_8813:
        /* <DEDUP_REMOVED lines=17> */
[----:B------:R-:W-:-:S04]  /*18e0*/  IMAD.WIDE.U32 R84, R85, 0x10, R96 ;  /* 0x0000001055547825 */ /* 0x000fc800078e0060 */
[--C-:B------:R-:W-:Y:S02]  /*18f0*/  IMAD.WIDE.U32 R88, R89, 0x10, R96.reuse ;  /* 0x0000001059587825 */ /* 0x100fe400078e0060 */
[----:B------:R-:W5:Y:S02]  /*1900*/  LDG.E.128 R84, desc[UR12][R84.64] ;  /* 0x0000000c54547981 */ /* 0x000f64000c1e1d00 */
[--C-:B------:R-:W-:Y:S02]  /*1910*/  IMAD.WIDE.U32 R92, R93, 0x10, R96.reuse ;  /* 0x000000105d5c7825 */ /* 0x100fe400078e0060 */
[----:B------:R-:W5:Y:S02]  /*1920*/  LDG.E.128 R88, desc[UR12][R88.64] ;  /* 0x0000000c58587981 */ /* 0x000f64000c1e1d00 */
[----:B------:R-:W-:Y:S02]  /*1930*/  IMAD.WIDE.U32 R96, R79, 0x10, R96 ;  /* 0x000000104f607825 */ /* 0x000fe400078e0060 */
[----:B------:R-:W5:Y:S04]  /*1940*/  LDG.E.128 R76, desc[UR12][R76.64] ;  /* 0x0000000c4c4c7981 */ /* 0x000f68000c1e1d00 */
[----:B------:R-:W5:Y:S04]  /*1950*/  LDG.E.128 R92, desc[UR12][R92.64] ;  /* 0x0000000c5c5c7981 */ /* 0x000f68000c1e1d00 */
[----:B------:R-:W5:Y:S02]  /*1960*/  LDG.E.128 R96, desc[UR12][R96.64] ;  /* 0x0000000c60607981 */ /* 0x000f64000c1e1d00 */
.L_x_8814:
[----:B------:R-:W0:Y:S01]  /*1970*/  SHFL.DOWN PT, R113, R118, 0x10, 0x1f ;  /* 0x0a001f0076717f89 */ /* 0x000e2200000e0000 */
[----:B------:R-:W1:Y:S01]  /*1980*/  LDC R208, c[0x0][0x388] ;  /* 0x0000e200ffd07b82 */ /* 0x000e620000000800 */
[C---:B-----5:R-:W-:Y:S01]  /*1990*/  ISETP.GE.AND P3, PT, R197.reuse, 0x1, PT ;  /* 0x00000001c500780c */ /* 0x060fe20003f66270 */
[----:B------:R-:W-:Y:S01]  /*19a0*/  BSSY.RECONVERGENT B0, `(.L_x_8815) ;  /* 0x0000027000007945 */ /* 0x000fe20003800200 */
[----:B------:R-:W2:Y:S01]  /*19b0*/  SHFL.DOWN PT, R112, R119, 0x10, 0x1f ;  /* 0x0a001f0077707f89 */ /* 0x000ea200000e0000 */
[----:B------:R-:W3:Y:S10]  /*19c0*/  S2R R155, SR_TID.X ;  /* 0x00000000009b7919 */ /* 0x000ef40000002100 */
[----:B------:R-:W4:Y:S01]  /*19d0*/  @P3 LDC.64 R148, c[0x0][0x390] ;  /* 0x0000e400ff943b82 */ /* 0x000f220000000a00 */
        /* <DEDUP_REMOVED lines=9> */
[----:B------:R-:W0:Y:S01]  /*1a70*/  SHFL.DOWN PT, R117, R114, 0x4, 0x1f ;  /* 0x08801f0072757f89 */ /* 0x000e2200000e0000 */
[----:B------:R-:W-:-:S03]  /*1a80*/  @P3 SHF.R.S32.HI R112, RZ, 0x1f, R197 ;  /* 0x0000001fff703819 */ /* 0x000fc600000114c5 */
[----:B------:R-:W1:Y:S01]  /*1a90*/  SHFL.DOWN PT, R116, R115, 0x4, 0x1f ;  /* 0x08801f0073747f89 */ /* 0x000e6200000e0000 */
[----:B------:R-:W-:Y:S02]  /*1aa0*/  @P3 LEA.HI R112, R112, R197, RZ, 0x2 ;  /* 0x000000c570703211 */ /* 0x000fe400078f10ff */
[----:B------:R-:W-:Y:S02]  /*1ab0*/  MOV R197, RZ ;  /* 0x000000ff00c57202 */ /* 0x000fe40000000f00 */
[----:B------:R-:W-:-:S05]  /*1ac0*/  @P3 LEA.HI.SX32 R197, R112, R155, 0x1e ;  /* 0x0000009b70c53211 */ /* 0x000fca00078ff2ff */
[----:B----4-:R-:W-:-:S04]  /*1ad0*/  @P3 IMAD.WIDE.U32 R148, R197, 0x10, R148 ;  /* 0x00000010c5943825 */ /* 0x010fc800078e0094 */
        /* <DEDUP_REMOVED lines=19> */
.L_x_8816:
[----:B------:R-:W-:Y:S05]  /*1c10*/  BSYNC.RECONVERGENT B0 ;  /* 0x0000000000007941 */ /* 0x000fea0003800200 */
.L_x_8815:
        /* <DEDUP_REMOVED lines=19> */
[----:B------:R-:W-:Y:S01]  /*1d50*/  FADD.FTZ R112, R115, R112 ;  /* 0x0000007073707221 */ /* 0x000fe20000010000 */
[----:B------:R-:W-:-:S02]  /*1d60*/  LEA.HI R208, R113, R208, RZ, 0x2 ;  /* 0x000000d071d07211 */ /* 0x000fc400078f10ff */
[----:B--2---:R-:W-:Y:S01]  /*1d70*/  FADD.FTZ R209, R209, R116 ;  /* 0x00000074d1d17221 */ /* 0x004fe20000010000 */
[----:B------:R-:W-:Y:S01]  /*1d80*/  FADD.FTZ R112, R112, R117 ;  /* 0x0000007570707221 */ /* 0x000fe20000010000 */
[----:B------:R-:W-:Y:S02]  /*1d90*/  LEA.HI.SX32 R117, R208, R155, 0x1e ;  /* 0x0000009bd0757211 */ /* 0x000fe400078ff2ff */
[----:B------:R-:W-:Y:S01]  /*1da0*/  FADD.FTZ R118, R118, R209 ;  /* 0x000000d176767221 */ /* 0x000fe20000010000 */
[----:B------:R-:W-:-:S03]  /*1db0*/  FADD.FTZ R112, R119, R112 ;  /* 0x0000007077707221 */ /* 0x000fc60000010000 */
        /* <DEDUP_REMOVED lines=19> */
.L_x_8819:
        /* <DEDUP_REMOVED lines=10> */
.L_x_8820:
        /* <DEDUP_REMOVED lines=10> */
.L_x_8821:
        /* <DEDUP_REMOVED lines=11> */
.L_x_8818:
        /* <DEDUP_REMOVED lines=27> */
.L_x_8823:
        /* <DEDUP_REMOVED lines=10> */
.L_x_8824:
        /* <DEDUP_REMOVED lines=10> */
.L_x_8825:
[----:B------:R-:W-:Y:S05]  /*23d0*/  @!P3 BRA `(.L_x_8822) ;  /* 0x000000040050b947 */ /* 0x000fea0003800000 */
[----:B------:R-:W-:Y:S02]  /*23e0*/  HADD2.F32 R107, -RZ, R207.H1_H1 ;  /* 0x300000cfff6b7230 */ /* 0x000fe40000004100 */
[----:B------:R-:W-:-:S04]  /*23f0*/  FMUL.FTZ R112, R111, UR16 ;  /* 0x000000106f707c20 */ /* 0x000fc80008410000 */
[-C--:B-----5:R-:W-:Y:S01]  /*2400*/  FFMA.FTZ R39, R103, R112.reuse, R39 ;  /* 0x0000007067277223 */ /* 0x0a0fe20000010027 */
[----:B------:R-:W-:Y:S01]  /*2410*/  FMUL.FTZ R107, R107, R112 ;  /* 0x000000706b6b7220 */ /* 0x000fe20000410000 */
[----:B------:R-:W-:Y:S06]  /*2420*/  BRA `(.L_x_8822) ;  /* 0x00000004003c7947 */ /* 0x000fec0003800000 */
.L_x_8817:
        /* <DEDUP_REMOVED lines=22> */
[----:B------:R-:W-:-:S03]  /*2590*/  @P3 HADD2.F32 R149, -RZ, R207.H0_H0 ;  /* 0x200000cfff953230 */ /* 0x000fc60000004100 */
        /* <DEDUP_REMOVED lines=19> */
.L_x_8826:
        /* <DEDUP_REMOVED lines=9> */
[----:B------:R-:W-:Y:S01]  /*2760*/  @P2 FFMA.FTZ R108, R2, R111, R76 ;  /* 0x0000006f026c2223 */ /* 0x000fe2000001004c */
[----:B------:R-:W-:Y:S01]  /*2770*/  @P2 FFMA.FTZ R111, R189, R116, R119 ;  /* 0x00000074bd6f2223 */ /* 0x000fe20000010077 */
[----:B------:R-:W-:Y:S01]  /*2780*/  @P2 FADD.FTZ R110, R182, -R115 ;  /* 0x80000073b66e2221 */ /* 0x000fe20000010000 */
[----:B------:R-:W-:Y:S01]  /*2790*/  @P2 FFMA.FTZ R114, R2, R112, R79 ;  /* 0x0000007002722223 */ /* 0x000fe2000001004f */
[----:B------:R-:W-:Y:S01]  /*27a0*/  MOV R109, R77 ;  /* 0x0000004d006d7202 */ /* 0x000fe20000000f00 */
[----:B------:R-:W-:Y:S01]  /*27b0*/  @P2 FADD.FTZ R115, R188, -R111 ;  /* 0x8000006fbc732221 */ /* 0x000fe20000010000 */
[----:B------:R-:W-:Y:S01]  /*27c0*/  @P3 HADD2.F32 R118, -RZ, R156.H0_H0 ;  /* 0x2000009cff763230 */ /* 0x000fe20000004100 */
[----:B------:R-:W2:Y:S01]  /*27d0*/  @P3 LDC R148, c[0x0][0x40c] ;  /* 0x00010300ff943b82 */ /* 0x000ea20000000800 */
[C---:B------:R-:W-:Y:S01]  /*27e0*/  @P2 FFMA.FTZ R109, R2.reuse, R110, R77 ;  /* 0x0000006e026d2223 */ /* 0x040fe2000001004d */
[--C-:B------:R-:W-:Y:S01]  /*27f0*/  @P3 HADD2.F32 R211, -RZ, R207.reuse.H1_H1 ;  /* 0x300000cfffd33230 */ /* 0x100fe20000004100 */
[----:B------:R-:W-:Y:S01]  /*2800*/  MOV R110, R78 ;  /* 0x0000004e006e7202 */ /* 0x000fe20000000f00 */
[----:B------:R-:W-:Y:S01]  /*2810*/  @P2 FFMA.FTZ R110, R2, R115, R78 ;  /* 0x00000073026e2223 */ /* 0x000fe2000001004e */
[----:B------:R-:W-:-:S03]  /*2820*/  @P3 HADD2.F32 R115, -RZ, R207.H0_H0 ;  /* 0x200000cfff733230 */ /* 0x000fc60000004100 */
        /* <DEDUP_REMOVED lines=15> */
.L_x_8822:
        /* <DEDUP_REMOVED lines=9> */
[----:B-----5:R-:W1:Y:S01]  /*29b0*/  LDC.64 R100, c[0x0][0x390] ;  /* 0x0000e400ff647b82 */ /* 0x020e620000000a00 */
[----:B------:R-:W-:-:S05]  /*29c0*/  IADD3 R103, PT, PT, R197, 0x80, RZ ;  /* 0x00000080c5677810 */ /* 0x000fca0007ffe0ff */
[----:B-1----:R-:W-:-:S06]  /*29d0*/  IMAD.WIDE.U32 R100, R103, 0x10, R100 ;  /* 0x0000001067647825 */ /* 0x002fcc00078e0064 */
[----:B------:R-:W5:Y:S02]  /*29e0*/  LDG.E.128 R100, desc[UR12][R100.64] ;  /* 0x0000000c64647981 */ /* 0x000f64000c1e1d00 */
.L_x_8827:
[----:B------:R-:W-:Y:S05]  /*29f0*/  @!P0 BRA `(.L_x_8828) ;  /* 0x0000000400308947 */ /* 0x000fea0003800000 */
        /* <DEDUP_REMOVED lines=12> */
[----:B------:R-:W-:Y:S01]  /*2ac0*/  @P3 HADD2.F32 R112, -RZ, R158.H0_H0 ;  /* 0x2000009eff703230 */ /* 0x000fe20000004100 */
        /* <DEDUP_REMOVED lines=8> */
[----:B------:R-:W-:-:S02]  /*2b50*/  @P3 HADD2.F32 R113, -RZ, R206.H0_H0 ;  /* 0x200000ceff713230 */ /* 0x000fc40000004100 */
        /* <DEDUP_REMOVED lines=17> */
.L_x_8829:
        /* <DEDUP_REMOVED lines=17> */
[----:B------:R-:W-:-:S03]  /*2d80*/  @P3 HADD2.F32 R149, -RZ, R206.H0_H0 ;  /* 0x200000ceff953230 */ /* 0x000fc60000004100 */
        /* <DEDUP_REMOVED lines=19> */
.L_x_8828:
[----:B------:R-:W-:Y:S05]  /*2ec0*/  @!P1 BRA `(.L_x_8831) ;  /* 0x0000000000e49947 */ /* 0x000fea0003800000 */
[-CC-:B0-----:R-:W-:Y:S01]  /*2ed0*/  FFMA.FTZ R109, R121, R116.reuse, R119.reuse ;  /* 0x00000074796d7223 */ /* 0x181fe20000010077 */
        /* <DEDUP_REMOVED lines=26> */
.L_x_8832:
        /* <DEDUP_REMOVED lines=10> */
.L_x_8833:
        /* <DEDUP_REMOVED lines=10> */
.L_x_8834:
[----:B------:R-:W-:Y:S02]  /*31c0*/  MOV R108, R112 ;  /* 0x00000070006c7202 */ /* 0x000fe40000000f00 */
[----:B------:R-:W-:Y:S01]  /*31d0*/  MOV R111, R113 ;  /* 0x00000071006f7202 */ /* 0x000fe20000000f00 */
[----:B------:R-:W-:Y:S06]  /*31e0*/  @!P3 BRA `(.L_x_8830) ;  /* 0x0000000000bcb947 */ /* 0x000fec0003800000 */
[----:B------:R-:W-:Y:S02]  /*31f0*/  HADD2.F32 R107, -RZ, R206.H1_H1 ;  /* 0x300000ceff6b7230 */ /* 0x000fe40000004100 */
[----:B------:R-:W-:Y:S01]  /*3200*/  FMUL.FTZ R114, R113, UR16 ;  /* 0x0000001071727c20 */ /* 0x000fe20008410000 */
[----:B------:R-:W-:Y:S02]  /*3210*/  MOV R108, R112 ;  /* 0x00000070006c7202 */ /* 0x000fe40000000f00 */
[----:B------:R-:W-:Y:S01]  /*3220*/  MOV R111, R113 ;  /* 0x00000071006f7202 */ /* 0x000fe20000000f00 */
[-C--:B-----5:R-:W-:Y:S01]  /*3230*/  FFMA.FTZ R35, R103, R114.reuse, R35 ;  /* 0x0000007267237223 */ /* 0x0a0fe20000010023 */
[----:B------:R-:W-:Y:S01]  /*3240*/  FMUL.FTZ R107, R107, R114 ;  /* 0x000000726b6b7220 */ /* 0x000fe20000410000 */
[----:B------:R-:W-:Y:S06]  /*3250*/  BRA `(.L_x_8830) ;  /* 0x0000000000a07947 */ /* 0x000fec0003800000 */
.L_x_8831:
[----:B------:R-:W-:Y:S05]  /*3260*/  @!P3 BRA `(.L_x_8835) ;  /* 0x000000000024b947 */ /* 0x000fea0003800000 */
[----:B0-----:R-:W-:Y:S01]  /*3270*/  FFMA.FTZ R113, R191, R116, R119 ;  /* 0x00000074bf717223 */ /* 0x001fe20000010077 */
        /* <DEDUP_REMOVED lines=8> */
.L_x_8835:
        /* <DEDUP_REMOVED lines=10> */
.L_x_8836:
        /* <DEDUP_REMOVED lines=10> */
.L_x_8837:
[----:B------:R-:W-:Y:S05]  /*3440*/  @!P3 BRA `(.L_x_8830) ;  /* 0x000000000024b947 */ /* 0x000fea0003800000 */
[----:B0-----:R-:W-:Y:S01]  /*3450*/  FFMA.FTZ R112, R194, R116, R119 ;  /* 0x00000074c2707223 */ /* 0x001fe20000010077 */
        /* <DEDUP_REMOVED lines=8> */
.L_x_8830:
        /* <DEDUP_REMOVED lines=9> */
[----:B-----5:R-:W1:Y:S01]  /*3570*/  LDC.64 R100, c[0x0][0x390] ;  /* 0x0000e400ff647b82 */ /* 0x020e620000000a00 */
[----:B------:R-:W-:-:S05]  /*3580*/  IADD3 R103, PT, PT, R197, 0x100, RZ ;  /* 0x00000100c5677810 */ /* 0x000fca0007ffe0ff */
[----:B-1----:R-:W-:-:S06]  /*3590*/  IMAD.WIDE.U32 R100, R103, 0x10, R100 ;  /* 0x0000001067647825 */ /* 0x002fcc00078e0064 */
[----:B------:R-:W5:Y:S02]  /*35a0*/  LDG.E.128 R100, desc[UR12][R100.64] ;  /* 0x0000000c64647981 */ /* 0x000f64000c1e1d00 */
.L_x_8838:
        /* <DEDUP_REMOVED lines=40> */
.L_x_8840:
        /* <DEDUP_REMOVED lines=37> */
.L_x_8839:
        /* <DEDUP_REMOVED lines=28> */
.L_x_8843:
        /* <DEDUP_REMOVED lines=10> */
.L_x_8844:
        /* <DEDUP_REMOVED lines=10> */
.L_x_8845:
        /* <DEDUP_REMOVED lines=10> */
.L_x_8842:
        /* <DEDUP_REMOVED lines=10> */
.L_x_8846:
        /* <DEDUP_REMOVED lines=10> */
.L_x_8847:
        /* <DEDUP_REMOVED lines=10> */
.L_x_8848:
        /* <DEDUP_REMOVED lines=10> */
.L_x_8841:
        /* <DEDUP_REMOVED lines=13> */
.L_x_8849:
        /* <DEDUP_REMOVED lines=40> */
.L_x_8851:
        /* <DEDUP_REMOVED lines=37> */
.L_x_8850:
        /* <DEDUP_REMOVED lines=28> */
.L_x_8854:
        /* <DEDUP_REMOVED lines=10> */
.L_x_8855:
        /* <DEDUP_REMOVED lines=10> */
.L_x_8856:
        /* <DEDUP_REMOVED lines=10> */
.L_x_8853:
        /* <DEDUP_REMOVED lines=10> */
.L_x_8857:
        /* <DEDUP_REMOVED lines=10> */
.L_x_8858:
        /* <DEDUP_REMOVED lines=10> */
.L_x_8859:
        /* <DEDUP_REMOVED lines=10> */
.L_x_8852:
        /* <DEDUP_REMOVED lines=13> */
.L_x_8860:
[----:B------:R-:W-:Y:S05]  /*4d30*/  @!P0 BRA `(.L_x_8861) ;  /* 0x0000000400308947 */ /* 0x000fea0003800000 */
[----:B------:R-:W-:Y:S05]  /*4d40*/  @!P1 BRA `(.L_x_8862) ;  /* 0x0000000000989947 */ /* 0x000fea0003800000 */
[----:B------:R-:W1:Y:S01]  /*4d50*/  @P3 LDC R149, c[0x0][0x40c] ;  /* 0x00010300ff953b82 */ /* 0x000e620000000800 */
[-CC-:B0-----:R-:W-:Y:S01]  /*4d60*/  @P2 FFMA.FTZ R109, R139, R116.reuse, R119.reuse ;  /* 0x000000748b6d2223 */ /* 0x181fe20000010077 */
[-CC-:B------:R-:W-:Y:S01]  /*4d70*/  @P2 FFMA.FTZ R114, R146, R116.reuse, R119.reuse ;  /* 0x0000007492722223 */ /* 0x180fe20000010077 */
[-CC-:B------:R-:W-:Y:S01]  /*4d80*/  @P2 FFMA.FTZ R111, R142, R116.reuse, R119.reuse ;  /* 0x000000748e6f2223 */ /* 0x180fe20000010077 */
[----:B------:R-:W-:Y:S01]  /*4d90*/  @P2 FFMA.FTZ R113, R141, R116, R119 ;  /* 0x000000748d712223 */ /* 0x000fe20000010077 */
[----:B------:R-:W-:Y:S01]  /*4da0*/  @P2 FADD.FTZ R109, R138, -R109 ;  /* 0x8000006d8a6d2221 */ /* 0x000fe20000010000 */
[----:B------:R-:W-:Y:S01]  /*4db0*/  MOV R108, R92 ;  /* 0x0000005c006c7202 */ /* 0x000fe20000000f00 */
[----:B------:R-:W-:Y:S01]  /*4dc0*/  @P2 FADD.FTZ R115, R143, -R114 ;  /* 0x800000728f732221 */ /* 0x000fe20000010000 */
[----:B------:R-:W0:Y:S01]  /*4dd0*/  @P3 LDC R148, c[0x0][0x40c] ;  /* 0x00010300ff943b82 */ /* 0x000e220000000800 */
[----:B------:R-:W-:Y:S01]  /*4de0*/  @P2 FFMA.FTZ R108, R2, R109, R92 ;  /* 0x0000006d026c2223 */ /* 0x000fe2000001005c */
[----:B------:R-:W-:Y:S01]  /*4df0*/  @P2 FADD.FTZ R114, R140, -R111 ;  /* 0x8000006f8c722221 */ /* 0x000fe20000010000 */
[----:B------:R-:W-:Y:S01]  /*4e00*/  @P2 FADD.FTZ R113, R144, -R113 ;  /* 0x8000007190712221 */ /* 0x000fe20000010000 */
[----:B------:R-:W-:Y:S01]  /*4e10*/  @P3 HADD2.F32 R112, -RZ, R164.H0_H0 ;  /* 0x200000a4ff703230 */ /* 0x000fe20000004100 */
[----:B------:R-:W-:Y:S01]  /*4e20*/  MOV R109, R93 ;  /* 0x0000005d006d7202 */ /* 0x000fe20000000f00 */
[C---:B------:R-:W-:Y:S01]  /*4e30*/  @P2 FFMA.FTZ R109, R2.reuse, R114, R93 ;  /* 0x00000072026d2223 */ /* 0x040fe2000001005d */
[----:B------:R-:W-:Y:S01]  /*4e40*/  MOV R110, R94 ;  /* 0x0000005e006e7202 */ /* 0x000fe20000000f00 */
[----:B------:R-:W2:Y:S01]  /*4e50*/  @P3 LDC R209, c[0x0][0x40c] ;  /* 0x00010300ffd13b82 */ /* 0x000ea20000000800 */
[C---:B------:R-:W-:Y:S01]  /*4e60*/  @P2 FFMA.FTZ R110, R2.reuse, R113, R94 ;  /* 0x00000071026e2223 */ /* 0x040fe2000001005e */
[----:B------:R-:W-:Y:S01]  /*4e70*/  MOV R118, R95 ;  /* 0x0000005f00767202 */ /* 0x000fe20000000f00 */
[----:B------:R-:W-:Y:S01]  /*4e80*/  @P2 FFMA.FTZ R118, R2, R115, R95 ;  /* 0x0000007302762223 */ /* 0x000fe2000001005f */
[----:B------:R-:W-:-:S02]  /*4e90*/  @P3 HADD2.F32 R113, -RZ, R203.H0_H0 ;  /* 0x200000cbff713230 */ /* 0x000fc40000004100 */
[----:B------:R-:W-:Y:S02]  /*4ea0*/  @P3 HADD2.F32 R114, -RZ, R165.H0_H0 ;  /* 0x200000a5ff723230 */ /* 0x000fe40000004100 */
[----:B-1----:R-:W-:-:S04]  /*4eb0*/  @P3 FMUL.FTZ R111, R108, R149 ;  /* 0x000000956c6f3220 */ /* 0x002fc80000410000 */
[----:B------:R-:W-:Y:S01]  /*4ec0*/  @P3 FMUL.FTZ R104, R111, R112 ;  /* 0x000000706f683220 */ /* 0x000fe20000410000 */
[----:B-----5:R-:W-:Y:S01]  /*4ed0*/  @P3 FFMA.FTZ R20, R100, R111, R20 ;  /* 0x0000006f64143223 */ /* 0x020fe20000010014 */
[----:B------:R-:W-:Y:S01]  /*4ee0*/  MOV R111, R118 ;  /* 0x00000076006f7202 */ /* 0x000fe20000000f00 */
[----:B0-----:R-:W-:-:S04]  /*4ef0*/  @P3 FMUL.FTZ R112, R109, R148 ;  /* 0x000000946d703220 */ /* 0x001fc80000410000 */
        /* <DEDUP_REMOVED lines=11> */
.L_x_8862:
        /* <DEDUP_REMOVED lines=37> */
.L_x_8861:
        /* <DEDUP_REMOVED lines=28> */
.L_x_8865:
        /* <DEDUP_REMOVED lines=10> */
.L_x_8866:
        /* <DEDUP_REMOVED lines=10> */
.L_x_8867:
        /* <DEDUP_REMOVED lines=10> */
.L_x_8864:
        /* <DEDUP_REMOVED lines=10> */
.L_x_8868:
        /* <DEDUP_REMOVED lines=10> */
.L_x_8869:
        /* <DEDUP_REMOVED lines=10> */
.L_x_8870:
        /* <DEDUP_REMOVED lines=10> */
.L_x_8863:
[----:B0-----:R-:W0:Y:S01]  /*5820*/  @P1 LDC.64 R114, c[0x0][0x478] ;  /* 0x00011e00ff721b82 */ /* 0x001e220000000a00 */
[----:B------:R-:W-:Y:S02]  /*5830*/  @P1 IADD3 R149, PT, PT, R117, 0x200, RZ ;  /* 0x0000020075951810 */ /* 0x000fe40007ffe0ff */
[C---:B------:R-:W-:Y:S02]  /*5840*/  @P3 IADD3 R209, PT, PT, R197.reuse, 0x200, RZ ;  /* 0x00000200c5d13810 */ /* 0x040fe40007ffe0ff */
[----:B------:R-:W-:-:S03]  /*5850*/  IADD3 R197, PT, PT, R197, 0x280, RZ ;  /* 0x00000280c5c57810 */ /* 0x000fc60007ffe0ff */
        /* <DEDUP_REMOVED lines=9> */
.L_x_8871:
[----:B------:R-:W-:Y:S05]  /*58f0*/  @!P0 BRA `(.L_x_8872) ;  /* 0x0000000400308947 */ /* 0x000fea0003800000 */
[----:B------:R-:W-:Y:S05]  /*5900*/  @!P1 BRA `(.L_x_8873) ;  /* 0x0000000000989947 */ /* 0x000fea0003800000 */
[----:B0-----:R-:W0:Y:S01]  /*5910*/  @P3 LDC R111, c[0x0][0x40c] ;  /* 0x00010300ff6f3b82 */ /* 0x001e220000000800 */
[-CC-:B------:R-:W-:Y:S01]  /*5920*/  @P2 FFMA.FTZ R109, R145, R116.reuse, R119.reuse ;  /* 0x00000074916d2223 */ /* 0x180fe20000010077 */
[-CC-:B------:R-:W-:Y:S01]  /*5930*/  @P2 FFMA.FTZ R118, R154, R116.reuse, R119.reuse ;  /* 0x000000749a762223 */ /* 0x180fe20000010077 */
[-CC-:B------:R-:W-:Y:S01]  /*5940*/  @P2 FFMA.FTZ R114, R152, R116.reuse, R119.reuse ;  /* 0x0000007498722223 */ /* 0x180fe20000010077 */
[----:B------:R-:W-:Y:S01]  /*5950*/  @P2 FFMA.FTZ R119, R151, R116, R119 ;  /* 0x0000007497772223 */ /* 0x000fe20000010077 */
[----:B------:R-:W-:Y:S01]  /*5960*/  @P2 FADD.FTZ R109, R150, -R109 ;  /* 0x8000006d966d2221 */ /* 0x000fe20000010000 */
[----:B------:R-:W-:Y:S01]  /*5970*/  MOV R108, R96 ;  /* 0x00000060006c7202 */ /* 0x000fe20000000f00 */
        /* <DEDUP_REMOVED lines=14> */
[----:B0-----:R-:W-:-:S04]  /*5a60*/  @P3 FMUL.FTZ R111, R108, R111 ;  /* 0x0000006f6c6f3220 */ /* 0x001fc80000410000 */
[----:B------:R-:W-:Y:S01]  /*5a70*/  @P3 FMUL.FTZ R104, R111, R112 ;  /* 0x000000706f683220 */ /* 0x000fe20000410000 */
[----:B------:R-:W-:Y:S02]  /*5a80*/  @P3 HADD2.F32 R112, -RZ, R167.H0_H0 ;  /* 0x200000a7ff703230 */ /* 0x000fe40000004100 */
        /* <DEDUP_REMOVED lines=14> */
.L_x_8873:
        /* <DEDUP_REMOVED lines=37> */
.L_x_8872:
        /* <DEDUP_REMOVED lines=13> */
[----:B------:R-:W-:Y:S01]  /*5e90*/  FMUL.FTZ R115, R2, R115 ;  /* 0x0000007302737220 */ /* 0x000fe20000410000 */
[----:B------:R-:W-:Y:S08]  /*5ea0*/  @!P3 BRA `(.L_x_8876) ;  /* 0x000000000024b947 */ /* 0x000ff00003800000 */
        /* <DEDUP_REMOVED lines=9> */
.L_x_8876:
        /* <DEDUP_REMOVED lines=10> */
.L_x_8877:
        /* <DEDUP_REMOVED lines=10> */
.L_x_8878:
[----:B------:R-:W-:Y:S02]  /*6080*/  FSEL R111, R110, RZ, P0 ;  /* 0x000000ff6e6f7208 */ /* 0x000fe40000000000 */
[----:B------:R-:W-:Y:S02]  /*6090*/  FSEL R110, R112, RZ, P0 ;  /* 0x000000ff706e7208 */ /* 0x000fe40000000000 */
[----:B------:R-:W-:Y:S02]  /*60a0*/  FSEL R109, R113, RZ, P0 ;  /* 0x000000ff716d7208 */ /* 0x000fe40000000000 */
[----:B------:R-:W-:Y:S01]  /*60b0*/  FSEL R108, R115, RZ, P0 ;  /* 0x000000ff736c7208 */ /* 0x000fe20000000000 */
[----:B------:R-:W-:Y:S06]  /*60c0*/  @!P3 BRA `(.L_x_8874) ;  /* 0x0000000000b4b947 */ /* 0x000fec0003800000 */
[----:B------:R-:W-:Y:S02]  /*60d0*/  HADD2.F32 R107, -RZ, R202.H1_H1 ;  /* 0x300000caff6b7230 */ /* 0x000fe40000004100 */
[----:B------:R-:W-:-:S04]  /*60e0*/  FMUL.FTZ R2, R111, UR16 ;  /* 0x000000106f027c20 */ /* 0x000fc80008410000 */
[-C--:B-----5:R-:W-:Y:S01]  /*60f0*/  FFMA.FTZ R19, R103, R2.reuse, R19 ;  /* 0x0000000267137223 */ /* 0x0a0fe20000010013 */
[----:B------:R-:W-:Y:S01]  /*6100*/  FMUL.FTZ R107, R107, R2 ;  /* 0x000000026b6b7220 */ /* 0x000fe20000410000 */
[----:B------:R-:W-:Y:S06]  /*6110*/  BRA `(.L_x_8874) ;  /* 0x0000000000a07947 */ /* 0x000fec0003800000 */
.L_x_8875:
[----:B0-----:R-:W0:Y:S01]  /*6120*/  @P3 LDC R115, c[0x0][0x40c] ;  /* 0x00010300ff733b82 */ /* 0x001e220000000800 */
[----:B------:R-:W-:Y:S01]  /*6130*/  FFMA.FTZ R112, R154, R116, R119 ;  /* 0x000000749a707223 */ /* 0x000fe20000010077 */
[----:B------:R-:W-:Y:S01]  /*6140*/  ISETP.GT.AND P0, PT, R180, RZ, PT ;  /* 0x000000ffb400720c */ /* 0x000fe20003f04270 */
[----:B------:R-:W-:Y:S02]  /*6150*/  @P3 HADD2.F32 R149, -RZ, R202.H1_H1 ;  /* 0x300000caff953230 */ /* 0x000fe40000004100 */
[----:B------:R-:W-:-:S04]  /*6160*/  FADD.FTZ R113, R153, -R112 ;  /* 0x8000007099717221 */ /* 0x000fc80000010000 */
[----:B------:R-:W-:-:S05]  /*6170*/  FMUL.FTZ R113, R2, R113 ;  /* 0x0000007102717220 */ /* 0x000fca0000410000 */
[----:B------:R-:W-:-:S05]  /*6180*/  FSEL R112, R113, RZ, P0 ;  /* 0x000000ff71707208 */ /* 0x000fca0000000000 */
[----:B0-----:R-:W-:Y:S01]  /*6190*/  @P3 FMUL.FTZ R112, R112, R115 ;  /* 0x0000007370703220 */ /* 0x001fe20000410000 */
        /* <DEDUP_REMOVED lines=10> */
.L_x_8879:
        /* <DEDUP_REMOVED lines=10> */
.L_x_8880:
        /* <DEDUP_REMOVED lines=10> */
.L_x_8881:
[-C--:B------:R-:W-:Y:S01]  /*6380*/  @P3 FMUL.FTZ R107, R149, R112.reuse ;  /* 0x00000070956b3220 */ /* 0x080fe20000410000 */
[----:B-----5:R-:W-:-:S07]  /*6390*/  @P3 FFMA.FTZ R19, R103, R112, R19 ;  /* 0x0000007067133223 */ /* 0x020fce0000010013 */
.L_x_8874:
        /* <DEDUP_REMOVED lines=12> */
.L_x_8812:
        /* <DEDUP_REMOVED lines=29> */
.L_x_8883:
        /* <DEDUP_REMOVED lines=13> */
.L_x_10821:


//--------------------- .text._ZN10layer_norm13ln_bwd_kernelINS_13Kernel_traitsI6__halfffffjLj3072ELj1ELj1ELj4ELj16ENS_18Kernel_traits_baseILj3072ES2_ffffjLj128EEEEELb1ELb0ELb0ELb0EEEvNS_9BwdParamsE --------------------------
	.section	.text._ZN10layer_norm13ln_bwd_kernelINS_13Kernel_traitsI6__halfffffjLj3072ELj1ELj1ELj4ELj16ENS_18Kernel_traits_baseILj3072ES2_ffffjLj128EEEEELb1ELb0ELb0ELb0EEEvNS_9BwdParamsE,"ax",@progbits
	.align	128
        .global         _ZN10layer_norm13ln_bwd_kernelINS_13Kernel_traitsI6__halfffffjLj3072ELj1ELj1ELj4ELj16ENS_18Kernel_traits_baseILj3072ES2_ffffjLj128EEEEELb1ELb0ELb0ELb0EEEvNS_9BwdParamsE
        .type           _ZN10layer_norm13ln_bwd_kernelINS_13Kernel_traitsI6__halfffffjLj3072ELj1ELj1ELj4ELj16ENS_18Kernel_traits_baseILj3072ES2_ffffjLj128EEEEELb1ELb0ELb0ELb0EEEvNS_9BwdParamsE,@function
        .size           _ZN10layer_norm13ln_bwd_kernelINS_13Kernel_traitsI6__halfffffjLj3072ELj1ELj1ELj4ELj16ENS_18Kernel_traits_baseILj3072ES2_ffffjLj128EEEEELb1ELb0ELb0ELb0EEEvNS_9BwdParamsE,(.L_x_10822 - _ZN10layer_norm13ln_bwd_kernelINS_13Kernel_traitsI6__halfffffjLj3072ELj1ELj1ELj4ELj16ENS_18Kernel_traits_baseILj3072ES2_ffffjLj128EEEEELb1ELb0ELb0ELb0EEEvNS_9BwdParamsE)
        .other          _ZN10layer_norm13ln_bwd_kernelINS_13Kernel_traitsI6__halfffffjLj3072ELj1ELj1ELj4ELj16ENS_18Kernel_traits_baseILj3072ES2_ffffjLj128EEEEELb1ELb0ELb0ELb0EEEvNS_9BwdParamsE,@"STO_CUDA_ENTRY STV_DEFAULT"
_ZN10layer_norm13ln_bwd_kernelINS_13Kernel_traitsI6__halfffffjLj3072ELj1ELj1ELj4ELj16ENS_18Kernel_traits_baseILj3072ES2_ffffjLj128EEEEELb1ELb0ELb0ELb0EEEvNS_9BwdParamsE:
.text._ZN10layer_norm13ln_bwd_kernelINS_13Kernel_traitsI6__halfffffjLj3072ELj1ELj1ELj4ELj16ENS_18Kernel_traits_baseILj3072ES2_ffffjLj128EEEEELb1ELb0ELb0ELb0EEEvNS_9BwdParamsE:
        /* <DEDUP_REMOVED lines=36> */
[----:B------:R-:W-:-:S04]  /*0240*/  @P3 IADD3 R11, PT, PT, R11, 0x80, RZ ;  /* 0x000000800b0b3810 */ /* 0x000fc80007ffe0ff */
[----:B------:R-:W5:Y:S01]  /*0250*/  @P3 LDG.E.64 R14, desc[UR14][R30.64] ;  /* 0x0000000e1e0e3981 */ /* 0x000f62000c1e1b00 */
[C---:B-1----:R-:W-:Y:S01]  /*0260*/  @P4 IMAD.WIDE.U32 R32, R11.reuse, 0x8, R32 ;  /* 0x000000080b204825 */ /* 0x042fe200078e0020 */
[----:B------:R-:W-:Y:S01]  /*0270*/  @P4 IADD3 R11, PT, PT, R11, 0x80, RZ ;  /* 0x000000800b0b4810 */ /* 0x000fe20007ffe0ff */
[----:B------:R-:W-:Y:S01]  /*0280*/  UISETP.GE.AND UP0, UPT, UR7, UR4, UPT ;  /* 0x000000040700728c */ /* 0x000fe2000bf06270 */
[----:B------:R-:W-:Y:S02]  /*0290*/  CS2R R24, SRZ ;  /* 0x0000000000187805 */ /* 0x000fe4000001ff00 */
[----:B------:R-:W-:Y:S01]  /*02a0*/  CS2R R26, SRZ ;  /* 0x00000000001a7805 */ /* 0x000fe2000001ff00 */
[----:B------:R0:W5:Y:S01]  /*02b0*/  @P4 LDG.E.64 R16, desc[UR14][R32.64] ;  /* 0x0000000e20104981 */ /* 0x000162000c1e1b00 */
[----:B--2---:R-:W-:-:S05]  /*02c0*/  @P5 IMAD.WIDE.U32 R18, R11, 0x8, R34 ;  /* 0x000000080b125825 */ /* 0x004fca00078e0022 */
[----:B------:R1:W5:Y:S01]  /*02d0*/  @P5 LDG.E.64 R20, desc[UR14][R18.64] ;  /* 0x0000000e12145981 */ /* 0x000362000c1e1b00 */
[----:B------:R-:W-:Y:S02]  /*02e0*/  CS2R R54, SRZ ;  /* 0x0000000000367805 */ /* 0x000fe4000001ff00 */
[----:B0-----:R-:W-:Y:S02]  /*02f0*/  CS2R R32, SRZ ;  /* 0x0000000000207805 */ /* 0x001fe4000001ff00 */
        /* <DEDUP_REMOVED lines=19> */
[----:B-1----:R-:W-:Y:S06]  /*0430*/  BRA.U UP0, `(.L_x_8884) ;  /* 0x0000005100bc7547 */ /* 0x002fec000b800000 */
        /* <DEDUP_REMOVED lines=59> */
[----:B------:R-:W1:Y:S01]  /*07f0*/  LDCU UR6, c[0x0][0x388] ;  /* 0x00007100ff0677ac */ /* 0x000e620008000800 */
[----:B------:R-:W-:-:S02]  /*0800*/  PRMT R152, R152, 0x5410, R7 ;  /* 0x0000541098987816 */ /* 0x000fc40000000007 */
[----:B------:R-:W-:Y:S01]  /*0810*/  PRMT R153, R153, 0x5410, R8 ;  /* 0x0000541099997816 */ /* 0x000fe20000000008 */
[----:B------:R-:W2:Y:S01]  /*0820*/  LDCU.U8 UR16, c[0x0][0x410] ;  /* 0x00008200ff1077ac */ /* 0x000ea20008000000 */
[----:B------:R-:W-:Y:S02]  /*0830*/  PRMT R154, R154, 0x5410, R10 ;  /* 0x000054109a9a7816 */ /* 0x000fe4000000000a */
[----:B------:R-:W-:Y:S01]  /*0840*/  PRMT R155, R155, 0x5410, R11 ;  /* 0x000054109b9b7816 */ /* 0x000fe2000000000b */
[----:B------:R-:W3:Y:S01]  /*0850*/  LDCU UR17, c[0x0][0x400] ;  /* 0x00008000ff1177ac */ /* 0x000ee20008000800 */
[----:B------:R-:W-:Y:S02]  /*0860*/  PRMT R156, R156, 0x5410, R12 ;  /* 0x000054109c9c7816 */ /* 0x000fe4000000000c */
[----:B------:R-:W-:Y:S01]  /*0870*/  PRMT R157, R157, 0x5410, R13 ;  /* 0x000054109d9d7816 */ /* 0x000fe2000000000d */
[----:B------:R-:W4:Y:S01]  /*0880*/  LDCU.64 UR18, c[0x0][0x438] ;  /* 0x00008700ff1277ac */ /* 0x000f220008000a00 */
[----:B------:R-:W0:Y:S01]  /*0890*/  LDCU.64 UR20, c[0x0][0x478] ;  /* 0x00008f00ff1477ac */ /* 0x000e220008000a00 */
[----:B------:R-:W0:Y:S01]  /*08a0*/  LDCU.128 UR8, c[0x0][0x3c0] ;  /* 0x00007800ff0877ac */ /* 0x000e220008000c00 */
[----:B------:R-:W0:Y:S03]  /*08b0*/  LDCU.64 UR24, c[0x0][0x380] ;  /* 0x00007000ff1877ac */ /* 0x000e260008000a00 */
.L_x_8945:
        /* <DEDUP_REMOVED lines=9> */
[----:B------:R0:W5:Y:S02]  /*0950*/  @P0 LDG.E R96, desc[UR14][R96.64] ;  /* 0x0000000e60600981 */ /* 0x000164000c1e1900 */
[----:B------:R-:W-:Y:S02]  /*0960*/  MOV R100, UR4 ;  /* 0x0000000400647c02 */ /* 0x000fe40008000f00 */
[----:B------:R-:W-:Y:S01]  /*0970*/  MOV R101, UR5 ;  /* 0x0000000500657c02 */ /* 0x000fe20008000f00 */
[----:B------:R-:W3:Y:S04]  /*0980*/  LDG.E R98, desc[UR14][R98.64] ;  /* 0x0000000e62627981 */ /* 0x000ee8000c1e1900 */
[----:B------:R-:W4:Y:S01]  /*0990*/  LDG.E R100, desc[UR14][R100.64] ;  /* 0x0000000e64647981 */ /* 0x000f22000c1e1900 */
[----:B------:R-:W0:Y:S01]  /*09a0*/  S2R R10, SR_TID.X ;  /* 0x00000000000a7919 */ /* 0x000e220000002100 */
[----:B-1----:R-:W-:Y:S01]  /*09b0*/  UIMAD UR4, UR7, UR6, URZ ;  /* 0x00000006070472a4 */ /* 0x002fe2000f8e02ff */
[----:B------:R-:W-:-:S03]  /*09c0*/  PLOP3.LUT P0, PT, PT, PT, UP0, 0x80, 0x8 ;  /* 0x000000000008781c */ /* 0x000fc60003f0f008 */
[----:B------:R-:W-:Y:S01]  /*09d0*/  USHF.R.S32.HI UR5, URZ, 0x1f, UR4 ;  /* 0x0000001fff057899 */ /* 0x000fe20008011404 */
[----:B------:R-:W-:-:S03]  /*09e0*/  ISETP.GE.U32.AND P5, PT, R9, 0x80, PT ;  /* 0x000000800900780c */ /* 0x000fc60003fa6070 */
[----:B------:R-:W-:Y:S01]  /*09f0*/  ULEA.HI UR5, UR5, UR4, URZ, 0x2 ;  /* 0x0000000405057291 */ /* 0x000fe2000f8f10ff */
[----:B--2---:R-:W-:Y:S01]  /*0a00*/  ISETP.NE.AND P6, PT, RZ, UR16, PT ;  /* 0x00000010ff007c0c */ /* 0x004fe2000bfc5270 */
[----:B------:R-:W-:-:S04]  /*0a10*/  UMOV UR12, 0x3f800000 ;  /* 0x3f800000000c7882 */ /* 0x000fc80000000000 */
[----:B0-----:R-:W-:Y:S01]  /*0a20*/  MOV R97, UR5 ;  /* 0x0000000500617c02 */ /* 0x001fe20008000f00 */
[----:B------:R-:W-:Y:S01]  /*0a30*/  BSSY.RECONVERGENT B0, `(.L_x_8885) ;  /* 0x000003d000007945 */ /* 0x000fe20003800200 */
[C---:B------:R-:W-:Y:S02]  /*0a40*/  ISETP.GE.U32.AND P1, PT, R9.reuse, 0x100, PT ;  /* 0x000001000900780c */ /* 0x040fe40003f26070 */
[----:B------:R-:W-:Y:S02]  /*0a50*/  CS2R R144, SRZ ;  /* 0x0000000000907805 */ /* 0x000fe4000001ff00 */
[C---:B------:R-:W-:Y:S02]  /*0a60*/  ISETP.GE.U32.AND P2, PT, R9.reuse, 0x180, PT ;  /* 0x000001800900780c */ /* 0x040fe40003f46070 */
[----:B------:R-:W-:Y:S02]  /*0a70*/  ISETP.GE.U32.AND P3, PT, R9, 0x200, PT ;  /* 0x000002000900780c */ /* 0x000fe40003f66070 */
[----:B------:R-:W-:-:S02]  /*0a80*/  P2R R0, PR, RZ, 0x20 ;  /* 0x00000020ff007803 */ /* 0x000fc40000000000 */
[----:B------:R-:W-:Y:S02]  /*0a90*/  ISETP.GE.U32.AND P4, PT, R9, 0x280, PT ;  /* 0x000002800900780c */ /* 0x000fe40003f86070 */
[----:B------:R-:W-:-:S04]  /*0aa0*/  LEA.HI.SX32 R8, R97, R10, 0x1e ;  /* 0x0000000a61087211 */ /* 0x000fc800078ff2ff */
[----:B------:R-:W-:Y:S02]  /*0ab0*/  MOV R143, R8 ;  /* 0x00000008008f7202 */ /* 0x000fe40000000f00 */
[----:B-----5:R-:W-:Y:S02]  /*0ac0*/  @P0 R2UR UR12, R96 ;  /* 0x00000000600c02ca */ /* 0x020fe400000e0000 */
[----:B---3--:R-:W-:Y:S02]  /*0ad0*/  R2UR UR23, R98 ;  /* 0x00000000621772ca */ /* 0x008fe400000e0000 */
[----:B----4-:R-:W-:-:S04]  /*0ae0*/  FSEL R100, R100, RZ, !P6 ;  /* 0x000000ff64647208 */ /* 0x010fc80007000000 */
[----:B------:R-:W-:Y:S01]  /*0af0*/  R2UR UR4, R100 ;  /* 0x00000000640472ca */ /* 0x000fe200000e0000 */
[----:B------:R-:W-:-:S14]  /*0b00*/  @!P5 BRA `(.L_x_8886) ;  /* 0x0000000000bcd947 */ /* 0x000fdc0003800000 */
[----:B------:R-:W0:Y:S01]  /*0b10*/  LDC.64 R96, c[0x0][0x3a8] ;  /* 0x0000ea00ff607b82 */ /* 0x000e220000000a00 */
[----:B------:R-:W-:-:S04]  /*0b20*/  ISETP.NE.U32.AND P0, PT, RZ, UR18, PT ;  /* 0x00000012ff007c0c */ /* 0x000fc8000bf05070 */
[----:B------:R-:W-:-:S03]  /*0b30*/  ISETP.NE.AND.EX P0, PT, RZ, UR19, PT, P0 ;  /* 0x00000013ff007c0c */ /* 0x000fc6000bf05300 */
[----:B------:R-:W1:Y:S08]  /*0b40*/  LDC.64 R100, c[0x0][0x428] ;  /* 0x00010a00ff647b82 */ /* 0x000e700000000a00 */
[----:B------:R-:W2:Y:S01]  /*0b50*/  LDC.64 R144, c[0x0][0x3b0] ;  /* 0x0000ec00ff907b82 */ /* 0x000ea20000000a00 */
[----:B0-----:R-:W-:-:S07]  /*0b60*/  IMAD.WIDE.U32 R96, R8, 0x10, R96 ;  /* 0x0000001008607825 */ /* 0x001fce00078e0060 */
[----:B------:R-:W0:Y:S01]  /*0b70*/  @P0 LDC.64 R142, c[0x0][0x438] ;  /* 0x00010e00ff8e0b82 */ /* 0x000e220000000a00 */
[----:B------:R-:W3:Y:S01]  /*0b80*/  LDG.E.128 R96, desc[UR14][R96.64] ;  /* 0x0000000e60607981 */ /* 0x000ee2000c1e1d00 */
[----:B-1----:R-:W-:-:S06]  /*0b90*/  IMAD.WIDE.U32 R100, R8, 0x10, R100 ;  /* 0x0000001008647825 */ /* 0x002fcc00078e0064 */
[----:B------:R-:W4:Y:S01]  /*0ba0*/  LDG.E.128 R100, desc[UR14][R100.64] ;  /* 0x0000000e64647981 */ /* 0x000f22000c1e1d00 */
[--C-:B------:R-:W-:Y:S02]  /*0bb0*/  HADD2.F32 R127, -RZ, R146.reuse.H0_H0 ;  /* 0x20000092ff7f7230 */ /* 0x100fe40000004100 */
[----:B------:R-:W-:Y:S02]  /*0bc0*/  HADD2.F32 R118, -RZ, R146.H1_H1 ;  /* 0x30000092ff767230 */ /* 0x000fe40000004100 */
[----:B--2---:R-:W-:-:S05]  /*0bd0*/  IMAD.WIDE.U32 R144, R8, 0x4, R144 ;  /* 0x0000000408907825 */ /* 0x004fca00078e0090 */
[----:B------:R-:W5:Y:S01]  /*0be0*/  LDG.E R7, desc[UR14][R144.64] ;  /* 0x0000000e90077981 */ /* 0x000f62000c1e1900 */
[----:B0-----:R-:W-:-:S05]  /*0bf0*/  @P0 IMAD.WIDE.U32 R142, R8, 0x10, R142 ;  /* 0x00000010088e0825 */ /* 0x001fca00078e008e */
[----:B------:R0:W5:Y:S02]  /*0c00*/  @P0 LDG.E.128 R72, desc[UR14][R142.64] ;  /* 0x0000000e8e480981 */ /* 0x000164000c1e1d00 */
[----:B0-----:R-:W-:Y:S01]  /*0c10*/  IADD3 R143, PT, PT, R8, 0x80, RZ ;  /* 0x00000080088f7810 */ /* 0x001fe20007ffe0ff */
[----:B---3--:R-:W-:Y:S01]  /*0c20*/  FADD.FTZ R97, R97, -UR4 ;  /* 0x8000000461617e21 */ /* 0x008fe20008010000 */
[----:B------:R-:W-:-:S03]  /*0c30*/  FADD.FTZ R115, R96, -UR4 ;  /* 0x8000000460737e21 */ /* 0x000fc60008010000 */
[----:B------:R-:W-:Y:S01]  /*0c40*/  FMUL.FTZ R120, R97, UR23 ;  /* 0x0000001761787c20 */ /* 0x000fe20008410000 */
[----:B------:R-:W-:Y:S01]  /*0c50*/  FMUL.FTZ R115, R115, UR23 ;  /* 0x0000001773737c20 */ /* 0x000fe20008410000 */
[--C-:B------:R-:W-:Y:S02]  /*0c60*/  HADD2.F32 R96, -RZ, R147.reuse.H1_H1 ;  /* 0x30000093ff607230 */ /* 0x100fe40000004100 */
[----:B----4-:R-:W-:Y:S01]  /*0c70*/  FMUL.FTZ R112, R100, R127 ;  /* 0x0000007f64707220 */ /* 0x010fe20000410000 */
[----:B------:R-:W-:Y:S01]  /*0c80*/  FADD.FTZ R98, R98, -UR4 ;  /* 0x8000000462627e21 */ /* 0x000fe20008010000 */
[----:B------:R-:W-:Y:S02]  /*0c90*/  HADD2.F32 R127, -RZ, R147.H0_H0 ;  /* 0x20000093ff7f7230 */ /* 0x000fe40000004100 */
[----:B------:R-:W-:Y:S01]  /*0ca0*/  FMUL.FTZ R118, R101, R118 ;  /* 0x0000007665767220 */ /* 0x000fe20000410000 */
[----:B------:R-:W-:Y:S01]  /*0cb0*/  FADD.FTZ R49, R49, R101 ;  /* 0x0000006531317221 */ /* 0x000fe20000010000 */
[----:B------:R-:W-:Y:S01]  /*0cc0*/  FFMA.FTZ R25, R101, R120, R25 ;  /* 0x0000007865197223 */ /* 0x000fe20000010019 */
[----:B------:R-:W-:Y:S01]  /*0cd0*/  FADD.FTZ R97, RZ, R112 ;  /* 0x00000070ff617221 */ /* 0x000fe20000010000 */
[----:B------:R-:W-:Y:S01]  /*0ce0*/  FFMA.FTZ R101, R115, R112, RZ ;  /* 0x0000007073657223 */ /* 0x000fe200000100ff */
[----:B------:R-:W-:Y:S01]  /*0cf0*/  FMUL.FTZ R129, R98, UR23 ;  /* 0x0000001762817c20 */ /* 0x000fe20008410000 */
[----:B------:R-:W-:Y:S01]  /*0d00*/  FMUL.FTZ R141, R103, R96 ;  /* 0x00000060678d7220 */ /* 0x000fe20000410000 */
[----:B------:R-:W-:Y:S01]  /*0d10*/  FADD.FTZ R99, R99, -UR4 ;  /* 0x8000000463637e21 */ /* 0x000fe20008010000 */
[----:B------:R-:W-:Y:S01]  /*0d20*/  FMUL.FTZ R127, R102, R127 ;  /* 0x0000007f667f7220 */ /* 0x000fe20000410000 */
[----:B------:R-:W-:Y:S01]  /*0d30*/  FADD.FTZ R96, R97, R118 ;  /* 0x0000007661607221 */ /* 0x000fe20000010000 */
[----:B------:R-:W-:Y:S01]  /*0d40*/  FFMA.FTZ R98, R120, R118, R101 ;  /* 0x0000007678627223 */ /* 0x000fe20000010065 */
[----:B------:R-:W-:-:S02]  /*0d50*/  FMUL.FTZ R142, R99, UR23 ;  /* 0x00000017638e7c20 */ /* 0x000fc40008410000 */
        /* <DEDUP_REMOVED lines=10> */
.L_x_8886:
[----:B------:R-:W-:Y:S05]  /*0e00*/  BSYNC.RECONVERGENT B0 ;  /* 0x0000000000007941 */ /* 0x000fea0003800200 */
.L_x_8885:
[----:B------:R-:W-:Y:S04]  /*0e10*/  BSSY.RECONVERGENT B0, `(.L_x_8887) ;  /* 0x0000031000007945 */ /* 0x000fe80003800200 */
[----:B------:R-:W-:Y:S05]  /*0e20*/  @!P1 BRA `(.L_x_8888) ;  /* 0x0000000000bc9947 */ /* 0x000fea0003800000 */
        /* <DEDUP_REMOVED lines=10> */
[----:B--2---:R-:W-:-:S05]  /*0ed0*/  IMAD.WIDE.U32 R158, R143, 0x4, R158 ;  /* 0x000000048f9e7825 */ /* 0x004fca00078e009e */
[----:B------:R1:W5:Y:S01]  /*0ee0*/  LDG.E R6, desc[UR14][R158.64] ;  /* 0x0000000e9e067981 */ /* 0x000362000c1e1900 */
[----:B0-----:R-:W-:-:S05]  /*0ef0*/  @P0 IMAD.WIDE.U32 R160, R143, 0x10, R160 ;  /* 0x000000108fa00825 */ /* 0x001fca00078e00a0 */
[----:B------:R1:W5:Y:S01]  /*0f00*/  @P0 LDG.E.128 R20, desc[UR14][R160.64] ;  /* 0x0000000ea0140981 */ /* 0x000362000c1e1d00 */
[--C-:B------:R-:W-:Y:S01]  /*0f10*/  HADD2.F32 R113, -RZ, R148.reuse.H0_H0 ;  /* 0x20000094ff717230 */ /* 0x100fe20000004100 */
[----:B------:R-:W-:Y:S01]  /*0f20*/  IADD3 R143, PT, PT, R143, 0x80, RZ ;  /* 0x000000808f8f7810 */ /* 0x000fe20007ffe0ff */
[----:B---3--:R-:W-:Y:S01]  /*0f30*/  FADD.FTZ R97, R97, -UR4 ;  /* 0x8000000461617e21 */ /* 0x008fe20008010000 */
[----:B------:R-:W-:Y:S01]  /*0f40*/  FADD.FTZ R17, R96, -UR4 ;  /* 0x8000000460117e21 */ /* 0x000fe20008010000 */
[----:B------:R-:W-:Y:S02]  /*0f50*/  HADD2.F32 R96, -RZ, R148.H1_H1 ;  /* 0x30000094ff607230 */ /* 0x000fe40000004100 */
[----:B------:R-:W-:Y:S01]  /*0f60*/  FMUL.FTZ R110, R97, UR23 ;  /* 0x00000017616e7c20 */ /* 0x000fe20008410000 */
[--C-:B------:R-:W-:Y:S02]  /*0f70*/  HADD2.F32 R97, -RZ, R149.reuse.H0_H0 ;  /* 0x20000095ff617230 */ /* 0x100fe40000004100 */
[----:B------:R-:W-:Y:S01]  /*0f80*/  FADD.FTZ R98, R98, -UR4 ;  /* 0x8000000462627e21 */ /* 0x000fe20008010000 */
[----:B------:R-:W-:Y:S01]  /*0f90*/  FMUL.FTZ R17, R17, UR23 ;  /* 0x0000001711117c20 */ /* 0x000fe20008410000 */
[----:B----4-:R-:W-:Y:S01]  /*0fa0*/  FMUL.FTZ R18, R100, R113 ;  /* 0x0000007164127220 */ /* 0x010fe20000410000 */
[----:B------:R-:W-:Y:S01]  /*0fb0*/  FMUL.FTZ R123, R101, R96 ;  /* 0x00000060657b7220 */ /* 0x000fe20000410000 */
[----:B------:R-:W-:-:S02]  /*0fc0*/  HADD2.F32 R96, -RZ, R149.H1_H1 ;  /* 0x30000095ff607230 */ /* 0x000fc40000004100 */
[----:B------:R-:W-:Y:S01]  /*0fd0*/  FMUL.FTZ R113, R98, UR23 ;  /* 0x0000001762717c20 */ /* 0x000fe20008410000 */
[----:B------:R-:W-:Y:S01]  /*0fe0*/  FMUL.FTZ R130, R102, R97 ;  /* 0x0000006166827220 */ /* 0x000fe20000410000 */
[----:B------:R-:W-:Y:S01]  /*0ff0*/  FADD.FTZ R98, R145, R18 ;  /* 0x0000001291627221 */ /* 0x000fe20000010000 */
[----:B------:R-:W-:Y:S01]  /*1000*/  FFMA.FTZ R97, R17, R18, R144 ;  /* 0x0000001211617223 */ /* 0x000fe20000010090 */
[----:B------:R-:W-:Y:S01]  /*1010*/  FADD.FTZ R140, R99, -UR4 ;  /* 0x80000004638c7e21 */ /* 0x000fe20008010000 */
[----:B------:R-:W-:Y:S01]  /*1020*/  FMUL.FTZ R139, R103, R96 ;  /* 0x00000060678b7220 */ /* 0x000fe20000410000 */
[----:B------:R-:W-:Y:S01]  /*1030*/  FADD.FTZ R99, R98, R123 ;  /* 0x0000007b62637221 */ /* 0x000fe20000010000 */
[----:B------:R-:W-:Y:S01]  /*1040*/  FFMA.FTZ R96, R110, R123, R97 ;  /* 0x0000007b6e607223 */ /* 0x000fe20000010061 */
[----:B------:R-:W-:Y:S02]  /*1050*/  FMUL.FTZ R140, R140, UR23 ;  /* 0x000000178c8c7c20 */ /* 0x000fe40008410000 */
        /* <DEDUP_REMOVED lines=11> */
[----:B-1----:R-:W-:-:S07]  /*1110*/  FFMA.FTZ R144, R140, R139, R97 ;  /* 0x0000008b8c907223 */ /* 0x002fce0000010061 */
.L_x_8888:
[----:B------:R-:W-:Y:S05]  /*1120*/  BSYNC.RECONVERGENT B0 ;  /* 0x0000000000007941 */ /* 0x000fea0003800200 */
.L_x_8887:
        /* <DEDUP_REMOVED lines=12> */
[----:B------:R-:W-:Y:S02]  /*11f0*/  HADD2.F32 R107, -RZ, R150.H0_H0 ;  /* 0x20000096ff6b7230 */ /* 0x000fe40000004100 */
[----:B--2---:R-:W-:-:S05]  /*1200*/  IMAD.WIDE.U32 R136, R143, 0x4, R136 ;  /* 0x000000048f887825 */ /* 0x004fca00078e0088 */
[----:B------:R1:W5:Y:S01]  /*1210*/  LDG.E R5, desc[UR14][R136.64] ;  /* 0x0000000e88057981 */ /* 0x000362000c1e1900 */
[----:B0-----:R-:W-:-:S05]  /*1220*/  @P0 IMAD.WIDE.U32 R158, R143, 0x10, R158 ;  /* 0x000000108f9e0825 */ /* 0x001fca00078e009e */
[----:B------:R0:W5:Y:S01]  /*1230*/  @P0 LDG.E.128 R80, desc[UR14][R158.64] ;  /* 0x0000000e9e500981 */ /* 0x000162000c1e1d00 */
        /* <DEDUP_REMOVED lines=15> */
[----:B-1----:R-:W-:Y:S01]  /*1330*/  FADD.FTZ R136, R99, -UR4 ;  /* 0x8000000463887e21 */ /* 0x002fe20008010000 */
        /* <DEDUP_REMOVED lines=16> */
.L_x_8890:
[----:B------:R-:W-:Y:S05]  /*1440*/  BSYNC.RECONVERGENT B0 ;  /* 0x0000000000007941 */ /* 0x000fea0003800200 */
.L_x_8889:
        /* <DEDUP_REMOVED lines=49> */
.L_x_8892:
[----:B------:R-:W-:Y:S05]  /*1760*/  BSYNC.RECONVERGENT B0 ;  /* 0x0000000000007941 */ /* 0x000fea0003800200 */
.L_x_8891:
        /* <DEDUP_REMOVED lines=23> */
[----:B------:R-:W-:Y:S01]  /*18e0*/  FMUL.FTZ R11, R11, UR23 ;  /* 0x000000170b0b7c20 */ /* 0x000fe20008410000 */
[----:B----4-:R-:W-:Y:S01]  /*18f0*/  FMUL.FTZ R12, R100, R19 ;  /* 0x00000013640c7220 */ /* 0x010fe20000410000 */
[----:B------:R-:W-:Y:S01]  /*1900*/  FMUL.FTZ R117, R101, R96 ;  /* 0x0000006065757220 */ /* 0x000fe20000410000 */
[----:B------:R-:W-:-:S02]  /*1910*/  HADD2.F32 R96, -RZ, R155.H1_H1 ;  /* 0x3000009bff607230 */ /* 0x000fc40000004100 */
[----:B------:R-:W-:Y:S01]  /*1920*/  FADD.FTZ R19, R98, -UR4 ;  /* 0x8000000462137e21 */ /* 0x000fe20008010000 */
[----:B------:R-:W-:Y:S01]  /*1930*/  FMUL.FTZ R124, R102, R97 ;  /* 0x00000061667c7220 */ /* 0x000fe20000410000 */
[----:B------:R-:W-:Y:S01]  /*1940*/  FADD.FTZ R98, R145, R12 ;  /* 0x0000000c91627221 */ /* 0x000fe20000010000 */
[----:B------:R-:W-:Y:S01]  /*1950*/  FFMA.FTZ R97, R11, R12, R144 ;  /* 0x0000000c0b617223 */ /* 0x000fe20000010090 */
[----:B-1----:R-:W-:Y:S01]  /*1960*/  FADD.FTZ R132, R99, -UR4 ;  /* 0x8000000463847e21 */ /* 0x002fe20008010000 */
[----:B------:R-:W-:Y:S01]  /*1970*/  FMUL.FTZ R133, R103, R96 ;  /* 0x0000006067857220 */ /* 0x000fe20000410000 */
[----:B------:R-:W-:Y:S01]  /*1980*/  FMUL.FTZ R19, R19, UR23 ;  /* 0x0000001713137c20 */ /* 0x000fe20008410000 */
        /* <DEDUP_REMOVED lines=15> */
.L_x_8894:
[----:B------:R-:W-:Y:S05]  /*1a80*/  BSYNC.RECONVERGENT B0 ;  /* 0x0000000000007941 */ /* 0x000fea0003800200 */
.L_x_8893:
[----:B------:R-:W-:Y:S01]  /*1a90*/  ISETP.GE.U32.AND P5, PT, R9, 0x300, PT ;  /* 0x000003000900780c */ /* 0x000fe20003fa6070 */
[----:B------:R-:W-:-:S12]  /*1aa0*/  BSSY.RECONVERGENT B0, `(.L_x_8895) ;  /* 0x0000030000007945 */ /* 0x000fd80003800200 */
[----:B------:R-:W-:Y:S05]  /*1ab0*/  @!P5 BRA `(.L_x_8896) ;  /* 0x0000000000b8d947 */ /* 0x000fea0003800000 */
[----:B------:R-:W-:Y:S01]  /*1ac0*/  ISETP.NE.U32.AND P0, PT, RZ, UR18, PT ;  /* 0x00000012ff007c0c */ /* 0x000fe2000bf05070 */
[----:B------:R-:W0:Y:S03]  /*1ad0*/  LDC.64 R100, c[0x0][0x428] ;  /* 0x00010a00ff647b82 */ /* 0x000e260000000a00 */
[----:B------:R-:W-:-:S05]  /*1ae0*/  ISETP.NE.AND.EX P0, PT, RZ, UR19, PT, P0 ;  /* 0x00000013ff007c0c */ /* 0x000fca000bf05300 */
[----:B------:R-:W1:Y:S08]  /*1af0*/  LDC.64 R158, c[0x0][0x3b0] ;  /* 0x0000ec00ff9e7b82 */ /* 0x000e700000000a00 */
[----:B------:R-:W2:Y:S02]  /*1b00*/  @P0 LDC.64 R96, c[0x0][0x438] ;  /* 0x00010e00ff600b82 */ /* 0x000ea40000000a00 */
[----:B--2---:R-:W-:-:S06]  /*1b10*/  @P0 IMAD.WIDE.U32 R160, R143, 0x10, R96 ;  /* 0x000000108fa00825 */ /* 0x004fcc00078e0060 */
[----:B------:R-:W2:Y:S01]  /*1b20*/  LDC.64 R96, c[0x0][0x3a8] ;  /* 0x0000ea00ff607b82 */ /* 0x000ea20000000a00 */
[C---:B0-----:R-:W-:Y:S01]  /*1b30*/  IMAD.WIDE.U32 R100, R143.reuse, 0x10, R100 ;  /* 0x000000108f647825 */ /* 0x041fe200078e0064 */
[----:B------:R0:W5:Y:S05]  /*1b40*/  @P0 LDG.E.128 R92, desc[UR14][R160.64] ;  /* 0x0000000ea05c0981 */ /* 0x00016a000c1e1d00 */
[----:B------:R-:W3:Y:S01]  /*1b50*/  LDG.E.128 R100, desc[UR14][R100.64] ;  /* 0x0000000e64647981 */ /* 0x000ee2000c1e1d00 */
[----:B--2---:R-:W-:-:S06]  /*1b60*/  IMAD.WIDE.U32 R96, R143, 0x10, R96 ;  /* 0x000000108f607825 */ /* 0x004fcc00078e0060 */
[----:B------:R-:W2:Y:S01]  /*1b70*/  LDG.E.128 R96, desc[UR14][R96.64] ;  /* 0x0000000e60607981 */ /* 0x000ea2000c1e1d00 */
[----:B-1----:R-:W-:-:S05]  /*1b80*/  IMAD.WIDE.U32 R158, R143, 0x4, R158 ;  /* 0x000000048f9e7825 */ /* 0x002fca00078e009e */
[----:B------:R0:W5:Y:S01]  /*1b90*/  LDG.E R2, desc[UR14][R158.64] ;  /* 0x0000000e9e027981 */ /* 0x000162000c1e1900 */
[--C-:B------:R-:W-:Y:S02]  /*1ba0*/  HADD2.F32 R109, -RZ, R156.reuse.H0_H0 ;  /* 0x2000009cff6d7230 */ /* 0x100fe40000004100 */
[----:B------:R-:W-:-:S03]  /*1bb0*/  HADD2.F32 R114, -RZ, R156.H1_H1 ;  /* 0x3000009cff727230 */ /* 0x000fc60000004100 */
[----:B---3--:R-:W-:Y:S02]  /*1bc0*/  FMUL.FTZ R109, R100, R109 ;  /* 0x0000006d646d7220 */ /* 0x008fe40000410000 */
[----:B------:R-:W-:Y:S02]  /*1bd0*/  FMUL.FTZ R114, R101, R114 ;  /* 0x0000007265727220 */ /* 0x000fe40000410000 */
[----:B------:R-:W-:-:S04]  /*1be0*/  FADD.FTZ R145, R145, R109 ;  /* 0x0000006d91917221 */ /* 0x000fc80000010000 */
[----:B------:R-:W-:Y:S01]  /*1bf0*/  FADD.FTZ R145, R145, R114 ;  /* 0x0000007291917221 */ /* 0x000fe20000010000 */
[----:B--2---:R-:W-:Y:S01]  /*1c00*/  FADD.FTZ R111, R96, -UR4 ;  /* 0x80000004606f7e21 */ /* 0x004fe20008010000 */
[----:B------:R-:W-:Y:S01]  /*1c10*/  FADD.FTZ R116, R97, -UR4 ;  /* 0x8000000461747e21 */ /* 0x000fe20008010000 */
[--C-:B------:R-:W-:Y:S02]  /*1c20*/  HADD2.F32 R97, -RZ, R157.reuse.H0_H0 ;  /* 0x2000009dff617230 */ /* 0x100fe40000004100 */
[----:B------:R-:W-:Y:S01]  /*1c30*/  FMUL.FTZ R111, R111, UR23 ;  /* 0x000000176f6f7c20 */ /* 0x000fe20008410000 */
[----:B------:R-:W-:Y:S01]  /*1c40*/  FADD.FTZ R98, R98, -UR4 ;  /* 0x8000000462627e21 */ /* 0x000fe20008010000 */
[----:B------:R-:W-:Y:S01]  /*1c50*/  FMUL.FTZ R116, R116, UR23 ;  /* 0x0000001774747c20 */ /* 0x000fe20008410000 */
[----:B------:R-:W-:Y:S01]  /*1c60*/  FMUL.FTZ R122, R102, R97 ;  /* 0x00000061667a7220 */ /* 0x000fe20000410000 */
[----:B------:R-:W-:Y:S01]  /*1c70*/  FFMA.FTZ R97, R111, R109, R144 ;  /* 0x0000006d6f617223 */ /* 0x000fe20000010090 */
[----:B------:R-:W-:-:S02]  /*1c80*/  HADD2.F32 R96, -RZ, R157.H1_H1 ;  /* 0x3000009dff607230 */ /* 0x000fc40000004100 */
[----:B------:R-:W-:Y:S01]  /*1c90*/  FMUL.FTZ R125, R98, UR23 ;  /* 0x00000017627d7c20 */ /* 0x000fe20008410000 */
[----:B------:R-:W-:Y:S01]  /*1ca0*/  FADD.FTZ R99, R99, -UR4 ;  /* 0x8000000463637e21 */ /* 0x000fe20008010000 */
[----:B------:R-:W-:Y:S01]  /*1cb0*/  FFMA.FTZ R98, R116, R114, R97 ;  /* 0x0000007274627223 */ /* 0x000fe20000010061 */
[----:B------:R-:W-:Y:S02]  /*1cc0*/  FMUL.FTZ R131, R103, R96 ;  /* 0x0000006067837220 */ /* 0x000fe40000410000 */
        /* <DEDUP_REMOVED lines=13> */
.L_x_8896:
[----:B------:R-:W-:Y:S05]  /*1da0*/  BSYNC.RECONVERGENT B0 ;  /* 0x0000000000007941 */ /* 0x000fea0003800200 */
.L_x_8895:
        /* <DEDUP_REMOVED lines=31> */
.L_x_8898:
[----:B------:R-:W-:Y:S05]  /*1fa0*/  BSYNC.RECONVERGENT B0 ;  /* 0x0000000000007941 */ /* 0x000fea0003800200 */
.L_x_8897:
        /* <DEDUP_REMOVED lines=26> */
[----:B------:R-:W-:Y:S01]  /*2150*/  ISETP.NE.AND P0, PT, R0, RZ, PT ;  /* 0x000000ff0000720c */ /* 0x000fe20003f05270 */
[----:B------:R-:W-:-:S12]  /*2160*/  BSSY.RECONVERGENT B1, `(.L_x_8901) ;  /* 0x0000045000017945 */ /* 0x000fd80003800200 */
[----:B------:R-:W-:Y:S05]  /*2170*/  @!P0 BRA `(.L_x_8902) ;  /* 0x00000004000c8947 */ /* 0x000fea0003800000 */
[----:B------:R-:W-:-:S04]  /*2180*/  ISETP.NE.U32.AND P0, PT, RZ, UR20, PT ;  /* 0x00000014ff007c0c */ /* 0x000fc8000bf05070 */
[----:B------:R-:W-:-:S13]  /*2190*/  ISETP.NE.AND.EX P0, PT, RZ, UR21, PT, P0 ;  /* 0x00000015ff007c0c */ /* 0x000fda000bf05300 */
[----:B------:R-:W-:Y:S05]  /*21a0*/  @P0 BRA `(.L_x_8903) ;  /* 0x0000000000740947 */ /* 0x000fea0003800000 */
[--C-:B------:R-:W-:Y:S01]  /*21b0*/  FFMA.FTZ R97, R115, UR4, R100.reuse ;  /* 0x0000000473617c23 */ /* 0x100fe20008010064 */
[----:B-----5:R-:W-:Y:S01]  /*21c0*/  LOP3.LUT P6, RZ, R7, 0xff, RZ, 0xc0, !PT ;  /* 0x000000ff07ff7812 */ /* 0x020fe200078cc0ff */
        /* <DEDUP_REMOVED lines=10> */
[----:B------:R-:W-:Y:S01]  /*2270*/  FMUL.FTZ R102, R102, UR12 ;  /* 0x0000000c66667c20 */ /* 0x000fe20008410000 */
[----:B------:R-:W-:Y:S02]  /*2280*/  FMUL.FTZ R97, R97, UR22 ;  /* 0x0000001661617c20 */ /* 0x000fe40008410000 */
[----:B------:R-:W-:Y:S01]  /*2290*/  FMUL.FTZ R98, R98, UR22 ;  /* 0x0000001662627c20 */ /* 0x000fe20008410000 */
[----:B------:R-:W-:Y:S02]  /*22a0*/  FMUL.FTZ R102, R102, UR22 ;  /* 0x0000001666667c20 */ /* 0x000fe40008410000 */
[----:B------:R-:W-:Y:S01]  /*22b0*/  SEL R96, R97, RZ, P6 ;  /* 0x000000ff61607207 */ /* 0x000fe20003000000 */
[----:B------:R-:W-:Y:S01]  /*22c0*/  FFMA.FTZ R97, R120, UR4, R100 ;  /* 0x0000000478617c23 */ /* 0x000fe20008010064 */
[----:B------:R-:W-:-:S03]  /*22d0*/  LOP3.LUT P6, RZ, R7, 0xff00, RZ, 0xc0, !PT ;  /* 0x0000ff0007ff7812 */ /* 0x000fc600078cc0ff */
[----:B------:R-:W-:-:S04]  /*22e0*/  FADD.FTZ R97, R118, -R97 ;  /* 0x8000006176617221 */ /* 0x000fc80000010000 */
[----:B------:R-:W-:-:S04]  /*22f0*/  FMUL.FTZ R97, R97, UR23 ;  /* 0x0000001761617c20 */ /* 0x000fc80008410000 */
[----:B------:R-:W-:-:S04]  /*2300*/  FMUL.FTZ R97, R97, UR12 ;  /* 0x0000000c61617c20 */ /* 0x000fc80008410000 */
[----:B------:R-:W-:-:S05]  /*2310*/  FMUL.FTZ R97, R97, UR22 ;  /* 0x0000001661617c20 */ /* 0x000fca0008410000 */
[----:B------:R-:W-:Y:S02]  /*2320*/  SEL R97, R97, RZ, P6 ;  /* 0x000000ff61617207 */ /* 0x000fe40003000000 */
[----:B------:R-:W-:-:S04]  /*2330*/  LOP3.LUT P6, RZ, R7, 0xff0000, RZ, 0xc0, !PT ;  /* 0x00ff000007ff7812 */ /* 0x000fc800078cc0ff */
[----:B------:R-:W-:Y:S02]  /*2340*/  SEL R98, R98, RZ, P6 ;  /* 0x000000ff62627207 */ /* 0x000fe40003000000 */
[----:B------:R-:W-:-:S04]  /*2350*/  ISETP.GE.U32.AND P6, PT, R7, 0x1000000, PT ;  /* 0x010000000700780c */ /* 0x000fc80003fc6070 */
[----:B------:R-:W-:Y:S01]  /*2360*/  SEL R99, R102, RZ, P6 ;  /* 0x000000ff66637207 */ /* 0x000fe20003000000 */
[----:B------:R-:W-:Y:S08]  /*2370*/  BRA `(.L_x_8904) ;  /* 0x0000000000707947 */ /* 0x000ff00003800000 */
.L_x_8903:
[--C-:B------:R-:W-:Y:S01]  /*2380*/  FFMA.FTZ R29, R115, UR4, R100.reuse ;  /* 0x00000004731d7c23 */ /* 0x100fe20008010064 */
[----:B-----5:R-:W-:Y:S01]  /*2390*/  LOP3.LUT P6, RZ, R7, 0xff, RZ, 0xc0, !PT ;  /* 0x000000ff07ff7812 */ /* 0x020fe200078cc0ff */
[----:B------:R-:W-:Y:S02]  /*23a0*/  FFMA.FTZ R102, R142, UR4, R100 ;  /* 0x000000048e667c23 */ /* 0x000fe40008010064 */
[----:B------:R-:W-:Y:S02]  /*23b0*/  FADD.FTZ R29, R112, -R29 ;  /* 0x8000001d701d7221 */ /* 0x000fe40000010000 */
[----:B------:R-:W-:Y:S02]  /*23c0*/  FADD.FTZ R102, R141, -R102 ;  /* 0x800000668d667221 */ /* 0x000fe40000010000 */
[----:B------:R-:W-:-:S04]  /*23d0*/  FMUL.FTZ R28, R29, UR23 ;  /* 0x000000171d1c7c20 */ /* 0x000fc80008410000 */
[----:B------:R-:W-:-:S04]  /*23e0*/  FMUL.FTZ R29, R28, UR12 ;  /* 0x0000000c1c1d7c20 */ /* 0x000fc80008410000 */
[----:B------:R-:W-:-:S05]  /*23f0*/  FMUL.FTZ R29, R29, UR22 ;  /* 0x000000161d1d7c20 */ /* 0x000fca0008410000 */
[----:B------:R-:W-:Y:S01]  /*2400*/  SEL R96, R29, RZ, P6 ;  /* 0x000000ff1d607207 */ /* 0x000fe20003000000 */
[----:B------:R-:W-:Y:S01]  /*2410*/  FFMA.FTZ R29, R120, UR4, R100 ;  /* 0x00000004781d7c23 */ /* 0x000fe20008010064 */
[----:B------:R-:W-:-:S03]  /*2420*/  LOP3.LUT P6, RZ, R7, 0xff00, RZ, 0xc0, !PT ;  /* 0x0000ff0007ff7812 */ /* 0x000fc600078cc0ff */
[----:B------:R-:W-:-:S04]  /*2430*/  FADD.FTZ R29, R118, -R29 ;  /* 0x8000001d761d7221 */ /* 0x000fc80000010000 */
        /* <DEDUP_REMOVED lines=11> */
[----:B------:R-:W-:Y:S01]  /*24f0*/  FMUL.FTZ R31, R102, UR23 ;  /* 0x00000017661f7c20 */ /* 0x000fe20008410000 */
[----:B------:R-:W-:-:S03]  /*2500*/  ISETP.GE.U32.AND P6, PT, R7, 0x1000000, PT ;  /* 0x010000000700780c */ /* 0x000fc60003fc6070 */
[----:B------:R-:W-:-:S04]  /*2510*/  FMUL.FTZ R99, R31, UR12 ;  /* 0x0000000c1f637c20 */ /* 0x000fc80008410000 */
[----:B------:R-:W-:-:S05]  /*2520*/  FMUL.FTZ R99, R99, UR22 ;  /* 0x0000001663637c20 */ /* 0x000fca0008410000 */
[----:B------:R-:W-:-:S07]  /*2530*/  SEL R99, R99, RZ, P6 ;  /* 0x000000ff63637207 */ /* 0x000fce0003000000 */
.L_x_8904:
[----:B------:R-:W0:Y:S08]  /*2540*/  @P0 LDC.64 R144, c[0x0][0x478] ;  /* 0x00011e00ff900b82 */ /* 0x000e300000000a00 */
[----:B------:R-:W1:Y:S01]  /*2550*/  LDC.64 R102, c[0x0][0x468] ;  /* 0x00011a00ff667b82 */ /* 0x000e620000000a00 */
[----:B0-----:R-:W-:-:S05]  /*2560*/  @P0 IMAD.WIDE.U32 R144, R8, 0x10, R144 ;  /* 0x0000001008900825 */ /* 0x001fca00078e0090 */
[----:B------:R0:W-:Y:S01]  /*2570*/  @P0 STG.E.128 desc[UR14][R144.64], R28 ;  /* 0x0000001c90000986 */ /* 0x0001e2000c101d0e */
[C---:B-1----:R-:W-:Y:S01]  /*2580*/  IMAD.WIDE.U32 R102, R8.reuse, 0x10, R102 ;  /* 0x0000001008667825 */ /* 0x042fe200078e0066 */
[----:B------:R-:W-:-:S04]  /*2590*/  IADD3 R8, PT, PT, R8, 0x80, RZ ;  /* 0x0000008008087810 */ /* 0x000fc80007ffe0ff */
[----:B------:R0:W-:Y:S03]  /*25a0*/  STG.E.128 desc[UR14][R102.64], R96 ;  /* 0x0000006066007986 */ /* 0x0001e6000c101d0e */
.L_x_8902:
[----:B------:R-:W-:Y:S05]  /*25b0*/  BSYNC.RECONVERGENT B1 ;  /* 0x0000000000017941 */ /* 0x000fea0003800200 */
.L_x_8901:
[----:B------:R-:W-:Y:S04]  /*25c0*/  BSSY.RECONVERGENT B1, `(.L_x_8905) ;  /* 0x0000045000017945 */ /* 0x000fe80003800200 */
[----:B------:R-:W-:Y:S05]  /*25d0*/  @!P1 BRA `(.L_x_8906) ;  /* 0x00000004000c9947 */ /* 0x000fea0003800000 */
[----:B------:R-:W-:-:S04]  /*25e0*/  ISETP.NE.U32.AND P0, PT, RZ, UR20, PT ;  /* 0x00000014ff007c0c */ /* 0x000fc8000bf05070 */
[----:B------:R-:W-:-:S13]  /*25f0*/  ISETP.NE.AND.EX P0, PT, RZ, UR21, PT, P0 ;  /* 0x00000015ff007c0c */ /* 0x000fda000bf05300 */
[----:B------:R-:W-:Y:S05]  /*2600*/  @!P0 BRA `(.L_x_8907) ;  /* 0x0000000000748947 */ /* 0x000fea0003800000 */
[--C-:B0-----:R-:W-:Y:S01]  /*2610*/  FFMA.FTZ R29, R17, UR4, R100.reuse ;  /* 0x00000004111d7c23 */ /* 0x101fe20008010064 */
[--C-:B------:R-:W-:Y:S01]  /*2620*/  FFMA.FTZ R30, R110, UR4, R100.reuse ;  /* 0x000000046e1e7c23 */ /* 0x100fe20008010064 */
[----:B-----5:R-:W-:Y:S01]  /*2630*/  LOP3.LUT P6, RZ, R6, 0xff, RZ, 0xc0, !PT ;  /* 0x000000ff06ff7812 */ /* 0x020fe200078cc0ff */
[----:B------:R-:W-:Y:S01]  /*2640*/  FFMA.FTZ R31, R113, UR4, R100 ;  /* 0x00000004711f7c23 */ /* 0x000fe20008010064 */
[----:B------:R-:W-:Y:S01]  /*2650*/  FADD.FTZ R29, R18, -R29 ;  /* 0x8000001d121d7221 */ /* 0x000fe20000010000 */
[----:B------:R-:W-:Y:S01]  /*2660*/  FADD.FTZ R30, R123, -R30 ;  /* 0x8000001e7b1e7221 */ /* 0x000fe20000010000 */
[----:B------:R-:W-:Y:S01]  /*2670*/  FFMA.FTZ R102, R140, UR4, R100 ;  /* 0x000000048c667c23 */ /* 0x000fe20008010064 */
[----:B------:R-:W-:Y:S01]  /*2680*/  FADD.FTZ R31, R130, -R31 ;  /* 0x8000001f821f7221 */ /* 0x000fe20000010000 */
[----:B------:R-:W-:Y:S02]  /*2690*/  FMUL.FTZ R28, R29, UR23 ;  /* 0x000000171d1c7c20 */ /* 0x000fe40008410000 */
[----:B------:R-:W-:-:S02]  /*26a0*/  FADD.FTZ R102, R139, -R102 ;  /* 0x800000668b667221 */ /* 0x000fc40000010000 */
[----:B------:R-:W-:-:S04]  /*26b0*/  FMUL.FTZ R29, R28, UR12 ;  /* 0x0000000c1c1d7c20 */ /* 0x000fc80008410000 */
[----:B------:R-:W-:-:S05]  /*26c0*/  FMUL.FTZ R29, R29, UR22 ;  /* 0x000000161d1d7c20 */ /* 0x000fca0008410000 */
[----:B------:R-:W-:Y:S01]  /*26d0*/  SEL R96, R29, RZ, P6 ;  /* 0x000000ff1d607207 */ /* 0x000fe20003000000 */
[----:B------:R-:W-:Y:S01]  /*26e0*/  FMUL.FTZ R29, R30, UR23 ;  /* 0x000000171e1d7c20 */ /* 0x000fe20008410000 */
[----:B------:R-:W-:-:S03]  /*26f0*/  LOP3.LUT P6, RZ, R6, 0xff00, RZ, 0xc0, !PT ;  /* 0x0000ff0006ff7812 */ /* 0x000fc600078cc0ff */
        /* <DEDUP_REMOVED lines=9> */
[----:B------:R-:W-:-:S03]  /*2790*/  ISETP.GE.U32.AND P6, PT, R6, 0x1000000, PT ;  /* 0x010000000600780c */ /* 0x000fc60003fc6070 */
[----:B------:R-:W-:-:S04]  /*27a0*/  FMUL.FTZ R99, R31, UR12 ;  /* 0x0000000c1f637c20 */ /* 0x000fc80008410000 */
[----:B------:R-:W-:-:S05]  /*27b0*/  FMUL.FTZ R99, R99, UR22 ;  /* 0x0000001663637c20 */ /* 0x000fca0008410000 */
[----:B------:R-:W-:Y:S01]  /*27c0*/  SEL R99, R99, RZ, P6 ;  /* 0x000000ff63637207 */ /* 0x000fe20003000000 */
[----:B------:R-:W-:Y:S06]  /*27d0*/  BRA `(.L_x_8908) ;  /* 0x0000000000707947 */ /* 0x000fec0003800000 */
.L_x_8907:
[--C-:B0-----:R-:W-:Y:S01]  /*27e0*/  FFMA.FTZ R97, R17, UR4, R100.reuse ;  /* 0x0000000411617c23 */ /* 0x101fe20008010064 */
[--C-:B------:R-:W-:Y:S01]  /*27f0*/  FFMA.FTZ R98, R110, UR4, R100.reuse ;  /* 0x000000046e627c23 */ /* 0x100fe20008010064 */
[--C-:B------:R-:W-:Y:S01]  /*2800*/  FFMA.FTZ R99, R113, UR4, R100.reuse ;  /* 0x0000000471637c23 */ /* 0x100fe20008010064 */
[----:B------:R-:W-:Y:S01]  /*2810*/  FFMA.FTZ R102, R140, UR4, R100 ;  /* 0x000000048c667c23 */ /* 0x000fe20008010064 */
[----:B------:R-:W-:Y:S01]  /*2820*/  FADD.FTZ R97, R18, -R97 ;  /* 0x8000006112617221 */ /* 0x000fe20000010000 */
[----:B------:R-:W-:Y:S01]  /*2830*/  FADD.FTZ R98, R123, -R98 ;  /* 0x800000627b627221 */ /* 0x000fe20000010000 */
[----:B------:R-:W-:Y:S01]  /*2840*/  FADD.FTZ R99, R130, -R99 ;  /* 0x8000006382637221 */ /* 0x000fe20000010000 */
[----:B-----5:R-:W-:Y:S01]  /*2850*/  LOP3.LUT P6, RZ, R6, 0xff, RZ, 0xc0, !PT ;  /* 0x000000ff06ff7812 */ /* 0x020fe200078cc0ff */
        /* <DEDUP_REMOVED lines=12> */
[----:B------:R-:W-:Y:S02]  /*2920*/  SEL R96, R97, RZ, P6 ;  /* 0x000000ff61607207 */ /* 0x000fe40003000000 */
[----:B------:R-:W-:Y:S01]  /*2930*/  LOP3.LUT P6, RZ, R6, 0xff00, RZ, 0xc0, !PT ;  /* 0x0000ff0006ff7812 */ /* 0x000fe200078cc0ff */
[----:B------:R-:W-:-:S03]  /*2940*/  FMUL.FTZ R102, R102, UR22 ;  /* 0x0000001666667c20 */ /* 0x000fc60008410000 */
[----:B------:R-:W-:Y:S02]  /*2950*/  SEL R97, R98, RZ, P6 ;  /* 0x000000ff62617207 */ /* 0x000fe40003000000 */
[----:B------:R-:W-:-:S04]  /*2960*/  LOP3.LUT P6, RZ, R6, 0xff0000, RZ, 0xc0, !PT ;  /* 0x00ff000006ff7812 */ /* 0x000fc800078cc0ff */
[----:B------:R-:W-:Y:S02]  /*2970*/  SEL R98, R99, RZ, P6 ;  /* 0x000000ff63627207 */ /* 0x000fe40003000000 */
[----:B------:R-:W-:-:S04]  /*2980*/  ISETP.GE.U32.AND P6, PT, R6, 0x1000000, PT ;  /* 0x010000000600780c */ /* 0x000fc80003fc6070 */
[----:B------:R-:W-:-:S09]  /*2990*/  SEL R99, R102, RZ, P6 ;  /* 0x000000ff66637207 */ /* 0x000fd20003000000 */
.L_x_8908:
[----:B------:R-:W0:Y:S08]  /*29a0*/  @P0 LDC.64 R144, c[0x0][0x478] ;  /* 0x00011e00ff900b82 */ /* 0x000e300000000a00 */
[----:B------:R-:W1:Y:S01]  /*29b0*/  LDC.64 R102, c[0x0][0x468] ;  /* 0x00011a00ff667b82 */ /* 0x000e620000000a00 */
[----:B0-----:R-:W-:-:S05]  /*29c0*/  @P0 IMAD.WIDE.U32 R144, R8, 0x10, R144 ;  /* 0x0000001008900825 */ /* 0x001fca00078e0090 */
[----:B------:R2:W-:Y:S01]  /*29d0*/  @P0 STG.E.128 desc[UR14][R144.64], R28 ;  /* 0x0000001c90000986 */ /* 0x0005e2000c101d0e */
[C---:B-1----:R-:W-:Y:S01]  /*29e0*/  IMAD.WIDE.U32 R102, R8.reuse, 0x10, R102 ;  /* 0x0000001008667825 */ /* 0x042fe200078e0066 */
[----:B------:R-:W-:-:S04]  /*29f0*/  IADD3 R8, PT, PT, R8, 0x80, RZ ;  /* 0x0000008008087810 */ /* 0x000fc80007ffe0ff */
[----:B------:R2:W-:Y:S03]  /*2a00*/  STG.E.128 desc[UR14][R102.64], R96 ;  /* 0x0000006066007986 */ /* 0x0005e6000c101d0e */
.L_x_8906:
[----:B------:R-:W-:Y:S05]  /*2a10*/  BSYNC.RECONVERGENT B1 ;  /* 0x0000000000017941 */ /* 0x000fea0003800200 */
.L_x_8905:
[----:B------:R-:W-:Y:S04]  /*2a20*/  BSSY.RECONVERGENT B1, `(.L_x_8909) ;  /* 0x0000045000017945 */ /* 0x000fe80003800200 */
[----:B------:R-:W-:Y:S05]  /*2a30*/  @!P2 BRA `(.L_x_8910) ;  /* 0x00000004000ca947 */ /* 0x000fea0003800000 */
[----:B------:R-:W-:-:S04]  /*2a40*/  ISETP.NE.U32.AND P0, PT, RZ, UR20, PT ;  /* 0x00000014ff007c0c */ /* 0x000fc8000bf05070 */
[----:B------:R-:W-:-:S13]  /*2a50*/  ISETP.NE.AND.EX P0, PT, RZ, UR21, PT, P0 ;  /* 0x00000015ff007c0c */ /* 0x000fda000bf05300 */
[----:B------:R-:W-:Y:S05]  /*2a60*/  @!P0 BRA `(.L_x_8911) ;  /* 0x0000000000748947 */ /* 0x000fea0003800000 */
[--C-:B0-2---:R-:W-:Y:S01]  /*2a70*/  FFMA.FTZ R29, R15, UR4, R100.reuse ;  /* 0x000000040f1d7c23 */ /* 0x105fe20008010064 */
        /* <DEDUP_REMOVED lines=28> */
.L_x_8911:
[--C-:B0-2---:R-:W-:Y:S01]  /*2c40*/  FFMA.FTZ R97, R15, UR4, R100.reuse ;  /* 0x000000040f617c23 */ /* 0x105fe20008010064 */
        /* <DEDUP_REMOVED lines=27> */
.L_x_8912:
[----:B------:R-:W0:Y:S08]  /*2e00*/  @P0 LDC.64 R144, c[0x0][0x478] ;  /* 0x00011e00ff900b82 */ /* 0x000e300000000a00 */
[----:B------:R-:W1:Y:S01]  /*2e10*/  LDC.64 R102, c[0x0][0x468] ;  /* 0x00011a00ff667b82 */ /* 0x000e620000000a00 */
[----:B0-----:R-:W-:-:S05]  /*2e20*/  @P0 IMAD.WIDE.U32 R144, R8, 0x10, R144 ;  /* 0x0000001008900825 */ /* 0x001fca00078e0090 */
[----:B------:R3:W-:Y:S01]  /*2e30*/  @P0 STG.E.128 desc[UR14][R144.64], R28 ;  /* 0x0000001c90000986 */ /* 0x0007e2000c101d0e */
[C---:B-1----:R-:W-:Y:S01]  /*2e40*/  IMAD.WIDE.U32 R102, R8.reuse, 0x10, R102 ;  /* 0x0000001008667825 */ /* 0x042fe200078e0066 */
[----:B------:R-:W-:-:S04]  /*2e50*/  IADD3 R8, PT, PT, R8, 0x80, RZ ;  /* 0x0000008008087810 */ /* 0x000fc80007ffe0ff */
[----:B------:R3:W-:Y:S03]  /*2e60*/  STG.E.128 desc[UR14][R102.64], R96 ;  /* 0x0000006066007986 */ /* 0x0007e6000c101d0e */
.L_x_8910:
[----:B------:R-:W-:Y:S05]  /*2e70*/  BSYNC.RECONVERGENT B1 ;  /* 0x0000000000017941 */ /* 0x000fea0003800200 */
.L_x_8909:
[----:B------:R-:W-:Y:S04]  /*2e80*/  BSSY.RECONVERGENT B1, `(.L_x_8913) ;  /* 0x0000045000017945 */ /* 0x000fe80003800200 */
[----:B------:R-:W-:Y:S05]  /*2e90*/  @!P3 BRA `(.L_x_8914) ;  /* 0x00000004000cb947 */ /* 0x000fea0003800000 */
[----:B------:R-:W-:-:S04]  /*2ea0*/  ISETP.NE.U32.AND P0, PT, RZ, UR20, PT ;  /* 0x00000014ff007c0c */ /* 0x000fc8000bf05070 */
[----:B------:R-:W-:-:S13]  /*2eb0*/  ISETP.NE.AND.EX P0, PT, RZ, UR21, PT, P0 ;  /* 0x00000015ff007c0c */ /* 0x000fda000bf05300 */
[----:B------:R-:W-:Y:S05]  /*2ec0*/  @!P0 BRA `(.L_x_8915) ;  /* 0x0000000000748947 */ /* 0x000fea0003800000 */
[--C-:B0-23--:R-:W-:Y:S01]  /*2ed0*/  FFMA.FTZ R29, R13, UR4, R100.reuse ;  /* 0x000000040d1d7c23 */ /* 0x10dfe20008010064 */
        /* <DEDUP_REMOVED lines=28> */
.L_x_8915:
[--C-:B0-23--:R-:W-:Y:S01]  /*30a0*/  FFMA.FTZ R97, R13, UR4, R100.reuse ;  /* 0x000000040d617c23 */ /* 0x10dfe20008010064 */
        /* <DEDUP_REMOVED lines=27> */
.L_x_8916:
[----:B------:R-:W0:Y:S08]  /*3260*/  @P0 LDC.64 R144, c[0x0][0x478] ;  /* 0x00011e00ff900b82 */ /* 0x000e300000000a00 */
[----:B------:R-:W1:Y:S01]  /*3270*/  LDC.64 R102, c[0x0][0x468] ;  /* 0x00011a00ff667b82 */ /* 0x000e620000000a00 */
[----:B0-----:R-:W-:-:S05]  /*3280*/  @P0 IMAD.WIDE.U32 R144, R8, 0x10, R144 ;  /* 0x0000001008900825 */ /* 0x001fca00078e0090 */
[----:B------:R4:W-:Y:S01]  /*3290*/  @P0 STG.E.128 desc[UR14][R144.64], R28 ;  /* 0x0000001c90000986 */ /* 0x0009e2000c101d0e */
[C---:B-1----:R-:W-:Y:S01]  /*32a0*/  IMAD.WIDE.U32 R102, R8.reuse, 0x10, R102 ;  /* 0x0000001008667825 */ /* 0x042fe200078e0066 */
[----:B------:R-:W-:-:S04]  /*32b0*/  IADD3 R8, PT, PT, R8, 0x80, RZ ;  /* 0x0000008008087810 */ /* 0x000fc80007ffe0ff */
[----:B------:R4:W-:Y:S03]  /*32c0*/  STG.E.128 desc[UR14][R102.64], R96 ;  /* 0x0000006066007986 */ /* 0x0009e6000c101d0e */
.L_x_8914:
[----:B------:R-:W-:Y:S05]  /*32d0*/  BSYNC.RECONVERGENT B1 ;  /* 0x0000000000017941 */ /* 0x000fea0003800200 */
.L_x_8913:
[----:B------:R-:W-:Y:S04]  /*32e0*/  BSSY.RECONVERGENT B1, `(.L_x_8917) ;  /* 0x0000045000017945 */ /* 0x000fe80003800200 */
[----:B------:R-:W-:Y:S05]  /*32f0*/  @!P4 BRA `(.L_x_8918) ;  /* 0x00000004000cc947 */ /* 0x000fea0003800000 */
[----:B------:R-:W-:-:S04]  /*3300*/  ISETP.NE.U32.AND P0, PT, RZ, UR20, PT ;  /* 0x00000014ff007c0c */ /* 0x000fc8000bf05070 */
[----:B------:R-:W-:-:S13]  /*3310*/  ISETP.NE.AND.EX P0, PT, RZ, UR21, PT, P0 ;  /* 0x00000015ff007c0c */ /* 0x000fda000bf05300 */
[----:B------:R-:W-:Y:S05]  /*3320*/  @!P0 BRA `(.L_x_8919) ;  /* 0x0000000000748947 */ /* 0x000fea0003800000 */
[--C-:B0-234-:R-:W-:Y:S01]  /*3330*/  FFMA.FTZ R29, R11, UR4, R100.reuse ;  /* 0x000000040b1d7c23 */ /* 0x11dfe20008010064 */
        /* <DEDUP_REMOVED lines=28> */
.L_x_8919:
[--C-:B0-234-:R-:W-:Y:S01]  /*3500*/  FFMA.FTZ R97, R11, UR4, R100.reuse ;  /* 0x000000040b617c23 */ /* 0x11dfe20008010064 */
        /* <DEDUP_REMOVED lines=27> */
.L_x_8920:
[----:B------:R-:W0:Y:S08]  /*36c0*/  @P0 LDC.64 R144, c[0x0][0x478] ;  /* 0x00011e00ff900b82 */ /* 0x000e300000000a00 */
[----:B------:R-:W1:Y:S01]  /*36d0*/  LDC.64 R102, c[0x0][0x468] ;  /* 0x00011a00ff667b82 */ /* 0x000e620000000a00 */
[----:B0-----:R-:W-:-:S05]  /*36e0*/  @P0 IMAD.WIDE.U32 R144, R8, 0x10, R144 ;  /* 0x0000001008900825 */ /* 0x001fca00078e0090 */
[----:B------:R0:W-:Y:S01]  /*36f0*/  @P0 STG.E.128 desc[UR14][R144.64], R28 ;  /* 0x0000001c90000986 */ /* 0x0001e2000c101d0e */
[C---:B-1----:R-:W-:Y:S01]  /*3700*/  IMAD.WIDE.U32 R102, R8.reuse, 0x10, R102 ;  /* 0x0000001008667825 */ /* 0x042fe200078e0066 */
[----:B------:R-:W-:-:S04]  /*3710*/  IADD3 R8, PT, PT, R8, 0x80, RZ ;  /* 0x0000008008087810 */ /* 0x000fc80007ffe0ff */
[----:B------:R0:W-:Y:S03]  /*3720*/  STG.E.128 desc[UR14][R102.64], R96 ;  /* 0x0000006066007986 */ /* 0x0001e6000c101d0e */
.L_x_8918:
[----:B------:R-:W-:Y:S05]  /*3730*/  BSYNC.RECONVERGENT B1 ;  /* 0x0000000000017941 */ /* 0x000fea0003800200 */
.L_x_8917:
[----:B------:R-:W-:Y:S05]  /*3740*/  @!P5 BRA `(.L_x_8921) ;  /* 0x0000001c00e4d947 */ /* 0x000fea0003800000 */
[----:B------:R-:W-:-:S04]  /*3750*/  ISETP.NE.U32.AND P0, PT, RZ, UR20, PT ;  /* 0x00000014ff007c0c */ /* 0x000fc8000bf05070 */
[----:B------:R-:W-:-:S13]  /*3760*/  ISETP.NE.AND.EX P0, PT, RZ, UR21, PT, P0 ;  /* 0x00000015ff007c0c */ /* 0x000fda000bf05300 */
[----:B------:R-:W-:Y:S05]  /*3770*/  @!P0 BRA `(.L_x_8922) ;  /* 0x0000000000748947 */ /* 0x000fea0003800000 */
[--C-:B0-234-:R-:W-:Y:S01]  /*3780*/  FFMA.FTZ R28, R111, UR4, R100.reuse ;  /* 0x000000046f1c7c23 */ /* 0x11dfe20008010064 */
        /* <DEDUP_REMOVED lines=8> */
[--C-:B------:R-:W-:Y:S01]  /*3810*/  FFMA.FTZ R29, R116, UR4, R100.reuse ;  /* 0x00000004741d7c23 */ /* 0x100fe20008010064 */
[----:B------:R-:W-:Y:S01]  /*3820*/  LOP3.LUT P6, RZ, R2, 0xff00, RZ, 0xc0, !PT ;  /* 0x0000ff0002ff7812 */ /* 0x000fe200078cc0ff */
[----:B------:R-:W-:Y:S02]  /*3830*/  FFMA.FTZ R100, R138, UR4, R100 ;  /* 0x000000048a647c23 */ /* 0x000fe40008010064 */
[----:B------:R-:W-:Y:S02]  /*3840*/  FADD.FTZ R29, R114, -R29 ;  /* 0x8000001d721d7221 */ /* 0x000fe40000010000 */
[----:B------:R-:W-:Y:S02]  /*3850*/  FADD.FTZ R100, R131, -R100 ;  /* 0x8000006483647221 */ /* 0x000fe40000010000 */
[----:B------:R-:W-:-:S04]  /*3860*/  FMUL.FTZ R29, R29, UR23 ;  /* 0x000000171d1d7c20 */ /* 0x000fc80008410000 */
        /* <DEDUP_REMOVED lines=14> */
.L_x_8922:
[--C-:B0-234-:R-:W-:Y:S01]  /*3950*/  FFMA.FTZ R96, R138, UR4, R100.reuse ;  /* 0x000000048a607c23 */ /* 0x11dfe20008010064 */
[----:B-----5:R-:W-:Y:S01]  /*3960*/  ISETP.GE.U32.AND P6, PT, R2, 0x1000000, PT ;  /* 0x010000000200780c */ /* 0x020fe20003fc6070 */
        /* <DEDUP_REMOVED lines=24> */
[----:B------:R-:W-:-:S04]  /*3af0*/  LOP3.LUT P6, RZ, R2, 0xff0000, RZ, 0xc0, !PT ;  /* 0x00ff000002ff7812 */ /* 0x000fc800078cc0ff */
[----:B------:R-:W-:-:S09]  /*3b00*/  SEL R98, R101, RZ, P6 ;  /* 0x000000ff65627207 */ /* 0x000fd20003000000 */
.L_x_8923:
[----:B------:R-:W0:Y:S08]  /*3b10*/  @P0 LDC.64 R102, c[0x0][0x478] ;  /* 0x00011e00ff660b82 */ /* 0x000e300000000a00 */
[----:B------:R-:W1:Y:S01]  /*3b20*/  LDC.64 R100, c[0x0][0x468] ;  /* 0x00011a00ff647b82 */ /* 0x000e620000000a00 */
[----:B0-----:R-:W-:-:S05]  /*3b30*/  @P0 IMAD.WIDE.U32 R102, R8, 0x10, R102 ;  /* 0x0000001008660825 */ /* 0x001fca00078e0066 */
[----:B------:R0:W-:Y:S01]  /*3b40*/  @P0 STG.E.128 desc[UR14][R102.64], R28 ;  /* 0x0000001c66000986 */ /* 0x0001e2000c101d0e */
[----:B-1----:R-:W-:-:S05]  /*3b50*/  IMAD.WIDE.U32 R100, R8, 0x10, R100 ;  /* 0x0000001008647825 */ /* 0x002fca00078e0064 */
[----:B------:R0:W-:Y:S01]  /*3b60*/  STG.E.128 desc[UR14][R100.64], R96 ;  /* 0x0000006064007986 */ /* 0x0001e2000c101d0e */
[----:B------:R-:W-:Y:S05]  /*3b70*/  BRA `(.L_x_8921) ;  /* 0x0000001800d87947 */ /* 0x000fea0003800000 */
.L_x_8900:
        /* <DEDUP_REMOVED lines=8> */
[----:B------:R-:W-:Y:S01]  /*3c00*/  FFMA.FTZ R96, R129, UR4, R100 ;  /* 0x0000000481607c23 */ /* 0x000fe20008010064 */
[----:B------:R-:W0:Y:S01]  /*3c10*/  LDC.64 R102, c[0x0][0x468] ;  /* 0x00011a00ff667b82 */ /* 0x000e220000000a00 */
[----:B------:R-:W-:Y:S01]  /*3c20*/  FADD.FTZ R97, R112, -R97 ;  /* 0x8000006170617221 */ /* 0x000fe20000010000 */
[----:B------:R-:W-:Y:S01]  /*3c30*/  FADD.FTZ R98, R118, -R99 ;  /* 0x8000006376627221 */ /* 0x000fe20000010000 */
[----:B------:R-:W-:Y:S01]  /*3c40*/  FADD.FTZ R99, R127, -R96 ;  /* 0x800000607f637221 */ /* 0x000fe20000010000 */
[----:B------:R-:W-:Y:S01]  /*3c50*/  FFMA.FTZ R144, R142, UR4, R100 ;  /* 0x000000048e907c23 */ /* 0x000fe20008010064 */
[----:B-----5:R-:W-:Y:S01]  /*3c60*/  FFMA.FTZ R96, R97, UR23, R72 ;  /* 0x0000001761607c23 */ /* 0x020fe20008010048 */
[----:B------:R-:W-:Y:S01]  /*3c70*/  FFMA.FTZ R97, R98, UR23, R73 ;  /* 0x0000001762617c23 */ /* 0x000fe20008010049 */
[----:B------:R-:W-:Y:S01]  /*3c80*/  LOP3.LUT P0, RZ, R7, 0xff, RZ, 0xc0, !PT ;  /* 0x000000ff07ff7812 */ /* 0x000fe2000780c0ff */
[----:B------:R-:W-:Y:S01]  /*3c90*/  FFMA.FTZ R98, R99, UR23, R74 ;  /* 0x0000001763627c23 */ /* 0x000fe2000801004a */
[----:B------:R-:W-:Y:S01]  /*3ca0*/  FMUL.FTZ R96, R96, UR12 ;  /* 0x0000000c60607c20 */ /* 0x000fe20008410000 */
[----:B------:R-:W-:Y:S01]  /*3cb0*/  FMUL.FTZ R97, R97, UR12 ;  /* 0x0000000c61617c20 */ /* 0x000fe20008410000 */
[----:B------:R-:W-:Y:S01]  /*3cc0*/  FADD.FTZ R144, R141, -R144 ;  /* 0x800000908d907221 */ /* 0x000fe20000010000 */
[----:B------:R-:W-:Y:S01]  /*3cd0*/  FMUL.FTZ R98, R98, UR12 ;  /* 0x0000000c62627c20 */ /* 0x000fe20008410000 */
[----:B------:R-:W-:Y:S01]  /*3ce0*/  FMUL.FTZ R96, R96, UR22 ;  /* 0x0000001660607c20 */ /* 0x000fe20008410000 */
[----:B------:R-:W-:Y:S01]  /*3cf0*/  FMUL.FTZ R97, R97, UR22 ;  /* 0x0000001661617c20 */ /* 0x000fe20008410000 */
[----:B------:R-:W-:Y:S01]  /*3d00*/  FFMA.FTZ R99, R144, UR23, R75 ;  /* 0x0000001790637c23 */ /* 0x000fe2000801004b */
[----:B------:R-:W-:-:S02]  /*3d10*/  FMUL.FTZ R98, R98, UR22 ;  /* 0x0000001662627c20 */ /* 0x000fc40008410000 */
[----:B------:R-:W-:Y:S01]  /*3d20*/  SEL R96, R96, RZ, P0 ;  /* 0x000000ff60607207 */ /* 0x000fe20000000000 */
[----:B------:R-:W-:Y:S01]  /*3d30*/  FMUL.FTZ R99, R99, UR12 ;  /* 0x0000000c63637c20 */ /* 0x000fe20008410000 */
[----:B------:R-:W-:-:S03]  /*3d40*/  LOP3.LUT P0, RZ, R7, 0xff00, RZ, 0xc0, !PT ;  /* 0x0000ff0007ff7812 */ /* 0x000fc6000780c0ff */
[----:B------:R-:W-:Y:S01]  /*3d50*/  FMUL.FTZ R99, R99, UR22 ;  /* 0x0000001663637c20 */ /* 0x000fe20008410000 */
[----:B------:R-:W-:Y:S01]  /*3d60*/  SEL R97, R97, RZ, P0 ;  /* 0x000000ff61617207 */ /* 0x000fe20000000000 */
[C---:B0-----:R-:W-:Y:S01]  /*3d70*/  IMAD.WIDE.U32 R102, R8.reuse, 0x10, R102 ;  /* 0x0000001008667825 */ /* 0x041fe200078e0066 */
[C---:B------:R-:W-:Y:S02]  /*3d80*/  LOP3.LUT P0, RZ, R7.reuse, 0xff0000, RZ, 0xc0, !PT ;  /* 0x00ff000007ff7812 */ /* 0x040fe4000780c0ff */
[----:B------:R-:W-:Y:S02]  /*3d90*/  IADD3 R8, PT, PT, R8, 0x80, RZ ;  /* 0x0000008008087810 */ /* 0x000fe40007ffe0ff */
[----:B------:R-:W-:Y:S02]  /*3da0*/  SEL R98, R98, RZ, P0 ;  /* 0x000000ff62627207 */ /* 0x000fe40000000000 */
[----:B------:R-:W-:-:S04]  /*3db0*/  ISETP.GE.U32.AND P0, PT, R7, 0x1000000, PT ;  /* 0x010000000700780c */ /* 0x000fc80003f06070 */
[----:B------:R-:W-:-:S05]  /*3dc0*/  SEL R99, R99, RZ, P0 ;  /* 0x000000ff63637207 */ /* 0x000fca0000000000 */
[----:B------:R0:W-:Y:S04]  /*3dd0*/  STG.E.128 desc[UR14][R102.64], R96 ;  /* 0x0000006066007986 */ /* 0x0001e8000c101d0e */
.L_x_8926:
[----:B------:R-:W-:Y:S05]  /*3de0*/  BSYNC.RECONVERGENT B1 ;  /* 0x0000000000017941 */ /* 0x000fea0003800200 */
.L_x_8925:
[----:B------:R-:W-:Y:S04]  /*3df0*/  BSSY.RECONVERGENT B1, `(.L_x_8927) ;  /* 0x0000022000017945 */ /* 0x000fe80003800200 */
[----:B------:R-:W-:Y:S05]  /*3e00*/  @!P1 BRA `(.L_x_8928) ;  /* 0x0000000000809947 */ /* 0x000fea0003800000 */
[--C-:B0-----:R-:W-:Y:S01]  /*3e10*/  FFMA.FTZ R97, R17, UR4, R100.reuse ;  /* 0x0000000411617c23 */ /* 0x101fe20008010064 */
        /* <DEDUP_REMOVED lines=24> */
[----:B0-----:R-:W-:Y:S01]  /*3fa0*/  IMAD.WIDE.U32 R102, R8, 0x10, R102 ;  /* 0x0000001008667825 */ /* 0x001fe200078e0066 */
[----:B------:R-:W-:Y:S02]  /*3fb0*/  LOP3.LUT P0, RZ, R6, 0xff0000, RZ, 0xc0, !PT ;  /* 0x00ff000006ff7812 */ /* 0x000fe4000780c0ff */
[----:B------:R-:W-:Y:S02]  /*3fc0*/  IADD3 R8, PT, PT, R8, 0x80, RZ ;  /* 0x0000008008087810 */ /* 0x000fe40007ffe0ff */
[----:B------:R-:W-:Y:S02]  /*3fd0*/  SEL R98, R98, RZ, P0 ;  /* 0x000000ff62627207 */ /* 0x000fe40000000000 */
[----:B------:R-:W-:-:S04]  /*3fe0*/  ISETP.GE.U32.AND P0, PT, R6, 0x1000000, PT ;  /* 0x010000000600780c */ /* 0x000fc80003f06070 */
[----:B------:R-:W-:-:S05]  /*3ff0*/  SEL R99, R99, RZ, P0 ;  /* 0x000000ff63637207 */ /* 0x000fca0000000000 */
[----:B------:R1:W-:Y:S04]  /*4000*/  STG.E.128 desc[UR14][R102.64], R96 ;  /* 0x0000006066007986 */ /* 0x0003e8000c101d0e */
.L_x_8928:
[----:B------:R-:W-:Y:S05]  /*4010*/  BSYNC.RECONVERGENT B1 ;  /* 0x0000000000017941 */ /* 0x000fea0003800200 */
.L_x_8927:
[----:B------:R-:W-:Y:S04]  /*4020*/  BSSY.RECONVERGENT B1, `(.L_x_8929) ;  /* 0x0000022000017945 */ /* 0x000fe80003800200 */
[----:B------:R-:W-:Y:S05]  /*4030*/  @!P2 BRA `(.L_x_8930) ;  /* 0x000000000080a947 */ /* 0x000fea0003800000 */
[--C-:B01----:R-:W-:Y:S01]  /*4040*/  FFMA.FTZ R97, R15, UR4, R100.reuse ;  /* 0x000000040f617c23 */ /* 0x103fe20008010064 */
        /* <DEDUP_REMOVED lines=31> */
.L_x_8930:
[----:B------:R-:W-:Y:S05]  /*4240*/  BSYNC.RECONVERGENT B1 ;  /* 0x0000000000017941 */ /* 0x000fea0003800200 */
.L_x_8929:
[----:B------:R-:W-:Y:S04]  /*4250*/  BSSY.RECONVERGENT B1, `(.L_x_8931) ;  /* 0x0000022000017945 */ /* 0x000fe80003800200 */
[----:B------:R-:W-:Y:S05]  /*4260*/  @!P3 BRA `(.L_x_8932) ;  /* 0x000000000080b947 */ /* 0x000fea0003800000 */
[--C-:B012---:R-:W-:Y:S01]  /*4270*/  FFMA.FTZ R97, R13, UR4, R100.reuse ;  /* 0x000000040d617c23 */ /* 0x107fe20008010064 */
        /* <DEDUP_REMOVED lines=31> */
.L_x_8932:
[----:B------:R-:W-:Y:S05]  /*4470*/  BSYNC.RECONVERGENT B1 ;  /* 0x0000000000017941 */ /* 0x000fea0003800200 */
.L_x_8931:
[----:B------:R-:W-:Y:S04]  /*4480*/  BSSY.RECONVERGENT B1, `(.L_x_8933) ;  /* 0x0000022000017945 */ /* 0x000fe80003800200 */
[----:B------:R-:W-:Y:S05]  /*4490*/  @!P4 BRA `(.L_x_8934) ;  /* 0x000000000080c947 */ /* 0x000fea0003800000 */
[--C-:B0123--:R-:W-:Y:S01]  /*44a0*/  FFMA.FTZ R97, R11, UR4, R100.reuse ;  /* 0x000000040b617c23 */ /* 0x10ffe20008010064 */
        /* <DEDUP_REMOVED lines=31> */
.L_x_8934:
[----:B------:R-:W-:Y:S05]  /*46a0*/  BSYNC.RECONVERGENT B1 ;  /* 0x0000000000017941 */ /* 0x000fea0003800200 */
.L_x_8933:
[----:B------:R-:W-:Y:S05]  /*46b0*/  @!P5 BRA `(.L_x_8921) ;  /* 0x000000100008d947 */ /* 0x000fea0003800000 */
[--C-:B01234-:R-:W-:Y:S01]  /*46c0*/  FFMA.FTZ R98, R138, UR4, R100.reuse ;  /* 0x000000048a627c23 */ /* 0x11ffe20008010064 */
[--C-:B------:R-:W-:Y:S01]  /*46d0*/  FFMA.FTZ R96, R111, UR4, R100.reuse ;  /* 0x000000046f607c23 */ /* 0x100fe20008010064 */
[--C-:B------:R-:W-:Y:S01]  /*46e0*/  FFMA.FTZ R101, R116, UR4, R100.reuse ;  /* 0x0000000474657c23 */ /* 0x100fe20008010064 */
[----:B------:R-:W-:Y:S01]  /*46f0*/  FFMA.FTZ R103, R125, UR4, R100 ;  /* 0x000000047d677c23 */ /* 0x000fe20008010064 */
[----:B------:R-:W-:Y:S01]  /*4700*/  FADD.FTZ R98, R131, -R98 ;  /* 0x8000006283627221 */ /* 0x000fe20000010000 */
[----:B------:R-:W-:Y:S01]  /*4710*/  FADD.FTZ R97, R109, -R96 ;  /* 0x800000606d617221 */ /* 0x000fe20000010000 */
[----:B-----5:R-:W-:Y:S01]  /*4720*/  ISETP.GE.U32.AND P0, PT, R2, 0x1000000, PT ;  /* 0x010000000200780c */ /* 0x020fe20003f06070 */
[----:B------:R-:W-:Y:S01]  /*4730*/  FADD.FTZ R103, R122, -R103 ;  /* 0x800000677a677221 */ /* 0x000fe20000010000 */
[----:B------:R-:W-:Y:S01]  /*4740*/  FFMA.FTZ R99, R98, UR23, R95 ;  /* 0x0000001762637c23 */ /* 0x000fe2000801005f */
[----:B------:R-:W-:Y:S01]  /*4750*/  FADD.FTZ R98, R114, -R101 ;  /* 0x8000006572627221 */ /* 0x000fe20000010000 */
[----:B------:R-:W-:Y:S01]  /*4760*/  FFMA.FTZ R96, R97, UR23, R92 ;  /* 0x0000001761607c23 */ /* 0x000fe2000801005c */
[----:B------:R-:W0:Y:S01]  /*4770*/  LDC.64 R100, c[0x0][0x468] ;  /* 0x00011a00ff647b82 */ /* 0x000e220000000a00 */
[----:B------:R-:W-:Y:S01]  /*4780*/  FMUL.FTZ R99, R99, UR12 ;  /* 0x0000000c63637c20 */ /* 0x000fe20008410000 */
[----:B------:R-:W-:Y:S01]  /*4790*/  FFMA.FTZ R97, R98, UR23, R93 ;  /* 0x0000001762617c23 */ /* 0x000fe2000801005d */
[----:B------:R-:W-:Y:S01]  /*47a0*/  FMUL.FTZ R96, R96, UR12 ;  /* 0x0000000c60607c20 */ /* 0x000fe20008410000 */
[----:B------:R-:W-:Y:S01]  /*47b0*/  FFMA.FTZ R98, R103, UR23, R94 ;  /* 0x0000001767627c23 */ /* 0x000fe2000801005e */
[----:B------:R-:W-:Y:S01]  /*47c0*/  FMUL.FTZ R99, R99, UR22 ;  /* 0x0000001663637c20 */ /* 0x000fe20008410000 */
[----:B------:R-:W-:Y:S01]  /*47d0*/  FMUL.FTZ R97, R97, UR12 ;  /* 0x0000000c61617c20 */ /* 0x000fe20008410000 */
[----:B------:R-:W-:Y:S01]  /*47e0*/  FMUL.FTZ R96, R96, UR22 ;  /* 0x0000001660607c20 */ /* 0x000fe20008410000 */
[----:B------:R-:W-:-:S02]  /*47f0*/  FMUL.FTZ R98, R98, UR12 ;  /* 0x0000000c62627c20 */ /* 0x000fc40008410000 */
[----:B------:R-:W-:Y:S01]  /*4800*/  SEL R99, R99, RZ, P0 ;  /* 0x000000ff63637207 */ /* 0x000fe20000000000 */
[----:B------:R-:W-:Y:S01]  /*4810*/  FMUL.FTZ R97, R97, UR22 ;  /* 0x0000001661617c20 */ /* 0x000fe20008410000 */
[----:B------:R-:W-:Y:S01]  /*4820*/  LOP3.LUT P0, RZ, R2, 0xff, RZ, 0xc0, !PT ;  /* 0x000000ff02ff7812 */ /* 0x000fe2000780c0ff */
[----:B------:R-:W-:-:S03]  /*4830*/  FMUL.FTZ R98, R98, UR22 ;  /* 0x0000001662627c20 */ /* 0x000fc60008410000 */
[----:B------:R-:W-:Y:S02]  /*4840*/  SEL R96, R96, RZ, P0 ;  /* 0x000000ff60607207 */ /* 0x000fe40000000000 */
[----:B------:R-:W-:-:S04]  /*4850*/  LOP3.LUT P0, RZ, R2, 0xff00, RZ, 0xc0, !PT ;  /* 0x0000ff0002ff7812 */ /* 0x000fc8000780c0ff */
[----:B------:R-:W-:Y:S02]  /*4860*/  SEL R97, R97, RZ, P0 ;  /* 0x000000ff61617207 */ /* 0x000fe40000000000 */
[----:B------:R-:W-:Y:S01]  /*4870*/  LOP3.LUT P0, RZ, R2, 0xff0000, RZ, 0xc0, !PT ;  /* 0x00ff000002ff7812 */ /* 0x000fe2000780c0ff */
[----:B0-----:R-:W-:-:S03]  /*4880*/  IMAD.WIDE.U32 R100, R8, 0x10, R100 ;  /* 0x0000001008647825 */ /* 0x001fc600078e0064 */
[----:B------:R-:W-:-:S05]  /*4890*/  SEL R98, R98, RZ, P0 ;  /* 0x000000ff62627207 */ /* 0x000fca0000000000 */
[----:B------:R0:W-:Y:S01]  /*48a0*/  STG.E.128 desc[UR14][R100.64], R96 ;  /* 0x0000006064007986 */ /* 0x0001e2000c101d0e */
[----:B------:R-:W-:Y:S05]  /*48b0*/  BRA `(.L_x_8921) ;  /* 0x0000000c00887947 */ /* 0x000fea0003800000 */
.L_x_8924:
[----:B------:R-:W-:Y:S01]  /*48c0*/  ISETP.NE.AND P0, PT, R0, RZ, PT ;  /* 0x000000ff0000720c */ /* 0x000fe20003f05270 */
        /* <DEDUP_REMOVED lines=16> */
[----:B------:R-:W1:Y:S01]  /*49d0*/  LDC.64 R102, c[0x0][0x468] ;  /* 0x00011a00ff667b82 */ /* 0x000e620000000a00 */
[----:B------:R-:W-:Y:S01]  /*49e0*/  FMUL.FTZ R97, R29, UR12 ;  /* 0x0000000c1d617c20 */ /* 0x000fe20008410000 */
[----:B------:R-:W-:Y:S01]  /*49f0*/  LOP3.LUT P0, RZ, R7, 0xff, RZ, 0xc0, !PT ;  /* 0x000000ff07ff7812 */ /* 0x000fe2000780c0ff */
[----:B------:R-:W-:Y:S01]  /*4a00*/  FMUL.FTZ R96, R96, UR22 ;  /* 0x0000001660607c20 */ /* 0x000fe20008410000 */
[----:B------:R-:W-:Y:S01]  /*4a10*/  FMUL.FTZ R101, R30, UR12 ;  /* 0x0000000c1e657c20 */ /* 0x000fe20008410000 */
[----:B------:R-:W-:-:S03]  /*4a20*/  FMUL.FTZ R97, R97, UR22 ;  /* 0x0000001661617c20 */ /* 0x000fc60008410000 */
[----:B------:R-:W-:Y:S01]  /*4a30*/  SEL R96, R96, RZ, P0 ;  /* 0x000000ff60607207 */ /* 0x000fe20000000000 */
[----:B0-----:R-:W-:Y:S01]  /*4a40*/  IMAD.WIDE.U32 R98, R8, 0x10, R98 ;  /* 0x0000001008627825 */ /* 0x001fe200078e0062 */
[----:B------:R-:W-:-:S04]  /*4a50*/  LOP3.LUT P0, RZ, R7, 0xff00, RZ, 0xc0, !PT ;  /* 0x0000ff0007ff7812 */ /* 0x000fc8000780c0ff */
[----:B------:R0:W-:Y:S01]  /*4a60*/  STG.E.128 desc[UR14][R98.64], R28 ;  /* 0x0000001c62007986 */ /* 0x0001e2000c101d0e */
[----:B------:R-:W-:Y:S02]  /*4a70*/  SEL R97, R97, RZ, P0 ;  /* 0x000000ff61617207 */ /* 0x000fe40000000000 */
[----:B------:R-:W-:Y:S01]  /*4a80*/  LOP3.LUT P0, RZ, R7, 0xff0000, RZ, 0xc0, !PT ;  /* 0x00ff000007ff7812 */ /* 0x000fe2000780c0ff */
[C---:B-1----:R-:W-:Y:S01]  /*4a90*/  IMAD.WIDE.U32 R102, R8.reuse, 0x10, R102 ;  /* 0x0000001008667825 */ /* 0x042fe200078e0066 */
[----:B------:R-:W-:-:S03]  /*4aa0*/  IADD3 R8, PT, PT, R8, 0x80, RZ ;  /* 0x0000008008087810 */ /* 0x000fc60007ffe0ff */
[----:B0-----:R-:W-:Y:S01]  /*4ab0*/  FMUL.FTZ R98, R101, UR22 ;  /* 0x0000001665627c20 */ /* 0x001fe20008410000 */
[----:B------:R-:W-:-:S04]  /*4ac0*/  FMUL.FTZ R99, R31, UR12 ;  /* 0x0000000c1f637c20 */ /* 0x000fc80008410000 */
[----:B------:R-:W-:Y:S01]  /*4ad0*/  FMUL.FTZ R99, R99, UR22 ;  /* 0x0000001663637c20 */ /* 0x000fe20008410000 */
[----:B------:R-:W-:Y:S02]  /*4ae0*/  SEL R98, R98, RZ, P0 ;  /* 0x000000ff62627207 */ /* 0x000fe40000000000 */
[----:B------:R-:W-:-:S04]  /*4af0*/  ISETP.GE.U32.AND P0, PT, R7, 0x1000000, PT ;  /* 0x010000000700780c */ /* 0x000fc80003f06070 */
[----:B------:R-:W-:-:S05]  /*4b00*/  SEL R99, R99, RZ, P0 ;  /* 0x000000ff63637207 */ /* 0x000fca0000000000 */
[----:B------:R0:W-:Y:S04]  /*4b10*/  STG.E.128 desc[UR14][R102.64], R96 ;  /* 0x0000006066007986 */ /* 0x0001e8000c101d0e */
.L_x_8936:
[----:B------:R-:W-:Y:S05]  /*4b20*/  BSYNC.RECONVERGENT B1 ;  /* 0x0000000000017941 */ /* 0x000fea0003800200 */
.L_x_8935:
        /* <DEDUP_REMOVED lines=37> */
.L_x_8938:
[----:B------:R-:W-:Y:S05]  /*4d80*/  BSYNC.RECONVERGENT B1 ;  /* 0x0000000000017941 */ /* 0x000fea0003800200 */
.L_x_8937:
        /* <DEDUP_REMOVED lines=37> */
.L_x_8940:
[----:B------:R-:W-:Y:S05]  /*4fe0*/  BSYNC.RECONVERGENT B1 ;  /* 0x0000000000017941 */ /* 0x000fea0003800200 */
.L_x_8939:
        /* <DEDUP_REMOVED lines=37> */
.L_x_8942:
[----:B------:R-:W-:Y:S05]  /*5240*/  BSYNC.RECONVERGENT B1 ;  /* 0x0000000000017941 */ /* 0x000fea0003800200 */
.L_x_8941:
        /* <DEDUP_REMOVED lines=37> */
.L_x_8944:
[----:B------:R-:W-:Y:S05]  /*54a0*/  BSYNC.RECONVERGENT B1 ;  /* 0x0000000000017941 */ /* 0x000fea0003800200 */
.L_x_8943:
        /* <DEDUP_REMOVED lines=12> */
[----:B------:R-:W1:Y:S01]  /*5570*/  LDC.64 R100, c[0x0][0x468] ;  /* 0x00011a00ff647b82 */ /* 0x000e620000000a00 */
[----:B------:R-:W-:Y:S01]  /*5580*/  FFMA.FTZ R29, R30, UR23, R93 ;  /* 0x000000171e1d7c23 */ /* 0x000fe2000801005d */
[----:B------:R-:W-:Y:S01]  /*5590*/  FMUL.FTZ R96, R28, UR12 ;  /* 0x0000000c1c607c20 */ /* 0x000fe20008410000 */
[----:B------:R-:W-:Y:S01]  /*55a0*/  FFMA.FTZ R30, R97, UR23, R94 ;  /* 0x00000017611e7c23 */ /* 0x000fe2000801005e */
[----:B------:R-:W-:Y:S01]  /*55b0*/  LOP3.LUT P0, RZ, R2, 0xff, RZ, 0xc0, !PT ;  /* 0x000000ff02ff7812 */ /* 0x000fe2000780c0ff */
[----:B------:R-:W-:Y:S01]  /*55c0*/  FMUL.FTZ R97, R29, UR12 ;  /* 0x0000000c1d617c20 */ /* 0x000fe20008410000 */
[----:B------:R-:W-:Y:S01]  /*55d0*/  FMUL.FTZ R96, R96, UR22 ;  /* 0x0000001660607c20 */ /* 0x000fe20008410000 */
[----:B------:R-:W-:-:S02]  /*55e0*/  FMUL.FTZ R102, R30, UR12 ;  /* 0x0000000c1e667c20 */ /* 0x000fc40008410000 */
[----:B------:R-:W-:Y:S02]  /*55f0*/  FMUL.FTZ R97, R97, UR22 ;  /* 0x0000001661617c20 */ /* 0x000fe40008410000 */
[----:B------:R-:W-:Y:S01]  /*5600*/  SEL R96, R96, RZ, P0 ;  /* 0x000000ff60607207 */ /* 0x000fe20000000000 */
[----:B0-----:R-:W-:Y:S01]  /*5610*/  IMAD.WIDE.U32 R98, R8, 0x10, R98 ;  /* 0x0000001008627825 */ /* 0x001fe200078e0062 */
[----:B------:R-:W-:-:S04]  /*5620*/  LOP3.LUT P0, RZ, R2, 0xff00, RZ, 0xc0, !PT ;  /* 0x0000ff0002ff7812 */ /* 0x000fc8000780c0ff */
[----:B------:R0:W-:Y:S01]  /*5630*/  STG.E.128 desc[UR14][R98.64], R28 ;  /* 0x0000001c62007986 */ /* 0x0001e2000c101d0e */
[----:B------:R-:W-:Y:S02]  /*5640*/  SEL R97, R97, RZ, P0 ;  /* 0x000000ff61617207 */ /* 0x000fe40000000000 */
[----:B------:R-:W-:Y:S01]  /*5650*/  LOP3.LUT P0, RZ, R2, 0xff0000, RZ, 0xc0, !PT ;  /* 0x00ff000002ff7812 */ /* 0x000fe2000780c0ff */
[----:B-1----:R-:W-:-:S04]  /*5660*/  IMAD.WIDE.U32 R100, R8, 0x10, R100 ;  /* 0x0000001008647825 */ /* 0x002fc800078e0064 */
[----:B0-----:R-:W-:Y:S01]  /*5670*/  FMUL.FTZ R98, R102, UR22 ;  /* 0x0000001666627c20 */ /* 0x001fe20008410000 */
[----:B------:R-:W-:-:S04]  /*5680*/  FMUL.FTZ R99, R31, UR12 ;  /* 0x0000000c1f637c20 */ /* 0x000fc80008410000 */
[----:B------:R-:W-:Y:S01]  /*5690*/  FMUL.FTZ R99, R99, UR22 ;  /* 0x0000001663637c20 */ /* 0x000fe20008410000 */
[----:B------:R-:W-:Y:S02]  /*56a0*/  SEL R98, R98, RZ, P0 ;  /* 0x000000ff62627207 */ /* 0x000fe40000000000 */
[----:B------:R-:W-:-:S04]  /*56b0*/  ISETP.GE.U32.AND P0, PT, R2, 0x1000000, PT ;  /* 0x010000000200780c */ /* 0x000fc80003f06070 */
[----:B------:R-:W-:-:S05]  /*56c0*/  SEL R99, R99, RZ, P0 ;  /* 0x000000ff63637207 */ /* 0x000fca0000000000 */
[----:B------:R0:W-:Y:S04]  /*56d0*/  STG.E.128 desc[UR14][R100.64], R96 ;  /* 0x0000006064007986 */ /* 0x0001e8000c101d0e */
.L_x_8921:
[----:B------:R-:W-:Y:S05]  /*56e0*/  BSYNC.RECONVERGENT B0 ;  /* 0x0000000000007941 */ /* 0x000fea0003800200 */
.L_x_8899:
[----:B------:R-:W-:Y:S02]  /*56f0*/  UIADD3 UR7, UPT, UPT, UR7, UR24, URZ ;  /* 0x0000001807077290 */ /* 0x000fe4000fffe0ff */
[----:B------:R-:W-:Y:S02]  /*5700*/  UPLOP3.LUT UP2, UPT, UPT, UPT, UP2, 0x40, 0x4 ;  /* 0x000000000004789c */ /* 0x000fe40003f4e820 */
[----:B------:R-:W-:-:S09]  /*5710*/  UISETP.GE.AND UP1, UPT, UR7, UR25, UPT ;  /* 0x000000190700728c */ /* 0x000fd2000bf26270 */
[----:B------:R-:W-:Y:S05]  /*5720*/  BRA.U !UP1, `(.L_x_8945) ;  /* 0xffffffb109647547 */ /* 0x000fea000b83ffff */
.L_x_8884:
[----:B------:R-:W0:Y:S01]  /*5730*/  S2UR UR4, SR_CTAID.X ;  /* 0x00000000000479c3 */ /* 0x000e220000002500 */
[----:B------:R-:W-:-:S07]  /*5740*/  ISETP.NE.AND P0, PT, R0, RZ, PT ;  /* 0x000000ff0000720c */ /* 0x000fce0003f05270 */
[----:B-----5:R-:W1:Y:S08]  /*5750*/  LDC.64 R2, c[0x0][0x440] ;  /* 0x00011000ff027b82 */ /* 0x020e700000000a00 */
[----:B------:R-:W2:Y:S08]  /*5760*/  LDC.64 R4, c[0x0][0x448] ;  /* 0x00011200ff047b82 */ /* 0x000eb00000000a00 */
        /* <DEDUP_REMOVED lines=44> */
.L_x_8946:
        /* <DEDUP_REMOVED lines=13> */
.L_x_10822:


//--------------------- .text._ZN10layer_norm13ln_bwd_kernelINS_13Kernel_traitsI6__halfffffjLj3072ELj1ELj1ELj4ELj16ENS_18Kernel_traits_baseILj3072ES2_ffffjLj128EEEEELb1ELb0ELb0ELb1EEEvNS_9BwdParamsE --------------------------
	.section	.text._ZN10layer_norm13ln_bwd_kernelINS_13Kernel_traitsI6__halfffffjLj3072ELj1ELj1ELj4ELj16ENS_18Kernel_traits_baseILj3072ES2_ffffjLj128EEEEELb1ELb0ELb0ELb1EEEvNS_9BwdParamsE,"ax",@progbits
	.align	128
        .global         _ZN10layer_norm13ln_bwd_kernelINS_13Kernel_traitsI6__halfffffjLj3072ELj1ELj1ELj4ELj16ENS_18Kernel_traits_baseILj3072ES2_ffffjLj128EEEEELb1ELb0ELb0ELb1EEEvNS_9BwdParamsE
        .type           _ZN10layer_norm13ln_bwd_kernelINS_13Kernel_traitsI6__halfffffjLj3072ELj1ELj1ELj4ELj16ENS_18Kernel_traits_baseILj3072ES2_ffffjLj128EEEEELb1ELb0ELb0ELb1EEEvNS_9BwdParamsE,@function
        .size           _ZN10layer_norm13ln_bwd_kernelINS_13Kernel_traitsI6__halfffffjLj3072ELj1ELj1ELj4ELj16ENS_18Kernel_traits_baseILj3072ES2_ffffjLj128EEEEELb1ELb0ELb0ELb1EEEvNS_9BwdParamsE,(.L_x_10823 - _ZN10layer_norm13ln_bwd_kernelINS_13Kernel_traitsI6__halfffffjLj3072ELj1ELj1ELj4ELj16ENS_18Kernel_traits_baseILj3072ES2_ffffjLj128EEEEELb1ELb0ELb0ELb1EEEvNS_9BwdParamsE)
        .other          _ZN10layer_norm13ln_bwd_kernelINS_13Kernel_traitsI6__halfffffjLj3072ELj1ELj1ELj4ELj16ENS_18Kernel_traits_baseILj3072ES2_ffffjLj128EEEEELb1ELb0ELb0ELb1EEEvNS_9BwdParamsE,@"STO_CUDA_ENTRY STV_DEFAULT"
_ZN10layer_norm13ln_bwd_kernelINS_13Kernel_traitsI6__halfffffjLj3072ELj1ELj1ELj4ELj16ENS_18Kernel_traits_baseILj3072ES2_ffffjLj128EEEEELb1ELb0ELb0ELb1EEEvNS_9BwdParamsE:
.text._ZN10layer_norm13ln_bwd_kernelINS_13Kernel_traitsI6__halfffffjLj3072ELj1ELj1ELj4ELj16ENS_18Kernel_traits_baseILj3072ES2_ffffjLj128EEEEELb1ELb0ELb0ELb1EEEvNS_9BwdParamsE:
        /* <DEDUP_REMOVED lines=35> */
[----:B------:R-:W-:Y:S01]  /*0230*/  PLOP3.LUT P2, PT, PT, PT, PT, 0x8, 0x80 ;  /* 0x000000000080781c */ /* 0x000fe20003f4e170 */
[----:B------:R-:W-:Y:S01]  /*0240*/  HFMA2 R138, -RZ, RZ, 0, 0 ;  /* 0x00000000ff8a7431 */ /* 0x000fe200000001ff */
[----:B------:R-:W3:Y:S01]  /*0250*/  LDCU UR7, c[0x0][0x408] ;  /* 0x00008100ff0777ac */ /* 0x000ee20008000800 */
[----:B------:R-:W-:Y:S02]  /*0260*/  HFMA2 R134, -RZ, RZ, 0, 0 ;  /* 0x00000000ff867431 */ /* 0x000fe400000001ff */
[----:B------:R-:W-:Y:S01]  /*0270*/  HFMA2 R130, -RZ, RZ, 0, 0 ;  /* 0x00000000ff827431 */ /* 0x000fe200000001ff */
[----:B------:R-:W-:-:S02]  /*0280*/  CS2R R126, SRZ ;  /* 0x00000000007e7805 */ /* 0x000fc4000001ff00 */
[----:B------:R-:W-:Y:S02]  /*0290*/  MOV R144, RZ ;  /* 0x000000ff00907202 */ /* 0x000fe40000000f00 */
[----:B------:R-:W-:Y:S02]  /*02a0*/  CS2R R124, SRZ ;  /* 0x00000000007c7805 */ /* 0x000fe4000001ff00 */
[----:B------:R-:W-:Y:S02]  /*02b0*/  CS2R R122, SRZ ;  /* 0x00000000007a7805 */ /* 0x000fe4000001ff00 */
[----:B------:R-:W-:Y:S02]  /*02c0*/  MOV R140, RZ ;  /* 0x000000ff008c7202 */ /* 0x000fe40000000f00 */
[----:B------:R-:W-:Y:S02]  /*02d0*/  CS2R R120, SRZ ;  /* 0x0000000000787805 */ /* 0x000fe4000001ff00 */
[----:B------:R-:W-:-:S02]  /*02e0*/  CS2R R118, SRZ ;  /* 0x0000000000767805 */ /* 0x000fc4000001ff00 */
[----:B------:R-:W-:Y:S02]  /*02f0*/  MOV R136, RZ ;  /* 0x000000ff00887202 */ /* 0x000fe40000000f00 */
[----:B------:R-:W-:Y:S02]  /*0300*/  CS2R R116, SRZ ;  /* 0x0000000000747805 */ /* 0x000fe4000001ff00 */
[----:B------:R-:W-:Y:S02]  /*0310*/  CS2R R114, SRZ ;  /* 0x0000000000727805 */ /* 0x000fe4000001ff00 */
[----:B------:R-:W-:Y:S02]  /*0320*/  MOV R132, RZ ;  /* 0x000000ff00847202 */ /* 0x000fe40000000f00 */
[----:B------:R-:W-:Y:S02]  /*0330*/  CS2R R112, SRZ ;  /* 0x0000000000707805 */ /* 0x000fe4000001ff00 */
[----:B------:R-:W-:Y:S01]  /*0340*/  CS2R R110, SRZ ;  /* 0x00000000006e7805 */ /* 0x000fe2000001ff00 */
[----:B-1----:R-:W-:Y:S01]  /*0350*/  IMAD.WIDE.U32 R2, R148, 0x8, R2 ;  /* 0x0000000894027825 */ /* 0x002fe200078e0002 */
[----:B------:R-:W-:-:S02]  /*0360*/  MOV R128, RZ ;  /* 0x000000ff00807202 */ /* 0x000fc40000000f00 */
[----:B------:R-:W-:Y:S02]  /*0370*/  CS2R R108, SRZ ;  /* 0x00000000006c7805 */ /* 0x000fe4000001ff00 */
[----:B------:R-:W-:Y:S02]  /*0380*/  CS2R R106, SRZ ;  /* 0x00000000006a7805 */ /* 0x000fe4000001ff00 */
[----:B------:R-:W-:Y:S01]  /*0390*/  CS2R R104, SRZ ;  /* 0x0000000000687805 */ /* 0x000fe2000001ff00 */
[----:B0-----:R-:W4:Y:S01]  /*03a0*/  LDG.E.64 R98, desc[UR16][R2.64+0x1400] ;  /* 0x0014001002627981 */ /* 0x001f22000c1e1b00 */
[----:B------:R-:W-:Y:S02]  /*03b0*/  CS2R R102, SRZ ;  /* 0x0000000000667805 */ /* 0x000fe4000001ff00 */
[----:B------:R-:W-:Y:S02]  /*03c0*/  CS2R R100, SRZ ;  /* 0x0000000000647805 */ /* 0x000fe4000001ff00 */
[----:B------:R-:W-:Y:S01]  /*03d0*/  MOV R97, RZ ;  /* 0x000000ff00617202 */ /* 0x000fe20000000f00 */
[----:B------:R-:W5:Y:S01]  /*03e0*/  LDG.E.64 R94, desc[UR16][R2.64+0x1000] ;  /* 0x00100010025e7981 */ /* 0x000f62000c1e1b00 */
[----:B------:R-:W-:Y:S01]  /*03f0*/  MOV R93, RZ ;  /* 0x000000ff005d7202 */ /* 0x000fe20000000f00 */
[----:B------:R-:W0:Y:S02]  /*0400*/  LDCU UR19, c[0x0][0x388] ;  /* 0x00007100ff1377ac */ /* 0x000e240008000800 */
[----:B------:R-:W3:Y:S01]  /*0410*/  LDG.E.64 R90, desc[UR16][R2.64+0xc00] ;  /* 0x000c0010025a7981 */ /* 0x000ee2000c1e1b00 */
[----:B------:R-:W-:Y:S01]  /*0420*/  MOV R89, RZ ;  /* 0x000000ff00597202 */ /* 0x000fe20000000f00 */
[----:B------:R-:W1:Y:S02]  /*0430*/  LDCU.U8 UR18, c[0x0][0x410] ;  /* 0x00008200ff1277ac */ /* 0x000e640008000000 */
[----:B------:R-:W3:Y:S01]  /*0440*/  LDG.E.64 R86, desc[UR16][R2.64+0x800] ;  /* 0x0008001002567981 */ /* 0x000ee2000c1e1b00 */
[----:B------:R-:W-:Y:S01]  /*0450*/  MOV R85, RZ ;  /* 0x000000ff00557202 */ /* 0x000fe20000000f00 */
[----:B------:R-:W0:Y:S02]  /*0460*/  LDCU UR22, c[0x0][0x400] ;  /* 0x00008000ff1677ac */ /* 0x000e240008000800 */
[----:B------:R-:W3:Y:S01]  /*0470*/  LDG.E.64 R82, desc[UR16][R2.64+0x400] ;  /* 0x0004001002527981 */ /* 0x000ee2000c1e1b00 */
[----:B------:R-:W-:Y:S01]  /*0480*/  MOV R81, RZ ;  /* 0x000000ff00517202 */ /* 0x000fe20000000f00 */
[----:B------:R-:W0:Y:S02]  /*0490*/  LDCU.64 UR24, c[0x0][0x478] ;  /* 0x00008f00ff1877ac */ /* 0x000e240008000a00 */
[----:B------:R-:W3:Y:S01]  /*04a0*/  LDG.E.64 R4, desc[UR16][R2.64] ;  /* 0x0000001002047981 */ /* 0x000ee2000c1e1b00 */
[----:B--2---:R-:W-:Y:S01]  /*04b0*/  UISETP.NE.U32.AND UP0, UPT, UR4, URZ, UPT ;  /* 0x000000ff0400728c */ /* 0x004fe2000bf05070 */
[----:B------:R-:W2:Y:S03]  /*04c0*/  LDCU.128 UR8, c[0x0][0x3c0] ;  /* 0x00007800ff0877ac */ /* 0x000ea60008000c00 */
[----:B------:R-:W-:Y:S01]  /*04d0*/  UISETP.NE.AND.EX UP0, UPT, UR5, URZ, UPT, UP0 ;  /* 0x000000ff0500728c */ /* 0x000fe2000bf05300 */
[----:B------:R-:W0:Y:S01]  /*04e0*/  LDCU.64 UR20, c[0x0][0x438] ;  /* 0x00008700ff1477ac */ /* 0x000e220008000a00 */
[----:B------:R-:W0:Y:S01]  /*04f0*/  LDCU.64 UR26, c[0x0][0x380] ;  /* 0x00007000ff1a77ac */ /* 0x000e220008000a00 */
[----:B----4-:R-:W-:Y:S01]  /*0500*/  HADD2.F32 R151, -RZ, R98.H0_H0 ;  /* 0x20000062ff977230 */ /* 0x010fe20000004100 */
[--C-:B------:R-:W-:Y:S01]  /*0510*/  SHF.R.U64 R98, R98, 0x10, R99.reuse ;  /* 0x0000001062627819 */ /* 0x100fe20000001263 */
[----:B------:R-:W-:Y:S01]  /*0520*/  HADD2.F32 R149, -RZ, R99.H0_H0 ;  /* 0x20000063ff957230 */ /* 0x000fe20000004100 */
[----:B------:R-:W-:Y:S01]  /*0530*/  SHF.R.U32.HI R96, RZ, 0x10, R99 ;  /* 0x00000010ff607819 */ /* 0x000fe20000011663 */
[----:B-----5:R-:W-:Y:S01]  /*0540*/  HADD2.F32 R147, -RZ, R94.H0_H0 ;  /* 0x2000005eff937230 */ /* 0x020fe20000004100 */
[--C-:B------:R-:W-:Y:S01]  /*0550*/  SHF.R.U64 R94, R94, 0x10, R95.reuse ;  /* 0x000000105e5e7819 */ /* 0x100fe2000000125f */
[----:B------:R-:W-:Y:S01]  /*0560*/  HADD2.F32 R145, -RZ, R95.H0_H0 ;  /* 0x2000005fff917230 */ /* 0x000fe20000004100 */
[----:B------:R-:W-:Y:S01]  /*0570*/  SHF.R.U32.HI R92, RZ, 0x10, R95 ;  /* 0x00000010ff5c7819 */ /* 0x000fe2000001165f */
[----:B---3--:R-:W-:Y:S01]  /*0580*/  HADD2.F32 R143, -RZ, R90.H0_H0 ;  /* 0x2000005aff8f7230 */ /* 0x008fe20000004100 */
        /* <DEDUP_REMOVED lines=11> */
[----:B------:R-:W-:Y:S01]  /*0640*/  HFMA2 R99, -RZ, RZ, 0, 0 ;  /* 0x00000000ff637431 */ /* 0x000fe200000001ff */
[--C-:B------:R-:W-:Y:S01]  /*0650*/  SHF.R.U64 R2, R4, 0x10, R5.reuse ;  /* 0x0000001004027819 */ /* 0x100fe20000001205 */
[----:B------:R-:W-:Y:S01]  /*0660*/  HFMA2 R95, -RZ, RZ, 0, 0 ;  /* 0x00000000ff5f7431 */ /* 0x000fe200000001ff */
[----:B------:R-:W-:Y:S01]  /*0670*/  SHF.R.U32.HI R0, RZ, 0x10, R5 ;  /* 0x00000010ff007819 */ /* 0x000fe20000011605 */
[----:B------:R-:W-:-:S02]  /*0680*/  HFMA2 R91, -RZ, RZ, 0, 0 ;  /* 0x00000000ff5b7431 */ /* 0x000fc400000001ff */
[----:B------:R-:W-:Y:S02]  /*0690*/  HADD2.F32 R131, -RZ, R4.H0_H0 ;  /* 0x20000004ff837230 */ /* 0x000fe40000004100 */
[----:B------:R-:W-:Y:S02]  /*06a0*/  HFMA2 R87, -RZ, RZ, 0, 0 ;  /* 0x00000000ff577431 */ /* 0x000fe400000001ff */
[----:B------:R-:W-:Y:S02]  /*06b0*/  HADD2.F32 R129, -RZ, R5.H0_H0 ;  /* 0x20000005ff817230 */ /* 0x000fe40000004100 */
[----:B------:R-:W-:Y:S02]  /*06c0*/  HFMA2 R83, -RZ, RZ, 0, 0 ;  /* 0x00000000ff537431 */ /* 0x000fe400000001ff */
        /* <DEDUP_REMOVED lines=11> */
[----:B012---:R-:W-:-:S07]  /*0780*/  HADD2.F32 R0, -RZ, R0.H0_H0 ;  /* 0x20000000ff007230 */ /* 0x007fce0000004100 */
.L_x_8963:
[----:B0-----:R-:W0:Y:S01]  /*0790*/  S2R R148, SR_TID.X ;  /* 0x0000000000947919 */ /* 0x001e220000002100 */
[----:B------:R-:W-:Y:S01]  /*07a0*/  UIMAD UR4, UR6, UR19, URZ ;  /* 0x00000013060472a4 */ /* 0x000fe2000f8e02ff */
[----:B-1----:R-:W1:Y:S01]  /*07b0*/  LDC.64 R76, c[0x0][0x3a8] ;  /* 0x0000ea00ff4c7b82 */ /* 0x002e620000000a00 */
[----:B------:R-:W-:Y:S02]  /*07c0*/  UIMAD.WIDE UR14, UR6, 0x4, UR10 ;  /* 0x00000004060e78a5 */ /* 0x000fe4000f8e020a */
[----:B------:R-:W-:Y:S02]  /*07d0*/  USHF.R.S32.HI UR5, URZ, 0x1f, UR4 ;  /* 0x0000001fff057899 */ /* 0x000fe40008011404 */
[----:B------:R-:W-:Y:S02]  /*07e0*/  UIMAD.WIDE UR12, UR6, 0x4, UR8 ;  /* 0x00000004060c78a5 */ /* 0x000fe4000f8e0208 */
[----:B------:R-:W-:Y:S01]  /*07f0*/  ULEA.HI UR5, UR5, UR4, URZ, 0x2 ;  /* 0x0000000405057291 */ /* 0x000fe2000f8f10ff */
[----:B--2---:R-:W-:Y:S01]  /*0800*/  MOV R34, UR14 ;  /* 0x0000000e00227c02 */ /* 0x004fe20008000f00 */
[----:B------:R-:W2:Y:S01]  /*0810*/  LDC.64 R52, c[0x0][0x428] ;  /* 0x00010a00ff347b82 */ /* 0x000ea20000000a00 */
[----:B------:R-:W-:-:S02]  /*0820*/  MOV R35, UR15 ;  /* 0x0000000f00237c02 */ /* 0x000fc40008000f00 */
[----:B------:R-:W-:Y:S02]  /*0830*/  MOV R32, UR12 ;  /* 0x0000000c00207c02 */ /* 0x000fe40008000f00 */
[----:B------:R-:W-:Y:S01]  /*0840*/  MOV R3, UR5 ;  /* 0x0000000500037c02 */ /* 0x000fe20008000f00 */
[----:B------:R-:W3:Y:S01]  /*0850*/  LDG.E R158, desc[UR16][R34.64] ;  /* 0x00000010229e7981 */ /* 0x000ee2000c1e1900 */
[----:B------:R-:W-:Y:S02]  /*0860*/  MOV R33, UR13 ;  /* 0x0000000d00217c02 */ /* 0x000fe40008000f00 */
[----:B------:R-:W4:Y:S01]  /*0870*/  @UP0 LDCU.64 UR4, c[0x0][0x3e0] ;  /* 0x00007c00ff0407ac */ /* 0x000f220008000a00 */
[----:B0-----:R-:W-:Y:S02]  /*0880*/  LEA.HI.SX32 R156, R3, R148, 0x1e ;  /* 0x00000094039c7211 */ /* 0x001fe400078ff2ff */
[----:B------:R2:W3:Y:S02]  /*0890*/  LDG.E R3, desc[UR16][R32.64] ;  /* 0x0000001020037981 */ /* 0x0004e4000c1e1900 */
[C---:B------:R-:W-:Y:S01]  /*08a0*/  IADD3 R154, PT, PT, R156.reuse, 0x100, RZ ;  /* 0x000001009c9a7810 */ /* 0x040fe20007ffe0ff */
[C---:B-1----:R-:W-:Y:S01]  /*08b0*/  IMAD.WIDE.U32 R56, R156.reuse, 0x10, R76 ;  /* 0x000000109c387825 */ /* 0x042fe200078e004c */
[----:B------:R-:W-:-:S02]  /*08c0*/  IADD3 R153, PT, PT, R156, 0x180, RZ ;  /* 0x000001809c997810 */ /* 0x000fc40007ffe0ff */
[----:B------:R-:W-:Y:S01]  /*08d0*/  IADD3 R152, PT, PT, R156, 0x200, RZ ;  /* 0x000002009c987810 */ /* 0x000fe20007ffe0ff */
[--C-:B------:R-:W-:Y:S01]  /*08e0*/  IMAD.WIDE.U32 R64, R154, 0x10, R76.reuse ;  /* 0x000000109a407825 */ /* 0x100fe200078e004c */
[----:B------:R-:W-:Y:S01]  /*08f0*/  IADD3 R155, PT, PT, R156, 0x80, RZ ;  /* 0x000000809c9b7810 */ /* 0x000fe20007ffe0ff */
[----:B------:R-:W3:Y:S04]  /*0900*/  LDG.E.128 R56, desc[UR16][R56.64] ;  /* 0x0000001038387981 */ /* 0x000ee8000c1e1d00 */
[----:B------:R-:W3:Y:S01]  /*0910*/  LDG.E.128 R64, desc[UR16][R64.64] ;  /* 0x0000001040407981 */ /* 0x000ee2000c1e1d00 */
[----:B------:R-:W-:-:S04]  /*0920*/  IMAD.WIDE.U32 R68, R153, 0x10, R76 ;  /* 0x0000001099447825 */ /* 0x000fc800078e004c */
[----:B--2---:R-:W-:Y:S02]  /*0930*/  IMAD.WIDE.U32 R32, R156, 0x10, R52 ;  /* 0x000000109c207825 */ /* 0x004fe400078e0034 */
[----:B------:R-:W2:Y:S02]  /*0940*/  LDG.E.128 R68, desc[UR16][R68.64] ;  /* 0x0000001044447981 */ /* 0x000ea4000c1e1d00 */
[--C-:B------:R-:W-:Y:S02]  /*0950*/  IMAD.WIDE.U32 R72, R152, 0x10, R76.reuse ;  /* 0x0000001098487825 */ /* 0x100fe400078e004c */
[----:B------:R-:W2:Y:S04]  /*0960*/  LDG.E.128 R32, desc[UR16][R32.64] ;  /* 0x0000001020207981 */ /* 0x000ea8000c1e1d00 */
[----:B------:R-:W2:Y:S01]  /*0970*/  LDG.E.128 R72, desc[UR16][R72.64] ;  /* 0x0000001048487981 */ /* 0x000ea2000c1e1d00 */
[----:B------:R-:W-:-:S04]  /*0980*/  IMAD.WIDE.U32 R60, R155, 0x10, R76 ;  /* 0x000000109b3c7825 */ /* 0x000fc800078e004c */
[--C-:B------:R-:W-:Y:S02]  /*0990*/  IMAD.WIDE.U32 R36, R155, 0x10, R52.reuse ;  /* 0x000000109b247825 */ /* 0x100fe400078e0034 */
[----:B------:R-:W2:Y:S04]  /*09a0*/  LDG.E.128 R60, desc[UR16][R60.64] ;  /* 0x000000103c3c7981 */ /* 0x000ea8000c1e1d00 */
[----:B------:R-:W2:Y:S01]  /*09b0*/  LDG.E.128 R36, desc[UR16][R36.64] ;  /* 0x0000001024247981 */ /* 0x000ea2000c1e1d00 */
[----:B------:R-:W-:-:S06]  /*09c0*/  IMAD.WIDE.U32 R40, R154, 0x10, R52 ;  /* 0x000000109a287825 */ /* 0x000fcc00078e0034 */
[----:B------:R-:W2:Y:S01]  /*09d0*/  LDG.E.128 R40, desc[UR16][R40.64] ;  /* 0x0000001028287981 */ /* 0x000ea2000c1e1d00 */
[----:B------:R-:W-:Y:S01]  /*09e0*/  IMAD.WIDE.U32 R44, R153, 0x10, R52 ;  /* 0x00000010992c7825 */ /* 0x000fe200078e0034 */
[----:B------:R-:W-:-:S05]  /*09f0*/  IADD3 R150, PT, PT, R156, 0x280, RZ ;  /* 0x000002809c967810 */ /* 0x000fca0007ffe0ff */
[----:B------:R-:W2:Y:S01]  /*0a00*/  LDG.E.128 R44, desc[UR16][R44.64] ;  /* 0x000000102c2c7981 */ /* 0x000ea2000c1e1d00 */
[----:B------:R-:W-:-:S04]  /*0a10*/  IMAD.WIDE.U32 R76, R150, 0x10, R76 ;  /* 0x00000010964c7825 */ /* 0x000fc800078e004c */
[--C-:B------:R-:W-:Y:S02]  /*0a20*/  IMAD.WIDE.U32 R48, R152, 0x10, R52.reuse ;  /* 0x0000001098307825 */ /* 0x100fe400078e0034 */
[----:B------:R-:W2:Y:S04]  /*0a30*/  LDG.E.128 R76, desc[UR16][R76.64] ;  /* 0x000000104c4c7981 */ /* 0x000ea8000c1e1d00 */
[----:B------:R-:W2:Y:S01]  /*0a40*/  LDG.E.128 R48, desc[UR16][R48.64] ;  /* 0x0000001030307981 */ /* 0x000ea2000c1e1d00 */
[----:B------:R-:W-:-:S06]  /*0a50*/  IMAD.WIDE.U32 R52, R150, 0x10, R52 ;  /* 0x0000001096347825 */ /* 0x000fcc00078e0034 */
[----:B------:R-:W2:Y:S01]  /*0a60*/  LDG.E.128 R52, desc[UR16][R52.64] ;  /* 0x0000001034347981 */ /* 0x000ea2000c1e1d00 */
[----:B------:R-:W-:Y:S01]  /*0a70*/  ISETP.NE.U32.AND P1, PT, RZ, UR20, PT ;  /* 0x00000014ff007c0c */ /* 0x000fe2000bf25070 */
[----:B----4-:R-:W-:-:S03]  /*0a80*/  @UP0 UIMAD.WIDE UR4, UR6, 0x4, UR4 ;  /* 0x00000004060408a5 */ /* 0x010fc6000f8e0204 */
[----:B------:R-:W-:Y:S02]  /*0a90*/  ISETP.NE.AND.EX P1, PT, RZ, UR21, PT, P1 ;  /* 0x00000015ff007c0c */ /* 0x000fe4000bf25310 */
[----:B------:R-:W-:Y:S02]  /*0aa0*/  ISETP.NE.AND P4, PT, RZ, UR18, PT ;  /* 0x00000012ff007c0c */ /* 0x000fe4000bf85270 */
[----:B------:R-:W-:Y:S02]  /*0ab0*/  MOV R161, UR5 ;  /* 0x0000000500a17c02 */ /* 0x000fe40008000f00 */
[----:B------:R-:W-:Y:S02]  /*0ac0*/  PLOP3.LUT P5, PT, PT, PT, UP0, 0x80, 0x8 ;  /* 0x000000000008781c */ /* 0x000fe40003faf008 */
[----:B------:R-:W-:-:S11]  /*0ad0*/  MOV R160, UR4 ;  /* 0x0000000400a07c02 */ /* 0x000fd60008000f00 */
[----:B------:R-:W4:Y:S01]  /*0ae0*/  @P5 LDG.E R157, desc[UR16][R160.64] ;  /* 0x00000010a09d5981 */ /* 0x000f22000c1e1900 */
[----:B---3--:R-:W-:Y:S02]  /*0af0*/  R2UR UR5, R158 ;  /* 0x000000009e0572ca */ /* 0x008fe400000e0000 */
[----:B------:R-:W0:Y:S01]  /*0b00*/  LDC.64 R158, c[0x0][0x3b0] ;  /* 0x0000ec00ff9e7b82 */ /* 0x000e220000000a00 */
[----:B------:R-:W-:-:S05]  /*0b10*/  FSEL R175, R3, RZ, !P4 ;  /* 0x000000ff03af7208 */ /* 0x000fca0006000000 */
[C---:B------:R-:W-:Y:S01]  /*0b20*/  FADD.FTZ R183, -R175.reuse, R66 ;  /* 0x00000042afb77221 */ /* 0x040fe20000010100 */
[C---:B------:R-:W-:Y:S02]  /*0b30*/  FADD.FTZ R187, -R175.reuse, R67 ;  /* 0x00000043afbb7221 */ /* 0x040fe40000010100 */
[----:B------:R-:W1:Y:S01]  /*0b40*/  @P1 LDC.64 R66, c[0x0][0x438] ;  /* 0x00010e00ff421b82 */ /* 0x000e620000000a00 */
[C---:B------:R-:W-:Y:S01]  /*0b50*/  FADD.FTZ R3, -R175.reuse, R56 ;  /* 0x00000038af037221 */ /* 0x040fe20000010100 */
[C---:B------:R-:W-:Y:S01]  /*0b60*/  FADD.FTZ R203, -R175.reuse, R57 ;  /* 0x00000039afcb7221 */ /* 0x040fe20000010100 */
[C---:B--2---:R-:W-:Y:S01]  /*0b70*/  FADD.FTZ R172, -R175.reuse, R68 ;  /* 0x00000044afac7221 */ /* 0x044fe20000010100 */
[----:B------:R-:W-:Y:S01]  /*0b80*/  FADD.FTZ R171, -R175, R69 ;  /* 0x00000045afab7221 */ /* 0x000fe20000010100 */
[----:B0-----:R-:W-:-:S04]  /*0b90*/  IMAD.WIDE.U32 R68, R150, 0x4, R158 ;  /* 0x0000000496447825 */ /* 0x001fc800078e009e */
[C---:B------:R-:W-:Y:S01]  /*0ba0*/  FADD.FTZ R166, -R175.reuse, R70 ;  /* 0x00000046afa67221 */ /* 0x040fe20000010100 */
[----:B------:R-:W-:Y:S01]  /*0bb0*/  FADD.FTZ R167, -R175, R71 ;  /* 0x00000047afa77221 */ /* 0x000fe20000010100 */
[----:B------:R-:W0:Y:S01]  /*0bc0*/  @P1 LDC.64 R56, c[0x0][0x438] ;  /* 0x00010e00ff381b82 */ /* 0x000e220000000a00 */
[----:B------:R-:W-:-:S04]  /*0bd0*/  IMAD.WIDE.U32 R70, R152, 0x4, R158 ;  /* 0x0000000498467825 */ /* 0x000fc800078e009e */
[----:B------:R-:W-:Y:S01]  /*0be0*/  FMUL.FTZ R198, R131, R32 ;  /* 0x0000002083c67220 */ /* 0x000fe20000410000 */
[----:B------:R-:W-:Y:S01]  /*0bf0*/  FMUL.FTZ R3, R3, UR5 ;  /* 0x0000000503037c20 */ /* 0x000fe20008410000 */
[C---:B------:R-:W-:Y:S01]  /*0c00*/  FADD.FTZ R188, -R175.reuse, R72 ;  /* 0x00000048afbc7221 */ /* 0x040fe20000010100 */
[C---:B------:R-:W-:Y:S01]  /*0c10*/  FADD.FTZ R186, -R175.reuse, R73 ;  /* 0x00000049afba7221 */ /* 0x040fe20000010100 */
[----:B------:R2:W5:Y:S01]  /*0c20*/  LDG.E R68, desc[UR16][R68.64] ;  /* 0x0000001044447981 */ /* 0x000562000c1e1900 */
[----:B------:R-:W-:Y:S01]  /*0c30*/  FMUL.FTZ R200, R2, R33 ;  /* 0x0000002102c87220 */ /* 0x000fe20000410000 */
[----:B------:R-:W-:Y:S01]  /*0c40*/  FADD.FTZ R199, -R175, R58 ;  /* 0x0000003aafc77221 */ /* 0x000fe20000010100 */
[----:B------:R-:W-:Y:S01]  /*0c50*/  FMUL.FTZ R203, R203, UR5 ;  /* 0x00000005cbcb7c20 */ /* 0x000fe20008410000 */
[----:B------:R-:W-:Y:S01]  /*0c60*/  FMUL.FTZ R194, R129, R34 ;  /* 0x0000002281c27220 */ /* 0x000fe20000410000 */
[----:B-1----:R-:W-:-:S04]  /*0c70*/  @P1 IMAD.WIDE.U32 R72, R156, 0x10, R66 ;  /* 0x000000109c481825 */ /* 0x002fc800078e0042 */
[----:B--2---:R-:W-:Y:S01]  /*0c80*/  FADD.FTZ R69, RZ, R198 ;  /* 0x000000c6ff457221 */ /* 0x004fe20000010000 */
[----:B------:R1:W5:Y:S01]  /*0c90*/  LDG.E R66, desc[UR16][R70.64] ;  /* 0x0000001046427981 */ /* 0x000362000c1e1900 */
[----:B------:R-:W-:Y:S01]  /*0ca0*/  FADD.FTZ R201, -R175, R59 ;  /* 0x0000003bafc97221 */ /* 0x000fe20000010100 */
[----:B------:R-:W-:Y:S01]  /*0cb0*/  FMUL.FTZ R199, R199, UR5 ;  /* 0x00000005c7c77c20 */ /* 0x000fe20008410000 */
[----:B------:R-:W-:Y:S01]  /*0cc0*/  FADD.FTZ R69, R200, R69 ;  /* 0x00000045c8457221 */ /* 0x000fe20000010000 */
[----:B------:R-:W-:Y:S01]  /*0cd0*/  FMUL.FTZ R196, R0, R35 ;  /* 0x0000002300c47220 */ /* 0x000fe20000410000 */
[----:B------:R-:W-:Y:S01]  /*0ce0*/  FADD.FTZ R191, -R175, R60 ;  /* 0x0000003cafbf7221 */ /* 0x000fe20000010100 */
[----:B------:R-:W-:Y:S01]  /*0cf0*/  FMUL.FTZ R190, R135, R36 ;  /* 0x0000002487be7220 */ /* 0x000fe20000410000 */
[C---:B------:R-:W-:Y:S01]  /*0d00*/  FADD.FTZ R193, -R175.reuse, R61 ;  /* 0x0000003dafc17221 */ /* 0x040fe20000010100 */
[----:B------:R-:W-:Y:S01]  /*0d10*/  FMUL.FTZ R192, R82, R37 ;  /* 0x0000002552c07220 */ /* 0x000fe20000410000 */
[----:B------:R-:W-:Y:S01]  /*0d20*/  FADD.FTZ R195, -R175, R62 ;  /* 0x0000003eafc37221 */ /* 0x000fe20000010100 */
[----:B-1----:R-:W-:Y:S01]  /*0d30*/  FFMA.FTZ R70, R3, R198, RZ ;  /* 0x000000c603467223 */ /* 0x002fe200000100ff */
[----:B------:R-:W-:Y:S01]  /*0d40*/  FADD.FTZ R69, R194, R69 ;  /* 0x00000045c2457221 */ /* 0x000fe20000010000 */
[----:B------:R-:W-:Y:S01]  /*0d50*/  FMUL.FTZ R201, R201, UR5 ;  /* 0x00000005c9c97c20 */ /* 0x000fe20008410000 */
[----:B------:R-:W-:Y:S01]  /*0d60*/  FMUL.FTZ R191, R191, UR5 ;  /* 0x00000005bfbf7c20 */ /* 0x000fe20008410000 */
[----:B------:R-:W-:Y:S01]  /*0d70*/  FFMA.FTZ R70, R203, R200, R70 ;  /* 0x000000c8cb467223 */ /* 0x000fe20000010046 */
[----:B------:R-:W-:Y:S01]  /*0d80*/  FADD.FTZ R69, R196, R69 ;  /* 0x00000045c4457221 */ /* 0x000fe20000010000 */
[----:B------:R-:W1:Y:S01]  /*0d90*/  @P1 LDC.64 R58, c[0x0][0x438] ;  /* 0x00010e00ff3a1b82 */ /* 0x000e620000000a00 */
[----:B0-----:R-:W-:-:S04]  /*0da0*/  @P1 IMAD.WIDE.U32 R56, R154, 0x10, R56 ;  /* 0x000000109a381825 */ /* 0x001fc800078e0038 */
[----:B------:R-:W-:Y:S01]  /*0db0*/  FFMA.FTZ R70, R199, R194, R70 ;  /* 0x000000c2c7467223 */ /* 0x000fe20000010046 */
[----:B------:R-:W-:Y:S01]  /*0dc0*/  FADD.FTZ R69, R190, R69 ;  /* 0x00000045be457221 */ /* 0x000fe20000010000 */
[----:B------:R-:W-:Y:S01]  /*0dd0*/  FMUL.FTZ R184, R133, R38 ;  /* 0x0000002685b87220 */ /* 0x000fe20000410000 */
[----:B------:R-:W-:Y:S01]  /*0de0*/  FADD.FTZ R197, -R175, R63 ;  /* 0x0000003fafc57221 */ /* 0x000fe20000010100 */
[----:B------:R-:W-:Y:S01]  /*0df0*/  FFMA.FTZ R70, R201, R196, R70 ;  /* 0x000000c4c9467223 */ /* 0x000fe20000010046 */
[----:B------:R-:W-:Y:S01]  /*0e00*/  FMUL.FTZ R193, R193, UR5 ;  /* 0x00000005c1c17c20 */ /* 0x000fe20008410000 */
[----:B------:R-:W-:Y:S01]  /*0e10*/  FADD.FTZ R69, R192, R69 ;  /* 0x00000045c0457221 */ /* 0x000fe20000010000 */
[----:B------:R-:W-:Y:S01]  /*0e20*/  FMUL.FTZ R195, R195, UR5 ;  /* 0x00000005c3c37c20 */ /* 0x000fe20008410000 */
[----:B------:R-:W-:Y:S01]  /*0e30*/  FFMA.FTZ R70, R191, R190, R70 ;  /* 0x000000bebf467223 */ /* 0x000fe20000010046 */
[----:B------:R0:W5:Y:S01]  /*0e40*/  @P1 LDG.E.128 R12, desc[UR16][R56.64] ;  /* 0x00000010380c1981 */ /* 0x000162000c1e1d00 */
[----:B------:R-:W-:Y:S01]  /*0e50*/  FMUL.FTZ R189, R80, R39 ;  /* 0x0000002750bd7220 */ /* 0x000fe20000410000 */
[----:B------:R-:W-:Y:S01]  /*0e60*/  FADD.FTZ R177, -R175, R64 ;  /* 0x00000040afb17221 */ /* 0x000fe20000010100 */
[----:B------:R-:W-:Y:S01]  /*0e70*/  FFMA.FTZ R70, R193, R192, R70 ;  /* 0x000000c0c1467223 */ /* 0x000fe20000010046 */
[----:B------:R-:W-:Y:S01]  /*0e80*/  FMUL.FTZ R197, R197, UR5 ;  /* 0x00000005c5c57c20 */ /* 0x000fe20008410000 */
[----:B------:R-:W-:Y:S01]  /*0e90*/  FMUL.FTZ R174, R139, R40 ;  /* 0x000000288bae7220 */ /* 0x000fe20000410000 */
[----:B------:R-:W-:Y:S01]  /*0ea0*/  FADD.FTZ R179, -R175, R65 ;  /* 0x00000041afb37221 */ /* 0x000fe20000010100 */
[----:B------:R-:W-:Y:S01]  /*0eb0*/  FFMA.FTZ R70, R195, R184, R70 ;  /* 0x000000b8c3467223 */ /* 0x000fe20000010046 */
[----:B------:R-:W-:Y:S01]  /*0ec0*/  FMUL.FTZ R176, R86, R41 ;  /* 0x0000002956b07220 */ /* 0x000fe20000410000 */
[----:B------:R-:W-:Y:S01]  /*0ed0*/  FMUL.FTZ R181, R137, R42 ;  /* 0x0000002a89b57220 */ /* 0x000fe20000410000 */
[----:B0-----:R-:W-:Y:S01]  /*0ee0*/  FADD.FTZ R56, R184, R69 ;  /* 0x00000045b8387221 */ /* 0x001fe20000010000 */
[----:B------:R-:W-:Y:S01]  /*0ef0*/  FMUL.FTZ R177, R177, UR5 ;  /* 0x00000005b1b17c20 */ /* 0x000fe20008410000 */
[----:B------:R-:W-:Y:S01]  /*0f00*/  FFMA.FTZ R70, R197, R189, R70 ;  /* 0x000000bdc5467223 */ /* 0x000fe20000010046 */
[----:B------:R-:W-:Y:S01]  /*0f10*/  FMUL.FTZ R183, R183, UR5 ;  /* 0x00000005b7b77c20 */ /* 0x000fe20008410000 */
[----:B------:R-:W-:Y:S01]  /*0f20*/  FADD.FTZ R57, R189, R56 ;  /* 0x00000038bd397221 */ /* 0x000fe20000010000 */
[----:B------:R-:W-:Y:S01]  /*0f30*/  FMUL.FTZ R179, R179, UR5 ;  /* 0x00000005b3b37c20 */ /* 0x000fe20008410000 */
[----:B------:R-:W-:Y:S01]  /*0f40*/  FFMA.FTZ R70, R177, R174, R70 ;  /* 0x000000aeb1467223 */ /* 0x000fe20000010046 */
[----:B------:R-:W-:Y:S01]  /*0f50*/  FMUL.FTZ R185, R84, R43 ;  /* 0x0000002b54b97220 */ /* 0x000fe20000410000 */
[----:B------:R-:W-:Y:S01]  /*0f60*/  FADD.FTZ R57, R174, R57 ;  /* 0x00000039ae397221 */ /* 0x000fe20000010000 */
[----:B------:R-:W-:Y:S01]  /*0f70*/  FMUL.FTZ R187, R187, UR5 ;  /* 0x00000005bbbb7c20 */ /* 0x000fe20008410000 */
[----:B------:R-:W-:Y:S01]  /*0f80*/  FFMA.FTZ R70, R179, R176, R70 ;  /* 0x000000b0b3467223 */ /* 0x000fe20000010046 */
[----:B-1----:R-:W-:-:S04]  /*0f90*/  @P1 IMAD.WIDE.U32 R58, R150, 0x10, R58 ;  /* 0x00000010963a1825 */ /* 0x002fc800078e003a */
[----:B------:R-:W-:Y:S01]  /*0fa0*/  FADD.FTZ R56, R176, R57 ;  /* 0x00000039b0387221 */ /* 0x000fe20000010000 */
[----:B------:R-:W-:Y:S01]  /*0fb0*/  FMUL.FTZ R169, R143, R44 ;  /* 0x0000002c8fa97220 */ /* 0x000fe20000410000 */
[----:B------:R-:W-:Y:S01]  /*0fc0*/  FFMA.FTZ R70, R183, R181, R70 ;  /* 0x000000b5b7467223 */ /* 0x000fe20000010046 */
[----:B------:R-:W-:Y:S01]  /*0fd0*/  FMUL.FTZ R172, R172, UR5 ;  /* 0x00000005acac7c20 */ /* 0x000fe20008410000 */
[----:B------:R-:W-:Y:S01]  /*0fe0*/  FADD.FTZ R56, R181, R56 ;  /* 0x00000038b5387221 */ /* 0x000fe20000010000 */
[----:B------:R-:W-:-:S04]  /*0ff0*/  IMAD.WIDE.U32 R164, R156, 0x4, R158 ;  /* 0x000000049ca47825 */ /* 0x000fc800078e009e */
[----:B------:R-:W-:Y:S01]  /*1000*/  FFMA.FTZ R57, R187, R185, R70 ;  /* 0x000000b9bb397223 */ /* 0x000fe20000010046 */
[----:B------:R0:W5:Y:S01]  /*1010*/  @P1 LDG.E.128 R24, desc[UR16][R58.64] ;  /* 0x000000103a181981 */ /* 0x000162000c1e1d00 */
[----:B------:R-:W-:Y:S01]  /*1020*/  FADD.FTZ R56, R185, R56 ;  /* 0x00000038b9387221 */ /* 0x000fe20000010000 */
[----:B------:R-:W-:Y:S01]  /*1030*/  FMUL.FTZ R170, R90, R45 ;  /* 0x0000002d5aaa7220 */ /* 0x000fe20000410000 */
[----:B------:R-:W-:Y:S01]  /*1040*/  FMUL.FTZ R171, R171, UR5 ;  /* 0x00000005abab7c20 */ /* 0x000fe20008410000 */
[----:B------:R1:W5:Y:S01]  /*1050*/  LDG.E R173, desc[UR16][R164.64] ;  /* 0x00000010a4ad7981 */ /* 0x000362000c1e1900 */
[----:B------:R-:W-:Y:S01]  /*1060*/  FMUL.FTZ R167, R167, UR5 ;  /* 0x00000005a7a77c20 */ /* 0x000fe20008410000 */
[C---:B------:R-:W-:Y:S01]  /*1070*/  FADD.FTZ R162, -R175.reuse, R74 ;  /* 0x0000004aafa27221 */ /* 0x040fe20000010100 */
[C---:B------:R-:W-:Y:S01]  /*1080*/  FADD.FTZ R182, -R175.reuse, R75 ;  /* 0x0000004bafb67221 */ /* 0x040fe20000010100 */
[C---:B------:R-:W-:Y:S01]  /*1090*/  FADD.FTZ R180, -R175.reuse, R76 ;  /* 0x0000004cafb47221 */ /* 0x040fe20000010100 */
[----:B------:R-:W-:Y:S01]  /*10a0*/  FADD.FTZ R178, -R175, R77 ;  /* 0x0000004dafb27221 */ /* 0x000fe20000010100 */
[----:B0-----:R-:W-:Y:S01]  /*10b0*/  FADD.FTZ R59, R169, R56 ;  /* 0x00000038a93b7221 */ /* 0x001fe20000010000 */
[----:B------:R-:W-:Y:S01]  /*10c0*/  FFMA.FTZ R56, R172, R169, R57 ;  /* 0x000000a9ac387223 */ /* 0x000fe20000010039 */
[----:B------:R-:W-:-:S04]  /*10d0*/  IMAD.WIDE.U32 R160, R155, 0x4, R158 ;  /* 0x000000049ba07825 */ /* 0x000fc800078e009e */
[----:B------:R-:W-:Y:S01]  /*10e0*/  FADD.FTZ R78, -R175, R78 ;  /* 0x0000004eaf4e7221 */ /* 0x000fe20000010100 */
[----:B-1----:R-:W-:Y:S01]  /*10f0*/  FMUL.FTZ R164, R141, R46 ;  /* 0x0000002e8da47220 */ /* 0x002fe20000410000 */
[----:B------:R-:W-:Y:S01]  /*1100*/  FADD.FTZ R59, R170, R59 ;  /* 0x0000003baa3b7221 */ /* 0x000fe20000010000 */
[----:B------:R-:W-:Y:S01]  /*1110*/  FMUL.FTZ R165, R166, UR5 ;  /* 0x00000005a6a57c20 */ /* 0x000fe20008410000 */
[----:B------:R-:W-:Y:S01]  /*1120*/  FFMA.FTZ R56, R171, R170, R56 ;  /* 0x000000aaab387223 */ /* 0x000fe20000010038 */
[----:B------:R-:W-:Y:S01]  /*1130*/  FMUL.FTZ R166, R88, R47 ;  /* 0x0000002f58a67220 */ /* 0x000fe20000410000 */
[----:B------:R-:W-:Y:S01]  /*1140*/  FADD.FTZ R59, R164, R59 ;  /* 0x0000003ba43b7221 */ /* 0x000fe20000010000 */
[----:B------:R-:W-:-:S04]  /*1150*/  IMAD.WIDE.U32 R76, R154, 0x4, R158 ;  /* 0x000000049a4c7825 */ /* 0x000fc800078e009e */
[----:B------:R-:W-:Y:S01]  /*1160*/  FFMA.FTZ R56, R165, R164, R56 ;  /* 0x000000a4a5387223 */ /* 0x000fe20000010038 */
[----:B------:R0:W5:Y:S01]  /*1170*/  LDG.E R168, desc[UR16][R160.64] ;  /* 0x00000010a0a87981 */ /* 0x000162000c1e1900 */
[----:B------:R-:W-:Y:S01]  /*1180*/  FADD.FTZ R59, R166, R59 ;  /* 0x0000003ba63b7221 */ /* 0x000fe20000010000 */
[----:B------:R-:W-:-:S04]  /*1190*/  IMAD.WIDE.U32 R74, R153, 0x4, R158 ;  /* 0x00000004994a7825 */ /* 0x000fc800078e009e */
[----:B------:R-:W-:Y:S01]  /*11a0*/  FMUL.FTZ R158, R147, R48 ;  /* 0x00000030939e7220 */ /* 0x000fe20000410000 */
[----:B------:R-:W-:Y:S01]  /*11b0*/  FMUL.FTZ R159, R188, UR5 ;  /* 0x00000005bc9f7c20 */ /* 0x000fe20008410000 */
[----:B------:R-:W-:Y:S01]  /*11c0*/  FFMA.FTZ R58, R167, R166, R56 ;  /* 0x000000a6a73a7223 */ /* 0x000fe20000010038 */
[----:B------:R-:W-:Y:S01]  /*11d0*/  FADD.FTZ R175, -R175, R79 ;  /* 0x0000004fafaf7221 */ /* 0x000fe20000010100 */
[----:B------:R-:W-:Y:S01]  /*11e0*/  FMUL.FTZ R79, R94, R49 ;  /* 0x000000315e4f7220 */ /* 0x000fe20000410000 */
[----:B------:R-:W-:Y:S01]  /*11f0*/  FADD.FTZ R56, R158, R59 ;  /* 0x0000003b9e387221 */ /* 0x000fe20000010000 */
[----:B------:R-:W-:Y:S01]  /*1200*/  FFMA.FTZ R57, R159, R158, R58 ;  /* 0x0000009e9f397223 */ /* 0x000fe2000001003a */
[----:B0-----:R-:W-:Y:S01]  /*1210*/  FMUL.FTZ R160, R186, UR5 ;  /* 0x00000005baa07c20 */ /* 0x001fe20008410000 */
[----:B------:R0:W5:Y:S01]  /*1220*/  @P1 LDG.E.128 R4, desc[UR16][R72.64] ;  /* 0x0000001048041981 */ /* 0x000162000c1e1d00 */
[----:B------:R-:W-:Y:S01]  /*1230*/  FADD.FTZ R56, R79, R56 ;  /* 0x000000384f387221 */ /* 0x000fe20000010000 */
[----:B------:R-:W-:Y:S01]  /*1240*/  FMUL.FTZ R162, R162, UR5 ;  /* 0x00000005a2a27c20 */ /* 0x000fe20008410000 */
[----:B------:R-:W-:Y:S01]  /*1250*/  FFMA.FTZ R57, R160, R79, R57 ;  /* 0x0000004fa0397223 */ /* 0x000fe20000010039 */
[----:B------:R1:W5:Y:S01]  /*1260*/  LDG.E R67, desc[UR16][R74.64] ;  /* 0x000000104a437981 */ /* 0x000362000c1e1900 */
[----:B------:R-:W-:Y:S01]  /*1270*/  FMUL.FTZ R161, R182, UR5 ;  /* 0x00000005b6a17c20 */ /* 0x000fe20008410000 */
[----:B------:R-:W-:Y:S01]  /*1280*/  FMUL.FTZ R69, R151, R52 ;  /* 0x0000003497457220 */ /* 0x000fe20000410000 */
[----:B------:R-:W-:Y:S01]  /*1290*/  FMUL.FTZ R71, R149, R54 ;  /* 0x0000003695477220 */ /* 0x000fe20000410000 */
[----:B------:R2:W5:Y:S01]  /*12a0*/  LDG.E R163, desc[UR16][R76.64] ;  /* 0x000000104ca37981 */ /* 0x000562000c1e1900 */
[----:B------:R-:W3:Y:S01]  /*12b0*/  @P1 LDC.64 R60, c[0x0][0x438] ;  /* 0x00010e00ff3c1b82 */ /* 0x000ee20000000a00 */
[----:B0-----:R-:W-:Y:S01]  /*12c0*/  FMUL.FTZ R73, R145, R50 ;  /* 0x0000003291497220 */ /* 0x001fe20000410000 */
[----:B-1----:R-:W-:-:S03]  /*12d0*/  FMUL.FTZ R74, R92, R51 ;  /* 0x000000335c4a7220 */ /* 0x002fc60000410000 */
[----:B------:R-:W-:Y:S01]  /*12e0*/  FADD.FTZ R59, R73, R56 ;  /* 0x00000038493b7221 */ /* 0x000fe20000010000 */
[----:B------:R-:W-:Y:S02]  /*12f0*/  FFMA.FTZ R56, R162, R73, R57 ;  /* 0x00000049a2387223 */ /* 0x000fe40000010039 */
[----:B------:R-:W0:Y:S01]  /*1300*/  @P1 LDC.64 R62, c[0x0][0x438] ;  /* 0x00010e00ff3e1b82 */ /* 0x000e220000000a00 */
[----:B--2---:R-:W-:Y:S01]  /*1310*/  FMUL.FTZ R76, R180, UR5 ;  /* 0x00000005b44c7c20 */ /* 0x004fe20008410000 */
[----:B------:R-:W-:Y:S01]  /*1320*/  FADD.FTZ R58, R74, R59 ;  /* 0x0000003b4a3a7221 */ /* 0x000fe20000010000 */
[----:B------:R-:W-:Y:S01]  /*1330*/  FFMA.FTZ R59, R161, R74, R56 ;  /* 0x0000004aa13b7223 */ /* 0x000fe20000010038 */
[----:B------:R-:W-:Y:S01]  /*1340*/  FMUL.FTZ R70, R98, R53 ;  /* 0x0000003562467220 */ /* 0x000fe20000410000 */
[----:B------:R-:W-:Y:S01]  /*1350*/  FMUL.FTZ R75, R178, UR5 ;  /* 0x00000005b24b7c20 */ /* 0x000fe20008410000 */
[----:B------:R-:W-:Y:S01]  /*1360*/  FADD.FTZ R57, R69, R58 ;  /* 0x0000003a45397221 */ /* 0x000fe20000010000 */
[----:B------:R-:W-:Y:S01]  /*1370*/  FFMA.FTZ R56, R76, R69, R59 ;  /* 0x000000454c387223 */ /* 0x000fe2000001003b */
[----:B------:R-:W-:Y:S01]  /*1380*/  FMUL.FTZ R78, R78, UR5 ;  /* 0x000000054e4e7c20 */ /* 0x000fe20008410000 */
[----:B------:R-:W1:Y:S01]  /*1390*/  @P1 LDC.64 R64, c[0x0][0x438] ;  /* 0x00010e00ff401b82 */ /* 0x000e620000000a00 */
[----:B------:R-:W-:Y:S01]  /*13a0*/  FADD.FTZ R58, R57, R70 ;  /* 0x00000046393a7221 */ /* 0x000fe20000010000 */
[----:B------:R-:W-:Y:S01]  /*13b0*/  FFMA.FTZ R57, R75, R70, R56 ;  /* 0x000000464b397223 */ /* 0x000fe20000010038 */
[----:B------:R-:W-:Y:S01]  /*13c0*/  FMUL.FTZ R72, R96, R55 ;  /* 0x0000003760487220 */ /* 0x000fe20000410000 */
[----:B------:R-:W-:Y:S01]  /*13d0*/  FMUL.FTZ R77, R175, UR5 ;  /* 0x00000005af4d7c20 */ /* 0x000fe20008410000 */
[----:B------:R-:W-:Y:S01]  /*13e0*/  FADD.FTZ R59, R58, R71 ;  /* 0x000000473a3b7221 */ /* 0x000fe20000010000 */
[----:B------:R-:W-:-:S03]  /*13f0*/  FFMA.FTZ R56, R78, R71, R57 ;  /* 0x000000474e387223 */ /* 0x000fc60000010039 */
[----:B------:R-:W-:Y:S01]  /*1400*/  FADD.FTZ R59, R59, R72 ;  /* 0x000000483b3b7221 */ /* 0x000fe20000010000 */
[----:B------:R-:W-:-:S04]  /*1410*/  FFMA.FTZ R56, R77, R72, R56 ;  /* 0x000000484d387223 */ /* 0x000fc80000010038 */
[----:B------:R-:W2:Y:S04]  /*1420*/  SHFL.DOWN PT, R58, R59, 0x10, 0x1f ;  /* 0x0a001f003b3a7f89 */ /* 0x000ea800000e0000 */
[----:B------:R-:W4:Y:S01]  /*1430*/  SHFL.DOWN PT, R57, R56, 0x10, 0x1f ;  /* 0x0a001f0038397f89 */ /* 0x000f2200000e0000 */
[----:B---3--:R-:W-:-:S05]  /*1440*/  @P1 IMAD.WIDE.U32 R60, R152, 0x10, R60 ;  /* 0x00000010983c1825 */ /* 0x008fca00078e003c */
[----:B------:R3:W5:Y:S01]  /*1450*/  @P1 LDG.E.128 R20, desc[UR16][R60.64] ;  /* 0x000000103c141981 */ /* 0x000762000c1e1d00 */
[----:B--2---:R-:W-:Y:S01]  /*1460*/  FADD.FTZ R58, R59, R58 ;  /* 0x0000003a3b3a7221 */ /* 0x004fe20000010000 */
[----:B----4-:R-:W-:-:S04]  /*1470*/  FADD.FTZ R57, R56, R57 ;  /* 0x0000003938397221 */ /* 0x010fc80000010000 */
[----:B---3--:R-:W2:Y:S04]  /*1480*/  SHFL.DOWN PT, R61, R58, 0x8, 0x1f ;  /* 0x09001f003a3d7f89 */ /* 0x008ea800000e0000 */
[----:B------:R-:W3:Y:S01]  /*1490*/  SHFL.DOWN PT, R60, R57, 0x8, 0x1f ;  /* 0x09001f00393c7f89 */ /* 0x000ee200000e0000 */
[----:B0-----:R-:W-:-:S05]  /*14a0*/  @P1 IMAD.WIDE.U32 R62, R153, 0x10, R62 ;  /* 0x00000010993e1825 */ /* 0x001fca00078e003e */
[----:B------:R0:W5:Y:S01]  /*14b0*/  @P1 LDG.E.128 R16, desc[UR16][R62.64] ;  /* 0x000000103e101981 */ /* 0x000162000c1e1d00 */
[----:B--2---:R-:W-:Y:S01]  /*14c0*/  FADD.FTZ R61, R58, R61 ;  /* 0x0000003d3a3d7221 */ /* 0x004fe20000010000 */
[----:B---3--:R-:W-:-:S04]  /*14d0*/  FADD.FTZ R60, R57, R60 ;  /* 0x0000003c393c7221 */ /* 0x008fc80000010000 */
[----:B0-----:R-:W0:Y:S04]  /*14e0*/  SHFL.DOWN PT, R62, R61, 0x4, 0x1f ;  /* 0x08801f003d3e7f89 */ /* 0x001e2800000e0000 */
[----:B------:R-:W2:Y:S01]  /*14f0*/  SHFL.DOWN PT, R63, R60, 0x4, 0x1f ;  /* 0x08801f003c3f7f89 */ /* 0x000ea200000e0000 */
[----:B------:R-:W3:Y:S01]  /*1500*/  S2R R178, SR_CgaCtaId ;  /* 0x0000000000b27919 */ /* 0x000ee20000008800 */
[----:B0-----:R-:W-:Y:S01]  /*1510*/  FADD.FTZ R62, R61, R62 ;  /* 0x0000003e3d3e7221 */ /* 0x001fe20000010000 */
[----:B--2---:R-:W-:-:S04]  /*1520*/  FADD.FTZ R63, R60, R63 ;  /* 0x0000003f3c3f7221 */ /* 0x004fc80000010000 */
[----:B------:R-:W0:Y:S04]  /*1530*/  SHFL.DOWN PT, R59, R62, 0x2, 0x1f ;  /* 0x08401f003e3b7f89 */ /* 0x000e2800000e0000 */
[----:B------:R-:W2:Y:S01]  /*1540*/  SHFL.DOWN PT, R56, R63, 0x2, 0x1f ;  /* 0x08401f003f387f89 */ /* 0x000ea200000e0000 */
[----:B-1----:R-:W-:Y:S01]  /*1550*/  @P1 IMAD.WIDE.U32 R64, R155, 0x10, R64 ;  /* 0x000000109b401825 */ /* 0x002fe200078e0040 */
[----:B------:R-:W-:-:S04]  /*1560*/  LOP3.LUT P3, RZ, R148, 0x1f, RZ, 0xc0, !PT ;  /* 0x0000001f94ff7812 */ /* 0x000fc8000786c0ff */
[----:B------:R1:W5:Y:S01]  /*1570*/  @P1 LDG.E.128 R8, desc[UR16][R64.64] ;  /* 0x0000001040081981 */ /* 0x000362000c1e1d00 */
[----:B------:R-:W-:Y:S01]  /*1580*/  PLOP3.LUT P0, PT, PT, PT, PT, 0x80, 0x8 ;  /* 0x000000000008781c */ /* 0x000fe20003f0f070 */
[----:B0-----:R-:W-:Y:S01]  /*1590*/  FADD.FTZ R59, R62, R59 ;  /* 0x0000003b3e3b7221 */ /* 0x001fe20000010000 */
[----:B--2---:R-:W-:-:S04]  /*15a0*/  FADD.FTZ R56, R63, R56 ;  /* 0x000000383f387221 */ /* 0x004fc80000010000 */
[----:B-1----:R-:W0:Y:S04]  /*15b0*/  SHFL.DOWN PT, R64, R59, 0x1, 0x1f ;  /* 0x08201f003b407f89 */ /* 0x002e2800000e0000 */
[----:B------:R-:W1:Y:S01]  /*15c0*/  SHFL.DOWN PT, R65, R56, 0x1, 0x1f ;  /* 0x08201f0038417f89 */ /* 0x000e6200000e0000 */
[----:B------:R-:W-:Y:S02]  /*15d0*/  MOV R57, 0x400 ;  /* 0x0000040000397802 */ /* 0x000fe40000000f00 */
[----:B------:R-:W-:Y:S02]  /*15e0*/  @!P3 PLOP3.LUT P0, PT, P2, PT, PT, 0x80, 0x8 ;  /* 0x000000000008b81c */ /* 0x000fe4000170f070 */
[----:B---3--:R-:W-:Y:S02]  /*15f0*/  LEA R60, R178, R57, 0x18 ;  /* 0x00000039b23c7211 */ /* 0x008fe400078ec0ff */
[----:B------:R-:W-:-:S02]  /*1600*/  @!P3 SHF.R.U32.HI R58, RZ, 0x2, R148 ;  /* 0x00000002ff3ab819 */ /* 0x000fc40000011694 */
[----:B------:R-:W-:Y:S02]  /*1610*/  IADD3 R178, PT, PT, R60, 0x3020, RZ ;  /* 0x000030203cb27810 */ /* 0x000fe40007ffe0ff */
[----:B------:R-:W-:Y:S02]  /*1620*/  @!P3 LOP3.LUT R58, R58, 0x18, RZ, 0xc0, !PT ;  /* 0x000000183a3ab812 */ /* 0x000fe400078ec0ff */
[----:B------:R-:W-:-:S03]  /*1630*/  @!P3 MOV R57, R178 ;  /* 0x000000b20039b202 */ /* 0x000fc60000000f00 */
[----:B------:R-:W-:-:S04]  /*1640*/  @!P0 IADD3 R57, PT, PT, R60, 0x3000, RZ ;  /* 0x000030003c398810 */ /* 0x000fc80007ffe0ff */
[----:B------:R-:W-:Y:S01]  /*1650*/  @!P3 IADD3 R175, PT, PT, R58, R57, RZ ;  /* 0x000000393aafb210 */ /* 0x000fe20007ffe0ff */
        /* <DEDUP_REMOVED lines=9> */
[C---:B------:R-:W-:Y:S01]  /*16f0*/  FADD.FTZ R105, R32.reuse, R105 ;  /* 0x0000006920697221 */ /* 0x040fe20000010000 */
[----:B------:R-:W-:Y:S01]  /*1700*/  FFMA.FTZ R81, R32, R3, R81 ;  /* 0x0000000320517223 */ /* 0x000fe20000010051 */
[C---:B------:R-:W-:Y:S01]  /*1710*/  FADD.FTZ R124, R33.reuse, R124 ;  /* 0x0000007c217c7221 */ /* 0x040fe20000010000 */
[----:B------:R-:W-:Y:S01]  /*1720*/  FFMA.FTZ R100, R33, R203, R100 ;  /* 0x000000cb21647223 */ /* 0x000fe20000010064 */
[----:B------:R-:W-:Y:S01]  /*1730*/  UMOV UR4, 0x3f800000 ;  /* 0x3f80000000047882 */ /* 0x000fe20000000000 */
[----:B------:R-:W-:Y:S01]  /*1740*/  @P5 R2UR UR4, R157 ;  /* 0x000000009d0452ca */ /* 0x000fe200000e0000 */
        /* <DEDUP_REMOVED lines=16> */
[----:B------:R-:W-:-:S03]  /*1850*/  FADD.FTZ R109, R36, R109 ;  /* 0x0000006d246d7221 */ /* 0x000fc60000010000 */
[----:B------:R-:W-:Y:S01]  /*1860*/  R2UR UR12, R32 ;  /* 0x00000000200c72ca */ /* 0x000fe200000e0000 */
        /* <DEDUP_REMOVED lines=50> */
[----:B-----5:R-:W-:Y:S01]  /*1b90*/  FFMA.FTZ R3, R3, UR5, R4 ;  /* 0x0000000503037c23 */ /* 0x020fe20008010004 */
[----:B------:R-:W-:Y:S01]  /*1ba0*/  FFMA.FTZ R200, R200, UR5, R5 ;  /* 0x00000005c8c87c23 */ /* 0x000fe20008010005 */
[--C-:B------:R-:W-:Y:S01]  /*1bb0*/  FFMA.FTZ R191, R191, UR12, R42.reuse ;  /* 0x0000000cbfbf7c23 */ /* 0x100fe2000801002a */
[--C-:B------:R-:W-:Y:S01]  /*1bc0*/  FFMA.FTZ R193, R193, UR12, R42.reuse ;  /* 0x0000000cc1c17c23 */ /* 0x100fe2000801002a */
[----:B------:R-:W-:Y:S01]  /*1bd0*/  FMUL.FTZ R3, R3, UR4 ;  /* 0x0000000403037c20 */ /* 0x000fe20008410000 */
[----:B------:R-:W0:Y:S01]  /*1be0*/  LDC.64 R46, c[0x0][0x468] ;  /* 0x00011a00ff2e7b82 */ /* 0x000e220000000a00 */
[----:B------:R-:W-:Y:S01]  /*1bf0*/  LOP3.LUT P4, RZ, R173, 0xff, RZ, 0xc0, !PT ;  /* 0x000000ffadff7812 */ /* 0x000fe2000788c0ff */
[----:B------:R-:W-:Y:S01]  /*1c00*/  FMUL.FTZ R200, R200, UR4 ;  /* 0x00000004c8c87c20 */ /* 0x000fe20008410000 */
[----:B------:R-:W-:Y:S01]  /*1c10*/  FMUL.FTZ R3, R3, UR7 ;  /* 0x0000000703037c20 */ /* 0x000fe20008410000 */
        /* <DEDUP_REMOVED lines=9> */
[----:B------:R-:W-:Y:S01]  /*1cb0*/  FFMA.FTZ R38, R187, UR12, R42 ;  /* 0x0000000cbb267c23 */ /* 0x000fe2000801002a */
[----:B------:R-:W-:Y:S01]  /*1cc0*/  FMUL.FTZ R49, R200, UR7 ;  /* 0x00000007c8317c20 */ /* 0x000fe20008410000 */
[----:B------:R-:W-:Y:S01]  /*1cd0*/  SEL R48, R3, RZ, P4 ;  /* 0x000000ff03307207 */ /* 0x000fe20002000000 */
[----:B------:R-:W-:Y:S01]  /*1ce0*/  FMUL.FTZ R3, R34, UR4 ;  /* 0x0000000422037c20 */ /* 0x000fe20008410000 */
[----:B------:R-:W-:Y:S01]  /*1cf0*/  LOP3.LUT P5, RZ, R173, 0xff00, RZ, 0xc0, !PT ;  /* 0x0000ff00adff7812 */ /* 0x000fe200078ac0ff */
[----:B------:R-:W-:Y:S01]  /*1d00*/  FFMA.FTZ R199, R199, UR5, R6 ;  /* 0x00000005c7c77c23 */ /* 0x000fe20008010006 */
        /* <DEDUP_REMOVED lines=13> */
[----:B------:R-:W-:Y:S01]  /*1de0*/  FFMA.FTZ R160, R160, UR12, R42 ;  /* 0x0000000ca0a07c23 */ /* 0x000fe2000801002a */
[----:B------:R-:W-:Y:S01]  /*1df0*/  SEL R49, R49, RZ, P5 ;  /* 0x000000ff31317207 */ /* 0x000fe20002800000 */
[----:B------:R-:W-:Y:S01]  /*1e00*/  FMUL.FTZ R3, R3, UR7 ;  /* 0x0000000703037c20 */ /* 0x000fe20008410000 */
[----:B------:R-:W-:Y:S01]  /*1e10*/  ISETP.GE.U32.AND P5, PT, R168, 0x1000000, PT ;  /* 0x01000000a800780c */ /* 0x000fe20003fa6070 */
[----:B------:R-:W-:Y:S01]  /*1e20*/  FMUL.FTZ R199, R199, UR4 ;  /* 0x00000004c7c77c20 */ /* 0x000fe20008410000 */
[----:B------:R-:W-:Y:S01]  /*1e30*/  FMUL.FTZ R196, R196, UR4 ;  /* 0x00000004c4c47c20 */ /* 0x000fe20008410000 */
[----:B------:R-:W-:Y:S01]  /*1e40*/  FMUL.FTZ R191, R191, UR4 ;  /* 0x00000004bfbf7c20 */ /* 0x000fe20008410000 */
[----:B------:R-:W-:Y:S01]  /*1e50*/  FMUL.FTZ R192, R192, UR4 ;  /* 0x00000004c0c07c20 */ /* 0x000fe20008410000 */
[----:B------:R-:W-:Y:S01]  /*1e60*/  FFMA.FTZ R195, R195, UR5, R10 ;  /* 0x00000005c3c37c23 */ /* 0x000fe2000801000a */
[----:B------:R-:W-:Y:S01]  /*1e70*/  FFMA.FTZ R177, R177, UR5, R12 ;  /* 0x00000005b1b17c23 */ /* 0x000fe2000801000c */
[----:B------:R-:W-:Y:S01]  /*1e80*/  FADD.FTZ R169, R169, -R172 ;  /* 0x800000aca9a97221 */ /* 0x000fe20000010000 */
        /* <DEDUP_REMOVED lines=14> */
[----:B------:R-:W-:Y:S01]  /*1f70*/  FMUL.FTZ R50, R199, UR7 ;  /* 0x00000007c7327c20 */ /* 0x000fe20008410000 */
[----:B------:R-:W-:Y:S01]  /*1f80*/  FMUL.FTZ R51, R196, UR7 ;  /* 0x00000007c4337c20 */ /* 0x000fe20008410000 */
[----:B------:R-:W-:Y:S01]  /*1f90*/  FMUL.FTZ R32, R191, UR7 ;  /* 0x00000007bf207c20 */ /* 0x000fe20008410000 */
[----:B------:R-:W-:Y:S01]  /*1fa0*/  FMUL.FTZ R33, R192, UR7 ;  /* 0x00000007c0217c20 */ /* 0x000fe20008410000 */
[----:B------:R-:W-:Y:S01]  /*1fb0*/  FMUL.FTZ R195, R195, UR4 ;  /* 0x00000004c3c37c20 */ /* 0x000fe20008410000 */
[----:B------:R-:W-:Y:S01]  /*1fc0*/  SEL R35, R3, RZ, P5 ;  /* 0x000000ff03237207 */ /* 0x000fe20002800000 */
[----:B------:R-:W-:Y:S01]  /*1fd0*/  FMUL.FTZ R177, R177, UR4 ;  /* 0x00000004b1b17c20 */ /* 0x000fe20008410000 */
[C---:B------:R-:W-:Y:S01]  /*1fe0*/  LOP3.LUT P6, RZ, R173.reuse, 0xff0000, RZ, 0xc0, !PT ;  /* 0x00ff0000adff7812 */ /* 0x040fe200078cc0ff */
[----:B------:R-:W-:Y:S01]  /*1ff0*/  FMUL.FTZ R176, R176, UR4 ;  /* 0x00000004b0b07c20 */ /* 0x000fe20008410000 */
[----:B------:R-:W-:Y:S01]  /*2000*/  ISETP.GE.U32.AND P0, PT, R173, 0x1000000, PT ;  /* 0x01000000ad00780c */ /* 0x000fe20003f06070 */
[----:B------:R-:W-:Y:S01]  /*2010*/  FFMA.FTZ R169, R169, UR5, R16 ;  /* 0x00000005a9a97c23 */ /* 0x000fe20008010010 */
[C---:B------:R-:W-:Y:S01]  /*2020*/  LOP3.LUT P1, RZ, R168.reuse, 0xff, RZ, 0xc0, !PT ;  /* 0x000000ffa8ff7812 */ /* 0x040fe2000782c0ff */
[----:B------:R-:W-:Y:S01]  /*2030*/  FMUL.FTZ R181, R181, UR4 ;  /* 0x00000004b5b57c20 */ /* 0x000fe20008410000 */
[----:B------:R-:W-:Y:S01]  /*2040*/  LOP3.LUT P3, RZ, R168, 0xff00, RZ, 0xc0, !PT ;  /* 0x0000ff00a8ff7812 */ /* 0x000fe2000786c0ff */
[----:B------:R-:W-:Y:S01]  /*2050*/  FFMA.FTZ R170, R170, UR5, R17 ;  /* 0x00000005aaaa7c23 */ /* 0x000fe20008010011 */
[----:B------:R-:W-:Y:S01]  /*2060*/  FMUL.FTZ R3, R38, UR4 ;  /* 0x0000000426037c20 */ /* 0x000fe20008410000 */
        /* <DEDUP_REMOVED lines=11> */
[----:B------:R-:W-:Y:S01]  /*2120*/  LOP3.LUT P4, RZ, R168, 0xff0000, RZ, 0xc0, !PT ;  /* 0x00ff0000a8ff7812 */ /* 0x000fe2000788c0ff */
[----:B------:R-:W-:Y:S01]  /*2130*/  FMUL.FTZ R36, R177, UR7 ;  /* 0x00000007b1247c20 */ /* 0x000fe20008410000 */
[----:B------:R-:W-:Y:S01]  /*2140*/  SEL R50, R50, RZ, P6 ;  /* 0x000000ff32327207 */ /* 0x000fe20003000000 */
[----:B------:R-:W-:Y:S01]  /*2150*/  FMUL.FTZ R37, R176, UR7 ;  /* 0x00000007b0257c20 */ /* 0x000fe20008410000 */
[----:B------:R-:W-:Y:S01]  /*2160*/  SEL R51, R51, RZ, P0 ;  /* 0x000000ff33337207 */ /* 0x000fe20000000000 */
[----:B------:R-:W-:Y:S01]  /*2170*/  FMUL.FTZ R169, R169, UR4 ;  /* 0x00000004a9a97c20 */ /* 0x000fe20008410000 */
[----:B------:R-:W-:Y:S01]  /*2180*/  SEL R32, R32, RZ, P1 ;  /* 0x000000ff20207207 */ /* 0x000fe20000800000 */
[----:B------:R-:W-:Y:S01]  /*2190*/  FMUL.FTZ R38, R181, UR7 ;  /* 0x00000007b5267c20 */ /* 0x000fe20008410000 */
[----:B------:R-:W-:Y:S01]  /*21a0*/  SEL R33, R33, RZ, P3 ;  /* 0x000000ff21217207 */ /* 0x000fe20001800000 */
[----:B------:R-:W-:Y:S01]  /*21b0*/  FMUL.FTZ R170, R170, UR4 ;  /* 0x00000004aaaa7c20 */ /* 0x000fe20008410000 */
[----:B------:R-:W-:Y:S01]  /*21c0*/  FMUL.FTZ R3, R3, UR7 ;  /* 0x0000000703037c20 */ /* 0x000fe20008410000 */
[----:B------:R-:W-:Y:S01]  /*21d0*/  LOP3.LUT P6, RZ, R163, 0xff, RZ, 0xc0, !PT ;  /* 0x000000ffa3ff7812 */ /* 0x000fe200078cc0ff */
[----:B------:R-:W-:Y:S01]  /*21e0*/  FMUL.FTZ R165, R165, UR4 ;  /* 0x00000004a5a57c20 */ /* 0x000fe20008410000 */
[C---:B------:R-:W-:Y:S01]  /*21f0*/  LOP3.LUT P0, RZ, R163.reuse, 0xff00, RZ, 0xc0, !PT ;  /* 0x0000ff00a3ff7812 */ /* 0x040fe2000780c0ff */
[----:B------:R-:W-:Y:S01]  /*2200*/  FMUL.FTZ R166, R166, UR4 ;  /* 0x00000004a6a67c20 */ /* 0x000fe20008410000 */
[----:B------:R-:W-:Y:S01]  /*2210*/  LOP3.LUT P1, RZ, R163, 0xff0000, RZ, 0xc0, !PT ;  /* 0x00ff0000a3ff7812 */ /* 0x000fe2000782c0ff */
[----:B------:R-:W-:Y:S01]  /*2220*/  FMUL.FTZ R159, R159, UR4 ;  /* 0x000000049f9f7c20 */ /* 0x000fe20008410000 */
[----:B------:R-:W-:Y:S01]  /*2230*/  ISETP.GE.U32.AND P3, PT, R163, 0x1000000, PT ;  /* 0x01000000a300780c */ /* 0x000fe20003f66070 */
[----:B------:R-:W-:Y:S01]  /*2240*/  FMUL.FTZ R160, R160, UR4 ;  /* 0x00000004a0a07c20 */ /* 0x000fe20008410000 */
[----:B------:R-:W-:Y:S01]  /*2250*/  FFMA.FTZ R73, R73, UR5, R22 ;  /* 0x0000000549497c23 */ /* 0x000fe20008010016 */
[----:B------:R-:W-:Y:S01]  /*2260*/  FFMA.FTZ R74, R74, UR5, R23 ;  /* 0x000000054a4a7c23 */ /* 0x000fe20008010017 */
[----:B------:R-:W-:Y:S01]  /*2270*/  FFMA.FTZ R69, R69, UR5, R24 ;  /* 0x0000000545457c23 */ /* 0x000fe20008010018 */
[----:B------:R-:W-:Y:S01]  /*2280*/  FFMA.FTZ R70, R70, UR5, R25 ;  /* 0x0000000546467c23 */ /* 0x000fe20008010019 */
[----:B------:R-:W-:Y:S01]  /*2290*/  FFMA.FTZ R71, R71, UR5, R26 ;  /* 0x0000000547477c23 */ /* 0x000fe2000801001a */
[----:B------:R-:W-:Y:S01]  /*22a0*/  FFMA.FTZ R72, R72, UR5, R27 ;  /* 0x0000000548487c23 */ /* 0x000fe2000801001b */
[----:B------:R-:W-:Y:S01]  /*22b0*/  SEL R34, R34, RZ, P4 ;  /* 0x000000ff22227207 */ /* 0x000fe20002000000 */
[----:B------:R-:W-:Y:S01]  /*22c0*/  FMUL.FTZ R40, R169, UR7 ;  /* 0x00000007a9287c20 */ /* 0x000fe20008410000 */
[----:B------:R-:W-:Y:S01]  /*22d0*/  FMUL.FTZ R41, R170, UR7 ;  /* 0x00000007aa297c20 */ /* 0x000fe20008410000 */
[----:B0-----:R-:W-:Y:S01]  /*22e0*/  IMAD.WIDE.U32 R156, R156, 0x10, R46 ;  /* 0x000000109c9c7825 */ /* 0x001fe200078e002e */
[----:B------:R-:W-:-:S03]  /*22f0*/  LOP3.LUT P4, RZ, R67, 0xff, RZ, 0xc0, !PT ;  /* 0x000000ff43ff7812 */ /* 0x000fc6000788c0ff */
        /* <DEDUP_REMOVED lines=11> */
[----:B------:R-:W-:Y:S01]  /*23b0*/  LOP3.LUT P6, RZ, R67, 0xff0000, RZ, 0xc0, !PT ;  /* 0x00ff000043ff7812 */ /* 0x000fe200078cc0ff */
[----:B------:R-:W-:Y:S01]  /*23c0*/  FMUL.FTZ R69, R69, UR4 ;  /* 0x0000000445457c20 */ /* 0x000fe20008410000 */
[----:B------:R-:W-:Y:S01]  /*23d0*/  ISETP.GE.U32.AND P0, PT, R67, 0x1000000, PT ;  /* 0x010000004300780c */ /* 0x000fe20003f06070 */
[----:B------:R-:W-:Y:S01]  /*23e0*/  FMUL.FTZ R70, R70, UR4 ;  /* 0x0000000446467c20 */ /* 0x000fe20008410000 */
[C---:B------:R-:W-:Y:S01]  /*23f0*/  LOP3.LUT P1, RZ, R66.reuse, 0xff, RZ, 0xc0, !PT ;  /* 0x000000ff42ff7812 */ /* 0x040fe2000782c0ff */
[----:B------:R-:W-:Y:S01]  /*2400*/  FMUL.FTZ R71, R71, UR4 ;  /* 0x0000000447477c20 */ /* 0x000fe20008410000 */
[----:B------:R-:W-:Y:S01]  /*2410*/  LOP3.LUT P3, RZ, R66, 0xff00, RZ, 0xc0, !PT ;  /* 0x0000ff0042ff7812 */ /* 0x000fe2000786c0ff */
[----:B------:R-:W-:Y:S01]  /*2420*/  FMUL.FTZ R72, R72, UR4 ;  /* 0x0000000448487c20 */ /* 0x000fe20008410000 */
[--C-:B------:R-:W-:Y:S01]  /*2430*/  IMAD.WIDE.U32 R52, R155, 0x10, R46.reuse ;  /* 0x000000109b347825 */ /* 0x100fe200078e002e */
[----:B------:R-:W-:Y:S01]  /*2440*/  SEL R40, R40, RZ, P4 ;  /* 0x000000ff28287207 */ /* 0x000fe20002000000 */
[----:B------:R0:W-:Y:S01]  /*2450*/  STG.E.128 desc[UR16][R156.64], R48 ;  /* 0x000000309c007986 */ /* 0x0001e2000c101d10 */
[----:B------:R-:W-:Y:S01]  /*2460*/  SEL R41, R41, RZ, P5 ;  /* 0x000000ff29297207 */ /* 0x000fe20002800000 */
[--C-:B------:R-:W-:Y:S01]  /*2470*/  IMAD.WIDE.U32 R54, R153, 0x10, R46.reuse ;  /* 0x0000001099367825 */ /* 0x100fe200078e002e */
[C---:B------:R-:W-:Y:S01]  /*2480*/  LOP3.LUT P4, RZ, R66.reuse, 0xff0000, RZ, 0xc0, !PT ;  /* 0x00ff000042ff7812 */ /* 0x040fe2000788c0ff */
[----:B------:R1:W-:Y:S01]  /*2490*/  STG.E.128 desc[UR16][R52.64], R32 ;  /* 0x0000002034007986 */ /* 0x0003e2000c101d10 */
[----:B------:R-:W-:Y:S01]  /*24a0*/  ISETP.GE.U32.AND P5, PT, R66, 0x1000000, PT ;  /* 0x010000004200780c */ /* 0x000fe20003fa6070 */
[----:B------:R-:W-:Y:S01]  /*24b0*/  IMAD.WIDE.U32 R154, R154, 0x10, R46 ;  /* 0x000000109a9a7825 */ /* 0x000fe200078e002e */
[----:B------:R-:W-:-:S02]  /*24c0*/  SEL R42, R165, RZ, P6 ;  /* 0x000000ffa52a7207 */ /* 0x000fc40003000000 */
[----:B------:R-:W-:Y:S01]  /*24d0*/  SEL R43, R43, RZ, P0 ;  /* 0x000000ff2b2b7207 */ /* 0x000fe20000000000 */
[--C-:B------:R-:W-:Y:S01]  /*24e0*/  IMAD.WIDE.U32 R152, R152, 0x10, R46.reuse ;  /* 0x0000001098987825 */ /* 0x100fe200078e002e */
[----:B------:R-:W-:Y:S01]  /*24f0*/  SEL R44, R44, RZ, P1 ;  /* 0x000000ff2c2c7207 */ /* 0x000fe20000800000 */
[----:B------:R1:W-:Y:S01]  /*2500*/  STG.E.128 desc[UR16][R154.64], R36 ;  /* 0x000000249a007986 */ /* 0x0003e2000c101d10 */
[----:B------:R-:W-:Y:S01]  /*2510*/  SEL R45, R45, RZ, P3 ;  /* 0x000000ff2d2d7207 */ /* 0x000fe20001800000 */
[----:B------:R-:W-:-:S04]  /*2520*/  IMAD.WIDE.U32 R56, R150, 0x10, R46 ;  /* 0x0000001096387825 */ /* 0x000fc800078e002e */
[----:B------:R-:W-:Y:S01]  /*2530*/  FMUL.FTZ R46, R73, UR7 ;  /* 0x00000007492e7c20 */ /* 0x000fe20008410000 */
[----:B------:R-:W-:Y:S01]  /*2540*/  FMUL.FTZ R47, R74, UR7 ;  /* 0x000000074a2f7c20 */ /* 0x000fe20008410000 */
[----:B------:R-:W-:Y:S01]  /*2550*/  LOP3.LUT P6, RZ, R68, 0xff, RZ, 0xc0, !PT ;  /* 0x000000ff44ff7812 */ /* 0x000fe200078cc0ff */
[----:B0-----:R-:W-:Y:S01]  /*2560*/  FMUL.FTZ R48, R69, UR7 ;  /* 0x0000000745307c20 */ /* 0x001fe20008410000 */
[----:B------:R-:W-:Y:S01]  /*2570*/  FMUL.FTZ R49, R70, UR7 ;  /* 0x0000000746317c20 */ /* 0x000fe20008410000 */
[----:B------:R-:W-:Y:S01]  /*2580*/  FMUL.FTZ R50, R71, UR7 ;  /* 0x0000000747327c20 */ /* 0x000fe20008410000 */
[----:B------:R-:W-:Y:S01]  /*2590*/  FMUL.FTZ R51, R72, UR7 ;  /* 0x0000000748337c20 */ /* 0x000fe20008410000 */
[C---:B------:R-:W-:Y:S01]  /*25a0*/  LOP3.LUT P0, RZ, R68.reuse, 0xff00, RZ, 0xc0, !PT ;  /* 0x0000ff0044ff7812 */ /* 0x040fe2000780c0ff */
[----:B------:R1:W-:Y:S01]  /*25b0*/  STG.E.128 desc[UR16][R54.64], R40 ;  /* 0x0000002836007986 */ /* 0x0003e2000c101d10 */
[C---:B------:R-:W-:Y:S02]  /*25c0*/  LOP3.LUT P1, RZ, R68.reuse, 0xff0000, RZ, 0xc0, !PT ;  /* 0x00ff000044ff7812 */ /* 0x040fe4000782c0ff */
[----:B------:R-:W-:-:S02]  /*25d0*/  ISETP.GE.U32.AND P3, PT, R68, 0x1000000, PT ;  /* 0x010000004400780c */ /* 0x000fc40003f66070 */
[----:B------:R-:W-:Y:S02]  /*25e0*/  SEL R46, R46, RZ, P4 ;  /* 0x000000ff2e2e7207 */ /* 0x000fe40002000000 */
[----:B------:R-:W-:Y:S02]  /*25f0*/  SEL R47, R47, RZ, P5 ;  /* 0x000000ff2f2f7207 */ /* 0x000fe40002800000 */
[----:B------:R-:W-:Y:S02]  /*2600*/  SEL R48, R48, RZ, P6 ;  /* 0x000000ff30307207 */ /* 0x000fe40003000000 */
[----:B------:R-:W-:Y:S01]  /*2610*/  SEL R49, R49, RZ, P0 ;  /* 0x000000ff31317207 */ /* 0x000fe20000000000 */
[----:B------:R1:W-:Y:S01]  /*2620*/  STG.E.128 desc[UR16][R152.64], R44 ;  /* 0x0000002c98007986 */ /* 0x0003e2000c101d10 */
[----:B------:R-:W-:Y:S02]  /*2630*/  SEL R50, R50, RZ, P1 ;  /* 0x000000ff32327207 */ /* 0x000fe40000800000 */
[----:B------:R-:W-:-:S05]  /*2640*/  SEL R51, R51, RZ, P3 ;  /* 0x000000ff33337207 */ /* 0x000fca0001800000 */
[----:B------:R1:W-:Y:S01]  /*2650*/  STG.E.128 desc[UR16][R56.64], R48 ;  /* 0x0000003038007986 */ /* 0x0003e2000c101d10 */
[----:B------:R-:W-:Y:S05]  /*2660*/  BRA `(.L_x_8950) ;  /* 0x0000002400007947 */ /* 0x000fea0003800000 */
.L_x_8949:
[--C-:B------:R-:W-:Y:S01]  /*2670*/  FFMA.FTZ R203, R203, UR12, R42.reuse ;  /* 0x0000000ccbcb7c23 */ /* 0x100fe2000801002a */
[--C-:B------:R-:W-:Y:S01]  /*2680*/  FFMA.FTZ R3, R3, UR12, R42.reuse ;  /* 0x0000000c03037c23 */ /* 0x100fe2000801002a */
[--C-:B------:R-:W-:Y:S01]  /*2690*/  FFMA.FTZ R199, R199, UR12, R42.reuse ;  /* 0x0000000cc7c77c23 */ /* 0x100fe2000801002a */
[----:B-----5:R-:W-:Y:S01]  /*26a0*/  LOP3.LUT P5, RZ, R173, 0xff00, RZ, 0xc0, !PT ;  /* 0x0000ff00adff7812 */ /* 0x020fe200078ac0ff */
[----:B------:R-:W-:Y:S01]  /*26b0*/  FADD.FTZ R200, R200, -R203 ;  /* 0x800000cbc8c87221 */ /* 0x000fe20000010000 */
[----:B------:R-:W-:Y:S01]  /*26c0*/  FADD.FTZ R3, R198, -R3 ;  /* 0x80000003c6037221 */ /* 0x000fe20000010000 */
[----:B------:R-:W-:Y:S01]  /*26d0*/  FFMA.FTZ R201, R201, UR12, R42 ;  /* 0x0000000cc9c97c23 */ /* 0x000fe2000801002a */
[----:B------:R-:W-:Y:S01]  /*26e0*/  FADD.FTZ R199, R194, -R199 ;  /* 0x800000c7c2c77221 */ /* 0x000fe20000010000 */
[----:B------:R-:W-:Y:S01]  /*26f0*/  FFMA.FTZ R29, R200, UR5, R5 ;  /* 0x00000005c81d7c23 */ /* 0x000fe20008010005 */
[----:B------:R-:W-:Y:S01]  /*2700*/  FFMA.FTZ R28, R3, UR5, R4 ;  /* 0x00000005031c7c23 */ /* 0x000fe20008010004 */
[----:B------:R-:W-:Y:S01]  /*2710*/  LOP3.LUT P4, RZ, R173, 0xff, RZ, 0xc0, !PT ;  /* 0x000000ffadff7812 */ /* 0x000fe2000788c0ff */
[--C-:B------:R-:W-:Y:S01]  /*2720*/  FFMA.FTZ R193, R193, UR12, R42.reuse ;  /* 0x0000000cc1c17c23 */ /* 0x100fe2000801002a */
[----:B------:R-:W-:Y:S01]  /*2730*/  FMUL.FTZ R30, R29, UR4 ;  /* 0x000000041d1e7c20 */ /* 0x000fe20008410000 */
[----:B------:R-:W-:Y:S01]  /*2740*/  FMUL.FTZ R3, R28, UR4 ;  /* 0x000000041c037c20 */ /* 0x000fe20008410000 */
[----:B------:R-:W-:Y:S01]  /*2750*/  FADD.FTZ R196, R196, -R201 ;  /* 0x800000c9c4c47221 */ /* 0x000fe20000010000 */
[--C-:B------:R-:W-:Y:S01]  /*2760*/  FFMA.FTZ R191, R191, UR12, R42.reuse ;  /* 0x0000000cbfbf7c23 */ /* 0x100fe2000801002a */
[----:B------:R-:W-:Y:S01]  /*2770*/  FMUL.FTZ R30, R30, UR7 ;  /* 0x000000071e1e7c20 */ /* 0x000fe20008410000 */
[----:B------:R-:W-:Y:S01]  /*2780*/  FMUL.FTZ R3, R3, UR7 ;  /* 0x0000000703037c20 */ /* 0x000fe20008410000 */
[----:B------:R-:W-:Y:S01]  /*2790*/  FFMA.FTZ R195, R195, UR12, R42 ;  /* 0x0000000cc3c37c23 */ /* 0x000fe2000801002a */
[----:B------:R-:W-:Y:S01]  /*27a0*/  FADD.FTZ R192, R192, -R193 ;  /* 0x800000c1c0c07221 */ /* 0x000fe20000010000 */
[----:B------:R-:W-:Y:S01]  /*27b0*/  FFMA.FTZ R31, R196, UR5, R7 ;  /* 0x00000005c41f7c23 */ /* 0x000fe20008010007 */
[----:B------:R-:W-:Y:S01]  /*27c0*/  SEL R45, R30, RZ, P5 ;  /* 0x000000ff1e2d7207 */ /* 0x000fe20002800000 */
[----:B------:R-:W-:Y:S01]  /*27d0*/  FFMA.FTZ R30, R199, UR5, R6 ;  /* 0x00000005c71e7c23 */ /* 0x000fe20008010006 */
[----:B------:R-:W-:Y:S01]  /*27e0*/  SEL R44, R3, RZ, P4 ;  /* 0x000000ff032c7207 */ /* 0x000fe20002000000 */
[----:B------:R-:W-:Y:S01]  /*27f0*/  FADD.FTZ R191, R190, -R191 ;  /* 0x800000bfbebf7221 */ /* 0x000fe20000010000 */
[----:B------:R-:W-:Y:S01]  /*2800*/  FADD.FTZ R195, R184, -R195 ;  /* 0x800000c3b8c37221 */ /* 0x000fe20000010000 */
[----:B------:R-:W-:Y:S01]  /*2810*/  FMUL.FTZ R3, R30, UR4 ;  /* 0x000000041e037c20 */ /* 0x000fe20008410000 */
[----:B------:R-:W-:Y:S01]  /*2820*/  FFMA.FTZ R49, R192, UR5, R9 ;  /* 0x00000005c0317c23 */ /* 0x000fe20008010009 */
[----:B------:R-:W-:Y:S01]  /*2830*/  FMUL.FTZ R32, R31, UR4 ;  /* 0x000000041f207c20 */ /* 0x000fe20008410000 */
[----:B------:R-:W-:Y:S01]  /*2840*/  LOP3.LUT P6, RZ, R173, 0xff0000, RZ, 0xc0, !PT ;  /* 0x00ff0000adff7812 */ /* 0x000fe200078cc0ff */
[----:B------:R-:W-:Y:S01]  /*2850*/  FMUL.FTZ R3, R3, UR7 ;  /* 0x0000000703037c20 */ /* 0x000fe20008410000 */
[----:B------:R-:W-:Y:S01]  /*2860*/  FFMA.FTZ R48, R191, UR5, R8 ;  /* 0x00000005bf307c23 */ /* 0x000fe20008010008 */
[----:B------:R-:W-:Y:S01]  /*2870*/  FFMA.FTZ R50, R195, UR5, R10 ;  /* 0x00000005c3327c23 */ /* 0x000fe2000801000a */
[--C-:B------:R-:W-:Y:S01]  /*2880*/  FFMA.FTZ R36, R197, UR12, R42.reuse ;  /* 0x0000000cc5247c23 */ /* 0x100fe2000801002a */
[----:B------:R-:W-:Y:S01]  /*2890*/  FMUL.FTZ R34, R49, UR4 ;  /* 0x0000000431227c20 */ /* 0x000fe20008410000 */
[--C-:B------:R-:W-:Y:S01]  /*28a0*/  FFMA.FTZ R177, R177, UR12, R42.reuse ;  /* 0x0000000cb1b17c23 */ /* 0x100fe2000801002a */
[----:B------:R-:W-:Y:S01]  /*28b0*/  FMUL.FTZ R32, R32, UR7 ;  /* 0x0000000720207c20 */ /* 0x000fe20008410000 */
[----:B------:R-:W-:Y:S01]  /*28c0*/  FFMA.FTZ R179, R179, UR12, R42 ;  /* 0x0000000cb3b37c23 */ /* 0x000fe2000801002a */
[----:B------:R-:W-:Y:S01]  /*28d0*/  ISETP.GE.U32.AND P0, PT, R173, 0x1000000, PT ;  /* 0x01000000ad00780c */ /* 0x000fe20003f06070 */
[----:B------:R-:W-:Y:S01]  /*28e0*/  FMUL.FTZ R33, R48, UR4 ;  /* 0x0000000430217c20 */ /* 0x000fe20008410000 */
[----:B------:R-:W-:Y:S01]  /*28f0*/  SEL R46, R3, RZ, P6 ;  /* 0x000000ff032e7207 */ /* 0x000fe20003000000 */
[----:B------:R-:W-:Y:S01]  /*2900*/  FMUL.FTZ R3, R50, UR4 ;  /* 0x0000000432037c20 */ /* 0x000fe20008410000 */
[----:B------:R-:W-:Y:S01]  /*2910*/  FMUL.FTZ R34, R34, UR7 ;  /* 0x0000000722227c20 */ /* 0x000fe20008410000 */
[----:B------:R-:W-:Y:S01]  /*2920*/  FADD.FTZ R36, R189, -R36 ;  /* 0x80000024bd247221 */ /* 0x000fe20000010000 */
[----:B------:R-:W-:Y:S01]  /*2930*/  FADD.FTZ R177, R174, -R177 ;  /* 0x800000b1aeb17221 */ /* 0x000fe20000010000 */
[----:B------:R-:W-:Y:S01]  /*2940*/  LOP3.LUT P3, RZ, R168, 0xff00, RZ, 0xc0, !PT ;  /* 0x0000ff00a8ff7812 */ /* 0x000fe2000786c0ff */
[----:B------:R-:W-:Y:S01]  /*2950*/  FADD.FTZ R176, R176, -R179 ;  /* 0x800000b3b0b07221 */ /* 0x000fe20000010000 */
[----:B------:R-:W-:Y:S01]  /*2960*/  FMUL.FTZ R33, R33, UR7 ;  /* 0x0000000721217c20 */ /* 0x000fe20008410000 */
[----:B------:R-:W-:Y:S01]  /*2970*/  SEL R47, R32, RZ, P0 ;  /* 0x000000ff202f7207 */ /* 0x000fe20000000000 */
[----:B------:R-:W-:Y:S01]  /*2980*/  FFMA.FTZ R32, R183, UR12, R42 ;  /* 0x0000000cb7207c23 */ /* 0x000fe2000801002a */
[C---:B------:R-:W-:Y:S01]  /*2990*/  LOP3.LUT P1, RZ, R168.reuse, 0xff, RZ, 0xc0, !PT ;  /* 0x000000ffa8ff7812 */ /* 0x040fe2000782c0ff */
[----:B------:R-:W-:Y:S01]  /*29a0*/  FMUL.FTZ R3, R3, UR7 ;  /* 0x0000000703037c20 */ /* 0x000fe20008410000 */
[----:B------:R-:W-:Y:S01]  /*29b0*/  LOP3.LUT P4, RZ, R168, 0xff0000, RZ, 0xc0, !PT ;  /* 0x00ff0000a8ff7812 */ /* 0x000fe2000788c0ff */
[----:B------:R-:W-:Y:S01]  /*29c0*/  FFMA.FTZ R51, R36, UR5, R11 ;  /* 0x0000000524337c23 */ /* 0x000fe2000801000b */
[----:B------:R-:W-:Y:S01]  /*29d0*/  FFMA.FTZ R56, R177, UR5, R12 ;  /* 0x00000005b1387c23 */ /* 0x000fe2000801000c */
[----:B------:R-:W-:Y:S01]  /*29e0*/  SEL R53, R34, RZ, P3 ;  /* 0x000000ff22357207 */ /* 0x000fe20001800000 */
[----:B------:R-:W-:Y:S01]  /*29f0*/  FFMA.FTZ R57, R176, UR5, R13 ;  /* 0x00000005b0397c23 */ /* 0x000fe2000801000d */
[----:B------:R-:W-:Y:S01]  /*2a00*/  FFMA.FTZ R34, R187, UR12, R42 ;  /* 0x0000000cbb227c23 */ /* 0x000fe2000801002a */
[----:B------:R-:W-:Y:S01]  /*2a10*/  SEL R52, R33, RZ, P1 ;  /* 0x000000ff21347207 */ /* 0x000fe20000800000 */
[----:B------:R-:W-:Y:S01]  /*2a20*/  FADD.FTZ R181, R181, -R32 ;  /* 0x80000020b5b57221 */ /* 0x000fe20000010000 */
[--C-:B------:R-:W-:Y:S01]  /*2a30*/  FFMA.FTZ R172, R172, UR12, R42.reuse ;  /* 0x0000000cacac7c23 */ /* 0x100fe2000801002a */
[----:B------:R-:W-:Y:S01]  /*2a40*/  FFMA.FTZ R171, R171, UR12, R42 ;  /* 0x0000000cabab7c23 */ /* 0x000fe2000801002a */
[----:B------:R-:W-:Y:S01]  /*2a50*/  FMUL.FTZ R32, R51, UR4 ;  /* 0x0000000433207c20 */ /* 0x000fe20008410000 */
[----:B------:R-:W-:Y:S01]  /*2a60*/  FMUL.FTZ R33, R56, UR4 ;  /* 0x0000000438217c20 */ /* 0x000fe20008410000 */
[----:B------:R-:W-:Y:S01]  /*2a70*/  SEL R54, R3, RZ, P4 ;  /* 0x000000ff03367207 */ /* 0x000fe20002000000 */
[----:B------:R-:W-:Y:S01]  /*2a80*/  FMUL.FTZ R3, R57, UR4 ;  /* 0x0000000439037c20 */ /* 0x000fe20008410000 */
[----:B------:R-:W-:Y:S01]  /*2a90*/  FADD.FTZ R34, R185, -R34 ;  /* 0x80000022b9227221 */ /* 0x000fe20000010000 */
[----:B------:R-:W-:Y:S01]  /*2aa0*/  FADD.FTZ R169, R169, -R172 ;  /* 0x800000aca9a97221 */ /* 0x000fe20000010000 */
[----:B------:R-:W-:Y:S01]  /*2ab0*/  FADD.FTZ R170, R170, -R171 ;  /* 0x800000abaaaa7221 */ /* 0x000fe20000010000 */
[----:B------:R-:W-:Y:S01]  /*2ac0*/  FMUL.FTZ R32, R32, UR7 ;  /* 0x0000000720207c20 */ /* 0x000fe20008410000 */
[----:B------:R-:W-:Y:S01]  /*2ad0*/  FMUL.FTZ R33, R33, UR7 ;  /* 0x0000000721217c20 */ /* 0x000fe20008410000 */
[----:B------:R-:W-:Y:S01]  /*2ae0*/  ISETP.GE.U32.AND P5, PT, R168, 0x1000000, PT ;  /* 0x01000000a800780c */ /* 0x000fe20003fa6070 */
[----:B------:R-:W-:Y:S01]  /*2af0*/  FMUL.FTZ R3, R3, UR7 ;  /* 0x0000000703037c20 */ /* 0x000fe20008410000 */
[----:B------:R-:W-:Y:S01]  /*2b00*/  LOP3.LUT P6, RZ, R163, 0xff, RZ, 0xc0, !PT ;  /* 0x000000ffa3ff7812 */ /* 0x000fe200078cc0ff */
[----:B------:R-:W-:Y:S01]  /*2b10*/  FFMA.FTZ R58, R181, UR5, R14 ;  /* 0x00000005b53a7c23 */ /* 0x000fe2000801000e */
[----:B------:R-:W-:Y:S01]  /*2b20*/  LOP3.LUT P0, RZ, R163, 0xff00, RZ, 0xc0, !PT ;  /* 0x0000ff00a3ff7812 */ /* 0x000fe2000780c0ff */
[----:B------:R-:W-:Y:S01]  /*2b30*/  FFMA.FTZ R59, R34, UR5, R15 ;  /* 0x00000005223b7c23 */ /* 0x000fe2000801000f */
[----:B------:R-:W-:Y:S01]  /*2b40*/  FFMA.FTZ R64, R169, UR5, R16 ;  /* 0x00000005a9407c23 */ /* 0x000fe20008010010 */
[----:B------:R-:W-:Y:S01]  /*2b50*/  FFMA.FTZ R65, R170, UR5, R17 ;  /* 0x00000005aa417c23 */ /* 0x000fe20008010011 */
[----:B------:R-:W-:Y:S01]  /*2b60*/  SEL R55, R32, RZ, P5 ;  /* 0x000000ff20377207 */ /* 0x000fe20002800000 */
[----:B------:R-:W-:Y:S01]  /*2b70*/  FMUL.FTZ R32, R58, UR4 ;  /* 0x000000043a207c20 */ /* 0x000fe20008410000 */
[----:B------:R-:W-:Y:S01]  /*2b80*/  SEL R60, R33, RZ, P6 ;  /* 0x000000ff213c7207 */ /* 0x000fe20003000000 */
[----:B------:R-:W-:Y:S01]  /*2b90*/  FMUL.FTZ R33, R59, UR4 ;  /* 0x000000043b217c20 */ /* 0x000fe20008410000 */
[----:B------:R-:W-:Y:S01]  /*2ba0*/  SEL R61, R3, RZ, P0 ;  /* 0x000000ff033d7207 */ /* 0x000fe20000000000 */
        /* <DEDUP_REMOVED lines=12> */
[----:B------:R-:W0:Y:S01]  /*2c70*/  LDC.64 R42, c[0x0][0x478] ;  /* 0x00011e00ff2a7b82 */ /* 0x000e220000000a00 */
[----:B------:R-:W-:Y:S01]  /*2c80*/  FMUL.FTZ R32, R32, UR7 ;  /* 0x0000000720207c20 */ /* 0x000fe20008410000 */
[----:B------:R-:W-:Y:S01]  /*2c90*/  FMUL.FTZ R33, R33, UR7 ;  /* 0x0000000721217c20 */ /* 0x000fe20008410000 */
[C---:B------:R-:W-:Y:S01]  /*2ca0*/  LOP3.LUT P1, RZ, R163.reuse, 0xff0000, RZ, 0xc0, !PT ;  /* 0x00ff0000a3ff7812 */ /* 0x040fe2000782c0ff */
[----:B------:R-:W-:Y:S01]  /*2cb0*/  FMUL.FTZ R34, R34, UR7 ;  /* 0x0000000722227c20 */ /* 0x000fe20008410000 */
[----:B------:R-:W-:Y:S01]  /*2cc0*/  ISETP.GE.U32.AND P3, PT, R163, 0x1000000, PT ;  /* 0x01000000a300780c */ /* 0x000fe20003f66070 */
[----:B------:R-:W-:Y:S01]  /*2cd0*/  FMUL.FTZ R3, R3, UR7 ;  /* 0x0000000703037c20 */ /* 0x000fe20008410000 */
[C---:B------:R-:W-:Y:S01]  /*2ce0*/  LOP3.LUT P4, RZ, R67.reuse, 0xff, RZ, 0xc0, !PT ;  /* 0x000000ff43ff7812 */ /* 0x040fe2000788c0ff */
[----:B------:R-:W1:Y:S01]  /*2cf0*/  LDC.64 R38, c[0x0][0x468] ;  /* 0x00011a00ff267b82 */ /* 0x000e620000000a00 */
[----:B------:R-:W-:Y:S01]  /*2d00*/  LOP3.LUT P5, RZ, R67, 0xff00, RZ, 0xc0, !PT ;  /* 0x0000ff0043ff7812 */ /* 0x000fe200078ac0ff */
[----:B------:R-:W-:Y:S01]  /*2d10*/  FADD.FTZ R165, R164, -R165 ;  /* 0x800000a5a4a57221 */ /* 0x000fe20000010000 */
[----:B------:R-:W-:Y:S01]  /*2d20*/  SEL R62, R32, RZ, P1 ;  /* 0x000000ff203e7207 */ /* 0x000fe20000800000 */
[----:B------:R-:W-:Y:S01]  /*2d30*/  FADD.FTZ R166, R166, -R167 ;  /* 0x800000a7a6a67221 */ /* 0x000fe20000010000 */
[----:B------:R-:W-:Y:S01]  /*2d40*/  SEL R63, R33, RZ, P3 ;  /* 0x000000ff213f7207 */ /* 0x000fe20001800000 */
[----:B------:R-:W-:Y:S01]  /*2d50*/  FADD.FTZ R159, R158, -R159 ;  /* 0x8000009f9e9f7221 */ /* 0x000fe20000010000 */
[----:B------:R-:W-:Y:S01]  /*2d60*/  SEL R32, R34, RZ, P4 ;  /* 0x000000ff22207207 */ /* 0x000fe20002000000 */
[----:B------:R-:W-:Y:S01]  /*2d70*/  FADD.FTZ R160, R79, -R160 ;  /* 0x800000a04fa07221 */ /* 0x000fe20000010000 */
[----:B------:R-:W-:Y:S01]  /*2d80*/  SEL R33, R3, RZ, P5 ;  /* 0x000000ff03217207 */ /* 0x000fe20002800000 */
[----:B------:R-:W-:Y:S01]  /*2d90*/  FFMA.FTZ R36, R159, UR5, R20 ;  /* 0x000000059f247c23 */ /* 0x000fe20008010014 */
[----:B------:R-:W-:Y:S01]  /*2da0*/  LOP3.LUT P1, RZ, R66, 0xff, RZ, 0xc0, !PT ;  /* 0x000000ff42ff7812 */ /* 0x000fe2000782c0ff */
[----:B------:R-:W-:Y:S01]  /*2db0*/  FFMA.FTZ R37, R160, UR5, R21 ;  /* 0x00000005a0257c23 */ /* 0x000fe20008010015 */
[----:B------:R-:W-:Y:S01]  /*2dc0*/  LOP3.LUT P3, RZ, R66, 0xff00, RZ, 0xc0, !PT ;  /* 0x0000ff0042ff7812 */ /* 0x000fe2000786c0ff */
[----:B------:R-:W-:Y:S01]  /*2dd0*/  FMUL.FTZ R40, R36, UR4 ;  /* 0x0000000424287c20 */ /* 0x000fe20008410000 */
[C---:B------:R-:W-:Y:S01]  /*2de0*/  LOP3.LUT P4, RZ, R66.reuse, 0xff0000, RZ, 0xc0, !PT ;  /* 0x00ff000042ff7812 */ /* 0x040fe2000788c0ff */
[----:B------:R-:W-:Y:S01]  /*2df0*/  FMUL.FTZ R41, R37, UR4 ;  /* 0x0000000425297c20 */ /* 0x000fe20008410000 */
[----:B------:R-:W-:Y:S01]  /*2e00*/  ISETP.GE.U32.AND P5, PT, R66, 0x1000000, PT ;  /* 0x010000004200780c */ /* 0x000fe20003fa6070 */
[----:B------:R-:W-:Y:S01]  /*2e10*/  FFMA.FTZ R66, R165, UR5, R18 ;  /* 0x00000005a5427c23 */ /* 0x000fe20008010012 */
[C---:B------:R-:W-:Y:S01]  /*2e20*/  LOP3.LUT P6, RZ, R67.reuse, 0xff0000, RZ, 0xc0, !PT ;  /* 0x00ff000043ff7812 */ /* 0x040fe200078cc0ff */
[----:B------:R-:W-:Y:S01]  /*2e30*/  FMUL.FTZ R40, R40, UR7 ;  /* 0x0000000728287c20 */ /* 0x000fe20008410000 */
[----:B------:R-:W-:Y:S01]  /*2e40*/  ISETP.GE.U32.AND P0, PT, R67, 0x1000000, PT ;  /* 0x010000004300780c */ /* 0x000fe20003f06070 */
[----:B------:R-:W-:Y:S01]  /*2e50*/  FFMA.FTZ R67, R166, UR5, R19 ;  /* 0x00000005a6437c23 */ /* 0x000fe20008010013 */
[----:B------:R-:W-:Y:S01]  /*2e60*/  FMUL.FTZ R3, R66, UR4 ;  /* 0x0000000442037c20 */ /* 0x000fe20008410000 */
[----:B------:R-:W-:Y:S01]  /*2e70*/  FMUL.FTZ R41, R41, UR7 ;  /* 0x0000000729297c20 */ /* 0x000fe20008410000 */
[----:B------:R-:W-:Y:S01]  /*2e80*/  FADD.FTZ R160, R74, -R161 ;  /* 0x800000a14aa07221 */ /* 0x000fe20000010000 */
[----:B------:R-:W-:Y:S01]  /*2e90*/  FMUL.FTZ R34, R67, UR4 ;  /* 0x0000000443227c20 */ /* 0x000fe20008410000 */
[----:B------:R-:W-:Y:S01]  /*2ea0*/  FMUL.FTZ R3, R3, UR7 ;  /* 0x0000000703037c20 */ /* 0x000fe20008410000 */
[----:B0-----:R-:W-:Y:S01]  /*2eb0*/  IMAD.WIDE.U32 R74, R156, 0x10, R42 ;  /* 0x000000109c4a7825 */ /* 0x001fe200078e002a */
[----:B------:R-:W-:-:S03]  /*2ec0*/  SEL R40, R40, RZ, P1 ;  /* 0x000000ff28287207 */ /* 0x000fc60000800000 */
[----:B------:R-:W-:Y:S01]  /*2ed0*/  FMUL.FTZ R35, R34, UR7 ;  /* 0x0000000722237c20 */ /* 0x000fe20008410000 */
[----:B------:R-:W-:Y:S01]  /*2ee0*/  SEL R41, R41, RZ, P3 ;  /* 0x000000ff29297207 */ /* 0x000fe20001800000 */
[----:B------:R-:W-:Y:S01]  /*2ef0*/  FADD.FTZ R161, R69, -R76 ;  /* 0x8000004c45a17221 */ /* 0x000fe20000010000 */
[----:B------:R-:W-:Y:S01]  /*2f00*/  SEL R34, R3, RZ, P6 ;  /* 0x000000ff03227207 */ /* 0x000fe20003000000 */
[----:B------:R-:W-:Y:S01]  /*2f10*/  FADD.FTZ R3, R73, -R162 ;  /* 0x800000a249037221 */ /* 0x000fe20000010000 */
[----:B------:R-:W-:Y:S01]  /*2f20*/  SEL R35, R35, RZ, P0 ;  /* 0x000000ff23237207 */ /* 0x000fe20000000000 */
[----:B------:R-:W-:Y:S01]  /*2f30*/  FADD.FTZ R162, R70, -R157 ;  /* 0x8000009d46a27221 */ /* 0x000fe20000010000 */
[C---:B------:R-:W-:Y:S01]  /*2f40*/  LOP3.LUT P6, RZ, R68.reuse, 0xff, RZ, 0xc0, !PT ;  /* 0x000000ff44ff7812 */ /* 0x040fe200078cc0ff */
[----:B------:R-:W-:Y:S01]  /*2f50*/  FADD.FTZ R163, R71, -R78 ;  /* 0x8000004e47a37221 */ /* 0x000fe20000010000 */
[----:B------:R-:W-:Y:S01]  /*2f60*/  LOP3.LUT P0, RZ, R68, 0xff00, RZ, 0xc0, !PT ;  /* 0x0000ff0044ff7812 */ /* 0x000fe2000780c0ff */
[----:B------:R-:W-:Y:S01]  /*2f70*/  FADD.FTZ R164, R72, -R77 ;  /* 0x8000004d48a47221 */ /* 0x000fe20000010000 */
[----:B------:R-:W-:Y:S01]  /*2f80*/  LOP3.LUT P1, RZ, R68, 0xff0000, RZ, 0xc0, !PT ;  /* 0x00ff000044ff7812 */ /* 0x000fe2000782c0ff */
[----:B-1----:R-:W-:Y:S01]  /*2f90*/  IMAD.WIDE.U32 R156, R156, 0x10, R38 ;  /* 0x000000109c9c7825 */ /* 0x002fe200078e0026 */
[----:B------:R-:W-:Y:S01]  /*2fa0*/  ISETP.GE.U32.AND P3, PT, R68, 0x1000000, PT ;  /* 0x010000004400780c */ /* 0x000fe20003f66070 */
[----:B------:R0:W-:Y:S02]  /*2fb0*/  STG.E.128 desc[UR16][R74.64], R28 ;  /* 0x0000001c4a007986 */ /* 0x0001e4000c101d10 */
[----:B------:R-:W-:-:S02]  /*2fc0*/  IMAD.WIDE.U32 R76, R155, 0x10, R42 ;  /* 0x000000109b4c7825 */ /* 0x000fc400078e002a */
[----:B------:R1:W-:Y:S02]  /*2fd0*/  STG.E.128 desc[UR16][R156.64], R44 ;  /* 0x0000002c9c007986 */ /* 0x0003e4000c101d10 */
[--C-:B------:R-:W-:Y:S02]  /*2fe0*/  IMAD.WIDE.U32 R78, R154, 0x10, R42.reuse ;  /* 0x000000109a4e7825 */ /* 0x100fe400078e002a */
[----:B------:R-:W-:Y:S02]  /*2ff0*/  STG.E.128 desc[UR16][R76.64], R48 ;  /* 0x000000304c007986 */ /* 0x000fe4000c101d10 */
[----:B------:R-:W-:-:S04]  /*3000*/  IMAD.WIDE.U32 R158, R153, 0x10, R42 ;  /* 0x00000010999e7825 */ /* 0x000fc800078e002a */
[----:B------:R-:W-:-:S04]  /*3010*/  IMAD.WIDE.U32 R68, R152, 0x10, R42 ;  /* 0x0000001098447825 */ /* 0x000fc800078e002a */
[----:B------:R-:W-:-:S04]  /*3020*/  IMAD.WIDE.U32 R70, R150, 0x10, R42 ;  /* 0x0000001096467825 */ /* 0x000fc800078e002a */
[----:B0-----:R-:W-:Y:S01]  /*3030*/  FFMA.FTZ R28, R161, UR5, R24 ;  /* 0x00000005a11c7c23 */ /* 0x001fe20008010018 */
[----:B------:R-:W-:Y:S01]  /*3040*/  FFMA.FTZ R29, R162, UR5, R25 ;  /* 0x00000005a21d7c23 */ /* 0x000fe20008010019 */
[----:B------:R-:W-:Y:S01]  /*3050*/  FFMA.FTZ R30, R163, UR5, R26 ;  /* 0x00000005a31e7c23 */ /* 0x000fe2000801001a */
[----:B------:R-:W-:-:S04]  /*3060*/  IMAD.WIDE.U32 R42, R155, 0x10, R38 ;  /* 0x000000109b2a7825 */ /* 0x000fc800078e0026 */
[----:B------:R-:W-:Y:S01]  /*3070*/  FFMA.FTZ R31, R164, UR5, R27 ;  /* 0x00000005a41f7c23 */ /* 0x000fe2000801001b */
[----:B-1----:R-:W-:Y:S01]  /*3080*/  FMUL.FTZ R44, R28, UR4 ;  /* 0x000000041c2c7c20 */ /* 0x002fe20008410000 */
[----:B------:R-:W-:Y:S01]  /*3090*/  FMUL.FTZ R45, R29, UR4 ;  /* 0x000000041d2d7c20 */ /* 0x000fe20008410000 */
[--C-:B------:R-:W-:Y:S01]  /*30a0*/  IMAD.WIDE.U32 R72, R153, 0x10, R38.reuse ;  /* 0x0000001099487825 */ /* 0x100fe200078e0026 */
[----:B------:R0:W-:Y:S03]  /*30b0*/  STG.E.128 desc[UR16][R42.64], R52 ;  /* 0x000000342a007986 */ /* 0x0001e6000c101d10 */
        /* <DEDUP_REMOVED lines=9> */
[----:B------:R-:W-:Y:S01]  /*3150*/  SEL R44, R44, RZ, P6 ;  /* 0x000000ff2c2c7207 */ /* 0x000fe20003000000 */
[----:B------:R-:W-:-:S04]  /*3160*/  IMAD.WIDE.U32 R74, R150, 0x10, R38 ;  /* 0x00000010964a7825 */ /* 0x000fc800078e0026 */
[----:B------:R-:W-:Y:S01]  /*3170*/  FFMA.FTZ R38, R3, UR5, R22 ;  /* 0x0000000503267c23 */ /* 0x000fe20008010016 */
[----:B------:R-:W-:Y:S01]  /*3180*/  FFMA.FTZ R39, R160, UR5, R23 ;  /* 0x00000005a0277c23 */ /* 0x000fe20008010017 */
[----:B------:R2:W-:Y:S01]  /*3190*/  STG.E.128 desc[UR16][R154.64], R60 ;  /* 0x0000003c9a007986 */ /* 0x0005e2000c101d10 */
[----:B------:R-:W-:Y:S01]  /*31a0*/  SEL R45, R45, RZ, P0 ;  /* 0x000000ff2d2d7207 */ /* 0x000fe20000000000 */
[----:B------:R-:W-:Y:S01]  /*31b0*/  FMUL.FTZ R3, R38, UR4 ;  /* 0x0000000426037c20 */ /* 0x000fe20008410000 */
[----:B------:R-:W-:Y:S01]  /*31c0*/  SEL R46, R46, RZ, P1 ;  /* 0x000000ff2e2e7207 */ /* 0x000fe20000800000 */
[----:B0-----:R-:W-:Y:S01]  /*31d0*/  FMUL.FTZ R42, R39, UR4 ;  /* 0x00000004272a7c20 */ /* 0x001fe20008410000 */
[----:B------:R2:W-:Y:S01]  /*31e0*/  STG.E.128 desc[UR16][R158.64], R64 ;  /* 0x000000409e007986 */ /* 0x0005e2000c101d10 */
[----:B------:R-:W-:Y:S01]  /*31f0*/  FMUL.FTZ R3, R3, UR7 ;  /* 0x0000000703037c20 */ /* 0x000fe20008410000 */
[----:B------:R-:W-:Y:S01]  /*3200*/  SEL R47, R47, RZ, P3 ;  /* 0x000000ff2f2f7207 */ /* 0x000fe20001800000 */
[----:B------:R-:W-:Y:S01]  /*3210*/  FMUL.FTZ R43, R42, UR7 ;  /* 0x000000072a2b7c20 */ /* 0x000fe20008410000 */
[----:B------:R2:W-:Y:S02]  /*3220*/  STG.E.128 desc[UR16][R72.64], R32 ;  /* 0x0000002048007986 */ /* 0x0005e4000c101d10 */
[----:B------:R-:W-:-:S02]  /*3230*/  SEL R42, R3, RZ, P4 ;  /* 0x000000ff032a7207 */ /* 0x000fc40002000000 */
[----:B------:R-:W-:Y:S01]  /*3240*/  SEL R43, R43, RZ, P5 ;  /* 0x000000ff2b2b7207 */ /* 0x000fe20002800000 */
[----:B------:R2:W-:Y:S04]  /*3250*/  STG.E.128 desc[UR16][R68.64], R36 ;  /* 0x0000002444007986 */ /* 0x0005e8000c101d10 */
[----:B------:R2:W-:Y:S04]  /*3260*/  STG.E.128 desc[UR16][R152.64], R40 ;  /* 0x0000002898007986 */ /* 0x0005e8000c101d10 */
[----:B------:R2:W-:Y:S04]  /*3270*/  STG.E.128 desc[UR16][R70.64], R28 ;  /* 0x0000001c46007986 */ /* 0x0005e8000c101d10 */
[----:B------:R2:W-:Y:S01]  /*3280*/  STG.E.128 desc[UR16][R74.64], R44 ;  /* 0x0000002c4a007986 */ /* 0x0005e2000c101d10 */
[----:B------:R-:W-:Y:S05]  /*3290*/  BRA `(.L_x_8950) ;  /* 0x0000001400f47947 */ /* 0x000fea0003800000 */
.L_x_8948:
        /* <DEDUP_REMOVED lines=23> */
[----:B-----5:R-:W-:-:S02]  /*3410*/  LOP3.LUT P1, RZ, R173, 0xff, RZ, 0xc0, !PT ;  /* 0x000000ffadff7812 */ /* 0x020fc4000782c0ff */
[C---:B------:R-:W-:Y:S02]  /*3420*/  LOP3.LUT P3, RZ, R173.reuse, 0xff00, RZ, 0xc0, !PT ;  /* 0x0000ff00adff7812 */ /* 0x040fe4000786c0ff */
[C---:B------:R-:W-:Y:S02]  /*3430*/  LOP3.LUT P4, RZ, R173.reuse, 0xff0000, RZ, 0xc0, !PT ;  /* 0x00ff0000adff7812 */ /* 0x040fe4000788c0ff */
[----:B------:R-:W-:Y:S02]  /*3440*/  ISETP.GE.U32.AND P5, PT, R173, 0x1000000, PT ;  /* 0x01000000ad00780c */ /* 0x000fe40003fa6070 */
[----:B------:R-:W-:Y:S02]  /*3450*/  SEL R32, R3, RZ, P1 ;  /* 0x000000ff03207207 */ /* 0x000fe40000800000 */
[----:B------:R-:W-:Y:S02]  /*3460*/  SEL R33, R33, RZ, P3 ;  /* 0x000000ff21217207 */ /* 0x000fe40001800000 */
[----:B------:R-:W-:-:S02]  /*3470*/  SEL R34, R34, RZ, P4 ;  /* 0x000000ff22227207 */ /* 0x000fc40002000000 */
[----:B------:R-:W-:Y:S01]  /*3480*/  SEL R35, R35, RZ, P5 ;  /* 0x000000ff23237207 */ /* 0x000fe20002800000 */
[----:B------:R-:W-:Y:S06]  /*3490*/  BRA `(.L_x_8952) ;  /* 0x0000000000707947 */ /* 0x000fec0003800000 */
.L_x_8951:
        /* <DEDUP_REMOVED lines=27> */
[----:B------:R-:W-:-:S07]  /*3650*/  SEL R35, R35, RZ, P5 ;  /* 0x000000ff23237207 */ /* 0x000fce0002800000 */
.L_x_8952:
[----:B------:R-:W0:Y:S08]  /*3660*/  @P0 LDC.64 R38, c[0x0][0x478] ;  /* 0x00011e00ff260b82 */ /* 0x000e300000000a00 */
[----:B------:R-:W1:Y:S01]  /*3670*/  LDC.64 R36, c[0x0][0x468] ;  /* 0x00011a00ff247b82 */ /* 0x000e620000000a00 */
[----:B0-----:R-:W-:-:S05]  /*3680*/  @P0 IMAD.WIDE.U32 R38, R156, 0x10, R38 ;  /* 0x000000109c260825 */ /* 0x001fca00078e0026 */
[----:B------:R0:W-:Y:S01]  /*3690*/  @P0 STG.E.128 desc[UR16][R38.64], R28 ;  /* 0x0000001c26000986 */ /* 0x0001e2000c101d10 */
[----:B-1----:R-:W-:-:S05]  /*36a0*/  IMAD.WIDE.U32 R156, R156, 0x10, R36 ;  /* 0x000000109c9c7825 */ /* 0x002fca00078e0024 */
[----:B------:R0:W-:Y:S01]  /*36b0*/  STG.E.128 desc[UR16][R156.64], R32 ;  /* 0x000000209c007986 */ /* 0x0001e2000c101d10 */
[----:B------:R-:W-:Y:S05]  /*36c0*/  @!P0 BRA `(.L_x_8953) ;  /* 0x0000000000748947 */ /* 0x000fea0003800000 */
        /* <DEDUP_REMOVED lines=29> */
.L_x_8953:
        /* <DEDUP_REMOVED lines=27> */
[----:B------:R-:W-:-:S07]  /*3a50*/  SEL R35, R35, RZ, P5 ;  /* 0x000000ff23237207 */ /* 0x000fce0002800000 */
.L_x_8954:
[----:B------:R-:W0:Y:S01]  /*3a60*/  @P0 LDC.64 R38, c[0x0][0x478] ;  /* 0x00011e00ff260b82 */ /* 0x000e220000000a00 */
[----:B------:R-:W-:-:S04]  /*3a70*/  IMAD.WIDE.U32 R40, R155, 0x10, R36 ;  /* 0x000000109b287825 */ /* 0x000fc800078e0024 */
[----:B0-----:R-:W-:-:S05]  /*3a80*/  @P0 IMAD.WIDE.U32 R38, R155, 0x10, R38 ;  /* 0x000000109b260825 */ /* 0x001fca00078e0026 */
[----:B------:R0:W-:Y:S04]  /*3a90*/  @P0 STG.E.128 desc[UR16][R38.64], R28 ;  /* 0x0000001c26000986 */ /* 0x0001e8000c101d10 */
[----:B------:R0:W-:Y:S01]  /*3aa0*/  STG.E.128 desc[UR16][R40.64], R32 ;  /* 0x0000002028007986 */ /* 0x0001e2000c101d10 */
[----:B------:R-:W-:Y:S05]  /*3ab0*/  @!P0 BRA `(.L_x_8955) ;  /* 0x0000000000748947 */ /* 0x000fea0003800000 */
        /* <DEDUP_REMOVED lines=29> */
.L_x_8955:
        /* <DEDUP_REMOVED lines=28> */
.L_x_8956:
[----:B------:R-:W0:Y:S02]  /*3e50*/  @P0 LDC.64 R38, c[0x0][0x478] ;  /* 0x00011e00ff260b82 */ /* 0x000e240000000a00 */
[----:B0-----:R-:W-:-:S04]  /*3e60*/  @P0 IMAD.WIDE.U32 R38, R154, 0x10, R38 ;  /* 0x000000109a260825 */ /* 0x001fc800078e0026 */
[----:B------:R-:W-:Y:S01]  /*3e70*/  IMAD.WIDE.U32 R154, R154, 0x10, R36 ;  /* 0x000000109a9a7825 */ /* 0x000fe200078e0024 */
        /* <DEDUP_REMOVED lines=32> */
.L_x_8957:
        /* <DEDUP_REMOVED lines=24> */
[----:B0-----:R-:W-:Y:S02]  /*4200*/  SEL R32, R172, RZ, P1 ;  /* 0x000000ffac207207 */ /* 0x001fe40000800000 */
[----:B------:R-:W-:Y:S02]  /*4210*/  SEL R33, R171, RZ, P3 ;  /* 0x000000ffab217207 */ /* 0x000fe40001800000 */
[----:B------:R-:W-:-:S02]  /*4220*/  SEL R34, R165, RZ, P4 ;  /* 0x000000ffa5227207 */ /* 0x000fc40002000000 */
[----:B------:R-:W-:-:S07]  /*4230*/  SEL R35, R167, RZ, P5 ;  /* 0x000000ffa7237207 */ /* 0x000fce0002800000 */
.L_x_8958:
        /* <DEDUP_REMOVED lines=35> */
.L_x_8959:
        /* <DEDUP_REMOVED lines=28> */
.L_x_8960:
        /* <DEDUP_REMOVED lines=35> */
.L_x_8961:
        /* <DEDUP_REMOVED lines=28> */
.L_x_8962:
[----:B------:R-:W0:Y:S01]  /*4a20*/  @P0 LDC.64 R38, c[0x0][0x478] ;  /* 0x00011e00ff260b82 */ /* 0x000e220000000a00 */
[----:B------:R-:W-:-:S04]  /*4a30*/  IMAD.WIDE.U32 R36, R150, 0x10, R36 ;  /* 0x0000001096247825 */ /* 0x000fc800078e0024 */
[----:B0-----:R-:W-:-:S05]  /*4a40*/  @P0 IMAD.WIDE.U32 R38, R150, 0x10, R38 ;  /* 0x0000001096260825 */ /* 0x001fca00078e0026 */
[----:B------:R0:W-:Y:S04]  /*4a50*/  @P0 STG.E.128 desc[UR16][R38.64], R28 ;  /* 0x0000001c26000986 */ /* 0x0001e8000c101d10 */
[----:B------:R0:W-:Y:S02]  /*4a60*/  STG.E.128 desc[UR16][R36.64], R32 ;  /* 0x0000002024007986 */ /* 0x0001e4000c101d10 */
.L_x_8950:
        /* <DEDUP_REMOVED lines=12> */
[----:B-1----:R-:W-:Y:S02]  /*4b30*/  MOV R52, R85 ;  /* 0x0000005500347202 */ /* 0x002fe40000000f00 */
[----:B0-2---:R-:W-:Y:S02]  /*4b40*/  MOV R32, R109 ;  /* 0x0000006d00207202 */ /* 0x005fe40000000f00 */
        /* <DEDUP_REMOVED lines=38> */
.L_x_8947:
        /* <DEDUP_REMOVED lines=21> */
.L_x_8964:
        /* <DEDUP_REMOVED lines=16> */
.L_x_10823:


//--------------------- .text._ZN10layer_norm22ln_bwd_finalize_kernelINS_22Kernel_traits_finalizeILj3072E6__halfffffjLb0ELj1024ELj4ENS_18Kernel_traits_baseILj3072ES2_ffffjLj1024EEEEELb0ELb0EEEvNS_9BwdParamsE --------------------------
	.section	.text._ZN10layer_norm22ln_bwd_finalize_kernelINS_22Kernel_traits_finalizeILj3072E6__halfffffjLb0ELj1024ELj4ENS_18Kernel_traits_baseILj3072ES2_ffffjLj1024EEEEELb0ELb0EEEvNS_9BwdParamsE,"ax",@progbits
	.align	128
        .global         _ZN10layer_norm22ln_bwd_finalize_kernelINS_22Kernel_traits_finalizeILj3072E6__halfffffjLb0ELj1024ELj4ENS_18Kernel_traits_baseILj3072ES2_ffffjLj1024EEEEELb0ELb0EEEvNS_9BwdParamsE
        .type           _ZN10layer_norm22ln_bwd_finalize_kernelINS_22Kernel_traits_finalizeILj3072E6__halfffffjLb0ELj1024ELj4ENS_18Kernel_traits_baseILj3072ES2_ffffjLj1024EEEEELb0ELb0EEEvNS_9BwdParamsE,@function
        .size           _ZN10layer_norm22ln_bwd_finalize_kernelINS_22Kernel_traits_finalizeILj3072E6__halfffffjLb0ELj1024ELj4ENS_18Kernel_traits_baseILj3072ES2_ffffjLj1024EEEEELb0ELb0EEEvNS_9BwdParamsE,(.L_x_10824 - _ZN10layer_norm22ln_bwd_finalize_kernelINS_22Kernel_traits_finalizeILj3072E6__halfffffjLb0ELj1024ELj4ENS_18Kernel_traits_baseILj3072ES2_ffffjLj1024EEEEELb0ELb0EEEvNS_9BwdParamsE)
        .other          _ZN10layer_norm22ln_bwd_finalize_kernelINS_22Kernel_traits_finalizeILj3072E6__halfffffjLb0ELj1024ELj4ENS_18Kernel_traits_baseILj3072ES2_ffffjLj1024EEEEELb0ELb0EEEvNS_9BwdParamsE,@"STO_CUDA_ENTRY STV_DEFAULT"
_ZN10layer_norm22ln_bwd_finalize_kernelINS_22Kernel_traits_finalizeILj3072E6__halfffffjLb0ELj1024ELj4ENS_18Kernel_traits_baseILj3072ES2_ffffjLj1024EEEEELb0ELb0EEEvNS_9BwdParamsE:
.text._ZN10layer_norm22ln_bwd_finalize_kernelINS_22Kernel_traits_finalizeILj3072E6__halfffffjLb0ELj1024ELj4ENS_18Kernel_traits_baseILj3072ES2_ffffjLj1024EEEEELb0ELb0EEEvNS_9BwdParamsE:
        /* <DEDUP_REMOVED lines=82> */
.L_x_8969:
        /* <DEDUP_REMOVED lines=118> */
.L_x_8968:
[----:B------:R-:W-:Y:S05]  /*0c80*/  BSYNC.RECONVERGENT B1 ;  /* 0x0000000000017941 */ /* 0x000fea0003800200 */
.L_x_8967:
        /* <DEDUP_REMOVED lines=75> */
.L_x_8971:
[----:B------:R-:W-:Y:S05]  /*1140*/  BSYNC.RECONVERGENT B1 ;  /* 0x0000000000017941 */ /* 0x000fea0003800200 */
.L_x_8970:
        /* <DEDUP_REMOVED lines=37> */
.L_x_8973:
[----:B------:R-:W-:Y:S05]  /*13a0*/  BSYNC.RECONVERGENT B1 ;  /* 0x0000000000017941 */ /* 0x000fea0003800200 */
.L_x_8972:
[----:B------:R-:W-:Y:S05]  /*13b0*/  @!P1 BRA `(.L_x_8966) ;  /* 0x0000000000409947 */ /* 0x000fea0003800000 */
[----:B------:R-:W0:Y:S01]  /*13c0*/  LDC.64 R10, c[0x0][0x440] ;  /* 0x00011000ff0a7b82 */ /* 0x000e220000000a00 */
[----:B------:R-:W-:Y:S01]  /*13d0*/  IMAD R59, R0, R56, R59 ;  /* 0x00000038003b7224 */ /* 0x000fe200078e023b */
[----:B------:R-:W-:Y:S02]  /*13e0*/  LOP3.LUT R8, R8, 0x1f, RZ, 0xc0, !PT ;  /* 0x0000001f08087812 */ /* 0x000fe400078ec0ff */
[----:B------:R-:W-:Y:S02]  /*13f0*/  IADD3 R9, PT, PT, -R9, RZ, RZ ;  /* 0x000000ff09097210 */ /* 0x000fe40007ffe1ff */
[----:B------:R-:W-:Y:S02]  /*1400*/  IADD3 R59, PT, PT, R8, R59, RZ ;  /* 0x0000003b083b7210 */ /* 0x000fe40007ffe0ff */
[----:B------:R-:W1:Y:S05]  /*1410*/  LDC.64 R12, c[0x0][0x448] ;  /* 0x00011200ff0c7b82 */ /* 0x000e6a0000000a00 */
.L_x_8974:
        /* <DEDUP_REMOVED lines=10> */
.L_x_8966:
[----:B------:R-:W-:Y:S05]  /*14c0*/  BSYNC.RECONVERGENT B0 ;  /* 0x0000000000007941 */ /* 0x000fea0003800200 */
.L_x_8965:
        /* <DEDUP_REMOVED lines=59> */
.L_x_8975:
        /* <DEDUP_REMOVED lines=16> */
.L_x_10824:


//--------------------- .text._ZN10layer_norm13ln_bwd_kernelINS_13Kernel_traitsI6__halfffffjLj3072ELj1ELj1ELj4ELj16ENS_18Kernel_traits_baseILj3072ES2_ffffjLj128EEEEELb1ELb0ELb1ELb0EEEvNS_9BwdParamsE --------------------------
	.section	.text._ZN10layer_norm13ln_bwd_kernelINS_13Kernel_traitsI6__halfffffjLj3072ELj1ELj1ELj4ELj16ENS_18Kernel_traits_baseILj3072ES2_ffffjLj128EEEEELb1ELb0ELb1ELb0EEEvNS_9BwdParamsE,"ax",@progbits
	.align	128
        .global         _ZN10layer_norm13ln_bwd_kernelINS_13Kernel_traitsI6__halfffffjLj3072ELj1ELj1ELj4ELj16ENS_18Kernel_traits_baseILj3072ES2_ffffjLj128EEEEELb1ELb0ELb1ELb0EEEvNS_9BwdParamsE
        .type           _ZN10layer_norm13ln_bwd_kernelINS_13Kernel_traitsI6__halfffffjLj3072ELj1ELj1ELj4ELj16ENS_18Kernel_traits_baseILj3072ES2_ffffjLj128EEEEELb1ELb0ELb1ELb0EEEvNS_9BwdParamsE,@function
        .size           _ZN10layer_norm13ln_bwd_kernelINS_13Kernel_traitsI6__halfffffjLj3072ELj1ELj1ELj4ELj16ENS_18Kernel_traits_baseILj3072ES2_ffffjLj128EEEEELb1ELb0ELb1ELb0EEEvNS_9BwdParamsE,(.L_x_10825 - _ZN10layer_norm13ln_bwd_kernelINS_13Kernel_traitsI6__halfffffjLj3072ELj1ELj1ELj4ELj16ENS_18Kernel_traits_baseILj3072ES2_ffffjLj128EEEEELb1ELb0ELb1ELb0EEEvNS_9BwdParamsE)
        .other          _ZN10layer_norm13ln_bwd_kernelINS_13Kernel_traitsI6__halfffffjLj3072ELj1ELj1ELj4ELj16ENS_18Kernel_traits_baseILj3072ES2_ffffjLj128EEEEELb1ELb0ELb1ELb0EEEvNS_9BwdParamsE,@"STO_CUDA_ENTRY STV_DEFAULT"
_ZN10layer_norm13ln_bwd_kernelINS_13Kernel_traitsI6__halfffffjLj3072ELj1ELj1ELj4ELj16ENS_18Kernel_traits_baseILj3072ES2_ffffjLj128EEEEELb1ELb0ELb1ELb0EEEvNS_9BwdParamsE:
.text._ZN10layer_norm13ln_bwd_kernelINS_13Kernel_traitsI6__halfffffjLj3072ELj1ELj1ELj4ELj16ENS_18Kernel_traits_baseILj3072ES2_ffffjLj128EEEEELb1ELb0ELb1ELb0EEEvNS_9BwdParamsE:
        /* <DEDUP_REMOVED lines=24> */
[----:B------:R-:W3:Y:S01]  /*0180*/  @P0 LDC.64 R20, c[0x0][0x3d0] ;  /* 0x0000f400ff140b82 */ /* 0x000ee20000000a00 */
[----:B-1----:R-:W-:-:S07]  /*0190*/  @P5 IMAD.WIDE.U32 R2, R11, 0x8, R2 ;  /* 0x000000080b025825 */ /* 0x002fce00078e0002 */
[----:B------:R-:W1:Y:S01]  /*01a0*/  @P1 LDC.64 R22, c[0x0][0x3d0] ;  /* 0x0000f400ff161b82 */ /* 0x000e620000000a00 */
[----:B------:R-:W-:Y:S01]  /*01b0*/  @P5 LOP3.LUT R11, R11, 0x80, RZ, 0xfc, !PT ;  /* 0x000000800b0b5812 */ /* 0x000fe200078efcff */
[----:B--2---:R-:W5:Y:S04]  /*01c0*/  @P5 LDG.E.64 R4, desc[UR8][R2.64] ;  /* 0x0000000802045981 */ /* 0x004f68000c1e1b00 */
[C---:B----4-:R-:W-:Y:S02]  /*01d0*/  @P4 IMAD.WIDE.U32 R28, R11.reuse, 0x8, R6 ;  /* 0x000000080b1c4825 */ /* 0x050fe400078e0006 */
[----:B------:R-:W2:Y:S01]  /*01e0*/  @P2 LDC.64 R34, c[0x0][0x3d0] ;  /* 0x0000f400ff222b82 */ /* 0x000ea20000000a00 */
[----:B------:R-:W-:Y:S02]  /*01f0*/  @P4 IADD3 R11, PT, PT, R11, 0x80, RZ ;  /* 0x000000800b0b4810 */ /* 0x000fe40007ffe0ff */
[----:B------:R-:W-:-:S02]  /*0200*/  CS2R R78, SRZ ;  /* 0x00000000004e7805 */ /* 0x000fc4000001ff00 */
[----:B------:R-:W-:Y:S01]  /*0210*/  CS2R R38, SRZ ;  /* 0x0000000000267805 */ /* 0x000fe2000001ff00 */
[----:B------:R4:W5:Y:S01]  /*0220*/  @P4 LDG.E.64 R14, desc[UR8][R28.64] ;  /* 0x000000081c0e4981 */ /* 0x000962000c1e1b00 */
[C---:B---3--:R-:W-:Y:S01]  /*0230*/  @P0 IMAD.WIDE.U32 R30, R11.reuse, 0x8, R20 ;  /* 0x000000080b1e0825 */ /* 0x048fe200078e0014 */
[----:B------:R-:W3:Y:S01]  /*0240*/  @P3 LDC.64 R36, c[0x0][0x3d0] ;  /* 0x0000f400ff243b82 */ /* 0x000ee20000000a00 */
[----:B------:R-:W-:Y:S02]  /*0250*/  @P0 IADD3 R11, PT, PT, R11, 0x80, RZ ;  /* 0x000000800b0b0810 */ /* 0x000fe40007ffe0ff */
[----:B------:R-:W-:Y:S02]  /*0260*/  CS2R R20, SRZ ;  /* 0x0000000000147805 */ /* 0x000fe4000001ff00 */
[----:B------:R-:W-:Y:S01]  /*0270*/  CS2R R40, SRZ ;  /* 0x0000000000287805 */ /* 0x000fe2000001ff00 */
[----:B------:R0:W5:Y:S01]  /*0280*/  @P0 LDG.E.64 R16, desc[UR8][R30.64] ;  /* 0x000000081e100981 */ /* 0x000162000c1e1b00 */
[C---:B-1----:R-:W-:Y:S01]  /*0290*/  @P1 IMAD.WIDE.U32 R32, R11.reuse, 0x8, R22 ;  /* 0x000000080b201825 */ /* 0x042fe200078e0016 */
[----:B------:R-:W-:-:S02]  /*02a0*/  @P1 IADD3 R11, PT, PT, R11, 0x80, RZ ;  /* 0x000000800b0b1810 */ /* 0x000fc40007ffe0ff */
[----:B------:R-:W-:Y:S02]  /*02b0*/  CS2R R22, SRZ ;  /* 0x0000000000167805 */ /* 0x000fe4000001ff00 */
[----:B----4-:R-:W-:Y:S02]  /*02c0*/  CS2R R28, SRZ ;  /* 0x00000000001c7805 */ /* 0x010fe4000001ff00 */
[----:B------:R-:W-:Y:S01]  /*02d0*/  CS2R R42, SRZ ;  /* 0x00000000002a7805 */ /* 0x000fe2000001ff00 */
[----:B------:R-:W5:Y:S01]  /*02e0*/  @P1 LDG.E.64 R18, desc[UR8][R32.64] ;  /* 0x0000000820121981 */ /* 0x000f62000c1e1b00 */
[C---:B--2---:R-:W-:Y:S01]  /*02f0*/  @P2 IMAD.WIDE.U32 R34, R11.reuse, 0x8, R34 ;  /* 0x000000080b222825 */ /* 0x044fe200078e0022 */
[----:B------:R-:W-:Y:S02]  /*0300*/  @P2 IADD3 R11, PT, PT, R11, 0x80, RZ ;  /* 0x000000800b0b2810 */ /* 0x000fe40007ffe0ff */
[----:B0-----:R-:W-:Y:S02]  /*0310*/  CS2R R30, SRZ ;  /* 0x00000000001e7805 */ /* 0x001fe4000001ff00 */
[----:B------:R-:W-:-:S02]  /*0320*/  CS2R R44, SRZ ;  /* 0x00000000002c7805 */ /* 0x000fc4000001ff00 */
[----:B------:R-:W-:Y:S01]  /*0330*/  CS2R R46, SRZ ;  /* 0x00000000002e7805 */ /* 0x000fe2000001ff00 */
[----:B------:R-:W5:Y:S01]  /*0340*/  @P2 LDG.E.64 R24, desc[UR8][R34.64] ;  /* 0x0000000822182981 */ /* 0x000f62000c1e1b00 */
[----:B---3--:R-:W-:-:S05]  /*0350*/  @P3 IMAD.WIDE.U32 R6, R11, 0x8, R36 ;  /* 0x000000080b063825 */ /* 0x008fca00078e0024 */
[----:B------:R0:W5:Y:S02]  /*0360*/  @P3 LDG.E.64 R26, desc[UR8][R6.64] ;  /* 0x00000008061a3981 */ /* 0x000164000c1e1b00 */
        /* <DEDUP_REMOVED lines=15> */
[----:B------:R-:W-:Y:S06]  /*0460*/  @P3 BRA `(.L_x_8976) ;  /* 0x0000006c002c3947 */ /* 0x000fec0003800000 */
        /* <DEDUP_REMOVED lines=51> */
[----:B------:R-:W0:Y:S01]  /*07a0*/  LDCU.U8 UR10, c[0x0][0x410] ;  /* 0x00008200ff0a77ac */ /* 0x000e220008000000 */
[----:B------:R-:W-:Y:S02]  /*07b0*/  PRMT R162, R162, 0x5410, R3 ;  /* 0x00005410a2a27816 */ /* 0x000fe40000000003 */
[----:B------:R-:W-:Y:S01]  /*07c0*/  PRMT R163, R163, 0x5410, R4 ;  /* 0x00005410a3a37816 */ /* 0x000fe20000000004 */
[----:B------:R-:W1:Y:S01]  /*07d0*/  LDCU UR11, c[0x0][0x400] ;  /* 0x00008000ff0b77ac */ /* 0x000e620008000800 */
[----:B------:R-:W-:Y:S02]  /*07e0*/  PRMT R164, R164, 0x5410, R5 ;  /* 0x00005410a4a47816 */ /* 0x000fe40000000005 */
[----:B------:R-:W-:Y:S01]  /*07f0*/  PRMT R165, R165, 0x5410, R6 ;  /* 0x00005410a5a57816 */ /* 0x000fe20000000006 */
[----:B------:R-:W2:Y:S01]  /*0800*/  LDCU.64 UR14, c[0x0][0x408] ;  /* 0x00008100ff0e77ac */ /* 0x000ea20008000a00 */
[----:B------:R-:W-:-:S02]  /*0810*/  PRMT R166, R166, 0x5410, R9 ;  /* 0x00005410a6a67816 */ /* 0x000fc40000000009 */
[----:B------:R-:W-:Y:S01]  /*0820*/  PRMT R167, R167, 0x5410, R10 ;  /* 0x00005410a7a77816 */ /* 0x000fe2000000000a */
[----:B------:R-:W3:Y:S01]  /*0830*/  LDCU.64 UR12, c[0x0][0x438] ;  /* 0x00008700ff0c77ac */ /* 0x000ee20008000a00 */
[----:B------:R-:W-:Y:S02]  /*0840*/  PRMT R168, R168, 0x5410, R11 ;  /* 0x00005410a8a87816 */ /* 0x000fe4000000000b */
[----:B------:R-:W-:Y:S01]  /*0850*/  PRMT R169, R169, 0x5410, R12 ;  /* 0x00005410a9a97816 */ /* 0x000fe2000000000c */
[----:B------:R-:W4:Y:S01]  /*0860*/  LDCU.64 UR6, c[0x0][0x478] ;  /* 0x00008f00ff0677ac */ /* 0x000f220008000a00 */
[----:B------:R-:W-:Y:S02]  /*0870*/  PRMT R170, R170, 0x5410, R13 ;  /* 0x00005410aaaa7816 */ /* 0x000fe4000000000d */
[----:B0-----:R-:W-:-:S07]  /*0880*/  PRMT R171, R171, 0x5410, R14 ;  /* 0x00005410abab7816 */ /* 0x001fce000000000e */
.L_x_9064:
        /* <DEDUP_REMOVED lines=20> */
[----:B------:R-:W-:-:S02]  /*09d0*/  ISETP.GE.U32.AND P6, PT, R8, 0x80, PT ;  /* 0x000000800800780c */ /* 0x000fc40003fc6070 */
[----:B------:R-:W-:Y:S02]  /*09e0*/  CS2R R156, SRZ ;  /* 0x00000000009c7805 */ /* 0x000fe4000001ff00 */
[----:B------:R-:W-:Y:S02]  /*09f0*/  ISETP.NE.AND P2, PT, RZ, UR10, PT ;  /* 0x0000000aff007c0c */ /* 0x000fe4000bf45270 */
[C---:B------:R-:W-:Y:S01]  /*0a00*/  ISETP.GE.U32.AND P5, PT, R8.reuse, 0x100, PT ;  /* 0x000001000800780c */ /* 0x040fe20003fa6070 */
[----:B-1----:R-:W-:Y:S01]  /*0a10*/  HFMA2 R155, -RZ, RZ, 0, 0 ;  /* 0x00000000ff9b7431 */ /* 0x002fe200000001ff */
[C---:B------:R-:W-:Y:S02]  /*0a20*/  ISETP.GE.U32.AND P0, PT, R8.reuse, 0x180, PT ;  /* 0x000001800800780c */ /* 0x040fe40003f06070 */
[----:B------:R-:W-:Y:S02]  /*0a30*/  ISETP.GE.U32.AND P1, PT, R8, 0x200, PT ;  /* 0x000002000800780c */ /* 0x000fe40003f26070 */
[----:B------:R-:W-:Y:S01]  /*0a40*/  @P4 IADD3 R13, PT, PT, R153, -0x1, RZ ;  /* 0xffffffff990d4810 */ /* 0x000fe20007ffe0ff */
[----:B0-----:R-:W-:-:S04]  /*0a50*/  IMAD R103, R7, R10, RZ ;  /* 0x0000000a07677224 */ /* 0x001fc800078e02ff */
[-C--:B------:R-:W-:Y:S02]  /*0a60*/  @P4 IMAD R13, R13, R10.reuse, RZ ;  /* 0x0000000a0d0d4224 */ /* 0x080fe400078e02ff */
[----:B------:R-:W-:Y:S01]  /*0a70*/  IMAD R101, R101, R10, RZ ;  /* 0x0000000a65657224 */ /* 0x000fe200078e02ff */
[----:B------:R-:W-:Y:S02]  /*0a80*/  SHF.R.S32.HI R100, RZ, 0x1f, R103 ;  /* 0x0000001fff647819 */ /* 0x000fe40000011467 */
[----:B------:R-:W-:Y:S02]  /*0a90*/  @P4 SHF.R.S32.HI R12, RZ, 0x1f, R13 ;  /* 0x0000001fff0c4819 */ /* 0x000fe4000001140d */
[----:B------:R-:W-:Y:S02]  /*0aa0*/  LEA.HI R100, R100, R103, RZ, 0x2 ;  /* 0x0000006764647211 */ /* 0x000fe400078f10ff */
[----:B------:R-:W-:Y:S02]  /*0ab0*/  SHF.R.S32.HI R158, RZ, 0x1f, R101 ;  /* 0x0000001fff9e7819 */ /* 0x000fe40000011465 */
[----:B------:R-:W-:-:S02]  /*0ac0*/  @P4 LEA.HI R12, R12, R13, RZ, 0x2 ;  /* 0x0000000d0c0c4211 */ /* 0x000fc400078f10ff */
[----:B------:R-:W-:Y:S02]  /*0ad0*/  LEA.HI R158, R158, R101, RZ, 0x2 ;  /* 0x000000659e9e7211 */ /* 0x000fe400078f10ff */
[-C--:B---3--:R-:W-:Y:S02]  /*0ae0*/  LEA.HI.SX32 R151, R100, R9.reuse, 0x1e ;  /* 0x0000000964977211 */ /* 0x088fe400078ff2ff */
[-C--:B------:R-:W-:Y:S02]  /*0af0*/  @P4 LEA.HI.SX32 R155, R12, R9.reuse, 0x1e ;  /* 0x000000090c9b4211 */ /* 0x080fe400078ff2ff */
[----:B------:R-:W-:Y:S02]  /*0b00*/  P2R R12, PR, RZ, 0x40 ;  /* 0x00000040ff0c7803 */ /* 0x000fe40000000000 */
[----:B------:R-:W-:Y:S02]  /*0b10*/  P2R R13, PR, RZ, 0x20 ;  /* 0x00000020ff0d7803 */ /* 0x000fe40000000000 */
[----:B------:R-:W-:-:S02]  /*0b20*/  LEA.HI.SX32 R158, R158, R9, 0x1e ;  /* 0x000000099e9e7211 */ /* 0x000fc400078ff2ff */
[----:B------:R-:W-:Y:S02]  /*0b30*/  MOV R159, R151 ;  /* 0x00000097009f7202 */ /* 0x000fe40000000f00 */
[----:B--2---:R-:W-:Y:S01]  /*0b40*/  FSEL R154, R154, RZ, !P2 ;  /* 0x000000ff9a9a7208 */ /* 0x004fe20005000000 */
[----:B------:R-:W-:Y:S06]  /*0b50*/  @!P6 BRA `(.L_x_8980) ;  /* 0x0000000000c4e947 */ /* 0x000fec0003800000 */
        /* <DEDUP_REMOVED lines=9> */
[----:B--2---:R-:W-:Y:S02]  /*0bf0*/  @P2 IMAD.WIDE.U32 R156, R159, 0x10, R148 ;  /* 0x000000109f9c2825 */ /* 0x004fe400078e0094 */
[----:B------:R-:W0:Y:S02]  /*0c00*/  LDC.64 R148, c[0x0][0x3b0] ;  /* 0x0000ec00ff947b82 */ /* 0x000e240000000a00 */
[----:B------:R-:W-:Y:S01]  /*0c10*/  HADD2.F32 R127, -RZ, R160.H0_H0 ;  /* 0x200000a0ff7f7230 */ /* 0x000fe20000004100 */
[----:B------:R-:W5:Y:S01]  /*0c20*/  @P2 LDG.E.128 R64, desc[UR8][R156.64] ;  /* 0x000000089c402981 */ /* 0x000f62000c1e1d00 */
[----:B------:R-:W-:Y:S01]  /*0c30*/  IADD3 R158, PT, PT, R158, 0x80, RZ ;  /* 0x000000809e9e7810 */ /* 0x000fe20007ffe0ff */
[----:B0-----:R-:W-:-:S05]  /*0c40*/  IMAD.WIDE.U32 R148, R155, 0x4, R148 ;  /* 0x000000049b947825 */ /* 0x001fca00078e0094 */
[----:B------:R0:W5:Y:S01]  /*0c50*/  LDG.E R6, desc[UR8][R148.64] ;  /* 0x0000000894067981 */ /* 0x000162000c1e1900 */
[----:B------:R-:W-:Y:S02]  /*0c60*/  IADD3 R155, PT, PT, R155, 0x80, RZ ;  /* 0x000000809b9b7810 */ /* 0x000fe40007ffe0ff */
[----:B------:R-:W-:Y:S01]  /*0c70*/  IADD3 R159, PT, PT, R159, 0x80, RZ ;  /* 0x000000809f9f7810 */ /* 0x000fe20007ffe0ff */
[C---:B---3--:R-:W-:Y:S01]  /*0c80*/  FADD.FTZ R3, -R154.reuse, R100 ;  /* 0x000000649a037221 */ /* 0x048fe20000010100 */
[----:B------:R-:W-:Y:S02]  /*0c90*/  HADD2.F32 R100, -RZ, R160.H1_H1 ;  /* 0x300000a0ff647230 */ /* 0x000fe40000004100 */
[C---:B------:R-:W-:Y:S01]  /*0ca0*/  FADD.FTZ R101, -R154.reuse, R101 ;  /* 0x000000659a657221 */ /* 0x040fe20000010100 */
[----:B------:R-:W-:Y:S01]  /*0cb0*/  FADD.FTZ R103, -R154, R103 ;  /* 0x000000679a677221 */ /* 0x000fe20000010100 */
[----:B------:R-:W-:Y:S01]  /*0cc0*/  FMUL.FTZ R3, R152, R3 ;  /* 0x0000000398037220 */ /* 0x000fe20000410000 */
[----:B----4-:R-:W-:Y:S01]  /*0cd0*/  FMUL.FTZ R129, R105, R100 ;  /* 0x0000006469817220 */ /* 0x010fe20000410000 */
[----:B------:R-:W-:-:S02]  /*0ce0*/  HADD2.F32 R100, -RZ, R161.H1_H1 ;  /* 0x300000a1ff647230 */ /* 0x000fc40000004100 */
[----:B------:R-:W-:Y:S01]  /*0cf0*/  FMUL.FTZ R120, R104, R127 ;  /* 0x0000007f68787220 */ /* 0x000fe20000410000 */
[C---:B------:R-:W-:Y:S01]  /*0d00*/  FMUL.FTZ R118, R152.reuse, R101 ;  /* 0x0000006598767220 */ /* 0x040fe20000410000 */
[----:B------:R-:W-:Y:S02]  /*0d10*/  HADD2.F32 R101, -RZ, R161.H0_H0 ;  /* 0x200000a1ff657230 */ /* 0x000fe40000004100 */
[----:B0-----:R-:W-:Y:S01]  /*0d20*/  FMUL.FTZ R148, R152, R103 ;  /* 0x0000006798947220 */ /* 0x001fe20000410000 */
[----:B------:R-:W-:Y:S01]  /*0d30*/  FMUL.FTZ R145, R107, R100 ;  /* 0x000000646b917220 */ /* 0x000fe20000410000 */
[----:B------:R-:W-:Y:S01]  /*0d40*/  FADD.FTZ R100, RZ, R120 ;  /* 0x00000078ff647221 */ /* 0x000fe20000010000 */
[----:B------:R-:W-:Y:S01]  /*0d50*/  FADD.FTZ R127, -R154, R102 ;  /* 0x000000669a7f7221 */ /* 0x000fe20000010100 */
[----:B------:R-:W-:Y:S01]  /*0d60*/  FFMA.FTZ R103, R3, R120, RZ ;  /* 0x0000007803677223 */ /* 0x000fe200000100ff */
[----:B------:R-:W-:Y:S01]  /*0d70*/  FMUL.FTZ R150, R106, R101 ;  /* 0x000000656a967220 */ /* 0x000fe20000410000 */
[----:B------:R-:W-:Y:S01]  /*0d80*/  FADD.FTZ R101, R100, R129 ;  /* 0x0000008164657221 */ /* 0x000fe20000010000 */
[----:B------:R-:W-:Y:S01]  /*0d90*/  FMUL.FTZ R127, R152, R127 ;  /* 0x0000007f987f7220 */ /* 0x000fe20000410000 */
[----:B------:R-:W-:-:S02]  /*0da0*/  FFMA.FTZ R102, R118, R129, R103 ;  /* 0x0000008176667223 */ /* 0x000fc40000010067 */
[----:B------:R-:W-:Y:S02]  /*0db0*/  FADD.FTZ R100, R101, R150 ;  /* 0x0000009665647221 */ /* 0x000fe40000010000 */
        /* <DEDUP_REMOVED lines=11> */
.L_x_8980:
[----:B----4-:R-:W-:Y:S05]  /*0e70*/  BSYNC.RECONVERGENT B1 ;  /* 0x0000000000017941 */ /* 0x010fea0003800200 */
.L_x_8979:
        /* <DEDUP_REMOVED lines=17> */
[----:B------:R-:W-:Y:S02]  /*0f90*/  IADD3 R155, PT, PT, R155, 0x80, RZ ;  /* 0x000000809b9b7810 */ /* 0x000fe40007ffe0ff */
[----:B------:R-:W-:Y:S02]  /*0fa0*/  IADD3 R158, PT, PT, R158, 0x80, RZ ;  /* 0x000000809e9e7810 */ /* 0x000fe40007ffe0ff */
[----:B------:R-:W-:Y:S01]  /*0fb0*/  IADD3 R159, PT, PT, R159, 0x80, RZ ;  /* 0x000000809f9f7810 */ /* 0x000fe20007ffe0ff */
[C---:B---3--:R-:W-:Y:S01]  /*0fc0*/  FADD.FTZ R109, -R154.reuse, R100 ;  /* 0x000000649a6d7221 */ /* 0x048fe20000010100 */
[----:B------:R-:W-:Y:S02]  /*0fd0*/  HADD2.F32 R100, -RZ, R162.H1_H1 ;  /* 0x300000a2ff647230 */ /* 0x000fe40000004100 */
[C---:B------:R-:W-:Y:S01]  /*0fe0*/  FADD.FTZ R101, -R154.reuse, R101 ;  /* 0x000000659a657221 */ /* 0x040fe20000010100 */
[----:B------:R-:W-:Y:S01]  /*0ff0*/  FADD.FTZ R103, -R154, R103 ;  /* 0x000000679a677221 */ /* 0x000fe20000010100 */
[----:B----4-:R-:W-:Y:S01]  /*1000*/  FMUL.FTZ R108, R104, R113 ;  /* 0x00000071686c7220 */ /* 0x010fe20000410000 */
[----:B------:R-:W-:Y:S01]  /*1010*/  FMUL.FTZ R113, R105, R100 ;  /* 0x0000006469717220 */ /* 0x000fe20000410000 */
[----:B------:R-:W-:-:S02]  /*1020*/  HADD2.F32 R100, -RZ, R163.H1_H1 ;  /* 0x300000a3ff647230 */ /* 0x000fc40000004100 */
[C---:B------:R-:W-:Y:S01]  /*1030*/  FMUL.FTZ R109, R152.reuse, R109 ;  /* 0x0000006d986d7220 */ /* 0x040fe20000410000 */
[C---:B------:R-:W-:Y:S01]  /*1040*/  FMUL.FTZ R116, R152.reuse, R101 ;  /* 0x0000006598747220 */ /* 0x040fe20000410000 */
[----:B------:R-:W-:Y:S02]  /*1050*/  HADD2.F32 R101, -RZ, R163.H0_H0 ;  /* 0x200000a3ff657230 */ /* 0x000fe40000004100 */
[----:B------:R-:W-:Y:S01]  /*1060*/  FMUL.FTZ R142, R152, R103 ;  /* 0x00000067988e7220 */ /* 0x000fe20000410000 */
[----:B------:R-:W-:Y:S01]  /*1070*/  FMUL.FTZ R141, R107, R100 ;  /* 0x000000646b8d7220 */ /* 0x000fe20000410000 */
[----:B------:R-:W-:Y:S01]  /*1080*/  FADD.FTZ R100, R157, R108 ;  /* 0x0000006c9d647221 */ /* 0x000fe20000010000 */
[----:B------:R-:W-:Y:S01]  /*1090*/  FADD.FTZ R125, -R154, R102 ;  /* 0x000000669a7d7221 */ /* 0x000fe20000010100 */
[----:B------:R-:W-:Y:S01]  /*10a0*/  FFMA.FTZ R103, R109, R108, R156 ;  /* 0x0000006c6d677223 */ /* 0x000fe2000001009c */
[----:B------:R-:W-:Y:S01]  /*10b0*/  FMUL.FTZ R134, R106, R101 ;  /* 0x000000656a867220 */ /* 0x000fe20000410000 */
[----:B------:R-:W-:Y:S01]  /*10c0*/  FADD.FTZ R101, R100, R113 ;  /* 0x0000007164657221 */ /* 0x000fe20000010000 */
[----:B------:R-:W-:Y:S01]  /*10d0*/  FMUL.FTZ R125, R152, R125 ;  /* 0x0000007d987d7220 */ /* 0x000fe20000410000 */
[----:B------:R-:W-:-:S02]  /*10e0*/  FFMA.FTZ R102, R116, R113, R103 ;  /* 0x0000007174667223 */ /* 0x000fc40000010067 */
[----:B------:R-:W-:Y:S02]  /*10f0*/  FADD.FTZ R100, R101, R134 ;  /* 0x0000008665647221 */ /* 0x000fe40000010000 */
        /* <DEDUP_REMOVED lines=10> */
[----:B-1----:R-:W-:-:S07]  /*11a0*/  FFMA.FTZ R156, R142, R141, R101 ;  /* 0x0000008d8e9c7223 */ /* 0x002fce0000010065 */
.L_x_8982:
[----:B------:R-:W-:Y:S05]  /*11b0*/  BSYNC.RECONVERGENT B1 ;  /* 0x0000000000017941 */ /* 0x000fea0003800200 */
.L_x_8981:
        /* <DEDUP_REMOVED lines=51> */
.L_x_8984:
[----:B------:R-:W-:Y:S05]  /*14f0*/  BSYNC.RECONVERGENT B1 ;  /* 0x0000000000017941 */ /* 0x000fea0003800200 */
.L_x_8983:
        /* <DEDUP_REMOVED lines=16> */
[--C-:B------:R-:W-:Y:S02]  /*1600*/  HADD2.F32 R119, -RZ, R166.reuse.H0_H0 ;  /* 0x200000a6ff777230 */ /* 0x100fe40000004100 */
[----:B------:R-:W-:Y:S01]  /*1610*/  HADD2.F32 R110, -RZ, R166.H1_H1 ;  /* 0x300000a6ff6e7230 */ /* 0x000fe20000004100 */
[----:B------:R-:W-:Y:S02]  /*1620*/  IADD3 R155, PT, PT, R155, 0x80, RZ ;  /* 0x000000809b9b7810 */ /* 0x000fe40007ffe0ff */
[----:B------:R-:W-:Y:S02]  /*1630*/  IADD3 R158, PT, PT, R158, 0x80, RZ ;  /* 0x000000809e9e7810 */ /* 0x000fe40007ffe0ff */
[----:B------:R-:W-:Y:S01]  /*1640*/  IADD3 R159, PT, PT, R159, 0x80, RZ ;  /* 0x000000809f9f7810 */ /* 0x000fe20007ffe0ff */
[C---:B---3--:R-:W-:Y:S01]  /*1650*/  FADD.FTZ R101, -R154.reuse, R101 ;  /* 0x000000659a657221 */ /* 0x048fe20000010100 */
[----:B------:R-:W-:-:S03]  /*1660*/  FADD.FTZ R17, -R154, R100 ;  /* 0x000000649a117221 */ /* 0x000fc60000010100 */
[----:B------:R-:W-:Y:S01]  /*1670*/  FMUL.FTZ R112, R152, R101 ;  /* 0x0000006598707220 */ /* 0x000fe20000410000 */
[--C-:B------:R-:W-:Y:S02]  /*1680*/  HADD2.F32 R101, -RZ, R167.reuse.H0_H0 ;  /* 0x200000a7ff657230 */ /* 0x100fe40000004100 */
[----:B------:R-:W-:Y:S01]  /*1690*/  FADD.FTZ R103, -R154, R103 ;  /* 0x000000679a677221 */ /* 0x000fe20000010100 */
[----:B------:R-:W-:Y:S01]  /*16a0*/  FMUL.FTZ R17, R152, R17 ;  /* 0x0000001198117220 */ /* 0x000fe20000410000 */
[----:B----4-:R-:W-:Y:S01]  /*16b0*/  FMUL.FTZ R16, R104, R119 ;  /* 0x0000007768107220 */ /* 0x010fe20000410000 */
[----:B------:R-:W-:Y:S01]  /*16c0*/  FMUL.FTZ R110, R105, R110 ;  /* 0x0000006e696e7220 */ /* 0x000fe20000410000 */
[----:B------:R-:W-:Y:S01]  /*16d0*/  FMUL.FTZ R130, R106, R101 ;  /* 0x000000656a827220 */ /* 0x000fe20000410000 */
[----:B------:R-:W-:Y:S01]  /*16e0*/  FMUL.FTZ R138, R152, R103 ;  /* 0x00000067988a7220 */ /* 0x000fe20000410000 */
[----:B------:R-:W-:Y:S01]  /*16f0*/  FADD.FTZ R101, R157, R16 ;  /* 0x000000109d657221 */ /* 0x000fe20000010000 */
[----:B------:R-:W-:Y:S01]  /*1700*/  FADD.FTZ R119, -R154, R102 ;  /* 0x000000669a777221 */ /* 0x000fe20000010100 */
[----:B------:R-:W-:Y:S01]  /*1710*/  FFMA.FTZ R103, R17, R16, R156 ;  /* 0x0000001011677223 */ /* 0x000fe2000001009c */
[----:B------:R-:W-:-:S02]  /*1720*/  HADD2.F32 R100, -RZ, R167.H1_H1 ;  /* 0x300000a7ff647230 */ /* 0x000fc40000004100 */
[----:B------:R-:W-:Y:S01]  /*1730*/  FADD.FTZ R101, R101, R110 ;  /* 0x0000006e65657221 */ /* 0x000fe20000010000 */
[----:B------:R-:W-:Y:S01]  /*1740*/  FMUL.FTZ R119, R152, R119 ;  /* 0x0000007798777220 */ /* 0x000fe20000410000 */
[----:B------:R-:W-:Y:S01]  /*1750*/  FFMA.FTZ R102, R112, R110, R103 ;  /* 0x0000006e70667223 */ /* 0x000fe20000010067 */
[----:B------:R-:W-:Y:S01]  /*1760*/  FMUL.FTZ R137, R107, R100 ;  /* 0x000000646b897220 */ /* 0x000fe20000410000 */
        /* <DEDUP_REMOVED lines=12> */
.L_x_8986:
[----:B------:R-:W-:Y:S05]  /*1830*/  BSYNC.RECONVERGENT B1 ;  /* 0x0000000000017941 */ /* 0x000fea0003800200 */
.L_x_8985:
[----:B------:R-:W-:Y:S01]  /*1840*/  ISETP.GE.U32.AND P2, PT, R8, 0x280, PT ;  /* 0x000002800800780c */ /* 0x000fe20003f46070 */
[----:B------:R-:W-:-:S12]  /*1850*/  BSSY.RECONVERGENT B1, `(.L_x_8987) ;  /* 0x0000033000017945 */ /* 0x000fd80003800200 */
        /* <DEDUP_REMOVED lines=50> */
.L_x_8988:
[----:B------:R-:W-:Y:S05]  /*1b80*/  BSYNC.RECONVERGENT B1 ;  /* 0x0000000000017941 */ /* 0x000fea0003800200 */
.L_x_8987:
[----:B------:R-:W-:-:S04]  /*1b90*/  ISETP.GE.U32.AND P5, PT, R8, 0x300, PT ;  /* 0x000003000800780c */ /* 0x000fc80003fa6070 */
        /* <DEDUP_REMOVED lines=8> */
[----:B0-----:R-:W-:Y:S01]  /*1c20*/  IMAD.WIDE.U32 R104, R158, 0x10, R102 ;  /* 0x000000109e687825 */ /* 0x001fe200078e0066 */
[----:B------:R0:W5:Y:S05]  /*1c30*/  @P5 LDG.E.128 R92, desc[UR8][R174.64] ;  /* 0x00000008ae5c5981 */ /* 0x00016a000c1e1d00 */
[----:B------:R-:W2:Y:S01]  /*1c40*/  LDG.E.128 R104, desc[UR8][R104.64] ;  /* 0x0000000868687981 */ /* 0x000ea2000c1e1d00 */
[----:B-1----:R-:W-:Y:S02]  /*1c50*/  IMAD.WIDE.U32 R172, R159, 0x10, R100 ;  /* 0x000000109fac7825 */ /* 0x002fe400078e0064 */
[----:B------:R-:W1:Y:S03]  /*1c60*/  LDC.64 R158, c[0x0][0x3b0] ;  /* 0x0000ec00ff9e7b82 */ /* 0x000e660000000a00 */
[----:B------:R-:W3:Y:S01]  /*1c70*/  LDG.E.128 R100, desc[UR8][R172.64] ;  /* 0x00000008ac647981 */ /* 0x000ee2000c1e1d00 */
[----:B-1----:R-:W-:-:S05]  /*1c80*/  IMAD.WIDE.U32 R158, R155, 0x4, R158 ;  /* 0x000000049b9e7825 */ /* 0x002fca00078e009e */
[----:B------:R0:W5:Y:S01]  /*1c90*/  LDG.E R11, desc[UR8][R158.64] ;  /* 0x000000089e0b7981 */ /* 0x000162000c1e1900 */
[----:B------:R-:W-:-:S05]  /*1ca0*/  HADD2.F32 R133, -RZ, R170.H0_H0 ;  /* 0x200000aaff857230 */ /* 0x000fca0000004100 */
[----:B--2---:R-:W-:Y:S01]  /*1cb0*/  FMUL.FTZ R126, R104, R133 ;  /* 0x00000085687e7220 */ /* 0x004fe20000410000 */
[----:B------:R-:W-:Y:S01]  /*1cc0*/  FADD.FTZ R60, R60, R104 ;  /* 0x000000683c3c7221 */ /* 0x000fe20000010000 */
[C---:B---3--:R-:W-:Y:S01]  /*1cd0*/  FADD.FTZ R117, -R154.reuse, R100 ;  /* 0x000000649a757221 */ /* 0x048fe20000010100 */
[C---:B------:R-:W-:Y:S01]  /*1ce0*/  FADD.FTZ R101, -R154.reuse, R101 ;  /* 0x000000659a657221 */ /* 0x040fe20000010100 */
[----:B------:R-:W-:Y:S02]  /*1cf0*/  HADD2.F32 R100, -RZ, R170.H1_H1 ;  /* 0x300000aaff647230 */ /* 0x000fe40000004100 */
[----:B------:R-:W-:Y:S01]  /*1d00*/  FADD.FTZ R103, -R154, R103 ;  /* 0x000000679a677221 */ /* 0x000fe20000010100 */
[C---:B------:R-:W-:Y:S01]  /*1d10*/  FMUL.FTZ R117, R152.reuse, R117 ;  /* 0x0000007598757220 */ /* 0x040fe20000410000 */
[C---:B------:R-:W-:Y:S01]  /*1d20*/  FMUL.FTZ R124, R152.reuse, R101 ;  /* 0x00000065987c7220 */ /* 0x040fe20000410000 */
[--C-:B------:R-:W-:Y:S02]  /*1d30*/  HADD2.F32 R101, -RZ, R171.reuse.H0_H0 ;  /* 0x200000abff657230 */ /* 0x100fe40000004100 */
[----:B------:R-:W-:Y:S01]  /*1d40*/  FMUL.FTZ R133, R105, R100 ;  /* 0x0000006469857220 */ /* 0x000fe20000410000 */
[----:B------:R-:W-:Y:S01]  /*1d50*/  FMUL.FTZ R144, R152, R103 ;  /* 0x0000006798907220 */ /* 0x000fe20000410000 */
[----:B------:R-:W-:Y:S01]  /*1d60*/  FADD.FTZ R100, R157, R126 ;  /* 0x0000007e9d647221 */ /* 0x000fe20000010000 */
[----:B------:R-:W-:Y:S01]  /*1d70*/  FADD.FTZ R131, -R154, R102 ;  /* 0x000000669a837221 */ /* 0x000fe20000010100 */
[----:B------:R-:W-:Y:S01]  /*1d80*/  FFMA.FTZ R103, R117, R126, R156 ;  /* 0x0000007e75677223 */ /* 0x000fe2000001009c */
[----:B------:R-:W-:-:S02]  /*1d90*/  HADD2.F32 R102, -RZ, R171.H1_H1 ;  /* 0x300000abff667230 */ /* 0x000fc40000004100 */
[----:B------:R-:W-:Y:S01]  /*1da0*/  FMUL.FTZ R146, R106, R101 ;  /* 0x000000656a927220 */ /* 0x000fe20000410000 */
        /* <DEDUP_REMOVED lines=15> */
[----:B0-----:R-:W-:Y:S06]  /*1ea0*/  BRA `(.L_x_8989) ;  /* 0x0000000400b07947 */ /* 0x001fec0003800000 */
.L_x_8978:
[----:B------:R-:W0:Y:S01]  /*1eb0*/  LDC R10, c[0x0][0x388] ;  /* 0x0000e200ff0a7b82 */ /* 0x000e220000000800 */
[----:B------:R-:W1:Y:S01]  /*1ec0*/  S2R R9, SR_TID.X ;  /* 0x0000000000097919 */ /* 0x000e620000002100 */
[----:B-----5:R-:W-:Y:S01]  /*1ed0*/  ISETP.GE.AND P4, PT, R153, 0x1, PT ;  /* 0x000000019900780c */ /* 0x020fe20003f86270 */
[----:B------:R-:W-:-:S04]  /*1ee0*/  UISETP.NE.U32.AND UP0, UPT, UR12, URZ, UPT ;  /* 0x000000ff0c00728c */ /* 0x000fc8000bf05070 */
        /* <DEDUP_REMOVED lines=8> */
[-C--:B-1----:R-:W-:Y:S01]  /*1f70*/  LEA.HI.SX32 R151, R100, R9.reuse, 0x1e ;  /* 0x0000000964977211 */ /* 0x082fe200078ff2ff */
[----:B------:R-:W-:Y:S01]  /*1f80*/  HFMA2 R100, -RZ, RZ, 0, 0 ;  /* 0x00000000ff647431 */ /* 0x000fe200000001ff */
[----:B------:R-:W-:Y:S02]  /*1f90*/  @P4 LEA.HI.SX32 R100, R12, R9, 0x1e ;  /* 0x000000090c644211 */ /* 0x000fe400078ff2ff */
[----:B------:R-:W-:Y:S01]  /*1fa0*/  MOV R101, R151 ;  /* 0x0000009700657202 */ /* 0x000fe20000000f00 */
[----:B------:R-:W-:Y:S06]  /*1fb0*/  BRA.U UP0, `(.L_x_8990) ;  /* 0x00000001008c7547 */ /* 0x000fec000b800000 */
[C---:B------:R-:W-:Y:S02]  /*1fc0*/  ISETP.GE.U32.AND P2, PT, R8.reuse, 0x80, PT ;  /* 0x000000800800780c */ /* 0x040fe40003f46070 */
[C---:B------:R-:W-:Y:S02]  /*1fd0*/  ISETP.GE.U32.AND P5, PT, R8.reuse, 0x100, PT ;  /* 0x000001000800780c */ /* 0x040fe40003fa6070 */
[C---:B------:R-:W-:Y:S02]  /*1fe0*/  ISETP.GE.U32.AND P0, PT, R8.reuse, 0x180, PT ;  /* 0x000001800800780c */ /* 0x040fe40003f06070 */
[----:B------:R-:W-:Y:S02]  /*1ff0*/  ISETP.GE.U32.AND P1, PT, R8, 0x200, PT ;  /* 0x000002000800780c */ /* 0x000fe40003f26070 */
[----:B------:R-:W-:Y:S02]  /*2000*/  P2R R12, PR, RZ, 0x4 ;  /* 0x00000004ff0c7803 */ /* 0x000fe40000000000 */
[----:B------:R-:W-:-:S03]  /*2010*/  P2R R13, PR, RZ, 0x20 ;  /* 0x00000020ff0d7803 */ /* 0x000fc60000000000 */
[----:B------:R-:W0:Y:S08]  /*2020*/  @P2 LDC.64 R102, c[0x0][0x3b0] ;  /* 0x0000ec00ff662b82 */ /* 0x000e300000000a00 */
[----:B------:R-:W1:Y:S08]  /*2030*/  @P5 LDC.64 R154, c[0x0][0x3b0] ;  /* 0x0000ec00ff9a5b82 */ /* 0x000e700000000a00 */
[----:B------:R-:W2:Y:S01]  /*2040*/  @P0 LDC.64 R106, c[0x0][0x3b0] ;  /* 0x0000ec00ff6a0b82 */ /* 0x000ea20000000a00 */
[C---:B0-----:R-:W-:Y:S01]  /*2050*/  @P2 IMAD.WIDE.U32 R102, R100.reuse, 0x4, R102 ;  /* 0x0000000464662825 */ /* 0x041fe200078e0066 */
[----:B------:R-:W-:-:S06]  /*2060*/  @P2 IADD3 R100, PT, PT, R100, 0x80, RZ ;  /* 0x0000008064642810 */ /* 0x000fcc0007ffe0ff */
[----:B------:R-:W0:Y:S01]  /*2070*/  @P1 LDC.64 R104, c[0x0][0x3b0] ;  /* 0x0000ec00ff681b82 */ /* 0x000e220000000a00 */
[----:B------:R3:W5:Y:S01]  /*2080*/  @P2 LDG.E R6, desc[UR8][R102.64] ;  /* 0x0000000866062981 */ /* 0x000762000c1e1900 */
[----:B------:R-:W-:Y:S01]  /*2090*/  ISETP.GE.U32.AND P2, PT, R8, 0x280, PT ;  /* 0x000002800800780c */ /* 0x000fe20003f46070 */
[C---:B-1----:R-:W-:Y:S01]  /*20a0*/  @P5 IMAD.WIDE.U32 R154, R100.reuse, 0x4, R154 ;  /* 0x00000004649a5825 */ /* 0x042fe200078e009a */
[----:B------:R-:W-:-:S04]  /*20b0*/  @P5 IADD3 R100, PT, PT, R100, 0x80, RZ ;  /* 0x0000008064645810 */ /* 0x000fc80007ffe0ff */
[----:B------:R1:W5:Y:S01]  /*20c0*/  @P5 LDG.E R5, desc[UR8][R154.64] ;  /* 0x000000089a055981 */ /* 0x000362000c1e1900 */
[----:B--2---:R-:W-:-:S06]  /*20d0*/  @P0 IMAD.WIDE.U32 R106, R100, 0x4, R106 ;  /* 0x00000004646a0825 */ /* 0x004fcc00078e006a */
[----:B---3--:R-:W2:Y:S01]  /*20e0*/  @P2 LDC.64 R102, c[0x0][0x3b0] ;  /* 0x0000ec00ff662b82 */ /* 0x008ea20000000a00 */
[----:B------:R-:W-:Y:S01]  /*20f0*/  @P0 IADD3 R100, PT, PT, R100, 0x80, RZ ;  /* 0x0000008064640810 */ /* 0x000fe20007ffe0ff */
[----:B------:R1:W5:Y:S04]  /*2100*/  @P0 LDG.E R4, desc[UR8][R106.64] ;  /* 0x000000086a040981 */ /* 0x000368000c1e1900 */
[C---:B0-----:R-:W-:Y:S01]  /*2110*/  @P1 IMAD.WIDE.U32 R104, R100.reuse, 0x4, R104 ;  /* 0x0000000464681825 */ /* 0x041fe200078e0068 */
[----:B------:R-:W-:-:S04]  /*2120*/  @P1 IADD3 R100, PT, PT, R100, 0x80, RZ ;  /* 0x0000008064641810 */ /* 0x000fc80007ffe0ff */
[----:B------:R1:W5:Y:S01]  /*2130*/  @P1 LDG.E R2, desc[UR8][R104.64] ;  /* 0x0000000868021981 */ /* 0x000362000c1e1900 */
[----:B--2---:R-:W-:-:S05]  /*2140*/  @P2 IMAD.WIDE.U32 R102, R100, 0x4, R102 ;  /* 0x0000000464662825 */ /* 0x004fca00078e0066 */
[----:B------:R1:W5:Y:S01]  /*2150*/  @P2 LDG.E R0, desc[UR8][R102.64] ;  /* 0x0000000866002981 */ /* 0x000362000c1e1900 */
[----:B------:R-:W-:Y:S02]  /*2160*/  ISETP.GE.U32.AND P5, PT, R8, 0x300, PT ;  /* 0x000003000800780c */ /* 0x000fe40003fa6070 */
[----:B------:R-:W-:Y:S02]  /*2170*/  CS2R R156, SRZ ;  /* 0x00000000009c7805 */ /* 0x000fe4000001ff00 */
[----:B------:R-:W-:Y:S02]  /*2180*/  @P2 IADD3 R100, PT, PT, R100, 0x80, RZ ;  /* 0x0000008064642810 */ /* 0x000fe40007ffe0ff */
[----:B------:R-:W-:-:S07]  /*2190*/  P2R R149, PR, RZ, 0x20 ;  /* 0x00000020ff957803 */ /* 0x000fce0000000000 */
[----:B-1----:R-:W-:Y:S05]  /*21a0*/  @!P5 BRA `(.L_x_8989) ;  /* 0x0000000000f0d947 */ /* 0x002fea0003800000 */
[----:B------:R-:W0:Y:S02]  /*21b0*/  LDC.64 R102, c[0x0][0x3b0] ;  /* 0x0000ec00ff667b82 */ /* 0x000e240000000a00 */
[----:B0-----:R-:W-:-:S05]  /*21c0*/  IMAD.WIDE.U32 R102, R100, 0x4, R102 ;  /* 0x0000000464667825 */ /* 0x001fca00078e0066 */
[----:B------:R0:W5:Y:S01]  /*21d0*/  LDG.E R11, desc[UR8][R102.64] ;  /* 0x00000008660b7981 */ /* 0x000162000c1e1900 */
[----:B------:R-:W-:Y:S05]  /*21e0*/  BRA `(.L_x_8989) ;  /* 0x0000000000e07947 */ /* 0x000fea0003800000 */
.L_x_8990:
[C---:B------:R-:W-:Y:S02]  /*21f0*/  ISETP.GE.U32.AND P1, PT, R8.reuse, 0x80, PT ;  /* 0x000000800800780c */ /* 0x040fe40003f26070 */
[C---:B------:R-:W-:Y:S02]  /*2200*/  ISETP.GE.U32.AND P2, PT, R8.reuse, 0x100, PT ;  /* 0x000001000800780c */ /* 0x040fe40003f46070 */
[----:B------:R-:W-:Y:S02]  /*2210*/  ISETP.GE.U32.AND P0, PT, R8, 0x180, PT ;  /* 0x000001800800780c */ /* 0x000fe40003f06070 */
[----:B------:R-:W-:-:S07]  /*2220*/  P2R R12, PR, RZ, 0x2 ;  /* 0x00000002ff0c7803 */ /* 0x000fce0000000000 */
[----:B------:R-:W0:Y:S08]  /*2230*/  @P1 LDC.64 R102, c[0x0][0x438] ;  /* 0x00010e00ff661b82 */ /* 0x000e300000000a00 */
[----:B------:R-:W1:Y:S08]  /*2240*/  @P1 LDC.64 R154, c[0x0][0x3b0] ;  /* 0x0000ec00ff9a1b82 */ /* 0x000e700000000a00 */
[----:B------:R-:W2:Y:S01]  /*2250*/  @P2 LDC.64 R104, c[0x0][0x3b0] ;  /* 0x0000ec00ff682b82 */ /* 0x000ea20000000a00 */
[----:B0-----:R-:W-:Y:S01]  /*2260*/  @P1 IMAD.WIDE.U32 R156, R101, 0x10, R102 ;  /* 0x00000010659c1825 */ /* 0x001fe200078e0066 */
[----:B------:R-:W-:-:S06]  /*2270*/  P2R R13, PR, RZ, 0x4 ;  /* 0x00000004ff0d7803 */ /* 0x000fcc0000000000 */
[----:B------:R-:W0:Y:S01]  /*2280*/  @P2 LDC.64 R102, c[0x0][0x438] ;  /* 0x00010e00ff662b82 */ /* 0x000e220000000a00 */
[----:B------:R-:W-:Y:S01]  /*2290*/  @P1 IADD3 R101, PT, PT, R101, 0x80, RZ ;  /* 0x0000008065651810 */ /* 0x000fe20007ffe0ff */
[----:B------:R-:W5:Y:S01]  /*22a0*/  @P1 LDG.E.128 R64, desc[UR8][R156.64] ;  /* 0x000000089c401981 */ /* 0x000f62000c1e1d00 */
[----:B-1----:R-:W-:-:S05]  /*22b0*/  @P1 IMAD.WIDE.U32 R154, R100, 0x4, R154 ;  /* 0x00000004649a1825 */ /* 0x002fca00078e009a */
[----:B------:R-:W1:Y:S01]  /*22c0*/  @P0 LDC.64 R106, c[0x0][0x3b0] ;  /* 0x0000ec00ff6a0b82 */ /* 0x000e620000000a00 */
[----:B------:R0:W5:Y:S01]  /*22d0*/  @P1 LDG.E R6, desc[UR8][R154.64] ;  /* 0x000000089a061981 */ /* 0x000162000c1e1900 */
[----:B------:R-:W-:Y:S01]  /*22e0*/  @P1 IADD3 R100, PT, PT, R100, 0x80, RZ ;  /* 0x0000008064641810 */ /* 0x000fe20007ffe0ff */
[----:B0-----:R-:W-:-:S05]  /*22f0*/  @P2 IMAD.WIDE.U32 R154, R101, 0x10, R102 ;  /* 0x00000010659a2825 */ /* 0x001fca00078e0066 */
[----:B------:R-:W0:Y:S01]  /*2300*/  @P0 LDC.64 R102, c[0x0][0x438] ;  /* 0x00010e00ff660b82 */ /* 0x000e220000000a00 */
[----:B------:R-:W-:Y:S02]  /*2310*/  ISETP.GE.U32.AND P1, PT, R8, 0x200, PT ;  /* 0x000002000800780c */ /* 0x000fe40003f26070 */
[----:B------:R-:W-:Y:S01]  /*2320*/  @P2 IADD3 R101, PT, PT, R101, 0x80, RZ ;  /* 0x0000008065652810 */ /* 0x000fe20007ffe0ff */
[C---:B--2---:R-:W-:Y:S01]  /*2330*/  @P2 IMAD.WIDE.U32 R104, R100.reuse, 0x4, R104 ;  /* 0x0000000464682825 */ /* 0x044fe200078e0068 */
[----:B------:R-:W5:Y:S01]  /*2340*/  @P2 LDG.E.128 R68, desc[UR8][R154.64] ;  /* 0x000000089a442981 */ /* 0x000f62000c1e1d00 */
[----:B------:R-:W-:-:S03]  /*2350*/  @P2 IADD3 R100, PT, PT, R100, 0x80, RZ ;  /* 0x0000008064642810 */ /* 0x000fc60007ffe0ff */
[----:B------:R2:W5:Y:S01]  /*2360*/  @P2 LDG.E R5, desc[UR8][R104.64] ;  /* 0x0000000868052981 */ /* 0x000562000c1e1900 */
[----:B------:R-:W-:-:S04]  /*2370*/  ISETP.GE.U32.AND P2, PT, R8, 0x280, PT ;  /* 0x000002800800780c */ /* 0x000fc80003f46070 */
[----:B--2---:R-:W2:Y:S01]  /*2380*/  @P1 LDC.64 R104, c[0x0][0x3b0] ;  /* 0x0000ec00ff681b82 */ /* 0x004ea20000000a00 */
[----:B0-----:R-:W-:-:S07]  /*2390*/  @P0 IMAD.WIDE.U32 R156, R101, 0x10, R102 ;  /* 0x00000010659c0825 */ /* 0x001fce00078e0066 */
[----:B------:R-:W0:Y:S01]  /*23a0*/  @P1 LDC.64 R102, c[0x0][0x438] ;  /* 0x00010e00ff661b82 */ /* 0x000e220000000a00 */
[----:B------:R-:W-:Y:S01]  /*23b0*/  @P0 IADD3 R101, PT, PT, R101, 0x80, RZ ;  /* 0x0000008065650810 */ /* 0x000fe20007ffe0ff */
[----:B-1----:R-:W-:Y:S01]  /*23c0*/  @P0 IMAD.WIDE.U32 R106, R100, 0x4, R106 ;  /* 0x00000004646a0825 */ /* 0x002fe200078e006a */
[----:B------:R-:W-:Y:S01]  /*23d0*/  ISETP.GE.U32.AND P5, PT, R8, 0x300, PT ;  /* 0x000003000800780c */ /* 0x000fe20003fa6070 */
[----:B------:R-:W5:Y:S01]  /*23e0*/  @P0 LDG.E.128 R80, desc[UR8][R156.64] ;  /* 0x000000089c500981 */ /* 0x000f62000c1e1d00 */
[----:B------:R-:W-:-:S03]  /*23f0*/  @P0 IADD3 R100, PT, PT, R100, 0x80, RZ ;  /* 0x0000008064640810 */ /* 0x000fc60007ffe0ff */
[----:B------:R1:W5:Y:S01]  /*2400*/  @P0 LDG.E R4, desc[UR8][R106.64] ;  /* 0x000000086a040981 */ /* 0x000362000c1e1900 */
[C---:B0-----:R-:W-:Y:S01]  /*2410*/  @P1 IMAD.WIDE.U32 R154, R101.reuse, 0x10, R102 ;  /* 0x00000010659a1825 */ /* 0x041fe200078e0066 */
[----:B-1----:R-:W0:Y:S01]  /*2420*/  @P2 LDC.64 R106, c[0x0][0x3b0] ;  /* 0x0000ec00ff6a2b82 */ /* 0x002e220000000a00 */
[----:B------:R-:W-:Y:S02]  /*2430*/  @P1 IADD3 R101, PT, PT, R101, 0x80, RZ ;  /* 0x0000008065651810 */ /* 0x000fe40007ffe0ff */
[----:B--2---:R-:W-:Y:S01]  /*2440*/  @P1 IMAD.WIDE.U32 R104, R100, 0x4, R104 ;  /* 0x0000000464681825 */ /* 0x004fe200078e0068 */
[----:B------:R-:W5:Y:S04]  /*2450*/  @P1 LDG.E.128 R84, desc[UR8][R154.64] ;  /* 0x000000089a541981 */ /* 0x000f68000c1e1d00 */
[----:B------:R-:W1:Y:S01]  /*2460*/  @P2 LDC.64 R102, c[0x0][0x438] ;  /* 0x00010e00ff662b82 */ /* 0x000e620000000a00 */
[----:B------:R2:W5:Y:S07]  /*2470*/  @P1 LDG.E R2, desc[UR8][R104.64] ;  /* 0x0000000868021981 */ /* 0x00056e000c1e1900 */
[----:B--2---:R-:W2:Y:S01]  /*2480*/  @P5 LDC.64 R104, c[0x0][0x438] ;  /* 0x00010e00ff685b82 */ /* 0x004ea20000000a00 */
[----:B-1----:R-:W-:-:S07]  /*2490*/  @P2 IMAD.WIDE.U32 R158, R101, 0x10, R102 ;  /* 0x00000010659e2825 */ /* 0x002fce00078e0066 */
[----:B------:R-:W1:Y:S01]  /*24a0*/  @P5 LDC.64 R102, c[0x0][0x3b0] ;  /* 0x0000ec00ff665b82 */ /* 0x000e620000000a00 */
[----:B------:R-:W-:Y:S02]  /*24b0*/  @P1 IADD3 R100, PT, PT, R100, 0x80, RZ ;  /* 0x0000008064641810 */ /* 0x000fe40007ffe0ff */
[----:B------:R-:W-:Y:S01]  /*24c0*/  @P2 IADD3 R101, PT, PT, R101, 0x80, RZ ;  /* 0x0000008065652810 */ /* 0x000fe20007ffe0ff */
[----:B------:R3:W5:Y:S02]  /*24d0*/  @P2 LDG.E.128 R88, desc[UR8][R158.64] ;  /* 0x000000089e582981 */ /* 0x000764000c1e1d00 */
[C---:B0-----:R-:W-:Y:S01]  /*24e0*/  @P2 IMAD.WIDE.U32 R106, R100.reuse, 0x4, R106 ;  /* 0x00000004646a2825 */ /* 0x041fe200078e006a */
[----:B------:R-:W-:-:S03]  /*24f0*/  @P2 IADD3 R100, PT, PT, R100, 0x80, RZ ;  /* 0x0000008064642810 */ /* 0x000fc60007ffe0ff */
[----:B--2---:R-:W-:Y:S01]  /*2500*/  @P5 IMAD.WIDE.U32 R104, R101, 0x10, R104 ;  /* 0x0000001065685825 */ /* 0x004fe200078e0068 */
[----:B------:R3:W5:Y:S04]  /*2510*/  @P2 LDG.E R0, desc[UR8][R106.64] ;  /* 0x000000086a002981 */ /* 0x000768000c1e1900 */
[----:B------:R3:W5:Y:S01]  /*2520*/  @P5 LDG.E.128 R92, desc[UR8][R104.64] ;  /* 0x00000008685c5981 */ /* 0x000762000c1e1d00 */
[----:B-1----:R-:W-:-:S05]  /*2530*/  @P5 IMAD.WIDE.U32 R102, R100, 0x4, R102 ;  /* 0x0000000464665825 */ /* 0x002fca00078e0066 */
[----:B------:R3:W5:Y:S01]  /*2540*/  @P5 LDG.E R11, desc[UR8][R102.64] ;  /* 0x00000008660b5981 */ /* 0x000762000c1e1900 */
[----:B------:R-:W-:Y:S02]  /*2550*/  P2R R149, PR, RZ, 0x20 ;  /* 0x00000020ff957803 */ /* 0x000fe40000000000 */
[----:B------:R-:W-:-:S07]  /*2560*/  CS2R R156, SRZ ;  /* 0x00000000009c7805 */ /* 0x000fce000001ff00 */
.L_x_8989:
[----:B----4-:R-:W-:Y:S05]  /*2570*/  BSYNC.RECONVERGENT B0 ;  /* 0x0000000000007941 */ /* 0x010fea0003800200 */
.L_x_8977:
[----:B------:R-:W1:Y:S01]  /*2580*/  SHFL.DOWN PT, R100, R157, 0x10, 0x1f ;  /* 0x0a001f009d647f89 */ /* 0x000e6200000e0000 */
[----:B------:R-:W-:Y:S01]  /*2590*/  LOP3.LUT P5, RZ, R9, 0x1f, RZ, 0xc0, !PT ;  /* 0x0000001f09ff7812 */ /* 0x000fe200078ac0ff */
[----:B------:R-:W-:Y:S02]  /*25a0*/  BSSY.RECONVERGENT B0, `(.L_x_8991) ;  /* 0x000001d000007945 */ /* 0x000fe40003800200 */
[----:B------:R-:W2:Y:S01]  /*25b0*/  SHFL.DOWN PT, R101, R156, 0x10, 0x1f ;  /* 0x0a001f009c657f89 */ /* 0x000ea200000e0000 */
[----:B-1----:R-:W-:Y:S01]  /*25c0*/  FADD.FTZ R100, R100, R157 ;  /* 0x0000009d64647221 */ /* 0x002fe20000010000 */
[----:B--2---:R-:W-:-:S04]  /*25d0*/  FADD.FTZ R101, R101, R156 ;  /* 0x0000009c65657221 */ /* 0x004fc80000010000 */
[----:B---3--:R-:W1:Y:S04]  /*25e0*/  SHFL.DOWN PT, R107, R100, 0x8, 0x1f ;  /* 0x09001f00646b7f89 */ /* 0x008e6800000e0000 */
[----:B------:R-:W2:Y:S01]  /*25f0*/  SHFL.DOWN PT, R106, R101, 0x8, 0x1f ;  /* 0x09001f00656a7f89 */ /* 0x000ea200000e0000 */
[----:B-1----:R-:W-:Y:S01]  /*2600*/  FADD.FTZ R107, R100, R107 ;  /* 0x0000006b646b7221 */ /* 0x002fe20000010000 */
[----:B--2---:R-:W-:-:S04]  /*2610*/  FADD.FTZ R106, R101, R106 ;  /* 0x0000006a656a7221 */ /* 0x004fc80000010000 */
[----:B------:R-:W1:Y:S04]  /*2620*/  SHFL.DOWN PT, R104, R107, 0x4, 0x1f ;  /* 0x08801f006b687f89 */ /* 0x000e6800000e0000 */
        /* <DEDUP_REMOVED lines=20> */
.L_x_8992:
[----:B------:R-:W-:Y:S05]  /*2770*/  BSYNC.RECONVERGENT B0 ;  /* 0x0000000000007941 */ /* 0x000fea0003800200 */
.L_x_8991:
[----:B------:R-:W1:Y:S08]  /*2780*/  S2UR UR5, SR_CgaCtaId ;  /* 0x00000000000579c3 */ /* 0x000e700000008800 */
[----:B------:R-:W-:Y:S01]  /*2790*/  BAR.SYNC.DEFER_BLOCKING 0x0 ;  /* 0x0000000000007b1d */ /* 0x000fe20000010000 */
[----:B------:R-:W-:Y:S02]  /*27a0*/  @P4 IADD3 R153, PT, PT, R153, -0x1, RZ ;  /* 0xffffffff99994810 */ /* 0x000fe40007ffe0ff */
[----:B------:R-:W-:-:S02]  /*27b0*/  ISETP.NE.AND P6, PT, R12, RZ, PT ;  /* 0x000000ff0c00720c */ /* 0x000fc40003fc5270 */
[----:B------:R-:W-:Y:S01]  /*27c0*/  ISETP.NE.AND P5, PT, RZ, UR10, PT ;  /* 0x0000000aff007c0c */ /* 0x000fe2000bfa5270 */
[----:B------:R-:W-:Y:S01]  /*27d0*/  UMOV UR4, 0x400 ;  /* 0x0000040000047882 */ /* 0x000fe20000000000 */
[----:B------:R-:W-:Y:S01]  /*27e0*/  @P4 IMAD R153, R153, R10, RZ ;  /* 0x0000000a99994224 */ /* 0x000fe200078e02ff */
[----:B------:R-:W-:Y:S01]  /*27f0*/  BSSY.RECONVERGENT B0, `(.L_x_8993) ;  /* 0x00000d8000007945 */ /* 0x000fe20003800200 */
        /* <DEDUP_REMOVED lines=10> */
[----:B------:R-:W-:Y:S01]  /*28a0*/  FADD.FTZ R100, R103, R100 ;  /* 0x0000006467647221 */ /* 0x000fe20000010000 */
[----:B------:R-:W-:Y:S01]  /*28b0*/  HFMA2 R102, -RZ, RZ, 0, 0 ;  /* 0x00000000ff667431 */ /* 0x000fe200000001ff */
[----:B------:R-:W-:Y:S01]  /*28c0*/  MOV R103, R151 ;  /* 0x0000009700677202 */ /* 0x000fe20000000f00 */
[----:B-1----:R-:W-:Y:S01]  /*28d0*/  FADD.FTZ R155, R155, R104 ;  /* 0x000000689b9b7221 */ /* 0x002fe20000010000 */
[----:B------:R-:W-:-:S03]  /*28e0*/  FADD.FTZ R100, R100, R105 ;  /* 0x0000006964647221 */ /* 0x000fc60000010000 */
[----:B------:R-:W-:Y:S01]  /*28f0*/  FADD.FTZ R106, R106, R155 ;  /* 0x0000009b6a6a7221 */ /* 0x000fe20000010000 */
[----:B------:R-:W-:Y:S01]  /*2900*/  FADD.FTZ R105, R107, R100 ;  /* 0x000000646b697221 */ /* 0x000fe20000010000 */
[----:B------:R-:W-:Y:S02]  /*2910*/  @P4 SHF.R.S32.HI R100, RZ, 0x1f, R153 ;  /* 0x0000001fff644819 */ /* 0x000fe40000011499 */
[----:B------:R-:W-:Y:S01]  /*2920*/  FMUL.FTZ R104, R106, UR11 ;  /* 0x0000000b6a687c20 */ /* 0x000fe20008410000 */
[----:B------:R-:W-:Y:S01]  /*2930*/  FMUL.FTZ R105, R105, UR11 ;  /* 0x0000000b69697c20 */ /* 0x000fe20008410000 */
[----:B------:R-:W-:-:S03]  /*2940*/  @P4 LEA.HI R100, R100, R153, RZ, 0x2 ;  /* 0x0000009964644211 */ /* 0x000fc600078f10ff */
[----:B------:R-:W-:Y:S02]  /*2950*/  FSEL R104, R104, RZ, !P5 ;  /* 0x000000ff68687208 */ /* 0x000fe40006800000 */
[----:B------:R-:W-:Y:S01]  /*2960*/  @P4 LEA.HI.SX32 R102, R100, R9, 0x1e ;  /* 0x0000000964664211 */ /* 0x000fe200078ff2ff */
        /* <DEDUP_REMOVED lines=18> */
[----:B------:R-:W-:-:S07]  /*2a90*/  SEL R96, R96, RZ, P5 ;  /* 0x000000ff60607207 */ /* 0x000fce0002800000 */
.L_x_8997:
        /* <DEDUP_REMOVED lines=10> */
.L_x_8998:
        /* <DEDUP_REMOVED lines=10> */
.L_x_8999:
[----:B------:R-:W-:Y:S05]  /*2be0*/  @!P4 BRA `(.L_x_9000) ;  /* 0x000000080038c947 */ /* 0x000fea0003800000 */
[----:B------:R-:W-:Y:S01]  /*2bf0*/  FFMA.FTZ R100, R148, R105, R104 ;  /* 0x0000006994647223 */ /* 0x000fe20000010068 */
[----:B------:R-:W-:-:S03]  /*2c00*/  ISETP.GT.AND P5, PT, R147, RZ, PT ;  /* 0x000000ff9300720c */ /* 0x000fc60003fa4270 */
[----:B------:R-:W-:-:S04]  /*2c10*/  FADD.FTZ R99, R145, -R100 ;  /* 0x8000006491637221 */ /* 0x000fc80000010000 */
[----:B------:R-:W-:-:S05]  /*2c20*/  FMUL.FTZ R99, R152, R99 ;  /* 0x0000006398637220 */ /* 0x000fca0000410000 */
[----:B------:R-:W-:Y:S02]  /*2c30*/  FSEL R99, R99, RZ, P5 ;  /* 0x000000ff63637208 */ /* 0x000fe40002800000 */
[----:B-----5:R-:W-:-:S03]  /*2c40*/  ISETP.GE.U32.AND P5, PT, R6, 0x1000000, PT ;  /* 0x010000000600780c */ /* 0x020fc60003fa6070 */
[----:B------:R-:W-:-:S04]  /*2c50*/  FMUL.FTZ R99, R99, UR15 ;  /* 0x0000000f63637c20 */ /* 0x000fc80008410000 */
[----:B------:R-:W-:-:S05]  /*2c60*/  FMUL.FTZ R99, R99, UR14 ;  /* 0x0000000e63637c20 */ /* 0x000fca0008410000 */
[----:B------:R-:W-:Y:S01]  /*2c70*/  SEL R99, R99, RZ, P5 ;  /* 0x000000ff63637207 */ /* 0x000fe20002800000 */
[----:B------:R-:W-:Y:S06]  /*2c80*/  BRA `(.L_x_9000) ;  /* 0x0000000800107947 */ /* 0x000fec0003800000 */
.L_x_8996:
        /* <DEDUP_REMOVED lines=27> */
.L_x_9001:
        /* <DEDUP_REMOVED lines=10> */
.L_x_9002:
        /* <DEDUP_REMOVED lines=10> */
.L_x_9003:
[----:B------:R-:W-:Y:S05]  /*2f80*/  @!P4 BRA `(.L_x_9000) ;  /* 0x000000040050c947 */ /* 0x000fea0003800000 */
[----:B------:R-:W-:Y:S01]  /*2f90*/  FMUL.FTZ R99, R27, UR15 ;  /* 0x0000000f1b637c20 */ /* 0x000fe20008410000 */
[----:B-----5:R-:W-:-:S03]  /*2fa0*/  ISETP.GE.U32.AND P5, PT, R6, 0x1000000, PT ;  /* 0x010000000600780c */ /* 0x020fc60003fa6070 */
[----:B------:R-:W-:-:S05]  /*2fb0*/  FMUL.FTZ R99, R99, UR14 ;  /* 0x0000000e63637c20 */ /* 0x000fca0008410000 */
[----:B------:R-:W-:Y:S01]  /*2fc0*/  SEL R99, R99, RZ, P5 ;  /* 0x000000ff63637207 */ /* 0x000fe20002800000 */
[----:B------:R-:W-:Y:S06]  /*2fd0*/  BRA `(.L_x_9000) ;  /* 0x00000004003c7947 */ /* 0x000fec0003800000 */
.L_x_8995:
[----:B------:R-:W-:Y:S01]  /*2fe0*/  UMOV UR4, UR6 ;  /* 0x0000000600047c82 */ /* 0x000fe20008000000 */
[----:B------:R-:W-:Y:S01]  /*2ff0*/  UMOV UR5, UR7 ;  /* 0x0000000700057c82 */ /* 0x000fe20008000000 */
[----:B------:R-:W-:-:S04]  /*3000*/  UISETP.NE.U32.AND UP0, UPT, UR4, URZ, UPT ;  /* 0x000000ff0400728c */ /* 0x000fc8000bf05070 */
[----:B------:R-:W-:-:S09]  /*3010*/  UISETP.NE.AND.EX UP0, UPT, UR5, URZ, UPT, UP0 ;  /* 0x000000ff0500728c */ /* 0x000fd2000bf05300 */
[----:B------:R-:W-:Y:S05]  /*3020*/  BRA.U UP0, `(.L_x_9004) ;  /* 0x0000000100947547 */ /* 0x000fea000b800000 */
[----:B------:R-:W0:Y:S01]  /*3030*/  @P4 LDC.64 R100, c[0x0][0x408] ;  /* 0x00010200ff644b82 */ /* 0x000e220000000a00 */
[----:B------:R-:W-:Y:S01]  /*3040*/  @P3 FFMA.FTZ R107, R3, R105, R104 ;  /* 0x00000069036b3223 */ /* 0x000fe20000010068 */
[----:B-----5:R-:W-:Y:S02]  /*3050*/  MOV R106, R64 ;  /* 0x00000040006a7202 */ /* 0x020fe40000000f00 */
[----:B------:R-:W-:Y:S01]  /*3060*/  @P4 LOP3.LUT P5, RZ, R6, 0xff, RZ, 0xc0, !PT ;  /* 0x000000ff06ff4812 */ /* 0x000fe200078ac0ff */
[----:B------:R-:W-:Y:S01]  /*3070*/  @P3 FADD.FTZ R107, R120, -R107 ;  /* 0x8000006b786b3221 */ /* 0x000fe20000010000 */
[----:B------:R-:W-:-:S03]  /*3080*/  MOV R154, R65 ;  /* 0x00000041009a7202 */ /* 0x000fc60000000f00 */
[----:B------:R-:W-:Y:S01]  /*3090*/  @P3 FFMA.FTZ R106, R152, R107, R64 ;  /* 0x0000006b986a3223 */ /* 0x000fe20000010040 */
[----:B------:R-:W-:-:S04]  /*30a0*/  @P3 FFMA.FTZ R107, R127, R105, R104 ;  /* 0x000000697f6b3223 */ /* 0x000fc80000010068 */
[----:B------:R-:W-:Y:S01]  /*30b0*/  @P3 FADD.FTZ R107, R150, -R107 ;  /* 0x8000006b966b3221 */ /* 0x000fe20000010000 */
[----:B0-----:R-:W-:Y:S01]  /*30c0*/  @P4 FMUL.FTZ R101, R106, R101 ;  /* 0x000000656a654220 */ /* 0x001fe20000410000 */
[----:B------:R-:W-:-:S03]  /*30d0*/  @P3 FFMA.FTZ R106, R118, R105, R104 ;  /* 0x00000069766a3223 */ /* 0x000fc60000010068 */
[----:B------:R-:W-:Y:S01]  /*30e0*/  @P4 FMUL.FTZ R100, R101, R100 ;  /* 0x0000006465644220 */ /* 0x000fe20000410000 */
[----:B------:R-:W-:-:S04]  /*30f0*/  @P3 FADD.FTZ R106, R129, -R106 ;  /* 0x8000006a816a3221 */ /* 0x000fc80000010000 */
[----:B------:R-:W-:Y:S01]  /*3100*/  @P4 SEL R96, R100, RZ, P5 ;  /* 0x000000ff64604207 */ /* 0x000fe20002800000 */
[----:B------:R-:W-:Y:S01]  /*3110*/  @P3 FFMA.FTZ R154, R152, R106, R65 ;  /* 0x0000006a989a3223 */ /* 0x000fe20000010041 */
[----:B------:R-:W0:Y:S01]  /*3120*/  @P4 LDC.64 R100, c[0x0][0x408] ;  /* 0x00010200ff644b82 */ /* 0x000e220000000a00 */
[----:B------:R-:W-:Y:S02]  /*3130*/  @P4 LOP3.LUT P5, RZ, R6, 0xff00, RZ, 0xc0, !PT ;  /* 0x0000ff0006ff4812 */ /* 0x000fe400078ac0ff */
[----:B------:R-:W-:Y:S01]  /*3140*/  MOV R106, R66 ;  /* 0x00000042006a7202 */ /* 0x000fe20000000f00 */
[----:B------:R-:W-:Y:S01]  /*3150*/  @P3 FFMA.FTZ R106, R152, R107, R66 ;  /* 0x0000006b986a3223 */ /* 0x000fe20000010042 */
[----:B0-----:R-:W-:-:S04]  /*3160*/  @P4 FMUL.FTZ R101, R154, R101 ;  /* 0x000000659a654220 */ /* 0x001fc80000410000 */
[----:B------:R-:W-:-:S05]  /*3170*/  @P4 FMUL.FTZ R100, R101, R100 ;  /* 0x0000006465644220 */ /* 0x000fca0000410000 */
[----:B------:R-:W-:Y:S02]  /*3180*/  @P4 SEL R97, R100, RZ, P5 ;  /* 0x000000ff64614207 */ /* 0x000fe40002800000 */
[----:B------:R-:W0:Y:S01]  /*3190*/  @P4 LDC.64 R100, c[0x0][0x408] ;  /* 0x00010200ff644b82 */ /* 0x000e220000000a00 */
[----:B------:R-:W-:Y:S01]  /*31a0*/  @P4 LOP3.LUT P5, RZ, R6, 0xff0000, RZ, 0xc0, !PT ;  /* 0x00ff000006ff4812 */ /* 0x000fe200078ac0ff */
[----:B0-----:R-:W-:-:S04]  /*31b0*/  @P4 FMUL.FTZ R101, R106, R101 ;  /* 0x000000656a654220 */ /* 0x001fc80000410000 */
[----:B------:R-:W-:-:S05]  /*31c0*/  @P4 FMUL.FTZ R100, R101, R100 ;  /* 0x0000006465644220 */ /* 0x000fca0000410000 */
[----:B------:R-:W-:Y:S01]  /*31d0*/  @P4 SEL R98, R100, RZ, P5 ;  /* 0x000000ff64624207 */ /* 0x000fe20002800000 */
[----:B------:R-:W-:Y:S06]  /*31e0*/  @!P4 BRA `(.L_x_9000) ;  /* 0x0000000000b8c947 */ /* 0x000fec0003800000 */
[----:B------:R-:W-:Y:S01]  /*31f0*/  @P3 FFMA.FTZ R100, R148, R105, R104 ;  /* 0x0000006994643223 */ /* 0x000fe20000010068 */
[----:B------:R-:W-:-:S03]  /*3200*/  ISETP.GE.U32.AND P5, PT, R6, 0x1000000, PT ;  /* 0x010000000600780c */ /* 0x000fc60003fa6070 */
[----:B------:R-:W-:Y:S01]  /*3210*/  @P3 FADD.FTZ R99, R145, -R100 ;  /* 0x8000006491633221 */ /* 0x000fe20000010000 */
[----:B------:R-:W-:-:S03]  /*3220*/  MOV R100, R67 ;  /* 0x0000004300647202 */ /* 0x000fc60000000f00 */
[----:B------:R-:W-:-:S04]  /*3230*/  @P3 FFMA.FTZ R100, R152, R99, R67 ;  /* 0x0000006398643223 */ /* 0x000fc80000010043 */
[----:B------:R-:W-:-:S04]  /*3240*/  FMUL.FTZ R99, R100, UR15 ;  /* 0x0000000f64637c20 */ /* 0x000fc80008410000 */
[----:B------:R-:W-:-:S05]  /*3250*/  FMUL.FTZ R99, R99, UR14 ;  /* 0x0000000e63637c20 */ /* 0x000fca0008410000 */
[----:B------:R-:W-:Y:S01]  /*3260*/  SEL R99, R99, RZ, P5 ;  /* 0x000000ff63637207 */ /* 0x000fe20002800000 */
[----:B------:R-:W-:Y:S06]  /*3270*/  BRA `(.L_x_9000) ;  /* 0x0000000000947947 */ /* 0x000fec0003800000 */
.L_x_9004:
[----:B------:R-:W0:Y:S01]  /*3280*/  @P4 LDC.64 R24, c[0x0][0x408] ;  /* 0x00010200ff184b82 */ /* 0x000e220000000a00 */
[--C-:B------:R-:W-:Y:S01]  /*3290*/  @P3 FFMA.FTZ R26, R148, R105, R104.reuse ;  /* 0x00000069941a3223 */ /* 0x100fe20000010068 */
[----:B-----5:R-:W-:Y:S01]  /*32a0*/  MOV R106, R67 ;  /* 0x00000043006a7202 */ /* 0x020fe20000000f00 */
[----:B------:R-:W-:Y:S01]  /*32b0*/  @P3 FFMA.FTZ R100, R118, R105, R104 ;  /* 0x0000006976643223 */ /* 0x000fe20000010068 */
[----:B------:R-:W-:Y:S01]  /*32c0*/  @P4 ISETP.GE.U32.AND P5, PT, R6, 0x1000000, PT ;  /* 0x010000000600480c */ /* 0x000fe20003fa6070 */
[----:B------:R-:W-:Y:S02]  /*32d0*/  @P3 FADD.FTZ R26, R145, -R26 ;  /* 0x8000001a911a3221 */ /* 0x000fe40000010000 */
[----:B------:R-:W-:Y:S02]  /*32e0*/  @P3 FADD.FTZ R100, R129, -R100 ;  /* 0x8000006481643221 */ /* 0x000fe40000010000 */
[----:B------:R-:W-:Y:S02]  /*32f0*/  @P3 FFMA.FTZ R106, R152, R26, R67 ;  /* 0x0000001a986a3223 */ /* 0x000fe40000010043 */
[----:B------:R-:W1:Y:S02]  /*3300*/  @P4 LDC.64 R26, c[0x0][0x408] ;  /* 0x00010200ff1a4b82 */ /* 0x000e640000000a00 */
[----:B0-----:R-:W-:-:S04]  /*3310*/  @P4 FMUL.FTZ R25, R106, R25 ;  /* 0x000000196a194220 */ /* 0x001fc80000410000 */
[----:B------:R-:W-:Y:S01]  /*3320*/  @P4 FMUL.FTZ R24, R25, R24 ;  /* 0x0000001819184220 */ /* 0x000fe20000410000 */
[----:B------:R-:W-:-:S04]  /*3330*/  @P3 FFMA.FTZ R25, R3, R105, R104 ;  /* 0x0000006903193223 */ /* 0x000fc80000010068 */
[----:B------:R-:W-:Y:S01]  /*3340*/  @P3 FADD.FTZ R25, R120, -R25 ;  /* 0x8000001978193221 */ /* 0x000fe20000010000 */
[----:B------:R-:W-:Y:S02]  /*3350*/  @P4 SEL R99, R24, RZ, P5 ;  /* 0x000000ff18634207 */ /* 0x000fe40002800000 */
[----:B------:R-:W-:Y:S01]  /*3360*/  MOV R24, R64 ;  /* 0x0000004000187202 */ /* 0x000fe20000000f00 */
[----:B------:R-:W-:Y:S01]  /*3370*/  @P3 FFMA.FTZ R24, R152, R25, R64 ;  /* 0x0000001998183223 */ /* 0x000fe20000010040 */
[----:B------:R-:W-:Y:S02]  /*3380*/  @P4 LOP3.LUT P5, RZ, R6, 0xff, RZ, 0xc0, !PT ;  /* 0x000000ff06ff4812 */ /* 0x000fe400078ac0ff */
[----:B------:R-:W-:Y:S01]  /*3390*/  MOV R25, R65 ;  /* 0x0000004100197202 */ /* 0x000fe20000000f00 */
[----:B-1----:R-:W-:Y:S01]  /*33a0*/  @P4 FMUL.FTZ R27, R24, R27 ;  /* 0x0000001b181b4220 */ /* 0x002fe20000410000 */
[----:B------:R-:W-:Y:S02]  /*33b0*/  @P3 FFMA.FTZ R25, R152, R100, R65 ;  /* 0x0000006498193223 */ /* 0x000fe40000010041 */
[----:B------:R-:W0:Y:S01]  /*33c0*/  @P4 LDC.64 R100, c[0x0][0x408] ;  /* 0x00010200ff644b82 */ /* 0x000e220000000a00 */
[----:B------:R-:W-:-:S05]  /*33d0*/  @P4 FMUL.FTZ R26, R27, R26 ;  /* 0x0000001a1b1a4220 */ /* 0x000fca0000410000 */
[----:B------:R-:W-:Y:S02]  /*33e0*/  @P4 SEL R96, R26, RZ, P5 ;  /* 0x000000ff1a604207 */ /* 0x000fe40002800000 */
[----:B------:R-:W1:Y:S01]  /*33f0*/  @P4 LDC.64 R26, c[0x0][0x408] ;  /* 0x00010200ff1a4b82 */ /* 0x000e620000000a00 */
[----:B------:R-:W-:Y:S01]  /*3400*/  @P4 LOP3.LUT P5, RZ, R6, 0xff00, RZ, 0xc0, !PT ;  /* 0x0000ff0006ff4812 */ /* 0x000fe200078ac0ff */
[----:B-1----:R-:W-:-:S04]  /*3410*/  @P4 FMUL.FTZ R27, R25, R27 ;  /* 0x0000001b191b4220 */ /* 0x002fc80000410000 */
        /* <DEDUP_REMOVED lines=8> */
[----:B0-----:R-:W-:-:S04]  /*34a0*/  @P4 FMUL.FTZ R101, R26, R101 ;  /* 0x000000651a654220 */ /* 0x001fc80000410000 */
[----:B------:R-:W-:-:S05]  /*34b0*/  @P4 FMUL.FTZ R100, R101, R100 ;  /* 0x0000006465644220 */ /* 0x000fca0000410000 */
[----:B------:R-:W-:-:S07]  /*34c0*/  @P4 SEL R98, R100, RZ, P5 ;  /* 0x000000ff64624207 */ /* 0x000fce0002800000 */
.L_x_9000:
[----:B------:R-:W-:-:S04]  /*34d0*/  ISETP.NE.U32.AND P5, PT, RZ, UR4, PT ;  /* 0x00000004ff007c0c */ /* 0x000fc8000bfa5070 */
[----:B------:R-:W-:-:S13]  /*34e0*/  ISETP.NE.AND.EX P5, PT, RZ, UR5, PT, P5 ;  /* 0x00000005ff007c0c */ /* 0x000fda000bfa5350 */
[----:B------:R-:W0:Y:S02]  /*34f0*/  @P5 LDC.64 R100, c[0x0][0x478] ;  /* 0x00011e00ff645b82 */ /* 0x000e240000000a00 */
[C---:B0-----:R-:W-:Y:S01]  /*3500*/  @P5 IMAD.WIDE.U32 R106, R103.reuse, 0x10, R100 ;  /* 0x00000010676a5825 */ /* 0x041fe200078e0064 */
[----:B------:R-:W-:-:S05]  /*3510*/  IADD3 R103, PT, PT, R103, 0x80, RZ ;  /* 0x0000008067677810 */ /* 0x000fca0007ffe0ff */
[----:B------:R-:W0:Y:S01]  /*3520*/  @P4 LDC.64 R100, c[0x0][0x468] ;  /* 0x00011a00ff644b82 */ /* 0x000e220000000a00 */
[----:B------:R1:W-:Y:S01]  /*3530*/  @P5 STG.E.128 desc[UR8][R106.64], R24 ;  /* 0x000000186a005986 */ /* 0x0003e2000c101d08 */
[C---:B0-----:R-:W-:Y:S01]  /*3540*/  @P4 IMAD.WIDE.U32 R100, R102.reuse, 0x10, R100 ;  /* 0x0000001066644825 */ /* 0x041fe200078e0064 */
[----:B------:R-:W-:-:S04]  /*3550*/  IADD3 R102, PT, PT, R102, 0x80, RZ ;  /* 0x0000008066667810 */ /* 0x000fc80007ffe0ff */
[----:B------:R1:W-:Y:S03]  /*3560*/  @P4 STG.E.128 desc[UR8][R100.64], R96 ;  /* 0x0000006064004986 */ /* 0x0003e6000c101d08 */
.L_x_8994:
[----:B------:R-:W-:Y:S05]  /*3570*/  BSYNC.RECONVERGENT B0 ;  /* 0x0000000000007941 */ /* 0x000fea0003800200 */
.L_x_8993:
[----:B------:R-:W-:Y:S01]  /*3580*/  ISETP.NE.AND P5, PT, R13, RZ, PT ;  /* 0x000000ff0d00720c */ /* 0x000fe20003fa5270 */
        /* <DEDUP_REMOVED lines=9> */
[----:B-1----:R-:W0:Y:S01]  /*3620*/  @P4 LDC.64 R26, c[0x0][0x408] ;  /* 0x00010200ff1a4b82 */ /* 0x002e220000000a00 */
[-CC-:B------:R-:W-:Y:S01]  /*3630*/  @P3 FFMA.FTZ R25, R109, R105.reuse, R104.reuse ;  /* 0x000000696d193223 */ /* 0x180fe20000010068 */
[----:B-----5:R-:W-:Y:S01]  /*3640*/  MOV R24, R68 ;  /* 0x0000004400187202 */ /* 0x020fe20000000f00 */
[----:B------:R-:W-:Y:S01]  /*3650*/  @P3 FFMA.FTZ R100, R116, R105, R104 ;  /* 0x0000006974643223 */ /* 0x000fe20000010068 */
[----:B------:R-:W-:Y:S01]  /*3660*/  @P4 LOP3.LUT P6, RZ, R5, 0xff, RZ, 0xc0, !PT ;  /* 0x000000ff05ff4812 */ /* 0x000fe200078cc0ff */
[----:B------:R-:W-:Y:S02]  /*3670*/  @P3 FADD.FTZ R25, R108, -R25 ;  /* 0x800000196c193221 */ /* 0x000fe40000010000 */
[----:B------:R-:W-:Y:S02]  /*3680*/  @P3 FADD.FTZ R100, R113, -R100 ;  /* 0x8000006471643221 */ /* 0x000fe40000010000 */
[C---:B------:R-:W-:Y:S01]  /*3690*/  @P3 FFMA.FTZ R24, R152.reuse, R25, R68 ;  /* 0x0000001998183223 */ /* 0x040fe20000010044 */
[----:B------:R-:W-:Y:S01]  /*36a0*/  MOV R25, R69 ;  /* 0x0000004500197202 */ /* 0x000fe20000000f00 */
[----:B------:R-:W-:-:S02]  /*36b0*/  @P3 FFMA.FTZ R25, R152, R100, R69 ;  /* 0x0000006498193223 */ /* 0x000fc40000010045 */
[----:B------:R-:W1:Y:S01]  /*36c0*/  @P4 LDC.64 R100, c[0x0][0x408] ;  /* 0x00010200ff644b82 */ /* 0x000e620000000a00 */
[----:B0-----:R-:W-:-:S04]  /*36d0*/  @P4 FMUL.FTZ R27, R24, R27 ;  /* 0x0000001b181b4220 */ /* 0x001fc80000410000 */
[----:B------:R-:W-:-:S05]  /*36e0*/  @P4 FMUL.FTZ R26, R27, R26 ;  /* 0x0000001a1b1a4220 */ /* 0x000fca0000410000 */
[----:B------:R-:W-:Y:S02]  /*36f0*/  @P4 SEL R96, R26, RZ, P6 ;  /* 0x000000ff1a604207 */ /* 0x000fe40003000000 */
[----:B------:R-:W0:Y:S01]  /*3700*/  @P4 LDC.64 R26, c[0x0][0x408] ;  /* 0x00010200ff1a4b82 */ /* 0x000e220000000a00 */
[----:B------:R-:W-:Y:S01]  /*3710*/  @P4 LOP3.LUT P6, RZ, R5, 0xff00, RZ, 0xc0, !PT ;  /* 0x0000ff0005ff4812 */ /* 0x000fe200078cc0ff */
[----:B0-----:R-:W-:-:S04]  /*3720*/  @P4 FMUL.FTZ R27, R25, R27 ;  /* 0x0000001b191b4220 */ /* 0x001fc80000410000 */
[----:B------:R-:W-:Y:S01]  /*3730*/  @P4 FMUL.FTZ R26, R27, R26 ;  /* 0x0000001a1b1a4220 */ /* 0x000fe20000410000 */
[----:B------:R-:W-:-:S04]  /*3740*/  @P3 FFMA.FTZ R27, R125, R105, R104 ;  /* 0x000000697d1b3223 */ /* 0x000fc80000010068 */
[----:B------:R-:W-:Y:S01]  /*3750*/  @P3 FADD.FTZ R27, R134, -R27 ;  /* 0x8000001b861b3221 */ /* 0x000fe20000010000 */
[----:B------:R-:W-:Y:S02]  /*3760*/  @P4 SEL R97, R26, RZ, P6 ;  /* 0x000000ff1a614207 */ /* 0x000fe40003000000 */
[----:B------:R-:W-:Y:S01]  /*3770*/  MOV R26, R70 ;  /* 0x00000046001a7202 */ /* 0x000fe20000000f00 */
[----:B------:R-:W-:Y:S01]  /*3780*/  @P3 FFMA.FTZ R26, R152, R27, R70 ;  /* 0x0000001b981a3223 */ /* 0x000fe20000010046 */
[----:B------:R-:W-:-:S03]  /*3790*/  @P4 LOP3.LUT P6, RZ, R5, 0xff0000, RZ, 0xc0, !PT ;  /* 0x00ff000005ff4812 */ /* 0x000fc600078cc0ff */
[----:B-1----:R-:W-:-:S04]  /*37a0*/  @P4 FMUL.FTZ R101, R26, R101 ;  /* 0x000000651a654220 */ /* 0x002fc80000410000 */
[----:B------:R-:W-:-:S05]  /*37b0*/  @P4 FMUL.FTZ R100, R101, R100 ;  /* 0x0000006465644220 */ /* 0x000fca0000410000 */
[----:B------:R-:W-:Y:S01]  /*37c0*/  @P4 SEL R98, R100, RZ, P6 ;  /* 0x000000ff64624207 */ /* 0x000fe20003000000 */
[----:B------:R-:W-:-:S04]  /*37d0*/  @P3 FFMA.FTZ R100, R142, R105, R104 ;  /* 0x000000698e643223 */ /* 0x000fc80000010068 */
[----:B------:R-:W-:Y:S01]  /*37e0*/  @P3 FADD.FTZ R27, R141, -R100 ;  /* 0x800000648d1b3221 */ /* 0x000fe20000010000 */
[----:B------:R-:W-:-:S03]  /*37f0*/  MOV R100, R71 ;  /* 0x0000004700647202 */ /* 0x000fc60000000f00 */
[----:B------:R-:W-:-:S05]  /*3800*/  @P3 FFMA.FTZ R100, R152, R27, R71 ;  /* 0x0000001b98643223 */ /* 0x000fca0000010047 */
[----:B------:R-:W-:Y:S01]  /*3810*/  MOV R27, R100 ;  /* 0x00000064001b7202 */ /* 0x000fe20000000f00 */
[----:B------:R-:W-:Y:S06]  /*3820*/  @!P4 BRA `(.L_x_9009) ;  /* 0x00000008002cc947 */ /* 0x000fec0003800000 */
[----:B------:R-:W-:Y:S01]  /*3830*/  FMUL.FTZ R99, R100, UR15 ;  /* 0x0000000f64637c20 */ /* 0x000fe20008410000 */
[----:B------:R-:W-:-:S03]  /*3840*/  ISETP.GE.U32.AND P6, PT, R5, 0x1000000, PT ;  /* 0x010000000500780c */ /* 0x000fc60003fc6070 */
[----:B------:R-:W-:-:S05]  /*3850*/  FMUL.FTZ R99, R99, UR14 ;  /* 0x0000000e63637c20 */ /* 0x000fca0008410000 */
[----:B------:R-:W-:Y:S01]  /*3860*/  SEL R99, R99, RZ, P6 ;  /* 0x000000ff63637207 */ /* 0x000fe20003000000 */
[----:B------:R-:W-:Y:S06]  /*3870*/  BRA `(.L_x_9009) ;  /* 0x0000000800187947 */ /* 0x000fec0003800000 */
.L_x_9008:
[----:B-1----:R-:W0:Y:S01]  /*3880*/  @P4 LDC.64 R100, c[0x0][0x408] ;  /* 0x00010200ff644b82 */ /* 0x002e220000000a00 */
        /* <DEDUP_REMOVED lines=13> */
[C---:B------:R-:W-:Y:S01]  /*3960*/  @P3 FFMA.FTZ R154, R152.reuse, R106, R69 ;  /* 0x0000006a989a3223 */ /* 0x040fe20000010045 */
        /* <DEDUP_REMOVED lines=22> */
.L_x_9007:
[----:B-1----:R-:W0:Y:S02]  /*3ad0*/  LDC.64 R100, c[0x0][0x478] ;  /* 0x00011e00ff647b82 */ /* 0x002e240000000a00 */
        /* <DEDUP_REMOVED lines=30> */
.L_x_9011:
        /* <DEDUP_REMOVED lines=10> */
.L_x_9012:
        /* <DEDUP_REMOVED lines=10> */
.L_x_9013:
[----:B------:R-:W-:Y:S05]  /*3e00*/  @!P4 BRA `(.L_x_9009) ;  /* 0x0000000000b4c947 */ /* 0x000fea0003800000 */
[----:B------:R-:W-:Y:S01]  /*3e10*/  FMUL.FTZ R99, R27, UR15 ;  /* 0x0000000f1b637c20 */ /* 0x000fe20008410000 */
[----:B-----5:R-:W-:-:S03]  /*3e20*/  ISETP.GE.U32.AND P6, PT, R5, 0x1000000, PT ;  /* 0x010000000500780c */ /* 0x020fc60003fc6070 */
[----:B------:R-:W-:-:S05]  /*3e30*/  FMUL.FTZ R99, R99, UR14 ;  /* 0x0000000e63637c20 */ /* 0x000fca0008410000 */
[----:B------:R-:W-:Y:S01]  /*3e40*/  SEL R99, R99, RZ, P6 ;  /* 0x000000ff63637207 */ /* 0x000fe20003000000 */
[----:B------:R-:W-:Y:S06]  /*3e50*/  BRA `(.L_x_9009) ;  /* 0x0000000000a07947 */ /* 0x000fec0003800000 */
.L_x_9010:
        /* <DEDUP_REMOVED lines=10> */
.L_x_9014:
        /* <DEDUP_REMOVED lines=10> */
.L_x_9015:
        /* <DEDUP_REMOVED lines=10> */
.L_x_9016:
        /* <DEDUP_REMOVED lines=9> */
[----:B------:R-:W-:-:S07]  /*40d0*/  SEL R99, R99, RZ, P6 ;  /* 0x000000ff63637207 */ /* 0x000fce0003000000 */
.L_x_9009:
        /* <DEDUP_REMOVED lines=8> */
.L_x_9006:
[----:B------:R-:W-:Y:S05]  /*4160*/  BSYNC.RECONVERGENT B0 ;  /* 0x0000000000007941 */ /* 0x000fea0003800200 */
.L_x_9005:
        /* <DEDUP_REMOVED lines=9> */
[----:B01----:R-:W0:Y:S01]  /*4200*/  @P4 LDC.64 R26, c[0x0][0x408] ;  /* 0x00010200ff1a4b82 */ /* 0x003e220000000a00 */
        /* <DEDUP_REMOVED lines=37> */
.L_x_9020:
[----:B01----:R-:W0:Y:S01]  /*4460*/  @P4 LDC.64 R100, c[0x0][0x408] ;  /* 0x00010200ff644b82 */ /* 0x003e220000000a00 */
        /* <DEDUP_REMOVED lines=36> */
.L_x_9019:
[----:B01----:R-:W0:Y:S02]  /*46b0*/  LDC.64 R100, c[0x0][0x478] ;  /* 0x00011e00ff647b82 */ /* 0x003e240000000a00 */
        /* <DEDUP_REMOVED lines=30> */
.L_x_9023:
        /* <DEDUP_REMOVED lines=10> */
.L_x_9024:
        /* <DEDUP_REMOVED lines=10> */
.L_x_9025:
[----:B------:R-:W-:Y:S05]  /*49e0*/  @!P4 BRA `(.L_x_9021) ;  /* 0x0000000000b4c947 */ /* 0x000fea0003800000 */
[----:B------:R-:W-:Y:S01]  /*49f0*/  FMUL.FTZ R99, R27, UR15 ;  /* 0x0000000f1b637c20 */ /* 0x000fe20008410000 */
[----:B-----5:R-:W-:-:S03]  /*4a00*/  ISETP.GE.U32.AND P6, PT, R4, 0x1000000, PT ;  /* 0x010000000400780c */ /* 0x020fc60003fc6070 */
[----:B------:R-:W-:-:S05]  /*4a10*/  FMUL.FTZ R99, R99, UR14 ;  /* 0x0000000e63637c20 */ /* 0x000fca0008410000 */
[----:B------:R-:W-:Y:S01]  /*4a20*/  SEL R99, R99, RZ, P6 ;  /* 0x000000ff63637207 */ /* 0x000fe20003000000 */
[----:B------:R-:W-:Y:S06]  /*4a30*/  BRA `(.L_x_9021) ;  /* 0x0000000000a07947 */ /* 0x000fec0003800000 */
.L_x_9022:
        /* <DEDUP_REMOVED lines=10> */
.L_x_9026:
        /* <DEDUP_REMOVED lines=10> */
.L_x_9027:
        /* <DEDUP_REMOVED lines=10> */
.L_x_9028:
        /* <DEDUP_REMOVED lines=10> */
.L_x_9021:
        /* <DEDUP_REMOVED lines=8> */
.L_x_9018:
[----:B------:R-:W-:Y:S05]  /*4d40*/  BSYNC.RECONVERGENT B0 ;  /* 0x0000000000007941 */ /* 0x000fea0003800200 */
.L_x_9017:
        /* <DEDUP_REMOVED lines=9> */
[----:B012---:R-:W0:Y:S01]  /*4de0*/  @P4 LDC.64 R26, c[0x0][0x408] ;  /* 0x00010200ff1a4b82 */ /* 0x007e220000000a00 */
[----:B------:R-:W-:Y:S01]  /*4df0*/  @P3 FFMA.FTZ R25, R17, R105, R104 ;  /* 0x0000006911193223 */ /* 0x000fe20000010068 */
[----:B-----5:R-:W-:Y:S02]  /*4e00*/  MOV R24, R84 ;  /* 0x0000005400187202 */ /* 0x020fe40000000f00 */
[----:B------:R-:W-:Y:S01]  /*4e10*/  @P4 LOP3.LUT P6, RZ, R2, 0xff, RZ, 0xc0, !PT ;  /* 0x000000ff02ff4812 */ /* 0x000fe200078cc0ff */
[----:B------:R-:W-:-:S04]  /*4e20*/  @P3 FADD.FTZ R25, R16, -R25 ;  /* 0x8000001910193221 */ /* 0x000fc80000010000 */
[----:B------:R-:W-:Y:S01]  /*4e30*/  @P3 FFMA.FTZ R24, R152, R25, R84 ;  /* 0x0000001998183223 */ /* 0x000fe20000010054 */
[----:B------:R-:W-:-:S04]  /*4e40*/  @P3 FFMA.FTZ R25, R112, R105, R104 ;  /* 0x0000006970193223 */ /* 0x000fc80000010068 */
[----:B------:R-:W-:Y:S01]  /*4e50*/  @P3 FADD.FTZ R100, R110, -R25 ;  /* 0x800000196e643221 */ /* 0x000fe20000010000 */
[----:B------:R-:W-:-:S03]  /*4e60*/  MOV R25, R85 ;  /* 0x0000005500197202 */ /* 0x000fc60000000f00 */
[----:B------:R-:W-:Y:S02]  /*4e70*/  @P3 FFMA.FTZ R25, R152, R100, R85 ;  /* 0x0000006498193223 */ /* 0x000fe40000010055 */
        /* <DEDUP_REMOVED lines=28> */
.L_x_9032:
[----:B012---:R-:W0:Y:S01]  /*5040*/  @P4 LDC.64 R100, c[0x0][0x408] ;  /* 0x00010200ff644b82 */ /* 0x007e220000000a00 */
[----:B------:R-:W-:Y:S01]  /*5050*/  @P3 FFMA.FTZ R107, R17, R105, R104 ;  /* 0x00000069116b3223 */ /* 0x000fe20000010068 */
[----:B-----5:R-:W-:Y:S02]  /*5060*/  MOV R106, R84 ;  /* 0x00000054006a7202 */ /* 0x020fe40000000f00 */
[----:B------:R-:W-:Y:S01]  /*5070*/  @P4 LOP3.LUT P6, RZ, R2, 0xff, RZ, 0xc0, !PT ;  /* 0x000000ff02ff4812 */ /* 0x000fe200078cc0ff */
[----:B------:R-:W-:Y:S01]  /*5080*/  @P3 FADD.FTZ R107, R16, -R107 ;  /* 0x8000006b106b3221 */ /* 0x000fe20000010000 */
[----:B------:R-:W-:-:S03]  /*5090*/  MOV R154, R85 ;  /* 0x00000055009a7202 */ /* 0x000fc60000000f00 */
[----:B------:R-:W-:Y:S01]  /*50a0*/  @P3 FFMA.FTZ R106, R152, R107, R84 ;  /* 0x0000006b986a3223 */ /* 0x000fe20000010054 */
[----:B------:R-:W-:-:S03]  /*50b0*/  @P3 FFMA.FTZ R107, R112, R105, R104 ;  /* 0x00000069706b3223 */ /* 0x000fc60000010068 */
[----:B0-----:R-:W-:Y:S01]  /*50c0*/  @P4 FMUL.FTZ R101, R106, R101 ;  /* 0x000000656a654220 */ /* 0x001fe20000410000 */
[----:B------:R-:W-:Y:S01]  /*50d0*/  @P3 FADD.FTZ R106, R110, -R107 ;  /* 0x8000006b6e6a3221 */ /* 0x000fe20000010000 */
[----:B------:R-:W-:Y:S02]  /*50e0*/  @P3 FFMA.FTZ R107, R119, R105, R104 ;  /* 0x00000069776b3223 */ /* 0x000fe40000010068 */
[----:B------:R-:W-:Y:S01]  /*50f0*/  @P4 FMUL.FTZ R100, R101, R100 ;  /* 0x0000006465644220 */ /* 0x000fe20000410000 */
[----:B------:R-:W-:Y:S01]  /*5100*/  @P3 FFMA.FTZ R154, R152, R106, R85 ;  /* 0x0000006a989a3223 */ /* 0x000fe20000010055 */
[----:B------:R-:W-:Y:S01]  /*5110*/  @P3 FADD.FTZ R107, R130, -R107 ;  /* 0x8000006b826b3221 */ /* 0x000fe20000010000 */
[----:B------:R-:W-:Y:S02]  /*5120*/  MOV R106, R86 ;  /* 0x00000056006a7202 */ /* 0x000fe40000000f00 */
[----:B------:R-:W-:Y:S01]  /*5130*/  @P4 SEL R96, R100, RZ, P6 ;  /* 0x000000ff64604207 */ /* 0x000fe20003000000 */
[----:B------:R-:W-:Y:S01]  /*5140*/  @P3 FFMA.FTZ R106, R152, R107, R86 ;  /* 0x0000006b986a3223 */ /* 0x000fe20000010056 */
[----:B------:R-:W0:Y:S01]  /*5150*/  @P4 LDC.64 R100, c[0x0][0x408] ;  /* 0x00010200ff644b82 */ /* 0x000e220000000a00 */
[----:B------:R-:W-:Y:S01]  /*5160*/  @P4 LOP3.LUT P6, RZ, R2, 0xff00, RZ, 0xc0, !PT ;  /* 0x0000ff0002ff4812 */ /* 0x000fe200078cc0ff */
        /* <DEDUP_REMOVED lines=18> */
.L_x_9031:
[----:B012---:R-:W0:Y:S02]  /*5290*/  LDC.64 R100, c[0x0][0x478] ;  /* 0x00011e00ff647b82 */ /* 0x007e240000000a00 */
        /* <DEDUP_REMOVED lines=30> */
.L_x_9035:
        /* <DEDUP_REMOVED lines=10> */
.L_x_9036:
        /* <DEDUP_REMOVED lines=10> */
.L_x_9037:
[----:B------:R-:W-:Y:S05]  /*55c0*/  @!P4 BRA `(.L_x_9033) ;  /* 0x0000000000b4c947 */ /* 0x000fea0003800000 */
[----:B------:R-:W-:Y:S01]  /*55d0*/  FMUL.FTZ R99, R27, UR15 ;  /* 0x0000000f1b637c20 */ /* 0x000fe20008410000 */
[----:B-----5:R-:W-:-:S03]  /*55e0*/  ISETP.GE.U32.AND P6, PT, R2, 0x1000000, PT ;  /* 0x010000000200780c */ /* 0x020fc60003fc6070 */
[----:B------:R-:W-:-:S05]  /*55f0*/  FMUL.FTZ R99, R99, UR14 ;  /* 0x0000000e63637c20 */ /* 0x000fca0008410000 */
[----:B------:R-:W-:Y:S01]  /*5600*/  SEL R99, R99, RZ, P6 ;  /* 0x000000ff63637207 */ /* 0x000fe20003000000 */
[----:B------:R-:W-:Y:S06]  /*5610*/  BRA `(.L_x_9033) ;  /* 0x0000000000a07947 */ /* 0x000fec0003800000 */
.L_x_9034:
        /* <DEDUP_REMOVED lines=10> */
.L_x_9038:
        /* <DEDUP_REMOVED lines=10> */
.L_x_9039:
        /* <DEDUP_REMOVED lines=10> */
.L_x_9040:
        /* <DEDUP_REMOVED lines=10> */
.L_x_9033:
        /* <DEDUP_REMOVED lines=8> */
.L_x_9030:
[----:B------:R-:W-:Y:S05]  /*5920*/  BSYNC.RECONVERGENT B0 ;  /* 0x0000000000007941 */ /* 0x000fea0003800200 */
.L_x_9029:
        /* <DEDUP_REMOVED lines=9> */
[----:B0123--:R-:W0:Y:S01]  /*59c0*/  @P4 LDC.64 R26, c[0x0][0x408] ;  /* 0x00010200ff1a4b82 */ /* 0x00fe220000000a00 */
        /* <DEDUP_REMOVED lines=37> */
.L_x_9044:
[----:B0123--:R-:W0:Y:S01]  /*5c20*/  @P4 LDC.64 R100, c[0x0][0x408] ;  /* 0x00010200ff644b82 */ /* 0x00fe220000000a00 */
        /* <DEDUP_REMOVED lines=36> */
.L_x_9043:
[----:B0123--:R-:W0:Y:S02]  /*5e70*/  LDC.64 R100, c[0x0][0x478] ;  /* 0x00011e00ff647b82 */ /* 0x00fe240000000a00 */
        /* <DEDUP_REMOVED lines=30> */
.L_x_9047:
        /* <DEDUP_REMOVED lines=10> */
.L_x_9048:
        /* <DEDUP_REMOVED lines=10> */
.L_x_9049:
[----:B------:R-:W-:Y:S05]  /*61a0*/  @!P4 BRA `(.L_x_9045) ;  /* 0x0000000000b4c947 */ /* 0x000fea0003800000 */
[----:B------:R-:W-:Y:S01]  /*61b0*/  FMUL.FTZ R99, R27, UR15 ;  /* 0x0000000f1b637c20 */ /* 0x000fe20008410000 */
[----:B-----5:R-:W-:-:S03]  /*61c0*/  ISETP.GE.U32.AND P6, PT, R0, 0x1000000, PT ;  /* 0x010000000000780c */ /* 0x020fc60003fc6070 */
[----:B------:R-:W-:-:S05]  /*61d0*/  FMUL.FTZ R99, R99, UR14 ;  /* 0x0000000e63637c20 */ /* 0x000fca0008410000 */
[----:B------:R-:W-:Y:S01]  /*61e0*/  SEL R99, R99, RZ, P6 ;  /* 0x000000ff63637207 */ /* 0x000fe20003000000 */
[----:B------:R-:W-:Y:S06]  /*61f0*/  BRA `(.L_x_9045) ;  /* 0x0000000000a07947 */ /* 0x000fec0003800000 */
.L_x_9046:
        /* <DEDUP_REMOVED lines=10> */
.L_x_9050:
        /* <DEDUP_REMOVED lines=10> */
.L_x_9051:
        /* <DEDUP_REMOVED lines=10> */
.L_x_9052:
        /* <DEDUP_REMOVED lines=10> */
.L_x_9045:
        /* <DEDUP_REMOVED lines=8> */
.L_x_9042:
[----:B------:R-:W-:Y:S05]  /*6500*/  BSYNC.RECONVERGENT B0 ;  /* 0x0000000000007941 */ /* 0x000fea0003800200 */
.L_x_9041:
        /* <DEDUP_REMOVED lines=10> */
[----:B01234-:R-:W0:Y:S01]  /*65b0*/  @P4 LDC.64 R100, c[0x0][0x408] ;  /* 0x00010200ff644b82 */ /* 0x01fe220000000a00 */
[-CC-:B------:R-:W-:Y:S01]  /*65c0*/  @P3 FFMA.FTZ R24, R144, R105.reuse, R104.reuse ;  /* 0x0000006990183223 */ /* 0x180fe20000010068 */
[--C-:B------:R-:W-:Y:S01]  /*65d0*/  @P3 FFMA.FTZ R25, R117, R105, R104.reuse ;  /* 0x0000006975193223 */ /* 0x100fe20000010068 */
[----:B-----5:R-:W-:Y:S01]  /*65e0*/  MOV R27, R95 ;  /* 0x0000005f001b7202 */ /* 0x020fe20000000f00 */
[-C--:B------:R-:W-:Y:S01]  /*65f0*/  @P3 FFMA.FTZ R26, R124, R105.reuse, R104 ;  /* 0x000000697c1a3223 */ /* 0x080fe20000010068 */
[----:B------:R-:W-:Y:S01]  /*6600*/  @P3 FADD.FTZ R24, R143, -R24 ;  /* 0x800000188f183221 */ /* 0x000fe20000010000 */
[----:B------:R-:W-:Y:S01]  /*6610*/  @P3 FADD.FTZ R25, R126, -R25 ;  /* 0x800000197e193221 */ /* 0x000fe20000010000 */
[----:B------:R-:W-:Y:S01]  /*6620*/  @P3 FFMA.FTZ R105, R131, R105, R104 ;  /* 0x0000006983693223 */ /* 0x000fe20000010068 */
[----:B------:R-:W-:Y:S01]  /*6630*/  @P3 FADD.FTZ R26, R133, -R26 ;  /* 0x8000001a851a3221 */ /* 0x000fe20000010000 */
[C---:B------:R-:W-:Y:S01]  /*6640*/  @P3 FFMA.FTZ R27, R152.reuse, R24, R95 ;  /* 0x00000018981b3223 */ /* 0x040fe2000001005f */
[----:B------:R-:W-:Y:S01]  /*6650*/  MOV R24, R92 ;  /* 0x0000005c00187202 */ /* 0x000fe20000000f00 */
[----:B------:R-:W-:Y:S01]  /*6660*/  @P3 FFMA.FTZ R24, R152, R25, R92 ;  /* 0x0000001998183223 */ /* 0x000fe2000001005c */
[----:B------:R-:W-:Y:S01]  /*6670*/  @P3 FADD.FTZ R105, R146, -R105 ;  /* 0x8000006992693221 */ /* 0x000fe20000010000 */
[----:B------:R-:W-:Y:S01]  /*6680*/  MOV R25, R93 ;  /* 0x0000005d00197202 */ /* 0x000fe20000000f00 */
[C---:B------:R-:W-:Y:S01]  /*6690*/  @P3 FFMA.FTZ R25, R152.reuse, R26, R93 ;  /* 0x0000001a98193223 */ /* 0x040fe2000001005d */
[----:B------:R-:W-:Y:S01]  /*66a0*/  MOV R26, R94 ;  /* 0x0000005e001a7202 */ /* 0x000fe20000000f00 */
[----:B------:R-:W-:Y:S01]  /*66b0*/  @P3 FFMA.FTZ R26, R152, R105, R94 ;  /* 0x00000069981a3223 */ /* 0x000fe2000001005e */
        /* <DEDUP_REMOVED lines=15> */
[----:B------:R-:W-:Y:S01]  /*67b0*/  FMUL.FTZ R99, R27, UR15 ;  /* 0x0000000f1b637c20 */ /* 0x000fe20008410000 */
[----:B------:R-:W-:-:S03]  /*67c0*/  ISETP.GE.U32.AND P3, PT, R11, 0x1000000, PT ;  /* 0x010000000b00780c */ /* 0x000fc60003f66070 */
[----:B------:R-:W-:-:S05]  /*67d0*/  FMUL.FTZ R99, R99, UR14 ;  /* 0x0000000e63637c20 */ /* 0x000fca0008410000 */
[----:B------:R-:W-:Y:S01]  /*67e0*/  SEL R99, R99, RZ, P3 ;  /* 0x000000ff63637207 */ /* 0x000fe20001800000 */
[----:B------:R-:W-:Y:S06]  /*67f0*/  BRA `(.L_x_9057) ;  /* 0x0000000800187947 */ /* 0x000fec0003800000 */
.L_x_9056:
[----:B01234-:R-:W0:Y:S01]  /*6800*/  @P4 LDC.64 R100, c[0x0][0x408] ;  /* 0x00010200ff644b82 */ /* 0x01fe220000000a00 */
        /* <DEDUP_REMOVED lines=28> */
[----:B------:R-:W-:-:S03]  /*69d0*/  MOV R100, R95 ;  /* 0x0000005f00647202 */ /* 0x000fc60000000f00 */
[----:B------:R-:W-:-:S04]  /*69e0*/  @P3 FADD.FTZ R99, R143, -R104 ;  /* 0x800000688f633221 */ /* 0x000fc80000010000 */
[----:B------:R-:W-:Y:S01]  /*69f0*/  @P3 FFMA.FTZ R100, R152, R99, R95 ;  /* 0x0000006398643223 */ /* 0x000fe2000001005f */
[----:B------:R-:W-:-:S03]  /*6a00*/  ISETP.GE.U32.AND P3, PT, R11, 0x1000000, PT ;  /* 0x010000000b00780c */ /* 0x000fc60003f66070 */
[----:B------:R-:W-:-:S04]  /*6a10*/  FMUL.FTZ R99, R100, UR15 ;  /* 0x0000000f64637c20 */ /* 0x000fc80008410000 */
[----:B------:R-:W-:-:S05]  /*6a20*/  FMUL.FTZ R99, R99, UR14 ;  /* 0x0000000e63637c20 */ /* 0x000fca0008410000 */
[----:B------:R-:W-:Y:S01]  /*6a30*/  SEL R99, R99, RZ, P3 ;  /* 0x000000ff63637207 */ /* 0x000fe20001800000 */
[----:B------:R-:W-:Y:S06]  /*6a40*/  BRA `(.L_x_9057) ;  /* 0x0000000400847947 */ /* 0x000fec0003800000 */
.L_x_9055:
[----:B01234-:R-:W0:Y:S02]  /*6a50*/  LDC.64 R100, c[0x0][0x478] ;  /* 0x00011e00ff647b82 */ /* 0x01fe240000000a00 */
[----:B0-----:R-:W-:-:S04]  /*6a60*/  ISETP.NE.U32.AND P5, PT, R100, RZ, PT ;  /* 0x000000ff6400720c */ /* 0x001fc80003fa5070 */
[----:B------:R-:W-:-:S13]  /*6a70*/  ISETP.NE.AND.EX P5, PT, R101, RZ, PT, P5 ;  /* 0x000000ff6500720c */ /* 0x000fda0003fa5350 */
[----:B------:R-:W-:Y:S05]  /*6a80*/  @!P5 BRA `(.L_x_9058) ;  /* 0x0000000000d4d947 */ /* 0x000fea0003800000 */
[-CC-:B------:R-:W-:Y:S01]  /*6a90*/  FFMA.FTZ R24, R144, R105.reuse, R104.reuse ;  /* 0x0000006990187223 */ /* 0x180fe20000010068 */
[-CC-:B------:R-:W-:Y:S01]  /*6aa0*/  FFMA.FTZ R107, R131, R105.reuse, R104.reuse ;  /* 0x00000069836b7223 */ /* 0x180fe20000010068 */
        /* <DEDUP_REMOVED lines=25> */
.L_x_9059:
        /* <DEDUP_REMOVED lines=10> */
.L_x_9060:
        /* <DEDUP_REMOVED lines=10> */
.L_x_9061:
[----:B------:R-:W-:Y:S05]  /*6d80*/  @!P4 BRA `(.L_x_9057) ;  /* 0x0000000000b4c947 */ /* 0x000fea0003800000 */
[----:B------:R-:W-:Y:S01]  /*6d90*/  FMUL.FTZ R99, R27, UR15 ;  /* 0x0000000f1b637c20 */ /* 0x000fe20008410000 */
[----:B-----5:R-:W-:-:S03]  /*6da0*/  ISETP.GE.U32.AND P3, PT, R11, 0x1000000, PT ;  /* 0x010000000b00780c */ /* 0x020fc60003f66070 */
[----:B------:R-:W-:-:S05]  /*6db0*/  FMUL.FTZ R99, R99, UR14 ;  /* 0x0000000e63637c20 */ /* 0x000fca0008410000 */
[----:B------:R-:W-:Y:S01]  /*6dc0*/  SEL R99, R99, RZ, P3 ;  /* 0x000000ff63637207 */ /* 0x000fe20001800000 */
[----:B------:R-:W-:Y:S06]  /*6dd0*/  BRA `(.L_x_9057) ;  /* 0x0000000000a07947 */ /* 0x000fec0003800000 */
.L_x_9058:
[----:B------:R-:W-:Y:S01]  /*6de0*/  FFMA.FTZ R100, R144, R105, R104 ;  /* 0x0000006990647223 */ /* 0x000fe20000010068 */
[----:B------:R-:W-:-:S03]  /*6df0*/  ISETP.GT.AND P3, PT, R147, RZ, PT ;  /* 0x000000ff9300720c */ /* 0x000fc60003f64270 */
[----:B------:R-:W-:-:S04]  /*6e00*/  FADD.FTZ R101, R143, -R100 ;  /* 0x800000648f657221 */ /* 0x000fc80000010000 */
[----:B------:R-:W-:Y:S02]  /*6e10*/  FMUL.FTZ R106, R152, R101 ;  /* 0x00000065986a7220 */ /* 0x000fe40000410000 */
[----:B------:R-:W0:Y:S03]  /*6e20*/  @P4 LDC.64 R100, c[0x0][0x408] ;  /* 0x00010200ff644b82 */ /* 0x000e260000000a00 */
[----:B------:R-:W-:Y:S02]  /*6e30*/  FSEL R106, R106, RZ, P3 ;  /* 0x000000ff6a6a7208 */ /* 0x000fe40001800000 */
[----:B-----5:R-:W-:-:S03]  /*6e40*/  @P4 ISETP.GE.U32.AND P3, PT, R11, 0x1000000, PT ;  /* 0x010000000b00480c */ /* 0x020fc60003f66070 */
[----:B0-----:R-:W-:-:S04]  /*6e50*/  @P4 FMUL.FTZ R101, R106, R101 ;  /* 0x000000656a654220 */ /* 0x001fc80000410000 */
[----:B------:R-:W-:-:S05]  /*6e60*/  @P4 FMUL.FTZ R100, R101, R100 ;  /* 0x0000006465644220 */ /* 0x000fca0000410000 */
[----:B------:R-:W-:Y:S01]  /*6e70*/  @P4 SEL R99, R100, RZ, P3 ;  /* 0x000000ff64634207 */ /* 0x000fe20001800000 */
        /* <DEDUP_REMOVED lines=9> */
[----:B------:R-:W-:-:S07]  /*6f10*/  SEL R96, R96, RZ, P3 ;  /* 0x000000ff60607207 */ /* 0x000fce0001800000 */
.L_x_9062:
        /* <DEDUP_REMOVED lines=10> */
.L_x_9063:
        /* <DEDUP_REMOVED lines=10> */
.L_x_9057:
[----:B------:R-:W0:Y:S02]  /*7060*/  @P5 LDC.64 R100, c[0x0][0x478] ;  /* 0x00011e00ff645b82 */ /* 0x000e240000000a00 */
[----:B0-----:R-:W-:-:S06]  /*7070*/  @P5 IMAD.WIDE.U32 R104, R103, 0x10, R100 ;  /* 0x0000001067685825 */ /* 0x001fcc00078e0064 */
[----:B------:R-:W0:Y:S01]  /*7080*/  @P4 LDC.64 R100, c[0x0][0x468] ;  /* 0x00011a00ff644b82 */ /* 0x000e220000000a00 */
[----:B------:R1:W-:Y:S01]  /*7090*/  @P5 STG.E.128 desc[UR8][R104.64], R24 ;  /* 0x0000001868005986 */ /* 0x0003e2000c101d08 */
[----:B0-----:R-:W-:-:S05]  /*70a0*/  @P4 IMAD.WIDE.U32 R100, R102, 0x10, R100 ;  /* 0x0000001066644825 */ /* 0x001fca00078e0064 */
[----:B------:R1:W-:Y:S02]  /*70b0*/  @P4 STG.E.128 desc[UR8][R100.64], R96 ;  /* 0x0000006064004986 */ /* 0x0003e4000c101d08 */
.L_x_9054:
[----:B------:R-:W-:Y:S05]  /*70c0*/  BSYNC.RECONVERGENT B0 ;  /* 0x0000000000007941 */ /* 0x000fea0003800200 */
.L_x_9053:
[----:B01234-:R-:W0:Y:S01]  /*70d0*/  LDC.64 R100, c[0x0][0x380] ;  /* 0x0000e000ff647b82 */ /* 0x01fe220000000a00 */
[----:B------:R-:W-:Y:S01]  /*70e0*/  UPLOP3.LUT UP1, UPT, UPT, UPT, UP1, 0x40, 0x4 ;  /* 0x000000000004789c */ /* 0x000fe20003f2e810 */
[----:B0-----:R-:W-:-:S04]  /*70f0*/  IADD3 R7, PT, PT, R7, R100, RZ ;  /* 0x0000006407077210 */ /* 0x001fc80007ffe0ff */
[----:B------:R-:W-:-:S13]  /*7100*/  ISETP.GE.AND P3, PT, R7, R101, PT ;  /* 0x000000650700720c */ /* 0x000fda0003f66270 */
[----:B------:R-:W-:Y:S05]  /*7110*/  @!P3 BRA `(.L_x_9064) ;  /* 0xffffff9400dcb947 */ /* 0x000fea000383ffff */
.L_x_8976:
[----:B------:R-:W0:Y:S01]  /*7120*/  S2UR UR4, SR_CTAID.X ;  /* 0x00000000000479c3 */ /* 0x000e220000002500 */
[----:B------:R-:W-:Y:S02]  /*7130*/  ISETP.NE.AND P5, PT, R12, RZ, PT ;  /* 0x000000ff0c00720c */ /* 0x000fe40003fa5270 */
[----:B------:R-:W-:Y:S02]  /*7140*/  ISETP.NE.AND P4, PT, R13, RZ, PT ;  /* 0x000000ff0d00720c */ /* 0x000fe40003f85270 */
[----:B------:R-:W-:-:S03]  /*7150*/  ISETP.NE.AND P3, PT, R149, RZ, PT ;  /* 0x000000ff9500720c */ /* 0x000fc60003f65270 */
[----:B-----5:R-:W1:Y:S08]  /*7160*/  LDC.64 R2, c[0x0][0x440] ;  /* 0x00011000ff027b82 */ /* 0x020e700000000a00 */
[----:B------:R-:W2:Y:S08]  /*7170*/  LDC.64 R4, c[0x0][0x448] ;  /* 0x00011200ff047b82 */ /* 0x000eb00000000a00 */
[----:B------:R-:W3:Y:S01]  /*7180*/  LDC.64 R6, c[0x0][0x440] ;  /* 0x00011000ff067b82 */ /* 0x000ee20000000a00 */
[----:B0-----:R-:W-:-:S05]  /*7190*/  IMAD R0, R10, UR4, RZ ;  /* 0x000000040a007c24 */ /* 0x001fca000f8e02ff */
[----:B------:R-:W-:Y:S02]  /*71a0*/  LEA.HI R27, R0, R9, RZ, 0x1e ;  /* 0x00000009001b7211 */ /* 0x000fe400078ff0ff */
[----:B------:R-:W0:Y:S03]  /*71b0*/  LDC.64 R12, c[0x0][0x448] ;  /* 0x00011200ff0c7b82 */ /* 0x000e260000000a00 */
[----:B-1----:R-:W-:-:S05]  /*71c0*/  @P5 IMAD.WIDE.U32 R2, R27, 0x10, R2 ;  /* 0x000000101b025825 */ /* 0x002fca00078e0002 */
[----:B------:R-:W1:Y:S01]  /*71d0*/  LDC.64 R14, c[0x0][0x440] ;  /* 0x00011000ff0e7b82 */ /* 0x000e620000000a00 */
[C---:B--2---:R-:W-:Y:S01]  /*71e0*/  @P5 IMAD.WIDE.U32 R4, R27.reuse, 0x10, R4 ;  /* 0x000000101b045825 */ /* 0x044fe200078e0004 */
[----:B------:R-:W-:Y:S01]  /*71f0*/  @P5 IADD3 R27, PT, PT, R27, 0x80, RZ ;  /* 0x000000801b1b5810 */ /* 0x000fe20007ffe0ff */
[----:B------:R2:W-:Y:S04]  /*7200*/  @P5 STG.E.128 desc[UR8][R2.64], R44 ;  /* 0x0000002c02005986 */ /* 0x0005e8000c101d08 */
[----:B------:R2:W-:Y:S01]  /*7210*/  @P5 STG.E.128 desc[UR8][R4.64], R20 ;  /* 0x0000001404005986 */ /* 0x0005e2000c101d08 */
[----:B------:R-:W4:Y:S01]  /*7220*/  LDC.64 R10, c[0x0][0x448] ;  /* 0x00011200ff0a7b82 */ /* 0x000f220000000a00 */
[----:B---3--:R-:W-:-:S05]  /*7230*/  @P4 IMAD.WIDE.U32 R6, R27, 0x10, R6 ;  /* 0x000000101b064825 */ /* 0x008fca00078e0006 */
[----:B------:R2:W-:Y:S02]  /*7240*/  @P4 STG.E.128 desc[UR8][R6.64], R72 ;  /* 0x0000004806004986 */ /* 0x0005e4000c101d08 */
[----:B------:R-:W3:Y:S01]  /*7250*/  LDC.64 R8, c[0x0][0x440] ;  /* 0x00011000ff087b82 */ /* 0x000ee20000000a00 */
[C---:B0-----:R-:W-:Y:S01]  /*7260*/  @P4 IMAD.WIDE.U32 R12, R27.reuse, 0x10, R12 ;  /* 0x000000101b0c4825 */ /* 0x041fe200078e000c */
[----:B------:R-:W-:-:S04]  /*7270*/  @P4 IADD3 R27, PT, PT, R27, 0x80, RZ ;  /* 0x000000801b1b4810 */ /* 0x000fc80007ffe0ff */
[----:B------:R2:W-:Y:S02]  /*7280*/  @P4 STG.E.128 desc[UR8][R12.64], R76 ;  /* 0x0000004c0c004986 */ /* 0x0005e4000c101d08 */
[----:B------:R-:W0:Y:S01]  /*7290*/  LDC.64 R16, c[0x0][0x448] ;  /* 0x00011200ff107b82 */ /* 0x000e220000000a00 */
[----:B-1----:R-:W-:-:S05]  /*72a0*/  @P0 IMAD.WIDE.U32 R14, R27, 0x10, R14 ;  /* 0x000000101b0e0825 */ /* 0x002fca00078e000e */
[----:B------:R2:W-:Y:S02]  /*72b0*/  @P0 STG.E.128 desc[UR8][R14.64], R48 ;  /* 0x000000300e000986 */ /* 0x0005e4000c101d08 */
[----:B------:R-:W1:Y:S01]  /*72c0*/  LDC.64 R18, c[0x0][0x440] ;  /* 0x00011000ff127b82 */ /* 0x000e620000000a00 */
[C---:B----4-:R-:W-:Y:S01]  /*72d0*/  @P0 IMAD.WIDE.U32 R10, R27.reuse, 0x10, R10 ;  /* 0x000000101b0a0825 */ /* 0x050fe200078e000a */
[----:B------:R-:W-:-:S04]  /*72e0*/  @P0 IADD3 R27, PT, PT, R27, 0x80, RZ ;  /* 0x000000801b1b0810 */ /* 0x000fc80007ffe0ff */
[----:B------:R2:W-:Y:S02]  /*72f0*/  @P0 STG.E.128 desc[UR8][R10.64], R28 ;  /* 0x0000001c0a000986 */ /* 0x0005e4000c101d08 */
[----:B------:R-:W4:Y:S01]  /*7300*/  LDC.64 R24, c[0x0][0x448] ;  /* 0x00011200ff187b82 */ /* 0x000f220000000a00 */
[----:B---3--:R-:W-:-:S05]  /*7310*/  @P1 IMAD.WIDE.U32 R8, R27, 0x10, R8 ;  /* 0x000000101b081825 */ /* 0x008fca00078e0008 */
[----:B------:R2:W-:Y:S01]  /*7320*/  @P1 STG.E.128 desc[UR8][R8.64], R52 ;  /* 0x0000003408001986 */ /* 0x0005e2000c101d08 */
[C---:B0-----:R-:W-:Y:S01]  /*7330*/  @P1 IMAD.WIDE.U32 R16, R27.reuse, 0x10, R16 ;  /* 0x000000101b101825 */ /* 0x041fe200078e0010 */
[----:B------:R-:W-:-:S04]  /*7340*/  @P1 IADD3 R27, PT, PT, R27, 0x80, RZ ;  /* 0x000000801b1b1810 */ /* 0x000fc80007ffe0ff */
[----:B------:R2:W-:Y:S01]  /*7350*/  @P1 STG.E.128 desc[UR8][R16.64], R32 ;  /* 0x0000002010001986 */ /* 0x0005e2000c101d08 */
[----:B-1----:R-:W-:-:S05]  /*7360*/  @P2 IMAD.WIDE.U32 R18, R27, 0x10, R18 ;  /* 0x000000101b122825 */ /* 0x002fca00078e0012 */
[----:B------:R2:W-:Y:S01]  /*7370*/  @P2 STG.E.128 desc[UR8][R18.64], R56 ;  /* 0x0000003812002986 */ /* 0x0005e2000c101d08 */
[----:B----4-:R-:W-:-:S05]  /*7380*/  @P2 IMAD.WIDE.U32 R24, R27, 0x10, R24 ;  /* 0x000000101b182825 */ /* 0x010fca00078e0018 */
[----:B------:R2:W-:Y:S01]  /*7390*/  @P2 STG.E.128 desc[UR8][R24.64], R36 ;  /* 0x0000002418002986 */ /* 0x0005e2000c101d08 */
[----:B------:R-:W-:Y:S05]  /*73a0*/  @!P3 EXIT ;  /* 0x000000000000b94d */ /* 0x000fea0003800000 */
[----:B--2---:R-:W0:Y:S01]  /*73b0*/  LDC.64 R2, c[0x0][0x440] ;  /* 0x00011000ff027b82 */ /* 0x004e220000000a00 */
[----:B------:R-:W-:-:S07]  /*73c0*/  @P2 IADD3 R27, PT, PT, R27, 0x80, RZ ;  /* 0x000000801b1b2810 */ /* 0x000fce0007ffe0ff */
[----:B------:R-:W1:Y:S01]  /*73d0*/  LDC.64 R4, c[0x0][0x448] ;  /* 0x00011200ff047b82 */ /* 0x000e620000000a00 */
[----:B0-----:R-:W-:-:S05]  /*73e0*/  IMAD.WIDE.U32 R2, R27, 0x10, R2 ;  /* 0x000000101b027825 */ /* 0x001fca00078e0002 */
[----:B------:R-:W-:Y:S01]  /*73f0*/  STG.E.128 desc[UR8][R2.64], R60 ;  /* 0x0000003c02007986 */ /* 0x000fe2000c101d08 */
[----:B-1----:R-:W-:-:S05]  /*7400*/  IMAD.WIDE.U32 R4, R27, 0x10, R4 ;  /* 0x000000101b047825 */ /* 0x002fca00078e0004 */
[----:B------:R-:W-:Y:S01]  /*7410*/  STG.E.128 desc[UR8][R4.64], R40 ;  /* 0x0000002804007986 */ /* 0x000fe2000c101d08 */
[----:B------:R-:W-:Y:S05]  /*7420*/  EXIT ;  /* 0x000000000000794d */ /* 0x000fea0003800000 */
.L_x_9065:
        /* <DEDUP_REMOVED lines=13> */
.L_x_10825:


//--------------------- .text._ZN10layer_norm22ln_bwd_finalize_kernelINS_22Kernel_traits_finalizeILj3072E6__halfffffjLb0ELj1024ELj4ENS_18Kernel_traits_baseILj3072ES2_ffffjLj1024EEEEELb0ELb1EEEvNS_9BwdParamsE --------------------------
	.section	.text._ZN10layer_norm22ln_bwd_finalize_kernelINS_22Kernel_traits_finalizeILj3072E6__halfffffjLb0ELj1024ELj4ENS_18Kernel_traits_baseILj3072ES2_ffffjLj1024EEEEELb0ELb1EEEvNS_9BwdParamsE,"ax",@progbits
	.align	128
        .global         _ZN10layer_norm22ln_bwd_finalize_kernelINS_22Kernel_traits_finalizeILj3072E6__halfffffjLb0ELj1024ELj4ENS_18Kernel_traits_baseILj3072ES2_ffffjLj1024EEEEELb0ELb1EEEvNS_9BwdParamsE
        .type           _ZN10layer_norm22ln_bwd_finalize_kernelINS_22Kernel_traits_finalizeILj3072E6__halfffffjLb0ELj1024ELj4ENS_18Kernel_traits_baseILj3072ES2_ffffjLj1024EEEEELb0ELb1EEEvNS_9BwdParamsE,@function
        .size           _ZN10layer_norm22ln_bwd_finalize_kernelINS_22Kernel_traits_finalizeILj3072E6__halfffffjLb0ELj1024ELj4ENS_18Kernel_traits_baseILj3072ES2_ffffjLj1024EEEEELb0ELb1EEEvNS_9BwdParamsE,(.L_x_10826 - _ZN10layer_norm22ln_bwd_finalize_kernelINS_22Kernel_traits_finalizeILj3072E6__halfffffjLb0ELj1024ELj4ENS_18Kernel_traits_baseILj3072ES2_ffffjLj1024EEEEELb0ELb1EEEvNS_9BwdParamsE)
        .other          _ZN10layer_norm22ln_bwd_finalize_kernelINS_22Kernel_traits_finalizeILj3072E6__halfffffjLb0ELj1024ELj4ENS_18Kernel_traits_baseILj3072ES2_ffffjLj1024EEEEELb0ELb1EEEvNS_9BwdParamsE,@"STO_CUDA_ENTRY STV_DEFAULT"
_ZN10layer_norm22ln_bwd_finalize_kernelINS_22Kernel_traits_finalizeILj3072E6__halfffffjLb0ELj1024ELj4ENS_18Kernel_traits_baseILj3072ES2_ffffjLj1024EEEEELb0ELb1EEEvNS_9BwdParamsE:
.text._ZN10layer_norm22ln_bwd_finalize_kernelINS_22Kernel_traits_finalizeILj3072E6__halfffffjLb0ELj1024ELj4ENS_18Kernel_traits_baseILj3072ES2_ffffjLj1024EEEEELb0ELb1EEEvNS_9BwdParamsE:
        /* <DEDUP_REMOVED lines=81> */
.L_x_9070:
        /* <DEDUP_REMOVED lines=118> */
.L_x_9069:
[----:B------:R-:W-:Y:S05]  /*0c70*/  BSYNC.RECONVERGENT B1 ;  /* 0x0000000000017941 */ /* 0x000fea0003800200 */
.L_x_9068:
        /* <DEDUP_REMOVED lines=77> */
.L_x_9072:
[----:B------:R-:W-:Y:S05]  /*1150*/  BSYNC.RECONVERGENT B1 ;  /* 0x0000000000017941 */ /* 0x000fea0003800200 */
.L_x_9071:
        /* <DEDUP_REMOVED lines=38> */
.L_x_9074:
[----:B------:R-:W-:Y:S05]  /*13c0*/  BSYNC.RECONVERGENT B1 ;  /* 0x0000000000017941 */ /* 0x000fea0003800200 */
.L_x_9073:
        /* <DEDUP_REMOVED lines=8> */
.L_x_9075:
        /* <DEDUP_REMOVED lines=10> */
.L_x_9067:
[----:B------:R-:W-:Y:S05]  /*14f0*/  BSYNC.RECONVERGENT B0 ;  /* 0x0000000000007941 */ /* 0x000fea0003800200 */
.L_x_9066:
        /* <DEDUP_REMOVED lines=57> */
.L_x_9076:
        /* <DEDUP_REMOVED lines=15> */
.L_x_10826:


//--------------------- .text._ZN10layer_norm13ln_bwd_kernelINS_13Kernel_traitsI6__halfffffjLj3072ELj1ELj1ELj4ELj16ENS_18Kernel_traits_baseILj3072ES2_ffffjLj128EEEEELb1ELb0ELb1ELb1EEEvNS_9BwdParamsE --------------------------
	.section	.text._ZN10layer_norm13ln_bwd_kernelINS_13Kernel_traitsI6__halfffffjLj3072ELj1ELj1ELj4ELj16ENS_18Kernel_traits_baseILj3072ES2_ffffjLj128EEEEELb1ELb0ELb1ELb1EEEvNS_9BwdParamsE,"ax",@progbits
	.align	128
        .global         _ZN10layer_norm13ln_bwd_kernelINS_13Kernel_traitsI6__halfffffjLj3072ELj1ELj1ELj4ELj16ENS_18Kernel_traits_baseILj3072ES2_ffffjLj128EEEEELb1ELb0ELb1ELb1EEEvNS_9BwdParamsE
        .type           _ZN10layer_norm13ln_bwd_kernelINS_13Kernel_traitsI6__halfffffjLj3072ELj1ELj1ELj4ELj16ENS_18Kernel_traits_baseILj3072ES2_ffffjLj128EEEEELb1ELb0ELb1ELb1EEEvNS_9BwdParamsE,@function
        .size           _ZN10layer_norm13ln_bwd_kernelINS_13Kernel_traitsI6__halfffffjLj3072ELj1ELj1ELj4ELj16ENS_18Kernel_traits_baseILj3072ES2_ffffjLj128EEEEELb1ELb0ELb1ELb1EEEvNS_9BwdParamsE,(.L_x_10827 - _ZN10layer_norm13ln_bwd_kernelINS_13Kernel_traitsI6__halfffffjLj3072ELj1ELj1ELj4ELj16ENS_18Kernel_traits_baseILj3072ES2_ffffjLj128EEEEELb1ELb0ELb1ELb1EEEvNS_9BwdParamsE)
        .other          _ZN10layer_norm13ln_bwd_kernelINS_13Kernel_traitsI6__halfffffjLj3072ELj1ELj1ELj4ELj16ENS_18Kernel_traits_baseILj3072ES2_ffffjLj128EEEEELb1ELb0ELb1ELb1EEEvNS_9BwdParamsE,@"STO_CUDA_ENTRY STV_DEFAULT"
_ZN10layer_norm13ln_bwd_kernelINS_13Kernel_traitsI6__halfffffjLj3072ELj1ELj1ELj4ELj16ENS_18Kernel_traits_baseILj3072ES2_ffffjLj128EEEEELb1ELb0ELb1ELb1EEEvNS_9BwdParamsE:
.text._ZN10layer_norm13ln_bwd_kernelINS_13Kernel_traitsI6__halfffffjLj3072ELj1ELj1ELj4ELj16ENS_18Kernel_traits_baseILj3072ES2_ffffjLj128EEEEELb1ELb0ELb1ELb1EEEvNS_9BwdParamsE:
        /* <DEDUP_REMOVED lines=40> */
[----:B0-----:R0:W5:Y:S01]  /*0280*/  LDG.E.64 R14, desc[UR20][R2.64+0x1400] ;  /* 0x00140014020e7981 */ /* 0x001162000c1e1b00 */
[----:B------:R-:W0:Y:S03]  /*0290*/  LDCU.128 UR16, c[0x0][0x3f0] ;  /* 0x00007e00ff1077ac */ /* 0x000e260008000c00 */
[----:B------:R0:W5:Y:S01]  /*02a0*/  LDG.E.64 R16, desc[UR20][R2.64+0x1000] ;  /* 0x0010001402107981 */ /* 0x000162000c1e1b00 */
[----:B------:R-:W0:Y:S03]  /*02b0*/  LDCU.64 UR24, c[0x0][0x380] ;  /* 0x00007000ff1877ac */ /* 0x000e260008000a00 */
[----:B------:R0:W5:Y:S04]  /*02c0*/  LDG.E.64 R18, desc[UR20][R2.64+0xc00] ;  /* 0x000c001402127981 */ /* 0x000168000c1e1b00 */
[----:B------:R0:W5:Y:S04]  /*02d0*/  LDG.E.64 R124, desc[UR20][R2.64+0x800] ;  /* 0x00080014027c7981 */ /* 0x000168000c1e1b00 */
[----:B------:R0:W5:Y:S04]  /*02e0*/  LDG.E.64 R126, desc[UR20][R2.64+0x400] ;  /* 0x00040014027e7981 */ /* 0x000168000c1e1b00 */
[----:B------:R0:W5:Y:S01]  /*02f0*/  LDG.E.64 R148, desc[UR20][R2.64] ;  /* 0x0000001402947981 */ /* 0x000162000c1e1b00 */
[----:B------:R-:W-:Y:S01]  /*0300*/  HFMA2 R66, -RZ, RZ, 0, 0 ;  /* 0x00000000ff427431 */ /* 0x000fe200000001ff */
[----:B-1234-:R-:W-:-:S11]  /*0310*/  UPLOP3.LUT UP1, UPT, UPT, UPT, UPT, 0x40, 0x4 ;  /* 0x000000000004789c */ /* 0x01efd60003f2e870 */
.L_x_9144:
        /* <DEDUP_REMOVED lines=18> */
[----:B------:R-:W-:-:S06]  /*0440*/  UIMAD.WIDE UR10, UR8, 0x4, UR12 ;  /* 0x00000004080a78a5 */ /* 0x000fcc000f8e020c */
[----:B------:R-:W2:Y:S01]  /*0450*/  LDC.64 R144, c[0x0][0x3a8] ;  /* 0x0000ea00ff907b82 */ /* 0x000ea20000000a00 */
[----:B------:R-:W-:Y:S01]  /*0460*/  UIADD3 UR9, UPT, UPT, UR29, -0x1, URZ ;  /* 0xffffffff1d097890 */ /* 0x000fe2000fffe0ff */
[----:B------:R-:W-:Y:S02]  /*0470*/  MOV R12, UR10 ;  /* 0x0000000a000c7c02 */ /* 0x000fe40008000f00 */
[----:B------:R-:W-:-:S05]  /*0480*/  MOV R13, UR11 ;  /* 0x0000000b000d7c02 */ /* 0x000fca0008000f00 */
[----:B------:R3:W4:Y:S01]  /*0490*/  LDG.E R152, desc[UR20][R12.64] ;  /* 0x000000140c987981 */ /* 0x000722000c1e1900 */
[----:B0-----:R-:W-:-:S05]  /*04a0*/  IMAD R0, R5, UR8, RZ ;  /* 0x0000000805007c24 */ /* 0x001fca000f8e02ff */
[----:B------:R-:W-:-:S04]  /*04b0*/  SHF.R.S32.HI R3, RZ, 0x1f, R0 ;  /* 0x0000001fff037819 */ /* 0x000fc80000011400 */
[----:B------:R-:W-:-:S04]  /*04c0*/  LEA.HI R3, R3, R0, RZ, 0x2 ;  /* 0x0000000003037211 */ /* 0x000fc800078f10ff */
[----:B-1----:R-:W-:Y:S02]  /*04d0*/  LEA.HI.SX32 R6, R3, R4, 0x1e ;  /* 0x0000000403067211 */ /* 0x002fe400078ff2ff */
[----:B------:R-:W0:Y:S01]  /*04e0*/  LDC.64 R2, c[0x0][0x428] ;  /* 0x00010a00ff027b82 */ /* 0x000e220000000a00 */
[----:B------:R-:W-:Y:S01]  /*04f0*/  IMAD R7, R5, UR9, RZ ;  /* 0x0000000905077c24 */ /* 0x000fe2000f8e02ff */
[C---:B------:R-:W-:Y:S02]  /*0500*/  IADD3 R0, PT, PT, R6.reuse, 0x80, RZ ;  /* 0x0000008006007810 */ /* 0x040fe40007ffe0ff */
[----:B------:R-:W-:Y:S02]  /*0510*/  IADD3 R159, PT, PT, R6, 0x180, RZ ;  /* 0x00000180069f7810 */ /* 0x000fe40007ffe0ff */
[----:B---3--:R-:W-:Y:S01]  /*0520*/  SHF.R.S32.HI R12, RZ, 0x1f, R7 ;  /* 0x0000001fff0c7819 */ /* 0x008fe20000011407 */
[----:B--2---:R-:W-:-:S03]  /*0530*/  IMAD.WIDE.U32 R128, R0, 0x10, R144 ;  /* 0x0000001000807825 */ /* 0x004fc600078e0090 */
[----:B------:R-:W-:Y:S01]  /*0540*/  LEA.HI R7, R12, R7, RZ, 0x2 ;  /* 0x000000070c077211 */ /* 0x000fe200078f10ff */
[----:B------:R-:W-:Y:S02]  /*0550*/  IMAD.WIDE.U32 R136, R159, 0x10, R144 ;  /* 0x000000109f887825 */ /* 0x000fe400078e0090 */
[----:B------:R-:W2:Y:S01]  /*0560*/  LDG.E.128 R128, desc[UR20][R128.64] ;  /* 0x0000001480807981 */ /* 0x000ea2000c1e1d00 */
[----:B------:R-:W-:-:S03]  /*0570*/  LEA.HI.SX32 R7, R7, R4, 0x1e ;  /* 0x0000000407077211 */ /* 0x000fc600078ff2ff */
[----:B------:R-:W3:Y:S01]  /*0580*/  LDG.E.128 R136, desc[UR20][R136.64] ;  /* 0x0000001488887981 */ /* 0x000ee2000c1e1d00 */
[----:B------:R-:W-:-:S04]  /*0590*/  IMAD.WIDE.U32 R8, R6, 0x10, R144 ;  /* 0x0000001006087825 */ /* 0x000fc800078e0090 */
[C-C-:B0-----:R-:W-:Y:S01]  /*05a0*/  IMAD.WIDE.U32 R100, R7.reuse, 0x10, R2.reuse ;  /* 0x0000001007647825 */ /* 0x141fe200078e0002 */
[----:B------:R-:W-:Y:S01]  /*05b0*/  IADD3 R105, PT, PT, R7, 0x80, RZ ;  /* 0x0000008007697810 */ /* 0x000fe20007ffe0ff */
[----:B------:R-:W3:Y:S04]  /*05c0*/  LDG.E.128 R8, desc[UR20][R8.64] ;  /* 0x0000001408087981 */ /* 0x000ee8000c1e1d00 */
[----:B------:R-:W3:Y:S01]  /*05d0*/  LDG.E.128 R100, desc[UR20][R100.64] ;  /* 0x0000001464647981 */ /* 0x000ee2000c1e1d00 */
[----:B------:R-:W-:Y:S01]  /*05e0*/  IADD3 R153, PT, PT, R6, 0x100, RZ ;  /* 0x0000010006997810 */ /* 0x000fe20007ffe0ff */
[----:B------:R-:W-:Y:S01]  /*05f0*/  IMAD.WIDE.U32 R104, R105, 0x10, R2 ;  /* 0x0000001069687825 */ /* 0x000fe200078e0002 */
[----:B------:R-:W-:-:S03]  /*0600*/  IADD3 R109, PT, PT, R7, 0x100, RZ ;  /* 0x00000100076d7810 */ /* 0x000fc60007ffe0ff */
[----:B------:R-:W-:Y:S02]  /*0610*/  IMAD.WIDE.U32 R132, R153, 0x10, R144 ;  /* 0x0000001099847825 */ /* 0x000fe400078e0090 */
[----:B------:R-:W3:Y:S02]  /*0620*/  LDG.E.128 R104, desc[UR20][R104.64] ;  /* 0x0000001468687981 */ /* 0x000ee4000c1e1d00 */
[--C-:B------:R-:W-:Y:S01]  /*0630*/  IMAD.WIDE.U32 R108, R109, 0x10, R2.reuse ;  /* 0x000000106d6c7825 */ /* 0x100fe200078e0002 */
[----:B------:R-:W-:Y:S01]  /*0640*/  IADD3 R113, PT, PT, R7, 0x180, RZ ;  /* 0x0000018007717810 */ /* 0x000fe20007ffe0ff */
[----:B------:R-:W3:Y:S04]  /*0650*/  LDG.E.128 R132, desc[UR20][R132.64] ;  /* 0x0000001484847981 */ /* 0x000ee8000c1e1d00 */
[----:B------:R-:W3:Y:S01]  /*0660*/  LDG.E.128 R108, desc[UR20][R108.64] ;  /* 0x000000146c6c7981 */ /* 0x000ee2000c1e1d00 */
[----:B------:R-:W-:Y:S01]  /*0670*/  IMAD.WIDE.U32 R112, R113, 0x10, R2 ;  /* 0x0000001071707825 */ /* 0x000fe200078e0002 */
[----:B------:R-:W-:-:S05]  /*0680*/  IADD3 R117, PT, PT, R7, 0x200, RZ ;  /* 0x0000020007757810 */ /* 0x000fca0007ffe0ff */
[----:B------:R-:W3:Y:S01]  /*0690*/  LDG.E.128 R112, desc[UR20][R112.64] ;  /* 0x0000001470707981 */ /* 0x000ee2000c1e1d00 */
[C---:B------:R-:W-:Y:S01]  /*06a0*/  IADD3 R161, PT, PT, R6.reuse, 0x200, RZ ;  /* 0x0000020006a17810 */ /* 0x040fe20007ffe0ff */
[----:B------:R-:W-:Y:S01]  /*06b0*/  IMAD.WIDE.U32 R116, R117, 0x10, R2 ;  /* 0x0000001075747825 */ /* 0x000fe200078e0002 */
[----:B------:R-:W-:-:S03]  /*06c0*/  IADD3 R163, PT, PT, R6, 0x280, RZ ;  /* 0x0000028006a37810 */ /* 0x000fc60007ffe0ff */
[--C-:B------:R-:W-:Y:S01]  /*06d0*/  IMAD.WIDE.U32 R140, R161, 0x10, R144.reuse ;  /* 0x00000010a18c7825 */ /* 0x100fe200078e0090 */
[----:B------:R-:W-:Y:S01]  /*06e0*/  IADD3 R121, PT, PT, R7, 0x280, RZ ;  /* 0x0000028007797810 */ /* 0x000fe20007ffe0ff */
[----:B------:R-:W3:Y:S02]  /*06f0*/  LDG.E.128 R116, desc[UR20][R116.64] ;  /* 0x0000001474747981 */ /* 0x000ee4000c1e1d00 */
[----:B------:R-:W-:Y:S02]  /*0700*/  IMAD.WIDE.U32 R144, R163, 0x10, R144 ;  /* 0x00000010a3907825 */ /* 0x000fe400078e0090 */
[----:B------:R-:W3:Y:S02]  /*0710*/  LDG.E.128 R140, desc[UR20][R140.64] ;  /* 0x000000148c8c7981 */ /* 0x000ee4000c1e1d00 */
[----:B------:R-:W-:Y:S02]  /*0720*/  IMAD.WIDE.U32 R120, R121, 0x10, R2 ;  /* 0x0000001079787825 */ /* 0x000fe400078e0002 */
[----:B------:R-:W3:Y:S04]  /*0730*/  LDG.E.128 R144, desc[UR20][R144.64] ;  /* 0x0000001490907981 */ /* 0x000ee8000c1e1d00 */
[----:B------:R-:W3:Y:S01]  /*0740*/  LDG.E.128 R120, desc[UR20][R120.64] ;  /* 0x0000001478787981 */ /* 0x000ee2000c1e1d00 */
[----:B------:R-:W-:-:S04]  /*0750*/  ISETP.NE.U32.AND P0, PT, RZ, UR4, PT ;  /* 0x00000004ff007c0c */ /* 0x000fc8000bf05070 */
[----:B------:R-:W-:Y:S02]  /*0760*/  ISETP.NE.AND.EX P0, PT, RZ, UR5, PT, P0 ;  /* 0x00000005ff007c0c */ /* 0x000fe4000bf05300 */
[----:B-----5:R-:W-:-:S11]  /*0770*/  ISETP.GE.AND P1, PT, R155, 0x1, PT ;  /* 0x000000019b00780c */ /* 0x020fd60003f26270 */
[----:B------:R-:W0:Y:S02]  /*0780*/  @P0 LDC.64 R2, c[0x0][0x438] ;  /* 0x00010e00ff020b82 */ /* 0x000e240000000a00 */
[----:B------:R-:W-:-:S05]  /*0790*/  @P1 IADD3 R12, PT, PT, R155, -0x1, RZ ;  /* 0xffffffff9b0c1810 */ /* 0x000fca0007ffe0ff */
[----:B------:R-:W-:Y:S01]  /*07a0*/  @P1 IMAD R12, R12, R5, RZ ;  /* 0x000000050c0c1224 */ /* 0x000fe200078e02ff */
[----:B------:R-:W-:Y:S01]  /*07b0*/  MOV R165, RZ ;  /* 0x000000ff00a57202 */ /* 0x000fe20000000f00 */
[----:B------:R-:W1:Y:S03]  /*07c0*/  @P0 LDC.64 R156, c[0x0][0x438] ;  /* 0x00010e00ff9c0b82 */ /* 0x000e660000000a00 */
[----:B------:R-:W-:-:S04]  /*07d0*/  @P1 SHF.R.S32.HI R5, RZ, 0x1f, R12 ;  /* 0x0000001fff051819 */ /* 0x000fc8000001140c */
[----:B------:R-:W-:Y:S01]  /*07e0*/  @P1 LEA.HI R5, R5, R12, RZ, 0x2 ;  /* 0x0000000c05051211 */ /* 0x000fe200078f10ff */
[----:B------:R-:W1:Y:S03]  /*07f0*/  @P0 LDC.64 R150, c[0x0][0x438] ;  /* 0x00010e00ff960b82 */ /* 0x000e660000000a00 */
[----:B------:R-:W-:Y:S01]  /*0800*/  @P1 LEA.HI.SX32 R165, R5, R4, 0x1e ;  /* 0x0000000405a51211 */ /* 0x000fe200078ff2ff */
[----:B0-----:R-:W-:-:S04]  /*0810*/  @P0 IMAD.WIDE.U32 R2, R6, 0x10, R2 ;  /* 0x0000001006020825 */ /* 0x001fc800078e0002 */
[----:B------:R-:W0:Y:S01]  /*0820*/  @P0 LDC.64 R4, c[0x0][0x438] ;  /* 0x00010e00ff040b82 */ /* 0x000e220000000a00 */
[----:B------:R1:W5:Y:S07]  /*0830*/  @P0 LDG.E.128 R68, desc[UR20][R2.64] ;  /* 0x0000001402440981 */ /* 0x00036e000c1e1d00 */
[----:B------:R-:W0:Y:S08]  /*0840*/  @P0 LDC.64 R6, c[0x0][0x438] ;  /* 0x00010e00ff060b82 */ /* 0x000e300000000a00 */
[----:B------:R-:W0:Y:S08]  /*0850*/  @P0 LDC.64 R12, c[0x0][0x438] ;  /* 0x00010e00ff0c0b82 */ /* 0x000e300000000a00 */
[----:B-1----:R-:W1:Y:S01]  /*0860*/  LDC.64 R2, c[0x0][0x3b0] ;  /* 0x0000ec00ff027b82 */ /* 0x002e620000000a00 */
[----:B------:R-:W-:-:S04]  /*0870*/  @P0 IMAD.WIDE.U32 R156, R0, 0x10, R156 ;  /* 0x00000010009c0825 */ /* 0x000fc800078e009c */
[----:B0-----:R-:W-:Y:S01]  /*0880*/  @P0 IMAD.WIDE.U32 R4, R153, 0x10, R4 ;  /* 0x0000001099040825 */ /* 0x001fe200078e0004 */
[----:B------:R-:W5:Y:S03]  /*0890*/  @P0 LDG.E.128 R72, desc[UR20][R156.64] ;  /* 0x000000149c480981 */ /* 0x000f66000c1e1d00 */
[----:B------:R-:W-:Y:S01]  /*08a0*/  @P0 IMAD.WIDE.U32 R6, R159, 0x10, R6 ;  /* 0x000000109f060825 */ /* 0x000fe200078e0006 */
[----:B------:R0:W5:Y:S03]  /*08b0*/  @P0 LDG.E.128 R76, desc[UR20][R4.64] ;  /* 0x00000014044c0981 */ /* 0x000166000c1e1d00 */
[----:B------:R-:W-:-:S04]  /*08c0*/  @P0 IMAD.WIDE.U32 R162, R163, 0x10, R150 ;  /* 0x00000010a3a20825 */ /* 0x000fc800078e0096 */
[----:B------:R-:W-:Y:S01]  /*08d0*/  @P0 IMAD.WIDE.U32 R160, R161, 0x10, R12 ;  /* 0x00000010a1a00825 */ /* 0x000fe200078e000c */
[C---:B------:R-:W-:Y:S01]  /*08e0*/  IADD3 R151, PT, PT, R165.reuse, 0x100, RZ ;  /* 0x00000100a5977810 */ /* 0x040fe20007ffe0ff */
[----:B------:R-:W5:Y:S01]  /*08f0*/  @P0 LDG.E.128 R80, desc[UR20][R6.64] ;  /* 0x0000001406500981 */ /* 0x000f62000c1e1d00 */
[----:B0-----:R-:W-:-:S03]  /*0900*/  IADD3 R5, PT, PT, R165, 0x200, RZ ;  /* 0x00000200a5057810 */ /* 0x001fc60007ffe0ff */
[----:B------:R0:W5:Y:S04]  /*0910*/  @P0 LDG.E.128 R84, desc[UR20][R160.64] ;  /* 0x00000014a0540981 */ /* 0x000168000c1e1d00 */
[----:B------:R-:W5:Y:S01]  /*0920*/  @P0 LDG.E.128 R88, desc[UR20][R162.64] ;  /* 0x00000014a2580981 */ /* 0x000f62000c1e1d00 */
[----:B------:R-:W-:Y:S01]  /*0930*/  ISETP.NE.AND P0, PT, RZ, UR26, PT ;  /* 0x0000001aff007c0c */ /* 0x000fe2000bf05270 */
[--C-:B-1----:R-:W-:Y:S01]  /*0940*/  IMAD.WIDE.U32 R150, R151, 0x4, R2.reuse ;  /* 0x0000000497967825 */ /* 0x102fe200078e0002 */
[C---:B------:R-:W-:Y:S02]  /*0950*/  IADD3 R13, PT, PT, R165.reuse, 0x80, RZ ;  /* 0x00000080a50d7810 */ /* 0x040fe40007ffe0ff */
[----:B------:R-:W-:Y:S01]  /*0960*/  IADD3 R157, PT, PT, R165, 0x180, RZ ;  /* 0x00000180a59d7810 */ /* 0x000fe20007ffe0ff */
[--C-:B0-----:R-:W-:Y:S01]  /*0970*/  IMAD.WIDE.U32 R160, R5, 0x4, R2.reuse ;  /* 0x0000000405a07825 */ /* 0x101fe200078e0002 */
[C---:B------:R-:W-:Y:S01]  /*0980*/  IADD3 R7, PT, PT, R165.reuse, 0x280, RZ ;  /* 0x00000280a5077810 */ /* 0x040fe20007ffe0ff */
[----:B------:R-:W5:Y:S02]  /*0990*/  LDG.E R5, desc[UR20][R150.64] ;  /* 0x0000001496057981 */ /* 0x000f64000c1e1900 */
[----:B------:R-:W-:-:S04]  /*09a0*/  IMAD.WIDE.U32 R158, R165, 0x4, R2 ;  /* 0x00000004a59e7825 */ /* 0x000fc800078e0002 */
[--C-:B------:R-:W-:Y:S02]  /*09b0*/  IMAD.WIDE.U32 R12, R13, 0x4, R2.reuse ;  /* 0x000000040d0c7825 */ /* 0x100fe400078e0002 */
[----:B------:R-:W5:Y:S02]  /*09c0*/  LDG.E R158, desc[UR20][R158.64] ;  /* 0x000000149e9e7981 */ /* 0x000f64000c1e1900 */
[--C-:B------:R-:W-:Y:S02]  /*09d0*/  IMAD.WIDE.U32 R156, R157, 0x4, R2.reuse ;  /* 0x000000049d9c7825 */ /* 0x100fe400078e0002 */
[----:B------:R0:W5:Y:S02]  /*09e0*/  LDG.E R153, desc[UR20][R12.64] ;  /* 0x000000140c997981 */ /* 0x000164000c1e1900 */
[----:B------:R-:W-:Y:S02]  /*09f0*/  IMAD.WIDE.U32 R6, R7, 0x4, R2 ;  /* 0x0000000407067825 */ /* 0x000fe400078e0002 */
[----:B------:R3:W5:Y:S04]  /*0a00*/  LDG.E R2, desc[UR20][R160.64] ;  /* 0x00000014a0027981 */ /* 0x000768000c1e1900 */
[----:B------:R1:W5:Y:S01]  /*0a10*/  LDG.E R0, desc[UR20][R6.64] ;  /* 0x0000001406007981 */ /* 0x000362000c1e1900 */
[----:B0-----:R-:W-:-:S03]  /*0a20*/  SHF.R.U64 R13, R124, 0x10, R125 ;  /* 0x000000107c0d7819 */ /* 0x001fc6000000127d */
[----:B------:R0:W5:Y:S01]  /*0a30*/  LDG.E R4, desc[UR20][R156.64] ;  /* 0x000000149c047981 */ /* 0x000162000c1e1900 */
[----:B----4-:R-:W-:-:S05]  /*0a40*/  FSEL R152, R152, RZ, !P0 ;  /* 0x000000ff98987208 */ /* 0x010fca0004000000 */
[----:B--2---:R-:W-:Y:S01]  /*0a50*/  FADD.FTZ R150, -R152, R130 ;  /* 0x0000008298967221 */ /* 0x004fe20000010100 */
[--C-:B------:R-:W-:Y:S01]  /*0a60*/  SHF.R.U64 R130, R148, 0x10, R149.reuse ;  /* 0x0000001094827819 */ /* 0x100fe20000001295 */
[----:B---3--:R-:W-:Y:S01]  /*0a70*/  FADD.FTZ R160, -R152, R136 ;  /* 0x0000008898a07221 */ /* 0x008fe20000010100 */
[----:B------:R-:W-:-:S03]  /*0a80*/  SHF.R.U32.HI R136, RZ, 0x10, R149 ;  /* 0x00000010ff887819 */ /* 0x000fc60000011695 */
[----:B------:R-:W-:Y:S02]  /*0a90*/  HADD2.F32 R130, -RZ, R130.H0_H0 ;  /* 0x20000082ff827230 */ /* 0x000fe40000004100 */
[----:B------:R-:W-:Y:S02]  /*0aa0*/  HADD2.F32 R136, -RZ, R136.H0_H0 ;  /* 0x20000088ff887230 */ /* 0x000fe40000004100 */
[----:B-1----:R-:W-:Y:S01]  /*0ab0*/  FADD.FTZ R6, -R152, R9 ;  /* 0x0000000998067221 */ /* 0x002fe20000010100 */
[----:B------:R-:W-:Y:S01]  /*0ac0*/  FMUL.FTZ R7, R101, R130 ;  /* 0x0000008265077220 */ /* 0x000fe20000410000 */
[--C-:B------:R-:W-:Y:S01]  /*0ad0*/  SHF.R.U64 R130, R126, 0x10, R127.reuse ;  /* 0x000000107e827819 */ /* 0x100fe2000000127f */
[----:B------:R-:W-:Y:S01]  /*0ae0*/  FMUL.FTZ R9, R103, R136 ;  /* 0x0000008867097220 */ /* 0x000fe20000410000 */
[----:B------:R-:W-:Y:S01]  /*0af0*/  SHF.R.U32.HI R136, RZ, 0x10, R127 ;  /* 0x00000010ff887819 */ /* 0x000fe2000001167f */
[C---:B------:R-:W-:Y:S01]  /*0b00*/  FADD.FTZ R3, -R152.reuse, R8 ;  /* 0x0000000898037221 */ /* 0x040fe20000010100 */
[----:B------:R-:W-:Y:S01]  /*0b10*/  FADD.FTZ R8, -R152, R11 ;  /* 0x0000000b98087221 */ /* 0x000fe20000010100 */
[----:B------:R-:W-:-:S02]  /*0b20*/  HADD2.F32 R130, -RZ, R130.H0_H0 ;  /* 0x20000082ff827230 */ /* 0x000fc40000004100 */
[----:B------:R-:W-:Y:S01]  /*0b30*/  FMUL.FTZ R6, R6, UR28 ;  /* 0x0000001c06067c20 */ /* 0x000fe20008410000 */
[----:B------:R-:W-:Y:S02]  /*0b40*/  HADD2.F32 R136, -RZ, R136.H0_H0 ;  /* 0x20000088ff887230 */ /* 0x000fe40000004100 */
[----:B------:R-:W-:Y:S01]  /*0b50*/  FMUL.FTZ R8, R8, UR28 ;  /* 0x0000001c08087c20 */ /* 0x000fe20008410000 */
[----:B------:R-:W-:Y:S01]  /*0b60*/  FMUL.FTZ R11, R105, R130 ;  /* 0x00000082690b7220 */ /* 0x000fe20000410000 */
[----:B------:R-:W-:Y:S02]  /*0b70*/  HADD2.F32 R130, -RZ, R13.H0_H0 ;  /* 0x2000000dff827230 */ /* 0x000fe40000004100 */
[----:B------:R-:W-:Y:S01]  /*0b80*/  FADD.FTZ R45, R45, R101 ;  /* 0x000000652d2d7221 */ /* 0x000fe20000010000 */
[----:B------:R-:W-:Y:S01]  /*0b90*/  FFMA.FTZ R21, R101, R6, R21 ;  /* 0x0000000665157223 */ /* 0x000fe20000010015 */
[----:B------:R-:W-:Y:S01]  /*0ba0*/  FMUL.FTZ R13, R107, R136 ;  /* 0x000000886b0d7220 */ /* 0x000fe20000410000 */
[----:B------:R-:W-:Y:S01]  /*0bb0*/  FADD.FTZ R163, -R152, R128 ;  /* 0x0000008098a37221 */ /* 0x000fe20000010100 */
[----:B------:R-:W-:Y:S01]  /*0bc0*/  FADD.FTZ R47, R47, R103 ;  /* 0x000000672f2f7221 */ /* 0x000fe20000010000 */
[----:B------:R-:W-:Y:S01]  /*0bd0*/  FFMA.FTZ R23, R103, R8, R23 ;  /* 0x0000000867177223 */ /* 0x000fe20000010017 */
[----:B------:R-:W-:Y:S01]  /*0be0*/  SHF.R.U32.HI R136, RZ, 0x10, R125 ;  /* 0x00000010ff887819 */ /* 0x000fe2000001167d */
[----:B------:R-:W-:-:S02]  /*0bf0*/  HADD2.F32 R101, -RZ, R148.H0_H0 ;  /* 0x20000094ff657230 */ /* 0x000fc40000004100 */
[C---:B------:R-:W-:Y:S01]  /*0c00*/  FADD.FTZ R162, -R152.reuse, R132 ;  /* 0x0000008498a27221 */ /* 0x040fe20000010100 */
[----:B------:R-:W-:Y:S01]  /*0c10*/  FADD.FTZ R128, -R152, R133 ;  /* 0x0000008598807221 */ /* 0x000fe20000010100 */
[----:B------:R-:W-:Y:S01]  /*0c20*/  FMUL.FTZ R3, R3, UR28 ;  /* 0x0000001c03037c20 */ /* 0x000fe20008410000 */
[----:B------:R-:W-:Y:S01]  /*0c30*/  SHF.R.U64 R103, R18, 0x10, R19 ;  /* 0x0000001012677819 */ /* 0x000fe20000001213 */
[C---:B------:R-:W-:Y:S01]  /*0c40*/  FADD.FTZ R164, -R152.reuse, R10 ;  /* 0x0000000a98a47221 */ /* 0x040fe20000010100 */
[C---:B------:R-:W-:Y:S01]  /*0c50*/  FADD.FTZ R132, -R152.reuse, R135 ;  /* 0x0000008798847221 */ /* 0x040fe20000010100 */
[C---:B------:R-:W-:Y:S01]  /*0c60*/  FADD.FTZ R10, -R152.reuse, R129 ;  /* 0x00000081980a7221 */ /* 0x040fe20000010100 */
[----:B------:R-:W-:Y:S01]  /*0c70*/  FMUL.FTZ R129, R109, R130 ;  /* 0x000000826d817220 */ /* 0x000fe20000410000 */
[----:B------:R-:W-:Y:S01]  /*0c80*/  FADD.FTZ R161, -R152, R134 ;  /* 0x0000008698a17221 */ /* 0x000fe20000010100 */
[----:B------:R-:W-:Y:S01]  /*0c90*/  FMUL.FTZ R128, R128, UR28 ;  /* 0x0000001c80807c20 */ /* 0x000fe20008410000 */
[----:B------:R-:W-:-:S02]  /*0ca0*/  HADD2.F32 R136, -RZ, R136.H0_H0 ;  /* 0x20000088ff887230 */ /* 0x000fc40000004100 */
[----:B------:R-:W-:Y:S01]  /*0cb0*/  FADD.FTZ R44, R44, R100 ;  /* 0x000000642c2c7221 */ /* 0x000fe20000010000 */
[C---:B------:R-:W-:Y:S01]  /*0cc0*/  FFMA.FTZ R20, R100.reuse, R3, R20 ;  /* 0x0000000364147223 */ /* 0x040fe20000010014 */
[----:B------:R-:W-:Y:S01]  /*0cd0*/  FMUL.FTZ R130, R100, R101 ;  /* 0x0000006564827220 */ /* 0x000fe20000410000 */
[----:B------:R-:W-:Y:S01]  /*0ce0*/  FADD.FTZ R134, -R152, R137 ;  /* 0x0000008998867221 */ /* 0x000fe20000010100 */
[----:B------:R-:W-:Y:S01]  /*0cf0*/  FMUL.FTZ R132, R132, UR28 ;  /* 0x0000001c84847c20 */ /* 0x000fe20008410000 */
[----:B------:R-:W-:Y:S01]  /*0d00*/  HADD2.F32 R100, -RZ, R103.H0_H0 ;  /* 0x20000067ff647230 */ /* 0x000fe20000004100 */
[----:B------:R-:W-:Y:S01]  /*0d10*/  SHF.R.U32.HI R103, RZ, 0x10, R19 ;  /* 0x00000010ff677819 */ /* 0x000fe20000011613 */
[----:B------:R-:W-:Y:S01]  /*0d20*/  FADD.FTZ R37, R37, R109 ;  /* 0x0000006d25257221 */ /* 0x000fe20000010000 */
[----:B------:R-:W-:Y:S01]  /*0d30*/  FFMA.FTZ R61, R109, R128, R61 ;  /* 0x000000806d3d7223 */ /* 0x000fe2000001003d */
[----:B------:R-:W-:Y:S01]  /*0d40*/  FMUL.FTZ R109, R111, R136 ;  /* 0x000000886f6d7220 */ /* 0x000fe20000410000 */
[----:B------:R-:W-:Y:S01]  /*0d50*/  FADD.FTZ R39, R39, R111 ;  /* 0x0000006f27277221 */ /* 0x000fe20000010000 */
[----:B------:R-:W-:Y:S01]  /*0d60*/  FFMA.FTZ R63, R111, R132, R63 ;  /* 0x000000846f3f7223 */ /* 0x000fe2000001003f */
[----:B------:R-:W-:Y:S01]  /*0d70*/  FMUL.FTZ R134, R134, UR28 ;  /* 0x0000001c86867c20 */ /* 0x000fe20008410000 */
[----:B------:R-:W-:Y:S01]  /*0d80*/  FMUL.FTZ R111, R113, R100 ;  /* 0x00000064716f7220 */ /* 0x000fe20000410000 */
[----:B------:R-:W-:-:S02]  /*0d90*/  HADD2.F32 R100, -RZ, R103.H0_H0 ;  /* 0x20000067ff647230 */ /* 0x000fc40000004100 */
[----:B------:R-:W-:Y:S01]  /*0da0*/  FADD.FTZ R33, R33, R113 ;  /* 0x0000007121217221 */ /* 0x000fe20000010000 */
[----:B------:R-:W-:Y:S01]  /*0db0*/  FFMA.FTZ R57, R113, R134, R57 ;  /* 0x0000008671397223 */ /* 0x000fe20000010039 */
[----:B------:R-:W-:Y:S02]  /*0dc0*/  HADD2.F32 R101, -RZ, R149.H0_H0 ;  /* 0x20000095ff657230 */ /* 0x000fe40000004100 */
[----:B------:R-:W-:Y:S01]  /*0dd0*/  FADD.FTZ R159, -R152, R138 ;  /* 0x0000008a989f7221 */ /* 0x000fe20000010100 */
[----:B------:R-:W-:Y:S01]  /*0de0*/  FMUL.FTZ R113, R164, UR28 ;  /* 0x0000001ca4717c20 */ /* 0x000fe20008410000 */
[----:B------:R-:W-:Y:S01]  /*0df0*/  SHF.R.U64 R103, R16, 0x10, R17 ;  /* 0x0000001010677819 */ /* 0x000fe20000001211 */
[C---:B------:R-:W-:Y:S01]  /*0e00*/  FADD.FTZ R12, -R152.reuse, R131 ;  /* 0x00000083980c7221 */ /* 0x040fe20000010100 */
[----:B------:R-:W-:Y:S01]  /*0e10*/  FADD.FTZ R138, -R152, R139 ;  /* 0x0000008b988a7221 */ /* 0x000fe20000010100 */
[----:B------:R-:W-:Y:S01]  /*0e20*/  FMUL.FTZ R131, R115, R100 ;  /* 0x0000006473837220 */ /* 0x000fe20000410000 */
[----:B------:R-:W-:Y:S01]  /*0e30*/  SHF.R.U32.HI R100, RZ, 0x10, R17 ;  /* 0x00000010ff647819 */ /* 0x000fe20000011611 */
[----:B------:R-:W-:Y:S01]  /*0e40*/  FADD.FTZ R46, R46, R102 ;  /* 0x000000662e2e7221 */ /* 0x000fe20000010000 */
[C---:B------:R-:W-:Y:S01]  /*0e50*/  FFMA.FTZ R22, R102.reuse, R113, R22 ;  /* 0x0000007166167223 */ /* 0x040fe20000010016 */
[----:B------:R-:W-:Y:S01]  /*0e60*/  FMUL.FTZ R136, R102, R101 ;  /* 0x0000006566887220 */ /* 0x000fe20000410000 */
[----:B------:R-:W-:Y:S01]  /*0e70*/  FMUL.FTZ R138, R138, UR28 ;  /* 0x0000001c8a8a7c20 */ /* 0x000fe20008410000 */
[----:B------:R-:W-:-:S02]  /*0e80*/  HADD2.F32 R102, -RZ, R103.H0_H0 ;  /* 0x20000067ff667230 */ /* 0x000fc40000004100 */
[----:B------:R-:W-:Y:S01]  /*0e90*/  FADD.FTZ R35, R35, R115 ;  /* 0x0000007323237221 */ /* 0x000fe20000010000 */
[----:B------:R-:W-:Y:S02]  /*0ea0*/  HADD2.F32 R100, -RZ, R100.H0_H0 ;  /* 0x20000064ff647230 */ /* 0x000fe40000004100 */
[----:B------:R-:W-:Y:S01]  /*0eb0*/  FFMA.FTZ R59, R115, R138, R59 ;  /* 0x0000008a733b7223 */ /* 0x000fe2000001003b */
[----:B------:R-:W-:Y:S01]  /*0ec0*/  FMUL.FTZ R115, R117, R102 ;  /* 0x0000006675737220 */ /* 0x000fe20000410000 */
[----:B------:R-:W-:Y:S01]  /*0ed0*/  SHF.R.U64 R102, R14, 0x10, R15 ;  /* 0x000000100e667819 */ /* 0x000fe2000000120f */
[----:B------:R-:W-:Y:S01]  /*0ee0*/  FADD.FTZ R143, -R152, R143 ;  /* 0x0000008f988f7221 */ /* 0x000fe20000010100 */
[----:B------:R-:W-:Y:S01]  /*0ef0*/  FMUL.FTZ R10, R10, UR28 ;  /* 0x0000001c0a0a7c20 */ /* 0x000fe20008410000 */
[----:B------:R-:W-:Y:S01]  /*0f00*/  FMUL.FTZ R133, R119, R100 ;  /* 0x0000006477857220 */ /* 0x000fe20000410000 */
[----:B------:R-:W-:Y:S01]  /*0f10*/  FADD.FTZ R100, RZ, R130 ;  /* 0x00000082ff647221 */ /* 0x000fe20000010000 */
[----:B------:R-:W-:Y:S01]  /*0f20*/  FADD.FTZ R154, -R152, R144 ;  /* 0x00000090989a7221 */ /* 0x000fe20000010100 */
[----:B------:R-:W-:Y:S01]  /*0f30*/  FFMA.FTZ R103, R3, R130, RZ ;  /* 0x0000008203677223 */ /* 0x000fe200000100ff */
[----:B------:R-:W-:-:S02]  /*0f40*/  HADD2.F32 R102, -RZ, R102.H0_H0 ;  /* 0x20000066ff667230 */ /* 0x000fc40000004100 */
[----:B------:R-:W-:Y:S01]  /*0f50*/  FMUL.FTZ R144, R143, UR28 ;  /* 0x0000001c8f907c20 */ /* 0x000fe20008410000 */
[C---:B0-----:R-:W-:Y:S01]  /*0f60*/  FADD.FTZ R157, -R152.reuse, R140 ;  /* 0x0000008c989d7221 */ /* 0x041fe20000010100 */
[----:B------:R-:W-:Y:S01]  /*0f70*/  FADD.FTZ R41, R41, R105 ;  /* 0x0000006929297221 */ /* 0x000fe20000010000 */
[----:B------:R-:W-:Y:S01]  /*0f80*/  FFMA.FTZ R65, R105, R10, R65 ;  /* 0x0000000a69417223 */ /* 0x000fe20000010041 */
[----:B------:R-:W-:Y:S02]  /*0f90*/  HADD2.F32 R101, -RZ, R126.H0_H0 ;  /* 0x2000007eff657230 */ /* 0x000fe40000004100 */
[C---:B------:R-:W-:Y:S01]  /*0fa0*/  FADD.FTZ R140, -R152.reuse, R141 ;  /* 0x0000008d988c7221 */ /* 0x040fe20000010100 */
[----:B------:R-:W-:Y:S01]  /*0fb0*/  FADD.FTZ R145, -R152, R145 ;  /* 0x0000009198917221 */ /* 0x000fe20000010100 */
[----:B------:R-:W-:Y:S01]  /*0fc0*/  FADD.FTZ R105, R7, R100 ;  /* 0x0000006407697221 */ /* 0x000fe20000010000 */
[----:B------:R-:W-:Y:S01]  /*0fd0*/  FFMA.FTZ R100, R6, R7, R103 ;  /* 0x0000000706647223 */ /* 0x000fe20000010067 */
[----:B------:R-:W-:Y:S01]  /*0fe0*/  FADD.FTZ R31, R31, R119 ;  /* 0x000000771f1f7221 */ /* 0x000fe20000010000 */
[----:B------:R-:W-:Y:S01]  /*0ff0*/  FFMA.FTZ R55, R119, R144, R55 ;  /* 0x0000009077377223 */ /* 0x000fe20000010037 */
[C---:B------:R-:W-:Y:S01]  /*1000*/  FADD.FTZ R156, -R152.reuse, R142 ;  /* 0x0000008e989c7221 */ /* 0x040fe20000010100 */
[----:B------:R-:W-:Y:S01]  /*1010*/  FADD.FTZ R151, -R152, R146 ;  /* 0x0000009298977221 */ /* 0x000fe20000010100 */
[----:B------:R-:W-:Y:S01]  /*1020*/  FMUL.FTZ R119, R121, R102 ;  /* 0x0000006679777220 */ /* 0x000fe20000410000 */
[----:B------:R-:W-:Y:S01]  /*1030*/  FMUL.FTZ R140, R140, UR28 ;  /* 0x0000001c8c8c7c20 */ /* 0x000fe20008410000 */
[----:B------:R-:W-:Y:S01]  /*1040*/  FMUL.FTZ R142, R104, R101 ;  /* 0x00000065688e7220 */ /* 0x000fe20000410000 */
[----:B------:R-:W-:Y:S01]  /*1050*/  FMUL.FTZ R146, R145, UR28 ;  /* 0x0000001c91927c20 */ /* 0x000fe20008410000 */
[----:B------:R-:W-:Y:S01]  /*1060*/  FADD.FTZ R102, R136, R105 ;  /* 0x0000006988667221 */ /* 0x000fe20000010000 */
[----:B------:R-:W-:-:S02]  /*1070*/  HADD2.F32 R101, -RZ, R127.H0_H0 ;  /* 0x2000007fff657230 */ /* 0x000fc40000004100 */
[----:B------:R-:W-:Y:S01]  /*1080*/  FFMA.FTZ R103, R113, R136, R100 ;  /* 0x0000008871677223 */ /* 0x000fe20000010064 */
[----:B------:R-:W-:Y:S01]  /*1090*/  FADD.FTZ R29, R29, R117 ;  /* 0x000000751d1d7221 */ /* 0x000fe20000010000 */
[----:B------:R-:W-:Y:S01]  /*10a0*/  FFMA.FTZ R53, R117, R140, R53 ;  /* 0x0000008c75357223 */ /* 0x000fe20000010035 */
[----:B------:R-:W-:Y:S01]  /*10b0*/  FADD.FTZ R25, R25, R121 ;  /* 0x0000007919197221 */ /* 0x000fe20000010000 */
[----:B------:R-:W-:Y:S01]  /*10c0*/  FFMA.FTZ R49, R121, R146, R49 ;  /* 0x0000009279317223 */ /* 0x000fe20000010031 */
[----:B------:R-:W-:Y:S01]  /*10d0*/  FADD.FTZ R105, R9, R102 ;  /* 0x0000006609697221 */ /* 0x000fe20000010000 */
[----:B------:R-:W-:Y:S01]  /*10e0*/  FMUL.FTZ R117, R163, UR28 ;  /* 0x0000001ca3757c20 */ /* 0x000fe20008410000 */
[----:B------:R-:W-:Y:S01]  /*10f0*/  FMUL.FTZ R121, R150, UR28 ;  /* 0x0000001c96797c20 */ /* 0x000fe20008410000 */
[----:B------:R-:W-:Y:S01]  /*1100*/  FFMA.FTZ R100, R8, R9, R103 ;  /* 0x0000000908647223 */ /* 0x000fe20000010067 */
[----:B------:R-:W-:Y:S01]  /*1110*/  FMUL.FTZ R150, R106, R101 ;  /* 0x000000656a967220 */ /* 0x000fe20000410000 */
[----:B------:R-:W-:Y:S01]  /*1120*/  FMUL.FTZ R135, R162, UR28 ;  /* 0x0000001ca2877c20 */ /* 0x000fe20008410000 */
[----:B------:R-:W-:-:S02]  /*1130*/  HADD2.F32 R101, -RZ, R124.H0_H0 ;  /* 0x2000007cff657230 */ /* 0x000fc40000004100 */
[----:B------:R-:W-:Y:S01]  /*1140*/  FADD.FTZ R102, R142, R105 ;  /* 0x000000698e667221 */ /* 0x000fe20000010000 */
[----:B------:R-:W-:Y:S01]  /*1150*/  FFMA.FTZ R103, R117, R142, R100 ;  /* 0x0000008e75677223 */ /* 0x000fe20000010064 */
[----:B------:R-:W-:Y:S01]  /*1160*/  FADD.FTZ R36, R36, R108 ;  /* 0x0000006c24247221 */ /* 0x000fe20000010000 */
[C---:B------:R-:W-:Y:S01]  /*1170*/  FFMA.FTZ R60, R108.reuse, R135, R60 ;  /* 0x000000876c3c7223 */ /* 0x040fe2000001003c */
[----:B------:R-:W-:Y:S01]  /*1180*/  FMUL.FTZ R108, R108, R101 ;  /* 0x000000656c6c7220 */ /* 0x000fe20000410000 */
[----:B------:R-:W-:Y:S01]  /*1190*/  FADD.FTZ R105, R11, R102 ;  /* 0x000000660b697221 */ /* 0x000fe20000010000 */
[----:B------:R-:W-:Y:S01]  /*11a0*/  FMUL.FTZ R137, R161, UR28 ;  /* 0x0000001ca1897c20 */ /* 0x000fe20008410000 */
[----:B------:R-:W-:Y:S02]  /*11b0*/  HADD2.F32 R101, -RZ, R125.H0_H0 ;  /* 0x2000007dff657230 */ /* 0x000fe40000004100 */
[----:B------:R-:W-:Y:S01]  /*11c0*/  FFMA.FTZ R100, R10, R11, R103 ;  /* 0x0000000b0a647223 */ /* 0x000fe20000010067 */
[----:B------:R-:W-:Y:S01]  /*11d0*/  FADD.FTZ R102, R150, R105 ;  /* 0x0000006996667221 */ /* 0x000fe20000010000 */
[----:B------:R-:W-:Y:S01]  /*11e0*/  FMUL.FTZ R12, R12, UR28 ;  /* 0x0000001c0c0c7c20 */ /* 0x000fe20008410000 */
[----:B------:R-:W-:Y:S01]  /*11f0*/  FADD.FTZ R38, R38, R110 ;  /* 0x0000006e26267221 */ /* 0x000fe20000010000 */
[C---:B------:R-:W-:Y:S01]  /*1200*/  FFMA.FTZ R62, R110.reuse, R137, R62 ;  /* 0x000000896e3e7223 */ /* 0x040fe2000001003e */
        /* <DEDUP_REMOVED lines=10> */
[----:B------:R-:W-:-:S03]  /*12b0*/  FFMA.FTZ R101, R135, R108, R100 ;  /* 0x0000006c87657223 */ /* 0x000fc60000010064 */
[----:B------:R-:W-:Y:S01]  /*12c0*/  FADD.FTZ R105, R129, R102 ;  /* 0x0000006681697221 */ /* 0x000fe20000010000 */
[----:B------:R-:W-:-:S03]  /*12d0*/  FFMA.FTZ R100, R128, R129, R101 ;  /* 0x0000008180647223 */ /* 0x000fc60000010065 */
[----:B------:R-:W-:Y:S01]  /*12e0*/  FADD.FTZ R102, R110, R105 ;  /* 0x000000696e667221 */ /* 0x000fe20000010000 */
[----:B------:R-:W-:Y:S01]  /*12f0*/  FFMA.FTZ R101, R137, R110, R100 ;  /* 0x0000006e89657223 */ /* 0x000fe20000010064 */
[----:B------:R-:W-:Y:S01]  /*1300*/  FMUL.FTZ R141, R159, UR28 ;  /* 0x0000001c9f8d7c20 */ /* 0x000fe20008410000 */
[----:B------:R-:W-:Y:S02]  /*1310*/  HADD2.F32 R103, -RZ, R19.H0_H0 ;  /* 0x20000013ff677230 */ /* 0x000fe40000004100 */
[----:B------:R-:W-:Y:S01]  /*1320*/  FADD.FTZ R105, R109, R102 ;  /* 0x000000666d697221 */ /* 0x000fe20000010000 */
[----:B------:R-:W-:Y:S01]  /*1330*/  FFMA.FTZ R100, R132, R109, R101 ;  /* 0x0000006d84647223 */ /* 0x000fe20000010065 */
[----:B------:R-:W-:Y:S01]  /*1340*/  FADD.FTZ R34, R34, R114 ;  /* 0x0000007222227221 */ /* 0x000fe20000010000 */
[----:B------:R-:W-:Y:S01]  /*1350*/  FFMA.FTZ R58, R114, R141, R58 ;  /* 0x0000008d723a7223 */ /* 0x000fe2000001003a */
[----:B------:R-:W-:Y:S01]  /*1360*/  FADD.FTZ R102, R112, R105 ;  /* 0x0000006970667221 */ /* 0x000fe20000010000 */
[----:B------:R-:W-:Y:S01]  /*1370*/  FMUL.FTZ R114, R114, R103 ;  /* 0x0000006772727220 */ /* 0x000fe20000410000 */
[----:B------:R-:W-:Y:S01]  /*1380*/  FFMA.FTZ R101, R139, R112, R100 ;  /* 0x000000708b657223 */ /* 0x000fe20000010064 */
[----:B------:R-:W-:Y:S01]  /*1390*/  FMUL.FTZ R143, R157, UR28 ;  /* 0x0000001c9d8f7c20 */ /* 0x000fe20008410000 */
[----:B------:R-:W-:-:S02]  /*13a0*/  HADD2.F32 R103, -RZ, R16.H0_H0 ;  /* 0x20000010ff677230 */ /* 0x000fc40000004100 */
[----:B------:R-:W-:Y:S01]  /*13b0*/  FADD.FTZ R105, R111, R102 ;  /* 0x000000666f697221 */ /* 0x000fe20000010000 */
[----:B------:R-:W-:Y:S01]  /*13c0*/  FFMA.FTZ R100, R134, R111, R101 ;  /* 0x0000006f86647223 */ /* 0x000fe20000010065 */
[----:B------:R-:W-:Y:S01]  /*13d0*/  FADD.FTZ R28, R28, R116 ;  /* 0x000000741c1c7221 */ /* 0x000fe20000010000 */
[C---:B------:R-:W-:Y:S01]  /*13e0*/  FFMA.FTZ R52, R116.reuse, R143, R52 ;  /* 0x0000008f74347223 */ /* 0x040fe20000010034 */
[----:B------:R-:W-:Y:S01]  /*13f0*/  FMUL.FTZ R116, R116, R103 ;  /* 0x0000006774747220 */ /* 0x000fe20000410000 */
[----:B------:R-:W-:Y:S01]  /*1400*/  FMUL.FTZ R145, R156, UR28 ;  /* 0x0000001c9c917c20 */ /* 0x000fe20008410000 */
[----:B------:R-:W-:Y:S02]  /*1410*/  HADD2.F32 R103, -RZ, R17.H0_H0 ;  /* 0x20000011ff677230 */ /* 0x000fe40000004100 */
[----:B------:R-:W-:Y:S01]  /*1420*/  FADD.FTZ R102, R114, R105 ;  /* 0x0000006972667221 */ /* 0x000fe20000010000 */
[----:B------:R-:W-:Y:S01]  /*1430*/  FFMA.FTZ R101, R141, R114, R100 ;  /* 0x000000728d657223 */ /* 0x000fe20000010064 */
[----:B------:R-:W-:Y:S01]  /*1440*/  FADD.FTZ R30, R30, R118 ;  /* 0x000000761e1e7221 */ /* 0x000fe20000010000 */
[----:B------:R-:W-:Y:S01]  /*1450*/  FFMA.FTZ R54, R118, R145, R54 ;  /* 0x0000009176367223 */ /* 0x000fe20000010036 */
[----:B------:R-:W-:Y:S01]  /*1460*/  FADD.FTZ R105, R131, R102 ;  /* 0x0000006683697221 */ /* 0x000fe20000010000 */
[----:B------:R-:W-:Y:S01]  /*1470*/  FADD.FTZ R152, -R152, R147 ;  /* 0x0000009398987221 */ /* 0x000fe20000010100 */
        /* <DEDUP_REMOVED lines=17> */
[----:B------:R-:W-:Y:S01]  /*1590*/  SHF.R.U32.HI R104, RZ, 0x10, R15 ;  /* 0x00000010ff687819 */ /* 0x000fe2000001160f */
[----:B------:R-:W-:Y:S02]  /*15a0*/  HADD2.F32 R105, -RZ, R15.H0_H0 ;  /* 0x2000000fff697230 */ /* 0x000fe40000004100 */
[----:B------:R-:W-:Y:S01]  /*15b0*/  FADD.FTZ R100, R120, R103 ;  /* 0x0000006778647221 */ /* 0x000fe20000010000 */
[----:B------:R-:W-:Y:S01]  /*15c0*/  FFMA.FTZ R101, R147, R120, R102 ;  /* 0x0000007893657223 */ /* 0x000fe20000010066 */
[----:B------:R-:W-:Y:S01]  /*15d0*/  FMUL.FTZ R151, R151, UR28 ;  /* 0x0000001c97977c20 */ /* 0x000fe20008410000 */
[----:B------:R-:W-:-:S02]  /*15e0*/  HADD2.F32 R104, -RZ, R104.H0_H0 ;  /* 0x20000068ff687230 */ /* 0x000fc40000004100 */
[----:B------:R-:W-:Y:S01]  /*15f0*/  FADD.FTZ R103, R100, R119 ;  /* 0x0000007764677221 */ /* 0x000fe20000010000 */
[----:B------:R-:W-:Y:S01]  /*1600*/  FMUL.FTZ R154, R122, R105 ;  /* 0x000000697a9a7220 */ /* 0x000fe20000410000 */
        /* <DEDUP_REMOVED lines=16> */
.L_x_9078:
[----:B-----5:R-:W-:Y:S01]  /*1710*/  ISETP.GE.AND P1, PT, R155, 0x1, PT ;  /* 0x000000019b00780c */ /* 0x020fe20003f26270 */
[----:B------:R-:W-:Y:S01]  /*1720*/  UISETP.NE.U32.AND UP0, UPT, UR4, URZ, UPT ;  /* 0x000000ff0400728c */ /* 0x000fe2000bf05070 */
[----:B------:R-:W-:-:S03]  /*1730*/  HFMA2 R159, -RZ, RZ, 0, 0 ;  /* 0x00000000ff9f7431 */ /* 0x000fc600000001ff */
[----:B------:R-:W-:-:S08]  /*1740*/  UISETP.NE.AND.EX UP0, UPT, UR5, URZ, UPT, UP0 ;  /* 0x000000ff0500728c */ /* 0x000fd0000bf05300 */
[----:B------:R-:W-:Y:S05]  /*1750*/  @!P1 BRA `(.L_x_9080) ;  /* 0x0000000000189947 */ /* 0x000fea0003800000 */
[----:B------:R-:W0:Y:S01]  /*1760*/  S2R R2, SR_TID.X ;  /* 0x0000000000027919 */ /* 0x000e220000002100 */
[----:B------:R-:W-:-:S05]  /*1770*/  IADD3 R0, PT, PT, R155, -0x1, RZ ;  /* 0xffffffff9b007810 */ /* 0x000fca0007ffe0ff */
[----:B------:R-:W-:-:S05]  /*1780*/  IMAD R0, R0, UR30, RZ ;  /* 0x0000001e00007c24 */ /* 0x000fca000f8e02ff */
[----:B------:R-:W-:-:S04]  /*1790*/  SHF.R.S32.HI R5, RZ, 0x1f, R0 ;  /* 0x0000001fff057819 */ /* 0x000fc80000011400 */
[----:B------:R-:W-:-:S04]  /*17a0*/  LEA.HI R5, R5, R0, RZ, 0x2 ;  /* 0x0000000005057211 */ /* 0x000fc800078f10ff */
[----:B0-----:R-:W-:-:S07]  /*17b0*/  LEA.HI.SX32 R159, R5, R2, 0x1e ;  /* 0x00000002059f7211 */ /* 0x001fce00078ff2ff */
.L_x_9080:
[----:B------:R-:W-:Y:S02]  /*17c0*/  MOV R160, RZ ;  /* 0x000000ff00a07202 */ /* 0x000fe40000000f00 */
[----:B------:R-:W-:Y:S01]  /*17d0*/  MOV R123, RZ ;  /* 0x000000ff007b7202 */ /* 0x000fe20000000f00 */
[----:B------:R-:W-:Y:S06]  /*17e0*/  BRA.U UP0, `(.L_x_9081) ;  /* 0x00000001004c7547 */ /* 0x000fec000b800000 */
[----:B------:R-:W0:Y:S01]  /*17f0*/  LDC.64 R100, c[0x0][0x3b0] ;  /* 0x0000ec00ff647b82 */ /* 0x000e220000000a00 */
[C---:B------:R-:W-:Y:S02]  /*1800*/  IADD3 R157, PT, PT, R159.reuse, 0x80, RZ ;  /* 0x000000809f9d7810 */ /* 0x040fe40007ffe0ff */
[C---:B------:R-:W-:Y:S02]  /*1810*/  IADD3 R107, PT, PT, R159.reuse, 0x100, RZ ;  /* 0x000001009f6b7810 */ /* 0x040fe40007ffe0ff */
[C---:B------:R-:W-:Y:S02]  /*1820*/  IADD3 R105, PT, PT, R159.reuse, 0x180, RZ ;  /* 0x000001809f697810 */ /* 0x040fe40007ffe0ff */
[C---:B------:R-:W-:Y:S02]  /*1830*/  IADD3 R103, PT, PT, R159.reuse, 0x200, RZ ;  /* 0x000002009f677810 */ /* 0x040fe40007ffe0ff */
[----:B------:R-:W-:Y:S01]  /*1840*/  IADD3 R5, PT, PT, R159, 0x280, RZ ;  /* 0x000002809f057810 */ /* 0x000fe20007ffe0ff */
[----:B0-----:R-:W-:-:S04]  /*1850*/  IMAD.WIDE.U32 R156, R157, 0x4, R100 ;  /* 0x000000049d9c7825 */ /* 0x001fc800078e0064 */
[--C-:B------:R-:W-:Y:S01]  /*1860*/  IMAD.WIDE.U32 R106, R107, 0x4, R100.reuse ;  /* 0x000000046b6a7825 */ /* 0x100fe200078e0064 */
[----:B------:R0:W5:Y:S03]  /*1870*/  LDG.E R153, desc[UR20][R156.64] ;  /* 0x000000149c997981 */ /* 0x000166000c1e1900 */
[----:B------:R-:W-:-:S04]  /*1880*/  IMAD.WIDE.U32 R104, R105, 0x4, R100 ;  /* 0x0000000469687825 */ /* 0x000fc800078e0064 */
[--C-:B------:R-:W-:Y:S01]  /*1890*/  IMAD.WIDE.U32 R102, R103, 0x4, R100.reuse ;  /* 0x0000000467667825 */ /* 0x100fe200078e0064 */
[----:B------:R0:W5:Y:S03]  /*18a0*/  LDG.E R4, desc[UR20][R104.64] ;  /* 0x0000001468047981 */ /* 0x000166000c1e1900 */
[--C-:B------:R-:W-:Y:S01]  /*18b0*/  IMAD.WIDE.U32 R158, R159, 0x4, R100.reuse ;  /* 0x000000049f9e7825 */ /* 0x100fe200078e0064 */
[----:B------:R0:W5:Y:S03]  /*18c0*/  LDG.E R2, desc[UR20][R102.64] ;  /* 0x0000001466027981 */ /* 0x000166000c1e1900 */
[----:B------:R-:W-:Y:S02]  /*18d0*/  IMAD.WIDE.U32 R100, R5, 0x4, R100 ;  /* 0x0000000405647825 */ /* 0x000fe400078e0064 */
[----:B------:R0:W5:Y:S04]  /*18e0*/  LDG.E R5, desc[UR20][R106.64] ;  /* 0x000000146a057981 */ /* 0x000168000c1e1900 */
[----:B------:R0:W5:Y:S04]  /*18f0*/  LDG.E R158, desc[UR20][R158.64] ;  /* 0x000000149e9e7981 */ /* 0x000168000c1e1900 */
[----:B------:R0:W5:Y:S01]  /*1900*/  LDG.E R0, desc[UR20][R100.64] ;  /* 0x0000001464007981 */ /* 0x000162000c1e1900 */
[----:B------:R-:W-:Y:S05]  /*1910*/  BRA `(.L_x_9079) ;  /* 0x0000000000a87947 */ /* 0x000fea0003800000 */
.L_x_9081:
[----:B------:R-:W0:Y:S01]  /*1920*/  S2R R0, SR_TID.X ;  /* 0x0000000000007919 */ /* 0x000e220000002100 */
[----:B------:R-:W1:Y:S01]  /*1930*/  LDC.64 R70, c[0x0][0x3b0] ;  /* 0x0000ec00ff467b82 */ /* 0x000e620000000a00 */
[----:B------:R-:W-:Y:S01]  /*1940*/  UIMAD UR9, UR8, UR30, URZ ;  /* 0x0000001e080972a4 */ /* 0x000fe2000f8e02ff */
[C---:B------:R-:W-:Y:S02]  /*1950*/  IADD3 R77, PT, PT, R159.reuse, 0x180, RZ ;  /* 0x000001809f4d7810 */ /* 0x040fe40007ffe0ff */
[C---:B------:R-:W-:Y:S01]  /*1960*/  IADD3 R69, PT, PT, R159.reuse, 0x80, RZ ;  /* 0x000000809f457810 */ /* 0x040fe20007ffe0ff */
[----:B------:R-:W-:Y:S01]  /*1970*/  USHF.R.S32.HI UR10, URZ, 0x1f, UR9 ;  /* 0x0000001fff0a7899 */ /* 0x000fe20008011409 */
[C---:B------:R-:W-:Y:S02]  /*1980*/  IADD3 R73, PT, PT, R159.reuse, 0x100, RZ ;  /* 0x000001009f497810 */ /* 0x040fe40007ffe0ff */
[----:B------:R-:W2:Y:S01]  /*1990*/  LDC.64 R88, c[0x0][0x438] ;  /* 0x00010e00ff587b82 */ /* 0x000ea20000000a00 */
[----:B------:R-:W-:Y:S01]  /*19a0*/  ULEA.HI UR10, UR10, UR9, URZ, 0x2 ;  /* 0x000000090a0a7291 */ /* 0x000fe2000f8f10ff */
[----:B------:R-:W-:-:S02]  /*19b0*/  IADD3 R75, PT, PT, R159, 0x200, RZ ;  /* 0x000002009f4b7810 */ /* 0x000fc40007ffe0ff */
[----:B------:R-:W-:-:S03]  /*19c0*/  IADD3 R5, PT, PT, R159, 0x280, RZ ;  /* 0x000002809f057810 */ /* 0x000fc60007ffe0ff */
[----:B------:R-:W-:Y:S01]  /*19d0*/  MOV R91, UR10 ;  /* 0x0000000a005b7c02 */ /* 0x000fe20008000f00 */
[----:B-1----:R-:W-:-:S04]  /*19e0*/  IMAD.WIDE.U32 R76, R77, 0x4, R70 ;  /* 0x000000044d4c7825 */ /* 0x002fc800078e0046 */
[--C-:B------:R-:W-:Y:S01]  /*19f0*/  IMAD.WIDE.U32 R68, R69, 0x4, R70.reuse ;  /* 0x0000000445447825 */ /* 0x100fe200078e0046 */
[----:B------:R2:W5:Y:S01]  /*1a00*/  LDG.E R4, desc[UR20][R76.64] ;  /* 0x000000144c047981 */ /* 0x000562000c1e1900 */
[----:B0-----:R-:W-:Y:S02]  /*1a10*/  LEA.HI.SX32 R91, R91, R0, 0x1e ;  /* 0x000000005b5b7211 */ /* 0x001fe400078ff2ff */
[--C-:B------:R-:W-:Y:S01]  /*1a20*/  IMAD.WIDE.U32 R72, R73, 0x4, R70.reuse ;  /* 0x0000000449487825 */ /* 0x100fe200078e0046 */
[----:B------:R0:W5:Y:S01]  /*1a30*/  LDG.E R153, desc[UR20][R68.64] ;  /* 0x0000001444997981 */ /* 0x000162000c1e1900 */
[----:B------:R-:W-:Y:S02]  /*1a40*/  IADD3 R81, PT, PT, R91, 0x100, RZ ;  /* 0x000001005b517810 */ /* 0x000fe40007ffe0ff */
[--C-:B------:R-:W-:Y:S01]  /*1a50*/  IMAD.WIDE.U32 R74, R75, 0x4, R70.reuse ;  /* 0x000000044b4a7825 */ /* 0x100fe200078e0046 */
[C---:B------:R-:W-:Y:S02]  /*1a60*/  IADD3 R79, PT, PT, R91.reuse, 0x80, RZ ;  /* 0x000000805b4f7810 */ /* 0x040fe40007ffe0ff */
[----:B------:R-:W-:Y:S01]  /*1a70*/  IADD3 R83, PT, PT, R91, 0x180, RZ ;  /* 0x000001805b537810 */ /* 0x000fe20007ffe0ff */
[--C-:B------:R-:W-:Y:S01]  /*1a80*/  IMAD.WIDE.U32 R158, R159, 0x4, R70.reuse ;  /* 0x000000049f9e7825 */ /* 0x100fe200078e0046 */
[C---:B------:R-:W-:Y:S01]  /*1a90*/  IADD3 R85, PT, PT, R91.reuse, 0x200, RZ ;  /* 0x000002005b557810 */ /* 0x040fe20007ffe0ff */
[----:B------:R-:W5:Y:S01]  /*1aa0*/  LDG.E R2, desc[UR20][R74.64] ;  /* 0x000000144a027981 */ /* 0x000f62000c1e1900 */
[----:B------:R-:W-:Y:S01]  /*1ab0*/  IADD3 R87, PT, PT, R91, 0x280, RZ ;  /* 0x000002805b577810 */ /* 0x000fe20007ffe0ff */
[----:B------:R-:W-:-:S02]  /*1ac0*/  IMAD.WIDE.U32 R70, R5, 0x4, R70 ;  /* 0x0000000405467825 */ /* 0x000fc400078e0046 */
[----:B------:R1:W5:Y:S02]  /*1ad0*/  LDG.E R5, desc[UR20][R72.64] ;  /* 0x0000001448057981 */ /* 0x000364000c1e1900 */
[--C-:B--2---:R-:W-:Y:S02]  /*1ae0*/  IMAD.WIDE.U32 R76, R81, 0x10, R88.reuse ;  /* 0x00000010514c7825 */ /* 0x104fe400078e0058 */
[----:B------:R2:W5:Y:S02]  /*1af0*/  LDG.E R0, desc[UR20][R70.64] ;  /* 0x0000001446007981 */ /* 0x000564000c1e1900 */
[--C-:B0-----:R-:W-:Y:S02]  /*1b00*/  IMAD.WIDE.U32 R68, R91, 0x10, R88.reuse ;  /* 0x000000105b447825 */ /* 0x101fe400078e0058 */
[----:B------:R2:W5:Y:S02]  /*1b10*/  LDG.E R158, desc[UR20][R158.64] ;  /* 0x000000149e9e7981 */ /* 0x000564000c1e1900 */
[----:B-1----:R-:W-:-:S02]  /*1b20*/  IMAD.WIDE.U32 R72, R79, 0x10, R88 ;  /* 0x000000104f487825 */ /* 0x002fc400078e0058 */
[----:B------:R-:W5:Y:S02]  /*1b30*/  LDG.E.128 R76, desc[UR20][R76.64] ;  /* 0x000000144c4c7981 */ /* 0x000f64000c1e1d00 */
[--C-:B------:R-:W-:Y:S02]  /*1b40*/  IMAD.WIDE.U32 R80, R83, 0x10, R88.reuse ;  /* 0x0000001053507825 */ /* 0x100fe400078e0058 */
[----:B------:R-:W5:Y:S02]  /*1b50*/  LDG.E.128 R68, desc[UR20][R68.64] ;  /* 0x0000001444447981 */ /* 0x000f64000c1e1d00 */
[--C-:B------:R-:W-:Y:S02]  /*1b60*/  IMAD.WIDE.U32 R84, R85, 0x10, R88.reuse ;  /* 0x0000001055547825 */ /* 0x100fe400078e0058 */
[----:B------:R-:W5:Y:S02]  /*1b70*/  LDG.E.128 R72, desc[UR20][R72.64] ;  /* 0x0000001448487981 */ /* 0x000f64000c1e1d00 */
[----:B------:R-:W-:-:S02]  /*1b80*/  IMAD.WIDE.U32 R88, R87, 0x10, R88 ;  /* 0x0000001057587825 */ /* 0x000fc400078e0058 */
[----:B------:R-:W5:Y:S04]  /*1b90*/  LDG.E.128 R80, desc[UR20][R80.64] ;  /* 0x0000001450507981 */ /* 0x000f68000c1e1d00 */
[----:B------:R-:W5:Y:S04]  /*1ba0*/  LDG.E.128 R84, desc[UR20][R84.64] ;  /* 0x0000001454547981 */ /* 0x000f68000c1e1d00 */
[----:B--2---:R-:W5:Y:S02]  /*1bb0*/  LDG.E.128 R88, desc[UR20][R88.64] ;  /* 0x0000001458587981 */ /* 0x004f64000c1e1d00 */
.L_x_9079:
[----:B0-----:R-:W0:Y:S01]  /*1bc0*/  SHFL.DOWN PT, R101, R160, 0x10, 0x1f ;  /* 0x0a001f00a0657f89 */ /* 0x001e2200000e0000 */
[----:B------:R-:W-:Y:S03]  /*1bd0*/  BSSY.RECONVERGENT B0, `(.L_x_9082) ;  /* 0x000001f000007945 */ /* 0x000fe60003800200 */
        /* <DEDUP_REMOVED lines=30> */
.L_x_9083:
[----:B------:R-:W-:Y:S05]  /*1dc0*/  BSYNC.RECONVERGENT B0 ;  /* 0x0000000000007941 */ /* 0x000fea0003800200 */
.L_x_9082:
[----:B------:R-:W1:Y:S08]  /*1dd0*/  S2UR UR10, SR_CgaCtaId ;  /* 0x00000000000a79c3 */ /* 0x000e700000008800 */
[----:B------:R-:W-:Y:S01]  /*1de0*/  BAR.SYNC.DEFER_BLOCKING 0x0 ;  /* 0x0000000000007b1d */ /* 0x000fe20000010000 */
[----:B------:R-:W-:Y:S01]  /*1df0*/  @P1 IADD3 R155, PT, PT, R155, -0x1, RZ ;  /* 0xffffffff9b9b1810 */ /* 0x000fe20007ffe0ff */
[----:B------:R-:W-:Y:S01]  /*1e00*/  UISETP.NE.U32.AND UP0, UPT, UR4, URZ, UPT ;  /* 0x000000ff0400728c */ /* 0x000fe2000bf05070 */
[----:B------:R-:W-:-:S02]  /*1e10*/  MOV R157, RZ ;  /* 0x000000ff009d7202 */ /* 0x000fc40000000f00 */
[----:B------:R-:W-:Y:S01]  /*1e20*/  ISETP.NE.AND P0, PT, RZ, UR26, PT ;  /* 0x0000001aff007c0c */ /* 0x000fe2000bf05270 */
        /* <DEDUP_REMOVED lines=20> */
[----:B------:R-:W-:Y:S02]  /*1f70*/  SHF.R.S32.HI R103, RZ, 0x1f, R156 ;  /* 0x0000001fff677819 */ /* 0x000fe4000001149c */
[----:B------:R-:W-:Y:S01]  /*1f80*/  FADD.FTZ R107, R107, R160 ;  /* 0x000000a06b6b7221 */ /* 0x000fe20000010000 */
[----:B------:R-:W-:Y:S01]  /*1f90*/  FADD.FTZ R101, R106, R101 ;  /* 0x000000656a657221 */ /* 0x000fe20000010000 */
[----:B------:R-:W-:Y:S02]  /*1fa0*/  @P1 LEA.HI.SX32 R157, R100, R123, 0x1e ;  /* 0x0000007b649d1211 */ /* 0x000fe400078ff2ff */
[----:B------:R-:W-:Y:S01]  /*1fb0*/  FMUL.FTZ R107, R107, UR27 ;  /* 0x0000001b6b6b7c20 */ /* 0x000fe20008410000 */
[----:B------:R-:W-:Y:S01]  /*1fc0*/  LEA.HI R100, R103, R156, RZ, 0x2 ;  /* 0x0000009c67647211 */ /* 0x000fe200078f10ff */
[----:B------:R-:W-:-:S03]  /*1fd0*/  FMUL.FTZ R156, R101, UR27 ;  /* 0x0000001b659c7c20 */ /* 0x000fc60008410000 */
        /* <DEDUP_REMOVED lines=16> */
[----:B------:R-:W-:-:S07]  /*20e0*/  SEL R92, R101, RZ, P0 ;  /* 0x000000ff655c7207 */ /* 0x000fce0000000000 */
.L_x_9086:
        /* <DEDUP_REMOVED lines=10> */
.L_x_9087:
        /* <DEDUP_REMOVED lines=10> */
.L_x_9088:
[----:B------:R-:W-:Y:S05]  /*2230*/  @!P1 BRA `(.L_x_9089) ;  /* 0x0000000800349947 */ /* 0x000fea0003800000 */
[----:B------:R-:W-:Y:S01]  /*2240*/  FFMA.FTZ R100, R8, UR9, R156 ;  /* 0x0000000908647c23 */ /* 0x000fe2000801009c */
[----:B------:R-:W-:-:S03]  /*2250*/  ISETP.LT.AND P0, PT, RZ, UR29, PT ;  /* 0x0000001dff007c0c */ /* 0x000fc6000bf01270 */
[----:B------:R-:W-:-:S04]  /*2260*/  FADD.FTZ R100, R9, -R100 ;  /* 0x8000006409647221 */ /* 0x000fc80000010000 */
[----:B------:R-:W-:-:S05]  /*2270*/  FMUL.FTZ R100, R100, UR28 ;  /* 0x0000001c64647c20 */ /* 0x000fca0008410000 */
[----:B------:R-:W-:Y:S02]  /*2280*/  FSEL R100, R100, RZ, P0 ;  /* 0x000000ff64647208 */ /* 0x000fe40000000000 */
[----:B-----5:R-:W-:-:S03]  /*2290*/  ISETP.GE.U32.AND P0, PT, R158, 0x1000000, PT ;  /* 0x010000009e00780c */ /* 0x020fc60003f06070 */
[----:B------:R-:W-:-:S04]  /*22a0*/  FMUL.FTZ R100, R100, UR23 ;  /* 0x0000001764647c20 */ /* 0x000fc80008410000 */
[----:B------:R-:W-:-:S05]  /*22b0*/  FMUL.FTZ R100, R100, UR22 ;  /* 0x0000001664647c20 */ /* 0x000fca0008410000 */
[----:B------:R-:W-:Y:S01]  /*22c0*/  SEL R95, R100, RZ, P0 ;  /* 0x000000ff645f7207 */ /* 0x000fe20000000000 */
[----:B------:R-:W-:Y:S06]  /*22d0*/  BRA `(.L_x_9089) ;  /* 0x00000008000c7947 */ /* 0x000fec0003800000 */
.L_x_9085:
        /* <DEDUP_REMOVED lines=14> */
[----:B------:R-:W-:Y:S02]  /*23c0*/  FSEL R97, R96, RZ, P0 ;  /* 0x000000ff60617208 */ /* 0x000fe40000000000 */
[----:B------:R-:W-:Y:S02]  /*23d0*/  FSEL R96, R99, RZ, P0 ;  /* 0x000000ff63607208 */ /* 0x000fe40000000000 */
        /* <DEDUP_REMOVED lines=11> */
.L_x_9090:
        /* <DEDUP_REMOVED lines=10> */
.L_x_9091:
        /* <DEDUP_REMOVED lines=10> */
.L_x_9092:
[----:B------:R-:W-:Y:S05]  /*25d0*/  @!P1 BRA `(.L_x_9089) ;  /* 0x00000004004c9947 */ /* 0x000fea0003800000 */
[----:B------:R-:W-:Y:S01]  /*25e0*/  FMUL.FTZ R95, R99, UR23 ;  /* 0x00000017635f7c20 */ /* 0x000fe20008410000 */
[----:B-----5:R-:W-:-:S03]  /*25f0*/  ISETP.GE.U32.AND P0, PT, R158, 0x1000000, PT ;  /* 0x010000009e00780c */ /* 0x020fc60003f06070 */
[----:B------:R-:W-:-:S05]  /*2600*/  FMUL.FTZ R95, R95, UR22 ;  /* 0x000000165f5f7c20 */ /* 0x000fca0008410000 */
[----:B------:R-:W-:Y:S01]  /*2610*/  SEL R95, R95, RZ, P0 ;  /* 0x000000ff5f5f7207 */ /* 0x000fe20000000000 */
[----:B------:R-:W-:Y:S06]  /*2620*/  BRA `(.L_x_9089) ;  /* 0x0000000400387947 */ /* 0x000fec0003800000 */
.L_x_9084:
[----:B------:R-:W-:-:S04]  /*2630*/  UISETP.NE.U32.AND UP0, UPT, UR6, URZ, UPT ;  /* 0x000000ff0600728c */ /* 0x000fc8000bf05070 */
[----:B------:R-:W-:-:S09]  /*2640*/  UISETP.NE.AND.EX UP0, UPT, UR7, URZ, UPT, UP0 ;  /* 0x000000ff0700728c */ /* 0x000fd2000bf05300 */
[----:B------:R-:W-:Y:S05]  /*2650*/  BRA.U UP0, `(.L_x_9093) ;  /* 0x0000000100987547 */ /* 0x000fea000b800000 */
[----:B------:R-:W-:Y:S01]  /*2660*/  PLOP3.LUT P4, PT, PT, PT, UP2, 0x80, 0x8 ;  /* 0x000000000008781c */ /* 0x000fe20003f8f028 */
[----:B------:R-:W0:Y:S01]  /*2670*/  @P1 LDC.64 R102, c[0x0][0x408] ;  /* 0x00010200ff661b82 */ /* 0x000e220000000a00 */
[----:B-----5:R-:W-:Y:S02]  /*2680*/  MOV R106, R68 ;  /* 0x00000044006a7202 */ /* 0x020fe40000000f00 */
[----:B------:R-:W-:Y:S02]  /*2690*/  MOV R160, R69 ;  /* 0x0000004500a07202 */ /* 0x000fe40000000f00 */
[C---:B------:R-:W-:Y:S02]  /*26a0*/  @P1 LOP3.LUT P0, RZ, R158.reuse, 0xff, RZ, 0xc0, !PT ;  /* 0x000000ff9eff1812 */ /* 0x040fe4000780c0ff */
[C---:B------:R-:W-:Y:S01]  /*26b0*/  @P1 LOP3.LUT P2, RZ, R158.reuse, 0xff00, RZ, 0xc0, !PT ;  /* 0x0000ff009eff1812 */ /* 0x040fe2000784c0ff */
[----:B------:R-:W1:Y:S01]  /*26c0*/  @P1 LDC.64 R104, c[0x0][0x408] ;  /* 0x00010200ff681b82 */ /* 0x000e620000000a00 */
[----:B------:R-:W-:-:S03]  /*26d0*/  @P1 LOP3.LUT P3, RZ, R158, 0xff0000, RZ, 0xc0, !PT ;  /* 0x00ff00009eff1812 */ /* 0x000fc6000786c0ff */
[--C-:B------:R-:W-:Y:S01]  /*26e0*/  @P4 FFMA.FTZ R101, R3, UR9, R156.reuse ;  /* 0x0000000903654c23 */ /* 0x100fe2000801009c */
[--C-:B------:R-:W-:Y:S01]  /*26f0*/  @P4 FFMA.FTZ R100, R6, UR9, R156.reuse ;  /* 0x0000000906644c23 */ /* 0x100fe2000801009c */
[----:B------:R-:W-:Y:S02]  /*2700*/  @P4 FFMA.FTZ R107, R113, UR9, R156 ;  /* 0x00000009716b4c23 */ /* 0x000fe4000801009c */
[----:B------:R-:W-:Y:S01]  /*2710*/  @P4 FADD.FTZ R101, R130, -R101 ;  /* 0x8000006582654221 */ /* 0x000fe20000010000 */
[----:B------:R-:W-:Y:S01]  /*2720*/  @P4 FADD.FTZ R162, R7, -R100 ;  /* 0x8000006407a24221 */ /* 0x000fe20000010000 */
[----:B------:R-:W-:Y:S02]  /*2730*/  @P4 FADD.FTZ R107, R136, -R107 ;  /* 0x8000006b886b4221 */ /* 0x000fe40000010000 */
[----:B------:R-:W-:Y:S01]  /*2740*/  @P4 FFMA.FTZ R106, R101, UR28, R68 ;  /* 0x0000001c656a4c23 */ /* 0x000fe20008010044 */
[----:B------:R-:W-:Y:S01]  /*2750*/  @P4 FFMA.FTZ R160, R162, UR28, R69 ;  /* 0x0000001ca2a04c23 */ /* 0x000fe20008010045 */
[----:B------:R-:W2:Y:S01]  /*2760*/  @P1 LDC.64 R100, c[0x0][0x408] ;  /* 0x00010200ff641b82 */ /* 0x000ea20000000a00 */
[----:B------:R-:W-:Y:S01]  /*2770*/  MOV R162, R70 ;  /* 0x0000004600a27202 */ /* 0x000fe20000000f00 */
[----:B------:R-:W-:Y:S01]  /*2780*/  @P4 FFMA.FTZ R162, R107, UR28, R70 ;  /* 0x0000001c6ba24c23 */ /* 0x000fe20008010046 */
[----:B0-----:R-:W-:-:S04]  /*2790*/  @P1 FMUL.FTZ R103, R160, R103 ;  /* 0x00000067a0671220 */ /* 0x001fc80000410000 */
[----:B------:R-:W-:Y:S01]  /*27a0*/  @P1 FMUL.FTZ R102, R103, R102 ;  /* 0x0000006667661220 */ /* 0x000fe20000410000 */
[----:B-1----:R-:W-:-:S04]  /*27b0*/  @P1 FMUL.FTZ R105, R162, R105 ;  /* 0x00000069a2691220 */ /* 0x002fc80000410000 */
[----:B------:R-:W-:Y:S01]  /*27c0*/  @P1 SEL R93, R102, RZ, P2 ;  /* 0x000000ff665d1207 */ /* 0x000fe20001000000 */
[----:B------:R-:W-:-:S05]  /*27d0*/  @P1 FMUL.FTZ R104, R105, R104 ;  /* 0x0000006869681220 */ /* 0x000fca0000410000 */
[----:B------:R-:W-:Y:S01]  /*27e0*/  @P1 SEL R94, R104, RZ, P3 ;  /* 0x000000ff685e1207 */ /* 0x000fe20001800000 */
[----:B--2---:R-:W-:-:S04]  /*27f0*/  @P1 FMUL.FTZ R101, R106, R101 ;  /* 0x000000656a651220 */ /* 0x004fc80000410000 */
[----:B------:R-:W-:-:S05]  /*2800*/  @P1 FMUL.FTZ R100, R101, R100 ;  /* 0x0000006465641220 */ /* 0x000fca0000410000 */
[----:B------:R-:W-:Y:S01]  /*2810*/  @P1 SEL R92, R100, RZ, P0 ;  /* 0x000000ff645c1207 */ /* 0x000fe20000000000 */
[----:B------:R-:W-:Y:S06]  /*2820*/  @!P1 BRA `(.L_x_9089) ;  /* 0x0000000000b89947 */ /* 0x000fec0003800000 */
[----:B------:R-:W-:Y:S01]  /*2830*/  @P4 FFMA.FTZ R100, R8, UR9, R156 ;  /* 0x0000000908644c23 */ /* 0x000fe2000801009c */
[----:B------:R-:W-:Y:S02]  /*2840*/  MOV R95, R71 ;  /* 0x00000047005f7202 */ /* 0x000fe40000000f00 */
[----:B------:R-:W-:Y:S01]  /*2850*/  ISETP.GE.U32.AND P0, PT, R158, 0x1000000, PT ;  /* 0x010000009e00780c */ /* 0x000fe20003f06070 */
[----:B------:R-:W-:-:S04]  /*2860*/  @P4 FADD.FTZ R100, R9, -R100 ;  /* 0x8000006409644221 */ /* 0x000fc80000010000 */
[----:B------:R-:W-:-:S04]  /*2870*/  @P4 FFMA.FTZ R95, R100, UR28, R71 ;  /* 0x0000001c645f4c23 */ /* 0x000fc80008010047 */
[----:B------:R-:W-:-:S04]  /*2880*/  FMUL.FTZ R95, R95, UR23 ;  /* 0x000000175f5f7c20 */ /* 0x000fc80008410000 */
[----:B------:R-:W-:-:S05]  /*2890*/  FMUL.FTZ R95, R95, UR22 ;  /* 0x000000165f5f7c20 */ /* 0x000fca0008410000 */
[----:B------:R-:W-:Y:S01]  /*28a0*/  SEL R95, R95, RZ, P0 ;  /* 0x000000ff5f5f7207 */ /* 0x000fe20000000000 */
[----:B------:R-:W-:Y:S06]  /*28b0*/  BRA `(.L_x_9089) ;  /* 0x0000000000947947 */ /* 0x000fec0003800000 */
.L_x_9093:
[----:B------:R-:W-:Y:S01]  /*28c0*/  PLOP3.LUT P5, PT, PT, PT, UP2, 0x80, 0x8 ;  /* 0x000000000008781c */ /* 0x000fe20003faf028 */
[----:B------:R-:W0:Y:S01]  /*28d0*/  @P1 LDC.64 R102, c[0x0][0x408] ;  /* 0x00010200ff661b82 */ /* 0x000e220000000a00 */
[----:B-----5:R-:W-:Y:S02]  /*28e0*/  MOV R99, R71 ;  /* 0x0000004700637202 */ /* 0x020fe40000000f00 */
[C---:B------:R-:W-:Y:S02]  /*28f0*/  @P1 LOP3.LUT P0, RZ, R158.reuse, 0xff, RZ, 0xc0, !PT ;  /* 0x000000ff9eff1812 */ /* 0x040fe4000780c0ff */
[C---:B------:R-:W-:Y:S02]  /*2900*/  @P1 LOP3.LUT P2, RZ, R158.reuse, 0xff00, RZ, 0xc0, !PT ;  /* 0x0000ff009eff1812 */ /* 0x040fe4000784c0ff */
[C---:B------:R-:W-:Y:S01]  /*2910*/  @P1 LOP3.LUT P3, RZ, R158.reuse, 0xff0000, RZ, 0xc0, !PT ;  /* 0x00ff00009eff1812 */ /* 0x040fe2000786c0ff */
[----:B------:R-:W1:Y:S01]  /*2920*/  @P1 LDC.64 R104, c[0x0][0x408] ;  /* 0x00010200ff681b82 */ /* 0x000e620000000a00 */
[----:B------:R-:W-:-:S03]  /*2930*/  @P1 ISETP.GE.U32.AND P4, PT, R158, 0x1000000, PT ;  /* 0x010000009e00180c */ /* 0x000fc60003f86070 */
[--C-:B------:R-:W-:Y:S01]  /*2940*/  @P5 FFMA.FTZ R96, R8, UR9, R156.reuse ;  /* 0x0000000908605c23 */ /* 0x100fe2000801009c */
[--C-:B------:R-:W-:Y:S01]  /*2950*/  @P5 FFMA.FTZ R97, R3, UR9, R156.reuse ;  /* 0x0000000903615c23 */ /* 0x100fe2000801009c */
[--C-:B------:R-:W-:Y:S01]  /*2960*/  @P5 FFMA.FTZ R98, R6, UR9, R156.reuse ;  /* 0x0000000906625c23 */ /* 0x100fe2000801009c */
[----:B------:R-:W-:Y:S01]  /*2970*/  @P5 FFMA.FTZ R159, R113, UR9, R156 ;  /* 0x00000009719f5c23 */ /* 0x000fe2000801009c */
[----:B------:R-:W-:Y:S01]  /*2980*/  @P5 FADD.FTZ R96, R9, -R96 ;  /* 0x8000006009605221 */ /* 0x000fe20000010000 */
[----:B------:R-:W-:Y:S01]  /*2990*/  @P5 FADD.FTZ R101, R130, -R97 ;  /* 0x8000006182655221 */ /* 0x000fe20000010000 */
[----:B------:R-:W2:Y:S01]  /*29a0*/  @P1 LDC.64 R106, c[0x0][0x408] ;  /* 0x00010200ff6a1b82 */ /* 0x000ea20000000a00 */
[----:B------:R-:W-:Y:S01]  /*29b0*/  @P5 FADD.FTZ R98, R7, -R98 ;  /* 0x8000006207625221 */ /* 0x000fe20000010000 */
[----:B------:R-:W-:Y:S01]  /*29c0*/  @P5 FFMA.FTZ R99, R96, UR28, R71 ;  /* 0x0000001c60635c23 */ /* 0x000fe20008010047 */
[----:B------:R-:W-:Y:S01]  /*29d0*/  MOV R96, R68 ;  /* 0x0000004400607202 */ /* 0x000fe20000000f00 */
[----:B------:R-:W-:Y:S01]  /*29e0*/  @P5 FFMA.FTZ R96, R101, UR28, R68 ;  /* 0x0000001c65605c23 */ /* 0x000fe20008010044 */
[----:B------:R-:W-:Y:S01]  /*29f0*/  @P5 FADD.FTZ R159, R136, -R159 ;  /* 0x8000009f889f5221 */ /* 0x000fe20000010000 */
[----:B------:R-:W-:Y:S01]  /*2a00*/  MOV R97, R69 ;  /* 0x0000004500617202 */ /* 0x000fe20000000f00 */
[----:B------:R-:W-:Y:S01]  /*2a10*/  @P5 FFMA.FTZ R97, R98, UR28, R69 ;  /* 0x0000001c62615c23 */ /* 0x000fe20008010045 */
[----:B------:R-:W3:Y:S01]  /*2a20*/  @P1 LDC.64 R100, c[0x0][0x408] ;  /* 0x00010200ff641b82 */ /* 0x000ee20000000a00 */
[----:B------:R-:W-:Y:S01]  /*2a30*/  MOV R98, R70 ;  /* 0x0000004600627202 */ /* 0x000fe20000000f00 */
[----:B------:R-:W-:Y:S01]  /*2a40*/  @P5 FFMA.FTZ R98, R159, UR28, R70 ;  /* 0x0000001c9f625c23 */ /* 0x000fe20008010046 */
[----:B0-----:R-:W-:Y:S01]  /*2a50*/  @P1 FMUL.FTZ R103, R96, R103 ;  /* 0x0000006760671220 */ /* 0x001fe20000410000 */
[----:B-1----:R-:W-:-:S03]  /*2a60*/  @P1 FMUL.FTZ R105, R97, R105 ;  /* 0x0000006961691220 */ /* 0x002fc60000410000 */
[----:B------:R-:W-:Y:S01]  /*2a70*/  @P1 FMUL.FTZ R102, R103, R102 ;  /* 0x0000006667661220 */ /* 0x000fe20000410000 */
[----:B------:R-:W-:-:S04]  /*2a80*/  @P1 FMUL.FTZ R104, R105, R104 ;  /* 0x0000006869681220 */ /* 0x000fc80000410000 */
[----:B------:R-:W-:Y:S02]  /*2a90*/  @P1 SEL R92, R102, RZ, P0 ;  /* 0x000000ff665c1207 */ /* 0x000fe40000000000 */
[----:B------:R-:W-:Y:S01]  /*2aa0*/  @P1 SEL R93, R104, RZ, P2 ;  /* 0x000000ff685d1207 */ /* 0x000fe20001000000 */
[----:B--2---:R-:W-:-:S04]  /*2ab0*/  @P1 FMUL.FTZ R107, R98, R107 ;  /* 0x0000006b626b1220 */ /* 0x004fc80000410000 */
[----:B------:R-:W-:Y:S01]  /*2ac0*/  @P1 FMUL.FTZ R106, R107, R106 ;  /* 0x0000006a6b6a1220 */ /* 0x000fe20000410000 */
[----:B---3--:R-:W-:-:S04]  /*2ad0*/  @P1 FMUL.FTZ R101, R99, R101 ;  /* 0x0000006563651220 */ /* 0x008fc80000410000 */
[----:B------:R-:W-:Y:S01]  /*2ae0*/  @P1 SEL R94, R106, RZ, P3 ;  /* 0x000000ff6a5e1207 */ /* 0x000fe20001800000 */
[----:B------:R-:W-:-:S05]  /*2af0*/  @P1 FMUL.FTZ R100, R101, R100 ;  /* 0x0000006465641220 */ /* 0x000fca0000410000 */
[----:B------:R-:W-:-:S07]  /*2b00*/  @P1 SEL R95, R100, RZ, P4 ;  /* 0x000000ff645f1207 */ /* 0x000fce0002000000 */
.L_x_9089:
        /* <DEDUP_REMOVED lines=12> */
[----:B------:R-:W-:Y:S01]  /*2bd0*/  PLOP3.LUT P2, PT, PT, PT, UP2, 0x80, 0x8 ;  /* 0x000000000008781c */ /* 0x000fe20003f4f028 */
[----:B0-----:R-:W0:Y:S01]  /*2be0*/  @P1 LDC.64 R100, c[0x0][0x408] ;  /* 0x00010200ff641b82 */ /* 0x001e220000000a00 */
[----:B-----5:R-:W-:Y:S02]  /*2bf0*/  MOV R96, R72 ;  /* 0x0000004800607202 */ /* 0x020fe40000000f00 */
[C---:B------:R-:W-:Y:S02]  /*2c00*/  @P1 LOP3.LUT P3, RZ, R153.reuse, 0xff00, RZ, 0xc0, !PT ;  /* 0x0000ff0099ff1812 */ /* 0x040fe4000786c0ff */
[----:B------:R-:W-:-:S03]  /*2c10*/  @P1 LOP3.LUT P4, RZ, R153, 0xff0000, RZ, 0xc0, !PT ;  /* 0x00ff000099ff1812 */ /* 0x000fc6000788c0ff */
[----:B------:R-:W1:Y:S04]  /*2c20*/  @P1 LDC.64 R102, c[0x0][0x408] ;  /* 0x00010200ff661b82 */ /* 0x000e680000000a00 */
[--C-:B------:R-:W-:Y:S01]  /*2c30*/  @P2 FFMA.FTZ R97, R117, UR9, R156.reuse ;  /* 0x0000000975612c23 */ /* 0x100fe2000801009c */
[--C-:B------:R-:W-:Y:S01]  /*2c40*/  @P2 FFMA.FTZ R98, R10, UR9, R156.reuse ;  /* 0x000000090a622c23 */ /* 0x100fe2000801009c */
[----:B------:R-:W-:Y:S02]  /*2c50*/  @P2 FFMA.FTZ R106, R12, UR9, R156 ;  /* 0x000000090c6a2c23 */ /* 0x000fe4000801009c */
[----:B------:R-:W2:Y:S01]  /*2c60*/  @P1 LDC.64 R104, c[0x0][0x408] ;  /* 0x00010200ff681b82 */ /* 0x000ea20000000a00 */
        /* <DEDUP_REMOVED lines=8> */
[----:B0-----:R-:W-:Y:S01]  /*2cf0*/  @P1 FMUL.FTZ R101, R96, R101 ;  /* 0x0000006560651220 */ /* 0x001fe20000410000 */
[----:B------:R-:W-:-:S03]  /*2d00*/  @P2 FADD.FTZ R99, R150, -R99 ;  /* 0x8000006396632221 */ /* 0x000fc60000010000 */
[----:B------:R-:W-:Y:S01]  /*2d10*/  @P1 FMUL.FTZ R100, R101, R100 ;  /* 0x0000006465641220 */ /* 0x000fe20000410000 */
[----:B------:R-:W-:Y:S01]  /*2d20*/  @P2 FFMA.FTZ R98, R99, UR28, R74 ;  /* 0x0000001c63622c23 */ /* 0x000fe2000801004a */
[----:B------:R-:W-:Y:S01]  /*2d30*/  MOV R99, R75 ;  /* 0x0000004b00637202 */ /* 0x000fe20000000f00 */
[----:B-1----:R-:W-:Y:S01]  /*2d40*/  @P1 FMUL.FTZ R103, R97, R103 ;  /* 0x0000006761671220 */ /* 0x002fe20000410000 */
[----:B------:R-:W-:Y:S01]  /*2d50*/  @P2 FFMA.FTZ R99, R106, UR28, R75 ;  /* 0x0000001c6a632c23 */ /* 0x000fe2000801004b */
[----:B------:R-:W-:Y:S02]  /*2d60*/  @P1 LOP3.LUT P2, RZ, R153, 0xff, RZ, 0xc0, !PT ;  /* 0x000000ff99ff1812 */ /* 0x000fe4000784c0ff */
[----:B------:R-:W-:Y:S02]  /*2d70*/  @P1 FMUL.FTZ R102, R103, R102 ;  /* 0x0000006667661220 */ /* 0x000fe40000410000 */
[----:B------:R-:W-:Y:S01]  /*2d80*/  @P1 SEL R92, R100, RZ, P2 ;  /* 0x000000ff645c1207 */ /* 0x000fe20001000000 */
[----:B--2---:R-:W-:-:S02]  /*2d90*/  @P1 FMUL.FTZ R105, R98, R105 ;  /* 0x0000006962691220 */ /* 0x004fc40000410000 */
[----:B------:R-:W-:Y:S02]  /*2da0*/  @P1 SEL R93, R102, RZ, P3 ;  /* 0x000000ff665d1207 */ /* 0x000fe40001800000 */
        /* <DEDUP_REMOVED lines=8> */
.L_x_9095:
[----:B------:R-:W-:Y:S01]  /*2e30*/  PLOP3.LUT P5, PT, PT, PT, UP2, 0x80, 0x8 ;  /* 0x000000000008781c */ /* 0x000fe20003faf028 */
[----:B0-----:R-:W0:Y:S01]  /*2e40*/  @P1 LDC.64 R102, c[0x0][0x408] ;  /* 0x00010200ff661b82 */ /* 0x001e220000000a00 */
        /* <DEDUP_REMOVED lines=36> */
.L_x_9094:
        /* <DEDUP_REMOVED lines=28> */
.L_x_9098:
        /* <DEDUP_REMOVED lines=10> */
.L_x_9099:
        /* <DEDUP_REMOVED lines=10> */
.L_x_9100:
[----:B------:R-:W-:Y:S05]  /*3390*/  @!P1 BRA `(.L_x_9096) ;  /* 0x0000000000b49947 */ /* 0x000fea0003800000 */
[----:B------:R-:W-:Y:S01]  /*33a0*/  FMUL.FTZ R95, R99, UR23 ;  /* 0x00000017635f7c20 */ /* 0x000fe20008410000 */
[----:B-----5:R-:W-:-:S03]  /*33b0*/  ISETP.GE.U32.AND P2, PT, R153, 0x1000000, PT ;  /* 0x010000009900780c */ /* 0x020fc60003f46070 */
[----:B------:R-:W-:-:S05]  /*33c0*/  FMUL.FTZ R95, R95, UR22 ;  /* 0x000000165f5f7c20 */ /* 0x000fca0008410000 */
[----:B------:R-:W-:Y:S01]  /*33d0*/  SEL R95, R95, RZ, P2 ;  /* 0x000000ff5f5f7207 */ /* 0x000fe20001000000 */
[----:B------:R-:W-:Y:S06]  /*33e0*/  BRA `(.L_x_9096) ;  /* 0x0000000000a07947 */ /* 0x000fec0003800000 */
.L_x_9097:
        /* <DEDUP_REMOVED lines=10> */
.L_x_9101:
        /* <DEDUP_REMOVED lines=10> */
.L_x_9102:
        /* <DEDUP_REMOVED lines=10> */
.L_x_9103:
[----:B------:R-:W-:Y:S05]  /*35d0*/  @!P1 BRA `(.L_x_9096) ;  /* 0x0000000000249947 */ /* 0x000fea0003800000 */
[----:B0-----:R-:W-:Y:S01]  /*35e0*/  FFMA.FTZ R100, R12, UR9, R156 ;  /* 0x000000090c647c23 */ /* 0x001fe2000801009c */
[----:B------:R-:W-:-:S03]  /*35f0*/  ISETP.LT.AND P2, PT, RZ, UR29, PT ;  /* 0x0000001dff007c0c */ /* 0x000fc6000bf41270 */
[----:B------:R-:W-:-:S04]  /*3600*/  FADD.FTZ R100, R13, -R100 ;  /* 0x800000640d647221 */ /* 0x000fc80000010000 */
[----:B------:R-:W-:-:S05]  /*3610*/  FMUL.FTZ R95, R100, UR28 ;  /* 0x0000001c645f7c20 */ /* 0x000fca0008410000 */
[----:B------:R-:W-:Y:S02]  /*3620*/  FSEL R95, R95, RZ, P2 ;  /* 0x000000ff5f5f7208 */ /* 0x000fe40001000000 */
[----:B-----5:R-:W-:-:S03]  /*3630*/  ISETP.GE.U32.AND P2, PT, R153, 0x1000000, PT ;  /* 0x010000009900780c */ /* 0x020fc60003f46070 */
[----:B------:R-:W-:-:S04]  /*3640*/  FMUL.FTZ R95, R95, UR23 ;  /* 0x000000175f5f7c20 */ /* 0x000fc80008410000 */
[----:B------:R-:W-:-:S05]  /*3650*/  FMUL.FTZ R95, R95, UR22 ;  /* 0x000000165f5f7c20 */ /* 0x000fca0008410000 */
[----:B------:R-:W-:-:S07]  /*3660*/  SEL R95, R95, RZ, P2 ;  /* 0x000000ff5f5f7207 */ /* 0x000fce0001000000 */
.L_x_9096:
        /* <DEDUP_REMOVED lines=10> */
[----:B------:R-:W-:Y:S01]  /*3710*/  PLOP3.LUT P2, PT, PT, PT, UP2, 0x80, 0x8 ;  /* 0x000000000008781c */ /* 0x000fe20003f4f028 */
[----:B0-----:R-:W0:Y:S01]  /*3720*/  @P1 LDC.64 R100, c[0x0][0x408] ;  /* 0x00010200ff641b82 */ /* 0x001e220000000a00 */
[----:B-----5:R-:W-:Y:S02]  /*3730*/  MOV R96, R76 ;  /* 0x0000004c00607202 */ /* 0x020fe40000000f00 */
[----:B------:R-:W-:Y:S02]  /*3740*/  MOV R97, R77 ;  /* 0x0000004d00617202 */ /* 0x000fe40000000f00 */
[C---:B------:R-:W-:Y:S02]  /*3750*/  @P1 LOP3.LUT P3, RZ, R5.reuse, 0xff00, RZ, 0xc0, !PT ;  /* 0x0000ff0005ff1812 */ /* 0x040fe4000786c0ff */
[----:B------:R-:W-:Y:S01]  /*3760*/  @P1 LOP3.LUT P4, RZ, R5, 0xff0000, RZ, 0xc0, !PT ;  /* 0x00ff000005ff1812 */ /* 0x000fe2000788c0ff */
[----:B------:R-:W1:Y:S04]  /*3770*/  @P1 LDC.64 R102, c[0x0][0x408] ;  /* 0x00010200ff661b82 */ /* 0x000e680000000a00 */
[--C-:B------:R-:W-:Y:S01]  /*3780*/  @P2 FFMA.FTZ R99, R135, UR9, R156.reuse ;  /* 0x0000000987632c23 */ /* 0x100fe2000801009c */
[--C-:B------:R-:W-:Y:S01]  /*3790*/  @P2 FFMA.FTZ R98, R128, UR9, R156.reuse ;  /* 0x0000000980622c23 */ /* 0x100fe2000801009c */
[----:B------:R-:W-:-:S02]  /*37a0*/  @P2 FFMA.FTZ R106, R132, UR9, R156 ;  /* 0x00000009846a2c23 */ /* 0x000fc4000801009c */
[----:B------:R-:W2:Y:S01]  /*37b0*/  @P1 LDC.64 R104, c[0x0][0x408] ;  /* 0x00010200ff681b82 */ /* 0x000ea20000000a00 */
[----:B------:R-:W-:Y:S01]  /*37c0*/  @P2 FADD.FTZ R99, R108, -R99 ;  /* 0x800000636c632221 */ /* 0x000fe20000010000 */
[----:B------:R-:W-:Y:S01]  /*37d0*/  @P2 FADD.FTZ R98, R129, -R98 ;  /* 0x8000006281622221 */ /* 0x000fe20000010000 */
[----:B------:R-:W-:Y:S02]  /*37e0*/  @P2 FADD.FTZ R106, R109, -R106 ;  /* 0x8000006a6d6a2221 */ /* 0x000fe40000010000 */
        /* <DEDUP_REMOVED lines=24> */
.L_x_9105:
        /* <DEDUP_REMOVED lines=38> */
.L_x_9104:
        /* <DEDUP_REMOVED lines=28> */
.L_x_9108:
        /* <DEDUP_REMOVED lines=10> */
.L_x_9109:
        /* <DEDUP_REMOVED lines=10> */
.L_x_9110:
[----:B------:R-:W-:Y:S05]  /*3ed0*/  @!P1 BRA `(.L_x_9106) ;  /* 0x0000000000b49947 */ /* 0x000fea0003800000 */
[----:B------:R-:W-:Y:S01]  /*3ee0*/  FMUL.FTZ R95, R99, UR23 ;  /* 0x00000017635f7c20 */ /* 0x000fe20008410000 */
[----:B-----5:R-:W-:-:S03]  /*3ef0*/  ISETP.GE.U32.AND P2, PT, R5, 0x1000000, PT ;  /* 0x010000000500780c */ /* 0x020fc60003f46070 */
[----:B------:R-:W-:-:S05]  /*3f00*/  FMUL.FTZ R95, R95, UR22 ;  /* 0x000000165f5f7c20 */ /* 0x000fca0008410000 */
[----:B------:R-:W-:Y:S01]  /*3f10*/  SEL R95, R95, RZ, P2 ;  /* 0x000000ff5f5f7207 */ /* 0x000fe20001000000 */
[----:B------:R-:W-:Y:S06]  /*3f20*/  BRA `(.L_x_9106) ;  /* 0x0000000000a07947 */ /* 0x000fec0003800000 */
.L_x_9107:
        /* <DEDUP_REMOVED lines=10> */
.L_x_9111:
        /* <DEDUP_REMOVED lines=10> */
.L_x_9112:
        /* <DEDUP_REMOVED lines=10> */
.L_x_9113:
        /* <DEDUP_REMOVED lines=10> */
.L_x_9106:
        /* <DEDUP_REMOVED lines=12> */
[----:B------:R-:W-:Y:S02]  /*4270*/  MOV R96, R80 ;  /* 0x0000005000607202 */ /* 0x000fe40000000f00 */
[----:B------:R-:W-:Y:S02]  /*4280*/  MOV R97, R81 ;  /* 0x0000005100617202 */ /* 0x000fe40000000f00 */
[----:B------:R-:W-:Y:S02]  /*4290*/  MOV R99, R83 ;  /* 0x0000005300637202 */ /* 0x000fe40000000f00 */
[C---:B------:R-:W-:Y:S01]  /*42a0*/  @P1 LOP3.LUT P3, RZ, R4.reuse, 0xff00, RZ, 0xc0, !PT ;  /* 0x0000ff0004ff1812 */ /* 0x040fe2000786c0ff */
[----:B------:R-:W1:Y:S01]  /*42b0*/  @P1 LDC.64 R102, c[0x0][0x408] ;  /* 0x00010200ff661b82 */ /* 0x000e620000000a00 */
[----:B------:R-:W-:-:S03]  /*42c0*/  @P1 LOP3.LUT P4, RZ, R4, 0xff0000, RZ, 0xc0, !PT ;  /* 0x00ff000004ff1812 */ /* 0x000fc6000788c0ff */
[--C-:B------:R-:W-:Y:S01]  /*42d0*/  @P2 FFMA.FTZ R5, R139, UR9, R156.reuse ;  /* 0x000000098b052c23 */ /* 0x100fe2000801009c */
[--C-:B------:R-:W-:Y:S01]  /*42e0*/  @P2 FFMA.FTZ R98, R134, UR9, R156.reuse ;  /* 0x0000000986622c23 */ /* 0x100fe2000801009c */
[----:B------:R-:W-:Y:S02]  /*42f0*/  @P2 FFMA.FTZ R106, R138, UR9, R156 ;  /* 0x000000098a6a2c23 */ /* 0x000fe4000801009c */
        /* <DEDUP_REMOVED lines=9> */
[----:B------:R-:W-:Y:S01]  /*4390*/  @P2 FADD.FTZ R5, R114, -R5 ;  /* 0x8000000572052221 */ /* 0x000fe20000010000 */
[----:B------:R-:W-:-:S02]  /*43a0*/  @P2 FFMA.FTZ R99, R106, UR28, R83 ;  /* 0x0000001c6a632c23 */ /* 0x000fc40008010053 */
[----:B------:R-:W-:Y:S01]  /*43b0*/  @P1 FMUL.FTZ R100, R101, R100 ;  /* 0x0000006465641220 */ /* 0x000fe20000410000 */
[----:B------:R-:W-:Y:S01]  /*43c0*/  @P2 FFMA.FTZ R98, R5, UR28, R82 ;  /* 0x0000001c05622c23 */ /* 0x000fe20008010052 */
[----:B------:R-:W-:Y:S01]  /*43d0*/  @P1 LOP3.LUT P2, RZ, R4, 0xff, RZ, 0xc0, !PT ;  /* 0x000000ff04ff1812 */ /* 0x000fe2000784c0ff */
[----:B-1----:R-:W-:-:S03]  /*43e0*/  @P1 FMUL.FTZ R103, R97, R103 ;  /* 0x0000006761671220 */ /* 0x002fc60000410000 */
[----:B------:R-:W-:Y:S01]  /*43f0*/  @P1 SEL R92, R100, RZ, P2 ;  /* 0x000000ff645c1207 */ /* 0x000fe20001000000 */
[----:B------:R-:W-:Y:S01]  /*4400*/  @P1 FMUL.FTZ R102, R103, R102 ;  /* 0x0000006667661220 */ /* 0x000fe20000410000 */
[----:B--2---:R-:W-:-:S04]  /*4410*/  @P1 FMUL.FTZ R105, R98, R105 ;  /* 0x0000006962691220 */ /* 0x004fc80000410000 */
[----:B------:R-:W-:Y:S01]  /*4420*/  @P1 SEL R93, R102, RZ, P3 ;  /* 0x000000ff665d1207 */ /* 0x000fe20001800000 */
        /* <DEDUP_REMOVED lines=8> */
.L_x_9115:
[----:B------:R-:W-:Y:S01]  /*44b0*/  PLOP3.LUT P5, PT, PT, PT, UP2, 0x80, 0x8 ;  /* 0x000000000008781c */ /* 0x000fe20003faf028 */
[----:B0-----:R-:W0:Y:S01]  /*44c0*/  @P1 LDC.64 R102, c[0x0][0x408] ;  /* 0x00010200ff661b82 */ /* 0x001e220000000a00 */
[----:B------:R-:W-:Y:S02]  /*44d0*/  MOV R106, R80 ;  /* 0x00000050006a7202 */ /* 0x000fe40000000f00 */
[----:B------:R-:W-:Y:S02]  /*44e0*/  MOV R158, R81 ;  /* 0x00000051009e7202 */ /* 0x000fe40000000f00 */
[C---:B------:R-:W-:Y:S02]  /*44f0*/  @P1 LOP3.LUT P2, RZ, R4.reuse, 0xff, RZ, 0xc0, !PT ;  /* 0x000000ff04ff1812 */ /* 0x040fe4000784c0ff */
[C---:B------:R-:W-:Y:S01]  /*4500*/  @P1 LOP3.LUT P3, RZ, R4.reuse, 0xff00, RZ, 0xc0, !PT ;  /* 0x0000ff0004ff1812 */ /* 0x040fe2000786c0ff */
[----:B------:R-:W1:Y:S01]  /*4510*/  @P1 LDC.64 R104, c[0x0][0x408] ;  /* 0x00010200ff681b82 */ /* 0x000e620000000a00 */
[----:B------:R-:W-:-:S03]  /*4520*/  @P1 LOP3.LUT P4, RZ, R4, 0xff0000, RZ, 0xc0, !PT ;  /* 0x00ff000004ff1812 */ /* 0x000fc6000788c0ff */
[--C-:B------:R-:W-:Y:S01]  /*4530*/  @P5 FFMA.FTZ R100, R134, UR9, R156.reuse ;  /* 0x0000000986645c23 */ /* 0x100fe2000801009c */
[----:B------:R-:W-:-:S03]  /*4540*/  @P5 FFMA.FTZ R5, R139, UR9, R156 ;  /* 0x000000098b055c23 */ /* 0x000fc6000801009c */
[----:B------:R-:W-:Y:S01]  /*4550*/  @P5 FADD.FTZ R160, R111, -R100 ;  /* 0x800000646fa05221 */ /* 0x000fe20000010000 */
[----:B------:R-:W-:Y:S01]  /*4560*/  @P5 FADD.FTZ R5, R112, -R5 ;  /* 0x8000000570055221 */ /* 0x000fe20000010000 */
[----:B------:R-:W2:Y:S02]  /*4570*/  @P1 LDC.64 R100, c[0x0][0x408] ;  /* 0x00010200ff641b82 */ /* 0x000ea40000000a00 */
[----:B------:R-:W-:Y:S01]  /*4580*/  @P5 FFMA.FTZ R158, R160, UR28, R81 ;  /* 0x0000001ca09e5c23 */ /* 0x000fe20008010051 */
[----:B------:R-:W-:Y:S01]  /*4590*/  @P5 FFMA.FTZ R106, R5, UR28, R80 ;  /* 0x0000001c056a5c23 */ /* 0x000fe20008010050 */
[----:B------:R-:W-:Y:S01]  /*45a0*/  @P5 FFMA.FTZ R5, R141, UR9, R156 ;  /* 0x000000098d055c23 */ /* 0x000fe2000801009c */
[----:B------:R-:W-:Y:S01]  /*45b0*/  MOV R160, R82 ;  /* 0x0000005200a07202 */ /* 0x000fe20000000f00 */
[----:B0-----:R-:W-:Y:S02]  /*45c0*/  @P1 FMUL.FTZ R103, R158, R103 ;  /* 0x000000679e671220 */ /* 0x001fe40000410000 */
[----:B------:R-:W-:-:S02]  /*45d0*/  @P5 FADD.FTZ R5, R114, -R5 ;  /* 0x8000000572055221 */ /* 0x000fc40000010000 */
[----:B------:R-:W-:Y:S02]  /*45e0*/  @P1 FMUL.FTZ R102, R103, R102 ;  /* 0x0000006667661220 */ /* 0x000fe40000410000 */
[----:B------:R-:W-:-:S03]  /*45f0*/  @P5 FFMA.FTZ R160, R5, UR28, R82 ;  /* 0x0000001c05a05c23 */ /* 0x000fc60008010052 */
[----:B------:R-:W-:Y:S01]  /*4600*/  @P1 SEL R93, R102, RZ, P3 ;  /* 0x000000ff665d1207 */ /* 0x000fe20001800000 */
[----:B-1----:R-:W-:-:S04]  /*4610*/  @P1 FMUL.FTZ R105, R160, R105 ;  /* 0x00000069a0691220 */ /* 0x002fc80000410000 */
[----:B------:R-:W-:Y:S01]  /*4620*/  @P1 FMUL.FTZ R104, R105, R104 ;  /* 0x0000006869681220 */ /* 0x000fe20000410000 */
[----:B--2---:R-:W-:-:S04]  /*4630*/  @P1 FMUL.FTZ R101, R106, R101 ;  /* 0x000000656a651220 */ /* 0x004fc80000410000 */
[----:B------:R-:W-:Y:S01]  /*4640*/  @P1 SEL R94, R104, RZ, P4 ;  /* 0x000000ff685e1207 */ /* 0x000fe20002000000 */
        /* <DEDUP_REMOVED lines=12> */
.L_x_9114:
        /* <DEDUP_REMOVED lines=27> */
[----:B------:R-:W-:-:S07]  /*48c0*/  SEL R92, R5, RZ, P2 ;  /* 0x000000ff055c7207 */ /* 0x000fce0001000000 */
.L_x_9118:
        /* <DEDUP_REMOVED lines=10> */
.L_x_9119:
        /* <DEDUP_REMOVED lines=10> */
.L_x_9120:
[----:B------:R-:W-:Y:S05]  /*4a10*/  @!P1 BRA `(.L_x_9116) ;  /* 0x0000000000b49947 */ /* 0x000fea0003800000 */
[----:B------:R-:W-:Y:S01]  /*4a20*/  FMUL.FTZ R5, R99, UR23 ;  /* 0x0000001763057c20 */ /* 0x000fe20008410000 */
[----:B------:R-:W-:-:S03]  /*4a30*/  ISETP.GE.U32.AND P2, PT, R4, 0x1000000, PT ;  /* 0x010000000400780c */ /* 0x000fc60003f46070 */
[----:B------:R-:W-:-:S05]  /*4a40*/  FMUL.FTZ R5, R5, UR22 ;  /* 0x0000001605057c20 */ /* 0x000fca0008410000 */
[----:B------:R-:W-:Y:S01]  /*4a50*/  SEL R95, R5, RZ, P2 ;  /* 0x000000ff055f7207 */ /* 0x000fe20001000000 */
[----:B------:R-:W-:Y:S06]  /*4a60*/  BRA `(.L_x_9116) ;  /* 0x0000000000a07947 */ /* 0x000fec0003800000 */
.L_x_9117:
        /* <DEDUP_REMOVED lines=9> */
[----:B0-----:R-:W-:-:S07]  /*4b00*/  SEL R92, R5, RZ, P2 ;  /* 0x000000ff055c7207 */ /* 0x001fce0001000000 */
.L_x_9121:
        /* <DEDUP_REMOVED lines=10> */
.L_x_9122:
        /* <DEDUP_REMOVED lines=10> */
.L_x_9123:
[----:B------:R-:W-:Y:S05]  /*4c50*/  @!P1 BRA `(.L_x_9116) ;  /* 0x0000000000249947 */ /* 0x000fea0003800000 */
[----:B0-----:R-:W-:Y:S01]  /*4c60*/  FFMA.FTZ R100, R138, UR9, R156 ;  /* 0x000000098a647c23 */ /* 0x001fe2000801009c */
[----:B------:R-:W-:-:S03]  /*4c70*/  ISETP.LT.AND P2, PT, RZ, UR29, PT ;  /* 0x0000001dff007c0c */ /* 0x000fc6000bf41270 */
[----:B------:R-:W-:-:S04]  /*4c80*/  FADD.FTZ R100, R131, -R100 ;  /* 0x8000006483647221 */ /* 0x000fc80000010000 */
[----:B------:R-:W-:-:S05]  /*4c90*/  FMUL.FTZ R5, R100, UR28 ;  /* 0x0000001c64057c20 */ /* 0x000fca0008410000 */
[----:B------:R-:W-:Y:S02]  /*4ca0*/  FSEL R5, R5, RZ, P2 ;  /* 0x000000ff05057208 */ /* 0x000fe40001000000 */
[----:B------:R-:W-:-:S03]  /*4cb0*/  ISETP.GE.U32.AND P2, PT, R4, 0x1000000, PT ;  /* 0x010000000400780c */ /* 0x000fc60003f46070 */
[----:B------:R-:W-:-:S04]  /*4cc0*/  FMUL.FTZ R5, R5, UR23 ;  /* 0x0000001705057c20 */ /* 0x000fc80008410000 */
[----:B------:R-:W-:-:S05]  /*4cd0*/  FMUL.FTZ R5, R5, UR22 ;  /* 0x0000001605057c20 */ /* 0x000fca0008410000 */
[----:B------:R-:W-:-:S07]  /*4ce0*/  SEL R95, R5, RZ, P2 ;  /* 0x000000ff055f7207 */ /* 0x000fce0001000000 */
.L_x_9116:
        /* <DEDUP_REMOVED lines=14> */
[C---:B------:R-:W-:Y:S02]  /*4dd0*/  @P1 LOP3.LUT P3, RZ, R2.reuse, 0xff00, RZ, 0xc0, !PT ;  /* 0x0000ff0002ff1812 */ /* 0x040fe4000786c0ff */
[----:B------:R-:W-:Y:S01]  /*4de0*/  @P1 LOP3.LUT P4, RZ, R2, 0xff0000, RZ, 0xc0, !PT ;  /* 0x00ff000002ff1812 */ /* 0x000fe2000788c0ff */
[----:B------:R-:W1:Y:S04]  /*4df0*/  @P1 LDC.64 R102, c[0x0][0x408] ;  /* 0x00010200ff661b82 */ /* 0x000e680000000a00 */
[--C-:B------:R-:W-:Y:S01]  /*4e00*/  @P2 FFMA.FTZ R5, R143, UR9, R156.reuse ;  /* 0x000000098f052c23 */ /* 0x100fe2000801009c */
[--C-:B------:R-:W-:Y:S01]  /*4e10*/  @P2 FFMA.FTZ R4, R140, UR9, R156.reuse ;  /* 0x000000098c042c23 */ /* 0x100fe2000801009c */
[----:B------:R-:W-:-:S02]  /*4e20*/  @P2 FFMA.FTZ R104, R144, UR9, R156 ;  /* 0x0000000990682c23 */ /* 0x000fc4000801009c */
[----:B------:R-:W-:Y:S01]  /*4e30*/  @P2 FADD.FTZ R99, R116, -R5 ;  /* 0x8000000574632221 */ /* 0x000fe20000010000 */
[----:B------:R-:W-:Y:S01]  /*4e40*/  @P2 FADD.FTZ R98, R115, -R4 ;  /* 0x8000000473622221 */ /* 0x000fe20000010000 */
[----:B------:R-:W-:Y:S01]  /*4e50*/  @P2 FADD.FTZ R104, R133, -R104 ;  /* 0x8000006885682221 */ /* 0x000fe20000010000 */
[----:B------:R-:W2:Y:S01]  /*4e60*/  @P1 LDC.64 R4, c[0x0][0x408] ;  /* 0x00010200ff041b82 */ /* 0x000ea20000000a00 */
[----:B------:R-:W-:Y:S01]  /*4e70*/  @P2 FFMA.FTZ R96, R99, UR28, R84 ;  /* 0x0000001c63602c23 */ /* 0x000fe20008010054 */
[----:B------:R-:W-:Y:S01]  /*4e80*/  @P2 FFMA.FTZ R99, R145, UR9, R156 ;  /* 0x0000000991632c23 */ /* 0x000fe2000801009c */
[----:B------:R-:W-:Y:S01]  /*4e90*/  @P2 FFMA.FTZ R97, R98, UR28, R85 ;  /* 0x0000001c62612c23 */ /* 0x000fe20008010055 */
[----:B------:R-:W-:Y:S02]  /*4ea0*/  MOV R98, R86 ;  /* 0x0000005600627202 */ /* 0x000fe40000000f00 */
[----:B------:R-:W-:Y:S01]  /*4eb0*/  @P2 FADD.FTZ R99, R118, -R99 ;  /* 0x8000006376632221 */ /* 0x000fe20000010000 */
[----:B0-----:R-:W-:-:S03]  /*4ec0*/  @P1 FMUL.FTZ R101, R97, R101 ;  /* 0x0000006561651220 */ /* 0x001fc60000410000 */
[----:B------:R-:W-:Y:S01]  /*4ed0*/  @P2 FFMA.FTZ R98, R99, UR28, R86 ;  /* 0x0000001c63622c23 */ /* 0x000fe20008010056 */
[----:B------:R-:W-:Y:S01]  /*4ee0*/  MOV R99, R87 ;  /* 0x0000005700637202 */ /* 0x000fe20000000f00 */
[----:B------:R-:W-:Y:S01]  /*4ef0*/  @P2 FFMA.FTZ R99, R104, UR28, R87 ;  /* 0x0000001c68632c23 */ /* 0x000fe20008010057 */
[----:B------:R-:W-:Y:S01]  /*4f00*/  @P1 FMUL.FTZ R100, R101, R100 ;  /* 0x0000006465641220 */ /* 0x000fe20000410000 */
[----:B-1----:R-:W-:Y:S01]  /*4f10*/  @P1 FMUL.FTZ R103, R98, R103 ;  /* 0x0000006762671220 */ /* 0x002fe20000410000 */
[----:B------:R-:W-:-:S03]  /*4f20*/  @P1 LOP3.LUT P2, RZ, R2, 0xff, RZ, 0xc0, !PT ;  /* 0x000000ff02ff1812 */ /* 0x000fc6000784c0ff */
[----:B------:R-:W-:Y:S01]  /*4f30*/  @P1 FMUL.FTZ R102, R103, R102 ;  /* 0x0000006667661220 */ /* 0x000fe20000410000 */
[----:B------:R-:W-:-:S04]  /*4f40*/  @P1 SEL R93, R100, RZ, P3 ;  /* 0x000000ff645d1207 */ /* 0x000fc80001800000 */
[----:B------:R-:W-:Y:S01]  /*4f50*/  @P1 SEL R94, R102, RZ, P4 ;  /* 0x000000ff665e1207 */ /* 0x000fe20002000000 */
[----:B--2---:R-:W-:-:S04]  /*4f60*/  @P1 FMUL.FTZ R5, R96, R5 ;  /* 0x0000000560051220 */ /* 0x004fc80000410000 */
        /* <DEDUP_REMOVED lines=8> */
.L_x_9125:
        /* <DEDUP_REMOVED lines=38> */
.L_x_9124:
        /* <DEDUP_REMOVED lines=28> */
.L_x_9128:
        /* <DEDUP_REMOVED lines=10> */
.L_x_9129:
        /* <DEDUP_REMOVED lines=10> */
.L_x_9130:
[----:B------:R-:W-:Y:S05]  /*5550*/  @!P1 BRA `(.L_x_9126) ;  /* 0x0000000000b49947 */ /* 0x000fea0003800000 */
[----:B------:R-:W-:Y:S01]  /*5560*/  FMUL.FTZ R4, R99, UR23 ;  /* 0x0000001763047c20 */ /* 0x000fe20008410000 */
[----:B------:R-:W-:-:S03]  /*5570*/  ISETP.GE.U32.AND P2, PT, R2, 0x1000000, PT ;  /* 0x010000000200780c */ /* 0x000fc60003f46070 */
[----:B------:R-:W-:-:S05]  /*5580*/  FMUL.FTZ R4, R4, UR22 ;  /* 0x0000001604047c20 */ /* 0x000fca0008410000 */
[----:B------:R-:W-:Y:S01]  /*5590*/  SEL R95, R4, RZ, P2 ;  /* 0x000000ff045f7207 */ /* 0x000fe20001000000 */
[----:B------:R-:W-:Y:S06]  /*55a0*/  BRA `(.L_x_9126) ;  /* 0x0000000000a07947 */ /* 0x000fec0003800000 */
.L_x_9127:
        /* <DEDUP_REMOVED lines=10> */
.L_x_9131:
        /* <DEDUP_REMOVED lines=10> */
.L_x_9132:
        /* <DEDUP_REMOVED lines=10> */
.L_x_9133:
        /* <DEDUP_REMOVED lines=10> */
.L_x_9126:
        /* <DEDUP_REMOVED lines=20> */
[----:B------:R-:W2:Y:S01]  /*5970*/  @P1 LDC.64 R102, c[0x0][0x408] ;  /* 0x00010200ff661b82 */ /* 0x000ea20000000a00 */
[----:B------:R-:W-:Y:S01]  /*5980*/  @P5 FADD.FTZ R99, R120, -R97 ;  /* 0x8000006178635221 */ /* 0x000fe20000010000 */
[----:B------:R-:W-:Y:S01]  /*5990*/  @P5 FADD.FTZ R2, R119, -R2 ;  /* 0x8000000277025221 */ /* 0x000fe20000010000 */
[----:B------:R-:W-:Y:S02]  /*59a0*/  MOV R97, R89 ;  /* 0x0000005900617202 */ /* 0x000fe40000000f00 */
[----:B------:R-:W-:Y:S01]  /*59b0*/  @P5 FFMA.FTZ R96, R99, UR28, R88 ;  /* 0x0000001c63605c23 */ /* 0x000fe20008010058 */
[----:B------:R-:W-:Y:S01]  /*59c0*/  @P5 FFMA.FTZ R99, R151, UR9, R156 ;  /* 0x0000000997635c23 */ /* 0x000fe2000801009c */
[----:B------:R-:W-:Y:S02]  /*59d0*/  @P5 FFMA.FTZ R97, R2, UR28, R89 ;  /* 0x0000001c02615c23 */ /* 0x000fe40008010059 */
[----:B0-----:R-:W-:Y:S01]  /*59e0*/  @P1 FMUL.FTZ R5, R96, R5 ;  /* 0x0000000560051220 */ /* 0x001fe20000410000 */
[----:B------:R-:W-:-:S03]  /*59f0*/  @P5 FADD.FTZ R99, R154, -R99 ;  /* 0x800000639a635221 */ /* 0x000fc60000010000 */
[----:B------:R-:W-:Y:S01]  /*5a00*/  @P1 FMUL.FTZ R4, R5, R4 ;  /* 0x0000000405041220 */ /* 0x000fe20000410000 */
[----:B------:R-:W-:Y:S01]  /*5a10*/  @P5 FFMA.FTZ R98, R99, UR28, R90 ;  /* 0x0000001c63625c23 */ /* 0x000fe2000801005a */
[----:B------:R-:W-:Y:S01]  /*5a20*/  @P5 FFMA.FTZ R5, R152, UR9, R156 ;  /* 0x0000000998055c23 */ /* 0x000fe2000801009c */
[----:B-1----:R-:W-:Y:S01]  /*5a30*/  @P1 FMUL.FTZ R101, R97, R101 ;  /* 0x0000006561651220 */ /* 0x002fe20000410000 */
[----:B------:R-:W-:Y:S02]  /*5a40*/  MOV R99, R91 ;  /* 0x0000005b00637202 */ /* 0x000fe40000000f00 */
[----:B------:R-:W-:Y:S01]  /*5a50*/  @P5 FADD.FTZ R2, R122, -R5 ;  /* 0x800000057a025221 */ /* 0x000fe20000010000 */
[----:B------:R-:W-:Y:S01]  /*5a60*/  @P1 FMUL.FTZ R100, R101, R100 ;  /* 0x0000006465641220 */ /* 0x000fe20000410000 */
[----:B------:R-:W-:Y:S02]  /*5a70*/  @P1 SEL R92, R4, RZ, P2 ;  /* 0x000000ff045c1207 */ /* 0x000fe40001000000 */
[----:B------:R-:W-:Y:S01]  /*5a80*/  @P5 FFMA.FTZ R99, R2, UR28, R91 ;  /* 0x0000001c02635c23 */ /* 0x000fe2000801005b */
[----:B--2---:R-:W-:Y:S01]  /*5a90*/  @P1 FMUL.FTZ R103, R98, R103 ;  /* 0x0000006762671220 */ /* 0x004fe20000410000 */
[----:B------:R-:W-:-:S03]  /*5aa0*/  @P1 SEL R93, R100, RZ, P3 ;  /* 0x000000ff645d1207 */ /* 0x000fc60001800000 */
        /* <DEDUP_REMOVED lines=8> */
.L_x_9135:
[----:B------:R-:W-:Y:S01]  /*5b30*/  PLOP3.LUT P5, PT, PT, PT, UP2, 0x80, 0x8 ;  /* 0x000000000008781c */ /* 0x000fe20003faf028 */
[----:B0-----:R-:W0:Y:S01]  /*5b40*/  @P1 LDC.64 R4, c[0x0][0x408] ;  /* 0x00010200ff041b82 */ /* 0x001e220000000a00 */
[----:B------:R-:W-:Y:S02]  /*5b50*/  MOV R2, R88 ;  /* 0x0000005800027202 */ /* 0x000fe40000000f00 */
[----:B------:R-:W-:Y:S02]  /*5b60*/  MOV R104, R89 ;  /* 0x0000005900687202 */ /* 0x000fe40000000f00 */
[C---:B------:R-:W-:Y:S02]  /*5b70*/  @P1 LOP3.LUT P2, RZ, R0.reuse, 0xff, RZ, 0xc0, !PT ;  /* 0x000000ff00ff1812 */ /* 0x040fe4000784c0ff */
[C---:B------:R-:W-:Y:S02]  /*5b80*/  @P1 LOP3.LUT P3, RZ, R0.reuse, 0xff00, RZ, 0xc0, !PT ;  /* 0x0000ff0000ff1812 */ /* 0x040fe4000786c0ff */
[----:B------:R-:W-:-:S03]  /*5b90*/  @P1 LOP3.LUT P4, RZ, R0, 0xff0000, RZ, 0xc0, !PT ;  /* 0x00ff000000ff1812 */ /* 0x000fc6000788c0ff */
[--C-:B------:R-:W-:Y:S01]  /*5ba0*/  @P5 FFMA.FTZ R101, R147, UR9, R156.reuse ;  /* 0x0000000993655c23 */ /* 0x100fe2000801009c */
[--C-:B------:R-:W-:Y:S01]  /*5bb0*/  @P5 FFMA.FTZ R102, R146, UR9, R156.reuse ;  /* 0x0000000992665c23 */ /* 0x100fe2000801009c */
[----:B------:R-:W-:Y:S02]  /*5bc0*/  @P5 FFMA.FTZ R105, R151, UR9, R156 ;  /* 0x0000000997695c23 */ /* 0x000fe4000801009c */
[----:B------:R-:W-:Y:S01]  /*5bd0*/  @P5 FADD.FTZ R101, R120, -R101 ;  /* 0x8000006578655221 */ /* 0x000fe20000010000 */
[----:B------:R-:W-:Y:S01]  /*5be0*/  @P5 FADD.FTZ R106, R119, -R102 ;  /* 0x80000066776a5221 */ /* 0x000fe20000010000 */
[----:B------:R-:W-:Y:S01]  /*5bf0*/  @P5 FADD.FTZ R105, R154, -R105 ;  /* 0x800000699a695221 */ /* 0x000fe20000010000 */
[----:B------:R-:W1:Y:S01]  /*5c00*/  @P1 LDC.64 R102, c[0x0][0x408] ;  /* 0x00010200ff661b82 */ /* 0x000e620000000a00 */
[----:B------:R-:W-:Y:S01]  /*5c10*/  @P5 FFMA.FTZ R2, R101, UR28, R88 ;  /* 0x0000001c65025c23 */ /* 0x000fe20008010058 */
[----:B------:R-:W-:-:S03]  /*5c20*/  @P5 FFMA.FTZ R104, R106, UR28, R89 ;  /* 0x0000001c6a685c23 */ /* 0x000fc60008010059 */
[----:B0-----:R-:W-:Y:S01]  /*5c30*/  @P1 FMUL.FTZ R5, R2, R5 ;  /* 0x0000000502051220 */ /* 0x001fe20000410000 */
[----:B------:R-:W-:Y:S01]  /*5c40*/  MOV R2, R90 ;  /* 0x0000005a00027202 */ /* 0x000fe20000000f00 */
[----:B------:R-:W-:Y:S01]  /*5c50*/  @P5 FFMA.FTZ R2, R105, UR28, R90 ;  /* 0x0000001c69025c23 */ /* 0x000fe2000801005a */
[----:B------:R-:W0:Y:S01]  /*5c60*/  @P1 LDC.64 R100, c[0x0][0x408] ;  /* 0x00010200ff641b82 */ /* 0x000e220000000a00 */
[----:B------:R-:W-:-:S05]  /*5c70*/  @P1 FMUL.FTZ R4, R5, R4 ;  /* 0x0000000405041220 */ /* 0x000fca0000410000 */
[----:B------:R-:W-:Y:S01]  /*5c80*/  @P1 SEL R92, R4, RZ, P2 ;  /* 0x000000ff045c1207 */ /* 0x000fe20001000000 */
[----:B-1----:R-:W-:-:S04]  /*5c90*/  @P1 FMUL.FTZ R103, R2, R103 ;  /* 0x0000006702671220 */ /* 0x002fc80000410000 */
[----:B------:R-:W-:Y:S01]  /*5ca0*/  @P1 FMUL.FTZ R102, R103, R102 ;  /* 0x0000006667661220 */ /* 0x000fe20000410000 */
[----:B0-----:R-:W-:-:S04]  /*5cb0*/  @P1 FMUL.FTZ R101, R104, R101 ;  /* 0x0000006568651220 */ /* 0x001fc80000410000 */
        /* <DEDUP_REMOVED lines=13> */
.L_x_9134:
        /* <DEDUP_REMOVED lines=13> */
[----:B------:R-:W-:Y:S01]  /*5e60*/  FMUL.FTZ R96, R96, UR28 ;  /* 0x0000001c60607c20 */ /* 0x000fe20008410000 */
[----:B------:R-:W-:Y:S08]  /*5e70*/  @!P1 BRA `(.L_x_9138) ;  /* 0x0000000000249947 */ /* 0x000ff00003800000 */
        /* <DEDUP_REMOVED lines=9> */
.L_x_9138:
        /* <DEDUP_REMOVED lines=10> */
.L_x_9139:
        /* <DEDUP_REMOVED lines=10> */
.L_x_9140:
[----:B------:R-:W-:Y:S02]  /*6050*/  FSEL R99, R2, RZ, P2 ;  /* 0x000000ff02637208 */ /* 0x000fe40001000000 */
[----:B------:R-:W-:Y:S02]  /*6060*/  FSEL R98, R98, RZ, P2 ;  /* 0x000000ff62627208 */ /* 0x000fe40001000000 */
[----:B------:R-:W-:Y:S02]  /*6070*/  FSEL R97, R97, RZ, P2 ;  /* 0x000000ff61617208 */ /* 0x000fe40001000000 */
[----:B------:R-:W-:Y:S01]  /*6080*/  FSEL R96, R96, RZ, P2 ;  /* 0x000000ff60607208 */ /* 0x000fe20001000000 */
[----:B------:R-:W-:Y:S06]  /*6090*/  @!P1 BRA `(.L_x_9136) ;  /* 0x0000000000b49947 */ /* 0x000fec0003800000 */
[----:B------:R-:W-:Y:S01]  /*60a0*/  FMUL.FTZ R2, R99, UR23 ;  /* 0x0000001763027c20 */ /* 0x000fe20008410000 */
[----:B------:R-:W-:-:S03]  /*60b0*/  ISETP.GE.U32.AND P2, PT, R0, 0x1000000, PT ;  /* 0x010000000000780c */ /* 0x000fc60003f46070 */
[----:B------:R-:W-:-:S05]  /*60c0*/  FMUL.FTZ R2, R2, UR22 ;  /* 0x0000001602027c20 */ /* 0x000fca0008410000 */
[----:B------:R-:W-:Y:S01]  /*60d0*/  SEL R95, R2, RZ, P2 ;  /* 0x000000ff025f7207 */ /* 0x000fe20001000000 */
[----:B------:R-:W-:Y:S06]  /*60e0*/  BRA `(.L_x_9136) ;  /* 0x0000000000a07947 */ /* 0x000fec0003800000 */
.L_x_9137:
[----:B0-----:R-:W0:Y:S01]  /*60f0*/  @P1 LDC.64 R4, c[0x0][0x408] ;  /* 0x00010200ff041b82 */ /* 0x001e220000000a00 */
[----:B------:R-:W-:Y:S01]  /*6100*/  FFMA.FTZ R101, R152, UR9, R156 ;  /* 0x0000000998657c23 */ /* 0x000fe2000801009c */
[----:B------:R-:W-:-:S03]  /*6110*/  ISETP.LT.AND P2, PT, RZ, UR29, PT ;  /* 0x0000001dff007c0c */ /* 0x000fc6000bf41270 */
[----:B------:R-:W-:-:S04]  /*6120*/  FADD.FTZ R101, R122, -R101 ;  /* 0x800000657a657221 */ /* 0x000fc80000010000 */
[----:B------:R-:W-:-:S05]  /*6130*/  FMUL.FTZ R101, R101, UR28 ;  /* 0x0000001c65657c20 */ /* 0x000fca0008410000 */
[----:B------:R-:W-:Y:S02]  /*6140*/  FSEL R2, R101, RZ, P2 ;  /* 0x000000ff65027208 */ /* 0x000fe40001000000 */
[----:B------:R-:W-:-:S03]  /*6150*/  @P1 ISETP.GE.U32.AND P2, PT, R0, 0x1000000, PT ;  /* 0x010000000000180c */ /* 0x000fc60003f46070 */
[----:B0-----:R-:W-:-:S04]  /*6160*/  @P1 FMUL.FTZ R5, R2, R5 ;  /* 0x0000000502051220 */ /* 0x001fc80000410000 */
[----:B------:R-:W-:Y:S01]  /*6170*/  @P1 FMUL.FTZ R4, R5, R4 ;  /* 0x0000000405041220 */ /* 0x000fe20000410000 */
        /* <DEDUP_REMOVED lines=10> */
.L_x_9141:
        /* <DEDUP_REMOVED lines=10> */
.L_x_9142:
        /* <DEDUP_REMOVED lines=10> */
.L_x_9143:
[----:B------:R-:W-:-:S07]  /*6360*/  @P1 SEL R95, R4, RZ, P2 ;  /* 0x000000ff045f1207 */ /* 0x000fce0001000000 */
.L_x_9136:
        /* <DEDUP_REMOVED lines=12> */
.L_x_9077:
[----:B------:R-:W1:Y:S08]  /*6430*/  S2UR UR9, SR_CTAID.X ;  /* 0x00000000000979c3 */ /* 0x000e700000002500 */
[----:B------:R-:W1:Y:S08]  /*6440*/  LDC R0, c[0x0][0x388] ;  /* 0x0000e200ff007b82 */ /* 0x000e700000000800 */
[----:B------:R-:W3:Y:S08]  /*6450*/  LDC.64 R2, c[0x0][0x440] ;  /* 0x00011000ff027b82 */ /* 0x000ef00000000a00 */
[----:B--2---:R-:W2:Y:S01]  /*6460*/  LDC.64 R4, c[0x0][0x448] ;  /* 0x00011200ff047b82 */ /* 0x004ea20000000a00 */
[----:B-1----:R-:W-:-:S05]  /*6470*/  IMAD R0, R0, UR9, RZ ;  /* 0x0000000900007c24 */ /* 0x002fca000f8e02ff */
[----:B------:R-:W-:-:S05]  /*6480*/  LEA.HI R123, R0, R123, RZ, 0x1e ;  /* 0x0000007b007b7211 */ /* 0x000fca00078ff0ff */
[----:B---3--:R-:W-:-:S05]  /*6490*/  IMAD.WIDE.U32 R2, R123, 0x10, R2 ;  /* 0x000000107b027825 */ /* 0x008fca00078e0002 */
[----:B0-----:R-:W-:Y:S01]  /*64a0*/  STG.E.128 desc[UR20][R2.64], R44 ;  /* 0x0000002c02007986 */ /* 0x001fe2000c101d14 */
[----:B--2---:R-:W-:-:S05]  /*64b0*/  IMAD.WIDE.U32 R4, R123, 0x10, R4 ;  /* 0x000000107b047825 */ /* 0x004fca00078e0004 */
        /* <DEDUP_REMOVED lines=12> */
.L_x_9145:
        /* <DEDUP_REMOVED lines=16> */
.L_x_10827:


//--------------------- .text._ZN10layer_norm13ln_bwd_kernelINS_13Kernel_traitsI6__halfffffjLj3072ELj1ELj1ELj4ELj16ENS_18Kernel_traits_baseILj3072ES2_ffffjLj128EEEEELb1ELb1ELb0ELb0EEEvNS_9BwdParamsE --------------------------
	.section	.text._ZN10layer_norm13ln_bwd_kernelINS_13Kernel_traitsI6__halfffffjLj3072ELj1ELj1ELj4ELj16ENS_18Kernel_traits_baseILj3072ES2_ffffjLj128EEEEELb1ELb1ELb0ELb0EEEvNS_9BwdParamsE,"ax",@progbits
	.align	128
        .global         _ZN10layer_norm13ln_bwd_kernelINS_13Kernel_traitsI6__halfffffjLj3072ELj1ELj1ELj4ELj16ENS_18Kernel_traits_baseILj3072ES2_ffffjLj128EEEEELb1ELb1ELb0ELb0EEEvNS_9BwdParamsE
        .type           _ZN10layer_norm13ln_bwd_kernelINS_13Kernel_traitsI6__halfffffjLj3072ELj1ELj1ELj4ELj16ENS_18Kernel_traits_baseILj3072ES2_ffffjLj128EEEEELb1ELb1ELb0ELb0EEEvNS_9BwdParamsE,@function
        .size           _ZN10layer_norm13ln_bwd_kernelINS_13Kernel_traitsI6__halfffffjLj3072ELj1ELj1ELj4ELj16ENS_18Kernel_traits_baseILj3072ES2_ffffjLj128EEEEELb1ELb1ELb0ELb0EEEvNS_9BwdParamsE,(.L_x_10828 - _ZN10layer_norm13ln_bwd_kernelINS_13Kernel_traitsI6__halfffffjLj3072ELj1ELj1ELj4ELj16ENS_18Kernel_traits_baseILj3072ES2_ffffjLj128EEEEELb1ELb1ELb0ELb0EEEvNS_9BwdParamsE)
        .other          _ZN10layer_norm13ln_bwd_kernelINS_13Kernel_traitsI6__halfffffjLj3072ELj1ELj1ELj4ELj16ENS_18Kernel_traits_baseILj3072ES2_ffffjLj128EEEEELb1ELb1ELb0ELb0EEEvNS_9BwdParamsE,@"STO_CUDA_ENTRY STV_DEFAULT"
_ZN10layer_norm13ln_bwd_kernelINS_13Kernel_traitsI6__halfffffjLj3072ELj1ELj1ELj4ELj16ENS_18Kernel_traits_baseILj3072ES2_ffffjLj128EEEEELb1ELb1ELb0ELb0EEEvNS_9BwdParamsE:
.text._ZN10layer_norm13ln_bwd_kernelINS_13Kernel_traitsI6__halfffffjLj3072ELj1ELj1ELj4ELj16ENS_18Kernel_traits_baseILj3072ES2_ffffjLj128EEEEELb1ELb1ELb0ELb0EEEvNS_9BwdParamsE:
        /* <DEDUP_REMOVED lines=20> */
[----:B------:R-:W4:Y:S08]  /*0140*/  @P1 LDC.64 R32, c[0x0][0x3d0] ;  /* 0x0000f400ff201b82 */ /* 0x000f300000000a00 */
[----:B------:R-:W3:Y:S01]  /*0150*/  @P1 LDC.64 R38, c[0x0][0x3e8] ;  /* 0x0000fa00ff261b82 */ /* 0x000ee20000000a00 */
[----:B0-----:R-:W-:-:S05]  /*0160*/  @P0 IMAD.WIDE.U32 R4, R9, 0x8, R4 ;  /* 0x0000000809040825 */ /* 0x001fca00078e0004 */
[----:B--2---:R0:W5:Y:S02]  /*0170*/  @P0 LDG.E.64 R12, desc[UR8][R4.64] ;  /* 0x00000008040c0981 */ /* 0x004164000c1e1b00 */
[----:B------:R-:W2:Y:S01]  /*0180*/  @P2 LDC.64 R40, c[0x0][0x3d0] ;  /* 0x0000f400ff282b82 */ /* 0x000ea20000000a00 */
[C---:B-1----:R-:W-:Y:S01]  /*0190*/  @P0 IMAD.WIDE.U32 R10, R9.reuse, 0x8, R10 ;  /* 0x00000008090a0825 */ /* 0x042fe200078e000a */
[----:B------:R-:W-:-:S04]  /*01a0*/  @P0 LOP3.LUT R9, R9, 0x80, RZ, 0xfc, !PT ;  /* 0x0000008009090812 */ /* 0x000fc800078efcff */
[----:B------:R1:W5:Y:S02]  /*01b0*/  @P0 LDG.E.64 R14, desc[UR8][R10.64] ;  /* 0x000000080a0e0981 */ /* 0x000364000c1e1b00 */
[----:B------:R-:W0:Y:S01]  /*01c0*/  @P2 LDC.64 R42, c[0x0][0x3e8] ;  /* 0x0000fa00ff2a2b82 */ /* 0x000e220000000a00 */
[----:B----4-:R-:W-:-:S05]  /*01d0*/  @P1 IMAD.WIDE.U32 R36, R9, 0x8, R32 ;  /* 0x0000000809241825 */ /* 0x010fca00078e0020 */
[----:B------:R4:W5:Y:S02]  /*01e0*/  @P1 LDG.E.64 R16, desc[UR8][R36.64] ;  /* 0x0000000824101981 */ /* 0x000964000c1e1b00 */
[----:B------:R-:W1:Y:S01]  /*01f0*/  @P3 LDC.64 R44, c[0x0][0x3d0] ;  /* 0x0000f400ff2c3b82 */ /* 0x000e620000000a00 */
[C---:B---3--:R-:W-:Y:S01]  /*0200*/  @P1 IMAD.WIDE.U32 R38, R9.reuse, 0x8, R38 ;  /* 0x0000000809261825 */ /* 0x048fe200078e0026 */
[----:B------:R-:W-:-:S04]  /*0210*/  @P1 IADD3 R9, PT, PT, R9, 0x80, RZ ;  /* 0x0000008009091810 */ /* 0x000fc80007ffe0ff */
[----:B------:R4:W5:Y:S02]  /*0220*/  @P1 LDG.E.64 R18, desc[UR8][R38.64] ;  /* 0x0000000826121981 */ /* 0x000964000c1e1b00 */
[----:B------:R-:W3:Y:S01]  /*0230*/  @P3 LDC.64 R46, c[0x0][0x3e8] ;  /* 0x0000fa00ff2e3b82 */ /* 0x000ee20000000a00 */
[----:B--2---:R-:W-:-:S05]  /*0240*/  @P2 IMAD.WIDE.U32 R40, R9, 0x8, R40 ;  /* 0x0000000809282825 */ /* 0x004fca00078e0028 */
[----:B------:R4:W5:Y:S02]  /*0250*/  @P2 LDG.E.64 R20, desc[UR8][R40.64] ;  /* 0x0000000828142981 */ /* 0x000964000c1e1b00 */
[----:B------:R-:W2:Y:S01]  /*0260*/  @P4 LDC.64 R48, c[0x0][0x3d0] ;  /* 0x0000f400ff304b82 */ /* 0x000ea20000000a00 */
[C---:B0-----:R-:W-:Y:S01]  /*0270*/  @P2 IMAD.WIDE.U32 R42, R9.reuse, 0x8, R42 ;  /* 0x00000008092a2825 */ /* 0x041fe200078e002a */
[----:B------:R-:W-:-:S04]  /*0280*/  @P2 IADD3 R9, PT, PT, R9, 0x80, RZ ;  /* 0x0000008009092810 */ /* 0x000fc80007ffe0ff */
[----:B------:R4:W5:Y:S02]  /*0290*/  @P2 LDG.E.64 R22, desc[UR8][R42.64] ;  /* 0x000000082a162981 */ /* 0x000964000c1e1b00 */
[----:B------:R-:W0:Y:S01]  /*02a0*/  @P4 LDC.64 R50, c[0x0][0x3e8] ;  /* 0x0000fa00ff324b82 */ /* 0x000e220000000a00 */
[----:B-1----:R-:W-:-:S05]  /*02b0*/  @P3 IMAD.WIDE.U32 R44, R9, 0x8, R44 ;  /* 0x00000008092c3825 */ /* 0x002fca00078e002c */
[----:B------:R4:W5:Y:S01]  /*02c0*/  @P3 LDG.E.64 R24, desc[UR8][R44.64] ;  /* 0x000000082c183981 */ /* 0x000962000c1e1b00 */
[C---:B---3--:R-:W-:Y:S01]  /*02d0*/  @P3 IMAD.WIDE.U32 R46, R9.reuse, 0x8, R46 ;  /* 0x00000008092e3825 */ /* 0x048fe200078e002e */
[----:B------:R-:W-:Y:S01]  /*02e0*/  @P3 IADD3 R9, PT, PT, R9, 0x80, RZ ;  /* 0x0000008009093810 */ /* 0x000fe20007ffe0ff */
[----:B------:R-:W1:Y:S03]  /*02f0*/  @P5 LDC.64 R32, c[0x0][0x3d0] ;  /* 0x0000f400ff205b82 */ /* 0x000e660000000a00 */
[----:B------:R4:W5:Y:S01]  /*0300*/  @P3 LDG.E.64 R26, desc[UR8][R46.64] ;  /* 0x000000082e1a3981 */ /* 0x000962000c1e1b00 */
[----:B--2---:R-:W-:-:S04]  /*0310*/  @P4 IMAD.WIDE.U32 R48, R9, 0x8, R48 ;  /* 0x0000000809304825 */ /* 0x004fc800078e0030 */
[----:B------:R-:W2:Y:S01]  /*0320*/  @P5 LDC.64 R52, c[0x0][0x3e8] ;  /* 0x0000fa00ff345b82 */ /* 0x000ea20000000a00 */
[----:B------:R4:W5:Y:S01]  /*0330*/  @P4 LDG.E.64 R28, desc[UR8][R48.64] ;  /* 0x00000008301c4981 */ /* 0x000962000c1e1b00 */
[----:B0-----:R-:W-:-:S05]  /*0340*/  @P4 IMAD.WIDE.U32 R50, R9, 0x8, R50 ;  /* 0x0000000809324825 */ /* 0x001fca00078e0032 */
[----:B------:R4:W5:Y:S01]  /*0350*/  @P4 LDG.E.64 R30, desc[UR8][R50.64] ;  /* 0x00000008321e4981 */ /* 0x000962000c1e1b00 */
[----:B------:R-:W0:Y:S01]  /*0360*/  S2UR UR4, SR_CTAID.X ;  /* 0x00000000000479c3 */ /* 0x000e220000002500 */
[----:B------:R-:W-:-:S05]  /*0370*/  @P4 IADD3 R9, PT, PT, R9, 0x80, RZ ;  /* 0x0000008009094810 */ /* 0x000fca0007ffe0ff */
[----:B-1----:R-:W-:-:S05]  /*0380*/  @P5 IMAD.WIDE.U32 R32, R9, 0x8, R32 ;  /* 0x0000000809205825 */ /* 0x002fca00078e0020 */
[----:B------:R4:W5:Y:S01]  /*0390*/  @P5 LDG.E.64 R34, desc[UR8][R32.64] ;  /* 0x0000000820225981 */ /* 0x000962000c1e1b00 */
[----:B--2---:R-:W-:-:S05]  /*03a0*/  @P5 IMAD.WIDE.U32 R4, R9, 0x8, R52 ;  /* 0x0000000809045825 */ /* 0x004fca00078e0034 */
        /* <DEDUP_REMOVED lines=39> */
[----:B----4-:R-:W-:Y:S06]  /*0620*/  @P5 BRA `(.L_x_9146) ;  /* 0x00000078006c5947 */ /* 0x010fec0003800000 */
        /* <DEDUP_REMOVED lines=21> */
[----:B------:R-:W-:Y:S02]  /*0780*/  SHF.R.U64 R21, R22, 0x10, R23 ;  /* 0x0000001016157819 */ /* 0x000fe40000001217 */
[----:B------:R-:W-:Y:S02]  /*0790*/  CS2R R112, SRZ ;  /* 0x0000000000707805 */ /* 0x000fe4000001ff00 */
[----:B------:R-:W-:Y:S02]  /*07a0*/  MOV R174, R12 ;  /* 0x0000000c00ae7202 */ /* 0x000fe40000000f00 */
[----:B------:R-:W-:Y:S02]  /*07b0*/  CS2R R114, SRZ ;  /* 0x0000000000727805 */ /* 0x000fe4000001ff00 */
[----:B------:R-:W-:-:S02]  /*07c0*/  SHF.R.U64 R0, R12, 0x10, R13 ;  /* 0x000000100c007819 */ /* 0x000fc4000000120d */
[----:B------:R-:W-:Y:S02]  /*07d0*/  CS2R R108, SRZ ;  /* 0x00000000006c7805 */ /* 0x000fe4000001ff00 */
[----:B------:R-:W-:Y:S02]  /*07e0*/  MOV R188, R14 ;  /* 0x0000000e00bc7202 */ /* 0x000fe40000000f00 */
        /* <DEDUP_REMOVED lines=35> */
[----:B------:R-:W-:Y:S02]  /*0a20*/  SHF.R.U64 R23, R26, 0x10, R27 ;  /* 0x000000101a177819 */ /* 0x000fe4000000121b */
[----:B------:R-:W-:Y:S02]  /*0a30*/  CS2R R74, SRZ ;  /* 0x00000000004a7805 */ /* 0x000fe4000001ff00 */
[----:B------:R-:W-:Y:S02]  /*0a40*/  SHF.R.U64 R2, R2, 0x10, R3 ;  /* 0x0000001002027819 */ /* 0x000fe40000001203 */
[----:B------:R-:W-:Y:S02]  /*0a50*/  CS2R R68, SRZ ;  /* 0x0000000000447805 */ /* 0x000fe4000001ff00 */
[----:B------:R-:W-:-:S02]  /*0a60*/  MOV R199, R3 ;  /* 0x0000000300c77202 */ /* 0x000fc40000000f00 */
[----:B------:R-:W-:Y:S02]  /*0a70*/  CS2R R70, SRZ ;  /* 0x0000000000467805 */ /* 0x000fe4000001ff00 */
[----:B------:R-:W-:Y:S02]  /*0a80*/  MOV R184, R28 ;  /* 0x0000001c00b87202 */ /* 0x000fe40000000f00 */
[----:B------:R-:W-:Y:S02]  /*0a90*/  CS2R R64, SRZ ;  /* 0x0000000000407805 */ /* 0x000fe4000001ff00 */
[--C-:B------:R-:W-:Y:S02]  /*0aa0*/  SHF.R.U64 R13, R28, 0x10, R29.reuse ;  /* 0x000000101c0d7819 */ /* 0x100fe4000000121d */
[----:B------:R-:W-:Y:S02]  /*0ab0*/  CS2R R66, SRZ ;  /* 0x0000000000427805 */ /* 0x000fe4000001ff00 */
[----:B------:R-:W-:Y:S01]  /*0ac0*/  MOV R185, R29 ;  /* 0x0000001d00b97202 */ /* 0x000fe20000000f00 */
[----:B------:R-:W-:Y:S01]  /*0ad0*/  UPLOP3.LUT UP1, UPT, UPT, UPT, UPT, 0x40, 0x4 ;  /* 0x000000000004789c */ /* 0x000fe20003f2e870 */
[----:B------:R-:W-:Y:S01]  /*0ae0*/  SHF.R.U32.HI R16, RZ, 0x10, R29 ;  /* 0x00000010ff107819 */ /* 0x000fe2000001161d */
[----:B------:R-:W0:Y:S01]  /*0af0*/  LDCU UR13, c[0x0][0x408] ;  /* 0x00008100ff0d77ac */ /* 0x000e220008000800 */
[----:B------:R-:W-:-:S02]  /*0b00*/  MOV R186, R34 ;  /* 0x0000002200ba7202 */ /* 0x000fc40000000f00 */
[--C-:B------:R-:W-:Y:S01]  /*0b10*/  SHF.R.U64 R17, R34, 0x10, R35.reuse ;  /* 0x0000001022117819 */ /* 0x100fe20000001223 */
[----:B------:R-:W1:Y:S01]  /*0b20*/  LDCU.U8 UR7, c[0x0][0x410] ;  /* 0x00008200ff0777ac */ /* 0x000e620008000000 */
[----:B------:R-:W-:Y:S02]  /*0b30*/  MOV R187, R35 ;  /* 0x0000002300bb7202 */ /* 0x000fe40000000f00 */
[----:B------:R-:W-:Y:S01]  /*0b40*/  SHF.R.U32.HI R20, RZ, 0x10, R35 ;  /* 0x00000010ff147819 */ /* 0x000fe20000011623 */
[----:B------:R-:W2:Y:S01]  /*0b50*/  LDCU UR12, c[0x0][0x400] ;  /* 0x00008000ff0c77ac */ /* 0x000ea20008000800 */
[----:B------:R-:W-:Y:S02]  /*0b60*/  SHF.R.U32.HI R15, RZ, 0x10, R15 ;  /* 0x00000010ff0f7819 */ /* 0x000fe4000001160f */
[----:B------:R-:W-:Y:S01]  /*0b70*/  SHF.R.U32.HI R19, RZ, 0x10, R19 ;  /* 0x00000010ff137819 */ /* 0x000fe20000011613 */
[----:B------:R-:W3:Y:S01]  /*0b80*/  LDCU.64 UR14, c[0x0][0x478] ;  /* 0x00008f00ff0e77ac */ /* 0x000ee20008000a00 */
[----:B------:R-:W-:-:S02]  /*0b90*/  MOV R195, R27 ;  /* 0x0000001b00c37202 */ /* 0x000fc40000000f00 */
[----:B------:R-:W-:Y:S01]  /*0ba0*/  SHF.R.U32.HI R24, RZ, 0x10, R27 ;  /* 0x00000010ff187819 */ /* 0x000fe2000001161b */
[----:B------:R-:W4:Y:S01]  /*0bb0*/  LDCU.64 UR10, c[0x0][0x438] ;  /* 0x00008700ff0a77ac */ /* 0x000f220008000a00 */
        /* <DEDUP_REMOVED lines=28> */
[----:B01234-:R-:W-:-:S07]  /*0d80*/  P2R R9, PR, RZ, 0x1 ;  /* 0x00000001ff097803 */ /* 0x01ffce0000000000 */
.L_x_9220:
[----:B------:R-:W0:Y:S01]  /*0d90*/  LDC.64 R136, c[0x0][0x3c0] ;  /* 0x0000f000ff887b82 */ /* 0x000e220000000a00 */
[----:B------:R-:W-:-:S13]  /*0da0*/  ISETP.NE.AND P0, PT, R9, RZ, PT ;  /* 0x000000ff0900720c */ /* 0x000fda0003f05270 */
[----:B------:R-:W1:Y:S01]  /*0db0*/  @P0 LDC.64 R6, c[0x0][0x3e0] ;  /* 0x0000f800ff060b82 */ /* 0x000e620000000a00 */
[----:B0-----:R-:W-:-:S07]  /*0dc0*/  IMAD.WIDE R140, R10, 0x4, R136 ;  /* 0x000000040a8c7825 */ /* 0x001fce00078e0288 */
[----:B------:R-:W0:Y:S01]  /*0dd0*/  LDC.64 R136, c[0x0][0x3c8] ;  /* 0x0000f200ff887b82 */ /* 0x000e220000000a00 */
[----:B------:R-:W2:Y:S01]  /*0de0*/  LDG.E R140, desc[UR8][R140.64] ;  /* 0x000000088c8c7981 */ /* 0x000ea2000c1e1900 */
[----:B-----5:R-:W-:Y:S02]  /*0df0*/  HFMA2 R35, -RZ, RZ, 1.875, 0 ;  /* 0x3f800000ff237431 */ /* 0x020fe400000001ff */
[----:B-1----:R-:W-:-:S04]  /*0e00*/  @P0 IMAD.WIDE R138, R10, 0x4, R6 ;  /* 0x000000040a8a0825 */ /* 0x002fc800078e0206 */
[----:B------:R-:W1:Y:S01]  /*0e10*/  LDC R7, c[0x0][0x388] ;  /* 0x0000e200ff077b82 */ /* 0x000e620000000800 */
[----:B0-----:R-:W-:Y:S01]  /*0e20*/  IMAD.WIDE R136, R10, 0x4, R136 ;  /* 0x000000040a887825 */ /* 0x001fe200078e0288 */
[----:B------:R-:W0:Y:S04]  /*0e30*/  S2R R6, SR_TID.X ;  /* 0x0000000000067919 */ /* 0x000e280000002100 */
[----:B------:R3:W5:Y:S04]  /*0e40*/  LDG.E R144, desc[UR8][R136.64] ;  /* 0x0000000888907981 */ /* 0x000768000c1e1900 */
[----:B------:R3:W5:Y:S01]  /*0e50*/  @P0 LDG.E R35, desc[UR8][R138.64] ;  /* 0x000000088a230981 */ /* 0x000762000c1e1900 */
[----:B------:R-:W-:-:S02]  /*0e60*/  ISETP.GE.U32.AND P0, PT, R8, 0x80, PT ;  /* 0x000000800800780c */ /* 0x000fc40003f06070 */
[----:B------:R-:W-:Y:S01]  /*0e70*/  ISETP.GE.U32.AND P1, PT, R8, 0x100, PT ;  /* 0x000001000800780c */ /* 0x000fe20003f26070 */
[----:B-1----:R-:W-:Y:S01]  /*0e80*/  IMAD R11, R10, R7, RZ ;  /* 0x000000070a0b7224 */ /* 0x002fe200078e02ff */
[C---:B------:R-:W-:Y:S02]  /*0e90*/  ISETP.GE.U32.AND P2, PT, R8.reuse, 0x180, PT ;  /* 0x000001800800780c */ /* 0x040fe40003f46070 */
[----:B------:R-:W-:Y:S02]  /*0ea0*/  ISETP.GE.U32.AND P3, PT, R8, 0x200, PT ;  /* 0x000002000800780c */ /* 0x000fe40003f66070 */
[----:B------:R-:W-:-:S04]  /*0eb0*/  SHF.R.S32.HI R142, RZ, 0x1f, R11 ;  /* 0x0000001fff8e7819 */ /* 0x000fc8000001140b */
[----:B------:R-:W-:Y:S01]  /*0ec0*/  LEA.HI R11, R142, R11, RZ, 0x2 ;  /* 0x0000000b8e0b7211 */ /* 0x000fe200078f10ff */
[----:B------:R-:W-:Y:S01]  /*0ed0*/  BSSY.RECONVERGENT B0, `(.L_x_9147) ;  /* 0x0000037000007945 */ /* 0x000fe20003800200 */
[----:B------:R-:W-:Y:S01]  /*0ee0*/  ISETP.NE.AND P5, PT, RZ, UR7, PT ;  /* 0x00000007ff007c0c */ /* 0x000fe2000bfa5270 */
[----:B------:R-:W-:Y:S01]  /*0ef0*/  HFMA2 R178, -RZ, RZ, 0, 0 ;  /* 0x00000000ffb27431 */ /* 0x000fe200000001ff */
[----:B------:R-:W-:Y:S02]  /*0f00*/  MOV R173, RZ ;  /* 0x000000ff00ad7202 */ /* 0x000fe40000000f00 */
[----:B0-----:R-:W-:-:S04]  /*0f10*/  LEA.HI.SX32 R11, R11, R6, 0x1e ;  /* 0x000000060b0b7211 */ /* 0x001fc800078ff2ff */
[----:B------:R-:W-:Y:S02]  /*0f20*/  MOV R179, R11 ;  /* 0x0000000b00b37202 */ /* 0x000fe40000000f00 */
[----:B--2---:R-:W-:Y:S01]  /*0f30*/  FSEL R172, R140, RZ, !P5 ;  /* 0x000000ff8cac7208 */ /* 0x004fe20006800000 */
[----:B---3--:R-:W-:Y:S06]  /*0f40*/  @!P0 BRA `(.L_x_9148) ;  /* 0x0000000000bc8947 */ /* 0x008fec0003800000 */
        /* <DEDUP_REMOVED lines=12> */
[----:B------:R-:W-:Y:S02]  /*1010*/  HADD2.F32 R157, -RZ, R175.H0_H0 ;  /* 0x200000afff9d7230 */ /* 0x000fe40000004100 */
[----:B--2---:R-:W-:-:S04]  /*1020*/  IMAD.WIDE.U32 R178, R11, 0x4, R178 ;  /* 0x000000040bb27825 */ /* 0x004fc800078e00b2 */
[C---:B0-----:R-:W-:Y:S01]  /*1030*/  @P4 IMAD.WIDE.U32 R170, R11.reuse, 0x10, R170 ;  /* 0x000000100baa4825 */ /* 0x041fe200078e00aa */
[----:B------:R0:W5:Y:S04]  /*1040*/  LDG.E R12, desc[UR8][R178.64] ;  /* 0x00000008b20c7981 */ /* 0x000168000c1e1900 */
[----:B------:R1:W5:Y:S01]  /*1050*/  @P4 LDG.E.128 R60, desc[UR8][R170.64] ;  /* 0x00000008aa3c4981 */ /* 0x000362000c1e1d00 */
[----:B0-----:R-:W-:Y:S01]  /*1060*/  IADD3 R179, PT, PT, R11, 0x80, RZ ;  /* 0x000000800bb37810 */ /* 0x001fe20007ffe0ff */
[C---:B---3--:R-:W-:Y:S01]  /*1070*/  FADD.FTZ R147, -R172.reuse, R136 ;  /* 0x00000088ac937221 */ /* 0x048fe20000010100 */
[C---:B------:R-:W-:Y:S01]  /*1080*/  FADD.FTZ R137, -R172.reuse, R137 ;  /* 0x00000089ac897221 */ /* 0x040fe20000010100 */
[----:B------:R-:W-:Y:S02]  /*1090*/  HADD2.F32 R136, -RZ, R175.H1_H1 ;  /* 0x300000afff887230 */ /* 0x000fe40000004100 */
[----:B------:R-:W-:Y:S01]  /*10a0*/  FADD.FTZ R173, -R172, R139 ;  /* 0x0000008bacad7221 */ /* 0x000fe20000010100 */
[C---:B-----5:R-:W-:Y:S01]  /*10b0*/  FMUL.FTZ R147, R144.reuse, R147 ;  /* 0x0000009390937220 */ /* 0x060fe20000410000 */
[----:B------:R-:W-:Y:S01]  /*10c0*/  FMUL.FTZ R148, R144, R137 ;  /* 0x0000008990947220 */ /* 0x000fe20000410000 */
[----:B------:R-:W-:Y:S01]  /*10d0*/  FADD.FTZ R159, -R172, R138 ;  /* 0x0000008aac9f7221 */ /* 0x000fe20000010100 */
[----:B-1----:R-:W-:Y:S01]  /*10e0*/  FMUL.FTZ R170, R144, R173 ;  /* 0x000000ad90aa7220 */ /* 0x002fe20000410000 */
        /* <DEDUP_REMOVED lines=21> */
.L_x_9148:
[----:B------:R-:W-:Y:S05]  /*1240*/  BSYNC.RECONVERGENT B0 ;  /* 0x0000000000007941 */ /* 0x000fea0003800200 */
.L_x_9147:
        /* <DEDUP_REMOVED lines=10> */
[----:B-1----:R-:W-:-:S05]  /*12f0*/  IMAD.WIDE.U32 R14, R179, 0x10, R14 ;  /* 0x00000010b30e7825 */ /* 0x002fca00078e000e */
[----:B------:R1:W4:Y:S01]  /*1300*/  LDG.E.128 R136, desc[UR8][R14.64] ;  /* 0x000000080e887981 */ /* 0x000322000c1e1d00 */
[----:B--2---:R-:W-:-:S05]  /*1310*/  IMAD.WIDE.U32 R202, R179, 0x4, R202 ;  /* 0x00000004b3ca7825 */ /* 0x004fca00078e00ca */
[----:B------:R2:W5:Y:S01]  /*1320*/  LDG.E R13, desc[UR8][R202.64] ;  /* 0x00000008ca0d7981 */ /* 0x000562000c1e1900 */
[----:B0-----:R-:W-:-:S05]  /*1330*/  @P4 IMAD.WIDE.U32 R200, R179, 0x10, R200 ;  /* 0x00000010b3c84825 */ /* 0x001fca00078e00c8 */
[----:B------:R2:W5:Y:S01]  /*1340*/  @P4 LDG.E.128 R56, desc[UR8][R200.64] ;  /* 0x00000008c8384981 */ /* 0x000562000c1e1d00 */
[--C-:B------:R-:W-:Y:S02]  /*1350*/  HADD2.F32 R153, -RZ, R176.reuse.H0_H0 ;  /* 0x200000b0ff997230 */ /* 0x100fe40000004100 */
[--C-:B------:R-:W-:Y:S01]  /*1360*/  HADD2.F32 R166, -RZ, R177.reuse.H1_H1 ;  /* 0x300000b1ffa67230 */ /* 0x100fe20000004100 */
[----:B------:R-:W-:Y:S01]  /*1370*/  IADD3 R179, PT, PT, R179, 0x80, RZ ;  /* 0x00000080b3b37810 */ /* 0x000fe20007ffe0ff */
[C---:B---3--:R-:W-:Y:S01]  /*1380*/  FADD.FTZ R33, -R172.reuse, R140 ;  /* 0x0000008cac217221 */ /* 0x048fe20000010100 */
[C---:B------:R-:W-:Y:S01]  /*1390*/  FADD.FTZ R141, -R172.reuse, R141 ;  /* 0x0000008dac8d7221 */ /* 0x040fe20000010100 */
[----:B------:R-:W-:Y:S02]  /*13a0*/  HADD2.F32 R140, -RZ, R176.H1_H1 ;  /* 0x300000b0ff8c7230 */ /* 0x000fe40000004100 */
[----:B------:R-:W-:Y:S01]  /*13b0*/  FADD.FTZ R155, -R172, R142 ;  /* 0x0000008eac9b7221 */ /* 0x000fe20000010100 */
[C---:B-1---5:R-:W-:Y:S01]  /*13c0*/  FMUL.FTZ R15, R144.reuse, R33 ;  /* 0x00000021900f7220 */ /* 0x062fe20000410000 */
[----:B------:R-:W-:Y:S01]  /*13d0*/  FMUL.FTZ R34, R144, R141 ;  /* 0x0000008d90227220 */ /* 0x000fe20000410000 */
[----:B----4-:R-:W-:Y:S01]  /*13e0*/  FMUL.FTZ R14, R136, R153 ;  /* 0x00000099880e7220 */ /* 0x010fe20000410000 */
[----:B------:R-:W-:-:S02]  /*13f0*/  HADD2.F32 R153, -RZ, R177.H0_H0 ;  /* 0x200000b1ff997230 */ /* 0x000fc40000004100 */
        /* <DEDUP_REMOVED lines=21> */
[----:B--2---:R-:W-:-:S07]  /*1550*/  FFMA.FTZ R178, R168, R166, R137 ;  /* 0x000000a6a8b27223 */ /* 0x004fce0000010089 */
.L_x_9150:
[----:B------:R-:W-:Y:S05]  /*1560*/  BSYNC.RECONVERGENT B0 ;  /* 0x0000000000007941 */ /* 0x000fea0003800200 */
.L_x_9149:
        /* <DEDUP_REMOVED lines=23> */
[----:B----4-:R-:W-:Y:S01]  /*16e0*/  FMUL.FTZ R3, R136, R3 ;  /* 0x0000000388037220 */ /* 0x010fe20000410000 */
[----:B------:R-:W-:Y:S01]  /*16f0*/  FADD.FTZ R100, R100, R136 ;  /* 0x0000008864647221 */ /* 0x000fe20000010000 */
[----:B------:R-:W-:Y:S01]  /*1700*/  FFMA.FTZ R124, R136, R5, R124 ;  /* 0x00000005887c7223 */ /* 0x000fe2000001007c */
[--C-:B------:R-:W-:Y:S02]  /*1710*/  HADD2.F32 R136, -RZ, R181.reuse.H1_H1 ;  /* 0x300000b5ff887230 */ /* 0x100fe40000004100 */
[----:B------:R-:W-:Y:S01]  /*1720*/  FADD.FTZ R149, -R172, R142 ;  /* 0x0000008eac957221 */ /* 0x000fe20000010100 */
[----:B------:R-:W-:Y:S02]  /*1730*/  HADD2.F32 R141, -RZ, R181.H0_H0 ;  /* 0x200000b5ff8d7230 */ /* 0x000fe40000004100 */
[----:B------:R-:W-:Y:S01]  /*1740*/  FMUL.FTZ R0, R137, R0 ;  /* 0x0000000089007220 */ /* 0x000fe20000410000 */
[----:B------:R-:W-:Y:S01]  /*1750*/  FADD.FTZ R101, R101, R137 ;  /* 0x0000008965657221 */ /* 0x000fe20000010000 */
[----:B------:R-:W-:Y:S01]  /*1760*/  FFMA.FTZ R125, R137, R2, R125 ;  /* 0x00000002897d7223 */ /* 0x000fe2000001007d */
[----:B------:R-:W-:Y:S01]  /*1770*/  FADD.FTZ R173, R173, R3 ;  /* 0x00000003adad7221 */ /* 0x000fe20000010000 */
[----:B------:R-:W-:Y:S01]  /*1780*/  FFMA.FTZ R137, R5, R3, R178 ;  /* 0x0000000305897223 */ /* 0x000fe200000100b2 */
[----:B------:R-:W-:Y:S01]  /*1790*/  FMUL.FTZ R149, R144, R149 ;  /* 0x0000009590957220 */ /* 0x000fe20000410000 */
        /* <DEDUP_REMOVED lines=13> */
[----:B-1----:R-:W-:-:S07]  /*1870*/  FFMA.FTZ R178, R162, R167, R137 ;  /* 0x000000a7a2b27223 */ /* 0x002fce0000010089 */
.L_x_9152:
[----:B------:R-:W-:Y:S05]  /*1880*/  BSYNC.RECONVERGENT B0 ;  /* 0x0000000000007941 */ /* 0x000fea0003800200 */
.L_x_9151:
        /* <DEDUP_REMOVED lines=13> */
[----:B------:R-:W5:Y:S01]  /*1960*/  LDG.E R16, desc[UR8][R200.64] ;  /* 0x00000008c8107981 */ /* 0x000f62000c1e1900 */
[----:B------:R-:W-:Y:S02]  /*1970*/  HADD2.F32 R19, -RZ, R182.H0_H0 ;  /* 0x200000b6ff137230 */ /* 0x000fe40000004100 */
[----:B0-----:R-:W-:-:S05]  /*1980*/  @P4 IMAD.WIDE.U32 R20, R179, 0x10, R20 ;  /* 0x00000010b3144825 */ /* 0x001fca00078e0014 */
[----:B------:R0:W5:Y:S02]  /*1990*/  @P4 LDG.E.128 R48, desc[UR8][R20.64] ;  /* 0x0000000814304981 */ /* 0x000164000c1e1d00 */
[--C-:B0-----:R-:W-:Y:S01]  /*19a0*/  HADD2.F32 R21, -RZ, R183.reuse.H0_H0 ;  /* 0x200000b7ff157230 */ /* 0x101fe20000004100 */
[----:B------:R-:W-:Y:S01]  /*19b0*/  IADD3 R179, PT, PT, R179, 0x80, RZ ;  /* 0x00000080b3b37810 */ /* 0x000fe20007ffe0ff */
[C---:B---3--:R-:W-:Y:S01]  /*19c0*/  FADD.FTZ R17, -R172.reuse, R140 ;  /* 0x0000008cac117221 */ /* 0x048fe20000010100 */
[----:B------:R-:W-:Y:S01]  /*19d0*/  FADD.FTZ R141, -R172, R141 ;  /* 0x0000008dac8d7221 */ /* 0x000fe20000010100 */
[----:B------:R-:W-:Y:S02]  /*19e0*/  HADD2.F32 R140, -RZ, R182.H1_H1 ;  /* 0x300000b6ff8c7230 */ /* 0x000fe40000004100 */
[C---:B-----5:R-:W-:Y:S01]  /*19f0*/  FMUL.FTZ R17, R144.reuse, R17 ;  /* 0x0000001190117220 */ /* 0x060fe20000410000 */
[----:B------:R-:W-:Y:S01]  /*1a00*/  FMUL.FTZ R20, R144, R141 ;  /* 0x0000008d90147220 */ /* 0x000fe20000410000 */
        /* <DEDUP_REMOVED lines=25> */
.L_x_9154:
[----:B------:R-:W-:Y:S05]  /*1ba0*/  BSYNC.RECONVERGENT B0 ;  /* 0x0000000000007941 */ /* 0x000fea0003800200 */
.L_x_9153:
        /* <DEDUP_REMOVED lines=14> */
[----:B0-----:R-:W-:-:S05]  /*1c90*/  @P6 IMAD.WIDE.U32 R142, R179, 0x10, R142 ;  /* 0x00000010b38e6825 */ /* 0x001fca00078e008e */
[----:B------:R0:W5:Y:S01]  /*1ca0*/  @P6 LDG.E.128 R44, desc[UR8][R142.64] ;  /* 0x000000088e2c6981 */ /* 0x000162000c1e1d00 */
[----:B--2---:R-:W-:-:S05]  /*1cb0*/  IMAD.WIDE.U32 R140, R179, 0x4, R140 ;  /* 0x00000004b38c7825 */ /* 0x004fca00078e008c */
[----:B------:R1:W5:Y:S01]  /*1cc0*/  LDG.E R22, desc[UR8][R140.64] ;  /* 0x000000088c167981 */ /* 0x000362000c1e1900 */
[----:B0-----:R-:W-:Y:S02]  /*1cd0*/  HADD2.F32 R142, -RZ, R184.H1_H1 ;  /* 0x300000b8ff8e7230 */ /* 0x001fe40000004100 */
[--C-:B-1----:R-:W-:Y:S01]  /*1ce0*/  HADD2.F32 R140, -RZ, R185.reuse.H1_H1 ;  /* 0x300000b9ff8c7230 */ /* 0x102fe20000004100 */
[----:B------:R-:W-:Y:S01]  /*1cf0*/  IADD3 R179, PT, PT, R179, 0x80, RZ ;  /* 0x00000080b3b37810 */ /* 0x000fe20007ffe0ff */
[C---:B---3--:R-:W-:Y:S01]  /*1d00*/  FADD.FTZ R23, -R172.reuse, R24 ;  /* 0x00000018ac177221 */ /* 0x048fe20000010100 */
[C---:B------:R-:W-:Y:S01]  /*1d10*/  FADD.FTZ R143, -R172.reuse, R25 ;  /* 0x00000019ac8f7221 */ /* 0x040fe20000010100 */
[----:B------:R-:W-:Y:S02]  /*1d20*/  FADD.FTZ R171, -R172, R26 ;  /* 0x0000001aacab7221 */ /* 0x000fe40000010100 */
[C---:B-----5:R-:W-:Y:S01]  /*1d30*/  FMUL.FTZ R23, R144.reuse, R23 ;  /* 0x0000001790177220 */ /* 0x060fe20000410000 */
[----:B------:R-:W-:Y:S01]  /*1d40*/  FMUL.FTZ R26, R144, R143 ;  /* 0x0000008f901a7220 */ /* 0x000fe20000410000 */
[----:B------:R-:W-:Y:S01]  /*1d50*/  FADD.FTZ R201, -R172, R27 ;  /* 0x0000001bacc97221 */ /* 0x000fe20000010100 */
[----:B----4-:R-:W-:Y:S01]  /*1d60*/  FMUL.FTZ R24, R136, R163 ;  /* 0x000000a388187220 */ /* 0x010fe20000410000 */
[----:B------:R-:W-:-:S02]  /*1d70*/  HADD2.F32 R27, -RZ, R185.H0_H0 ;  /* 0x200000b9ff1b7230 */ /* 0x000fc40000004100 */
        /* <DEDUP_REMOVED lines=21> */
.L_x_9156:
[----:B------:R-:W-:Y:S05]  /*1ed0*/  BSYNC.RECONVERGENT B0 ;  /* 0x0000000000007941 */ /* 0x000fea0003800200 */
.L_x_9155:
        /* <DEDUP_REMOVED lines=11> */
[----:B------:R-:W5:Y:S04]  /*1f90*/  @P6 LDG.E.128 R40, desc[UR8][R200.64] ;  /* 0x00000008c8286981 */ /* 0x000f68000c1e1d00 */
[----:B------:R-:W2:Y:S01]  /*1fa0*/  LDG.E.128 R140, desc[UR8][R30.64] ;  /* 0x000000081e8c7981 */ /* 0x000ea2000c1e1d00 */
[----:B-1----:R-:W-:Y:S02]  /*1fb0*/  IMAD.WIDE.U32 R136, R179, 0x10, R28 ;  /* 0x00000010b3887825 */ /* 0x002fe400078e001c */
[----:B------:R-:W0:Y:S04]  /*1fc0*/  LDC.64 R28, c[0x0][0x3b0] ;  /* 0x0000ec00ff1c7b82 */ /* 0x000e280000000a00 */
[----:B------:R-:W3:Y:S01]  /*1fd0*/  LDG.E.128 R136, desc[UR8][R136.64] ;  /* 0x0000000888887981 */ /* 0x000ee2000c1e1d00 */
[----:B------:R-:W-:-:S02]  /*1fe0*/  HADD2.F32 R161, -RZ, R186.H0_H0 ;  /* 0x200000baffa17230 */ /* 0x000fc40000004100 */
[----:B0-----:R-:W-:-:S05]  /*1ff0*/  IMAD.WIDE.U32 R150, R179, 0x4, R28 ;  /* 0x00000004b3967825 */ /* 0x001fca00078e001c */
[----:B------:R0:W5:Y:S01]  /*2000*/  LDG.E R28, desc[UR8][R150.64] ;  /* 0x00000008961c7981 */ /* 0x000162000c1e1900 */
[C---:B--2---:R-:W-:Y:S01]  /*2010*/  FADD.FTZ R29, -R172.reuse, R140 ;  /* 0x0000008cac1d7221 */ /* 0x044fe20000010100 */
[C---:B------:R-:W-:Y:S01]  /*2020*/  FADD.FTZ R141, -R172.reuse, R141 ;  /* 0x0000008dac8d7221 */ /* 0x040fe20000010100 */
[----:B------:R-:W-:Y:S02]  /*2030*/  HADD2.F32 R140, -RZ, R186.H1_H1 ;  /* 0x300000baff8c7230 */ /* 0x000fe40000004100 */
[----:B------:R-:W-:Y:S01]  /*2040*/  FADD.FTZ R179, -R172, R142 ;  /* 0x0000008eacb37221 */ /* 0x000fe20000010100 */
[C---:B-----5:R-:W-:Y:S01]  /*2050*/  FMUL.FTZ R29, R144.reuse, R29 ;  /* 0x0000001d901d7220 */ /* 0x060fe20000410000 */
[C---:B------:R-:W-:Y:S01]  /*2060*/  FMUL.FTZ R32, R144.reuse, R141 ;  /* 0x0000008d90207220 */ /* 0x040fe20000410000 */
[----:B------:R-:W-:Y:S02]  /*2070*/  HADD2.F32 R141, -RZ, R187.H0_H0 ;  /* 0x200000bbff8d7230 */ /* 0x000fe40000004100 */
[----:B0-----:R-:W-:Y:S01]  /*2080*/  FMUL.FTZ R151, R144, R179 ;  /* 0x000000b390977220 */ /* 0x001fe20000410000 */
        /* <DEDUP_REMOVED lines=22> */
[----:B------:R-:W-:-:S07]  /*21f0*/  FFMA.FTZ R178, R164, R161, R137 ;  /* 0x000000a1a4b27223 */ /* 0x000fce0000010089 */
.L_x_9158:
[----:B------:R-:W-:Y:S05]  /*2200*/  BSYNC.RECONVERGENT B0 ;  /* 0x0000000000007941 */ /* 0x000fea0003800200 */
.L_x_9157:
        /* <DEDUP_REMOVED lines=31> */
.L_x_9160:
[----:B------:R-:W-:Y:S05]  /*2400*/  BSYNC.RECONVERGENT B0 ;  /* 0x0000000000007941 */ /* 0x000fea0003800200 */
.L_x_9159:
        /* <DEDUP_REMOVED lines=30> */
[----:B------:R-:W-:Y:S01]  /*25f0*/  ISETP.NE.U32.AND P5, PT, RZ, UR14, PT ;  /* 0x0000000eff007c0c */ /* 0x000fe2000bfa5070 */
[----:B------:R-:W-:Y:S03]  /*2600*/  BSSY.RECONVERGENT B2, `(.L_x_9165) ;  /* 0x0000063000027945 */ /* 0x000fe60003800200 */
[----:B------:R-:W-:-:S13]  /*2610*/  ISETP.NE.AND.EX P5, PT, RZ, UR15, PT, P5 ;  /* 0x0000000fff007c0c */ /* 0x000fda000bfa5350 */
[----:B------:R-:W-:Y:S05]  /*2620*/  @P5 BRA `(.L_x_9166) ;  /* 0x0000000000c85947 */ /* 0x000fea0003800000 */
[----:B------:R-:W-:Y:S01]  /*2630*/  FFMA.FTZ R140, R147, R173, R172 ;  /* 0x000000ad938c7223 */ /* 0x000fe200000100ac */
[----:B------:R-:W-:-:S03]  /*2640*/  LOP3.LUT P6, RZ, R12, 0xff, RZ, 0xc0, !PT ;  /* 0x000000ff0cff7812 */ /* 0x000fc600078cc0ff */
[----:B------:R-:W-:-:S04]  /*2650*/  FADD.FTZ R141, R145, -R140 ;  /* 0x8000008c918d7221 */ /* 0x000fc80000010000 */
[----:B-----5:R-:W-:-:S04]  /*2660*/  FMUL.FTZ R140, R144, R141 ;  /* 0x0000008d908c7220 */ /* 0x020fc80000410000 */
[----:B------:R-:W-:Y:S01]  /*2670*/  FMUL.FTZ R141, R140, R35 ;  /* 0x000000238c8d7220 */ /* 0x000fe20000410000 */
[----:B------:R-:W-:Y:S02]  /*2680*/  HFMA2 R140, -RZ, RZ, 0, 0 ;  /* 0x00000000ff8c7431 */ /* 0x000fe400000001ff */
[----:B------:R-:W-:Y:S02]  /*2690*/  @P6 HADD2.F32 R142, -RZ, R188.H0_H0 ;  /* 0x200000bcff8e6230 */ /* 0x000fe40000004100 */
[----:B------:R-:W-:-:S04]  /*26a0*/  FMUL.FTZ R141, R141, UR13 ;  /* 0x0000000d8d8d7c20 */ /* 0x000fc80008410000 */
[----:B------:R-:W-:Y:S01]  /*26b0*/  FMUL.FTZ R136, R136, R141 ;  /* 0x0000008d88887220 */ /* 0x000fe20000410000 */
[----:B------:R-:W-:Y:S01]  /*26c0*/  @P6 FMUL.FTZ R140, R141, R142 ;  /* 0x0000008e8d8c6220 */ /* 0x000fe20000410000 */
[-CC-:B------:R-:W-:Y:S01]  /*26d0*/  FFMA.FTZ R141, R148, R173.reuse, R172.reuse ;  /* 0x000000ad948d7223 */ /* 0x180fe200000100ac */
[----:B------:R-:W-:Y:S02]  /*26e0*/  FFMA.FTZ R142, R159, R173, R172 ;  /* 0x000000ad9f8e7223 */ /* 0x000fe400000100ac */
[----:B------:R-:W-:Y:S01]  /*26f0*/  FSEL R143, R136, RZ, P6 ;  /* 0x000000ff888f7208 */ /* 0x000fe20003000000 */
[----:B------:R-:W-:Y:S01]  /*2700*/  FADD.FTZ R141, R146, -R141 ;  /* 0x8000008d928d7221 */ /* 0x000fe20000010000 */
[----:B------:R-:W-:-:S03]  /*2710*/  LOP3.LUT P6, RZ, R12, 0xff00, RZ, 0xc0, !PT ;  /* 0x0000ff000cff7812 */ /* 0x000fc600078cc0ff */
[----:B------:R-:W-:Y:S01]  /*2720*/  FMUL.FTZ R136, R144, R141 ;  /* 0x0000008d90887220 */ /* 0x000fe20000410000 */
[----:B------:R-:W-:-:S03]  /*2730*/  MOV R141, RZ ;  /* 0x000000ff008d7202 */ /* 0x000fc60000000f00 */
[----:B------:R-:W-:-:S04]  /*2740*/  FMUL.FTZ R136, R136, R35 ;  /* 0x0000002388887220 */ /* 0x000fc80000410000 */
[----:B------:R-:W-:Y:S02]  /*2750*/  FMUL.FTZ R136, R136, UR13 ;  /* 0x0000000d88887c20 */ /* 0x000fe40008410000 */
[----:B------:R-:W-:Y:S02]  /*2760*/  @P6 HADD2.F32 R179, -RZ, R188.H1_H1 ;  /* 0x300000bcffb36230 */ /* 0x000fe40000004100 */
[----:B------:R-:W-:-:S03]  /*2770*/  FMUL.FTZ R137, R137, R136 ;  /* 0x0000008889897220 */ /* 0x000fc60000410000 */
[----:B------:R-:W-:Y:S02]  /*2780*/  @P6 FMUL.FTZ R141, R136, R179 ;  /* 0x000000b3888d6220 */ /* 0x000fe40000410000 */
[----:B------:R-:W-:Y:S01]  /*2790*/  FSEL R136, R137, RZ, P6 ;  /* 0x000000ff89887208 */ /* 0x000fe20003000000 */
[----:B------:R-:W-:Y:S01]  /*27a0*/  FADD.FTZ R137, R157, -R142 ;  /* 0x8000008e9d897221 */ /* 0x000fe20000010000 */
[----:B------:R-:W-:-:S03]  /*27b0*/  LOP3.LUT P6, RZ, R12, 0xff0000, RZ, 0xc0, !PT ;  /* 0x00ff00000cff7812 */ /* 0x000fc600078cc0ff */
[----:B------:R-:W-:-:S04]  /*27c0*/  FMUL.FTZ R142, R144, R137 ;  /* 0x00000089908e7220 */ /* 0x000fc80000410000 */
[----:B------:R-:W-:Y:S01]  /*27d0*/  FMUL.FTZ R137, R142, R35 ;  /* 0x000000238e897220 */ /* 0x000fe20000410000 */
[----:B------:R-:W-:-:S03]  /*27e0*/  HFMA2 R142, -RZ, RZ, 0, 0 ;  /* 0x00000000ff8e7431 */ /* 0x000fc600000001ff */
[----:B------:R-:W-:Y:S02]  /*27f0*/  FMUL.FTZ R137, R137, UR13 ;  /* 0x0000000d89897c20 */ /* 0x000fe40008410000 */
[----:B------:R-:W-:Y:S02]  /*2800*/  @P6 HADD2.F32 R178, -RZ, R189.H0_H0 ;  /* 0x200000bdffb26230 */ /* 0x000fe40000004100 */
[----:B------:R-:W-:-:S03]  /*2810*/  FMUL.FTZ R138, R138, R137 ;  /* 0x000000898a8a7220 */ /* 0x000fc60000410000 */
[----:B------:R-:W-:Y:S01]  /*2820*/  @P6 FMUL.FTZ R142, R137, R178 ;  /* 0x000000b2898e6220 */ /* 0x000fe20000410000 */
[----:B------:R-:W-:Y:S01]  /*2830*/  FADD.FTZ R178, R84, R143 ;  /* 0x0000008f54b27221 */ /* 0x000fe20000010000 */
[----:B------:R-:W-:Y:S01]  /*2840*/  FSEL R137, R138, RZ, P6 ;  /* 0x000000ff8a897208 */ /* 0x000fe20003000000 */
[----:B------:R-:W-:Y:S01]  /*2850*/  FFMA.FTZ R138, R170, R173, R172 ;  /* 0x000000adaa8a7223 */ /* 0x000fe200000100ac */
[----:B------:R-:W-:Y:S02]  /*2860*/  ISETP.GE.U32.AND P6, PT, R12, 0x1000000, PT ;  /* 0x010000000c00780c */ /* 0x000fe40003fc6070 */
[----:B------:R-:W-:Y:S01]  /*2870*/  MOV R143, RZ ;  /* 0x000000ff008f7202 */ /* 0x000fe20000000f00 */
[----:B------:R-:W-:Y:S01]  /*2880*/  FADD.FTZ R179, R169, -R138 ;  /* 0x8000008aa9b37221 */ /* 0x000fe20000010000 */
[----:B------:R-:W-:-:S03]  /*2890*/  FADD.FTZ R86, R86, R137 ;  /* 0x0000008956567221 */ /* 0x000fc60000010000 */
[----:B------:R-:W-:Y:S01]  /*28a0*/  FMUL.FTZ R138, R144, R179 ;  /* 0x000000b3908a7220 */ /* 0x000fe20000410000 */
[----:B------:R-:W-:-:S03]  /*28b0*/  FADD.FTZ R179, R85, R136 ;  /* 0x0000008855b37221 */ /* 0x000fc60000010000 */
[----:B------:R-:W-:-:S04]  /*28c0*/  FMUL.FTZ R138, R138, R35 ;  /* 0x000000238a8a7220 */ /* 0x000fc80000410000 */
[----:B------:R-:W-:-:S04]  /*28d0*/  FMUL.FTZ R138, R138, UR13 ;  /* 0x0000000d8a8a7c20 */ /* 0x000fc80008410000 */
[----:B------:R-:W-:-:S05]  /*28e0*/  FMUL.FTZ R139, R139, R138 ;  /* 0x0000008a8b8b7220 */ /* 0x000fca0000410000 */
[----:B------:R-:W-:-:S05]  /*28f0*/  FSEL R200, R139, RZ, P6 ;  /* 0x000000ff8bc87208 */ /* 0x000fca0003000000 */
[----:B------:R-:W-:Y:S01]  /*2900*/  FADD.FTZ R87, R87, R200 ;  /* 0x000000c857577221 */ /* 0x000fe20000010000 */
[----:B------:R-:W-:Y:S06]  /*2910*/  @!P6 BRA `(.L_x_9167) ;  /* 0x0000000000c4e947 */ /* 0x000fec0003800000 */
[----:B------:R-:W-:-:S05]  /*2920*/  HADD2.F32 R143, -RZ, R189.H1_H1 ;  /* 0x300000bdff8f7230 */ /* 0x000fca0000004100 */
[----:B------:R-:W-:Y:S01]  /*2930*/  FMUL.FTZ R143, R138, R143 ;  /* 0x0000008f8a8f7220 */ /* 0x000fe20000410000 */
[----:B------:R-:W-:Y:S06]  /*2940*/  BRA `(.L_x_9167) ;  /* 0x0000000000b87947 */ /* 0x000fec0003800000 */
.L_x_9166:
[----:B------:R-:W-:Y:S01]  /*2950*/  FFMA.FTZ R36, R147, R173, R172 ;  /* 0x000000ad93247223 */ /* 0x000fe200000100ac */
[----:B------:R-:W-:Y:S02]  /*2960*/  LOP3.LUT P6, RZ, R12, 0xff, RZ, 0xc0, !PT ;  /* 0x000000ff0cff7812 */ /* 0x000fe400078cc0ff */
[----:B------:R-:W-:Y:S02]  /*2970*/  CS2R R140, SRZ ;  /* 0x00000000008c7805 */ /* 0x000fe4000001ff00 */
[----:B------:R-:W-:Y:S01]  /*2980*/  CS2R R142, SRZ ;  /* 0x00000000008e7805 */ /* 0x000fe2000001ff00 */
[----:B------:R-:W-:-:S04]  /*2990*/  FADD.FTZ R37, R145, -R36 ;  /* 0x8000002491257221 */ /* 0x000fc80000010000 */
[----:B-----5:R-:W-:-:S04]  /*29a0*/  FMUL.FTZ R36, R144, R37 ;  /* 0x0000002590247220 */ /* 0x020fc80000410000 */
[----:B------:R-:W-:Y:S01]  /*29b0*/  FMUL.FTZ R37, R36, R35 ;  /* 0x0000002324257220 */ /* 0x000fe20000410000 */
[----:B------:R-:W-:-:S03]  /*29c0*/  @P6 HADD2.F32 R38, -RZ, R188.H0_H0 ;  /* 0x200000bcff266230 */ /* 0x000fc60000004100 */
[----:B------:R-:W-:-:S04]  /*29d0*/  FMUL.FTZ R37, R37, UR13 ;  /* 0x0000000d25257c20 */ /* 0x000fc80008410000 */
[----:B------:R-:W-:Y:S01]  /*29e0*/  FMUL.FTZ R136, R136, R37 ;  /* 0x0000002588887220 */ /* 0x000fe20000410000 */
[----:B------:R-:W-:Y:S01]  /*29f0*/  @P6 FMUL.FTZ R140, R37, R38 ;  /* 0x00000026258c6220 */ /* 0x000fe20000410000 */
[----:B------:R-:W-:-:S03]  /*2a00*/  FFMA.FTZ R37, R148, R173, R172 ;  /* 0x000000ad94257223 */ /* 0x000fc600000100ac */
[----:B------:R-:W-:Y:S01]  /*2a10*/  FSEL R179, R136, RZ, P6 ;  /* 0x000000ff88b37208 */ /* 0x000fe20003000000 */
[----:B------:R-:W-:Y:S01]  /*2a20*/  FADD.FTZ R37, R146, -R37 ;  /* 0x8000002592257221 */ /* 0x000fe20000010000 */
[----:B------:R-:W-:-:S03]  /*2a30*/  LOP3.LUT P6, RZ, R12, 0xff00, RZ, 0xc0, !PT ;  /* 0x0000ff000cff7812 */ /* 0x000fc600078cc0ff */
[----:B------:R-:W-:-:S04]  /*2a40*/  FMUL.FTZ R37, R144, R37 ;  /* 0x0000002590257220 */ /* 0x000fc80000410000 */
[----:B------:R-:W-:-:S04]  /*2a50*/  FMUL.FTZ R38, R37, R35 ;  /* 0x0000002325267220 */ /* 0x000fc80000410000 */
[----:B------:R-:W-:Y:S02]  /*2a60*/  FMUL.FTZ R38, R38, UR13 ;  /* 0x0000000d26267c20 */ /* 0x000fe40008410000 */
[----:B------:R-:W-:Y:S02]  /*2a70*/  @P6 HADD2.F32 R39, -RZ, R188.H1_H1 ;  /* 0x300000bcff276230 */ /* 0x000fe40000004100 */
[----:B------:R-:W-:-:S03]  /*2a80*/  FMUL.FTZ R137, R137, R38 ;  /* 0x0000002689897220 */ /* 0x000fc60000410000 */
[----:B------:R-:W-:Y:S01]  /*2a90*/  @P6 FMUL.FTZ R141, R38, R39 ;  /* 0x00000027268d6220 */ /* 0x000fe20000410000 */
[----:B------:R-:W-:Y:S01]  /*2aa0*/  FFMA.FTZ R38, R159, R173, R172 ;  /* 0x000000ad9f267223 */ /* 0x000fe200000100ac */
[----:B------:R-:W-:Y:S02]  /*2ab0*/  FSEL R136, R137, RZ, P6 ;  /* 0x000000ff89887208 */ /* 0x000fe40003000000 */
[----:B------:R-:W-:Y:S01]  /*2ac0*/  LOP3.LUT P6, RZ, R12, 0xff0000, RZ, 0xc0, !PT ;  /* 0x00ff00000cff7812 */ /* 0x000fe200078cc0ff */
[----:B------:R-:W-:-:S04]  /*2ad0*/  FADD.FTZ R39, R157, -R38 ;  /* 0x800000269d277221 */ /* 0x000fc80000010000 */
[----:B------:R-:W-:-:S04]  /*2ae0*/  FMUL.FTZ R38, R144, R39 ;  /* 0x0000002790267220 */ /* 0x000fc80000410000 */
[----:B------:R-:W-:-:S04]  /*2af0*/  FMUL.FTZ R39, R38, R35 ;  /* 0x0000002326277220 */ /* 0x000fc80000410000 */
[----:B------:R-:W-:Y:S01]  /*2b00*/  FMUL.FTZ R39, R39, UR13 ;  /* 0x0000000d27277c20 */ /* 0x000fe20008410000 */
[----:B------:R-:W-:-:S03]  /*2b10*/  @P6 HADD2.F32 R178, -RZ, R189.H0_H0 ;  /* 0x200000bdffb26230 */ /* 0x000fc60000004100 */
[----:B------:R-:W-:Y:S02]  /*2b20*/  FMUL.FTZ R138, R138, R39 ;  /* 0x000000278a8a7220 */ /* 0x000fe40000410000 */
[----:B------:R-:W-:Y:S01]  /*2b30*/  @P6 FMUL.FTZ R142, R39, R178 ;  /* 0x000000b2278e6220 */ /* 0x000fe20000410000 */
[----:B------:R-:W-:Y:S01]  /*2b40*/  FADD.FTZ R178, R84, R179 ;  /* 0x000000b354b27221 */ /* 0x000fe20000010000 */
[----:B------:R-:W-:Y:S01]  /*2b50*/  FADD.FTZ R179, R85, R136 ;  /* 0x0000008855b37221 */ /* 0x000fe20000010000 */
[----:B------:R-:W-:Y:S01]  /*2b60*/  FSEL R137, R138, RZ, P6 ;  /* 0x000000ff8a897208 */ /* 0x000fe20003000000 */
[----:B------:R-:W-:Y:S01]  /*2b70*/  FFMA.FTZ R138, R170, R173, R172 ;  /* 0x000000adaa8a7223 */ /* 0x000fe200000100ac */
[----:B------:R-:W-:-:S03]  /*2b80*/  ISETP.GE.U32.AND P6, PT, R12, 0x1000000, PT ;  /* 0x010000000c00780c */ /* 0x000fc60003fc6070 */
[----:B------:R-:W-:Y:S01]  /*2b90*/  FADD.FTZ R39, R169, -R138 ;  /* 0x8000008aa9277221 */ /* 0x000fe20000010000 */
[----:B------:R-:W-:-:S03]  /*2ba0*/  FADD.FTZ R86, R86, R137 ;  /* 0x0000008956567221 */ /* 0x000fc60000010000 */
[----:B------:R-:W-:-:S04]  /*2bb0*/  FMUL.FTZ R39, R144, R39 ;  /* 0x0000002790277220 */ /* 0x000fc80000410000 */
[----:B------:R-:W-:Y:S02]  /*2bc0*/  FMUL.FTZ R138, R39, R35 ;  /* 0x00000023278a7220 */ /* 0x000fe40000410000 */
[----:B------:R-:W-:Y:S02]  /*2bd0*/  @P6 HADD2.F32 R201, -RZ, R189.H1_H1 ;  /* 0x300000bdffc96230 */ /* 0x000fe40000004100 */
[----:B------:R-:W-:-:S04]  /*2be0*/  FMUL.FTZ R138, R138, UR13 ;  /* 0x0000000d8a8a7c20 */ /* 0x000fc80008410000 */
[----:B------:R-:W-:Y:S01]  /*2bf0*/  FMUL.FTZ R139, R139, R138 ;  /* 0x0000008a8b8b7220 */ /* 0x000fe20000410000 */
[----:B------:R-:W-:-:S04]  /*2c00*/  @P6 FMUL.FTZ R143, R138, R201 ;  /* 0x000000c98a8f6220 */ /* 0x000fc80000410000 */
[----:B------:R-:W-:-:S05]  /*2c10*/  FSEL R200, R139, RZ, P6 ;  /* 0x000000ff8bc87208 */ /* 0x000fca0003000000 */
[----:B------:R-:W-:-:S07]  /*2c20*/  FADD.FTZ R87, R87, R200 ;  /* 0x000000c857577221 */ /* 0x000fce0000010000 */
.L_x_9167:
[----:B------:R-:W-:Y:S05]  /*2c30*/  BSYNC.RECONVERGENT B2 ;  /* 0x0000000000027941 */ /* 0x000fea0003800200 */
.L_x_9165:
        /* <DEDUP_REMOVED lines=9> */
.L_x_9164:
[----:B------:R-:W-:Y:S05]  /*2cd0*/  BSYNC.RECONVERGENT B1 ;  /* 0x0000000000017941 */ /* 0x000fea0003800200 */
.L_x_9163:
[----:B------:R-:W-:Y:S04]  /*2ce0*/  BSSY.RECONVERGENT B1, `(.L_x_9168) ;  /* 0x0000079000017945 */ /* 0x000fe80003800200 */
[----:B------:R-:W-:Y:S05]  /*2cf0*/  @!P1 BRA `(.L_x_9169) ;  /* 0x0000000400dc9947 */ /* 0x000fea0003800000 */
[----:B-1----:R-:W0:Y:S02]  /*2d00*/  LDC.64 R136, c[0x0][0x390] ;  /* 0x0000e400ff887b82 */ /* 0x002e240000000a00 */
[----:B0-----:R-:W-:-:S06]  /*2d10*/  IMAD.WIDE.U32 R136, R11, 0x10, R136 ;  /* 0x000000100b887825 */ /* 0x001fcc00078e0088 */
[----:B------:R-:W5:Y:S01]  /*2d20*/  LDG.E.128 R136, desc[UR8][R136.64] ;  /* 0x0000000888887981 */ /* 0x000f62000c1e1d00 */
[----:B------:R-:W-:Y:S01]  /*2d30*/  ISETP.NE.U32.AND P5, PT, RZ, UR14, PT ;  /* 0x0000000eff007c0c */ /* 0x000fe2000bfa5070 */
[----:B------:R-:W-:Y:S03]  /*2d40*/  BSSY.RECONVERGENT B2, `(.L_x_9170) ;  /* 0x0000069000027945 */ /* 0x000fe60003800200 */
[----:B------:R-:W-:-:S13]  /*2d50*/  ISETP.NE.AND.EX P5, PT, RZ, UR15, PT, P5 ;  /* 0x0000000fff007c0c */ /* 0x000fda000bfa5350 */
[----:B------:R-:W-:Y:S05]  /*2d60*/  @!P5 BRA `(.L_x_9171) ;  /* 0x0000000000d8d947 */ /* 0x000fea0003800000 */
[-CC-:B------:R-:W-:Y:S01]  /*2d70*/  FFMA.FTZ R37, R15, R173.reuse, R172.reuse ;  /* 0x000000ad0f257223 */ /* 0x180fe200000100ac */
[----:B------:R-:W-:Y:S02]  /*2d80*/  LOP3.LUT P6, RZ, R13, 0xff, RZ, 0xc0, !PT ;  /* 0x000000ff0dff7812 */ /* 0x000fe400078cc0ff */
[----:B------:R-:W-:Y:S01]  /*2d90*/  CS2R R140, SRZ ;  /* 0x00000000008c7805 */ /* 0x000fe2000001ff00 */
[----:B------:R-:W-:Y:S01]  /*2da0*/  FFMA.FTZ R142, R155, R173, R172 ;  /* 0x000000ad9b8e7223 */ /* 0x000fe200000100ac */
        /* <DEDUP_REMOVED lines=17> */
[----:B------:R-:W-:Y:S01]  /*2ec0*/  FADD.FTZ R39, R153, -R142 ;  /* 0x8000008e99277221 */ /* 0x000fe20000010000 */
[----:B------:R-:W-:Y:S01]  /*2ed0*/  FSEL R38, R137, RZ, P6 ;  /* 0x000000ff89267208 */ /* 0x000fe20003000000 */
[----:B------:R-:W-:Y:S01]  /*2ee0*/  FFMA.FTZ R137, R168, R173, R172 ;  /* 0x000000ada8897223 */ /* 0x000fe200000100ac */
[----:B------:R-:W-:Y:S01]  /*2ef0*/  LOP3.LUT P6, RZ, R13, 0xff0000, RZ, 0xc0, !PT ;  /* 0x00ff00000dff7812 */ /* 0x000fe200078cc0ff */
[----:B------:R-:W-:Y:S01]  /*2f00*/  FMUL.FTZ R200, R144, R39 ;  /* 0x0000002790c87220 */ /* 0x000fe20000410000 */
[----:B------:R-:W-:Y:S01]  /*2f10*/  CS2R R142, SRZ ;  /* 0x00000000008e7805 */ /* 0x000fe2000001ff00 */
[----:B------:R-:W-:Y:S01]  /*2f20*/  FADD.FTZ R137, R166, -R137 ;  /* 0x80000089a6897221 */ /* 0x000fe20000010000 */
[----:B------:R-:W-:Y:S01]  /*2f30*/  FADD.FTZ R179, R81, R38 ;  /* 0x0000002651b37221 */ /* 0x000fe20000010000 */
[----:B------:R-:W-:Y:S01]  /*2f40*/  FMUL.FTZ R39, R200, R35 ;  /* 0x00000023c8277220 */ /* 0x000fe20000410000 */
[----:B------:R-:W-:-:S03]  /*2f50*/  MOV R38, R200 ;  /* 0x000000c800267202 */ /* 0x000fc60000000f00 */
[----:B------:R-:W-:-:S04]  /*2f60*/  FMUL.FTZ R39, R39, UR13 ;  /* 0x0000000d27277c20 */ /* 0x000fc80008410000 */
[----:B------:R-:W-:Y:S02]  /*2f70*/  @P6 HADD2.F32 R178, -RZ, R191.H0_H0 ;  /* 0x200000bfffb26230 */ /* 0x000fe40000004100 */
[----:B------:R-:W-:-:S03]  /*2f80*/  FMUL.FTZ R138, R138, R39 ;  /* 0x000000278a8a7220 */ /* 0x000fc60000410000 */
[----:B------:R-:W-:Y:S02]  /*2f90*/  @P6 FMUL.FTZ R142, R39, R178 ;  /* 0x000000b2278e6220 */ /* 0x000fe40000410000 */
[----:B------:R-:W-:Y:S01]  /*2fa0*/  FSEL R39, R138, RZ, P6 ;  /* 0x000000ff8a277208 */ /* 0x000fe20003000000 */
[----:B------:R-:W-:Y:S01]  /*2fb0*/  FMUL.FTZ R138, R144, R137 ;  /* 0x00000089908a7220 */ /* 0x000fe20000410000 */
[----:B------:R-:W-:Y:S01]  /*2fc0*/  ISETP.GE.U32.AND P6, PT, R13, 0x1000000, PT ;  /* 0x010000000d00780c */ /* 0x000fe20003fc6070 */
[----:B------:R-:W-:Y:S01]  /*2fd0*/  FADD.FTZ R178, R80, R37 ;  /* 0x0000002550b27221 */ /* 0x000fe20000010000 */
[----:B------:R-:W-:Y:S01]  /*2fe0*/  MOV R37, R136 ;  /* 0x0000008800257202 */ /* 0x000fe20000000f00 */
[----:B------:R-:W-:Y:S01]  /*2ff0*/  FMUL.FTZ R137, R138, R35 ;  /* 0x000000238a897220 */ /* 0x000fe20000410000 */
[----:B------:R-:W-:Y:S01]  /*3000*/  FADD.FTZ R82, R82, R39 ;  /* 0x0000002752527221 */ /* 0x000fe20000010000 */
[----:B------:R-:W-:Y:S02]  /*3010*/  MOV R39, R138 ;  /* 0x0000008a00277202 */ /* 0x000fe40000000f00 */
[----:B------:R-:W-:-:S04]  /*3020*/  FMUL.FTZ R202, R137, UR13 ;  /* 0x0000000d89ca7c20 */ /* 0x000fc80008410000 */
[----:B------:R-:W-:-:S05]  /*3030*/  FMUL.FTZ R139, R139, R202 ;  /* 0x000000ca8b8b7220 */ /* 0x000fca0000410000 */
[----:B------:R-:W-:-:S05]  /*3040*/  FSEL R204, R139, RZ, P6 ;  /* 0x000000ff8bcc7208 */ /* 0x000fca0003000000 */
[----:B------:R-:W-:Y:S01]  /*3050*/  FADD.FTZ R83, R83, R204 ;  /* 0x000000cc53537221 */ /* 0x000fe20000010000 */
[----:B------:R-:W-:Y:S06]  /*3060*/  @!P6 BRA `(.L_x_9172) ;  /* 0x0000000000d8e947 */ /* 0x000fec0003800000 */
[----:B------:R-:W-:Y:S01]  /*3070*/  HADD2.F32 R143, -RZ, R191.H1_H1 ;  /* 0x300000bfff8f7230 */ /* 0x000fe20000004100 */
[----:B------:R-:W-:Y:S02]  /*3080*/  MOV R39, R138 ;  /* 0x0000008a00277202 */ /* 0x000fe40000000f00 */
[----:B------:R-:W-:Y:S02]  /*3090*/  MOV R38, R200 ;  /* 0x000000c800267202 */ /* 0x000fe40000000f00 */
[----:B------:R-:W-:Y:S01]  /*30a0*/  FMUL.FTZ R143, R202, R143 ;  /* 0x0000008fca8f7220 */ /* 0x000fe20000410000 */
[----:B------:R-:W-:Y:S01]  /*30b0*/  MOV R37, R136 ;  /* 0x0000008800257202 */ /* 0x000fe20000000f00 */
[----:B------:R-:W-:Y:S06]  /*30c0*/  BRA `(.L_x_9172) ;  /* 0x0000000000c07947 */ /* 0x000fec0003800000 */
.L_x_9171:
        /* <DEDUP_REMOVED lines=10> */
[----:B------:R-:W-:-:S03]  /*3170*/  FFMA.FTZ R142, R155, R173, R172 ;  /* 0x000000ad9b8e7223 */ /* 0x000fc600000100ac */
[----:B------:R-:W-:Y:S01]  /*3180*/  FSEL R179, R136, RZ, P6 ;  /* 0x000000ff88b37208 */ /* 0x000fe20003000000 */
[----:B------:R-:W-:Y:S01]  /*3190*/  FFMA.FTZ R136, R34, R173, R172 ;  /* 0x000000ad22887223 */ /* 0x000fe200000100ac */
[----:B------:R-:W-:-:S03]  /*31a0*/  LOP3.LUT P6, RZ, R13, 0xff00, RZ, 0xc0, !PT ;  /* 0x0000ff000dff7812 */ /* 0x000fc600078cc0ff */
[----:B------:R-:W-:-:S04]  /*31b0*/  FADD.FTZ R141, R33, -R136 ;  /* 0x80000088218d7221 */ /* 0x000fc80000010000 */
[----:B------:R-:W-:Y:S01]  /*31c0*/  FMUL.FTZ R136, R144, R141 ;  /* 0x0000008d90887220 */ /* 0x000fe20000410000 */
[----:B------:R-:W-:-:S03]  /*31d0*/  MOV R141, RZ ;  /* 0x000000ff008d7202 */ /* 0x000fc60000000f00 */
[----:B------:R-:W-:Y:S02]  /*31e0*/  FMUL.FTZ R136, R136, R35 ;  /* 0x0000002388887220 */ /* 0x000fe40000410000 */
[----:B------:R-:W-:Y:S02]  /*31f0*/  @P6 HADD2.F32 R143, -RZ, R190.H1_H1 ;  /* 0x300000beff8f6230 */ /* 0x000fe40000004100 */
[----:B------:R-:W-:-:S04]  /*3200*/  FMUL.FTZ R136, R136, UR13 ;  /* 0x0000000d88887c20 */ /* 0x000fc80008410000 */
[----:B------:R-:W-:Y:S01]  /*3210*/  FMUL.FTZ R137, R137, R136 ;  /* 0x0000008889897220 */ /* 0x000fe20000410000 */
[----:B------:R-:W-:Y:S01]  /*3220*/  @P6 FMUL.FTZ R141, R136, R143 ;  /* 0x0000008f888d6220 */ /* 0x000fe20000410000 */
[----:B------:R-:W-:-:S03]  /*3230*/  FFMA.FTZ R143, R168, R173, R172 ;  /* 0x000000ada88f7223 */ /* 0x000fc600000100ac */
[----:B------:R-:W-:Y:S01]  /*3240*/  FSEL R136, R137, RZ, P6 ;  /* 0x000000ff89887208 */ /* 0x000fe20003000000 */
[----:B------:R-:W-:Y:S01]  /*3250*/  FADD.FTZ R137, R153, -R142 ;  /* 0x8000008e99897221 */ /* 0x000fe20000010000 */
[----:B------:R-:W-:Y:S01]  /*3260*/  LOP3.LUT P6, RZ, R13, 0xff0000, RZ, 0xc0, !PT ;  /* 0x00ff00000dff7812 */ /* 0x000fe200078cc0ff */
[----:B------:R-:W-:Y:S02]  /*3270*/  FADD.FTZ R143, R166, -R143 ;  /* 0x8000008fa68f7221 */ /* 0x000fe40000010000 */
        /* <DEDUP_REMOVED lines=9> */
[----:B------:R-:W-:Y:S01]  /*3310*/  FMUL.FTZ R138, R144, R143 ;  /* 0x0000008f908a7220 */ /* 0x000fe20000410000 */
[----:B------:R-:W-:Y:S01]  /*3320*/  ISETP.GE.U32.AND P6, PT, R13, 0x1000000, PT ;  /* 0x010000000d00780c */ /* 0x000fe20003fc6070 */
[----:B------:R-:W-:Y:S01]  /*3330*/  FADD.FTZ R179, R81, R136 ;  /* 0x0000008851b37221 */ /* 0x000fe20000010000 */
[----:B------:R-:W-:Y:S01]  /*3340*/  MOV R143, RZ ;  /* 0x000000ff008f7202 */ /* 0x000fe20000000f00 */
[----:B------:R-:W-:Y:S01]  /*3350*/  FMUL.FTZ R138, R138, R35 ;  /* 0x000000238a8a7220 */ /* 0x000fe20000410000 */
[----:B------:R-:W-:-:S03]  /*3360*/  FADD.FTZ R82, R82, R137 ;  /* 0x0000008952527221 */ /* 0x000fc60000010000 */
[----:B------:R-:W-:-:S04]  /*3370*/  FMUL.FTZ R138, R138, UR13 ;  /* 0x0000000d8a8a7c20 */ /* 0x000fc80008410000 */
[----:B------:R-:W-:Y:S02]  /*3380*/  FMUL.FTZ R139, R139, R138 ;  /* 0x0000008a8b8b7220 */ /* 0x000fe40000410000 */
[----:B------:R-:W-:-:S03]  /*3390*/  @P6 HADD2.F32 R201, -RZ, R191.H1_H1 ;  /* 0x300000bfffc96230 */ /* 0x000fc60000004100 */
[----:B------:R-:W-:Y:S02]  /*33a0*/  FSEL R200, R139, RZ, P6 ;  /* 0x000000ff8bc87208 */ /* 0x000fe40003000000 */
[----:B------:R-:W-:-:S03]  /*33b0*/  @P6 FMUL.FTZ R143, R138, R201 ;  /* 0x000000c98a8f6220 */ /* 0x000fc60000410000 */
[----:B------:R-:W-:-:S07]  /*33c0*/  FADD.FTZ R83, R83, R200 ;  /* 0x000000c853537221 */ /* 0x000fce0000010000 */
.L_x_9172:
[----:B------:R-:W-:Y:S05]  /*33d0*/  BSYNC.RECONVERGENT B2 ;  /* 0x0000000000027941 */ /* 0x000fea0003800200 */
.L_x_9170:
        /* <DEDUP_REMOVED lines=9> */
.L_x_9169:
[----:B------:R-:W-:Y:S05]  /*3470*/  BSYNC.RECONVERGENT B1 ;  /* 0x0000000000017941 */ /* 0x000fea0003800200 */
.L_x_9168:
[----:B------:R-:W-:Y:S04]  /*3480*/  BSSY.RECONVERGENT B1, `(.L_x_9173) ;  /* 0x0000079000017945 */ /* 0x000fe80003800200 */
[----:B------:R-:W-:Y:S05]  /*3490*/  @!P2 BRA `(.L_x_9174) ;  /* 0x0000000400dca947 */ /* 0x000fea0003800000 */
[----:B-12---:R-:W0:Y:S02]  /*34a0*/  LDC.64 R136, c[0x0][0x390] ;  /* 0x0000e400ff887b82 */ /* 0x006e240000000a00 */
        /* <DEDUP_REMOVED lines=10> */
[----:B------:R-:W-:Y:S01]  /*3550*/  FADD.FTZ R37, R3, -R36 ;  /* 0x8000002403257221 */ /* 0x000fe20000010000 */
[----:B------:R-:W-:Y:S02]  /*3560*/  CS2R R142, SRZ ;  /* 0x00000000008e7805 */ /* 0x000fe4000001ff00 */
[----:B------:R-:W-:Y:S01]  /*3570*/  FADD.FTZ R39, R0, -R39 ;  /* 0x8000002700277221 */ /* 0x000fe20000010000 */
[----:B-----5:R-:W-:-:S04]  /*3580*/  FMUL.FTZ R36, R144, R37 ;  /* 0x0000002590247220 */ /* 0x020fc80000410000 */
[----:B------:R-:W-:Y:S01]  /*3590*/  FMUL.FTZ R37, R36, R35 ;  /* 0x0000002324257220 */ /* 0x000fe20000410000 */
[----:B------:R-:W-:-:S03]  /*35a0*/  @P6 HADD2.F32 R38, -RZ, R192.H0_H0 ;  /* 0x200000c0ff266230 */ /* 0x000fc60000004100 */
[----:B------:R-:W-:-:S04]  /*35b0*/  FMUL.FTZ R37, R37, UR13 ;  /* 0x0000000d25257c20 */ /* 0x000fc80008410000 */
[----:B------:R-:W-:Y:S01]  /*35c0*/  FMUL.FTZ R136, R136, R37 ;  /* 0x0000002588887220 */ /* 0x000fe20000410000 */
[----:B------:R-:W-:-:S04]  /*35d0*/  @P6 FMUL.FTZ R140, R37, R38 ;  /* 0x00000026258c6220 */ /* 0x000fc80000410000 */
[----:B------:R-:W-:Y:S01]  /*35e0*/  FSEL R37, R136, RZ, P6 ;  /* 0x000000ff88257208 */ /* 0x000fe20003000000 */
[----:B------:R-:W-:Y:S01]  /*35f0*/  FMUL.FTZ R136, R144, R39 ;  /* 0x0000002790887220 */ /* 0x000fe20000410000 */
[----:B------:R-:W-:-:S03]  /*3600*/  LOP3.LUT P6, RZ, R4, 0xff00, RZ, 0xc0, !PT ;  /* 0x0000ff0004ff7812 */ /* 0x000fc600078cc0ff */
[----:B------:R-:W-:-:S04]  /*3610*/  FMUL.FTZ R38, R136, R35 ;  /* 0x0000002388267220 */ /* 0x000fc80000410000 */
[----:B------:R-:W-:-:S04]  /*3620*/  FMUL.FTZ R38, R38, UR13 ;  /* 0x0000000d26267c20 */ /* 0x000fc80008410000 */
[----:B------:R-:W-:Y:S02]  /*3630*/  FMUL.FTZ R137, R137, R38 ;  /* 0x0000002689897220 */ /* 0x000fe40000410000 */
[----:B------:R-:W-:-:S05]  /*3640*/  @P6 HADD2.F32 R39, -RZ, R192.H1_H1 ;  /* 0x300000c0ff276230 */ /* 0x000fca0000004100 */
[----:B------:R-:W-:Y:S01]  /*3650*/  @P6 FMUL.FTZ R141, R38, R39 ;  /* 0x00000027268d6220 */ /* 0x000fe20000410000 */
[----:B------:R-:W-:Y:S01]  /*3660*/  FFMA.FTZ R39, R149, R173, R172 ;  /* 0x000000ad95277223 */ /* 0x000fe200000100ac */
[----:B------:R-:W-:Y:S02]  /*3670*/  FSEL R38, R137, RZ, P6 ;  /* 0x000000ff89267208 */ /* 0x000fe40003000000 */
[----:B------:R-:W-:Y:S01]  /*3680*/  LOP3.LUT P6, RZ, R4, 0xff0000, RZ, 0xc0, !PT ;  /* 0x00ff000004ff7812 */ /* 0x000fe200078cc0ff */
[----:B------:R-:W-:Y:S02]  /*3690*/  FADD.FTZ R39, R156, -R39 ;  /* 0x800000279c277221 */ /* 0x000fe40000010000 */
[----:B------:R-:W-:Y:S02]  /*36a0*/  FADD.FTZ R179, R77, R38 ;  /* 0x000000264db37221 */ /* 0x000fe40000010000 */
[----:B------:R-:W-:-:S04]  /*36b0*/  FMUL.FTZ R200, R144, R39 ;  /* 0x0000002790c87220 */ /* 0x000fc80000410000 */
[----:B------:R-:W-:Y:S01]  /*36c0*/  FMUL.FTZ R39, R200, R35 ;  /* 0x00000023c8277220 */ /* 0x000fe20000410000 */
[----:B------:R-:W-:-:S03]  /*36d0*/  MOV R38, R200 ;  /* 0x000000c800267202 */ /* 0x000fc60000000f00 */
[----:B------:R-:W-:Y:S01]  /*36e0*/  FMUL.FTZ R39, R39, UR13 ;  /* 0x0000000d27277c20 */ /* 0x000fe20008410000 */
[----:B------:R-:W-:-:S03]  /*36f0*/  @P6 HADD2.F32 R178, -RZ, R193.H0_H0 ;  /* 0x200000c1ffb26230 */ /* 0x000fc60000004100 */
[----:B------:R-:W-:Y:S02]  /*3700*/  FMUL.FTZ R138, R138, R39 ;  /* 0x000000278a8a7220 */ /* 0x000fe40000410000 */
[----:B------:R-:W-:Y:S01]  /*3710*/  @P6 FMUL.FTZ R142, R39, R178 ;  /* 0x000000b2278e6220 */ /* 0x000fe20000410000 */
[----:B------:R-:W-:Y:S01]  /*3720*/  FADD.FTZ R178, R76, R37 ;  /* 0x000000254cb27221 */ /* 0x000fe20000010000 */
[----:B------:R-:W-:Y:S02]  /*3730*/  MOV R37, R136 ;  /* 0x0000008800257202 */ /* 0x000fe40000000f00 */
[----:B------:R-:W-:Y:S01]  /*3740*/  FSEL R39, R138, RZ, P6 ;  /* 0x000000ff8a277208 */ /* 0x000fe20003000000 */
[----:B------:R-:W-:Y:S01]  /*3750*/  FFMA.FTZ R138, R162, R173, R172 ;  /* 0x000000ada28a7223 */ /* 0x000fe200000100ac */
[----:B------:R-:W-:-:S03]  /*3760*/  ISETP.GE.U32.AND P6, PT, R4, 0x1000000, PT ;  /* 0x010000000400780c */ /* 0x000fc60003fc6070 */
[----:B------:R-:W-:Y:S01]  /*3770*/  FADD.FTZ R137, R167, -R138 ;  /* 0x8000008aa7897221 */ /* 0x000fe20000010000 */
[----:B------:R-:W-:-:S03]  /*3780*/  FADD.FTZ R78, R78, R39 ;  /* 0x000000274e4e7221 */ /* 0x000fc60000010000 */
[----:B------:R-:W-:-:S04]  /*3790*/  FMUL.FTZ R138, R144, R137 ;  /* 0x00000089908a7220 */ /* 0x000fc80000410000 */
[----:B------:R-:W-:Y:S01]  /*37a0*/  FMUL.FTZ R137, R138, R35 ;  /* 0x000000238a897220 */ /* 0x000fe20000410000 */
[----:B------:R-:W-:-:S03]  /*37b0*/  MOV R39, R138 ;  /* 0x0000008a00277202 */ /* 0x000fc60000000f00 */
        /* <DEDUP_REMOVED lines=11> */
.L_x_9176:
        /* <DEDUP_REMOVED lines=22> */
[----:B------:R-:W-:Y:S01]  /*39d0*/  FFMA.FTZ R137, R149, R173, R172 ;  /* 0x000000ad95897223 */ /* 0x000fe200000100ac */
[----:B------:R-:W-:-:S03]  /*39e0*/  LOP3.LUT P6, RZ, R4, 0xff0000, RZ, 0xc0, !PT ;  /* 0x00ff000004ff7812 */ /* 0x000fc600078cc0ff */
[----:B------:R-:W-:-:S04]  /*39f0*/  FADD.FTZ R137, R156, -R137 ;  /* 0x800000899c897221 */ /* 0x000fc80000010000 */
[----:B------:R-:W-:-:S04]  /*3a00*/  FMUL.FTZ R142, R144, R137 ;  /* 0x00000089908e7220 */ /* 0x000fc80000410000 */
[----:B------:R-:W-:Y:S01]  /*3a10*/  FMUL.FTZ R137, R142, R35 ;  /* 0x000000238e897220 */ /* 0x000fe20000410000 */
[----:B------:R-:W-:Y:S02]  /*3a20*/  HFMA2 R142, -RZ, RZ, 0, 0 ;  /* 0x00000000ff8e7431 */ /* 0x000fe400000001ff */
[----:B------:R-:W-:Y:S02]  /*3a30*/  @P6 HADD2.F32 R178, -RZ, R193.H0_H0 ;  /* 0x200000c1ffb26230 */ /* 0x000fe40000004100 */
[----:B------:R-:W-:-:S04]  /*3a40*/  FMUL.FTZ R137, R137, UR13 ;  /* 0x0000000d89897c20 */ /* 0x000fc80008410000 */
[----:B------:R-:W-:Y:S01]  /*3a50*/  FMUL.FTZ R138, R138, R137 ;  /* 0x000000898a8a7220 */ /* 0x000fe20000410000 */
[----:B------:R-:W-:Y:S01]  /*3a60*/  @P6 FMUL.FTZ R142, R137, R178 ;  /* 0x000000b2898e6220 */ /* 0x000fe20000410000 */
[----:B------:R-:W-:Y:S01]  /*3a70*/  FADD.FTZ R178, R76, R179 ;  /* 0x000000b34cb27221 */ /* 0x000fe20000010000 */
[----:B------:R-:W-:Y:S02]  /*3a80*/  FADD.FTZ R179, R77, R136 ;  /* 0x000000884db37221 */ /* 0x000fe40000010000 */
[----:B------:R-:W-:Y:S01]  /*3a90*/  FSEL R137, R138, RZ, P6 ;  /* 0x000000ff8a897208 */ /* 0x000fe20003000000 */
[----:B------:R-:W-:Y:S01]  /*3aa0*/  FFMA.FTZ R138, R162, R173, R172 ;  /* 0x000000ada28a7223 */ /* 0x000fe200000100ac */
[----:B------:R-:W-:-:S03]  /*3ab0*/  ISETP.GE.U32.AND P6, PT, R4, 0x1000000, PT ;  /* 0x010000000400780c */ /* 0x000fc60003fc6070 */
[----:B------:R-:W-:Y:S01]  /*3ac0*/  FADD.FTZ R143, R167, -R138 ;  /* 0x8000008aa78f7221 */ /* 0x000fe20000010000 */
[----:B------:R-:W-:-:S03]  /*3ad0*/  FADD.FTZ R78, R78, R137 ;  /* 0x000000894e4e7221 */ /* 0x000fc60000010000 */
[----:B------:R-:W-:Y:S01]  /*3ae0*/  FMUL.FTZ R138, R144, R143 ;  /* 0x0000008f908a7220 */ /* 0x000fe20000410000 */
[----:B------:R-:W-:-:S03]  /*3af0*/  MOV R143, RZ ;  /* 0x000000ff008f7202 */ /* 0x000fc60000000f00 */
[----:B------:R-:W-:Y:S02]  /*3b00*/  FMUL.FTZ R138, R138, R35 ;  /* 0x000000238a8a7220 */ /* 0x000fe40000410000 */
[----:B------:R-:W-:Y:S02]  /*3b10*/  @P6 HADD2.F32 R201, -RZ, R193.H1_H1 ;  /* 0x300000c1ffc96230 */ /* 0x000fe40000004100 */
[----:B------:R-:W-:-:S04]  /*3b20*/  FMUL.FTZ R138, R138, UR13 ;  /* 0x0000000d8a8a7c20 */ /* 0x000fc80008410000 */
[----:B------:R-:W-:Y:S01]  /*3b30*/  FMUL.FTZ R139, R139, R138 ;  /* 0x0000008a8b8b7220 */ /* 0x000fe20000410000 */
[----:B------:R-:W-:-:S04]  /*3b40*/  @P6 FMUL.FTZ R143, R138, R201 ;  /* 0x000000c98a8f6220 */ /* 0x000fc80000410000 */
[----:B------:R-:W-:-:S05]  /*3b50*/  FSEL R200, R139, RZ, P6 ;  /* 0x000000ff8bc87208 */ /* 0x000fca0003000000 */
[----:B------:R-:W-:-:S07]  /*3b60*/  FADD.FTZ R79, R79, R200 ;  /* 0x000000c84f4f7221 */ /* 0x000fce0000010000 */
.L_x_9177:
[----:B------:R-:W-:Y:S05]  /*3b70*/  BSYNC.RECONVERGENT B2 ;  /* 0x0000000000027941 */ /* 0x000fea0003800200 */
.L_x_9175:
        /* <DEDUP_REMOVED lines=9> */
.L_x_9174:
[----:B------:R-:W-:Y:S05]  /*3c10*/  BSYNC.RECONVERGENT B1 ;  /* 0x0000000000017941 */ /* 0x000fea0003800200 */
.L_x_9173:
[----:B------:R-:W-:Y:S04]  /*3c20*/  BSSY.RECONVERGENT B1, `(.L_x_9178) ;  /* 0x0000079000017945 */ /* 0x000fe80003800200 */
[----:B------:R-:W-:Y:S05]  /*3c30*/  @!P3 BRA `(.L_x_9179) ;  /* 0x0000000400dcb947 */ /* 0x000fea0003800000 */
[----:B-123--:R-:W0:Y:S02]  /*3c40*/  LDC.64 R136, c[0x0][0x390] ;  /* 0x0000e400ff887b82 */ /* 0x00ee240000000a00 */
[----:B0-----:R-:W-:-:S06]  /*3c50*/  IMAD.WIDE.U32 R136, R11, 0x10, R136 ;  /* 0x000000100b887825 */ /* 0x001fcc00078e0088 */
[----:B------:R-:W5:Y:S01]  /*3c60*/  LDG.E.128 R136, desc[UR8][R136.64] ;  /* 0x0000000888887981 */ /* 0x000f62000c1e1d00 */
[----:B------:R-:W-:Y:S01]  /*3c70*/  ISETP.NE.U32.AND P5, PT, RZ, UR14, PT ;  /* 0x0000000eff007c0c */ /* 0x000fe2000bfa5070 */
[----:B------:R-:W-:Y:S03]  /*3c80*/  BSSY.RECONVERGENT B2, `(.L_x_9180) ;  /* 0x0000069000027945 */ /* 0x000fe60003800200 */
[----:B------:R-:W-:-:S13]  /*3c90*/  ISETP.NE.AND.EX P5, PT, RZ, UR15, PT, P5 ;  /* 0x0000000fff007c0c */ /* 0x000fda000bfa5350 */
[----:B------:R-:W-:Y:S05]  /*3ca0*/  @!P5 BRA `(.L_x_9181) ;  /* 0x0000000000d8d947 */ /* 0x000fea0003800000 */
        /* <DEDUP_REMOVED lines=54> */
.L_x_9181:
        /* <DEDUP_REMOVED lines=9> */
[----:B------:R-:W-:-:S04]  /*40a0*/  @P6 FMUL.FTZ R140, R141, R142 ;  /* 0x0000008e8d8c6220 */ /* 0x000fc80000410000 */
        /* <DEDUP_REMOVED lines=10> */
[----:B------:R-:W-:-:S04]  /*4150*/  @P6 FMUL.FTZ R141, R136, R143 ;  /* 0x0000008f888d6220 */ /* 0x000fc80000410000 */
        /* <DEDUP_REMOVED lines=27> */
.L_x_9182:
[----:B------:R-:W-:Y:S05]  /*4310*/  BSYNC.RECONVERGENT B2 ;  /* 0x0000000000027941 */ /* 0x000fea0003800200 */
.L_x_9180:
        /* <DEDUP_REMOVED lines=9> */
.L_x_9179:
[----:B------:R-:W-:Y:S05]  /*43b0*/  BSYNC.RECONVERGENT B1 ;  /* 0x0000000000017941 */ /* 0x000fea0003800200 */
.L_x_9178:
[----:B------:R-:W-:Y:S04]  /*43c0*/  BSSY.RECONVERGENT B1, `(.L_x_9183) ;  /* 0x0000079000017945 */ /* 0x000fe80003800200 */
[----:B------:R-:W-:Y:S05]  /*43d0*/  @!P4 BRA `(.L_x_9184) ;  /* 0x0000000400dcc947 */ /* 0x000fea0003800000 */
[----:B-1234-:R-:W0:Y:S02]  /*43e0*/  LDC.64 R136, c[0x0][0x390] ;  /* 0x0000e400ff887b82 */ /* 0x01ee240000000a00 */
        /* <DEDUP_REMOVED lines=60> */
.L_x_9186:
        /* <DEDUP_REMOVED lines=48> */
.L_x_9187:
[----:B------:R-:W-:Y:S05]  /*4ab0*/  BSYNC.RECONVERGENT B2 ;  /* 0x0000000000027941 */ /* 0x000fea0003800200 */
.L_x_9185:
        /* <DEDUP_REMOVED lines=9> */
.L_x_9184:
[----:B------:R-:W-:Y:S05]  /*4b50*/  BSYNC.RECONVERGENT B1 ;  /* 0x0000000000017941 */ /* 0x000fea0003800200 */
.L_x_9183:
[----:B------:R-:W-:-:S13]  /*4b60*/  ISETP.NE.AND P5, PT, R171, RZ, PT ;  /* 0x000000ffab00720c */ /* 0x000fda0003fa5270 */
        /* <DEDUP_REMOVED lines=10> */
[----:B------:R-:W-:Y:S01]  /*4c10*/  CS2R R140, SRZ ;  /* 0x00000000008c7805 */ /* 0x000fe2000001ff00 */
[----:B------:R-:W-:Y:S02]  /*4c20*/  HFMA2 R142, -RZ, RZ, 0, 0 ;  /* 0x00000000ff8e7431 */ /* 0x000fe400000001ff */
        /* <DEDUP_REMOVED lines=17> */
[-CC-:B------:R-:W-:Y:S01]  /*4d40*/  FFMA.FTZ R39, R151, R173.reuse, R172.reuse ;  /* 0x000000ad97277223 */ /* 0x180fe200000100ac */
[----:B------:R-:W-:Y:S01]  /*4d50*/  FSEL R136, R137, RZ, P6 ;  /* 0x000000ff89887208 */ /* 0x000fe20003000000 */
[----:B------:R-:W-:Y:S01]  /*4d60*/  FFMA.FTZ R172, R164, R173, R172 ;  /* 0x000000ada4ac7223 */ /* 0x000fe200000100ac */
[----:B------:R-:W-:Y:S01]  /*4d70*/  LOP3.LUT P6, RZ, R28, 0xff0000, RZ, 0xc0, !PT ;  /* 0x00ff00001cff7812 */ /* 0x000fe200078cc0ff */
[----:B------:R-:W-:-:S04]  /*4d80*/  FADD.FTZ R39, R150, -R39 ;  /* 0x8000002796277221 */ /* 0x000fc80000010000 */
[----:B------:R-:W-:-:S04]  /*4d90*/  FMUL.FTZ R38, R144, R39 ;  /* 0x0000002790267220 */ /* 0x000fc80000410000 */
[----:B------:R-:W-:-:S04]  /*4da0*/  FMUL.FTZ R39, R38, R35 ;  /* 0x0000002326277220 */ /* 0x000fc80000410000 */
[----:B------:R-:W-:Y:S02]  /*4db0*/  @P6 HADD2.F32 R178, -RZ, R199.H0_H0 ;  /* 0x200000c7ffb26230 */ /* 0x000fe40000004100 */
[----:B------:R-:W-:-:S04]  /*4dc0*/  FMUL.FTZ R39, R39, UR13 ;  /* 0x0000000d27277c20 */ /* 0x000fc80008410000 */
[----:B------:R-:W-:Y:S01]  /*4dd0*/  FMUL.FTZ R138, R138, R39 ;  /* 0x000000278a8a7220 */ /* 0x000fe20000410000 */
[----:B------:R-:W-:Y:S01]  /*4de0*/  @P6 FMUL.FTZ R142, R39, R178 ;  /* 0x000000b2278e6220 */ /* 0x000fe20000410000 */
[----:B------:R-:W-:-:S03]  /*4df0*/  FADD.FTZ R39, R161, -R172 ;  /* 0x800000aca1277221 */ /* 0x000fc60000010000 */
[----:B------:R-:W-:Y:S01]  /*4e00*/  FSEL R137, R138, RZ, P6 ;  /* 0x000000ff8a897208 */ /* 0x000fe20003000000 */
[----:B------:R-:W-:Y:S01]  /*4e10*/  FMUL.FTZ R39, R144, R39 ;  /* 0x0000002790277220 */ /* 0x000fe20000410000 */
[----:B------:R-:W-:Y:S01]  /*4e20*/  ISETP.GE.U32.AND P6, PT, R28, 0x1000000, PT ;  /* 0x010000001c00780c */ /* 0x000fe20003fc6070 */
[----:B------:R-:W-:Y:S02]  /*4e30*/  FADD.FTZ R144, R65, R136 ;  /* 0x0000008841907221 */ /* 0x000fe40000010000 */
[----:B------:R-:W-:Y:S01]  /*4e40*/  FMUL.FTZ R35, R39, R35 ;  /* 0x0000002327237220 */ /* 0x000fe20000410000 */
[----:B------:R-:W-:-:S03]  /*4e50*/  FADD.FTZ R66, R66, R137 ;  /* 0x0000008942427221 */ /* 0x000fc60000010000 */
[----:B------:R-:W-:Y:S01]  /*4e60*/  FMUL.FTZ R172, R35, UR13 ;  /* 0x0000000d23ac7c20 */ /* 0x000fe20008410000 */
[----:B------:R-:W-:Y:S01]  /*4e70*/  FADD.FTZ R35, R64, R143 ;  /* 0x0000008f40237221 */ /* 0x000fe20000010000 */
[----:B------:R-:W-:Y:S02]  /*4e80*/  MOV R143, RZ ;  /* 0x000000ff008f7202 */ /* 0x000fe40000000f00 */
[----:B------:R-:W-:-:S05]  /*4e90*/  FMUL.FTZ R139, R139, R172 ;  /* 0x000000ac8b8b7220 */ /* 0x000fca0000410000 */
[----:B------:R-:W-:-:S05]  /*4ea0*/  FSEL R138, R139, RZ, P6 ;  /* 0x000000ff8b8a7208 */ /* 0x000fca0003000000 */
[----:B------:R-:W-:Y:S01]  /*4eb0*/  FADD.FTZ R67, R67, R138 ;  /* 0x0000008a43437221 */ /* 0x000fe20000010000 */
[----:B------:R-:W-:Y:S06]  /*4ec0*/  @!P6 BRA `(.L_x_9191) ;  /* 0x0000000000cce947 */ /* 0x000fec0003800000 */
[----:B------:R-:W-:-:S05]  /*4ed0*/  HADD2.F32 R143, -RZ, R199.H1_H1 ;  /* 0x300000c7ff8f7230 */ /* 0x000fca0000004100 */
[----:B------:R-:W-:Y:S01]  /*4ee0*/  FMUL.FTZ R143, R172, R143 ;  /* 0x0000008fac8f7220 */ /* 0x000fe20000410000 */
[----:B------:R-:W-:Y:S06]  /*4ef0*/  BRA `(.L_x_9191) ;  /* 0x0000000000c07947 */ /* 0x000fec0003800000 */
.L_x_9190:
        /* <DEDUP_REMOVED lines=10> */
[----:B------:R-:W-:-:S03]  /*4fa0*/  HFMA2 R142, -RZ, RZ, 0, 0 ;  /* 0x00000000ff8e7431 */ /* 0x000fc600000001ff */
        /* <DEDUP_REMOVED lines=12> */
[-CC-:B------:R-:W-:Y:S01]  /*5070*/  FFMA.FTZ R137, R151, R173.reuse, R172.reuse ;  /* 0x000000ad97897223 */ /* 0x180fe200000100ac */
[----:B------:R-:W-:Y:S01]  /*5080*/  LOP3.LUT P6, RZ, R28, 0xff0000, RZ, 0xc0, !PT ;  /* 0x00ff00001cff7812 */ /* 0x000fe200078cc0ff */
[----:B------:R-:W-:Y:S02]  /*5090*/  FFMA.FTZ R172, R164, R173, R172 ;  /* 0x000000ada4ac7223 */ /* 0x000fe400000100ac */
[----:B------:R-:W-:Y:S02]  /*50a0*/  FADD.FTZ R137, R150, -R137 ;  /* 0x8000008996897221 */ /* 0x000fe40000010000 */
[----:B------:R-:W-:Y:S02]  /*50b0*/  FADD.FTZ R143, R161, -R172 ;  /* 0x800000aca18f7221 */ /* 0x000fe40000010000 */
[C---:B------:R-:W-:Y:S02]  /*50c0*/  FMUL.FTZ R136, R144.reuse, R137 ;  /* 0x0000008990887220 */ /* 0x040fe40000410000 */
[----:B------:R-:W-:Y:S01]  /*50d0*/  FMUL.FTZ R144, R144, R143 ;  /* 0x0000008f90907220 */ /* 0x000fe20000410000 */
[----:B------:R-:W-:Y:S01]  /*50e0*/  MOV R143, RZ ;  /* 0x000000ff008f7202 */ /* 0x000fe20000000f00 */
[----:B------:R-:W-:-:S02]  /*50f0*/  FMUL.FTZ R136, R136, R35 ;  /* 0x0000002388887220 */ /* 0x000fc40000410000 */
[----:B------:R-:W-:Y:S02]  /*5100*/  FMUL.FTZ R144, R144, R35 ;  /* 0x0000002390907220 */ /* 0x000fe40000410000 */
[----:B------:R-:W-:Y:S01]  /*5110*/  FMUL.FTZ R137, R136, UR13 ;  /* 0x0000000d88897c20 */ /* 0x000fe20008410000 */
[----:B------:R-:W-:Y:S02]  /*5120*/  @P6 HADD2.F32 R136, -RZ, R199.H0_H0 ;  /* 0x200000c7ff886230 */ /* 0x000fe40000004100 */
[----:B------:R-:W-:Y:S01]  /*5130*/  FMUL.FTZ R144, R144, UR13 ;  /* 0x0000000d90907c20 */ /* 0x000fe20008410000 */
[----:B------:R-:W-:Y:S02]  /*5140*/  FMUL.FTZ R138, R138, R137 ;  /* 0x000000898a8a7220 */ /* 0x000fe40000410000 */
[----:B------:R-:W-:Y:S01]  /*5150*/  @P6 FMUL.FTZ R142, R137, R136 ;  /* 0x00000088898e6220 */ /* 0x000fe20000410000 */
[----:B------:R-:W-:Y:S02]  /*5160*/  FMUL.FTZ R139, R139, R144 ;  /* 0x000000908b8b7220 */ /* 0x000fe40000410000 */
[----:B------:R-:W-:-:S02]  /*5170*/  FSEL R137, R138, RZ, P6 ;  /* 0x000000ff8a897208 */ /* 0x000fc40003000000 */
[----:B------:R-:W-:-:S03]  /*5180*/  ISETP.GE.U32.AND P6, PT, R28, 0x1000000, PT ;  /* 0x010000001c00780c */ /* 0x000fc60003fc6070 */
[----:B------:R-:W-:Y:S01]  /*5190*/  FADD.FTZ R66, R66, R137 ;  /* 0x0000008942427221 */ /* 0x000fe20000010000 */
[----:B------:R-:W-:-:S05]  /*51a0*/  FSEL R136, R139, RZ, P6 ;  /* 0x000000ff8b887208 */ /* 0x000fca0003000000 */
[----:B------:R-:W-:-:S04]  /*51b0*/  FADD.FTZ R67, R67, R136 ;  /* 0x0000008843437221 */ /* 0x000fc80000010000 */
[----:B------:R-:W-:-:S05]  /*51c0*/  @P6 HADD2.F32 R35, -RZ, R199.H1_H1 ;  /* 0x300000c7ff236230 */ /* 0x000fca0000004100 */
[----:B------:R-:W-:Y:S01]  /*51d0*/  @P6 FMUL.FTZ R143, R35, R144 ;  /* 0x00000090238f6220 */ /* 0x000fe20000410000 */
[----:B------:R-:W-:Y:S01]  /*51e0*/  FADD.FTZ R35, R64, R179 ;  /* 0x000000b340237221 */ /* 0x000fe20000010000 */
[----:B------:R-:W-:-:S07]  /*51f0*/  FADD.FTZ R144, R65, R178 ;  /* 0x000000b241907221 */ /* 0x000fce0000010000 */
.L_x_9191:
[----:B------:R-:W-:Y:S05]  /*5200*/  BSYNC.RECONVERGENT B1 ;  /* 0x0000000000017941 */ /* 0x000fea0003800200 */
.L_x_9189:
        /* <DEDUP_REMOVED lines=8> */
[----:B------:R-:W-:Y:S05]  /*5290*/  BRA `(.L_x_9188) ;  /* 0x0000002c00387947 */ /* 0x000fea0003800000 */
.L_x_9162:
[----:B------:R-:W-:Y:S04]  /*52a0*/  BSSY.RECONVERGENT B1, `(.L_x_9192) ;  /* 0x0000076000017945 */ /* 0x000fe80003800200 */
[----:B------:R-:W-:Y:S05]  /*52b0*/  @!P0 BRA `(.L_x_9193) ;  /* 0x0000000400d08947 */ /* 0x000fea0003800000 */
[----:B------:R-:W0:Y:S08]  /*52c0*/  LDC.64 R136, c[0x0][0x390] ;  /* 0x0000e400ff887b82 */ /* 0x000e300000000a00 */
[----:B------:R-:W1:Y:S01]  /*52d0*/  LDC.64 R178, c[0x0][0x478] ;  /* 0x00011e00ffb27b82 */ /* 0x000e620000000a00 */
[----:B0-----:R-:W-:-:S06]  /*52e0*/  IMAD.WIDE.U32 R136, R11, 0x10, R136 ;  /* 0x000000100b887825 */ /* 0x001fcc00078e0088 */
[----:B------:R-:W5:Y:S01]  /*52f0*/  LDG.E.128 R136, desc[UR8][R136.64] ;  /* 0x0000000888887981 */ /* 0x000f62000c1e1d00 */
[----:B------:R-:W-:Y:S01]  /*5300*/  BSSY.RECONVERGENT B2, `(.L_x_9194) ;  /* 0x0000064000027945 */ /* 0x000fe20003800200 */
[----:B-1----:R-:W-:-:S04]  /*5310*/  ISETP.NE.U32.AND P5, PT, R178, RZ, PT ;  /* 0x000000ffb200720c */ /* 0x002fc80003fa5070 */
[----:B------:R-:W-:-:S13]  /*5320*/  ISETP.NE.AND.EX P5, PT, R179, RZ, PT, P5 ;  /* 0x000000ffb300720c */ /* 0x000fda0003fa5350 */
[----:B------:R-:W-:Y:S05]  /*5330*/  @P5 BRA `(.L_x_9195) ;  /* 0x0000000000c85947 */ /* 0x000fea0003800000 */
[----:B------:R-:W-:Y:S01]  /*5340*/  FFMA.FTZ R140, R147, R173, R172 ;  /* 0x000000ad938c7223 */ /* 0x000fe200000100ac */
[----:B------:R-:W-:-:S03]  /*5350*/  LOP3.LUT P5, RZ, R12, 0xff, RZ, 0xc0, !PT ;  /* 0x000000ff0cff7812 */ /* 0x000fc600078ac0ff */
[----:B------:R-:W-:-:S04]  /*5360*/  FADD.FTZ R141, R145, -R140 ;  /* 0x8000008c918d7221 */ /* 0x000fc80000010000 */
[----:B-----5:R-:W-:-:S04]  /*5370*/  FFMA.FTZ R140, R144, R141, R60 ;  /* 0x0000008d908c7223 */ /* 0x020fc8000001003c */
[----:B------:R-:W-:Y:S01]  /*5380*/  FMUL.FTZ R141, R140, R35 ;  /* 0x000000238c8d7220 */ /* 0x000fe20000410000 */
[----:B------:R-:W-:Y:S02]  /*5390*/  HFMA2 R140, -RZ, RZ, 0, 0 ;  /* 0x00000000ff8c7431 */ /* 0x000fe400000001ff */
[----:B------:R-:W-:Y:S02]  /*53a0*/  @P5 HADD2.F32 R142, -RZ, R188.H0_H0 ;  /* 0x200000bcff8e5230 */ /* 0x000fe40000004100 */
[----:B------:R-:W-:-:S04]  /*53b0*/  FMUL.FTZ R141, R141, UR13 ;  /* 0x0000000d8d8d7c20 */ /* 0x000fc80008410000 */
[-C--:B------:R-:W-:Y:S01]  /*53c0*/  FMUL.FTZ R136, R136, R141.reuse ;  /* 0x0000008d88887220 */ /* 0x080fe20000410000 */
[----:B------:R-:W-:Y:S01]  /*53d0*/  @P5 FMUL.FTZ R140, R142, R141 ;  /* 0x0000008d8e8c5220 */ /* 0x000fe20000410000 */
[-CC-:B------:R-:W-:Y:S01]  /*53e0*/  FFMA.FTZ R141, R148, R173.reuse, R172.reuse ;  /* 0x000000ad948d7223 */ /* 0x180fe200000100ac */
[----:B------:R-:W-:Y:S02]  /*53f0*/  FFMA.FTZ R142, R159, R173, R172 ;  /* 0x000000ad9f8e7223 */ /* 0x000fe400000100ac */
[----:B------:R-:W-:Y:S01]  /*5400*/  FSEL R143, R136, RZ, P5 ;  /* 0x000000ff888f7208 */ /* 0x000fe20002800000 */
[----:B------:R-:W-:Y:S01]  /*5410*/  FADD.FTZ R136, R146, -R141 ;  /* 0x8000008d92887221 */ /* 0x000fe20000010000 */
[----:B------:R-:W-:Y:S02]  /*5420*/  LOP3.LUT P5, RZ, R12, 0xff00, RZ, 0xc0, !PT ;  /* 0x0000ff000cff7812 */ /* 0x000fe400078ac0ff */
[----:B------:R-:W-:Y:S01]  /*5430*/  MOV R141, RZ ;  /* 0x000000ff008d7202 */ /* 0x000fe20000000f00 */
[----:B------:R-:W-:-:S04]  /*5440*/  FFMA.FTZ R136, R144, R136, R61 ;  /* 0x0000008890887223 */ /* 0x000fc8000001003d */
        /* <DEDUP_REMOVED lines=8> */
[----:B------:R-:W-:Y:S01]  /*54d0*/  FFMA.FTZ R142, R144, R137, R62 ;  /* 0x00000089908e7223 */ /* 0x000fe2000001003e */
[----:B------:R-:W-:-:S03]  /*54e0*/  FADD.FTZ R201, R85, R136 ;  /* 0x0000008855c97221 */ /* 0x000fc60000010000 */
        /* <DEDUP_REMOVED lines=13> */
[----:B------:R-:W-:-:S04]  /*55c0*/  FFMA.FTZ R138, R144, R138, R63 ;  /* 0x0000008a908a7223 */ /* 0x000fc8000001003f */
        /* <DEDUP_REMOVED lines=9> */
.L_x_9195:
[----:B------:R-:W-:Y:S01]  /*5660*/  FFMA.FTZ R36, R147, R173, R172 ;  /* 0x000000ad93247223 */ /* 0x000fe200000100ac */
[----:B------:R-:W-:Y:S02]  /*5670*/  LOP3.LUT P5, RZ, R12, 0xff, RZ, 0xc0, !PT ;  /* 0x000000ff0cff7812 */ /* 0x000fe400078ac0ff */
[----:B------:R-:W-:Y:S02]  /*5680*/  CS2R R140, SRZ ;  /* 0x00000000008c7805 */ /* 0x000fe4000001ff00 */
[----:B------:R-:W-:Y:S01]  /*5690*/  CS2R R142, SRZ ;  /* 0x00000000008e7805 */ /* 0x000fe2000001ff00 */
[----:B------:R-:W-:-:S04]  /*56a0*/  FADD.FTZ R37, R145, -R36 ;  /* 0x8000002491257221 */ /* 0x000fc80000010000 */
[----:B-----5:R-:W-:-:S04]  /*56b0*/  FFMA.FTZ R36, R144, R37, R60 ;  /* 0x0000002590247223 */ /* 0x020fc8000001003c */
[----:B------:R-:W-:Y:S01]  /*56c0*/  FMUL.FTZ R37, R36, R35 ;  /* 0x0000002324257220 */ /* 0x000fe20000410000 */
[----:B------:R-:W-:-:S03]  /*56d0*/  @P5 HADD2.F32 R38, -RZ, R188.H0_H0 ;  /* 0x200000bcff265230 */ /* 0x000fc60000004100 */
[----:B------:R-:W-:-:S04]  /*56e0*/  FMUL.FTZ R37, R37, UR13 ;  /* 0x0000000d25257c20 */ /* 0x000fc80008410000 */
[-C--:B------:R-:W-:Y:S01]  /*56f0*/  FMUL.FTZ R136, R136, R37.reuse ;  /* 0x0000002588887220 */ /* 0x080fe20000410000 */
[----:B------:R-:W-:Y:S01]  /*5700*/  @P5 FMUL.FTZ R140, R38, R37 ;  /* 0x00000025268c5220 */ /* 0x000fe20000410000 */
[----:B------:R-:W-:-:S03]  /*5710*/  FFMA.FTZ R37, R148, R173, R172 ;  /* 0x000000ad94257223 */ /* 0x000fc600000100ac */
[----:B------:R-:W-:Y:S01]  /*5720*/  FSEL R201, R136, RZ, P5 ;  /* 0x000000ff88c97208 */ /* 0x000fe20002800000 */
[----:B------:R-:W-:Y:S01]  /*5730*/  FADD.FTZ R37, R146, -R37 ;  /* 0x8000002592257221 */ /* 0x000fe20000010000 */
[----:B------:R-:W-:-:S03]  /*5740*/  LOP3.LUT P5, RZ, R12, 0xff00, RZ, 0xc0, !PT ;  /* 0x0000ff000cff7812 */ /* 0x000fc600078ac0ff */
[----:B------:R-:W-:-:S04]  /*5750*/  FFMA.FTZ R37, R144, R37, R61 ;  /* 0x0000002590257223 */ /* 0x000fc8000001003d */
        /* <DEDUP_REMOVED lines=9> */
[----:B------:R-:W-:-:S04]  /*57f0*/  FFMA.FTZ R38, R144, R39, R62 ;  /* 0x0000002790267223 */ /* 0x000fc8000001003e */
[----:B------:R-:W-:-:S04]  /*5800*/  FMUL.FTZ R39, R38, R35 ;  /* 0x0000002326277220 */ /* 0x000fc80000410000 */
[----:B------:R-:W-:Y:S01]  /*5810*/  FMUL.FTZ R39, R39, UR13 ;  /* 0x0000000d27277c20 */ /* 0x000fe20008410000 */
[----:B------:R-:W-:-:S03]  /*5820*/  @P5 HADD2.F32 R200, -RZ, R189.H0_H0 ;  /* 0x200000bdffc85230 */ /* 0x000fc60000004100 */
[-C--:B------:R-:W-:Y:S02]  /*5830*/  FMUL.FTZ R138, R138, R39.reuse ;  /* 0x000000278a8a7220 */ /* 0x080fe40000410000 */
        /* <DEDUP_REMOVED lines=8> */
[----:B------:R-:W-:-:S04]  /*58c0*/  FFMA.FTZ R39, R144, R138, R63 ;  /* 0x0000008a90277223 */ /* 0x000fc8000001003f */
[----:B------:R-:W-:Y:S02]  /*58d0*/  FMUL.FTZ R138, R39, R35 ;  /* 0x00000023278a7220 */ /* 0x000fe40000410000 */
[----:B------:R-:W-:Y:S02]  /*58e0*/  @P5 HADD2.F32 R203, -RZ, R189.H1_H1 ;  /* 0x300000bdffcb5230 */ /* 0x000fe40000004100 */
[----:B------:R-:W-:-:S04]  /*58f0*/  FMUL.FTZ R138, R138, UR13 ;  /* 0x0000000d8a8a7c20 */ /* 0x000fc80008410000 */
[-C--:B------:R-:W-:Y:S01]  /*5900*/  FMUL.FTZ R139, R139, R138.reuse ;  /* 0x0000008a8b8b7220 */ /* 0x080fe20000410000 */
[----:B------:R-:W-:-:S04]  /*5910*/  @P5 FMUL.FTZ R143, R203, R138 ;  /* 0x0000008acb8f5220 */ /* 0x000fc80000410000 */
[----:B------:R-:W-:-:S05]  /*5920*/  FSEL R202, R139, RZ, P5 ;  /* 0x000000ff8bca7208 */ /* 0x000fca0002800000 */
[----:B------:R-:W-:-:S07]  /*5930*/  FADD.FTZ R87, R87, R202 ;  /* 0x000000ca57577221 */ /* 0x000fce0000010000 */
.L_x_9196:
[----:B------:R-:W-:Y:S05]  /*5940*/  BSYNC.RECONVERGENT B2 ;  /* 0x0000000000027941 */ /* 0x000fea0003800200 */
.L_x_9194:
[----:B------:R-:W-:-:S04]  /*5950*/  ISETP.NE.U32.AND P5, PT, R178, RZ, PT ;  /* 0x000000ffb200720c */ /* 0x000fc80003fa5070 */
[----:B------:R-:W-:-:S13]  /*5960*/  ISETP.NE.AND.EX P5, PT, R179, RZ, PT, P5 ;  /* 0x000000ffb300720c */ /* 0x000fda0003fa5350 */
        /* <DEDUP_REMOVED lines=9> */
.L_x_9193:
[----:B------:R-:W-:Y:S05]  /*5a00*/  BSYNC.RECONVERGENT B1 ;  /* 0x0000000000017941 */ /* 0x000fea0003800200 */
.L_x_9192:
        /* <DEDUP_REMOVED lines=34> */
[----:B------:R-:W-:Y:S01]  /*5c30*/  FFMA.FTZ R200, R144, R39, R58 ;  /* 0x0000002790c87223 */ /* 0x000fe2000001003a */
        /* <DEDUP_REMOVED lines=10> */
[----:B------:R-:W-:Y:S01]  /*5ce0*/  FFMA.FTZ R138, R144, R137, R59 ;  /* 0x00000089908a7223 */ /* 0x000fe2000001003b */
        /* <DEDUP_REMOVED lines=17> */
.L_x_9200:
        /* <DEDUP_REMOVED lines=11> */
[----:B------:R-:W-:Y:S02]  /*5eb0*/  MOV R141, RZ ;  /* 0x000000ff008d7202 */ /* 0x000fe40000000f00 */
[----:B------:R-:W-:Y:S01]  /*5ec0*/  FSEL R179, R136, RZ, P6 ;  /* 0x000000ff88b37208 */ /* 0x000fe20003000000 */
[----:B------:R-:W-:Y:S01]  /*5ed0*/  FFMA.FTZ R136, R34, R173, R172 ;  /* 0x000000ad22887223 */ /* 0x000fe200000100ac */
[----:B------:R-:W-:-:S03]  /*5ee0*/  LOP3.LUT P6, RZ, R13, 0xff00, RZ, 0xc0, !PT ;  /* 0x0000ff000dff7812 */ /* 0x000fc600078cc0ff */
[----:B------:R-:W-:-:S04]  /*5ef0*/  FADD.FTZ R136, R33, -R136 ;  /* 0x8000008821887221 */ /* 0x000fc80000010000 */
[----:B------:R-:W-:-:S04]  /*5f00*/  FFMA.FTZ R136, R144, R136, R57 ;  /* 0x0000008890887223 */ /* 0x000fc80000010039 */
[----:B------:R-:W-:Y:S02]  /*5f10*/  FMUL.FTZ R136, R136, R35 ;  /* 0x0000002388887220 */ /* 0x000fe40000410000 */
[----:B------:R-:W-:Y:S02]  /*5f20*/  @P6 HADD2.F32 R143, -RZ, R190.H1_H1 ;  /* 0x300000beff8f6230 */ /* 0x000fe40000004100 */
[----:B------:R-:W-:-:S04]  /*5f30*/  FMUL.FTZ R136, R136, UR13 ;  /* 0x0000000d88887c20 */ /* 0x000fc80008410000 */
[-C--:B------:R-:W-:Y:S01]  /*5f40*/  FMUL.FTZ R137, R137, R136.reuse ;  /* 0x0000008889897220 */ /* 0x080fe20000410000 */
[----:B------:R-:W-:Y:S01]  /*5f50*/  @P6 FMUL.FTZ R141, R143, R136 ;  /* 0x000000888f8d6220 */ /* 0x000fe20000410000 */
[----:B------:R-:W-:-:S03]  /*5f60*/  FFMA.FTZ R143, R168, R173, R172 ;  /* 0x000000ada88f7223 */ /* 0x000fc600000100ac */
[----:B------:R-:W-:Y:S01]  /*5f70*/  FSEL R136, R137, RZ, P6 ;  /* 0x000000ff89887208 */ /* 0x000fe20003000000 */
[----:B------:R-:W-:Y:S01]  /*5f80*/  FADD.FTZ R137, R153, -R142 ;  /* 0x8000008e99897221 */ /* 0x000fe20000010000 */
[----:B------:R-:W-:Y:S01]  /*5f90*/  LOP3.LUT P6, RZ, R13, 0xff0000, RZ, 0xc0, !PT ;  /* 0x00ff00000dff7812 */ /* 0x000fe200078cc0ff */
[----:B------:R-:W-:Y:S02]  /*5fa0*/  FADD.FTZ R143, R166, -R143 ;  /* 0x8000008fa68f7221 */ /* 0x000fe40000010000 */
[----:B------:R-:W-:-:S04]  /*5fb0*/  FFMA.FTZ R142, R144, R137, R58 ;  /* 0x00000089908e7223 */ /* 0x000fc8000001003a */
        /* <DEDUP_REMOVED lines=20> */
.L_x_9201:
[----:B------:R-:W-:Y:S05]  /*6100*/  BSYNC.RECONVERGENT B2 ;  /* 0x0000000000027941 */ /* 0x000fea0003800200 */
.L_x_9199:
        /* <DEDUP_REMOVED lines=9> */
.L_x_9198:
[----:B------:R-:W-:Y:S05]  /*61a0*/  BSYNC.RECONVERGENT B1 ;  /* 0x0000000000017941 */ /* 0x000fea0003800200 */
.L_x_9197:
        /* <DEDUP_REMOVED lines=16> */
[----:B-----5:R-:W-:-:S04]  /*62b0*/  FFMA.FTZ R36, R144, R37, R52 ;  /* 0x0000002590247223 */ /* 0x020fc80000010034 */
[----:B------:R-:W-:Y:S01]  /*62c0*/  FMUL.FTZ R37, R36, R35 ;  /* 0x0000002324257220 */ /* 0x000fe20000410000 */
[----:B------:R-:W-:-:S03]  /*62d0*/  @P6 HADD2.F32 R38, -RZ, R192.H0_H0 ;  /* 0x200000c0ff266230 */ /* 0x000fc60000004100 */
[----:B------:R-:W-:-:S04]  /*62e0*/  FMUL.FTZ R37, R37, UR13 ;  /* 0x0000000d25257c20 */ /* 0x000fc80008410000 */
[-C--:B------:R-:W-:Y:S01]  /*62f0*/  FMUL.FTZ R136, R136, R37.reuse ;  /* 0x0000002588887220 */ /* 0x080fe20000410000 */
[----:B------:R-:W-:-:S04]  /*6300*/  @P6 FMUL.FTZ R140, R38, R37 ;  /* 0x00000025268c6220 */ /* 0x000fc80000410000 */
[----:B------:R-:W-:Y:S01]  /*6310*/  FSEL R37, R136, RZ, P6 ;  /* 0x000000ff88257208 */ /* 0x000fe20003000000 */
[----:B------:R-:W-:Y:S01]  /*6320*/  FFMA.FTZ R136, R144, R39, R53 ;  /* 0x0000002790887223 */ /* 0x000fe20000010035 */
        /* <DEDUP_REMOVED lines=11> */
[----:B------:R-:W-:-:S04]  /*63e0*/  FFMA.FTZ R200, R144, R39, R54 ;  /* 0x0000002790c87223 */ /* 0x000fc80000010036 */
[----:B------:R-:W-:Y:S01]  /*63f0*/  FMUL.FTZ R39, R200, R35 ;  /* 0x00000023c8277220 */ /* 0x000fe20000410000 */
[----:B------:R-:W-:-:S03]  /*6400*/  MOV R38, R200 ;  /* 0x000000c800267202 */ /* 0x000fc60000000f00 */
[----:B------:R-:W-:Y:S01]  /*6410*/  FMUL.FTZ R39, R39, UR13 ;  /* 0x0000000d27277c20 */ /* 0x000fe20008410000 */
[----:B------:R-:W-:-:S03]  /*6420*/  @P6 HADD2.F32 R178, -RZ, R193.H0_H0 ;  /* 0x200000c1ffb26230 */ /* 0x000fc60000004100 */
[-C--:B------:R-:W-:Y:S02]  /*6430*/  FMUL.FTZ R138, R138, R39.reuse ;  /* 0x000000278a8a7220 */ /* 0x080fe40000410000 */
        /* <DEDUP_REMOVED lines=8> */
[----:B------:R-:W-:-:S04]  /*64c0*/  FFMA.FTZ R138, R144, R138, R55 ;  /* 0x0000008a908a7223 */ /* 0x000fc80000010037 */
        /* <DEDUP_REMOVED lines=13> */
.L_x_9205:
        /* <DEDUP_REMOVED lines=10> */
[----:B------:R-:W-:-:S03]  /*6640*/  FFMA.FTZ R141, R2, R173, R172 ;  /* 0x000000ad028d7223 */ /* 0x000fc600000100ac */
[----:B------:R-:W-:Y:S01]  /*6650*/  FSEL R179, R136, RZ, P6 ;  /* 0x000000ff88b37208 */ /* 0x000fe20003000000 */
[----:B------:R-:W-:Y:S01]  /*6660*/  FADD.FTZ R141, R0, -R141 ;  /* 0x8000008d008d7221 */ /* 0x000fe20000010000 */
[----:B------:R-:W-:-:S03]  /*6670*/  LOP3.LUT P6, RZ, R4, 0xff00, RZ, 0xc0, !PT ;  /* 0x0000ff0004ff7812 */ /* 0x000fc600078cc0ff */
[----:B------:R-:W-:Y:S01]  /*6680*/  FFMA.FTZ R136, R144, R141, R53 ;  /* 0x0000008d90887223 */ /* 0x000fe20000010035 */
        /* <DEDUP_REMOVED lines=10> */
[----:B------:R-:W-:-:S04]  /*6730*/  FFMA.FTZ R142, R144, R137, R54 ;  /* 0x00000089908e7223 */ /* 0x000fc80000010036 */
[----:B------:R-:W-:Y:S01]  /*6740*/  FMUL.FTZ R137, R142, R35 ;  /* 0x000000238e897220 */ /* 0x000fe20000410000 */
[----:B------:R-:W-:Y:S01]  /*6750*/  CS2R R142, SRZ ;  /* 0x00000000008e7805 */ /* 0x000fe2000001ff00 */
[----:B------:R-:W-:Y:S02]  /*6760*/  @P6 HADD2.F32 R178, -RZ, R193.H0_H0 ;  /* 0x200000c1ffb26230 */ /* 0x000fe40000004100 */
[----:B------:R-:W-:-:S04]  /*6770*/  FMUL.FTZ R137, R137, UR13 ;  /* 0x0000000d89897c20 */ /* 0x000fc80008410000 */
[-C--:B------:R-:W-:Y:S01]  /*6780*/  FMUL.FTZ R138, R138, R137.reuse ;  /* 0x000000898a8a7220 */ /* 0x080fe20000410000 */
        /* <DEDUP_REMOVED lines=16> */
.L_x_9206:
[----:B------:R-:W-:Y:S05]  /*6890*/  BSYNC.RECONVERGENT B2 ;  /* 0x0000000000027941 */ /* 0x000fea0003800200 */
.L_x_9204:
        /* <DEDUP_REMOVED lines=9> */
.L_x_9203:
[----:B------:R-:W-:Y:S05]  /*6930*/  BSYNC.RECONVERGENT B1 ;  /* 0x0000000000017941 */ /* 0x000fea0003800200 */
.L_x_9202:
        /* <DEDUP_REMOVED lines=63> */
.L_x_9210:
        /* <DEDUP_REMOVED lines=10> */
[----:B------:R-:W-:-:S03]  /*6dd0*/  MOV R141, RZ ;  /* 0x000000ff008d7202 */ /* 0x000fc60000000f00 */
        /* <DEDUP_REMOVED lines=9> */
[----:B------:R-:W-:-:S04]  /*6e70*/  @P6 FMUL.FTZ R141, R143, R136 ;  /* 0x000000888f8d6220 */ /* 0x000fc80000410000 */
        /* <DEDUP_REMOVED lines=26> */
.L_x_9211:
[----:B------:R-:W-:Y:S05]  /*7020*/  BSYNC.RECONVERGENT B2 ;  /* 0x0000000000027941 */ /* 0x000fea0003800200 */
.L_x_9209:
        /* <DEDUP_REMOVED lines=9> */
.L_x_9208:
[----:B------:R-:W-:Y:S05]  /*70c0*/  BSYNC.RECONVERGENT B1 ;  /* 0x0000000000017941 */ /* 0x000fea0003800200 */
.L_x_9207:
        /* <DEDUP_REMOVED lines=63> */
.L_x_9215:
        /* <DEDUP_REMOVED lines=47> */
.L_x_9216:
[----:B------:R-:W-:Y:S05]  /*77b0*/  BSYNC.RECONVERGENT B2 ;  /* 0x0000000000027941 */ /* 0x000fea0003800200 */
.L_x_9214:
        /* <DEDUP_REMOVED lines=9> */
.L_x_9213:
[----:B------:R-:W-:Y:S05]  /*7850*/  BSYNC.RECONVERGENT B1 ;  /* 0x0000000000017941 */ /* 0x000fea0003800200 */
.L_x_9212:
        /* <DEDUP_REMOVED lines=34> */
[----:B------:R-:W-:Y:S02]  /*7a80*/  FADD.FTZ R39, R150, -R39 ;  /* 0x8000002796277221 */ /* 0x000fe40000010000 */
[----:B------:R-:W-:Y:S02]  /*7a90*/  FADD.FTZ R172, R161, -R172 ;  /* 0x800000aca1ac7221 */ /* 0x000fe40000010000 */
[----:B------:R-:W-:-:S04]  /*7aa0*/  FFMA.FTZ R38, R144, R39, R42 ;  /* 0x0000002790267223 */ /* 0x000fc8000001002a */
[----:B------:R-:W-:-:S04]  /*7ab0*/  FMUL.FTZ R39, R38, R35 ;  /* 0x0000002326277220 */ /* 0x000fc80000410000 */
[----:B------:R-:W-:Y:S02]  /*7ac0*/  @P6 HADD2.F32 R178, -RZ, R199.H0_H0 ;  /* 0x200000c7ffb26230 */ /* 0x000fe40000004100 */
[----:B------:R-:W-:-:S04]  /*7ad0*/  FMUL.FTZ R39, R39, UR13 ;  /* 0x0000000d27277c20 */ /* 0x000fc80008410000 */
[-C--:B------:R-:W-:Y:S01]  /*7ae0*/  FMUL.FTZ R138, R138, R39.reuse ;  /* 0x000000278a8a7220 */ /* 0x080fe20000410000 */
[----:B------:R-:W-:Y:S01]  /*7af0*/  @P6 FMUL.FTZ R142, R178, R39 ;  /* 0x00000027b28e6220 */ /* 0x000fe20000410000 */
[----:B------:R-:W-:Y:S01]  /*7b00*/  FFMA.FTZ R39, R144, R172, R43 ;  /* 0x000000ac90277223 */ /* 0x000fe2000001002b */
[----:B------:R-:W-:Y:S02]  /*7b10*/  FADD.FTZ R144, R65, R136 ;  /* 0x0000008841907221 */ /* 0x000fe40000010000 */
[----:B------:R-:W-:Y:S01]  /*7b20*/  FSEL R137, R138, RZ, P6 ;  /* 0x000000ff8a897208 */ /* 0x000fe20003000000 */
[----:B------:R-:W-:Y:S01]  /*7b30*/  FMUL.FTZ R35, R39, R35 ;  /* 0x0000002327237220 */ /* 0x000fe20000410000 */
[----:B------:R-:W-:-:S03]  /*7b40*/  ISETP.GE.U32.AND P6, PT, R28, 0x1000000, PT ;  /* 0x010000001c00780c */ /* 0x000fc60003fc6070 */
[----:B------:R-:W-:Y:S01]  /*7b50*/  FMUL.FTZ R172, R35, UR13 ;  /* 0x0000000d23ac7c20 */ /* 0x000fe20008410000 */
[----:B------:R-:W-:Y:S01]  /*7b60*/  FADD.FTZ R35, R64, R143 ;  /* 0x0000008f40237221 */ /* 0x000fe20000010000 */
[----:B------:R-:W-:Y:S01]  /*7b70*/  FADD.FTZ R66, R66, R137 ;  /* 0x0000008942427221 */ /* 0x000fe20000010000 */
[----:B------:R-:W-:Y:S01]  /*7b80*/  MOV R143, RZ ;  /* 0x000000ff008f7202 */ /* 0x000fe20000000f00 */
[----:B------:R-:W-:-:S05]  /*7b90*/  FMUL.FTZ R139, R139, R172 ;  /* 0x000000ac8b8b7220 */ /* 0x000fca0000410000 */
[----:B------:R-:W-:-:S05]  /*7ba0*/  FSEL R138, R139, RZ, P6 ;  /* 0x000000ff8b8a7208 */ /* 0x000fca0003000000 */
[----:B------:R-:W-:Y:S01]  /*7bb0*/  FADD.FTZ R67, R67, R138 ;  /* 0x0000008a43437221 */ /* 0x000fe20000010000 */
[----:B------:R-:W-:Y:S06]  /*7bc0*/  @!P6 BRA `(.L_x_9219) ;  /* 0x0000000000c8e947 */ /* 0x000fec0003800000 */
[----:B------:R-:W-:-:S05]  /*7bd0*/  HADD2.F32 R143, -RZ, R199.H1_H1 ;  /* 0x300000c7ff8f7230 */ /* 0x000fca0000004100 */
[----:B------:R-:W-:Y:S01]  /*7be0*/  FMUL.FTZ R143, R143, R172 ;  /* 0x000000ac8f8f7220 */ /* 0x000fe20000410000 */
[----:B------:R-:W-:Y:S06]  /*7bf0*/  BRA `(.L_x_9219) ;  /* 0x0000000000bc7947 */ /* 0x000fec0003800000 */
.L_x_9218:
        /* <DEDUP_REMOVED lines=21> */
[----:B------:R-:W-:-:S03]  /*7d50*/  CS2R R142, SRZ ;  /* 0x00000000008e7805 */ /* 0x000fc6000001ff00 */
[----:B------:R-:W-:Y:S01]  /*7d60*/  FSEL R178, R137, RZ, P6 ;  /* 0x000000ff89b27208 */ /* 0x000fe20003000000 */
[-CC-:B------:R-:W-:Y:S01]  /*7d70*/  FFMA.FTZ R137, R151, R173.reuse, R172.reuse ;  /* 0x000000ad97897223 */ /* 0x180fe200000100ac */
[----:B------:R-:W-:Y:S01]  /*7d80*/  LOP3.LUT P6, RZ, R28, 0xff0000, RZ, 0xc0, !PT ;  /* 0x00ff00001cff7812 */ /* 0x000fe200078cc0ff */
[----:B------:R-:W-:Y:S02]  /*7d90*/  FFMA.FTZ R172, R164, R173, R172 ;  /* 0x000000ada4ac7223 */ /* 0x000fe400000100ac */
[----:B------:R-:W-:Y:S02]  /*7da0*/  FADD.FTZ R137, R150, -R137 ;  /* 0x8000008996897221 */ /* 0x000fe40000010000 */
[----:B------:R-:W-:Y:S02]  /*7db0*/  FADD.FTZ R172, R161, -R172 ;  /* 0x800000aca1ac7221 */ /* 0x000fe40000010000 */
[C---:B------:R-:W-:Y:S02]  /*7dc0*/  FFMA.FTZ R136, R144.reuse, R137, R42 ;  /* 0x0000008990887223 */ /* 0x040fe4000001002a */
[----:B------:R-:W-:Y:S01]  /*7dd0*/  FFMA.FTZ R172, R144, R172, R43 ;  /* 0x000000ac90ac7223 */ /* 0x000fe2000001002b */
[----:B------:R-:W-:Y:S01]  /*7de0*/  FADD.FTZ R144, R65, R178 ;  /* 0x000000b241907221 */ /* 0x000fe20000010000 */
[----:B------:R-:W-:-:S02]  /*7df0*/  FMUL.FTZ R136, R136, R35 ;  /* 0x0000002388887220 */ /* 0x000fc40000410000 */
[----:B------:R-:W-:Y:S02]  /*7e00*/  FMUL.FTZ R172, R172, R35 ;  /* 0x00000023acac7220 */ /* 0x000fe40000410000 */
[----:B------:R-:W-:Y:S01]  /*7e10*/  FMUL.FTZ R137, R136, UR13 ;  /* 0x0000000d88897c20 */ /* 0x000fe20008410000 */
[----:B------:R-:W-:Y:S02]  /*7e20*/  @P6 HADD2.F32 R136, -RZ, R199.H0_H0 ;  /* 0x200000c7ff886230 */ /* 0x000fe40000004100 */
[----:B------:R-:W-:Y:S01]  /*7e30*/  FMUL.FTZ R172, R172, UR13 ;  /* 0x0000000dacac7c20 */ /* 0x000fe20008410000 */
[-C--:B------:R-:W-:Y:S02]  /*7e40*/  FMUL.FTZ R138, R138, R137.reuse ;  /* 0x000000898a8a7220 */ /* 0x080fe40000410000 */
        /* <DEDUP_REMOVED lines=9> */
[----:B------:R-:W-:-:S07]  /*7ee0*/  FADD.FTZ R35, R64, R179 ;  /* 0x000000b340237221 */ /* 0x000fce0000010000 */
.L_x_9219:
[----:B------:R-:W-:Y:S05]  /*7ef0*/  BSYNC.RECONVERGENT B1 ;  /* 0x0000000000017941 */ /* 0x000fea0003800200 */
.L_x_9217:
[----:B------:R-:W0:Y:S02]  /*7f00*/  @P5 LDC.64 R64, c[0x0][0x478] ;  /* 0x00011e00ff405b82 */ /* 0x000e240000000a00 */
[----:B0-----:R-:W-:-:S06]  /*7f10*/  @P5 IMAD.WIDE.U32 R136, R11, 0x10, R64 ;  /* 0x000000100b885825 */ /* 0x001fcc00078e0040 */
[----:B------:R-:W0:Y:S01]  /*7f20*/  LDC.64 R64, c[0x0][0x468] ;  /* 0x00011a00ff407b82 */ /* 0x000e220000000a00 */
[----:B------:R1:W-:Y:S01]  /*7f30*/  @P5 STG.E.128 desc[UR8][R136.64], R36 ;  /* 0x0000002488005986 */ /* 0x0003e2000c101d08 */
[----:B0-----:R-:W-:Y:S01]  /*7f40*/  IMAD.WIDE.U32 R138, R11, 0x10, R64 ;  /* 0x000000100b8a7825 */ /* 0x001fe200078e0040 */
[----:B------:R-:W-:Y:S02]  /*7f50*/  MOV R64, R35 ;  /* 0x0000002300407202 */ /* 0x000fe40000000f00 */
[----:B------:R-:W-:Y:S02]  /*7f60*/  MOV R65, R144 ;  /* 0x0000009000417202 */ /* 0x000fe40000000f00 */
[----:B------:R1:W-:Y:S05]  /*7f70*/  STG.E.128 desc[UR8][R138.64], R140 ;  /* 0x0000008c8a007986 */ /* 0x0003ea000c101d08 */
.L_x_9188:
[----:B------:R-:W-:Y:S05]  /*7f80*/  BSYNC.RECONVERGENT B0 ;  /* 0x0000000000007941 */ /* 0x000fea0003800200 */
.L_x_9161:
[----:B-1234-:R-:W0:Y:S01]  /*7f90*/  LDC.64 R136, c[0x0][0x380] ;  /* 0x0000e000ff887b82 */ /* 0x01ee220000000a00 */
[----:B------:R-:W-:Y:S01]  /*7fa0*/  UPLOP3.LUT UP1, UPT, UPT, UPT, UP1, 0x40, 0x4 ;  /* 0x000000000004789c */ /* 0x000fe20003f2e810 */
[----:B0-----:R-:W-:-:S04]  /*7fb0*/  IADD3 R10, PT, PT, R10, R136, RZ ;  /* 0x000000880a0a7210 */ /* 0x001fc80007ffe0ff */
[----:B------:R-:W-:-:S13]  /*7fc0*/  ISETP.GE.AND P5, PT, R10, R137, PT ;  /* 0x000000890a00720c */ /* 0x000fda0003fa6270 */
[----:B------:R-:W-:Y:S05]  /*7fd0*/  @!P5 BRA `(.L_x_9220) ;  /* 0xffffff8c006cd947 */ /* 0x000fea000383ffff */
.L_x_9146:
        /* <DEDUP_REMOVED lines=15> */
.L_x_9222:
[----:B------:R-:W-:Y:S05]  /*80d0*/  BSYNC.RECONVERGENT B0 ;  /* 0x0000000000007941 */ /* 0x000fea0003800200 */
.L_x_9221:
        /* <DEDUP_REMOVED lines=12> */
.L_x_9224:
[----:B------:R-:W-:Y:S05]  /*81a0*/  BSYNC.RECONVERGENT B0 ;  /* 0x0000000000007941 */ /* 0x000fea0003800200 */
.L_x_9223:
        /* <DEDUP_REMOVED lines=12> */
.L_x_9226:
[----:B------:R-:W-:Y:S05]  /*8270*/  BSYNC.RECONVERGENT B0 ;  /* 0x0000000000007941 */ /* 0x000fea0003800200 */
.L_x_9225:
        /* <DEDUP_REMOVED lines=12> */
.L_x_9228:
[----:B------:R-:W-:Y:S05]  /*8340*/  BSYNC.RECONVERGENT B0 ;  /* 0x0000000000007941 */ /* 0x000fea0003800200 */
.L_x_9227:
        /* <DEDUP_REMOVED lines=12> */
.L_x_9230:
[----:B------:R-:W-:Y:S05]  /*8410*/  BSYNC.RECONVERGENT B0 ;  /* 0x0000000000007941 */ /* 0x000fea0003800200 */
.L_x_9229:
        /* <DEDUP_REMOVED lines=12> */
.L_x_9231:
        /* <DEDUP_REMOVED lines=10> */
.L_x_10828:


//--------------------- .text._ZN10layer_norm13ln_bwd_kernelINS_13Kernel_traitsI6__halfffffjLj3072ELj1ELj1ELj4ELj16ENS_18Kernel_traits_baseILj3072ES2_ffffjLj128EEEEELb1ELb1ELb0ELb1EEEvNS_9BwdParamsE --------------------------
	.section	.text._ZN10layer_norm13ln_bwd_kernelINS_13Kernel_traitsI6__halfffffjLj3072ELj1ELj1ELj4ELj16ENS_18Kernel_traits_baseILj3072ES2_ffffjLj128EEEEELb1ELb1ELb0ELb1EEEvNS_9BwdParamsE,"ax",@progbits
	.align	128
        .global         _ZN10layer_norm13ln_bwd_kernelINS_13Kernel_traitsI6__halfffffjLj3072ELj1ELj1ELj4ELj16ENS_18Kernel_traits_baseILj3072ES2_ffffjLj128EEEEELb1ELb1ELb0ELb1EEEvNS_9BwdParamsE
        .type           _ZN10layer_norm13ln_bwd_kernelINS_13Kernel_traitsI6__halfffffjLj3072ELj1ELj1ELj4ELj16ENS_18Kernel_traits_baseILj3072ES2_ffffjLj128EEEEELb1ELb1ELb0ELb1EEEvNS_9BwdParamsE,@function
        .size           _ZN10layer_norm13ln_bwd_kernelINS_13Kernel_traitsI6__halfffffjLj3072ELj1ELj1ELj4ELj16ENS_18Kernel_traits_baseILj3072ES2_ffffjLj128EEEEELb1ELb1ELb0ELb1EEEvNS_9BwdParamsE,(.L_x_10829 - _ZN10layer_norm13ln_bwd_kernelINS_13Kernel_traitsI6__halfffffjLj3072ELj1ELj1ELj4ELj16ENS_18Kernel_traits_baseILj3072ES2_ffffjLj128EEEEELb1ELb1ELb0ELb1EEEvNS_9BwdParamsE)
        .other          _ZN10layer_norm13ln_bwd_kernelINS_13Kernel_traitsI6__halfffffjLj3072ELj1ELj1ELj4ELj16ENS_18Kernel_traits_baseILj3072ES2_ffffjLj128EEEEELb1ELb1ELb0ELb1EEEvNS_9BwdParamsE,@"STO_CUDA_ENTRY STV_DEFAULT"
_ZN10layer_norm13ln_bwd_kernelINS_13Kernel_traitsI6__halfffffjLj3072ELj1ELj1ELj4ELj16ENS_18Kernel_traits_baseILj3072ES2_ffffjLj128EEEEELb1ELb1ELb0ELb1EEEvNS_9BwdParamsE:
.text._ZN10layer_norm13ln_bwd_kernelINS_13Kernel_traitsI6__halfffffjLj3072ELj1ELj1ELj4ELj16ENS_18Kernel_traits_baseILj3072ES2_ffffjLj128EEEEELb1ELb1ELb0ELb1EEEvNS_9BwdParamsE:
        /* <DEDUP_REMOVED lines=91> */
[----:B------:R-:W-:Y:S01]  /*05b0*/  CS2R R144, SRZ ;  /* 0x0000000000907805 */ /* 0x000fe2000001ff00 */
[----:B------:R-:W1:Y:S02]  /*05c0*/  LDCU UR4, c[0x0][0x408] ;  /* 0x00008100ff0477ac */ /* 0x000e640008000800 */
[----:B------:R-:W5:Y:S01]  /*05d0*/  LDG.E.64 R136, desc[UR6][R4.64+0x1400] ;  /* 0x0014000604887981 */ /* 0x000f62000c1e1b00 */
[----:B------:R-:W0:Y:S03]  /*05e0*/  LDCU UR9, c[0x0][0x388] ;  /* 0x00007100ff0977ac */ /* 0x000e260008000800 */
[----:B------:R-:W5:Y:S01]  /*05f0*/  LDG.E.64 R128, desc[UR6][R4.64+0x400] ;  /* 0x0004000604807981 */ /* 0x000f62000c1e1b00 */
[----:B------:R-:W0:Y:S03]  /*0600*/  LDCU.U8 UR8, c[0x0][0x410] ;  /* 0x00008200ff0877ac */ /* 0x000e260008000000 */
[----:B------:R1:W5:Y:S01]  /*0610*/  LDG.E.64 R126, desc[UR6][R4.64] ;  /* 0x00000006047e7981 */ /* 0x000362000c1e1b00 */
[----:B---3--:R-:W-:Y:S01]  /*0620*/  ISETP.NE.U32.AND P1, PT, R6, RZ, PT ;  /* 0x000000ff0600720c */ /* 0x008fe20003f25070 */
[----:B------:R-:W3:Y:S03]  /*0630*/  LDCU UR12, c[0x0][0x400] ;  /* 0x00008000ff0c77ac */ /* 0x000ee60008000800 */
[----:B------:R-:W-:-:S02]  /*0640*/  ISETP.NE.AND.EX P1, PT, R7, RZ, PT, P1 ;  /* 0x000000ff0700720c */ /* 0x000fc40003f25310 */
[----:B------:R-:W-:Y:S01]  /*0650*/  CS2R R6, SRZ ;  /* 0x0000000000067805 */ /* 0x000fe2000001ff00 */
[----:B------:R-:W0:Y:S01]  /*0660*/  LDCU.64 UR14, c[0x0][0x478] ;  /* 0x00008f00ff0e77ac */ /* 0x000e220008000a00 */
        /* <DEDUP_REMOVED lines=58> */
.L_x_9271:
[----:B------:R-:W0:Y:S01]  /*0a10*/  S2R R0, SR_TID.X ;  /* 0x0000000000007919 */ /* 0x000e220000002100 */
[----:B------:R-:W1:Y:S01]  /*0a20*/  LDC.64 R86, c[0x0][0x3c0] ;  /* 0x0000f000ff567b82 */ /* 0x000e620000000a00 */
[----:B------:R-:W-:-:S05]  /*0a30*/  IMAD R76, R187, UR9, RZ ;  /* 0x00000009bb4c7c24 */ /* 0x000fca000f8e02ff */
[----:B------:R-:W-:Y:S02]  /*0a40*/  SHF.R.S32.HI R77, RZ, 0x1f, R76 ;  /* 0x0000001fff4d7819 */ /* 0x000fe4000001144c */
[----:B------:R-:W2:Y:S02]  /*0a50*/  LDC.64 R96, c[0x0][0x3a8] ;  /* 0x0000ea00ff607b82 */ /* 0x000ea40000000a00 */
[----:B------:R-:W-:-:S06]  /*0a60*/  LEA.HI R77, R77, R76, RZ, 0x2 ;  /* 0x0000004c4d4d7211 */ /* 0x000fcc00078f10ff */
[----:B------:R-:W3:Y:S01]  /*0a70*/  LDC.64 R120, c[0x0][0x428] ;  /* 0x00010a00ff787b82 */ /* 0x000ee20000000a00 */
[----:B-1----:R-:W-:-:S07]  /*0a80*/  IMAD.WIDE R86, R187, 0x4, R86 ;  /* 0x00000004bb567825 */ /* 0x002fce00078e0256 */
[----:B------:R-:W1:Y:S01]  /*0a90*/  LDC.64 R192, c[0x0][0x3c8] ;  /* 0x0000f200ffc07b82 */ /* 0x000e620000000a00 */
[----:B------:R-:W4:Y:S01]  /*0aa0*/  LDG.E R191, desc[UR6][R86.64] ;  /* 0x0000000656bf7981 */ /* 0x000f22000c1e1900 */
[----:B0-----:R-:W-:-:S05]  /*0ab0*/  LEA.HI.SX32 R214, R77, R0, 0x1e ;  /* 0x000000004dd67211 */ /* 0x001fca00078ff2ff */
[----:B--2---:R-:W-:-:S06]  /*0ac0*/  IMAD.WIDE.U32 R76, R214, 0x10, R96 ;  /* 0x00000010d64c7825 */ /* 0x004fcc00078e0060 */
[----:B------:R-:W2:Y:S01]  /*0ad0*/  LDG.E.128 R76, desc[UR6][R76.64] ;  /* 0x000000064c4c7981 */ /* 0x000ea2000c1e1d00 */
[C---:B------:R-:W-:Y:S02]  /*0ae0*/  IADD3 R204, PT, PT, R214.reuse, 0x80, RZ ;  /* 0x00000080d6cc7810 */ /* 0x040fe40007ffe0ff */
[C---:B------:R-:W-:Y:S02]  /*0af0*/  IADD3 R194, PT, PT, R214.reuse, 0x100, RZ ;  /* 0x00000100d6c27810 */ /* 0x040fe40007ffe0ff */
[C---:B------:R-:W-:Y:S02]  /*0b00*/  IADD3 R190, PT, PT, R214.reuse, 0x180, RZ ;  /* 0x00000180d6be7810 */ /* 0x040fe40007ffe0ff */
[C---:B------:R-:W-:Y:S02]  /*0b10*/  IADD3 R188, PT, PT, R214.reuse, 0x200, RZ ;  /* 0x00000200d6bc7810 */ /* 0x040fe40007ffe0ff */
[----:B------:R-:W-:Y:S01]  /*0b20*/  IADD3 R161, PT, PT, R214, 0x280, RZ ;  /* 0x00000280d6a17810 */ /* 0x000fe20007ffe0ff */
[----:B------:R-:W-:-:S04]  /*0b30*/  IMAD.WIDE.U32 R80, R204, 0x10, R96 ;  /* 0x00000010cc507825 */ /* 0x000fc800078e0060 */
[--C-:B------:R-:W-:Y:S02]  /*0b40*/  IMAD.WIDE.U32 R84, R194, 0x10, R96.reuse ;  /* 0x00000010c2547825 */ /* 0x100fe400078e0060 */
[----:B------:R-:W2:Y:S02]  /*0b50*/  LDG.E.128 R80, desc[UR6][R80.64] ;  /* 0x0000000650507981 */ /* 0x000ea4000c1e1d00 */
[--C-:B------:R-:W-:Y:S02]  /*0b60*/  IMAD.WIDE.U32 R88, R190, 0x10, R96.reuse ;  /* 0x00000010be587825 */ /* 0x100fe400078e0060 */
[----:B------:R-:W2:Y:S02]  /*0b70*/  LDG.E.128 R84, desc[UR6][R84.64] ;  /* 0x0000000654547981 */ /* 0x000ea4000c1e1d00 */
[--C-:B------:R-:W-:Y:S02]  /*0b80*/  IMAD.WIDE.U32 R92, R188, 0x10, R96.reuse ;  /* 0x00000010bc5c7825 */ /* 0x100fe400078e0060 */
[----:B------:R-:W2:Y:S02]  /*0b90*/  LDG.E.128 R88, desc[UR6][R88.64] ;  /* 0x0000000658587981 */ /* 0x000ea4000c1e1d00 */
[----:B------:R-:W-:-:S02]  /*0ba0*/  IMAD.WIDE.U32 R96, R161, 0x10, R96 ;  /* 0x00000010a1607825 */ /* 0x000fc400078e0060 */
[----:B------:R-:W2:Y:S02]  /*0bb0*/  LDG.E.128 R92, desc[UR6][R92.64] ;  /* 0x000000065c5c7981 */ /* 0x000ea4000c1e1d00 */
[----:B---3--:R-:W-:Y:S02]  /*0bc0*/  IMAD.WIDE.U32 R100, R214, 0x10, R120 ;  /* 0x00000010d6647825 */ /* 0x008fe400078e0078 */
[----:B------:R-:W3:Y:S02]  /*0bd0*/  LDG.E.128 R96, desc[UR6][R96.64] ;  /* 0x0000000660607981 */ /* 0x000ee4000c1e1d00 */
[----:B-1----:R-:W-:Y:S02]  /*0be0*/  IMAD.WIDE R192, R187, 0x4, R192 ;  /* 0x00000004bbc07825 */ /* 0x002fe400078e02c0 */
[----:B------:R-:W3:Y:S04]  /*0bf0*/  LDG.E.128 R100, desc[UR6][R100.64] ;  /* 0x0000000664647981 */ /* 0x000ee8000c1e1d00 */
[----:B------:R0:W3:Y:S01]  /*0c00*/  LDG.E R189, desc[UR6][R192.64] ;  /* 0x00000006c0bd7981 */ /* 0x0000e2000c1e1900 */
[----:B------:R-:W-:-:S06]  /*0c10*/  IMAD.WIDE.U32 R104, R204, 0x10, R120 ;  /* 0x00000010cc687825 */ /* 0x000fcc00078e0078 */
[----:B------:R-:W3:Y:S01]  /*0c20*/  LDG.E.128 R104, desc[UR6][R104.64] ;  /* 0x0000000668687981 */ /* 0x000ee2000c1e1d00 */
[--C-:B------:R-:W-:Y:S01]  /*0c30*/  IMAD.WIDE.U32 R108, R194, 0x10, R120.reuse ;  /* 0x00000010c26c7825 */ /* 0x100fe200078e0078 */
[----:B------:R-:W-:Y:S01]  /*0c40*/  ISETP.NE.AND P4, PT, RZ, UR8, PT ;  /* 0x00000008ff007c0c */ /* 0x000fe2000bf85270 */
[----:B0-----:R-:W0:Y:S04]  /*0c50*/  @P1 LDC.64 R192, c[0x0][0x3e0] ;  /* 0x0000f800ffc01b82 */ /* 0x001e280000000a00 */
[----:B------:R-:W3:Y:S01]  /*0c60*/  LDG.E.128 R108, desc[UR6][R108.64] ;  /* 0x000000066c6c7981 */ /* 0x000ee2000c1e1d00 */
[----:B------:R-:W-:-:S06]  /*0c70*/  IMAD.WIDE.U32 R112, R190, 0x10, R120 ;  /* 0x00000010be707825 */ /* 0x000fcc00078e0078 */
[----:B------:R-:W3:Y:S01]  /*0c80*/  LDG.E.128 R112, desc[UR6][R112.64] ;  /* 0x0000000670707981 */ /* 0x000ee2000c1e1d00 */
[----:B------:R-:W-:-:S06]  /*0c90*/  IMAD.WIDE.U32 R116, R188, 0x10, R120 ;  /* 0x00000010bc747825 */ /* 0x000fcc00078e0078 */
[----:B------:R-:W3:Y:S01]  /*0ca0*/  LDG.E.128 R116, desc[UR6][R116.64] ;  /* 0x0000000674747981 */ /* 0x000ee2000c1e1d00 */
[----:B------:R-:W-:-:S06]  /*0cb0*/  IMAD.WIDE.U32 R120, R161, 0x10, R120 ;  /* 0x00000010a1787825 */ /* 0x000fcc00078e0078 */
[----:B------:R-:W3:Y:S01]  /*0cc0*/  LDG.E.128 R120, desc[UR6][R120.64] ;  /* 0x0000000678787981 */ /* 0x000ee2000c1e1d00 */
[----:B------:R-:W-:-:S04]  /*0cd0*/  ISETP.NE.U32.AND P0, PT, RZ, UR10, PT ;  /* 0x0000000aff007c0c */ /* 0x000fc8000bf05070 */
[----:B------:R-:W-:Y:S01]  /*0ce0*/  ISETP.NE.AND.EX P0, PT, RZ, UR11, PT, P0 ;  /* 0x0000000bff007c0c */ /* 0x000fe2000bf05300 */
[----:B0-----:R-:W-:Y:S01]  /*0cf0*/  @P1 IMAD.WIDE R250, R187, 0x4, R192 ;  /* 0x00000004bbfa1825 */ /* 0x001fe200078e02c0 */
[----:B----4-:R-:W-:-:S05]  /*0d00*/  FSEL R191, R191, RZ, !P4 ;  /* 0x000000ffbfbf7208 */ /* 0x010fca0006000000 */
[C---:B--2---:R-:W-:Y:S01]  /*0d10*/  FADD.FTZ R226, -R191.reuse, R76 ;  /* 0x0000004cbfe27221 */ /* 0x044fe20000010100 */
[C---:B------:R-:W-:Y:S02]  /*0d20*/  FADD.FTZ R232, -R191.reuse, R77 ;  /* 0x0000004dbfe87221 */ /* 0x040fe40000010100 */
[----:B------:R-:W0:Y:S01]  /*0d30*/  LDC.64 R76, c[0x0][0x3b0] ;  /* 0x0000ec00ff4c7b82 */ /* 0x000e220000000a00 */
[C---:B------:R-:W-:Y:S01]  /*0d40*/  FADD.FTZ R230, -R191.reuse, R78 ;  /* 0x0000004ebfe67221 */ /* 0x040fe20000010100 */
[----:B------:R-:W-:-:S06]  /*0d50*/  FADD.FTZ R228, -R191, R79 ;  /* 0x0000004fbfe47221 */ /* 0x000fcc0000010100 */
[----:B------:R-:W1:Y:S01]  /*0d60*/  @P0 LDC.64 R78, c[0x0][0x438] ;  /* 0x00010e00ff4e0b82 */ /* 0x000e620000000a00 */
[C---:B------:R-:W-:Y:S01]  /*0d70*/  FADD.FTZ R246, -R191.reuse, R92 ;  /* 0x0000005cbff67221 */ /* 0x040fe20000010100 */
[C---:B------:R-:W-:Y:S01]  /*0d80*/  FADD.FTZ R240, -R191.reuse, R94 ;  /* 0x0000005ebff07221 */ /* 0x040fe20000010100 */
[----:B------:R-:W-:Y:S01]  /*0d90*/  FADD.FTZ R92, -R191, R95 ;  /* 0x0000005fbf5c7221 */ /* 0x000fe20000010100 */
[----:B0-----:R-:W-:-:S04]  /*0da0*/  IMAD.WIDE.U32 R248, R214, 0x4, R76 ;  /* 0x00000004d6f87825 */ /* 0x001fc800078e004c */
[C---:B---3--:R-:W-:Y:S01]  /*0db0*/  FADD.FTZ R242, -R191.reuse, R96 ;  /* 0x00000060bff27221 */ /* 0x048fe20000010100 */
[C---:B------:R-:W-:Y:S01]  /*0dc0*/  FADD.FTZ R238, -R191.reuse, R97 ;  /* 0x00000061bfee7221 */ /* 0x040fe20000010100 */
[C---:B------:R-:W-:Y:S01]  /*0dd0*/  FADD.FTZ R234, -R191.reuse, R98 ;  /* 0x00000062bfea7221 */ /* 0x040fe20000010100 */
[----:B------:R-:W-:Y:S01]  /*0de0*/  FADD.FTZ R236, -R191, R99 ;  /* 0x00000063bfec7221 */ /* 0x000fe20000010100 */
[----:B------:R-:W-:-:S04]  /*0df0*/  IMAD.WIDE.U32 R216, R204, 0x4, R76 ;  /* 0x00000004ccd87825 */ /* 0x000fc800078e004c */
[----:B------:R-:W-:Y:S01]  /*0e00*/  FMUL.FTZ R231, R185, R100 ;  /* 0x00000064b9e77220 */ /* 0x000fe20000410000 */
[----:B------:R-:W-:Y:S01]  /*0e10*/  FADD.FTZ R244, -R191, R93 ;  /* 0x0000005dbff47221 */ /* 0x000fe20000010100 */
[----:B------:R-:W-:Y:S01]  /*0e20*/  FMUL.FTZ R229, R186, R101 ;  /* 0x00000065bae57220 */ /* 0x000fe20000410000 */
[----:B------:R-:W-:-:S04]  /*0e30*/  IMAD.WIDE.U32 R98, R194, 0x4, R76 ;  /* 0x00000004c2627825 */ /* 0x000fc800078e004c */
[C---:B------:R-:W-:Y:S01]  /*0e40*/  FMUL.FTZ R226, R189.reuse, R226 ;  /* 0x000000e2bde27220 */ /* 0x040fe20000410000 */
[----:B------:R-:W-:Y:S01]  /*0e50*/  FMUL.FTZ R232, R189, R232 ;  /* 0x000000e8bde87220 */ /* 0x000fe20000410000 */
[----:B------:R-:W-:Y:S01]  /*0e60*/  FMUL.FTZ R227, R183, R102 ;  /* 0x00000066b7e37220 */ /* 0x000fe20000410000 */
[----:B------:R-:W-:-:S04]  /*0e70*/  IMAD.WIDE.U32 R96, R190, 0x4, R76 ;  /* 0x00000004be607825 */ /* 0x000fc800078e004c */
[----:B------:R-:W-:Y:S01]  /*0e80*/  FMUL.FTZ R230, R189, R230 ;  /* 0x000000e6bde67220 */ /* 0x000fe20000410000 */
[----:B------:R-:W-:Y:S01]  /*0e90*/  FMUL.FTZ R225, R184, R103 ;  /* 0x00000067b8e17220 */ /* 0x000fe20000410000 */
[----:B------:R-:W-:Y:S01]  /*0ea0*/  FADD.FTZ R224, -R191, R80 ;  /* 0x00000050bfe07221 */ /* 0x000fe20000010100 */
        /* <DEDUP_REMOVED lines=8> */
[----:B-1----:R-:W-:Y:S01]  /*0f30*/  @P0 IMAD.WIDE.U32 R78, R204, 0x10, R78 ;  /* 0x00000010cc4e0825 */ /* 0x002fe200078e004e */
[----:B------:R0:W5:Y:S03]  /*0f40*/  LDG.E R93, desc[UR6][R76.64] ;  /* 0x000000064c5d7981 */ /* 0x000166000c1e1900 */
[----:B------:R-:W-:Y:S01]  /*0f50*/  FMUL.FTZ R218, R189, R218 ;  /* 0x000000dabdda7220 */ /* 0x000fe20000410000 */
[C---:B------:R-:W-:Y:S01]  /*0f60*/  FADD.FTZ R222, -R191.reuse, R83 ;  /* 0x00000053bfde7221 */ /* 0x040fe20000010100 */
[----:B------:R-:W-:Y:S01]  /*0f70*/  FADD.FTZ R212, -R191, R84 ;  /* 0x00000054bfd47221 */ /* 0x000fe20000010100 */
[----:B------:R1:W5:Y:S01]  /*0f80*/  LDG.E R221, desc[UR6][R216.64] ;  /* 0x00000006d8dd7981 */ /* 0x000362000c1e1900 */
[----:B------:R-:W-:Y:S01]  /*0f90*/  FMUL.FTZ R220, R189, R220 ;  /* 0x000000dcbddc7220 */ /* 0x000fe20000410000 */
[----:B------:R-:W-:Y:S01]  /*0fa0*/  FMUL.FTZ R211, R177, R108 ;  /* 0x0000006cb1d37220 */ /* 0x000fe20000410000 */
[C---:B------:R-:W-:Y:S01]  /*0fb0*/  FADD.FTZ R210, -R191.reuse, R85 ;  /* 0x00000055bfd27221 */ /* 0x040fe20000010100 */
[----:B------:R2:W5:Y:S01]  /*0fc0*/  @P0 LDG.E.128 R52, desc[UR6][R78.64] ;  /* 0x000000064e340981 */ /* 0x000562000c1e1d00 */
[----:B------:R-:W-:Y:S01]  /*0fd0*/  FMUL.FTZ R209, R178, R109 ;  /* 0x0000006db2d17220 */ /* 0x000fe20000410000 */
[----:B0-----:R-:W-:Y:S01]  /*0fe0*/  FADD.FTZ R76, RZ, R231 ;  /* 0x000000e7ff4c7221 */ /* 0x001fe20000010000 */
[----:B------:R-:W-:Y:S01]  /*0ff0*/  FFMA.FTZ R77, R226, R231, RZ ;  /* 0x000000e7e24d7223 */ /* 0x000fe200000100ff */
[----:B------:R-:W-:Y:S01]  /*1000*/  FADD.FTZ R208, -R191, R86 ;  /* 0x00000056bfd07221 */ /* 0x000fe20000010100 */
[----:B------:R-:W-:Y:S01]  /*1010*/  FMUL.FTZ R207, R175, R110 ;  /* 0x0000006eafcf7220 */ /* 0x000fe20000410000 */
[----:B------:R-:W-:Y:S01]  /*1020*/  FADD.FTZ R76, R229, R76 ;  /* 0x0000004ce54c7221 */ /* 0x000fe20000010000 */
[----:B------:R-:W-:Y:S01]  /*1030*/  FFMA.FTZ R77, R232, R229, R77 ;  /* 0x000000e5e84d7223 */ /* 0x000fe2000001004d */
[----:B------:R-:W-:Y:S01]  /*1040*/  FADD.FTZ R206, -R191, R87 ;  /* 0x00000057bfce7221 */ /* 0x000fe20000010100 */
[----:B------:R-:W-:Y:S01]  /*1050*/  FMUL.FTZ R205, R176, R111 ;  /* 0x0000006fb0cd7220 */ /* 0x000fe20000410000 */
[----:B------:R-:W-:Y:S01]  /*1060*/  FADD.FTZ R76, R227, R76 ;  /* 0x0000004ce34c7221 */ /* 0x000fe20000010000 */
[----:B------:R-:W-:Y:S01]  /*1070*/  FFMA.FTZ R77, R230, R227, R77 ;  /* 0x000000e3e64d7223 */ /* 0x000fe2000001004d */
[----:B-1----:R-:W-:Y:S01]  /*1080*/  FMUL.FTZ R216, R179, R106 ;  /* 0x0000006ab3d87220 */ /* 0x002fe20000410000 */
[----:B------:R-:W-:Y:S01]  /*1090*/  FMUL.FTZ R217, R180, R107 ;  /* 0x0000006bb4d97220 */ /* 0x000fe20000410000 */
[----:B------:R-:W-:Y:S01]  /*10a0*/  FADD.FTZ R76, R225, R76 ;  /* 0x0000004ce14c7221 */ /* 0x000fe20000010000 */
[----:B------:R-:W-:Y:S01]  /*10b0*/  FFMA.FTZ R77, R228, R225, R77 ;  /* 0x000000e1e44d7223 */ /* 0x000fe2000001004d */
[C---:B------:R-:W-:Y:S01]  /*10c0*/  FMUL.FTZ R222, R189.reuse, R222 ;  /* 0x000000debdde7220 */ /* 0x040fe20000410000 */
[----:B------:R-:W-:Y:S01]  /*10d0*/  FMUL.FTZ R212, R189, R212 ;  /* 0x000000d4bdd47220 */ /* 0x000fe20000410000 */
[----:B------:R-:W-:Y:S01]  /*10e0*/  FADD.FTZ R76, R219, R76 ;  /* 0x0000004cdb4c7221 */ /* 0x000fe20000010000 */
[----:B------:R-:W-:Y:S01]  /*10f0*/  FFMA.FTZ R77, R224, R219, R77 ;  /* 0x000000dbe04d7223 */ /* 0x000fe2000001004d */
[C---:B------:R-:W-:Y:S01]  /*1100*/  FMUL.FTZ R210, R189.reuse, R210 ;  /* 0x000000d2bdd27220 */ /* 0x040fe20000410000 */
[----:B------:R-:W-:Y:S01]  /*1110*/  FMUL.FTZ R208, R189, R208 ;  /* 0x000000d0bdd07220 */ /* 0x000fe20000410000 */
[----:B--2---:R-:W-:Y:S01]  /*1120*/  FADD.FTZ R79, R215, R76 ;  /* 0x0000004cd74f7221 */ /* 0x004fe20000010000 */
[----:B------:R-:W-:Y:S01]  /*1130*/  FFMA.FTZ R77, R218, R215, R77 ;  /* 0x000000d7da4d7223 */ /* 0x000fe2000001004d */
[----:B------:R-:W-:Y:S01]  /*1140*/  FADD.FTZ R202, -R191, R88 ;  /* 0x00000058bfca7221 */ /* 0x000fe20000010100 */
[----:B------:R-:W-:Y:S01]  /*1150*/  FMUL.FTZ R201, R173, R112 ;  /* 0x00000070adc97220 */ /* 0x000fe20000410000 */
[----:B------:R-:W-:Y:S01]  /*1160*/  FADD.FTZ R76, R216, R79 ;  /* 0x0000004fd84c7221 */ /* 0x000fe20000010000 */
[----:B------:R-:W-:Y:S01]  /*1170*/  FFMA.FTZ R77, R220, R216, R77 ;  /* 0x000000d8dc4d7223 */ /* 0x000fe2000001004d */
[C---:B------:R-:W-:Y:S01]  /*1180*/  FADD.FTZ R200, -R191.reuse, R89 ;  /* 0x00000059bfc87221 */ /* 0x040fe20000010100 */
[----:B------:R-:W-:Y:S01]  /*1190*/  FADD.FTZ R198, -R191, R90 ;  /* 0x0000005abfc67221 */ /* 0x000fe20000010100 */
[----:B------:R-:W-:Y:S01]  /*11a0*/  FADD.FTZ R76, R217, R76 ;  /* 0x0000004cd94c7221 */ /* 0x000fe20000010000 */
[----:B------:R-:W-:Y:S01]  /*11b0*/  FFMA.FTZ R77, R222, R217, R77 ;  /* 0x000000d9de4d7223 */ /* 0x000fe2000001004d */
[C---:B------:R-:W-:Y:S01]  /*11c0*/  FMUL.FTZ R206, R189.reuse, R206 ;  /* 0x000000cebdce7220 */ /* 0x040fe20000410000 */
[----:B------:R-:W-:Y:S01]  /*11d0*/  FMUL.FTZ R202, R189, R202 ;  /* 0x000000cabdca7220 */ /* 0x000fe20000410000 */
[----:B------:R-:W-:Y:S01]  /*11e0*/  FADD.FTZ R76, R211, R76 ;  /* 0x0000004cd34c7221 */ /* 0x000fe20000010000 */
[----:B------:R-:W-:Y:S01]  /*11f0*/  FFMA.FTZ R77, R212, R211, R77 ;  /* 0x000000d3d44d7223 */ /* 0x000fe2000001004d */
[----:B------:R-:W-:Y:S01]  /*1200*/  FADD.FTZ R196, -R191, R91 ;  /* 0x0000005bbfc47221 */ /* 0x000fe20000010100 */
[----:B------:R-:W-:Y:S01]  /*1210*/  FMUL.FTZ R199, R174, R113 ;  /* 0x00000071aec77220 */ /* 0x000fe20000410000 */
[----:B------:R-:W-:Y:S01]  /*1220*/  FADD.FTZ R76, R209, R76 ;  /* 0x0000004cd14c7221 */ /* 0x000fe20000010000 */
[----:B------:R-:W-:Y:S01]  /*1230*/  FFMA.FTZ R77, R210, R209, R77 ;  /* 0x000000d1d24d7223 */ /* 0x000fe2000001004d */
[----:B------:R-:W0:Y:S01]  /*1240*/  @P0 LDC.64 R90, c[0x0][0x438] ;  /* 0x00010e00ff5a0b82 */ /* 0x000e220000000a00 */
        /* <DEDUP_REMOVED lines=8> */
[----:B------:R-:W1:Y:S01]  /*12d0*/  @P0 LDC.64 R88, c[0x0][0x438] ;  /* 0x00010e00ff580b82 */ /* 0x000e620000000a00 */
[----:B------:R-:W-:Y:S01]  /*12e0*/  FADD.FTZ R76, R201, R76 ;  /* 0x0000004cc94c7221 */ /* 0x000fe20000010000 */
[----:B------:R-:W-:Y:S01]  /*12f0*/  FFMA.FTZ R77, R202, R201, R77 ;  /* 0x000000c9ca4d7223 */ /* 0x000fe2000001004d */
[----:B------:R-:W-:Y:S01]  /*1300*/  FMUL.FTZ R198, R189, R198 ;  /* 0x000000c6bdc67220 */ /* 0x000fe20000410000 */
[----:B------:R2:W5:Y:S01]  /*1310*/  LDG.E R213, desc[UR6][R98.64] ;  /* 0x0000000662d57981 */ /* 0x000562000c1e1900 */
[----:B------:R-:W-:Y:S01]  /*1320*/  FADD.FTZ R76, R199, R76 ;  /* 0x0000004cc74c7221 */ /* 0x000fe20000010000 */
[----:B------:R-:W-:-:S02]  /*1330*/  FFMA.FTZ R77, R200, R199, R77 ;  /* 0x000000c7c84d7223 */ /* 0x000fc4000001004d */
[----:B------:R-:W3:Y:S01]  /*1340*/  @P0 LDC.64 R86, c[0x0][0x438] ;  /* 0x00010e00ff560b82 */ /* 0x000ee20000000a00 */
[----:B------:R-:W-:Y:S01]  /*1350*/  FADD.FTZ R76, R197, R76 ;  /* 0x0000004cc54c7221 */ /* 0x000fe20000010000 */
[----:B------:R-:W-:Y:S01]  /*1360*/  FMUL.FTZ R196, R189, R196 ;  /* 0x000000c4bdc47220 */ /* 0x000fe20000410000 */
[----:B------:R-:W-:Y:S01]  /*1370*/  FFMA.FTZ R77, R198, R197, R77 ;  /* 0x000000c5c64d7223 */ /* 0x000fe2000001004d */
[----:B------:R-:W-:Y:S01]  /*1380*/  FMUL.FTZ R191, R169, R116 ;  /* 0x00000074a9bf7220 */ /* 0x000fe20000410000 */
[----:B------:R-:W-:Y:S01]  /*1390*/  FADD.FTZ R76, R195, R76 ;  /* 0x0000004cc34c7221 */ /* 0x000fe20000010000 */
[----:B------:R4:W5:Y:S01]  /*13a0*/  LDG.E R203, desc[UR6][R96.64] ;  /* 0x0000000660cb7981 */ /* 0x000962000c1e1900 */
[----:B------:R-:W-:Y:S01]  /*13b0*/  FFMA.FTZ R79, R196, R195, R77 ;  /* 0x000000c3c44f7223 */ /* 0x000fe2000001004d */
[----:B--2---:R-:W-:Y:S01]  /*13c0*/  FMUL.FTZ R98, R170, R117 ;  /* 0x00000075aa627220 */ /* 0x004fe20000410000 */
[----:B------:R-:W-:Y:S01]  /*13d0*/  FADD.FTZ R77, R191, R76 ;  /* 0x0000004cbf4d7221 */ /* 0x000fe20000010000 */
[----:B------:R-:W-:Y:S01]  /*13e0*/  FMUL.FTZ R99, R189, R244 ;  /* 0x000000f4bd637220 */ /* 0x000fe20000410000 */
[----:B------:R-:W-:Y:S01]  /*13f0*/  FFMA.FTZ R76, R192, R191, R79 ;  /* 0x000000bfc04c7223 */ /* 0x000fe2000001004f */
[----:B------:R2:W5:Y:S01]  /*1400*/  LDG.E R193, desc[UR6][R94.64] ;  /* 0x000000065ec17981 */ /* 0x000562000c1e1900 */
[----:B------:R-:W-:Y:S01]  /*1410*/  FADD.FTZ R77, R98, R77 ;  /* 0x0000004d624d7221 */ /* 0x000fe20000010000 */
[----:B------:R-:W3:Y:S01]  /*1420*/  @P0 LDC.64 R80, c[0x0][0x438] ;  /* 0x00010e00ff500b82 */ /* 0x000ee20000000a00 */
[----:B------:R-:W-:Y:S01]  /*1430*/  FFMA.FTZ R76, R99, R98, R76 ;  /* 0x00000062634c7223 */ /* 0x000fe2000001004c */
[----:B----4-:R-:W-:Y:S01]  /*1440*/  FMUL.FTZ R96, R167, R118 ;  /* 0x00000076a7607220 */ /* 0x010fe20000410000 */
[----:B------:R-:W-:Y:S01]  /*1450*/  FMUL.FTZ R97, R189, R240 ;  /* 0x000000f0bd617220 */ /* 0x000fe20000410000 */
[----:B0-----:R-:W-:Y:S01]  /*1460*/  @P0 IMAD.WIDE.U32 R90, R214, 0x10, R90 ;  /* 0x00000010d65a0825 */ /* 0x001fe200078e005a */
[----:B------:R-:W0:Y:S03]  /*1470*/  S2R R245, SR_CgaCtaId ;  /* 0x0000000000f57919 */ /* 0x000e260000008800 */
[----:B------:R-:W-:Y:S01]  /*1480*/  FADD.FTZ R77, R96, R77 ;  /* 0x0000004d604d7221 */ /* 0x000fe20000010000 */
[----:B------:R-:W-:Y:S01]  /*1490*/  FFMA.FTZ R76, R97, R96, R76 ;  /* 0x00000060614c7223 */ /* 0x000fe2000001004c */
[----:B--2---:R-:W-:Y:S01]  /*14a0*/  FMUL.FTZ R94, R168, R119 ;  /* 0x00000077a85e7220 */ /* 0x004fe20000410000 */
[C---:B------:R-:W-:Y:S01]  /*14b0*/  FMUL.FTZ R95, R189.reuse, R92 ;  /* 0x0000005cbd5f7220 */ /* 0x040fe20000410000 */
[----:B-1----:R-:W-:Y:S01]  /*14c0*/  @P0 IMAD.WIDE.U32 R88, R194, 0x10, R88 ;  /* 0x00000010c2580825 */ /* 0x002fe200078e0058 */
[----:B------:R1:W5:Y:S03]  /*14d0*/  @P0 LDG.E.128 R48, desc[UR6][R90.64] ;  /* 0x000000065a300981 */ /* 0x000366000c1e1d00 */
[----:B------:R-:W-:Y:S01]  /*14e0*/  FADD.FTZ R78, R94, R77 ;  /* 0x0000004d5e4e7221 */ /* 0x000fe20000010000 */
[----:B------:R-:W-:Y:S01]  /*14f0*/  FMUL.FTZ R92, R189, R242 ;  /* 0x000000f2bd5c7220 */ /* 0x000fe20000410000 */
[----:B------:R-:W-:Y:S01]  /*1500*/  FFMA.FTZ R77, R95, R94, R76 ;  /* 0x0000005e5f4d7223 */ /* 0x000fe2000001004c */
[----:B---3--:R-:W-:Y:S01]  /*1510*/  @P0 IMAD.WIDE.U32 R86, R190, 0x10, R86 ;  /* 0x00000010be560825 */ /* 0x008fe200078e0056 */
[----:B------:R2:W5:Y:S01]  /*1520*/  @P0 LDG.E.128 R56, desc[UR6][R88.64] ;  /* 0x0000000658380981 */ /* 0x000562000c1e1d00 */
[----:B------:R-:W3:Y:S03]  /*1530*/  @P0 LDC.64 R82, c[0x0][0x438] ;  /* 0x00010e00ff520b82 */ /* 0x000ee60000000a00 */
[----:B------:R4:W5:Y:S01]  /*1540*/  @P0 LDG.E.128 R60, desc[UR6][R86.64] ;  /* 0x00000006563c0981 */ /* 0x000962000c1e1d00 */
[----:B-1----:R-:W-:Y:S01]  /*1550*/  FMUL.FTZ R91, R165, R120 ;  /* 0x00000078a55b7220 */ /* 0x002fe20000410000 */
[----:B------:R-:W-:Y:S01]  /*1560*/  FMUL.FTZ R90, R189, R238 ;  /* 0x000000eebd5a7220 */ /* 0x000fe20000410000 */
[----:B------:R-:W-:Y:S01]  /*1570*/  LOP3.LUT P3, RZ, R0, 0x1f, RZ, 0xc0, !PT ;  /* 0x0000001f00ff7812 */ /* 0x000fe2000786c0ff */
[----:B------:R-:W5:Y:S01]  /*1580*/  LDG.E R223, desc[UR6][R248.64] ;  /* 0x00000006f8df7981 */ /* 0x000f62000c1e1900 */
[----:B------:R-:W-:Y:S01]  /*1590*/  FADD.FTZ R78, R91, R78 ;  /* 0x0000004e5b4e7221 */ /* 0x000fe20000010000 */
[----:B--2---:R-:W-:Y:S01]  /*15a0*/  FMUL.FTZ R89, R166, R121 ;  /* 0x00000079a6597220 */ /* 0x004fe20000410000 */
[----:B------:R-:W-:Y:S01]  /*15b0*/  FFMA.FTZ R77, R92, R91, R77 ;  /* 0x0000005b5c4d7223 */ /* 0x000fe2000001004d */
[----:B------:R-:W-:Y:S01]  /*15c0*/  FMUL.FTZ R88, R189, R234 ;  /* 0x000000eabd587220 */ /* 0x000fe20000410000 */
[----:B----4-:R-:W-:Y:S01]  /*15d0*/  FMUL.FTZ R87, R163, R122 ;  /* 0x0000007aa3577220 */ /* 0x010fe20000410000 */
        /* <DEDUP_REMOVED lines=9> */
[----:B------:R-:W2:Y:S01]  /*1670*/  SHFL.DOWN PT, R76, R77, 0x10, 0x1f ;  /* 0x0a001f004d4c7f89 */ /* 0x000ea200000e0000 */
[----:B------:R-:W-:-:S05]  /*1680*/  @P0 IMAD.WIDE.U32 R80, R161, 0x10, R80 ;  /* 0x00000010a1500825 */ /* 0x000fca00078e0050 */
[----:B------:R4:W5:Y:S01]  /*1690*/  @P0 LDG.E.128 R68, desc[UR6][R80.64] ;  /* 0x0000000650440981 */ /* 0x000962000c1e1d00 */
[----:B-1----:R-:W-:Y:S01]  /*16a0*/  FADD.FTZ R79, R78, R79 ;  /* 0x0000004f4e4f7221 */ /* 0x002fe20000010000 */
[----:B--2---:R-:W-:-:S04]  /*16b0*/  FADD.FTZ R76, R77, R76 ;  /* 0x0000004c4d4c7221 */ /* 0x004fc80000010000 */
[----:B----4-:R-:W1:Y:S04]  /*16c0*/  SHFL.DOWN PT, R80, R79, 0x8, 0x1f ;  /* 0x09001f004f507f89 */ /* 0x010e6800000e0000 */
[----:B------:R-:W2:Y:S01]  /*16d0*/  SHFL.DOWN PT, R81, R76, 0x8, 0x1f ;  /* 0x09001f004c517f89 */ /* 0x000ea200000e0000 */
[----:B---3--:R-:W-:-:S05]  /*16e0*/  @P0 IMAD.WIDE.U32 R82, R188, 0x10, R82 ;  /* 0x00000010bc520825 */ /* 0x008fca00078e0052 */
[----:B------:R3:W5:Y:S01]  /*16f0*/  @P0 LDG.E.128 R64, desc[UR6][R82.64] ;  /* 0x0000000652400981 */ /* 0x000762000c1e1d00 */
        /* <DEDUP_REMOVED lines=8> */
[----:B------:R-:W-:-:S04]  /*1780*/  MOV R76, 0x400 ;  /* 0x00000400004c7802 */ /* 0x000fc80000000f00 */
[----:B0-----:R-:W-:Y:S02]  /*1790*/  LEA R234, R245, R76, 0x18 ;  /* 0x0000004cf5ea7211 */ /* 0x001fe400078ec0ff */
[----:B------:R-:W-:Y:S02]  /*17a0*/  PLOP3.LUT P0, PT, PT, PT, PT, 0x80, 0x8 ;  /* 0x000000000008781c */ /* 0x000fe40003f0f070 */
[----:B------:R-:W-:Y:S01]  /*17b0*/  @!P3 PLOP3.LUT P0, PT, P2, PT, PT, 0x80, 0x8 ;  /* 0x000000000008b81c */ /* 0x000fe2000170f070 */
[----:B-1----:R-:W-:Y:S01]  /*17c0*/  FADD.FTZ R78, R83, R78 ;  /* 0x0000004e534e7221 */ /* 0x002fe20000010000 */
[----:B--2---:R-:W-:-:S04]  /*17d0*/  FADD.FTZ R77, R82, R77 ;  /* 0x0000004d524d7221 */ /* 0x004fc80000010000 */
[----:B------:R-:W0:Y:S04]  /*17e0*/  SHFL.DOWN PT, R79, R78, 0x1, 0x1f ;  /* 0x08201f004e4f7f89 */ /* 0x000e2800000e0000 */
[----:B------:R-:W1:Y:S01]  /*17f0*/  SHFL.DOWN PT, R76, R77, 0x1, 0x1f ;  /* 0x08201f004d4c7f89 */ /* 0x000e6200000e0000 */
[C---:B------:R-:W-:Y:S02]  /*1800*/  IADD3 R236, PT, PT, R234.reuse, 0x3020, RZ ;  /* 0x00003020eaec7810 */ /* 0x040fe40007ffe0ff */
[----:B------:R-:W-:Y:S02]  /*1810*/  @!P3 SHF.R.U32.HI R81, RZ, 0x2, R0 ;  /* 0x00000002ff51b819 */ /* 0x000fe40000011600 */
[----:B------:R-:W-:Y:S02]  /*1820*/  @!P3 MOV R80, R236 ;  /* 0x000000ec0050b202 */ /* 0x000fe40000000f00 */
[----:B------:R-:W-:-:S02]  /*1830*/  @!P0 IADD3 R80, PT, PT, R234, 0x3000, RZ ;  /* 0x00003000ea508810 */ /* 0x000fc40007ffe0ff */
[----:B------:R-:W-:Y:S02]  /*1840*/  @!P3 LOP3.LUT R81, R81, 0x18, RZ, 0xc0, !PT ;  /* 0x000000185151b812 */ /* 0x000fe400078ec0ff */
[----:B------:R-:W-:Y:S02]  /*1850*/  MOV R84, 0x3f800000 ;  /* 0x3f80000000547802 */ /* 0x000fe40000000f00 */
[----:B------:R-:W-:-:S04]  /*1860*/  @!P3 IADD3 R82, PT, PT, R81, R80, RZ ;  /* 0x000000505152b210 */ /* 0x000fc80007ffe0ff */
[----:B------:R2:W5:Y:S01]  /*1870*/  @P1 LDG.E R84, desc[UR6][R250.64] ;  /* 0x00000006fa541981 */ /* 0x000562000c1e1900 */
        /* <DEDUP_REMOVED lines=11> */
[----:B------:R-:W-:-:S04]  /*1930*/  UISETP.NE.U32.AND UP0, UPT, UR10, URZ, UPT ;  /* 0x000000ff0a00728c */ /* 0x000fc8000bf05070 */
        /* <DEDUP_REMOVED lines=56> */
[----:B------:R-:W-:Y:S01]  /*1cc0*/  FMUL.FTZ R100, R76, UR12 ;  /* 0x0000000c4c647c20 */ /* 0x000fe20008410000 */
[----:B------:R-:W-:Y:S01]  /*1cd0*/  FSEL R101, R82, RZ, !P4 ;  /* 0x000000ff52657208 */ /* 0x000fe20006000000 */
[----:B--2---:R-:W-:Y:S06]  /*1ce0*/  BRA.U UP0, `(.L_x_9233) ;  /* 0x00000025002c7547 */ /* 0x004fec000b800000 */
[----:B------:R-:W0:Y:S02]  /*1cf0*/  LDC.64 R112, c[0x0][0x390] ;  /* 0x0000e400ff707b82 */ /* 0x000e240000000a00 */
[----:B0-----:R-:W-:-:S06]  /*1d00*/  IMAD.WIDE.U32 R76, R214, 0x10, R112 ;  /* 0x00000010d64c7825 */ /* 0x001fcc00078e0070 */
[----:B------:R-:W5:Y:S01]  /*1d10*/  LDG.E.128 R76, desc[UR6][R76.64] ;  /* 0x000000064c4c7981 */ /* 0x000f62000c1e1d00 */
[----:B------:R-:W-:Y:S01]  /*1d20*/  ISETP.NE.U32.AND P0, PT, RZ, UR14, PT ;  /* 0x0000000eff007c0c */ /* 0x000fe2000bf05070 */
[----:B------:R-:W-:Y:S03]  /*1d30*/  BSSY.RECONVERGENT B0, `(.L_x_9234) ;  /* 0x000005a000007945 */ /* 0x000fe60003800200 */
        /* <DEDUP_REMOVED lines=10> */
[----:B-----5:R-:W-:Y:S01]  /*1de0*/  LOP3.LUT P3, RZ, R223, 0xff, RZ, 0xc0, !PT ;  /* 0x000000ffdfff7812 */ /* 0x020fe2000786c0ff */
[----:B------:R-:W-:Y:S01]  /*1df0*/  FMUL.FTZ R83, R189, R226 ;  /* 0x000000e2bd537220 */ /* 0x000fe20000410000 */
[----:B------:R-:W-:Y:S01]  /*1e00*/  LOP3.LUT P4, RZ, R223, 0xff00, RZ, 0xc0, !PT ;  /* 0x0000ff00dfff7812 */ /* 0x000fe2000788c0ff */
[----:B------:R-:W-:Y:S01]  /*1e10*/  FMUL.FTZ R103, R189, R232 ;  /* 0x000000e8bd677220 */ /* 0x000fe20000410000 */
[----:B------:R-:W-:Y:S01]  /*1e20*/  LOP3.LUT P5, RZ, R223, 0xff0000, RZ, 0xc0, !PT ;  /* 0x00ff0000dfff7812 */ /* 0x000fe200078ac0ff */
[C---:B------:R-:W-:Y:S01]  /*1e30*/  FMUL.FTZ R105, R189.reuse, R230 ;  /* 0x000000e6bd697220 */ /* 0x040fe20000410000 */
[----:B------:R-:W-:Y:S01]  /*1e40*/  FMUL.FTZ R107, R189, R228 ;  /* 0x000000e4bd6b7220 */ /* 0x000fe20000410000 */
[----:B------:R-:W-:Y:S01]  /*1e50*/  ISETP.GE.U32.AND P6, PT, R223, 0x1000000, PT ;  /* 0x01000000df00780c */ /* 0x000fe20003fc6070 */
        /* <DEDUP_REMOVED lines=8> */
[----:B------:R-:W-:-:S02]  /*1ee0*/  @P3 HADD2.F32 R102, -RZ, R126.H0_H0 ;  /* 0x2000007eff663230 */ /* 0x000fc40000004100 */
[----:B------:R-:W-:Y:S01]  /*1ef0*/  FMUL.FTZ R76, R76, R109 ;  /* 0x0000006d4c4c7220 */ /* 0x000fe20000410000 */
[----:B------:R-:W-:Y:S02]  /*1f00*/  @P4 HADD2.F32 R104, -RZ, R243.H0_H0 ;  /* 0x200000f3ff684230 */ /* 0x000fe40000004100 */
[----:B------:R-:W-:Y:S01]  /*1f10*/  FMUL.FTZ R77, R77, R103 ;  /* 0x000000674d4d7220 */ /* 0x000fe20000410000 */
[----:B------:R-:W-:Y:S02]  /*1f20*/  @P5 HADD2.F32 R83, -RZ, R127.H0_H0 ;  /* 0x2000007fff535230 */ /* 0x000fe40000004100 */
[----:B------:R-:W-:Y:S01]  /*1f30*/  FMUL.FTZ R78, R78, R106 ;  /* 0x0000006a4e4e7220 */ /* 0x000fe20000410000 */
[----:B------:R-:W-:Y:S01]  /*1f40*/  FMUL.FTZ R79, R79, R108 ;  /* 0x0000006c4f4f7220 */ /* 0x000fe20000410000 */
[----:B------:R-:W-:Y:S01]  /*1f50*/  CS2R R80, SRZ ;  /* 0x0000000000507805 */ /* 0x000fe2000001ff00 */
[----:B------:R-:W-:Y:S02]  /*1f60*/  HFMA2 R82, -RZ, RZ, 0, 0 ;  /* 0x00000000ff527431 */ /* 0x000fe400000001ff */
[----:B------:R-:W-:Y:S01]  /*1f70*/  @P3 FMUL.FTZ R80, R109, R102 ;  /* 0x000000666d503220 */ /* 0x000fe20000410000 */
[----:B------:R-:W-:Y:S01]  /*1f80*/  @P4 FMUL.FTZ R81, R103, R104 ;  /* 0x0000006867514220 */ /* 0x000fe20000410000 */
[----:B------:R-:W-:Y:S01]  /*1f90*/  @P5 FMUL.FTZ R82, R106, R83 ;  /* 0x000000536a525220 */ /* 0x000fe20000410000 */
[----:B------:R-:W-:-:S02]  /*1fa0*/  FSEL R105, R76, RZ, P3 ;  /* 0x000000ff4c697208 */ /* 0x000fc40001800000 */
[----:B------:R-:W-:Y:S02]  /*1fb0*/  MOV R83, RZ ;  /* 0x000000ff00537202 */ /* 0x000fe40000000f00 */
[----:B------:R-:W-:Y:S02]  /*1fc0*/  FSEL R104, R77, RZ, P4 ;  /* 0x000000ff4d687208 */ /* 0x000fe40002000000 */
[----:B------:R-:W-:Y:S02]  /*1fd0*/  FSEL R103, R78, RZ, P5 ;  /* 0x000000ff4e677208 */ /* 0x000fe40002800000 */
[----:B------:R-:W-:Y:S01]  /*1fe0*/  FSEL R102, R79, RZ, P6 ;  /* 0x000000ff4f667208 */ /* 0x000fe20003000000 */
[----:B------:R-:W-:Y:S06]  /*1ff0*/  @!P6 BRA `(.L_x_9236) ;  /* 0x0000000000b4e947 */ /* 0x000fec0003800000 */
[----:B------:R-:W-:-:S05]  /*2000*/  HADD2.F32 R83, -RZ, R243.H1_H1 ;  /* 0x300000f3ff537230 */ /* 0x000fca0000004100 */
[----:B------:R-:W-:Y:S01]  /*2010*/  FMUL.FTZ R83, R108, R83 ;  /* 0x000000536c537220 */ /* 0x000fe20000410000 */
[----:B------:R-:W-:Y:S06]  /*2020*/  BRA `(.L_x_9236) ;  /* 0x0000000000a87947 */ /* 0x000fec0003800000 */
.L_x_9235:
        /* <DEDUP_REMOVED lines=13> */
[----:B------:R-:W-:Y:S01]  /*2100*/  FMUL.FTZ R74, R189, R230 ;  /* 0x000000e6bd4a7220 */ /* 0x000fe20000410000 */
[----:B------:R-:W-:Y:S01]  /*2110*/  ISETP.GE.U32.AND P6, PT, R223, 0x1000000, PT ;  /* 0x01000000df00780c */ /* 0x000fe20003fc6070 */
[----:B------:R-:W-:Y:S01]  /*2120*/  FMUL.FTZ R75, R189, R228 ;  /* 0x000000e4bd4b7220 */ /* 0x000fe20000410000 */
        /* <DEDUP_REMOVED lines=12> */
[----:B------:R-:W-:Y:S01]  /*21f0*/  FMUL.FTZ R78, R78, R107 ;  /* 0x0000006b4e4e7220 */ /* 0x000fe20000410000 */
[----:B------:R-:W-:Y:S01]  /*2200*/  FMUL.FTZ R79, R79, R108 ;  /* 0x0000006c4f4f7220 */ /* 0x000fe20000410000 */
[----:B------:R-:W-:Y:S01]  /*2210*/  @P5 HADD2.F32 R106, -RZ, R127.H0_H0 ;  /* 0x2000007fff6a5230 */ /* 0x000fe20000004100 */
[----:B------:R-:W-:Y:S01]  /*2220*/  CS2R R80, SRZ ;  /* 0x0000000000507805 */ /* 0x000fe2000001ff00 */
[----:B------:R-:W-:Y:S01]  /*2230*/  @P6 HADD2.F32 R111, -RZ, R243.H1_H1 ;  /* 0x300000f3ff6f6230 */ /* 0x000fe20000004100 */
[----:B------:R-:W-:Y:S01]  /*2240*/  CS2R R82, SRZ ;  /* 0x0000000000527805 */ /* 0x000fe2000001ff00 */
[----:B------:R-:W-:Y:S01]  /*2250*/  @P3 FMUL.FTZ R80, R103, R104 ;  /* 0x0000006867503220 */ /* 0x000fe20000410000 */
[----:B------:R-:W-:Y:S01]  /*2260*/  @P4 FMUL.FTZ R81, R102, R109 ;  /* 0x0000006d66514220 */ /* 0x000fe20000410000 */
[----:B------:R-:W-:Y:S01]  /*2270*/  FSEL R105, R76, RZ, P3 ;  /* 0x000000ff4c697208 */ /* 0x000fe20001800000 */
[----:B------:R-:W-:Y:S01]  /*2280*/  @P5 FMUL.FTZ R82, R107, R106 ;  /* 0x0000006a6b525220 */ /* 0x000fe20000410000 */
[----:B------:R-:W-:Y:S01]  /*2290*/  @P6 FMUL.FTZ R83, R108, R111 ;  /* 0x0000006f6c536220 */ /* 0x000fe20000410000 */
[----:B------:R-:W-:-:S02]  /*22a0*/  FSEL R104, R77, RZ, P4 ;  /* 0x000000ff4d687208 */ /* 0x000fc40002000000 */
[----:B------:R-:W-:Y:S02]  /*22b0*/  FSEL R103, R78, RZ, P5 ;  /* 0x000000ff4e677208 */ /* 0x000fe40002800000 */
[----:B------:R-:W-:-:S07]  /*22c0*/  FSEL R102, R79, RZ, P6 ;  /* 0x000000ff4f667208 */ /* 0x000fce0003000000 */
.L_x_9236:
[----:B------:R-:W-:Y:S05]  /*22d0*/  BSYNC.RECONVERGENT B0 ;  /* 0x0000000000007941 */ /* 0x000fea0003800200 */
.L_x_9234:
        /* <DEDUP_REMOVED lines=8> */
[----:B------:R-:W-:Y:S04]  /*2360*/  BSSY.RECONVERGENT B0, `(.L_x_9237) ;  /* 0x0000059000007945 */ /* 0x000fe80003800200 */
[----:B------:R-:W-:Y:S05]  /*2370*/  @!P0 BRA `(.L_x_9238) ;  /* 0x0000000000b48947 */ /* 0x000fea0003800000 */
        /* <DEDUP_REMOVED lines=8> */
[----:B------:R-:W-:Y:S01]  /*2400*/  LOP3.LUT P3, RZ, R221, 0xff, RZ, 0xc0, !PT ;  /* 0x000000ffddff7812 */ /* 0x000fe2000786c0ff */
        /* <DEDUP_REMOVED lines=16> */
[----:B-----5:R-:W-:Y:S01]  /*2510*/  FMUL.FTZ R76, R76, R83 ;  /* 0x000000534c4c7220 */ /* 0x020fe20000410000 */
        /* <DEDUP_REMOVED lines=19> */
.L_x_9238:
        /* <DEDUP_REMOVED lines=13> */
[----:B------:R-:W-:Y:S01]  /*2720*/  FMUL.FTZ R107, R189, R216 ;  /* 0x000000d8bd6b7220 */ /* 0x000fe20000410000 */
[----:B------:R-:W-:Y:S01]  /*2730*/  ISETP.GE.U32.AND P6, PT, R221, 0x1000000, PT ;  /* 0x01000000dd00780c */ /* 0x000fe20003fc6070 */
[----:B------:R-:W-:Y:S01]  /*2740*/  FMUL.FTZ R109, R189, R222 ;  /* 0x000000debd6d7220 */ /* 0x000fe20000410000 */
[C---:B------:R-:W-:Y:S01]  /*2750*/  FMUL.FTZ R80, R84.reuse, R81 ;  /* 0x0000005154507220 */ /* 0x040fe20000410000 */
[C---:B------:R-:W-:Y:S01]  /*2760*/  FMUL.FTZ R81, R84.reuse, R83 ;  /* 0x0000005354517220 */ /* 0x040fe20000410000 */
[----:B------:R-:W-:Y:S01]  /*2770*/  FMUL.FTZ R82, R84, R107 ;  /* 0x0000006b54527220 */ /* 0x000fe20000410000 */
        /* <DEDUP_REMOVED lines=23> */
.L_x_9239:
[----:B------:R-:W-:Y:S05]  /*28f0*/  BSYNC.RECONVERGENT B0 ;  /* 0x0000000000007941 */ /* 0x000fea0003800200 */
.L_x_9237:
[----:B------:R-:W0:Y:S01]  /*2900*/  @P0 LDC.64 R114, c[0x0][0x478] ;  /* 0x00011e00ff720b82 */ /* 0x000e220000000a00 */
[----:B------:R-:W-:-:S04]  /*2910*/  IMAD.WIDE.U32 R116, R204, 0x10, R110 ;  /* 0x00000010cc747825 */ /* 0x000fc800078e006e */
[----:B------:R-:W-:-:S04]  /*2920*/  IMAD.WIDE.U32 R76, R194, 0x10, R112 ;  /* 0x00000010c24c7825 */ /* 0x000fc800078e0070 */
[----:B0-----:R-:W-:-:S05]  /*2930*/  @P0 IMAD.WIDE.U32 R114, R204, 0x10, R114 ;  /* 0x00000010cc720825 */ /* 0x001fca00078e0072 */
[----:B------:R0:W-:Y:S04]  /*2940*/  @P0 STG.E.128 desc[UR6][R114.64], R72 ;  /* 0x0000004872000986 */ /* 0x0001e8000c101d06 */
[----:B------:R0:W-:Y:S04]  /*2950*/  STG.E.128 desc[UR6][R116.64], R80 ;  /* 0x0000005074007986 */ /* 0x0001e8000c101d06 */
[----:B------:R-:W5:Y:S01]  /*2960*/  LDG.E.128 R76, desc[UR6][R76.64] ;  /* 0x000000064c4c7981 */ /* 0x000f62000c1e1d00 */
[----:B------:R-:W-:Y:S04]  /*2970*/  BSSY.RECONVERGENT B0, `(.L_x_9240) ;  /* 0x0000059000007945 */ /* 0x000fe80003800200 */
        /* <DEDUP_REMOVED lines=9> */
[----:B------:R-:W-:Y:S01]  /*2a10*/  LOP3.LUT P3, RZ, R213, 0xff, RZ, 0xc0, !PT ;  /* 0x000000ffd5ff7812 */ /* 0x000fe2000786c0ff */
[----:B0-----:R-:W-:Y:S01]  /*2a20*/  FMUL.FTZ R72, R189, R212 ;  /* 0x000000d4bd487220 */ /* 0x001fe20000410000 */
        /* <DEDUP_REMOVED lines=25> */
[----:B------:R-:W-:Y:S01]  /*2bc0*/  FSEL R115, R76, RZ, P3 ;  /* 0x000000ff4c737208 */ /* 0x000fe20001800000 */
[----:B------:R-:W-:Y:S01]  /*2bd0*/  @P5 FMUL.FTZ R82, R119, R118 ;  /* 0x0000007677525220 */ /* 0x000fe20000410000 */
[----:B------:R-:W-:-:S02]  /*2be0*/  MOV R83, RZ ;  /* 0x000000ff00537202 */ /* 0x000fc40000000f00 */
[----:B------:R-:W-:Y:S02]  /*2bf0*/  FSEL R114, R77, RZ, P4 ;  /* 0x000000ff4d727208 */ /* 0x000fe40002000000 */
[----:B------:R-:W-:Y:S02]  /*2c00*/  FSEL R117, R78, RZ, P5 ;  /* 0x000000ff4e757208 */ /* 0x000fe40002800000 */
[----:B------:R-:W-:Y:S01]  /*2c10*/  FSEL R116, R79, RZ, P6 ;  /* 0x000000ff4f747208 */ /* 0x000fe20003000000 */
[----:B------:R-:W-:Y:S06]  /*2c20*/  @!P6 BRA `(.L_x_9242) ;  /* 0x0000000000b4e947 */ /* 0x000fec0003800000 */
[----:B------:R-:W-:-:S05]  /*2c30*/  HADD2.F32 R83, -RZ, R239.H1_H1 ;  /* 0x300000efff537230 */ /* 0x000fca0000004100 */
[----:B------:R-:W-:Y:S01]  /*2c40*/  FMUL.FTZ R83, R120, R83 ;  /* 0x0000005378537220 */ /* 0x000fe20000410000 */
[----:B------:R-:W-:Y:S06]  /*2c50*/  BRA `(.L_x_9242) ;  /* 0x0000000000a87947 */ /* 0x000fec0003800000 */
.L_x_9241:
        /* <DEDUP_REMOVED lines=42> */
.L_x_9242:
[----:B------:R-:W-:Y:S05]  /*2f00*/  BSYNC.RECONVERGENT B0 ;  /* 0x0000000000007941 */ /* 0x000fea0003800200 */
.L_x_9240:
        /* <DEDUP_REMOVED lines=54> */
.L_x_9244:
        /* <DEDUP_REMOVED lines=12> */
[----:B------:R-:W-:Y:S01]  /*3330*/  ISETP.GE.U32.AND P6, PT, R203, 0x1000000, PT ;  /* 0x01000000cb00780c */ /* 0x000fe20003fc6070 */
[----:B------:R-:W-:Y:S01]  /*3340*/  FMUL.FTZ R119, R189, R198 ;  /* 0x000000c6bd777220 */ /* 0x000fe20000410000 */
[----:B------:R-:W-:Y:S01]  /*3350*/  LOP3.LUT P3, RZ, R203, 0xff, RZ, 0xc0, !PT ;  /* 0x000000ffcbff7812 */ /* 0x000fe2000786c0ff */
        /* <DEDUP_REMOVED lines=13> */
[----:B------:R-:W-:Y:S02]  /*3430*/  @P6 HADD2.F32 R197, -RZ, R237.H1_H1 ;  /* 0x300000edffc56230 */ /* 0x000fe40000004100 */
[-C--:B------:R-:W-:Y:S01]  /*3440*/  FMUL.FTZ R78, R78, R121.reuse ;  /* 0x000000794e4e7220 */ /* 0x080fe20000410000 */
[----:B------:R-:W-:Y:S01]  /*3450*/  FMUL.FTZ R79, R79, R194 ;  /* 0x000000c24f4f7220 */ /* 0x000fe20000410000 */
[----:B------:R-:W-:Y:S01]  /*3460*/  @P3 HADD2.F32 R120, -RZ, R132.H0_H0 ;  /* 0x20000084ff783230 */ /* 0x000fe20000004100 */
[----:B------:R-:W-:Y:S02]  /*3470*/  CS2R R80, SRZ ;  /* 0x0000000000507805 */ /* 0x000fe4000001ff00 */
[----:B------:R-:W-:Y:S01]  /*3480*/  CS2R R82, SRZ ;  /* 0x0000000000527805 */ /* 0x000fe2000001ff00 */
[----:B------:R-:W-:Y:S01]  /*3490*/  @P4 FMUL.FTZ R81, R195, R118 ;  /* 0x00000076c3514220 */ /* 0x000fe20000410000 */
[----:B------:R-:W-:Y:S01]  /*34a0*/  @P5 FMUL.FTZ R82, R122, R121 ;  /* 0x000000797a525220 */ /* 0x000fe20000410000 */
[----:B------:R-:W-:Y:S01]  /*34b0*/  @P6 FMUL.FTZ R83, R197, R194 ;  /* 0x000000c2c5536220 */ /* 0x000fe20000410000 */
[----:B------:R-:W-:Y:S01]  /*34c0*/  FSEL R123, R76, RZ, P3 ;  /* 0x000000ff4c7b7208 */ /* 0x000fe20001800000 */
[----:B------:R-:W-:Y:S01]  /*34d0*/  @P3 FMUL.FTZ R80, R120, R119 ;  /* 0x0000007778503220 */ /* 0x000fe20000410000 */
[----:B------:R-:W-:-:S02]  /*34e0*/  FSEL R122, R77, RZ, P4 ;  /* 0x000000ff4d7a7208 */ /* 0x000fc40002000000 */
[----:B------:R-:W-:Y:S02]  /*34f0*/  FSEL R195, R78, RZ, P5 ;  /* 0x000000ff4ec37208 */ /* 0x000fe40002800000 */
[----:B------:R-:W-:-:S07]  /*3500*/  FSEL R194, R79, RZ, P6 ;  /* 0x000000ff4fc27208 */ /* 0x000fce0003000000 */
.L_x_9245:
[----:B------:R-:W-:Y:S05]  /*3510*/  BSYNC.RECONVERGENT B0 ;  /* 0x0000000000007941 */ /* 0x000fea0003800200 */
.L_x_9243:
        /* <DEDUP_REMOVED lines=54> */
.L_x_9247:
        /* <DEDUP_REMOVED lines=42> */
.L_x_9248:
[----:B------:R-:W-:Y:S05]  /*3b20*/  BSYNC.RECONVERGENT B0 ;  /* 0x0000000000007941 */ /* 0x000fea0003800200 */
.L_x_9246:
[----:B------:R-:W0:Y:S01]  /*3b30*/  @P0 LDC.64 R76, c[0x0][0x478] ;  /* 0x00011e00ff4c0b82 */ /* 0x000e220000000a00 */
[----:B------:R-:W-:-:S04]  /*3b40*/  IMAD.WIDE.U32 R96, R188, 0x10, R110 ;  /* 0x00000010bc607825 */ /* 0x000fc800078e006e */
[----:B0-----:R-:W-:-:S04]  /*3b50*/  @P0 IMAD.WIDE.U32 R94, R188, 0x10, R76 ;  /* 0x00000010bc5e0825 */ /* 0x001fc800078e004c */
[----:B------:R-:W-:Y:S01]  /*3b60*/  IMAD.WIDE.U32 R76, R161, 0x10, R112 ;  /* 0x00000010a14c7825 */ /* 0x000fe200078e0070 */
        /* <DEDUP_REMOVED lines=39> */
[----:B------:R-:W-:Y:S01]  /*3de0*/  FSEL R78, R76, RZ, P3 ;  /* 0x000000ff4c4e7208 */ /* 0x000fe20001800000 */
[----:B------:R-:W-:Y:S01]  /*3df0*/  @P4 FMUL.FTZ R81, R84, R87 ;  /* 0x0000005754514220 */ /* 0x000fe20000410000 */
        /* <DEDUP_REMOVED lines=9> */
.L_x_9250:
        /* <DEDUP_REMOVED lines=11> */
[----:B------:R-:W-:Y:S01]  /*3f40*/  LOP3.LUT P4, RZ, R93, 0xff00, RZ, 0xc0, !PT ;  /* 0x0000ff005dff7812 */ /* 0x000fe2000788c0ff */
[----:B------:R-:W-:Y:S01]  /*3f50*/  FMUL.FTZ R189, R189, R86 ;  /* 0x00000056bdbd7220 */ /* 0x000fe20000410000 */
[C---:B------:R-:W-:Y:S01]  /*3f60*/  LOP3.LUT P3, RZ, R93.reuse, 0xff, RZ, 0xc0, !PT ;  /* 0x000000ff5dff7812 */ /* 0x040fe2000786c0ff */
[C---:B------:R-:W-:Y:S01]  /*3f70*/  FMUL.FTZ R80, R84.reuse, R81 ;  /* 0x0000005154507220 */ /* 0x040fe20000410000 */
[----:B------:R-:W-:Y:S01]  /*3f80*/  LOP3.LUT P5, RZ, R93, 0xff0000, RZ, 0xc0, !PT ;  /* 0x00ff00005dff7812 */ /* 0x000fe200078ac0ff */
[----:B------:R-:W-:Y:S01]  /*3f90*/  FMUL.FTZ R189, R189, R84 ;  /* 0x00000054bdbd7220 */ /* 0x000fe20000410000 */
[----:B------:R-:W-:Y:S01]  /*3fa0*/  ISETP.GE.U32.AND P6, PT, R93, 0x1000000, PT ;  /* 0x010000005d00780c */ /* 0x000fe20003fc6070 */
[C---:B------:R-:W-:Y:S01]  /*3fb0*/  FMUL.FTZ R81, R84.reuse, R83 ;  /* 0x0000005354517220 */ /* 0x040fe20000410000 */
[----:B------:R-:W-:Y:S01]  /*3fc0*/  FMUL.FTZ R82, R84, R85 ;  /* 0x0000005554527220 */ /* 0x000fe20000410000 */
[----:B------:R-:W-:Y:S01]  /*3fd0*/  FMUL.FTZ R92, R189, UR4 ;  /* 0x00000004bd5c7c20 */ /* 0x000fe20008410000 */
[----:B------:R-:W-:Y:S01]  /*3fe0*/  FMUL.FTZ R85, R80, UR4 ;  /* 0x0000000450557c20 */ /* 0x000fe20008410000 */
[----:B------:R-:W-:Y:S01]  /*3ff0*/  FMUL.FTZ R84, R81, UR4 ;  /* 0x0000000451547c20 */ /* 0x000fe20008410000 */
[----:B------:R-:W-:Y:S01]  /*4000*/  FMUL.FTZ R87, R82, UR4 ;  /* 0x0000000452577c20 */ /* 0x000fe20008410000 */
[----:B-----5:R-:W-:Y:S01]  /*4010*/  FMUL.FTZ R89, R79, R92 ;  /* 0x0000005c4f597220 */ /* 0x020fe20000410000 */
[----:B------:R-:W-:-:S02]  /*4020*/  @P4 HADD2.F32 R79, -RZ, R233.H0_H0 ;  /* 0x200000e9ff4f4230 */ /* 0x000fc40000004100 */
[----:B------:R-:W-:Y:S01]  /*4030*/  FMUL.FTZ R76, R76, R85 ;  /* 0x000000554c4c7220 */ /* 0x000fe20000410000 */
[-C--:B------:R-:W-:Y:S01]  /*4040*/  FMUL.FTZ R77, R77, R84.reuse ;  /* 0x000000544d4d7220 */ /* 0x080fe20000410000 */
[----:B------:R-:W-:Y:S01]  /*4050*/  FMUL.FTZ R88, R78, R87 ;  /* 0x000000574e587220 */ /* 0x000fe20000410000 */
[----:B------:R-:W-:Y:S01]  /*4060*/  @P3 HADD2.F32 R86, -RZ, R136.H0_H0 ;  /* 0x20000088ff563230 */ /* 0x000fe20000004100 */
[----:B------:R-:W-:Y:S01]  /*4070*/  CS2R R80, SRZ ;  /* 0x0000000000507805 */ /* 0x000fe2000001ff00 */
[----:B------:R-:W-:Y:S01]  /*4080*/  @P5 HADD2.F32 R90, -RZ, R137.H0_H0 ;  /* 0x20000089ff5a5230 */ /* 0x000fe20000004100 */
[----:B------:R-:W-:Y:S01]  /*4090*/  CS2R R82, SRZ ;  /* 0x0000000000527805 */ /* 0x000fe2000001ff00 */
[----:B------:R-:W-:Y:S02]  /*40a0*/  @P6 HADD2.F32 R91, -RZ, R233.H1_H1 ;  /* 0x300000e9ff5b6230 */ /* 0x000fe40000004100 */
[----:B------:R-:W-:Y:S01]  /*40b0*/  @P4 FMUL.FTZ R81, R79, R84 ;  /* 0x000000544f514220 */ /* 0x000fe20000410000 */
[----:B------:R-:W-:Y:S01]  /*40c0*/  FSEL R78, R76, RZ, P3 ;  /* 0x000000ff4c4e7208 */ /* 0x000fe20001800000 */
[----:B------:R-:W-:Y:S01]  /*40d0*/  @P3 FMUL.FTZ R80, R86, R85 ;  /* 0x0000005556503220 */ /* 0x000fe20000410000 */
[----:B------:R-:W-:Y:S01]  /*40e0*/  @P5 FMUL.FTZ R82, R90, R87 ;  /* 0x000000575a525220 */ /* 0x000fe20000410000 */
[----:B------:R-:W-:Y:S01]  /*40f0*/  @P6 FMUL.FTZ R83, R91, R92 ;  /* 0x0000005c5b536220 */ /* 0x000fe20000410000 */
[----:B------:R-:W-:-:S02]  /*4100*/  FSEL R79, R77, RZ, P4 ;  /* 0x000000ff4d4f7208 */ /* 0x000fc40002000000 */
[----:B------:R-:W-:Y:S02]  /*4110*/  FSEL R88, R88, RZ, P5 ;  /* 0x000000ff58587208 */ /* 0x000fe40002800000 */
[----:B------:R-:W-:-:S07]  /*4120*/  FSEL R89, R89, RZ, P6 ;  /* 0x000000ff59597208 */ /* 0x000fce0003000000 */
.L_x_9251:
[----:B------:R-:W-:Y:S05]  /*4130*/  BSYNC.RECONVERGENT B0 ;  /* 0x0000000000007941 */ /* 0x000fea0003800200 */
.L_x_9249:
[----:B------:R-:W0:Y:S01]  /*4140*/  @P0 LDC.64 R76, c[0x0][0x478] ;  /* 0x00011e00ff4c0b82 */ /* 0x000e220000000a00 */
[----:B------:R-:W-:-:S04]  /*4150*/  IMAD.WIDE.U32 R110, R161, 0x10, R110 ;  /* 0x00000010a16e7825 */ /* 0x000fc800078e006e */
[----:B0-----:R-:W-:-:S05]  /*4160*/  @P0 IMAD.WIDE.U32 R76, R161, 0x10, R76 ;  /* 0x00000010a14c0825 */ /* 0x001fca00078e004c */
[----:B------:R1:W-:Y:S04]  /*4170*/  @P0 STG.E.128 desc[UR6][R76.64], R72 ;  /* 0x000000484c000986 */ /* 0x0003e8000c101d06 */
[----:B------:R1:W-:Y:S01]  /*4180*/  STG.E.128 desc[UR6][R110.64], R80 ;  /* 0x000000506e007986 */ /* 0x0003e2000c101d06 */
[----:B------:R-:W-:Y:S05]  /*4190*/  BRA `(.L_x_9252) ;  /* 0x0000002400307947 */ /* 0x000fea0003800000 */
.L_x_9233:
[----:B------:R-:W0:Y:S02]  /*41a0*/  LDC.64 R112, c[0x0][0x390] ;  /* 0x0000e400ff707b82 */ /* 0x000e240000000a00 */
[----:B0-----:R-:W-:-:S06]  /*41b0*/  IMAD.WIDE.U32 R76, R214, 0x10, R112 ;  /* 0x00000010d64c7825 */ /* 0x001fcc00078e0070 */
[----:B------:R-:W5:Y:S01]  /*41c0*/  LDG.E.128 R76, desc[UR6][R76.64] ;  /* 0x000000064c4c7981 */ /* 0x000f62000c1e1d00 */
[----:B------:R-:W-:Y:S01]  /*41d0*/  UISETP.NE.U32.AND UP0, UPT, UR14, URZ, UPT ;  /* 0x000000ff0e00728c */ /* 0x000fe2000bf05070 */
[----:B------:R-:W-:Y:S03]  /*41e0*/  BSSY.RECONVERGENT B0, `(.L_x_9253) ;  /* 0x000005a000007945 */ /* 0x000fe60003800200 */
        /* <DEDUP_REMOVED lines=11> */
[----:B------:R-:W-:Y:S01]  /*42a0*/  FFMA.FTZ R83, R189, R83, R48 ;  /* 0x00000053bd537223 */ /* 0x000fe20000010030 */
[----:B------:R-:W-:Y:S01]  /*42b0*/  LOP3.LUT P3, RZ, R223, 0xff00, RZ, 0xc0, !PT ;  /* 0x0000ff00dfff7812 */ /* 0x000fe2000786c0ff */
[----:B------:R-:W-:Y:S01]  /*42c0*/  FFMA.FTZ R103, R189, R232, R49 ;  /* 0x000000e8bd677223 */ /* 0x000fe20000010031 */
[----:B------:R-:W-:Y:S01]  /*42d0*/  LOP3.LUT P4, RZ, R223, 0xff0000, RZ, 0xc0, !PT ;  /* 0x00ff0000dfff7812 */ /* 0x000fe2000788c0ff */
[C---:B------:R-:W-:Y:S01]  /*42e0*/  FFMA.FTZ R105, R189.reuse, R105, R50 ;  /* 0x00000069bd697223 */ /* 0x040fe20000010032 */
[----:B------:R-:W-:Y:S01]  /*42f0*/  FFMA.FTZ R107, R189, R228, R51 ;  /* 0x000000e4bd6b7223 */ /* 0x000fe20000010033 */
        /* <DEDUP_REMOVED lines=21> */
[----:B------:R-:W-:-:S02]  /*4450*/  MOV R83, RZ ;  /* 0x000000ff00537202 */ /* 0x000fc40000000f00 */
[----:B------:R-:W-:Y:S02]  /*4460*/  FSEL R105, R76, RZ, P0 ;  /* 0x000000ff4c697208 */ /* 0x000fe40000000000 */
[----:B------:R-:W-:Y:S02]  /*4470*/  FSEL R104, R77, RZ, P3 ;  /* 0x000000ff4d687208 */ /* 0x000fe40001800000 */
[----:B------:R-:W-:Y:S02]  /*4480*/  FSEL R103, R78, RZ, P4 ;  /* 0x000000ff4e677208 */ /* 0x000fe40002000000 */
[----:B------:R-:W-:Y:S01]  /*4490*/  FSEL R102, R79, RZ, P5 ;  /* 0x000000ff4f667208 */ /* 0x000fe20002800000 */
[----:B------:R-:W-:Y:S06]  /*44a0*/  @!P5 BRA `(.L_x_9255) ;  /* 0x0000000000b4d947 */ /* 0x000fec0003800000 */
[----:B------:R-:W-:-:S05]  /*44b0*/  HADD2.F32 R83, -RZ, R243.H1_H1 ;  /* 0x300000f3ff537230 */ /* 0x000fca0000004100 */
[----:B------:R-:W-:Y:S01]  /*44c0*/  FMUL.FTZ R83, R83, R106 ;  /* 0x0000006a53537220 */ /* 0x000fe20000410000 */
[----:B------:R-:W-:Y:S06]  /*44d0*/  BRA `(.L_x_9255) ;  /* 0x0000000000a87947 */ /* 0x000fec0003800000 */
.L_x_9254:
        /* <DEDUP_REMOVED lines=13> */
[----:B------:R-:W-:Y:S01]  /*45b0*/  FFMA.FTZ R74, R189, R227, R50 ;  /* 0x000000e3bd4a7223 */ /* 0x000fe20000010032 */
[----:B------:R-:W-:Y:S01]  /*45c0*/  ISETP.GE.U32.AND P5, PT, R223, 0x1000000, PT ;  /* 0x01000000df00780c */ /* 0x000fe20003fa6070 */
[----:B------:R-:W-:Y:S01]  /*45d0*/  FFMA.FTZ R75, R189, R228, R51 ;  /* 0x000000e4bd4b7223 */ /* 0x000fe20000010033 */
        /* <DEDUP_REMOVED lines=14> */
[----:B------:R-:W-:Y:S02]  /*46c0*/  @P5 HADD2.F32 R111, -RZ, R243.H1_H1 ;  /* 0x300000f3ff6f5230 */ /* 0x000fe40000004100 */
[----:B------:R-:W-:Y:S01]  /*46d0*/  FMUL.FTZ R79, R79, R102 ;  /* 0x000000664f4f7220 */ /* 0x000fe20000410000 */
[----:B------:R-:W-:-:S02]  /*46e0*/  CS2R R80, SRZ ;  /* 0x0000000000507805 */ /* 0x000fc4000001ff00 */
[----:B------:R-:W-:Y:S01]  /*46f0*/  CS2R R82, SRZ ;  /* 0x0000000000527805 */ /* 0x000fe2000001ff00 */
[----:B------:R-:W-:Y:S01]  /*4700*/  @P0 FMUL.FTZ R80, R106, R103 ;  /* 0x000000676a500220 */ /* 0x000fe20000410000 */
[----:B------:R-:W-:Y:S01]  /*4710*/  @P3 FMUL.FTZ R81, R107, R104 ;  /* 0x000000686b513220 */ /* 0x000fe20000410000 */
[----:B------:R-:W-:Y:S01]  /*4720*/  @P4 FMUL.FTZ R82, R108, R105 ;  /* 0x000000696c524220 */ /* 0x000fe20000410000 */
[----:B------:R-:W-:Y:S01]  /*4730*/  @P5 FMUL.FTZ R83, R111, R102 ;  /* 0x000000666f535220 */ /* 0x000fe20000410000 */
[----:B------:R-:W-:Y:S02]  /*4740*/  FSEL R105, R76, RZ, P0 ;  /* 0x000000ff4c697208 */ /* 0x000fe40000000000 */
[----:B------:R-:W-:Y:S02]  /*4750*/  FSEL R104, R77, RZ, P3 ;  /* 0x000000ff4d687208 */ /* 0x000fe40001800000 */
[----:B------:R-:W-:Y:S02]  /*4760*/  FSEL R103, R78, RZ, P4 ;  /* 0x000000ff4e677208 */ /* 0x000fe40002000000 */
[----:B------:R-:W-:-:S07]  /*4770*/  FSEL R102, R79, RZ, P5 ;  /* 0x000000ff4f667208 */ /* 0x000fce0002800000 */
.L_x_9255:
[----:B------:R-:W-:Y:S05]  /*4780*/  BSYNC.RECONVERGENT B0 ;  /* 0x0000000000007941 */ /* 0x000fea0003800200 */
.L_x_9253:
        /* <DEDUP_REMOVED lines=10> */
[----:B------:R-:W-:Y:S04]  /*4830*/  BSSY.RECONVERGENT B0, `(.L_x_9256) ;  /* 0x0000059000007945 */ /* 0x000fe80003800200 */
        /* <DEDUP_REMOVED lines=46> */
.L_x_9257:
        /* <DEDUP_REMOVED lines=13> */
[----:B------:R-:W-:Y:S01]  /*4bf0*/  FFMA.FTZ R107, R189, R107, R54 ;  /* 0x0000006bbd6b7223 */ /* 0x000fe20000010036 */
[----:B------:R-:W-:Y:S01]  /*4c00*/  ISETP.GE.U32.AND P6, PT, R221, 0x1000000, PT ;  /* 0x01000000dd00780c */ /* 0x000fe20003fc6070 */
[----:B------:R-:W-:Y:S01]  /*4c10*/  FFMA.FTZ R109, R189, R222, R55 ;  /* 0x000000debd6d7223 */ /* 0x000fe20000010037 */
        /* <DEDUP_REMOVED lines=26> */
.L_x_9258:
[----:B------:R-:W-:Y:S05]  /*4dc0*/  BSYNC.RECONVERGENT B0 ;  /* 0x0000000000007941 */ /* 0x000fea0003800200 */
.L_x_9256:
        /* <DEDUP_REMOVED lines=18> */
[----:B0-----:R-:W-:Y:S01]  /*4ef0*/  FFMA.FTZ R72, R189, R212, R56 ;  /* 0x000000d4bd487223 */ /* 0x001fe20000010038 */
        /* <DEDUP_REMOVED lines=35> */
.L_x_9260:
        /* <DEDUP_REMOVED lines=42> */
.L_x_9261:
[----:B------:R-:W-:Y:S05]  /*53d0*/  BSYNC.RECONVERGENT B0 ;  /* 0x0000000000007941 */ /* 0x000fea0003800200 */
.L_x_9259:
        /* <DEDUP_REMOVED lines=54> */
.L_x_9263:
        /* <DEDUP_REMOVED lines=12> */
[----:B------:R-:W-:Y:S01]  /*5800*/  ISETP.GE.U32.AND P6, PT, R203, 0x1000000, PT ;  /* 0x01000000cb00780c */ /* 0x000fe20003fc6070 */
[----:B------:R-:W-:Y:S01]  /*5810*/  FFMA.FTZ R197, R189, R197, R62 ;  /* 0x000000c5bdc57223 */ /* 0x000fe2000001003e */
[----:B------:R-:W-:Y:S01]  /*5820*/  LOP3.LUT P3, RZ, R203, 0xff, RZ, 0xc0, !PT ;  /* 0x000000ffcbff7812 */ /* 0x000fe2000786c0ff */
        /* <DEDUP_REMOVED lines=27> */
.L_x_9264:
[----:B------:R-:W-:Y:S05]  /*59e0*/  BSYNC.RECONVERGENT B0 ;  /* 0x0000000000007941 */ /* 0x000fea0003800200 */
.L_x_9262:
        /* <DEDUP_REMOVED lines=54> */
.L_x_9266:
        /* <DEDUP_REMOVED lines=42> */
.L_x_9267:
[----:B------:R-:W-:Y:S05]  /*5ff0*/  BSYNC.RECONVERGENT B0 ;  /* 0x0000000000007941 */ /* 0x000fea0003800200 */
.L_x_9265:
        /* <DEDUP_REMOVED lines=54> */
.L_x_9269:
        /* <DEDUP_REMOVED lines=11> */
[----:B------:R-:W-:Y:S01]  /*6410*/  LOP3.LUT P4, RZ, R93, 0xff00, RZ, 0xc0, !PT ;  /* 0x0000ff005dff7812 */ /* 0x000fe2000788c0ff */
[----:B------:R-:W-:Y:S01]  /*6420*/  FFMA.FTZ R189, R189, R86, R71 ;  /* 0x00000056bdbd7223 */ /* 0x000fe20000010047 */
        /* <DEDUP_REMOVED lines=29> */
.L_x_9270:
[----:B------:R-:W-:Y:S05]  /*6600*/  BSYNC.RECONVERGENT B0 ;  /* 0x0000000000007941 */ /* 0x000fea0003800200 */
.L_x_9268:
[----:B------:R-:W0:Y:S01]  /*6610*/  @P0 LDC.64 R76, c[0x0][0x478] ;  /* 0x00011e00ff4c0b82 */ /* 0x000e220000000a00 */
[----:B------:R-:W-:-:S04]  /*6620*/  IMAD.WIDE.U32 R110, R161, 0x10, R110 ;  /* 0x00000010a16e7825 */ /* 0x000fc800078e006e */
[----:B0-----:R-:W-:-:S05]  /*6630*/  @P0 IMAD.WIDE.U32 R76, R161, 0x10, R76 ;  /* 0x00000010a14c0825 */ /* 0x001fca00078e004c */
[----:B------:R0:W-:Y:S04]  /*6640*/  @P0 STG.E.128 desc[UR6][R76.64], R72 ;  /* 0x000000484c000986 */ /* 0x0001e8000c101d06 */
[----:B------:R0:W-:Y:S02]  /*6650*/  STG.E.128 desc[UR6][R110.64], R80 ;  /* 0x000000506e007986 */ /* 0x0001e4000c101d06 */
.L_x_9252:
        /* <DEDUP_REMOVED lines=100> */
.L_x_9232:
        /* <DEDUP_REMOVED lines=29> */
.L_x_9272:
        /* <DEDUP_REMOVED lines=9> */
.L_x_10829:


//--------------------- .text._ZN10layer_norm22ln_bwd_finalize_kernelINS_22Kernel_traits_finalizeILj3072E6__halfffffjLb1ELj1024ELj4ENS_18Kernel_traits_baseILj3072ES2_ffffjLj1024EEEEELb1ELb0EEEvNS_9BwdParamsE --------------------------
	.section	.text._ZN10layer_norm22ln_bwd_finalize_kernelINS_22Kernel_traits_finalizeILj3072E6__halfffffjLb1ELj1024ELj4ENS_18Kernel_traits_baseILj3072ES2_ffffjLj1024EEEEELb1ELb0EEEvNS_9BwdParamsE,"ax",@progbits
	.align	128
        .global         _ZN10layer_norm22ln_bwd_finalize_kernelINS_22Kernel_traits_finalizeILj3072E6__halfffffjLb1ELj1024ELj4ENS_18Kernel_traits_baseILj3072ES2_ffffjLj1024EEEEELb1ELb0EEEvNS_9BwdParamsE
        .type           _ZN10layer_norm22ln_bwd_finalize_kernelINS_22Kernel_traits_finalizeILj3072E6__halfffffjLb1ELj1024ELj4ENS_18Kernel_traits_baseILj3072ES2_ffffjLj1024EEEEELb1ELb0EEEvNS_9BwdParamsE,@function
        .size           _ZN10layer_norm22ln_bwd_finalize_kernelINS_22Kernel_traits_finalizeILj3072E6__halfffffjLb1ELj1024ELj4ENS_18Kernel_traits_baseILj3072ES2_ffffjLj1024EEEEELb1ELb0EEEvNS_9BwdParamsE,(.L_x_10830 - _ZN10layer_norm22ln_bwd_finalize_kernelINS_22Kernel_traits_finalizeILj3072E6__halfffffjLb1ELj1024ELj4ENS_18Kernel_traits_baseILj3072ES2_ffffjLj1024EEEEELb1ELb0EEEvNS_9BwdParamsE)
        .other          _ZN10layer_norm22ln_bwd_finalize_kernelINS_22Kernel_traits_finalizeILj3072E6__halfffffjLb1ELj1024ELj4ENS_18Kernel_traits_baseILj3072ES2_ffffjLj1024EEEEELb1ELb0EEEvNS_9BwdParamsE,@"STO_CUDA_ENTRY STV_DEFAULT"
_ZN10layer_norm22ln_bwd_finalize_kernelINS_22Kernel_traits_finalizeILj3072E6__halfffffjLb1ELj1024ELj4ENS_18Kernel_traits_baseILj3072ES2_ffffjLj1024EEEEELb1ELb0EEEvNS_9BwdParamsE:
.text._ZN10layer_norm22ln_bwd_finalize_kernelINS_22Kernel_traits_finalizeILj3072E6__halfffffjLb1ELj1024ELj4ENS_18Kernel_traits_baseILj3072ES2_ffffjLj1024EEEEELb1ELb0EEEvNS_9BwdParamsE:
        /* <DEDUP_REMOVED lines=62> */
.L_x_9277:
        /* <DEDUP_REMOVED lines=87> */
.L_x_9276:
[----:B------:R-:W-:Y:S05]  /*0950*/  BSYNC.RECONVERGENT B1 ;  /* 0x0000000000017941 */ /* 0x000fea0003800200 */
.L_x_9275:
        /* <DEDUP_REMOVED lines=49> */
.L_x_9279:
[----:B------:R-:W-:Y:S05]  /*0c70*/  BSYNC.RECONVERGENT B1 ;  /* 0x0000000000017941 */ /* 0x000fea0003800200 */
.L_x_9278:
        /* <DEDUP_REMOVED lines=29> */
.L_x_9281:
[----:B------:R-:W-:Y:S05]  /*0e50*/  BSYNC.RECONVERGENT B1 ;  /* 0x0000000000017941 */ /* 0x000fea0003800200 */
.L_x_9280:
        /* <DEDUP_REMOVED lines=14> */
.L_x_9274:
[----:B------:R-:W-:Y:S05]  /*0f40*/  BSYNC.RECONVERGENT B0 ;  /* 0x0000000000007941 */ /* 0x000fea0003800200 */
.L_x_9273:
        /* <DEDUP_REMOVED lines=75> */
.L_x_9282:
        /* <DEDUP_REMOVED lines=16> */
.L_x_10830:


//--------------------- .text._ZN10layer_norm13ln_bwd_kernelINS_13Kernel_traitsI6__halfffffjLj3072ELj1ELj1ELj4ELj16ENS_18Kernel_traits_baseILj3072ES2_ffffjLj128EEEEELb1ELb1ELb1ELb0EEEvNS_9BwdParamsE --------------------------
	.section	.text._ZN10layer_norm13ln_bwd_kernelINS_13Kernel_traitsI6__halfffffjLj3072ELj1ELj1ELj4ELj16ENS_18Kernel_traits_baseILj3072ES2_ffffjLj128EEEEELb1ELb1ELb1ELb0EEEvNS_9BwdParamsE,"ax",@progbits
	.align	128
        .global         _ZN10layer_norm13ln_bwd_kernelINS_13Kernel_traitsI6__halfffffjLj3072ELj1ELj1ELj4ELj16ENS_18Kernel_traits_baseILj3072ES2_ffffjLj128EEEEELb1ELb1ELb1ELb0EEEvNS_9BwdParamsE
        .type           _ZN10layer_norm13ln_bwd_kernelINS_13Kernel_traitsI6__halfffffjLj3072ELj1ELj1ELj4ELj16ENS_18Kernel_traits_baseILj3072ES2_ffffjLj128EEEEELb1ELb1ELb1ELb0EEEvNS_9BwdParamsE,@function
        .size           _ZN10layer_norm13ln_bwd_kernelINS_13Kernel_traitsI6__halfffffjLj3072ELj1ELj1ELj4ELj16ENS_18Kernel_traits_baseILj3072ES2_ffffjLj128EEEEELb1ELb1ELb1ELb0EEEvNS_9BwdParamsE,(.L_x_10831 - _ZN10layer_norm13ln_bwd_kernelINS_13Kernel_traitsI6__halfffffjLj3072ELj1ELj1ELj4ELj16ENS_18Kernel_traits_baseILj3072ES2_ffffjLj128EEEEELb1ELb1ELb1ELb0EEEvNS_9BwdParamsE)
        .other          _ZN10layer_norm13ln_bwd_kernelINS_13Kernel_traitsI6__halfffffjLj3072ELj1ELj1ELj4ELj16ENS_18Kernel_traits_baseILj3072ES2_ffffjLj128EEEEELb1ELb1ELb1ELb0EEEvNS_9BwdParamsE,@"STO_CUDA_ENTRY STV_DEFAULT"
_ZN10layer_norm13ln_bwd_kernelINS_13Kernel_traitsI6__halfffffjLj3072ELj1ELj1ELj4ELj16ENS_18Kernel_traits_baseILj3072ES2_ffffjLj128EEEEELb1ELb1ELb1ELb0EEEvNS_9BwdParamsE:
.text._ZN10layer_norm13ln_bwd_kernelINS_13Kernel_traitsI6__halfffffjLj3072ELj1ELj1ELj4ELj16ENS_18Kernel_traits_baseILj3072ES2_ffffjLj128EEEEELb1ELb1ELb1ELb0EEEvNS_9BwdParamsE:
        /* <DEDUP_REMOVED lines=18> */
[----:B-1----:R-:W-:Y:S01]  /*0120*/  UISETP.GE.AND UP0, UPT, UR5, UR4, UPT ;  /* 0x000000040500728c */ /* 0x002fe2000bf06270 */
[----:B------:R-:W-:Y:S01]  /*0130*/  P2R R17, PR, RZ, 0x20 ;  /* 0x00000020ff117803 */ /* 0x000fe20000000000 */
[----:B------:R-:W0:Y:S01]  /*0140*/  @P5 LDC.64 R2, c[0x0][0x3d0] ;  /* 0x0000f400ff025b82 */ /* 0x000e220000000a00 */
[----:B------:R-:W-:-:S02]  /*0150*/  P2R R16, PR, RZ, 0x8 ;  /* 0x00000008ff107803 */ /* 0x000fc40000000000 */
[----:B------:R-:W-:Y:S02]  /*0160*/  CS2R R120, SRZ ;  /* 0x0000000000787805 */ /* 0x000fe4000001ff00 */
[----:B------:R-:W-:-:S03]  /*0170*/  P2R R201, PR, RZ, 0x10 ;  /* 0x00000010ffc97803 */ /* 0x000fc60000000000 */
[----:B------:R-:W1:Y:S01]  /*0180*/  @P5 LDC.64 R4, c[0x0][0x3e8] ;  /* 0x0000fa00ff045b82 */ /* 0x000e620000000a00 */
[----:B------:R-:W-:-:S07]  /*0190*/  @P3 LOP3.LUT R57, R12, 0x80, RZ, 0xfc, !PT ;  /* 0x000000800c393812 */ /* 0x000fce00078efcff */
[----:B------:R-:W3:Y:S08]  /*01a0*/  @P0 LDC.64 R28, c[0x0][0x3d0] ;  /* 0x0000f400ff1c0b82 */ /* 0x000ef00000000a00 */
[----:B------:R-:W4:Y:S01]  /*01b0*/  @P0 LDC.64 R32, c[0x0][0x3e8] ;  /* 0x0000fa00ff200b82 */ /* 0x000f220000000a00 */
[----:B0-----:R-:W-:-:S05]  /*01c0*/  @P5 IMAD.WIDE.U32 R2, R57, 0x8, R2 ;  /* 0x0000000839025825 */ /* 0x001fca00078e0002 */
[----:B--2---:R0:W5:Y:S02]  /*01d0*/  @P5 LDG.E.64 R6, desc[UR6][R2.64] ;  /* 0x0000000602065981 */ /* 0x004164000c1e1b00 */
[----:B------:R-:W2:Y:S01]  /*01e0*/  @P1 LDC.64 R44, c[0x0][0x3d0] ;  /* 0x0000f400ff2c1b82 */ /* 0x000ea20000000a00 */
[C---:B-1----:R-:W-:Y:S01]  /*01f0*/  @P5 IMAD.WIDE.U32 R4, R57.reuse, 0x8, R4 ;  /* 0x0000000839045825 */ /* 0x042fe200078e0004 */
[----:B------:R-:W-:-:S04]  /*0200*/  @P5 IADD3 R57, PT, PT, R57, 0x80, RZ ;  /* 0x0000008039395810 */ /* 0x000fc80007ffe0ff */
[----:B------:R1:W5:Y:S02]  /*0210*/  @P5 LDG.E.64 R8, desc[UR6][R4.64] ;  /* 0x0000000604085981 */ /* 0x000364000c1e1b00 */
[----:B------:R-:W0:Y:S01]  /*0220*/  @P1 LDC.64 R46, c[0x0][0x3e8] ;  /* 0x0000fa00ff2e1b82 */ /* 0x000e220000000a00 */
[----:B---3--:R-:W-:-:S05]  /*0230*/  @P0 IMAD.WIDE.U32 R40, R57, 0x8, R28 ;  /* 0x0000000839280825 */ /* 0x008fca00078e001c */
[----:B------:R3:W5:Y:S02]  /*0240*/  @P0 LDG.E.64 R14, desc[UR6][R40.64] ;  /* 0x00000006280e0981 */ /* 0x000764000c1e1b00 */
[----:B------:R-:W1:Y:S01]  /*0250*/  @P2 LDC.64 R48, c[0x0][0x3d0] ;  /* 0x0000f400ff302b82 */ /* 0x000e620000000a00 */
[C---:B----4-:R-:W-:Y:S01]  /*0260*/  @P0 IMAD.WIDE.U32 R42, R57.reuse, 0x8, R32 ;  /* 0x00000008392a0825 */ /* 0x050fe200078e0020 */
[----:B------:R-:W-:-:S04]  /*0270*/  @P0 IADD3 R57, PT, PT, R57, 0x80, RZ ;  /* 0x0000008039390810 */ /* 0x000fc80007ffe0ff */
[----:B------:R3:W5:Y:S02]  /*0280*/  @P0 LDG.E.64 R18, desc[UR6][R42.64] ;  /* 0x000000062a120981 */ /* 0x000764000c1e1b00 */
[----:B------:R-:W4:Y:S01]  /*0290*/  @P2 LDC.64 R50, c[0x0][0x3e8] ;  /* 0x0000fa00ff322b82 */ /* 0x000f220000000a00 */
[----:B--2---:R-:W-:-:S05]  /*02a0*/  @P1 IMAD.WIDE.U32 R44, R57, 0x8, R44 ;  /* 0x00000008392c1825 */ /* 0x004fca00078e002c */
[----:B------:R3:W5:Y:S02]  /*02b0*/  @P1 LDG.E.64 R20, desc[UR6][R44.64] ;  /* 0x000000062c141981 */ /* 0x000764000c1e1b00 */
[----:B------:R-:W2:Y:S01]  /*02c0*/  @P4 LDC.64 R52, c[0x0][0x3d0] ;  /* 0x0000f400ff344b82 */ /* 0x000ea20000000a00 */
[C---:B0-----:R-:W-:Y:S01]  /*02d0*/  @P1 IMAD.WIDE.U32 R46, R57.reuse, 0x8, R46 ;  /* 0x00000008392e1825 */ /* 0x041fe200078e002e */
[----:B------:R-:W-:-:S04]  /*02e0*/  @P1 IADD3 R57, PT, PT, R57, 0x80, RZ ;  /* 0x0000008039391810 */ /* 0x000fc80007ffe0ff */
[----:B------:R3:W5:Y:S02]  /*02f0*/  @P1 LDG.E.64 R22, desc[UR6][R46.64] ;  /* 0x000000062e161981 */ /* 0x000764000c1e1b00 */
[----:B------:R-:W0:Y:S08]  /*0300*/  @P4 LDC.64 R54, c[0x0][0x3e8] ;  /* 0x0000fa00ff364b82 */ /* 0x000e300000000a00 */
[----:B------:R-:W3:Y:S08]  /*0310*/  @P3 LDC.64 R36, c[0x0][0x3d0] ;  /* 0x0000f400ff243b82 */ /* 0x000ef00000000a00 */
[----:B------:R-:W3:Y:S01]  /*0320*/  @P3 LDC.64 R38, c[0x0][0x3e8] ;  /* 0x0000fa00ff263b82 */ /* 0x000ee20000000a00 */
[----:B-1----:R-:W-:-:S04]  /*0330*/  @P2 IMAD.WIDE.U32 R48, R57, 0x8, R48 ;  /* 0x0000000839302825 */ /* 0x002fc800078e0030 */
[C---:B----4-:R-:W-:Y:S01]  /*0340*/  @P2 IMAD.WIDE.U32 R50, R57.reuse, 0x8, R50 ;  /* 0x0000000839322825 */ /* 0x050fe200078e0032 */
[----:B------:R-:W-:Y:S01]  /*0350*/  @P2 IADD3 R57, PT, PT, R57, 0x80, RZ ;  /* 0x0000008039392810 */ /* 0x000fe20007ffe0ff */
[----:B------:R1:W5:Y:S04]  /*0360*/  @P2 LDG.E.64 R24, desc[UR6][R48.64] ;  /* 0x0000000630182981 */ /* 0x000368000c1e1b00 */
[C---:B--2---:R-:W-:Y:S01]  /*0370*/  @P4 IMAD.WIDE.U32 R28, R57.reuse, 0x8, R52 ;  /* 0x00000008391c4825 */ /* 0x044fe200078e0034 */
[----:B------:R1:W5:Y:S03]  /*0380*/  @P2 LDG.E.64 R26, desc[UR6][R50.64] ;  /* 0x00000006321a2981 */ /* 0x000366000c1e1b00 */
[----:B0-----:R-:W-:Y:S01]  /*0390*/  @P4 IMAD.WIDE.U32 R32, R57, 0x8, R54 ;  /* 0x0000000839204825 */ /* 0x001fe200078e0036 */
[----:B------:R1:W5:Y:S03]  /*03a0*/  @P4 LDG.E.64 R30, desc[UR6][R28.64] ;  /* 0x000000061c1e4981 */ /* 0x000366000c1e1b00 */
[C---:B---3--:R-:W-:Y:S01]  /*03b0*/  @P3 IMAD.WIDE.U32 R2, R12.reuse, 0x8, R36 ;  /* 0x000000080c023825 */ /* 0x048fe200078e0024 */
[----:B------:R1:W5:Y:S03]  /*03c0*/  @P4 LDG.E.64 R34, desc[UR6][R32.64] ;  /* 0x0000000620224981 */ /* 0x000366000c1e1b00 */
[----:B------:R-:W-:Y:S01]  /*03d0*/  @P3 IMAD.WIDE.U32 R4, R12, 0x8, R38 ;  /* 0x000000080c043825 */ /* 0x000fe200078e0026 */
[----:B------:R1:W5:Y:S04]  /*03e0*/  @P3 LDG.E.64 R160, desc[UR6][R2.64] ;  /* 0x0000000602a03981 */ /* 0x000368000c1e1b00 */
[----:B------:R1:W5:Y:S01]  /*03f0*/  @P3 LDG.E.64 R158, desc[UR6][R4.64] ;  /* 0x00000006049e3981 */ /* 0x000362000c1e1b00 */
        /* <DEDUP_REMOVED lines=35> */
[----:B-1----:R-:W-:Y:S06]  /*0630*/  BRA.U UP0, `(.L_x_9283) ;  /* 0x0000009100507547 */ /* 0x002fec000b800000 */
[----:B-----5:R-:W-:Y:S02]  /*0640*/  MOV R181, R6 ;  /* 0x0000000600b57202 */ /* 0x020fe40000000f00 */
[----:B------:R-:W-:Y:S02]  /*0650*/  CS2R R120, SRZ ;  /* 0x0000000000787805 */ /* 0x000fe4000001ff00 */
[----:B------:R-:W-:Y:S02]  /*0660*/  SHF.R.U64 R0, R6, 0x10, R7 ;  /* 0x0000001006007819 */ /* 0x000fe40000001207 */
        /* <DEDUP_REMOVED lines=25> */
[----:B------:R-:W-:Y:S02]  /*0800*/  SHF.R.U32.HI R10, RZ, 0x10, R25 ;  /* 0x00000010ff0a7819 */ /* 0x000fe40000011619 */
[----:B------:R-:W-:-:S02]  /*0810*/  CS2R R92, SRZ ;  /* 0x00000000005c7805 */ /* 0x000fc4000001ff00 */
[----:B------:R-:W-:Y:S02]  /*0820*/  SHF.R.U64 R8, R8, 0x10, R9 ;  /* 0x0000001008087819 */ /* 0x000fe40000001209 */
[----:B------:R-:W-:Y:S02]  /*0830*/  CS2R R94, SRZ ;  /* 0x00000000005e7805 */ /* 0x000fe4000001ff00 */
[----:B------:R-:W-:Y:S02]  /*0840*/  MOV R214, R9 ;  /* 0x0000000900d67202 */ /* 0x000fe40000000f00 */
        /* <DEDUP_REMOVED lines=13> */
[----:B------:R-:W-:Y:S02]  /*0920*/  PRMT R181, R181, 0x5410, R0 ;  /* 0x00005410b5b57816 */ /* 0x000fe40000000000 */
[----:B------:R-:W-:-:S02]  /*0930*/  CS2R R78, SRZ ;  /* 0x00000000004e7805 */ /* 0x000fc4000001ff00 */
[----:B------:R-:W-:Y:S02]  /*0940*/  MOV R209, R24 ;  /* 0x0000001800d17202 */ /* 0x000fe40000000f00 */
[----:B------:R-:W-:Y:S02]  /*0950*/  CS2R R72, SRZ ;  /* 0x0000000000487805 */ /* 0x000fe4000001ff00 */
[----:B------:R-:W-:Y:S02]  /*0960*/  SHF.R.U64 R7, R24, 0x10, R25 ;  /* 0x0000001018077819 */ /* 0x000fe40000001219 */
        /* <DEDUP_REMOVED lines=9> */
[----:B------:R-:W-:Y:S02]  /*0a00*/  SHF.R.U32.HI R9, RZ, 0x10, R9 ;  /* 0x00000010ff097819 */ /* 0x000fe40000011609 */
        /* <DEDUP_REMOVED lines=11> */
[----:B------:R-:W-:Y:S01]  /*0ac0*/  SHF.R.U32.HI R20, RZ, 0x10, R27 ;  /* 0x00000010ff147819 */ /* 0x000fe2000001161b */
[----:B------:R-:W0:Y:S01]  /*0ad0*/  LDCU.U8 UR14, c[0x0][0x410] ;  /* 0x00008200ff0e77ac */ /* 0x000e220008000000 */
[----:B------:R-:W-:Y:S02]  /*0ae0*/  MOV R223, R34 ;  /* 0x0000002200df7202 */ /* 0x000fe40000000f00 */
[--C-:B------:R-:W-:Y:S01]  /*0af0*/  SHF.R.U64 R21, R34, 0x10, R35.reuse ;  /* 0x0000001022157819 */ /* 0x100fe20000001223 */
[----:B------:R-:W-:Y:S01]  /*0b00*/  UPLOP3.LUT UP1, UPT, UPT, UPT, UPT, 0x40, 0x4 ;  /* 0x000000000004789c */ /* 0x000fe20003f2e870 */
[----:B------:R-:W-:Y:S01]  /*0b10*/  MOV R224, R35 ;  /* 0x0000002300e07202 */ /* 0x000fe20000000f00 */
[----:B------:R-:W1:Y:S01]  /*0b20*/  LDCU UR15, c[0x0][0x400] ;  /* 0x00008000ff0f77ac */ /* 0x000e620008000800 */
[----:B------:R-:W-:Y:S02]  /*0b30*/  SHF.R.U32.HI R22, RZ, 0x10, R35 ;  /* 0x00000010ff167819 */ /* 0x000fe40000011623 */
[--C-:B------:R-:W-:Y:S01]  /*0b40*/  SHF.R.U64 R225, R158, 0x10, R159.reuse ;  /* 0x000000109ee17819 */ /* 0x100fe2000000129f */
[----:B------:R-:W2:Y:S01]  /*0b50*/  LDCU.64 UR8, c[0x0][0x408] ;  /* 0x00008100ff0877ac */ /* 0x000ea20008000a00 */
[----:B------:R-:W-:-:S02]  /*0b60*/  SHF.R.U32.HI R0, RZ, 0x10, R159 ;  /* 0x00000010ff007819 */ /* 0x000fc4000001169f */
[----:B------:R-:W-:Y:S01]  /*0b70*/  PRMT R210, R210, 0x5410, R10 ;  /* 0x00005410d2d27816 */ /* 0x000fe2000000000a */
[----:B------:R-:W3:Y:S01]  /*0b80*/  LDCU.64 UR10, c[0x0][0x438] ;  /* 0x00008700ff0a77ac */ /* 0x000ee20008000a00 */
[----:B------:R-:W-:Y:S02]  /*0b90*/  PRMT R199, R199, 0x5410, R2 ;  /* 0x00005410c7c77816 */ /* 0x000fe40000000002 */
[----:B------:R-:W-:Y:S01]  /*0ba0*/  PRMT R205, R205, 0x5410, R3 ;  /* 0x00005410cdcd7816 */ /* 0x000fe20000000003 */
[----:B------:R-:W4:Y:S01]  /*0bb0*/  LDCU.64 UR12, c[0x0][0x478] ;  /* 0x00008f00ff0c77ac */ /* 0x000f220008000a00 */
        /* <DEDUP_REMOVED lines=17> */
[----:B01234-:R-:W-:-:S07]  /*0cd0*/  MOV R10, UR5 ;  /* 0x00000005000a7c02 */ /* 0x01ffce0008000f00 */
.L_x_9420:
        /* <DEDUP_REMOVED lines=14> */
[----:B------:R-:W0:Y:S04]  /*0dc0*/  LDC R13, c[0x0][0x388] ;  /* 0x0000e200ff0d7b82 */ /* 0x000e280000000800 */
[----:B------:R1:W2:Y:S01]  /*0dd0*/  LDG.E R185, desc[UR6][R16.64] ;  /* 0x0000000610b97981 */ /* 0x0002a2000c1e1900 */
[----:B-----5:R-:W-:Y:S01]  /*0de0*/  ISETP.GE.AND P4, PT, R7, 0x1, PT ;  /* 0x000000010700780c */ /* 0x020fe20003f86270 */
[----:B------:R-:W-:Y:S01]  /*0df0*/  BSSY.RECONVERGENT B1, `(.L_x_9286) ;  /* 0x000004f000017945 */ /* 0x000fe20003800200 */
[----:B------:R-:W-:Y:S01]  /*0e00*/  IADD3 R144, PT, PT, R8, -0x1, RZ ;  /* 0xffffffff08907810 */ /* 0x000fe20007ffe0ff */
[----:B------:R-:W-:Y:S01]  /*0e10*/  HFMA2 R190, -RZ, RZ, 0, 0 ;  /* 0x00000000ffbe7431 */ /* 0x000fe200000001ff */
[C---:B------:R-:W-:Y:S01]  /*0e20*/  ISETP.GE.U32.AND P6, PT, R11.reuse, 0x80, PT ;  /* 0x000000800b00780c */ /* 0x040fe20003fc6070 */
[----:B------:R-:W-:Y:S01]  /*0e30*/  HFMA2 R184, -RZ, RZ, 0, 0 ;  /* 0x00000000ffb87431 */ /* 0x000fe200000001ff */
[----:B------:R-:W-:-:S02]  /*0e40*/  ISETP.GE.U32.AND P5, PT, R11, 0x100, PT ;  /* 0x000001000b00780c */ /* 0x000fc40003fa6070 */
[----:B------:R-:W-:Y:S02]  /*0e50*/  ISETP.NE.AND P2, PT, RZ, UR14, PT ;  /* 0x0000000eff007c0c */ /* 0x000fe4000bf45270 */
[C---:B------:R-:W-:Y:S02]  /*0e60*/  ISETP.GE.U32.AND P0, PT, R11.reuse, 0x180, PT ;  /* 0x000001800b00780c */ /* 0x040fe40003f06070 */
[----:B------:R-:W-:Y:S02]  /*0e70*/  ISETP.GE.U32.AND P1, PT, R11, 0x200, PT ;  /* 0x000002000b00780c */ /* 0x000fe40003f26070 */
[----:B------:R-:W-:Y:S02]  /*0e80*/  @P4 IADD3 R6, PT, PT, R7, -0x1, RZ ;  /* 0xffffffff07064810 */ /* 0x000fe40007ffe0ff */
[----:B-1----:R-:W-:Y:S02]  /*0e90*/  P2R R16, PR, RZ, 0x40 ;  /* 0x00000040ff107803 */ /* 0x002fe40000000000 */
[----:B------:R-:W-:Y:S01]  /*0ea0*/  MOV R187, RZ ;  /* 0x000000ff00bb7202 */ /* 0x000fe20000000f00 */
[----:B0-----:R-:W-:-:S02]  /*0eb0*/  @P4 IMAD R145, R6, R13, RZ ;  /* 0x0000000d06914224 */ /* 0x001fc400078e02ff */
[-C--:B------:R-:W-:Y:S02]  /*0ec0*/  IMAD R6, R10, R13.reuse, RZ ;  /* 0x0000000d0a067224 */ /* 0x080fe400078e02ff */
[----:B------:R-:W-:Y:S01]  /*0ed0*/  IMAD R144, R144, R13, RZ ;  /* 0x0000000d90907224 */ /* 0x000fe200078e02ff */
[----:B------:R-:W-:-:S04]  /*0ee0*/  @P4 SHF.R.S32.HI R146, RZ, 0x1f, R145 ;  /* 0x0000001fff924819 */ /* 0x000fc80000011491 */
[----:B------:R-:W-:Y:S02]  /*0ef0*/  @P4 LEA.HI R149, R146, R145, RZ, 0x2 ;  /* 0x0000009192954211 */ /* 0x000fe400078f10ff */
[----:B------:R-:W-:Y:S02]  /*0f00*/  SHF.R.S32.HI R145, RZ, 0x1f, R6 ;  /* 0x0000001fff917819 */ /* 0x000fe40000011406 */
[----:B------:R-:W-:Y:S02]  /*0f10*/  SHF.R.S32.HI R17, RZ, 0x1f, R144 ;  /* 0x0000001fff117819 */ /* 0x000fe40000011490 */
[----:B------:R-:W-:Y:S02]  /*0f20*/  LEA.HI R145, R145, R6, RZ, 0x2 ;  /* 0x0000000691917211 */ /* 0x000fe400078f10ff */
[----:B------:R-:W-:Y:S02]  /*0f30*/  LEA.HI R147, R17, R144, RZ, 0x2 ;  /* 0x0000009011937211 */ /* 0x000fe400078f10ff */
[----:B------:R-:W-:-:S02]  /*0f40*/  LEA.HI.SX32 R6, R145, R12, 0x1e ;  /* 0x0000000c91067211 */ /* 0x000fc400078ff2ff */
[-C--:B------:R-:W-:Y:S02]  /*0f50*/  @P4 LEA.HI.SX32 R184, R149, R12.reuse, 0x1e ;  /* 0x0000000c95b84211 */ /* 0x080fe400078ff2ff */
[----:B------:R-:W-:Y:S02]  /*0f60*/  P2R R17, PR, RZ, 0x20 ;  /* 0x00000020ff117803 */ /* 0x000fe40000000000 */
[----:B------:R-:W-:Y:S02]  /*0f70*/  LEA.HI.SX32 R186, R147, R12, 0x1e ;  /* 0x0000000c93ba7211 */ /* 0x000fe400078ff2ff */
[----:B------:R-:W-:Y:S02]  /*0f80*/  MOV R189, R6 ;  /* 0x0000000600bd7202 */ /* 0x000fe40000000f00 */
[----:B--2---:R-:W-:Y:S01]  /*0f90*/  FSEL R185, R185, RZ, !P2 ;  /* 0x000000ffb9b97208 */ /* 0x004fe20005000000 */
[----:B------:R-:W-:Y:S06]  /*0fa0*/  @!P6 BRA `(.L_x_9287) ;  /* 0x0000000000cce947 */ /* 0x000fec0003800000 */
        /* <DEDUP_REMOVED lines=12> */
[----:B------:R-:W-:Y:S01]  /*1070*/  SHF.R.U64 R164, R160, 0x10, R161 ;  /* 0x00000010a0a47819 */ /* 0x000fe200000012a1 */
[----:B------:R-:W-:Y:S02]  /*1080*/  HADD2.F32 R163, -RZ, R160.H0_H0 ;  /* 0x200000a0ffa37230 */ /* 0x000fe40000004100 */
[----:B0-----:R-:W-:-:S04]  /*1090*/  @P2 IMAD.WIDE.U32 R168, R189, 0x10, R168 ;  /* 0x00000010bda82825 */ /* 0x001fc800078e00a8 */
[----:B------:R-:W-:Y:S01]  /*10a0*/  HADD2.F32 R164, -RZ, R164.H0_H0 ;  /* 0x200000a4ffa47230 */ /* 0x000fe20000004100 */
[----:B------:R0:W5:Y:S01]  /*10b0*/  @P2 LDG.E.128 R48, desc[UR6][R168.64] ;  /* 0x00000006a8302981 */ /* 0x000162000c1e1d00 */
[----:B------:R-:W-:Y:S02]  /*10c0*/  IADD3 R184, PT, PT, R184, 0x80, RZ ;  /* 0x00000080b8b87810 */ /* 0x000fe40007ffe0ff */
[----:B------:R-:W-:Y:S02]  /*10d0*/  IADD3 R186, PT, PT, R186, 0x80, RZ ;  /* 0x00000080baba7810 */ /* 0x000fe40007ffe0ff */
[----:B------:R-:W-:Y:S01]  /*10e0*/  IADD3 R189, PT, PT, R189, 0x80, RZ ;  /* 0x00000080bdbd7810 */ /* 0x000fe20007ffe0ff */
[C---:B---3--:R-:W-:Y:S01]  /*10f0*/  FADD.FTZ R148, -R185.reuse, R148 ;  /* 0x00000094b9947221 */ /* 0x048fe20000010100 */
[C---:B------:R-:W-:Y:S01]  /*1100*/  FADD.FTZ R166, -R185.reuse, R149 ;  /* 0x00000095b9a67221 */ /* 0x040fe20000010100 */
[----:B------:R-:W-:Y:S01]  /*1110*/  FADD.FTZ R178, -R185, R151 ;  /* 0x00000097b9b27221 */ /* 0x000fe20000010100 */
[----:B------:R-:W-:Y:S01]  /*1120*/  SHF.R.U32.HI R151, RZ, 0x10, R161 ;  /* 0x00000010ff977819 */ /* 0x000fe200000116a1 */
[----:B------:R-:W-:Y:S01]  /*1130*/  FMUL.FTZ R3, R9, R148 ;  /* 0x0000009409037220 */ /* 0x000fe20000410000 */
[----:B------:R-:W-:-:S02]  /*1140*/  HADD2.F32 R149, -RZ, R161.H0_H0 ;  /* 0x200000a1ff957230 */ /* 0x000fc40000004100 */
[----:B------:R-:W-:Y:S01]  /*1150*/  FMUL.FTZ R166, R9, R166 ;  /* 0x000000a609a67220 */ /* 0x000fe20000410000 */
[----:B----4-:R-:W-:Y:S01]  /*1160*/  FMUL.FTZ R154, R144, R163 ;  /* 0x000000a3909a7220 */ /* 0x010fe20000410000 */
[----:B------:R-:W-:Y:S01]  /*1170*/  FADD.FTZ R96, R96, R144 ;  /* 0x0000009060607221 */ /* 0x000fe20000010000 */
[----:B------:R-:W-:Y:S01]  /*1180*/  FFMA.FTZ R120, R144, R3, R120 ;  /* 0x0000000390787223 */ /* 0x000fe20000010078 */
[----:B------:R-:W-:Y:S01]  /*1190*/  FADD.FTZ R150, -R185, R150 ;  /* 0x00000096b9967221 */ /* 0x000fe20000010100 */
[----:B------:R-:W-:Y:S02]  /*11a0*/  HADD2.F32 R144, -RZ, R151.H0_H0 ;  /* 0x20000097ff907230 */ /* 0x000fe40000004100 */
[----:B------:R-:W-:Y:S01]  /*11b0*/  FMUL.FTZ R164, R145, R164 ;  /* 0x000000a491a47220 */ /* 0x000fe20000410000 */
[----:B------:R-:W-:Y:S01]  /*11c0*/  FADD.FTZ R97, R97, R145 ;  /* 0x0000009161617221 */ /* 0x000fe20000010000 */
[----:B------:R-:W-:Y:S01]  /*11d0*/  FFMA.FTZ R121, R145, R166, R121 ;  /* 0x000000a691797223 */ /* 0x000fe20000010079 */
[----:B0-----:R-:W-:Y:S01]  /*11e0*/  FMUL.FTZ R168, R146, R149 ;  /* 0x0000009592a87220 */ /* 0x001fe20000410000 */
[----:B------:R-:W-:Y:S01]  /*11f0*/  FADD.FTZ R145, RZ, R154 ;  /* 0x0000009aff917221 */ /* 0x000fe20000010000 */
[----:B------:R-:W-:Y:S01]  /*1200*/  FFMA.FTZ R149, R3, R154, RZ ;  /* 0x0000009a03957223 */ /* 0x000fe200000100ff */
[----:B------:R-:W-:Y:S01]  /*1210*/  FMUL.FTZ R163, R9, R150 ;  /* 0x0000009609a37220 */ /* 0x000fe20000410000 */
[----:B------:R-:W-:Y:S01]  /*1220*/  FMUL.FTZ R169, R147, R144 ;  /* 0x0000009093a97220 */ /* 0x000fe20000410000 */
[----:B------:R-:W-:Y:S01]  /*1230*/  FADD.FTZ R145, R145, R164 ;  /* 0x000000a491917221 */ /* 0x000fe20000010000 */
[----:B------:R-:W-:Y:S01]  /*1240*/  FFMA.FTZ R144, R166, R164, R149 ;  /* 0x000000a4a6907223 */ /* 0x000fe20000010095 */
[----:B------:R-:W-:Y:S01]  /*1250*/  FADD.FTZ R98, R98, R146 ;  /* 0x0000009262627221 */ /* 0x000fe20000010000 */
[----:B------:R-:W-:Y:S01]  /*1260*/  FFMA.FTZ R122, R146, R163, R122 ;  /* 0x000000a3927a7223 */ /* 0x000fe2000001007a */
[----:B------:R-:W-:Y:S01]  /*1270*/  FADD.FTZ R146, R145, R168 ;  /* 0x000000a891927221 */ /* 0x000fe20000010000 */
[----:B------:R-:W-:Y:S01]  /*1280*/  FMUL.FTZ R178, R9, R178 ;  /* 0x000000b209b27220 */ /* 0x000fe20000410000 */
[----:B------:R-:W-:Y:S01]  /*1290*/  FFMA.FTZ R145, R163, R168, R144 ;  /* 0x000000a8a3917223 */ /* 0x000fe20000010090 */
[----:B------:R-:W-:Y:S01]  /*12a0*/  FADD.FTZ R99, R99, R147 ;  /* 0x0000009363637221 */ /* 0x000fe20000010000 */
[----:B------:R-:W-:Y:S01]  /*12b0*/  FADD.FTZ R187, R146, R169 ;  /* 0x000000a992bb7221 */ /* 0x000fe20000010000 */
[----:B------:R-:W-:Y:S01]  /*12c0*/  FFMA.FTZ R123, R147, R178, R123 ;  /* 0x000000b2937b7223 */ /* 0x000fe2000001007b */
[----:B------:R-:W-:-:S07]  /*12d0*/  FFMA.FTZ R190, R178, R169, R145 ;  /* 0x000000a9b2be7223 */ /* 0x000fce0000010091 */
.L_x_9287:
[----:B------:R-:W-:Y:S05]  /*12e0*/  BSYNC.RECONVERGENT B1 ;  /* 0x0000000000017941 */ /* 0x000fea0003800200 */
.L_x_9286:
        /* <DEDUP_REMOVED lines=12> */
[----:B------:R-:W-:Y:S02]  /*13b0*/  HADD2.F32 R155, -RZ, R181.H0_H0 ;  /* 0x200000b5ff9b7230 */ /* 0x000fe40000004100 */
[----:B--2---:R-:W-:-:S05]  /*13c0*/  IMAD.WIDE.U32 R170, R184, 0x4, R170 ;  /* 0x00000004b8aa7825 */ /* 0x004fca00078e00aa */
[----:B------:R2:W5:Y:S01]  /*13d0*/  LDG.E R4, desc[UR6][R170.64] ;  /* 0x00000006aa047981 */ /* 0x000562000c1e1900 */
[----:B0-----:R-:W-:-:S05]  /*13e0*/  @P2 IMAD.WIDE.U32 R182, R189, 0x10, R182 ;  /* 0x00000010bdb62825 */ /* 0x001fca00078e00b6 */
[----:B------:R0:W5:Y:S01]  /*13f0*/  @P2 LDG.E.128 R44, desc[UR6][R182.64] ;  /* 0x00000006b62c2981 */ /* 0x000162000c1e1d00 */
[----:B------:R-:W-:Y:S02]  /*1400*/  IADD3 R184, PT, PT, R184, 0x80, RZ ;  /* 0x00000080b8b87810 */ /* 0x000fe40007ffe0ff */
[----:B------:R-:W-:Y:S02]  /*1410*/  IADD3 R186, PT, PT, R186, 0x80, RZ ;  /* 0x00000080baba7810 */ /* 0x000fe40007ffe0ff */
[----:B------:R-:W-:Y:S01]  /*1420*/  IADD3 R189, PT, PT, R189, 0x80, RZ ;  /* 0x00000080bdbd7810 */ /* 0x000fe20007ffe0ff */
[C---:B---3--:R-:W-:Y:S01]  /*1430*/  FADD.FTZ R162, -R185.reuse, R148 ;  /* 0x00000094b9a27221 */ /* 0x048fe20000010100 */
[----:B------:R-:W-:-:S03]  /*1440*/  FADD.FTZ R180, -R185, R149 ;  /* 0x00000095b9b47221 */ /* 0x000fc60000010100 */
[C---:B-1----:R-:W-:Y:S01]  /*1450*/  FMUL.FTZ R27, R9.reuse, R162 ;  /* 0x000000a2091b7220 */ /* 0x042fe20000410000 */
[----:B------:R-:W-:Y:S02]  /*1460*/  HADD2.F32 R148, -RZ, R181.H1_H1 ;  /* 0x300000b5ff947230 */ /* 0x000fe40000004100 */
[----:B----4-:R-:W-:Y:S01]  /*1470*/  FMUL.FTZ R26, R144, R155 ;  /* 0x0000009b901a7220 */ /* 0x010fe20000410000 */
[----:B------:R-:W-:Y:S01]  /*1480*/  FADD.FTZ R92, R92, R144 ;  /* 0x000000905c5c7221 */ /* 0x000fe20000010000 */
[----:B------:R-:W-:Y:S01]  /*1490*/  FFMA.FTZ R116, R144, R27, R116 ;  /* 0x0000001b90747223 */ /* 0x000fe20000010074 */
[--C-:B------:R-:W-:Y:S02]  /*14a0*/  HADD2.F32 R144, -RZ, R199.reuse.H1_H1 ;  /* 0x300000c7ff907230 */ /* 0x100fe40000004100 */
[----:B------:R-:W-:Y:S01]  /*14b0*/  FMUL.FTZ R162, R9, R180 ;  /* 0x000000b409a27220 */ /* 0x000fe20000410000 */
[----:B------:R-:W-:Y:S02]  /*14c0*/  HADD2.F32 R149, -RZ, R199.H0_H0 ;  /* 0x200000c7ff957230 */ /* 0x000fe40000004100 */
[----:B------:R-:W-:Y:S01]  /*14d0*/  FADD.FTZ R150, -R185, R150 ;  /* 0x00000096b9967221 */ /* 0x000fe20000010100 */
[----:B------:R-:W-:Y:S01]  /*14e0*/  FMUL.FTZ R157, R145, R148 ;  /* 0x00000094919d7220 */ /* 0x000fe20000410000 */
[----:B--2---:R-:W-:Y:S01]  /*14f0*/  FMUL.FTZ R171, R147, R144 ;  /* 0x0000009093ab7220 */ /* 0x004fe20000410000 */
[----:B------:R-:W-:Y:S01]  /*1500*/  FADD.FTZ R93, R93, R145 ;  /* 0x000000915d5d7221 */ /* 0x000fe20000010000 */
[----:B------:R-:W-:Y:S01]  /*1510*/  FFMA.FTZ R117, R145, R162, R117 ;  /* 0x000000a291757223 */ /* 0x000fe20000010075 */
[----:B------:R-:W-:Y:S01]  /*1520*/  FADD.FTZ R144, R187, R26 ;  /* 0x0000001abb907221 */ /* 0x000fe20000010000 */
[----:B------:R-:W-:Y:S01]  /*1530*/  FFMA.FTZ R145, R27, R26, R190 ;  /* 0x0000001a1b917223 */ /* 0x000fe200000100be */
[----:B------:R-:W-:Y:S01]  /*1540*/  FMUL.FTZ R170, R146, R149 ;  /* 0x0000009592aa7220 */ /* 0x000fe20000410000 */
[----:B------:R-:W-:Y:S01]  /*1550*/  FMUL.FTZ R155, R9, R150 ;  /* 0x00000096099b7220 */ /* 0x000fe20000410000 */
[----:B------:R-:W-:Y:S01]  /*1560*/  FADD.FTZ R149, R144, R157 ;  /* 0x0000009d90957221 */ /* 0x000fe20000010000 */
[----:B------:R-:W-:Y:S01]  /*1570*/  FADD.FTZ R188, -R185, R151 ;  /* 0x00000097b9bc7221 */ /* 0x000fe20000010100 */
        /* <DEDUP_REMOVED lines=10> */
.L_x_9289:
[----:B------:R-:W-:Y:S05]  /*1620*/  BSYNC.RECONVERGENT B1 ;  /* 0x0000000000017941 */ /* 0x000fea0003800200 */
.L_x_9288:
        /* <DEDUP_REMOVED lines=51> */
.L_x_9291:
[----:B------:R-:W-:Y:S05]  /*1960*/  BSYNC.RECONVERGENT B1 ;  /* 0x0000000000017941 */ /* 0x000fea0003800200 */
.L_x_9290:
        /* <DEDUP_REMOVED lines=24> */
[----:B------:R-:W-:Y:S01]  /*1af0*/  FMUL.FTZ R152, R9, R152 ;  /* 0x0000009809987220 */ /* 0x000fe20000410000 */
[----:B----4-:R-:W-:Y:S01]  /*1b00*/  FMUL.FTZ R22, R144, R33 ;  /* 0x0000002190167220 */ /* 0x010fe20000410000 */
[----:B------:R-:W-:Y:S01]  /*1b10*/  FADD.FTZ R84, R84, R144 ;  /* 0x0000009054547221 */ /* 0x000fe20000010000 */
[----:B------:R-:W-:Y:S01]  /*1b20*/  FFMA.FTZ R108, R144, R23, R108 ;  /* 0x00000017906c7223 */ /* 0x000fe2000001006c */
[--C-:B------:R-:W-:Y:S02]  /*1b30*/  HADD2.F32 R144, -RZ, R208.reuse.H1_H1 ;  /* 0x300000d0ff907230 */ /* 0x100fe40000004100 */
[----:B------:R-:W-:Y:S01]  /*1b40*/  FADD.FTZ R150, -R185, R150 ;  /* 0x00000096b9967221 */ /* 0x000fe20000010100 */
[----:B------:R-:W-:-:S02]  /*1b50*/  HADD2.F32 R149, -RZ, R208.H0_H0 ;  /* 0x200000d0ff957230 */ /* 0x000fc40000004100 */
[----:B------:R-:W-:Y:S01]  /*1b60*/  FMUL.FTZ R34, R145, R34 ;  /* 0x0000002291227220 */ /* 0x000fe20000410000 */
[----:B------:R-:W-:Y:S01]  /*1b70*/  FADD.FTZ R85, R85, R145 ;  /* 0x0000009155557221 */ /* 0x000fe20000010000 */
[----:B------:R-:W-:Y:S01]  /*1b80*/  FFMA.FTZ R109, R145, R152, R109 ;  /* 0x00000098916d7223 */ /* 0x000fe2000001006d */
[----:B------:R-:W-:Y:S01]  /*1b90*/  FADD.FTZ R187, R187, R22 ;  /* 0x00000016bbbb7221 */ /* 0x000fe20000010000 */
[----:B------:R-:W-:Y:S01]  /*1ba0*/  FFMA.FTZ R145, R23, R22, R190 ;  /* 0x0000001617917223 */ /* 0x000fe200000100be */
[----:B------:R-:W-:Y:S01]  /*1bb0*/  FMUL.FTZ R33, R9, R150 ;  /* 0x0000009609217220 */ /* 0x000fe20000410000 */
[----:B--2---:R-:W-:Y:S01]  /*1bc0*/  FMUL.FTZ R175, R147, R144 ;  /* 0x0000009093af7220 */ /* 0x004fe20000410000 */
        /* <DEDUP_REMOVED lines=13> */
.L_x_9293:
[----:B------:R-:W-:Y:S05]  /*1ca0*/  BSYNC.RECONVERGENT B1 ;  /* 0x0000000000017941 */ /* 0x000fea0003800200 */
.L_x_9292:
        /* <DEDUP_REMOVED lines=10> */
[----:B-1----:R-:W-:Y:S02]  /*1d50*/  IMAD.WIDE.U32 R144, R186, 0x10, R20 ;  /* 0x00000010ba907825 */ /* 0x002fe400078e0014 */
[----:B------:R-:W0:Y:S04]  /*1d60*/  LDC.64 R20, c[0x0][0x3b0] ;  /* 0x0000ec00ff147b82 */ /* 0x000e280000000a00 */
[----:B------:R-:W4:Y:S01]  /*1d70*/  LDG.E.128 R144, desc[UR6][R144.64] ;  /* 0x0000000690907981 */ /* 0x000f22000c1e1d00 */
[----:B--2---:R-:W-:-:S05]  /*1d80*/  @P5 IMAD.WIDE.U32 R182, R189, 0x10, R182 ;  /* 0x00000010bdb65825 */ /* 0x004fca00078e00b6 */
[----:B------:R-:W5:Y:S01]  /*1d90*/  @P5 LDG.E.128 R124, desc[UR6][R182.64] ;  /* 0x00000006b67c5981 */ /* 0x000f62000c1e1d00 */
[----:B------:R-:W-:Y:S02]  /*1da0*/  HADD2.F32 R29, -RZ, R209.H0_H0 ;  /* 0x200000d1ff1d7230 */ /* 0x000fe40000004100 */
[----:B0-----:R-:W-:-:S05]  /*1db0*/  IMAD.WIDE.U32 R176, R184, 0x4, R20 ;  /* 0x00000004b8b07825 */ /* 0x001fca00078e0014 */
[----:B------:R0:W5:Y:S01]  /*1dc0*/  LDG.E R14, desc[UR6][R176.64] ;  /* 0x00000006b00e7981 */ /* 0x000162000c1e1900 */
[----:B------:R-:W-:Y:S02]  /*1dd0*/  IADD3 R184, PT, PT, R184, 0x80, RZ ;  /* 0x00000080b8b87810 */ /* 0x000fe40007ffe0ff */
[----:B------:R-:W-:Y:S02]  /*1de0*/  IADD3 R186, PT, PT, R186, 0x80, RZ ;  /* 0x00000080baba7810 */ /* 0x000fe40007ffe0ff */
[----:B------:R-:W-:Y:S01]  /*1df0*/  IADD3 R189, PT, PT, R189, 0x80, RZ ;  /* 0x00000080bdbd7810 */ /* 0x000fe20007ffe0ff */
[C---:B---3--:R-:W-:Y:S01]  /*1e00*/  FADD.FTZ R20, -R185.reuse, R148 ;  /* 0x00000094b9147221 */ /* 0x048fe20000010100 */
[----:B------:R-:W-:-:S03]  /*1e10*/  FADD.FTZ R32, -R185, R149 ;  /* 0x00000095b9207221 */ /* 0x000fc60000010100 */
[C---:B------:R-:W-:Y:S01]  /*1e20*/  FMUL.FTZ R21, R9.reuse, R20 ;  /* 0x0000001409157220 */ /* 0x040fe20000410000 */
        /* <DEDUP_REMOVED lines=9> */
[----:B0-----:R-:W-:Y:S01]  /*1ec0*/  FMUL.FTZ R177, R147, R144 ;  /* 0x0000009093b17220 */ /* 0x001fe20000410000 */
        /* <DEDUP_REMOVED lines=18> */
.L_x_9295:
[----:B------:R-:W-:Y:S05]  /*1ff0*/  BSYNC.RECONVERGENT B1 ;  /* 0x0000000000017941 */ /* 0x000fea0003800200 */
.L_x_9294:
        /* <DEDUP_REMOVED lines=13> */
[----:B------:R-:W1:Y:S04]  /*20d0*/  LDC.64 R18, c[0x0][0x3b0] ;  /* 0x0000ec00ff127b82 */ /* 0x000e680000000a00 */
[----:B------:R-:W3:Y:S01]  /*20e0*/  LDG.E.128 R144, desc[UR6][R144.64] ;  /* 0x0000000690907981 */ /* 0x000ee2000c1e1d00 */
[----:B-1----:R-:W-:-:S05]  /*20f0*/  IMAD.WIDE.U32 R182, R184, 0x4, R18 ;  /* 0x00000004b8b67825 */ /* 0x002fca00078e0012 */
[----:B------:R0:W5:Y:S01]  /*2100*/  LDG.E R15, desc[UR6][R182.64] ;  /* 0x00000006b60f7981 */ /* 0x000162000c1e1900 */
[--C-:B------:R-:W-:Y:S02]  /*2110*/  HADD2.F32 R165, -RZ, R211.reuse.H0_H0 ;  /* 0x200000d3ffa57230 */ /* 0x100fe40000004100 */
[----:B------:R-:W-:Y:S02]  /*2120*/  HADD2.F32 R28, -RZ, R211.H1_H1 ;  /* 0x300000d3ff1c7230 */ /* 0x000fe40000004100 */
[C---:B--2---:R-:W-:Y:S01]  /*2130*/  FADD.FTZ R18, -R185.reuse, R148 ;  /* 0x00000094b9127221 */ /* 0x044fe20000010100 */
[C---:B------:R-:W-:Y:S01]  /*2140*/  FADD.FTZ R30, -R185.reuse, R149 ;  /* 0x00000095b91e7221 */ /* 0x040fe20000010100 */
[----:B------:R-:W-:Y:S01]  /*2150*/  FADD.FTZ R150, -R185, R150 ;  /* 0x00000096b9967221 */ /* 0x000fe20000010100 */
[----:B------:R-:W-:Y:S02]  /*2160*/  HADD2.F32 R148, -RZ, R212.H1_H1 ;  /* 0x300000d4ff947230 */ /* 0x000fe40000004100 */
[C---:B------:R-:W-:Y:S01]  /*2170*/  FMUL.FTZ R19, R9.reuse, R18 ;  /* 0x0000001209137220 */ /* 0x040fe20000410000 */
[C---:B------:R-:W-:Y:S01]  /*2180*/  FMUL.FTZ R30, R9.reuse, R30 ;  /* 0x0000001e091e7220 */ /* 0x040fe20000410000 */
[----:B------:R-:W-:Y:S01]  /*2190*/  FMUL.FTZ R167, R9, R150 ;  /* 0x0000009609a77220 */ /* 0x000fe20000410000 */
[----:B------:R-:W-:-:S04]  /*21a0*/  FADD.FTZ R204, -R185, R151 ;  /* 0x00000097b9cc7221 */ /* 0x000fc80000010100 */
[----:B------:R-:W-:Y:S01]  /*21b0*/  FMUL.FTZ R204, R9, R204 ;  /* 0x000000cc09cc7220 */ /* 0x000fe20000410000 */
[----:B---3--:R-:W-:Y:S01]  /*21c0*/  FMUL.FTZ R18, R144, R165 ;  /* 0x000000a590127220 */ /* 0x008fe20000410000 */
[----:B------:R-:W-:Y:S02]  /*21d0*/  HADD2.F32 R165, -RZ, R212.H0_H0 ;  /* 0x200000d4ffa57230 */ /* 0x000fe40000004100 */
[----:B------:R-:W-:Y:S01]  /*21e0*/  FMUL.FTZ R28, R145, R28 ;  /* 0x0000001c911c7220 */ /* 0x000fe20000410000 */
        /* <DEDUP_REMOVED lines=15> */
[----:B------:R-:W-:-:S02]  /*22e0*/  FFMA.FTZ R103, R147, R204, R103 ;  /* 0x000000cc93677223 */ /* 0x000fc40000010067 */
[----:B------:R-:W-:Y:S01]  /*22f0*/  FADD.FTZ R187, R144, R179 ;  /* 0x000000b390bb7221 */ /* 0x000fe20000010000 */
[----:B------:R-:W-:Y:S01]  /*2300*/  FFMA.FTZ R190, R204, R179, R145 ;  /* 0x000000b3ccbe7223 */ /* 0x000fe20000010091 */
[----:B0-----:R-:W-:Y:S06]  /*2310*/  BRA `(.L_x_9296) ;  /* 0x0000000400bc7947 */ /* 0x001fec0003800000 */
.L_x_9285:
        /* <DEDUP_REMOVED lines=17> */
[C---:B------:R-:W-:Y:S02]  /*2430*/  ISETP.GE.U32.AND P5, PT, R11.reuse, 0x100, PT ;  /* 0x000001000b00780c */ /* 0x040fe40003fa6070 */
[C---:B------:R-:W-:Y:S02]  /*2440*/  ISETP.GE.U32.AND P0, PT, R11.reuse, 0x180, PT ;  /* 0x000001800b00780c */ /* 0x040fe40003f06070 */
[C---:B------:R-:W-:Y:S02]  /*2450*/  ISETP.GE.U32.AND P1, PT, R11.reuse, 0x200, PT ;  /* 0x000002000b00780c */ /* 0x040fe40003f26070 */
[----:B------:R-:W-:Y:S02]  /*2460*/  ISETP.GE.U32.AND P2, PT, R11, 0x280, PT ;  /* 0x000002800b00780c */ /* 0x000fe40003f46070 */
[----:B------:R-:W-:-:S02]  /*2470*/  P2R R17, PR, RZ, 0x20 ;  /* 0x00000020ff117803 */ /* 0x000fc40000000000 */
[----:B------:R-:W-:Y:S01]  /*2480*/  P2R R16, PR, RZ, 0x40 ;  /* 0x00000040ff107803 */ /* 0x000fe20000000000 */
[----:B------:R-:W0:Y:S08]  /*2490*/  @P6 LDC.64 R144, c[0x0][0x3b0] ;  /* 0x0000ec00ff906b82 */ /* 0x000e300000000a00 */
[----:B------:R-:W1:Y:S08]  /*24a0*/  @P5 LDC.64 R148, c[0x0][0x3b0] ;  /* 0x0000ec00ff945b82 */ /* 0x000e700000000a00 */
[----:B------:R-:W2:Y:S08]  /*24b0*/  @P0 LDC.64 R182, c[0x0][0x3b0] ;  /* 0x0000ec00ffb60b82 */ /* 0x000eb00000000a00 */
[----:B------:R-:W3:Y:S01]  /*24c0*/  @P1 LDC.64 R150, c[0x0][0x3b0] ;  /* 0x0000ec00ff961b82 */ /* 0x000ee20000000a00 */
[C---:B0-----:R-:W-:Y:S01]  /*24d0*/  @P6 IMAD.WIDE.U32 R144, R203.reuse, 0x4, R144 ;  /* 0x00000004cb906825 */ /* 0x041fe200078e0090 */
[----:B------:R-:W-:-:S04]  /*24e0*/  @P6 IADD3 R203, PT, PT, R203, 0x80, RZ ;  /* 0x00000080cbcb6810 */ /* 0x000fc80007ffe0ff */
[----:B------:R0:W5:Y:S02]  /*24f0*/  @P6 LDG.E R5, desc[UR6][R144.64] ;  /* 0x0000000690056981 */ /* 0x000164000c1e1900 */
[----:B------:R-:W4:Y:S01]  /*2500*/  @P2 LDC.64 R146, c[0x0][0x3b0] ;  /* 0x0000ec00ff922b82 */ /* 0x000f220000000a00 */
[C---:B-1----:R-:W-:Y:S01]  /*2510*/  @P5 IMAD.WIDE.U32 R148, R203.reuse, 0x4, R148 ;  /* 0x00000004cb945825 */ /* 0x042fe200078e0094 */
[----:B------:R-:W-:-:S04]  /*2520*/  @P5 IADD3 R203, PT, PT, R203, 0x80, RZ ;  /* 0x00000080cbcb5810 */ /* 0x000fc80007ffe0ff */
[----:B------:R0:W5:Y:S01]  /*2530*/  @P5 LDG.E R4, desc[UR6][R148.64] ;  /* 0x0000000694045981 */ /* 0x000162000c1e1900 */
[C---:B--2---:R-:W-:Y:S01]  /*2540*/  @P0 IMAD.WIDE.U32 R182, R203.reuse, 0x4, R182 ;  /* 0x00000004cbb60825 */ /* 0x044fe200078e00b6 */
[----:B------:R-:W-:-:S04]  /*2550*/  @P0 IADD3 R203, PT, PT, R203, 0x80, RZ ;  /* 0x00000080cbcb0810 */ /* 0x000fc80007ffe0ff */
[----:B------:R0:W5:Y:S01]  /*2560*/  @P0 LDG.E R2, desc[UR6][R182.64] ;  /* 0x00000006b6020981 */ /* 0x000162000c1e1900 */
[C---:B---3--:R-:W-:Y:S01]  /*2570*/  @P1 IMAD.WIDE.U32 R150, R203.reuse, 0x4, R150 ;  /* 0x00000004cb961825 */ /* 0x048fe200078e0096 */
[----:B------:R-:W-:-:S04]  /*2580*/  @P1 IADD3 R203, PT, PT, R203, 0x80, RZ ;  /* 0x00000080cbcb1810 */ /* 0x000fc80007ffe0ff */
[----:B------:R0:W5:Y:S01]  /*2590*/  @P1 LDG.E R0, desc[UR6][R150.64] ;  /* 0x0000000696001981 */ /* 0x000162000c1e1900 */
[----:B----4-:R-:W-:-:S05]  /*25a0*/  @P2 IMAD.WIDE.U32 R146, R203, 0x4, R146 ;  /* 0x00000004cb922825 */ /* 0x010fca00078e0092 */
[----:B------:R0:W5:Y:S01]  /*25b0*/  @P2 LDG.E R14, desc[UR6][R146.64] ;  /* 0x00000006920e2981 */ /* 0x000162000c1e1900 */
[----:B------:R-:W-:Y:S02]  /*25c0*/  ISETP.GE.U32.AND P5, PT, R11, 0x300, PT ;  /* 0x000003000b00780c */ /* 0x000fe40003fa6070 */
[----:B------:R-:W-:Y:S02]  /*25d0*/  MOV R187, RZ ;  /* 0x000000ff00bb7202 */ /* 0x000fe40000000f00 */
[----:B------:R-:W-:Y:S02]  /*25e0*/  MOV R190, RZ ;  /* 0x000000ff00be7202 */ /* 0x000fe40000000f00 */
[----:B------:R-:W-:Y:S02]  /*25f0*/  @P2 IADD3 R203, PT, PT, R203, 0x80, RZ ;  /* 0x00000080cbcb2810 */ /* 0x000fe40007ffe0ff */
[----:B------:R-:W-:-:S05]  /*2600*/  P2R R201, PR, RZ, 0x20 ;  /* 0x00000020ffc97803 */ /* 0x000fca0000000000 */
[----:B0-----:R-:W-:Y:S05]  /*2610*/  @!P5 BRA `(.L_x_9296) ;  /* 0x0000000000fcd947 */ /* 0x001fea0003800000 */
[----:B------:R-:W0:Y:S02]  /*2620*/  LDC.64 R144, c[0x0][0x3b0] ;  /* 0x0000ec00ff907b82 */ /* 0x000e240000000a00 */
[----:B0-----:R-:W-:-:S05]  /*2630*/  IMAD.WIDE.U32 R144, R203, 0x4, R144 ;  /* 0x00000004cb907825 */ /* 0x001fca00078e0090 */
[----:B------:R0:W5:Y:S01]  /*2640*/  LDG.E R15, desc[UR6][R144.64] ;  /* 0x00000006900f7981 */ /* 0x000162000c1e1900 */
[----:B------:R-:W-:Y:S05]  /*2650*/  BRA `(.L_x_9296) ;  /* 0x0000000000ec7947 */ /* 0x000fea0003800000 */
.L_x_9297:
[----:B------:R-:W-:Y:S02]  /*2660*/  P2R R216, PR, RZ, 0x8 ;  /* 0x00000008ffd87803 */ /* 0x000fe40000000000 */
[C---:B------:R-:W-:Y:S02]  /*2670*/  ISETP.GE.U32.AND P3, PT, R11.reuse, 0x80, PT ;  /* 0x000000800b00780c */ /* 0x040fe40003f66070 */
[C---:B------:R-:W-:Y:S02]  /*2680*/  ISETP.GE.U32.AND P6, PT, R11.reuse, 0x100, PT ;  /* 0x000001000b00780c */ /* 0x040fe40003fc6070 */
[C---:B------:R-:W-:Y:S02]  /*2690*/  ISETP.GE.U32.AND P0, PT, R11.reuse, 0x180, PT ;  /* 0x000001800b00780c */ /* 0x040fe40003f06070 */
[C---:B------:R-:W-:Y:S02]  /*26a0*/  ISETP.GE.U32.AND P1, PT, R11.reuse, 0x200, PT ;  /* 0x000002000b00780c */ /* 0x040fe40003f26070 */
[----:B------:R-:W-:-:S02]  /*26b0*/  ISETP.GE.U32.AND P2, PT, R11, 0x280, PT ;  /* 0x000002800b00780c */ /* 0x000fc40003f46070 */
[----:B------:R-:W-:Y:S02]  /*26c0*/  ISETP.GE.U32.AND P5, PT, R11, 0x300, PT ;  /* 0x000003000b00780c */ /* 0x000fe40003fa6070 */
[----:B------:R-:W-:Y:S01]  /*26d0*/  P2R R16, PR, RZ, 0x8 ;  /* 0x00000008ff107803 */ /* 0x000fe20000000000 */
[----:B------:R-:W0:Y:S01]  /*26e0*/  @P3 LDC.64 R184, c[0x0][0x438] ;  /* 0x00010e00ffb83b82 */ /* 0x000e220000000a00 */
[----:B------:R-:W-:Y:S02]  /*26f0*/  P2R R17, PR, RZ, 0x40 ;  /* 0x00000040ff117803 */ /* 0x000fe40000000000 */
[----:B------:R-:W-:-:S05]  /*2700*/  P2R R201, PR, RZ, 0x20 ;  /* 0x00000020ffc97803 */ /* 0x000fca0000000000 */
[----:B------:R-:W1:Y:S08]  /*2710*/  @P3 LDC.64 R144, c[0x0][0x3b0] ;  /* 0x0000ec00ff903b82 */ /* 0x000e700000000a00 */
[----:B------:R-:W2:Y:S08]  /*2720*/  @P6 LDC.64 R182, c[0x0][0x438] ;  /* 0x00010e00ffb66b82 */ /* 0x000eb00000000a00 */
[----:B------:R-:W3:Y:S01]  /*2730*/  @P6 LDC.64 R186, c[0x0][0x3b0] ;  /* 0x0000ec00ffba6b82 */ /* 0x000ee20000000a00 */
[C---:B0-----:R-:W-:Y:S01]  /*2740*/  @P3 IMAD.WIDE.U32 R184, R219.reuse, 0x10, R184 ;  /* 0x00000010dbb83825 */ /* 0x041fe200078e00b8 */
[----:B------:R-:W-:-:S04]  /*2750*/  @P3 IADD3 R219, PT, PT, R219, 0x80, RZ ;  /* 0x00000080dbdb3810 */ /* 0x000fc80007ffe0ff */
[----:B------:R-:W5:Y:S02]  /*2760*/  @P3 LDG.E.128 R48, desc[UR6][R184.64] ;  /* 0x00000006b8303981 */ /* 0x000f64000c1e1d00 */
[----:B------:R-:W0:Y:S01]  /*2770*/  @P0 LDC.64 R150, c[0x0][0x438] ;  /* 0x00010e00ff960b82 */ /* 0x000e220000000a00 */
[C---:B-1----:R-:W-:Y:S01]  /*2780*/  @P3 IMAD.WIDE.U32 R144, R203.reuse, 0x4, R144 ;  /* 0x00000004cb903825 */ /* 0x042fe200078e0090 */
[----:B------:R-:W-:-:S04]  /*2790*/  @P3 IADD3 R203, PT, PT, R203, 0x80, RZ ;  /* 0x00000080cbcb3810 */ /* 0x000fc80007ffe0ff */
[----:B------:R-:W5:Y:S02]  /*27a0*/  @P3 LDG.E R5, desc[UR6][R144.64] ;  /* 0x0000000690053981 */ /* 0x000f64000c1e1900 */
[----:B------:R-:W1:Y:S01]  /*27b0*/  @P0 LDC.64 R190, c[0x0][0x3b0] ;  /* 0x0000ec00ffbe0b82 */ /* 0x000e620000000a00 */
[C---:B--2---:R-:W-:Y:S01]  /*27c0*/  @P6 IMAD.WIDE.U32 R182, R219.reuse, 0x10, R182 ;  /* 0x00000010dbb66825 */ /* 0x044fe200078e00b6 */
[----:B------:R-:W-:-:S04]  /*27d0*/  @P6 IADD3 R219, PT, PT, R219, 0x80, RZ ;  /* 0x00000080dbdb6810 */ /* 0x000fc80007ffe0ff */
[----:B------:R-:W5:Y:S02]  /*27e0*/  @P6 LDG.E.128 R44, desc[UR6][R182.64] ;  /* 0x00000006b62c6981 */ /* 0x000f64000c1e1d00 */
[----:B------:R-:W2:Y:S01]  /*27f0*/  @P1 LDC.64 R148, c[0x0][0x438] ;  /* 0x00010e00ff941b82 */ /* 0x000ea20000000a00 */
[C---:B---3--:R-:W-:Y:S01]  /*2800*/  @P6 IMAD.WIDE.U32 R186, R203.reuse, 0x4, R186 ;  /* 0x00000004cbba6825 */ /* 0x048fe200078e00ba */
[----:B------:R-:W-:-:S06]  /*2810*/  @P6 IADD3 R203, PT, PT, R203, 0x80, RZ ;  /* 0x00000080cbcb6810 */ /* 0x000fcc0007ffe0ff */
[----:B------:R-:W3:Y:S01]  /*2820*/  @P1 LDC.64 R188, c[0x0][0x3b0] ;  /* 0x0000ec00ffbc1b82 */ /* 0x000ee20000000a00 */
[C---:B0-----:R-:W-:Y:S01]  /*2830*/  @P0 IMAD.WIDE.U32 R150, R219.reuse, 0x10, R150 ;  /* 0x00000010db960825 */ /* 0x041fe200078e0096 */
[----:B------:R-:W-:Y:S01]  /*2840*/  @P0 IADD3 R219, PT, PT, R219, 0x80, RZ ;  /* 0x00000080dbdb0810 */ /* 0x000fe20007ffe0ff */
[----:B------:R0:W5:Y:S04]  /*2850*/  @P6 LDG.E R4, desc[UR6][R186.64] ;  /* 0x00000006ba046981 */ /* 0x000168000c1e1900 */
[----:B------:R-:W5:Y:S01]  /*2860*/  @P0 LDG.E.128 R40, desc[UR6][R150.64] ;  /* 0x0000000696280981 */ /* 0x000f62000c1e1d00 */
[----:B------:R-:W4:Y:S01]  /*2870*/  @P2 LDC.64 R146, c[0x0][0x438] ;  /* 0x00010e00ff922b82 */ /* 0x000f220000000a00 */
[C---:B-1----:R-:W-:Y:S01]  /*2880*/  @P0 IMAD.WIDE.U32 R190, R203.reuse, 0x4, R190 ;  /* 0x00000004cbbe0825 */ /* 0x042fe200078e00be */
[----:B------:R-:W-:-:S06]  /*2890*/  @P0 IADD3 R203, PT, PT, R203, 0x80, RZ ;  /* 0x00000080cbcb0810 */ /* 0x000fcc0007ffe0ff */
[----:B------:R-:W1:Y:S01]  /*28a0*/  @P2 LDC.64 R196, c[0x0][0x3b0] ;  /* 0x0000ec00ffc42b82 */ /* 0x000e620000000a00 */
[C---:B--2---:R-:W-:Y:S01]  /*28b0*/  @P1 IMAD.WIDE.U32 R148, R219.reuse, 0x10, R148 ;  /* 0x00000010db941825 */ /* 0x044fe200078e0094 */
[----:B------:R-:W-:Y:S01]  /*28c0*/  @P1 IADD3 R219, PT, PT, R219, 0x80, RZ ;  /* 0x00000080dbdb1810 */ /* 0x000fe20007ffe0ff */
[----:B------:R2:W5:Y:S04]  /*28d0*/  @P0 LDG.E R2, desc[UR6][R190.64] ;  /* 0x00000006be020981 */ /* 0x000568000c1e1900 */
[----:B------:R0:W5:Y:S01]  /*28e0*/  @P1 LDG.E.128 R36, desc[UR6][R148.64] ;  /* 0x0000000694241981 */ /* 0x000162000c1e1d00 */
[----:B------:R-:W2:Y:S01]  /*28f0*/  @P5 LDC.64 R194, c[0x0][0x438] ;  /* 0x00010e00ffc25b82 */ /* 0x000ea20000000a00 */
[C---:B---3--:R-:W-:Y:S01]  /*2900*/  @P1 IMAD.WIDE.U32 R188, R203.reuse, 0x4, R188 ;  /* 0x00000004cbbc1825 */ /* 0x048fe200078e00bc */
[----:B------:R-:W-:-:S04]  /*2910*/  @P1 IADD3 R203, PT, PT, R203, 0x80, RZ ;  /* 0x00000080cbcb1810 */ /* 0x000fc80007ffe0ff */
[----:B------:R3:W5:Y:S02]  /*2920*/  @P1 LDG.E R0, desc[UR6][R188.64] ;  /* 0x00000006bc001981 */ /* 0x000764000c1e1900 */
[----:B------:R-:W0:Y:S01]  /*2930*/  @P5 LDC.64 R192, c[0x0][0x3b0] ;  /* 0x0000ec00ffc05b82 */ /* 0x000e220000000a00 */
[C---:B----4-:R-:W-:Y:S01]  /*2940*/  @P2 IMAD.WIDE.U32 R146, R219.reuse, 0x10, R146 ;  /* 0x00000010db922825 */ /* 0x050fe200078e0092 */
[----:B------:R-:W-:-:S04]  /*2950*/  @P2 IADD3 R219, PT, PT, R219, 0x80, RZ ;  /* 0x00000080dbdb2810 */ /* 0x000fc80007ffe0ff */
[----:B------:R3:W5:Y:S01]  /*2960*/  @P2 LDG.E.128 R124, desc[UR6][R146.64] ;  /* 0x00000006927c2981 */ /* 0x000762000c1e1d00 */
[C---:B-1----:R-:W-:Y:S01]  /*2970*/  @P2 IMAD.WIDE.U32 R196, R203.reuse, 0x4, R196 ;  /* 0x00000004cbc42825 */ /* 0x042fe200078e00c4 */
[----:B------:R-:W-:-:S04]  /*2980*/  @P2 IADD3 R203, PT, PT, R203, 0x80, RZ ;  /* 0x00000080cbcb2810 */ /* 0x000fc80007ffe0ff */
[----:B------:R3:W5:Y:S01]  /*2990*/  @P2 LDG.E R14, desc[UR6][R196.64] ;  /* 0x00000006c40e2981 */ /* 0x000762000c1e1900 */
[----:B--2---:R-:W-:-:S05]  /*29a0*/  @P5 IMAD.WIDE.U32 R194, R219, 0x10, R194 ;  /* 0x00000010dbc25825 */ /* 0x004fca00078e00c2 */
[----:B------:R3:W5:Y:S01]  /*29b0*/  @P5 LDG.E.128 R128, desc[UR6][R194.64] ;  /* 0x00000006c2805981 */ /* 0x000762000c1e1d00 */
[----:B0-----:R-:W-:-:S05]  /*29c0*/  @P5 IMAD.WIDE.U32 R192, R203, 0x4, R192 ;  /* 0x00000004cbc05825 */ /* 0x001fca00078e00c0 */
[----:B------:R3:W5:Y:S01]  /*29d0*/  @P5 LDG.E R15, desc[UR6][R192.64] ;  /* 0x00000006c00f5981 */ /* 0x000762000c1e1900 */
[----:B------:R-:W-:Y:S02]  /*29e0*/  ISETP.NE.AND P3, PT, R216, RZ, PT ;  /* 0x000000ffd800720c */ /* 0x000fe40003f65270 */
[----:B------:R-:W-:Y:S02]  /*29f0*/  MOV R187, RZ ;  /* 0x000000ff00bb7202 */ /* 0x000fe40000000f00 */
[----:B------:R-:W-:-:S09]  /*2a00*/  MOV R190, RZ ;  /* 0x000000ff00be7202 */ /* 0x000fd20000000f00 */
.L_x_9296:
[----:B------:R-:W-:Y:S05]  /*2a10*/  BSYNC.RECONVERGENT B0 ;  /* 0x0000000000007941 */ /* 0x000fea0003800200 */
.L_x_9284:
[----:B0-----:R-:W0:Y:S01]  /*2a20*/  SHFL.DOWN PT, R144, R187, 0x10, 0x1f ;  /* 0x0a001f00bb907f89 */ /* 0x001e2200000e0000 */
[----:B------:R-:W-:Y:S01]  /*2a30*/  LOP3.LUT P5, RZ, R12, 0x1f, RZ, 0xc0, !PT ;  /* 0x0000001f0cff7812 */ /* 0x000fe200078ac0ff */
[----:B------:R-:W-:Y:S02]  /*2a40*/  BSSY.RECONVERGENT B0, `(.L_x_9298) ;  /* 0x000001e000007945 */ /* 0x000fe40003800200 */
[----:B------:R-:W1:Y:S01]  /*2a50*/  SHFL.DOWN PT, R145, R190, 0x10, 0x1f ;  /* 0x0a001f00be917f89 */ /* 0x000e6200000e0000 */
[----:B0-----:R-:W-:Y:S01]  /*2a60*/  FADD.FTZ R144, R144, R187 ;  /* 0x000000bb90907221 */ /* 0x001fe20000010000 */
[----:B-1----:R-:W-:-:S04]  /*2a70*/  FADD.FTZ R145, R145, R190 ;  /* 0x000000be91917221 */ /* 0x002fc80000010000 */
[----:B---3--:R-:W0:Y:S04]  /*2a80*/  SHFL.DOWN PT, R147, R144, 0x8, 0x1f ;  /* 0x09001f0090937f89 */ /* 0x008e2800000e0000 */
        /* <DEDUP_REMOVED lines=25> */
.L_x_9299:
[----:B------:R-:W-:Y:S05]  /*2c20*/  BSYNC.RECONVERGENT B0 ;  /* 0x0000000000007941 */ /* 0x000fea0003800200 */
.L_x_9298:
[----:B------:R-:W1:Y:S08]  /*2c30*/  S2UR UR16, SR_CgaCtaId ;  /* 0x00000000001079c3 */ /* 0x000e700000008800 */
[----:B------:R-:W-:Y:S01]  /*2c40*/  BAR.SYNC.DEFER_BLOCKING 0x0 ;  /* 0x0000000000007b1d */ /* 0x000fe20000010000 */
[----:B------:R-:W-:Y:S02]  /*2c50*/  ISETP.NE.AND P6, PT, R16, RZ, PT ;  /* 0x000000ff1000720c */ /* 0x000fe40003fc5270 */
        /* <DEDUP_REMOVED lines=11> */
[----:B------:R-:W-:-:S03]  /*2d10*/  @P4 IADD3 R144, PT, PT, R7, -0x1, RZ ;  /* 0xffffffff07904810 */ /* 0x000fc60007ffe0ff */
[----:B------:R-:W-:Y:S02]  /*2d20*/  FADD.FTZ R183, R146, R183 ;  /* 0x000000b792b77221 */ /* 0x000fe40000010000 */
[----:B------:R-:W-:Y:S02]  /*2d30*/  @P4 IMAD R7, R144, R13, RZ ;  /* 0x0000000d90074224 */ /* 0x000fe400078e02ff */
[----:B------:R-:W-:Y:S01]  /*2d40*/  FADD.FTZ R144, RZ, R145 ;  /* 0x00000091ff907221 */ /* 0x000fe20000010000 */
[----:B-1----:R-:W-:-:S03]  /*2d50*/  FADD.FTZ R183, R183, R148 ;  /* 0x00000094b7b77221 */ /* 0x002fc60000010000 */
[----:B------:R-:W-:Y:S01]  /*2d60*/  FADD.FTZ R144, R147, R144 ;  /* 0x0000009093907221 */ /* 0x000fe20000010000 */
[----:B------:R-:W-:Y:S01]  /*2d70*/  FADD.FTZ R146, R150, R183 ;  /* 0x000000b796927221 */ /* 0x000fe20000010000 */
[----:B------:R-:W-:Y:S01]  /*2d80*/  @P4 SHF.R.S32.HI R148, RZ, 0x1f, R7 ;  /* 0x0000001fff944819 */ /* 0x000fe20000011407 */
[----:B------:R-:W-:Y:S02]  /*2d90*/  HFMA2 R147, -RZ, RZ, 0, 0 ;  /* 0x00000000ff937431 */ /* 0x000fe400000001ff */
[----:B------:R-:W-:Y:S01]  /*2da0*/  FADD.FTZ R144, R144, R149 ;  /* 0x0000009590907221 */ /* 0x000fe20000010000 */
[----:B------:R-:W-:Y:S01]  /*2db0*/  FMUL.FTZ R146, R146, UR15 ;  /* 0x0000000f92927c20 */ /* 0x000fe20008410000 */
[----:B------:R-:W-:Y:S02]  /*2dc0*/  @P4 LEA.HI R7, R148, R7, RZ, 0x2 ;  /* 0x0000000794074211 */ /* 0x000fe400078f10ff */
[----:B------:R-:W-:Y:S01]  /*2dd0*/  FADD.FTZ R151, R151, R144 ;  /* 0x0000009097977221 */ /* 0x000fe20000010000 */
[----:B------:R-:W-:-:S02]  /*2de0*/  MOV R149, R6 ;  /* 0x0000000600957202 */ /* 0x000fc40000000f00 */
[----:B------:R-:W-:Y:S01]  /*2df0*/  FSEL R146, R146, RZ, !P5 ;  /* 0x000000ff92927208 */ /* 0x000fe20006800000 */
[----:B------:R-:W-:Y:S01]  /*2e00*/  FMUL.FTZ R151, R151, UR15 ;  /* 0x0000000f97977c20 */ /* 0x000fe20008410000 */
[----:B------:R-:W-:Y:S01]  /*2e10*/  @P4 LEA.HI.SX32 R147, R7, R12, 0x1e ;  /* 0x0000000c07934211 */ /* 0x000fe200078ff2ff */
[----:B------:R-:W-:Y:S06]  /*2e20*/  @!P6 BRA `(.L_x_9301) ;  /* 0x00000010002ce947 */ /* 0x000fec0003800000 */
[----:B------:R-:W-:-:S04]  /*2e30*/  UISETP.NE.U32.AND UP0, UPT, UR10, URZ, UPT ;  /* 0x000000ff0a00728c */ /* 0x000fc8000bf05070 */
[----:B------:R-:W-:Y:S01]  /*2e40*/  UISETP.NE.AND.EX UP0, UPT, UR11, URZ, UPT, UP0 ;  /* 0x000000ff0b00728c */ /* 0x000fe2000bf05300 */
[----:B------:R-:W-:Y:S10]  /*2e50*/  @!P4 BRA `(.L_x_9302) ;  /* 0x00000000000cc947 */ /* 0x000ff40003800000 */
[----:B------:R-:W0:Y:S02]  /*2e60*/  LDC.64 R6, c[0x0][0x390] ;  /* 0x0000e400ff067b82 */ /* 0x000e240000000a00 */
[----:B0-----:R-:W-:-:S05]  /*2e70*/  IMAD.WIDE.U32 R6, R147, 0x10, R6 ;  /* 0x0000001093067825 */ /* 0x001fca00078e0006 */
[----:B------:R0:W5:Y:S02]  /*2e80*/  LDG.E.128 R132, desc[UR6][R6.64] ;  /* 0x0000000606847981 */ /* 0x000164000c1e1d00 */
.L_x_9302:
[----:B------:R-:W-:Y:S04]  /*2e90*/  BSSY.RECONVERGENT B1, `(.L_x_9303) ;  /* 0x00000fa000017945 */ /* 0x000fe80003800200 */
[----:B------:R-:W-:Y:S05]  /*2ea0*/  BRA.U UP0, `(.L_x_9304) ;  /* 0x0000000900047547 */ /* 0x000fea000b800000 */
[----:B------:R-:W-:Y:S02]  /*2eb0*/  MOV R145, UR12 ;  /* 0x0000000c00917c02 */ /* 0x000fe40008000f00 */
[----:B------:R-:W-:Y:S02]  /*2ec0*/  MOV R148, UR13 ;  /* 0x0000000d00947c02 */ /* 0x000fe40008000f00 */
[----:B------:R-:W-:-:S04]  /*2ed0*/  ISETP.NE.U32.AND P5, PT, R145, RZ, PT ;  /* 0x000000ff9100720c */ /* 0x000fc80003fa5070 */
[----:B------:R-:W-:-:S13]  /*2ee0*/  ISETP.NE.AND.EX P5, PT, R148, RZ, PT, P5 ;  /* 0x000000ff9400720c */ /* 0x000fda0003fa5350 */
[----:B------:R-:W-:Y:S05]  /*2ef0*/  @P5 BRA `(.L_x_9305) ;  /* 0x0000000000f85947 */ /* 0x000fea0003800000 */
[----:B------:R-:W-:Y:S05]  /*2f00*/  @!P4 BRA `(.L_x_9306) ;  /* 0x000000000038c947 */ /* 0x000fea0003800000 */
[----:B0-----:R-:W-:Y:S01]  /*2f10*/  FFMA.FTZ R7, R3, R151, R146 ;  /* 0x0000009703077223 */ /* 0x001fe20000010092 */
[----:B------:R-:W-:Y:S01]  /*2f20*/  ISETP.GT.AND P5, PT, R8, RZ, PT ;  /* 0x000000ff0800720c */ /* 0x000fe20003fa4270 */
[----:B------:R-:W-:Y:S02]  /*2f30*/  HFMA2 R136, -RZ, RZ, 0, 0 ;  /* 0x00000000ff887431 */ /* 0x000fe400000001ff */
[----:B------:R-:W-:-:S04]  /*2f40*/  FADD.FTZ R6, R154, -R7 ;  /* 0x800000079a067221 */ /* 0x000fc80000010000 */
[----:B------:R-:W-:-:S05]  /*2f50*/  FMUL.FTZ R6, R9, R6 ;  /* 0x0000000609067220 */ /* 0x000fca0000410000 */
[----:B------:R-:W-:Y:S02]  /*2f60*/  FSEL R6, R6, RZ, P5 ;  /* 0x000000ff06067208 */ /* 0x000fe40002800000 */
[----:B-----5:R-:W-:-:S03]  /*2f70*/  LOP3.LUT P5, RZ, R5, 0xff, RZ, 0xc0, !PT ;  /* 0x000000ff05ff7812 */ /* 0x020fc600078ac0ff */
[----:B------:R-:W-:-:S04]  /*2f80*/  FMUL.FTZ R6, R6, UR9 ;  /* 0x0000000906067c20 */ /* 0x000fc80008410000 */
[----:B------:R-:W-:-:S04]  /*2f90*/  FMUL.FTZ R183, R6, UR8 ;  /* 0x0000000806b77c20 */ /* 0x000fc80008410000 */
[----:B------:R-:W-:Y:S02]  /*2fa0*/  FMUL.FTZ R6, R132, R183 ;  /* 0x000000b784067220 */ /* 0x000fe40000410000 */
[----:B------:R-:W-:-:S03]  /*2fb0*/  @P5 HADD2.F32 R144, -RZ, R158.H0_H0 ;  /* 0x2000009eff905230 */ /* 0x000fc60000004100 */
[----:B------:R-:W-:Y:S02]  /*2fc0*/  FSEL R7, R6, RZ, P5 ;  /* 0x000000ff06077208 */ /* 0x000fe40002800000 */
[----:B------:R-:W-:-:S03]  /*2fd0*/  @P5 FMUL.FTZ R136, R183, R144 ;  /* 0x00000090b7885220 */ /* 0x000fc60000410000 */
[----:B------:R-:W-:-:S07]  /*2fe0*/  FADD.FTZ R72, R72, R7 ;  /* 0x0000000748487221 */ /* 0x000fce0000010000 */
.L_x_9306:
[----:B------:R-:W-:Y:S05]  /*2ff0*/  @!P4 BRA `(.L_x_9307) ;  /* 0x000000000038c947 */ /* 0x000fea0003800000 */
[----:B0-----:R-:W-:Y:S01]  /*3000*/  FFMA.FTZ R7, R166, R151, R146 ;  /* 0x00000097a6077223 */ /* 0x001fe20000010092 */
[----:B------:R-:W-:Y:S02]  /*3010*/  ISETP.GT.AND P5, PT, R8, RZ, PT ;  /* 0x000000ff0800720c */ /* 0x000fe40003fa4270 */
[----:B------:R-:W-:Y:S01]  /*3020*/  MOV R137, RZ ;  /* 0x000000ff00897202 */ /* 0x000fe20000000f00 */
        /* <DEDUP_REMOVED lines=11> */
.L_x_9307:
        /* <DEDUP_REMOVED lines=15> */
.L_x_9308:
[----:B------:R-:W-:Y:S05]  /*31d0*/  @!P4 BRA `(.L_x_9309) ;  /* 0x0000000c0014c947 */ /* 0x000fea0003800000 */
[----:B0-----:R-:W-:Y:S01]  /*31e0*/  FFMA.FTZ R6, R178, R151, R146 ;  /* 0x00000097b2067223 */ /* 0x001fe20000010092 */
[----:B------:R-:W-:Y:S02]  /*31f0*/  ISETP.GT.AND P5, PT, R8, RZ, PT ;  /* 0x000000ff0800720c */ /* 0x000fe40003fa4270 */
[----:B------:R-:W-:Y:S01]  /*3200*/  MOV R139, RZ ;  /* 0x000000ff008b7202 */ /* 0x000fe20000000f00 */
[----:B------:R-:W-:-:S04]  /*3210*/  FADD.FTZ R6, R169, -R6 ;  /* 0x80000006a9067221 */ /* 0x000fc80000010000 */
[----:B------:R-:W-:-:S05]  /*3220*/  FMUL.FTZ R6, R9, R6 ;  /* 0x0000000609067220 */ /* 0x000fca0000410000 */
[----:B------:R-:W-:Y:S02]  /*3230*/  FSEL R6, R6, RZ, P5 ;  /* 0x000000ff06067208 */ /* 0x000fe40002800000 */
[----:B-----5:R-:W-:-:S03]  /*3240*/  ISETP.GE.U32.AND P5, PT, R5, 0x1000000, PT ;  /* 0x010000000500780c */ /* 0x020fc60003fa6070 */
[----:B------:R-:W-:-:S04]  /*3250*/  FMUL.FTZ R6, R6, UR9 ;  /* 0x0000000906067c20 */ /* 0x000fc80008410000 */
        /* <DEDUP_REMOVED lines=8> */
.L_x_9305:
        /* <DEDUP_REMOVED lines=18> */
[----:B------:R-:W-:Y:S01]  /*3400*/  FMUL.FTZ R6, R143, UR9 ;  /* 0x000000098f067c20 */ /* 0x000fe20008410000 */
[----:B-----5:R-:W-:Y:S01]  /*3410*/  LOP3.LUT P5, RZ, R5, 0xff, RZ, 0xc0, !PT ;  /* 0x000000ff05ff7812 */ /* 0x020fe200078ac0ff */
[----:B------:R-:W-:Y:S02]  /*3420*/  HFMA2 R136, -RZ, RZ, 0, 0 ;  /* 0x00000000ff887431 */ /* 0x000fe400000001ff */
[----:B------:R-:W-:-:S04]  /*3430*/  FMUL.FTZ R141, R6, UR8 ;  /* 0x00000008068d7c20 */ /* 0x000fc80008410000 */
[----:B------:R-:W-:-:S05]  /*3440*/  FMUL.FTZ R6, R132, R141 ;  /* 0x0000008d84067220 */ /* 0x000fca0000410000 */
[----:B------:R-:W-:Y:S01]  /*3450*/  FSEL R7, R6, RZ, P5 ;  /* 0x000000ff06077208 */ /* 0x000fe20002800000 */
[----:B------:R-:W-:-:S04]  /*3460*/  @P5 HADD2.F32 R144, -RZ, R158.H0_H0 ;  /* 0x2000009eff905230 */ /* 0x000fc80000004100 */
[----:B------:R-:W-:Y:S01]  /*3470*/  FADD.FTZ R72, R72, R7 ;  /* 0x0000000748487221 */ /* 0x000fe20000010000 */
[----:B------:R-:W-:-:S07]  /*3480*/  @P5 FMUL.FTZ R136, R144, R141 ;  /* 0x0000008d90885220 */ /* 0x000fce0000410000 */
.L_x_9310:
[----:B------:R-:W-:Y:S05]  /*3490*/  @!P4 BRA `(.L_x_9311) ;  /* 0x000000000024c947 */ /* 0x000fea0003800000 */
[----:B------:R-:W-:Y:S01]  /*34a0*/  FMUL.FTZ R6, R140, UR9 ;  /* 0x000000098c067c20 */ /* 0x000fe20008410000 */
[----:B-----5:R-:W-:Y:S02]  /*34b0*/  LOP3.LUT P5, RZ, R5, 0xff00, RZ, 0xc0, !PT ;  /* 0x0000ff0005ff7812 */ /* 0x020fe400078ac0ff */
[----:B------:R-:W-:Y:S01]  /*34c0*/  MOV R137, RZ ;  /* 0x000000ff00897202 */ /* 0x000fe20000000f00 */
[----:B------:R-:W-:-:S04]  /*34d0*/  FMUL.FTZ R144, R6, UR8 ;  /* 0x0000000806907c20 */ /* 0x000fc80008410000 */
[----:B------:R-:W-:-:S05]  /*34e0*/  FMUL.FTZ R6, R133, R144 ;  /* 0x0000009085067220 */ /* 0x000fca0000410000 */
[----:B------:R-:W-:Y:S01]  /*34f0*/  FSEL R6, R6, RZ, P5 ;  /* 0x000000ff06067208 */ /* 0x000fe20002800000 */
[----:B------:R-:W-:-:S04]  /*3500*/  @P5 HADD2.F32 R7, -RZ, R225.H0_H0 ;  /* 0x200000e1ff075230 */ /* 0x000fc80000004100 */
[----:B------:R-:W-:Y:S01]  /*3510*/  FADD.FTZ R73, R73, R6 ;  /* 0x0000000649497221 */ /* 0x000fe20000010000 */
[----:B------:R-:W-:-:S07]  /*3520*/  @P5 FMUL.FTZ R137, R7, R144 ;  /* 0x0000009007895220 */ /* 0x000fce0000410000 */
.L_x_9311:
[----:B------:R-:W-:Y:S05]  /*3530*/  @!P4 BRA `(.L_x_9312) ;  /* 0x000000000024c947 */ /* 0x000fea0003800000 */
        /* <DEDUP_REMOVED lines=9> */
.L_x_9312:
[----:B------:R-:W-:Y:S02]  /*35d0*/  MOV R141, R140 ;  /* 0x0000008c008d7202 */ /* 0x000fe40000000f00 */
[----:B------:R-:W-:Y:S02]  /*35e0*/  MOV R140, R143 ;  /* 0x0000008f008c7202 */ /* 0x000fe40000000f00 */
[----:B------:R-:W-:Y:S01]  /*35f0*/  MOV R143, R150 ;  /* 0x00000096008f7202 */ /* 0x000fe20000000f00 */
[----:B------:R-:W-:Y:S06]  /*3600*/  @!P4 BRA `(.L_x_9309) ;  /* 0x000000080008c947 */ /* 0x000fec0003800000 */
[----:B------:R-:W-:Y:S01]  /*3610*/  FMUL.FTZ R6, R150, UR9 ;  /* 0x0000000996067c20 */ /* 0x000fe20008410000 */
[----:B-----5:R-:W-:Y:S02]  /*3620*/  ISETP.GE.U32.AND P5, PT, R5, 0x1000000, PT ;  /* 0x010000000500780c */ /* 0x020fe40003fa6070 */
[----:B------:R-:W-:Y:S01]  /*3630*/  MOV R139, RZ ;  /* 0x000000ff008b7202 */ /* 0x000fe20000000f00 */
        /* <DEDUP_REMOVED lines=8> */
.L_x_9304:
[----:B------:R-:W-:Y:S02]  /*36c0*/  MOV R145, UR12 ;  /* 0x0000000c00917c02 */ /* 0x000fe40008000f00 */
[----:B------:R-:W-:Y:S02]  /*36d0*/  MOV R148, UR13 ;  /* 0x0000000d00947c02 */ /* 0x000fe40008000f00 */
[----:B------:R-:W-:-:S04]  /*36e0*/  ISETP.NE.U32.AND P5, PT, R145, RZ, PT ;  /* 0x000000ff9100720c */ /* 0x000fc80003fa5070 */
[----:B------:R-:W-:-:S13]  /*36f0*/  ISETP.NE.AND.EX P5, PT, R148, RZ, PT, P5 ;  /* 0x000000ff9400720c */ /* 0x000fda0003fa5350 */
[----:B------:R-:W-:Y:S05]  /*3700*/  @P5 BRA `(.L_x_9313) ;  /* 0x0000000000e85947 */ /* 0x000fea0003800000 */
[----:B------:R-:W-:Y:S05]  /*3710*/  @!P4 BRA `(.L_x_9314) ;  /* 0x000000000034c947 */ /* 0x000fea0003800000 */
[----:B0-----:R-:W-:Y:S01]  /*3720*/  @P3 FFMA.FTZ R7, R3, R151, R146 ;  /* 0x0000009703073223 */ /* 0x001fe20000010092 */
[----:B-----5:R-:W-:Y:S01]  /*3730*/  MOV R6, R48 ;  /* 0x0000003000067202 */ /* 0x020fe20000000f00 */
[----:B------:R-:W-:Y:S01]  /*3740*/  HFMA2 R136, -RZ, RZ, 0, 0 ;  /* 0x00000000ff887431 */ /* 0x000fe200000001ff */
[----:B------:R-:W-:Y:S01]  /*3750*/  LOP3.LUT P5, RZ, R5, 0xff, RZ, 0xc0, !PT ;  /* 0x000000ff05ff7812 */ /* 0x000fe200078ac0ff */
[----:B------:R-:W-:-:S04]  /*3760*/  @P3 FADD.FTZ R7, R154, -R7 ;  /* 0x800000079a073221 */ /* 0x000fc80000010000 */
[----:B------:R-:W-:-:S04]  /*3770*/  @P3 FFMA.FTZ R6, R9, R7, R48 ;  /* 0x0000000709063223 */ /* 0x000fc80000010030 */
[----:B------:R-:W-:-:S04]  /*3780*/  FMUL.FTZ R6, R6, UR9 ;  /* 0x0000000906067c20 */ /* 0x000fc80008410000 */
[----:B------:R-:W-:Y:S01]  /*3790*/  FMUL.FTZ R183, R6, UR8 ;  /* 0x0000000806b77c20 */ /* 0x000fe20008410000 */
[----:B------:R-:W-:-:S03]  /*37a0*/  @P5 HADD2.F32 R144, -RZ, R158.H0_H0 ;  /* 0x2000009eff905230 */ /* 0x000fc60000004100 */
[-C--:B------:R-:W-:Y:S02]  /*37b0*/  FMUL.FTZ R6, R132, R183.reuse ;  /* 0x000000b784067220 */ /* 0x080fe40000410000 */
[----:B------:R-:W-:-:S03]  /*37c0*/  @P5 FMUL.FTZ R136, R144, R183 ;  /* 0x000000b790885220 */ /* 0x000fc60000410000 */
[----:B------:R-:W-:-:S05]  /*37d0*/  FSEL R7, R6, RZ, P5 ;  /* 0x000000ff06077208 */ /* 0x000fca0002800000 */
[----:B------:R-:W-:-:S07]  /*37e0*/  FADD.FTZ R72, R72, R7 ;  /* 0x0000000748487221 */ /* 0x000fce0000010000 */
.L_x_9314:
        /* <DEDUP_REMOVED lines=14> */
.L_x_9315:
        /* <DEDUP_REMOVED lines=14> */
.L_x_9316:
[----:B------:R-:W-:Y:S05]  /*39b0*/  @!P4 BRA `(.L_x_9309) ;  /* 0x00000004001cc947 */ /* 0x000fea0003800000 */
[----:B------:R-:W-:Y:S01]  /*39c0*/  @P3 FFMA.FTZ R144, R178, R151, R146 ;  /* 0x00000097b2903223 */ /* 0x000fe20000010092 */
[----:B0----5:R-:W-:Y:S01]  /*39d0*/  MOV R6, R51 ;  /* 0x0000003300067202 */ /* 0x021fe20000000f00 */
[----:B------:R-:W-:Y:S01]  /*39e0*/  HFMA2 R139, -RZ, RZ, 0, 0 ;  /* 0x00000000ff8b7431 */ /* 0x000fe200000001ff */
[----:B------:R-:W-:Y:S01]  /*39f0*/  ISETP.GE.U32.AND P5, PT, R5, 0x1000000, PT ;  /* 0x010000000500780c */ /* 0x000fe20003fa6070 */
[----:B------:R-:W-:-:S04]  /*3a00*/  @P3 FADD.FTZ R144, R169, -R144 ;  /* 0x80000090a9903221 */ /* 0x000fc80000010000 */
[----:B------:R-:W-:-:S04]  /*3a10*/  @P3 FFMA.FTZ R6, R9, R144, R51 ;  /* 0x0000009009063223 */ /* 0x000fc80000010033 */
        /* <DEDUP_REMOVED lines=9> */
.L_x_9313:
[-CC-:B0-----:R-:W-:Y:S01]  /*3ab0*/  @P3 FFMA.FTZ R7, R163, R151.reuse, R146.reuse ;  /* 0x00000097a3073223 */ /* 0x181fe20000010092 */
[-CC-:B------:R-:W-:Y:S01]  /*3ac0*/  @P3 FFMA.FTZ R183, R166, R151.reuse, R146.reuse ;  /* 0x00000097a6b73223 */ /* 0x180fe20000010092 */
[-CC-:B------:R-:W-:Y:S01]  /*3ad0*/  @P3 FFMA.FTZ R140, R178, R151.reuse, R146.reuse ;  /* 0x00000097b28c3223 */ /* 0x180fe20000010092 */
[----:B-----5:R-:W-:Y:S01]  /*3ae0*/  MOV R142, R50 ;  /* 0x00000032008e7202 */ /* 0x020fe20000000f00 */
[----:B------:R-:W-:Y:S01]  /*3af0*/  @P3 FADD.FTZ R6, R168, -R7 ;  /* 0x80000007a8063221 */ /* 0x000fe20000010000 */
[----:B------:R-:W-:Y:S01]  /*3b00*/  @P3 FFMA.FTZ R7, R3, R151, R146 ;  /* 0x0000009703073223 */ /* 0x000fe20000010092 */
[----:B------:R-:W-:Y:S01]  /*3b10*/  @P3 FADD.FTZ R144, R169, -R140 ;  /* 0x8000008ca9903221 */ /* 0x000fe20000010000 */
[----:B------:R-:W-:Y:S01]  /*3b20*/  MOV R141, R49 ;  /* 0x00000031008d7202 */ /* 0x000fe20000000f00 */
[C---:B------:R-:W-:Y:S01]  /*3b30*/  @P3 FFMA.FTZ R142, R9.reuse, R6, R50 ;  /* 0x00000006098e3223 */ /* 0x040fe20000010032 */
[----:B------:R-:W-:Y:S01]  /*3b40*/  @P3 FADD.FTZ R6, R164, -R183 ;  /* 0x800000b7a4063221 */ /* 0x000fe20000010000 */
[----:B------:R-:W-:Y:S01]  /*3b50*/  @P3 FADD.FTZ R7, R154, -R7 ;  /* 0x800000079a073221 */ /* 0x000fe20000010000 */
[----:B------:R-:W-:Y:S01]  /*3b60*/  MOV R143, R51 ;  /* 0x00000033008f7202 */ /* 0x000fe20000000f00 */
[C---:B------:R-:W-:Y:S01]  /*3b70*/  @P3 FFMA.FTZ R143, R9.reuse, R144, R51 ;  /* 0x00000090098f3223 */ /* 0x040fe20000010033 */
[----:B------:R-:W-:Y:S01]  /*3b80*/  MOV R140, R48 ;  /* 0x00000030008c7202 */ /* 0x000fe20000000f00 */
[C---:B------:R-:W-:Y:S01]  /*3b90*/  @P3 FFMA.FTZ R141, R9.reuse, R6, R49 ;  /* 0x00000006098d3223 */ /* 0x040fe20000010031 */
[----:B------:R-:W-:Y:S01]  /*3ba0*/  @P3 FFMA.FTZ R140, R9, R7, R48 ;  /* 0x00000007098c3223 */ /* 0x000fe20000010030 */
[----:B------:R-:W-:Y:S06]  /*3bb0*/  @!P4 BRA `(.L_x_9317) ;  /* 0x000000000024c947 */ /* 0x000fec0003800000 */
[----:B------:R-:W-:Y:S01]  /*3bc0*/  FMUL.FTZ R6, R140, UR9 ;  /* 0x000000098c067c20 */ /* 0x000fe20008410000 */
[----:B------:R-:W-:Y:S01]  /*3bd0*/  LOP3.LUT P5, RZ, R5, 0xff, RZ, 0xc0, !PT ;  /* 0x000000ff05ff7812 */ /* 0x000fe200078ac0ff */
[----:B------:R-:W-:Y:S02]  /*3be0*/  HFMA2 R136, -RZ, RZ, 0, 0 ;  /* 0x00000000ff887431 */ /* 0x000fe400000001ff */
[----:B------:R-:W-:-:S04]  /*3bf0*/  FMUL.FTZ R183, R6, UR8 ;  /* 0x0000000806b77c20 */ /* 0x000fc80008410000 */
[----:B------:R-:W-:-:S05]  /*3c00*/  FMUL.FTZ R6, R132, R183 ;  /* 0x000000b784067220 */ /* 0x000fca0000410000 */
[----:B------:R-:W-:Y:S01]  /*3c10*/  FSEL R7, R6, RZ, P5 ;  /* 0x000000ff06077208 */ /* 0x000fe20002800000 */
[----:B------:R-:W-:-:S04]  /*3c20*/  @P5 HADD2.F32 R144, -RZ, R158.H0_H0 ;  /* 0x2000009eff905230 */ /* 0x000fc80000004100 */
[----:B------:R-:W-:Y:S01]  /*3c30*/  FADD.FTZ R72, R72, R7 ;  /* 0x0000000748487221 */ /* 0x000fe20000010000 */
[----:B------:R-:W-:-:S07]  /*3c40*/  @P5 FMUL.FTZ R136, R144, R183 ;  /* 0x000000b790885220 */ /* 0x000fce0000410000 */
.L_x_9317:
[----:B------:R-:W-:Y:S05]  /*3c50*/  @!P4 BRA `(.L_x_9318) ;  /* 0x000000000024c947 */ /* 0x000fea0003800000 */
[----:B------:R-:W-:Y:S01]  /*3c60*/  FMUL.FTZ R6, R141, UR9 ;  /* 0x000000098d067c20 */ /* 0x000fe20008410000 */
[----:B------:R-:W-:Y:S02]  /*3c70*/  LOP3.LUT P5, RZ, R5, 0xff00, RZ, 0xc0, !PT ;  /* 0x0000ff0005ff7812 */ /* 0x000fe400078ac0ff */
[----:B------:R-:W-:Y:S01]  /*3c80*/  MOV R137, RZ ;  /* 0x000000ff00897202 */ /* 0x000fe20000000f00 */
[----:B------:R-:W-:-:S04]  /*3c90*/  FMUL.FTZ R144, R6, UR8 ;  /* 0x0000000806907c20 */ /* 0x000fc80008410000 */
[----:B------:R-:W-:-:S05]  /*3ca0*/  FMUL.FTZ R6, R133, R144 ;  /* 0x0000009085067220 */ /* 0x000fca0000410000 */
[----:B------:R-:W-:Y:S01]  /*3cb0*/  FSEL R6, R6, RZ, P5 ;  /* 0x000000ff06067208 */ /* 0x000fe20002800000 */
[----:B------:R-:W-:-:S04]  /*3cc0*/  @P5 HADD2.F32 R7, -RZ, R225.H0_H0 ;  /* 0x200000e1ff075230 */ /* 0x000fc80000004100 */
[----:B------:R-:W-:Y:S01]  /*3cd0*/  FADD.FTZ R73, R73, R6 ;  /* 0x0000000649497221 */ /* 0x000fe20000010000 */
[----:B------:R-:W-:-:S07]  /*3ce0*/  @P5 FMUL.FTZ R137, R7, R144 ;  /* 0x0000009007895220 */ /* 0x000fce0000410000 */
.L_x_9318:
[----:B------:R-:W-:Y:S05]  /*3cf0*/  @!P4 BRA `(.L_x_9319) ;  /* 0x000000000024c947 */ /* 0x000fea0003800000 */
        /* <DEDUP_REMOVED lines=9> */
.L_x_9319:
[----:B------:R-:W-:Y:S05]  /*3d90*/  @!P4 BRA `(.L_x_9309) ;  /* 0x000000000024c947 */ /* 0x000fea0003800000 */
[----:B------:R-:W-:Y:S01]  /*3da0*/  FMUL.FTZ R6, R143, UR9 ;  /* 0x000000098f067c20 */ /* 0x000fe20008410000 */
[----:B------:R-:W-:Y:S02]  /*3db0*/  ISETP.GE.U32.AND P5, PT, R5, 0x1000000, PT ;  /* 0x010000000500780c */ /* 0x000fe40003fa6070 */
[----:B------:R-:W-:Y:S01]  /*3dc0*/  MOV R139, RZ ;  /* 0x000000ff008b7202 */ /* 0x000fe20000000f00 */
[----:B------:R-:W-:-:S04]  /*3dd0*/  FMUL.FTZ R144, R6, UR8 ;  /* 0x0000000806907c20 */ /* 0x000fc80008410000 */
[----:B------:R-:W-:-:S05]  /*3de0*/  FMUL.FTZ R6, R135, R144 ;  /* 0x0000009087067220 */ /* 0x000fca0000410000 */
[----:B------:R-:W-:Y:S01]  /*3df0*/  FSEL R6, R6, RZ, P5 ;  /* 0x000000ff06067208 */ /* 0x000fe20002800000 */
[----:B------:R-:W-:-:S04]  /*3e00*/  @P5 HADD2.F32 R7, -RZ, R225.H1_H1 ;  /* 0x300000e1ff075230 */ /* 0x000fc80000004100 */
[----:B------:R-:W-:Y:S01]  /*3e10*/  FADD.FTZ R75, R75, R6 ;  /* 0x000000064b4b7221 */ /* 0x000fe20000010000 */
[----:B------:R-:W-:-:S07]  /*3e20*/  @P5 FMUL.FTZ R139, R7, R144 ;  /* 0x00000090078b5220 */ /* 0x000fce0000410000 */
.L_x_9309:
[----:B------:R-:W-:Y:S05]  /*3e30*/  BSYNC.RECONVERGENT B1 ;  /* 0x0000000000017941 */ /* 0x000fea0003800200 */
.L_x_9303:
[----:B------:R-:W-:Y:S02]  /*3e40*/  ISETP.NE.U32.AND P5, PT, R145, RZ, PT ;  /* 0x000000ff9100720c */ /* 0x000fe40003fa5070 */
[----:B------:R-:W1:Y:S02]  /*3e50*/  @P4 LDC.64 R144, c[0x0][0x468] ;  /* 0x00011a00ff904b82 */ /* 0x000e640000000a00 */
[----:B------:R-:W-:-:S13]  /*3e60*/  ISETP.NE.AND.EX P5, PT, R148, RZ, PT, P5 ;  /* 0x000000ff9400720c */ /* 0x000fda0003fa5350 */
[----:B0-----:R-:W0:Y:S01]  /*3e70*/  @P5 LDC.64 R6, c[0x0][0x478] ;  /* 0x00011e00ff065b82 */ /* 0x001e220000000a00 */
[C---:B-1----:R-:W-:Y:S01]  /*3e80*/  @P4 IMAD.WIDE.U32 R144, R147.reuse, 0x10, R144 ;  /* 0x0000001093904825 */ /* 0x042fe200078e0090 */
[----:B------:R-:W-:-:S03]  /*3e90*/  IADD3 R147, PT, PT, R147, 0x80, RZ ;  /* 0x0000008093937810 */ /* 0x000fc60007ffe0ff */
[C---:B0-----:R-:W-:Y:S01]  /*3ea0*/  @P5 IMAD.WIDE.U32 R6, R149.reuse, 0x10, R6 ;  /* 0x0000001095065825 */ /* 0x041fe200078e0006 */
[----:B------:R-:W-:-:S04]  /*3eb0*/  IADD3 R149, PT, PT, R149, 0x80, RZ ;  /* 0x0000008095957810 */ /* 0x000fc80007ffe0ff */
[----:B------:R0:W-:Y:S04]  /*3ec0*/  @P5 STG.E.128 desc[UR6][R6.64], R140 ;  /* 0x0000008c06005986 */ /* 0x0001e8000c101d06 */
[----:B------:R0:W-:Y:S02]  /*3ed0*/  @P4 STG.E.128 desc[UR6][R144.64], R136 ;  /* 0x0000008890004986 */ /* 0x0001e4000c101d06 */
.L_x_9301:
[----:B------:R-:W-:Y:S05]  /*3ee0*/  BSYNC.RECONVERGENT B0 ;  /* 0x0000000000007941 */ /* 0x000fea0003800200 */
.L_x_9300:
[----:B------:R-:W-:Y:S01]  /*3ef0*/  ISETP.NE.AND P5, PT, R17, RZ, PT ;  /* 0x000000ff1100720c */ /* 0x000fe20003fa5270 */
[----:B------:R-:W-:-:S12]  /*3f00*/  BSSY.RECONVERGENT B0, `(.L_x_9320) ;  /* 0x000011a000007945 */ /* 0x000fd80003800200 */
[----:B------:R-:W-:Y:S05]  /*3f10*/  @!P5 BRA `(.L_x_9321) ;  /* 0x000000100060d947 */ /* 0x000fea0003800000 */
[----:B------:R-:W-:-:S04]  /*3f20*/  UISETP.NE.U32.AND UP0, UPT, UR10, URZ, UPT ;  /* 0x000000ff0a00728c */ /* 0x000fc8000bf05070 */
[----:B------:R-:W-:Y:S01]  /*3f30*/  UISETP.NE.AND.EX UP0, UPT, UR11, URZ, UPT, UP0 ;  /* 0x000000ff0b00728c */ /* 0x000fe2000bf05300 */
[----:B------:R-:W-:Y:S10]  /*3f40*/  @!P4 BRA `(.L_x_9322) ;  /* 0x00000000000cc947 */ /* 0x000ff40003800000 */
[----:B0-----:R-:W0:Y:S02]  /*3f50*/  LDC.64 R6, c[0x0][0x390] ;  /* 0x0000e400ff067b82 */ /* 0x001e240000000a00 */
[----:B0-----:R-:W-:-:S05]  /*3f60*/  IMAD.WIDE.U32 R6, R147, 0x10, R6 ;  /* 0x0000001093067825 */ /* 0x001fca00078e0006 */
[----:B-----5:R1:W5:Y:S02]  /*3f70*/  LDG.E.128 R132, desc[UR6][R6.64] ;  /* 0x0000000606847981 */ /* 0x020364000c1e1d00 */
.L_x_9322:
[----:B------:R-:W-:Y:S04]  /*3f80*/  BSSY.RECONVERGENT B1, `(.L_x_9323) ;  /* 0x0000109000017945 */ /* 0x000fe80003800200 */
[----:B------:R-:W-:Y:S05]  /*3f90*/  BRA.U !UP0, `(.L_x_9324) ;  /* 0x0000000908087547 */ /* 0x000fea000b800000 */
[----:B------:R-:W-:-:S04]  /*3fa0*/  UISETP.NE.U32.AND UP0, UPT, UR12, URZ, UPT ;  /* 0x000000ff0c00728c */ /* 0x000fc8000bf05070 */
[----:B------:R-:W-:-:S06]  /*3fb0*/  UISETP.NE.AND.EX UP0, UPT, UR13, URZ, UPT, UP0 ;  /* 0x000000ff0d00728c */ /* 0x000fcc000bf05300 */
[----:B------:R-:W-:-:S13]  /*3fc0*/  PLOP3.LUT P5, PT, PT, PT, UP0, 0x80, 0x8 ;  /* 0x000000000008781c */ /* 0x000fda0003faf008 */
[----:B------:R-:W-:Y:S05]  /*3fd0*/  @!P5 BRA `(.L_x_9325) ;  /* 0x000000040000d947 */ /* 0x000fea0003800000 */
[-CC-:B01----:R-:W-:Y:S01]  /*3fe0*/  @P3 FFMA.FTZ R7, R155, R151.reuse, R146.reuse ;  /* 0x000000979b073223 */ /* 0x183fe20000010092 */
[----:B-----5:R-:W-:Y:S01]  /*3ff0*/  MOV R142, R46 ;  /* 0x0000002e008e7202 */ /* 0x020fe20000000f00 */
[--C-:B------:R-:W-:Y:S01]  /*4000*/  @P3 FFMA.FTZ R6, R162, R151, R146.reuse ;  /* 0x00000097a2063223 */ /* 0x100fe20000010092 */
[----:B------:R-:W-:Y:S01]  /*4010*/  MOV R143, R45 ;  /* 0x0000002d008f7202 */ /* 0x000fe20000000f00 */
[----:B------:R-:W-:Y:S01]  /*4020*/  @P3 FADD.FTZ R140, R170, -R7 ;  /* 0x80000007aa8c3221 */ /* 0x000fe20000010000 */
[----:B------:R-:W-:Y:S01]  /*4030*/  @P3 FFMA.FTZ R7, R27, R151, R146 ;  /* 0x000000971b073223 */ /* 0x000fe20000010092 */
[----:B------:R-:W-:Y:S01]  /*4040*/  @P3 FADD.FTZ R6, R157, -R6 ;  /* 0x800000069d063221 */ /* 0x000fe20000010000 */
[----:B------:R-:W-:Y:S01]  /*4050*/  MOV R144, R47 ;  /* 0x0000002f00907202 */ /* 0x000fe20000000f00 */
[C---:B------:R-:W-:Y:S01]  /*4060*/  @P3 FFMA.FTZ R142, R9.reuse, R140, R46 ;  /* 0x0000008c098e3223 */ /* 0x040fe2000001002e */
[----:B------:R-:W-:Y:S01]  /*4070*/  @P3 FFMA.FTZ R140, R180, R151, R146 ;  /* 0x00000097b48c3223 */ /* 0x000fe20000010092 */
[----:B------:R-:W-:Y:S01]  /*4080*/  @P3 FADD.FTZ R7, R26, -R7 ;  /* 0x800000071a073221 */ /* 0x000fe20000010000 */
[----:B------:R-:W-:-:S02]  /*4090*/  @P3 FFMA.FTZ R143, R9, R6, R45 ;  /* 0x00000006098f3223 */ /* 0x000fc4000001002d */
[----:B------:R-:W-:Y:S01]  /*40a0*/  @P3 FADD.FTZ R148, R171, -R140 ;  /* 0x8000008cab943221 */ /* 0x000fe20000010000 */
[----:B------:R-:W-:Y:S01]  /*40b0*/  MOV R140, R44 ;  /* 0x0000002c008c7202 */ /* 0x000fe20000000f00 */
[C---:B------:R-:W-:Y:S02]  /*40c0*/  @P3 FFMA.FTZ R140, R9.reuse, R7, R44 ;  /* 0x00000007098c3223 */ /* 0x040fe4000001002c */
[----:B------:R-:W-:Y:S01]  /*40d0*/  @P3 FFMA.FTZ R144, R9, R148, R47 ;  /* 0x0000009409903223 */ /* 0x000fe2000001002f */
[----:B------:R-:W-:Y:S06]  /*40e0*/  @!P4 BRA `(.L_x_9326) ;  /* 0x000000000028c947 */ /* 0x000fec0003800000 */
[----:B------:R-:W-:Y:S01]  /*40f0*/  FMUL.FTZ R6, R140, UR9 ;  /* 0x000000098c067c20 */ /* 0x000fe20008410000 */
[----:B------:R-:W-:Y:S01]  /*4100*/  LOP3.LUT P6, RZ, R4, 0xff, RZ, 0xc0, !PT ;  /* 0x000000ff04ff7812 */ /* 0x000fe200078cc0ff */
[----:B------:R-:W-:Y:S02]  /*4110*/  UMOV UR4, URZ ;  /* 0x000000ff00047c82 */ /* 0x000fe40008000000 */
[----:B------:R-:W-:Y:S01]  /*4120*/  FMUL.FTZ R145, R6, UR8 ;  /* 0x0000000806917c20 */ /* 0x000fe20008410000 */
[----:B------:R-:W-:-:S03]  /*4130*/  MOV R136, UR4 ;  /* 0x0000000400887c02 */ /* 0x000fc60008000f00 */
[----:B------:R-:W-:-:S05]  /*4140*/  FMUL.FTZ R6, R132, R145 ;  /* 0x0000009184067220 */ /* 0x000fca0000410000 */
[----:B------:R-:W-:Y:S01]  /*4150*/  FSEL R7, R6, RZ, P6 ;  /* 0x000000ff06077208 */ /* 0x000fe20003000000 */
[----:B------:R-:W-:-:S04]  /*4160*/  @P6 HADD2.F32 R141, -RZ, R213.H0_H0 ;  /* 0x200000d5ff8d6230 */ /* 0x000fc80000004100 */
[----:B------:R-:W-:Y:S01]  /*4170*/  FADD.FTZ R68, R68, R7 ;  /* 0x0000000744447221 */ /* 0x000fe20000010000 */
[----:B------:R-:W-:-:S07]  /*4180*/  @P6 FMUL.FTZ R136, R145, R141 ;  /* 0x0000008d91886220 */ /* 0x000fce0000410000 */
.L_x_9326:
[----:B------:R-:W-:Y:S05]  /*4190*/  @!P4 BRA `(.L_x_9327) ;  /* 0x000000000028c947 */ /* 0x000fea0003800000 */
[----:B------:R-:W-:Y:S01]  /*41a0*/  FMUL.FTZ R6, R143, UR9 ;  /* 0x000000098f067c20 */ /* 0x000fe20008410000 */
[----:B------:R-:W-:Y:S01]  /*41b0*/  LOP3.LUT P6, RZ, R4, 0xff00, RZ, 0xc0, !PT ;  /* 0x0000ff0004ff7812 */ /* 0x000fe200078cc0ff */
[----:B------:R-:W-:Y:S02]  /*41c0*/  UMOV UR4, URZ ;  /* 0x000000ff00047c82 */ /* 0x000fe40008000000 */
[----:B------:R-:W-:Y:S01]  /*41d0*/  FMUL.FTZ R148, R6, UR8 ;  /* 0x0000000806947c20 */ /* 0x000fe20008410000 */
[----:B------:R-:W-:-:S03]  /*41e0*/  MOV R137, UR4 ;  /* 0x0000000400897c02 */ /* 0x000fc60008000f00 */
[----:B------:R-:W-:-:S05]  /*41f0*/  FMUL.FTZ R6, R133, R148 ;  /* 0x0000009485067220 */ /* 0x000fca0000410000 */
[----:B------:R-:W-:Y:S01]  /*4200*/  FSEL R6, R6, RZ, P6 ;  /* 0x000000ff06067208 */ /* 0x000fe20003000000 */
[----:B------:R-:W-:-:S04]  /*4210*/  @P6 HADD2.F32 R7, -RZ, R213.H1_H1 ;  /* 0x300000d5ff076230 */ /* 0x000fc80000004100 */
[----:B------:R-:W-:Y:S01]  /*4220*/  FADD.FTZ R69, R69, R6 ;  /* 0x0000000645457221 */ /* 0x000fe20000010000 */
[----:B------:R-:W-:-:S07]  /*4230*/  @P6 FMUL.FTZ R137, R148, R7 ;  /* 0x0000000794896220 */ /* 0x000fce0000410000 */
.L_x_9327:
        /* <DEDUP_REMOVED lines=11> */
.L_x_9328:
[----:B------:R-:W-:Y:S02]  /*42f0*/  MOV R141, R143 ;  /* 0x0000008f008d7202 */ /* 0x000fe40000000f00 */
[----:B------:R-:W-:Y:S01]  /*4300*/  MOV R143, R144 ;  /* 0x00000090008f7202 */ /* 0x000fe20000000f00 */
[----:B------:R-:W-:Y:S06]  /*4310*/  @!P4 BRA `(.L_x_9329) ;  /* 0x0000000c003cc947 */ /* 0x000fec0003800000 */
[----:B------:R-:W-:Y:S01]  /*4320*/  FMUL.FTZ R6, R144, UR9 ;  /* 0x0000000990067c20 */ /* 0x000fe20008410000 */
[----:B------:R-:W-:Y:S01]  /*4330*/  ISETP.GE.U32.AND P6, PT, R4, 0x1000000, PT ;  /* 0x010000000400780c */ /* 0x000fe20003fc6070 */
[----:B------:R-:W-:Y:S02]  /*4340*/  UMOV UR4, URZ ;  /* 0x000000ff00047c82 */ /* 0x000fe40008000000 */
[----:B------:R-:W-:Y:S01]  /*4350*/  FMUL.FTZ R144, R6, UR8 ;  /* 0x0000000806907c20 */ /* 0x000fe20008410000 */
[----:B------:R-:W-:-:S03]  /*4360*/  MOV R139, UR4 ;  /* 0x00000004008b7c02 */ /* 0x000fc60008000f00 */
[----:B------:R-:W-:-:S05]  /*4370*/  FMUL.FTZ R6, R135, R144 ;  /* 0x0000009087067220 */ /* 0x000fca0000410000 */
[----:B------:R-:W-:-:S05]  /*4380*/  FSEL R6, R6, RZ, P6 ;  /* 0x000000ff06067208 */ /* 0x000fca0003000000 */
[----:B------:R-:W-:Y:S01]  /*4390*/  FADD.FTZ R71, R71, R6 ;  /* 0x0000000647477221 */ /* 0x000fe20000010000 */
[----:B------:R-:W-:Y:S06]  /*43a0*/  @!P6 BRA `(.L_x_9329) ;  /* 0x0000000c0018e947 */ /* 0x000fec0003800000 */
[----:B------:R-:W-:-:S05]  /*43b0*/  HADD2.F32 R139, -RZ, R214.H1_H1 ;  /* 0x300000d6ff8b7230 */ /* 0x000fca0000004100 */
[----:B------:R-:W-:Y:S01]  /*43c0*/  FMUL.FTZ R139, R144, R139 ;  /* 0x0000008b908b7220 */ /* 0x000fe20000410000 */
[----:B------:R-:W-:Y:S06]  /*43d0*/  BRA `(.L_x_9329) ;  /* 0x0000000c000c7947 */ /* 0x000fec0003800000 */
.L_x_9325:
[----:B------:R-:W-:Y:S05]  /*43e0*/  @!P4 BRA `(.L_x_9330) ;  /* 0x000000000038c947 */ /* 0x000fea0003800000 */
[----:B01----:R-:W-:Y:S01]  /*43f0*/  @P3 FFMA.FTZ R7, R27, R151, R146 ;  /* 0x000000971b073223 */ /* 0x003fe20000010092 */
[----:B-----5:R-:W-:Y:S01]  /*4400*/  MOV R6, R44 ;  /* 0x0000002c00067202 */ /* 0x020fe20000000f00 */
[----:B------:R-:W-:Y:S01]  /*4410*/  UMOV UR4, URZ ;  /* 0x000000ff00047c82 */ /* 0x000fe20008000000 */
[----:B------:R-:W-:Y:S01]  /*4420*/  LOP3.LUT P6, RZ, R4, 0xff, RZ, 0xc0, !PT ;  /* 0x000000ff04ff7812 */ /* 0x000fe200078cc0ff */
[----:B------:R-:W-:Y:S01]  /*4430*/  @P3 FADD.FTZ R7, R26, -R7 ;  /* 0x800000071a073221 */ /* 0x000fe20000010000 */
[----:B------:R-:W-:-:S03]  /*4440*/  MOV R136, UR4 ;  /* 0x0000000400887c02 */ /* 0x000fc60008000f00 */
        /* <DEDUP_REMOVED lines=8> */
.L_x_9330:
[----:B------:R-:W-:Y:S05]  /*44d0*/  @!P4 BRA `(.L_x_9331) ;  /* 0x000000000038c947 */ /* 0x000fea0003800000 */
[----:B0-----:R-:W-:Y:S01]  /*44e0*/  @P3 FFMA.FTZ R144, R162, R151, R146 ;  /* 0x00000097a2903223 */ /* 0x001fe20000010092 */
[----:B-1---5:R-:W-:Y:S01]  /*44f0*/  MOV R6, R45 ;  /* 0x0000002d00067202 */ /* 0x022fe20000000f00 */
[----:B------:R-:W-:Y:S01]  /*4500*/  UMOV UR4, URZ ;  /* 0x000000ff00047c82 */ /* 0x000fe20008000000 */
[----:B------:R-:W-:Y:S01]  /*4510*/  LOP3.LUT P6, RZ, R4, 0xff00, RZ, 0xc0, !PT ;  /* 0x0000ff0004ff7812 */ /* 0x000fe200078cc0ff */
[----:B------:R-:W-:Y:S01]  /*4520*/  @P3 FADD.FTZ R144, R157, -R144 ;  /* 0x800000909d903221 */ /* 0x000fe20000010000 */
[----:B------:R-:W-:-:S03]  /*4530*/  MOV R137, UR4 ;  /* 0x0000000400897c02 */ /* 0x000fc60008000f00 */
[----:B------:R-:W-:-:S04]  /*4540*/  @P3 FFMA.FTZ R6, R9, R144, R45 ;  /* 0x0000009009063223 */ /* 0x000fc8000001002d */
[----:B------:R-:W-:-:S04]  /*4550*/  FMUL.FTZ R6, R6, UR9 ;  /* 0x0000000906067c20 */ /* 0x000fc80008410000 */
[----:B------:R-:W-:Y:S01]  /*4560*/  FMUL.FTZ R144, R6, UR8 ;  /* 0x0000000806907c20 */ /* 0x000fe20008410000 */
[----:B------:R-:W-:-:S03]  /*4570*/  @P6 HADD2.F32 R7, -RZ, R213.H1_H1 ;  /* 0x300000d5ff076230 */ /* 0x000fc60000004100 */
[-C--:B------:R-:W-:Y:S02]  /*4580*/  FMUL.FTZ R6, R133, R144.reuse ;  /* 0x0000009085067220 */ /* 0x080fe40000410000 */
[----:B------:R-:W-:-:S03]  /*4590*/  @P6 FMUL.FTZ R137, R7, R144 ;  /* 0x0000009007896220 */ /* 0x000fc60000410000 */
[----:B------:R-:W-:-:S05]  /*45a0*/  FSEL R6, R6, RZ, P6 ;  /* 0x000000ff06067208 */ /* 0x000fca0003000000 */
[----:B------:R-:W-:-:S07]  /*45b0*/  FADD.FTZ R69, R69, R6 ;  /* 0x0000000645457221 */ /* 0x000fce0000010000 */
.L_x_9331:
        /* <DEDUP_REMOVED lines=15> */
.L_x_9332:
[----:B------:R-:W-:Y:S05]  /*46b0*/  @!P4 BRA `(.L_x_9329) ;  /* 0x000000080054c947 */ /* 0x000fea0003800000 */
[----:B0-----:R-:W-:Y:S01]  /*46c0*/  @P3 FFMA.FTZ R144, R180, R151, R146 ;  /* 0x00000097b4903223 */ /* 0x001fe20000010092 */
[----:B-1---5:R-:W-:Y:S01]  /*46d0*/  MOV R6, R47 ;  /* 0x0000002f00067202 */ /* 0x022fe20000000f00 */
[----:B------:R-:W-:Y:S01]  /*46e0*/  UMOV UR4, URZ ;  /* 0x000000ff00047c82 */ /* 0x000fe20008000000 */
[----:B------:R-:W-:Y:S01]  /*46f0*/  ISETP.GE.U32.AND P6, PT, R4, 0x1000000, PT ;  /* 0x010000000400780c */ /* 0x000fe20003fc6070 */
[----:B------:R-:W-:Y:S01]  /*4700*/  @P3 FADD.FTZ R144, R171, -R144 ;  /* 0x80000090ab903221 */ /* 0x000fe20000010000 */
[----:B------:R-:W-:-:S03]  /*4710*/  MOV R139, UR4 ;  /* 0x00000004008b7c02 */ /* 0x000fc60008000f00 */
        /* <DEDUP_REMOVED lines=10> */
.L_x_9324:
[----:B------:R-:W-:-:S04]  /*47c0*/  UISETP.NE.U32.AND UP0, UPT, UR12, URZ, UPT ;  /* 0x000000ff0c00728c */ /* 0x000fc8000bf05070 */
[----:B------:R-:W-:-:S06]  /*47d0*/  UISETP.NE.AND.EX UP0, UPT, UR13, URZ, UPT, UP0 ;  /* 0x000000ff0d00728c */ /* 0x000fcc000bf05300 */
[----:B------:R-:W-:-:S13]  /*47e0*/  PLOP3.LUT P5, PT, PT, PT, UP0, 0x80, 0x8 ;  /* 0x000000000008781c */ /* 0x000fda0003faf008 */
[----:B------:R-:W-:Y:S05]  /*47f0*/  @!P5 BRA `(.L_x_9333) ;  /* 0x000000040004d947 */ /* 0x000fea0003800000 */
[-CC-:B0-----:R-:W-:Y:S01]  /*4800*/  FFMA.FTZ R140, R162, R151.reuse, R146.reuse ;  /* 0x00000097a28c7223 */ /* 0x181fe20000010092 */
[-CC-:B------:R-:W-:Y:S01]  /*4810*/  FFMA.FTZ R141, R155, R151.reuse, R146.reuse ;  /* 0x000000979b8d7223 */ /* 0x180fe20000010092 */
[-CC-:B-1----:R-:W-:Y:S01]  /*4820*/  FFMA.FTZ R7, R27, R151.reuse, R146.reuse ;  /* 0x000000971b077223 */ /* 0x182fe20000010092 */
        /* <DEDUP_REMOVED lines=25> */
.L_x_9334:
[----:B------:R-:W-:Y:S05]  /*49c0*/  @!P4 BRA `(.L_x_9335) ;  /* 0x000000000028c947 */ /* 0x000fea0003800000 */
[----:B------:R-:W-:Y:S01]  /*49d0*/  FMUL.FTZ R6, R143, UR9 ;  /* 0x000000098f067c20 */ /* 0x000fe20008410000 */
[----:B-----5:R-:W-:Y:S01]  /*49e0*/  LOP3.LUT P6, RZ, R4, 0xff00, RZ, 0xc0, !PT ;  /* 0x0000ff0004ff7812 */ /* 0x020fe200078cc0ff */
        /* <DEDUP_REMOVED lines=8> */
.L_x_9335:
        /* <DEDUP_REMOVED lines=11> */
.L_x_9336:
[----:B------:R-:W-:Y:S02]  /*4b20*/  MOV R141, R143 ;  /* 0x0000008f008d7202 */ /* 0x000fe40000000f00 */
[----:B------:R-:W-:Y:S01]  /*4b30*/  MOV R143, R145 ;  /* 0x00000091008f7202 */ /* 0x000fe20000000f00 */
[----:B------:R-:W-:Y:S06]  /*4b40*/  @!P4 BRA `(.L_x_9329) ;  /* 0x000000040030c947 */ /* 0x000fec0003800000 */
[----:B------:R-:W-:Y:S01]  /*4b50*/  FMUL.FTZ R6, R145, UR9 ;  /* 0x0000000991067c20 */ /* 0x000fe20008410000 */
[----:B-----5:R-:W-:Y:S01]  /*4b60*/  ISETP.GE.U32.AND P6, PT, R4, 0x1000000, PT ;  /* 0x010000000400780c */ /* 0x020fe20003fc6070 */
        /* <DEDUP_REMOVED lines=10> */
.L_x_9333:
[----:B------:R-:W-:Y:S05]  /*4c10*/  @!P4 BRA `(.L_x_9337) ;  /* 0x00000000003cc947 */ /* 0x000fea0003800000 */
[----:B01----:R-:W-:Y:S01]  /*4c20*/  FFMA.FTZ R7, R27, R151, R146 ;  /* 0x000000971b077223 */ /* 0x003fe20000010092 */
[----:B------:R-:W-:Y:S01]  /*4c30*/  ISETP.GT.AND P6, PT, R8, RZ, PT ;  /* 0x000000ff0800720c */ /* 0x000fe20003fc4270 */
[----:B------:R-:W-:Y:S02]  /*4c40*/  UMOV UR4, URZ ;  /* 0x000000ff00047c82 */ /* 0x000fe40008000000 */
[----:B------:R-:W-:Y:S01]  /*4c50*/  FADD.FTZ R6, R26, -R7 ;  /* 0x800000071a067221 */ /* 0x000fe20000010000 */
[----:B------:R-:W-:-:S03]  /*4c60*/  MOV R136, UR4 ;  /* 0x0000000400887c02 */ /* 0x000fc60008000f00 */
        /* <DEDUP_REMOVED lines=10> */
.L_x_9337:
        /* <DEDUP_REMOVED lines=12> */
[----:B------:R-:W-:-:S03]  /*4dd0*/  @P6 HADD2.F32 R7, -RZ, R213.H1_H1 ;  /* 0x300000d5ff076230 */ /* 0x000fc60000004100 */
[----:B------:R-:W-:Y:S02]  /*4de0*/  FSEL R6, R6, RZ, P6 ;  /* 0x000000ff06067208 */ /* 0x000fe40003000000 */
[----:B------:R-:W-:-:S03]  /*4df0*/  @P6 FMUL.FTZ R137, R7, R144 ;  /* 0x0000009007896220 */ /* 0x000fc60000410000 */
[----:B------:R-:W-:-:S07]  /*4e00*/  FADD.FTZ R69, R69, R6 ;  /* 0x0000000645457221 */ /* 0x000fce0000010000 */
.L_x_9338:
        /* <DEDUP_REMOVED lines=16> */
.L_x_9339:
        /* <DEDUP_REMOVED lines=8> */
[----:B-----5:R-:W-:-:S03]  /*4f90*/  ISETP.GE.U32.AND P6, PT, R4, 0x1000000, PT ;  /* 0x010000000400780c */ /* 0x020fc60003fc6070 */
[----:B------:R-:W-:-:S04]  /*4fa0*/  FMUL.FTZ R6, R6, UR9 ;  /* 0x0000000906067c20 */ /* 0x000fc80008410000 */
[----:B------:R-:W-:-:S04]  /*4fb0*/  FMUL.FTZ R144, R6, UR8 ;  /* 0x0000000806907c20 */ /* 0x000fc80008410000 */
[----:B------:R-:W-:Y:S02]  /*4fc0*/  FMUL.FTZ R6, R135, R144 ;  /* 0x0000009087067220 */ /* 0x000fe40000410000 */
[----:B------:R-:W-:-:S03]  /*4fd0*/  @P6 HADD2.F32 R7, -RZ, R214.H1_H1 ;  /* 0x300000d6ff076230 */ /* 0x000fc60000004100 */
[----:B------:R-:W-:Y:S02]  /*4fe0*/  FSEL R6, R6, RZ, P6 ;  /* 0x000000ff06067208 */ /* 0x000fe40003000000 */
[----:B------:R-:W-:-:S03]  /*4ff0*/  @P6 FMUL.FTZ R139, R7, R144 ;  /* 0x00000090078b6220 */ /* 0x000fc60000410000 */
[----:B------:R-:W-:-:S07]  /*5000*/  FADD.FTZ R71, R71, R6 ;  /* 0x0000000647477221 */ /* 0x000fce0000010000 */
.L_x_9329:
[----:B------:R-:W-:Y:S05]  /*5010*/  BSYNC.RECONVERGENT B1 ;  /* 0x0000000000017941 */ /* 0x000fea0003800200 */
.L_x_9323:
[----:B01----:R-:W0:Y:S08]  /*5020*/  @P5 LDC.64 R6, c[0x0][0x478] ;  /* 0x00011e00ff065b82 */ /* 0x003e300000000a00 */
[----:B------:R-:W1:Y:S01]  /*5030*/  @P4 LDC.64 R144, c[0x0][0x468] ;  /* 0x00011a00ff904b82 */ /* 0x000e620000000a00 */
[C---:B0-----:R-:W-:Y:S01]  /*5040*/  @P5 IMAD.WIDE.U32 R6, R149.reuse, 0x10, R6 ;  /* 0x0000001095065825 */ /* 0x041fe200078e0006 */
[----:B------:R-:W-:-:S04]  /*5050*/  IADD3 R149, PT, PT, R149, 0x80, RZ ;  /* 0x0000008095957810 */ /* 0x000fc80007ffe0ff */
[----:B------:R2:W-:Y:S01]  /*5060*/  @P5 STG.E.128 desc[UR6][R6.64], R140 ;  /* 0x0000008c06005986 */ /* 0x0005e2000c101d06 */
[C---:B-1----:R-:W-:Y:S01]  /*5070*/  @P4 IMAD.WIDE.U32 R144, R147.reuse, 0x10, R144 ;  /* 0x0000001093904825 */ /* 0x042fe200078e0090 */
[----:B------:R-:W-:-:S04]  /*5080*/  IADD3 R147, PT, PT, R147, 0x80, RZ ;  /* 0x0000008093937810 */ /* 0x000fc80007ffe0ff */
[----:B------:R2:W-:Y:S03]  /*5090*/  @P4 STG.E.128 desc[UR6][R144.64], R136 ;  /* 0x0000008890004986 */ /* 0x0005e6000c101d06 */
.L_x_9321:
[----:B------:R-:W-:Y:S05]  /*50a0*/  BSYNC.RECONVERGENT B0 ;  /* 0x0000000000007941 */ /* 0x000fea0003800200 */
.L_x_9320:
[----:B------:R-:W-:Y:S04]  /*50b0*/  BSSY.RECONVERGENT B0, `(.L_x_9340) ;  /* 0x000011a000007945 */ /* 0x000fe80003800200 */
[----:B------:R-:W-:Y:S05]  /*50c0*/  @!P0 BRA `(.L_x_9341) ;  /* 0x0000001000608947 */ /* 0x000fea0003800000 */
[----:B------:R-:W-:-:S04]  /*50d0*/  UISETP.NE.U32.AND UP0, UPT, UR10, URZ, UPT ;  /* 0x000000ff0a00728c */ /* 0x000fc8000bf05070 */
[----:B------:R-:W-:Y:S01]  /*50e0*/  UISETP.NE.AND.EX UP0, UPT, UR11, URZ, UPT, UP0 ;  /* 0x000000ff0b00728c */ /* 0x000fe2000bf05300 */
[----:B------:R-:W-:Y:S10]  /*50f0*/  @!P4 BRA `(.L_x_9342) ;  /* 0x00000000000cc947 */ /* 0x000ff40003800000 */
[----:B0-2---:R-:W0:Y:S02]  /*5100*/  LDC.64 R6, c[0x0][0x390] ;  /* 0x0000e400ff067b82 */ /* 0x005e240000000a00 */
[----:B0-----:R-:W-:-:S05]  /*5110*/  IMAD.WIDE.U32 R6, R147, 0x10, R6 ;  /* 0x0000001093067825 */ /* 0x001fca00078e0006 */
[----:B-----5:R1:W5:Y:S02]  /*5120*/  LDG.E.128 R132, desc[UR6][R6.64] ;  /* 0x0000000606847981 */ /* 0x020364000c1e1d00 */
.L_x_9342:
[----:B------:R-:W-:Y:S04]  /*5130*/  BSSY.RECONVERGENT B1, `(.L_x_9343) ;  /* 0x0000109000017945 */ /* 0x000fe80003800200 */
[----:B------:R-:W-:Y:S05]  /*5140*/  BRA.U !UP0, `(.L_x_9344) ;  /* 0x0000000908087547 */ /* 0x000fea000b800000 */
[----:B------:R-:W-:-:S04]  /*5150*/  UISETP.NE.U32.AND UP0, UPT, UR12, URZ, UPT ;  /* 0x000000ff0c00728c */ /* 0x000fc8000bf05070 */
[----:B------:R-:W-:-:S06]  /*5160*/  UISETP.NE.AND.EX UP0, UPT, UR13, URZ, UPT, UP0 ;  /* 0x000000ff0d00728c */ /* 0x000fcc000bf05300 */
[----:B------:R-:W-:-:S13]  /*5170*/  PLOP3.LUT P5, PT, PT, PT, UP0, 0x80, 0x8 ;  /* 0x000000000008781c */ /* 0x000fda0003faf008 */
[----:B------:R-:W-:Y:S05]  /*5180*/  @!P5 BRA `(.L_x_9345) ;  /* 0x000000040000d947 */ /* 0x000fea0003800000 */
[-CC-:B012---:R-:W-:Y:S01]  /*5190*/  @P3 FFMA.FTZ R7, R35, R151.reuse, R146.reuse ;  /* 0x0000009723073223 */ /* 0x187fe20000010092 */
        /* <DEDUP_REMOVED lines=26> */
.L_x_9346:
        /* <DEDUP_REMOVED lines=11> */
.L_x_9347:
        /* <DEDUP_REMOVED lines=11> */
.L_x_9348:
        /* <DEDUP_REMOVED lines=15> */
.L_x_9345:
[----:B------:R-:W-:Y:S05]  /*5590*/  @!P4 BRA `(.L_x_9350) ;  /* 0x000000000038c947 */ /* 0x000fea0003800000 */
[----:B012---:R-:W-:Y:S01]  /*55a0*/  @P3 FFMA.FTZ R7, R25, R151, R146 ;  /* 0x0000009719073223 */ /* 0x007fe20000010092 */
        /* <DEDUP_REMOVED lines=13> */
.L_x_9350:
[----:B------:R-:W-:Y:S05]  /*5680*/  @!P4 BRA `(.L_x_9351) ;  /* 0x000000000038c947 */ /* 0x000fea0003800000 */
[----:B0-2---:R-:W-:Y:S01]  /*5690*/  @P3 FFMA.FTZ R144, R156, R151, R146 ;  /* 0x000000979c903223 */ /* 0x005fe20000010092 */
        /* <DEDUP_REMOVED lines=13> */
.L_x_9351:
        /* <DEDUP_REMOVED lines=15> */
.L_x_9352:
[----:B------:R-:W-:Y:S05]  /*5860*/  @!P4 BRA `(.L_x_9349) ;  /* 0x000000080054c947 */ /* 0x000fea0003800000 */
[----:B0-2---:R-:W-:Y:S01]  /*5870*/  @P3 FFMA.FTZ R144, R198, R151, R146 ;  /* 0x00000097c6903223 */ /* 0x005fe20000010092 */
        /* <DEDUP_REMOVED lines=15> */
.L_x_9344:
[----:B------:R-:W-:-:S04]  /*5970*/  UISETP.NE.U32.AND UP0, UPT, UR12, URZ, UPT ;  /* 0x000000ff0c00728c */ /* 0x000fc8000bf05070 */
[----:B------:R-:W-:-:S06]  /*5980*/  UISETP.NE.AND.EX UP0, UPT, UR13, URZ, UPT, UP0 ;  /* 0x000000ff0d00728c */ /* 0x000fcc000bf05300 */
[----:B------:R-:W-:-:S13]  /*5990*/  PLOP3.LUT P5, PT, PT, PT, UP0, 0x80, 0x8 ;  /* 0x000000000008781c */ /* 0x000fda0003faf008 */
[----:B------:R-:W-:Y:S05]  /*59a0*/  @!P5 BRA `(.L_x_9353) ;  /* 0x000000040004d947 */ /* 0x000fea0003800000 */
[-CC-:B0-2---:R-:W-:Y:S01]  /*59b0*/  FFMA.FTZ R140, R156, R151.reuse, R146.reuse ;  /* 0x000000979c8c7223 */ /* 0x185fe20000010092 */
        /* <DEDUP_REMOVED lines=27> */
.L_x_9354:
        /* <DEDUP_REMOVED lines=11> */
.L_x_9355:
        /* <DEDUP_REMOVED lines=11> */
.L_x_9356:
        /* <DEDUP_REMOVED lines=15> */
.L_x_9353:
[----:B------:R-:W-:Y:S05]  /*5dc0*/  @!P4 BRA `(.L_x_9357) ;  /* 0x00000000003cc947 */ /* 0x000fea0003800000 */
[----:B012---:R-:W-:Y:S01]  /*5dd0*/  FFMA.FTZ R7, R25, R151, R146 ;  /* 0x0000009719077223 */ /* 0x007fe20000010092 */
        /* <DEDUP_REMOVED lines=14> */
.L_x_9357:
        /* <DEDUP_REMOVED lines=16> */
.L_x_9358:
        /* <DEDUP_REMOVED lines=16> */
.L_x_9359:
        /* <DEDUP_REMOVED lines=16> */
.L_x_9349:
[----:B------:R-:W-:Y:S05]  /*61c0*/  BSYNC.RECONVERGENT B1 ;  /* 0x0000000000017941 */ /* 0x000fea0003800200 */
.L_x_9343:
[----:B012---:R-:W0:Y:S08]  /*61d0*/  @P5 LDC.64 R6, c[0x0][0x478] ;  /* 0x00011e00ff065b82 */ /* 0x007e300000000a00 */
[----:B------:R-:W1:Y:S01]  /*61e0*/  @P4 LDC.64 R144, c[0x0][0x468] ;  /* 0x00011a00ff904b82 */ /* 0x000e620000000a00 */
[C---:B0-----:R-:W-:Y:S01]  /*61f0*/  @P5 IMAD.WIDE.U32 R6, R149.reuse, 0x10, R6 ;  /* 0x0000001095065825 */ /* 0x041fe200078e0006 */
[----:B------:R-:W-:-:S04]  /*6200*/  IADD3 R149, PT, PT, R149, 0x80, RZ ;  /* 0x0000008095957810 */ /* 0x000fc80007ffe0ff */
[----:B------:R3:W-:Y:S01]  /*6210*/  @P5 STG.E.128 desc[UR6][R6.64], R140 ;  /* 0x0000008c06005986 */ /* 0x0007e2000c101d06 */
[C---:B-1----:R-:W-:Y:S01]  /*6220*/  @P4 IMAD.WIDE.U32 R144, R147.reuse, 0x10, R144 ;  /* 0x0000001093904825 */ /* 0x042fe200078e0090 */
[----:B------:R-:W-:-:S04]  /*6230*/  IADD3 R147, PT, PT, R147, 0x80, RZ ;  /* 0x0000008093937810 */ /* 0x000fc80007ffe0ff */
[----:B------:R3:W-:Y:S03]  /*6240*/  @P4 STG.E.128 desc[UR6][R144.64], R136 ;  /* 0x0000008890004986 */ /* 0x0007e6000c101d06 */
.L_x_9341:
[----:B------:R-:W-:Y:S05]  /*6250*/  BSYNC.RECONVERGENT B0 ;  /* 0x0000000000007941 */ /* 0x000fea0003800200 */
.L_x_9340:
[----:B------:R-:W-:Y:S04]  /*6260*/  BSSY.RECONVERGENT B0, `(.L_x_9360) ;  /* 0x000011a000007945 */ /* 0x000fe80003800200 */
[----:B------:R-:W-:Y:S05]  /*6270*/  @!P1 BRA `(.L_x_9361) ;  /* 0x0000001000609947 */ /* 0x000fea0003800000 */
[----:B------:R-:W-:-:S04]  /*6280*/  UISETP.NE.U32.AND UP0, UPT, UR10, URZ, UPT ;  /* 0x000000ff0a00728c */ /* 0x000fc8000bf05070 */
[----:B------:R-:W-:Y:S01]  /*6290*/  UISETP.NE.AND.EX UP0, UPT, UR11, URZ, UPT, UP0 ;  /* 0x000000ff0b00728c */ /* 0x000fe2000bf05300 */
[----:B------:R-:W-:Y:S10]  /*62a0*/  @!P4 BRA `(.L_x_9362) ;  /* 0x00000000000cc947 */ /* 0x000ff40003800000 */
[----:B0-23--:R-:W0:Y:S02]  /*62b0*/  LDC.64 R6, c[0x0][0x390] ;  /* 0x0000e400ff067b82 */ /* 0x00de240000000a00 */
[----:B0-----:R-:W-:-:S05]  /*62c0*/  IMAD.WIDE.U32 R6, R147, 0x10, R6 ;  /* 0x0000001093067825 */ /* 0x001fca00078e0006 */
[----:B-----5:R1:W5:Y:S02]  /*62d0*/  LDG.E.128 R132, desc[UR6][R6.64] ;  /* 0x0000000606847981 */ /* 0x020364000c1e1d00 */
.L_x_9362:
[----:B------:R-:W-:Y:S04]  /*62e0*/  BSSY.RECONVERGENT B1, `(.L_x_9363) ;  /* 0x0000109000017945 */ /* 0x000fe80003800200 */
[----:B------:R-:W-:Y:S05]  /*62f0*/  BRA.U !UP0, `(.L_x_9364) ;  /* 0x0000000908087547 */ /* 0x000fea000b800000 */
[----:B------:R-:W-:-:S04]  /*6300*/  UISETP.NE.U32.AND UP0, UPT, UR12, URZ, UPT ;  /* 0x000000ff0c00728c */ /* 0x000fc8000bf05070 */
[----:B------:R-:W-:-:S06]  /*6310*/  UISETP.NE.AND.EX UP0, UPT, UR13, URZ, UPT, UP0 ;  /* 0x000000ff0d00728c */ /* 0x000fcc000bf05300 */
[----:B------:R-:W-:-:S13]  /*6320*/  PLOP3.LUT P5, PT, PT, PT, UP0, 0x80, 0x8 ;  /* 0x000000000008781c */ /* 0x000fda0003faf008 */
[----:B------:R-:W-:Y:S05]  /*6330*/  @!P5 BRA `(.L_x_9365) ;  /* 0x000000040000d947 */ /* 0x000fea0003800000 */
[-CC-:B0123--:R-:W-:Y:S01]  /*6340*/  @P3 FFMA.FTZ R7, R33, R151.reuse, R146.reuse ;  /* 0x0000009721073223 */ /* 0x18ffe20000010092 */
        /* <DEDUP_REMOVED lines=26> */
.L_x_9366:
        /* <DEDUP_REMOVED lines=11> */
.L_x_9367:
        /* <DEDUP_REMOVED lines=11> */
.L_x_9368:
        /* <DEDUP_REMOVED lines=15> */
.L_x_9365:
[----:B------:R-:W-:Y:S05]  /*6740*/  @!P4 BRA `(.L_x_9370) ;  /* 0x000000000038c947 */ /* 0x000fea0003800000 */
[----:B0123--:R-:W-:Y:S01]  /*6750*/  @P3 FFMA.FTZ R7, R23, R151, R146 ;  /* 0x0000009717073223 */ /* 0x00ffe20000010092 */
        /* <DEDUP_REMOVED lines=13> */
.L_x_9370:
        /* <DEDUP_REMOVED lines=15> */
.L_x_9371:
        /* <DEDUP_REMOVED lines=15> */
.L_x_9372:
[----:B------:R-:W-:Y:S05]  /*6a10*/  @!P4 BRA `(.L_x_9369) ;  /* 0x000000080054c947 */ /* 0x000fea0003800000 */
[----:B0-23--:R-:W-:Y:S01]  /*6a20*/  @P3 FFMA.FTZ R144, R200, R151, R146 ;  /* 0x00000097c8903223 */ /* 0x00dfe20000010092 */
        /* <DEDUP_REMOVED lines=15> */
.L_x_9364:
[----:B------:R-:W-:-:S04]  /*6b20*/  UISETP.NE.U32.AND UP0, UPT, UR12, URZ, UPT ;  /* 0x000000ff0c00728c */ /* 0x000fc8000bf05070 */
[----:B------:R-:W-:-:S06]  /*6b30*/  UISETP.NE.AND.EX UP0, UPT, UR13, URZ, UPT, UP0 ;  /* 0x000000ff0d00728c */ /* 0x000fcc000bf05300 */
[----:B------:R-:W-:-:S13]  /*6b40*/  PLOP3.LUT P5, PT, PT, PT, UP0, 0x80, 0x8 ;  /* 0x000000000008781c */ /* 0x000fda0003faf008 */
[----:B------:R-:W-:Y:S05]  /*6b50*/  @!P5 BRA `(.L_x_9373) ;  /* 0x000000040004d947 */ /* 0x000fea0003800000 */
[-CC-:B0-23--:R-:W-:Y:S01]  /*6b60*/  FFMA.FTZ R141, R152, R151.reuse, R146.reuse ;  /* 0x00000097988d7223 */ /* 0x18dfe20000010092 */
        /* <DEDUP_REMOVED lines=27> */
.L_x_9374:
        /* <DEDUP_REMOVED lines=11> */
.L_x_9375:
        /* <DEDUP_REMOVED lines=11> */
.L_x_9376:
        /* <DEDUP_REMOVED lines=15> */
.L_x_9373:
[----:B------:R-:W-:Y:S05]  /*6f70*/  @!P4 BRA `(.L_x_9377) ;  /* 0x00000000003cc947 */ /* 0x000fea0003800000 */
[----:B0123--:R-:W-:Y:S01]  /*6f80*/  FFMA.FTZ R7, R23, R151, R146 ;  /* 0x0000009717077223 */ /* 0x00ffe20000010092 */
        /* <DEDUP_REMOVED lines=14> */
.L_x_9377:
        /* <DEDUP_REMOVED lines=16> */
.L_x_9378:
        /* <DEDUP_REMOVED lines=16> */
.L_x_9379:
        /* <DEDUP_REMOVED lines=16> */
.L_x_9369:
[----:B------:R-:W-:Y:S05]  /*7370*/  BSYNC.RECONVERGENT B1 ;  /* 0x0000000000017941 */ /* 0x000fea0003800200 */
.L_x_9363:
[----:B0123--:R-:W0:Y:S08]  /*7380*/  @P5 LDC.64 R6, c[0x0][0x478] ;  /* 0x00011e00ff065b82 */ /* 0x00fe300000000a00 */
[----:B------:R-:W1:Y:S01]  /*7390*/  @P4 LDC.64 R144, c[0x0][0x468] ;  /* 0x00011a00ff904b82 */ /* 0x000e620000000a00 */
[C---:B0-----:R-:W-:Y:S01]  /*73a0*/  @P5 IMAD.WIDE.U32 R6, R149.reuse, 0x10, R6 ;  /* 0x0000001095065825 */ /* 0x041fe200078e0006 */
[----:B------:R-:W-:-:S04]  /*73b0*/  IADD3 R149, PT, PT, R149, 0x80, RZ ;  /* 0x0000008095957810 */ /* 0x000fc80007ffe0ff */
[----:B------:R4:W-:Y:S01]  /*73c0*/  @P5 STG.E.128 desc[UR6][R6.64], R140 ;  /* 0x0000008c06005986 */ /* 0x0009e2000c101d06 */
[C---:B-1----:R-:W-:Y:S01]  /*73d0*/  @P4 IMAD.WIDE.U32 R144, R147.reuse, 0x10, R144 ;  /* 0x0000001093904825 */ /* 0x042fe200078e0090 */
[----:B------:R-:W-:-:S04]  /*73e0*/  IADD3 R147, PT, PT, R147, 0x80, RZ ;  /* 0x0000008093937810 */ /* 0x000fc80007ffe0ff */
[----:B------:R4:W-:Y:S03]  /*73f0*/  @P4 STG.E.128 desc[UR6][R144.64], R136 ;  /* 0x0000008890004986 */ /* 0x0009e6000c101d06 */
.L_x_9361:
[----:B------:R-:W-:Y:S05]  /*7400*/  BSYNC.RECONVERGENT B0 ;  /* 0x0000000000007941 */ /* 0x000fea0003800200 */
.L_x_9360:
[----:B------:R-:W-:Y:S04]  /*7410*/  BSSY.RECONVERGENT B0, `(.L_x_9380) ;  /* 0x000011a000007945 */ /* 0x000fe80003800200 */
[----:B------:R-:W-:Y:S05]  /*7420*/  @!P2 BRA `(.L_x_9381) ;  /* 0x000000100060a947 */ /* 0x000fea0003800000 */
[----:B------:R-:W-:-:S04]  /*7430*/  UISETP.NE.U32.AND UP0, UPT, UR10, URZ, UPT ;  /* 0x000000ff0a00728c */ /* 0x000fc8000bf05070 */
[----:B------:R-:W-:Y:S01]  /*7440*/  UISETP.NE.AND.EX UP0, UPT, UR11, URZ, UPT, UP0 ;  /* 0x000000ff0b00728c */ /* 0x000fe2000bf05300 */
[----:B------:R-:W-:Y:S10]  /*7450*/  @!P4 BRA `(.L_x_9382) ;  /* 0x00000000000cc947 */ /* 0x000ff40003800000 */
[----:B0-234-:R-:W0:Y:S02]  /*7460*/  LDC.64 R6, c[0x0][0x390] ;  /* 0x0000e400ff067b82 */ /* 0x01de240000000a00 */
[----:B0-----:R-:W-:-:S05]  /*7470*/  IMAD.WIDE.U32 R6, R147, 0x10, R6 ;  /* 0x0000001093067825 */ /* 0x001fca00078e0006 */
[----:B-----5:R1:W5:Y:S02]  /*7480*/  LDG.E.128 R132, desc[UR6][R6.64] ;  /* 0x0000000606847981 */ /* 0x020364000c1e1d00 */
.L_x_9382:
[----:B------:R-:W-:Y:S04]  /*7490*/  BSSY.RECONVERGENT B1, `(.L_x_9383) ;  /* 0x0000109000017945 */ /* 0x000fe80003800200 */
[----:B------:R-:W-:Y:S05]  /*74a0*/  BRA.U !UP0, `(.L_x_9384) ;  /* 0x0000000908087547 */ /* 0x000fea000b800000 */
[----:B------:R-:W-:-:S04]  /*74b0*/  UISETP.NE.U32.AND UP0, UPT, UR12, URZ, UPT ;  /* 0x000000ff0c00728c */ /* 0x000fc8000bf05070 */
[----:B------:R-:W-:-:S06]  /*74c0*/  UISETP.NE.AND.EX UP0, UPT, UR13, URZ, UPT, UP0 ;  /* 0x000000ff0d00728c */ /* 0x000fcc000bf05300 */
[----:B------:R-:W-:-:S13]  /*74d0*/  PLOP3.LUT P5, PT, PT, PT, UP0, 0x80, 0x8 ;  /* 0x000000000008781c */ /* 0x000fda0003faf008 */
[----:B------:R-:W-:Y:S05]  /*74e0*/  @!P5 BRA `(.L_x_9385) ;  /* 0x000000040000d947 */ /* 0x000fea0003800000 */
[-CC-:B01234-:R-:W-:Y:S01]  /*74f0*/  @P3 FFMA.FTZ R7, R29, R151.reuse, R146.reuse ;  /* 0x000000971d073223 */ /* 0x19ffe20000010092 */
        /* <DEDUP_REMOVED lines=26> */
.L_x_9386:
        /* <DEDUP_REMOVED lines=11> */
.L_x_9387:
        /* <DEDUP_REMOVED lines=11> */
.L_x_9388:
        /* <DEDUP_REMOVED lines=15> */
.L_x_9385:
[----:B------:R-:W-:Y:S05]  /*78f0*/  @!P4 BRA `(.L_x_9390) ;  /* 0x000000000038c947 */ /* 0x000fea0003800000 */
[----:B01234-:R-:W-:Y:S01]  /*7900*/  @P3 FFMA.FTZ R7, R21, R151, R146 ;  /* 0x0000009715073223 */ /* 0x01ffe20000010092 */
        /* <DEDUP_REMOVED lines=13> */
.L_x_9390:
[----:B------:R-:W-:Y:S05]  /*79e0*/  @!P4 BRA `(.L_x_9391) ;  /* 0x000000000038c947 */ /* 0x000fea0003800000 */
[----:B0-234-:R-:W-:Y:S01]  /*79f0*/  @P3 FFMA.FTZ R144, R32, R151, R146 ;  /* 0x0000009720903223 */ /* 0x01dfe20000010092 */
        /* <DEDUP_REMOVED lines=13> */
.L_x_9391:
        /* <DEDUP_REMOVED lines=15> */
.L_x_9392:
[----:B------:R-:W-:Y:S05]  /*7bc0*/  @!P4 BRA `(.L_x_9389) ;  /* 0x000000080054c947 */ /* 0x000fea0003800000 */
[----:B0-234-:R-:W-:Y:S01]  /*7bd0*/  @P3 FFMA.FTZ R144, R202, R151, R146 ;  /* 0x00000097ca903223 */ /* 0x01dfe20000010092 */
        /* <DEDUP_REMOVED lines=15> */
.L_x_9384:
[----:B------:R-:W-:-:S04]  /*7cd0*/  UISETP.NE.U32.AND UP0, UPT, UR12, URZ, UPT ;  /* 0x000000ff0c00728c */ /* 0x000fc8000bf05070 */
[----:B------:R-:W-:-:S06]  /*7ce0*/  UISETP.NE.AND.EX UP0, UPT, UR13, URZ, UPT, UP0 ;  /* 0x000000ff0d00728c */ /* 0x000fcc000bf05300 */
[----:B------:R-:W-:-:S13]  /*7cf0*/  PLOP3.LUT P5, PT, PT, PT, UP0, 0x80, 0x8 ;  /* 0x000000000008781c */ /* 0x000fda0003faf008 */
[----:B------:R-:W-:Y:S05]  /*7d00*/  @!P5 BRA `(.L_x_9393) ;  /* 0x000000040004d947 */ /* 0x000fea0003800000 */
[-CC-:B0-234-:R-:W-:Y:S01]  /*7d10*/  FFMA.FTZ R140, R32, R151.reuse, R146.reuse ;  /* 0x00000097208c7223 */ /* 0x19dfe20000010092 */
        /* <DEDUP_REMOVED lines=27> */
.L_x_9394:
        /* <DEDUP_REMOVED lines=11> */
.L_x_9395:
        /* <DEDUP_REMOVED lines=11> */
.L_x_9396:
        /* <DEDUP_REMOVED lines=15> */
.L_x_9393:
[----:B------:R-:W-:Y:S05]  /*8120*/  @!P4 BRA `(.L_x_9397) ;  /* 0x00000000003cc947 */ /* 0x000fea0003800000 */
[----:B01234-:R-:W-:Y:S01]  /*8130*/  FFMA.FTZ R7, R21, R151, R146 ;  /* 0x0000009715077223 */ /* 0x01ffe20000010092 */
        /* <DEDUP_REMOVED lines=14> */
.L_x_9397:
        /* <DEDUP_REMOVED lines=16> */
.L_x_9398:
        /* <DEDUP_REMOVED lines=16> */
.L_x_9399:
        /* <DEDUP_REMOVED lines=16> */
.L_x_9389:
[----:B------:R-:W-:Y:S05]  /*8520*/  BSYNC.RECONVERGENT B1 ;  /* 0x0000000000017941 */ /* 0x000fea0003800200 */
.L_x_9383:
[----:B01234-:R-:W0:Y:S08]  /*8530*/  @P5 LDC.64 R6, c[0x0][0x478] ;  /* 0x00011e00ff065b82 */ /* 0x01fe300000000a00 */
[----:B------:R-:W1:Y:S01]  /*8540*/  @P4 LDC.64 R144, c[0x0][0x468] ;  /* 0x00011a00ff904b82 */ /* 0x000e620000000a00 */
[C---:B0-----:R-:W-:Y:S01]  /*8550*/  @P5 IMAD.WIDE.U32 R6, R149.reuse, 0x10, R6 ;  /* 0x0000001095065825 */ /* 0x041fe200078e0006 */
[----:B------:R-:W-:-:S04]  /*8560*/  IADD3 R149, PT, PT, R149, 0x80, RZ ;  /* 0x0000008095957810 */ /* 0x000fc80007ffe0ff */
[----:B------:R0:W-:Y:S01]  /*8570*/  @P5 STG.E.128 desc[UR6][R6.64], R140 ;  /* 0x0000008c06005986 */ /* 0x0001e2000c101d06 */
[C---:B-1----:R-:W-:Y:S01]  /*8580*/  @P4 IMAD.WIDE.U32 R144, R147.reuse, 0x10, R144 ;  /* 0x0000001093904825 */ /* 0x042fe200078e0090 */
[----:B------:R-:W-:-:S04]  /*8590*/  IADD3 R147, PT, PT, R147, 0x80, RZ ;  /* 0x0000008093937810 */ /* 0x000fc80007ffe0ff */
[----:B------:R0:W-:Y:S03]  /*85a0*/  @P4 STG.E.128 desc[UR6][R144.64], R136 ;  /* 0x0000008890004986 */ /* 0x0001e6000c101d06 */
.L_x_9381:
[----:B------:R-:W-:Y:S05]  /*85b0*/  BSYNC.RECONVERGENT B0 ;  /* 0x0000000000007941 */ /* 0x000fea0003800200 */
.L_x_9380:
[----:B------:R-:W-:Y:S01]  /*85c0*/  ISETP.NE.AND P5, PT, R201, RZ, PT ;  /* 0x000000ffc900720c */ /* 0x000fe20003fa5270 */
[----:B------:R-:W-:-:S12]  /*85d0*/  BSSY.RECONVERGENT B0, `(.L_x_9400) ;  /* 0x0000115000007945 */ /* 0x000fd80003800200 */
[----:B------:R-:W-:Y:S05]  /*85e0*/  @!P5 BRA `(.L_x_9401) ;  /* 0x00000010004cd947 */ /* 0x000fea0003800000 */
[----:B------:R-:W-:-:S04]  /*85f0*/  UISETP.NE.U32.AND UP0, UPT, UR10, URZ, UPT ;  /* 0x000000ff0a00728c */ /* 0x000fc8000bf05070 */
[----:B------:R-:W-:Y:S01]  /*8600*/  UISETP.NE.AND.EX UP0, UPT, UR11, URZ, UPT, UP0 ;  /* 0x000000ff0b00728c */ /* 0x000fe2000bf05300 */
[----:B------:R-:W-:Y:S10]  /*8610*/  @!P4 BRA `(.L_x_9402) ;  /* 0x00000000000cc947 */ /* 0x000ff40003800000 */
[----:B0-234-:R-:W0:Y:S02]  /*8620*/  LDC.64 R6, c[0x0][0x390] ;  /* 0x0000e400ff067b82 */ /* 0x01de240000000a00 */
[----:B0-----:R-:W-:-:S05]  /*8630*/  IMAD.WIDE.U32 R6, R147, 0x10, R6 ;  /* 0x0000001093067825 */ /* 0x001fca00078e0006 */
[----:B-----5:R1:W5:Y:S02]  /*8640*/  LDG.E.128 R132, desc[UR6][R6.64] ;  /* 0x0000000606847981 */ /* 0x020364000c1e1d00 */
.L_x_9402:
[----:B------:R-:W-:Y:S04]  /*8650*/  BSSY.RECONVERGENT B1, `(.L_x_9403) ;  /* 0x0000106000017945 */ /* 0x000fe80003800200 */
[----:B------:R-:W-:Y:S05]  /*8660*/  BRA.U !UP0, `(.L_x_9404) ;  /* 0x0000000908047547 */ /* 0x000fea000b800000 */
[----:B------:R-:W-:-:S04]  /*8670*/  UISETP.NE.U32.AND UP0, UPT, UR12, URZ, UPT ;  /* 0x000000ff0c00728c */ /* 0x000fc8000bf05070 */
[----:B------:R-:W-:-:S06]  /*8680*/  UISETP.NE.AND.EX UP0, UPT, UR13, URZ, UPT, UP0 ;  /* 0x000000ff0d00728c */ /* 0x000fcc000bf05300 */
[----:B------:R-:W-:-:S13]  /*8690*/  PLOP3.LUT P5, PT, PT, PT, UP0, 0x80, 0x8 ;  /* 0x000000000008781c */ /* 0x000fda0003faf008 */
[----:B------:R-:W-:Y:S05]  /*86a0*/  @!P5 BRA `(.L_x_9405) ;  /* 0x0000000000fcd947 */ /* 0x000fea0003800000 */
[-CC-:B01234-:R-:W-:Y:S01]  /*86b0*/  @P3 FFMA.FTZ R6, R167, R151.reuse, R146.reuse ;  /* 0x00000097a7063223 */ /* 0x19ffe20000010092 */
[-CC-:B------:R-:W-:Y:S01]  /*86c0*/  @P3 FFMA.FTZ R7, R19, R151.reuse, R146.reuse ;  /* 0x0000009713073223 */ /* 0x180fe20000010092 */
[-CC-:B------:R-:W-:Y:S01]  /*86d0*/  @P3 FFMA.FTZ R143, R30, R151.reuse, R146.reuse ;  /* 0x000000971e8f3223 */ /* 0x180fe20000010092 */
[----:B------:R-:W-:Y:S01]  /*86e0*/  @P3 FFMA.FTZ R146, R204, R151, R146 ;  /* 0x00000097cc923223 */ /* 0x000fe20000010092 */
[----:B------:R-:W-:Y:S01]  /*86f0*/  @P3 FADD.FTZ R6, R165, -R6 ;  /* 0x80000006a5063221 */ /* 0x000fe20000010000 */
[----:B-----5:R-:W-:Y:S01]  /*8700*/  MOV R142, R130 ;  /* 0x00000082008e7202 */ /* 0x020fe20000000f00 */
[----:B------:R-:W-:Y:S01]  /*8710*/  @P3 FADD.FTZ R7, R18, -R7 ;  /* 0x8000000712073221 */ /* 0x000fe20000010000 */
[----:B------:R-:W-:Y:S01]  /*8720*/  @P3 FADD.FTZ R146, R179, -R146 ;  /* 0x80000092b3923221 */ /* 0x000fe20000010000 */
[C---:B------:R-:W-:Y:S01]  /*8730*/  @P3 FFMA.FTZ R142, R9.reuse, R6, R130 ;  /* 0x00000006098e3223 */ /* 0x040fe20000010082 */
[----:B------:R-:W-:Y:S01]  /*8740*/  @P3 FADD.FTZ R6, R28, -R143 ;  /* 0x8000008f1c063221 */ /* 0x000fe20000010000 */
        /* <DEDUP_REMOVED lines=17> */
.L_x_9406:
        /* <DEDUP_REMOVED lines=11> */
.L_x_9407:
        /* <DEDUP_REMOVED lines=11> */
.L_x_9408:
        /* <DEDUP_REMOVED lines=14> */
.L_x_9405:
        /* <DEDUP_REMOVED lines=15> */
.L_x_9410:
        /* <DEDUP_REMOVED lines=15> */
.L_x_9411:
[----:B------:R-:W-:Y:S05]  /*8c80*/  @!P4 BRA `(.L_x_9412) ;  /* 0x000000000038c947 */ /* 0x000fea0003800000 */
[----:B------:R-:W-:Y:S01]  /*8c90*/  @P3 FFMA.FTZ R8, R167, R151, R146 ;  /* 0x00000097a7083223 */ /* 0x000fe20000010092 */
[----:B012345:R-:W-:Y:S01]  /*8ca0*/  MOV R6, R130 ;  /* 0x0000008200067202 */ /* 0x03ffe20000000f00 */
        /* <DEDUP_REMOVED lines=12> */
.L_x_9412:
[----:B------:R-:W-:Y:S05]  /*8d70*/  @!P4 BRA `(.L_x_9409) ;  /* 0x00000008004cc947 */ /* 0x000fea0003800000 */
[----:B------:R-:W-:Y:S01]  /*8d80*/  @P3 FFMA.FTZ R146, R204, R151, R146 ;  /* 0x00000097cc923223 */ /* 0x000fe20000010092 */
[----:B012345:R-:W-:Y:S01]  /*8d90*/  MOV R6, R131 ;  /* 0x0000008300067202 */ /* 0x03ffe20000000f00 */
[----:B------:R-:W-:Y:S02]  /*8da0*/  UMOV UR4, URZ ;  /* 0x000000ff00047c82 */ /* 0x000fe40008000000 */
[----:B------:R-:W-:Y:S01]  /*8db0*/  @P3 FADD.FTZ R146, R179, -R146 ;  /* 0x80000092b3923221 */ /* 0x000fe20000010000 */
[----:B------:R-:W-:-:S03]  /*8dc0*/  MOV R139, UR4 ;  /* 0x00000004008b7c02 */ /* 0x000fc60008000f00 */
[----:B------:R-:W-:Y:S01]  /*8dd0*/  @P3 FFMA.FTZ R6, R9, R146, R131 ;  /* 0x0000009209063223 */ /* 0x000fe20000010083 */
[----:B------:R-:W-:-:S03]  /*8de0*/  ISETP.GE.U32.AND P3, PT, R15, 0x1000000, PT ;  /* 0x010000000f00780c */ /* 0x000fc60003f66070 */
        /* <DEDUP_REMOVED lines=9> */
.L_x_9404:
[----:B------:R-:W-:-:S04]  /*8e80*/  UISETP.NE.U32.AND UP0, UPT, UR12, URZ, UPT ;  /* 0x000000ff0c00728c */ /* 0x000fc8000bf05070 */
[----:B------:R-:W-:-:S06]  /*8e90*/  UISETP.NE.AND.EX UP0, UPT, UR13, URZ, UPT, UP0 ;  /* 0x000000ff0d00728c */ /* 0x000fcc000bf05300 */
[----:B------:R-:W-:-:S13]  /*8ea0*/  PLOP3.LUT P5, PT, PT, PT, UP0, 0x80, 0x8 ;  /* 0x000000000008781c */ /* 0x000fda0003faf008 */
[----:B------:R-:W-:Y:S05]  /*8eb0*/  @!P5 BRA `(.L_x_9413) ;  /* 0x0000000000fcd947 */ /* 0x000fea0003800000 */
[-CC-:B0-234-:R-:W-:Y:S01]  /*8ec0*/  FFMA.FTZ R141, R30, R151.reuse, R146.reuse ;  /* 0x000000971e8d7223 */ /* 0x19dfe20000010092 */
[-CC-:B-1----:R-:W-:Y:S01]  /*8ed0*/  FFMA.FTZ R7, R19, R151.reuse, R146.reuse ;  /* 0x0000009713077223 */ /* 0x182fe20000010092 */
        /* <DEDUP_REMOVED lines=26> */
.L_x_9414:
        /* <DEDUP_REMOVED lines=11> */
.L_x_9415:
        /* <DEDUP_REMOVED lines=11> */
.L_x_9416:
[----:B------:R-:W-:Y:S05]  /*91e0*/  @!P4 BRA `(.L_x_9409) ;  /* 0x000000040030c947 */ /* 0x000fea0003800000 */
        /* <DEDUP_REMOVED lines=12> */
.L_x_9413:
        /* <DEDUP_REMOVED lines=16> */
.L_x_9417:
        /* <DEDUP_REMOVED lines=16> */
.L_x_9418:
        /* <DEDUP_REMOVED lines=16> */
.L_x_9419:
[----:B------:R-:W-:Y:S05]  /*95b0*/  @!P4 BRA `(.L_x_9409) ;  /* 0x00000000003cc947 */ /* 0x000fea0003800000 */
[----:B------:R-:W-:Y:S01]  /*95c0*/  FFMA.FTZ R146, R204, R151, R146 ;  /* 0x00000097cc927223 */ /* 0x000fe20000010092 */
[----:B------:R-:W-:Y:S01]  /*95d0*/  ISETP.GT.AND P3, PT, R8, RZ, PT ;  /* 0x000000ff0800720c */ /* 0x000fe20003f64270 */
[----:B------:R-:W-:Y:S02]  /*95e0*/  UMOV UR4, URZ ;  /* 0x000000ff00047c82 */ /* 0x000fe40008000000 */
[----:B------:R-:W-:Y:S01]  /*95f0*/  FADD.FTZ R146, R179, -R146 ;  /* 0x80000092b3927221 */ /* 0x000fe20000010000 */
[----:B0-234-:R-:W-:-:S03]  /*9600*/  MOV R139, UR4 ;  /* 0x00000004008b7c02 */ /* 0x01dfc60008000f00 */
[----:B-1----:R-:W-:-:S05]  /*9610*/  FMUL.FTZ R6, R9, R146 ;  /* 0x0000009209067220 */ /* 0x002fca0000410000 */
        /* <DEDUP_REMOVED lines=9> */
.L_x_9409:
[----:B------:R-:W-:Y:S05]  /*96b0*/  BSYNC.RECONVERGENT B1 ;  /* 0x0000000000017941 */ /* 0x000fea0003800200 */
.L_x_9403:
[----:B01234-:R-:W0:Y:S02]  /*96c0*/  @P5 LDC.64 R6, c[0x0][0x478] ;  /* 0x00011e00ff065b82 */ /* 0x01fe240000000a00 */
[----:B0-----:R-:W-:-:S06]  /*96d0*/  @P5 IMAD.WIDE.U32 R8, R149, 0x10, R6 ;  /* 0x0000001095085825 */ /* 0x001fcc00078e0006 */
[----:B------:R-:W0:Y:S01]  /*96e0*/  @P4 LDC.64 R6, c[0x0][0x468] ;  /* 0x00011a00ff064b82 */ /* 0x000e220000000a00 */
[----:B------:R1:W-:Y:S01]  /*96f0*/  @P5 STG.E.128 desc[UR6][R8.64], R140 ;  /* 0x0000008c08005986 */ /* 0x0003e2000c101d06 */
[----:B0-----:R-:W-:-:S05]  /*9700*/  @P4 IMAD.WIDE.U32 R6, R147, 0x10, R6 ;  /* 0x0000001093064825 */ /* 0x001fca00078e0006 */
[----:B------:R1:W-:Y:S02]  /*9710*/  @P4 STG.E.128 desc[UR6][R6.64], R136 ;  /* 0x0000008806004986 */ /* 0x0003e4000c101d06 */
.L_x_9401:
[----:B------:R-:W-:Y:S05]  /*9720*/  BSYNC.RECONVERGENT B0 ;  /* 0x0000000000007941 */ /* 0x000fea0003800200 */
.L_x_9400:
[----:B01234-:R-:W0:Y:S01]  /*9730*/  LDC.64 R6, c[0x0][0x380] ;  /* 0x0000e000ff067b82 */ /* 0x01fe220000000a00 */
[----:B------:R-:W-:Y:S01]  /*9740*/  UPLOP3.LUT UP1, UPT, UPT, UPT, UP1, 0x40, 0x4 ;  /* 0x000000000004789c */ /* 0x000fe20003f2e810 */
[----:B0-----:R-:W-:-:S04]  /*9750*/  IADD3 R10, PT, PT, R10, R6, RZ ;  /* 0x000000060a0a7210 */ /* 0x001fc80007ffe0ff */
[----:B------:R-:W-:-:S13]  /*9760*/  ISETP.GE.AND P3, PT, R10, R7, PT ;  /* 0x000000070a00720c */ /* 0x000fda0003f66270 */
[----:B------:R-:W-:Y:S05]  /*9770*/  @!P3 BRA `(.L_x_9420) ;  /* 0xffffff740058b947 */ /* 0x000fea000383ffff */
.L_x_9283:
[----:B------:R-:W-:Y:S01]  /*9780*/  ISETP.NE.AND P3, PT, R16, RZ, PT ;  /* 0x000000ff1000720c */ /* 0x000fe20003f65270 */
[----:B------:R-:W-:Y:S01]  /*9790*/  IMAD R13, R13, UR5, RZ ;  /* 0x000000050d0d7c24 */ /* 0x000fe2000f8e02ff */
[----:B------:R-:W-:Y:S04]  /*97a0*/  BSSY.RECONVERGENT B0, `(.L_x_9421) ;  /* 0x000000d000007945 */ /* 0x000fe80003800200 */
[----:B------:R-:W-:-:S07]  /*97b0*/  LEA.HI R13, R13, R12, RZ, 0x1e ;  /* 0x0000000c0d0d7211 */ /* 0x000fce00078ff0ff */
        /* <DEDUP_REMOVED lines=11> */
.L_x_9422:
[----:B------:R-:W-:Y:S05]  /*9870*/  BSYNC.RECONVERGENT B0 ;  /* 0x0000000000007941 */ /* 0x000fea0003800200 */
.L_x_9421:
        /* <DEDUP_REMOVED lines=13> */
.L_x_9424:
[----:B------:R-:W-:Y:S05]  /*9950*/  BSYNC.RECONVERGENT B0 ;  /* 0x0000000000007941 */ /* 0x000fea0003800200 */
.L_x_9423:
        /* <DEDUP_REMOVED lines=12> */
.L_x_9426:
[----:B------:R-:W-:Y:S05]  /*9a20*/  BSYNC.RECONVERGENT B0 ;  /* 0x0000000000007941 */ /* 0x000fea0003800200 */
.L_x_9425:
        /* <DEDUP_REMOVED lines=12> */
.L_x_9428:
[----:B------:R-:W-:Y:S05]  /*9af0*/  BSYNC.RECONVERGENT B0 ;  /* 0x0000000000007941 */ /* 0x000fea0003800200 */
.L_x_9427:
        /* <DEDUP_REMOVED lines=12> */
.L_x_9430:
[----:B------:R-:W-:Y:S05]  /*9bc0*/  BSYNC.RECONVERGENT B0 ;  /* 0x0000000000007941 */ /* 0x000fea0003800200 */
.L_x_9429:
        /* <DEDUP_REMOVED lines=12> */
.L_x_9431:
        /* <DEDUP_REMOVED lines=15> */
.L_x_10831:


//--------------------- .text._ZN10layer_norm22ln_bwd_finalize_kernelINS_22Kernel_traits_finalizeILj3072E6__halfffffjLb1ELj1024ELj4ENS_18Kernel_traits_baseILj3072ES2_ffffjLj1024EEEEELb1ELb1EEEvNS_9BwdParamsE --------------------------
	.section	.text._ZN10layer_norm22ln_bwd_finalize_kernelINS_22Kernel_traits_finalizeILj3072E6__halfffffjLb1ELj1024ELj4ENS_18Kernel_traits_baseILj3072ES2_ffffjLj1024EEEEELb1ELb1EEEvNS_9BwdParamsE,"ax",@progbits
	.align	128
        .global         _ZN10layer_norm22ln_bwd_finalize_kernelINS_22Kernel_traits_finalizeILj3072E6__halfffffjLb1ELj1024ELj4ENS_18Kernel_traits_baseILj3072ES2_ffffjLj1024EEEEELb1ELb1EEEvNS_9BwdParamsE
        .type           _ZN10layer_norm22ln_bwd_finalize_kernelINS_22Kernel_traits_finalizeILj3072E6__halfffffjLb1ELj1024ELj4ENS_18Kernel_traits_baseILj3072ES2_ffffjLj1024EEEEELb1ELb1EEEvNS_9BwdParamsE,@function
        .size           _ZN10layer_norm22ln_bwd_finalize_kernelINS_22Kernel_traits_finalizeILj3072E6__halfffffjLb1ELj1024ELj4ENS_18Kernel_traits_baseILj3072ES2_ffffjLj1024EEEEELb1ELb1EEEvNS_9BwdParamsE,(.L_x_10832 - _ZN10layer_norm22ln_bwd_finalize_kernelINS_22Kernel_traits_finalizeILj3072E6__halfffffjLb1ELj1024ELj4ENS_18Kernel_traits_baseILj3072ES2_ffffjLj1024EEEEELb1ELb1EEEvNS_9BwdParamsE)
        .other          _ZN10layer_norm22ln_bwd_finalize_kernelINS_22Kernel_traits_finalizeILj3072E6__halfffffjLb1ELj1024ELj4ENS_18Kernel_traits_baseILj3072ES2_ffffjLj1024EEEEELb1ELb1EEEvNS_9BwdParamsE,@"STO_CUDA_ENTRY STV_DEFAULT"
_ZN10layer_norm22ln_bwd_finalize_kernelINS_22Kernel_traits_finalizeILj3072E6__halfffffjLb1ELj1024ELj4ENS_18Kernel_traits_baseILj3072ES2_ffffjLj1024EEEEELb1ELb1EEEvNS_9BwdParamsE:
.text._ZN10layer_norm22ln_bwd_finalize_kernelINS_22Kernel_traits_finalizeILj3072E6__halfffffjLb1ELj1024ELj4ENS_18Kernel_traits_baseILj3072ES2_ffffjLj1024EEEEELb1ELb1EEEvNS_9BwdParamsE:
        /* <DEDUP_REMOVED lines=58> */
.L_x_9436:
        /* <DEDUP_REMOVED lines=87> */
.L_x_9435:
[----:B------:R-:W-:Y:S05]  /*0910*/  BSYNC.RECONVERGENT B1 ;  /* 0x0000000000017941 */ /* 0x000fea0003800200 */
.L_x_9434:
        /* <DEDUP_REMOVED lines=50> */
.L_x_9438:
[----:B------:R-:W-:Y:S05]  /*0c40*/  BSYNC.RECONVERGENT B1 ;  /* 0x0000000000017941 */ /* 0x000fea0003800200 */
.L_x_9437:
        /* <DEDUP_REMOVED lines=30> */
.L_x_9440:
[----:B------:R-:W-:Y:S05]  /*0e30*/  BSYNC.RECONVERGENT B1 ;  /* 0x0000000000017941 */ /* 0x000fea0003800200 */
.L_x_9439:
        /* <DEDUP_REMOVED lines=15> */
.L_x_9433:
[----:B------:R-:W-:Y:S05]  /*0f30*/  BSYNC.RECONVERGENT B0 ;  /* 0x0000000000007941 */ /* 0x000fea0003800200 */
.L_x_9432:
        /* <DEDUP_REMOVED lines=73> */
.L_x_9441:
        /* <DEDUP_REMOVED lines=11> */
.L_x_10832:


//--------------------- .text._ZN10layer_norm13ln_bwd_kernelINS_13Kernel_traitsI6__halfffffjLj3072ELj1ELj1ELj4ELj16ENS_18Kernel_traits_baseILj3072ES2_ffffjLj128EEEEELb1ELb1ELb1ELb1EEEvNS_9BwdParamsE --------------------------
	.section	.text._ZN10layer_norm13ln_bwd_kernelINS_13Kernel_traitsI6__halfffffjLj3072ELj1ELj1ELj4ELj16ENS_18Kernel_traits_baseILj3072ES2_ffffjLj128EEEEELb1ELb1ELb1ELb1EEEvNS_9BwdParamsE,"ax",@progbits
	.align	128
        .global         _ZN10layer_norm13ln_bwd_kernelINS_13Kernel_traitsI6__halfffffjLj3072ELj1ELj1ELj4ELj16ENS_18Kernel_traits_baseILj3072ES2_ffffjLj128EEEEELb1ELb1ELb1ELb1EEEvNS_9BwdParamsE
        .type           _ZN10layer_norm13ln_bwd_kernelINS_13Kernel_traitsI6__halfffffjLj3072ELj1ELj1ELj4ELj16ENS_18Kernel_traits_baseILj3072ES2_ffffjLj128EEEEELb1ELb1ELb1ELb1EEEvNS_9BwdParamsE,@function
        .size           _ZN10layer_norm13ln_bwd_kernelINS_13Kernel_traitsI6__halfffffjLj3072ELj1ELj1ELj4ELj16ENS_18Kernel_traits_baseILj3072ES2_ffffjLj128EEEEELb1ELb1ELb1ELb1EEEvNS_9BwdParamsE,(.L_x_10833 - _ZN10layer_norm13ln_bwd_kernelINS_13Kernel_traitsI6__halfffffjLj3072ELj1ELj1ELj4ELj16ENS_18Kernel_traits_baseILj3072ES2_ffffjLj128EEEEELb1ELb1ELb1ELb1EEEvNS_9BwdParamsE)
        .other          _ZN10layer_norm13ln_bwd_kernelINS_13Kernel_traitsI6__halfffffjLj3072ELj1ELj1ELj4ELj16ENS_18Kernel_traits_baseILj3072ES2_ffffjLj128EEEEELb1ELb1ELb1ELb1EEEvNS_9BwdParamsE,@"STO_CUDA_ENTRY STV_DEFAULT"
_ZN10layer_norm13ln_bwd_kernelINS_13Kernel_traitsI6__halfffffjLj3072ELj1ELj1ELj4ELj16ENS_18Kernel_traits_baseILj3072ES2_ffffjLj128EEEEELb1ELb1ELb1ELb1EEEvNS_9BwdParamsE:
.text._ZN10layer_norm13ln_bwd_kernelINS_13Kernel_traitsI6__halfffffjLj3072ELj1ELj1ELj4ELj16ENS_18Kernel_traits_baseILj3072ES2_ffffjLj128EEEEELb1ELb1ELb1ELb1EEEvNS_9BwdParamsE:
        /* <DEDUP_REMOVED lines=44> */
[----:B------:R-:W2:Y:S01]  /*02c0*/  LDCU.U8 UR14, c[0x0][0x410] ;  /* 0x00008200ff0e77ac */ /* 0x000ea20008000000 */
[----:B------:R-:W3:Y:S06]  /*02d0*/  LDCU UR15, c[0x0][0x388] ;  /* 0x00007100ff0f77ac */ /* 0x000eec0008000800 */
[----:B------:R-:W4:Y:S01]  /*02e0*/  LDC.64 R2, c[0x0][0x3d0] ;  /* 0x0000f400ff027b82 */ /* 0x000f220000000a00 */
[----:B------:R-:W0:Y:S01]  /*02f0*/  LDCU UR16, c[0x0][0x400] ;  /* 0x00008000ff1077ac */ /* 0x000e220008000800 */
[----:B------:R-:W0:Y:S01]  /*0300*/  LDCU.64 UR12, c[0x0][0x408] ;  /* 0x00008100ff0c77ac */ /* 0x000e220008000a00 */
[----:B------:R-:W0:Y:S01]  /*0310*/  LDCU.64 UR6, c[0x0][0x438] ;  /* 0x00008700ff0677ac */ /* 0x000e220008000a00 */
[----:B------:R-:W0:Y:S01]  /*0320*/  LDCU.64 UR8, c[0x0][0x478] ;  /* 0x00008f00ff0877ac */ /* 0x000e220008000a00 */
[----:B-1----:R-:W-:-:S05]  /*0330*/  IMAD.WIDE.U32 R76, R79, 0x8, R76 ;  /* 0x000000084f4c7825 */ /* 0x002fca00078e004c */
[----:B0-----:R-:W2:Y:S04]  /*0340*/  LDG.E.64 R180, desc[UR10][R76.64+0x800] ;  /* 0x0008000a4cb47981 */ /* 0x001ea8000c1e1b00 */
[----:B------:R-:W3:Y:S04]  /*0350*/  LDG.E.64 R182, desc[UR10][R76.64+0xc00] ;  /* 0x000c000a4cb67981 */ /* 0x000ee8000c1e1b00 */
[----:B------:R-:W3:Y:S04]  /*0360*/  LDG.E.64 R176, desc[UR10][R76.64] ;  /* 0x0000000a4cb07981 */ /* 0x000ee8000c1e1b00 */
[----:B------:R-:W3:Y:S04]  /*0370*/  LDG.E.64 R178, desc[UR10][R76.64+0x400] ;  /* 0x0004000a4cb27981 */ /* 0x000ee8000c1e1b00 */
[----:B------:R-:W5:Y:S04]  /*0380*/  LDG.E.64 R162, desc[UR10][R76.64+0x1400] ;  /* 0x0014000a4ca27981 */ /* 0x000f68000c1e1b00 */
[----:B------:R-:W5:Y:S01]  /*0390*/  LDG.E.64 R160, desc[UR10][R76.64+0x1000] ;  /* 0x0010000a4ca07981 */ /* 0x000f62000c1e1b00 */
[----:B----4-:R-:W-:-:S05]  /*03a0*/  IMAD.WIDE.U32 R2, R79, 0x8, R2 ;  /* 0x000000084f027825 */ /* 0x010fca00078e0002 */
[----:B------:R-:W5:Y:S04]  /*03b0*/  LDG.E.64 R174, desc[UR10][R2.64+0x1400] ;  /* 0x0014000a02ae7981 */ /* 0x000f68000c1e1b00 */
[----:B------:R-:W5:Y:S04]  /*03c0*/  LDG.E.64 R172, desc[UR10][R2.64+0x1000] ;  /* 0x0010000a02ac7981 */ /* 0x000f68000c1e1b00 */
[----:B------:R-:W5:Y:S04]  /*03d0*/  LDG.E.64 R170, desc[UR10][R2.64+0xc00] ;  /* 0x000c000a02aa7981 */ /* 0x000f68000c1e1b00 */
[----:B------:R-:W5:Y:S04]  /*03e0*/  LDG.E.64 R168, desc[UR10][R2.64+0x800] ;  /* 0x0008000a02a87981 */ /* 0x000f68000c1e1b00 */
[----:B------:R-:W5:Y:S04]  /*03f0*/  LDG.E.64 R166, desc[UR10][R2.64+0x400] ;  /* 0x0004000a02a67981 */ /* 0x000f68000c1e1b00 */
[----:B------:R0:W5:Y:S01]  /*0400*/  LDG.E.64 R164, desc[UR10][R2.64] ;  /* 0x0000000a02a47981 */ /* 0x000162000c1e1b00 */
[----:B------:R-:W-:-:S02]  /*0410*/  PLOP3.LUT P2, PT, PT, PT, PT, 0x8, 0x80 ;  /* 0x000000000080781c */ /* 0x000fc40003f4e170 */
[--C-:B--2---:R-:W-:Y:S02]  /*0420*/  SHF.R.U64 R188, R180, 0x10, R181.reuse ;  /* 0x00000010b4bc7819 */ /* 0x104fe400000012b5 */
[----:B------:R-:W-:Y:S02]  /*0430*/  SHF.R.U32.HI R0, RZ, 0x10, R181 ;  /* 0x00000010ff007819 */ /* 0x000fe400000116b5 */
[--C-:B---3--:R-:W-:Y:S02]  /*0440*/  SHF.R.U64 R187, R182, 0x10, R183.reuse ;  /* 0x00000010b6bb7819 */ /* 0x108fe400000012b7 */
[----:B------:R-:W-:Y:S02]  /*0450*/  SHF.R.U32.HI R72, RZ, 0x10, R183 ;  /* 0x00000010ff487819 */ /* 0x000fe400000116b7 */
[----:B------:R-:W-:Y:S02]  /*0460*/  PRMT R188, R188, 0x5410, R0 ;  /* 0x00005410bcbc7816 */ /* 0x000fe40000000000 */
[----:B------:R-:W-:-:S02]  /*0470*/  SHF.R.U64 R209, R176, 0x10, R177 ;  /* 0x00000010b0d17819 */ /* 0x000fc400000012b1 */
[----:B------:R-:W-:Y:S02]  /*0480*/  SHF.R.U32.HI R0, RZ, 0x10, R177 ;  /* 0x00000010ff007819 */ /* 0x000fe400000116b1 */
[--C-:B------:R-:W-:Y:S02]  /*0490*/  SHF.R.U64 R207, R178, 0x10, R179.reuse ;  /* 0x00000010b2cf7819 */ /* 0x100fe400000012b3 */
[----:B0-----:R-:W-:Y:S02]  /*04a0*/  SHF.R.U32.HI R2, RZ, 0x10, R179 ;  /* 0x00000010ff027819 */ /* 0x001fe400000116b3 */
[----:B------:R-:W-:Y:S01]  /*04b0*/  PRMT R187, R187, 0x5410, R72 ;  /* 0x00005410bbbb7816 */ /* 0x000fe20000000048 */
[----:B------:R-:W-:Y:S01]  /*04c0*/  HFMA2 R72, -RZ, RZ, 0, 0 ;  /* 0x00000000ff487431 */ /* 0x000fe200000001ff */
[----:B------:R-:W-:Y:S02]  /*04d0*/  PRMT R209, R209, 0x5410, R0 ;  /* 0x00005410d1d17816 */ /* 0x000fe40000000000 */
[----:B------:R-:W-:-:S02]  /*04e0*/  PRMT R207, R207, 0x5410, R2 ;  /* 0x00005410cfcf7816 */ /* 0x000fc40000000002 */
[----:B------:R-:W-:-:S07]  /*04f0*/  MOV R0, UR5 ;  /* 0x0000000500007c02 */ /* 0x000fce0008000f00 */
.L_x_9577:
[----:B------:R-:W0:Y:S08]  /*0500*/  LDC.64 R112, c[0x0][0x3f8] ;  /* 0x0000fe00ff707b82 */ /* 0x000e300000000a00 */
[----:B------:R-:W1:Y:S08]  /*0510*/  LDC.64 R116, c[0x0][0x3c8] ;  /* 0x0000f200ff747b82 */ /* 0x000e700000000a00 */
[----:B------:R-:W2:Y:S01]  /*0520*/  LDC.64 R114, c[0x0][0x3f0] ;  /* 0x0000fc00ff727b82 */ /* 0x000ea20000000a00 */
[C---:B0-----:R-:W-:Y:S01]  /*0530*/  IMAD.WIDE R118, R0.reuse, 0x4, R112 ;  /* 0x0000000400767825 */ /* 0x041fe200078e0270 */
[----:B------:R-:W0:Y:S06]  /*0540*/  S2R R185, SR_TID.X ;  /* 0x0000000000b97919 */ /* 0x000e2c0000002100 */
[----:B------:R-:W3:Y:S01]  /*0550*/  LDC.64 R112, c[0x0][0x3c0] ;  /* 0x0000f000ff707b82 */ /* 0x000ee20000000a00 */
[----:B------:R-:W4:Y:S01]  /*0560*/  LDG.E R2, desc[UR10][R118.64] ;  /* 0x0000000a76027981 */ /* 0x000f22000c1e1900 */
[----:B-1----:R-:W-:-:S05]  /*0570*/  IMAD.WIDE R116, R0, 0x4, R116 ;  /* 0x0000000400747825 */ /* 0x002fca00078e0274 */
[----:B-----5:R1:W5:Y:S01]  /*0580*/  LDG.E R184, desc[UR10][R116.64] ;  /* 0x0000000a74b87981 */ /* 0x020362000c1e1900 */
[----:B--2---:R-:W-:-:S05]  /*0590*/  IMAD.WIDE R114, R0, 0x4, R114 ;  /* 0x0000000400727825 */ /* 0x004fca00078e0272 */
[----:B------:R1:W5:Y:S01]  /*05a0*/  LDG.E R204, desc[UR10][R114.64] ;  /* 0x0000000a72cc7981 */ /* 0x000362000c1e1900 */
[----:B----4-:R-:W-:-:S13]  /*05b0*/  ISETP.GE.AND P3, PT, R2, 0x1, PT ;  /* 0x000000010200780c */ /* 0x010fda0003f66270 */
[----:B01-3--:R-:W-:Y:S05]  /*05c0*/  @!P3 BRA `(.L_x_9443) ;  /* 0x0000001000b4b947 */ /* 0x00bfea0003800000 */
[----:B------:R-:W0:Y:S01]  /*05d0*/  LDC R189, c[0x0][0x388] ;  /* 0x0000e200ffbd7b82 */ /* 0x000e220000000800 */
[----:B------:R-:W-:Y:S01]  /*05e0*/  IADD3 R115, PT, PT, R2, -0x1, RZ ;  /* 0xffffffff02737810 */ /* 0x000fe20007ffe0ff */
[----:B------:R-:W-:-:S06]  /*05f0*/  IMAD.WIDE R120, R0, 0x4, R112 ;  /* 0x0000000400787825 */ /* 0x000fcc00078e0270 */
[----:B------:R-:W1:Y:S08]  /*0600*/  LDC.64 R148, c[0x0][0x3a8] ;  /* 0x0000ea00ff947b82 */ /* 0x000e700000000a00 */
[----:B------:R-:W2:Y:S01]  /*0610*/  LDC.64 R152, c[0x0][0x428] ;  /* 0x00010a00ff987b82 */ /* 0x000ea20000000a00 */
[-C--:B0-----:R-:W-:Y:S01]  /*0620*/  IMAD R3, R0, R189.reuse, RZ ;  /* 0x000000bd00037224 */ /* 0x081fe200078e02ff */
[----:B-----5:R-:W-:Y:S01]  /*0630*/  ISETP.GE.AND P4, PT, R204, 0x1, PT ;  /* 0x00000001cc00780c */ /* 0x020fe20003f86270 */
[----:B------:R-:W-:-:S05]  /*0640*/  IMAD R115, R115, R189, RZ ;  /* 0x000000bd73737224 */ /* 0x000fca00078e02ff */
[----:B------:R-:W0:Y:S01]  /*0650*/  LDC.64 R200, c[0x0][0x3b0] ;  /* 0x0000ec00ffc87b82 */ /* 0x000e220000000a00 */
[----:B------:R-:W-:Y:S02]  /*0660*/  SHF.R.S32.HI R114, RZ, 0x1f, R3 ;  /* 0x0000001fff727819 */ /* 0x000fe40000011403 */
[----:B------:R-:W-:Y:S02]  /*0670*/  SHF.R.S32.HI R116, RZ, 0x1f, R115 ;  /* 0x0000001fff747819 */ /* 0x000fe40000011473 */
[----:B------:R-:W-:Y:S02]  /*0680*/  LEA.HI R114, R114, R3, RZ, 0x2 ;  /* 0x0000000372727211 */ /* 0x000fe400078f10ff */
[----:B------:R-:W-:Y:S01]  /*0690*/  LEA.HI R116, R116, R115, RZ, 0x2 ;  /* 0x0000007374747211 */ /* 0x000fe200078f10ff */
[----:B------:R-:W3:Y:S01]  /*06a0*/  LDG.E R3, desc[UR10][R120.64] ;  /* 0x0000000a78037981 */ /* 0x000ee2000c1e1900 */
[-C--:B------:R-:W-:Y:S02]  /*06b0*/  LEA.HI.SX32 R191, R114, R185.reuse, 0x1e ;  /* 0x000000b972bf7211 */ /* 0x080fe400078ff2ff */
[----:B------:R-:W-:-:S03]  /*06c0*/  LEA.HI.SX32 R155, R116, R185, 0x1e ;  /* 0x000000b9749b7211 */ /* 0x000fc600078ff2ff */
[----:B-1----:R-:W-:-:S04]  /*06d0*/  IMAD.WIDE.U32 R156, R191, 0x10, R148 ;  /* 0x00000010bf9c7825 */ /* 0x002fc800078e0094 */
[----:B--2---:R-:W-:Y:S02]  /*06e0*/  IMAD.WIDE.U32 R112, R155, 0x10, R152 ;  /* 0x000000109b707825 */ /* 0x004fe400078e0098 */
[----:B------:R-:W2:Y:S01]  /*06f0*/  LDG.E.128 R156, desc[UR10][R156.64] ;  /* 0x0000000a9c9c7981 */ /* 0x000ea2000c1e1d00 */
[----:B------:R-:W-:-:S03]  /*0700*/  IADD3 R203, PT, PT, R191, 0x80, RZ ;  /* 0x00000080bfcb7810 */ /* 0x000fc60007ffe0ff */
[----:B------:R-:W4:Y:S02]  /*0710*/  LDG.E.128 R112, desc[UR10][R112.64] ;  /* 0x0000000a70707981 */ /* 0x000f24000c1e1d00 */
[----:B------:R-:W-:Y:S01]  /*0720*/  IMAD.WIDE.U32 R116, R203, 0x10, R148 ;  /* 0x00000010cb747825 */ /* 0x000fe200078e0094 */
[----:B------:R-:W-:-:S05]  /*0730*/  IADD3 R123, PT, PT, R155, 0x80, RZ ;  /* 0x000000809b7b7810 */ /* 0x000fca0007ffe0ff */
[----:B------:R-:W4:Y:S01]  /*0740*/  LDG.E.128 R116, desc[UR10][R116.64] ;  /* 0x0000000a74747981 */ /* 0x000f22000c1e1d00 */
[----:B------:R-:W-:Y:S01]  /*0750*/  IMAD.WIDE.U32 R122, R123, 0x10, R152 ;  /* 0x000000107b7a7825 */ /* 0x000fe200078e0098 */
[----:B------:R-:W-:-:S05]  /*0760*/  IADD3 R205, PT, PT, R191, 0x100, RZ ;  /* 0x00000100bfcd7810 */ /* 0x000fca0007ffe0ff */
[----:B------:R-:W4:Y:S01]  /*0770*/  LDG.E.128 R120, desc[UR10][R122.64] ;  /* 0x0000000a7a787981 */ /* 0x000f22000c1e1d00 */
[----:B------:R-:W-:Y:S01]  /*0780*/  IMAD.WIDE.U32 R124, R205, 0x10, R148 ;  /* 0x00000010cd7c7825 */ /* 0x000fe200078e0094 */
[----:B------:R-:W-:-:S05]  /*0790*/  IADD3 R129, PT, PT, R155, 0x100, RZ ;  /* 0x000001009b817810 */ /* 0x000fca0007ffe0ff */
[----:B------:R-:W4:Y:S01]  /*07a0*/  LDG.E.128 R124, desc[UR10][R124.64] ;  /* 0x0000000a7c7c7981 */ /* 0x000f22000c1e1d00 */
[----:B------:R-:W-:Y:S01]  /*07b0*/  IMAD.WIDE.U32 R128, R129, 0x10, R152 ;  /* 0x0000001081807825 */ /* 0x000fe200078e0098 */
[----:B------:R-:W-:Y:S02]  /*07c0*/  IADD3 R219, PT, PT, R191, 0x180, RZ ;  /* 0x00000180bfdb7810 */ /* 0x000fe40007ffe0ff */
[----:B------:R-:W-:-:S03]  /*07d0*/  IADD3 R137, PT, PT, R155, 0x180, RZ ;  /* 0x000001809b897810 */ /* 0x000fc60007ffe0ff */
[----:B------:R-:W4:Y:S01]  /*07e0*/  LDG.E.128 R128, desc[UR10][R128.64] ;  /* 0x0000000a80807981 */ /* 0x000f22000c1e1d00 */
[----:B------:R-:W-:-:S04]  /*07f0*/  IMAD.WIDE.U32 R132, R219, 0x10, R148 ;  /* 0x00000010db847825 */ /* 0x000fc800078e0094 */
[----:B------:R-:W-:Y:S02]  /*0800*/  IMAD.WIDE.U32 R136, R137, 0x10, R152 ;  /* 0x0000001089887825 */ /* 0x000fe400078e0098 */
[----:B------:R-:W4:Y:S01]  /*0810*/  LDG.E.128 R132, desc[UR10][R132.64] ;  /* 0x0000000a84847981 */ /* 0x000f22000c1e1d00 */
[----:B------:R-:W-:-:S03]  /*0820*/  IADD3 R221, PT, PT, R191, 0x200, RZ ;  /* 0x00000200bfdd7810 */ /* 0x000fc60007ffe0ff */
[----:B------:R-:W4:Y:S02]  /*0830*/  LDG.E.128 R136, desc[UR10][R136.64] ;  /* 0x0000000a88887981 */ /* 0x000f24000c1e1d00 */
[----:B------:R-:W-:Y:S01]  /*0840*/  IMAD.WIDE.U32 R140, R221, 0x10, R148 ;  /* 0x00000010dd8c7825 */ /* 0x000fe200078e0094 */
[----:B------:R-:W-:-:S05]  /*0850*/  IADD3 R145, PT, PT, R155, 0x200, RZ ;  /* 0x000002009b917810 */ /* 0x000fca0007ffe0ff */
[----:B------:R-:W4:Y:S01]  /*0860*/  LDG.E.128 R140, desc[UR10][R140.64] ;  /* 0x0000000a8c8c7981 */ /* 0x000f22000c1e1d00 */
[----:B------:R-:W-:-:S06]  /*0870*/  IMAD.WIDE.U32 R144, R145, 0x10, R152 ;  /* 0x0000001091907825 */ /* 0x000fcc00078e0098 */
[----:B------:R-:W4:Y:S01]  /*0880*/  LDG.E.128 R144, desc[UR10][R144.64] ;  /* 0x0000000a90907981 */ /* 0x000f22000c1e1d00 */
[----:B------:R-:W-:Y:S02]  /*0890*/  IADD3 R223, PT, PT, R191, 0x280, RZ ;  /* 0x00000280bfdf7810 */ /* 0x000fe40007ffe0ff */
[----:B------:R-:W-:-:S03]  /*08a0*/  @P4 IADD3 R154, PT, PT, R204, -0x1, RZ ;  /* 0xffffffffcc9a4810 */ /* 0x000fc60007ffe0ff */
[----:B------:R-:W-:Y:S01]  /*08b0*/  IMAD.WIDE.U32 R148, R223, 0x10, R148 ;  /* 0x00000010df947825 */ /* 0x000fe200078e0094 */
[----:B------:R-:W-:-:S03]  /*08c0*/  IADD3 R155, PT, PT, R155, 0x280, RZ ;  /* 0x000002809b9b7810 */ /* 0x000fc60007ffe0ff */
[----:B------:R-:W-:Y:S02]  /*08d0*/  @P4 IMAD R189, R154, R189, RZ ;  /* 0x000000bd9abd4224 */ /* 0x000fe400078e02ff */
[----:B------:R-:W4:Y:S01]  /*08e0*/  LDG.E.128 R148, desc[UR10][R148.64] ;  /* 0x0000000a94947981 */ /* 0x000f22000c1e1d00 */
[----:B------:R-:W-:Y:S02]  /*08f0*/  IMAD.WIDE.U32 R152, R155, 0x10, R152 ;  /* 0x000000109b987825 */ /* 0x000fe400078e0098 */
[----:B------:R-:W-:-:S04]  /*0900*/  @P4 SHF.R.S32.HI R190, RZ, 0x1f, R189 ;  /* 0x0000001fffbe4819 */ /* 0x000fc800000114bd */
[----:B------:R-:W4:Y:S01]  /*0910*/  LDG.E.128 R152, desc[UR10][R152.64] ;  /* 0x0000000a98987981 */ /* 0x000f22000c1e1d00 */
[----:B------:R-:W-:Y:S02]  /*0920*/  @P4 LEA.HI R190, R190, R189, RZ, 0x2 ;  /* 0x000000bdbebe4211 */ /* 0x000fe400078f10ff */
[----:B------:R-:W-:Y:S02]  /*0930*/  MOV R189, RZ ;  /* 0x000000ff00bd7202 */ /* 0x000fe40000000f00 */
[----:B------:R-:W-:-:S04]  /*0940*/  @P4 LEA.HI.SX32 R189, R190, R185, 0x1e ;  /* 0x000000b9bebd4211 */ /* 0x000fc800078ff2ff */
[C---:B------:R-:W-:Y:S02]  /*0950*/  IADD3 R225, PT, PT, R189.reuse, 0x80, RZ ;  /* 0x00000080bde17810 */ /* 0x040fe40007ffe0ff */
[C---:B------:R-:W-:Y:S01]  /*0960*/  IADD3 R227, PT, PT, R189.reuse, 0x100, RZ ;  /* 0x00000100bde37810 */ /* 0x040fe20007ffe0ff */
[C-C-:B0-----:R-:W-:Y:S01]  /*0970*/  IMAD.WIDE.U32 R228, R189.reuse, 0x4, R200.reuse ;  /* 0x00000004bde47825 */ /* 0x141fe200078e00c8 */
[C---:B------:R-:W-:Y:S02]  /*0980*/  IADD3 R193, PT, PT, R189.reuse, 0x180, RZ ;  /* 0x00000180bdc17810 */ /* 0x040fe40007ffe0ff */
[----:B------:R-:W-:Y:S01]  /*0990*/  IADD3 R195, PT, PT, R189, 0x200, RZ ;  /* 0x00000200bdc37810 */ /* 0x000fe20007ffe0ff */
[--C-:B------:R-:W-:Y:S01]  /*09a0*/  IMAD.WIDE.U32 R224, R225, 0x4, R200.reuse ;  /* 0x00000004e1e07825 */ /* 0x100fe200078e00c8 */
[----:B------:R-:W-:Y:S01]  /*09b0*/  IADD3 R189, PT, PT, R189, 0x280, RZ ;  /* 0x00000280bdbd7810 */ /* 0x000fe20007ffe0ff */
[----:B------:R-:W5:Y:S02]  /*09c0*/  LDG.E R202, desc[UR10][R228.64] ;  /* 0x0000000ae4ca7981 */ /* 0x000f64000c1e1900 */
[----:B------:R-:W-:-:S04]  /*09d0*/  IMAD.WIDE.U32 R226, R227, 0x4, R200 ;  /* 0x00000004e3e27825 */ /* 0x000fc800078e00c8 */
[--C-:B------:R-:W-:Y:S01]  /*09e0*/  IMAD.WIDE.U32 R192, R193, 0x4, R200.reuse ;  /* 0x00000004c1c07825 */ /* 0x100fe200078e00c8 */
[----:B------:R-:W5:Y:S03]  /*09f0*/  LDG.E R190, desc[UR10][R226.64] ;  /* 0x0000000ae2be7981 */ /* 0x000f66000c1e1900 */
[--C-:B------:R-:W-:Y:S01]  /*0a00*/  IMAD.WIDE.U32 R194, R195, 0x4, R200.reuse ;  /* 0x00000004c3c27825 */ /* 0x100fe200078e00c8 */
[----:B------:R-:W-:Y:S01]  /*0a10*/  MOV R186, UR7 ;  /* 0x0000000700ba7c02 */ /* 0x000fe20008000f00 */
[----:B------:R0:W5:Y:S02]  /*0a20*/  LDG.E R193, desc[UR10][R192.64] ;  /* 0x0000000ac0c17981 */ /* 0x000164000c1e1900 */
[----:B------:R-:W-:Y:S02]  /*0a30*/  IMAD.WIDE.U32 R200, R189, 0x4, R200 ;  /* 0x00000004bdc87825 */ /* 0x000fe400078e00c8 */
[----:B------:R-:W5:Y:S01]  /*0a40*/  LDG.E R189, desc[UR10][R224.64] ;  /* 0x0000000ae0bd7981 */ /* 0x000f62000c1e1900 */
[----:B------:R-:W-:-:S03]  /*0a50*/  ISETP.NE.U32.AND P0, PT, RZ, UR6, PT ;  /* 0x00000006ff007c0c */ /* 0x000fc6000bf05070 */
[----:B------:R1:W5:Y:S01]  /*0a60*/  LDG.E R194, desc[UR10][R194.64] ;  /* 0x0000000ac2c27981 */ /* 0x000362000c1e1900 */
[----:B------:R-:W-:Y:S02]  /*0a70*/  ISETP.NE.AND.EX P0, PT, R186, RZ, PT, P0 ;  /* 0x000000ffba00720c */ /* 0x000fe40003f05300 */
[----:B0-----:R-:W-:Y:S01]  /*0a80*/  SHF.R.U64 R192, R164, 0x10, R165 ;  /* 0x00000010a4c07819 */ /* 0x001fe200000012a5 */
[----:B------:R-:W5:Y:S10]  /*0a90*/  LDG.E R201, desc[UR10][R200.64] ;  /* 0x0000000ac8c97981 */ /* 0x000f74000c1e1900 */
[----:B------:R-:W0:Y:S08]  /*0aa0*/  @P0 LDC.64 R216, c[0x0][0x438] ;  /* 0x00010e00ffd80b82 */ /* 0x000e300000000a00 */
[----:B------:R-:W1:Y:S08]  /*0ab0*/  @P0 LDC.64 R196, c[0x0][0x438] ;  /* 0x00010e00ffc40b82 */ /* 0x000e700000000a00 */
[----:B------:R-:W1:Y:S08]  /*0ac0*/  @P0 LDC.64 R198, c[0x0][0x438] ;  /* 0x00010e00ffc60b82 */ /* 0x000e700000000a00 */
[----:B------:R-:W1:Y:S08]  /*0ad0*/  @P0 LDC.64 R210, c[0x0][0x438] ;  /* 0x00010e00ffd20b82 */ /* 0x000e700000000a00 */
[----:B------:R-:W1:Y:S08]  /*0ae0*/  @P0 LDC.64 R212, c[0x0][0x438] ;  /* 0x00010e00ffd40b82 */ /* 0x000e700000000a00 */
[----:B------:R-:W1:Y:S01]  /*0af0*/  @P0 LDC.64 R214, c[0x0][0x438] ;  /* 0x00010e00ffd60b82 */ /* 0x000e620000000a00 */
[----:B0-----:R-:W-:-:S04]  /*0b00*/  @P0 IMAD.WIDE.U32 R216, R191, 0x10, R216 ;  /* 0x00000010bfd80825 */ /* 0x001fc800078e00d8 */
[----:B-1----:R-:W-:Y:S01]  /*0b10*/  @P0 IMAD.WIDE.U32 R196, R203, 0x10, R196 ;  /* 0x00000010cbc40825 */ /* 0x002fe200078e00c4 */
[----:B------:R-:W5:Y:S03]  /*0b20*/  @P0 LDG.E.128 R76, desc[UR10][R216.64] ;  /* 0x0000000ad84c0981 */ /* 0x000f66000c1e1d00 */
[----:B------:R-:W-:Y:S01]  /*0b30*/  @P0 IMAD.WIDE.U32 R198, R205, 0x10, R198 ;  /* 0x00000010cdc60825 */ /* 0x000fe200078e00c6 */
[----:B------:R0:W5:Y:S03]  /*0b40*/  @P0 LDG.E.128 R80, desc[UR10][R196.64] ;  /* 0x0000000ac4500981 */ /* 0x000166000c1e1d00 */
[----:B------:R-:W-:Y:S01]  /*0b50*/  @P0 IMAD.WIDE.U32 R218, R219, 0x10, R210 ;  /* 0x00000010dbda0825 */ /* 0x000fe200078e00d2 */
[----:B------:R1:W5:Y:S03]  /*0b60*/  @P0 LDG.E.128 R84, desc[UR10][R198.64] ;  /* 0x0000000ac6540981 */ /* 0x000366000c1e1d00 */
[----:B------:R-:W-:Y:S01]  /*0b70*/  @P0 IMAD.WIDE.U32 R212, R221, 0x10, R212 ;  /* 0x00000010ddd40825 */ /* 0x000fe200078e00d4 */
[----:B------:R0:W5:Y:S04]  /*0b80*/  @P0 LDG.E.128 R88, desc[UR10][R218.64] ;  /* 0x0000000ada580981 */ /* 0x000168000c1e1d00 */
[----:B------:R0:W5:Y:S01]  /*0b90*/  @P0 LDG.E.128 R92, desc[UR10][R212.64] ;  /* 0x0000000ad45c0981 */ /* 0x000162000c1e1d00 */
[----:B------:R-:W-:-:S05]  /*0ba0*/  @P0 IMAD.WIDE.U32 R214, R223, 0x10, R214 ;  /* 0x00000010dfd60825 */ /* 0x000fca00078e00d6 */
[----:B------:R0:W5:Y:S01]  /*0bb0*/  @P0 LDG.E.128 R96, desc[UR10][R214.64] ;  /* 0x0000000ad6600981 */ /* 0x000162000c1e1d00 */
[----:B------:R-:W-:Y:S01]  /*0bc0*/  ISETP.NE.AND P0, PT, RZ, UR14, PT ;  /* 0x0000000eff007c0c */ /* 0x000fe2000bf05270 */
[----:B------:R-:W-:Y:S02]  /*0bd0*/  HADD2.F32 R191, -RZ, R164.H0_H0 ;  /* 0x200000a4ffbf7230 */ /* 0x000fe40000004100 */
[----:B------:R-:W-:Y:S01]  /*0be0*/  HADD2.F32 R192, -RZ, R192.H0_H0 ;  /* 0x200000c0ffc07230 */ /* 0x000fe20000004100 */
[----:B---3--:R-:W-:-:S05]  /*0bf0*/  FSEL R210, R3, RZ, !P0 ;  /* 0x000000ff03d27208 */ /* 0x008fca0004000000 */
[----:B--2---:R-:W-:-:S04]  /*0c00*/  FADD.FTZ R3, -R210, R156 ;  /* 0x0000009cd2037221 */ /* 0x004fc80000010100 */
[----:B------:R-:W-:Y:S01]  /*0c10*/  FMUL.FTZ R3, R184, R3 ;  /* 0x00000003b8037220 */ /* 0x000fe20000410000 */
[----:B----4-:R-:W-:Y:S01]  /*0c20*/  FMUL.FTZ R156, R112, R191 ;  /* 0x000000bf709c7220 */ /* 0x010fe20000410000 */
[----:B------:R-:W-:Y:S02]  /*0c30*/  FADD.FTZ R60, R60, R112 ;  /* 0x000000703c3c7221 */ /* 0x000fe40000010000 */
[----:B------:R-:W-:Y:S01]  /*0c40*/  FFMA.FTZ R4, R112, R3, R4 ;  /* 0x0000000370047223 */ /* 0x000fe20000010004 */
[----:B------:R-:W-:Y:S01]  /*0c50*/  SHF.R.U32.HI R112, RZ, 0x10, R165 ;  /* 0x00000010ff707819 */ /* 0x000fe200000116a5 */
[C---:B------:R-:W-:Y:S01]  /*0c60*/  FADD.FTZ R157, -R210.reuse, R157 ;  /* 0x0000009dd29d7221 */ /* 0x040fe20000010100 */
[C---:B------:R-:W-:Y:S01]  /*0c70*/  FADD.FTZ R195, -R210.reuse, R158 ;  /* 0x0000009ed2c37221 */ /* 0x040fe20000010100 */
[----:B0-----:R-:W-:Y:S02]  /*0c80*/  FADD.FTZ R197, -R210, R159 ;  /* 0x0000009fd2c57221 */ /* 0x001fe40000010100 */
[----:B------:R-:W-:-:S02]  /*0c90*/  HADD2.F32 R112, -RZ, R112.H0_H0 ;  /* 0x20000070ff707230 */ /* 0x000fc40000004100 */
[C---:B------:R-:W-:Y:S01]  /*0ca0*/  FMUL.FTZ R158, R184.reuse, R157 ;  /* 0x0000009db89e7220 */ /* 0x040fe20000410000 */
[C---:B------:R-:W-:Y:S01]  /*0cb0*/  FMUL.FTZ R191, R184.reuse, R195 ;  /* 0x000000c3b8bf7220 */ /* 0x040fe20000410000 */
[----:B------:R-:W-:Y:S01]  /*0cc0*/  FMUL.FTZ R157, R113, R192 ;  /* 0x000000c0719d7220 */ /* 0x000fe20000410000 */
[----:B------:R-:W-:Y:S02]  /*0cd0*/  HADD2.F32 R159, -RZ, R165.H0_H0 ;  /* 0x200000a5ff9f7230 */ /* 0x000fe40000004100 */
[----:B------:R-:W-:Y:S01]  /*0ce0*/  FMUL.FTZ R195, R115, R112 ;  /* 0x0000007073c37220 */ /* 0x000fe20000410000 */
[----:B------:R-:W-:Y:S01]  /*0cf0*/  FMUL.FTZ R192, R184, R197 ;  /* 0x000000c5b8c07220 */ /* 0x000fe20000410000 */
[----:B------:R-:W-:Y:S01]  /*0d00*/  SHF.R.U64 R112, R166, 0x10, R167 ;  /* 0x00000010a6707819 */ /* 0x000fe200000012a7 */
[----:B------:R-:W-:Y:S01]  /*0d10*/  FADD.FTZ R197, -R210, R116 ;  /* 0x00000074d2c57221 */ /* 0x000fe20000010100 */
[----:B------:R-:W-:Y:S01]  /*0d20*/  FADD.FTZ R61, R61, R113 ;  /* 0x000000713d3d7221 */ /* 0x000fe20000010000 */
[----:B------:R-:W-:Y:S01]  /*0d30*/  FFMA.FTZ R5, R113, R158, R5 ;  /* 0x0000009e71057223 */ /* 0x000fe20000010005 */
[----:B------:R-:W-:-:S02]  /*0d40*/  HADD2.F32 R113, -RZ, R166.H0_H0 ;  /* 0x200000a6ff717230 */ /* 0x000fc40000004100 */
[----:B------:R-:W-:Y:S01]  /*0d50*/  FMUL.FTZ R159, R114, R159 ;  /* 0x0000009f729f7220 */ /* 0x000fe20000410000 */
[----:B------:R-:W-:Y:S01]  /*0d60*/  FADD.FTZ R62, R62, R114 ;  /* 0x000000723e3e7221 */ /* 0x000fe20000010000 */
[----:B------:R-:W-:Y:S01]  /*0d70*/  FFMA.FTZ R6, R114, R191, R6 ;  /* 0x000000bf72067223 */ /* 0x000fe20000010006 */
[----:B------:R-:W-:Y:S01]  /*0d80*/  FMUL.FTZ R197, R184, R197 ;  /* 0x000000c5b8c57220 */ /* 0x000fe20000410000 */
[----:B------:R-:W-:Y:S01]  /*0d90*/  HADD2.F32 R112, -RZ, R112.H0_H0 ;  /* 0x20000070ff707230 */ /* 0x000fe20000004100 */
[----:B------:R-:W-:Y:S01]  /*0da0*/  SHF.R.U32.HI R114, RZ, 0x10, R167 ;  /* 0x00000010ff727819 */ /* 0x000fe200000116a7 */
[----:B------:R-:W-:Y:S01]  /*0db0*/  FMUL.FTZ R196, R120, R113 ;  /* 0x0000007178c47220 */ /* 0x000fe20000410000 */
[----:B------:R-:W-:Y:S01]  /*0dc0*/  FADD.FTZ R56, R56, R120 ;  /* 0x0000007838387221 */ /* 0x000fe20000010000 */
[----:B------:R-:W-:Y:S01]  /*0dd0*/  FFMA.FTZ R8, R120, R197, R8 ;  /* 0x000000c578087223 */ /* 0x000fe20000010008 */
[----:B------:R-:W-:Y:S01]  /*0de0*/  FMUL.FTZ R120, R121, R112 ;  /* 0x0000007079787220 */ /* 0x000fe20000410000 */
[----:B------:R-:W-:-:S02]  /*0df0*/  HADD2.F32 R112, -RZ, R114.H0_H0 ;  /* 0x20000072ff707230 */ /* 0x000fc40000004100 */
[----:B------:R-:W-:-:S04]  /*0e00*/  FADD.FTZ R119, -R210, R119 ;  /* 0x00000077d2777221 */ /* 0x000fc80000010100 */
[----:B------:R-:W-:Y:S01]  /*0e10*/  FMUL.FTZ R200, R184, R119 ;  /* 0x00000077b8c87220 */ /* 0x000fe20000410000 */
[----:B------:R-:W-:Y:S01]  /*0e20*/  FMUL.FTZ R203, R123, R112 ;  /* 0x000000707bcb7220 */ /* 0x000fe20000410000 */
[----:B------:R-:W-:Y:S01]  /*0e30*/  SHF.R.U64 R112, R168, 0x10, R169 ;  /* 0x00000010a8707819 */ /* 0x000fe200000012a9 */
[----:B------:R-:W-:Y:S01]  /*0e40*/  FADD.FTZ R59, R59, R123 ;  /* 0x0000007b3b3b7221 */ /* 0x000fe20000010000 */
[----:B------:R-:W-:Y:S01]  /*0e50*/  FFMA.FTZ R11, R123, R200, R11 ;  /* 0x000000c87b0b7223 */ /* 0x000fe2000001000b */
[C---:B------:R-:W-:Y:S01]  /*0e60*/  FADD.FTZ R117, -R210.reuse, R117 ;  /* 0x00000075d2757221 */ /* 0x040fe20000010100 */
[C---:B------:R-:W-:Y:S01]  /*0e70*/  FADD.FTZ R123, -R210.reuse, R124 ;  /* 0x0000007cd27b7221 */ /* 0x040fe20000010100 */
[----:B------:R-:W-:Y:S01]  /*0e80*/  HADD2.F32 R124, -RZ, R112.H0_H0 ;  /* 0x20000070ff7c7230 */ /* 0x000fe20000004100 */
[----:B------:R-:W-:Y:S01]  /*0e90*/  SHF.R.U32.HI R112, RZ, 0x10, R169 ;  /* 0x00000010ff707819 */ /* 0x000fe200000116a9 */
[----:B------:R-:W-:Y:S01]  /*0ea0*/  FADD.FTZ R125, -R210, R125 ;  /* 0x0000007dd27d7221 */ /* 0x000fe20000010100 */
[----:B-1----:R-:W-:Y:S01]  /*0eb0*/  FMUL.FTZ R198, R184, R117 ;  /* 0x00000075b8c67220 */ /* 0x002fe20000410000 */
[----:B------:R-:W-:-:S02]  /*0ec0*/  HADD2.F32 R113, -RZ, R167.H0_H0 ;  /* 0x200000a7ff717230 */ /* 0x000fc40000004100 */
[----:B------:R-:W-:Y:S01]  /*0ed0*/  FADD.FTZ R63, R63, R115 ;  /* 0x000000733f3f7221 */ /* 0x000fe20000010000 */
[----:B------:R-:W-:Y:S01]  /*0ee0*/  FFMA.FTZ R7, R115, R192, R7 ;  /* 0x000000c073077223 */ /* 0x000fe20000010007 */
[C---:B------:R-:W-:Y:S01]  /*0ef0*/  FADD.FTZ R199, -R210.reuse, R118 ;  /* 0x00000076d2c77221 */ /* 0x040fe20000010100 */
[----:B------:R-:W-:Y:S01]  /*0f00*/  FADD.FTZ R115, -R210, R126 ;  /* 0x0000007ed2737221 */ /* 0x000fe20000010100 */
[----:B------:R-:W-:Y:S01]  /*0f10*/  FMUL.FTZ R126, R184, R125 ;  /* 0x0000007db87e7220 */ /* 0x000fe20000410000 */
[----:B------:R-:W-:Y:S02]  /*0f20*/  HADD2.F32 R112, -RZ, R112.H0_H0 ;  /* 0x20000070ff707230 */ /* 0x000fe40000004100 */
[----:B------:R-:W-:Y:S01]  /*0f30*/  FADD.FTZ R57, R57, R121 ;  /* 0x0000007939397221 */ /* 0x000fe20000010000 */
[----:B------:R-:W-:Y:S01]  /*0f40*/  FFMA.FTZ R9, R121, R198, R9 ;  /* 0x000000c679097223 */ /* 0x000fe20000010009 */
[----:B------:R-:W-:Y:S01]  /*0f50*/  FMUL.FTZ R121, R122, R113 ;  /* 0x000000717a797220 */ /* 0x000fe20000410000 */
[----:B------:R-:W-:Y:S01]  /*0f60*/  FMUL.FTZ R199, R184, R199 ;  /* 0x000000c7b8c77220 */ /* 0x000fe20000410000 */
[----:B------:R-:W-:-:S02]  /*0f70*/  HADD2.F32 R113, -RZ, R168.H0_H0 ;  /* 0x200000a8ff717230 */ /* 0x000fc40000004100 */
[----:B------:R-:W-:Y:S01]  /*0f80*/  FMUL.FTZ R123, R184, R123 ;  /* 0x0000007bb87b7220 */ /* 0x000fe20000410000 */
[----:B------:R-:W-:Y:S01]  /*0f90*/  FMUL.FTZ R124, R129, R124 ;  /* 0x0000007c817c7220 */ /* 0x000fe20000410000 */
[----:B------:R-:W-:Y:S01]  /*0fa0*/  FADD.FTZ R53, R53, R129 ;  /* 0x0000008135357221 */ /* 0x000fe20000010000 */
[----:B------:R-:W-:Y:S01]  /*0fb0*/  FFMA.FTZ R13, R129, R126, R13 ;  /* 0x0000007e810d7223 */ /* 0x000fe2000001000d */
[----:B------:R-:W-:Y:S01]  /*0fc0*/  FADD.FTZ R117, -R210, R127 ;  /* 0x0000007fd2757221 */ /* 0x000fe20000010100 */
[----:B------:R-:W-:Y:S01]  /*0fd0*/  FMUL.FTZ R129, R131, R112 ;  /* 0x0000007083817220 */ /* 0x000fe20000410000 */
[----:B------:R-:W-:Y:S01]  /*0fe0*/  SHF.R.U64 R112, R170, 0x10, R171 ;  /* 0x00000010aa707819 */ /* 0x000fe200000012ab */
[----:B------:R-:W-:Y:S01]  /*0ff0*/  FADD.FTZ R58, R58, R122 ;  /* 0x0000007a3a3a7221 */ /* 0x000fe20000010000 */
[----:B------:R-:W-:Y:S01]  /*1000*/  FFMA.FTZ R10, R122, R199, R10 ;  /* 0x000000c77a0a7223 */ /* 0x000fe2000001000a */
[----:B------:R-:W-:Y:S01]  /*1010*/  FMUL.FTZ R122, R128, R113 ;  /* 0x00000071807a7220 */ /* 0x000fe20000410000 */
[----:B------:R-:W-:Y:S01]  /*1020*/  FADD.FTZ R52, R52, R128 ;  /* 0x0000008034347221 */ /* 0x000fe20000010000 */
[----:B------:R-:W-:Y:S01]  /*1030*/  FFMA.FTZ R12, R128, R123, R12 ;  /* 0x0000007b800c7223 */ /* 0x000fe2000001000c */
[----:B------:R-:W-:Y:S01]  /*1040*/  FMUL.FTZ R128, R184, R117 ;  /* 0x00000075b8807220 */ /* 0x000fe20000410000 */
[----:B------:R-:W-:-:S02]  /*1050*/  HADD2.F32 R125, -RZ, R169.H0_H0 ;  /* 0x200000a9ff7d7230 */ /* 0x000fc40000004100 */
[----:B------:R-:W-:Y:S01]  /*1060*/  FADD.FTZ R133, -R210, R133 ;  /* 0x00000085d2857221 */ /* 0x000fe20000010100 */
[----:B------:R-:W-:Y:S02]  /*1070*/  HADD2.F32 R112, -RZ, R112.H0_H0 ;  /* 0x20000070ff707230 */ /* 0x000fe40000004100 */
[----:B------:R-:W-:Y:S01]  /*1080*/  FMUL.FTZ R127, R184, R115 ;  /* 0x00000073b87f7220 */ /* 0x000fe20000410000 */
[----:B------:R-:W-:Y:S01]  /*1090*/  HADD2.F32 R113, -RZ, R170.H0_H0 ;  /* 0x200000aaff717230 */ /* 0x000fe20000004100 */
[----:B------:R-:W-:Y:S01]  /*10a0*/  SHF.R.U32.HI R114, RZ, 0x10, R171 ;  /* 0x00000010ff727819 */ /* 0x000fe200000116ab */
[----:B------:R-:W-:Y:S01]  /*10b0*/  FADD.FTZ R55, R55, R131 ;  /* 0x0000008337377221 */ /* 0x000fe20000010000 */
[----:B------:R-:W-:Y:S01]  /*10c0*/  FFMA.FTZ R15, R131, R128, R15 ;  /* 0x00000080830f7223 */ /* 0x000fe2000001000f */
[----:B------:R-:W-:Y:S01]  /*10d0*/  FADD.FTZ R131, -R210, R132 ;  /* 0x00000084d2837221 */ /* 0x000fe20000010100 */
[----:B------:R-:W-:Y:S01]  /*10e0*/  FMUL.FTZ R132, R184, R133 ;  /* 0x00000085b8847220 */ /* 0x000fe20000410000 */
[----:B------:R-:W-:Y:S01]  /*10f0*/  FMUL.FTZ R125, R130, R125 ;  /* 0x0000007d827d7220 */ /* 0x000fe20000410000 */
[----:B------:R-:W-:Y:S01]  /*1100*/  FADD.FTZ R54, R54, R130 ;  /* 0x0000008236367221 */ /* 0x000fe20000010000 */
[----:B------:R-:W-:Y:S01]  /*1110*/  FFMA.FTZ R14, R130, R127, R14 ;  /* 0x0000007f820e7223 */ /* 0x000fe2000001000e */
[----:B------:R-:W-:Y:S01]  /*1120*/  FMUL.FTZ R133, R137, R112 ;  /* 0x0000007089857220 */ /* 0x000fe20000410000 */
[----:B------:R-:W-:Y:S01]  /*1130*/  FMUL.FTZ R130, R136, R113 ;  /* 0x0000007188827220 */ /* 0x000fe20000410000 */
[----:B------:R-:W-:-:S02]  /*1140*/  HADD2.F32 R112, -RZ, R114.H0_H0 ;  /* 0x20000072ff707230 */ /* 0x000fc40000004100 */
[----:B------:R-:W-:Y:S02]  /*1150*/  HADD2.F32 R113, -RZ, R171.H0_H0 ;  /* 0x200000abff717230 */ /* 0x000fe40000004100 */
[----:B------:R-:W-:Y:S01]  /*1160*/  FADD.FTZ R49, R49, R137 ;  /* 0x0000008931317221 */ /* 0x000fe20000010000 */
[----:B------:R-:W-:Y:S01]  /*1170*/  FFMA.FTZ R73, R137, R132, R73 ;  /* 0x0000008489497223 */ /* 0x000fe20000010049 */
[----:B------:R-:W-:Y:S01]  /*1180*/  FADD.FTZ R115, -R210, R134 ;  /* 0x00000086d2737221 */ /* 0x000fe20000010100 */
[----:B------:R-:W-:Y:S01]  /*1190*/  FMUL.FTZ R137, R139, R112 ;  /* 0x000000708b897220 */ /* 0x000fe20000410000 */
[----:B------:R-:W-:Y:S01]  /*11a0*/  FMUL.FTZ R134, R138, R113 ;  /* 0x000000718a867220 */ /* 0x000fe20000410000 */
[----:B------:R-:W-:Y:S01]  /*11b0*/  FADD.FTZ R112, RZ, R156 ;  /* 0x0000009cff707221 */ /* 0x000fe20000010000 */
[----:B------:R-:W-:Y:S01]  /*11c0*/  FFMA.FTZ R113, R3, R156, RZ ;  /* 0x0000009c03717223 */ /* 0x000fe200000100ff */
[----:B------:R-:W-:Y:S02]  /*11d0*/  FADD.FTZ R117, -R210, R135 ;  /* 0x00000087d2757221 */ /* 0x000fe40000010100 */
[----:B------:R-:W-:Y:S01]  /*11e0*/  FADD.FTZ R112, R112, R157 ;  /* 0x0000009d70707221 */ /* 0x000fe20000010000 */
[----:B------:R-:W-:Y:S01]  /*11f0*/  FFMA.FTZ R114, R158, R157, R113 ;  /* 0x0000009d9e727223 */ /* 0x000fe20000010071 */
[----:B------:R-:W-:Y:S01]  /*1200*/  FMUL.FTZ R135, R184, R115 ;  /* 0x00000073b8877220 */ /* 0x000fe20000410000 */
[----:B------:R-:W-:Y:S01]  /*1210*/  FADD.FTZ R115, -R210, R140 ;  /* 0x0000008cd2737221 */ /* 0x000fe20000010100 */
[----:B------:R-:W-:Y:S01]  /*1220*/  FADD.FTZ R112, R112, R159 ;  /* 0x0000009f70707221 */ /* 0x000fe20000010000 */
[----:B------:R-:W-:Y:S01]  /*1230*/  FFMA.FTZ R113, R191, R159, R114 ;  /* 0x0000009fbf717223 */ /* 0x000fe20000010072 */
[----:B------:R-:W-:Y:S01]  /*1240*/  FADD.FTZ R119, -R210, R141 ;  /* 0x0000008dd2777221 */ /* 0x000fe20000010100 */
[----:B------:R-:W-:Y:S01]  /*1250*/  SHF.R.U64 R116, R172, 0x10, R173 ;  /* 0x00000010ac747819 */ /* 0x000fe200000012ad */
[----:B------:R-:W-:Y:S01]  /*1260*/  FMUL.FTZ R141, R184, R115 ;  /* 0x00000073b88d7220 */ /* 0x000fe20000410000 */
[----:B------:R-:W-:Y:S01]  /*1270*/  FADD.FTZ R115, R112, R195 ;  /* 0x000000c370737221 */ /* 0x000fe20000010000 */
[----:B------:R-:W-:-:S02]  /*1280*/  FFMA.FTZ R112, R192, R195, R113 ;  /* 0x000000c3c0707223 */ /* 0x000fc40000010071 */
[----:B------:R-:W-:Y:S02]  /*1290*/  HADD2.F32 R114, -RZ, R116.H0_H0 ;  /* 0x20000074ff727230 */ /* 0x000fe40000004100 */
[----:B------:R-:W-:Y:S01]  /*12a0*/  FADD.FTZ R113, R115, R196 ;  /* 0x000000c473717221 */ /* 0x000fe20000010000 */
[----:B------:R-:W-:Y:S02]  /*12b0*/  FFMA.FTZ R115, R197, R196, R112 ;  /* 0x000000c4c5737223 */ /* 0x000fe40000010070 */
        /* <DEDUP_REMOVED lines=22> */
[----:B------:R-:W-:Y:S01]  /*1420*/  FMUL.FTZ R136, R184, R117 ;  /* 0x00000075b8887220 */ /* 0x000fe20000410000 */
[----:B------:R-:W-:Y:S02]  /*1430*/  HADD2.F32 R117, -RZ, R172.H0_H0 ;  /* 0x200000acff757230 */ /* 0x000fe40000004100 */
[----:B------:R-:W-:Y:S01]  /*1440*/  FADD.FTZ R114, R115, R134 ;  /* 0x0000008673727221 */ /* 0x000fe20000010000 */
[----:B------:R-:W-:Y:S01]  /*1450*/  FFMA.FTZ R113, R135, R134, R112 ;  /* 0x0000008687717223 */ /* 0x000fe20000010070 */
[----:B------:R-:W-:Y:S01]  /*1460*/  FADD.FTZ R44, R44, R144 ;  /* 0x000000902c2c7221 */ /* 0x000fe20000010000 */
[C---:B------:R-:W-:Y:S01]  /*1470*/  FFMA.FTZ R68, R144.reuse, R141, R68 ;  /* 0x0000008d90447223 */ /* 0x040fe20000010044 */
[----:B------:R-:W-:Y:S01]  /*1480*/  FMUL.FTZ R140, R144, R117 ;  /* 0x00000075908c7220 */ /* 0x000fe20000410000 */
[----:B------:R-:W-:Y:S01]  /*1490*/  FADD.FTZ R115, R114, R137 ;  /* 0x0000008972737221 */ /* 0x000fe20000010000 */
[----:B------:R-:W-:Y:S01]  /*14a0*/  FADD.FTZ R51, R51, R139 ;  /* 0x0000008b33337221 */ /* 0x000fe20000010000 */
[----:B------:R-:W-:Y:S01]  /*14b0*/  FFMA.FTZ R75, R139, R136, R75 ;  /* 0x000000888b4b7223 */ /* 0x000fe2000001004b */
[----:B------:R-:W-:Y:S01]  /*14c0*/  SHF.R.U32.HI R116, RZ, 0x10, R173 ;  /* 0x00000010ff747819 */ /* 0x000fe200000116ad */
[----:B------:R-:W-:Y:S01]  /*14d0*/  FMUL.FTZ R144, R184, R119 ;  /* 0x00000077b8907220 */ /* 0x000fe20000410000 */
[----:B------:R-:W-:Y:S01]  /*14e0*/  FFMA.FTZ R114, R136, R137, R113 ;  /* 0x0000008988727223 */ /* 0x000fe20000010071 */
[C---:B------:R-:W-:Y:S01]  /*14f0*/  FADD.FTZ R139, -R210.reuse, R142 ;  /* 0x0000008ed28b7221 */ /* 0x040fe20000010100 */
[----:B------:R-:W-:Y:S01]  /*1500*/  FADD.FTZ R143, -R210, R143 ;  /* 0x0000008fd28f7221 */ /* 0x000fe20000010100 */
[----:B------:R-:W-:-:S02]  /*1510*/  HADD2.F32 R117, -RZ, R173.H0_H0 ;  /* 0x200000adff757230 */ /* 0x000fc40000004100 */
[----:B------:R-:W-:Y:S01]  /*1520*/  FADD.FTZ R112, R115, R140 ;  /* 0x0000008c73707221 */ /* 0x000fe20000010000 */
[----:B------:R-:W-:Y:S01]  /*1530*/  FADD.FTZ R45, R45, R145 ;  /* 0x000000912d2d7221 */ /* 0x000fe20000010000 */
[----:B------:R-:W-:Y:S01]  /*1540*/  FFMA.FTZ R69, R145, R144, R69 ;  /* 0x0000009091457223 */ /* 0x000fe20000010045 */
[----:B------:R-:W-:Y:S01]  /*1550*/  FFMA.FTZ R113, R141, R140, R114 ;  /* 0x0000008c8d717223 */ /* 0x000fe20000010072 */
[----:B------:R-:W-:Y:S02]  /*1560*/  HADD2.F32 R116, -RZ, R116.H0_H0 ;  /* 0x20000074ff747230 */ /* 0x000fe40000004100 */
[C---:B------:R-:W-:Y:S01]  /*1570*/  FMUL.FTZ R145, R184.reuse, R139 ;  /* 0x0000008bb8917220 */ /* 0x040fe20000410000 */
[----:B------:R-:W-:Y:S01]  /*1580*/  FMUL.FTZ R208, R184, R143 ;  /* 0x0000008fb8d07220 */ /* 0x000fe20000410000 */
[----:B------:R-:W-:Y:S01]  /*1590*/  FADD.FTZ R115, R112, R205 ;  /* 0x000000cd70737221 */ /* 0x000fe20000010000 */
[----:B------:R-:W-:Y:S01]  /*15a0*/  FMUL.FTZ R206, R146, R117 ;  /* 0x0000007592ce7220 */ /* 0x000fe20000410000 */
[----:B------:R-:W-:Y:S01]  /*15b0*/  FFMA.FTZ R112, R144, R205, R113 ;  /* 0x000000cd90707223 */ /* 0x000fe20000010071 */
[----:B------:R-:W-:Y:S01]  /*15c0*/  FADD.FTZ R46, R46, R146 ;  /* 0x000000922e2e7221 */ /* 0x000fe20000010000 */
[----:B------:R-:W-:Y:S01]  /*15d0*/  FFMA.FTZ R70, R146, R145, R70 ;  /* 0x0000009192467223 */ /* 0x000fe20000010046 */
[----:B------:R-:W-:Y:S01]  /*15e0*/  FADD.FTZ R117, -R210, R148 ;  /* 0x00000094d2757221 */ /* 0x000fe20000010100 */
[----:B------:R-:W-:Y:S01]  /*15f0*/  FMUL.FTZ R146, R147, R116 ;  /* 0x0000007493927220 */ /* 0x000fe20000410000 */
[----:B------:R-:W-:Y:S01]  /*1600*/  FADD.FTZ R47, R47, R147 ;  /* 0x000000932f2f7221 */ /* 0x000fe20000010000 */
[----:B------:R-:W-:Y:S01]  /*1610*/  FFMA.FTZ R71, R147, R208, R71 ;  /* 0x000000d093477223 */ /* 0x000fe20000010047 */
[----:B------:R-:W-:Y:S01]  /*1620*/  SHF.R.U64 R148, R174, 0x10, R175 ;  /* 0x00000010ae947819 */ /* 0x000fe200000012af */
[----:B------:R-:W-:-:S02]  /*1630*/  HADD2.F32 R147, -RZ, R174.H0_H0 ;  /* 0x200000aeff937230 */ /* 0x000fc40000004100 */
[----:B------:R-:W-:Y:S01]  /*1640*/  FADD.FTZ R119, -R210, R149 ;  /* 0x00000095d2777221 */ /* 0x000fe20000010100 */
[----:B------:R-:W-:Y:S01]  /*1650*/  FADD.FTZ R115, R115, R206 ;  /* 0x000000ce73737221 */ /* 0x000fe20000010000 */
[----:B------:R-:W-:Y:S01]  /*1660*/  FFMA.FTZ R113, R145, R206, R112 ;  /* 0x000000ce91717223 */ /* 0x000fe20000010070 */
[----:B------:R-:W-:Y:S01]  /*1670*/  FMUL.FTZ R149, R184, R117 ;  /* 0x00000075b8957220 */ /* 0x000fe20000410000 */
[----:B------:R-:W-:Y:S02]  /*1680*/  HADD2.F32 R148, -RZ, R148.H0_H0 ;  /* 0x20000094ff947230 */ /* 0x000fe40000004100 */
[----:B------:R-:W-:Y:S01]  /*1690*/  FADD.FTZ R139, -R210, R150 ;  /* 0x00000096d28b7221 */ /* 0x000fe20000010100 */
[----:B------:R-:W-:Y:S01]  /*16a0*/  FMUL.FTZ R147, R152, R147 ;  /* 0x0000009398937220 */ /* 0x000fe20000410000 */
[----:B------:R-:W-:Y:S01]  /*16b0*/  FADD.FTZ R112, R115, R146 ;  /* 0x0000009273707221 */ /* 0x000fe20000010000 */
[----:B------:R-:W-:Y:S01]  /*16c0*/  FFMA.FTZ R114, R208, R146, R113 ;  /* 0x00000092d0727223 */ /* 0x000fe20000010071 */
[----:B------:R-:W-:Y:S01]  /*16d0*/  FADD.FTZ R40, R40, R152 ;  /* 0x0000009828287221 */ /* 0x000fe20000010000 */
[----:B------:R-:W-:Y:S01]  /*16e0*/  FFMA.FTZ R64, R152, R149, R64 ;  /* 0x0000009598407223 */ /* 0x000fe20000010040 */
[----:B------:R-:W-:Y:S01]  /*16f0*/  FMUL.FTZ R150, R184, R119 ;  /* 0x00000077b8967220 */ /* 0x000fe20000410000 */
[----:B------:R-:W-:Y:S01]  /*1700*/  FADD.FTZ R143, -R210, R151 ;  /* 0x00000097d28f7221 */ /* 0x000fe20000010100 */
[----:B------:R-:W-:Y:S01]  /*1710*/  SHF.R.U32.HI R152, RZ, 0x10, R175 ;  /* 0x00000010ff987819 */ /* 0x000fe200000116af */
[----:B------:R-:W-:-:S02]  /*1720*/  HADD2.F32 R151, -RZ, R175.H0_H0 ;  /* 0x200000afff977230 */ /* 0x000fc40000004100 */
[----:B------:R-:W-:Y:S01]  /*1730*/  FMUL.FTZ R148, R153, R148 ;  /* 0x0000009499947220 */ /* 0x000fe20000410000 */
[----:B------:R-:W-:Y:S01]  /*1740*/  FADD.FTZ R113, R112, R147 ;  /* 0x0000009370717221 */ /* 0x000fe20000010000 */
[----:B------:R-:W-:Y:S01]  /*1750*/  FFMA.FTZ R115, R149, R147, R114 ;  /* 0x0000009395737223 */ /* 0x000fe20000010072 */
[----:B------:R-:W-:Y:S01]  /*1760*/  FADD.FTZ R41, R41, R153 ;  /* 0x0000009929297221 */ /* 0x000fe20000010000 */
[----:B------:R-:W-:Y:S01]  /*1770*/  FFMA.FTZ R65, R153, R150, R65 ;  /* 0x0000009699417223 */ /* 0x000fe20000010041 */
[----:B------:R-:W-:Y:S01]  /*1780*/  FMUL.FTZ R153, R184, R139 ;  /* 0x0000008bb8997220 */ /* 0x000fe20000410000 */
        /* <DEDUP_REMOVED lines=17> */
.L_x_9443:
[----:B-----5:R-:W-:Y:S01]  /*18a0*/  ISETP.GE.AND P4, PT, R204, 0x1, PT ;  /* 0x00000001cc00780c */ /* 0x020fe20003f86270 */
[----:B------:R-:W-:Y:S01]  /*18b0*/  HFMA2 R210, -RZ, RZ, 0, 0 ;  /* 0x00000000ffd27431 */ /* 0x000fe200000001ff */
[----:B------:R-:W-:Y:S02]  /*18c0*/  MOV R186, UR7 ;  /* 0x0000000700ba7c02 */ /* 0x000fe40008000f00 */
[----:B------:R-:W-:Y:S02]  /*18d0*/  ISETP.NE.U32.AND P0, PT, RZ, UR6, PT ;  /* 0x00000006ff007c0c */ /* 0x000fe4000bf05070 */
[----:B------:R-:W-:Y:S02]  /*18e0*/  MOV R155, RZ ;  /* 0x000000ff009b7202 */ /* 0x000fe40000000f00 */
[----:B------:R-:W-:-:S05]  /*18f0*/  ISETP.NE.AND.EX P0, PT, R186, RZ, PT, P0 ;  /* 0x000000ffba00720c */ /* 0x000fca0003f05300 */
[----:B------:R-:W0:Y:S01]  /*1900*/  @P4 LDC R113, c[0x0][0x388] ;  /* 0x0000e200ff714b82 */ /* 0x000e220000000800 */
[----:B------:R-:W-:-:S05]  /*1910*/  @P4 IADD3 R112, PT, PT, R204, -0x1, RZ ;  /* 0xffffffffcc704810 */ /* 0x000fca0007ffe0ff */
[----:B0-----:R-:W-:Y:S02]  /*1920*/  @P4 IMAD R112, R112, R113, RZ ;  /* 0x0000007170704224 */ /* 0x001fe400078e02ff */
[----:B------:R-:W-:-:S03]  /*1930*/  HFMA2 R113, -RZ, RZ, 0, 0 ;  /* 0x00000000ff717431 */ /* 0x000fc600000001ff */
[----:B------:R-:W-:-:S04]  /*1940*/  @P4 SHF.R.S32.HI R115, RZ, 0x1f, R112 ;  /* 0x0000001fff734819 */ /* 0x000fc80000011470 */
[----:B------:R-:W-:-:S04]  /*1950*/  @P4 LEA.HI R112, R115, R112, RZ, 0x2 ;  /* 0x0000007073704211 */ /* 0x000fc800078f10ff */
[----:B------:R-:W-:Y:S01]  /*1960*/  @P4 LEA.HI.SX32 R113, R112, R185, 0x1e ;  /* 0x000000b970714211 */ /* 0x000fe200078ff2ff */
[----:B------:R-:W-:Y:S06]  /*1970*/  @P0 BRA `(.L_x_9445) ;  /* 0x00000000004c0947 */ /* 0x000fec0003800000 */
[----:B------:R-:W0:Y:S01]  /*1980*/  LDC.64 R114, c[0x0][0x3b0] ;  /* 0x0000ec00ff727b82 */ /* 0x000e220000000a00 */
[C---:B------:R-:W-:Y:S02]  /*1990*/  IADD3 R143, PT, PT, R113.reuse, 0x80, RZ ;  /* 0x00000080718f7810 */ /* 0x040fe40007ffe0ff */
[C---:B------:R-:W-:Y:S02]  /*19a0*/  IADD3 R139, PT, PT, R113.reuse, 0x100, RZ ;  /* 0x00000100718b7810 */ /* 0x040fe40007ffe0ff */
[C---:B------:R-:W-:Y:S02]  /*19b0*/  IADD3 R119, PT, PT, R113.reuse, 0x180, RZ ;  /* 0x0000018071777810 */ /* 0x040fe40007ffe0ff */
[C---:B------:R-:W-:Y:S02]  /*19c0*/  IADD3 R117, PT, PT, R113.reuse, 0x200, RZ ;  /* 0x0000020071757810 */ /* 0x040fe40007ffe0ff */
[----:B------:R-:W-:Y:S01]  /*19d0*/  IADD3 R189, PT, PT, R113, 0x280, RZ ;  /* 0x0000028071bd7810 */ /* 0x000fe20007ffe0ff */
[----:B0-----:R-:W-:-:S04]  /*19e0*/  IMAD.WIDE.U32 R142, R143, 0x4, R114 ;  /* 0x000000048f8e7825 */ /* 0x001fc800078e0072 */
[----:B------:R-:W-:-:S04]  /*19f0*/  IMAD.WIDE.U32 R138, R139, 0x4, R114 ;  /* 0x000000048b8a7825 */ /* 0x000fc800078e0072 */
[--C-:B------:R-:W-:Y:S01]  /*1a00*/  IMAD.WIDE.U32 R118, R119, 0x4, R114.reuse ;  /* 0x0000000477767825 */ /* 0x100fe200078e0072 */
[----:B------:R0:W5:Y:S03]  /*1a10*/  LDG.E R190, desc[UR10][R138.64] ;  /* 0x0000000a8abe7981 */ /* 0x000166000c1e1900 */
[--C-:B------:R-:W-:Y:S01]  /*1a20*/  IMAD.WIDE.U32 R116, R117, 0x4, R114.reuse ;  /* 0x0000000475747825 */ /* 0x100fe200078e0072 */
[----:B------:R0:W5:Y:S03]  /*1a30*/  LDG.E R193, desc[UR10][R118.64] ;  /* 0x0000000a76c17981 */ /* 0x000166000c1e1900 */
[--C-:B------:R-:W-:Y:S01]  /*1a40*/  IMAD.WIDE.U32 R112, R113, 0x4, R114.reuse ;  /* 0x0000000471707825 */ /* 0x100fe200078e0072 */
[----:B------:R0:W5:Y:S03]  /*1a50*/  LDG.E R194, desc[UR10][R116.64] ;  /* 0x0000000a74c27981 */ /* 0x000166000c1e1900 */
[----:B------:R-:W-:Y:S01]  /*1a60*/  IMAD.WIDE.U32 R114, R189, 0x4, R114 ;  /* 0x00000004bd727825 */ /* 0x000fe200078e0072 */
[----:B------:R0:W5:Y:S04]  /*1a70*/  LDG.E R202, desc[UR10][R112.64] ;  /* 0x0000000a70ca7981 */ /* 0x000168000c1e1900 */
[----:B------:R0:W5:Y:S04]  /*1a80*/  LDG.E R189, desc[UR10][R142.64] ;  /* 0x0000000a8ebd7981 */ /* 0x000168000c1e1900 */
[----:B------:R0:W5:Y:S01]  /*1a90*/  LDG.E R201, desc[UR10][R114.64] ;  /* 0x0000000a72c97981 */ /* 0x000162000c1e1900 */
[----:B------:R-:W-:Y:S05]  /*1aa0*/  BRA `(.L_x_9444) ;  /* 0x0000000000a07947 */ /* 0x000fea0003800000 */
.L_x_9445:
[----:B------:R-:W0:Y:S01]  /*1ab0*/  LDC.64 R78, c[0x0][0x3b0] ;  /* 0x0000ec00ff4e7b82 */ /* 0x000e220000000a00 */
[----:B------:R-:W-:Y:S01]  /*1ac0*/  IMAD R76, R0, UR15, RZ ;  /* 0x0000000f004c7c24 */ /* 0x000fe2000f8e02ff */
[C---:B------:R-:W-:Y:S02]  /*1ad0*/  IADD3 R85, PT, PT, R113.reuse, 0x80, RZ ;  /* 0x0000008071557810 */ /* 0x040fe40007ffe0ff */
[C---:B------:R-:W-:Y:S02]  /*1ae0*/  IADD3 R81, PT, PT, R113.reuse, 0x180, RZ ;  /* 0x0000018071517810 */ /* 0x040fe40007ffe0ff */
[----:B------:R-:W-:Y:S02]  /*1af0*/  SHF.R.S32.HI R77, RZ, 0x1f, R76 ;  /* 0x0000001fff4d7819 */ /* 0x000fe4000001144c */
[----:B------:R-:W1:Y:S01]  /*1b00*/  LDC.64 R96, c[0x0][0x438] ;  /* 0x00010e00ff607b82 */ /* 0x000e620000000a00 */
[----:B------:R-:W-:Y:S02]  /*1b10*/  IADD3 R87, PT, PT, R113, 0x200, RZ ;  /* 0x0000020071577810 */ /* 0x000fe40007ffe0ff */
[----:B------:R-:W-:-:S02]  /*1b20*/  LEA.HI R88, R77, R76, RZ, 0x2 ;  /* 0x0000004c4d587211 */ /* 0x000fc400078f10ff */
[C---:B------:R-:W-:Y:S02]  /*1b30*/  IADD3 R77, PT, PT, R113.reuse, 0x100, RZ ;  /* 0x00000100714d7810 */ /* 0x040fe40007ffe0ff */
[C---:B------:R-:W-:Y:S01]  /*1b40*/  IADD3 R89, PT, PT, R113.reuse, 0x280, RZ ;  /* 0x0000028071597810 */ /* 0x040fe20007ffe0ff */
[----:B0-----:R-:W-:Y:S01]  /*1b50*/  IMAD.WIDE.U32 R82, R113, 0x4, R78 ;  /* 0x0000000471527825 */ /* 0x001fe200078e004e */
[----:B------:R-:W-:-:S03]  /*1b60*/  LEA.HI.SX32 R113, R88, R185, 0x1e ;  /* 0x000000b958717211 */ /* 0x000fc600078ff2ff */
[--C-:B------:R-:W-:Y:S01]  /*1b70*/  IMAD.WIDE.U32 R84, R85, 0x4, R78.reuse ;  /* 0x0000000455547825 */ /* 0x100fe200078e004e */
[----:B------:R-:W-:Y:S01]  /*1b80*/  IADD3 R93, PT, PT, R113, 0x180, RZ ;  /* 0x00000180715d7810 */ /* 0x000fe20007ffe0ff */
[----:B------:R-:W5:Y:S02]  /*1b90*/  LDG.E R202, desc[UR10][R82.64] ;  /* 0x0000000a52ca7981 */ /* 0x000f64000c1e1900 */
[----:B------:R-:W-:-:S04]  /*1ba0*/  IMAD.WIDE.U32 R76, R77, 0x4, R78 ;  /* 0x000000044d4c7825 */ /* 0x000fc800078e004e */
[----:B------:R-:W-:-:S04]  /*1bb0*/  IMAD.WIDE.U32 R80, R81, 0x4, R78 ;  /* 0x0000000451507825 */ /* 0x000fc800078e004e */
[--C-:B------:R-:W-:Y:S01]  /*1bc0*/  IMAD.WIDE.U32 R86, R87, 0x4, R78.reuse ;  /* 0x0000000457567825 */ /* 0x100fe200078e004e */
[----:B------:R-:W-:Y:S01]  /*1bd0*/  IADD3 R91, PT, PT, R113, 0x100, RZ ;  /* 0x00000100715b7810 */ /* 0x000fe20007ffe0ff */
[----:B------:R1:W5:Y:S02]  /*1be0*/  LDG.E R193, desc[UR10][R80.64] ;  /* 0x0000000a50c17981 */ /* 0x000364000c1e1900 */
[----:B------:R-:W-:Y:S01]  /*1bf0*/  IMAD.WIDE.U32 R78, R89, 0x4, R78 ;  /* 0x00000004594e7825 */ /* 0x000fe200078e004e */
[C---:B------:R-:W-:Y:S01]  /*1c00*/  IADD3 R89, PT, PT, R113.reuse, 0x80, RZ ;  /* 0x0000008071597810 */ /* 0x040fe20007ffe0ff */
[----:B------:R-:W5:Y:S01]  /*1c10*/  LDG.E R189, desc[UR10][R84.64] ;  /* 0x0000000a54bd7981 */ /* 0x000f62000c1e1900 */
[C---:B------:R-:W-:Y:S02]  /*1c20*/  IADD3 R95, PT, PT, R113.reuse, 0x200, RZ ;  /* 0x00000200715f7810 */ /* 0x040fe40007ffe0ff */
[----:B------:R-:W-:Y:S01]  /*1c30*/  IADD3 R99, PT, PT, R113, 0x280, RZ ;  /* 0x0000028071637810 */ /* 0x000fe20007ffe0ff */
[----:B------:R0:W5:Y:S01]  /*1c40*/  LDG.E R190, desc[UR10][R76.64] ;  /* 0x0000000a4cbe7981 */ /* 0x000162000c1e1900 */
[----:B-1----:R-:W-:-:S03]  /*1c50*/  IMAD.WIDE.U32 R80, R89, 0x10, R96 ;  /* 0x0000001059507825 */ /* 0x002fc600078e0060 */
[----:B------:R1:W5:Y:S01]  /*1c60*/  LDG.E R194, desc[UR10][R86.64] ;  /* 0x0000000a56c27981 */ /* 0x000362000c1e1900 */
[----:B------:R-:W-:-:S03]  /*1c70*/  IMAD.WIDE.U32 R88, R93, 0x10, R96 ;  /* 0x000000105d587825 */ /* 0x000fc600078e0060 */
[----:B------:R1:W5:Y:S01]  /*1c80*/  LDG.E R201, desc[UR10][R78.64] ;  /* 0x0000000a4ec97981 */ /* 0x000362000c1e1900 */
[----:B0-----:R-:W-:-:S03]  /*1c90*/  IMAD.WIDE.U32 R76, R113, 0x10, R96 ;  /* 0x00000010714c7825 */ /* 0x001fc600078e0060 */
[----:B------:R-:W5:Y:S01]  /*1ca0*/  LDG.E.128 R80, desc[UR10][R80.64] ;  /* 0x0000000a50507981 */ /* 0x000f62000c1e1d00 */
[----:B------:R-:W-:-:S03]  /*1cb0*/  IMAD.WIDE.U32 R84, R91, 0x10, R96 ;  /* 0x000000105b547825 */ /* 0x000fc600078e0060 */
[----:B------:R-:W5:Y:S01]  /*1cc0*/  LDG.E.128 R88, desc[UR10][R88.64] ;  /* 0x0000000a58587981 */ /* 0x000f62000c1e1d00 */
[----:B------:R-:W-:-:S03]  /*1cd0*/  IMAD.WIDE.U32 R92, R95, 0x10, R96 ;  /* 0x000000105f5c7825 */ /* 0x000fc600078e0060 */
[----:B------:R-:W5:Y:S01]  /*1ce0*/  LDG.E.128 R76, desc[UR10][R76.64] ;  /* 0x0000000a4c4c7981 */ /* 0x000f62000c1e1d00 */
[----:B------:R-:W-:-:S03]  /*1cf0*/  IMAD.WIDE.U32 R96, R99, 0x10, R96 ;  /* 0x0000001063607825 */ /* 0x000fc600078e0060 */
[----:B------:R-:W5:Y:S04]  /*1d00*/  LDG.E.128 R84, desc[UR10][R84.64] ;  /* 0x0000000a54547981 */ /* 0x000f68000c1e1d00 */
[----:B------:R-:W5:Y:S04]  /*1d10*/  LDG.E.128 R92, desc[UR10][R92.64] ;  /* 0x0000000a5c5c7981 */ /* 0x000f68000c1e1d00 */
[----:B-1----:R-:W5:Y:S02]  /*1d20*/  LDG.E.128 R96, desc[UR10][R96.64] ;  /* 0x0000000a60607981 */ /* 0x002f64000c1e1d00 */
.L_x_9444:
[----:B0-----:R-:W0:Y:S01]  /*1d30*/  SHFL.DOWN PT, R112, R155, 0x10, 0x1f ;  /* 0x0a001f009b707f89 */ /* 0x001e2200000e0000 */
[----:B------:R-:W1:Y:S01]  /*1d40*/  LDC R211, c[0x0][0x388] ;  /* 0x0000e200ffd37b82 */ /* 0x000e620000000800 */
[----:B------:R-:W-:Y:S02]  /*1d50*/  LOP3.LUT P1, RZ, R185, 0x1f, RZ, 0xc0, !PT ;  /* 0x0000001fb9ff7812 */ /* 0x000fe4000782c0ff */
[----:B------:R-:W2:Y:S01]  /*1d60*/  SHFL.DOWN PT, R113, R210, 0x10, 0x1f ;  /* 0x0a001f00d2717f89 */ /* 0x000ea200000e0000 */
[----:B------:R-:W-:Y:S02]  /*1d70*/  @P4 IADD3 R204, PT, PT, R204, -0x1, RZ ;  /* 0xffffffffcccc4810 */ /* 0x000fe40007ffe0ff */
[----:B------:R-:W-:Y:S01]  /*1d80*/  PLOP3.LUT P0, PT, PT, PT, PT, 0x80, 0x8 ;  /* 0x000000000008781c */ /* 0x000fe20003f0f070 */
[----:B------:R-:W3:Y:S07]  /*1d90*/  S2R R139, SR_CgaCtaId ;  /* 0x00000000008b7919 */ /* 0x000eee0000008800 */
[----:B------:R-:W-:Y:S01]  /*1da0*/  @!P1 PLOP3.LUT P0, PT, P2, PT, PT, 0x80, 0x8 ;  /* 0x000000000008981c */ /* 0x000fe2000170f070 */
[----:B0-----:R-:W-:Y:S01]  /*1db0*/  FADD.FTZ R112, R112, R155 ;  /* 0x0000009b70707221 */ /* 0x001fe20000010000 */
[----:B-1----:R-:W-:-:S02]  /*1dc0*/  @P4 IMAD R204, R204, R211, RZ ;  /* 0x000000d3cccc4224 */ /* 0x002fc400078e02ff */
[----:B------:R-:W-:Y:S02]  /*1dd0*/  HFMA2 R155, -RZ, RZ, 0, 0 ;  /* 0x00000000ff9b7431 */ /* 0x000fe400000001ff */
[----:B--2---:R-:W-:Y:S01]  /*1de0*/  FADD.FTZ R113, R113, R210 ;  /* 0x000000d271717221 */ /* 0x004fe20000010000 */
[----:B------:R-:W0:Y:S04]  /*1df0*/  SHFL.DOWN PT, R115, R112, 0x8, 0x1f ;  /* 0x09001f0070737f89 */ /* 0x000e2800000e0000 */
[----:B------:R-:W1:Y:S01]  /*1e00*/  SHFL.DOWN PT, R114, R113, 0x8, 0x1f ;  /* 0x09001f0071727f89 */ /* 0x000e6200000e0000 */
[----:B0-----:R-:W-:Y:S01]  /*1e10*/  FADD.FTZ R115, R112, R115 ;  /* 0x0000007370737221 */ /* 0x001fe20000010000 */
[----:B------:R-:W-:Y:S01]  /*1e20*/  MOV R112, 0x400 ;  /* 0x0000040000707802 */ /* 0x000fe20000000f00 */
[----:B-1----:R-:W-:-:S03]  /*1e30*/  FADD.FTZ R114, R113, R114 ;  /* 0x0000007271727221 */ /* 0x002fc60000010000 */
[----:B------:R-:W0:Y:S01]  /*1e40*/  SHFL.DOWN PT, R116, R115, 0x4, 0x1f ;  /* 0x08801f0073747f89 */ /* 0x000e2200000e0000 */
[----:B---3--:R-:W-:Y:S02]  /*1e50*/  LEA R210, R139, R112, 0x18 ;  /* 0x000000708bd27211 */ /* 0x008fe400078ec0ff */
[----:B------:R-:W1:Y:S01]  /*1e60*/  @P4 LDC.64 R112, c[0x0][0x390] ;  /* 0x0000e400ff704b82 */ /* 0x000e620000000a00 */
[----:B------:R-:W2:Y:S01]  /*1e70*/  SHFL.DOWN PT, R117, R114, 0x4, 0x1f ;  /* 0x08801f0072757f89 */ /* 0x000ea200000e0000 */
[----:B0-----:R-:W-:Y:S01]  /*1e80*/  FADD.FTZ R116, R115, R116 ;  /* 0x0000007473747221 */ /* 0x001fe20000010000 */
[----:B------:R-:W-:Y:S01]  /*1e90*/  IADD3 R115, PT, PT, R210, 0x3020, RZ ;  /* 0x00003020d2737810 */ /* 0x000fe20007ffe0ff */
[----:B--2---:R-:W-:-:S03]  /*1ea0*/  FADD.FTZ R117, R114, R117 ;  /* 0x0000007572757221 */ /* 0x004fc60000010000 */
[----:B------:R-:W0:Y:S01]  /*1eb0*/  SHFL.DOWN PT, R119, R116, 0x2, 0x1f ;  /* 0x08401f0074777f89 */ /* 0x000e2200000e0000 */
[----:B------:R-:W-:Y:S02]  /*1ec0*/  @!P1 MOV R114, R115 ;  /* 0x0000007300729202 */ /* 0x000fe40000000f00 */
[----:B------:R-:W-:Y:S01]  /*1ed0*/  @!P0 IADD3 R114, PT, PT, R210, 0x3000, RZ ;  /* 0x00003000d2728810 */ /* 0x000fe20007ffe0ff */
[----:B------:R-:W2:Y:S01]  /*1ee0*/  SHFL.DOWN PT, R118, R117, 0x2, 0x1f ;  /* 0x08401f0075767f89 */ /* 0x000ea200000e0000 */
[----:B0-----:R-:W-:Y:S01]  /*1ef0*/  FADD.FTZ R119, R116, R119 ;  /* 0x0000007774777221 */ /* 0x001fe20000010000 */
[----:B--2---:R-:W-:-:S04]  /*1f00*/  FADD.FTZ R118, R117, R118 ;  /* 0x0000007675767221 */ /* 0x004fc80000010000 */
[----:B------:R-:W0:Y:S01]  /*1f10*/  SHFL.DOWN PT, R138, R119, 0x1, 0x1f ;  /* 0x08201f00778a7f89 */ /* 0x000e2200000e0000 */
[----:B------:R-:W-:-:S03]  /*1f20*/  @P4 SHF.R.S32.HI R117, RZ, 0x1f, R204 ;  /* 0x0000001fff754819 */ /* 0x000fc600000114cc */
[----:B------:R-:W2:Y:S01]  /*1f30*/  SHFL.DOWN PT, R139, R118, 0x1, 0x1f ;  /* 0x08201f00768b7f89 */ /* 0x000ea200000e0000 */
[----:B------:R-:W-:Y:S02]  /*1f40*/  @P4 LEA.HI R204, R117, R204, RZ, 0x2 ;  /* 0x000000cc75cc4211 */ /* 0x000fe400078f10ff */
[----:B------:R-:W-:Y:S02]  /*1f50*/  SHF.R.U32.HI R117, RZ, 0x5, R185 ;  /* 0x00000005ff757819 */ /* 0x000fe400000116b9 */
[----:B------:R-:W-:Y:S02]  /*1f60*/  @P4 LEA.HI.SX32 R155, R204, R185, 0x1e ;  /* 0x000000b9cc9b4211 */ /* 0x000fe400078ff2ff */
[----:B------:R-:W-:-:S03]  /*1f70*/  @!P1 LEA R204, R117, R114, 0x3 ;  /* 0x0000007275cc9211 */ /* 0x000fc600078e18ff */
[----:B-1----:R-:W-:-:S04]  /*1f80*/  @P4 IMAD.WIDE.U32 R142, R155, 0x10, R112 ;  /* 0x000000109b8e4825 */ /* 0x002fc800078e0070 */
[----:B0-----:R-:W-:Y:S01]  /*1f90*/  FADD.FTZ R138, R119, R138 ;  /* 0x0000008a778a7221 */ /* 0x001fe20000010000 */
[----:B--2---:R-:W-:-:S05]  /*1fa0*/  FADD.FTZ R139, R118, R139 ;  /* 0x0000008b768b7221 */ /* 0x004fca0000010000 */
[----:B------:R-:W-:Y:S01]  /*1fb0*/  @!P1 STS.64 [R204], R138 ;  /* 0x0000008acc009388 */ /* 0x000fe20000000a00 */
[----:B------:R-:W-:Y:S06]  /*1fc0*/  BAR.SYNC.DEFER_BLOCKING 0x0 ;  /* 0x0000000000007b1d */ /* 0x000fec0000010000 */
[----:B------:R0:W5:Y:S01]  /*1fd0*/  @P4 LDG.E.128 R100, desc[UR10][R142.64] ;  /* 0x0000000a8e644981 */ /* 0x000162000c1e1d00 */
[C---:B------:R-:W-:Y:S02]  /*1fe0*/  @!P2 IADD3 R115, PT, PT, R210.reuse, 0x3000, RZ ;  /* 0x00003000d273a810 */ /* 0x040fe40007ffe0ff */
[----:B------:R-:W-:-:S02]  /*1ff0*/  IADD3 R116, PT, PT, R210, 0x3030, RZ ;  /* 0x00003030d2747810 */ /* 0x000fc40007ffe0ff */
[----:B------:R-:W-:Y:S01]  /*2000*/  @!P2 IADD3 R116, PT, PT, R210, 0x3010, RZ ;  /* 0x00003010d274a810 */ /* 0x000fe20007ffe0ff */
[----:B------:R-:W-:Y:S01]  /*2010*/  IMAD R210, R0, R211, RZ ;  /* 0x000000d300d27224 */ /* 0x000fe200078e02ff */
[----:B------:R-:W1:Y:S01]  /*2020*/  LDS.128 R112, [R115] ;  /* 0x0000000073707984 */ /* 0x000e620000000c00 */
[----:B------:R-:W-:Y:S02]  /*2030*/  ISETP.NE.U32.AND P0, PT, RZ, UR6, PT ;  /* 0x00000006ff007c0c */ /* 0x000fe4000bf05070 */
[----:B------:R-:W-:Y:S01]  /*2040*/  ISETP.NE.AND P1, PT, RZ, UR14, PT ;  /* 0x0000000eff007c0c */ /* 0x000fe2000bf25270 */
[----:B------:R-:W2:Y:S01]  /*2050*/  LDS.128 R116, [R116] ;  /* 0x0000000074747984 */ /* 0x000ea20000000c00 */
[----:B------:R-:W-:Y:S01]  /*2060*/  ISETP.NE.AND.EX P0, PT, R186, RZ, PT, P0 ;  /* 0x000000ffba00720c */ /* 0x000fe20003f05300 */
[----:B-1----:R-:W-:Y:S01]  /*2070*/  FADD.FTZ R211, RZ, R112 ;  /* 0x00000070ffd37221 */ /* 0x002fe20000010000 */
[----:B------:R-:W-:Y:S01]  /*2080*/  FADD.FTZ R112, RZ, R113 ;  /* 0x00000071ff707221 */ /* 0x000fe20000010000 */
[----:B------:R-:W-:-:S02]  /*2090*/  SHF.R.S32.HI R113, RZ, 0x1f, R210 ;  /* 0x0000001fff717819 */ /* 0x000fc400000114d2 */
[----:B------:R-:W-:Y:S01]  /*20a0*/  FADD.FTZ R211, R114, R211 ;  /* 0x000000d372d37221 */ /* 0x000fe20000010000 */
[----:B------:R-:W-:Y:S01]  /*20b0*/  FADD.FTZ R112, R115, R112 ;  /* 0x0000007073707221 */ /* 0x000fe20000010000 */
[----:B------:R-:W-:Y:S02]  /*20c0*/  LEA.HI R210, R113, R210, RZ, 0x2 ;  /* 0x000000d271d27211 */ /* 0x000fe400078f10ff */
        /* <DEDUP_REMOVED lines=8> */
[----:B0-----:R-:W-:Y:S06]  /*2150*/  @P0 BRA `(.L_x_9446) ;  /* 0x00000008000c0947 */ /* 0x001fec0003800000 */
[----:B------:R-:W-:-:S04]  /*2160*/  UISETP.NE.U32.AND UP0, UPT, UR8, URZ, UPT ;  /* 0x000000ff0800728c */ /* 0x000fc8000bf05070 */
[----:B------:R-:W-:-:S09]  /*2170*/  UISETP.NE.AND.EX UP0, UPT, UR9, URZ, UPT, UP0 ;  /* 0x000000ff0900728c */ /* 0x000fd2000bf05300 */
[----:B------:R-:W-:Y:S05]  /*2180*/  BRA.U UP0, `(.L_x_9447) ;  /* 0x0000000500007547 */ /* 0x000fea000b800000 */
[----:B------:R-:W-:Y:S05]  /*2190*/  @!P4 BRA `(.L_x_9448) ;  /* 0x000000000038c947 */ /* 0x000fea0003800000 */
[----:B------:R-:W-:Y:S01]  /*21a0*/  FFMA.FTZ R113, R3, R116, R117 ;  /* 0x0000007403717223 */ /* 0x000fe20000010075 */
        /* <DEDUP_REMOVED lines=13> */
.L_x_9448:
        /* <DEDUP_REMOVED lines=8> */
[----:B------:R-:W-:Y:S01]  /*2300*/  FMUL.FTZ R114, R105, UR12 ;  /* 0x0000000c69727c20 */ /* 0x000fe20008410000 */
[----:B------:R-:W-:-:S03]  /*2310*/  HFMA2 R105, -RZ, RZ, 0, 0 ;  /* 0x00000000ff697431 */ /* 0x000fc600000001ff */
[----:B------:R-:W-:Y:S02]  /*2320*/  FMUL.FTZ R112, R101, R114 ;  /* 0x0000007265707220 */ /* 0x000fe40000410000 */
[----:B------:R-:W-:-:S03]  /*2330*/  @P0 HADD2.F32 R113, -RZ, R209.H0_H0 ;  /* 0x200000d1ff710230 */ /* 0x000fc60000004100 */
[----:B------:R-:W-:Y:S02]  /*2340*/  FSEL R112, R112, RZ, P0 ;  /* 0x000000ff70707208 */ /* 0x000fe40000000000 */
[----:B------:R-:W-:-:S03]  /*2350*/  @P0 FMUL.FTZ R105, R114, R113 ;  /* 0x0000007172690220 */ /* 0x000fc60000410000 */
[----:B------:R-:W-:-:S07]  /*2360*/  FADD.FTZ R37, R37, R112 ;  /* 0x0000007025257221 */ /* 0x000fce0000010000 */
.L_x_9449:
[----:B------:R-:W-:Y:S05]  /*2370*/  @!P4 BRA `(.L_x_9450) ;  /* 0x000000000038c947 */ /* 0x000fea0003800000 */
[----:B------:R-:W-:Y:S01]  /*2380*/  FFMA.FTZ R106, R191, R116, R117 ;  /* 0x00000074bf6a7223 */ /* 0x000fe20000010075 */
[----:B------:R-:W-:-:S03]  /*2390*/  ISETP.GT.AND P0, PT, R2, RZ, PT ;  /* 0x000000ff0200720c */ /* 0x000fc60003f04270 */
[----:B------:R-:W-:Y:S01]  /*23a0*/  FADD.FTZ R113, R159, -R106 ;  /* 0x8000006a9f717221 */ /* 0x000fe20000010000 */
[----:B------:R-:W-:-:S03]  /*23b0*/  MOV R106, RZ ;  /* 0x000000ff006a7202 */ /* 0x000fc60000000f00 */
        /* <DEDUP_REMOVED lines=10> */
.L_x_9450:
[----:B------:R-:W-:Y:S05]  /*2460*/  @!P4 BRA `(.L_x_9451) ;  /* 0x0000000c002cc947 */ /* 0x000fea0003800000 */
[----:B------:R-:W-:Y:S01]  /*2470*/  FFMA.FTZ R112, R192, R116, R117 ;  /* 0x00000074c0707223 */ /* 0x000fe20000010075 */
[----:B------:R-:W-:Y:S01]  /*2480*/  ISETP.GT.AND P0, PT, R2, RZ, PT ;  /* 0x000000ff0200720c */ /* 0x000fe20003f04270 */
[----:B------:R-:W-:Y:S02]  /*2490*/  BSSY.RECONVERGENT B0, `(.L_x_9452) ;  /* 0x000000e000007945 */ /* 0x000fe40003800200 */
[----:B------:R-:W-:-:S04]  /*24a0*/  FADD.FTZ R107, R195, -R112 ;  /* 0x80000070c36b7221 */ /* 0x000fc80000010000 */
[----:B------:R-:W-:-:S05]  /*24b0*/  FMUL.FTZ R107, R184, R107 ;  /* 0x0000006bb86b7220 */ /* 0x000fca0000410000 */
[----:B------:R-:W-:Y:S02]  /*24c0*/  FSEL R107, R107, RZ, P0 ;  /* 0x000000ff6b6b7208 */ /* 0x000fe40000000000 */
[----:B-----5:R-:W-:-:S03]  /*24d0*/  ISETP.GE.U32.AND P0, PT, R202, 0x1000000, PT ;  /* 0x01000000ca00780c */ /* 0x020fc60003f06070 */
[----:B------:R-:W-:-:S04]  /*24e0*/  FMUL.FTZ R107, R107, UR13 ;  /* 0x0000000d6b6b7c20 */ /* 0x000fc80008410000 */
[----:B------:R-:W-:-:S04]  /*24f0*/  FMUL.FTZ R114, R107, UR12 ;  /* 0x0000000c6b727c20 */ /* 0x000fc80008410000 */
[----:B------:R-:W-:-:S05]  /*2500*/  FMUL.FTZ R107, R103, R114 ;  /* 0x00000072676b7220 */ /* 0x000fca0000410000 */
[----:B------:R-:W-:Y:S01]  /*2510*/  FSEL R112, R107, RZ, P0 ;  /* 0x000000ff6b707208 */ /* 0x000fe20000000000 */
[----:B------:R-:W-:-:S04]  /*2520*/  HFMA2 R107, -RZ, RZ, 0, 0 ;  /* 0x00000000ff6b7431 */ /* 0x000fc800000001ff */
[----:B------:R-:W-:Y:S01]  /*2530*/  FADD.FTZ R39, R39, R112 ;  /* 0x0000007027277221 */ /* 0x000fe20000010000 */
[----:B------:R-:W-:Y:S06]  /*2540*/  @!P0 BRA `(.L_x_9453) ;  /* 0x0000000000088947 */ /* 0x000fec0003800000 */
[----:B------:R-:W-:-:S05]  /*2550*/  HADD2.F32 R107, -RZ, R209.H1_H1 ;  /* 0x300000d1ff6b7230 */ /* 0x000fca0000004100 */
[----:B------:R-:W-:-:S07]  /*2560*/  FMUL.FTZ R107, R114, R107 ;  /* 0x0000006b726b7220 */ /* 0x000fce0000410000 */
.L_x_9453:
[----:B------:R-:W-:Y:S05]  /*2570*/  BSYNC.RECONVERGENT B0 ;  /* 0x0000000000007941 */ /* 0x000fea0003800200 */
.L_x_9452:
[----:B------:R-:W-:Y:S05]  /*2580*/  BRA `(.L_x_9451) ;  /* 0x0000000800e47947 */ /* 0x000fea0003800000 */
.L_x_9447:
        /* <DEDUP_REMOVED lines=12> */
[----:B------:R-:W-:-:S02]  /*2650*/  FMUL.FTZ R109, R184, R109 ;  /* 0x0000006db86d7220 */ /* 0x000fc40000410000 */
[----:B------:R-:W-:Y:S02]  /*2660*/  FSEL R112, R111, RZ, P0 ;  /* 0x000000ff6f707208 */ /* 0x000fe40000000000 */
[----:B------:R-:W-:Y:S02]  /*2670*/  FSEL R110, R113, RZ, P0 ;  /* 0x000000ff716e7208 */ /* 0x000fe40000000000 */
[----:B------:R-:W-:Y:S02]  /*2680*/  FSEL R115, R115, RZ, P0 ;  /* 0x000000ff73737208 */ /* 0x000fe40000000000 */
[----:B------:R-:W-:Y:S01]  /*2690*/  FSEL R111, R109, RZ, P0 ;  /* 0x000000ff6d6f7208 */ /* 0x000fe20000000000 */
[----:B------:R-:W-:Y:S06]  /*26a0*/  @!P4 BRA `(.L_x_9454) ;  /* 0x000000000024c947 */ /* 0x000fec0003800000 */
[----:B-----5:R-:W-:Y:S01]  /*26b0*/  LOP3.LUT P0, RZ, R202, 0xff, RZ, 0xc0, !PT ;  /* 0x000000ffcaff7812 */ /* 0x020fe2000780c0ff */
[----:B------:R-:W-:-:S04]  /*26c0*/  FMUL.FTZ R104, R111, UR13 ;  /* 0x0000000d6f687c20 */ /* 0x000fc80008410000 */
[----:B------:R-:W-:Y:S01]  /*26d0*/  FMUL.FTZ R113, R104, UR12 ;  /* 0x0000000c68717c20 */ /* 0x000fe20008410000 */
[----:B------:R-:W-:-:S03]  /*26e0*/  MOV R104, RZ ;  /* 0x000000ff00687202 */ /* 0x000fc60000000f00 */
[----:B------:R-:W-:-:S04]  /*26f0*/  FMUL.FTZ R108, R100, R113 ;  /* 0x00000071646c7220 */ /* 0x000fc80000410000 */
[----:B------:R-:W-:Y:S01]  /*2700*/  @P0 HADD2.F32 R114, -RZ, R176.H0_H0 ;  /* 0x200000b0ff720230 */ /* 0x000fe20000004100 */
[----:B------:R-:W-:-:S04]  /*2710*/  FSEL R109, R108, RZ, P0 ;  /* 0x000000ff6c6d7208 */ /* 0x000fc80000000000 */
[----:B------:R-:W-:Y:S01]  /*2720*/  @P0 FMUL.FTZ R104, R114, R113 ;  /* 0x0000007172680220 */ /* 0x000fe20000410000 */
[----:B------:R-:W-:-:S07]  /*2730*/  FADD.FTZ R36, R36, R109 ;  /* 0x0000006d24247221 */ /* 0x000fce0000010000 */
.L_x_9454:
[----:B------:R-:W-:Y:S05]  /*2740*/  @!P4 BRA `(.L_x_9455) ;  /* 0x000000000024c947 */ /* 0x000fea0003800000 */
        /* <DEDUP_REMOVED lines=8> */
[----:B------:R-:W-:-:S07]  /*27d0*/  FADD.FTZ R37, R37, R108 ;  /* 0x0000006c25257221 */ /* 0x000fce0000010000 */
.L_x_9455:
[----:B------:R-:W-:Y:S05]  /*27e0*/  @!P4 BRA `(.L_x_9456) ;  /* 0x000000000024c947 */ /* 0x000fea0003800000 */
        /* <DEDUP_REMOVED lines=9> */
.L_x_9456:
[----:B------:R-:W-:Y:S01]  /*2880*/  BSSY.RECONVERGENT B0, `(.L_x_9457) ;  /* 0x000000f000007945 */ /* 0x000fe20003800200 */
[----:B------:R-:W-:Y:S02]  /*2890*/  MOV R108, R111 ;  /* 0x0000006f006c7202 */ /* 0x000fe40000000f00 */
[----:B------:R-:W-:Y:S02]  /*28a0*/  MOV R109, R112 ;  /* 0x00000070006d7202 */ /* 0x000fe40000000f00 */
[----:B------:R-:W-:Y:S01]  /*28b0*/  MOV R111, R115 ;  /* 0x00000073006f7202 */ /* 0x000fe20000000f00 */
[----:B------:R-:W-:Y:S06]  /*28c0*/  @!P4 BRA `(.L_x_9458) ;  /* 0x000000000028c947 */ /* 0x000fec0003800000 */
[----:B------:R-:W-:Y:S01]  /*28d0*/  FMUL.FTZ R107, R115, UR13 ;  /* 0x0000000d736b7c20 */ /* 0x000fe20008410000 */
[----:B-----5:R-:W-:-:S03]  /*28e0*/  ISETP.GE.U32.AND P0, PT, R202, 0x1000000, PT ;  /* 0x01000000ca00780c */ /* 0x020fc60003f06070 */
        /* <DEDUP_REMOVED lines=8> */
.L_x_9458:
[----:B------:R-:W-:Y:S05]  /*2970*/  BSYNC.RECONVERGENT B0 ;  /* 0x0000000000007941 */ /* 0x000fea0003800200 */
.L_x_9457:
[----:B------:R-:W-:Y:S05]  /*2980*/  BRA `(.L_x_9451) ;  /* 0x0000000400e47947 */ /* 0x000fea0003800000 */
.L_x_9446:
[----:B------:R-:W-:Y:S01]  /*2990*/  UISETP.NE.U32.AND UP0, UPT, UR8, URZ, UPT ;  /* 0x000000ff0800728c */ /* 0x000fe2000bf05070 */
[----:B------:R-:W-:Y:S03]  /*29a0*/  BSSY.RECONVERGENT B0, `(.L_x_9451) ;  /* 0x0000077000007945 */ /* 0x000fe60003800200 */
        /* <DEDUP_REMOVED lines=10> */
[----:B------:R-:W-:Y:S02]  /*2a50*/  @P0 HADD2.F32 R114, -RZ, R176.H0_H0 ;  /* 0x200000b0ff720230 */ /* 0x000fe40000004100 */
[----:B------:R-:W-:Y:S02]  /*2a60*/  HFMA2 R104, -RZ, RZ, 0, 0 ;  /* 0x00000000ff687431 */ /* 0x000fe400000001ff */
[-C--:B------:R-:W-:Y:S01]  /*2a70*/  FMUL.FTZ R112, R100, R115.reuse ;  /* 0x0000007364707220 */ /* 0x080fe20000410000 */
[----:B------:R-:W-:-:S04]  /*2a80*/  @P0 FMUL.FTZ R104, R114, R115 ;  /* 0x0000007372680220 */ /* 0x000fc80000410000 */
[----:B------:R-:W-:-:S05]  /*2a90*/  FSEL R113, R112, RZ, P0 ;  /* 0x000000ff70717208 */ /* 0x000fca0000000000 */
[----:B------:R-:W-:-:S07]  /*2aa0*/  FADD.FTZ R36, R36, R113 ;  /* 0x0000007124247221 */ /* 0x000fce0000010000 */
.L_x_9460:
        /* <DEDUP_REMOVED lines=14> */
.L_x_9461:
        /* <DEDUP_REMOVED lines=14> */
.L_x_9462:
[----:B------:R-:W-:Y:S05]  /*2c70*/  @!P4 BRA `(.L_x_9463) ;  /* 0x000000040024c947 */ /* 0x000fea0003800000 */
[----:B------:R-:W-:Y:S01]  /*2c80*/  @P3 FFMA.FTZ R112, R192, R116, R117 ;  /* 0x00000074c0703223 */ /* 0x000fe20000010075 */
[----:B-----5:R-:W-:Y:S02]  /*2c90*/  MOV R107, R79 ;  /* 0x0000004f006b7202 */ /* 0x020fe40000000f00 */
[----:B------:R-:W-:Y:S01]  /*2ca0*/  ISETP.GE.U32.AND P0, PT, R202, 0x1000000, PT ;  /* 0x01000000ca00780c */ /* 0x000fe20003f06070 */
[----:B------:R-:W-:-:S04]  /*2cb0*/  @P3 FADD.FTZ R112, R195, -R112 ;  /* 0x80000070c3703221 */ /* 0x000fc80000010000 */
[----:B------:R-:W-:-:S04]  /*2cc0*/  @P3 FFMA.FTZ R107, R184, R112, R79 ;  /* 0x00000070b86b3223 */ /* 0x000fc8000001004f */
        /* <DEDUP_REMOVED lines=8> */
[----:B------:R-:W-:Y:S01]  /*2d50*/  FMUL.FTZ R107, R107, R114 ;  /* 0x000000726b6b7220 */ /* 0x000fe20000410000 */
[----:B------:R-:W-:Y:S06]  /*2d60*/  BRA `(.L_x_9463) ;  /* 0x0000000000e87947 */ /* 0x000fec0003800000 */
.L_x_9459:
[-CC-:B------:R-:W-:Y:S01]  /*2d70*/  @P3 FFMA.FTZ R108, R191, R116.reuse, R117.reuse ;  /* 0x00000074bf6c3223 */ /* 0x180fe20000010075 */
[-CC-:B------:R-:W-:Y:S01]  /*2d80*/  @P3 FFMA.FTZ R109, R3, R116.reuse, R117.reuse ;  /* 0x00000074036d3223 */ /* 0x180fe20000010075 */
[--C-:B------:R-:W-:Y:S01]  /*2d90*/  @P3 FFMA.FTZ R114, R192, R116, R117.reuse ;  /* 0x00000074c0723223 */ /* 0x100fe20000010075 */
[----:B-----5:R-:W-:Y:S01]  /*2da0*/  MOV R110, R78 ;  /* 0x0000004e006e7202 */ /* 0x020fe20000000f00 */
[----:B------:R-:W-:Y:S01]  /*2db0*/  @P3 FADD.FTZ R111, R159, -R108 ;  /* 0x8000006c9f6f3221 */ /* 0x000fe20000010000 */
[----:B------:R-:W-:Y:S01]  /*2dc0*/  @P3 FFMA.FTZ R108, R158, R116, R117 ;  /* 0x000000749e6c3223 */ /* 0x000fe20000010075 */
[----:B------:R-:W-:Y:S01]  /*2dd0*/  @P3 FADD.FTZ R114, R195, -R114 ;  /* 0x80000072c3723221 */ /* 0x000fe20000010000 */
[----:B------:R-:W-:Y:S01]  /*2de0*/  @P3 FADD.FTZ R109, R156, -R109 ;  /* 0x8000006d9c6d3221 */ /* 0x000fe20000010000 */
[----:B------:R-:W-:Y:S01]  /*2df0*/  @P3 FFMA.FTZ R110, R184, R111, R78 ;  /* 0x0000006fb86e3223 */ /* 0x000fe2000001004e */
[----:B------:R-:W-:Y:S01]  /*2e00*/  @P3 FADD.FTZ R112, R157, -R108 ;  /* 0x8000006c9d703221 */ /* 0x000fe20000010000 */
[----:B------:R-:W-:-:S02]  /*2e10*/  MOV R111, R77 ;  /* 0x0000004d006f7202 */ /* 0x000fc40000000f00 */
[----:B------:R-:W-:Y:S01]  /*2e20*/  MOV R113, R79 ;  /* 0x0000004f00717202 */ /* 0x000fe20000000f00 */
[C---:B------:R-:W-:Y:S01]  /*2e30*/  @P3 FFMA.FTZ R111, R184.reuse, R112, R77 ;  /* 0x00000070b86f3223 */ /* 0x040fe2000001004d */
[----:B------:R-:W-:Y:S01]  /*2e40*/  MOV R108, R76 ;  /* 0x0000004c006c7202 */ /* 0x000fe20000000f00 */
        /* <DEDUP_REMOVED lines=12> */
.L_x_9464:
[----:B------:R-:W-:Y:S05]  /*2f10*/  @!P4 BRA `(.L_x_9465) ;  /* 0x000000000024c947 */ /* 0x000fea0003800000 */
[----:B------:R-:W-:Y:S01]  /*2f20*/  LOP3.LUT P0, RZ, R202, 0xff00, RZ, 0xc0, !PT ;  /* 0x0000ff00caff7812 */ /* 0x000fe2000780c0ff */
        /* <DEDUP_REMOVED lines=8> */
.L_x_9465:
[----:B------:R-:W-:Y:S05]  /*2fb0*/  @!P4 BRA `(.L_x_9466) ;  /* 0x000000000024c947 */ /* 0x000fea0003800000 */
        /* <DEDUP_REMOVED lines=9> */
.L_x_9466:
[----:B------:R-:W-:Y:S02]  /*3050*/  MOV R109, R111 ;  /* 0x0000006f006d7202 */ /* 0x000fe40000000f00 */
[----:B------:R-:W-:Y:S01]  /*3060*/  MOV R111, R113 ;  /* 0x00000071006f7202 */ /* 0x000fe20000000f00 */
[----:B------:R-:W-:Y:S06]  /*3070*/  @!P4 BRA `(.L_x_9463) ;  /* 0x000000000024c947 */ /* 0x000fec0003800000 */
[----:B------:R-:W-:Y:S01]  /*3080*/  ISETP.GE.U32.AND P0, PT, R202, 0x1000000, PT ;  /* 0x01000000ca00780c */ /* 0x000fe20003f06070 */
[----:B------:R-:W-:-:S04]  /*3090*/  FMUL.FTZ R107, R113, UR13 ;  /* 0x0000000d716b7c20 */ /* 0x000fc80008410000 */
[----:B------:R-:W-:Y:S01]  /*30a0*/  FMUL.FTZ R114, R107, UR12 ;  /* 0x0000000c6b727c20 */ /* 0x000fe20008410000 */
[----:B------:R-:W-:-:S03]  /*30b0*/  MOV R107, RZ ;  /* 0x000000ff006b7202 */ /* 0x000fc60000000f00 */
[----:B------:R-:W-:-:S04]  /*30c0*/  FMUL.FTZ R112, R103, R114 ;  /* 0x0000007267707220 */ /* 0x000fc80000410000 */
[----:B------:R-:W-:Y:S01]  /*30d0*/  @P0 HADD2.F32 R113, -RZ, R209.H1_H1 ;  /* 0x300000d1ff710230 */ /* 0x000fe20000004100 */
[----:B------:R-:W-:-:S04]  /*30e0*/  FSEL R112, R112, RZ, P0 ;  /* 0x000000ff70707208 */ /* 0x000fc80000000000 */
[----:B------:R-:W-:Y:S01]  /*30f0*/  @P0 FMUL.FTZ R107, R113, R114 ;  /* 0x00000072716b0220 */ /* 0x000fe20000410000 */
[----:B------:R-:W-:-:S07]  /*3100*/  FADD.FTZ R39, R39, R112 ;  /* 0x0000007027277221 */ /* 0x000fce0000010000 */
.L_x_9463:
[----:B------:R-:W-:Y:S05]  /*3110*/  BSYNC.RECONVERGENT B0 ;  /* 0x0000000000007941 */ /* 0x000fea0003800200 */
.L_x_9451:
        /* <DEDUP_REMOVED lines=15> */
.L_x_9467:
[----:B------:R-:W-:Y:S05]  /*3210*/  @!P1 BRA `(.L_x_9468) ;  /* 0x00000008000c9947 */ /* 0x000fea0003800000 */
[----:B------:R-:W-:Y:S05]  /*3220*/  @!P0 BRA `(.L_x_9469) ;  /* 0x0000000400088947 */ /* 0x000fea0003800000 */
[-CC-:B0-----:R-:W-:Y:S01]  /*3230*/  @P3 FFMA.FTZ R108, R199, R116.reuse, R117.reuse ;  /* 0x00000074c76c3223 */ /* 0x181fe20000010075 */
[-CC-:B------:R-:W-:Y:S01]  /*3240*/  @P3 FFMA.FTZ R109, R197, R116.reuse, R117.reuse ;  /* 0x00000074c56d3223 */ /* 0x180fe20000010075 */
[--C-:B------:R-:W-:Y:S01]  /*3250*/  @P3 FFMA.FTZ R111, R198, R116, R117.reuse ;  /* 0x00000074c66f3223 */ /* 0x100fe20000010075 */
[----:B-----5:R-:W-:Y:S01]  /*3260*/  MOV R110, R82 ;  /* 0x00000052006e7202 */ /* 0x020fe20000000f00 */
[----:B------:R-:W-:Y:S01]  /*3270*/  @P3 FADD.FTZ R113, R121, -R108 ;  /* 0x8000006c79713221 */ /* 0x000fe20000010000 */
[----:B------:R-:W-:Y:S01]  /*3280*/  @P3 FFMA.FTZ R108, R200, R116, R117 ;  /* 0x00000074c86c3223 */ /* 0x000fe20000010075 */
        /* <DEDUP_REMOVED lines=13> */
[----:B------:R-:W-:-:S03]  /*3360*/  UMOV UR4, URZ ;  /* 0x000000ff00047c82 */ /* 0x000fc60008000000 */
[----:B------:R-:W-:Y:S01]  /*3370*/  FMUL.FTZ R114, R104, UR12 ;  /* 0x0000000c68727c20 */ /* 0x000fe20008410000 */
[----:B------:R-:W-:-:S03]  /*3380*/  MOV R104, UR4 ;  /* 0x0000000400687c02 */ /* 0x000fc60008000f00 */
[----:B------:R-:W-:-:S04]  /*3390*/  FMUL.FTZ R109, R100, R114 ;  /* 0x00000072646d7220 */ /* 0x000fc80000410000 */
[----:B------:R-:W-:Y:S01]  /*33a0*/  @P5 HADD2.F32 R111, -RZ, R178.H0_H0 ;  /* 0x200000b2ff6f5230 */ /* 0x000fe20000004100 */
[----:B------:R-:W-:-:S04]  /*33b0*/  FSEL R109, R109, RZ, P5 ;  /* 0x000000ff6d6d7208 */ /* 0x000fc80002800000 */
[----:B------:R-:W-:Y:S01]  /*33c0*/  @P5 FMUL.FTZ R104, R114, R111 ;  /* 0x0000006f72685220 */ /* 0x000fe20000410000 */
[----:B------:R-:W-:-:S07]  /*33d0*/  FADD.FTZ R32, R32, R109 ;  /* 0x0000006d20207221 */ /* 0x000fce0000010000 */
.L_x_9470:
[----:B------:R-:W-:Y:S05]  /*33e0*/  @!P4 BRA `(.L_x_9471) ;  /* 0x000000000028c947 */ /* 0x000fea0003800000 */
        /* <DEDUP_REMOVED lines=10> */
.L_x_9471:
        /* <DEDUP_REMOVED lines=11> */
.L_x_9472:
[----:B------:R-:W-:Y:S02]  /*3540*/  MOV R109, R112 ;  /* 0x00000070006d7202 */ /* 0x000fe40000000f00 */
[----:B------:R-:W-:Y:S01]  /*3550*/  MOV R111, R113 ;  /* 0x00000071006f7202 */ /* 0x000fe20000000f00 */
[----:B------:R-:W-:Y:S06]  /*3560*/  @!P4 BRA `(.L_x_9473) ;  /* 0x0000000c004cc947 */ /* 0x000fec0003800000 */
[----:B------:R-:W-:Y:S01]  /*3570*/  FMUL.FTZ R107, R113, UR13 ;  /* 0x0000000d716b7c20 */ /* 0x000fe20008410000 */
[----:B------:R-:W-:Y:S01]  /*3580*/  ISETP.GE.U32.AND P5, PT, R189, 0x1000000, PT ;  /* 0x01000000bd00780c */ /* 0x000fe20003fa6070 */
[----:B------:R-:W-:Y:S01]  /*3590*/  UMOV UR4, URZ ;  /* 0x000000ff00047c82 */ /* 0x000fe20008000000 */
[----:B------:R-:W-:Y:S01]  /*35a0*/  BSSY.RECONVERGENT B0, `(.L_x_9474) ;  /* 0x0000009000007945 */ /* 0x000fe20003800200 */
[----:B------:R-:W-:-:S04]  /*35b0*/  FMUL.FTZ R114, R107, UR12 ;  /* 0x0000000c6b727c20 */ /* 0x000fc80008410000 */
[----:B------:R-:W-:-:S05]  /*35c0*/  FMUL.FTZ R107, R103, R114 ;  /* 0x00000072676b7220 */ /* 0x000fca0000410000 */
[----:B------:R-:W-:Y:S02]  /*35d0*/  FSEL R112, R107, RZ, P5 ;  /* 0x000000ff6b707208 */ /* 0x000fe40002800000 */
[----:B------:R-:W-:-:S03]  /*35e0*/  MOV R107, UR4 ;  /* 0x00000004006b7c02 */ /* 0x000fc60008000f00 */
[----:B------:R-:W-:Y:S01]  /*35f0*/  FADD.FTZ R35, R35, R112 ;  /* 0x0000007023237221 */ /* 0x000fe20000010000 */
[----:B------:R-:W-:Y:S06]  /*3600*/  @!P5 BRA `(.L_x_9475) ;  /* 0x000000000008d947 */ /* 0x000fec0003800000 */
[----:B------:R-:W-:-:S05]  /*3610*/  HADD2.F32 R107, -RZ, R207.H1_H1 ;  /* 0x300000cfff6b7230 */ /* 0x000fca0000004100 */
[----:B------:R-:W-:-:S07]  /*3620*/  FMUL.FTZ R107, R114, R107 ;  /* 0x0000006b726b7220 */ /* 0x000fce0000410000 */
.L_x_9475:
[----:B------:R-:W-:Y:S05]  /*3630*/  BSYNC.RECONVERGENT B0 ;  /* 0x0000000000007941 */ /* 0x000fea0003800200 */
.L_x_9474:
[----:B------:R-:W-:Y:S05]  /*3640*/  BRA `(.L_x_9473) ;  /* 0x0000000c00147947 */ /* 0x000fea0003800000 */
.L_x_9469:
[----:B------:R-:W-:Y:S05]  /*3650*/  @!P4 BRA `(.L_x_9476) ;  /* 0x000000000038c947 */ /* 0x000fea0003800000 */
[----:B0-----:R-:W-:Y:S01]  /*3660*/  @P3 FFMA.FTZ R113, R197, R116, R117 ;  /* 0x00000074c5713223 */ /* 0x001fe20000010075 */
[----:B-----5:R-:W-:Y:S01]  /*3670*/  MOV R104, R80 ;  /* 0x0000005000687202 */ /* 0x020fe20000000f00 */
[----:B------:R-:W-:Y:S01]  /*3680*/  UMOV UR4, URZ ;  /* 0x000000ff00047c82 */ /* 0x000fe20008000000 */
[----:B------:R-:W-:Y:S01]  /*3690*/  LOP3.LUT P5, RZ, R189, 0xff, RZ, 0xc0, !PT ;  /* 0x000000ffbdff7812 */ /* 0x000fe200078ac0ff */
[----:B------:R-:W-:-:S04]  /*36a0*/  @P3 FADD.FTZ R113, R196, -R113 ;  /* 0x80000071c4713221 */ /* 0x000fc80000010000 */
[----:B------:R-:W-:-:S04]  /*36b0*/  @P3 FFMA.FTZ R104, R184, R113, R80 ;  /* 0x00000071b8683223 */ /* 0x000fc80000010050 */
[----:B------:R-:W-:-:S04]  /*36c0*/  FMUL.FTZ R104, R104, UR13 ;  /* 0x0000000d68687c20 */ /* 0x000fc80008410000 */
[----:B------:R-:W-:Y:S01]  /*36d0*/  FMUL.FTZ R115, R104, UR12 ;  /* 0x0000000c68737c20 */ /* 0x000fe20008410000 */
[----:B------:R-:W-:Y:S01]  /*36e0*/  @P5 HADD2.F32 R114, -RZ, R178.H0_H0 ;  /* 0x200000b2ff725230 */ /* 0x000fe20000004100 */
[----:B------:R-:W-:Y:S02]  /*36f0*/  MOV R104, UR4 ;  /* 0x0000000400687c02 */ /* 0x000fe40008000f00 */
[-C--:B------:R-:W-:Y:S02]  /*3700*/  FMUL.FTZ R112, R100, R115.reuse ;  /* 0x0000007364707220 */ /* 0x080fe40000410000 */
[----:B------:R-:W-:-:S03]  /*3710*/  @P5 FMUL.FTZ R104, R114, R115 ;  /* 0x0000007372685220 */ /* 0x000fc60000410000 */
[----:B------:R-:W-:-:S05]  /*3720*/  FSEL R113, R112, RZ, P5 ;  /* 0x000000ff70717208 */ /* 0x000fca0002800000 */
[----:B------:R-:W-:-:S07]  /*3730*/  FADD.FTZ R32, R32, R113 ;  /* 0x0000007120207221 */ /* 0x000fce0000010000 */
.L_x_9476:
        /* <DEDUP_REMOVED lines=15> */
.L_x_9477:
        /* <DEDUP_REMOVED lines=15> */
.L_x_9478:
[----:B------:R-:W-:Y:S04]  /*3920*/  BSSY.RECONVERGENT B0, `(.L_x_9479) ;  /* 0x0000011000007945 */ /* 0x000fe80003800200 */
[----:B------:R-:W-:Y:S05]  /*3930*/  @!P4 BRA `(.L_x_9480) ;  /* 0x00000000003cc947 */ /* 0x000fea0003800000 */
[----:B0-----:R-:W-:Y:S01]  /*3940*/  @P3 FFMA.FTZ R112, R200, R116, R117 ;  /* 0x00000074c8703223 */ /* 0x001fe20000010075 */
[----:B-----5:R-:W-:Y:S01]  /*3950*/  MOV R107, R83 ;  /* 0x00000053006b7202 */ /* 0x020fe20000000f00 */
[----:B------:R-:W-:Y:S01]  /*3960*/  UMOV UR4, URZ ;  /* 0x000000ff00047c82 */ /* 0x000fe20008000000 */
[----:B------:R-:W-:Y:S01]  /*3970*/  ISETP.GE.U32.AND P5, PT, R189, 0x1000000, PT ;  /* 0x01000000bd00780c */ /* 0x000fe20003fa6070 */
[----:B------:R-:W-:-:S04]  /*3980*/  @P3 FADD.FTZ R112, R203, -R112 ;  /* 0x80000070cb703221 */ /* 0x000fc80000010000 */
[----:B------:R-:W-:-:S04]  /*3990*/  @P3 FFMA.FTZ R107, R184, R112, R83 ;  /* 0x00000070b86b3223 */ /* 0x000fc80000010053 */
[----:B------:R-:W-:-:S04]  /*39a0*/  FMUL.FTZ R107, R107, UR13 ;  /* 0x0000000d6b6b7c20 */ /* 0x000fc80008410000 */
        /* <DEDUP_REMOVED lines=8> */
.L_x_9480:
[----:B------:R-:W-:Y:S05]  /*3a30*/  BSYNC.RECONVERGENT B0 ;  /* 0x0000000000007941 */ /* 0x000fea0003800200 */
.L_x_9479:
[----:B------:R-:W-:Y:S05]  /*3a40*/  BRA `(.L_x_9473) ;  /* 0x0000000800147947 */ /* 0x000fea0003800000 */
.L_x_9468:
        /* <DEDUP_REMOVED lines=30> */
.L_x_9482:
[----:B------:R-:W-:Y:S05]  /*3c30*/  @!P4 BRA `(.L_x_9483) ;  /* 0x000000000028c947 */ /* 0x000fea0003800000 */
        /* <DEDUP_REMOVED lines=10> */
.L_x_9483:
        /* <DEDUP_REMOVED lines=11> */
.L_x_9484:
[----:B------:R-:W-:Y:S02]  /*3d90*/  MOV R108, R111 ;  /* 0x0000006f006c7202 */ /* 0x000fe40000000f00 */
[----:B------:R-:W-:Y:S02]  /*3da0*/  MOV R109, R112 ;  /* 0x00000070006d7202 */ /* 0x000fe40000000f00 */
[----:B------:R-:W-:Y:S01]  /*3db0*/  MOV R111, R115 ;  /* 0x00000073006f7202 */ /* 0x000fe20000000f00 */
[----:B------:R-:W-:Y:S06]  /*3dc0*/  @!P4 BRA `(.L_x_9485) ;  /* 0x000000040030c947 */ /* 0x000fec0003800000 */
[----:B------:R-:W-:Y:S01]  /*3dd0*/  FMUL.FTZ R107, R115, UR13 ;  /* 0x0000000d736b7c20 */ /* 0x000fe20008410000 */
[----:B-----5:R-:W-:Y:S01]  /*3de0*/  ISETP.GE.U32.AND P5, PT, R189, 0x1000000, PT ;  /* 0x01000000bd00780c */ /* 0x020fe20003fa6070 */
[----:B------:R-:W-:Y:S02]  /*3df0*/  UMOV UR4, URZ ;  /* 0x000000ff00047c82 */ /* 0x000fe40008000000 */
[----:B------:R-:W-:-:S04]  /*3e00*/  FMUL.FTZ R114, R107, UR12 ;  /* 0x0000000c6b727c20 */ /* 0x000fc80008410000 */
[----:B------:R-:W-:-:S05]  /*3e10*/  FMUL.FTZ R107, R103, R114 ;  /* 0x00000072676b7220 */ /* 0x000fca0000410000 */
[----:B------:R-:W-:Y:S02]  /*3e20*/  FSEL R112, R107, RZ, P5 ;  /* 0x000000ff6b707208 */ /* 0x000fe40002800000 */
[----:B------:R-:W-:-:S03]  /*3e30*/  MOV R107, UR4 ;  /* 0x00000004006b7c02 */ /* 0x000fc60008000f00 */
[----:B------:R-:W-:Y:S01]  /*3e40*/  FADD.FTZ R35, R35, R112 ;  /* 0x0000007023237221 */ /* 0x000fe20000010000 */
[----:B------:R-:W-:Y:S06]  /*3e50*/  @!P5 BRA `(.L_x_9485) ;  /* 0x00000004000cd947 */ /* 0x000fec0003800000 */
[----:B------:R-:W-:-:S05]  /*3e60*/  HADD2.F32 R107, -RZ, R207.H1_H1 ;  /* 0x300000cfff6b7230 */ /* 0x000fca0000004100 */
[----:B------:R-:W-:Y:S01]  /*3e70*/  FMUL.FTZ R107, R107, R114 ;  /* 0x000000726b6b7220 */ /* 0x000fe20000410000 */
[----:B------:R-:W-:Y:S06]  /*3e80*/  BRA `(.L_x_9485) ;  /* 0x0000000400007947 */ /* 0x000fec0003800000 */
.L_x_9481:
[----:B------:R-:W-:Y:S05]  /*3e90*/  @!P4 BRA `(.L_x_9486) ;  /* 0x00000000003cc947 */ /* 0x000fea0003800000 */
[----:B0-----:R-:W-:Y:S01]  /*3ea0*/  FFMA.FTZ R113, R197, R116, R117 ;  /* 0x00000074c5717223 */ /* 0x001fe20000010075 */
        /* <DEDUP_REMOVED lines=14> */
.L_x_9486:
[----:B------:R-:W-:Y:S05]  /*3f90*/  @!P4 BRA `(.L_x_9487) ;  /* 0x00000000003cc947 */ /* 0x000fea0003800000 */
[----:B0-----:R-:W-:Y:S01]  /*3fa0*/  FFMA.FTZ R105, R198, R116, R117 ;  /* 0x00000074c6697223 */ /* 0x001fe20000010075 */
[----:B------:R-:W-:Y:S01]  /*3fb0*/  ISETP.GT.AND P5, PT, R2, RZ, PT ;  /* 0x000000ff0200720c */ /* 0x000fe20003fa4270 */
[----:B------:R-:W-:Y:S02]  /*3fc0*/  UMOV UR4, URZ ;  /* 0x000000ff00047c82 */ /* 0x000fe40008000000 */
[----:B------:R-:W-:-:S04]  /*3fd0*/  FADD.FTZ R105, R120, -R105 ;  /* 0x8000006978697221 */ /* 0x000fc80000010000 */
[----:B------:R-:W-:-:S05]  /*3fe0*/  FMUL.FTZ R105, R184, R105 ;  /* 0x00000069b8697220 */ /* 0x000fca0000410000 */
[----:B------:R-:W-:Y:S02]  /*3ff0*/  FSEL R105, R105, RZ, P5 ;  /* 0x000000ff69697208 */ /* 0x000fe40002800000 */
[----:B-----5:R-:W-:-:S03]  /*4000*/  LOP3.LUT P5, RZ, R189, 0xff00, RZ, 0xc0, !PT ;  /* 0x0000ff00bdff7812 */ /* 0x020fc600078ac0ff */
[----:B------:R-:W-:-:S04]  /*4010*/  FMUL.FTZ R105, R105, UR13 ;  /* 0x0000000d69697c20 */ /* 0x000fc80008410000 */
[----:B------:R-:W-:Y:S01]  /*4020*/  FMUL.FTZ R114, R105, UR12 ;  /* 0x0000000c69727c20 */ /* 0x000fe20008410000 */
[----:B------:R-:W-:-:S03]  /*4030*/  MOV R105, UR4 ;  /* 0x0000000400697c02 */ /* 0x000fc60008000f00 */
[----:B------:R-:W-:Y:S02]  /*4040*/  FMUL.FTZ R112, R101, R114 ;  /* 0x0000007265707220 */ /* 0x000fe40000410000 */
[----:B------:R-:W-:-:S03]  /*4050*/  @P5 HADD2.F32 R113, -RZ, R207.H0_H0 ;  /* 0x200000cfff715230 */ /* 0x000fc60000004100 */
[----:B------:R-:W-:Y:S02]  /*4060*/  FSEL R112, R112, RZ, P5 ;  /* 0x000000ff70707208 */ /* 0x000fe40002800000 */
[----:B------:R-:W-:-:S03]  /*4070*/  @P5 FMUL.FTZ R105, R113, R114 ;  /* 0x0000007271695220 */ /* 0x000fc60000410000 */
[----:B------:R-:W-:-:S07]  /*4080*/  FADD.FTZ R33, R33, R112 ;  /* 0x0000007021217221 */ /* 0x000fce0000010000 */
.L_x_9487:
        /* <DEDUP_REMOVED lines=16> */
.L_x_9488:
[----:B------:R-:W-:Y:S05]  /*4190*/  @!P4 BRA `(.L_x_9485) ;  /* 0x00000000003cc947 */ /* 0x000fea0003800000 */
[----:B0-----:R-:W-:Y:S01]  /*41a0*/  FFMA.FTZ R112, R200, R116, R117 ;  /* 0x00000074c8707223 */ /* 0x001fe20000010075 */
[----:B------:R-:W-:Y:S01]  /*41b0*/  ISETP.GT.AND P5, PT, R2, RZ, PT ;  /* 0x000000ff0200720c */ /* 0x000fe20003fa4270 */
[----:B------:R-:W-:Y:S02]  /*41c0*/  UMOV UR4, URZ ;  /* 0x000000ff00047c82 */ /* 0x000fe40008000000 */
[----:B------:R-:W-:-:S04]  /*41d0*/  FADD.FTZ R107, R203, -R112 ;  /* 0x80000070cb6b7221 */ /* 0x000fc80000010000 */
[----:B------:R-:W-:-:S05]  /*41e0*/  FMUL.FTZ R107, R184, R107 ;  /* 0x0000006bb86b7220 */ /* 0x000fca0000410000 */
[----:B------:R-:W-:Y:S02]  /*41f0*/  FSEL R107, R107, RZ, P5 ;  /* 0x000000ff6b6b7208 */ /* 0x000fe40002800000 */
[----:B-----5:R-:W-:-:S03]  /*4200*/  ISETP.GE.U32.AND P5, PT, R189, 0x1000000, PT ;  /* 0x01000000bd00780c */ /* 0x020fc60003fa6070 */
[----:B------:R-:W-:-:S04]  /*4210*/  FMUL.FTZ R107, R107, UR13 ;  /* 0x0000000d6b6b7c20 */ /* 0x000fc80008410000 */
[----:B------:R-:W-:Y:S01]  /*4220*/  FMUL.FTZ R114, R107, UR12 ;  /* 0x0000000c6b727c20 */ /* 0x000fe20008410000 */
[----:B------:R-:W-:-:S03]  /*4230*/  MOV R107, UR4 ;  /* 0x00000004006b7c02 */ /* 0x000fc60008000f00 */
[----:B------:R-:W-:Y:S02]  /*4240*/  FMUL.FTZ R112, R103, R114 ;  /* 0x0000007267707220 */ /* 0x000fe40000410000 */
[----:B------:R-:W-:-:S03]  /*4250*/  @P5 HADD2.F32 R113, -RZ, R207.H1_H1 ;  /* 0x300000cfff715230 */ /* 0x000fc60000004100 */
[----:B------:R-:W-:Y:S02]  /*4260*/  FSEL R112, R112, RZ, P5 ;  /* 0x000000ff70707208 */ /* 0x000fe40002800000 */
[----:B------:R-:W-:-:S03]  /*4270*/  @P5 FMUL.FTZ R107, R113, R114 ;  /* 0x00000072716b5220 */ /* 0x000fc60000410000 */
[----:B------:R-:W-:-:S07]  /*4280*/  FADD.FTZ R35, R35, R112 ;  /* 0x0000007023237221 */ /* 0x000fce0000010000 */
.L_x_9485:
[----:B------:R-:W-:Y:S05]  /*4290*/  BSYNC.RECONVERGENT B0 ;  /* 0x0000000000007941 */ /* 0x000fea0003800200 */
.L_x_9473:
[----:B0-----:R-:W0:Y:S01]  /*42a0*/  @P0 LDC.64 R114, c[0x0][0x478] ;  /* 0x00011e00ff720b82 */ /* 0x001e220000000a00 */
[----:B------:R-:W-:-:S07]  /*42b0*/  @P0 IADD3 R139, PT, PT, R185, 0x80, RZ ;  /* 0x00000080b98b0810 */ /* 0x000fce0007ffe0ff */
[----:B------:R-:W1:Y:S01]  /*42c0*/  @P4 LDC.64 R112, c[0x0][0x468] ;  /* 0x00011a00ff704b82 */ /* 0x000e620000000a00 */
[----:B0-----:R-:W-:-:S05]  /*42d0*/  @P0 IMAD.WIDE.U32 R114, R139, 0x10, R114 ;  /* 0x000000108b720825 */ /* 0x001fca00078e0072 */
[----:B------:R0:W-:Y:S01]  /*42e0*/  @P0 STG.E.128 desc[UR10][R114.64], R108 ;  /* 0x0000006c72000986 */ /* 0x0001e2000c101d0a */
[----:B-1----:R-:W-:Y:S01]  /*42f0*/  @P4 IMAD.WIDE.U32 R112, R119, 0x10, R112 ;  /* 0x0000001077704825 */ /* 0x002fe200078e0070 */
[----:B------:R-:W-:-:S04]  /*4300*/  IADD3 R119, PT, PT, R155, 0x100, RZ ;  /* 0x000001009b777810 */ /* 0x000fc80007ffe0ff */
[----:B------:R0:W-:Y:S01]  /*4310*/  @P4 STG.E.128 desc[UR10][R112.64], R104 ;  /* 0x0000006870004986 */ /* 0x0001e2000c101d0a */
[----:B------:R-:W-:Y:S05]  /*4320*/  @!P4 BRA `(.L_x_9489) ;  /* 0x00000000000cc947 */ /* 0x000fea0003800000 */
[----:B-----5:R-:W1:Y:S02]  /*4330*/  LDC.64 R100, c[0x0][0x390] ;  /* 0x0000e400ff647b82 */ /* 0x020e640000000a00 */
[----:B-1----:R-:W-:-:S06]  /*4340*/  IMAD.WIDE.U32 R100, R119, 0x10, R100 ;  /* 0x0000001077647825 */ /* 0x002fcc00078e0064 */
[----:B------:R-:W5:Y:S02]  /*4350*/  LDG.E.128 R100, desc[UR10][R100.64] ;  /* 0x0000000a64647981 */ /* 0x000f64000c1e1d00 */
.L_x_9489:
        /* <DEDUP_REMOVED lines=29> */
.L_x_9492:
        /* <DEDUP_REMOVED lines=11> */
.L_x_9493:
        /* <DEDUP_REMOVED lines=11> */
.L_x_9494:
        /* <DEDUP_REMOVED lines=15> */
.L_x_9497:
[----:B------:R-:W-:Y:S05]  /*4780*/  BSYNC.RECONVERGENT B0 ;  /* 0x0000000000007941 */ /* 0x000fea0003800200 */
.L_x_9496:
[----:B------:R-:W-:Y:S05]  /*4790*/  BRA `(.L_x_9495) ;  /* 0x0000000c00147947 */ /* 0x000fea0003800000 */
.L_x_9491:
        /* <DEDUP_REMOVED lines=15> */
.L_x_9498:
        /* <DEDUP_REMOVED lines=15> */
.L_x_9499:
        /* <DEDUP_REMOVED lines=15> */
.L_x_9500:
        /* <DEDUP_REMOVED lines=17> */
.L_x_9502:
[----:B------:R-:W-:Y:S05]  /*4b80*/  BSYNC.RECONVERGENT B0 ;  /* 0x0000000000007941 */ /* 0x000fea0003800200 */
.L_x_9501:
[----:B------:R-:W-:Y:S05]  /*4b90*/  BRA `(.L_x_9495) ;  /* 0x0000000800147947 */ /* 0x000fea0003800000 */
.L_x_9490:
        /* <DEDUP_REMOVED lines=30> */
.L_x_9504:
        /* <DEDUP_REMOVED lines=11> */
.L_x_9505:
        /* <DEDUP_REMOVED lines=11> */
.L_x_9506:
        /* <DEDUP_REMOVED lines=16> */
.L_x_9503:
        /* <DEDUP_REMOVED lines=16> */
.L_x_9508:
        /* <DEDUP_REMOVED lines=16> */
.L_x_9509:
        /* <DEDUP_REMOVED lines=16> */
.L_x_9510:
        /* <DEDUP_REMOVED lines=16> */
.L_x_9507:
[----:B------:R-:W-:Y:S05]  /*53e0*/  BSYNC.RECONVERGENT B0 ;  /* 0x0000000000007941 */ /* 0x000fea0003800200 */
.L_x_9495:
        /* <DEDUP_REMOVED lines=12> */
.L_x_9511:
[----:B------:R-:W-:Y:S05]  /*54b0*/  @!P1 BRA `(.L_x_9512) ;  /* 0x0000000800109947 */ /* 0x000fea0003800000 */
[----:B------:R-:W-:Y:S05]  /*54c0*/  @!P0 BRA `(.L_x_9513) ;  /* 0x00000004000c8947 */ /* 0x000fea0003800000 */
[-CC-:B0-----:R-:W-:Y:S01]  /*54d0*/  @P3 FFMA.FTZ R109, R135, R116.reuse, R117.reuse ;  /* 0x00000074876d3223 */ /* 0x181fe20000010075 */
[-CC-:B------:R-:W-:Y:S01]  /*54e0*/  @P3 FFMA.FTZ R108, R132, R116.reuse, R117.reuse ;  /* 0x00000074846c3223 */ /* 0x180fe20000010075 */
[----:B------:R-:W-:Y:S01]  /*54f0*/  @P3 FFMA.FTZ R114, R136, R116, R117 ;  /* 0x0000007488723223 */ /* 0x000fe20000010075 */
[----:B-----5:R-:W-:Y:S01]  /*5500*/  MOV R113, R90 ;  /* 0x0000005a00717202 */ /* 0x020fe20000000f00 */
[----:B------:R-:W-:Y:S01]  /*5510*/  @P3 FADD.FTZ R111, R134, -R109 ;  /* 0x8000006d866f3221 */ /* 0x000fe20000010000 */
[----:B------:R-:W-:Y:S01]  /*5520*/  @P3 FFMA.FTZ R109, R131, R116, R117 ;  /* 0x00000074836d3223 */ /* 0x000fe20000010075 */
[----:B------:R-:W-:Y:S01]  /*5530*/  @P3 FADD.FTZ R110, R133, -R108 ;  /* 0x8000006c856e3221 */ /* 0x000fe20000010000 */
[----:B------:R-:W-:Y:S01]  /*5540*/  @P3 FADD.FTZ R114, R137, -R114 ;  /* 0x8000007289723221 */ /* 0x000fe20000010000 */
[----:B------:R-:W-:Y:S01]  /*5550*/  @P3 FFMA.FTZ R113, R184, R111, R90 ;  /* 0x0000006fb8713223 */ /* 0x000fe2000001005a */
[----:B------:R-:W-:Y:S01]  /*5560*/  @P3 FADD.FTZ R109, R130, -R109 ;  /* 0x8000006d826d3221 */ /* 0x000fe20000010000 */
        /* <DEDUP_REMOVED lines=18> */
.L_x_9514:
        /* <DEDUP_REMOVED lines=11> */
.L_x_9515:
        /* <DEDUP_REMOVED lines=11> */
.L_x_9516:
        /* <DEDUP_REMOVED lines=15> */
.L_x_9519:
[----:B------:R-:W-:Y:S05]  /*58e0*/  BSYNC.RECONVERGENT B0 ;  /* 0x0000000000007941 */ /* 0x000fea0003800200 */
.L_x_9518:
[----:B------:R-:W-:Y:S05]  /*58f0*/  BRA `(.L_x_9517) ;  /* 0x0000000c00147947 */ /* 0x000fea0003800000 */
.L_x_9513:
        /* <DEDUP_REMOVED lines=15> */
.L_x_9520:
        /* <DEDUP_REMOVED lines=15> */
.L_x_9521:
        /* <DEDUP_REMOVED lines=15> */
.L_x_9522:
        /* <DEDUP_REMOVED lines=17> */
.L_x_9524:
[----:B------:R-:W-:Y:S05]  /*5ce0*/  BSYNC.RECONVERGENT B0 ;  /* 0x0000000000007941 */ /* 0x000fea0003800200 */
.L_x_9523:
[----:B------:R-:W-:Y:S05]  /*5cf0*/  BRA `(.L_x_9517) ;  /* 0x0000000800147947 */ /* 0x000fea0003800000 */
.L_x_9512:
        /* <DEDUP_REMOVED lines=30> */
.L_x_9526:
        /* <DEDUP_REMOVED lines=11> */
.L_x_9527:
        /* <DEDUP_REMOVED lines=11> */
.L_x_9528:
        /* <DEDUP_REMOVED lines=16> */
.L_x_9525:
        /* <DEDUP_REMOVED lines=16> */
.L_x_9530:
        /* <DEDUP_REMOVED lines=16> */
.L_x_9531:
        /* <DEDUP_REMOVED lines=16> */
.L_x_9532:
        /* <DEDUP_REMOVED lines=16> */
.L_x_9529:
[----:B------:R-:W-:Y:S05]  /*6540*/  BSYNC.RECONVERGENT B0 ;  /* 0x0000000000007941 */ /* 0x000fea0003800200 */
.L_x_9517:
        /* <DEDUP_REMOVED lines=12> */
.L_x_9533:
[----:B------:R-:W-:Y:S05]  /*6610*/  @!P1 BRA `(.L_x_9534) ;  /* 0x00000008001c9947 */ /* 0x000fea0003800000 */
[--C-:B0-----:R-:W-:Y:S02]  /*6620*/  SHF.R.U32.HI R112, RZ, 0x10, R161.reuse ;  /* 0x00000010ff707819 */ /* 0x101fe400000116a1 */
[----:B------:R-:W-:-:S04]  /*6630*/  SHF.R.U64 R113, R160, 0x10, R161 ;  /* 0x00000010a0717819 */ /* 0x000fc800000012a1 */
[----:B------:R-:W-:Y:S01]  /*6640*/  PRMT R112, R112, 0x5410, R113 ;  /* 0x0000541070707816 */ /* 0x000fe20000000071 */
[----:B------:R-:W-:Y:S06]  /*6650*/  @!P0 BRA `(.L_x_9535) ;  /* 0x00000004000c8947 */ /* 0x000fec0003800000 */
[--C-:B------:R-:W-:Y:S01]  /*6660*/  @P3 FFMA.FTZ R109, R145, R116, R117.reuse ;  /* 0x00000074916d3223 */ /* 0x100fe20000010075 */
[----:B-----5:R-:W-:Y:S01]  /*6670*/  MOV R115, R94 ;  /* 0x0000005e00737202 */ /* 0x020fe20000000f00 */
[-C--:B------:R-:W-:Y:S01]  /*6680*/  @P3 FFMA.FTZ R108, R144, R116.reuse, R117 ;  /* 0x00000074906c3223 */ /* 0x080fe20000010075 */
[----:B------:R-:W-:Y:S01]  /*6690*/  MOV R113, R93 ;  /* 0x0000005d00717202 */ /* 0x000fe20000000f00 */
[----:B------:R-:W-:Y:S01]  /*66a0*/  @P3 FADD.FTZ R111, R206, -R109 ;  /* 0x8000006dce6f3221 */ /* 0x000fe20000010000 */
[-CC-:B------:R-:W-:Y:S01]  /*66b0*/  @P3 FFMA.FTZ R109, R141, R116.reuse, R117.reuse ;  /* 0x000000748d6d3223 */ /* 0x180fe20000010075 */
[----:B------:R-:W-:Y:S01]  /*66c0*/  @P3 FADD.FTZ R110, R205, -R108 ;  /* 0x8000006ccd6e3221 */ /* 0x000fe20000010000 */
[----:B------:R-:W-:Y:S01]  /*66d0*/  MOV R118, R95 ;  /* 0x0000005f00767202 */ /* 0x000fe20000000f00 */
[----:B------:R-:W-:Y:S01]  /*66e0*/  @P3 FFMA.FTZ R115, R184, R111, R94 ;  /* 0x0000006fb8733223 */ /* 0x000fe2000001005e */
[----:B------:R-:W-:Y:S01]  /*66f0*/  @P3 FFMA.FTZ R111, R208, R116, R117 ;  /* 0x00000074d06f3223 */ /* 0x000fe20000010075 */
[----:B------:R-:W-:Y:S01]  /*6700*/  @P3 FADD.FTZ R109, R140, -R109 ;  /* 0x8000006d8c6d3221 */ /* 0x000fe20000010000 */
[----:B------:R-:W-:Y:S01]  /*6710*/  MOV R108, R92 ;  /* 0x0000005c006c7202 */ /* 0x000fe20000000f00 */
[----:B------:R-:W-:Y:S01]  /*6720*/  @P3 FFMA.FTZ R113, R184, R110, R93 ;  /* 0x0000006eb8713223 */ /* 0x000fe2000001005d */
[----:B------:R-:W-:Y:S01]  /*6730*/  @P3 FADD.FTZ R114, R146, -R111 ;  /* 0x8000006f92723221 */ /* 0x000fe20000010000 */
[----:B------:R-:W-:Y:S01]  /*6740*/  MOV R110, R115 ;  /* 0x00000073006e7202 */ /* 0x000fe20000000f00 */
[----:B------:R-:W-:-:S02]  /*6750*/  @P3 FFMA.FTZ R108, R184, R109, R92 ;  /* 0x0000006db86c3223 */ /* 0x000fc4000001005c */
        /* <DEDUP_REMOVED lines=12> */
.L_x_9536:
[----:B------:R-:W-:Y:S05]  /*6820*/  @!P4 BRA `(.L_x_9537) ;  /* 0x000000000028c947 */ /* 0x000fea0003800000 */
[----:B------:R-:W-:Y:S01]  /*6830*/  LOP3.LUT P5, RZ, R194, 0xff00, RZ, 0xc0, !PT ;  /* 0x0000ff00c2ff7812 */ /* 0x000fe200078ac0ff */
[----:B------:R-:W-:Y:S01]  /*6840*/  FMUL.FTZ R105, R113, UR13 ;  /* 0x0000000d71697c20 */ /* 0x000fe20008410000 */
[----:B------:R-:W-:-:S03]  /*6850*/  UMOV UR4, URZ ;  /* 0x000000ff00047c82 */ /* 0x000fc60008000000 */
[----:B------:R-:W-:Y:S01]  /*6860*/  FMUL.FTZ R138, R105, UR12 ;  /* 0x0000000c698a7c20 */ /* 0x000fe20008410000 */
[----:B------:R-:W-:-:S03]  /*6870*/  MOV R105, UR4 ;  /* 0x0000000400697c02 */ /* 0x000fc60008000f00 */
[----:B------:R-:W-:-:S04]  /*6880*/  FMUL.FTZ R109, R101, R138 ;  /* 0x0000008a656d7220 */ /* 0x000fc80000410000 */
[----:B------:R-:W-:Y:S01]  /*6890*/  @P5 HADD2.F32 R111, -RZ, R112.H1_H1 ;  /* 0x30000070ff6f5230 */ /* 0x000fe20000004100 */
[----:B------:R-:W-:-:S04]  /*68a0*/  FSEL R114, R109, RZ, P5 ;  /* 0x000000ff6d727208 */ /* 0x000fc80002800000 */
[----:B------:R-:W-:Y:S01]  /*68b0*/  @P5 FMUL.FTZ R105, R138, R111 ;  /* 0x0000006f8a695220 */ /* 0x000fe20000410000 */
[----:B------:R-:W-:-:S07]  /*68c0*/  FADD.FTZ R21, R21, R114 ;  /* 0x0000007215157221 */ /* 0x000fce0000010000 */
.L_x_9537:
        /* <DEDUP_REMOVED lines=11> */
.L_x_9538:
        /* <DEDUP_REMOVED lines=13> */
[----:B------:R-:W-:-:S05]  /*6a50*/  HADD2.F32 R107, -RZ, R112.H0_H0 ;  /* 0x20000070ff6b7230 */ /* 0x000fca0000004100 */
[----:B------:R-:W-:-:S07]  /*6a60*/  FMUL.FTZ R107, R118, R107 ;  /* 0x0000006b766b7220 */ /* 0x000fce0000410000 */
.L_x_9541:
[----:B------:R-:W-:Y:S05]  /*6a70*/  BSYNC.RECONVERGENT B0 ;  /* 0x0000000000007941 */ /* 0x000fea0003800200 */
.L_x_9540:
[----:B------:R-:W-:Y:S05]  /*6a80*/  BRA `(.L_x_9539) ;  /* 0x0000000c00207947 */ /* 0x000fea0003800000 */
.L_x_9535:
[----:B------:R-:W-:Y:S05]  /*6a90*/  @!P4 BRA `(.L_x_9542) ;  /* 0x000000000038c947 */ /* 0x000fea0003800000 */
[----:B------:R-:W-:Y:S01]  /*6aa0*/  @P3 FFMA.FTZ R113, R141, R116, R117 ;  /* 0x000000748d713223 */ /* 0x000fe20000010075 */
        /* <DEDUP_REMOVED lines=13> */
.L_x_9542:
        /* <DEDUP_REMOVED lines=9> */
[----:B------:R-:W-:Y:S01]  /*6c10*/  @P5 HADD2.F32 R115, -RZ, R112.H1_H1 ;  /* 0x30000070ff735230 */ /* 0x000fe20000004100 */
[----:B------:R-:W-:Y:S02]  /*6c20*/  MOV R105, UR4 ;  /* 0x0000000400697c02 */ /* 0x000fe40008000f00 */
[-C--:B------:R-:W-:Y:S02]  /*6c30*/  FMUL.FTZ R113, R101, R118.reuse ;  /* 0x0000007665717220 */ /* 0x080fe40000410000 */
[----:B------:R-:W-:-:S03]  /*6c40*/  @P5 FMUL.FTZ R105, R115, R118 ;  /* 0x0000007673695220 */ /* 0x000fc60000410000 */
[----:B------:R-:W-:-:S05]  /*6c50*/  FSEL R114, R113, RZ, P5 ;  /* 0x000000ff71727208 */ /* 0x000fca0002800000 */
[----:B------:R-:W-:-:S07]  /*6c60*/  FADD.FTZ R21, R21, R114 ;  /* 0x0000007215157221 */ /* 0x000fce0000010000 */
.L_x_9543:
        /* <DEDUP_REMOVED lines=15> */
.L_x_9544:
[----:B------:R-:W-:Y:S04]  /*6d60*/  BSSY.RECONVERGENT B0, `(.L_x_9545) ;  /* 0x0000011000007945 */ /* 0x000fe80003800200 */
[----:B------:R-:W-:Y:S05]  /*6d70*/  @!P4 BRA `(.L_x_9546) ;  /* 0x00000000003cc947 */ /* 0x000fea0003800000 */
[----:B------:R-:W-:Y:S01]  /*6d80*/  @P3 FFMA.FTZ R113, R208, R116, R117 ;  /* 0x00000074d0713223 */ /* 0x000fe20000010075 */
        /* <DEDUP_REMOVED lines=14> */
.L_x_9546:
[----:B------:R-:W-:Y:S05]  /*6e70*/  BSYNC.RECONVERGENT B0 ;  /* 0x0000000000007941 */ /* 0x000fea0003800200 */
.L_x_9545:
[----:B------:R-:W-:Y:S05]  /*6e80*/  BRA `(.L_x_9539) ;  /* 0x0000000800207947 */ /* 0x000fea0003800000 */
.L_x_9534:
[--C-:B0-----:R-:W-:Y:S01]  /*6e90*/  SHF.R.U32.HI R112, RZ, 0x10, R161.reuse ;  /* 0x00000010ff707819 */ /* 0x101fe200000116a1 */
[----:B------:R-:W-:Y:S01]  /*6ea0*/  BSSY.RECONVERGENT B0, `(.L_x_9539) ;  /* 0x0000086000007945 */ /* 0x000fe20003800200 */
[----:B------:R-:W-:-:S04]  /*6eb0*/  SHF.R.U64 R113, R160, 0x10, R161 ;  /* 0x00000010a0717819 */ /* 0x000fc800000012a1 */
[----:B------:R-:W-:Y:S01]  /*6ec0*/  PRMT R112, R112, 0x5410, R113 ;  /* 0x0000541070707816 */ /* 0x000fe20000000071 */
[----:B------:R-:W-:Y:S06]  /*6ed0*/  @!P0 BRA `(.L_x_9547) ;  /* 0x0000000400088947 */ /* 0x000fec0003800000 */
        /* <DEDUP_REMOVED lines=28> */
.L_x_9548:
[----:B------:R-:W-:Y:S05]  /*70a0*/  @!P4 BRA `(.L_x_9549) ;  /* 0x000000000028c947 */ /* 0x000fea0003800000 */
[----:B-----5:R-:W-:Y:S01]  /*70b0*/  LOP3.LUT P5, RZ, R194, 0xff00, RZ, 0xc0, !PT ;  /* 0x0000ff00c2ff7812 */ /* 0x020fe200078ac0ff */
        /* <DEDUP_REMOVED lines=9> */
.L_x_9549:
        /* <DEDUP_REMOVED lines=11> */
.L_x_9550:
        /* <DEDUP_REMOVED lines=13> */
[----:B------:R-:W-:-:S05]  /*72d0*/  HADD2.F32 R107, -RZ, R112.H0_H0 ;  /* 0x20000070ff6b7230 */ /* 0x000fca0000004100 */
[----:B------:R-:W-:Y:S01]  /*72e0*/  FMUL.FTZ R107, R107, R118 ;  /* 0x000000766b6b7220 */ /* 0x000fe20000410000 */
[----:B------:R-:W-:Y:S06]  /*72f0*/  BRA `(.L_x_9551) ;  /* 0x0000000400007947 */ /* 0x000fec0003800000 */
.L_x_9547:
[----:B------:R-:W-:Y:S05]  /*7300*/  @!P4 BRA `(.L_x_9552) ;  /* 0x00000000003cc947 */ /* 0x000fea0003800000 */
[----:B------:R-:W-:Y:S01]  /*7310*/  FFMA.FTZ R113, R141, R116, R117 ;  /* 0x000000748d717223 */ /* 0x000fe20000010075 */
        /* <DEDUP_REMOVED lines=14> */
.L_x_9552:
[----:B------:R-:W-:Y:S05]  /*7400*/  @!P4 BRA `(.L_x_9553) ;  /* 0x00000000003cc947 */ /* 0x000fea0003800000 */
[----:B------:R-:W-:Y:S01]  /*7410*/  FFMA.FTZ R114, R144, R116, R117 ;  /* 0x0000007490727223 */ /* 0x000fe20000010075 */
        /* <DEDUP_REMOVED lines=14> */
.L_x_9553:
        /* <DEDUP_REMOVED lines=16> */
.L_x_9554:
[----:B------:R-:W-:Y:S05]  /*7600*/  @!P4 BRA `(.L_x_9551) ;  /* 0x00000000003cc947 */ /* 0x000fea0003800000 */
[----:B------:R-:W-:Y:S01]  /*7610*/  FFMA.FTZ R107, R208, R116, R117 ;  /* 0x00000074d06b7223 */ /* 0x000fe20000010075 */
        /* <DEDUP_REMOVED lines=14> */
.L_x_9551:
[----:B------:R-:W-:Y:S05]  /*7700*/  BSYNC.RECONVERGENT B0 ;  /* 0x0000000000007941 */ /* 0x000fea0003800200 */
.L_x_9539:
[----:B------:R-:W0:Y:S01]  /*7710*/  @P0 LDC.64 R114, c[0x0][0x478] ;  /* 0x00011e00ff720b82 */ /* 0x000e220000000a00 */
[----:B------:R-:W-:Y:S02]  /*7720*/  @P0 IADD3 R139, PT, PT, R185, 0x200, RZ ;  /* 0x00000200b98b0810 */ /* 0x000fe40007ffe0ff */
[----:B------:R-:W-:Y:S02]  /*7730*/  SHF.R.U32.HI R118, RZ, 0x10, R163 ;  /* 0x00000010ff767819 */ /* 0x000fe400000116a3 */
[----:B------:R-:W-:-:S03]  /*7740*/  IADD3 R155, PT, PT, R155, 0x280, RZ ;  /* 0x000002809b9b7810 */ /* 0x000fc60007ffe0ff */
[----:B------:R-:W1:Y:S01]  /*7750*/  @P4 LDC.64 R112, c[0x0][0x468] ;  /* 0x00011a00ff704b82 */ /* 0x000e620000000a00 */
[----:B0-----:R-:W-:-:S05]  /*7760*/  @P0 IMAD.WIDE.U32 R114, R139, 0x10, R114 ;  /* 0x000000108b720825 */ /* 0x001fca00078e0072 */
[----:B------:R0:W-:Y:S01]  /*7770*/  @P0 STG.E.128 desc[UR10][R114.64], R108 ;  /* 0x0000006c72000986 */ /* 0x0001e2000c101d0a */
[----:B-1----:R-:W-:Y:S01]  /*7780*/  @P4 IMAD.WIDE.U32 R112, R119, 0x10, R112 ;  /* 0x0000001077704825 */ /* 0x002fe200078e0070 */
[----:B------:R-:W-:-:S04]  /*7790*/  SHF.R.U64 R119, R162, 0x10, R163 ;  /* 0x00000010a2777819 */ /* 0x000fc800000012a3 */
[----:B------:R0:W-:Y:S01]  /*77a0*/  @P4 STG.E.128 desc[UR10][R112.64], R104 ;  /* 0x0000006870004986 */ /* 0x0001e2000c101d0a */
[----:B------:R-:W-:Y:S05]  /*77b0*/  @!P4 BRA `(.L_x_9555) ;  /* 0x00000000000cc947 */ /* 0x000fea0003800000 */
[----:B-----5:R-:W1:Y:S02]  /*77c0*/  LDC.64 R100, c[0x0][0x390] ;  /* 0x0000e400ff647b82 */ /* 0x020e640000000a00 */
[----:B-1----:R-:W-:-:S06]  /*77d0*/  IMAD.WIDE.U32 R100, R155, 0x10, R100 ;  /* 0x000000109b647825 */ /* 0x002fcc00078e0064 */
[----:B------:R-:W5:Y:S02]  /*77e0*/  LDG.E.128 R100, desc[UR10][R100.64] ;  /* 0x0000000a64647981 */ /* 0x000f64000c1e1d00 */
.L_x_9555:
[----:B0-----:R-:W-:Y:S01]  /*77f0*/  PRMT R112, R118, 0x5410, R119 ;  /* 0x0000541076707816 */ /* 0x001fe20000000077 */
[----:B------:R-:W-:Y:S06]  /*7800*/  @!P1 BRA `(.L_x_9556) ;  /* 0x0000000800109947 */ /* 0x000fec0003800000 */
[----:B------:R-:W-:Y:S05]  /*7810*/  @!P0 BRA `(.L_x_9557) ;  /* 0x00000004000c8947 */ /* 0x000fea0003800000 */
[-CC-:B------:R-:W-:Y:S01]  /*7820*/  @P3 FFMA.FTZ R2, R153, R116.reuse, R117.reuse ;  /* 0x0000007499023223 */ /* 0x180fe20000010075 */
[--C-:B------:R-:W-:Y:S01]  /*7830*/  @P3 FFMA.FTZ R109, R150, R116, R117.reuse ;  /* 0x00000074966d3223 */ /* 0x100fe20000010075 */
[----:B-----5:R-:W-:Y:S02]  /*7840*/  MOV R114, R98 ;  /* 0x0000006200727202 */ /* 0x020fe40000000f00 */
[----:B------:R-:W-:Y:S01]  /*7850*/  @P3 FADD.FTZ R111, R151, -R2 ;  /* 0x80000002976f3221 */ /* 0x000fe20000010000 */
[-CC-:B------:R-:W-:Y:S01]  /*7860*/  @P3 FFMA.FTZ R2, R149, R116.reuse, R117.reuse ;  /* 0x0000007495023223 */ /* 0x180fe20000010075 */
[----:B------:R-:W-:Y:S01]  /*7870*/  @P3 FFMA.FTZ R117, R154, R116, R117 ;  /* 0x000000749a753223 */ /* 0x000fe20000010075 */
        /* <DEDUP_REMOVED lines=14> */
[----:B------:R-:W-:Y:S02]  /*7960*/  UMOV UR4, URZ ;  /* 0x000000ff00047c82 */ /* 0x000fe40008000000 */
[----:B------:R-:W-:Y:S01]  /*7970*/  MOV R104, UR4 ;  /* 0x0000000400687c02 */ /* 0x000fe20008000f00 */
[----:B------:R-:W-:-:S04]  /*7980*/  FMUL.FTZ R116, R2, UR12 ;  /* 0x0000000c02747c20 */ /* 0x000fc80008410000 */
[----:B------:R-:W-:-:S04]  /*7990*/  FMUL.FTZ R2, R100, R116 ;  /* 0x0000007464027220 */ /* 0x000fc80000410000 */
[----:B------:R-:W-:Y:S01]  /*79a0*/  @P1 HADD2.F32 R111, -RZ, R162.H0_H0 ;  /* 0x200000a2ff6f1230 */ /* 0x000fe20000004100 */
[----:B------:R-:W-:-:S04]  /*79b0*/  FSEL R109, R2, RZ, P1 ;  /* 0x000000ff026d7208 */ /* 0x000fc80000800000 */
[----:B------:R-:W-:Y:S01]  /*79c0*/  @P1 FMUL.FTZ R104, R116, R111 ;  /* 0x0000006f74681220 */ /* 0x000fe20000410000 */
[----:B------:R-:W-:-:S07]  /*79d0*/  FADD.FTZ R16, R16, R109 ;  /* 0x0000006d10107221 */ /* 0x000fce0000010000 */
.L_x_9558:
[----:B------:R-:W-:Y:S05]  /*79e0*/  @!P4 BRA `(.L_x_9559) ;  /* 0x000000000028c947 */ /* 0x000fea0003800000 */
[----:B------:R-:W-:Y:S01]  /*79f0*/  LOP3.LUT P1, RZ, R201, 0xff00, RZ, 0xc0, !PT ;  /* 0x0000ff00c9ff7812 */ /* 0x000fe2000782c0ff */
[----:B------:R-:W-:Y:S01]  /*7a00*/  FMUL.FTZ R2, R113, UR13 ;  /* 0x0000000d71027c20 */ /* 0x000fe20008410000 */
[----:B------:R-:W-:Y:S02]  /*7a10*/  UMOV UR4, URZ ;  /* 0x000000ff00047c82 */ /* 0x000fe40008000000 */
[----:B------:R-:W-:Y:S01]  /*7a20*/  MOV R105, UR4 ;  /* 0x0000000400697c02 */ /* 0x000fe20008000f00 */
[----:B------:R-:W-:-:S04]  /*7a30*/  FMUL.FTZ R116, R2, UR12 ;  /* 0x0000000c02747c20 */ /* 0x000fc80008410000 */
[----:B------:R-:W-:-:S04]  /*7a40*/  FMUL.FTZ R2, R101, R116 ;  /* 0x0000007465027220 */ /* 0x000fc80000410000 */
[----:B------:R-:W-:Y:S01]  /*7a50*/  @P1 HADD2.F32 R109, -RZ, R112.H1_H1 ;  /* 0x30000070ff6d1230 */ /* 0x000fe20000004100 */
[----:B------:R-:W-:-:S04]  /*7a60*/  FSEL R2, R2, RZ, P1 ;  /* 0x000000ff02027208 */ /* 0x000fc80000800000 */
[----:B------:R-:W-:Y:S01]  /*7a70*/  @P1 FMUL.FTZ R105, R116, R109 ;  /* 0x0000006d74691220 */ /* 0x000fe20000410000 */
[----:B------:R-:W-:-:S07]  /*7a80*/  FADD.FTZ R17, R17, R2 ;  /* 0x0000000211117221 */ /* 0x000fce0000010000 */
.L_x_9559:
[----:B------:R-:W-:Y:S05]  /*7a90*/  @!P4 BRA `(.L_x_9560) ;  /* 0x000000000028c947 */ /* 0x000fea0003800000 */
        /* <DEDUP_REMOVED lines=10> */
.L_x_9560:
[----:B------:R-:W-:Y:S02]  /*7b40*/  MOV R109, R113 ;  /* 0x00000071006d7202 */ /* 0x000fe40000000f00 */
[----:B------:R-:W-:Y:S01]  /*7b50*/  MOV R111, R115 ;  /* 0x00000073006f7202 */ /* 0x000fe20000000f00 */
[----:B------:R-:W-:Y:S06]  /*7b60*/  @!P4 BRA `(.L_x_9561) ;  /* 0x0000000c0048c947 */ /* 0x000fec0003800000 */
[----:B------:R-:W-:Y:S01]  /*7b70*/  FMUL.FTZ R2, R115, UR13 ;  /* 0x0000000d73027c20 */ /* 0x000fe20008410000 */
[----:B------:R-:W-:Y:S01]  /*7b80*/  ISETP.GE.U32.AND P1, PT, R201, 0x1000000, PT ;  /* 0x01000000c900780c */ /* 0x000fe20003f26070 */
[----:B------:R-:W-:Y:S01]  /*7b90*/  UMOV UR4, URZ ;  /* 0x000000ff00047c82 */ /* 0x000fe20008000000 */
[----:B------:R-:W-:Y:S01]  /*7ba0*/  BSSY.RECONVERGENT B0, `(.L_x_9562) ;  /* 0x0000009000007945 */ /* 0x000fe20003800200 */
[----:B------:R-:W-:Y:S01]  /*7bb0*/  FMUL.FTZ R114, R2, UR12 ;  /* 0x0000000c02727c20 */ /* 0x000fe20008410000 */
[----:B------:R-:W-:-:S03]  /*7bc0*/  MOV R107, UR4 ;  /* 0x00000004006b7c02 */ /* 0x000fc60008000f00 */
[----:B------:R-:W-:-:S05]  /*7bd0*/  FMUL.FTZ R2, R103, R114 ;  /* 0x0000007267027220 */ /* 0x000fca0000410000 */
[----:B------:R-:W-:-:S05]  /*7be0*/  FSEL R2, R2, RZ, P1 ;  /* 0x000000ff02027208 */ /* 0x000fca0000800000 */
[----:B------:R-:W-:Y:S01]  /*7bf0*/  FADD.FTZ R19, R19, R2 ;  /* 0x0000000213137221 */ /* 0x000fe20000010000 */
[----:B------:R-:W-:Y:S06]  /*7c00*/  @!P1 BRA `(.L_x_9563) ;  /* 0x0000000000089947 */ /* 0x000fec0003800000 */
[----:B------:R-:W-:-:S05]  /*7c10*/  HADD2.F32 R107, -RZ, R112.H0_H0 ;  /* 0x20000070ff6b7230 */ /* 0x000fca0000004100 */
[----:B------:R-:W-:-:S07]  /*7c20*/  FMUL.FTZ R107, R114, R107 ;  /* 0x0000006b726b7220 */ /* 0x000fce0000410000 */
.L_x_9563:
[----:B------:R-:W-:Y:S05]  /*7c30*/  BSYNC.RECONVERGENT B0 ;  /* 0x0000000000007941 */ /* 0x000fea0003800200 */
.L_x_9562:
[----:B------:R-:W-:Y:S05]  /*7c40*/  BRA `(.L_x_9561) ;  /* 0x0000000c00107947 */ /* 0x000fea0003800000 */
.L_x_9557:
[----:B------:R-:W-:Y:S05]  /*7c50*/  @!P4 BRA `(.L_x_9564) ;  /* 0x000000000038c947 */ /* 0x000fea0003800000 */
[----:B------:R-:W-:Y:S01]  /*7c60*/  @P3 FFMA.FTZ R104, R149, R116, R117 ;  /* 0x0000007495683223 */ /* 0x000fe20000010075 */
        /* <DEDUP_REMOVED lines=13> */
.L_x_9564:
[----:B------:R-:W-:Y:S05]  /*7d40*/  @!P4 BRA `(.L_x_9565) ;  /* 0x000000000038c947 */ /* 0x000fea0003800000 */
[----:B------:R-:W-:Y:S01]  /*7d50*/  @P3 FFMA.FTZ R105, R150, R116, R117 ;  /* 0x0000007496693223 */ /* 0x000fe20000010075 */
[----:B-----5:R-:W-:Y:S01]  /*7d60*/  MOV R2, R97 ;  /* 0x0000006100027202 */ /* 0x020fe20000000f00 */
[----:B------:R-:W-:Y:S01]  /*7d70*/  UMOV UR4, URZ ;  /* 0x000000ff00047c82 */ /* 0x000fe20008000000 */
[----:B------:R-:W-:Y:S01]  /*7d80*/  LOP3.LUT P1, RZ, R201, 0xff00, RZ, 0xc0, !PT ;  /* 0x0000ff00c9ff7812 */ /* 0x000fe2000782c0ff */
[----:B------:R-:W-:-:S04]  /*7d90*/  @P3 FADD.FTZ R105, R148, -R105 ;  /* 0x8000006994693221 */ /* 0x000fc80000010000 */
[----:B------:R-:W-:Y:S01]  /*7da0*/  @P3 FFMA.FTZ R2, R184, R105, R97 ;  /* 0x00000069b8023223 */ /* 0x000fe20000010061 */
[----:B------:R-:W-:-:S03]  /*7db0*/  MOV R105, UR4 ;  /* 0x0000000400697c02 */ /* 0x000fc60008000f00 */
[----:B------:R-:W-:-:S04]  /*7dc0*/  FMUL.FTZ R2, R2, UR13 ;  /* 0x0000000d02027c20 */ /* 0x000fc80008410000 */
[----:B------:R-:W-:Y:S01]  /*7dd0*/  FMUL.FTZ R114, R2, UR12 ;  /* 0x0000000c02727c20 */ /* 0x000fe20008410000 */
[----:B------:R-:W-:-:S03]  /*7de0*/  @P1 HADD2.F32 R113, -RZ, R112.H1_H1 ;  /* 0x30000070ff711230 */ /* 0x000fc60000004100 */
[-C--:B------:R-:W-:Y:S02]  /*7df0*/  FMUL.FTZ R2, R101, R114.reuse ;  /* 0x0000007265027220 */ /* 0x080fe40000410000 */
[----:B------:R-:W-:-:S03]  /*7e00*/  @P1 FMUL.FTZ R105, R113, R114 ;  /* 0x0000007271691220 */ /* 0x000fc60000410000 */
[----:B------:R-:W-:-:S05]  /*7e10*/  FSEL R2, R2, RZ, P1 ;  /* 0x000000ff02027208 */ /* 0x000fca0000800000 */
[----:B------:R-:W-:-:S07]  /*7e20*/  FADD.FTZ R17, R17, R2 ;  /* 0x0000000211117221 */ /* 0x000fce0000010000 */
.L_x_9565:
        /* <DEDUP_REMOVED lines=15> */
.L_x_9566:
[----:B------:R-:W-:Y:S04]  /*7f20*/  BSSY.RECONVERGENT B0, `(.L_x_9567) ;  /* 0x0000011000007945 */ /* 0x000fe80003800200 */
[----:B------:R-:W-:Y:S05]  /*7f30*/  @!P4 BRA `(.L_x_9568) ;  /* 0x00000000003cc947 */ /* 0x000fea0003800000 */
[----:B------:R-:W-:Y:S01]  /*7f40*/  @P3 FFMA.FTZ R117, R154, R116, R117 ;  /* 0x000000749a753223 */ /* 0x000fe20000010075 */
[----:B-----5:R-:W-:Y:S01]  /*7f50*/  MOV R2, R99 ;  /* 0x0000006300027202 */ /* 0x020fe20000000f00 */
        /* <DEDUP_REMOVED lines=11> */
[----:B------:R-:W-:-:S05]  /*8010*/  HADD2.F32 R107, -RZ, R112.H0_H0 ;  /* 0x20000070ff6b7230 */ /* 0x000fca0000004100 */
[----:B------:R-:W-:-:S07]  /*8020*/  FMUL.FTZ R107, R107, R114 ;  /* 0x000000726b6b7220 */ /* 0x000fce0000410000 */
.L_x_9568:
[----:B------:R-:W-:Y:S05]  /*8030*/  BSYNC.RECONVERGENT B0 ;  /* 0x0000000000007941 */ /* 0x000fea0003800200 */
.L_x_9567:
[----:B------:R-:W-:Y:S05]  /*8040*/  BRA `(.L_x_9561) ;  /* 0x0000000800107947 */ /* 0x000fea0003800000 */
.L_x_9556:
        /* <DEDUP_REMOVED lines=30> */
.L_x_9570:
[----:B------:R-:W-:Y:S05]  /*8230*/  @!P4 BRA `(.L_x_9571) ;  /* 0x000000000028c947 */ /* 0x000fea0003800000 */
[----:B-----5:R-:W-:Y:S01]  /*8240*/  LOP3.LUT P1, RZ, R201, 0xff00, RZ, 0xc0, !PT ;  /* 0x0000ff00c9ff7812 */ /* 0x020fe2000782c0ff */
        /* <DEDUP_REMOVED lines=9> */
.L_x_9571:
[----:B------:R-:W-:Y:S05]  /*82e0*/  @!P4 BRA `(.L_x_9572) ;  /* 0x000000000028c947 */ /* 0x000fea0003800000 */
        /* <DEDUP_REMOVED lines=10> */
.L_x_9572:
        /* <DEDUP_REMOVED lines=12> */
[----:B------:R-:W-:-:S05]  /*8450*/  HADD2.F32 R107, -RZ, R112.H0_H0 ;  /* 0x20000070ff6b7230 */ /* 0x000fca0000004100 */
[----:B------:R-:W-:Y:S01]  /*8460*/  FMUL.FTZ R107, R107, R114 ;  /* 0x000000726b6b7220 */ /* 0x000fe20000410000 */
[----:B------:R-:W-:Y:S06]  /*8470*/  BRA `(.L_x_9573) ;  /* 0x0000000400007947 */ /* 0x000fec0003800000 */
.L_x_9569:
        /* <DEDUP_REMOVED lines=16> */
.L_x_9574:
        /* <DEDUP_REMOVED lines=16> */
.L_x_9575:
        /* <DEDUP_REMOVED lines=16> */
.L_x_9576:
        /* <DEDUP_REMOVED lines=12> */
[----:B------:R-:W-:-:S03]  /*8840*/  @P1 HADD2.F32 R113, -RZ, R112.H0_H0 ;  /* 0x20000070ff711230 */ /* 0x000fc60000004100 */
[----:B------:R-:W-:Y:S02]  /*8850*/  FSEL R2, R2, RZ, P1 ;  /* 0x000000ff02027208 */ /* 0x000fe40000800000 */
[----:B------:R-:W-:-:S03]  /*8860*/  @P1 FMUL.FTZ R107, R113, R114 ;  /* 0x00000072716b1220 */ /* 0x000fc60000410000 */
[----:B------:R-:W-:-:S07]  /*8870*/  FADD.FTZ R19, R19, R2 ;  /* 0x0000000213137221 */ /* 0x000fce0000010000 */
.L_x_9573:
[----:B------:R-:W-:Y:S05]  /*8880*/  BSYNC.RECONVERGENT B0 ;  /* 0x0000000000007941 */ /* 0x000fea0003800200 */
.L_x_9561:
[----:B------:R-:W0:Y:S01]  /*8890*/  @P0 LDC.64 R112, c[0x0][0x478] ;  /* 0x00011e00ff700b82 */ /* 0x000e220000000a00 */
[----:B------:R-:W-:Y:S02]  /*88a0*/  @P0 IADD3 R185, PT, PT, R185, 0x280, RZ ;  /* 0x00000280b9b90810 */ /* 0x000fe40007ffe0ff */
[----:B------:R-:W-:-:S05]  /*88b0*/  PLOP3.LUT P2, PT, P2, PT, PT, 0x8, 0x80 ;  /* 0x000000000080781c */ /* 0x000fca000174e170 */
        /* <DEDUP_REMOVED lines=9> */
.L_x_9442:
[----:B-----5:R-:W1:Y:S01]  /*8950*/  S2R R81, SR_TID.X ;  /* 0x0000000000517919 */ /* 0x020e620000002100 */
[----:B------:R-:W2:Y:S08]  /*8960*/  LDC R0, c[0x0][0x388] ;  /* 0x0000e200ff007b82 */ /* 0x000eb00000000800 */
[----:B------:R-:W3:Y:S08]  /*8970*/  LDC.64 R2, c[0x0][0x440] ;  /* 0x00011000ff027b82 */ /* 0x000ef00000000a00 */
[----:B------:R-:W4:Y:S08]  /*8980*/  LDC.64 R76, c[0x0][0x448] ;  /* 0x00011200ff4c7b82 */ /* 0x000f300000000a00 */
[----:B------:R-:W0:Y:S01]  /*8990*/  LDC.64 R78, c[0x0][0x460] ;  /* 0x00011800ff4e7b82 */ /* 0x000e220000000a00 */
[----:B--2---:R-:W-:-:S05]  /*89a0*/  IMAD R0, R0, UR5, RZ ;  /* 0x0000000500007c24 */ /* 0x004fca000f8e02ff */
[----:B-1----:R-:W-:-:S05]  /*89b0*/  LEA.HI R81, R0, R81, RZ, 0x1e ;  /* 0x0000005100517211 */ /* 0x002fca00078ff0ff */
[----:B---3--:R-:W-:-:S04]  /*89c0*/  IMAD.WIDE.U32 R2, R81, 0x10, R2 ;  /* 0x0000001051027825 */ /* 0x008fc800078e0002 */
[C---:B----4-:R-:W-:Y:S01]  /*89d0*/  IMAD.WIDE.U32 R76, R81.reuse, 0x10, R76 ;  /* 0x00000010514c7825 */ /* 0x050fe200078e004c */
[----:B0-----:R-:W-:Y:S04]  /*89e0*/  STG.E.128 desc[UR10][R2.64], R60 ;  /* 0x0000003c02007986 */ /* 0x001fe8000c101d0a */
[----:B------:R-:W-:Y:S01]  /*89f0*/  STG.E.128 desc[UR10][R76.64], R4 ;  /* 0x000000044c007986 */ /* 0x000fe2000c101d0a */
[----:B------:R-:W-:-:S05]  /*8a00*/  IMAD.WIDE.U32 R78, R81, 0x10, R78 ;  /* 0x00000010514e7825 */ /* 0x000fca00078e004e */
        /* <DEDUP_REMOVED lines=17> */
.L_x_9578:
        /* <DEDUP_REMOVED lines=14> */
.L_x_10833:


//--------------------- .text._ZN10layer_norm13ln_bwd_kernelINS_13Kernel_traitsIfffffjLj3072ELj1ELj1ELj4ELj16ENS_18Kernel_traits_baseILj3072EfffffjLj128EEEEELb0ELb0ELb0ELb0EEEvNS_9BwdParamsE --------------------------
	.section	.text._ZN10layer_norm13ln_bwd_kernelINS_13Kernel_traitsIfffffjLj3072ELj1ELj1ELj4ELj16ENS_18Kernel_traits_baseILj3072EfffffjLj128EEEEELb0ELb0ELb0ELb0EEEvNS_9BwdParamsE,"ax",@progbits
	.align	128
        .global         _ZN10layer_norm13ln_bwd_kernelINS_13Kernel_traitsIfffffjLj3072ELj1ELj1ELj4ELj16ENS_18Kernel_traits_baseILj3072EfffffjLj128EEEEELb0ELb0ELb0ELb0EEEvNS_9BwdParamsE
        .type           _ZN10layer_norm13ln_bwd_kernelINS_13Kernel_traitsIfffffjLj3072ELj1ELj1ELj4ELj16ENS_18Kernel_traits_baseILj3072EfffffjLj128EEEEELb0ELb0ELb0ELb0EEEvNS_9BwdParamsE,@function
        .size           _ZN10layer_norm13ln_bwd_kernelINS_13Kernel_traitsIfffffjLj3072ELj1ELj1ELj4ELj16ENS_18Kernel_traits_baseILj3072EfffffjLj128EEEEELb0ELb0ELb0ELb0EEEvNS_9BwdParamsE,(.L_x_10834 - _ZN10layer_norm13ln_bwd_kernelINS_13Kernel_traitsIfffffjLj3072ELj1ELj1ELj4ELj16ENS_18Kernel_traits_baseILj3072EfffffjLj128EEEEELb0ELb0ELb0ELb0EEEvNS_9BwdParamsE)
        .other          _ZN10layer_norm13ln_bwd_kernelINS_13Kernel_traitsIfffffjLj3072ELj1ELj1ELj4ELj16ENS_18Kernel_traits_baseILj3072EfffffjLj128EEEEELb0ELb0ELb0ELb0EEEvNS_9BwdParamsE,@"STO_CUDA_ENTRY STV_DEFAULT"
_ZN10layer_norm13ln_bwd_kernelINS_13Kernel_traitsIfffffjLj3072ELj1ELj1ELj4ELj16ENS_18Kernel_traits_baseILj3072EfffffjLj128EEEEELb0ELb0ELb0ELb0EEEvNS_9BwdParamsE:
.text._ZN10layer_norm13ln_bwd_kernelINS_13Kernel_traitsIfffffjLj3072ELj1ELj1ELj4ELj16ENS_18Kernel_traits_baseILj3072EfffffjLj128EEEEELb0ELb0ELb0ELb0EEEvNS_9BwdParamsE:
        /* <DEDUP_REMOVED lines=24> */
[----:B--2---:R1:W5:Y:S02]  /*0180*/  @P1 LDG.E.128 R20, desc[UR16][R6.64] ;  /* 0x0000001006141981 */ /* 0x004364000c1e1d00 */
[----:B------:R-:W2:Y:S01]  /*0190*/  @P5 LDC.64 R16, c[0x0][0x3d0] ;  /* 0x0000f400ff105b82 */ /* 0x000ea20000000a00 */
[C---:B---3--:R-:W-:Y:S01]  /*01a0*/  @P2 IMAD.WIDE.U32 R10, R3.reuse, 0x10, R8 ;  /* 0x00000010030a2825 */ /* 0x048fe200078e0008 */
[----:B------:R-:W-:-:S04]  /*01b0*/  @P2 IADD3 R3, PT, PT, R3, 0x80, RZ ;  /* 0x0000008003032810 */ /* 0x000fc80007ffe0ff */
[----:B------:R1:W5:Y:S02]  /*01c0*/  @P2 LDG.E.128 R24, desc[UR16][R10.64] ;  /* 0x000000100a182981 */ /* 0x000364000c1e1d00 */
[----:B------:R-:W3:Y:S01]  /*01d0*/  @P6 LDC.64 R18, c[0x0][0x3d0] ;  /* 0x0000f400ff126b82 */ /* 0x000ee20000000a00 */
[C---:B----4-:R-:W-:Y:S01]  /*01e0*/  @P3 IMAD.WIDE.U32 R12, R3.reuse, 0x10, R12 ;  /* 0x00000010030c3825 */ /* 0x050fe200078e000c */
[----:B------:R-:W-:-:S04]  /*01f0*/  @P3 IADD3 R3, PT, PT, R3, 0x80, RZ ;  /* 0x0000008003033810 */ /* 0x000fc80007ffe0ff */
[----:B------:R1:W5:Y:S01]  /*0200*/  @P3 LDG.E.128 R28, desc[UR16][R12.64] ;  /* 0x000000100c1c3981 */ /* 0x000362000c1e1d00 */
[C---:B0-----:R-:W-:Y:S01]  /*0210*/  @P4 IMAD.WIDE.U32 R14, R3.reuse, 0x10, R14 ;  /* 0x00000010030e4825 */ /* 0x041fe200078e000e */
[----:B------:R-:W-:-:S04]  /*0220*/  @P4 IADD3 R3, PT, PT, R3, 0x80, RZ ;  /* 0x0000008003034810 */ /* 0x000fc80007ffe0ff */
[----:B------:R1:W5:Y:S01]  /*0230*/  @P4 LDG.E.128 R32, desc[UR16][R14.64] ;  /* 0x000000100e204981 */ /* 0x000362000c1e1d00 */
[C---:B--2---:R-:W-:Y:S01]  /*0240*/  @P5 IMAD.WIDE.U32 R16, R3.reuse, 0x10, R16 ;  /* 0x0000001003105825 */ /* 0x044fe200078e0010 */
[----:B------:R-:W-:-:S04]  /*0250*/  @P5 IADD3 R3, PT, PT, R3, 0x80, RZ ;  /* 0x0000008003035810 */ /* 0x000fc80007ffe0ff */
        /* <DEDUP_REMOVED lines=64> */
.L_x_9640:
[----:B-1----:R-:W1:Y:S01]  /*0660*/  @UP0 LDCU.64 UR4, c[0x0][0x3e0] ;  /* 0x00007c00ff0407ac */ /* 0x002e620008000a00 */
[----:B0-----:R-:W-:Y:S02]  /*0670*/  UIMAD.WIDE UR12, UR7, 0x4, UR8 ;  /* 0x00000004070c78a5 */ /* 0x001fe4000f8e0208 */
[----:B------:R-:W-:-:S04]  /*0680*/  UIMAD.WIDE UR14, UR7, 0x4, UR10 ;  /* 0x00000004070e78a5 */ /* 0x000fc8000f8e020a */
[----:B------:R-:W-:Y:S02]  /*0690*/  MOV R120, UR12 ;  /* 0x0000000c00787c02 */ /* 0x000fe40008000f00 */
[----:B------:R-:W-:Y:S02]  /*06a0*/  MOV R121, UR13 ;  /* 0x0000000d00797c02 */ /* 0x000fe40008000f00 */
[----:B------:R-:W-:-:S03]  /*06b0*/  PLOP3.LUT P0, PT, PT, PT, UP0, 0x80, 0x8 ;  /* 0x000000000008781c */ /* 0x000fc60003f0f008 */
[----:B--2---:R-:W2:Y:S01]  /*06c0*/  LDG.E R120, desc[UR16][R120.64] ;  /* 0x0000001078787981 */ /* 0x004ea2000c1e1900 */
[----:B-1----:R-:W-:Y:S01]  /*06d0*/  @UP0 UIMAD.WIDE UR4, UR7, 0x4, UR4 ;  /* 0x00000004070408a5 */ /* 0x002fe2000f8e0204 */
[----:B---34-:R-:W-:Y:S02]  /*06e0*/  MOV R118, UR14 ;  /* 0x0000000e00767c02 */ /* 0x018fe40008000f00 */
[----:B------:R-:W-:-:S03]  /*06f0*/  MOV R119, UR15 ;  /* 0x0000000f00777c02 */ /* 0x000fc60008000f00 */
[----:B------:R-:W-:Y:S02]  /*0700*/  MOV R116, UR4 ;  /* 0x0000000400747c02 */ /* 0x000fe40008000f00 */
[----:B------:R-:W-:Y:S01]  /*0710*/  MOV R117, UR5 ;  /* 0x0000000500757c02 */ /* 0x000fe20008000f00 */
[----:B------:R-:W3:Y:S04]  /*0720*/  LDG.E R118, desc[UR16][R118.64] ;  /* 0x0000001076767981 */ /* 0x000ee8000c1e1900 */
[----:B------:R0:W4:Y:S01]  /*0730*/  @P0 LDG.E R116, desc[UR16][R116.64] ;  /* 0x0000001074740981 */ /* 0x000122000c1e1900 */
[----:B------:R-:W-:Y:S01]  /*0740*/  UIMAD UR4, UR7, UR6, URZ ;  /* 0x00000006070472a4 */ /* 0x000fe2000f8e02ff */
[----:B------:R-:W-:Y:S01]  /*0750*/  ISETP.NE.AND P1, PT, RZ, UR18, PT ;  /* 0x00000012ff007c0c */ /* 0x000fe2000bf25270 */
[----:B------:R-:W-:Y:S01]  /*0760*/  UMOV UR12, 0x3f800000 ;  /* 0x3f800000000c7882 */ /* 0x000fe20000000000 */
[----:B------:R-:W1:Y:S01]  /*0770*/  S2R R2, SR_TID.X ;  /* 0x0000000000027919 */ /* 0x000e620000002100 */
[----:B------:R-:W-:Y:S01]  /*0780*/  USHF.R.S32.HI UR5, URZ, 0x1f, UR4 ;  /* 0x0000001fff057899 */ /* 0x000fe20008011404 */
[----:B------:R-:W-:Y:S01]  /*0790*/  PLOP3.LUT P0, PT, PT, PT, UP0, 0x80, 0x8 ;  /* 0x000000000008781c */ /* 0x000fe20003f0f008 */
[----:B------:R-:W-:Y:S01]  /*07a0*/  BSSY.RECONVERGENT B0, `(.L_x_9580) ;  /* 0x0000039000007945 */ /* 0x000fe20003800200 */
[----:B------:R-:W-:Y:S01]  /*07b0*/  ISETP.GE.U32.AND P2, PT, R4, 0x100, PT ;  /* 0x000001000400780c */ /* 0x000fe20003f46070 */
[----:B------:R-:W-:Y:S01]  /*07c0*/  ULEA.HI UR5, UR5, UR4, URZ, 0x2 ;  /* 0x0000000405057291 */ /* 0x000fe2000f8f10ff */
[----:B0-----:R-:W-:-:S02]  /*07d0*/  P2R R117, PR, RZ, 0x2 ;  /* 0x00000002ff757803 */ /* 0x001fc40000000000 */
[----:B------:R-:W-:Y:S02]  /*07e0*/  CS2R R160, SRZ ;  /* 0x0000000000a07805 */ /* 0x000fe4000001ff00 */
[C---:B------:R-:W-:Y:S02]  /*07f0*/  ISETP.GE.U32.AND P3, PT, R4.reuse, 0x180, PT ;  /* 0x000001800400780c */ /* 0x040fe40003f66070 */
[C---:B------:R-:W-:Y:S02]  /*0800*/  ISETP.GE.U32.AND P4, PT, R4.reuse, 0x200, PT ;  /* 0x000002000400780c */ /* 0x040fe40003f86070 */
[----:B------:R-:W-:Y:S02]  /*0810*/  MOV R159, UR5 ;  /* 0x00000005009f7c02 */ /* 0x000fe40008000f00 */
[----:B------:R-:W-:Y:S02]  /*0820*/  ISETP.GE.U32.AND P5, PT, R4, 0x280, PT ;  /* 0x000002800400780c */ /* 0x000fe40003fa6070 */
[----:B-1----:R-:W-:-:S04]  /*0830*/  LEA.HI.SX32 R159, R159, R2, 0x1e ;  /* 0x000000029f9f7211 */ /* 0x002fc800078ff2ff */
[----:B------:R-:W-:Y:S02]  /*0840*/  MOV R162, R159 ;  /* 0x0000009f00a27202 */ /* 0x000fe40000000f00 */
[----:B--2---:R-:W-:Y:S02]  /*0850*/  FSEL R122, R120, RZ, !P1 ;  /* 0x000000ff787a7208 */ /* 0x004fe40004800000 */
[----:B------:R-:W-:Y:S02]  /*0860*/  ISETP.GE.U32.AND P1, PT, R4, 0x80, PT ;  /* 0x000000800400780c */ /* 0x000fe40003f26070 */
[----:B------:R-:W-:Y:S02]  /*0870*/  R2UR UR13, R122 ;  /* 0x000000007a0d72ca */ /* 0x000fe400000e0000 */
[----:B---3--:R-:W-:Y:S02]  /*0880*/  R2UR UR14, R118 ;  /* 0x00000000760e72ca */ /* 0x008fe400000e0000 */
[----:B----4-:R-:W-:-:S07]  /*0890*/  @P0 R2UR UR12, R116 ;  /* 0x00000000740c02ca */ /* 0x010fce00000e0000 */
[----:B------:R-:W-:Y:S08]  /*08a0*/  @!P1 BRA `(.L_x_9581) ;  /* 0x0000000000a09947 */ /* 0x000ff00003800000 */
        /* <DEDUP_REMOVED lines=11> */
[----:B------:R-:W-:Y:S01]  /*0960*/  IADD3 R162, PT, PT, R159, 0x80, RZ ;  /* 0x000000809fa27810 */ /* 0x000fe20007ffe0ff */
[----:B---3--:R-:W-:Y:S01]  /*0970*/  FADD.FTZ R3, R116, -UR13 ;  /* 0x8000000d74037e21 */ /* 0x008fe20008010000 */
[----:B------:R-:W-:Y:S01]  /*0980*/  FADD.FTZ R124, R117, -UR13 ;  /* 0x8000000d757c7e21 */ /* 0x000fe20008010000 */
[----:B------:R-:W-:Y:S01]  /*0990*/  FADD.FTZ R119, R119, -UR13 ;  /* 0x8000000d77777e21 */ /* 0x000fe20008010000 */
[----:B------:R-:W-:Y:S01]  /*09a0*/  FADD.FTZ R118, R118, -UR13 ;  /* 0x8000000d76767e21 */ /* 0x000fe20008010000 */
[----:B------:R-:W-:Y:S01]  /*09b0*/  FMUL.FTZ R3, R3, UR14 ;  /* 0x0000000e03037c20 */ /* 0x000fe20008410000 */
[----:B------:R-:W-:Y:S01]  /*09c0*/  FMUL.FTZ R124, R124, UR14 ;  /* 0x0000000e7c7c7c20 */ /* 0x000fe20008410000 */
[----:B0-----:R-:W-:Y:S01]  /*09d0*/  FMUL.FTZ R156, R119, UR14 ;  /* 0x0000000e779c7c20 */ /* 0x001fe20008410000 */
[----:B------:R-:W-:Y:S01]  /*09e0*/  FMUL.FTZ R133, R118, UR14 ;  /* 0x0000000e76857c20 */ /* 0x000fe20008410000 */
[----:B----45:R-:W-:Y:S01]  /*09f0*/  FMUL.FTZ R134, R20, R120 ;  /* 0x0000007814867220 */ /* 0x030fe20000410000 */
[----:B------:R-:W-:Y:S01]  /*0a00*/  FMUL.FTZ R145, R21, R121 ;  /* 0x0000007915917220 */ /* 0x000fe20000410000 */
[----:B------:R-:W-:Y:S01]  /*0a10*/  FMUL.FTZ R158, R22, R122 ;  /* 0x0000007a169e7220 */ /* 0x000fe20000410000 */
[----:B------:R-:W-:Y:S01]  /*0a20*/  FMUL.FTZ R157, R23, R123 ;  /* 0x0000007b179d7220 */ /* 0x000fe20000410000 */
[----:B------:R-:W-:Y:S01]  /*0a30*/  FADD.FTZ R116, RZ, R134 ;  /* 0x00000086ff747221 */ /* 0x000fe20000010000 */
[----:B------:R-:W-:Y:S01]  /*0a40*/  FFMA.FTZ R117, R3, R134, RZ ;  /* 0x0000008603757223 */ /* 0x000fe200000100ff */
        /* <DEDUP_REMOVED lines=14> */
.L_x_9581:
[----:B------:R-:W-:Y:S05]  /*0b30*/  BSYNC.RECONVERGENT B0 ;  /* 0x0000000000007941 */ /* 0x000fea0003800200 */
.L_x_9580:
        /* <DEDUP_REMOVED lines=16> */
[----:B------:R-:W-:Y:S02]  /*0c40*/  FADD.FTZ R119, R119, -UR13 ;  /* 0x8000000d77777e21 */ /* 0x000fe40008010000 */
[----:B------:R-:W-:Y:S01]  /*0c50*/  FMUL.FTZ R15, R15, UR14 ;  /* 0x0000000e0f0f7c20 */ /* 0x000fe20008410000 */
[----:B----45:R-:W-:Y:S01]  /*0c60*/  FMUL.FTZ R132, R24, R120 ;  /* 0x0000007818847220 */ /* 0x030fe20000410000 */
[----:B------:R-:W-:Y:S01]  /*0c70*/  FMUL.FTZ R143, R25, R121 ;  /* 0x00000079198f7220 */ /* 0x000fe20000410000 */
[----:B------:R-:W-:Y:S01]  /*0c80*/  FADD.FTZ R118, R118, -UR13 ;  /* 0x8000000d76767e21 */ /* 0x000fe20008010000 */
[----:B------:R-:W-:Y:S01]  /*0c90*/  FMUL.FTZ R14, R14, UR14 ;  /* 0x0000000e0e0e7c20 */ /* 0x000fe20008410000 */
[----:B------:R-:W-:Y:S01]  /*0ca0*/  FADD.FTZ R116, R161, R132 ;  /* 0x00000084a1747221 */ /* 0x000fe20000010000 */
[----:B------:R-:W-:Y:S01]  /*0cb0*/  FFMA.FTZ R117, R15, R132, R160 ;  /* 0x000000840f757223 */ /* 0x000fe200000100a0 */
[----:B------:R-:W-:Y:S01]  /*0cc0*/  FMUL.FTZ R152, R119, UR14 ;  /* 0x0000000e77987c20 */ /* 0x000fe20008410000 */
[----:B------:R-:W-:Y:S01]  /*0cd0*/  FMUL.FTZ R131, R118, UR14 ;  /* 0x0000000e76837c20 */ /* 0x000fe20008410000 */
[----:B------:R-:W-:Y:S01]  /*0ce0*/  FADD.FTZ R119, R116, R143 ;  /* 0x0000008f74777221 */ /* 0x000fe20000010000 */
[----:B0-----:R-:W-:Y:S01]  /*0cf0*/  FMUL.FTZ R154, R26, R122 ;  /* 0x0000007a1a9a7220 */ /* 0x001fe20000410000 */
        /* <DEDUP_REMOVED lines=14> */
.L_x_9583:
[----:B------:R-:W-:Y:S05]  /*0de0*/  BSYNC.RECONVERGENT B0 ;  /* 0x0000000000007941 */ /* 0x000fea0003800200 */
.L_x_9582:
        /* <DEDUP_REMOVED lines=15> */
[----:B------:R-:W-:-:S03]  /*0ee0*/  FADD.FTZ R8, R121, -UR13 ;  /* 0x8000000d79087e21 */ /* 0x000fc60008010000 */
[----:B------:R-:W-:Y:S01]  /*0ef0*/  FMUL.FTZ R9, R9, UR14 ;  /* 0x0000000e09097c20 */ /* 0x000fe20008410000 */
[----:B------:R-:W-:Y:S01]  /*0f00*/  FMUL.FTZ R8, R8, UR14 ;  /* 0x0000000e08087c20 */ /* 0x000fe20008410000 */
[----:B----45:R-:W-:Y:S01]  /*0f10*/  FMUL.FTZ R130, R28, R116 ;  /* 0x000000741c827220 */ /* 0x030fe20000410000 */
[----:B------:R-:W-:Y:S01]  /*0f20*/  FADD.FTZ R72, R72, R116 ;  /* 0x0000007448487221 */ /* 0x000fe20000010000 */
[----:B------:R-:W-:Y:S01]  /*0f30*/  FFMA.FTZ R52, R116, R9, R52 ;  /* 0x0000000974347223 */ /* 0x000fe20000010034 */
[----:B------:R-:W-:Y:S01]  /*0f40*/  FADD.FTZ R122, R122, -UR13 ;  /* 0x8000000d7a7a7e21 */ /* 0x000fe20008010000 */
[----:B------:R-:W-:Y:S01]  /*0f50*/  FADD.FTZ R73, R73, R117 ;  /* 0x0000007549497221 */ /* 0x000fe20000010000 */
[----:B------:R-:W-:Y:S01]  /*0f60*/  FFMA.FTZ R53, R117, R8, R53 ;  /* 0x0000000875357223 */ /* 0x000fe20000010035 */
[----:B------:R-:W-:Y:S01]  /*0f70*/  FMUL.FTZ R141, R29, R117 ;  /* 0x000000751d8d7220 */ /* 0x000fe20000410000 */
[----:B------:R-:W-:Y:S01]  /*0f80*/  FADD.FTZ R116, R161, R130 ;  /* 0x00000082a1747221 */ /* 0x000fe20000010000 */
[----:B------:R-:W-:Y:S01]  /*0f90*/  FFMA.FTZ R117, R9, R130, R160 ;  /* 0x0000008209757223 */ /* 0x000fe200000100a0 */
[----:B------:R-:W-:Y:S01]  /*0fa0*/  FMUL.FTZ R129, R122, UR14 ;  /* 0x0000000e7a817c20 */ /* 0x000fe20008410000 */
[----:B------:R-:W-:Y:S01]  /*0fb0*/  FADD.FTZ R123, R123, -UR13 ;  /* 0x8000000d7b7b7e21 */ /* 0x000fe20008010000 */
        /* <DEDUP_REMOVED lines=13> */
.L_x_9585:
[----:B------:R-:W-:Y:S05]  /*1090*/  BSYNC.RECONVERGENT B0 ;  /* 0x0000000000007941 */ /* 0x000fea0003800200 */
.L_x_9584:
        /* <DEDUP_REMOVED lines=42> */
.L_x_9587:
[----:B------:R-:W-:Y:S05]  /*1340*/  BSYNC.RECONVERGENT B0 ;  /* 0x0000000000007941 */ /* 0x000fea0003800200 */
.L_x_9586:
        /* <DEDUP_REMOVED lines=42> */
.L_x_9589:
[----:B------:R-:W-:Y:S05]  /*15f0*/  BSYNC.RECONVERGENT B0 ;  /* 0x0000000000007941 */ /* 0x000fea0003800200 */
.L_x_9588:
        /* <DEDUP_REMOVED lines=42> */
.L_x_9591:
[----:B------:R-:W-:Y:S05]  /*18a0*/  BSYNC.RECONVERGENT B0 ;  /* 0x0000000000007941 */ /* 0x000fea0003800200 */
.L_x_9590:
        /* <DEDUP_REMOVED lines=31> */
.L_x_9593:
[----:B------:R-:W-:Y:S05]  /*1aa0*/  BSYNC.RECONVERGENT B0 ;  /* 0x0000000000007941 */ /* 0x000fea0003800200 */
.L_x_9592:
        /* <DEDUP_REMOVED lines=45> */
.L_x_9598:
        /* <DEDUP_REMOVED lines=16> */
.L_x_9599:
[----:B------:R-:W0:Y:S08]  /*1e80*/  @P0 LDC.64 R116, c[0x0][0x478] ;  /* 0x00011e00ff740b82 */ /* 0x000e300000000a00 */
[----:B------:R-:W1:Y:S01]  /*1e90*/  LDC.64 R122, c[0x0][0x468] ;  /* 0x00011a00ff7a7b82 */ /* 0x000e620000000a00 */
[----:B0-----:R-:W-:-:S04]  /*1ea0*/  @P0 IMAD.WIDE.U32 R160, R159, 0x10, R116 ;  /* 0x000000109fa00825 */ /* 0x001fc800078e0074 */
[----:B------:R-:W-:Y:S01]  /*1eb0*/  FMUL.FTZ R116, R118, UR12 ;  /* 0x0000000c76747c20 */ /* 0x000fe20008410000 */
[----:B------:R-:W-:Y:S01]  /*1ec0*/  FMUL.FTZ R117, R119, UR12 ;  /* 0x0000000c77757c20 */ /* 0x000fe20008410000 */
[----:B------:R-:W-:Y:S01]  /*1ed0*/  FMUL.FTZ R118, R121, UR12 ;  /* 0x0000000c79767c20 */ /* 0x000fe20008410000 */
[----:B------:R-:W-:Y:S01]  /*1ee0*/  FMUL.FTZ R119, R162, UR12 ;  /* 0x0000000ca2777c20 */ /* 0x000fe20008410000 */
[----:B------:R0:W-:Y:S01]  /*1ef0*/  @P0 STG.E.128 desc[UR16][R160.64], R48 ;  /* 0x00000030a0000986 */ /* 0x0001e2000c101d10 */
[C---:B-1----:R-:W-:Y:S01]  /*1f00*/  IMAD.WIDE.U32 R122, R159.reuse, 0x10, R122 ;  /* 0x000000109f7a7825 */ /* 0x042fe200078e007a */
[----:B------:R-:W-:-:S04]  /*1f10*/  IADD3 R159, PT, PT, R159, 0x80, RZ ;  /* 0x000000809f9f7810 */ /* 0x000fc80007ffe0ff */
[----:B------:R0:W-:Y:S03]  /*1f20*/  STG.E.128 desc[UR16][R122.64], R116 ;  /* 0x000000747a007986 */ /* 0x0001e6000c101d10 */
.L_x_9597:
[----:B------:R-:W-:Y:S05]  /*1f30*/  BSYNC.RECONVERGENT B1 ;  /* 0x0000000000017941 */ /* 0x000fea0003800200 */
.L_x_9596:
        /* <DEDUP_REMOVED lines=22> */
.L_x_9602:
        /* <DEDUP_REMOVED lines=12> */
.L_x_9603:
        /* <DEDUP_REMOVED lines=11> */
.L_x_9601:
[----:B------:R-:W-:Y:S05]  /*2210*/  BSYNC.RECONVERGENT B1 ;  /* 0x0000000000017941 */ /* 0x000fea0003800200 */
.L_x_9600:
        /* <DEDUP_REMOVED lines=22> */
.L_x_9606:
        /* <DEDUP_REMOVED lines=12> */
.L_x_9607:
        /* <DEDUP_REMOVED lines=11> */
.L_x_9605:
[----:B------:R-:W-:Y:S05]  /*24f0*/  BSYNC.RECONVERGENT B1 ;  /* 0x0000000000017941 */ /* 0x000fea0003800200 */
.L_x_9604:
        /* <DEDUP_REMOVED lines=22> */
.L_x_9610:
        /* <DEDUP_REMOVED lines=12> */
.L_x_9611:
        /* <DEDUP_REMOVED lines=11> */
.L_x_9609:
[----:B------:R-:W-:Y:S05]  /*27d0*/  BSYNC.RECONVERGENT B1 ;  /* 0x0000000000017941 */ /* 0x000fea0003800200 */
.L_x_9608:
        /* <DEDUP_REMOVED lines=22> */
.L_x_9614:
        /* <DEDUP_REMOVED lines=12> */
.L_x_9615:
        /* <DEDUP_REMOVED lines=11> */
.L_x_9613:
[----:B------:R-:W-:Y:S05]  /*2ab0*/  BSYNC.RECONVERGENT B1 ;  /* 0x0000000000017941 */ /* 0x000fea0003800200 */
.L_x_9612:
        /* <DEDUP_REMOVED lines=21> */
.L_x_9617:
        /* <DEDUP_REMOVED lines=12> */
.L_x_9618:
[----:B------:R-:W0:Y:S08]  /*2cd0*/  @P0 LDC.64 R118, c[0x0][0x478] ;  /* 0x00011e00ff760b82 */ /* 0x000e300000000a00 */
[----:B------:R-:W1:Y:S01]  /*2ce0*/  LDC.64 R116, c[0x0][0x468] ;  /* 0x00011a00ff747b82 */ /* 0x000e620000000a00 */
[----:B0-----:R-:W-:-:S04]  /*2cf0*/  @P0 IMAD.WIDE.U32 R122, R159, 0x10, R118 ;  /* 0x000000109f7a0825 */ /* 0x001fc800078e0076 */
[----:B------:R-:W-:Y:S01]  /*2d00*/  FMUL.FTZ R118, R161, UR12 ;  /* 0x0000000ca1767c20 */ /* 0x000fe20008410000 */
[----:B------:R-:W-:Y:S01]  /*2d10*/  FMUL.FTZ R119, R160, UR12 ;  /* 0x0000000ca0777c20 */ /* 0x000fe20008410000 */
[----:B------:R0:W-:Y:S01]  /*2d20*/  @P0 STG.E.128 desc[UR16][R122.64], R48 ;  /* 0x000000307a000986 */ /* 0x0001e2000c101d10 */
[----:B-1----:R-:W-:-:S04]  /*2d30*/  IMAD.WIDE.U32 R120, R159, 0x10, R116 ;  /* 0x000000109f787825 */ /* 0x002fc800078e0074 */
[----:B------:R-:W-:Y:S01]  /*2d40*/  FMUL.FTZ R116, R163, UR12 ;  /* 0x0000000ca3747c20 */ /* 0x000fe20008410000 */
[----:B------:R-:W-:-:S05]  /*2d50*/  FMUL.FTZ R117, R162, UR12 ;  /* 0x0000000ca2757c20 */ /* 0x000fca0008410000 */
[----:B------:R0:W-:Y:S01]  /*2d60*/  STG.E.128 desc[UR16][R120.64], R116 ;  /* 0x0000007478007986 */ /* 0x0001e2000c101d10 */
[----:B------:R-:W-:Y:S05]  /*2d70*/  BRA `(.L_x_9616) ;  /* 0x0000001000947947 */ /* 0x000fea0003800000 */
.L_x_9595:
        /* <DEDUP_REMOVED lines=26> */
.L_x_9621:
[----:B------:R-:W-:Y:S05]  /*2f20*/  BSYNC.RECONVERGENT B1 ;  /* 0x0000000000017941 */ /* 0x000fea0003800200 */
.L_x_9620:
        /* <DEDUP_REMOVED lines=22> */
.L_x_9623:
[----:B------:R-:W-:Y:S05]  /*3090*/  BSYNC.RECONVERGENT B1 ;  /* 0x0000000000017941 */ /* 0x000fea0003800200 */
.L_x_9622:
        /* <DEDUP_REMOVED lines=22> */
.L_x_9625:
[----:B------:R-:W-:Y:S05]  /*3200*/  BSYNC.RECONVERGENT B1 ;  /* 0x0000000000017941 */ /* 0x000fea0003800200 */
.L_x_9624:
        /* <DEDUP_REMOVED lines=22> */
.L_x_9627:
[----:B------:R-:W-:Y:S05]  /*3370*/  BSYNC.RECONVERGENT B1 ;  /* 0x0000000000017941 */ /* 0x000fea0003800200 */
.L_x_9626:
        /* <DEDUP_REMOVED lines=22> */
.L_x_9629:
[----:B------:R-:W-:Y:S05]  /*34e0*/  BSYNC.RECONVERGENT B1 ;  /* 0x0000000000017941 */ /* 0x000fea0003800200 */
.L_x_9628:
        /* <DEDUP_REMOVED lines=21> */
.L_x_9619:
        /* <DEDUP_REMOVED lines=25> */
.L_x_9631:
[----:B------:R-:W-:Y:S05]  /*37d0*/  BSYNC.RECONVERGENT B1 ;  /* 0x0000000000017941 */ /* 0x000fea0003800200 */
.L_x_9630:
        /* <DEDUP_REMOVED lines=25> */
.L_x_9633:
[----:B------:R-:W-:Y:S05]  /*3970*/  BSYNC.RECONVERGENT B1 ;  /* 0x0000000000017941 */ /* 0x000fea0003800200 */
.L_x_9632:
        /* <DEDUP_REMOVED lines=25> */
.L_x_9635:
[----:B------:R-:W-:Y:S05]  /*3b10*/  BSYNC.RECONVERGENT B1 ;  /* 0x0000000000017941 */ /* 0x000fea0003800200 */
.L_x_9634:
        /* <DEDUP_REMOVED lines=25> */
.L_x_9637:
[----:B------:R-:W-:Y:S05]  /*3cb0*/  BSYNC.RECONVERGENT B1 ;  /* 0x0000000000017941 */ /* 0x000fea0003800200 */
.L_x_9636:
        /* <DEDUP_REMOVED lines=25> */
.L_x_9639:
[----:B------:R-:W-:Y:S05]  /*3e50*/  BSYNC.RECONVERGENT B1 ;  /* 0x0000000000017941 */ /* 0x000fea0003800200 */
.L_x_9638:
        /* <DEDUP_REMOVED lines=14> */
[----:B------:R-:W-:-:S03]  /*3f40*/  FFMA.FTZ R50, R119, UR14, R114 ;  /* 0x0000000e77327c23 */ /* 0x000fc60008010072 */
[----:B------:R-:W-:Y:S01]  /*3f50*/  FMUL.FTZ R119, R51, UR12 ;  /* 0x0000000c33777c20 */ /* 0x000fe20008410000 */
[----:B------:R-:W-:Y:S01]  /*3f60*/  FMUL.FTZ R118, R50, UR12 ;  /* 0x0000000c32767c20 */ /* 0x000fe20008410000 */
[----:B0-----:R-:W-:-:S05]  /*3f70*/  IMAD.WIDE.U32 R122, R159, 0x10, R122 ;  /* 0x000000109f7a7825 */ /* 0x001fca00078e007a */
[----:B------:R0:W-:Y:S01]  /*3f80*/  STG.E.128 desc[UR16][R122.64], R48 ;  /* 0x000000307a007986 */ /* 0x0001e2000c101d10 */
[----:B-1----:R-:W-:-:S04]  /*3f90*/  IMAD.WIDE.U32 R120, R159, 0x10, R116 ;  /* 0x000000109f787825 */ /* 0x002fc800078e0074 */
[----:B------:R-:W-:Y:S01]  /*3fa0*/  FMUL.FTZ R116, R48, UR12 ;  /* 0x0000000c30747c20 */ /* 0x000fe20008410000 */
[----:B------:R-:W-:-:S05]  /*3fb0*/  FMUL.FTZ R117, R49, UR12 ;  /* 0x0000000c31757c20 */ /* 0x000fca0008410000 */
[----:B------:R0:W-:Y:S02]  /*3fc0*/  STG.E.128 desc[UR16][R120.64], R116 ;  /* 0x0000007478007986 */ /* 0x0001e4000c101d10 */
.L_x_9616:
[----:B------:R-:W-:Y:S05]  /*3fd0*/  BSYNC.RECONVERGENT B0 ;  /* 0x0000000000007941 */ /* 0x000fea0003800200 */
.L_x_9594:
[----:B------:R-:W-:Y:S02]  /*3fe0*/  UIADD3 UR7, UPT, UPT, UR7, UR24, URZ ;  /* 0x0000001807077290 */ /* 0x000fe4000fffe0ff */
[----:B------:R-:W-:Y:S02]  /*3ff0*/  UPLOP3.LUT UP2, UPT, UPT, UPT, UP2, 0x40, 0x4 ;  /* 0x000000000004789c */ /* 0x000fe40003f4e820 */
[----:B------:R-:W-:-:S09]  /*4000*/  UISETP.GE.AND UP1, UPT, UR7, UR25, UPT ;  /* 0x000000190700728c */ /* 0x000fd2000bf26270 */
[----:B------:R-:W-:Y:S05]  /*4010*/  BRA.U !UP1, `(.L_x_9640) ;  /* 0xffffffc509907547 */ /* 0x000fea000b83ffff */
.L_x_9579:
[----:B------:R-:W0:Y:S08]  /*4020*/  S2UR UR4, SR_CTAID.X ;  /* 0x00000000000479c3 */ /* 0x000e300000002500 */
[----:B------:R-:W1:Y:S08]  /*4030*/  LDC.64 R4, c[0x0][0x440] ;  /* 0x00011000ff047b82 */ /* 0x000e700000000a00 */
[----:B------:R-:W2:Y:S08]  /*4040*/  LDC.64 R6, c[0x0][0x448] ;  /* 0x00011200ff067b82 */ /* 0x000eb00000000a00 */
[----:B------:R-:W3:Y:S01]  /*4050*/  LDC.64 R8, c[0x0][0x440] ;  /* 0x00011000ff087b82 */ /* 0x000ee20000000a00 */
[----:B0-----:R-:W-:-:S06]  /*4060*/  UIMAD UR4, UR4, UR6, URZ ;  /* 0x00000006040472a4 */ /* 0x001fcc000f8e02ff */
[----:B-----5:R-:W-:Y:S01]  /*4070*/  MOV R23, UR4 ;  /* 0x0000000400177c02 */ /* 0x020fe20008000f00 */
        /* <DEDUP_REMOVED lines=41> */
.L_x_9641:
        /* <DEDUP_REMOVED lines=15> */
.L_x_10834:


//--------------------- .text._ZN10layer_norm13ln_bwd_kernelINS_13Kernel_traitsIfffffjLj3072ELj1ELj1ELj4ELj16ENS_18Kernel_traits_baseILj3072EfffffjLj128EEEEELb0ELb0ELb0ELb1EEEvNS_9BwdParamsE --------------------------
	.section	.text._ZN10layer_norm13ln_bwd_kernelINS_13Kernel_traitsIfffffjLj3072ELj1ELj1ELj4ELj16ENS_18Kernel_traits_baseILj3072EfffffjLj128EEEEELb0ELb0ELb0ELb1EEEvNS_9BwdParamsE,"ax",@progbits
	.align	128
        .global         _ZN10layer_norm13ln_bwd_kernelINS_13Kernel_traitsIfffffjLj3072ELj1ELj1ELj4ELj16ENS_18Kernel_traits_baseILj3072EfffffjLj128EEEEELb0ELb0ELb0ELb1EEEvNS_9BwdParamsE
        .type           _ZN10layer_norm13ln_bwd_kernelINS_13Kernel_traitsIfffffjLj3072ELj1ELj1ELj4ELj16ENS_18Kernel_traits_baseILj3072EfffffjLj128EEEEELb0ELb0ELb0ELb1EEEvNS_9BwdParamsE,@function
        .size           _ZN10layer_norm13ln_bwd_kernelINS_13Kernel_traitsIfffffjLj3072ELj1ELj1ELj4ELj16ENS_18Kernel_traits_baseILj3072EfffffjLj128EEEEELb0ELb0ELb0ELb1EEEvNS_9BwdParamsE,(.L_x_10835 - _ZN10layer_norm13ln_bwd_kernelINS_13Kernel_traitsIfffffjLj3072ELj1ELj1ELj4ELj16ENS_18Kernel_traits_baseILj3072EfffffjLj128EEEEELb0ELb0ELb0ELb1EEEvNS_9BwdParamsE)
        .other          _ZN10layer_norm13ln_bwd_kernelINS_13Kernel_traitsIfffffjLj3072ELj1ELj1ELj4ELj16ENS_18Kernel_traits_baseILj3072EfffffjLj128EEEEELb0ELb0ELb0ELb1EEEvNS_9BwdParamsE,@"STO_CUDA_ENTRY STV_DEFAULT"
_ZN10layer_norm13ln_bwd_kernelINS_13Kernel_traitsIfffffjLj3072ELj1ELj1ELj4ELj16ENS_18Kernel_traits_baseILj3072EfffffjLj128EEEEELb0ELb0ELb0ELb1EEEvNS_9BwdParamsE:
.text._ZN10layer_norm13ln_bwd_kernelINS_13Kernel_traitsIfffffjLj3072ELj1ELj1ELj4ELj16ENS_18Kernel_traits_baseILj3072EfffffjLj128EEEEELb0ELb0ELb0ELb1EEEvNS_9BwdParamsE:
        /* <DEDUP_REMOVED lines=54> */
[----:B------:R-:W-:Y:S02]  /*0360*/  CS2R R16, SRZ ;  /* 0x0000000000107805 */ /* 0x000fe4000001ff00 */
[----:B------:R-:W-:Y:S02]  /*0370*/  CS2R R18, SRZ ;  /* 0x0000000000127805 */ /* 0x000fe4000001ff00 */
[----:B------:R-:W-:Y:S01]  /*0380*/  CS2R R116, SRZ ;  /* 0x0000000000747805 */ /* 0x000fe2000001ff00 */
[----:B------:R-:W-:Y:S01]  /*0390*/  UPLOP3.LUT UP2, UPT, UPT, UPT, UPT, 0x40, 0x4 ;  /* 0x000000000004789c */ /* 0x000fe20003f4e870 */
[----:B------:R-:W2:Y:S01]  /*03a0*/  LDCU UR19, c[0x0][0x388] ;  /* 0x00007100ff1377ac */ /* 0x000ea20008000800 */
[C---:B-1----:R-:W-:Y:S01]  /*03b0*/  IMAD.WIDE.U32 R2, R45.reuse, 0x10, R2 ;  /* 0x000000102d027825 */ /* 0x042fe200078e0002 */
[----:B------:R-:W-:Y:S01]  /*03c0*/  LOP3.LUT R144, R45, 0x60, RZ, 0xc0, !PT ;  /* 0x000000602d907812 */ /* 0x000fe200078ec0ff */
[----:B------:R-:W1:Y:S01]  /*03d0*/  LDCU.U8 UR18, c[0x0][0x410] ;  /* 0x00008200ff1277ac */ /* 0x000e620008000000 */
[----:B------:R-:W-:-:S02]  /*03e0*/  MOV R145, RZ ;  /* 0x000000ff00917202 */ /* 0x000fc40000000f00 */
[----:B0-----:R-:W5:Y:S01]  /*03f0*/  LDG.E.128 R40, desc[UR16][R2.64] ;  /* 0x0000001002287981 */ /* 0x001f62000c1e1d00 */
[----:B------:R-:W-:Y:S01]  /*0400*/  LOP3.LUT R144, R144, 0x1f, R45, 0xf8, !PT ;  /* 0x0000001f90907812 */ /* 0x000fe200078ef82d */
[----:B------:R-:W0:Y:S01]  /*0410*/  LDCU UR22, c[0x0][0x400] ;  /* 0x00008000ff1677ac */ /* 0x000e220008000800 */
[----:B------:R-:W-:Y:S01]  /*0420*/  LOP3.LUT R146, R45, 0x1f, RZ, 0xc0, !PT ;  /* 0x0000001f2d927812 */ /* 0x000fe200078ec0ff */
[----:B------:R-:W5:Y:S01]  /*0430*/  LDG.E.128 R36, desc[UR16][R2.64+0x800] ;  /* 0x0008001002247981 */ /* 0x000f62000c1e1d00 */
[----:B------:R-:W3:Y:S03]  /*0440*/  LDCU.64 UR24, c[0x0][0x478] ;  /* 0x00008f00ff1877ac */ /* 0x000ee60008000a00 */
[----:B------:R-:W5:Y:S01]  /*0450*/  LDG.E.128 R32, desc[UR16][R2.64+0x1000] ;  /* 0x0010001002207981 */ /* 0x000f62000c1e1d00 */
[----:B------:R-:W4:Y:S03]  /*0460*/  LDCU.128 UR12, c[0x0][0x3c0] ;  /* 0x00007800ff0c77ac */ /* 0x000f260008000c00 */
[----:B------:R-:W5:Y:S01]  /*0470*/  LDG.E.128 R28, desc[UR16][R2.64+0x1800] ;  /* 0x00180010021c7981 */ /* 0x000f62000c1e1d00 */
[----:B------:R-:W0:Y:S03]  /*0480*/  LDCU.64 UR20, c[0x0][0x438] ;  /* 0x00008700ff1477ac */ /* 0x000e260008000a00 */
[----:B------:R-:W5:Y:S01]  /*0490*/  LDG.E.128 R24, desc[UR16][R2.64+0x2000] ;  /* 0x0020001002187981 */ /* 0x000f62000c1e1d00 */
[----:B------:R-:W0:Y:S03]  /*04a0*/  LDCU.64 UR26, c[0x0][0x380] ;  /* 0x00007000ff1a77ac */ /* 0x000e260008000a00 */
[----:B------:R2:W5:Y:S01]  /*04b0*/  LDG.E.128 R20, desc[UR16][R2.64+0x2800] ;  /* 0x0028001002147981 */ /* 0x000562000c1e1d00 */
[----:B------:R-:W-:Y:S01]  /*04c0*/  UISETP.NE.AND.EX UP0, UPT, UR5, URZ, UPT, UP0 ;  /* 0x000000ff0500728c */ /* 0x000fe2000bf05300 */
[----:B------:R-:W-:Y:S01]  /*04d0*/  UMOV UR6, UR9 ;  /* 0x0000000900067c82 */ /* 0x000fe20008000000 */
[----:B-1234-:R-:W-:-:S09]  /*04e0*/  CS2R R2, SRZ ;  /* 0x0000000000027805 */ /* 0x01efd2000001ff00 */
.L_x_9649:
[----:B0123--:R-:W1:Y:S01]  /*04f0*/  LDC.64 R46, c[0x0][0x3a8] ;  /* 0x0000ea00ff2e7b82 */ /* 0x00fe620000000a00 */
[----:B------:R-:W-:Y:S02]  /*0500*/  UIMAD UR7, UR6, UR19, URZ ;  /* 0x00000013060772a4 */ /* 0x000fe4000f8e02ff */
[----:B------:R-:W-:Y:S01]  /*0510*/  UIMAD.WIDE UR10, UR6, 0x4, UR12 ;  /* 0x00000004060a78a5 */ /* 0x000fe2000f8e020c */
[----:B------:R-:W2:Y:S04]  /*0520*/  @UP0 LDCU.64 UR4, c[0x0][0x3e0] ;  /* 0x00007c00ff0407ac */ /* 0x000ea80008000a00 */
[----:B------:R-:W3:Y:S01]  /*0530*/  LDC.64 R44, c[0x0][0x428] ;  /* 0x00010a00ff2c7b82 */ /* 0x000ee20000000a00 */
[----:B------:R-:W-:Y:S01]  /*0540*/  USHF.R.S32.HI UR8, URZ, 0x1f, UR7 ;  /* 0x0000001fff087899 */ /* 0x000fe20008011407 */
[----:B------:R-:W-:-:S02]  /*0550*/  MOV R74, UR10 ;  /* 0x0000000a004a7c02 */ /* 0x000fc40008000f00 */
[----:B------:R-:W-:Y:S01]  /*0560*/  MOV R75, UR11 ;  /* 0x0000000b004b7c02 */ /* 0x000fe20008000f00 */
[----:B------:R-:W-:Y:S02]  /*0570*/  ULEA.HI UR8, UR8, UR7, URZ, 0x2 ;  /* 0x0000000708087291 */ /* 0x000fe4000f8f10ff */
[----:B------:R-:W-:Y:S02]  /*0580*/  UIMAD.WIDE UR10, UR6, 0x4, UR14 ;  /* 0x00000004060a78a5 */ /* 0x000fe4000f8e020e */
[----:B------:R-:W4:Y:S01]  /*0590*/  LDG.E R158, desc[UR16][R74.64] ;  /* 0x000000104a9e7981 */ /* 0x000f22000c1e1900 */
[----:B------:R-:W-:Y:S02]  /*05a0*/  PLOP3.LUT P1, PT, PT, PT, UP0, 0x80, 0x8 ;  /* 0x000000000008781c */ /* 0x000fe40003f2f008 */
[----:B------:R-:W-:Y:S02]  /*05b0*/  MOV R73, UR8 ;  /* 0x0000000800497c02 */ /* 0x000fe40008000f00 */
[----:B------:R-:W-:Y:S01]  /*05c0*/  MOV R86, UR10 ;  /* 0x0000000a00567c02 */ /* 0x000fe20008000f00 */
[----:B--2---:R-:W-:Y:S01]  /*05d0*/  @UP0 UIMAD.WIDE UR4, UR6, 0x4, UR4 ;  /* 0x00000004060408a5 */ /* 0x004fe2000f8e0204 */
[----:B------:R-:W-:-:S02]  /*05e0*/  MOV R87, UR11 ;  /* 0x0000000b00577c02 */ /* 0x000fc40008000f00 */
[----:B------:R-:W-:-:S03]  /*05f0*/  LEA.HI.SX32 R152, R73, R144, 0x1e ;  /* 0x0000009049987211 */ /* 0x000fc600078ff2ff */
[----:B------:R-:W2:Y:S01]  /*0600*/  LDG.E R159, desc[UR16][R86.64] ;  /* 0x00000010569f7981 */ /* 0x000ea2000c1e1900 */
[----:B------:R-:W-:Y:S01]  /*0610*/  MOV R90, UR4 ;  /* 0x00000004005a7c02 */ /* 0x000fe20008000f00 */
[----:B-1----:R-:W-:Y:S01]  /*0620*/  IMAD.WIDE.U32 R72, R152, 0x10, R46 ;  /* 0x0000001098487825 */ /* 0x002fe200078e002e */
[----:B------:R-:W-:-:S03]  /*0630*/  MOV R91, UR5 ;  /* 0x00000005005b7c02 */ /* 0x000fc60008000f00 */
[C---:B---3--:R-:W-:Y:S01]  /*0640*/  IMAD.WIDE.U32 R76, R152.reuse, 0x10, R44 ;  /* 0x00000010984c7825 */ /* 0x048fe200078e002c */
[----:B------:R-:W-:Y:S01]  /*0650*/  IADD3 R151, PT, PT, R152, 0x80, RZ ;  /* 0x0000008098977810 */ /* 0x000fe20007ffe0ff */
[----:B------:R-:W3:Y:S04]  /*0660*/  LDG.E.128 R72, desc[UR16][R72.64] ;  /* 0x0000001048487981 */ /* 0x000ee8000c1e1d00 */
[----:B------:R-:W3:Y:S01]  /*0670*/  @P1 LDG.E R153, desc[UR16][R90.64] ;  /* 0x000000105a991981 */ /* 0x000ee2000c1e1900 */
[----:B------:R-:W-:-:S03]  /*0680*/  IMAD.WIDE.U32 R80, R151, 0x10, R46 ;  /* 0x0000001097507825 */ /* 0x000fc600078e002e */
[----:B------:R-:W3:Y:S01]  /*0690*/  LDG.E.128 R76, desc[UR16][R76.64] ;  /* 0x000000104c4c7981 */ /* 0x000ee2000c1e1d00 */
[----:B------:R-:W-:-:S03]  /*06a0*/  IMAD.WIDE.U32 R84, R151, 0x10, R44 ;  /* 0x0000001097547825 */ /* 0x000fc600078e002c */
[----:B------:R-:W3:Y:S01]  /*06b0*/  LDG.E.128 R80, desc[UR16][R80.64] ;  /* 0x0000001050507981 */ /* 0x000ee2000c1e1d00 */
[----:B------:R-:W-:-:S03]  /*06c0*/  IADD3 R150, PT, PT, R152, 0x100, RZ ;  /* 0x0000010098967810 */ /* 0x000fc60007ffe0ff */
[----:B------:R-:W3:Y:S02]  /*06d0*/  LDG.E.128 R84, desc[UR16][R84.64] ;  /* 0x0000001054547981 */ /* 0x000ee4000c1e1d00 */
[----:B------:R-:W-:Y:S01]  /*06e0*/  IMAD.WIDE.U32 R88, R150, 0x10, R46 ;  /* 0x0000001096587825 */ /* 0x000fe200078e002e */
[----:B------:R-:W-:-:S03]  /*06f0*/  IADD3 R149, PT, PT, R152, 0x180, RZ ;  /* 0x0000018098957810 */ /* 0x000fc60007ffe0ff */
[----:B------:R-:W-:Y:S02]  /*0700*/  IMAD.WIDE.U32 R92, R150, 0x10, R44 ;  /* 0x00000010965c7825 */ /* 0x000fe400078e002c */
[----:B------:R-:W3:Y:S02]  /*0710*/  LDG.E.128 R88, desc[UR16][R88.64] ;  /* 0x0000001058587981 */ /* 0x000ee4000c1e1d00 */
[C---:B------:R-:W-:Y:S02]  /*0720*/  IMAD.WIDE.U32 R96, R149.reuse, 0x10, R46 ;  /* 0x0000001095607825 */ /* 0x040fe400078e002e */
[----:B------:R-:W3:Y:S02]  /*0730*/  LDG.E.128 R92, desc[UR16][R92.64] ;  /* 0x000000105c5c7981 */ /* 0x000ee4000c1e1d00 */
[----:B------:R-:W-:Y:S02]  /*0740*/  IMAD.WIDE.U32 R100, R149, 0x10, R44 ;  /* 0x0000001095647825 */ /* 0x000fe400078e002c */
[----:B------:R-:W3:Y:S01]  /*0750*/  LDG.E.128 R96, desc[UR16][R96.64] ;  /* 0x0000001060607981 */ /* 0x000ee2000c1e1d00 */
[----:B------:R-:W-:-:S03]  /*0760*/  IADD3 R148, PT, PT, R152, 0x200, RZ ;  /* 0x0000020098947810 */ /* 0x000fc60007ffe0ff */
[----:B------:R-:W3:Y:S02]  /*0770*/  LDG.E.128 R100, desc[UR16][R100.64] ;  /* 0x0000001064647981 */ /* 0x000ee4000c1e1d00 */
[----:B------:R-:W-:-:S04]  /*0780*/  IMAD.WIDE.U32 R104, R148, 0x10, R46 ;  /* 0x0000001094687825 */ /* 0x000fc800078e002e */
[----:B------:R-:W-:Y:S02]  /*0790*/  IMAD.WIDE.U32 R108, R148, 0x10, R44 ;  /* 0x00000010946c7825 */ /* 0x000fe400078e002c */
[----:B------:R-:W3:Y:S01]  /*07a0*/  LDG.E.128 R104, desc[UR16][R104.64] ;  /* 0x0000001068687981 */ /* 0x000ee2000c1e1d00 */
[----:B------:R-:W-:-:S03]  /*07b0*/  IADD3 R147, PT, PT, R152, 0x280, RZ ;  /* 0x0000028098937810 */ /* 0x000fc60007ffe0ff */
[----:B------:R-:W3:Y:S02]  /*07c0*/  LDG.E.128 R108, desc[UR16][R108.64] ;  /* 0x000000106c6c7981 */ /* 0x000ee4000c1e1d00 */
[----:B------:R-:W-:-:S04]  /*07d0*/  IMAD.WIDE.U32 R112, R147, 0x10, R46 ;  /* 0x0000001093707825 */ /* 0x000fc800078e002e */
[----:B------:R-:W-:Y:S02]  /*07e0*/  IMAD.WIDE.U32 R44, R147, 0x10, R44 ;  /* 0x00000010932c7825 */ /* 0x000fe400078e002c */
[----:B------:R-:W3:Y:S04]  /*07f0*/  LDG.E.128 R112, desc[UR16][R112.64] ;  /* 0x0000001070707981 */ /* 0x000ee8000c1e1d00 */
[----:B------:R-:W3:Y:S01]  /*0800*/  LDG.E.128 R44, desc[UR16][R44.64] ;  /* 0x000000102c2c7981 */ /* 0x000ee2000c1e1d00 */
[----:B0-----:R-:W-:-:S04]  /*0810*/  ISETP.NE.U32.AND P0, PT, RZ, UR20, PT ;  /* 0x00000014ff007c0c */ /* 0x001fc8000bf05070 */
        /* <DEDUP_REMOVED lines=19> */
[----:B----4-:R-:W-:-:S04]  /*0950*/  FSEL R158, R158, RZ, !P2 ;  /* 0x000000ff9e9e7208 */ /* 0x010fc80005000000 */
[----:B------:R-:W-:Y:S02]  /*0960*/  R2UR UR4, R158 ;  /* 0x000000009e0472ca */ /* 0x000fe400000e0000 */
[----:B--2---:R-:W-:Y:S01]  /*0970*/  R2UR UR8, R159 ;  /* 0x000000009f0872ca */ /* 0x004fe200000e0000 */
[----:B-1----:R-:W-:-:S05]  /*0980*/  @P0 IMAD.WIDE.U32 R158, R147, 0x10, R154 ;  /* 0x00000010939e0825 */ /* 0x002fca00078e009a */
[----:B------:R1:W5:Y:S05]  /*0990*/  @P0 LDG.E.128 R68, desc[UR16][R158.64] ;  /* 0x000000109e440981 */ /* 0x00036a000c1e1d00 */
[----:B---3--:R-:W-:Y:S01]  /*09a0*/  FADD.FTZ R72, R72, -UR4 ;  /* 0x8000000448487e21 */ /* 0x008fe20008010000 */
        /* <DEDUP_REMOVED lines=188> */
.L_x_9644:
[----:B------:R-:W-:Y:S05]  /*1570*/  BSYNC.RECONVERGENT B0 ;  /* 0x0000000000007941 */ /* 0x000fea0003800200 */
.L_x_9643:
        /* <DEDUP_REMOVED lines=151> */
.L_x_9646:
        /* <DEDUP_REMOVED lines=123> */
.L_x_9645:
        /* <DEDUP_REMOVED lines=113> */
.L_x_9648:
        /* <DEDUP_REMOVED lines=122> */
.L_x_9647:
[----:B------:R-:W-:Y:S02]  /*3550*/  UIADD3 UR6, UPT, UPT, UR6, UR26, URZ ;  /* 0x0000001a06067290 */ /* 0x000fe4000fffe0ff */
[----:B------:R-:W-:Y:S02]  /*3560*/  UPLOP3.LUT UP2, UPT, UPT, UPT, UP2, 0x40, 0x4 ;  /* 0x000000000004789c */ /* 0x000fe40003f4e820 */
[----:B------:R-:W-:-:S09]  /*3570*/  UISETP.GE.AND UP1, UPT, UR6, UR27, UPT ;  /* 0x0000001b0600728c */ /* 0x000fd2000bf26270 */
[----:B------:R-:W-:Y:S05]  /*3580*/  BRA.U !UP1, `(.L_x_9649) ;  /* 0xffffffcd09d87547 */ /* 0x000fea000b83ffff */
[----:B------:R-:W-:Y:S02]  /*3590*/  MOV R37, R18 ;  /* 0x0000001200257202 */ /* 0x000fe40000000f00 */
[----:B------:R-:W-:Y:S02]  /*35a0*/  MOV R39, R16 ;  /* 0x0000001000277202 */ /* 0x000fe40000000f00 */
[----:B0123--:R-:W-:Y:S02]  /*35b0*/  MOV R44, R19 ;  /* 0x00000013002c7202 */ /* 0x00ffe40000000f00 */
[----:B------:R-:W-:Y:S02]  /*35c0*/  MOV R45, R14 ;  /* 0x0000000e002d7202 */ /* 0x000fe40000000f00 */
[----:B------:R-:W-:Y:S02]  /*35d0*/  MOV R46, R17 ;  /* 0x00000011002e7202 */ /* 0x000fe40000000f00 */
[----:B------:R-:W-:-:S02]  /*35e0*/  MOV R47, R12 ;  /* 0x0000000c002f7202 */ /* 0x000fc40000000f00 */
        /* <DEDUP_REMOVED lines=42> */
.L_x_9642:
        /* <DEDUP_REMOVED lines=21> */
.L_x_9650:
        /* <DEDUP_REMOVED lines=10> */
.L_x_10835:


//--------------------- .text._ZN10layer_norm13ln_bwd_kernelINS_13Kernel_traitsIfffffjLj3072ELj1ELj1ELj4ELj16ENS_18Kernel_traits_baseILj3072EfffffjLj128EEEEELb0ELb0ELb1ELb0EEEvNS_9BwdParamsE --------------------------
	.section	.text._ZN10layer_norm13ln_bwd_kernelINS_13Kernel_traitsIfffffjLj3072ELj1ELj1ELj4ELj16ENS_18Kernel_traits_baseILj3072EfffffjLj128EEEEELb0ELb0ELb1ELb0EEEvNS_9BwdParamsE,"ax",@progbits
	.align	128
        .global         _ZN10layer_norm13ln_bwd_kernelINS_13Kernel_traitsIfffffjLj3072ELj1ELj1ELj4ELj16ENS_18Kernel_traits_baseILj3072EfffffjLj128EEEEELb0ELb0ELb1ELb0EEEvNS_9BwdParamsE
        .type           _ZN10layer_norm13ln_bwd_kernelINS_13Kernel_traitsIfffffjLj3072ELj1ELj1ELj4ELj16ENS_18Kernel_traits_baseILj3072EfffffjLj128EEEEELb0ELb0ELb1ELb0EEEvNS_9BwdParamsE,@function
        .size           _ZN10layer_norm13ln_bwd_kernelINS_13Kernel_traitsIfffffjLj3072ELj1ELj1ELj4ELj16ENS_18Kernel_traits_baseILj3072EfffffjLj128EEEEELb0ELb0ELb1ELb0EEEvNS_9BwdParamsE,(.L_x_10836 - _ZN10layer_norm13ln_bwd_kernelINS_13Kernel_traitsIfffffjLj3072ELj1ELj1ELj4ELj16ENS_18Kernel_traits_baseILj3072EfffffjLj128EEEEELb0ELb0ELb1ELb0EEEvNS_9BwdParamsE)
        .other          _ZN10layer_norm13ln_bwd_kernelINS_13Kernel_traitsIfffffjLj3072ELj1ELj1ELj4ELj16ENS_18Kernel_traits_baseILj3072EfffffjLj128EEEEELb0ELb0ELb1ELb0EEEvNS_9BwdParamsE,@"STO_CUDA_ENTRY STV_DEFAULT"
_ZN10layer_norm13ln_bwd_kernelINS_13Kernel_traitsIfffffjLj3072ELj1ELj1ELj4ELj16ENS_18Kernel_traits_baseILj3072EfffffjLj128EEEEELb0ELb0ELb1ELb0EEEvNS_9BwdParamsE:
.text._ZN10layer_norm13ln_bwd_kernelINS_13Kernel_traitsIfffffjLj3072ELj1ELj1ELj4ELj16ENS_18Kernel_traits_baseILj3072EfffffjLj128EEEEELb0ELb0ELb1ELb0EEEvNS_9BwdParamsE:
        /* <DEDUP_REMOVED lines=104> */
.L_x_9703:
[----:B0-----:R-:W-:Y:S02]  /*0680*/  UIMAD.WIDE UR24, UR9, 0x4, UR14 ;  /* 0x00000004091878a5 */ /* 0x001fe4000f8e020e */
[----:B---3--:R-:W-:-:S04]  /*0690*/  UIMAD.WIDE UR6, UR9, 0x4, UR16 ;  /* 0x00000004090678a5 */ /* 0x008fc8000f8e0210 */
[----:B------:R-:W-:Y:S02]  /*06a0*/  MOV R122, UR24 ;  /* 0x00000018007a7c02 */ /* 0x000fe40008000f00 */
[----:B------:R-:W-:Y:S01]  /*06b0*/  MOV R123, UR25 ;  /* 0x00000019007b7c02 */ /* 0x000fe20008000f00 */
[----:B------:R-:W-:-:S04]  /*06c0*/  UIMAD.WIDE UR24, UR9, 0x4, UR12 ;  /* 0x00000004091878a5 */ /* 0x000fc8000f8e020c */
[----:B------:R-:W3:Y:S01]  /*06d0*/  LDG.E R122, desc[UR10][R122.64] ;  /* 0x0000000a7a7a7981 */ /* 0x000ee2000c1e1900 */
[----:B------:R-:W-:Y:S02]  /*06e0*/  MOV R124, UR6 ;  /* 0x00000006007c7c02 */ /* 0x000fe40008000f00 */
[----:B-12-4-:R-:W-:Y:S02]  /*06f0*/  MOV R120, UR24 ;  /* 0x0000001800787c02 */ /* 0x016fe40008000f00 */
        /* <DEDUP_REMOVED lines=15> */
[----:B------:R-:W2:Y:S01]  /*07f0*/  LDG.E R120, desc[UR10][R120.64] ;  /* 0x0000000a78787981 */ /* 0x000ea2000c1e1900 */
[----:B------:R-:W-:Y:S01]  /*0800*/  UIADD3 UR6, UPT, UPT, UR25, -0x1, URZ ;  /* 0xffffffff19067890 */ /* 0x000fe2000fffe0ff */
[C---:B------:R-:W-:Y:S01]  /*0810*/  ISETP.GE.U32.AND P6, PT, R2.reuse, 0x80, PT ;  /* 0x000000800200780c */ /* 0x040fe20003fc6070 */
[----:B------:R-:W-:Y:S01]  /*0820*/  BSSY.RECONVERGENT B1, `(.L_x_9654) ;  /* 0x0000040000017945 */ /* 0x000fe20003800200 */
[----:B------:R-:W0:Y:S01]  /*0830*/  S2R R0, SR_TID.X ;  /* 0x0000000000007919 */ /* 0x000e220000002100 */
[----:B------:R-:W-:Y:S02]  /*0840*/  ISETP.NE.AND P0, PT, RZ, UR26, PT ;  /* 0x0000001aff007c0c */ /* 0x000fe4000bf05270 */
[----:B------:R-:W-:Y:S01]  /*0850*/  MOV R122, UR6 ;  /* 0x00000006007a7c02 */ /* 0x000fe20008000f00 */
[----:B-1----:R-:W-:Y:S01]  /*0860*/  UIMAD UR6, UR9, UR8, URZ ;  /* 0x00000008090672a4 */ /* 0x002fe2000f8e02ff */
[C---:B------:R-:W-:Y:S02]  /*0870*/  ISETP.GE.U32.AND P5, PT, R2.reuse, 0x100, PT ;  /* 0x000001000200780c */ /* 0x040fe40003fa6070 */
[----:B------:R-:W-:Y:S01]  /*0880*/  ISETP.GE.U32.AND P1, PT, R2, 0x180, PT ;  /* 0x000001800200780c */ /* 0x000fe20003f26070 */
[----:B------:R-:W-:Y:S01]  /*0890*/  USHF.R.S32.HI UR7, URZ, 0x1f, UR6 ;  /* 0x0000001fff077899 */ /* 0x000fe20008011406 */
[----:B------:R-:W-:Y:S01]  /*08a0*/  IMAD R122, R122, UR8, RZ ;  /* 0x000000087a7a7c24 */ /* 0x000fe2000f8e02ff */
[----:B------:R-:W-:-:S02]  /*08b0*/  ISETP.GE.U32.AND P2, PT, R2, 0x200, PT ;  /* 0x000002000200780c */ /* 0x000fc40003f46070 */
[----:B------:R-:W-:Y:S01]  /*08c0*/  ULEA.HI UR7, UR7, UR6, URZ, 0x2 ;  /* 0x0000000607077291 */ /* 0x000fe2000f8f10ff */
[C---:B------:R-:W-:Y:S02]  /*08d0*/  ISETP.GE.U32.AND P3, PT, R2.reuse, 0x280, PT ;  /* 0x000002800200780c */ /* 0x040fe40003f66070 */
[----:B------:R-:W-:Y:S02]  /*08e0*/  SHF.R.S32.HI R123, RZ, 0x1f, R122 ;  /* 0x0000001fff7b7819 */ /* 0x000fe4000001147a */
[----:B------:R-:W-:Y:S02]  /*08f0*/  ISETP.GE.U32.AND P4, PT, R2, 0x300, PT ;  /* 0x000003000200780c */ /* 0x000fe40003f86070 */
[----:B------:R-:W-:Y:S02]  /*0900*/  MOV R163, UR7 ;  /* 0x0000000700a37c02 */ /* 0x000fe40008000f00 */
[----:B------:R-:W-:Y:S02]  /*0910*/  LEA.HI R123, R123, R122, RZ, 0x2 ;  /* 0x0000007a7b7b7211 */ /* 0x000fe400078f10ff */
[----:B------:R-:W-:-:S02]  /*0920*/  MOV R167, RZ ;  /* 0x000000ff00a77202 */ /* 0x000fc40000000f00 */
[----:B------:R-:W-:Y:S02]  /*0930*/  MOV R168, RZ ;  /* 0x000000ff00a87202 */ /* 0x000fe40000000f00 */
[-C--:B0-----:R-:W-:Y:S02]  /*0940*/  LEA.HI.SX32 R163, R163, R0.reuse, 0x1e ;  /* 0x00000000a3a37211 */ /* 0x081fe400078ff2ff */
[----:B------:R-:W-:Y:S02]  /*0950*/  LEA.HI.SX32 R165, R123, R0, 0x1e ;  /* 0x000000007ba57211 */ /* 0x000fe400078ff2ff */
        /* <DEDUP_REMOVED lines=14> */
[----:B------:R-:W-:Y:S02]  /*0a40*/  IADD3 R165, PT, PT, R165, 0x80, RZ ;  /* 0x00000080a5a57810 */ /* 0x000fe40007ffe0ff */
[----:B------:R-:W-:Y:S01]  /*0a50*/  IADD3 R166, PT, PT, R166, 0x80, RZ ;  /* 0x00000080a6a67810 */ /* 0x000fe20007ffe0ff */
[C---:B---3--:R-:W-:Y:S01]  /*0a60*/  FADD.FTZ R3, -R164.reuse, R120 ;  /* 0x00000078a4037221 */ /* 0x048fe20000010100 */
[C---:B------:R-:W-:Y:S01]  /*0a70*/  FADD.FTZ R128, -R164.reuse, R121 ;  /* 0x00000079a4807221 */ /* 0x040fe20000010100 */
[----:B------:R-:W-:Y:S02]  /*0a80*/  FADD.FTZ R123, -R164, R123 ;  /* 0x0000007ba47b7221 */ /* 0x000fe40000010100 */
[----:B------:R-:W-:Y:S01]  /*0a90*/  FMUL.FTZ R3, R3, UR24 ;  /* 0x0000001803037c20 */ /* 0x000fe20008410000 */
[----:B----45:R-:W-:Y:S01]  /*0aa0*/  FMUL.FTZ R138, R104, R124 ;  /* 0x0000007c688a7220 */ /* 0x030fe20000410000 */
[----:B------:R-:W-:Y:S01]  /*0ab0*/  FMUL.FTZ R149, R105, R125 ;  /* 0x0000007d69957220 */ /* 0x000fe20000410000 */
[----:B------:R-:W-:Y:S01]  /*0ac0*/  FADD.FTZ R122, -R164, R122 ;  /* 0x0000007aa47a7221 */ /* 0x000fe20000010100 */
[----:B------:R-:W-:Y:S01]  /*0ad0*/  FMUL.FTZ R128, R128, UR24 ;  /* 0x0000001880807c20 */ /* 0x000fe20008410000 */
[----:B------:R-:W-:Y:S01]  /*0ae0*/  FADD.FTZ R120, RZ, R138 ;  /* 0x0000008aff787221 */ /* 0x000fe20000010000 */
[----:B------:R-:W-:Y:S01]  /*0af0*/  FFMA.FTZ R121, R3, R138, RZ ;  /* 0x0000008a03797223 */ /* 0x000fe200000100ff */
[----:B0-----:R-:W-:Y:S01]  /*0b00*/  FMUL.FTZ R160, R123, UR24 ;  /* 0x000000187ba07c20 */ /* 0x001fe20008410000 */
[----:B------:R-:W-:Y:S01]  /*0b10*/  FMUL.FTZ R137, R122, UR24 ;  /* 0x000000187a897c20 */ /* 0x000fe20008410000 */
[----:B------:R-:W-:Y:S01]  /*0b20*/  FADD.FTZ R123, R120, R149 ;  /* 0x00000095787b7221 */ /* 0x000fe20000010000 */
        /* <DEDUP_REMOVED lines=15> */
.L_x_9655:
[----:B------:R-:W-:Y:S05]  /*0c20*/  BSYNC.RECONVERGENT B1 ;  /* 0x0000000000017941 */ /* 0x000fea0003800200 */
.L_x_9654:
        /* <DEDUP_REMOVED lines=16> */
[----:B------:R-:W-:-:S03]  /*0d30*/  FADD.FTZ R6, -R164, R125 ;  /* 0x0000007da4067221 */ /* 0x000fc60000010100 */
[----:B------:R-:W-:Y:S01]  /*0d40*/  FMUL.FTZ R7, R7, UR24 ;  /* 0x0000001807077c20 */ /* 0x000fe20008410000 */
[----:B------:R-:W-:Y:S01]  /*0d50*/  FMUL.FTZ R6, R6, UR24 ;  /* 0x0000001806067c20 */ /* 0x000fe20008410000 */
[----:B----45:R-:W-:Y:S01]  /*0d60*/  FMUL.FTZ R136, R100, R120 ;  /* 0x0000007864887220 */ /* 0x030fe20000410000 */
[----:B------:R-:W-:Y:S01]  /*0d70*/  FADD.FTZ R52, R52, R120 ;  /* 0x0000007834347221 */ /* 0x000fe20000010000 */
[----:B------:R-:W-:Y:S01]  /*0d80*/  FFMA.FTZ R76, R120, R7, R76 ;  /* 0x00000007784c7223 */ /* 0x000fe2000001004c */
[----:B------:R-:W-:Y:S01]  /*0d90*/  FADD.FTZ R126, -R164, R126 ;  /* 0x0000007ea47e7221 */ /* 0x000fe20000010100 */
[----:B------:R-:W-:Y:S01]  /*0da0*/  FADD.FTZ R53, R53, R121 ;  /* 0x0000007935357221 */ /* 0x000fe20000010000 */
[----:B------:R-:W-:Y:S01]  /*0db0*/  FFMA.FTZ R77, R121, R6, R77 ;  /* 0x00000006794d7223 */ /* 0x000fe2000001004d */
[----:B0-----:R-:W-:Y:S01]  /*0dc0*/  FMUL.FTZ R147, R101, R121 ;  /* 0x0000007965937220 */ /* 0x001fe20000410000 */
[----:B------:R-:W-:Y:S01]  /*0dd0*/  FADD.FTZ R120, R167, R136 ;  /* 0x00000088a7787221 */ /* 0x000fe20000010000 */
[----:B------:R-:W-:Y:S01]  /*0de0*/  FFMA.FTZ R121, R7, R136, R168 ;  /* 0x0000008807797223 */ /* 0x000fe200000100a8 */
[----:B------:R-:W-:Y:S01]  /*0df0*/  FMUL.FTZ R133, R126, UR24 ;  /* 0x000000187e857c20 */ /* 0x000fe20008410000 */
[----:B------:R-:W-:Y:S01]  /*0e00*/  FADD.FTZ R127, -R164, R127 ;  /* 0x0000007fa47f7221 */ /* 0x000fe20000010100 */
        /* <DEDUP_REMOVED lines=13> */
.L_x_9657:
[----:B------:R-:W-:Y:S05]  /*0ee0*/  BSYNC.RECONVERGENT B1 ;  /* 0x0000000000017941 */ /* 0x000fea0003800200 */
.L_x_9656:
        /* <DEDUP_REMOVED lines=43> */
.L_x_9659:
[----:B------:R-:W-:Y:S05]  /*11a0*/  BSYNC.RECONVERGENT B1 ;  /* 0x0000000000017941 */ /* 0x000fea0003800200 */
.L_x_9658:
        /* <DEDUP_REMOVED lines=43> */
.L_x_9661:
[----:B------:R-:W-:Y:S05]  /*1460*/  BSYNC.RECONVERGENT B1 ;  /* 0x0000000000017941 */ /* 0x000fea0003800200 */
.L_x_9660:
[----:B------:R-:W-:Y:S04]  /*1470*/  BSSY.RECONVERGENT B1, `(.L_x_9662) ;  /* 0x000002b000017945 */ /* 0x000fe80003800200 */
[----:B------:R-:W-:Y:S05]  /*1480*/  @!P3 BRA `(.L_x_9663) ;  /* 0x0000000000a4b947 */ /* 0x000fea0003800000 */
[----:B------:R-:W0:Y:S01]  /*1490*/  LDC.64 R124, c[0x0][0x3a8] ;  /* 0x0000ea00ff7c7b82 */ /* 0x000e220000000a00 */
[----:B------:R-:W-:-:S04]  /*14a0*/  ISETP.NE.U32.AND P0, PT, RZ, UR20, PT ;  /* 0x00000014ff007c0c */ /* 0x000fc8000bf05070 */
[----:B------:R-:W-:-:S03]  /*14b0*/  ISETP.NE.AND.EX P0, PT, RZ, UR21, PT, P0 ;  /* 0x00000015ff007c0c */ /* 0x000fc6000bf05300 */
[----:B------:R-:W1:Y:S10]  /*14c0*/  LDC.64 R120, c[0x0][0x428] ;  /* 0x00010a00ff787b82 */ /* 0x000e740000000a00 */
[----:B------:R-:W2:Y:S01]  /*14d0*/  @P0 LDC.64 R126, c[0x0][0x438] ;  /* 0x00010e00ff7e0b82 */ /* 0x000ea20000000a00 */
[----:B0-----:R-:W-:-:S05]  /*14e0*/  IMAD.WIDE.U32 R124, R166, 0x10, R124 ;  /* 0x00000010a67c7825 */ /* 0x001fca00078e007c */
        /* <DEDUP_REMOVED lines=11> */
[----:B------:R-:W-:Y:S01]  /*15a0*/  FMUL.FTZ R12, R141, UR24 ;  /* 0x000000188d0c7c20 */ /* 0x000fe20008410000 */
[----:B----45:R-:W-:Y:S01]  /*15b0*/  FMUL.FTZ R14, R88, R120 ;  /* 0x00000078580e7220 */ /* 0x030fe20000410000 */
[----:B------:R-:W-:Y:S01]  /*15c0*/  FADD.FTZ R40, R40, R120 ;  /* 0x0000007828287221 */ /* 0x000fe20000010000 */
[----:B------:R-:W-:Y:S01]  /*15d0*/  FFMA.FTZ R64, R120, R13, R64 ;  /* 0x0000000d78407223 */ /* 0x000fe20000010040 */
[----:B------:R-:W-:Y:S01]  /*15e0*/  FADD.FTZ R41, R41, R121 ;  /* 0x0000007929297221 */ /* 0x000fe20000010000 */
[----:B------:R-:W-:Y:S01]  /*15f0*/  FFMA.FTZ R65, R121, R12, R65 ;  /* 0x0000000c79417223 */ /* 0x000fe20000010041 */
[----:B------:R-:W-:Y:S01]  /*1600*/  FMUL.FTZ R141, R89, R121 ;  /* 0x00000079598d7220 */ /* 0x000fe20000410000 */
[----:B------:R-:W-:Y:S01]  /*1610*/  FADD.FTZ R120, R167, R14 ;  /* 0x0000000ea7787221 */ /* 0x000fe20000010000 */
[----:B------:R-:W-:Y:S01]  /*1620*/  FFMA.FTZ R121, R13, R14, R168 ;  /* 0x0000000e0d797223 */ /* 0x000fe200000100a8 */
[----:B------:R-:W-:Y:S01]  /*1630*/  FADD.FTZ R140, -R164, R15 ;  /* 0x0000000fa48c7221 */ /* 0x000fe20000010100 */
[----:B------:R-:W-:Y:S01]  /*1640*/  FMUL.FTZ R15, R152, UR24 ;  /* 0x00000018980f7c20 */ /* 0x000fe20008410000 */
        /* <DEDUP_REMOVED lines=13> */
.L_x_9663:
[----:B------:R-:W-:Y:S05]  /*1720*/  BSYNC.RECONVERGENT B1 ;  /* 0x0000000000017941 */ /* 0x000fea0003800200 */
.L_x_9662:
        /* <DEDUP_REMOVED lines=22> */
[----:B------:R-:W-:Y:S01]  /*1890*/  FMUL.FTZ R139, R85, R121 ;  /* 0x00000079558b7220 */ /* 0x000fe20000410000 */
[----:B------:R-:W-:Y:S01]  /*18a0*/  FADD.FTZ R120, R167, R130 ;  /* 0x00000082a7787221 */ /* 0x000fe20000010000 */
[----:B------:R-:W-:Y:S01]  /*18b0*/  FFMA.FTZ R121, R5, R130, R168 ;  /* 0x0000008205797223 */ /* 0x000fe200000100a8 */
[----:B------:R-:W-:Y:S01]  /*18c0*/  FMUL.FTZ R135, R126, UR24 ;  /* 0x000000187e877c20 */ /* 0x000fe20008410000 */
[----:B------:R-:W-:Y:S01]  /*18d0*/  FADD.FTZ R127, -R164, R127 ;  /* 0x0000007fa47f7221 */ /* 0x000fe20000010100 */
[----:B------:R-:W-:Y:S01]  /*18e0*/  FADD.FTZ R125, R120, R139 ;  /* 0x0000008b787d7221 */ /* 0x000fe20000010000 */
[----:B0-----:R-:W-:Y:S01]  /*18f0*/  FMUL.FTZ R150, R86, R122 ;  /* 0x0000007a56967220 */ /* 0x001fe20000410000 */
        /* <DEDUP_REMOVED lines=12> */
.L_x_9653:
        /* <DEDUP_REMOVED lines=10> */
[----:B------:R-:W-:Y:S02]  /*1a60*/  ISETP.GE.U32.AND P1, PT, R2, 0x100, PT ;  /* 0x000001000200780c */ /* 0x000fe40003f26070 */
[----:B------:R-:W-:-:S09]  /*1a70*/  MOV R125, R163 ;  /* 0x000000a3007d7202 */ /* 0x000fd20000000f00 */
[----:B------:R-:W0:Y:S01]  /*1a80*/  @P0 LDC.64 R120, c[0x0][0x438] ;  /* 0x00010e00ff780b82 */ /* 0x000e220000000a00 */
[----:B------:R-:W-:-:S07]  /*1a90*/  ISETP.GE.U32.AND P2, PT, R2, 0x180, PT ;  /* 0x000001800200780c */ /* 0x000fce0003f46070 */
[----:B------:R-:W1:Y:S01]  /*1aa0*/  @P1 LDC.64 R122, c[0x0][0x438] ;  /* 0x00010e00ff7a1b82 */ /* 0x000e620000000a00 */
[----:B0-----:R-:W-:-:S07]  /*1ab0*/  @P0 IMAD.WIDE.U32 R126, R125, 0x10, R120 ;  /* 0x000000107d7e0825 */ /* 0x001fce00078e0078 */
[----:B------:R-:W0:Y:S01]  /*1ac0*/  @P2 LDC.64 R120, c[0x0][0x438] ;  /* 0x00010e00ff782b82 */ /* 0x000e220000000a00 */
[----:B------:R-:W-:Y:S01]  /*1ad0*/  @P0 IADD3 R125, PT, PT, R125, 0x80, RZ ;  /* 0x000000807d7d0810 */ /* 0x000fe20007ffe0ff */
[----:B------:R2:W5:Y:S01]  /*1ae0*/  @P0 LDG.E.128 R32, desc[UR10][R126.64] ;  /* 0x0000000a7e200981 */ /* 0x000562000c1e1d00 */
[----:B------:R-:W-:-:S03]  /*1af0*/  ISETP.GE.U32.AND P0, PT, R2, 0x200, PT ;  /* 0x000002000200780c */ /* 0x000fc60003f06070 */
[C---:B-1----:R-:W-:Y:S01]  /*1b00*/  @P1 IMAD.WIDE.U32 R122, R125.reuse, 0x10, R122 ;  /* 0x000000107d7a1825 */ /* 0x042fe200078e007a */
[----:B------:R-:W-:-:S04]  /*1b10*/  @P1 IADD3 R125, PT, PT, R125, 0x80, RZ ;  /* 0x000000807d7d1810 */ /* 0x000fc80007ffe0ff */
[----:B------:R1:W5:Y:S01]  /*1b20*/  @P1 LDG.E.128 R28, desc[UR10][R122.64] ;  /* 0x0000000a7a1c1981 */ /* 0x000362000c1e1d00 */
[----:B------:R-:W-:-:S04]  /*1b30*/  ISETP.GE.U32.AND P1, PT, R2, 0x280, PT ;  /* 0x000002800200780c */ /* 0x000fc80003f26070 */
[----:B--2---:R-:W2:Y:S01]  /*1b40*/  @P0 LDC.64 R126, c[0x0][0x438] ;  /* 0x00010e00ff7e0b82 */ /* 0x004ea20000000a00 */
[C---:B0-----:R-:W-:Y:S01]  /*1b50*/  @P2 IMAD.WIDE.U32 R120, R125.reuse, 0x10, R120 ;  /* 0x000000107d782825 */ /* 0x041fe200078e0078 */
[----:B------:R-:W-:-:S07]  /*1b60*/  @P2 IADD3 R125, PT, PT, R125, 0x80, RZ ;  /* 0x000000807d7d2810 */ /* 0x000fce0007ffe0ff */
[----:B-1----:R-:W0:Y:S01]  /*1b70*/  @P1 LDC.64 R122, c[0x0][0x438] ;  /* 0x00010e00ff7a1b82 */ /* 0x002e220000000a00 */
[----:B------:R1:W5:Y:S01]  /*1b80*/  @P2 LDG.E.128 R24, desc[UR10][R120.64] ;  /* 0x0000000a78182981 */ /* 0x000362000c1e1d00 */
[----:B------:R-:W-:Y:S01]  /*1b90*/  ISETP.GE.U32.AND P2, PT, R2, 0x300, PT ;  /* 0x000003000200780c */ /* 0x000fe20003f46070 */
[----:B--2---:R-:W-:-:S12]  /*1ba0*/  @P0 IMAD.WIDE.U32 R126, R125, 0x10, R126 ;  /* 0x000000107d7e0825 */ /* 0x004fd800078e007e */
[----:B-1----:R-:W1:Y:S01]  /*1bb0*/  @P2 LDC.64 R120, c[0x0][0x438] ;  /* 0x00010e00ff782b82 */ /* 0x002e620000000a00 */
[----:B------:R-:W-:Y:S01]  /*1bc0*/  @P0 IADD3 R125, PT, PT, R125, 0x80, RZ ;  /* 0x000000807d7d0810 */ /* 0x000fe20007ffe0ff */
[----:B------:R2:W5:Y:S04]  /*1bd0*/  @P0 LDG.E.128 R20, desc[UR10][R126.64] ;  /* 0x0000000a7e140981 */ /* 0x000568000c1e1d00 */
[C---:B0-----:R-:W-:Y:S01]  /*1be0*/  @P1 IMAD.WIDE.U32 R122, R125.reuse, 0x10, R122 ;  /* 0x000000107d7a1825 */ /* 0x041fe200078e007a */
[----:B------:R-:W-:-:S04]  /*1bf0*/  @P1 IADD3 R125, PT, PT, R125, 0x80, RZ ;  /* 0x000000807d7d1810 */ /* 0x000fc80007ffe0ff */
[----:B------:R2:W5:Y:S01]  /*1c00*/  @P1 LDG.E.128 R16, desc[UR10][R122.64] ;  /* 0x0000000a7a101981 */ /* 0x000562000c1e1d00 */
[----:B-1----:R-:W-:-:S05]  /*1c10*/  @P2 IMAD.WIDE.U32 R120, R125, 0x10, R120 ;  /* 0x000000107d782825 */ /* 0x002fca00078e0078 */
[----:B------:R2:W5:Y:S02]  /*1c20*/  @P2 LDG.E.128 R108, desc[UR10][R120.64] ;  /* 0x0000000a786c2981 */ /* 0x000564000c1e1d00 */
.L_x_9664:
[----:B------:R-:W-:Y:S05]  /*1c30*/  BSYNC.RECONVERGENT B0 ;  /* 0x0000000000007941 */ /* 0x000fea0003800200 */
.L_x_9652:
[----:B--2---:R-:W0:Y:S01]  /*1c40*/  SHFL.DOWN PT, R120, R167, 0x10, 0x1f ;  /* 0x0a001f00a7787f89 */ /* 0x004e2200000e0000 */
        /* <DEDUP_REMOVED lines=30> */
.L_x_9666:
[----:B------:R-:W-:Y:S05]  /*1e30*/  BSYNC.RECONVERGENT B0 ;  /* 0x0000000000007941 */ /* 0x000fea0003800200 */
.L_x_9665:
[----:B------:R-:W1:Y:S08]  /*1e40*/  S2UR UR7, SR_CgaCtaId ;  /* 0x00000000000779c3 */ /* 0x000e700000008800 */
[----:B------:R-:W-:Y:S01]  /*1e50*/  BAR.SYNC.DEFER_BLOCKING 0x0 ;  /* 0x0000000000007b1d */ /* 0x000fe20000010000 */
[----:B------:R-:W-:Y:S02]  /*1e60*/  ISETP.GE.U32.AND P1, PT, R2, 0x80, PT ;  /* 0x000000800200780c */ /* 0x000fe40003f26070 */
        /* <DEDUP_REMOVED lines=15> */
[----:B------:R-:W-:Y:S01]  /*1f60*/  MOV R121, UR29 ;  /* 0x0000001d00797c02 */ /* 0x000fe20008000f00 */
[----:B------:R-:W-:Y:S02]  /*1f70*/  FADD.FTZ R125, R125, R120 ;  /* 0x000000787d7d7221 */ /* 0x000fe40000010000 */
[----:B------:R-:W-:Y:S01]  /*1f80*/  FADD.FTZ R123, R123, R124 ;  /* 0x0000007c7b7b7221 */ /* 0x000fe20000010000 */
[----:B------:R-:W-:Y:S01]  /*1f90*/  ISETP.GE.AND P3, PT, R121, 0x1, PT ;  /* 0x000000017900780c */ /* 0x000fe20003f66270 */
[----:B------:R-:W-:Y:S02]  /*1fa0*/  FADD.FTZ R122, R122, R125 ;  /* 0x0000007d7a7a7221 */ /* 0x000fe40000010000 */
[----:B------:R-:W-:-:S02]  /*1fb0*/  FMUL.FTZ R123, R123, UR27 ;  /* 0x0000001b7b7b7c20 */ /* 0x000fc40008410000 */
[----:B------:R-:W-:Y:S01]  /*1fc0*/  FMUL.FTZ R124, R122, UR27 ;  /* 0x0000001b7a7c7c20 */ /* 0x000fe20008410000 */
[----:B------:R-:W-:Y:S02]  /*1fd0*/  HFMA2 R122, -RZ, RZ, 0, 0 ;  /* 0x00000000ff7a7431 */ /* 0x000fe400000001ff */
[----:B------:R-:W-:Y:S02]  /*1fe0*/  R2UR UR6, R123 ;  /* 0x000000007b0672ca */ /* 0x000fe400000e0000 */
[----:B------:R-:W-:Y:S02]  /*1ff0*/  P2R R123, PR, RZ, 0x2 ;  /* 0x00000002ff7b7803 */ /* 0x000fe40000000000 */
[----:B------:R-:W-:Y:S02]  /*2000*/  FSEL R124, R124, RZ, !P0 ;  /* 0x000000ff7c7c7208 */ /* 0x000fe40004000000 */
[----:B------:R-:W-:-:S05]  /*2010*/  @P3 IADD3 R121, PT, PT, R121, -0x1, RZ ;  /* 0xffffffff79793810 */ /* 0x000fca0007ffe0ff */
[----:B------:R-:W-:-:S05]  /*2020*/  @P3 IMAD R121, R121, UR8, RZ ;  /* 0x0000000879793c24 */ /* 0x000fca000f8e02ff */
[----:B------:R-:W-:-:S04]  /*2030*/  @P3 SHF.R.S32.HI R120, RZ, 0x1f, R121 ;  /* 0x0000001fff783819 */ /* 0x000fc80000011479 */
[----:B------:R-:W-:-:S04]  /*2040*/  @P3 LEA.HI R121, R120, R121, RZ, 0x2 ;  /* 0x0000007978793211 */ /* 0x000fc800078f10ff */
[----:B------:R-:W-:Y:S01]  /*2050*/  @P3 LEA.HI.SX32 R122, R121, R0, 0x1e ;  /* 0x00000000797a3211 */ /* 0x000fe200078ff2ff */
[----:B------:R-:W-:Y:S06]  /*2060*/  @!P1 BRA `(.L_x_9668) ;  /* 0x0000000800509947 */ /* 0x000fec0003800000 */
        /* <DEDUP_REMOVED lines=33> */
.L_x_9670:
[--C-:B------:R-:W-:Y:S01]  /*2280*/  FFMA.FTZ R117, R3, UR6, R124.reuse ;  /* 0x0000000603757c23 */ /* 0x100fe2000801007c */
[----:B------:R-:W-:Y:S01]  /*2290*/  ISETP.LT.AND P1, PT, RZ, UR25, PT ;  /* 0x00000019ff007c0c */ /* 0x000fe2000bf21270 */
[--C-:B------:R-:W-:Y:S01]  /*22a0*/  FFMA.FTZ R118, R128, UR6, R124.reuse ;  /* 0x0000000680767c23 */ /* 0x100fe2000801007c */
[----:B------:R-:W-:Y:S01]  /*22b0*/  FFMA.FTZ R119, R137, UR6, R124 ;  /* 0x0000000689777c23 */ /* 0x000fe2000801007c */
[----:B------:R-:W-:Y:S01]  /*22c0*/  FADD.FTZ R117, R138, -R117 ;  /* 0x800000758a757221 */ /* 0x000fe20000010000 */
[----:B------:R-:W-:Y:S01]  /*22d0*/  ISETP.LT.AND P0, PT, RZ, UR29, PT ;  /* 0x0000001dff007c0c */ /* 0x000fe2000bf01270 */
[----:B------:R-:W-:Y:S01]  /*22e0*/  FADD.FTZ R118, R149, -R118 ;  /* 0x8000007695767221 */ /* 0x000fe20000010000 */
[----:B------:R-:W-:Y:S01]  /*22f0*/  FADD.FTZ R119, R162, -R119 ;  /* 0x80000077a2777221 */ /* 0x000fe20000010000 */
[----:B------:R-:W-:Y:S01]  /*2300*/  FMUL.FTZ R117, R117, UR24 ;  /* 0x0000001875757c20 */ /* 0x000fe20008410000 */
[----:B------:R-:W-:Y:S01]  /*2310*/  FFMA.FTZ R120, R160, UR6, R124 ;  /* 0x00000006a0787c23 */ /* 0x000fe2000801007c */
[----:B------:R-:W-:Y:S01]  /*2320*/  FMUL.FTZ R118, R118, UR24 ;  /* 0x0000001876767c20 */ /* 0x000fe20008410000 */
[----:B------:R-:W-:-:S02]  /*2330*/  FMUL.FTZ R119, R119, UR24 ;  /* 0x0000001877777c20 */ /* 0x000fc40008410000 */
[----:B------:R-:W-:Y:S01]  /*2340*/  FSEL R116, R117, RZ, P1 ;  /* 0x000000ff75747208 */ /* 0x000fe20000800000 */
[----:B------:R-:W-:-:S04]  /*2350*/  FADD.FTZ R120, R161, -R120 ;  /* 0x80000078a1787221 */ /* 0x000fc80000010000 */
[----:B------:R-:W-:Y:S01]  /*2360*/  FMUL.FTZ R117, R116, UR28 ;  /* 0x0000001c74757c20 */ /* 0x000fe20008410000 */
[----:B------:R-:W-:-:S04]  /*2370*/  FMUL.FTZ R121, R120, UR24 ;  /* 0x0000001878797c20 */ /* 0x000fc80008410000 */
[----:B------:R-:W-:Y:S02]  /*2380*/  SEL R112, R117, R112, P0 ;  /* 0x0000007075707207 */ /* 0x000fe40000000000 */
[----:B------:R-:W-:Y:S02]  /*2390*/  FSEL R117, R118, RZ, P1 ;  /* 0x000000ff76757208 */ /* 0x000fe40000800000 */
[----:B------:R-:W-:Y:S02]  /*23a0*/  FSEL R118, R119, RZ, P1 ;  /* 0x000000ff77767208 */ /* 0x000fe40000800000 */
[----:B------:R-:W-:Y:S01]  /*23b0*/  FSEL R121, R121, RZ, P1 ;  /* 0x000000ff79797208 */ /* 0x000fe20000800000 */
[----:B------:R-:W-:Y:S02]  /*23c0*/  FMUL.FTZ R120, R117, UR28 ;  /* 0x0000001c75787c20 */ /* 0x000fe40008410000 */
[----:B------:R-:W-:-:S03]  /*23d0*/  FMUL.FTZ R119, R118, UR28 ;  /* 0x0000001c76777c20 */ /* 0x000fc60008410000 */
[----:B------:R-:W-:Y:S02]  /*23e0*/  SEL R113, R120, R113, P0 ;  /* 0x0000007178717207 */ /* 0x000fe40000000000 */
[----:B------:R-:W-:Y:S02]  /*23f0*/  SEL R114, R119, R114, P0 ;  /* 0x0000007277727207 */ /* 0x000fe40000000000 */
[----:B------:R-:W-:Y:S01]  /*2400*/  MOV R119, R121 ;  /* 0x0000007900777202 */ /* 0x000fe20000000f00 */
[----:B------:R-:W-:Y:S06]  /*2410*/  @!P3 BRA `(.L_x_9671) ;  /* 0x00000004003cb947 */ /* 0x000fec0003800000 */
[----:B------:R-:W-:Y:S01]  /*2420*/  FMUL.FTZ R115, R121, UR28 ;  /* 0x0000001c79737c20 */ /* 0x000fe20008410000 */
[----:B------:R-:W-:Y:S06]  /*2430*/  BRA `(.L_x_9671) ;  /* 0x0000000400347947 */ /* 0x000fec0003800000 */
.L_x_9669:
        /* <DEDUP_REMOVED lines=8> */
[----:B-----5:R-:W-:-:S03]  /*24c0*/  MOV R125, R34 ;  /* 0x00000022007d7202 */ /* 0x020fc60000000f00 */
[----:B------:R-:W-:Y:S01]  /*24d0*/  @P0 FFMA.FTZ R120, R128, UR6, R124 ;  /* 0x0000000680780c23 */ /* 0x000fe2000801007c */
[----:B------:R-:W-:-:S03]  /*24e0*/  PLOP3.LUT P0, PT, PT, PT, UP2, 0x80, 0x8 ;  /* 0x000000000008781c */ /* 0x000fc60003f0f028 */
[----:B------:R-:W-:Y:S01]  /*24f0*/  @P2 FADD.FTZ R126, R149, -R120 ;  /* 0x80000078957e2221 */ /* 0x000fe20000010000 */
[----:B------:R-:W-:Y:S01]  /*2500*/  @P1 FFMA.FTZ R121, R137, UR6, R124 ;  /* 0x0000000689791c23 */ /* 0x000fe2000801007c */
[----:B------:R-:W-:Y:S02]  /*2510*/  PLOP3.LUT P2, PT, PT, PT, UP2, 0x80, 0x8 ;  /* 0x000000000008781c */ /* 0x000fe40003f4f028 */
[----:B------:R-:W-:Y:S01]  /*2520*/  PLOP3.LUT P1, PT, PT, PT, UP2, 0x80, 0x8 ;  /* 0x000000000008781c */ /* 0x000fe20003f2f028 */
[----:B------:R-:W-:Y:S01]  /*2530*/  @P4 FADD.FTZ R121, R162, -R121 ;  /* 0x80000079a2794221 */ /* 0x000fe20000010000 */
[----:B------:R-:W-:Y:S01]  /*2540*/  MOV R120, R33 ;  /* 0x0000002100787202 */ /* 0x000fe20000000f00 */
[----:B------:R-:W-:Y:S01]  /*2550*/  @P5 FFMA.FTZ R120, R126, UR24, R33 ;  /* 0x000000187e785c23 */ /* 0x000fe20008010021 */
[----:B------:R-:W-:Y:S02]  /*2560*/  ISETP.LT.AND P4, PT, RZ, UR29, PT ;  /* 0x0000001dff007c0c */ /* 0x000fe4000bf81270 */
[----:B------:R-:W-:Y:S01]  /*2570*/  @P0 FFMA.FTZ R125, R121, UR24, R34 ;  /* 0x00000018797d0c23 */ /* 0x000fe20008010022 */
[----:B------:R-:W-:Y:S01]  /*2580*/  PLOP3.LUT P0, PT, PT, PT, UP2, 0x80, 0x8 ;  /* 0x000000000008781c */ /* 0x000fe20003f0f028 */
[----:B------:R-:W-:-:S02]  /*2590*/  FMUL.FTZ R120, R120, UR28 ;  /* 0x0000001c78787c20 */ /* 0x000fc40008410000 */
[----:B------:R-:W-:Y:S01]  /*25a0*/  FMUL.FTZ R125, R125, UR28 ;  /* 0x0000001c7d7d7c20 */ /* 0x000fe20008410000 */
[----:B------:R-:W-:Y:S02]  /*25b0*/  @P2 FFMA.FTZ R121, R3, UR6, R124 ;  /* 0x0000000603792c23 */ /* 0x000fe4000801007c */
[----:B------:R-:W-:Y:S02]  /*25c0*/  SEL R113, R120, R113, P4 ;  /* 0x0000007178717207 */ /* 0x000fe40002000000 */
[----:B------:R-:W-:Y:S01]  /*25d0*/  @P1 FADD.FTZ R121, R138, -R121 ;  /* 0x800000798a791221 */ /* 0x000fe20000010000 */
[----:B------:R-:W-:Y:S02]  /*25e0*/  MOV R120, R32 ;  /* 0x0000002000787202 */ /* 0x000fe40000000f00 */
[----:B------:R-:W-:Y:S02]  /*25f0*/  SEL R114, R125, R114, P4 ;  /* 0x000000727d727207 */ /* 0x000fe40002000000 */
[----:B------:R-:W-:-:S04]  /*2600*/  @P0 FFMA.FTZ R120, R121, UR24, R32 ;  /* 0x0000001879780c23 */ /* 0x000fc80008010020 */
[----:B------:R-:W-:-:S05]  /*2610*/  FMUL.FTZ R121, R120, UR28 ;  /* 0x0000001c78797c20 */ /* 0x000fca0008410000 */
        /* <DEDUP_REMOVED lines=11> */
.L_x_9672:
        /* <DEDUP_REMOVED lines=8> */
[----:B------:R-:W-:Y:S02]  /*2750*/  PLOP3.LUT P0, PT, PT, PT, UP2, 0x80, 0x8 ;  /* 0x000000000008781c */ /* 0x000fe40003f0f028 */
[----:B------:R-:W-:Y:S01]  /*2760*/  MOV R118, R34 ;  /* 0x0000002200767202 */ /* 0x000fe20000000f00 */
[----:B------:R-:W-:Y:S01]  /*2770*/  @P4 FADD.FTZ R116, R161, -R116 ;  /* 0x80000074a1744221 */ /* 0x000fe20000010000 */
[----:B------:R-:W-:-:S03]  /*2780*/  PLOP3.LUT P4, PT, PT, PT, UP2, 0x80, 0x8 ;  /* 0x000000000008781c */ /* 0x000fc60003f8f028 */
[----:B------:R-:W-:Y:S01]  /*2790*/  @P5 FFMA.FTZ R119, R116, UR24, R35 ;  /* 0x0000001874775c23 */ /* 0x000fe20008010023 */
[----:B------:R-:W-:Y:S01]  /*27a0*/  @P1 FFMA.FTZ R116, R128, UR6, R124 ;  /* 0x0000000680741c23 */ /* 0x000fe2000801007c */
[----:B------:R-:W-:Y:S02]  /*27b0*/  PLOP3.LUT P1, PT, PT, PT, UP2, 0x80, 0x8 ;  /* 0x000000000008781c */ /* 0x000fe40003f2f028 */
[----:B------:R-:W-:Y:S01]  /*27c0*/  @P3 FMUL.FTZ R115, R119, UR28 ;  /* 0x0000001c77733c20 */ /* 0x000fe20008410000 */
[----:B------:R-:W-:Y:S01]  /*27d0*/  @P2 FADD.FTZ R116, R149, -R116 ;  /* 0x8000007495742221 */ /* 0x000fe20000010000 */
[----:B------:R-:W-:Y:S01]  /*27e0*/  PLOP3.LUT P2, PT, PT, PT, UP2, 0x80, 0x8 ;  /* 0x000000000008781c */ /* 0x000fe20003f4f028 */
[----:B------:R-:W-:Y:S01]  /*27f0*/  @P0 FFMA.FTZ R121, R137, UR6, R124 ;  /* 0x0000000689790c23 */ /* 0x000fe2000801007c */
[----:B------:R-:W-:Y:S02]  /*2800*/  PLOP3.LUT P0, PT, PT, PT, UP2, 0x80, 0x8 ;  /* 0x000000000008781c */ /* 0x000fe40003f0f028 */
[----:B------:R-:W-:Y:S01]  /*2810*/  @P4 FFMA.FTZ R117, R116, UR24, R33 ;  /* 0x0000001874754c23 */ /* 0x000fe20008010021 */
[----:B------:R-:W-:-:S02]  /*2820*/  PLOP3.LUT P4, PT, PT, PT, UP2, 0x80, 0x8 ;  /* 0x000000000008781c */ /* 0x000fc40003f8f028 */
[----:B------:R-:W-:Y:S01]  /*2830*/  MOV R116, R32 ;  /* 0x0000002000747202 */ /* 0x000fe20000000f00 */
[----:B------:R-:W-:Y:S01]  /*2840*/  FMUL.FTZ R120, R117, UR28 ;  /* 0x0000001c75787c20 */ /* 0x000fe20008410000 */
[----:B------:R-:W-:Y:S01]  /*2850*/  @P1 FADD.FTZ R121, R162, -R121 ;  /* 0x80000079a2791221 */ /* 0x000fe20000010000 */
[----:B------:R-:W-:-:S08]  /*2860*/  PLOP3.LUT P1, PT, PT, PT, UP2, 0x80, 0x8 ;  /* 0x000000000008781c */ /* 0x000fd00003f2f028 */
[----:B------:R-:W-:Y:S01]  /*2870*/  @P4 FFMA.FTZ R118, R121, UR24, R34 ;  /* 0x0000001879764c23 */ /* 0x000fe20008010022 */
[----:B------:R-:W-:-:S04]  /*2880*/  @P2 FFMA.FTZ R121, R3, UR6, R124 ;  /* 0x0000000603792c23 */ /* 0x000fc8000801007c */
[----:B------:R-:W-:Y:S01]  /*2890*/  @P0 FADD.FTZ R121, R138, -R121 ;  /* 0x800000798a790221 */ /* 0x000fe20000010000 */
[----:B------:R-:W-:-:S03]  /*28a0*/  ISETP.LT.AND P0, PT, RZ, UR29, PT ;  /* 0x0000001dff007c0c */ /* 0x000fc6000bf01270 */
[----:B------:R-:W-:Y:S01]  /*28b0*/  @P1 FFMA.FTZ R116, R121, UR24, R32 ;  /* 0x0000001879741c23 */ /* 0x000fe20008010020 */
[----:B------:R-:W-:Y:S01]  /*28c0*/  FMUL.FTZ R121, R118, UR28 ;  /* 0x0000001c76797c20 */ /* 0x000fe20008410000 */
[----:B------:R-:W-:-:S04]  /*28d0*/  SEL R113, R120, R113, P0 ;  /* 0x0000007178717207 */ /* 0x000fc80000000000 */
[----:B------:R-:W-:Y:S01]  /*28e0*/  SEL R114, R121, R114, P0 ;  /* 0x0000007279727207 */ /* 0x000fe20000000000 */
[----:B------:R-:W-:-:S05]  /*28f0*/  FMUL.FTZ R121, R116, UR28 ;  /* 0x0000001c74797c20 */ /* 0x000fca0008410000 */
[----:B------:R-:W-:-:S07]  /*2900*/  SEL R112, R121, R112, P0 ;  /* 0x0000007079707207 */ /* 0x000fce0000000000 */
.L_x_9671:
        /* <DEDUP_REMOVED lines=10> */
.L_x_9668:
[----:B------:R-:W-:Y:S05]  /*29b0*/  BSYNC.RECONVERGENT B0 ;  /* 0x0000000000007941 */ /* 0x000fea0003800200 */
.L_x_9667:
        /* <DEDUP_REMOVED lines=14> */
[----:B-1---5:R-:W-:Y:S02]  /*2aa0*/  MOV R117, R29 ;  /* 0x0000001d00757202 */ /* 0x022fe40000000f00 */
[----:B------:R-:W-:Y:S02]  /*2ab0*/  MOV R118, R30 ;  /* 0x0000001e00767202 */ /* 0x000fe40000000f00 */
[----:B------:R-:W-:-:S03]  /*2ac0*/  MOV R120, R31 ;  /* 0x0000001f00787202 */ /* 0x000fc60000000f00 */
        /* <DEDUP_REMOVED lines=12> */
[----:B------:R-:W-:-:S05]  /*2b90*/  PLOP3.LUT P1, PT, PT, PT, UP2, 0x80, 0x8 ;  /* 0x000000000008781c */ /* 0x000fca0003f2f028 */
[----:B------:R-:W-:Y:S01]  /*2ba0*/  @P2 FFMA.FTZ R116, R146, UR6, R124 ;  /* 0x0000000692742c23 */ /* 0x000fe2000801007c */
[----:B------:R-:W-:-:S03]  /*2bb0*/  PLOP3.LUT P2, PT, PT, PT, UP2, 0x80, 0x8 ;  /* 0x000000000008781c */ /* 0x000fc60003f4f028 */
[----:B------:R-:W-:Y:S01]  /*2bc0*/  @P4 FADD.FTZ R116, R159, -R116 ;  /* 0x800000749f744221 */ /* 0x000fe20000010000 */
[----:B------:R-:W-:-:S03]  /*2bd0*/  PLOP3.LUT P4, PT, PT, PT, UP2, 0x80, 0x8 ;  /* 0x000000000008781c */ /* 0x000fc60003f8f028 */
[----:B------:R-:W-:Y:S01]  /*2be0*/  @P1 FFMA.FTZ R120, R116, UR24, R31 ;  /* 0x0000001874781c23 */ /* 0x000fe2000801001f */
[----:B------:R-:W-:Y:S02]  /*2bf0*/  PLOP3.LUT P1, PT, PT, PT, UP2, 0x80, 0x8 ;  /* 0x000000000008781c */ /* 0x000fe40003f2f028 */
[----:B------:R-:W-:-:S03]  /*2c00*/  MOV R116, R28 ;  /* 0x0000001c00747202 */ /* 0x000fc60000000f00 */
[----:B------:R-:W-:-:S04]  /*2c10*/  @P2 FFMA.FTZ R119, R7, UR6, R124 ;  /* 0x0000000607772c23 */ /* 0x000fc8000801007c */
[----:B------:R-:W-:-:S04]  /*2c20*/  @P4 FADD.FTZ R119, R136, -R119 ;  /* 0x8000007788774221 */ /* 0x000fc80000010000 */
[----:B------:R-:W-:Y:S01]  /*2c30*/  @P1 FFMA.FTZ R116, R119, UR24, R28 ;  /* 0x0000001877741c23 */ /* 0x000fe2000801001c */
[----:B------:R-:W-:Y:S01]  /*2c40*/  FMUL.FTZ R119, R118, UR28 ;  /* 0x0000001c76777c20 */ /* 0x000fe20008410000 */
[----:B------:R-:W-:-:S04]  /*2c50*/  ISETP.LT.AND P1, PT, RZ, UR29, PT ;  /* 0x0000001dff007c0c */ /* 0x000fc8000bf21270 */
[----:B------:R-:W-:Y:S01]  /*2c60*/  SEL R114, R119, R114, P1 ;  /* 0x0000007277727207 */ /* 0x000fe20000800000 */
[----:B------:R-:W-:Y:S01]  /*2c70*/  FMUL.FTZ R119, R116, UR28 ;  /* 0x0000001c74777c20 */ /* 0x000fe20008410000 */
[----:B------:R-:W-:-:S04]  /*2c80*/  SEL R113, R126, R113, P1 ;  /* 0x000000717e717207 */ /* 0x000fc80000800000 */
[----:B------:R-:W-:Y:S02]  /*2c90*/  SEL R112, R119, R112, P1 ;  /* 0x0000007077707207 */ /* 0x000fe40000800000 */
[----:B------:R-:W-:Y:S01]  /*2ca0*/  MOV R119, R120 ;  /* 0x0000007800777202 */ /* 0x000fe20000000f00 */
[----:B------:R-:W-:Y:S06]  /*2cb0*/  @!P3 BRA `(.L_x_9677) ;  /* 0x000000040084b947 */ /* 0x000fec0003800000 */
[----:B------:R-:W-:Y:S01]  /*2cc0*/  FMUL.FTZ R115, R120, UR28 ;  /* 0x0000001c78737c20 */ /* 0x000fe20008410000 */
[----:B------:R-:W-:Y:S06]  /*2cd0*/  BRA `(.L_x_9677) ;  /* 0x00000004007c7947 */ /* 0x000fec0003800000 */
.L_x_9676:
[----:B------:R-:W-:Y:S02]  /*2ce0*/  PLOP3.LUT P4, PT, PT, PT, UP2, 0x80, 0x8 ;  /* 0x000000000008781c */ /* 0x000fe40003f8f028 */
[----:B------:R-:W-:Y:S02]  /*2cf0*/  PLOP3.LUT P1, PT, PT, PT, UP2, 0x80, 0x8 ;  /* 0x000000000008781c */ /* 0x000fe40003f2f028 */
[----:B------:R-:W-:Y:S02]  /*2d00*/  PLOP3.LUT P2, PT, PT, PT, UP2, 0x80, 0x8 ;  /* 0x000000000008781c */ /* 0x000fe40003f4f028 */
[----:B-1---5:R-:W-:-:S07]  /*2d10*/  MOV R121, R29 ;  /* 0x0000001d00797202 */ /* 0x022fce0000000f00 */
[----:B------:R-:W-:Y:S01]  /*2d20*/  @P4 FFMA.FTZ R120, R6, UR6, R124 ;  /* 0x0000000606784c23 */ /* 0x000fe2000801007c */
[----:B------:R-:W-:-:S03]  /*2d30*/  PLOP3.LUT P4, PT, PT, PT, UP2, 0x80, 0x8 ;  /* 0x000000000008781c */ /* 0x000fc60003f8f028 */
[----:B------:R-:W-:Y:S01]  /*2d40*/  @P1 FADD.FTZ R120, R147, -R120 ;  /* 0x8000007893781221 */ /* 0x000fe20000010000 */
[----:B------:R-:W-:-:S03]  /*2d50*/  PLOP3.LUT P1, PT, PT, PT, UP2, 0x80, 0x8 ;  /* 0x000000000008781c */ /* 0x000fc60003f2f028 */
[----:B------:R-:W-:Y:S01]  /*2d60*/  @P2 FFMA.FTZ R121, R120, UR24, R29 ;  /* 0x0000001878792c23 */ /* 0x000fe2000801001d */
[----:B------:R-:W-:Y:S02]  /*2d70*/  PLOP3.LUT P2, PT, PT, PT, UP2, 0x80, 0x8 ;  /* 0x000000000008781c */ /* 0x000fe40003f4f028 */
[----:B------:R-:W-:Y:S01]  /*2d80*/  MOV R120, R30 ;  /* 0x0000001e00787202 */ /* 0x000fe20000000f00 */
        /* <DEDUP_REMOVED lines=8> */
[----:B------:R-:W-:-:S03]  /*2e10*/  ISETP.LT.AND P4, PT, RZ, UR29, PT ;  /* 0x0000001dff007c0c */ /* 0x000fc6000bf81270 */
[----:B------:R-:W-:Y:S01]  /*2e20*/  @P1 FADD.FTZ R127, R136, -R121 ;  /* 0x80000079887f1221 */ /* 0x000fe20000010000 */
[----:B------:R-:W-:Y:S02]  /*2e30*/  MOV R121, R28 ;  /* 0x0000001c00797202 */ /* 0x000fe40000000f00 */
        /* <DEDUP_REMOVED lines=16> */
.L_x_9675:
[----:B-1----:R-:W0:Y:S02]  /*2f40*/  LDC.64 R120, c[0x0][0x478] ;  /* 0x00011e00ff787b82 */ /* 0x002e240000000a00 */
[----:B0-----:R-:W-:-:S04]  /*2f50*/  ISETP.NE.U32.AND P0, PT, R120, RZ, PT ;  /* 0x000000ff7800720c */ /* 0x001fc80003f05070 */
[----:B------:R-:W-:-:S13]  /*2f60*/  ISETP.NE.AND.EX P0, PT, R121, RZ, PT, P0 ;  /* 0x000000ff7900720c */ /* 0x000fda0003f05300 */
[----:B------:R-:W-:Y:S05]  /*2f70*/  @!P0 BRA `(.L_x_9678) ;  /* 0x0000000000708947 */ /* 0x000fea0003800000 */
        /* <DEDUP_REMOVED lines=9> */
[----:B------:R-:W-:-:S04]  /*3010*/  FFMA.FTZ R120, R146, UR6, R124 ;  /* 0x0000000692787c23 */ /* 0x000fc8000801007c */
[----:B------:R-:W-:Y:S01]  /*3020*/  FSEL R116, R116, RZ, P2 ;  /* 0x000000ff74747208 */ /* 0x000fe20001000000 */
[----:B------:R-:W-:-:S04]  /*3030*/  FADD.FTZ R120, R159, -R120 ;  /* 0x800000789f787221 */ /* 0x000fc80000010000 */
[----:B------:R-:W-:Y:S01]  /*3040*/  FMUL.FTZ R117, R116, UR28 ;  /* 0x0000001c74757c20 */ /* 0x000fe20008410000 */
[----:B------:R-:W-:-:S04]  /*3050*/  FMUL.FTZ R121, R120, UR24 ;  /* 0x0000001878797c20 */ /* 0x000fc80008410000 */
[----:B------:R-:W-:Y:S01]  /*3060*/  SEL R112, R117, R112, P1 ;  /* 0x0000007075707207 */ /* 0x000fe20000800000 */
[----:B------:R-:W-:Y:S01]  /*3070*/  FMUL.FTZ R117, R118, UR24 ;  /* 0x0000001876757c20 */ /* 0x000fe20008410000 */
[----:B------:R-:W-:Y:S01]  /*3080*/  FMUL.FTZ R118, R119, UR24 ;  /* 0x0000001877767c20 */ /* 0x000fe20008410000 */
[----:B------:R-:W-:-:S03]  /*3090*/  FSEL R121, R121, RZ, P2 ;  /* 0x000000ff79797208 */ /* 0x000fc60001000000 */
[----:B------:R-:W-:Y:S02]  /*30a0*/  FSEL R117, R117, RZ, P2 ;  /* 0x000000ff75757208 */ /* 0x000fe40001000000 */
[----:B------:R-:W-:-:S03]  /*30b0*/  FSEL R118, R118, RZ, P2 ;  /* 0x000000ff76767208 */ /* 0x000fc60001000000 */
        /* <DEDUP_REMOVED lines=8> */
.L_x_9678:
[--C-:B------:R-:W-:Y:S01]  /*3140*/  FFMA.FTZ R121, R7, UR6, R124.reuse ;  /* 0x0000000607797c23 */ /* 0x100fe2000801007c */
[----:B------:R-:W-:Y:S01]  /*3150*/  ISETP.LT.AND P2, PT, RZ, UR25, PT ;  /* 0x00000019ff007c0c */ /* 0x000fe2000bf41270 */
[----:B------:R-:W-:Y:S01]  /*3160*/  @P3 FFMA.FTZ R126, R146, UR6, R124 ;  /* 0x00000006927e3c23 */ /* 0x000fe2000801007c */
[----:B------:R-:W-:Y:S01]  /*3170*/  ISETP.LT.AND P1, PT, RZ, UR29, PT ;  /* 0x0000001dff007c0c */ /* 0x000fe2000bf21270 */
[----:B------:R-:W-:Y:S02]  /*3180*/  FADD.FTZ R121, R136, -R121 ;  /* 0x8000007988797221 */ /* 0x000fe40000010000 */
[----:B------:R-:W-:Y:S02]  /*3190*/  @P3 FADD.FTZ R126, R159, -R126 ;  /* 0x8000007e9f7e3221 */ /* 0x000fe40000010000 */
[----:B------:R-:W-:Y:S02]  /*31a0*/  FMUL.FTZ R120, R121, UR24 ;  /* 0x0000001879787c20 */ /* 0x000fe40008410000 */
[----:B------:R-:W-:-:S03]  /*31b0*/  @P3 FMUL.FTZ R126, R126, UR24 ;  /* 0x000000187e7e3c20 */ /* 0x000fc60008410000 */
[----:B------:R-:W-:Y:S02]  /*31c0*/  FSEL R120, R120, RZ, P2 ;  /* 0x000000ff78787208 */ /* 0x000fe40001000000 */
[----:B------:R-:W-:-:S03]  /*31d0*/  @P3 FSEL R126, R126, RZ, P2 ;  /* 0x000000ff7e7e3208 */ /* 0x000fc60001000000 */
[----:B------:R-:W-:Y:S01]  /*31e0*/  FMUL.FTZ R121, R120, UR28 ;  /* 0x0000001c78797c20 */ /* 0x000fe20008410000 */
[----:B------:R-:W-:Y:S01]  /*31f0*/  FFMA.FTZ R120, R6, UR6, R124 ;  /* 0x0000000606787c23 */ /* 0x000fe2000801007c */
[----:B------:R-:W-:-:S03]  /*3200*/  @P3 FMUL.FTZ R115, R126, UR28 ;  /* 0x0000001c7e733c20 */ /* 0x000fc60008410000 */
[----:B------:R-:W-:Y:S01]  /*3210*/  SEL R112, R121, R112, P1 ;  /* 0x0000007079707207 */ /* 0x000fe20000800000 */
[----:B------:R-:W-:Y:S01]  /*3220*/  FFMA.FTZ R121, R133, UR6, R124 ;  /* 0x0000000685797c23 */ /* 0x000fe2000801007c */
[----:B------:R-:W-:-:S03]  /*3230*/  FADD.FTZ R120, R147, -R120 ;  /* 0x8000007893787221 */ /* 0x000fc60000010000 */
[----:B------:R-:W-:Y:S01]  /*3240*/  FADD.FTZ R121, R158, -R121 ;  /* 0x800000799e797221 */ /* 0x000fe20000010000 */
[----:B------:R-:W-:-:S03]  /*3250*/  FMUL.FTZ R120, R120, UR24 ;  /* 0x0000001878787c20 */ /* 0x000fc60008410000 */
[----:B------:R-:W-:Y:S02]  /*3260*/  FMUL.FTZ R121, R121, UR24 ;  /* 0x0000001879797c20 */ /* 0x000fe40008410000 */
[----:B------:R-:W-:-:S03]  /*3270*/  FSEL R120, R120, RZ, P2 ;  /* 0x000000ff78787208 */ /* 0x000fc60001000000 */
[----:B------:R-:W-:Y:S02]  /*3280*/  FSEL R121, R121, RZ, P2 ;  /* 0x000000ff79797208 */ /* 0x000fe40001000000 */
[----:B------:R-:W-:-:S03]  /*3290*/  FMUL.FTZ R120, R120, UR28 ;  /* 0x0000001c78787c20 */ /* 0x000fc60008410000 */
[----:B------:R-:W-:Y:S02]  /*32a0*/  FMUL.FTZ R121, R121, UR28 ;  /* 0x0000001c79797c20 */ /* 0x000fe40008410000 */
[----:B------:R-:W-:-:S03]  /*32b0*/  SEL R113, R120, R113, P1 ;  /* 0x0000007178717207 */ /* 0x000fc60000800000 */
[----:B------:R-:W-:-:S07]  /*32c0*/  SEL R114, R121, R114, P1 ;  /* 0x0000007279727207 */ /* 0x000fce0000800000 */
.L_x_9677:
        /* <DEDUP_REMOVED lines=8> */
.L_x_9674:
[----:B------:R-:W-:Y:S05]  /*3350*/  BSYNC.RECONVERGENT B0 ;  /* 0x0000000000007941 */ /* 0x000fea0003800200 */
.L_x_9673:
        /* <DEDUP_REMOVED lines=12> */
[----:B01---5:R-:W-:Y:S02]  /*3420*/  MOV R117, R25 ;  /* 0x0000001900757202 */ /* 0x023fe40000000f00 */
[----:B------:R-:W-:Y:S02]  /*3430*/  MOV R118, R26 ;  /* 0x0000001a00767202 */ /* 0x000fe40000000f00 */
[----:B------:R-:W-:-:S05]  /*3440*/  MOV R120, R27 ;  /* 0x0000001b00787202 */ /* 0x000fca0000000f00 */
        /* <DEDUP_REMOVED lines=12> */
[----:B------:R-:W-:-:S09]  /*3510*/  PLOP3.LUT P4, PT, PT, PT, UP2, 0x80, 0x8 ;  /* 0x000000000008781c */ /* 0x000fd20003f8f028 */
        /* <DEDUP_REMOVED lines=8> */
[----:B------:R-:W-:-:S09]  /*35a0*/  PLOP3.LUT P4, PT, PT, PT, UP2, 0x80, 0x8 ;  /* 0x000000000008781c */ /* 0x000fd20003f8f028 */
[----:B------:R-:W-:Y:S01]  /*35b0*/  @P2 FADD.FTZ R119, R134, -R119 ;  /* 0x8000007786772221 */ /* 0x000fe20000010000 */
[----:B------:R-:W-:-:S03]  /*35c0*/  ISETP.LT.AND P2, PT, RZ, UR29, PT ;  /* 0x0000001dff007c0c */ /* 0x000fc6000bf41270 */
[----:B------:R-:W-:Y:S01]  /*35d0*/  @P4 FFMA.FTZ R116, R119, UR24, R24 ;  /* 0x0000001877744c23 */ /* 0x000fe20008010018 */
[----:B------:R-:W-:Y:S01]  /*35e0*/  FMUL.FTZ R119, R118, UR28 ;  /* 0x0000001c76777c20 */ /* 0x000fe20008410000 */
[----:B------:R-:W-:-:S04]  /*35f0*/  SEL R113, R126, R113, P2 ;  /* 0x000000717e717207 */ /* 0x000fc80001000000 */
[----:B------:R-:W-:Y:S01]  /*3600*/  SEL R114, R119, R114, P2 ;  /* 0x0000007277727207 */ /* 0x000fe20001000000 */
[----:B------:R-:W-:-:S05]  /*3610*/  FMUL.FTZ R119, R116, UR28 ;  /* 0x0000001c74777c20 */ /* 0x000fca0008410000 */
[----:B------:R-:W-:Y:S02]  /*3620*/  SEL R112, R119, R112, P2 ;  /* 0x0000007077707207 */ /* 0x000fe40001000000 */
[----:B------:R-:W-:Y:S01]  /*3630*/  MOV R119, R120 ;  /* 0x0000007800777202 */ /* 0x000fe20000000f00 */
[----:B------:R-:W-:Y:S06]  /*3640*/  @!P3 BRA `(.L_x_9683) ;  /* 0x000000040084b947 */ /* 0x000fec0003800000 */
[----:B------:R-:W-:Y:S01]  /*3650*/  FMUL.FTZ R115, R120, UR28 ;  /* 0x0000001c78737c20 */ /* 0x000fe20008410000 */
[----:B------:R-:W-:Y:S06]  /*3660*/  BRA `(.L_x_9683) ;  /* 0x00000004007c7947 */ /* 0x000fec0003800000 */
.L_x_9682:
[----:B------:R-:W-:Y:S02]  /*3670*/  PLOP3.LUT P4, PT, PT, PT, UP2, 0x80, 0x8 ;  /* 0x000000000008781c */ /* 0x000fe40003f8f028 */
[----:B------:R-:W-:Y:S02]  /*3680*/  PLOP3.LUT P2, PT, PT, PT, UP2, 0x80, 0x8 ;  /* 0x000000000008781c */ /* 0x000fe40003f4f028 */
[----:B01---5:R-:W-:-:S09]  /*3690*/  MOV R121, R25 ;  /* 0x0000001900797202 */ /* 0x023fd20000000f00 */
        /* <DEDUP_REMOVED lines=9> */
[----:B------:R-:W-:Y:S01]  /*3730*/  FMUL.FTZ R126, R121, UR28 ;  /* 0x0000001c797e7c20 */ /* 0x000fe20008410000 */
[----:B------:R-:W-:-:S07]  /*3740*/  MOV R121, R24 ;  /* 0x0000001800797202 */ /* 0x000fce0000000f00 */
[----:B------:R-:W-:Y:S01]  /*3750*/  @P4 FADD.FTZ R127, R156, -R127 ;  /* 0x8000007f9c7f4221 */ /* 0x000fe20000010000 */
[----:B------:R-:W-:-:S03]  /*3760*/  PLOP3.LUT P4, PT, PT, PT, UP2, 0x80, 0x8 ;  /* 0x000000000008781c */ /* 0x000fc60003f8f028 */
[----:B------:R-:W-:Y:S01]  /*3770*/  @P2 FFMA.FTZ R120, R127, UR24, R26 ;  /* 0x000000187f782c23 */ /* 0x000fe2000801001a */
[----:B------:R-:W-:-:S09]  /*3780*/  PLOP3.LUT P2, PT, PT, PT, UP2, 0x80, 0x8 ;  /* 0x000000000008781c */ /* 0x000fd20003f4f028 */
[----:B------:R-:W-:Y:S01]  /*3790*/  @P4 FFMA.FTZ R127, R9, UR6, R124 ;  /* 0x00000006097f4c23 */ /* 0x000fe2000801007c */
[----:B------:R-:W-:-:S03]  /*37a0*/  PLOP3.LUT P4, PT, PT, PT, UP2, 0x80, 0x8 ;  /* 0x000000000008781c */ /* 0x000fc60003f8f028 */
[----:B------:R-:W-:Y:S01]  /*37b0*/  @P2 FADD.FTZ R127, R134, -R127 ;  /* 0x8000007f867f2221 */ /* 0x000fe20000010000 */
[----:B------:R-:W-:-:S04]  /*37c0*/  ISETP.LT.AND P2, PT, RZ, UR29, PT ;  /* 0x0000001dff007c0c */ /* 0x000fc8000bf41270 */
[----:B------:R-:W-:-:S05]  /*37d0*/  SEL R113, R126, R113, P2 ;  /* 0x000000717e717207 */ /* 0x000fca0001000000 */
        /* <DEDUP_REMOVED lines=15> */
.L_x_9681:
[----:B01----:R-:W0:Y:S02]  /*38d0*/  LDC.64 R120, c[0x0][0x478] ;  /* 0x00011e00ff787b82 */ /* 0x003e240000000a00 */
        /* <DEDUP_REMOVED lines=31> */
.L_x_9684:
        /* <DEDUP_REMOVED lines=25> */
.L_x_9683:
        /* <DEDUP_REMOVED lines=8> */
.L_x_9680:
[----:B------:R-:W-:Y:S05]  /*3ce0*/  BSYNC.RECONVERGENT B0 ;  /* 0x0000000000007941 */ /* 0x000fea0003800200 */
.L_x_9679:
        /* <DEDUP_REMOVED lines=11> */
[----:B012--5:R-:W-:Y:S02]  /*3da0*/  MOV R117, R21 ;  /* 0x0000001500757202 */ /* 0x027fe40000000f00 */
        /* <DEDUP_REMOVED lines=37> */
.L_x_9688:
[----:B------:R-:W-:Y:S02]  /*4000*/  PLOP3.LUT P4, PT, PT, PT, UP2, 0x80, 0x8 ;  /* 0x000000000008781c */ /* 0x000fe40003f8f028 */
[----:B012--5:R-:W-:Y:S02]  /*4010*/  MOV R121, R21 ;  /* 0x0000001500797202 */ /* 0x027fe40000000f00 */
[----:B------:R-:W-:-:S09]  /*4020*/  MOV R126, R20 ;  /* 0x00000014007e7202 */ /* 0x000fd20000000f00 */
[----:B------:R-:W-:Y:S01]  /*4030*/  @P4 FFMA.FTZ R120, R10, UR6, R124 ;  /* 0x000000060a784c23 */ /* 0x000fe2000801007c */
[----:B------:R-:W-:-:S13]  /*4040*/  PLOP3.LUT P4, PT, PT, PT, UP2, 0x80, 0x8 ;  /* 0x000000000008781c */ /* 0x000fda0003f8f028 */
[----:B------:R-:W-:Y:S01]  /*4050*/  @P4 FADD.FTZ R120, R143, -R120 ;  /* 0x800000788f784221 */ /* 0x000fe20000010000 */
[----:B------:R-:W-:-:S13]  /*4060*/  PLOP3.LUT P4, PT, PT, PT, UP2, 0x80, 0x8 ;  /* 0x000000000008781c */ /* 0x000fda0003f8f028 */
        /* <DEDUP_REMOVED lines=31> */
.L_x_9687:
[----:B012---:R-:W0:Y:S02]  /*4260*/  LDC.64 R120, c[0x0][0x478] ;  /* 0x00011e00ff787b82 */ /* 0x007e240000000a00 */
[----:B0-----:R-:W-:-:S04]  /*4270*/  ISETP.NE.U32.AND P2, PT, R120, RZ, PT ;  /* 0x000000ff7800720c */ /* 0x001fc80003f45070 */
[----:B------:R-:W-:-:S13]  /*4280*/  ISETP.NE.AND.EX P2, PT, R121, RZ, PT, P2 ;  /* 0x000000ff7900720c */ /* 0x000fda0003f45320 */
[----:B------:R-:W-:Y:S05]  /*4290*/  @!P2 BRA `(.L_x_9690) ;  /* 0x00000000006ca947 */ /* 0x000fea0003800000 */
        /* <DEDUP_REMOVED lines=15> */
[----:B------:R-:W-:-:S03]  /*4390*/  FMUL.FTZ R120, R117, UR28 ;  /* 0x0000001c75787c20 */ /* 0x000fc60008410000 */
[----:B------:R-:W-:Y:S01]  /*43a0*/  SEL R112, R119, R112, P5 ;  /* 0x0000007077707207 */ /* 0x000fe20002800000 */
[----:B------:R-:W-:Y:S01]  /*43b0*/  FMUL.FTZ R119, R118, UR28 ;  /* 0x0000001c76777c20 */ /* 0x000fe20008410000 */
[----:B------:R-:W-:Y:S01]  /*43c0*/  SEL R113, R120, R113, P5 ;  /* 0x0000007178717207 */ /* 0x000fe20002800000 */
[----:B------:R-:W-:-:S03]  /*43d0*/  FFMA.FTZ R120, R142, UR6, R124 ;  /* 0x000000068e787c23 */ /* 0x000fc6000801007c */
[----:B------:R-:W-:Y:S01]  /*43e0*/  SEL R114, R119, R114, P5 ;  /* 0x0000007277727207 */ /* 0x000fe20002800000 */
[----:B------:R-:W-:-:S04]  /*43f0*/  FADD.FTZ R119, R155, -R120 ;  /* 0x800000789b777221 */ /* 0x000fc80000010000 */
[----:B------:R-:W-:-:S05]  /*4400*/  FMUL.FTZ R119, R119, UR24 ;  /* 0x0000001877777c20 */ /* 0x000fca0008410000 */
[----:B------:R-:W-:Y:S01]  /*4410*/  FSEL R119, R119, RZ, P4 ;  /* 0x000000ff77777208 */ /* 0x000fe20002000000 */
[----:B------:R-:W-:Y:S06]  /*4420*/  @!P3 BRA `(.L_x_9689) ;  /* 0x00000000006cb947 */ /* 0x000fec0003800000 */
[----:B------:R-:W-:Y:S01]  /*4430*/  FMUL.FTZ R115, R119, UR28 ;  /* 0x0000001c77737c20 */ /* 0x000fe20008410000 */
[----:B------:R-:W-:Y:S06]  /*4440*/  BRA `(.L_x_9689) ;  /* 0x0000000000647947 */ /* 0x000fec0003800000 */
.L_x_9690:
        /* <DEDUP_REMOVED lines=25> */
.L_x_9689:
        /* <DEDUP_REMOVED lines=8> */
.L_x_9686:
[----:B------:R-:W-:Y:S05]  /*4660*/  BSYNC.RECONVERGENT B0 ;  /* 0x0000000000007941 */ /* 0x000fea0003800200 */
.L_x_9685:
        /* <DEDUP_REMOVED lines=11> */
[----:B0123-5:R-:W-:Y:S02]  /*4720*/  MOV R119, R19 ;  /* 0x0000001300777202 */ /* 0x02ffe40000000f00 */
[----:B------:R-:W-:Y:S02]  /*4730*/  MOV R117, R17 ;  /* 0x0000001100757202 */ /* 0x000fe40000000f00 */
[----:B------:R-:W-:-:S07]  /*4740*/  MOV R118, R18 ;  /* 0x0000001200767202 */ /* 0x000fce0000000f00 */
        /* <DEDUP_REMOVED lines=30> */
[----:B------:R-:W-:Y:S01]  /*4930*/  SEL R112, R121, R112, P5 ;  /* 0x0000007079707207 */ /* 0x000fe20002800000 */
[----:B------:R-:W-:Y:S06]  /*4940*/  @!P3 BRA `(.L_x_9695) ;  /* 0x000000040084b947 */ /* 0x000fec0003800000 */
[----:B------:R-:W-:Y:S01]  /*4950*/  FMUL.FTZ R115, R119, UR28 ;  /* 0x0000001c77737c20 */ /* 0x000fe20008410000 */
[----:B------:R-:W-:Y:S06]  /*4960*/  BRA `(.L_x_9695) ;  /* 0x00000004007c7947 */ /* 0x000fec0003800000 */
.L_x_9694:
[----:B------:R-:W-:Y:S02]  /*4970*/  PLOP3.LUT P5, PT, PT, PT, UP2, 0x80, 0x8 ;  /* 0x000000000008781c */ /* 0x000fe40003faf028 */
[----:B0123-5:R-:W-:Y:S02]  /*4980*/  MOV R121, R17 ;  /* 0x0000001100797202 */ /* 0x02ffe40000000f00 */
        /* <DEDUP_REMOVED lines=36> */
.L_x_9693:
[----:B0123--:R-:W0:Y:S02]  /*4bd0*/  LDC.64 R120, c[0x0][0x478] ;  /* 0x00011e00ff787b82 */ /* 0x00fe240000000a00 */
        /* <DEDUP_REMOVED lines=18> */
[----:B------:R-:W-:Y:S01]  /*4d00*/  FSEL R121, R119, RZ, P5 ;  /* 0x000000ff77797208 */ /* 0x000fe20002800000 */
[----:B------:R-:W-:Y:S01]  /*4d10*/  FMUL.FTZ R119, R116, UR28 ;  /* 0x0000001c74777c20 */ /* 0x000fe20008410000 */
[----:B------:R-:W-:Y:S01]  /*4d20*/  FSEL R118, R118, RZ, P5 ;  /* 0x000000ff76767208 */ /* 0x000fe20002800000 */
        /* <DEDUP_REMOVED lines=10> */
.L_x_9696:
        /* <DEDUP_REMOVED lines=25> */
.L_x_9695:
        /* <DEDUP_REMOVED lines=8> */
.L_x_9692:
[----:B------:R-:W-:Y:S05]  /*4fe0*/  BSYNC.RECONVERGENT B0 ;  /* 0x0000000000007941 */ /* 0x000fea0003800200 */
.L_x_9691:
        /* <DEDUP_REMOVED lines=11> */
[----:B012345:R-:W-:Y:S02]  /*50a0*/  MOV R119, R111 ;  /* 0x0000006f00777202 */ /* 0x03ffe40000000f00 */
        /* <DEDUP_REMOVED lines=36> */
.L_x_9700:
[----:B------:R-:W-:Y:S02]  /*52f0*/  PLOP3.LUT P5, PT, PT, PT, UP2, 0x80, 0x8 ;  /* 0x000000000008781c */ /* 0x000fe40003faf028 */
[----:B012345:R-:W-:Y:S02]  /*5300*/  MOV R121, R109 ;  /* 0x0000006d00797202 */ /* 0x03ffe40000000f00 */
        /* <DEDUP_REMOVED lines=36> */
.L_x_9699:
[----:B01234-:R-:W0:Y:S02]  /*5550*/  LDC.64 R120, c[0x0][0x478] ;  /* 0x00011e00ff787b82 */ /* 0x01fe240000000a00 */
        /* <DEDUP_REMOVED lines=18> */
[----:B------:R-:W-:Y:S01]  /*5680*/  FSEL R117, R117, RZ, P5 ;  /* 0x000000ff75757208 */ /* 0x000fe20002800000 */
[----:B------:R-:W-:Y:S01]  /*5690*/  FMUL.FTZ R119, R116, UR28 ;  /* 0x0000001c74777c20 */ /* 0x000fe20008410000 */
[----:B------:R-:W-:Y:S02]  /*56a0*/  FSEL R118, R118, RZ, P5 ;  /* 0x000000ff76767208 */ /* 0x000fe40002800000 */
[----:B------:R-:W-:Y:S01]  /*56b0*/  ISETP.LT.AND P5, PT, RZ, UR29, PT ;  /* 0x0000001dff007c0c */ /* 0x000fe2000bfa1270 */
[----:B------:R-:W-:-:S03]  /*56c0*/  FMUL.FTZ R120, R117, UR28 ;  /* 0x0000001c75787c20 */ /* 0x000fc60008410000 */
        /* <DEDUP_REMOVED lines=8> */
.L_x_9702:
[--C-:B------:R-:W-:Y:S01]  /*5750*/  FFMA.FTZ R121, R5, UR6, R124.reuse ;  /* 0x0000000605797c23 */ /* 0x100fe2000801007c */
[----:B------:R-:W-:Y:S01]  /*5760*/  UISETP.GT.AND UP3, UPT, UR25, URZ, UPT ;  /* 0x000000ff1900728c */ /* 0x000fe2000bf64270 */
[----:B------:R-:W-:Y:S01]  /*5770*/  FFMA.FTZ R120, R4, UR6, R124 ;  /* 0x0000000604787c23 */ /* 0x000fe2000801007c */
[----:B------:R-:W-:Y:S01]  /*5780*/  UISETP.GT.AND UP0, UPT, UR29, URZ, UPT ;  /* 0x000000ff1d00728c */ /* 0x000fe2000bf04270 */
[----:B------:R-:W-:Y:S02]  /*5790*/  FADD.FTZ R121, R130, -R121 ;  /* 0x8000007982797221 */ /* 0x000fe40000010000 */
[----:B------:R-:W-:Y:S01]  /*57a0*/  FADD.FTZ R120, R139, -R120 ;  /* 0x800000788b787221 */ /* 0x000fe20000010000 */
[----:B------:R-:W-:Y:S01]  /*57b0*/  PLOP3.LUT P5, PT, PT, PT, UP3, 0x80, 0x8 ;  /* 0x000000000008781c */ /* 0x000fe20003faf038 */
[----:B------:R-:W-:Y:S02]  /*57c0*/  FMUL.FTZ R121, R121, UR24 ;  /* 0x0000001879797c20 */ /* 0x000fe40008410000 */
[----:B------:R-:W-:-:S03]  /*57d0*/  FMUL.FTZ R120, R120, UR24 ;  /* 0x0000001878787c20 */ /* 0x000fc60008410000 */
[----:B------:R-:W-:Y:S02]  /*57e0*/  FSEL R121, R121, RZ, P5 ;  /* 0x000000ff79797208 */ /* 0x000fe40002800000 */
[----:B------:R-:W-:-:S03]  /*57f0*/  PLOP3.LUT P5, PT, PT, PT, UP3, 0x80, 0x8 ;  /* 0x000000000008781c */ /* 0x000fc60003faf038 */
[----:B------:R-:W-:Y:S01]  /*5800*/  FMUL.FTZ R121, R121, UR28 ;  /* 0x0000001c79797c20 */ /* 0x000fe20008410000 */
[----:B------:R-:W-:Y:S02]  /*5810*/  FSEL R120, R120, RZ, P5 ;  /* 0x000000ff78787208 */ /* 0x000fe40002800000 */
[----:B------:R-:W-:-:S03]  /*5820*/  PLOP3.LUT P5, PT, PT, PT, UP0, 0x80, 0x8 ;  /* 0x000000000008781c */ /* 0x000fc60003faf008 */
[----:B------:R-:W-:Y:S01]  /*5830*/  FMUL.FTZ R120, R120, UR28 ;  /* 0x0000001c78787c20 */ /* 0x000fe20008410000 */
[----:B------:R-:W-:Y:S01]  /*5840*/  SEL R112, R121, R112, P5 ;  /* 0x0000007079707207 */ /* 0x000fe20002800000 */
[--C-:B------:R-:W-:Y:S01]  /*5850*/  FFMA.FTZ R121, R135, UR6, R124.reuse ;  /* 0x0000000687797c23 */ /* 0x100fe2000801007c */
[----:B------:R-:W-:Y:S01]  /*5860*/  PLOP3.LUT P5, PT, PT, PT, UP0, 0x80, 0x8 ;  /* 0x000000000008781c */ /* 0x000fe20003faf008 */
[----:B------:R-:W-:Y:S02]  /*5870*/  FFMA.FTZ R124, R148, UR6, R124 ;  /* 0x00000006947c7c23 */ /* 0x000fe4000801007c */
[----:B------:R-:W-:Y:S01]  /*5880*/  FADD.FTZ R121, R150, -R121 ;  /* 0x8000007996797221 */ /* 0x000fe20000010000 */
[----:B------:R-:W-:Y:S01]  /*5890*/  SEL R113, R120, R113, P5 ;  /* 0x0000007178717207 */ /* 0x000fe20002800000 */
[----:B------:R-:W-:Y:S01]  /*58a0*/  FADD.FTZ R124, R151, -R124 ;  /* 0x8000007c977c7221 */ /* 0x000fe20000010000 */
[----:B------:R-:W-:Y:S01]  /*58b0*/  PLOP3.LUT P5, PT, PT, PT, UP3, 0x80, 0x8 ;  /* 0x000000000008781c */ /* 0x000fe20003faf038 */
[----:B------:R-:W-:-:S02]  /*58c0*/  FMUL.FTZ R121, R121, UR24 ;  /* 0x0000001879797c20 */ /* 0x000fc40008410000 */
[----:B------:R-:W-:-:S03]  /*58d0*/  FMUL.FTZ R124, R124, UR24 ;  /* 0x000000187c7c7c20 */ /* 0x000fc60008410000 */
[----:B------:R-:W-:Y:S02]  /*58e0*/  FSEL R121, R121, RZ, P5 ;  /* 0x000000ff79797208 */ /* 0x000fe40002800000 */
[----:B------:R-:W-:-:S03]  /*58f0*/  PLOP3.LUT P5, PT, PT, PT, UP3, 0x80, 0x8 ;  /* 0x000000000008781c */ /* 0x000fc60003faf038 */
[----:B------:R-:W-:Y:S01]  /*5900*/  FMUL.FTZ R121, R121, UR28 ;  /* 0x0000001c79797c20 */ /* 0x000fe20008410000 */
[----:B------:R-:W-:Y:S02]  /*5910*/  FSEL R124, R124, RZ, P5 ;  /* 0x000000ff7c7c7208 */ /* 0x000fe40002800000 */
[----:B------:R-:W-:-:S03]  /*5920*/  PLOP3.LUT P5, PT, PT, PT, UP0, 0x80, 0x8 ;  /* 0x000000000008781c */ /* 0x000fc60003faf008 */
[----:B------:R-:W-:Y:S01]  /*5930*/  @P3 FMUL.FTZ R115, R124, UR28 ;  /* 0x0000001c7c733c20 */ /* 0x000fe20008410000 */
[----:B------:R-:W-:-:S09]  /*5940*/  SEL R114, R121, R114, P5 ;  /* 0x0000007279727207 */ /* 0x000fd20002800000 */
.L_x_9701:
[----:B------:R-:W0:Y:S02]  /*5950*/  @P4 LDC.64 R120, c[0x0][0x478] ;  /* 0x00011e00ff784b82 */ /* 0x000e240000000a00 */
[----:B0-----:R-:W-:-:S06]  /*5960*/  @P4 IMAD.WIDE.U32 R126, R163, 0x10, R120 ;  /* 0x00000010a37e4825 */ /* 0x001fcc00078e0078 */
[----:B------:R-:W0:Y:S01]  /*5970*/  @P3 LDC.64 R120, c[0x0][0x468] ;  /* 0x00011a00ff783b82 */ /* 0x000e220000000a00 */
[----:B------:R1:W-:Y:S01]  /*5980*/  @P4 STG.E.128 desc[UR10][R126.64], R116 ;  /* 0x000000747e004986 */ /* 0x0003e2000c101d0a */
[----:B0-----:R-:W-:-:S05]  /*5990*/  @P3 IMAD.WIDE.U32 R120, R122, 0x10, R120 ;  /* 0x000000107a783825 */ /* 0x001fca00078e0078 */
[----:B------:R1:W-:Y:S02]  /*59a0*/  @P3 STG.E.128 desc[UR10][R120.64], R112 ;  /* 0x0000007078003986 */ /* 0x0003e4000c101d0a */
.L_x_9698:
[----:B------:R-:W-:Y:S05]  /*59b0*/  BSYNC.RECONVERGENT B0 ;  /* 0x0000000000007941 */ /* 0x000fea0003800200 */
.L_x_9697:
[----:B------:R-:W-:Y:S02]  /*59c0*/  UIADD3 UR9, UPT, UPT, UR9, UR22, URZ ;  /* 0x0000001609097290 */ /* 0x000fe4000fffe0ff */
[----:B------:R-:W-:Y:S02]  /*59d0*/  UPLOP3.LUT UP1, UPT, UPT, UPT, UP1, 0x40, 0x4 ;  /* 0x000000000004789c */ /* 0x000fe40003f2e810 */
[----:B------:R-:W-:-:S09]  /*59e0*/  UISETP.GE.AND UP0, UPT, UR9, UR23, UPT ;  /* 0x000000170900728c */ /* 0x000fd2000bf06270 */
[----:B------:R-:W-:Y:S05]  /*59f0*/  BRA.U !UP0, `(.L_x_9703) ;  /* 0xffffffad08207547 */ /* 0x000fea000b83ffff */
.L_x_9651:
[----:B------:R-:W0:Y:S01]  /*5a00*/  S2UR UR6, SR_CTAID.X ;  /* 0x00000000000679c3 */ /* 0x000e220000002500 */
[----:B------:R-:W-:Y:S02]  /*5a10*/  ISETP.NE.AND P4, PT, R123, RZ, PT ;  /* 0x000000ff7b00720c */ /* 0x000fe40003f85270 */
[----:B------:R-:W-:-:S05]  /*5a20*/  ISETP.NE.AND P3, PT, R125, RZ, PT ;  /* 0x000000ff7d00720c */ /* 0x000fca0003f65270 */
        /* <DEDUP_REMOVED lines=46> */
.L_x_9704:
        /* <DEDUP_REMOVED lines=15> */
.L_x_10836:


//--------------------- .text._ZN10layer_norm13ln_bwd_kernelINS_13Kernel_traitsIfffffjLj3072ELj1ELj1ELj4ELj16ENS_18Kernel_traits_baseILj3072EfffffjLj128EEEEELb0ELb0ELb1ELb1EEEvNS_9BwdParamsE --------------------------
	.section	.text._ZN10layer_norm13ln_bwd_kernelINS_13Kernel_traitsIfffffjLj3072ELj1ELj1ELj4ELj16ENS_18Kernel_traits_baseILj3072EfffffjLj128EEEEELb0ELb0ELb1ELb1EEEvNS_9BwdParamsE,"ax",@progbits
	.align	128
        .global         _ZN10layer_norm13ln_bwd_kernelINS_13Kernel_traitsIfffffjLj3072ELj1ELj1ELj4ELj16ENS_18Kernel_traits_baseILj3072EfffffjLj128EEEEELb0ELb0ELb1ELb1EEEvNS_9BwdParamsE
        .type           _ZN10layer_norm13ln_bwd_kernelINS_13Kernel_traitsIfffffjLj3072ELj1ELj1ELj4ELj16ENS_18Kernel_traits_baseILj3072EfffffjLj128EEEEELb0ELb0ELb1ELb1EEEvNS_9BwdParamsE,@function
        .size           _ZN10layer_norm13ln_bwd_kernelINS_13Kernel_traitsIfffffjLj3072ELj1ELj1ELj4ELj16ENS_18Kernel_traits_baseILj3072EfffffjLj128EEEEELb0ELb0ELb1ELb1EEEvNS_9BwdParamsE,(.L_x_10837 - _ZN10layer_norm13ln_bwd_kernelINS_13Kernel_traitsIfffffjLj3072ELj1ELj1ELj4ELj16ENS_18Kernel_traits_baseILj3072EfffffjLj128EEEEELb0ELb0ELb1ELb1EEEvNS_9BwdParamsE)
        .other          _ZN10layer_norm13ln_bwd_kernelINS_13Kernel_traitsIfffffjLj3072ELj1ELj1ELj4ELj16ENS_18Kernel_traits_baseILj3072EfffffjLj128EEEEELb0ELb0ELb1ELb1EEEvNS_9BwdParamsE,@"STO_CUDA_ENTRY STV_DEFAULT"
_ZN10layer_norm13ln_bwd_kernelINS_13Kernel_traitsIfffffjLj3072ELj1ELj1ELj4ELj16ENS_18Kernel_traits_baseILj3072EfffffjLj128EEEEELb0ELb0ELb1ELb1EEEvNS_9BwdParamsE:
.text._ZN10layer_norm13ln_bwd_kernelINS_13Kernel_traitsIfffffjLj3072ELj1ELj1ELj4ELj16ENS_18Kernel_traits_baseILj3072EfffffjLj128EEEEELb0ELb0ELb1ELb1EEEvNS_9BwdParamsE:
        /* <DEDUP_REMOVED lines=48> */
.L_x_9734:
        /* <DEDUP_REMOVED lines=9> */
[----:B------:R-:W-:Y:S02]  /*0390*/  MOV R5, R112 ;  /* 0x0000007000057202 */ /* 0x000fe40000000f00 */
[----:B------:R-:W-:Y:S02]  /*03a0*/  MOV R6, R113 ;  /* 0x0000007100067202 */ /* 0x000fe40000000f00 */
[----:B------:R-:W-:Y:S02]  /*03b0*/  CS2R R112, SRZ ;  /* 0x0000000000707805 */ /* 0x000fe4000001ff00 */
[----:B------:R-:W-:Y:S02]  /*03c0*/  MOV R157, R114 ;  /* 0x00000072009d7202 */ /* 0x000fe40000000f00 */
[----:B----4-:R-:W-:-:S13]  /*03d0*/  ISETP.GE.AND P2, PT, R2, 0x1, PT ;  /* 0x000000010200780c */ /* 0x010fda0003f46270 */
[----:B0-----:R-:W-:Y:S05]  /*03e0*/  @!P2 BRA `(.L_x_9706) ;  /* 0x0000000c00d4a947 */ /* 0x001fea0003800000 */
[----:B------:R-:W0:Y:S01]  /*03f0*/  LDC.64 R110, c[0x0][0x3c0] ;  /* 0x0000f000ff6e7b82 */ /* 0x000e220000000a00 */
[----:B------:R-:W-:Y:S01]  /*0400*/  UMOV UR6, UR8 ;  /* 0x0000000800067c82 */ /* 0x000fe20008000000 */
[----:B------:R-:W1:Y:S01]  /*0410*/  S2R R167, SR_TID.X ;  /* 0x0000000000a77919 */ /* 0x000e620000002100 */
[----:B------:R-:W-:Y:S01]  /*0420*/  UISETP.NE.U32.AND UP0, UPT, UR6, URZ, UPT ;  /* 0x000000ff0600728c */ /* 0x000fe2000bf05070 */
[----:B------:R-:W-:Y:S01]  /*0430*/  SHF.R.S32.HI R113, RZ, 0x1f, R0 ;  /* 0x0000001fff717819 */ /* 0x000fe20000011400 */
[----:B------:R-:W-:Y:S01]  /*0440*/  UMOV UR7, UR9 ;  /* 0x0000000900077c82 */ /* 0x000fe20008000000 */
[----:B------:R-:W-:Y:S01]  /*0450*/  IMAD R3, R0, UR16, RZ ;  /* 0x0000001000037c24 */ /* 0x000fe2000f8e02ff */
[----:B------:R-:W-:Y:S01]  /*0460*/  UISETP.NE.AND.EX UP0, UPT, UR7, URZ, UPT, UP0 ;  /* 0x000000ff0700728c */ /* 0x000fe2000bf05300 */
[----:B------:R-:W2:Y:S03]  /*0470*/  LDC.64 R108, c[0x0][0x3a8] ;  /* 0x0000ea00ff6c7b82 */ /* 0x000ea60000000a00 */
[----:B------:R-:W-:-:S04]  /*0480*/  SHF.R.S32.HI R112, RZ, 0x1f, R3 ;  /* 0x0000001fff707819 */ /* 0x000fc80000011403 */
[----:B------:R-:W-:Y:S01]  /*0490*/  LEA.HI R112, R112, R3, RZ, 0x2 ;  /* 0x0000000370707211 */ /* 0x000fe200078f10ff */
[----:B------:R-:W3:Y:S01]  /*04a0*/  LDC.64 R128, c[0x0][0x428] ;  /* 0x00010a00ff807b82 */ /* 0x000ee20000000a00 */
[----:B------:R-:W-:Y:S02]  /*04b0*/  IADD3 R3, PT, PT, R2, -0x1, RZ ;  /* 0xffffffff02037810 */ /* 0x000fe40007ffe0ff */
[----:B0-----:R-:W-:-:S04]  /*04c0*/  LEA R110, P0, R0, R110, 0x2 ;  /* 0x0000006e006e7211 */ /* 0x001fc800078010ff */
[----:B------:R-:W-:Y:S02]  /*04d0*/  LEA.HI.X R111, R0, R111, R113, 0x2, P0 ;  /* 0x0000006f006f7211 */ /* 0x000fe400000f1471 */
[----:B------:R-:W-:Y:S01]  /*04e0*/  PLOP3.LUT P0, PT, PT, PT, UP0, 0x80, 0x8 ;  /* 0x000000000008781c */ /* 0x000fe20003f0f008 */
[----:B------:R-:W-:Y:S02]  /*04f0*/  IMAD R3, R3, UR16, RZ ;  /* 0x0000001003037c24 */ /* 0x000fe4000f8e02ff */
[----:B------:R0:W4:Y:S01]  /*0500*/  LDG.E R161, desc[UR14][R110.64] ;  /* 0x0000000e6ea17981 */ /* 0x000122000c1e1900 */
[----:B-1----:R-:W-:-:S09]  /*0510*/  LEA.HI.SX32 R113, R112, R167, 0x1e ;  /* 0x000000a770717211 */ /* 0x002fd200078ff2ff */
[----:B------:R-:W1:Y:S01]  /*0520*/  @P0 LDC.64 R124, c[0x0][0x438] ;  /* 0x00010e00ff7c0b82 */ /* 0x000e620000000a00 */
[----:B0-----:R-:W-:Y:S01]  /*0530*/  SHF.R.S32.HI R110, RZ, 0x1f, R3 ;  /* 0x0000001fff6e7819 */ /* 0x001fe20000011403 */
[C---:B--2---:R-:W-:Y:S01]  /*0540*/  IMAD.WIDE.U32 R132, R113.reuse, 0x10, R108 ;  /* 0x0000001071847825 */ /* 0x044fe200078e006c */
[C---:B------:R-:W-:Y:S02]  /*0550*/  IADD3 R119, PT, PT, R113.reuse, 0x80, RZ ;  /* 0x0000008071777810 */ /* 0x040fe40007ffe0ff */
[----:B------:R-:W-:Y:S02]  /*0560*/  LEA.HI R110, R110, R3, RZ, 0x2 ;  /* 0x000000036e6e7211 */ /* 0x000fe400078f10ff */
[C---:B------:R-:W-:Y:S01]  /*0570*/  IADD3 R121, PT, PT, R113.reuse, 0x100, RZ ;  /* 0x0000010071797810 */ /* 0x040fe20007ffe0ff */
[----:B------:R-:W2:Y:S01]  /*0580*/  LDG.E.128 R132, desc[UR14][R132.64] ;  /* 0x0000000e84847981 */ /* 0x000ea2000c1e1d00 */
[C---:B------:R-:W-:Y:S01]  /*0590*/  IADD3 R123, PT, PT, R113.reuse, 0x180, RZ ;  /* 0x00000180717b7810 */ /* 0x040fe20007ffe0ff */
[----:B------:R-:W0:Y:S01]  /*05a0*/  @P0 LDC.64 R168, c[0x0][0x438] ;  /* 0x00010e00ffa80b82 */ /* 0x000e220000000a00 */
[----:B------:R-:W-:-:S02]  /*05b0*/  IADD3 R131, PT, PT, R113, 0x200, RZ ;  /* 0x0000020071837810 */ /* 0x000fc40007ffe0ff */
[----:B------:R-:W-:Y:S01]  /*05c0*/  IADD3 R3, PT, PT, R113, 0x280, RZ ;  /* 0x0000028071037810 */ /* 0x000fe20007ffe0ff */
[----:B------:R-:W-:Y:S01]  /*05d0*/  IMAD.WIDE.U32 R136, R119, 0x10, R108 ;  /* 0x0000001077887825 */ /* 0x000fe200078e006c */
[----:B------:R-:W-:-:S03]  /*05e0*/  LEA.HI.SX32 R167, R110, R167, 0x1e ;  /* 0x000000a76ea77211 */ /* 0x000fc600078ff2ff */
[--C-:B------:R-:W-:Y:S01]  /*05f0*/  IMAD.WIDE.U32 R140, R121, 0x10, R108.reuse ;  /* 0x00000010798c7825 */ /* 0x100fe200078e006c */
[----:B------:R-:W-:Y:S01]  /*0600*/  IADD3 R115, PT, PT, R167, 0x80, RZ ;  /* 0x00000080a7737810 */ /* 0x000fe20007ffe0ff */
[----:B------:R-:W2:Y:S01]  /*0610*/  LDG.E.128 R136, desc[UR14][R136.64] ;  /* 0x0000000e88887981 */ /* 0x000ea2000c1e1d00 */
[----:B------:R-:W0:Y:S01]  /*0620*/  @P0 LDC.64 R164, c[0x0][0x438] ;  /* 0x00010e00ffa40b82 */ /* 0x000e220000000a00 */
[--C-:B------:R-:W-:Y:S02]  /*0630*/  IMAD.WIDE.U32 R144, R123, 0x10, R108.reuse ;  /* 0x000000107b907825 */ /* 0x100fe400078e006c */
[----:B------:R-:W2:Y:S02]  /*0640*/  LDG.E.128 R140, desc[UR14][R140.64] ;  /* 0x0000000e8c8c7981 */ /* 0x000ea4000c1e1d00 */
[----:B------:R-:W-:-:S03]  /*0650*/  IMAD.WIDE.U32 R148, R131, 0x10, R108 ;  /* 0x0000001083947825 */ /* 0x000fc600078e006c */
[----:B------:R-:W0:Y:S01]  /*0660*/  @P0 LDC.64 R162, c[0x0][0x438] ;  /* 0x00010e00ffa20b82 */ /* 0x000e220000000a00 */
[----:B------:R-:W-:-:S04]  /*0670*/  IMAD.WIDE.U32 R152, R3, 0x10, R108 ;  /* 0x0000001003987825 */ /* 0x000fc800078e006c */
[----:B-1----:R-:W-:Y:S01]  /*0680*/  @P0 IMAD.WIDE.U32 R124, R113, 0x10, R124 ;  /* 0x00000010717c0825 */ /* 0x002fe200078e007c */
[C---:B------:R-:W-:Y:S01]  /*0690*/  IADD3 R117, PT, PT, R167.reuse, 0x100, RZ ;  /* 0x00000100a7757810 */ /* 0x040fe20007ffe0ff */
[----:B------:R-:W2:Y:S01]  /*06a0*/  LDG.E.128 R144, desc[UR14][R144.64] ;  /* 0x0000000e90907981 */ /* 0x000ea2000c1e1d00 */
[----:B------:R-:W1:Y:S01]  /*06b0*/  @P0 LDC.64 R158, c[0x0][0x438] ;  /* 0x00010e00ff9e0b82 */ /* 0x000e620000000a00 */
[C-C-:B---3--:R-:W-:Y:S01]  /*06c0*/  IMAD.WIDE.U32 R108, R167.reuse, 0x10, R128.reuse ;  /* 0x00000010a76c7825 */ /* 0x148fe200078e0080 */
[----:B------:R-:W-:Y:S01]  /*06d0*/  IADD3 R127, PT, PT, R167, 0x180, RZ ;  /* 0x00000180a77f7810 */ /* 0x000fe20007ffe0ff */
[----:B------:R-:W3:Y:S02]  /*06e0*/  LDG.E.128 R148, desc[UR14][R148.64] ;  /* 0x0000000e94947981 */ /* 0x000ee4000c1e1d00 */
[--C-:B------:R-:W-:Y:S02]  /*06f0*/  IMAD.WIDE.U32 R112, R115, 0x10, R128.reuse ;  /* 0x0000001073707825 */ /* 0x100fe400078e0080 */
[----:B------:R-:W3:Y:S04]  /*0700*/  LDG.E.128 R108, desc[UR14][R108.64] ;  /* 0x0000000e6c6c7981 */ /* 0x000ee8000c1e1d00 */
[----:B------:R-:W3:Y:S01]  /*0710*/  LDG.E.128 R112, desc[UR14][R112.64] ;  /* 0x0000000e70707981 */ /* 0x000ee2000c1e1d00 */
[----:B------:R-:W-:-:S03]  /*0720*/  IMAD.WIDE.U32 R116, R117, 0x10, R128 ;  /* 0x0000001075747825 */ /* 0x000fc600078e0080 */
[----:B------:R0:W5:Y:S02]  /*0730*/  @P0 LDG.E.128 R28, desc[UR14][R124.64] ;  /* 0x0000000e7c1c0981 */ /* 0x000164000c1e1d00 */
[----:B0-----:R-:W-:Y:S02]  /*0740*/  @P0 IMAD.WIDE.U32 R168, R119, 0x10, R168 ;  /* 0x0000001077a80825 */ /* 0x001fe400078e00a8 */
[----:B------:R-:W3:Y:S02]  /*0750*/  LDG.E.128 R116, desc[UR14][R116.64] ;  /* 0x0000000e74747981 */ /* 0x000ee4000c1e1d00 */
[----:B------:R-:W-:Y:S02]  /*0760*/  @P0 IMAD.WIDE.U32 R164, R121, 0x10, R164 ;  /* 0x0000001079a40825 */ /* 0x000fe400078e00a4 */
[----:B------:R-:W3:Y:S02]  /*0770*/  LDG.E.128 R152, desc[UR14][R152.64] ;  /* 0x0000000e98987981 */ /* 0x000ee4000c1e1d00 */
[----:B------:R-:W-:-:S04]  /*0780*/  IMAD.WIDE.U32 R120, R127, 0x10, R128 ;  /* 0x000000107f787825 */ /* 0x000fc800078e0080 */
[----:B------:R-:W-:Y:S01]  /*0790*/  @P0 IMAD.WIDE.U32 R162, R123, 0x10, R162 ;  /* 0x000000107ba20825 */ /* 0x000fe200078e00a2 */
[----:B------:R-:W-:Y:S01]  /*07a0*/  IADD3 R125, PT, PT, R167, 0x200, RZ ;  /* 0x00000200a77d7810 */ /* 0x000fe20007ffe0ff */
[----:B------:R-:W3:Y:S04]  /*07b0*/  LDG.E.128 R120, desc[UR14][R120.64] ;  /* 0x0000000e78787981 */ /* 0x000ee8000c1e1d00 */
[----:B------:R-:W-:Y:S01]  /*07c0*/  IMAD.WIDE.U32 R124, R125, 0x10, R128 ;  /* 0x000000107d7c7825 */ /* 0x000fe200078e0080 */
[----:B------:R0:W5:Y:S03]  /*07d0*/  @P0 LDG.E.128 R20, desc[UR14][R164.64] ;  /* 0x0000000ea4140981 */ /* 0x000166000c1e1d00 */
[----:B-1----:R-:W-:Y:S01]  /*07e0*/  @P0 IMAD.WIDE.U32 R158, R131, 0x10, R158 ;  /* 0x00000010839e0825 */ /* 0x002fe200078e009e */
[----:B------:R-:W-:Y:S01]  /*07f0*/  ISETP.NE.AND P1, PT, RZ, UR13, PT ;  /* 0x0000000dff007c0c */ /* 0x000fe2000bf25270 */
[----:B------:R-:W3:Y:S01]  /*0800*/  LDG.E.128 R124, desc[UR14][R124.64] ;  /* 0x0000000e7c7c7981 */ /* 0x000ee2000c1e1d00 */
[----:B------:R-:W-:-:S03]  /*0810*/  IADD3 R167, PT, PT, R167, 0x280, RZ ;  /* 0x00000280a7a77810 */ /* 0x000fc60007ffe0ff */
[----:B------:R1:W5:Y:S01]  /*0820*/  @P0 LDG.E.128 R24, desc[UR14][R168.64] ;  /* 0x0000000ea8180981 */ /* 0x000362000c1e1d00 */
[----:B0-----:R-:W0:Y:S01]  /*0830*/  @P0 LDC.64 R164, c[0x0][0x438] ;  /* 0x00010e00ffa40b82 */ /* 0x001e220000000a00 */
[----:B------:R-:W-:Y:S02]  /*0840*/  IMAD.WIDE.U32 R128, R167, 0x10, R128 ;  /* 0x00000010a7807825 */ /* 0x000fe400078e0080 */
[----:B------:R-:W5:Y:S04]  /*0850*/  @P0 LDG.E.128 R16, desc[UR14][R162.64] ;  /* 0x0000000ea2100981 */ /* 0x000f68000c1e1d00 */
[----:B------:R-:W3:Y:S04]  /*0860*/  LDG.E.128 R128, desc[UR14][R128.64] ;  /* 0x0000000e80807981 */ /* 0x000ee8000c1e1d00 */
[----:B------:R-:W5:Y:S01]  /*0870*/  @P0 LDG.E.128 R12, desc[UR14][R158.64] ;  /* 0x0000000e9e0c0981 */ /* 0x000f62000c1e1d00 */
[----:B0-----:R-:W-:-:S05]  /*0880*/  @P0 IMAD.WIDE.U32 R164, R3, 0x10, R164 ;  /* 0x0000001003a40825 */ /* 0x001fca00078e00a4 */
[----:B------:R0:W5:Y:S01]  /*0890*/  @P0 LDG.E.128 R8, desc[UR14][R164.64] ;  /* 0x0000000ea4080981 */ /* 0x000162000c1e1d00 */
[----:B----4-:R-:W-:-:S05]  /*08a0*/  FSEL R161, R161, RZ, !P1 ;  /* 0x000000ffa1a17208 */ /* 0x010fca0004800000 */
[C---:B--2---:R-:W-:Y:S01]  /*08b0*/  FADD.FTZ R3, -R161.reuse, R132 ;  /* 0x00000084a1037221 */ /* 0x044fe20000010100 */
[C---:B------:R-:W-:Y:S01]  /*08c0*/  FADD.FTZ R187, -R161.reuse, R133 ;  /* 0x00000085a1bb7221 */ /* 0x040fe20000010100 */
[C---:B------:R-:W-:Y:S02]  /*08d0*/  FADD.FTZ R185, -R161.reuse, R135 ;  /* 0x00000087a1b97221 */ /* 0x040fe40000010100 */
[C---:B-----5:R-:W-:Y:S01]  /*08e0*/  FMUL.FTZ R3, R156.reuse, R3 ;  /* 0x000000039c037220 */ /* 0x060fe20000410000 */
[C---:B------:R-:W-:Y:S01]  /*08f0*/  FADD.FTZ R133, -R161.reuse, R134 ;  /* 0x00000086a1857221 */ /* 0x040fe20000010100 */
[C---:B------:R-:W-:Y:S01]  /*0900*/  FMUL.FTZ R132, R156.reuse, R187 ;  /* 0x000000bb9c847220 */ /* 0x040fe20000410000 */
[C---:B------:R-:W-:Y:S01]  /*0910*/  FADD.FTZ R183, -R161.reuse, R137 ;  /* 0x00000089a1b77221 */ /* 0x040fe20000010100 */
[C---:B------:R-:W-:Y:S01]  /*0920*/  FADD.FTZ R137, -R161.reuse, R138 ;  /* 0x0000008aa1897221 */ /* 0x040fe20000010100 */
[C---:B------:R-:W-:Y:S01]  /*0930*/  FADD.FTZ R135, -R161.reuse, R136 ;  /* 0x00000088a1877221 */ /* 0x040fe20000010100 */
[C---:B------:R-:W-:Y:S01]  /*0940*/  FADD.FTZ R181, -R161.reuse, R139 ;  /* 0x0000008ba1b57221 */ /* 0x040fe20000010100 */
[C---:B------:R-:W-:Y:S01]  /*0950*/  FMUL.FTZ R136, R156.reuse, R183 ;  /* 0x000000b79c887220 */ /* 0x040fe20000410000 */
[C---:B------:R-:W-:Y:S01]  /*0960*/  FMUL.FTZ R137, R156.reuse, R137 ;  /* 0x000000899c897220 */ /* 0x040fe20000410000 */
[C---:B------:R-:W-:Y:S01]  /*0970*/  FADD.FTZ R179, -R161.reuse, R140 ;  /* 0x0000008ca1b37221 */ /* 0x040fe20000010100 */
[C---:B------:R-:W-:Y:S01]  /*0980*/  FADD.FTZ R175, -R161.reuse, R142 ;  /* 0x0000008ea1af7221 */ /* 0x040fe20000010100 */
[C---:B------:R-:W-:Y:S01]  /*0990*/  FMUL.FTZ R133, R156.reuse, R133 ;  /* 0x000000859c857220 */ /* 0x040fe20000410000 */
[C---:B------:R-:W-:Y:S01]  /*09a0*/  FMUL.FTZ R135, R156.reuse, R135 ;  /* 0x000000879c877220 */ /* 0x040fe20000410000 */
[C---:B------:R-:W-:Y:S01]  /*09b0*/  FMUL.FTZ R140, R156.reuse, R181 ;  /* 0x000000b59c8c7220 */ /* 0x040fe20000410000 */
[----:B------:R-:W-:Y:S01]  /*09c0*/  FADD.FTZ R173, -R161, R143 ;  /* 0x0000008fa1ad7221 */ /* 0x000fe20000010100 */
[----:B------:R-:W-:Y:S01]  /*09d0*/  FMUL.FTZ R134, R156, R185 ;  /* 0x000000b99c867220 */ /* 0x000fe20000410000 */
[----:B---3--:R-:W-:Y:S01]  /*09e0*/  FADD.FTZ R88, R88, R108 ;  /* 0x0000006c58587221 */ /* 0x008fe20000010000 */
        /* <DEDUP_REMOVED lines=11> */
[----:B------:R-:W-:Y:S01]  /*0aa0*/  FFMA.FTZ R113, R3, R108, RZ ;  /* 0x0000006c03717223 */ /* 0x000fe200000100ff */
[----:B------:R-:W-:Y:S01]  /*0ab0*/  FADD.FTZ R114, RZ, R108 ;  /* 0x0000006cff727221 */ /* 0x000fe20000010000 */
        /* <DEDUP_REMOVED lines=9> */
[----:B------:R-:W-:Y:S01]  /*0b50*/  FFMA.FTZ R112, R132, R109, R113 ;  /* 0x0000006d84707223 */ /* 0x000fe20000010071 */
[----:B------:R-:W-:Y:S01]  /*0b60*/  FADD.FTZ R115, R109, R114 ;  /* 0x000000726d737221 */ /* 0x000fe20000010000 */
[----:B------:R-:W-:Y:S01]  /*0b70*/  FADD.FTZ R91, R91, R111 ;  /* 0x0000006f5b5b7221 */ /* 0x000fe20000010000 */
[----:B------:R-:W-:Y:S01]  /*0b80*/  FFMA.FTZ R35, R111, R134, R35 ;  /* 0x000000866f237223 */ /* 0x000fe20000010023 */
[----:B------:R-:W-:Y:S01]  /*0b90*/  FMUL.FTZ R111, R67, R111 ;  /* 0x0000006f436f7220 */ /* 0x000fe20000410000 */
[----:B------:R-:W-:Y:S01]  /*0ba0*/  FFMA.FTZ R113, R133, R110, R112 ;  /* 0x0000006e85717223 */ /* 0x000fe20000010070 */
[----:B------:R-:W-:-:S03]  /*0bb0*/  FADD.FTZ R114, R110, R115 ;  /* 0x000000736e727221 */ /* 0x000fc60000010000 */
[----:B------:R-:W-:Y:S01]  /*0bc0*/  FFMA.FTZ R112, R134, R111, R113 ;  /* 0x0000006f86707223 */ /* 0x000fe20000010071 */
[----:B------:R-:W-:-:S03]  /*0bd0*/  FADD.FTZ R115, R111, R114 ;  /* 0x000000726f737221 */ /* 0x000fc60000010000 */
[----:B------:R-:W-:Y:S01]  /*0be0*/  FFMA.FTZ R113, R135, R138, R112 ;  /* 0x0000008a87717223 */ /* 0x000fe20000010070 */
[----:B------:R-:W-:Y:S01]  /*0bf0*/  FADD.FTZ R114, R138, R115 ;  /* 0x000000738a727221 */ /* 0x000fe20000010000 */
[----:B------:R-:W-:Y:S02]  /*0c00*/  FADD.FTZ R177, -R161, R141 ;  /* 0x0000008da1b17221 */ /* 0x000fe40000010100 */
[----:B------:R-:W-:Y:S01]  /*0c10*/  FFMA.FTZ R112, R136, R139, R113 ;  /* 0x0000008b88707223 */ /* 0x000fe20000010071 */
[----:B------:R-:W-:Y:S01]  /*0c20*/  FADD.FTZ R115, R139, R114 ;  /* 0x000000728b737221 */ /* 0x000fe20000010000 */
[----:B------:R-:W-:Y:S01]  /*0c30*/  FMUL.FTZ R141, R156, R179 ;  /* 0x000000b39c8d7220 */ /* 0x000fe20000410000 */
[----:B------:R-:W-:Y:S01]  /*0c40*/  FADD.FTZ R171, -R161, R144 ;  /* 0x00000090a1ab7221 */ /* 0x000fe20000010100 */
[----:B------:R-:W-:Y:S01]  /*0c50*/  FFMA.FTZ R113, R137, R142, R112 ;  /* 0x0000008e89717223 */ /* 0x000fe20000010070 */
[----:B------:R-:W-:Y:S01]  /*0c60*/  FADD.FTZ R114, R142, R115 ;  /* 0x000000738e727221 */ /* 0x000fe20000010000 */
[----:B------:R-:W-:Y:S01]  /*0c70*/  FMUL.FTZ R144, R156, R177 ;  /* 0x000000b19c907220 */ /* 0x000fe20000410000 */
[----:B------:R-:W-:Y:S01]  /*0c80*/  FADD.FTZ R96, R96, R116 ;  /* 0x0000007460607221 */ /* 0x000fe20000010000 */
[----:B------:R-:W-:Y:S01]  /*0c90*/  FFMA.FTZ R40, R116, R141, R40 ;  /* 0x0000008d74287223 */ /* 0x000fe20000010028 */
[----:B------:R-:W-:Y:S01]  /*0ca0*/  FADD.FTZ R166, -R161, R147 ;  /* 0x00000093a1a67221 */ /* 0x000fe20000010100 */
[----:B------:R-:W-:Y:S01]  /*0cb0*/  FMUL.FTZ R116, R72, R116 ;  /* 0x0000007448747220 */ /* 0x000fe20000410000 */
[----:B------:R-:W-:Y:S01]  /*0cc0*/  FFMA.FTZ R112, R140, R143, R113 ;  /* 0x0000008f8c707223 */ /* 0x000fe20000010071 */
[C---:B------:R-:W-:Y:S01]  /*0cd0*/  FMUL.FTZ R147, R156.reuse, R171 ;  /* 0x000000ab9c937220 */ /* 0x040fe20000410000 */
[----:B------:R-:W-:Y:S01]  /*0ce0*/  FADD.FTZ R115, R143, R114 ;  /* 0x000000728f737221 */ /* 0x000fe20000010000 */
[----:B-1----:R-:W-:Y:S01]  /*0cf0*/  FADD.FTZ R169, -R161, R145 ;  /* 0x00000091a1a97221 */ /* 0x002fe20000010100 */
[----:B------:R-:W-:Y:S01]  /*0d00*/  FMUL.FTZ R145, R156, R175 ;  /* 0x000000af9c917220 */ /* 0x000fe20000410000 */
[----:B------:R-:W-:Y:S01]  /*0d10*/  FADD.FTZ R97, R97, R117 ;  /* 0x0000007561617221 */ /* 0x000fe20000010000 */
[----:B------:R-:W-:Y:S01]  /*0d20*/  FFMA.FTZ R41, R117, R144, R41 ;  /* 0x0000009075297223 */ /* 0x000fe20000010029 */
[----:B0-----:R-:W-:Y:S01]  /*0d30*/  FADD.FTZ R164, -R161, R148 ;  /* 0x00000094a1a47221 */ /* 0x001fe20000010100 */
[----:B------:R-:W-:Y:S01]  /*0d40*/  FMUL.FTZ R117, R73, R117 ;  /* 0x0000007549757220 */ /* 0x000fe20000410000 */
[----:B------:R-:W-:Y:S01]  /*0d50*/  FFMA.FTZ R113, R141, R116, R112 ;  /* 0x000000748d717223 */ /* 0x000fe20000010070 */
[----:B------:R-:W-:Y:S01]  /*0d60*/  FADD.FTZ R100, R100, R120 ;  /* 0x0000007864647221 */ /* 0x000fe20000010000 */
[----:B------:R-:W-:Y:S01]  /*0d70*/  FFMA.FTZ R44, R120, R147, R44 ;  /* 0x00000093782c7223 */ /* 0x000fe2000001002c */
[----:B------:R-:W-:Y:S01]  /*0d80*/  FMUL.FTZ R148, R76, R120 ;  /* 0x000000784c947220 */ /* 0x000fe20000410000 */
[----:B------:R-:W-:Y:S01]  /*0d90*/  FADD.FTZ R114, R116, R115 ;  /* 0x0000007374727221 */ /* 0x000fe20000010000 */
[C---:B------:R-:W-:Y:S01]  /*0da0*/  FADD.FTZ R167, -R161.reuse, R146 ;  /* 0x00000092a1a77221 */ /* 0x040fe20000010100 */
[C---:B------:R-:W-:Y:S01]  /*0db0*/  FMUL.FTZ R120, R156.reuse, R169 ;  /* 0x000000a99c787220 */ /* 0x040fe20000410000 */
[----:B------:R-:W-:Y:S01]  /*0dc0*/  FMUL.FTZ R146, R156, R173 ;  /* 0x000000ad9c927220 */ /* 0x000fe20000410000 */
[----:B------:R-:W-:Y:S01]  /*0dd0*/  FADD.FTZ R98, R98, R118 ;  /* 0x0000007662627221 */ /* 0x000fe20000010000 */
[----:B------:R-:W-:Y:S01]  /*0de0*/  FFMA.FTZ R42, R118, R145, R42 ;  /* 0x00000091762a7223 */ /* 0x000fe2000001002a */
[----:B------:R-:W-:Y:S01]  /*0df0*/  FMUL.FTZ R118, R74, R118 ;  /* 0x000000764a767220 */ /* 0x000fe20000410000 */
[----:B------:R-:W-:Y:S01]  /*0e00*/  FFMA.FTZ R112, R144, R117, R113 ;  /* 0x0000007590707223 */ /* 0x000fe20000010071 */
[----:B------:R-:W-:Y:S01]  /*0e10*/  FADD.FTZ R162, -R161, R149 ;  /* 0x00000095a1a27221 */ /* 0x000fe20000010100 */
        /* <DEDUP_REMOVED lines=21> */
[----:B------:R-:W-:Y:S01]  /*0f70*/  FFMA.FTZ R113, R147, R148, R112 ;  /* 0x0000009493717223 */ /* 0x000fe20000010070 */
        /* <DEDUP_REMOVED lines=58> */
[----:B------:R-:W-:Y:S01]  /*1320*/  FADD.FTZ R112, R112, R131 ;  /* 0x0000008370707221 */ /* 0x000fe20000010000 */
[----:B------:R-:W-:Y:S06]  /*1330*/  BRA `(.L_x_9707) ;  /* 0x0000000000707947 */ /* 0x000fec0003800000 */
.L_x_9706:
        /* <DEDUP_REMOVED lines=28> */
.L_x_9707:
        /* <DEDUP_REMOVED lines=32> */
.L_x_9709:
[----:B------:R-:W-:Y:S05]  /*1700*/  BSYNC.RECONVERGENT B0 ;  /* 0x0000000000007941 */ /* 0x000fea0003800200 */
.L_x_9708:
[----:B------:R-:W1:Y:S08]  /*1710*/  S2UR UR5, SR_CgaCtaId ;  /* 0x00000000000579c3 */ /* 0x000e700000008800 */
[----:B------:R-:W-:Y:S01]  /*1720*/  BAR.SYNC.DEFER_BLOCKING 0x0 ;  /* 0x0000000000007b1d */ /* 0x000fe20000010000 */
[----:B-----5:R-:W-:Y:S01]  /*1730*/  ISETP.GE.AND P4, PT, R4, 0x1, PT ;  /* 0x000000010400780c */ /* 0x020fe20003f86270 */
[----:B------:R-:W-:Y:S01]  /*1740*/  UISETP.NE.U32.AND UP0, UPT, UR6, URZ, UPT ;  /* 0x000000ff0600728c */ /* 0x000fe2000bf05070 */
[----:B------:R-:W-:-:S03]  /*1750*/  ISETP.NE.AND P1, PT, RZ, UR13, PT ;  /* 0x0000000dff007c0c */ /* 0x000fc6000bf25270 */
[----:B------:R-:W-:Y:S01]  /*1760*/  UMOV UR4, 0x400 ;  /* 0x0000040000047882 */ /* 0x000fe20000000000 */
[----:B------:R-:W-:Y:S02]  /*1770*/  UISETP.NE.AND.EX UP0, UPT, UR7, URZ, UPT, UP0 ;  /* 0x000000ff0700728c */ /* 0x000fe4000bf05300 */
        /* <DEDUP_REMOVED lines=14> */
[----:B------:R-:W-:Y:S01]  /*1860*/  FADD.FTZ R114, R114, R163 ;  /* 0x000000a372727221 */ /* 0x000fe20000010000 */
[----:B------:R-:W0:Y:S02]  /*1870*/  LDC R162, c[0x0][0x388] ;  /* 0x0000e200ffa27b82 */ /* 0x000e240000000800 */
[----:B------:R-:W-:Y:S01]  /*1880*/  FMUL.FTZ R165, R115, UR17 ;  /* 0x0000001173a57c20 */ /* 0x000fe20008410000 */
[----:B------:R-:W-:Y:S01]  /*1890*/  FMUL.FTZ R114, R114, UR17 ;  /* 0x0000001172727c20 */ /* 0x000fe20008410000 */
[----:B0-----:R-:W-:-:S05]  /*18a0*/  IMAD R112, R0, R162, RZ ;  /* 0x000000a200707224 */ /* 0x001fca00078e02ff */
[----:B------:R-:W-:-:S04]  /*18b0*/  SHF.R.S32.HI R113, RZ, 0x1f, R112 ;  /* 0x0000001fff717819 */ /* 0x000fc80000011470 */
[----:B------:R-:W-:Y:S02]  /*18c0*/  LEA.HI R112, R113, R112, RZ, 0x2 ;  /* 0x0000007071707211 */ /* 0x000fe400078f10ff */
[----:B------:R-:W-:Y:S02]  /*18d0*/  @P4 IADD3 R113, PT, PT, R4, -0x1, RZ ;  /* 0xffffffff04714810 */ /* 0x000fe40007ffe0ff */
[----:B------:R-:W-:-:S03]  /*18e0*/  LEA.HI.SX32 R163, R112, R161, 0x1e ;  /* 0x000000a170a37211 */ /* 0x000fc600078ff2ff */
[----:B------:R-:W-:-:S05]  /*18f0*/  @P4 IMAD R113, R113, R162, RZ ;  /* 0x000000a271714224 */ /* 0x000fca00078e02ff */
[----:B------:R-:W-:-:S04]  /*1900*/  @P4 SHF.R.S32.HI R162, RZ, 0x1f, R113 ;  /* 0x0000001fffa24819 */ /* 0x000fc80000011471 */
[----:B------:R-:W-:Y:S01]  /*1910*/  @P4 LEA.HI R164, R162, R113, RZ, 0x2 ;  /* 0x00000071a2a44211 */ /* 0x000fe200078f10ff */
[----:B------:R-:W-:-:S03]  /*1920*/  HFMA2 R162, -RZ, RZ, 0, 0 ;  /* 0x00000000ffa27431 */ /* 0x000fc600000001ff */
[----:B------:R-:W-:Y:S02]  /*1930*/  @P4 LEA.HI.SX32 R162, R164, R161, 0x1e ;  /* 0x000000a1a4a24211 */ /* 0x000fe400078ff2ff */
[----:B------:R-:W-:Y:S01]  /*1940*/  FSEL R164, R114, RZ, !P1 ;  /* 0x000000ff72a47208 */ /* 0x000fe20004800000 */
[----:B------:R-:W-:Y:S06]  /*1950*/  BRA.U UP0, `(.L_x_9710) ;  /* 0x0000000100f47547 */ /* 0x000fec000b800000 */
[----:B------:R-:W-:Y:S01]  /*1960*/  UMOV UR4, UR10 ;  /* 0x0000000a00047c82 */ /* 0x000fe20008000000 */
[----:B------:R-:W-:Y:S01]  /*1970*/  UMOV UR5, UR11 ;  /* 0x0000000b00057c82 */ /* 0x000fe20008000000 */
[----:B------:R-:W-:-:S04]  /*1980*/  UISETP.NE.U32.AND UP0, UPT, UR4, URZ, UPT ;  /* 0x000000ff0400728c */ /* 0x000fc8000bf05070 */
[----:B------:R-:W-:-:S09]  /*1990*/  UISETP.NE.AND.EX UP0, UPT, UR5, URZ, UPT, UP0 ;  /* 0x000000ff0500728c */ /* 0x000fd2000bf05300 */
[----:B------:R-:W-:Y:S05]  /*19a0*/  BRA.U UP0, `(.L_x_9711) ;  /* 0x0000000100707547 */ /* 0x000fea000b800000 */
[----:B------:R-:W-:Y:S01]  /*19b0*/  FFMA.FTZ R113, R3, R165, R164 ;  /* 0x000000a503717223 */ /* 0x000fe200000100a4 */
[----:B------:R-:W-:Y:S01]  /*19c0*/  ISETP.GT.AND P1, PT, R2, RZ, PT ;  /* 0x000000ff0200720c */ /* 0x000fe20003f24270 */
[----:B------:R-:W-:Y:S01]  /*19d0*/  UMOV UR6, UR12 ;  /* 0x0000000c00067c82 */ /* 0x000fe20008000000 */
[----:B------:R-:W-:Y:S01]  /*19e0*/  ISETP.GT.AND P3, PT, R4, RZ, PT ;  /* 0x000000ff0400720c */ /* 0x000fe20003f64270 */
[----:B------:R-:W-:-:S04]  /*19f0*/  FADD.FTZ R113, R108, -R113 ;  /* 0x800000716c717221 */ /* 0x000fc80000010000 */
[----:B------:R-:W-:-:S05]  /*1a00*/  FMUL.FTZ R113, R156, R113 ;  /* 0x000000719c717220 */ /* 0x000fca0000410000 */
[----:B------:R-:W-:-:S05]  /*1a10*/  FSEL R113, R113, RZ, P1 ;  /* 0x000000ff71717208 */ /* 0x000fca0000800000 */
[----:B------:R-:W-:-:S05]  /*1a20*/  FMUL.FTZ R4, R113, UR6 ;  /* 0x0000000671047c20 */ /* 0x000fca0008410000 */
[----:B------:R-:W-:Y:S01]  /*1a30*/  SEL R5, R4, R5, P3 ;  /* 0x0000000504057207 */ /* 0x000fe20001800000 */
[----:B------:R-:W-:-:S04]  /*1a40*/  FFMA.FTZ R4, R132, R165, R164 ;  /* 0x000000a584047223 */ /* 0x000fc800000100a4 */
        /* <DEDUP_REMOVED lines=18> */
.L_x_9711:
[-CC-:B------:R-:W-:Y:S01]  /*1b70*/  FFMA.FTZ R57, R3, R165.reuse, R164.reuse ;  /* 0x000000a503397223 */ /* 0x180fe200000100a4 */
[-CC-:B------:R-:W-:Y:S01]  /*1b80*/  FFMA.FTZ R113, R133, R165.reuse, R164.reuse ;  /* 0x000000a585717223 */ /* 0x180fe200000100a4 */
[----:B------:R-:W-:Y:S01]  /*1b90*/  ISETP.GT.AND P3, PT, R4, RZ, PT ;  /* 0x000000ff0400720c */ /* 0x000fe20003f64270 */
[----:B------:R-:W-:Y:S01]  /*1ba0*/  FFMA.FTZ R4, R132, R165, R164 ;  /* 0x000000a584047223 */ /* 0x000fe200000100a4 */
[----:B------:R-:W-:Y:S01]  /*1bb0*/  FADD.FTZ R57, R108, -R57 ;  /* 0x800000396c397221 */ /* 0x000fe20000010000 */
[----:B------:R-:W-:Y:S01]  /*1bc0*/  ISETP.GT.AND P1, PT, R2, RZ, PT ;  /* 0x000000ff0200720c */ /* 0x000fe20003f24270 */
[----:B------:R-:W-:Y:S01]  /*1bd0*/  FADD.FTZ R113, R110, -R113 ;  /* 0x800000716e717221 */ /* 0x000fe20000010000 */
[----:B------:R-:W-:Y:S01]  /*1be0*/  FADD.FTZ R59, R109, -R4 ;  /* 0x800000046d3b7221 */ /* 0x000fe20000010000 */
[C---:B------:R-:W-:Y:S01]  /*1bf0*/  FMUL.FTZ R57, R156.reuse, R57 ;  /* 0x000000399c397220 */ /* 0x040fe20000410000 */
[----:B------:R-:W-:Y:S01]  /*1c00*/  UMOV UR6, UR12 ;  /* 0x0000000c00067c82 */ /* 0x000fe20008000000 */
[C---:B------:R-:W-:Y:S01]  /*1c10*/  FMUL.FTZ R113, R156.reuse, R113 ;  /* 0x000000719c717220 */ /* 0x040fe20000410000 */
[----:B------:R-:W-:-:S02]  /*1c20*/  FMUL.FTZ R59, R156, R59 ;  /* 0x0000003b9c3b7220 */ /* 0x000fc40000410000 */
[----:B------:R-:W-:Y:S02]  /*1c30*/  FSEL R56, R57, RZ, P1 ;  /* 0x000000ff39387208 */ /* 0x000fe40000800000 */
[----:B------:R-:W-:Y:S02]  /*1c40*/  FSEL R58, R113, RZ, P1 ;  /* 0x000000ff713a7208 */ /* 0x000fe40000800000 */
[----:B------:R-:W-:Y:S01]  /*1c50*/  FSEL R57, R59, RZ, P1 ;  /* 0x000000ff3b397208 */ /* 0x000fe20000800000 */
[----:B------:R-:W-:-:S04]  /*1c60*/  FMUL.FTZ R4, R56, UR6 ;  /* 0x0000000638047c20 */ /* 0x000fc80008410000 */
[----:B------:R-:W-:Y:S01]  /*1c70*/  FMUL.FTZ R59, R57, UR6 ;  /* 0x00000006393b7c20 */ /* 0x000fe20008410000 */
[----:B------:R-:W-:Y:S01]  /*1c80*/  SEL R5, R4, R5, P3 ;  /* 0x0000000504057207 */ /* 0x000fe20001800000 */
[----:B------:R-:W-:-:S03]  /*1c90*/  FMUL.FTZ R4, R58, UR6 ;  /* 0x000000063a047c20 */ /* 0x000fc60008410000 */
[----:B------:R-:W-:Y:S02]  /*1ca0*/  SEL R6, R59, R6, P3 ;  /* 0x000000063b067207 */ /* 0x000fe40001800000 */
[----:B------:R-:W-:Y:S01]  /*1cb0*/  SEL R157, R4, R157, P3 ;  /* 0x0000009d049d7207 */ /* 0x000fe20001800000 */
[----:B------:R-:W-:-:S04]  /*1cc0*/  FFMA.FTZ R4, R134, R165, R164 ;  /* 0x000000a586047223 */ /* 0x000fc800000100a4 */
[----:B------:R-:W-:-:S04]  /*1cd0*/  FADD.FTZ R59, R111, -R4 ;  /* 0x800000046f3b7221 */ /* 0x000fc80000010000 */
[----:B------:R-:W-:-:S05]  /*1ce0*/  FMUL.FTZ R59, R156, R59 ;  /* 0x0000003b9c3b7220 */ /* 0x000fca0000410000 */
[----:B------:R-:W-:Y:S01]  /*1cf0*/  FSEL R59, R59, RZ, P1 ;  /* 0x000000ff3b3b7208 */ /* 0x000fe20000800000 */
[----:B------:R-:W-:Y:S06]  /*1d00*/  @!P4 BRA `(.L_x_9712) ;  /* 0x0000000000e0c947 */ /* 0x000fec0003800000 */
[----:B------:R-:W-:Y:S01]  /*1d10*/  FMUL.FTZ R7, R59, UR6 ;  /* 0x000000063b077c20 */ /* 0x000fe20008410000 */
[----:B------:R-:W-:Y:S06]  /*1d20*/  BRA `(.L_x_9712) ;  /* 0x0000000000d87947 */ /* 0x000fec0003800000 */
.L_x_9710:
[----:B------:R-:W-:Y:S01]  /*1d30*/  UMOV UR4, UR10 ;  /* 0x0000000a00047c82 */ /* 0x000fe20008000000 */
[----:B------:R-:W-:Y:S01]  /*1d40*/  UMOV UR5, UR11 ;  /* 0x0000000b00057c82 */ /* 0x000fe20008000000 */
[----:B------:R-:W-:-:S04]  /*1d50*/  UISETP.NE.U32.AND UP0, UPT, UR4, URZ, UPT ;  /* 0x000000ff0400728c */ /* 0x000fc8000bf05070 */
[----:B------:R-:W-:-:S09]  /*1d60*/  UISETP.NE.AND.EX UP0, UPT, UR5, URZ, UPT, UP0 ;  /* 0x000000ff0500728c */ /* 0x000fd2000bf05300 */
[----:B------:R-:W-:Y:S05]  /*1d70*/  BRA.U UP0, `(.L_x_9713) ;  /* 0x00000001006c7547 */ /* 0x000fea000b800000 */
[----:B------:R-:W-:Y:S01]  /*1d80*/  @P2 FFMA.FTZ R113, R3, R165, R164 ;  /* 0x000000a503712223 */ /* 0x000fe200000100a4 */
[----:B------:R-:W-:Y:S01]  /*1d90*/  ISETP.GT.AND P3, PT, R4, RZ, PT ;  /* 0x000000ff0400720c */ /* 0x000fe20003f64270 */
[----:B------:R-:W-:Y:S01]  /*1da0*/  UMOV UR6, UR12 ;  /* 0x0000000c00067c82 */ /* 0x000fe20008000000 */
[----:B------:R-:W-:Y:S01]  /*1db0*/  MOV R4, R28 ;  /* 0x0000001c00047202 */ /* 0x000fe20000000f00 */
[----:B------:R-:W-:-:S04]  /*1dc0*/  @P2 FADD.FTZ R113, R108, -R113 ;  /* 0x800000716c712221 */ /* 0x000fc80000010000 */
[----:B------:R-:W-:-:S04]  /*1dd0*/  @P2 FFMA.FTZ R4, R156, R113, R28 ;  /* 0x000000719c042223 */ /* 0x000fc8000001001c */
[----:B------:R-:W-:-:S05]  /*1de0*/  FMUL.FTZ R4, R4, UR6 ;  /* 0x0000000604047c20 */ /* 0x000fca0008410000 */
[----:B------:R-:W-:Y:S01]  /*1df0*/  SEL R5, R4, R5, P3 ;  /* 0x0000000504057207 */ /* 0x000fe20001800000 */
[----:B------:R-:W-:-:S04]  /*1e00*/  @P2 FFMA.FTZ R4, R132, R165, R164 ;  /* 0x000000a584042223 */ /* 0x000fc800000100a4 */
[----:B------:R-:W-:Y:S01]  /*1e10*/  @P2 FADD.FTZ R112, R109, -R4 ;  /* 0x800000046d702221 */ /* 0x000fe20000010000 */
[----:B------:R-:W-:-:S03]  /*1e20*/  MOV R4, R29 ;  /* 0x0000001d00047202 */ /* 0x000fc60000000f00 */
[----:B------:R-:W-:-:S04]  /*1e30*/  @P2 FFMA.FTZ R4, R156, R112, R29 ;  /* 0x000000709c042223 */ /* 0x000fc8000001001d */
[----:B------:R-:W-:Y:S01]  /*1e40*/  FMUL.FTZ R113, R4, UR6 ;  /* 0x0000000604717c20 */ /* 0x000fe20008410000 */
[----:B------:R-:W-:-:S04]  /*1e50*/  MOV R4, R30 ;  /* 0x0000001e00047202 */ /* 0x000fc80000000f00 */
[----:B------:R-:W-:Y:S01]  /*1e60*/  SEL R6, R113, R6, P3 ;  /* 0x0000000671067207 */ /* 0x000fe20001800000 */
[----:B------:R-:W-:-:S04]  /*1e70*/  @P2 FFMA.FTZ R113, R133, R165, R164 ;  /* 0x000000a585712223 */ /* 0x000fc800000100a4 */
[----:B------:R-:W-:-:S04]  /*1e80*/  @P2 FADD.FTZ R113, R110, -R113 ;  /* 0x800000716e712221 */ /* 0x000fc80000010000 */
[----:B------:R-:W-:-:S04]  /*1e90*/  @P2 FFMA.FTZ R4, R156, R113, R30 ;  /* 0x000000719c042223 */ /* 0x000fc8000001001e */
[----:B------:R-:W-:-:S05]  /*1ea0*/  FMUL.FTZ R4, R4, UR6 ;  /* 0x0000000604047c20 */ /* 0x000fca0008410000 */
[----:B------:R-:W-:Y:S01]  /*1eb0*/  SEL R157, R4, R157, P3 ;  /* 0x0000009d049d7207 */ /* 0x000fe20001800000 */
[----:B------:R-:W-:Y:S06]  /*1ec0*/  @!P4 BRA `(.L_x_9712) ;  /* 0x000000000070c947 */ /* 0x000fec0003800000 */
[----:B------:R-:W-:-:S04]  /*1ed0*/  @P2 FFMA.FTZ R4, R134, R165, R164 ;  /* 0x000000a586042223 */ /* 0x000fc800000100a4 */
[----:B------:R-:W-:Y:S01]  /*1ee0*/  @P2 FADD.FTZ R7, R111, -R4 ;  /* 0x800000046f072221 */ /* 0x000fe20000010000 */
[----:B------:R-:W-:-:S03]  /*1ef0*/  MOV R4, R31 ;  /* 0x0000001f00047202 */ /* 0x000fc60000000f00 */
[----:B------:R-:W-:-:S04]  /*1f00*/  @P2 FFMA.FTZ R4, R156, R7, R31 ;  /* 0x000000079c042223 */ /* 0x000fc8000001001f */
[----:B------:R-:W-:Y:S01]  /*1f10*/  FMUL.FTZ R7, R4, UR6 ;  /* 0x0000000604077c20 */ /* 0x000fe20008410000 */
[----:B------:R-:W-:Y:S06]  /*1f20*/  BRA `(.L_x_9712) ;  /* 0x0000000000587947 */ /* 0x000fec0003800000 */
.L_x_9713:
[-CC-:B------:R-:W-:Y:S01]  /*1f30*/  @P2 FFMA.FTZ R57, R3, R165.reuse, R164.reuse ;  /* 0x000000a503392223 */ /* 0x180fe200000100a4 */
[----:B------:R-:W-:Y:S01]  /*1f40*/  ISETP.GT.AND P3, PT, R4, RZ, PT ;  /* 0x000000ff0400720c */ /* 0x000fe20003f64270 */
[-CC-:B------:R-:W-:Y:S01]  /*1f50*/  @P2 FFMA.FTZ R4, R132, R165.reuse, R164.reuse ;  /* 0x000000a584042223 */ /* 0x180fe200000100a4 */
[----:B------:R-:W-:Y:S01]  /*1f60*/  MOV R56, R28 ;  /* 0x0000001c00387202 */ /* 0x000fe20000000f00 */
[----:B------:R-:W-:Y:S01]  /*1f70*/  @P2 FADD.FTZ R57, R108, -R57 ;  /* 0x800000396c392221 */ /* 0x000fe20000010000 */
[----:B------:R-:W-:Y:S01]  /*1f80*/  @P2 FFMA.FTZ R59, R133, R165, R164 ;  /* 0x000000a5853b2223 */ /* 0x000fe200000100a4 */
[----:B------:R-:W-:Y:S01]  /*1f90*/  @P2 FADD.FTZ R4, R109, -R4 ;  /* 0x800000046d042221 */ /* 0x000fe20000010000 */
[----:B------:R-:W-:Y:S01]  /*1fa0*/  MOV R58, R30 ;  /* 0x0000001e003a7202 */ /* 0x000fe20000000f00 */
[C---:B------:R-:W-:Y:S01]  /*1fb0*/  @P2 FFMA.FTZ R56, R156.reuse, R57, R28 ;  /* 0x000000399c382223 */ /* 0x040fe2000001001c */
[----:B------:R-:W-:Y:S01]  /*1fc0*/  MOV R57, R29 ;  /* 0x0000001d00397202 */ /* 0x000fe20000000f00 */
[----:B------:R-:W-:Y:S01]  /*1fd0*/  @P2 FFMA.FTZ R57, R156, R4, R29 ;  /* 0x000000049c392223 */ /* 0x000fe2000001001d */
[----:B------:R-:W-:Y:S01]  /*1fe0*/  @P2 FFMA.FTZ R4, R134, R165, R164 ;  /* 0x000000a586042223 */ /* 0x000fe200000100a4 */
[----:B------:R-:W-:Y:S01]  /*1ff0*/  @P2 FADD.FTZ R59, R110, -R59 ;  /* 0x8000003b6e3b2221 */ /* 0x000fe20000010000 */
[----:B------:R-:W-:-:S02]  /*2000*/  UMOV UR6, UR12 ;  /* 0x0000000c00067c82 */ /* 0x000fc40008000000 */
[----:B------:R-:W-:Y:S01]  /*2010*/  @P2 FADD.FTZ R4, R111, -R4 ;  /* 0x800000046f042221 */ /* 0x000fe20000010000 */
[----:B------:R-:W-:Y:S01]  /*2020*/  @P2 FFMA.FTZ R58, R156, R59, R30 ;  /* 0x0000003b9c3a2223 */ /* 0x000fe2000001001e */
[----:B------:R-:W-:Y:S01]  /*2030*/  MOV R59, R31 ;  /* 0x0000001f003b7202 */ /* 0x000fe20000000f00 */
[----:B------:R-:W-:Y:S01]  /*2040*/  @P3 FMUL.FTZ R5, R56, UR6 ;  /* 0x0000000638053c20 */ /* 0x000fe20008410000 */
[----:B------:R-:W-:Y:S01]  /*2050*/  @P2 FFMA.FTZ R59, R156, R4, R31 ;  /* 0x000000049c3b2223 */ /* 0x000fe2000001001f */
[----:B------:R-:W-:Y:S01]  /*2060*/  @P3 FMUL.FTZ R6, R57, UR6 ;  /* 0x0000000639063c20 */ /* 0x000fe20008410000 */
[----:B------:R-:W-:Y:S02]  /*2070*/  @P3 FMUL.FTZ R157, R58, UR6 ;  /* 0x000000063a9d3c20 */ /* 0x000fe40008410000 */
[----:B------:R-:W-:-:S07]  /*2080*/  @P4 FMUL.FTZ R7, R59, UR6 ;  /* 0x000000063b074c20 */ /* 0x000fce0008410000 */
.L_x_9712:
[----:B------:R-:W-:Y:S02]  /*2090*/  ISETP.NE.U32.AND P1, PT, RZ, UR4, PT ;  /* 0x00000004ff007c0c */ /* 0x000fe4000bf25070 */
[----:B------:R-:W-:Y:S02]  /*20a0*/  MOV R4, R5 ;  /* 0x0000000500047202 */ /* 0x000fe40000000f00 */
[----:B------:R-:W-:Y:S02]  /*20b0*/  ISETP.NE.AND.EX P1, PT, RZ, UR5, PT, P1 ;  /* 0x00000005ff007c0c */ /* 0x000fe4000bf25310 */
[----:B------:R-:W-:Y:S02]  /*20c0*/  MOV R5, R6 ;  /* 0x0000000600057202 */ /* 0x000fe40000000f00 */
[----:B------:R-:W-:-:S09]  /*20d0*/  MOV R6, R157 ;  /* 0x0000009d00067202 */ /* 0x000fd20000000f00 */
[----:B------:R-:W0:Y:S02]  /*20e0*/  @P1 LDC.64 R112, c[0x0][0x478] ;  /* 0x00011e00ff701b82 */ /* 0x000e240000000a00 */
[----:B0-----:R-:W-:-:S06]  /*20f0*/  @P1 IMAD.WIDE.U32 R114, R163, 0x10, R112 ;  /* 0x00000010a3721825 */ /* 0x001fcc00078e0070 */
[----:B------:R-:W0:Y:S01]  /*2100*/  @P4 LDC.64 R112, c[0x0][0x468] ;  /* 0x00011a00ff704b82 */ /* 0x000e220000000a00 */
[----:B------:R1:W-:Y:S01]  /*2110*/  @P1 STG.E.128 desc[UR14][R114.64], R56 ;  /* 0x0000003872001986 */ /* 0x0003e2000c101d0e */
[----:B0-----:R-:W-:-:S05]  /*2120*/  @P4 IMAD.WIDE.U32 R112, R162, 0x10, R112 ;  /* 0x00000010a2704825 */ /* 0x001fca00078e0070 */
[----:B------:R1:W-:Y:S01]  /*2130*/  @P4 STG.E.128 desc[UR14][R112.64], R4 ;  /* 0x0000000470004986 */ /* 0x0003e2000c101d0e */
[----:B------:R-:W-:Y:S05]  /*2140*/  @!P0 BRA `(.L_x_9714) ;  /* 0x0000000000cc8947 */ /* 0x000fea0003800000 */
[----:B------:R-:W-:Y:S05]  /*2150*/  @!P1 BRA `(.L_x_9715) ;  /* 0x0000000000649947 */ /* 0x000fea0003800000 */
[-CC-:B-1----:R-:W-:Y:S01]  /*2160*/  @P2 FFMA.FTZ R57, R135, R165.reuse, R164.reuse ;  /* 0x000000a587392223 */ /* 0x182fe200000100a4 */
[-CC-:B------:R-:W-:Y:S01]  /*2170*/  @P2 FFMA.FTZ R58, R136, R165.reuse, R164.reuse ;  /* 0x000000a5883a2223 */ /* 0x180fe200000100a4 */
[-C--:B------:R-:W-:Y:S01]  /*2180*/  @P2 FFMA.FTZ R59, R137, R165.reuse, R164 ;  /* 0x000000a5893b2223 */ /* 0x080fe200000100a4 */
[----:B------:R-:W-:Y:S01]  /*2190*/  MOV R56, R24 ;  /* 0x0000001800387202 */ /* 0x000fe20000000f00 */
[----:B------:R-:W-:Y:S01]  /*21a0*/  @P2 FADD.FTZ R57, R138, -R57 ;  /* 0x800000398a392221 */ /* 0x000fe20000010000 */
[----:B------:R-:W-:Y:S01]  /*21b0*/  @P2 FADD.FTZ R58, R139, -R58 ;  /* 0x8000003a8b3a2221 */ /* 0x000fe20000010000 */
[----:B------:R-:W-:Y:S01]  /*21c0*/  @P2 FADD.FTZ R59, R142, -R59 ;  /* 0x8000003b8e3b2221 */ /* 0x000fe20000010000 */
[----:B------:R-:W-:Y:S01]  /*21d0*/  @P2 FFMA.FTZ R112, R140, R165, R164 ;  /* 0x000000a58c702223 */ /* 0x000fe200000100a4 */
[C---:B------:R-:W-:Y:S01]  /*21e0*/  @P2 FFMA.FTZ R56, R156.reuse, R57, R24 ;  /* 0x000000399c382223 */ /* 0x040fe20000010018 */
[----:B------:R-:W-:Y:S01]  /*21f0*/  MOV R57, R25 ;  /* 0x0000001900397202 */ /* 0x000fe20000000f00 */
[C---:B------:R-:W-:Y:S01]  /*2200*/  @P2 FFMA.FTZ R57, R156.reuse, R58, R25 ;  /* 0x0000003a9c392223 */ /* 0x040fe20000010019 */
[----:B------:R-:W-:Y:S01]  /*2210*/  MOV R58, R26 ;  /* 0x0000001a003a7202 */ /* 0x000fe20000000f00 */
[----:B------:R-:W-:Y:S01]  /*2220*/  @P2 FFMA.FTZ R58, R156, R59, R26 ;  /* 0x0000003b9c3a2223 */ /* 0x000fe2000001001a */
[----:B------:R-:W-:Y:S01]  /*2230*/  @P2 FADD.FTZ R112, R143, -R112 ;  /* 0x800000708f702221 */ /* 0x000fe20000010000 */
[----:B------:R-:W-:-:S02]  /*2240*/  MOV R59, R27 ;  /* 0x0000001b003b7202 */ /* 0x000fc40000000f00 */
[----:B------:R-:W-:Y:S01]  /*2250*/  FMUL.FTZ R113, R58, UR6 ;  /* 0x000000063a717c20 */ /* 0x000fe20008410000 */
[----:B------:R-:W-:Y:S01]  /*2260*/  @P2 FFMA.FTZ R59, R156, R112, R27 ;  /* 0x000000709c3b2223 */ /* 0x000fe2000001001b */
[----:B------:R-:W-:-:S03]  /*2270*/  FMUL.FTZ R112, R57, UR6 ;  /* 0x0000000639707c20 */ /* 0x000fc60008410000 */
[----:B------:R-:W-:Y:S01]  /*2280*/  SEL R6, R113, R6, P3 ;  /* 0x0000000671067207 */ /* 0x000fe20001800000 */
[----:B------:R-:W-:Y:S01]  /*2290*/  FMUL.FTZ R113, R56, UR6 ;  /* 0x0000000638717c20 */ /* 0x000fe20008410000 */
[----:B------:R-:W-:-:S04]  /*22a0*/  SEL R5, R112, R5, P3 ;  /* 0x0000000570057207 */ /* 0x000fc80001800000 */
[----:B------:R-:W-:Y:S01]  /*22b0*/  SEL R4, R113, R4, P3 ;  /* 0x0000000471047207 */ /* 0x000fe20001800000 */
[----:B------:R-:W-:Y:S06]  /*22c0*/  @!P4 BRA `(.L_x_9716) ;  /* 0x00000004002cc947 */ /* 0x000fec0003800000 */
[----:B------:R-:W-:Y:S01]  /*22d0*/  FMUL.FTZ R7, R59, UR6 ;  /* 0x000000063b077c20 */ /* 0x000fe20008410000 */
[----:B------:R-:W-:Y:S06]  /*22e0*/  BRA `(.L_x_9716) ;  /* 0x0000000400247947 */ /* 0x000fec0003800000 */
.L_x_9715:
[----:B-1----:R-:W-:Y:S01]  /*22f0*/  @P2 FFMA.FTZ R113, R135, R165, R164 ;  /* 0x000000a587712223 */ /* 0x002fe200000100a4 */
[----:B------:R-:W-:-:S03]  /*2300*/  MOV R112, R24 ;  /* 0x0000001800707202 */ /* 0x000fc60000000f00 */
[----:B------:R-:W-:-:S04]  /*2310*/  @P2 FADD.FTZ R113, R138, -R113 ;  /* 0x800000718a712221 */ /* 0x000fc80000010000 */
[----:B------:R-:W-:-:S04]  /*2320*/  @P2 FFMA.FTZ R112, R156, R113, R24 ;  /* 0x000000719c702223 */ /* 0x000fc80000010018 */
[----:B------:R-:W-:Y:S01]  /*2330*/  FMUL.FTZ R113, R112, UR6 ;  /* 0x0000000670717c20 */ /* 0x000fe20008410000 */
[----:B------:R-:W-:-:S04]  /*2340*/  @P2 FFMA.FTZ R112, R136, R165, R164 ;  /* 0x000000a588702223 */ /* 0x000fc800000100a4 */
[----:B------:R-:W-:Y:S01]  /*2350*/  SEL R4, R113, R4, P3 ;  /* 0x0000000471047207 */ /* 0x000fe20001800000 */
[----:B------:R-:W-:Y:S01]  /*2360*/  @P2 FADD.FTZ R113, R139, -R112 ;  /* 0x800000708b712221 */ /* 0x000fe20000010000 */
[----:B------:R-:W-:-:S03]  /*2370*/  MOV R112, R25 ;  /* 0x0000001900707202 */ /* 0x000fc60000000f00 */
[----:B------:R-:W-:Y:S01]  /*2380*/  @P2 FFMA.FTZ R112, R156, R113, R25 ;  /* 0x000000719c702223 */ /* 0x000fe20000010019 */
[----:B------:R-:W-:-:S03]  /*2390*/  @P2 FFMA.FTZ R113, R137, R165, R164 ;  /* 0x000000a589712223 */ /* 0x000fc600000100a4 */
[----:B------:R-:W-:Y:S01]  /*23a0*/  FMUL.FTZ R112, R112, UR6 ;  /* 0x0000000670707c20 */ /* 0x000fe20008410000 */
[----:B------:R-:W-:-:S04]  /*23b0*/  @P2 FADD.FTZ R113, R142, -R113 ;  /* 0x800000718e712221 */ /* 0x000fc80000010000 */
[----:B------:R-:W-:Y:S02]  /*23c0*/  SEL R5, R112, R5, P3 ;  /* 0x0000000570057207 */ /* 0x000fe40001800000 */
[----:B------:R-:W-:Y:S01]  /*23d0*/  MOV R112, R26 ;  /* 0x0000001a00707202 */ /* 0x000fe20000000f00 */
[----:B------:R-:W-:-:S04]  /*23e0*/  @P2 FFMA.FTZ R112, R156, R113, R26 ;  /* 0x000000719c702223 */ /* 0x000fc8000001001a */
        /* <DEDUP_REMOVED lines=9> */
.L_x_9714:
[----:B------:R-:W-:Y:S05]  /*2480*/  @!P1 BRA `(.L_x_9717) ;  /* 0x0000000000689947 */ /* 0x000fea0003800000 */
[-CC-:B-1----:R-:W-:Y:S01]  /*2490*/  FFMA.FTZ R57, R135, R165.reuse, R164.reuse ;  /* 0x000000a587397223 */ /* 0x182fe200000100a4 */
[-CC-:B------:R-:W-:Y:S01]  /*24a0*/  FFMA.FTZ R58, R136, R165.reuse, R164.reuse ;  /* 0x000000a5883a7223 */ /* 0x180fe200000100a4 */
[----:B------:R-:W-:Y:S01]  /*24b0*/  FFMA.FTZ R59, R137, R165, R164 ;  /* 0x000000a5893b7223 */ /* 0x000fe200000100a4 */
[----:B------:R-:W-:Y:S01]  /*24c0*/  ISETP.GT.AND P5, PT, R2, RZ, PT ;  /* 0x000000ff0200720c */ /* 0x000fe20003fa4270 */
[----:B------:R-:W-:Y:S02]  /*24d0*/  FADD.FTZ R57, R138, -R57 ;  /* 0x800000398a397221 */ /* 0x000fe40000010000 */
[----:B------:R-:W-:Y:S02]  /*24e0*/  FADD.FTZ R59, R142, -R59 ;  /* 0x8000003b8e3b7221 */ /* 0x000fe40000010000 */
[C---:B------:R-:W-:Y:S01]  /*24f0*/  FMUL.FTZ R56, R156.reuse, R57 ;  /* 0x000000399c387220 */ /* 0x040fe20000410000 */
[----:B------:R-:W-:Y:S01]  /*2500*/  FADD.FTZ R57, R139, -R58 ;  /* 0x8000003a8b397221 */ /* 0x000fe20000010000 */
[----:B------:R-:W-:-:S03]  /*2510*/  FMUL.FTZ R58, R156, R59 ;  /* 0x0000003b9c3a7220 */ /* 0x000fc60000410000 */
[----:B------:R-:W-:Y:S01]  /*2520*/  FMUL.FTZ R57, R156, R57 ;  /* 0x000000399c397220 */ /* 0x000fe20000410000 */
[----:B------:R-:W-:Y:S02]  /*2530*/  FSEL R56, R56, RZ, P5 ;  /* 0x000000ff38387208 */ /* 0x000fe40002800000 */
[----:B------:R-:W-:Y:S02]  /*2540*/  FSEL R58, R58, RZ, P5 ;  /* 0x000000ff3a3a7208 */ /* 0x000fe40002800000 */
[----:B------:R-:W-:Y:S01]  /*2550*/  FSEL R57, R57, RZ, P5 ;  /* 0x000000ff39397208 */ /* 0x000fe20002800000 */
[----:B------:R-:W-:-:S04]  /*2560*/  FMUL.FTZ R59, R56, UR6 ;  /* 0x00000006383b7c20 */ /* 0x000fc80008410000 */
[----:B------:R-:W-:Y:S01]  /*2570*/  FMUL.FTZ R112, R57, UR6 ;  /* 0x0000000639707c20 */ /* 0x000fe20008410000 */
[----:B------:R-:W-:Y:S01]  /*2580*/  SEL R4, R59, R4, P3 ;  /* 0x000000043b047207 */ /* 0x000fe20001800000 */
[----:B------:R-:W-:-:S03]  /*2590*/  FMUL.FTZ R59, R58, UR6 ;  /* 0x000000063a3b7c20 */ /* 0x000fc60008410000 */
[----:B------:R-:W-:Y:S01]  /*25a0*/  SEL R5, R112, R5, P3 ;  /* 0x0000000570057207 */ /* 0x000fe20001800000 */
[----:B------:R-:W-:Y:S01]  /*25b0*/  FFMA.FTZ R112, R140, R165, R164 ;  /* 0x000000a58c707223 */ /* 0x000fe200000100a4 */
[----:B------:R-:W-:-:S03]  /*25c0*/  SEL R6, R59, R6, P3 ;  /* 0x000000063b067207 */ /* 0x000fc60001800000 */
[----:B------:R-:W-:-:S04]  /*25d0*/  FADD.FTZ R59, R143, -R112 ;  /* 0x800000708f3b7221 */ /* 0x000fc80000010000 */
[----:B------:R-:W-:-:S05]  /*25e0*/  FMUL.FTZ R59, R156, R59 ;  /* 0x0000003b9c3b7220 */ /* 0x000fca0000410000 */
[----:B------:R-:W-:Y:S01]  /*25f0*/  FSEL R59, R59, RZ, P5 ;  /* 0x000000ff3b3b7208 */ /* 0x000fe20002800000 */
[----:B------:R-:W-:Y:S06]  /*2600*/  @!P4 BRA `(.L_x_9716) ;  /* 0x00000000005cc947 */ /* 0x000fec0003800000 */
[----:B------:R-:W-:Y:S01]  /*2610*/  FMUL.FTZ R7, R59, UR6 ;  /* 0x000000063b077c20 */ /* 0x000fe20008410000 */
[----:B------:R-:W-:Y:S06]  /*2620*/  BRA `(.L_x_9716) ;  /* 0x0000000000547947 */ /* 0x000fec0003800000 */
.L_x_9717:
[----:B-1----:R-:W-:Y:S01]  /*2630*/  FFMA.FTZ R113, R135, R165, R164 ;  /* 0x000000a587717223 */ /* 0x002fe200000100a4 */
[----:B------:R-:W-:-:S03]  /*2640*/  ISETP.GT.AND P5, PT, R2, RZ, PT ;  /* 0x000000ff0200720c */ /* 0x000fc60003fa4270 */
[----:B------:R-:W-:-:S04]  /*2650*/  FADD.FTZ R113, R138, -R113 ;  /* 0x800000718a717221 */ /* 0x000fc80000010000 */
[----:B------:R-:W-:-:S05]  /*2660*/  FMUL.FTZ R112, R156, R113 ;  /* 0x000000719c707220 */ /* 0x000fca0000410000 */
[----:B------:R-:W-:-:S05]  /*2670*/  FSEL R112, R112, RZ, P5 ;  /* 0x000000ff70707208 */ /* 0x000fca0002800000 */
[----:B------:R-:W-:Y:S01]  /*2680*/  @P3 FMUL.FTZ R4, R112, UR6 ;  /* 0x0000000670043c20 */ /* 0x000fe20008410000 */
[----:B------:R-:W-:-:S04]  /*2690*/  FFMA.FTZ R112, R136, R165, R164 ;  /* 0x000000a588707223 */ /* 0x000fc800000100a4 */
[----:B------:R-:W-:-:S04]  /*26a0*/  FADD.FTZ R113, R139, -R112 ;  /* 0x800000708b717221 */ /* 0x000fc80000010000 */
[----:B------:R-:W-:Y:S01]  /*26b0*/  FMUL.FTZ R112, R156, R113 ;  /* 0x000000719c707220 */ /* 0x000fe20000410000 */
[----:B------:R-:W-:-:S04]  /*26c0*/  FFMA.FTZ R113, R137, R165, R164 ;  /* 0x000000a589717223 */ /* 0x000fc800000100a4 */
[----:B------:R-:W-:Y:S01]  /*26d0*/  FSEL R112, R112, RZ, P5 ;  /* 0x000000ff70707208 */ /* 0x000fe20002800000 */
[----:B------:R-:W-:-:S04]  /*26e0*/  FADD.FTZ R113, R142, -R113 ;  /* 0x800000718e717221 */ /* 0x000fc80000010000 */
[----:B------:R-:W-:Y:S01]  /*26f0*/  @P3 FMUL.FTZ R5, R112, UR6 ;  /* 0x0000000670053c20 */ /* 0x000fe20008410000 */
[----:B------:R-:W-:-:S05]  /*2700*/  FMUL.FTZ R112, R156, R113 ;  /* 0x000000719c707220 */ /* 0x000fca0000410000 */
[----:B------:R-:W-:-:S05]  /*2710*/  FSEL R112, R112, RZ, P5 ;  /* 0x000000ff70707208 */ /* 0x000fca0002800000 */
[----:B------:R-:W-:Y:S01]  /*2720*/  @P3 FMUL.FTZ R6, R112, UR6 ;  /* 0x0000000670063c20 */ /* 0x000fe20008410000 */
[----:B------:R-:W-:-:S04]  /*2730*/  @P4 FFMA.FTZ R112, R140, R165, R164 ;  /* 0x000000a58c704223 */ /* 0x000fc800000100a4 */
[----:B------:R-:W-:-:S04]  /*2740*/  @P4 FADD.FTZ R113, R143, -R112 ;  /* 0x800000708f714221 */ /* 0x000fc80000010000 */
[----:B------:R-:W-:-:S05]  /*2750*/  @P4 FMUL.FTZ R112, R156, R113 ;  /* 0x000000719c704220 */ /* 0x000fca0000410000 */
[----:B------:R-:W-:-:S05]  /*2760*/  @P4 FSEL R112, R112, RZ, P5 ;  /* 0x000000ff70704208 */ /* 0x000fca0002800000 */
[----:B------:R-:W-:-:S07]  /*2770*/  @P4 FMUL.FTZ R7, R112, UR6 ;  /* 0x0000000670074c20 */ /* 0x000fce0008410000 */
.L_x_9716:
[----:B------:R-:W0:Y:S01]  /*2780*/  @P1 LDC.64 R112, c[0x0][0x478] ;  /* 0x00011e00ff701b82 */ /* 0x000e220000000a00 */
[----:B------:R-:W-:Y:S02]  /*2790*/  @P1 IADD3 R115, PT, PT, R163, 0x80, RZ ;  /* 0x00000080a3731810 */ /* 0x000fe40007ffe0ff */
[----:B------:R-:W-:-:S03]  /*27a0*/  @P4 IADD3 R157, PT, PT, R162, 0x80, RZ ;  /* 0x00000080a29d4810 */ /* 0x000fc60007ffe0ff */
[----:B0-----:R-:W-:Y:S02]  /*27b0*/  @P1 IMAD.WIDE.U32 R114, R115, 0x10, R112 ;  /* 0x0000001073721825 */ /* 0x001fe400078e0070 */
[----:B------:R-:W0:Y:S03]  /*27c0*/  @P4 LDC.64 R112, c[0x0][0x468] ;  /* 0x00011a00ff704b82 */ /* 0x000e260000000a00 */
        /* <DEDUP_REMOVED lines=30> */
.L_x_9719:
        /* <DEDUP_REMOVED lines=25> */
.L_x_9718:
        /* <DEDUP_REMOVED lines=27> */
.L_x_9721:
        /* <DEDUP_REMOVED lines=21> */
.L_x_9720:
        /* <DEDUP_REMOVED lines=35> */
.L_x_9723:
        /* <DEDUP_REMOVED lines=25> */
.L_x_9722:
        /* <DEDUP_REMOVED lines=27> */
.L_x_9725:
        /* <DEDUP_REMOVED lines=21> */
.L_x_9724:
        /* <DEDUP_REMOVED lines=28> */
[----:B------:R-:W-:Y:S02]  /*36c0*/  SEL R6, R113, R6, P3 ;  /* 0x0000000671067207 */ /* 0x000fe40001800000 */
[----:B------:R-:W-:Y:S01]  /*36d0*/  SEL R113, R112, R5, P3 ;  /* 0x0000000570717207 */ /* 0x000fe20001800000 */
[----:B------:R-:W-:-:S05]  /*36e0*/  FMUL.FTZ R5, R56, UR6 ;  /* 0x0000000638057c20 */ /* 0x000fca0008410000 */
[----:B------:R-:W-:Y:S01]  /*36f0*/  SEL R112, R5, R4, P3 ;  /* 0x0000000405707207 */ /* 0x000fe20001800000 */
[----:B------:R-:W-:Y:S06]  /*3700*/  @!P4 BRA `(.L_x_9728) ;  /* 0x000000040034c947 */ /* 0x000fec0003800000 */
[----:B------:R-:W-:Y:S01]  /*3710*/  FMUL.FTZ R7, R59, UR6 ;  /* 0x000000063b077c20 */ /* 0x000fe20008410000 */
[----:B------:R-:W-:Y:S06]  /*3720*/  BRA `(.L_x_9728) ;  /* 0x00000004002c7947 */ /* 0x000fec0003800000 */
.L_x_9727:
[----:B-1----:R-:W-:Y:S01]  /*3730*/  @P2 FFMA.FTZ R113, R123, R165, R164 ;  /* 0x000000a57b712223 */ /* 0x002fe200000100a4 */
[----:B------:R-:W-:-:S03]  /*3740*/  MOV R112, R12 ;  /* 0x0000000c00707202 */ /* 0x000fc60000000f00 */
        /* <DEDUP_REMOVED lines=8> */
[----:B------:R-:W-:-:S05]  /*37d0*/  FMUL.FTZ R4, R4, UR6 ;  /* 0x0000000604047c20 */ /* 0x000fca0008410000 */
[----:B------:R-:W-:Y:S01]  /*37e0*/  SEL R113, R4, R5, P3 ;  /* 0x0000000504717207 */ /* 0x000fe20001800000 */
[----:B------:R-:W-:Y:S01]  /*37f0*/  @P2 FFMA.FTZ R5, R125, R165, R164 ;  /* 0x000000a57d052223 */ /* 0x000fe200000100a4 */
[----:B------:R-:W-:-:S03]  /*3800*/  MOV R4, R14 ;  /* 0x0000000e00047202 */ /* 0x000fc60000000f00 */
        /* <DEDUP_REMOVED lines=11> */
.L_x_9726:
[----:B------:R-:W-:Y:S05]  /*38c0*/  @!P1 BRA `(.L_x_9729) ;  /* 0x0000000000689947 */ /* 0x000fea0003800000 */
[-CC-:B-1----:R-:W-:Y:S01]  /*38d0*/  FFMA.FTZ R57, R123, R165.reuse, R164.reuse ;  /* 0x000000a57b397223 */ /* 0x182fe200000100a4 */
[-CC-:B------:R-:W-:Y:S01]  /*38e0*/  FFMA.FTZ R58, R124, R165.reuse, R164.reuse ;  /* 0x000000a57c3a7223 */ /* 0x180fe200000100a4 */
[----:B------:R-:W-:Y:S01]  /*38f0*/  ISETP.GT.AND P5, PT, R2, RZ, PT ;  /* 0x000000ff0200720c */ /* 0x000fe20003fa4270 */
[----:B------:R-:W-:Y:S01]  /*3900*/  FFMA.FTZ R59, R125, R165, R164 ;  /* 0x000000a57d3b7223 */ /* 0x000fe200000100a4 */
[----:B------:R-:W-:-:S03]  /*3910*/  FADD.FTZ R57, R152, -R57 ;  /* 0x8000003998397221 */ /* 0x000fc60000010000 */
[----:B------:R-:W-:Y:S01]  /*3920*/  FADD.FTZ R59, R154, -R59 ;  /* 0x8000003b9a3b7221 */ /* 0x000fe20000010000 */
[C---:B------:R-:W-:Y:S01]  /*3930*/  FMUL.FTZ R56, R156.reuse, R57 ;  /* 0x000000399c387220 */ /* 0x040fe20000410000 */
[----:B------:R-:W-:Y:S02]  /*3940*/  FADD.FTZ R57, R153, -R58 ;  /* 0x8000003a99397221 */ /* 0x000fe40000010000 */
[----:B------:R-:W-:Y:S02]  /*3950*/  FMUL.FTZ R58, R156, R59 ;  /* 0x0000003b9c3a7220 */ /* 0x000fe40000410000 */
[----:B------:R-:W-:Y:S01]  /*3960*/  FSEL R56, R56, RZ, P5 ;  /* 0x000000ff38387208 */ /* 0x000fe20002800000 */
[----:B------:R-:W-:Y:S02]  /*3970*/  FMUL.FTZ R57, R156, R57 ;  /* 0x000000399c397220 */ /* 0x000fe40000410000 */
[----:B------:R-:W-:Y:S02]  /*3980*/  FSEL R58, R58, RZ, P5 ;  /* 0x000000ff3a3a7208 */ /* 0x000fe40002800000 */
[----:B------:R-:W-:Y:S01]  /*3990*/  FMUL.FTZ R59, R56, UR6 ;  /* 0x00000006383b7c20 */ /* 0x000fe20008410000 */
[----:B------:R-:W-:-:S04]  /*39a0*/  FSEL R57, R57, RZ, P5 ;  /* 0x000000ff39397208 */ /* 0x000fc80002800000 */
[----:B------:R-:W-:Y:S01]  /*39b0*/  SEL R112, R59, R4, P3 ;  /* 0x000000043b707207 */ /* 0x000fe20001800000 */
[----:B------:R-:W-:-:S05]  /*39c0*/  FMUL.FTZ R4, R57, UR6 ;  /* 0x0000000639047c20 */ /* 0x000fca0008410000 */
[----:B------:R-:W-:Y:S01]  /*39d0*/  SEL R113, R4, R5, P3 ;  /* 0x0000000504717207 */ /* 0x000fe20001800000 */
[----:B------:R-:W-:Y:S01]  /*39e0*/  FMUL.FTZ R5, R58, UR6 ;  /* 0x000000063a057c20 */ /* 0x000fe20008410000 */
[----:B------:R-:W-:-:S04]  /*39f0*/  FFMA.FTZ R4, R126, R165, R164 ;  /* 0x000000a57e047223 */ /* 0x000fc800000100a4 */
[----:B------:R-:W-:Y:S01]  /*3a00*/  SEL R6, R5, R6, P3 ;  /* 0x0000000605067207 */ /* 0x000fe20001800000 */
[----:B------:R-:W-:-:S04]  /*3a10*/  FADD.FTZ R5, R155, -R4 ;  /* 0x800000049b057221 */ /* 0x000fc80000010000 */
[----:B------:R-:W-:-:S05]  /*3a20*/  FMUL.FTZ R4, R156, R5 ;  /* 0x000000059c047220 */ /* 0x000fca0000410000 */
[----:B------:R-:W-:Y:S01]  /*3a30*/  FSEL R59, R4, RZ, P5 ;  /* 0x000000ff043b7208 */ /* 0x000fe20002800000 */
[----:B------:R-:W-:Y:S06]  /*3a40*/  @!P4 BRA `(.L_x_9728) ;  /* 0x000000000064c947 */ /* 0x000fec0003800000 */
[----:B------:R-:W-:Y:S01]  /*3a50*/  FMUL.FTZ R7, R59, UR6 ;  /* 0x000000063b077c20 */ /* 0x000fe20008410000 */
[----:B------:R-:W-:Y:S06]  /*3a60*/  BRA `(.L_x_9728) ;  /* 0x00000000005c7947 */ /* 0x000fec0003800000 */
.L_x_9729:
        /* <DEDUP_REMOVED lines=18> */
[----:B------:R-:W-:Y:S01]  /*3b90*/  @P4 FMUL.FTZ R112, R156, R113 ;  /* 0x000000719c704220 */ /* 0x000fe20000410000 */
[----:B------:R-:W-:-:S04]  /*3ba0*/  MOV R113, R5 ;  /* 0x0000000500717202 */ /* 0x000fc80000000f00 */
[----:B------:R-:W-:-:S05]  /*3bb0*/  @P4 FSEL R112, R112, RZ, P5 ;  /* 0x000000ff70704208 */ /* 0x000fca0002800000 */
[----:B------:R-:W-:Y:S01]  /*3bc0*/  @P4 FMUL.FTZ R7, R112, UR6 ;  /* 0x0000000670074c20 */ /* 0x000fe20008410000 */
[----:B------:R-:W-:-:S07]  /*3bd0*/  MOV R112, R4 ;  /* 0x0000000400707202 */ /* 0x000fce0000000f00 */
.L_x_9728:
[----:B------:R-:W0:Y:S01]  /*3be0*/  @P1 LDC.64 R4, c[0x0][0x478] ;  /* 0x00011e00ff041b82 */ /* 0x000e220000000a00 */
[----:B------:R-:W-:Y:S02]  /*3bf0*/  @P1 IADD3 R167, PT, PT, R163, 0x200, RZ ;  /* 0x00000200a3a71810 */ /* 0x000fe40007ffe0ff */
[----:B------:R-:W-:Y:S02]  /*3c00*/  @P4 IADD3 R115, PT, PT, R162, 0x200, RZ ;  /* 0x00000200a2734810 */ /* 0x000fe40007ffe0ff */
[----:B------:R-:W-:Y:S01]  /*3c10*/  MOV R114, R6 ;  /* 0x0000000600727202 */ /* 0x000fe20000000f00 */
[----:B0-----:R-:W-:Y:S02]  /*3c20*/  @P1 IMAD.WIDE.U32 R166, R167, 0x10, R4 ;  /* 0x00000010a7a61825 */ /* 0x001fe400078e0004 */
[----:B------:R-:W0:Y:S03]  /*3c30*/  @P4 LDC.64 R4, c[0x0][0x468] ;  /* 0x00011a00ff044b82 */ /* 0x000e260000000a00 */
[----:B------:R1:W-:Y:S01]  /*3c40*/  @P1 STG.E.128 desc[UR14][R166.64], R56 ;  /* 0x00000038a6001986 */ /* 0x0003e2000c101d0e */
[----:B0-----:R-:W-:Y:S01]  /*3c50*/  @P4 IMAD.WIDE.U32 R4, R115, 0x10, R4 ;  /* 0x0000001073044825 */ /* 0x001fe200078e0004 */
[----:B------:R-:W-:-:S05]  /*3c60*/  MOV R115, R7 ;  /* 0x0000000700737202 */ /* 0x000fca0000000f00 */
[----:B------:R1:W-:Y:S01]  /*3c70*/  @P4 STG.E.128 desc[UR14][R4.64], R112 ;  /* 0x0000007004004986 */ /* 0x0003e2000c101d0e */
[----:B------:R-:W-:Y:S05]  /*3c80*/  @!P0 BRA `(.L_x_9730) ;  /* 0x0000000000cc8947 */ /* 0x000fea0003800000 */
[----:B------:R-:W-:Y:S05]  /*3c90*/  @!P1 BRA `(.L_x_9731) ;  /* 0x0000000000649947 */ /* 0x000fea0003800000 */
[-CC-:B-1----:R-:W-:Y:S01]  /*3ca0*/  @P2 FFMA.FTZ R4, R130, R165.reuse, R164.reuse ;  /* 0x000000a582042223 */ /* 0x182fe200000100a4 */
[-CC-:B------:R-:W-:Y:S01]  /*3cb0*/  @P2 FFMA.FTZ R5, R127, R165.reuse, R164.reuse ;  /* 0x000000a57f052223 */ /* 0x180fe200000100a4 */
[-CC-:B------:R-:W-:Y:S01]  /*3cc0*/  @P2 FFMA.FTZ R2, R128, R165.reuse, R164.reuse ;  /* 0x000000a580022223 */ /* 0x180fe200000100a4 */
[----:B------:R-:W-:Y:S01]  /*3cd0*/  @P2 FFMA.FTZ R165, R129, R165, R164 ;  /* 0x000000a581a52223 */ /* 0x000fe200000100a4 */
[----:B------:R-:W-:Y:S01]  /*3ce0*/  MOV R58, R10 ;  /* 0x0000000a003a7202 */ /* 0x000fe20000000f00 */
[----:B------:R-:W-:Y:S01]  /*3cf0*/  @P2 FADD.FTZ R5, R158, -R5 ;  /* 0x800000059e052221 */ /* 0x000fe20000010000 */
[----:B------:R-:W-:Y:S01]  /*3d00*/  MOV R56, R8 ;  /* 0x0000000800387202 */ /* 0x000fe20000000f00 */
[----:B------:R-:W-:Y:S01]  /*3d10*/  @P2 FADD.FTZ R165, R160, -R165 ;  /* 0x800000a5a0a52221 */ /* 0x000fe20000010000 */
[----:B------:R-:W-:Y:S01]  /*3d20*/  @P2 FADD.FTZ R2, R159, -R2 ;  /* 0x800000029f022221 */ /* 0x000fe20000010000 */
[C---:B------:R-:W-:Y:S01]  /*3d30*/  @P2 FFMA.FTZ R56, R156.reuse, R5, R8 ;  /* 0x000000059c382223 */ /* 0x040fe20000010008 */
[----:B------:R-:W-:Y:S01]  /*3d40*/  MOV R57, R9 ;  /* 0x0000000900397202 */ /* 0x000fe20000000f00 */
[C---:B------:R-:W-:Y:S01]  /*3d50*/  @P2 FFMA.FTZ R58, R156.reuse, R165, R10 ;  /* 0x000000a59c3a2223 */ /* 0x040fe2000001000a */
[----:B------:R-:W-:Y:S01]  /*3d60*/  @P2 FFMA.FTZ R57, R156, R2, R9 ;  /* 0x000000029c392223 */ /* 0x000fe20000010009 */
[----:B------:R-:W-:Y:S01]  /*3d70*/  @P2 FADD.FTZ R4, R131, -R4 ;  /* 0x8000000483042221 */ /* 0x000fe20000010000 */
[----:B------:R-:W-:Y:S01]  /*3d80*/  MOV R59, R11 ;  /* 0x0000000b003b7202 */ /* 0x000fe20000000f00 */
[----:B------:R-:W-:Y:S01]  /*3d90*/  FMUL.FTZ R5, R58, UR6 ;  /* 0x000000063a057c20 */ /* 0x000fe20008410000 */
[----:B------:R-:W-:Y:S01]  /*3da0*/  FMUL.FTZ R2, R57, UR6 ;  /* 0x0000000639027c20 */ /* 0x000fe20008410000 */
[----:B------:R-:W-:-:S03]  /*3db0*/  @P2 FFMA.FTZ R59, R156, R4, R11 ;  /* 0x000000049c3b2223 */ /* 0x000fc6000001000b */
[----:B------:R-:W-:Y:S01]  /*3dc0*/  SEL R114, R5, R114, P3 ;  /* 0x0000007205727207 */ /* 0x000fe20001800000 */
[----:B------:R-:W-:Y:S01]  /*3dd0*/  FMUL.FTZ R5, R56, UR6 ;  /* 0x0000000638057c20 */ /* 0x000fe20008410000 */
[----:B------:R-:W-:-:S04]  /*3de0*/  SEL R113, R2, R113, P3 ;  /* 0x0000007102717207 */ /* 0x000fc80001800000 */
[----:B------:R-:W-:Y:S01]  /*3df0*/  SEL R112, R5, R112, P3 ;  /* 0x0000007005707207 */ /* 0x000fe20001800000 */
[----:B------:R-:W-:Y:S06]  /*3e00*/  @!P4 BRA `(.L_x_9732) ;  /* 0x00000004002cc947 */ /* 0x000fec0003800000 */
[----:B------:R-:W-:Y:S01]  /*3e10*/  FMUL.FTZ R7, R59, UR6 ;  /* 0x000000063b077c20 */ /* 0x000fe20008410000 */
[----:B------:R-:W-:Y:S06]  /*3e20*/  BRA `(.L_x_9732) ;  /* 0x0000000400247947 */ /* 0x000fec0003800000 */
.L_x_9731:
[----:B-1----:R-:W-:Y:S01]  /*3e30*/  @P2 FFMA.FTZ R5, R127, R165, R164 ;  /* 0x000000a57f052223 */ /* 0x002fe200000100a4 */
[----:B------:R-:W-:-:S03]  /*3e40*/  MOV R2, R8 ;  /* 0x0000000800027202 */ /* 0x000fc60000000f00 */
[----:B------:R-:W-:-:S04]  /*3e50*/  @P2 FADD.FTZ R5, R158, -R5 ;  /* 0x800000059e052221 */ /* 0x000fc80000010000 */
[----:B------:R-:W-:-:S04]  /*3e60*/  @P2 FFMA.FTZ R2, R156, R5, R8 ;  /* 0x000000059c022223 */ /* 0x000fc80000010008 */
[----:B------:R-:W-:Y:S01]  /*3e70*/  FMUL.FTZ R5, R2, UR6 ;  /* 0x0000000602057c20 */ /* 0x000fe20008410000 */
[----:B------:R-:W-:-:S04]  /*3e80*/  @P2 FFMA.FTZ R2, R128, R165, R164 ;  /* 0x000000a580022223 */ /* 0x000fc800000100a4 */
[----:B------:R-:W-:Y:S01]  /*3e90*/  @P2 FADD.FTZ R4, R159, -R2 ;  /* 0x800000029f042221 */ /* 0x000fe20000010000 */
[----:B------:R-:W-:Y:S02]  /*3ea0*/  MOV R2, R9 ;  /* 0x0000000900027202 */ /* 0x000fe40000000f00 */
[----:B------:R-:W-:Y:S01]  /*3eb0*/  SEL R112, R5, R112, P3 ;  /* 0x0000007005707207 */ /* 0x000fe20001800000 */
        /* <DEDUP_REMOVED lines=16> */
.L_x_9730:
[----:B------:R-:W-:Y:S05]  /*3fc0*/  @!P1 BRA `(.L_x_9733) ;  /* 0x0000000000689947 */ /* 0x000fea0003800000 */
[-CC-:B-1----:R-:W-:Y:S01]  /*3fd0*/  FFMA.FTZ R5, R127, R165.reuse, R164.reuse ;  /* 0x000000a57f057223 */ /* 0x182fe200000100a4 */
[----:B------:R-:W-:Y:S01]  /*3fe0*/  ISETP.GT.AND P0, PT, R2, RZ, PT ;  /* 0x000000ff0200720c */ /* 0x000fe20003f04270 */
[-CC-:B------:R-:W-:Y:S01]  /*3ff0*/  FFMA.FTZ R4, R130, R165.reuse, R164.reuse ;  /* 0x000000a582047223 */ /* 0x180fe200000100a4 */
[-CC-:B------:R-:W-:Y:S01]  /*4000*/  FFMA.FTZ R2, R128, R165.reuse, R164.reuse ;  /* 0x000000a580027223 */ /* 0x180fe200000100a4 */
[----:B------:R-:W-:Y:S01]  /*4010*/  FADD.FTZ R5, R158, -R5 ;  /* 0x800000059e057221 */ /* 0x000fe20000010000 */
[----:B------:R-:W-:Y:S02]  /*4020*/  FFMA.FTZ R165, R129, R165, R164 ;  /* 0x000000a581a57223 */ /* 0x000fe400000100a4 */
[----:B------:R-:W-:Y:S01]  /*4030*/  FADD.FTZ R57, R159, -R2 ;  /* 0x800000029f397221 */ /* 0x000fe20000010000 */
[----:B------:R-:W-:Y:S01]  /*4040*/  FMUL.FTZ R56, R156, R5 ;  /* 0x000000059c387220 */ /* 0x000fe20000410000 */
[----:B------:R-:W-:Y:S01]  /*4050*/  FADD.FTZ R165, R160, -R165 ;  /* 0x800000a5a0a57221 */ /* 0x000fe20000010000 */
[----:B------:R-:W-:Y:S01]  /*4060*/  FADD.FTZ R5, R131, -R4 ;  /* 0x8000000483057221 */ /* 0x000fe20000010000 */
[----:B------:R-:W-:-:S02]  /*4070*/  FMUL.FTZ R57, R156, R57 ;  /* 0x000000399c397220 */ /* 0x000fc40000410000 */
[----:B------:R-:W-:Y:S01]  /*4080*/  FSEL R56, R56, RZ, P0 ;  /* 0x000000ff38387208 */ /* 0x000fe20000000000 */
[C---:B------:R-:W-:Y:S01]  /*4090*/  FMUL.FTZ R58, R156.reuse, R165 ;  /* 0x000000a59c3a7220 */ /* 0x040fe20000410000 */
[----:B------:R-:W-:Y:S01]  /*40a0*/  FMUL.FTZ R156, R156, R5 ;  /* 0x000000059c9c7220 */ /* 0x000fe20000410000 */
[----:B------:R-:W-:Y:S02]  /*40b0*/  FSEL R57, R57, RZ, P0 ;  /* 0x000000ff39397208 */ /* 0x000fe40000000000 */
[----:B------:R-:W-:Y:S01]  /*40c0*/  FMUL.FTZ R5, R56, UR6 ;  /* 0x0000000638057c20 */ /* 0x000fe20008410000 */
[----:B------:R-:W-:Y:S02]  /*40d0*/  FSEL R58, R58, RZ, P0 ;  /* 0x000000ff3a3a7208 */ /* 0x000fe40000000000 */
[----:B------:R-:W-:Y:S01]  /*40e0*/  FMUL.FTZ R2, R57, UR6 ;  /* 0x0000000639027c20 */ /* 0x000fe20008410000 */
[----:B------:R-:W-:Y:S02]  /*40f0*/  FSEL R59, R156, RZ, P0 ;  /* 0x000000ff9c3b7208 */ /* 0x000fe40000000000 */
[----:B------:R-:W-:Y:S01]  /*4100*/  SEL R112, R5, R112, P3 ;  /* 0x0000007005707207 */ /* 0x000fe20001800000 */
[----:B------:R-:W-:Y:S01]  /*4110*/  FMUL.FTZ R5, R58, UR6 ;  /* 0x000000063a057c20 */ /* 0x000fe20008410000 */
[----:B------:R-:W-:-:S04]  /*4120*/  SEL R113, R2, R113, P3 ;  /* 0x0000007102717207 */ /* 0x000fc80001800000 */
[----:B------:R-:W-:Y:S01]  /*4130*/  SEL R114, R5, R114, P3 ;  /* 0x0000007205727207 */ /* 0x000fe20001800000 */
[----:B------:R-:W-:Y:S06]  /*4140*/  @!P4 BRA `(.L_x_9732) ;  /* 0x00000000005cc947 */ /* 0x000fec0003800000 */
[----:B------:R-:W-:Y:S01]  /*4150*/  FMUL.FTZ R7, R59, UR6 ;  /* 0x000000063b077c20 */ /* 0x000fe20008410000 */
[----:B------:R-:W-:Y:S06]  /*4160*/  BRA `(.L_x_9732) ;  /* 0x0000000000547947 */ /* 0x000fec0003800000 */
.L_x_9733:
        /* <DEDUP_REMOVED lines=8> */
[----:B------:R-:W-:Y:S02]  /*41f0*/  FADD.FTZ R165, R160, -R165 ;  /* 0x800000a5a0a57221 */ /* 0x000fe40000010000 */
[----:B------:R-:W-:-:S02]  /*4200*/  FMUL.FTZ R115, R156, R115 ;  /* 0x000000739c737220 */ /* 0x000fc40000410000 */
[----:B------:R-:W-:Y:S01]  /*4210*/  FSEL R5, R5, RZ, P0 ;  /* 0x000000ff05057208 */ /* 0x000fe20000000000 */
[C---:B------:R-:W-:Y:S02]  /*4220*/  FMUL.FTZ R165, R156.reuse, R165 ;  /* 0x000000a59ca57220 */ /* 0x040fe40000410000 */
[----:B------:R-:W-:Y:S02]  /*4230*/  FSEL R115, R115, RZ, P0 ;  /* 0x000000ff73737208 */ /* 0x000fe40000000000 */
[----:B------:R-:W-:Y:S01]  /*4240*/  @P3 FMUL.FTZ R112, R5, UR6 ;  /* 0x0000000605703c20 */ /* 0x000fe20008410000 */
[----:B------:R-:W-:Y:S01]  /*4250*/  FADD.FTZ R5, R159, -R2 ;  /* 0x800000029f057221 */ /* 0x000fe20000010000 */
[----:B------:R-:W-:Y:S01]  /*4260*/  FSEL R165, R165, RZ, P0 ;  /* 0x000000ffa5a57208 */ /* 0x000fe20000000000 */
[----:B------:R-:W-:Y:S02]  /*4270*/  @P4 FMUL.FTZ R7, R115, UR6 ;  /* 0x0000000673074c20 */ /* 0x000fe40008410000 */
[----:B------:R-:W-:-:S02]  /*4280*/  FMUL.FTZ R5, R156, R5 ;  /* 0x000000059c057220 */ /* 0x000fc40000410000 */
[----:B------:R-:W-:-:S03]  /*4290*/  @P3 FMUL.FTZ R114, R165, UR6 ;  /* 0x00000006a5723c20 */ /* 0x000fc60008410000 */
[----:B------:R-:W-:-:S05]  /*42a0*/  FSEL R5, R5, RZ, P0 ;  /* 0x000000ff05057208 */ /* 0x000fca0000000000 */
[----:B------:R-:W-:-:S07]  /*42b0*/  @P3 FMUL.FTZ R113, R5, UR6 ;  /* 0x0000000605713c20 */ /* 0x000fce0008410000 */
.L_x_9732:
[----:B------:R-:W0:Y:S01]  /*42c0*/  @P1 LDC.64 R4, c[0x0][0x478] ;  /* 0x00011e00ff041b82 */ /* 0x000e220000000a00 */
[----:B------:R-:W-:Y:S01]  /*42d0*/  @P1 IADD3 R165, PT, PT, R163, 0x280, RZ ;  /* 0x00000280a3a51810 */ /* 0x000fe20007ffe0ff */
[----:B------:R-:W-:Y:S01]  /*42e0*/  UPLOP3.LUT UP1, UPT, UPT, UPT, UP1, 0x40, 0x4 ;  /* 0x000000000004789c */ /* 0x000fe20003f2e810 */
[----:B------:R-:W-:-:S05]  /*42f0*/  @P4 IADD3 R115, PT, PT, R162, 0x280, RZ ;  /* 0x00000280a2734810 */ /* 0x000fca0007ffe0ff */
[----:B------:R-:W1:Y:S01]  /*4300*/  @P4 LDC.64 R156, c[0x0][0x468] ;  /* 0x00011a00ff9c4b82 */ /* 0x000e620000000a00 */
[----:B0-----:R-:W-:-:S07]  /*4310*/  @P1 IMAD.WIDE.U32 R164, R165, 0x10, R4 ;  /* 0x00000010a5a41825 */ /* 0x001fce00078e0004 */
[----:B------:R-:W0:Y:S01]  /*4320*/  LDC.64 R4, c[0x0][0x380] ;  /* 0x0000e000ff047b82 */ /* 0x000e220000000a00 */
[----:B------:R2:W-:Y:S01]  /*4330*/  @P1 STG.E.128 desc[UR14][R164.64], R56 ;  /* 0x00000038a4001986 */ /* 0x0005e2000c101d0e */
[----:B-1----:R-:W-:Y:S01]  /*4340*/  @P4 IMAD.WIDE.U32 R156, R115, 0x10, R156 ;  /* 0x00000010739c4825 */ /* 0x002fe200078e009c */
[----:B------:R-:W-:-:S05]  /*4350*/  MOV R115, R7 ;  /* 0x0000000700737202 */ /* 0x000fca0000000f00 */
[----:B------:R2:W-:Y:S01]  /*4360*/  @P4 STG.E.128 desc[UR14][R156.64], R112 ;  /* 0x000000709c004986 */ /* 0x0005e2000c101d0e */
[----:B0-----:R-:W-:-:S04]  /*4370*/  IADD3 R0, PT, PT, R0, R4, RZ ;  /* 0x0000000400007210 */ /* 0x001fc80007ffe0ff */
[----:B------:R-:W-:-:S13]  /*4380*/  ISETP.GE.AND P0, PT, R0, R5, PT ;  /* 0x000000050000720c */ /* 0x000fda0003f06270 */
[----:B--2---:R-:W-:Y:S05]  /*4390*/  @!P0 BRA `(.L_x_9734) ;  /* 0xffffffbc00d88947 */ /* 0x004fea000383ffff */
.L_x_9705:
        /* <DEDUP_REMOVED lines=21> */
.L_x_9735:
        /* <DEDUP_REMOVED lines=9> */
.L_x_10837:


//--------------------- .text._ZN10layer_norm13ln_bwd_kernelINS_13Kernel_traitsIfffffjLj3072ELj1ELj1ELj4ELj16ENS_18Kernel_traits_baseILj3072EfffffjLj128EEEEELb0ELb1ELb0ELb0EEEvNS_9BwdParamsE --------------------------
	.section	.text._ZN10layer_norm13ln_bwd_kernelINS_13Kernel_traitsIfffffjLj3072ELj1ELj1ELj4ELj16ENS_18Kernel_traits_baseILj3072EfffffjLj128EEEEELb0ELb1ELb0ELb0EEEvNS_9BwdParamsE,"ax",@progbits
	.align	128
        .global         _ZN10layer_norm13ln_bwd_kernelINS_13Kernel_traitsIfffffjLj3072ELj1ELj1ELj4ELj16ENS_18Kernel_traits_baseILj3072EfffffjLj128EEEEELb0ELb1ELb0ELb0EEEvNS_9BwdParamsE
        .type           _ZN10layer_norm13ln_bwd_kernelINS_13Kernel_traitsIfffffjLj3072ELj1ELj1ELj4ELj16ENS_18Kernel_traits_baseILj3072EfffffjLj128EEEEELb0ELb1ELb0ELb0EEEvNS_9BwdParamsE,@function
        .size           _ZN10layer_norm13ln_bwd_kernelINS_13Kernel_traitsIfffffjLj3072ELj1ELj1ELj4ELj16ENS_18Kernel_traits_baseILj3072EfffffjLj128EEEEELb0ELb1ELb0ELb0EEEvNS_9BwdParamsE,(.L_x_10838 - _ZN10layer_norm13ln_bwd_kernelINS_13Kernel_traitsIfffffjLj3072ELj1ELj1ELj4ELj16ENS_18Kernel_traits_baseILj3072EfffffjLj128EEEEELb0ELb1ELb0ELb0EEEvNS_9BwdParamsE)
        .other          _ZN10layer_norm13ln_bwd_kernelINS_13Kernel_traitsIfffffjLj3072ELj1ELj1ELj4ELj16ENS_18Kernel_traits_baseILj3072EfffffjLj128EEEEELb0ELb1ELb0ELb0EEEvNS_9BwdParamsE,@"STO_CUDA_ENTRY STV_DEFAULT"
_ZN10layer_norm13ln_bwd_kernelINS_13Kernel_traitsIfffffjLj3072ELj1ELj1ELj4ELj16ENS_18Kernel_traits_baseILj3072EfffffjLj128EEEEELb0ELb1ELb0ELb0EEEvNS_9BwdParamsE:
.text._ZN10layer_norm13ln_bwd_kernelINS_13Kernel_traitsIfffffjLj3072ELj1ELj1ELj4ELj16ENS_18Kernel_traits_baseILj3072EfffffjLj128EEEEELb0ELb1ELb0ELb0EEEvNS_9BwdParamsE:
        /* <DEDUP_REMOVED lines=27> */
[----:B------:R1:W5:Y:S02]  /*01b0*/  @P4 LDG.E.128 R32, desc[UR8][R8.64] ;  /* 0x0000000808204981 */ /* 0x000364000c1e1d00 */
[----:B------:R-:W2:Y:S01]  /*01c0*/  @P2 LDC.64 R20, c[0x0][0x3e8] ;  /* 0x0000fa00ff142b82 */ /* 0x000ea20000000a00 */
[----:B----4-:R-:W-:-:S05]  /*01d0*/  @P3 IMAD.WIDE.U32 R14, R5, 0x10, R10 ;  /* 0x00000010050e3825 */ /* 0x010fca00078e000a */
[----:B------:R-:W5:Y:S02]  /*01e0*/  @P3 LDG.E.128 R36, desc[UR8][R14.64] ;  /* 0x000000080e243981 */ /* 0x000f64000c1e1d00 */
[----:B------:R-:W4:Y:S01]  /*01f0*/  @P1 LDC.64 R22, c[0x0][0x3d0] ;  /* 0x0000f400ff161b82 */ /* 0x000f220000000a00 */
[C---:B---3--:R-:W-:Y:S01]  /*0200*/  @P3 IMAD.WIDE.U32 R16, R5.reuse, 0x10, R12 ;  /* 0x0000001005103825 */ /* 0x048fe200078e000c */
[----:B------:R-:W-:-:S04]  /*0210*/  @P3 IADD3 R5, PT, PT, R5, 0x80, RZ ;  /* 0x0000008005053810 */ /* 0x000fc80007ffe0ff */
[----:B------:R-:W5:Y:S02]  /*0220*/  @P3 LDG.E.128 R40, desc[UR8][R16.64] ;  /* 0x0000000810283981 */ /* 0x000f64000c1e1d00 */
[----:B------:R-:W3:Y:S01]  /*0230*/  @P1 LDC.64 R24, c[0x0][0x3e8] ;  /* 0x0000fa00ff181b82 */ /* 0x000ee20000000a00 */
[----:B0-----:R-:W-:-:S05]  /*0240*/  @P2 IMAD.WIDE.U32 R18, R5, 0x10, R18 ;  /* 0x0000001005122825 */ /* 0x001fca00078e0012 */
[----:B------:R-:W5:Y:S01]  /*0250*/  @P2 LDG.E.128 R44, desc[UR8][R18.64] ;  /* 0x00000008122c2981 */ /* 0x000f62000c1e1d00 */
[C---:B--2---:R-:W-:Y:S01]  /*0260*/  @P2 IMAD.WIDE.U32 R20, R5.reuse, 0x10, R20 ;  /* 0x0000001005142825 */ /* 0x044fe200078e0014 */
[----:B------:R-:W-:Y:S01]  /*0270*/  @P2 IADD3 R5, PT, PT, R5, 0x80, RZ ;  /* 0x0000008005052810 */ /* 0x000fe20007ffe0ff */
[----:B------:R-:W0:Y:S03]  /*0280*/  @P0 LDC.64 R76, c[0x0][0x3d0] ;  /* 0x0000f400ff4c0b82 */ /* 0x000e260000000a00 */
[----:B------:R-:W5:Y:S01]  /*0290*/  @P2 LDG.E.128 R48, desc[UR8][R20.64] ;  /* 0x0000000814302981 */ /* 0x000f62000c1e1d00 */
[----:B----4-:R-:W-:-:S04]  /*02a0*/  @P1 IMAD.WIDE.U32 R22, R5, 0x10, R22 ;  /* 0x0000001005161825 */ /* 0x010fc800078e0016 */
[----:B------:R-:W2:Y:S01]  /*02b0*/  @P0 LDC.64 R78, c[0x0][0x3e8] ;  /* 0x0000fa00ff4e0b82 */ /* 0x000ea20000000a00 */
[----:B------:R-:W5:Y:S01]  /*02c0*/  @P1 LDG.E.128 R52, desc[UR8][R22.64] ;  /* 0x0000000816341981 */ /* 0x000f62000c1e1d00 */
[C---:B---3--:R-:W-:Y:S01]  /*02d0*/  @P1 IMAD.WIDE.U32 R24, R5.reuse, 0x10, R24 ;  /* 0x0000001005181825 */ /* 0x048fe200078e0018 */
[----:B------:R-:W-:-:S05]  /*02e0*/  @P1 IADD3 R5, PT, PT, R5, 0x80, RZ ;  /* 0x0000008005051810 */ /* 0x000fca0007ffe0ff */
[----:B------:R-:W3:Y:S01]  /*02f0*/  @P5 LDC.64 R10, c[0x0][0x3d0] ;  /* 0x0000f400ff0a5b82 */ /* 0x000ee20000000a00 */
[----:B------:R-:W5:Y:S07]  /*0300*/  @P1 LDG.E.128 R56, desc[UR8][R24.64] ;  /* 0x0000000818381981 */ /* 0x000f6e000c1e1d00 */
[----:B------:R-:W4:Y:S01]  /*0310*/  @P5 LDC.64 R12, c[0x0][0x3e8] ;  /* 0x0000fa00ff0c5b82 */ /* 0x000f220000000a00 */
[----:B0-----:R-:W-:-:S07]  /*0320*/  @P0 IMAD.WIDE.U32 R82, R5, 0x10, R76 ;  /* 0x0000001005520825 */ /* 0x001fce00078e004c */
[----:B------:R-:W1:Y:S01]  /*0330*/  S2UR UR4, SR_CTAID.X ;  /* 0x00000000000479c3 */ /* 0x000e620000002500 */
[C---:B--2---:R-:W-:Y:S01]  /*0340*/  @P0 IMAD.WIDE.U32 R84, R5.reuse, 0x10, R78 ;  /* 0x0000001005540825 */ /* 0x044fe200078e004e */
[----:B------:R-:W-:Y:S01]  /*0350*/  @P0 IADD3 R5, PT, PT, R5, 0x80, RZ ;  /* 0x0000008005050810 */ /* 0x000fe20007ffe0ff */
[----:B------:R0:W5:Y:S01]  /*0360*/  @P0 LDG.E.128 R60, desc[UR8][R82.64] ;  /* 0x00000008523c0981 */ /* 0x000162000c1e1d00 */
[----:B------:R-:W-:Y:S02]  /*0370*/  CS2R R76, SRZ ;  /* 0x00000000004c7805 */ /* 0x000fe4000001ff00 */
[----:B------:R-:W-:Y:S02]  /*0380*/  CS2R R78, SRZ ;  /* 0x00000000004e7805 */ /* 0x000fe4000001ff00 */
[----:B------:R-:W-:Y:S01]  /*0390*/  CS2R R80, SRZ ;  /* 0x0000000000507805 */ /* 0x000fe2000001ff00 */
[----:B------:R2:W5:Y:S01]  /*03a0*/  @P0 LDG.E.128 R64, desc[UR8][R84.64] ;  /* 0x0000000854400981 */ /* 0x000562000c1e1d00 */
[----:B---3--:R-:W-:-:S05]  /*03b0*/  @P5 IMAD.WIDE.U32 R10, R5, 0x10, R10 ;  /* 0x00000010050a5825 */ /* 0x008fca00078e000a */
[----:B------:R3:W5:Y:S01]  /*03c0*/  @P5 LDG.E.128 R68, desc[UR8][R10.64] ;  /* 0x000000080a445981 */ /* 0x000762000c1e1d00 */
[----:B----4-:R-:W-:-:S05]  /*03d0*/  @P5 IMAD.WIDE.U32 R12, R5, 0x10, R12 ;  /* 0x00000010050c5825 */ /* 0x010fca00078e000c */
[----:B------:R3:W5:Y:S01]  /*03e0*/  @P5 LDG.E.128 R72, desc[UR8][R12.64] ;  /* 0x000000080c485981 */ /* 0x000762000c1e1d00 */
[----:B-1----:R-:W-:-:S04]  /*03f0*/  MOV R9, UR4 ;  /* 0x0000000400097c02 */ /* 0x002fc80008000f00 */
[----:B------:R-:W-:Y:S02]  /*0400*/  ISETP.GE.AND P5, PT, R9, UR5, PT ;  /* 0x0000000509007c0c */ /* 0x000fe4000bfa6270 */
[----:B0-----:R-:W-:Y:S02]  /*0410*/  CS2R R82, SRZ ;  /* 0x0000000000527805 */ /* 0x001fe4000001ff00 */
[----:B--2---:R-:W-:Y:S02]  /*0420*/  CS2R R84, SRZ ;  /* 0x0000000000547805 */ /* 0x004fe4000001ff00 */
        /* <DEDUP_REMOVED lines=31> */
[----:B---3--:R-:W-:Y:S06]  /*0620*/  @P5 BRA `(.L_x_9736) ;  /* 0x0000004400b45947 */ /* 0x008fec0003800000 */
        /* <DEDUP_REMOVED lines=32> */
[----:B------:R-:W-:Y:S02]  /*0830*/  P2R R8, PR, RZ, 0x1 ;  /* 0x00000001ff087803 */ /* 0x000fe40000000000 */
[----:B------:R-:W-:Y:S02]  /*0840*/  CS2R R134, SRZ ;  /* 0x0000000000867805 */ /* 0x000fe4000001ff00 */
[----:B------:R-:W-:Y:S02]  /*0850*/  CS2R R136, SRZ ;  /* 0x0000000000887805 */ /* 0x000fe4000001ff00 */
[----:B------:R-:W-:Y:S02]  /*0860*/  CS2R R138, SRZ ;  /* 0x00000000008a7805 */ /* 0x000fe4000001ff00 */
[----:B------:R-:W-:-:S02]  /*0870*/  CS2R R140, SRZ ;  /* 0x00000000008c7805 */ /* 0x000fc4000001ff00 */
[----:B------:R-:W-:Y:S02]  /*0880*/  CS2R R142, SRZ ;  /* 0x00000000008e7805 */ /* 0x000fe4000001ff00 */
[----:B------:R-:W-:Y:S02]  /*0890*/  CS2R R144, SRZ ;  /* 0x0000000000907805 */ /* 0x000fe4000001ff00 */
[----:B------:R-:W-:Y:S01]  /*08a0*/  CS2R R146, SRZ ;  /* 0x0000000000927805 */ /* 0x000fe2000001ff00 */
[----:B------:R-:W-:Y:S01]  /*08b0*/  UPLOP3.LUT UP1, UPT, UPT, UPT, UPT, 0x40, 0x4 ;  /* 0x000000000004789c */ /* 0x000fe20003f2e870 */
[----:B------:R-:W0:Y:S01]  /*08c0*/  LDCU.U8 UR7, c[0x0][0x410] ;  /* 0x00008200ff0777ac */ /* 0x000e220008000000 */
[----:B------:R-:W1:Y:S01]  /*08d0*/  LDCU UR12, c[0x0][0x400] ;  /* 0x00008000ff0c77ac */ /* 0x000e620008000800 */
[----:B------:R-:W2:Y:S01]  /*08e0*/  LDCU.64 UR14, c[0x0][0x478] ;  /* 0x00008f00ff0e77ac */ /* 0x000ea20008000a00 */
[----:B------:R-:W3:Y:S07]  /*08f0*/  LDCU.64 UR10, c[0x0][0x438] ;  /* 0x00008700ff0a77ac */ /* 0x000eee0008000a00 */
.L_x_9798:
[----:B------:R-:W-:Y:S01]  /*0900*/  ISETP.NE.AND P0, PT, R8, RZ, PT ;  /* 0x000000ff0800720c */ /* 0x000fe20003f05270 */
[----:B------:R-:W4:Y:S01]  /*0910*/  LDC.64 R178, c[0x0][0x3c0] ;  /* 0x0000f000ffb27b82 */ /* 0x000f220000000a00 */
[----:B-----5:R-:W-:-:S07]  /*0920*/  HFMA2 R213, -RZ, RZ, 1.875, 0 ;  /* 0x3f800000ffd57431 */ /* 0x020fce00000001ff */
[----:B------:R-:W0:Y:S08]  /*0930*/  LDC R6, c[0x0][0x388] ;  /* 0x0000e200ff067b82 */ /* 0x000e300000000800 */
[----:B------:R-:W1:Y:S01]  /*0940*/  @P0 LDC.64 R176, c[0x0][0x3e0] ;  /* 0x0000f800ffb00b82 */ /* 0x000e620000000a00 */
[----:B----4-:R-:W-:-:S06]  /*0950*/  IMAD.WIDE R180, R9, 0x4, R178 ;  /* 0x0000000409b47825 */ /* 0x010fcc00078e02b2 */
[----:B------:R-:W4:Y:S01]  /*0960*/  LDG.E R180, desc[UR8][R180.64] ;  /* 0x00000008b4b47981 */ /* 0x000f22000c1e1900 */
[C---:B-1----:R-:W-:Y:S02]  /*0970*/  @P0 IMAD.WIDE R178, R9.reuse, 0x4, R176 ;  /* 0x0000000409b20825 */ /* 0x042fe400078e02b0 */
[----:B------:R-:W1:Y:S03]  /*0980*/  LDC.64 R176, c[0x0][0x3c8] ;  /* 0x0000f200ffb07b82 */ /* 0x000e660000000a00 */
[----:B-----5:R1:W5:Y:S01]  /*0990*/  @P0 LDG.E R213, desc[UR8][R178.64] ;  /* 0x00000008b2d50981 */ /* 0x020362000c1e1900 */
[----:B0-----:R-:W-:Y:S01]  /*09a0*/  IMAD R27, R9, R6, RZ ;  /* 0x00000006091b7224 */ /* 0x001fe200078e02ff */
[C---:B------:R-:W-:Y:S01]  /*09b0*/  ISETP.GE.U32.AND P4, PT, R7.reuse, 0x80, PT ;  /* 0x000000800700780c */ /* 0x040fe20003f86070 */
[----:B------:R-:W0:Y:S01]  /*09c0*/  S2R R4, SR_TID.X ;  /* 0x0000000000047919 */ /* 0x000e220000002100 */
[----:B------:R-:W-:-:S02]  /*09d0*/  ISETP.GE.U32.AND P3, PT, R7, 0x100, PT ;  /* 0x000001000700780c */ /* 0x000fc40003f66070 */
[----:B------:R-:W-:Y:S02]  /*09e0*/  SHF.R.S32.HI R182, RZ, 0x1f, R27 ;  /* 0x0000001fffb67819 */ /* 0x000fe4000001141b */
[C---:B------:R-:W-:Y:S02]  /*09f0*/  ISETP.GE.U32.AND P2, PT, R7.reuse, 0x180, PT ;  /* 0x000001800700780c */ /* 0x040fe40003f46070 */
[----:B------:R-:W-:Y:S02]  /*0a00*/  LEA.HI R27, R182, R27, RZ, 0x2 ;  /* 0x0000001bb61b7211 */ /* 0x000fe400078f10ff */
[----:B------:R-:W-:Y:S01]  /*0a10*/  ISETP.GE.U32.AND P1, PT, R7, 0x200, PT ;  /* 0x000002000700780c */ /* 0x000fe20003f26070 */
[----:B-1----:R-:W-:-:S05]  /*0a20*/  IMAD.WIDE R176, R9, 0x4, R176 ;  /* 0x0000000409b07825 */ /* 0x002fca00078e02b0 */
[----:B------:R1:W5:Y:S01]  /*0a30*/  LDG.E R211, desc[UR8][R176.64] ;  /* 0x00000008b0d37981 */ /* 0x000362000c1e1900 */
[----:B------:R-:W-:Y:S01]  /*0a40*/  ISETP.NE.AND P6, PT, RZ, UR7, PT ;  /* 0x00000007ff007c0c */ /* 0x000fe2000bfc5270 */
[----:B------:R-:W-:Y:S01]  /*0a50*/  BSSY.RECONVERGENT B0, `(.L_x_9737) ;  /* 0x000002f000007945 */ /* 0x000fe20003800200 */
[----:B------:R-:W-:Y:S01]  /*0a60*/  HFMA2 R216, -RZ, RZ, 0, 0 ;  /* 0x00000000ffd87431 */ /* 0x000fe200000001ff */
[----:B------:R-:W-:Y:S02]  /*0a70*/  MOV R215, RZ ;  /* 0x000000ff00d77202 */ /* 0x000fe40000000f00 */
[----:B0-----:R-:W-:-:S04]  /*0a80*/  LEA.HI.SX32 R209, R27, R4, 0x1e ;  /* 0x000000041bd17211 */ /* 0x001fc800078ff2ff */
[----:B------:R-:W-:Y:S02]  /*0a90*/  MOV R217, R209 ;  /* 0x000000d100d97202 */ /* 0x000fe40000000f00 */
[----:B----4-:R-:W-:Y:S01]  /*0aa0*/  FSEL R214, R180, RZ, !P6 ;  /* 0x000000ffb4d67208 */ /* 0x010fe20007000000 */
[----:B-1----:R-:W-:Y:S06]  /*0ab0*/  @!P4 BRA `(.L_x_9738) ;  /* 0x0000000000a0c947 */ /* 0x002fec0003800000 */
[----:B------:R-:W0:Y:S01]  /*0ac0*/  LDC.64 R176, c[0x0][0x3a8] ;  /* 0x0000ea00ffb07b82 */ /* 0x000e220000000a00 */
[----:B---3--:R-:W-:-:S04]  /*0ad0*/  ISETP.NE.U32.AND P0, PT, RZ, UR10, PT ;  /* 0x0000000aff007c0c */ /* 0x008fc8000bf05070 */
[----:B------:R-:W-:-:S03]  /*0ae0*/  ISETP.NE.AND.EX P0, PT, RZ, UR11, PT, P0 ;  /* 0x0000000bff007c0c */ /* 0x000fc6000bf05300 */
[----:B------:R-:W1:Y:S10]  /*0af0*/  LDC.64 R180, c[0x0][0x428] ;  /* 0x00010a00ffb47b82 */ /* 0x000e740000000a00 */
[----:B------:R-:W3:Y:S01]  /*0b00*/  @P0 LDC.64 R216, c[0x0][0x438] ;  /* 0x00010e00ffd80b82 */ /* 0x000ee20000000a00 */
[----:B0-----:R-:W-:-:S06]  /*0b10*/  IMAD.WIDE.U32 R176, R209, 0x10, R176 ;  /* 0x00000010d1b07825 */ /* 0x001fcc00078e00b0 */
[----:B------:R-:W4:Y:S01]  /*0b20*/  LDG.E.128 R176, desc[UR8][R176.64] ;  /* 0x00000008b0b07981 */ /* 0x000f22000c1e1d00 */
[----:B-1----:R-:W-:-:S06]  /*0b30*/  IMAD.WIDE.U32 R180, R209, 0x10, R180 ;  /* 0x00000010d1b47825 */ /* 0x002fcc00078e00b4 */
[----:B------:R-:W2:Y:S01]  /*0b40*/  LDG.E.128 R180, desc[UR8][R180.64] ;  /* 0x00000008b4b47981 */ /* 0x000ea2000c1e1d00 */
[----:B---3--:R-:W-:-:S05]  /*0b50*/  @P0 IMAD.WIDE.U32 R216, R209, 0x10, R216 ;  /* 0x00000010d1d80825 */ /* 0x008fca00078e00d8 */
[----:B------:R0:W5:Y:S02]  /*0b60*/  @P0 LDG.E.128 R148, desc[UR8][R216.64] ;  /* 0x00000008d8940981 */ /* 0x000164000c1e1d00 */
[----:B0-----:R-:W-:Y:S01]  /*0b70*/  IADD3 R217, PT, PT, R209, 0x80, RZ ;  /* 0x00000080d1d97810 */ /* 0x001fe20007ffe0ff */
[C---:B----4-:R-:W-:Y:S01]  /*0b80*/  FADD.FTZ R184, -R214.reuse, R176 ;  /* 0x000000b0d6b87221 */ /* 0x050fe20000010100 */
[C---:B------:R-:W-:Y:S01]  /*0b90*/  FADD.FTZ R186, -R214.reuse, R177 ;  /* 0x000000b1d6ba7221 */ /* 0x040fe20000010100 */
[C---:B------:R-:W-:Y:S01]  /*0ba0*/  FADD.FTZ R178, -R214.reuse, R178 ;  /* 0x000000b2d6b27221 */ /* 0x040fe20000010100 */
[----:B------:R-:W-:Y:S01]  /*0bb0*/  FADD.FTZ R210, -R214, R179 ;  /* 0x000000b3d6d27221 */ /* 0x000fe20000010100 */
[C---:B-----5:R-:W-:Y:S01]  /*0bc0*/  FMUL.FTZ R3, R211.reuse, R184 ;  /* 0x000000b8d3037220 */ /* 0x060fe20000410000 */
[C---:B------:R-:W-:Y:S01]  /*0bd0*/  FMUL.FTZ R184, R211.reuse, R186 ;  /* 0x000000bad3b87220 */ /* 0x040fe20000410000 */
[C---:B------:R-:W-:Y:S01]  /*0be0*/  FMUL.FTZ R197, R211.reuse, R178 ;  /* 0x000000b2d3c57220 */ /* 0x040fe20000410000 */
[----:B------:R-:W-:Y:S01]  /*0bf0*/  FMUL.FTZ R210, R211, R210 ;  /* 0x000000d2d3d27220 */ /* 0x000fe20000410000 */
[----:B--2---:R-:W-:Y:S01]  /*0c00*/  FMUL.FTZ R186, R28, R180 ;  /* 0x000000b41cba7220 */ /* 0x004fe20000410000 */
        /* <DEDUP_REMOVED lines=19> */
.L_x_9738:
[----:B--23--:R-:W-:Y:S05]  /*0d40*/  BSYNC.RECONVERGENT B0 ;  /* 0x0000000000007941 */ /* 0x00cfea0003800200 */
.L_x_9737:
[----:B------:R-:W-:Y:S04]  /*0d50*/  BSSY.RECONVERGENT B0, `(.L_x_9739) ;  /* 0x000002a000007945 */ /* 0x000fe80003800200 */
[----:B------:R-:W-:Y:S05]  /*0d60*/  @!P3 BRA `(.L_x_9740) ;  /* 0x0000000000a0b947 */ /* 0x000fea0003800000 */
[----:B------:R-:W0:Y:S01]  /*0d70*/  LDC.64 R176, c[0x0][0x3a8] ;  /* 0x0000ea00ffb07b82 */ /* 0x000e220000000a00 */
[----:B------:R-:W-:-:S04]  /*0d80*/  ISETP.NE.U32.AND P0, PT, RZ, UR10, PT ;  /* 0x0000000aff007c0c */ /* 0x000fc8000bf05070 */
[----:B------:R-:W-:-:S03]  /*0d90*/  ISETP.NE.AND.EX P0, PT, RZ, UR11, PT, P0 ;  /* 0x0000000bff007c0c */ /* 0x000fc6000bf05300 */
[----:B------:R-:W1:Y:S01]  /*0da0*/  LDC.64 R10, c[0x0][0x428] ;  /* 0x00010a00ff0a7b82 */ /* 0x000e620000000a00 */
[----:B0-----:R-:W-:-:S06]  /*0db0*/  IMAD.WIDE.U32 R180, R217, 0x10, R176 ;  /* 0x00000010d9b47825 */ /* 0x001fcc00078e00b0 */
[----:B------:R-:W2:Y:S01]  /*0dc0*/  LDG.E.128 R180, desc[UR8][R180.64] ;  /* 0x00000008b4b47981 */ /* 0x000ea2000c1e1d00 */
[C---:B-1----:R-:W-:Y:S02]  /*0dd0*/  IMAD.WIDE.U32 R176, R217.reuse, 0x10, R10 ;  /* 0x00000010d9b07825 */ /* 0x042fe400078e000a */
[----:B------:R-:W0:Y:S04]  /*0de0*/  @P0 LDC.64 R10, c[0x0][0x438] ;  /* 0x00010e00ff0a0b82 */ /* 0x000e280000000a00 */
[----:B------:R-:W3:Y:S01]  /*0df0*/  LDG.E.128 R176, desc[UR8][R176.64] ;  /* 0x00000008b0b07981 */ /* 0x000ee2000c1e1d00 */
[----:B0-----:R-:W-:-:S05]  /*0e00*/  @P0 IMAD.WIDE.U32 R218, R217, 0x10, R10 ;  /* 0x00000010d9da0825 */ /* 0x001fca00078e000a */
[----:B------:R0:W5:Y:S01]  /*0e10*/  @P0 LDG.E.128 R152, desc[UR8][R218.64] ;  /* 0x00000008da980981 */ /* 0x000162000c1e1d00 */
[----:B------:R-:W-:Y:S01]  /*0e20*/  IADD3 R217, PT, PT, R217, 0x80, RZ ;  /* 0x00000080d9d97810 */ /* 0x000fe20007ffe0ff */
[C---:B--2---:R-:W-:Y:S01]  /*0e30*/  FADD.FTZ R10, -R214.reuse, R180 ;  /* 0x000000b4d60a7221 */ /* 0x044fe20000010100 */
[C---:B------:R-:W-:Y:S01]  /*0e40*/  FADD.FTZ R18, -R214.reuse, R181 ;  /* 0x000000b5d6127221 */ /* 0x040fe20000010100 */
[C---:B------:R-:W-:Y:S01]  /*0e50*/  FADD.FTZ R182, -R214.reuse, R182 ;  /* 0x000000b6d6b67221 */ /* 0x040fe20000010100 */
[----:B------:R-:W-:Y:S01]  /*0e60*/  FADD.FTZ R206, -R214, R183 ;  /* 0x000000b7d6ce7221 */ /* 0x000fe20000010100 */
[C---:B-----5:R-:W-:Y:S01]  /*0e70*/  FMUL.FTZ R11, R211.reuse, R10 ;  /* 0x0000000ad30b7220 */ /* 0x060fe20000410000 */
[C---:B------:R-:W-:Y:S01]  /*0e80*/  FMUL.FTZ R10, R211.reuse, R18 ;  /* 0x00000012d30a7220 */ /* 0x040fe20000410000 */
[C---:B------:R-:W-:Y:S01]  /*0e90*/  FMUL.FTZ R193, R211.reuse, R182 ;  /* 0x000000b6d3c17220 */ /* 0x040fe20000410000 */
        /* <DEDUP_REMOVED lines=20> */
[----:B0-----:R-:W-:-:S07]  /*0fe0*/  FFMA.FTZ R216, R206, R204, R27 ;  /* 0x000000ccced87223 */ /* 0x001fce000001001b */
.L_x_9740:
[----:B------:R-:W-:Y:S05]  /*0ff0*/  BSYNC.RECONVERGENT B0 ;  /* 0x0000000000007941 */ /* 0x000fea0003800200 */
.L_x_9739:
        /* <DEDUP_REMOVED lines=14> */
[C---:B---3--:R-:W-:Y:S01]  /*10e0*/  FADD.FTZ R12, -R214.reuse, R180 ;  /* 0x000000b4d60c7221 */ /* 0x048fe20000010100 */
[C---:B------:R-:W-:Y:S01]  /*10f0*/  FADD.FTZ R20, -R214.reuse, R181 ;  /* 0x000000b5d6147221 */ /* 0x040fe20000010100 */
[C---:B------:R-:W-:Y:S01]  /*1100*/  FADD.FTZ R182, -R214.reuse, R182 ;  /* 0x000000b6d6b67221 */ /* 0x040fe20000010100 */
[----:B------:R-:W-:Y:S01]  /*1110*/  FADD.FTZ R218, -R214, R183 ;  /* 0x000000b7d6da7221 */ /* 0x000fe20000010100 */
[C---:B-----5:R-:W-:Y:S01]  /*1120*/  FMUL.FTZ R13, R211.reuse, R12 ;  /* 0x0000000cd30d7220 */ /* 0x060fe20000410000 */
[C---:B------:R-:W-:Y:S01]  /*1130*/  FMUL.FTZ R12, R211.reuse, R20 ;  /* 0x00000014d30c7220 */ /* 0x040fe20000410000 */
[C---:B------:R-:W-:Y:S01]  /*1140*/  FMUL.FTZ R19, R211.reuse, R182 ;  /* 0x000000b6d3137220 */ /* 0x040fe20000410000 */
[----:B0-----:R-:W-:Y:S01]  /*1150*/  FMUL.FTZ R190, R211, R218 ;  /* 0x000000dad3be7220 */ /* 0x001fe20000410000 */
        /* <DEDUP_REMOVED lines=20> */
.L_x_9742:
[----:B------:R-:W-:Y:S05]  /*12a0*/  BSYNC.RECONVERGENT B0 ;  /* 0x0000000000007941 */ /* 0x000fea0003800200 */
.L_x_9741:
        /* <DEDUP_REMOVED lines=42> */
.L_x_9744:
[----:B------:R-:W-:Y:S05]  /*1550*/  BSYNC.RECONVERGENT B0 ;  /* 0x0000000000007941 */ /* 0x000fea0003800200 */
.L_x_9743:
        /* <DEDUP_REMOVED lines=16> */
[----:B------:R-:W-:-:S03]  /*1660*/  FADD.FTZ R182, -R214, R177 ;  /* 0x000000b1d6b67221 */ /* 0x000fc60000010100 */
[C---:B-----5:R-:W-:Y:S01]  /*1670*/  FMUL.FTZ R17, R211.reuse, R16 ;  /* 0x00000010d3117220 */ /* 0x060fe20000410000 */
[----:B------:R-:W-:Y:S01]  /*1680*/  FMUL.FTZ R16, R211, R182 ;  /* 0x000000b6d3107220 */ /* 0x000fe20000410000 */
[----:B----4-:R-:W-:Y:S02]  /*1690*/  FADD.FTZ R116, R116, R24 ;  /* 0x0000001874747221 */ /* 0x010fe40000010000 */
[----:B------:R-:W-:Y:S01]  /*16a0*/  FFMA.FTZ R92, R24, R17, R92 ;  /* 0x00000011185c7223 */ /* 0x000fe2000001005c */
[----:B------:R-:W-:Y:S01]  /*16b0*/  FMUL.FTZ R24, R60, R24 ;  /* 0x000000183c187220 */ /* 0x000fe20000410000 */
[----:B------:R-:W-:Y:S01]  /*16c0*/  FADD.FTZ R117, R117, R25 ;  /* 0x0000001975757221 */ /* 0x000fe20000010000 */
[----:B------:R-:W-:Y:S01]  /*16d0*/  FFMA.FTZ R93, R25, R16, R93 ;  /* 0x00000010195d7223 */ /* 0x000fe2000001005d */
[C---:B------:R-:W-:Y:S01]  /*16e0*/  FADD.FTZ R178, -R214.reuse, R178 ;  /* 0x000000b2d6b27221 */ /* 0x040fe20000010100 */
[----:B------:R-:W-:Y:S01]  /*16f0*/  FMUL.FTZ R25, R61, R25 ;  /* 0x000000193d197220 */ /* 0x000fe20000410000 */
[----:B------:R-:W-:Y:S01]  /*1700*/  FADD.FTZ R176, R215, R24 ;  /* 0x00000018d7b07221 */ /* 0x000fe20000010000 */
[----:B------:R-:W-:Y:S01]  /*1710*/  FFMA.FTZ R177, R17, R24, R216 ;  /* 0x0000001811b17223 */ /* 0x000fe200000100d8 */
[----:B0-----:R-:W-:Y:S01]  /*1720*/  FADD.FTZ R180, -R214, R179 ;  /* 0x000000b3d6b47221 */ /* 0x001fe20000010100 */
        /* <DEDUP_REMOVED lines=14> */
.L_x_9746:
[----:B------:R-:W-:Y:S05]  /*1810*/  BSYNC.RECONVERGENT B0 ;  /* 0x0000000000007941 */ /* 0x000fea0003800200 */
.L_x_9745:
        /* <DEDUP_REMOVED lines=43> */
.L_x_9748:
[----:B------:R-:W-:Y:S05]  /*1ad0*/  BSYNC.RECONVERGENT B0 ;  /* 0x0000000000007941 */ /* 0x000fea0003800200 */
.L_x_9747:
        /* <DEDUP_REMOVED lines=31> */
.L_x_9750:
[----:B------:R-:W-:Y:S05]  /*1cd0*/  BSYNC.RECONVERGENT B0 ;  /* 0x0000000000007941 */ /* 0x000fea0003800200 */
.L_x_9749:
        /* <DEDUP_REMOVED lines=53> */
[----:B------:R-:W-:Y:S06]  /*2030*/  BRA `(.L_x_9756) ;  /* 0x0000000000507947 */ /* 0x000fec0003800000 */
.L_x_9755:
        /* <DEDUP_REMOVED lines=19> */
[----:B------:R-:W-:-:S07]  /*2170*/  FFMA.FTZ R127, R179, R218, R127 ;  /* 0x000000dab37f7223 */ /* 0x000fce000001007f */
.L_x_9756:
[----:B------:R-:W0:Y:S01]  /*2180*/  @P5 LDC.64 R124, c[0x0][0x478] ;  /* 0x00011e00ff7c5b82 */ /* 0x000e220000000a00 */
[----:B------:R-:W-:Y:S01]  /*2190*/  FMUL.FTZ R176, R32, R183 ;  /* 0x000000b720b07220 */ /* 0x000fe20000410000 */
[----:B------:R-:W-:Y:S01]  /*21a0*/  FMUL.FTZ R177, R33, R182 ;  /* 0x000000b621b17220 */ /* 0x000fe20000410000 */
[----:B------:R-:W-:Y:S01]  /*21b0*/  FMUL.FTZ R178, R34, R219 ;  /* 0x000000db22b27220 */ /* 0x000fe20000410000 */
[----:B------:R-:W-:Y:S01]  /*21c0*/  FMUL.FTZ R179, R35, R218 ;  /* 0x000000da23b37220 */ /* 0x000fe20000410000 */
[----:B0-----:R-:W-:-:S03]  /*21d0*/  @P5 IMAD.WIDE.U32 R214, R209, 0x10, R124 ;  /* 0x00000010d1d65825 */ /* 0x001fc600078e007c */
[----:B------:R-:W0:Y:S02]  /*21e0*/  LDC.64 R124, c[0x0][0x468] ;  /* 0x00011a00ff7c7b82 */ /* 0x000e240000000a00 */
[----:B------:R1:W-:Y:S01]  /*21f0*/  @P5 STG.E.128 desc[UR8][R214.64], R172 ;  /* 0x000000acd6005986 */ /* 0x0003e2000c101d08 */
[C---:B0-----:R-:W-:Y:S01]  /*2200*/  IMAD.WIDE.U32 R182, R209.reuse, 0x10, R124 ;  /* 0x00000010d1b67825 */ /* 0x041fe200078e007c */
[----:B------:R-:W-:Y:S02]  /*2210*/  MOV R124, R216 ;  /* 0x000000d8007c7202 */ /* 0x000fe40000000f00 */
[----:B------:R-:W-:Y:S02]  /*2220*/  MOV R125, R217 ;  /* 0x000000d9007d7202 */ /* 0x000fe40000000f00 */
[----:B------:R1:W-:Y:S01]  /*2230*/  STG.E.128 desc[UR8][R182.64], R176 ;  /* 0x000000b0b6007986 */ /* 0x0003e2000c101d08 */
[----:B------:R-:W-:-:S07]  /*2240*/  IADD3 R209, PT, PT, R209, 0x80, RZ ;  /* 0x00000080d1d17810 */ /* 0x000fce0007ffe0ff */
.L_x_9754:
[----:B------:R-:W-:Y:S05]  /*2250*/  BSYNC.RECONVERGENT B1 ;  /* 0x0000000000017941 */ /* 0x000fea0003800200 */
.L_x_9753:
        /* <DEDUP_REMOVED lines=29> */
.L_x_9759:
        /* <DEDUP_REMOVED lines=20> */
.L_x_9760:
[----:B------:R-:W0:Y:S01]  /*2570*/  @P5 LDC.64 R214, c[0x0][0x478] ;  /* 0x00011e00ffd65b82 */ /* 0x000e220000000a00 */
[----:B------:R-:W-:Y:S01]  /*2580*/  FMUL.FTZ R176, R40, R217 ;  /* 0x000000d928b07220 */ /* 0x000fe20000410000 */
[----:B------:R-:W-:Y:S01]  /*2590*/  FMUL.FTZ R177, R41, R216 ;  /* 0x000000d829b17220 */ /* 0x000fe20000410000 */
[----:B------:R-:W-:Y:S01]  /*25a0*/  FMUL.FTZ R178, R42, R219 ;  /* 0x000000db2ab27220 */ /* 0x000fe20000410000 */
[----:B------:R-:W-:-:S04]  /*25b0*/  FMUL.FTZ R179, R43, R218 ;  /* 0x000000da2bb37220 */ /* 0x000fc80000410000 */
[----:B------:R-:W1:Y:S01]  /*25c0*/  LDC.64 R182, c[0x0][0x468] ;  /* 0x00011a00ffb67b82 */ /* 0x000e620000000a00 */
[----:B0-----:R-:W-:-:S05]  /*25d0*/  @P5 IMAD.WIDE.U32 R214, R209, 0x10, R214 ;  /* 0x00000010d1d65825 */ /* 0x001fca00078e00d6 */
[----:B------:R0:W-:Y:S01]  /*25e0*/  @P5 STG.E.128 desc[UR8][R214.64], R172 ;  /* 0x000000acd6005986 */ /* 0x0001e2000c101d08 */
[C---:B-1----:R-:W-:Y:S01]  /*25f0*/  IMAD.WIDE.U32 R182, R209.reuse, 0x10, R182 ;  /* 0x00000010d1b67825 */ /* 0x042fe200078e00b6 */
[----:B------:R-:W-:-:S04]  /*2600*/  IADD3 R209, PT, PT, R209, 0x80, RZ ;  /* 0x00000080d1d17810 */ /* 0x000fc80007ffe0ff */
[----:B------:R0:W-:Y:S03]  /*2610*/  STG.E.128 desc[UR8][R182.64], R176 ;  /* 0x000000b0b6007986 */ /* 0x0001e6000c101d08 */
.L_x_9758:
[----:B------:R-:W-:Y:S05]  /*2620*/  BSYNC.RECONVERGENT B1 ;  /* 0x0000000000017941 */ /* 0x000fea0003800200 */
.L_x_9757:
[----:B------:R-:W-:Y:S04]  /*2630*/  BSSY.RECONVERGENT B1, `(.L_x_9761) ;  /* 0x000003c000017945 */ /* 0x000fe80003800200 */
[----:B------:R-:W-:Y:S05]  /*2640*/  @!P2 BRA `(.L_x_9762) ;  /* 0x0000000000e8a947 */ /* 0x000fea0003800000 */
[----:B01----:R-:W0:Y:S02]  /*2650*/  LDC.64 R176, c[0x0][0x390] ;  /* 0x0000e400ffb07b82 */ /* 0x003e240000000a00 */
        /* <DEDUP_REMOVED lines=26> */
.L_x_9763:
        /* <DEDUP_REMOVED lines=20> */
.L_x_9764:
        /* <DEDUP_REMOVED lines=11> */
.L_x_9762:
[----:B------:R-:W-:Y:S05]  /*29f0*/  BSYNC.RECONVERGENT B1 ;  /* 0x0000000000017941 */ /* 0x000fea0003800200 */
.L_x_9761:
[----:B------:R-:W-:Y:S04]  /*2a00*/  BSSY.RECONVERGENT B1, `(.L_x_9765) ;  /* 0x000003c000017945 */ /* 0x000fe80003800200 */
[----:B------:R-:W-:Y:S05]  /*2a10*/  @!P1 BRA `(.L_x_9766) ;  /* 0x0000000000e89947 */ /* 0x000fea0003800000 */
[----:B012---:R-:W0:Y:S02]  /*2a20*/  LDC.64 R176, c[0x0][0x390] ;  /* 0x0000e400ffb07b82 */ /* 0x007e240000000a00 */
        /* <DEDUP_REMOVED lines=26> */
.L_x_9767:
        /* <DEDUP_REMOVED lines=20> */
.L_x_9768:
        /* <DEDUP_REMOVED lines=11> */
.L_x_9766:
[----:B------:R-:W-:Y:S05]  /*2dc0*/  BSYNC.RECONVERGENT B1 ;  /* 0x0000000000017941 */ /* 0x000fea0003800200 */
.L_x_9765:
[----:B------:R-:W-:Y:S04]  /*2dd0*/  BSSY.RECONVERGENT B1, `(.L_x_9769) ;  /* 0x000003c000017945 */ /* 0x000fe80003800200 */
[----:B------:R-:W-:Y:S05]  /*2de0*/  @!P0 BRA `(.L_x_9770) ;  /* 0x0000000000e88947 */ /* 0x000fea0003800000 */
[----:B0123--:R-:W0:Y:S02]  /*2df0*/  LDC.64 R176, c[0x0][0x390] ;  /* 0x0000e400ffb07b82 */ /* 0x00fe240000000a00 */
        /* <DEDUP_REMOVED lines=26> */
.L_x_9771:
        /* <DEDUP_REMOVED lines=20> */
.L_x_9772:
        /* <DEDUP_REMOVED lines=11> */
.L_x_9770:
[----:B------:R-:W-:Y:S05]  /*3190*/  BSYNC.RECONVERGENT B1 ;  /* 0x0000000000017941 */ /* 0x000fea0003800200 */
.L_x_9769:
[----:B------:R-:W-:-:S13]  /*31a0*/  ISETP.NE.AND P5, PT, R27, RZ, PT ;  /* 0x000000ff1b00720c */ /* 0x000fda0003fa5270 */
[----:B------:R-:W-:Y:S05]  /*31b0*/  @!P5 BRA `(.L_x_9773) ;  /* 0x0000001800b8d947 */ /* 0x000fea0003800000 */
[----:B01234-:R-:W0:Y:S02]  /*31c0*/  LDC.64 R176, c[0x0][0x390] ;  /* 0x0000e400ffb07b82 */ /* 0x01fe240000000a00 */
        /* <DEDUP_REMOVED lines=26> */
.L_x_9774:
        /* <DEDUP_REMOVED lines=20> */
.L_x_9775:
        /* <DEDUP_REMOVED lines=8> */
[----:B0-----:R-:W-:Y:S01]  /*3530*/  IMAD.WIDE.U32 R180, R209, 0x10, R144 ;  /* 0x00000010d1b47825 */ /* 0x001fe200078e0090 */
[----:B------:R-:W-:Y:S02]  /*3540*/  MOV R144, R147 ;  /* 0x0000009300907202 */ /* 0x000fe40000000f00 */
[----:B------:R-:W-:Y:S02]  /*3550*/  MOV R145, R211 ;  /* 0x000000d300917202 */ /* 0x000fe40000000f00 */
[----:B------:R1:W-:Y:S01]  /*3560*/  STG.E.128 desc[UR8][R180.64], R176 ;  /* 0x000000b0b4007986 */ /* 0x0003e2000c101d08 */
[----:B------:R-:W-:Y:S01]  /*3570*/  MOV R147, R215 ;  /* 0x000000d700937202 */ /* 0x000fe20000000f00 */
[----:B------:R-:W-:Y:S06]  /*3580*/  BRA `(.L_x_9773) ;  /* 0x0000001400c47947 */ /* 0x000fec0003800000 */
.L_x_9752:
        /* <DEDUP_REMOVED lines=29> */
.L_x_9778:
        /* <DEDUP_REMOVED lines=20> */
.L_x_9779:
[----:B------:R-:W-:Y:S01]  /*38a0*/  ISETP.NE.U32.AND P5, PT, RZ, UR14, PT ;  /* 0x0000000eff007c0c */ /* 0x000fe2000bfa5070 */
[----:B------:R-:W0:Y:S01]  /*38b0*/  LDC.64 R182, c[0x0][0x468] ;  /* 0x00011a00ffb67b82 */ /* 0x000e220000000a00 */
[----:B------:R-:W-:Y:S01]  /*38c0*/  FMUL.FTZ R176, R32, R217 ;  /* 0x000000d920b07220 */ /* 0x000fe20000410000 */
[----:B------:R-:W-:Y:S01]  /*38d0*/  FMUL.FTZ R177, R33, R220 ;  /* 0x000000dc21b17220 */ /* 0x000fe20000410000 */
[----:B------:R-:W-:Y:S01]  /*38e0*/  ISETP.NE.AND.EX P5, PT, RZ, UR15, PT, P5 ;  /* 0x0000000fff007c0c */ /* 0x000fe2000bfa5350 */
[----:B------:R-:W-:Y:S01]  /*38f0*/  FMUL.FTZ R178, R34, R219 ;  /* 0x000000db22b27220 */ /* 0x000fe20000410000 */
[----:B------:R-:W-:-:S11]  /*3900*/  FMUL.FTZ R179, R35, R218 ;  /* 0x000000da23b37220 */ /* 0x000fd60000410000 */
[----:B------:R-:W1:Y:S01]  /*3910*/  @P5 LDC.64 R214, c[0x0][0x478] ;  /* 0x00011e00ffd65b82 */ /* 0x000e620000000a00 */
[----:B0-----:R-:W-:-:S04]  /*3920*/  IMAD.WIDE.U32 R182, R209, 0x10, R182 ;  /* 0x00000010d1b67825 */ /* 0x001fc800078e00b6 */
[C---:B-1----:R-:W-:Y:S01]  /*3930*/  @P5 IMAD.WIDE.U32 R214, R209.reuse, 0x10, R214 ;  /* 0x00000010d1d65825 */ /* 0x042fe200078e00d6 */
[----:B------:R-:W-:-:S04]  /*3940*/  IADD3 R209, PT, PT, R209, 0x80, RZ ;  /* 0x00000080d1d17810 */ /* 0x000fc80007ffe0ff */
[----:B------:R0:W-:Y:S04]  /*3950*/  @P5 STG.E.128 desc[UR8][R214.64], R172 ;  /* 0x000000acd6005986 */ /* 0x0001e8000c101d08 */
[----:B------:R0:W-:Y:S02]  /*3960*/  STG.E.128 desc[UR8][R182.64], R176 ;  /* 0x000000b0b6007986 */ /* 0x0001e4000c101d08 */
.L_x_9777:
[----:B------:R-:W-:Y:S05]  /*3970*/  BSYNC.RECONVERGENT B1 ;  /* 0x0000000000017941 */ /* 0x000fea0003800200 */
.L_x_9776:
        /* <DEDUP_REMOVED lines=29> */
.L_x_9782:
        /* <DEDUP_REMOVED lines=20> */
.L_x_9783:
        /* <DEDUP_REMOVED lines=11> */
.L_x_9781:
[----:B------:R-:W-:Y:S05]  /*3d40*/  BSYNC.RECONVERGENT B1 ;  /* 0x0000000000017941 */ /* 0x000fea0003800200 */
.L_x_9780:
[----:B------:R-:W-:Y:S04]  /*3d50*/  BSSY.RECONVERGENT B1, `(.L_x_9784) ;  /* 0x000003c000017945 */ /* 0x000fe80003800200 */
        /* <DEDUP_REMOVED lines=28> */
.L_x_9786:
        /* <DEDUP_REMOVED lines=20> */
.L_x_9787:
        /* <DEDUP_REMOVED lines=11> */
.L_x_9785:
[----:B------:R-:W-:Y:S05]  /*4110*/  BSYNC.RECONVERGENT B1 ;  /* 0x0000000000017941 */ /* 0x000fea0003800200 */
.L_x_9784:
[----:B------:R-:W-:Y:S04]  /*4120*/  BSSY.RECONVERGENT B1, `(.L_x_9788) ;  /* 0x000003c000017945 */ /* 0x000fe80003800200 */
[----:B------:R-:W-:Y:S05]  /*4130*/  @!P1 BRA `(.L_x_9789) ;  /* 0x0000000000e89947 */ /* 0x000fea0003800000 */
[----:B0-23--:R-:W0:Y:S02]  /*4140*/  LDC.64 R176, c[0x0][0x390] ;  /* 0x0000e400ffb07b82 */ /* 0x00de240000000a00 */
        /* <DEDUP_REMOVED lines=26> */
.L_x_9790:
        /* <DEDUP_REMOVED lines=20> */
.L_x_9791:
        /* <DEDUP_REMOVED lines=11> */
.L_x_9789:
[----:B------:R-:W-:Y:S05]  /*44e0*/  BSYNC.RECONVERGENT B1 ;  /* 0x0000000000017941 */ /* 0x000fea0003800200 */
.L_x_9788:
[----:B------:R-:W-:Y:S04]  /*44f0*/  BSSY.RECONVERGENT B1, `(.L_x_9792) ;  /* 0x000003c000017945 */ /* 0x000fe80003800200 */
[----:B------:R-:W-:Y:S05]  /*4500*/  @!P0 BRA `(.L_x_9793) ;  /* 0x0000000000e88947 */ /* 0x000fea0003800000 */
[----:B0-234-:R-:W0:Y:S02]  /*4510*/  LDC.64 R176, c[0x0][0x390] ;  /* 0x0000e400ffb07b82 */ /* 0x01de240000000a00 */
        /* <DEDUP_REMOVED lines=26> */
.L_x_9794:
        /* <DEDUP_REMOVED lines=20> */
.L_x_9795:
        /* <DEDUP_REMOVED lines=11> */
.L_x_9793:
[----:B------:R-:W-:Y:S05]  /*48b0*/  BSYNC.RECONVERGENT B1 ;  /* 0x0000000000017941 */ /* 0x000fea0003800200 */
.L_x_9792:
[----:B------:R-:W-:-:S13]  /*48c0*/  ISETP.NE.AND P5, PT, R27, RZ, PT ;  /* 0x000000ff1b00720c */ /* 0x000fda0003fa5270 */
        /* <DEDUP_REMOVED lines=22> */
[----:B------:R-:W-:-:S02]  /*4a30*/  FMUL.FTZ R213, R174, R213 ;  /* 0x000000d5aed57220 */ /* 0x000fc40000410000 */
[----:B------:R-:W-:Y:S01]  /*4a40*/  FFMA.FTZ R215, R179, R216, R147 ;  /* 0x000000d8b3d77223 */ /* 0x000fe20000010093 */
[----:B------:R-:W-:Y:S01]  /*4a50*/  FFMA.FTZ R147, R176, R181, R144 ;  /* 0x000000b5b0937223 */ /* 0x000fe20000010090 */
[----:B------:R-:W-:Y:S01]  /*4a60*/  FFMA.FTZ R211, R177, R214, R145 ;  /* 0x000000d6b1d37223 */ /* 0x000fe20000010091 */
[----:B------:R-:W-:Y:S01]  /*4a70*/  FFMA.FTZ R146, R178, R213, R146 ;  /* 0x000000d5b2927223 */ /* 0x000fe20000010092 */
[----:B------:R-:W-:Y:S06]  /*4a80*/  BRA `(.L_x_9797) ;  /* 0x0000000000507947 */ /* 0x000fec0003800000 */
.L_x_9796:
        /* <DEDUP_REMOVED lines=20> */
.L_x_9797:
        /* <DEDUP_REMOVED lines=12> */
[----:B------:R-:W-:-:S07]  /*4c90*/  MOV R147, R215 ;  /* 0x000000d700937202 */ /* 0x000fce0000000f00 */
.L_x_9773:
[----:B------:R-:W-:Y:S05]  /*4ca0*/  BSYNC.RECONVERGENT B0 ;  /* 0x0000000000007941 */ /* 0x000fea0003800200 */
.L_x_9751:
[----:B01234-:R-:W0:Y:S01]  /*4cb0*/  LDC.64 R176, c[0x0][0x380] ;  /* 0x0000e000ffb07b82 */ /* 0x01fe220000000a00 */
[----:B------:R-:W-:Y:S01]  /*4cc0*/  UPLOP3.LUT UP1, UPT, UPT, UPT, UP1, 0x40, 0x4 ;  /* 0x000000000004789c */ /* 0x000fe20003f2e810 */
[----:B0-----:R-:W-:-:S04]  /*4cd0*/  IADD3 R9, PT, PT, R9, R176, RZ ;  /* 0x000000b009097210 */ /* 0x001fc80007ffe0ff */
[----:B------:R-:W-:-:S13]  /*4ce0*/  ISETP.GE.AND P5, PT, R9, R177, PT ;  /* 0x000000b10900720c */ /* 0x000fda0003fa6270 */
[----:B------:R-:W-:Y:S05]  /*4cf0*/  @!P5 BRA `(.L_x_9798) ;  /* 0xffffffbc0000d947 */ /* 0x000fea000383ffff */
.L_x_9736:
        /* <DEDUP_REMOVED lines=15> */
.L_x_9800:
[----:B------:R-:W-:Y:S05]  /*4df0*/  BSYNC.RECONVERGENT B0 ;  /* 0x0000000000007941 */ /* 0x000fea0003800200 */
.L_x_9799:
[----:B------:R-:W-:Y:S04]  /*4e00*/  BSSY.RECONVERGENT B0, `(.L_x_9801) ;  /* 0x000000c000007945 */ /* 0x000fe80003800200 */
[----:B------:R-:W-:Y:S05]  /*4e10*/  @!P3 BRA `(.L_x_9802) ;  /* 0x000000000028b947 */ /* 0x000fea0003800000 */
[----:B0-----:R-:W0:Y:S08]  /*4e20*/  LDC.64 R2, c[0x0][0x440] ;  /* 0x00011000ff027b82 */ /* 0x001e300000000a00 */
        /* <DEDUP_REMOVED lines=9> */
.L_x_9802:
[----:B------:R-:W-:Y:S05]  /*4ec0*/  BSYNC.RECONVERGENT B0 ;  /* 0x0000000000007941 */ /* 0x000fea0003800200 */
.L_x_9801:
[----:B------:R-:W-:Y:S04]  /*4ed0*/  BSSY.RECONVERGENT B0, `(.L_x_9803) ;  /* 0x000000c000007945 */ /* 0x000fe80003800200 */
[----:B------:R-:W-:Y:S05]  /*4ee0*/  @!P2 BRA `(.L_x_9804) ;  /* 0x000000000028a947 */ /* 0x000fea0003800000 */
[----:B0--3--:R-:W0:Y:S08]  /*4ef0*/  LDC.64 R2, c[0x0][0x440] ;  /* 0x00011000ff027b82 */ /* 0x009e300000000a00 */
        /* <DEDUP_REMOVED lines=9> */
.L_x_9804:
[----:B------:R-:W-:Y:S05]  /*4f90*/  BSYNC.RECONVERGENT B0 ;  /* 0x0000000000007941 */ /* 0x000fea0003800200 */
.L_x_9803:
[----:B------:R-:W-:Y:S04]  /*4fa0*/  BSSY.RECONVERGENT B0, `(.L_x_9805) ;  /* 0x000000c000007945 */ /* 0x000fe80003800200 */
[----:B------:R-:W-:Y:S05]  /*4fb0*/  @!P1 BRA `(.L_x_9806) ;  /* 0x0000000000289947 */ /* 0x000fea0003800000 */
[----:B0--34-:R-:W0:Y:S08]  /*4fc0*/  LDC.64 R2, c[0x0][0x440] ;  /* 0x00011000ff027b82 */ /* 0x019e300000000a00 */
        /* <DEDUP_REMOVED lines=9> */
.L_x_9806:
[----:B------:R-:W-:Y:S05]  /*5060*/  BSYNC.RECONVERGENT B0 ;  /* 0x0000000000007941 */ /* 0x000fea0003800200 */
.L_x_9805:
        /* <DEDUP_REMOVED lines=12> */
.L_x_9808:
[----:B------:R-:W-:Y:S05]  /*5130*/  BSYNC.RECONVERGENT B0 ;  /* 0x0000000000007941 */ /* 0x000fea0003800200 */
.L_x_9807:
[----:B------:R-:W-:-:S13]  /*5140*/  ISETP.NE.AND P0, PT, R27, RZ, PT ;  /* 0x000000ff1b00720c */ /* 0x000fda0003f05270 */
[----:B------:R-:W-:Y:S05]  /*5150*/  @!P0 EXIT ;  /* 0x000000000000894d */ /* 0x000fea0003800000 */
[----:B0--34-:R-:W0:Y:S08]  /*5160*/  LDC.64 R2, c[0x0][0x440] ;  /* 0x00011000ff027b82 */ /* 0x019e300000000a00 */
        /* <DEDUP_REMOVED lines=9> */
.L_x_9809:
        /* <DEDUP_REMOVED lines=16> */
.L_x_10838:


//--------------------- .text._ZN10layer_norm13ln_bwd_kernelINS_13Kernel_traitsIfffffjLj3072ELj1ELj1ELj4ELj16ENS_18Kernel_traits_baseILj3072EfffffjLj128EEEEELb0ELb1ELb0ELb1EEEvNS_9BwdParamsE --------------------------
	.section	.text._ZN10layer_norm13ln_bwd_kernelINS_13Kernel_traitsIfffffjLj3072ELj1ELj1ELj4ELj16ENS_18Kernel_traits_baseILj3072EfffffjLj128EEEEELb0ELb1ELb0ELb1EEEvNS_9BwdParamsE,"ax",@progbits
	.align	128
        .global         _ZN10layer_norm13ln_bwd_kernelINS_13Kernel_traitsIfffffjLj3072ELj1ELj1ELj4ELj16ENS_18Kernel_traits_baseILj3072EfffffjLj128EEEEELb0ELb1ELb0ELb1EEEvNS_9BwdParamsE
        .type           _ZN10layer_norm13ln_bwd_kernelINS_13Kernel_traitsIfffffjLj3072ELj1ELj1ELj4ELj16ENS_18Kernel_traits_baseILj3072EfffffjLj128EEEEELb0ELb1ELb0ELb1EEEvNS_9BwdParamsE,@function
        .size           _ZN10layer_norm13ln_bwd_kernelINS_13Kernel_traitsIfffffjLj3072ELj1ELj1ELj4ELj16ENS_18Kernel_traits_baseILj3072EfffffjLj128EEEEELb0ELb1ELb0ELb1EEEvNS_9BwdParamsE,(.L_x_10839 - _ZN10layer_norm13ln_bwd_kernelINS_13Kernel_traitsIfffffjLj3072ELj1ELj1ELj4ELj16ENS_18Kernel_traits_baseILj3072EfffffjLj128EEEEELb0ELb1ELb0ELb1EEEvNS_9BwdParamsE)
        .other          _ZN10layer_norm13ln_bwd_kernelINS_13Kernel_traitsIfffffjLj3072ELj1ELj1ELj4ELj16ENS_18Kernel_traits_baseILj3072EfffffjLj128EEEEELb0ELb1ELb0ELb1EEEvNS_9BwdParamsE,@"STO_CUDA_ENTRY STV_DEFAULT"
_ZN10layer_norm13ln_bwd_kernelINS_13Kernel_traitsIfffffjLj3072ELj1ELj1ELj4ELj16ENS_18Kernel_traits_baseILj3072EfffffjLj128EEEEELb0ELb1ELb0ELb1EEEvNS_9BwdParamsE:
.text._ZN10layer_norm13ln_bwd_kernelINS_13Kernel_traitsIfffffjLj3072ELj1ELj1ELj4ELj16ENS_18Kernel_traits_baseILj3072EfffffjLj128EEEEELb0ELb1ELb0ELb1EEEvNS_9BwdParamsE:
        /* <DEDUP_REMOVED lines=45> */
[----:B------:R-:W-:Y:S01]  /*02d0*/  HFMA2 R198, -RZ, RZ, 0, 0 ;  /* 0x00000000ffc67431 */ /* 0x000fe200000001ff */
[----:B------:R-:W-:-:S02]  /*02e0*/  MOV R199, UR4 ;  /* 0x0000000400c77c02 */ /* 0x000fc40008000f00 */
[----:B------:R-:W-:Y:S02]  /*02f0*/  CS2R R194, SRZ ;  /* 0x0000000000c27805 */ /* 0x000fe4000001ff00 */
[----:B------:R-:W-:Y:S02]  /*0300*/  MOV R196, RZ ;  /* 0x000000ff00c47202 */ /* 0x000fe40000000f00 */
        /* <DEDUP_REMOVED lines=18> */
[----:B------:R-:W-:Y:S01]  /*0430*/  CS2R R34, SRZ ;  /* 0x0000000000227805 */ /* 0x000fe2000001ff00 */
[----:B--2---:R-:W-:Y:S01]  /*0440*/  IMAD.WIDE.U32 R164, R164, 0x10, R4 ;  /* 0x00000010a4a47825 */ /* 0x004fe200078e0004 */
[----:B------:R-:W5:Y:S01]  /*0450*/  LDG.E.128 R76, desc[UR8][R2.64+0x800] ;  /* 0x00080008024c7981 */ /* 0x000f62000c1e1d00 */
[----:B------:R-:W0:Y:S01]  /*0460*/  LDC.64 R4, c[0x0][0x3e0] ;  /* 0x0000f800ff047b82 */ /* 0x000e220000000a00 */
[----:B------:R-:W-:Y:S02]  /*0470*/  CS2R R32, SRZ ;  /* 0x0000000000207805 */ /* 0x000fe4000001ff00 */
[----:B------:R-:W-:Y:S01]  /*0480*/  CS2R R30, SRZ ;  /* 0x00000000001e7805 */ /* 0x000fe2000001ff00 */
[----:B------:R-:W5:Y:S01]  /*0490*/  LDG.E.128 R56, desc[UR8][R164.64+0x2800] ;  /* 0x00280008a4387981 */ /* 0x000f62000c1e1d00 */
[----:B------:R-:W-:Y:S02]  /*04a0*/  CS2R R28, SRZ ;  /* 0x00000000001c7805 */ /* 0x000fe4000001ff00 */
[----:B------:R-:W-:-:S02]  /*04b0*/  CS2R R26, SRZ ;  /* 0x00000000001a7805 */ /* 0x000fc4000001ff00 */
[----:B------:R-:W-:Y:S01]  /*04c0*/  CS2R R24, SRZ ;  /* 0x0000000000187805 */ /* 0x000fe2000001ff00 */
[----:B------:R-:W5:Y:S01]  /*04d0*/  LDG.E.128 R52, desc[UR8][R164.64+0x2000] ;  /* 0x00200008a4347981 */ /* 0x000f62000c1e1d00 */
[----:B------:R-:W-:Y:S02]  /*04e0*/  CS2R R22, SRZ ;  /* 0x0000000000167805 */ /* 0x000fe4000001ff00 */
[----:B------:R-:W-:Y:S02]  /*04f0*/  CS2R R20, SRZ ;  /* 0x0000000000147805 */ /* 0x000fe4000001ff00 */
[----:B------:R-:W-:Y:S01]  /*0500*/  CS2R R18, SRZ ;  /* 0x0000000000127805 */ /* 0x000fe2000001ff00 */
[----:B------:R-:W5:Y:S01]  /*0510*/  LDG.E.128 R48, desc[UR8][R164.64+0x1800] ;  /* 0x00180008a4307981 */ /* 0x000f62000c1e1d00 */
[----:B------:R-:W-:Y:S02]  /*0520*/  CS2R R16, SRZ ;  /* 0x0000000000107805 */ /* 0x000fe4000001ff00 */
[----:B------:R-:W-:-:S02]  /*0530*/  CS2R R14, SRZ ;  /* 0x00000000000e7805 */ /* 0x000fc4000001ff00 */
[----:B------:R-:W-:Y:S01]  /*0540*/  CS2R R12, SRZ ;  /* 0x00000000000c7805 */ /* 0x000fe2000001ff00 */
[----:B------:R-:W5:Y:S01]  /*0550*/  LDG.E.128 R44, desc[UR8][R164.64+0x1000] ;  /* 0x00100008a42c7981 */ /* 0x000f62000c1e1d00 */
[----:B------:R-:W-:Y:S01]  /*0560*/  CS2R R10, SRZ ;  /* 0x00000000000a7805 */ /* 0x000fe2000001ff00 */
[----:B------:R-:W-:Y:S02]  /*0570*/  UPLOP3.LUT UP1, UPT, UPT, UPT, UPT, 0x40, 0x4 ;  /* 0x000000000004789c */ /* 0x000fe40003f2e870 */
[----:B------:R-:W5:Y:S01]  /*0580*/  LDG.E.128 R40, desc[UR8][R164.64+0x800] ;  /* 0x00080008a4287981 */ /* 0x000f62000c1e1d00 */
[----:B------:R-:W-:Y:S01]  /*0590*/  CS2R R8, SRZ ;  /* 0x0000000000087805 */ /* 0x000fe2000001ff00 */
[----:B------:R-:W1:Y:S02]  /*05a0*/  LDCU UR12, c[0x0][0x388] ;  /* 0x00007100ff0c77ac */ /* 0x000e640008000800 */
[----:B------:R2:W5:Y:S01]  /*05b0*/  LDG.E.128 R36, desc[UR8][R164.64] ;  /* 0x00000008a4247981 */ /* 0x000562000c1e1d00 */
[----:B0-----:R-:W-:-:S02]  /*05c0*/  ISETP.NE.U32.AND P0, PT, R4, RZ, PT ;  /* 0x000000ff0400720c */ /* 0x001fc40003f05070 */
[----:B------:R-:W-:Y:S02]  /*05d0*/  CS2R R6, SRZ ;  /* 0x0000000000067805 */ /* 0x000fe4000001ff00 */
[----:B------:R-:W-:Y:S01]  /*05e0*/  MOV R0, RZ ;  /* 0x000000ff00007202 */ /* 0x000fe20000000f00 */
[----:B------:R-:W5:Y:S01]  /*05f0*/  LDG.E.128 R72, desc[UR8][R2.64+0x1000] ;  /* 0x0010000802487981 */ /* 0x000f62000c1e1d00 */
[----:B------:R-:W-:Y:S02]  /*0600*/  ISETP.NE.AND.EX P0, PT, R5, RZ, PT, P0 ;  /* 0x000000ff0500720c */ /* 0x000fe40003f05300 */
[----:B------:R-:W-:Y:S01]  /*0610*/  CS2R R4, SRZ ;  /* 0x0000000000047805 */ /* 0x000fe2000001ff00 */
[----:B------:R-:W0:Y:S01]  /*0620*/  LDCU.U8 UR7, c[0x0][0x410] ;  /* 0x00008200ff0777ac */ /* 0x000e220008000000 */
[----:B------:R-:W5:Y:S01]  /*0630*/  LDG.E.128 R68, desc[UR8][R2.64+0x1800] ;  /* 0x0018000802447981 */ /* 0x000f62000c1e1d00 */
[----:B--2---:R-:W-:Y:S01]  /*0640*/  HFMA2 R165, -RZ, RZ, 0, 0 ;  /* 0x00000000ffa57431 */ /* 0x004fe200000001ff */
[----:B------:R-:W2:Y:S02]  /*0650*/  LDCU UR13, c[0x0][0x400] ;  /* 0x00008000ff0d77ac */ /* 0x000ea40008000800 */
[----:B------:R-:W5:Y:S01]  /*0660*/  LDG.E.128 R64, desc[UR8][R2.64+0x2000] ;  /* 0x0020000802407981 */ /* 0x000f62000c1e1d00 */
[----:B------:R-:W3:Y:S03]  /*0670*/  LDCU.64 UR14, c[0x0][0x478] ;  /* 0x00008f00ff0e77ac */ /* 0x000ee60008000a00 */
[----:B------:R4:W5:Y:S01]  /*0680*/  LDG.E.128 R60, desc[UR8][R2.64+0x2800] ;  /* 0x00280008023c7981 */ /* 0x000962000c1e1d00 */
[----:B------:R-:W0:Y:S01]  /*0690*/  LDCU.64 UR10, c[0x0][0x438] ;  /* 0x00008700ff0a77ac */ /* 0x000e220008000a00 */
[----:B-1--4-:R-:W-:-:S07]  /*06a0*/  CS2R R2, SRZ ;  /* 0x0000000000027805 */ /* 0x012fce000001ff00 */
.L_x_9839:
[----:B------:R-:W1:Y:S01]  /*06b0*/  S2R R164, SR_TID.X ;  /* 0x0000000000a47919 */ /* 0x000e620000002100 */
[----:B------:R-:W4:Y:S01]  /*06c0*/  LDC.64 R84, c[0x0][0x3c0] ;  /* 0x0000f000ff547b82 */ /* 0x000f220000000a00 */
[----:B------:R-:W-:-:S05]  /*06d0*/  IMAD R86, R199, UR12, RZ ;  /* 0x0000000cc7567c24 */ /* 0x000fca000f8e02ff */
[----:B------:R-:W-:Y:S02]  /*06e0*/  SHF.R.S32.HI R87, RZ, 0x1f, R86 ;  /* 0x0000001fff577819 */ /* 0x000fe40000011456 */
[----:B------:R-:W2:Y:S02]  /*06f0*/  LDC.64 R156, c[0x0][0x3a8] ;  /* 0x0000ea00ff9c7b82 */ /* 0x000ea40000000a00 */
[----:B------:R-:W-:-:S06]  /*0700*/  LEA.HI R87, R87, R86, RZ, 0x2 ;  /* 0x0000005657577211 */ /* 0x000fcc00078f10ff */
[----:B------:R-:W3:Y:S08]  /*0710*/  LDC.64 R104, c[0x0][0x428] ;  /* 0x00010a00ff687b82 */ /* 0x000ef00000000a00 */
[----:B------:R-:W0:Y:S01]  /*0720*/  LDC.64 R200, c[0x0][0x3c8] ;  /* 0x0000f200ffc87b82 */ /* 0x000e220000000a00 */
[----:B----4-:R-:W-:-:S05]  /*0730*/  IMAD.WIDE R84, R199, 0x4, R84 ;  /* 0x00000004c7547825 */ /* 0x010fca00078e0254 */
[----:B------:R3:W4:Y:S01]  /*0740*/  LDG.E R205, desc[UR8][R84.64] ;  /* 0x0000000854cd7981 */ /* 0x000722000c1e1900 */
[----:B-1----:R-:W-:Y:S01]  /*0750*/  LEA.HI.SX32 R218, R87, R164, 0x1e ;  /* 0x000000a457da7211 */ /* 0x002fe200078ff2ff */
[----:B------:R-:W1:Y:S03]  /*0760*/  @P0 LDC.64 R222, c[0x0][0x3e0] ;  /* 0x0000f800ffde0b82 */ /* 0x000e660000000a00 */
[C---:B------:R-:W-:Y:S01]  /*0770*/  IADD3 R204, PT, PT, R218.reuse, 0x100, RZ ;  /* 0x00000100dacc7810 */ /* 0x040fe20007ffe0ff */
[C---:B--2---:R-:W-:Y:S01]  /*0780*/  IMAD.WIDE.U32 R136, R218.reuse, 0x10, R156 ;  /* 0x00000010da887825 */ /* 0x044fe200078e009c */
[----:B------:R-:W-:-:S03]  /*0790*/  IADD3 R202, PT, PT, R218, 0x200, RZ ;  /* 0x00000200daca7810 */ /* 0x000fc60007ffe0ff */
[----:B---3--:R-:W-:Y:S02]  /*07a0*/  IMAD.WIDE.U32 R84, R218, 0x10, R104 ;  /* 0x00000010da547825 */ /* 0x008fe400078e0068 */
[----:B------:R-:W2:Y:S02]  /*07b0*/  LDG.E.128 R136, desc[UR8][R136.64] ;  /* 0x0000000888887981 */ /* 0x000ea4000c1e1d00 */
[----:B------:R-:W-:Y:S02]  /*07c0*/  IMAD.WIDE.U32 R144, R204, 0x10, R156 ;  /* 0x00000010cc907825 */ /* 0x000fe400078e009c */
[----:B------:R-:W3:Y:S02]  /*07d0*/  LDG.E.128 R84, desc[UR8][R84.64] ;  /* 0x0000000854547981 */ /* 0x000ee4000c1e1d00 */
[----:B0-----:R-:W-:Y:S01]  /*07e0*/  IMAD.WIDE R200, R199, 0x4, R200 ;  /* 0x00000004c7c87825 */ /* 0x001fe200078e02c8 */
[----:B------:R-:W-:Y:S01]  /*07f0*/  IADD3 R209, PT, PT, R218, 0x80, RZ ;  /* 0x00000080dad17810 */ /* 0x000fe20007ffe0ff */
[----:B------:R-:W3:Y:S02]  /*0800*/  LDG.E.128 R144, desc[UR8][R144.64] ;  /* 0x0000000890907981 */ /* 0x000ee4000c1e1d00 */
[----:B------:R-:W-:-:S02]  /*0810*/  IMAD.WIDE.U32 R152, R202, 0x10, R156 ;  /* 0x00000010ca987825 */ /* 0x000fc400078e009c */
[----:B------:R0:W3:Y:S04]  /*0820*/  LDG.E R201, desc[UR8][R200.64] ;  /* 0x00000008c8c97981 */ /* 0x0000e8000c1e1900 */
[----:B------:R-:W3:Y:S01]  /*0830*/  LDG.E.128 R152, desc[UR8][R152.64] ;  /* 0x0000000898987981 */ /* 0x000ee2000c1e1d00 */
[----:B------:R-:W-:-:S04]  /*0840*/  IMAD.WIDE.U32 R140, R209, 0x10, R156 ;  /* 0x00000010d18c7825 */ /* 0x000fc800078e009c */
[----:B------:R-:W-:Y:S02]  /*0850*/  IMAD.WIDE.U32 R88, R209, 0x10, R104 ;  /* 0x00000010d1587825 */ /* 0x000fe400078e0068 */
[----:B------:R-:W3:Y:S01]  /*0860*/  LDG.E.128 R140, desc[UR8][R140.64] ;  /* 0x000000088c8c7981 */ /* 0x000ee2000c1e1d00 */
[C---:B------:R-:W-:Y:S02]  /*0870*/  IADD3 R203, PT, PT, R218.reuse, 0x180, RZ ;  /* 0x00000180dacb7810 */ /* 0x040fe40007ffe0ff */
[----:B------:R-:W-:Y:S01]  /*0880*/  IADD3 R197, PT, PT, R218, 0x280, RZ ;  /* 0x00000280dac57810 */ /* 0x000fe20007ffe0ff */
[----:B------:R-:W3:Y:S02]  /*0890*/  LDG.E.128 R88, desc[UR8][R88.64] ;  /* 0x0000000858587981 */ /* 0x000ee4000c1e1d00 */
[----:B------:R-:W-:-:S04]  /*08a0*/  IMAD.WIDE.U32 R148, R203, 0x10, R156 ;  /* 0x00000010cb947825 */ /* 0x000fc800078e009c */
[----:B------:R-:W-:Y:S02]  /*08b0*/  IMAD.WIDE.U32 R156, R197, 0x10, R156 ;  /* 0x00000010c59c7825 */ /* 0x000fe400078e009c */
[----:B------:R-:W3:Y:S02]  /*08c0*/  LDG.E.128 R148, desc[UR8][R148.64] ;  /* 0x0000000894947981 */ /* 0x000ee4000c1e1d00 */
[--C-:B------:R-:W-:Y:S02]  /*08d0*/  IMAD.WIDE.U32 R92, R204, 0x10, R104.reuse ;  /* 0x00000010cc5c7825 */ /* 0x100fe400078e0068 */
[----:B------:R-:W3:Y:S04]  /*08e0*/  LDG.E.128 R156, desc[UR8][R156.64] ;  /* 0x000000089c9c7981 */ /* 0x000ee8000c1e1d00 */
        /* <DEDUP_REMOVED lines=8> */
[----:B------:R-:W-:-:S13]  /*0970*/  ISETP.NE.AND.EX P1, PT, RZ, UR11, PT, P1 ;  /* 0x0000000bff007c0c */ /* 0x000fda000bf25310 */
[----:B------:R-:W1:Y:S08]  /*0980*/  @P1 LDC.64 R220, c[0x0][0x438] ;  /* 0x00010e00ffdc1b82 */ /* 0x000e700000000a00 */
[----:B------:R-:W1:Y:S01]  /*0990*/  @P1 LDC.64 R210, c[0x0][0x438] ;  /* 0x00010e00ffd21b82 */ /* 0x000e620000000a00 */
[----:B------:R-:W-:-:S07]  /*09a0*/  ISETP.NE.AND P2, PT, RZ, UR7, PT ;  /* 0x00000007ff007c0c */ /* 0x000fce000bf45270 */
[----:B------:R-:W1:Y:S01]  /*09b0*/  @P1 LDC.64 R216, c[0x0][0x438] ;  /* 0x00010e00ffd81b82 */ /* 0x000e620000000a00 */
[----:B0-----:R-:W-:Y:S01]  /*09c0*/  MOV R200, 0x3f800000 ;  /* 0x3f80000000c87802 */ /* 0x001fe20000000f00 */
[----:B-1----:R-:W-:-:S05]  /*09d0*/  @P0 IMAD.WIDE R222, R199, 0x4, R222 ;  /* 0x00000004c7de0825 */ /* 0x002fca00078e02de */
[----:B-----5:R-:W5:Y:S01]  /*09e0*/  @P0 LDG.E R200, desc[UR8][R222.64] ;  /* 0x00000008dec80981 */ /* 0x020f62000c1e1900 */
[----:B------:R-:W-:Y:S01]  /*09f0*/  @P1 IMAD.WIDE.U32 R220, R218, 0x10, R220 ;  /* 0x00000010dadc1825 */ /* 0x000fe200078e00dc */
[----:B------:R-:W0:Y:S04]  /*0a00*/  @P1 LDC.64 R214, c[0x0][0x438] ;  /* 0x00010e00ffd61b82 */ /* 0x000e280000000a00 */
[----:B------:R2:W5:Y:S01]  /*0a10*/  @P1 LDG.E.128 R108, desc[UR8][R220.64] ;  /* 0x00000008dc6c1981 */ /* 0x000562000c1e1d00 */
[----:B------:R-:W-:-:S03]  /*0a20*/  @P1 IMAD.WIDE.U32 R210, R202, 0x10, R210 ;  /* 0x00000010cad21825 */ /* 0x000fc600078e00d2 */
[----:B------:R-:W1:Y:S02]  /*0a30*/  @P1 LDC.64 R212, c[0x0][0x438] ;  /* 0x00010e00ffd41b82 */ /* 0x000e640000000a00 */
[----:B------:R3:W5:Y:S01]  /*0a40*/  @P1 LDG.E.128 R124, desc[UR8][R210.64] ;  /* 0x00000008d27c1981 */ /* 0x000762000c1e1d00 */
[----:B------:R-:W-:-:S05]  /*0a50*/  @P1 IMAD.WIDE.U32 R216, R209, 0x10, R216 ;  /* 0x00000010d1d81825 */ /* 0x000fca00078e00d8 */
[----:B------:R-:W1:Y:S01]  /*0a60*/  @P1 LDC.64 R206, c[0x0][0x438] ;  /* 0x00010e00ffce1b82 */ /* 0x000e620000000a00 */
[----:B------:R3:W5:Y:S01]  /*0a70*/  @P1 LDG.E.128 R112, desc[UR8][R216.64] ;  /* 0x00000008d8701981 */ /* 0x000762000c1e1d00 */
[----:B0-----:R-:W-:-:S05]  /*0a80*/  @P1 IMAD.WIDE.U32 R214, R204, 0x10, R214 ;  /* 0x00000010ccd61825 */ /* 0x001fca00078e00d6 */
[----:B------:R0:W5:Y:S01]  /*0a90*/  @P1 LDG.E.128 R116, desc[UR8][R214.64] ;  /* 0x00000008d6741981 */ /* 0x000162000c1e1d00 */
[----:B-1----:R-:W-:-:S05]  /*0aa0*/  @P1 IMAD.WIDE.U32 R212, R203, 0x10, R212 ;  /* 0x00000010cbd41825 */ /* 0x002fca00078e00d4 */
[----:B------:R1:W5:Y:S01]  /*0ab0*/  @P1 LDG.E.128 R120, desc[UR8][R212.64] ;  /* 0x00000008d4781981 */ /* 0x000362000c1e1d00 */
[----:B------:R-:W-:-:S05]  /*0ac0*/  @P1 IMAD.WIDE.U32 R206, R197, 0x10, R206 ;  /* 0x00000010c5ce1825 */ /* 0x000fca00078e00ce */
[----:B------:R1:W5:Y:S01]  /*0ad0*/  @P1 LDG.E.128 R128, desc[UR8][R206.64] ;  /* 0x00000008ce801981 */ /* 0x000362000c1e1d00 */
[----:B----4-:R-:W-:-:S05]  /*0ae0*/  FSEL R205, R205, RZ, !P2 ;  /* 0x000000ffcdcd7208 */ /* 0x010fca0005000000 */
[C---:B--2---:R-:W-:Y:S01]  /*0af0*/  FADD.FTZ R220, -R205.reuse, R136 ;  /* 0x00000088cddc7221 */ /* 0x044fe20000010100 */
[----:B------:R-:W-:Y:S01]  /*0b00*/  FADD.FTZ R222, -R205, R137 ;  /* 0x00000089cdde7221 */ /* 0x000fe20000010100 */
[----:B---3--:R-:W-:Y:S01]  /*0b10*/  FMUL.FTZ R232, R80, R84 ;  /* 0x0000005450e87220 */ /* 0x008fe20000410000 */
[----:B------:R-:W-:Y:S01]  /*0b20*/  FMUL.FTZ R230, R81, R85 ;  /* 0x0000005551e67220 */ /* 0x000fe20000410000 */
[C---:B------:R-:W-:Y:S01]  /*0b30*/  FADD.FTZ R224, -R205.reuse, R138 ;  /* 0x0000008acde07221 */ /* 0x040fe20000010100 */
[----:B------:R-:W-:Y:S01]  /*0b40*/  FADD.FTZ R210, -R205, R146 ;  /* 0x00000092cdd27221 */ /* 0x000fe20000010100 */
[----:B------:R-:W-:Y:S01]  /*0b50*/  FADD.FTZ R137, RZ, R232 ;  /* 0x000000e8ff897221 */ /* 0x000fe20000010000 */
[C---:B------:R-:W-:Y:S01]  /*0b60*/  FMUL.FTZ R229, R201.reuse, R220 ;  /* 0x000000dcc9e57220 */ /* 0x040fe20000410000 */
[----:B------:R-:W-:Y:S01]  /*0b70*/  FMUL.FTZ R235, R201, R222 ;  /* 0x000000dec9eb7220 */ /* 0x000fe20000410000 */
[----:B------:R-:W-:Y:S02]  /*0b80*/  FADD.FTZ R146, -R205, R154 ;  /* 0x0000009acd927221 */ /* 0x000fe40000010100 */
[----:B------:R-:W-:Y:S01]  /*0b90*/  FFMA.FTZ R154, R229, R232, RZ ;  /* 0x000000e8e59a7223 */ /* 0x000fe200000100ff */
        /* <DEDUP_REMOVED lines=25> */
[----:B------:R-:W-:Y:S01]  /*0d30*/  FADD.FTZ R142, -R205, R156 ;  /* 0x0000009ccd8e7221 */ /* 0x000fe20000010100 */
[----:B------:R-:W-:Y:S01]  /*0d40*/  FMUL.FTZ R219, R79, R91 ;  /* 0x0000005b4fdb7220 */ /* 0x000fe20000410000 */
[----:B------:R-:W-:Y:S01]  /*0d50*/  FADD.FTZ R156, R220, R137 ;  /* 0x00000089dc9c7221 */ /* 0x000fe20000010000 */
[----:B0-----:R-:W-:Y:S01]  /*0d60*/  FADD.FTZ R214, -R205, R144 ;  /* 0x00000090cdd67221 */ /* 0x001fe20000010100 */
[----:B------:R-:W-:Y:S01]  /*0d70*/  FMUL.FTZ R221, R201, R244 ;  /* 0x000000f4c9dd7220 */ /* 0x000fe20000410000 */
[----:B------:R-:W-:Y:S01]  /*0d80*/  FFMA.FTZ R154, R223, R220, R154 ;  /* 0x000000dcdf9a7223 */ /* 0x000fe2000001009a */
[----:B------:R-:W-:Y:S01]  /*0d90*/  FMUL.FTZ R216, R72, R92 ;  /* 0x0000005c48d87220 */ /* 0x000fe20000410000 */
[----:B------:R-:W-:Y:S01]  /*0da0*/  FADD.FTZ R137, R219, R156 ;  /* 0x0000009cdb897221 */ /* 0x000fe20000010000 */
[----:B-1----:R-:W-:Y:S01]  /*0db0*/  FADD.FTZ R212, -R205, R145 ;  /* 0x00000091cdd47221 */ /* 0x002fe20000010100 */
        /* <DEDUP_REMOVED lines=106> */
.L_x_9812:
[----:B------:R-:W-:Y:S05]  /*1460*/  BSYNC.RECONVERGENT B0 ;  /* 0x0000000000007941 */ /* 0x000fea0003800200 */
.L_x_9811:
[----:B------:R-:W1:Y:S08]  /*1470*/  S2UR UR5, SR_CgaCtaId ;  /* 0x00000000000579c3 */ /* 0x000e700000008800 */
[----:B------:R-:W-:Y:S01]  /*1480*/  BAR.SYNC.DEFER_BLOCKING 0x0 ;  /* 0x0000000000007b1d */ /* 0x000fe20000010000 */
[C---:B------:R-:W-:Y:S01]  /*1490*/  FADD.FTZ R27, R84.reuse, R27 ;  /* 0x0000001b541b7221 */ /* 0x040fe20000010000 */
[----:B------:R-:W-:Y:S01]  /*14a0*/  FFMA.FTZ R3, R84, R229, R3 ;  /* 0x000000e554037223 */ /* 0x000fe20000010003 */
[C---:B------:R-:W-:Y:S01]  /*14b0*/  FADD.FTZ R24, R85.reuse, R24 ;  /* 0x0000001855187221 */ /* 0x040fe20000010000 */
[----:B------:R-:W-:Y:S01]  /*14c0*/  FFMA.FTZ R0, R85, R235, R0 ;  /* 0x000000eb55007223 */ /* 0x000fe20000010000 */
[C---:B------:R-:W-:Y:S01]  /*14d0*/  FADD.FTZ R29, R86.reuse, R29 ;  /* 0x0000001d561d7221 */ /* 0x040fe20000010000 */
[----:B------:R-:W-:Y:S01]  /*14e0*/  UMOV UR4, 0x400 ;  /* 0x0000040000047882 */ /* 0x000fe20000000000 */
[----:B------:R-:W-:Y:S01]  /*14f0*/  FFMA.FTZ R5, R86, R233, R5 ;  /* 0x000000e956057223 */ /* 0x000fe20000010005 */
[C---:B------:R-:W-:Y:S01]  /*1500*/  FADD.FTZ R26, R87.reuse, R26 ;  /* 0x0000001a571a7221 */ /* 0x040fe20000010000 */
[----:B------:R-:W-:Y:S01]  /*1510*/  FFMA.FTZ R2, R87, R231, R2 ;  /* 0x000000e757027223 */ /* 0x000fe20000010002 */
[C---:B------:R-:W-:Y:S01]  /*1520*/  FADD.FTZ R28, R89.reuse, R28 ;  /* 0x0000001c591c7221 */ /* 0x040fe20000010000 */
[----:B------:R-:W-:Y:S01]  /*1530*/  FFMA.FTZ R4, R89, R225, R4 ;  /* 0x000000e159047223 */ /* 0x000fe20000010004 */
[C---:B------:R-:W-:Y:S01]  /*1540*/  FADD.FTZ R31, R88.reuse, R31 ;  /* 0x0000001f581f7221 */ /* 0x040fe20000010000 */
[----:B------:R-:W-:Y:S01]  /*1550*/  FFMA.FTZ R7, R88, R227, R7 ;  /* 0x000000e358077223 */ /* 0x000fe20000010007 */
[----:B------:R-:W-:Y:S01]  /*1560*/  UISETP.NE.U32.AND UP0, UPT, UR10, URZ, UPT ;  /* 0x000000ff0a00728c */ /* 0x000fe2000bf05070 */
[C---:B------:R-:W-:Y:S01]  /*1570*/  FADD.FTZ R161, R94.reuse, R161 ;  /* 0x000000a15ea17221 */ /* 0x040fe20000010000 */
[----:B------:R-:W-:Y:S01]  /*1580*/  FFMA.FTZ R13, R94, R213, R13 ;  /* 0x000000d55e0d7223 */ /* 0x000fe2000001000d */
[C---:B------:R-:W-:Y:S01]  /*1590*/  FADD.FTZ R160, R97.reuse, R160 ;  /* 0x000000a061a07221 */ /* 0x040fe20000010000 */
[----:B------:R-:W-:Y:S01]  /*15a0*/  UISETP.NE.AND.EX UP0, UPT, UR11, URZ, UPT, UP0 ;  /* 0x000000ff0b00728c */ /* 0x000fe2000bf05300 */
        /* <DEDUP_REMOVED lines=70> */
[-C--:B-----5:R-:W-:Y:S01]  /*1a10*/  FMUL.FTZ R88, R91, R200.reuse ;  /* 0x000000c85b587220 */ /* 0x0a0fe20000410000 */
        /* <DEDUP_REMOVED lines=12> */
.L_x_9814:
        /* <DEDUP_REMOVED lines=24> */
.L_x_9815:
        /* <DEDUP_REMOVED lines=34> */
.L_x_9816:
        /* <DEDUP_REMOVED lines=24> */
.L_x_9817:
        /* <DEDUP_REMOVED lines=33> */
.L_x_9818:
        /* <DEDUP_REMOVED lines=24> */
.L_x_9819:
        /* <DEDUP_REMOVED lines=33> */
.L_x_9820:
        /* <DEDUP_REMOVED lines=21> */
[-C--:B------:R-:W-:Y:S01]  /*26f0*/  FMUL.FTZ R204, R91, R138.reuse ;  /* 0x0000008a5bcc7220 */ /* 0x080fe20000410000 */
[----:B------:R-:W-:Y:S01]  /*2700*/  FMUL.FTZ R86, R50, R139 ;  /* 0x0000008b32567220 */ /* 0x000fe20000410000 */
[----:B------:R-:W-:-:S07]  /*2710*/  FMUL.FTZ R87, R51, R138 ;  /* 0x0000008a33577220 */ /* 0x000fce0000410000 */
.L_x_9821:
        /* <DEDUP_REMOVED lines=33> */
.L_x_9822:
        /* <DEDUP_REMOVED lines=24> */
.L_x_9823:
        /* <DEDUP_REMOVED lines=33> */
.L_x_9824:
        /* <DEDUP_REMOVED lines=24> */
.L_x_9825:
[----:B------:R-:W0:Y:S01]  /*2e40*/  @P1 LDC.64 R88, c[0x0][0x478] ;  /* 0x00011e00ff581b82 */ /* 0x000e220000000a00 */
[----:B------:R-:W-:-:S04]  /*2e50*/  IMAD.WIDE.U32 R136, R197, 0x10, R136 ;  /* 0x00000010c5887825 */ /* 0x000fc800078e0088 */
[----:B0-----:R-:W-:-:S05]  /*2e60*/  @P1 IMAD.WIDE.U32 R88, R197, 0x10, R88 ;  /* 0x00000010c5581825 */ /* 0x001fca00078e0058 */
[----:B------:R1:W-:Y:S04]  /*2e70*/  @P1 STG.E.128 desc[UR8][R88.64], R132 ;  /* 0x0000008458001986 */ /* 0x0003e8000c101d08 */
[----:B------:R1:W-:Y:S01]  /*2e80*/  STG.E.128 desc[UR8][R136.64], R84 ;  /* 0x0000005488007986 */ /* 0x0003e2000c101d08 */
[----:B------:R-:W-:Y:S05]  /*2e90*/  BRA `(.L_x_9826) ;  /* 0x0000001400707947 */ /* 0x000fea0003800000 */
.L_x_9813:
        /* <DEDUP_REMOVED lines=31> */
.L_x_9827:
        /* <DEDUP_REMOVED lines=24> */
.L_x_9828:
        /* <DEDUP_REMOVED lines=36> */
.L_x_9829:
        /* <DEDUP_REMOVED lines=24> */
.L_x_9830:
        /* <DEDUP_REMOVED lines=33> */
.L_x_9831:
        /* <DEDUP_REMOVED lines=24> */
.L_x_9832:
        /* <DEDUP_REMOVED lines=33> */
.L_x_9833:
        /* <DEDUP_REMOVED lines=24> */
.L_x_9834:
        /* <DEDUP_REMOVED lines=33> */
.L_x_9835:
        /* <DEDUP_REMOVED lines=24> */
.L_x_9836:
        /* <DEDUP_REMOVED lines=33> */
.L_x_9837:
        /* <DEDUP_REMOVED lines=8> */
[C---:B------:R-:W-:Y:S01]  /*4310*/  FFMA.FTZ R147, R201.reuse, R147, R128 ;  /* 0x00000093c9937223 */ /* 0x040fe20000010080 */
[C---:B0-----:R-:W-:Y:S01]  /*4320*/  FFMA.FTZ R85, R201.reuse, R144, R129 ;  /* 0x00000090c9557223 */ /* 0x041fe20000010081 */
[C---:B------:R-:W-:Y:S01]  /*4330*/  FFMA.FTZ R143, R201.reuse, R143, R130 ;  /* 0x0000008fc98f7223 */ /* 0x040fe20000010082 */
[----:B------:R-:W-:Y:S01]  /*4340*/  FFMA.FTZ R201, R201, R140, R131 ;  /* 0x0000008cc9c97223 */ /* 0x000fe20000010083 */
[-C--:B------:R-:W-:Y:S01]  /*4350*/  FMUL.FTZ R147, R147, R200.reuse ;  /* 0x000000c893937220 */ /* 0x080fe20000410000 */
[-C--:B------:R-:W-:Y:S01]  /*4360*/  FMUL.FTZ R86, R85, R200.reuse ;  /* 0x000000c855567220 */ /* 0x080fe20000410000 */
[-C--:B------:R-:W-:Y:S01]  /*4370*/  FMUL.FTZ R143, R143, R200.reuse ;  /* 0x000000c88f8f7220 */ /* 0x080fe20000410000 */
[----:B------:R-:W-:Y:S01]  /*4380*/  FMUL.FTZ R200, R201, R200 ;  /* 0x000000c8c9c87220 */ /* 0x000fe20000410000 */
[----:B-----5:R-:W-:Y:S01]  /*4390*/  FMUL.FTZ R107, R88, R147 ;  /* 0x00000093586b7220 */ /* 0x020fe20000410000 */
[-C--:B------:R-:W-:Y:S01]  /*43a0*/  FMUL.FTZ R94, R89, R86.reuse ;  /* 0x00000056595e7220 */ /* 0x080fe20000410000 */
[----:B------:R-:W-:Y:S01]  /*43b0*/  FMUL.FTZ R85, R57, R86 ;  /* 0x0000005639557220 */ /* 0x000fe20000410000 */
[----:B------:R-:W-:Y:S01]  /*43c0*/  FMUL.FTZ R139, R90, R143 ;  /* 0x0000008f5a8b7220 */ /* 0x000fe20000410000 */
[-C--:B------:R-:W-:Y:S01]  /*43d0*/  FMUL.FTZ R91, R91, R200.reuse ;  /* 0x000000c85b5b7220 */ /* 0x080fe20000410000 */
[----:B------:R-:W-:Y:S01]  /*43e0*/  FMUL.FTZ R84, R56, R147 ;  /* 0x0000009338547220 */ /* 0x000fe20000410000 */
[----:B------:R-:W-:Y:S01]  /*43f0*/  FMUL.FTZ R86, R58, R143 ;  /* 0x0000008f3a567220 */ /* 0x000fe20000410000 */
[----:B------:R-:W-:-:S07]  /*4400*/  FMUL.FTZ R87, R59, R200 ;  /* 0x000000c83b577220 */ /* 0x000fce0000410000 */
.L_x_9838:
[----:B------:R-:W0:Y:S01]  /*4410*/  @P1 LDC.64 R88, c[0x0][0x478] ;  /* 0x00011e00ff581b82 */ /* 0x000e220000000a00 */
[----:B------:R-:W-:-:S04]  /*4420*/  IMAD.WIDE.U32 R136, R197, 0x10, R136 ;  /* 0x00000010c5887825 */ /* 0x000fc800078e0088 */
[----:B0-----:R-:W-:-:S05]  /*4430*/  @P1 IMAD.WIDE.U32 R88, R197, 0x10, R88 ;  /* 0x00000010c5581825 */ /* 0x001fca00078e0058 */
[----:B------:R0:W-:Y:S04]  /*4440*/  @P1 STG.E.128 desc[UR8][R88.64], R132 ;  /* 0x0000008458001986 */ /* 0x0001e8000c101d08 */
[----:B------:R0:W-:Y:S02]  /*4450*/  STG.E.128 desc[UR8][R136.64], R84 ;  /* 0x0000005488007986 */ /* 0x0001e4000c101d08 */
.L_x_9826:
        /* <DEDUP_REMOVED lines=101> */
.L_x_9810:
        /* <DEDUP_REMOVED lines=29> */
.L_x_9840:
        /* <DEDUP_REMOVED lines=16> */
.L_x_10839:


//--------------------- .text._ZN10layer_norm13ln_bwd_kernelINS_13Kernel_traitsIfffffjLj3072ELj1ELj1ELj4ELj16ENS_18Kernel_traits_baseILj3072EfffffjLj128EEEEELb0ELb1ELb1ELb0EEEvNS_9BwdParamsE --------------------------
	.section	.text._ZN10layer_norm13ln_bwd_kernelINS_13Kernel_traitsIfffffjLj3072ELj1ELj1ELj4ELj16ENS_18Kernel_traits_baseILj3072EfffffjLj128EEEEELb0ELb1ELb1ELb0EEEvNS_9BwdParamsE,"ax",@progbits
	.align	128
        .global         _ZN10layer_norm13ln_bwd_kernelINS_13Kernel_traitsIfffffjLj3072ELj1ELj1ELj4ELj16ENS_18Kernel_traits_baseILj3072EfffffjLj128EEEEELb0ELb1ELb1ELb0EEEvNS_9BwdParamsE
        .type           _ZN10layer_norm13ln_bwd_kernelINS_13Kernel_traitsIfffffjLj3072ELj1ELj1ELj4ELj16ENS_18Kernel_traits_baseILj3072EfffffjLj128EEEEELb0ELb1ELb1ELb0EEEvNS_9BwdParamsE,@function
        .size           _ZN10layer_norm13ln_bwd_kernelINS_13Kernel_traitsIfffffjLj3072ELj1ELj1ELj4ELj16ENS_18Kernel_traits_baseILj3072EfffffjLj128EEEEELb0ELb1ELb1ELb0EEEvNS_9BwdParamsE,(.L_x_10840 - _ZN10layer_norm13ln_bwd_kernelINS_13Kernel_traitsIfffffjLj3072ELj1ELj1ELj4ELj16ENS_18Kernel_traits_baseILj3072EfffffjLj128EEEEELb0ELb1ELb1ELb0EEEvNS_9BwdParamsE)
        .other          _ZN10layer_norm13ln_bwd_kernelINS_13Kernel_traitsIfffffjLj3072ELj1ELj1ELj4ELj16ENS_18Kernel_traits_baseILj3072EfffffjLj128EEEEELb0ELb1ELb1ELb0EEEvNS_9BwdParamsE,@"STO_CUDA_ENTRY STV_DEFAULT"
_ZN10layer_norm13ln_bwd_kernelINS_13Kernel_traitsIfffffjLj3072ELj1ELj1ELj4ELj16ENS_18Kernel_traits_baseILj3072EfffffjLj128EEEEELb0ELb1ELb1ELb0EEEvNS_9BwdParamsE:
.text._ZN10layer_norm13ln_bwd_kernelINS_13Kernel_traitsIfffffjLj3072ELj1ELj1ELj4ELj16ENS_18Kernel_traits_baseILj3072EfffffjLj128EEEEELb0ELb1ELb1ELb0EEEvNS_9BwdParamsE:
        /* <DEDUP_REMOVED lines=26> */
[----:B-1----:R-:W-:-:S05]  /*01a0*/  @P5 IMAD.WIDE.U32 R2, R79, 0x10, R2 ;  /* 0x000000104f025825 */ /* 0x002fca00078e0002 */
[----:B--2---:R-:W5:Y:S02]  /*01b0*/  @P5 LDG.E.128 R28, desc[UR10][R2.64] ;  /* 0x0000000a021c5981 */ /* 0x004f64000c1e1d00 */
[----:B------:R-:W1:Y:S01]  /*01c0*/  @P0 LDC.64 R18, c[0x0][0x3d0] ;  /* 0x0000f400ff120b82 */ /* 0x000e620000000a00 */
[C---:B----4-:R-:W-:Y:S01]  /*01d0*/  @P5 IMAD.WIDE.U32 R8, R79.reuse, 0x10, R8 ;  /* 0x000000104f085825 */ /* 0x050fe200078e0008 */
[----:B------:R-:W-:-:S04]  /*01e0*/  @P5 LOP3.LUT R79, R79, 0x80, RZ, 0xfc, !PT ;  /* 0x000000804f4f5812 */ /* 0x000fc800078efcff */
[----:B------:R-:W5:Y:S02]  /*01f0*/  @P5 LDG.E.128 R32, desc[UR10][R8.64] ;  /* 0x0000000a08205981 */ /* 0x000f64000c1e1d00 */
[----:B------:R-:W2:Y:S01]  /*0200*/  @P0 LDC.64 R20, c[0x0][0x3e8] ;  /* 0x0000fa00ff140b82 */ /* 0x000ea20000000a00 */
[----:B---3--:R-:W-:-:S05]  /*0210*/  @P4 IMAD.WIDE.U32 R14, R79, 0x10, R10 ;  /* 0x000000104f0e4825 */ /* 0x008fca00078e000a */
[----:B------:R-:W5:Y:S02]  /*0220*/  @P4 LDG.E.128 R36, desc[UR10][R14.64] ;  /* 0x0000000a0e244981 */ /* 0x000f64000c1e1d00 */
[----:B------:R-:W3:Y:S01]  /*0230*/  @P1 LDC.64 R22, c[0x0][0x3d0] ;  /* 0x0000f400ff161b82 */ /* 0x000ee20000000a00 */
[C---:B0-----:R-:W-:Y:S01]  /*0240*/  @P4 IMAD.WIDE.U32 R16, R79.reuse, 0x10, R12 ;  /* 0x000000104f104825 */ /* 0x041fe200078e000c */
[----:B------:R-:W-:-:S04]  /*0250*/  @P4 IADD3 R79, PT, PT, R79, 0x80, RZ ;  /* 0x000000804f4f4810 */ /* 0x000fc80007ffe0ff */
[----:B------:R-:W5:Y:S02]  /*0260*/  @P4 LDG.E.128 R40, desc[UR10][R16.64] ;  /* 0x0000000a10284981 */ /* 0x000f64000c1e1d00 */
[----:B------:R-:W0:Y:S01]  /*0270*/  @P1 LDC.64 R24, c[0x0][0x3e8] ;  /* 0x0000fa00ff181b82 */ /* 0x000e220000000a00 */
[----:B-1----:R-:W-:-:S05]  /*0280*/  @P0 IMAD.WIDE.U32 R18, R79, 0x10, R18 ;  /* 0x000000104f120825 */ /* 0x002fca00078e0012 */
[----:B------:R-:W5:Y:S02]  /*0290*/  @P0 LDG.E.128 R44, desc[UR10][R18.64] ;  /* 0x0000000a122c0981 */ /* 0x000f64000c1e1d00 */
[----:B------:R-:W1:Y:S01]  /*02a0*/  @P2 LDC.64 R26, c[0x0][0x3d0] ;  /* 0x0000f400ff1a2b82 */ /* 0x000e620000000a00 */
[C---:B--2---:R-:W-:Y:S01]  /*02b0*/  @P0 IMAD.WIDE.U32 R20, R79.reuse, 0x10, R20 ;  /* 0x000000104f140825 */ /* 0x044fe200078e0014 */
[----:B------:R-:W-:-:S04]  /*02c0*/  @P0 IADD3 R79, PT, PT, R79, 0x80, RZ ;  /* 0x000000804f4f0810 */ /* 0x000fc80007ffe0ff */
[----:B------:R-:W5:Y:S01]  /*02d0*/  @P0 LDG.E.128 R48, desc[UR10][R20.64] ;  /* 0x0000000a14300981 */ /* 0x000f62000c1e1d00 */
[C---:B---3--:R-:W-:Y:S01]  /*02e0*/  @P1 IMAD.WIDE.U32 R22, R79.reuse, 0x10, R22 ;  /* 0x000000104f161825 */ /* 0x048fe200078e0016 */
[----:B------:R-:W2:Y:S04]  /*02f0*/  @P2 LDC.64 R76, c[0x0][0x3e8] ;  /* 0x0000fa00ff4c2b82 */ /* 0x000ea80000000a00 */
[----:B------:R-:W5:Y:S01]  /*0300*/  @P1 LDG.E.128 R52, desc[UR10][R22.64] ;  /* 0x0000000a16341981 */ /* 0x000f62000c1e1d00 */
[C---:B0-----:R-:W-:Y:S01]  /*0310*/  @P1 IMAD.WIDE.U32 R24, R79.reuse, 0x10, R24 ;  /* 0x000000104f181825 */ /* 0x041fe200078e0018 */
[----:B------:R-:W-:Y:S02]  /*0320*/  @P1 IADD3 R79, PT, PT, R79, 0x80, RZ ;  /* 0x000000804f4f1810 */ /* 0x000fe40007ffe0ff */
[----:B------:R-:W0:Y:S02]  /*0330*/  @P3 LDC.64 R10, c[0x0][0x3d0] ;  /* 0x0000f400ff0a3b82 */ /* 0x000e240000000a00 */
[----:B------:R-:W5:Y:S01]  /*0340*/  @P1 LDG.E.128 R56, desc[UR10][R24.64] ;  /* 0x0000000a18381981 */ /* 0x000f62000c1e1d00 */
[----:B-1----:R-:W-:-:S05]  /*0350*/  @P2 IMAD.WIDE.U32 R26, R79, 0x10, R26 ;  /* 0x000000104f1a2825 */ /* 0x002fca00078e001a */
[----:B------:R-:W1:Y:S01]  /*0360*/  @P3 LDC.64 R12, c[0x0][0x3e8] ;  /* 0x0000fa00ff0c3b82 */ /* 0x000e620000000a00 */
[----:B------:R-:W5:Y:S01]  /*0370*/  @P2 LDG.E.128 R60, desc[UR10][R26.64] ;  /* 0x0000000a1a3c2981 */ /* 0x000f62000c1e1d00 */
[C---:B--2---:R-:W-:Y:S01]  /*0380*/  @P2 IMAD.WIDE.U32 R82, R79.reuse, 0x10, R76 ;  /* 0x000000104f522825 */ /* 0x044fe200078e004c */
[----:B------:R-:W-:Y:S02]  /*0390*/  @P2 IADD3 R79, PT, PT, R79, 0x80, RZ ;  /* 0x000000804f4f2810 */ /* 0x000fe40007ffe0ff */
[----:B------:R-:W-:Y:S02]  /*03a0*/  MOV R4, UR4 ;  /* 0x0000000400047c02 */ /* 0x000fe40008000f00 */
[----:B------:R-:W-:Y:S01]  /*03b0*/  CS2R R76, SRZ ;  /* 0x00000000004c7805 */ /* 0x000fe2000001ff00 */
[----:B------:R2:W5:Y:S01]  /*03c0*/  @P2 LDG.E.128 R64, desc[UR10][R82.64] ;  /* 0x0000000a52402981 */ /* 0x000562000c1e1d00 */
[----:B0-----:R-:W-:-:S05]  /*03d0*/  @P3 IMAD.WIDE.U32 R10, R79, 0x10, R10 ;  /* 0x000000104f0a3825 */ /* 0x001fca00078e000a */
[----:B------:R0:W5:Y:S01]  /*03e0*/  @P3 LDG.E.128 R68, desc[UR10][R10.64] ;  /* 0x0000000a0a443981 */ /* 0x000162000c1e1d00 */
[----:B-1----:R-:W-:-:S05]  /*03f0*/  @P3 IMAD.WIDE.U32 R12, R79, 0x10, R12 ;  /* 0x000000104f0c3825 */ /* 0x002fca00078e000c */
[----:B------:R0:W5:Y:S01]  /*0400*/  @P3 LDG.E.128 R72, desc[UR10][R12.64] ;  /* 0x0000000a0c483981 */ /* 0x000162000c1e1d00 */
[----:B------:R-:W-:Y:S02]  /*0410*/  ISETP.GE.AND P3, PT, R4, UR5, PT ;  /* 0x0000000504007c0c */ /* 0x000fe4000bf66270 */
[----:B------:R-:W-:Y:S02]  /*0420*/  CS2R R78, SRZ ;  /* 0x00000000004e7805 */ /* 0x000fe4000001ff00 */
        /* <DEDUP_REMOVED lines=76> */
.L_x_9935:
        /* <DEDUP_REMOVED lines=10> */
[----:B------:R-:W-:Y:S02]  /*0990*/  CS2R R224, SRZ ;  /* 0x0000000000e07805 */ /* 0x000fe4000001ff00 */
[----:B---3--:R-:W-:-:S13]  /*09a0*/  ISETP.GE.AND P3, PT, R2, 0x1, PT ;  /* 0x000000010200780c */ /* 0x008fda0003f66270 */
[----:B0-----:R-:W-:Y:S05]  /*09b0*/  @!P3 BRA `(.L_x_9843) ;  /* 0x000000100074b947 */ /* 0x001fea0003800000 */
[----:B------:R-:W0:Y:S02]  /*09c0*/  LDC.64 R6, c[0x0][0x3c0] ;  /* 0x0000f000ff067b82 */ /* 0x000e240000000a00 */
[----:B0-----:R-:W-:-:S06]  /*09d0*/  IMAD.WIDE R180, R4, 0x4, R6 ;  /* 0x0000000404b47825 */ /* 0x001fcc00078e0206 */
[----:B------:R-:W0:Y:S01]  /*09e0*/  LDC R7, c[0x0][0x388] ;  /* 0x0000e200ff077b82 */ /* 0x000e220000000800 */
[----:B------:R1:W2:Y:S01]  /*09f0*/  LDG.E R180, desc[UR10][R180.64] ;  /* 0x0000000ab4b47981 */ /* 0x0002a2000c1e1900 */
[----:B------:R-:W-:Y:S01]  /*0a00*/  IADD3 R184, PT, PT, R2, -0x1, RZ ;  /* 0xffffffff02b87810 */ /* 0x000fe20007ffe0ff */
[----:B------:R-:W-:Y:S01]  /*0a10*/  BSSY.RECONVERGENT B1, `(.L_x_9844) ;  /* 0x000003e000017945 */ /* 0x000fe20003800200 */
[C---:B------:R-:W-:Y:S01]  /*0a20*/  ISETP.GE.U32.AND P0, PT, R5.reuse, 0x80, PT ;  /* 0x000000800500780c */ /* 0x040fe20003f06070 */
[----:B------:R-:W3:Y:S01]  /*0a30*/  S2R R6, SR_TID.X ;  /* 0x0000000000067919 */ /* 0x000ee20000002100 */
[----:B------:R-:W-:Y:S02]  /*0a40*/  ISETP.NE.AND P6, PT, RZ, UR9, PT ;  /* 0x00000009ff007c0c */ /* 0x000fe4000bfc5270 */
[----:B------:R-:W-:Y:S02]  /*0a50*/  CS2R R224, SRZ ;  /* 0x0000000000e07805 */ /* 0x000fe4000001ff00 */
[----:B------:R-:W-:-:S02]  /*0a60*/  ISETP.GE.U32.AND P1, PT, R5, 0x100, PT ;  /* 0x000001000500780c */ /* 0x000fc40003f26070 */
[C---:B------:R-:W-:Y:S02]  /*0a70*/  ISETP.GE.U32.AND P2, PT, R5.reuse, 0x180, PT ;  /* 0x000001800500780c */ /* 0x040fe40003f46070 */
[C---:B------:R-:W-:Y:S02]  /*0a80*/  ISETP.GE.U32.AND P4, PT, R5.reuse, 0x200, PT ;  /* 0x000002000500780c */ /* 0x040fe40003f86070 */
[----:B------:R-:W-:Y:S01]  /*0a90*/  ISETP.GE.U32.AND P5, PT, R5, 0x280, PT ;  /* 0x000002800500780c */ /* 0x000fe20003fa6070 */
[-C--:B0-----:R-:W-:Y:S02]  /*0aa0*/  IMAD R182, R4, R7.reuse, RZ ;  /* 0x0000000704b67224 */ /* 0x081fe400078e02ff */
[----:B------:R-:W-:-:S03]  /*0ab0*/  IMAD R184, R184, R7, RZ ;  /* 0x00000007b8b87224 */ /* 0x000fc600078e02ff */
[----:B------:R-:W-:Y:S02]  /*0ac0*/  SHF.R.S32.HI R183, RZ, 0x1f, R182 ;  /* 0x0000001fffb77819 */ /* 0x000fe400000114b6 */
[----:B-1----:R-:W-:Y:S02]  /*0ad0*/  SHF.R.S32.HI R181, RZ, 0x1f, R184 ;  /* 0x0000001fffb57819 */ /* 0x002fe400000114b8 */
[----:B------:R-:W-:Y:S02]  /*0ae0*/  LEA.HI R183, R183, R182, RZ, 0x2 ;  /* 0x000000b6b7b77211 */ /* 0x000fe400078f10ff */
[----:B------:R-:W-:Y:S02]  /*0af0*/  LEA.HI R181, R181, R184, RZ, 0x2 ;  /* 0x000000b8b5b57211 */ /* 0x000fe400078f10ff */
[-C--:B---3--:R-:W-:Y:S02]  /*0b00*/  LEA.HI.SX32 R219, R183, R6.reuse, 0x1e ;  /* 0x00000006b7db7211 */ /* 0x088fe400078ff2ff */
[----:B------:R-:W-:-:S02]  /*0b10*/  LEA.HI.SX32 R223, R181, R6, 0x1e ;  /* 0x00000006b5df7211 */ /* 0x000fc400078ff2ff */
[----:B------:R-:W-:Y:S02]  /*0b20*/  MOV R222, R219 ;  /* 0x000000db00de7202 */ /* 0x000fe40000000f00 */
[----:B--2---:R-:W-:Y:S02]  /*0b30*/  FSEL R221, R180, RZ, !P6 ;  /* 0x000000ffb4dd7208 */ /* 0x004fe40007000000 */
[----:B------:R-:W-:Y:S01]  /*0b40*/  ISETP.GE.U32.AND P6, PT, R5, 0x300, PT ;  /* 0x000003000500780c */ /* 0x000fe20003fc6070 */
[----:B------:R-:W-:-:S12]  /*0b50*/  @!P0 BRA `(.L_x_9845) ;  /* 0x0000000000a48947 */ /* 0x000fd80003800000 */
        /* <DEDUP_REMOVED lines=9> */
[----:B0-----:R-:W-:-:S05]  /*0bf0*/  @P0 IMAD.WIDE.U32 R216, R222, 0x10, R18 ;  /* 0x00000010ded80825 */ /* 0x001fca00078e0012 */
[----:B------:R0:W5:Y:S01]  /*0c00*/  @P0 LDG.E.128 R144, desc[UR10][R216.64] ;  /* 0x0000000ad8900981 */ /* 0x000162000c1e1d00 */
[----:B------:R-:W-:Y:S02]  /*0c10*/  IADD3 R223, PT, PT, R223, 0x80, RZ ;  /* 0x00000080dfdf7810 */ /* 0x000fe40007ffe0ff */
        /* <DEDUP_REMOVED lines=8> */
[----:B0-----:R-:W-:Y:S01]  /*0ca0*/  FMUL.FTZ R216, R0, R187 ;  /* 0x000000bb00d87220 */ /* 0x001fe20000410000 */
[----:B---3--:R-:W-:Y:S01]  /*0cb0*/  FMUL.FTZ R18, R28, R180 ;  /* 0x000000b41c127220 */ /* 0x008fe20000410000 */
[----:B------:R-:W-:Y:S01]  /*0cc0*/  FADD.FTZ R100, R100, R180 ;  /* 0x000000b464647221 */ /* 0x000fe20000010000 */
[----:B------:R-:W-:Y:S01]  /*0cd0*/  FFMA.FTZ R76, R180, R3, R76 ;  /* 0x00000003b44c7223 */ /* 0x000fe2000001004c */
[----:B------:R-:W-:Y:S01]  /*0ce0*/  FADD.FTZ R101, R101, R181 ;  /* 0x000000b565657221 */ /* 0x000fe20000010000 */
[----:B------:R-:W-:Y:S01]  /*0cf0*/  FFMA.FTZ R77, R181, R12, R77 ;  /* 0x0000000cb54d7223 */ /* 0x000fe2000001004d */
        /* <DEDUP_REMOVED lines=15> */
.L_x_9845:
[----:B----4-:R-:W-:Y:S05]  /*0df0*/  BSYNC.RECONVERGENT B1 ;  /* 0x0000000000017941 */ /* 0x010fea0003800200 */
.L_x_9844:
        /* <DEDUP_REMOVED lines=22> */
[----:B------:R-:W-:Y:S01]  /*0f60*/  FMUL.FTZ R212, R0, R187 ;  /* 0x000000bb00d47220 */ /* 0x000fe20000410000 */
[----:B----4-:R-:W-:Y:S01]  /*0f70*/  FMUL.FTZ R16, R36, R180 ;  /* 0x000000b424107220 */ /* 0x010fe20000410000 */
[----:B------:R-:W-:Y:S01]  /*0f80*/  FADD.FTZ R104, R104, R180 ;  /* 0x000000b468687221 */ /* 0x000fe20000010000 */
[----:B------:R-:W-:Y:S01]  /*0f90*/  FFMA.FTZ R80, R180, R11, R80 ;  /* 0x0000000bb4507223 */ /* 0x000fe20000010050 */
[----:B------:R-:W-:Y:S01]  /*0fa0*/  FADD.FTZ R105, R105, R181 ;  /* 0x000000b569697221 */ /* 0x000fe20000010000 */
[----:B------:R-:W-:Y:S01]  /*0fb0*/  FFMA.FTZ R81, R181, R10, R81 ;  /* 0x0000000ab5517223 */ /* 0x000fe20000010051 */
[----:B------:R-:W-:Y:S01]  /*0fc0*/  FMUL.FTZ R203, R37, R181 ;  /* 0x000000b525cb7220 */ /* 0x000fe20000410000 */
[----:B------:R-:W-:Y:S01]  /*0fd0*/  FADD.FTZ R180, R225, R16 ;  /* 0x00000010e1b47221 */ /* 0x000fe20000010000 */
[----:B------:R-:W-:Y:S01]  /*0fe0*/  FFMA.FTZ R181, R11, R16, R224 ;  /* 0x000000100bb57223 */ /* 0x000fe200000100e0 */
[----:B0-----:R-:W-:Y:S01]  /*0ff0*/  FMUL.FTZ R214, R38, R182 ;  /* 0x000000b626d67220 */ /* 0x001fe20000410000 */
        /* <DEDUP_REMOVED lines=11> */
.L_x_9847:
[----:B------:R-:W-:Y:S05]  /*10b0*/  BSYNC.RECONVERGENT B1 ;  /* 0x0000000000017941 */ /* 0x000fea0003800200 */
.L_x_9846:
        /* <DEDUP_REMOVED lines=43> */
.L_x_9849:
[----:B------:R-:W-:Y:S05]  /*1370*/  BSYNC.RECONVERGENT B1 ;  /* 0x0000000000017941 */ /* 0x000fea0003800200 */
.L_x_9848:
        /* <DEDUP_REMOVED lines=43> */
.L_x_9851:
[----:B------:R-:W-:Y:S05]  /*1630*/  BSYNC.RECONVERGENT B1 ;  /* 0x0000000000017941 */ /* 0x000fea0003800200 */
.L_x_9850:
        /* <DEDUP_REMOVED lines=24> */
[----:B------:R-:W-:Y:S01]  /*17c0*/  FMUL.FTZ R197, R61, R185 ;  /* 0x000000b93dc57220 */ /* 0x000fe20000410000 */
        /* <DEDUP_REMOVED lines=18> */
.L_x_9853:
[----:B------:R-:W-:Y:S05]  /*18f0*/  BSYNC.RECONVERGENT B1 ;  /* 0x0000000000017941 */ /* 0x000fea0003800200 */
.L_x_9852:
        /* <DEDUP_REMOVED lines=41> */
.L_x_9843:
        /* <DEDUP_REMOVED lines=39> */
.L_x_9854:
[----:B----4-:R-:W-:Y:S05]  /*1e00*/  BSYNC.RECONVERGENT B0 ;  /* 0x0000000000007941 */ /* 0x010fea0003800200 */
.L_x_9842:
        /* <DEDUP_REMOVED lines=31> */
.L_x_9856:
[----:B------:R-:W-:Y:S05]  /*2000*/  BSYNC.RECONVERGENT B0 ;  /* 0x0000000000007941 */ /* 0x000fea0003800200 */
.L_x_9855:
        /* <DEDUP_REMOVED lines=24> */
[----:B------:R-:W-:Y:S02]  /*2190*/  P2R R184, PR, RZ, 0x2 ;  /* 0x00000002ffb87803 */ /* 0x000fe40000000000 */
[----:B------:R-:W-:Y:S01]  /*21a0*/  FADD.FTZ R182, R186, R221 ;  /* 0x000000ddbab67221 */ /* 0x000fe20000010000 */
[----:B------:R-:W-:Y:S01]  /*21b0*/  FADD.FTZ R180, R187, R180 ;  /* 0x000000b4bbb47221 */ /* 0x000fe20000010000 */
[----:B------:R-:W-:Y:S01]  /*21c0*/  HFMA2 R187, -RZ, RZ, 0, 0 ;  /* 0x00000000ffbb7431 */ /* 0x000fe200000001ff */
[----:B------:R-:W-:Y:S01]  /*21d0*/  MOV R221, R219 ;  /* 0x000000db00dd7202 */ /* 0x000fe20000000f00 */
        /* <DEDUP_REMOVED lines=11> */
.L_x_9859:
        /* <DEDUP_REMOVED lines=12> */
[----:B------:R-:W-:-:S04]  /*2350*/  FMUL.FTZ R181, R181, UR15 ;  /* 0x0000000fb5b57c20 */ /* 0x000fc80008410000 */
[-C--:B-----5:R-:W-:Y:S01]  /*2360*/  FFMA.FTZ R120, R172, R181.reuse, R120 ;  /* 0x000000b5ac787223 */ /* 0x0a0fe20000010078 */
[----:B------:R-:W-:-:S07]  /*2370*/  FMUL.FTZ R176, R32, R181 ;  /* 0x000000b520b07220 */ /* 0x000fce0000410000 */
.L_x_9862:
        /* <DEDUP_REMOVED lines=9> */
.L_x_9863:
        /* <DEDUP_REMOVED lines=9> */
.L_x_9864:
        /* <DEDUP_REMOVED lines=8> */
[----:B------:R-:W-:Y:S01]  /*2520*/  FMUL.FTZ R179, R35, R180 ;  /* 0x000000b423b37220 */ /* 0x000fe20000410000 */
[----:B------:R-:W-:Y:S06]  /*2530*/  BRA `(.L_x_9865) ;  /* 0x0000000400e07947 */ /* 0x000fec0003800000 */
.L_x_9861:
        /* <DEDUP_REMOVED lines=26> */
.L_x_9866:
        /* <DEDUP_REMOVED lines=9> */
.L_x_9867:
        /* <DEDUP_REMOVED lines=9> */
.L_x_9868:
[----:B------:R-:W-:Y:S05]  /*2800*/  @!P4 BRA `(.L_x_9865) ;  /* 0x00000004002cc947 */ /* 0x000fea0003800000 */
[----:B------:R-:W-:-:S04]  /*2810*/  FMUL.FTZ R180, R99, UR15 ;  /* 0x0000000f63b47c20 */ /* 0x000fc80008410000 */
[-C--:B-----5:R-:W-:Y:S01]  /*2820*/  FFMA.FTZ R123, R175, R180.reuse, R123 ;  /* 0x000000b4af7b7223 */ /* 0x0a0fe2000001007b */
[----:B------:R-:W-:Y:S01]  /*2830*/  FMUL.FTZ R179, R35, R180 ;  /* 0x000000b423b37220 */ /* 0x000fe20000410000 */
[----:B------:R-:W-:Y:S06]  /*2840*/  BRA `(.L_x_9865) ;  /* 0x00000004001c7947 */ /* 0x000fec0003800000 */
.L_x_9860:
        /* <DEDUP_REMOVED lines=16> */
[----:B------:R-:W-:Y:S01]  /*2950*/  MOV R183, R146 ;  /* 0x0000009200b77202 */ /* 0x000fe20000000f00 */
[C---:B------:R-:W-:Y:S01]  /*2960*/  @P3 FFMA.FTZ R182, R0.reuse, R220, R145 ;  /* 0x000000dc00b63223 */ /* 0x040fe20000010091 */
[----:B------:R-:W-:-:S03]  /*2970*/  @P3 FFMA.FTZ R183, R0, R225, R146 ;  /* 0x000000e100b73223 */ /* 0x000fc60000010092 */
[----:B------:R-:W2:Y:S01]  /*2980*/  @P4 LDC R222, c[0x0][0x40c] ;  /* 0x00010300ffde4b82 */ /* 0x000ea20000000800 */
[----:B0-----:R-:W-:-:S04]  /*2990*/  @P4 FMUL.FTZ R181, R180, R185 ;  /* 0x000000b9b4b54220 */ /* 0x001fc80000410000 */
[-C--:B-----5:R-:W-:Y:S01]  /*29a0*/  @P4 FFMA.FTZ R120, R172, R181.reuse, R120 ;  /* 0x000000b5ac784223 */ /* 0x0a0fe20000010078 */
[----:B------:R-:W-:Y:S01]  /*29b0*/  @P4 FMUL.FTZ R176, R32, R181 ;  /* 0x000000b520b04220 */ /* 0x000fe20000410000 */
[----:B-1----:R-:W-:-:S04]  /*29c0*/  @P4 FMUL.FTZ R180, R182, R223 ;  /* 0x000000dfb6b44220 */ /* 0x002fc80000410000 */
[-C--:B------:R-:W-:Y:S01]  /*29d0*/  @P4 FFMA.FTZ R121, R173, R180.reuse, R121 ;  /* 0x000000b4ad794223 */ /* 0x080fe20000010079 */
[----:B------:R-:W-:Y:S01]  /*29e0*/  @P4 FMUL.FTZ R177, R33, R180 ;  /* 0x000000b421b14220 */ /* 0x000fe20000410000 */
[----:B--2---:R-:W-:-:S04]  /*29f0*/  @P4 FMUL.FTZ R183, R183, R222 ;  /* 0x000000deb7b74220 */ /* 0x004fc80000410000 */
[-C--:B------:R-:W-:Y:S01]  /*2a00*/  @P4 FFMA.FTZ R122, R174, R183.reuse, R122 ;  /* 0x000000b7ae7a4223 */ /* 0x080fe2000001007a */
[----:B------:R-:W-:Y:S01]  /*2a10*/  @P4 FMUL.FTZ R178, R34, R183 ;  /* 0x000000b722b24220 */ /* 0x000fe20000410000 */
[----:B------:R-:W-:Y:S06]  /*2a20*/  @!P4 BRA `(.L_x_9865) ;  /* 0x0000000000a4c947 */ /* 0x000fec0003800000 */
[----:B------:R-:W-:Y:S01]  /*2a30*/  @P3 FFMA.FTZ R180, R216, R186, R219 ;  /* 0x000000bad8b43223 */ /* 0x000fe200000100db */
[----:B------:R-:W-:-:S03]  /*2a40*/  MOV R179, R147 ;  /* 0x0000009300b37202 */ /* 0x000fc60000000f00 */
[----:B------:R-:W-:-:S04]  /*2a50*/  @P3 FADD.FTZ R180, R217, -R180 ;  /* 0x800000b4d9b43221 */ /* 0x000fc80000010000 */
[----:B------:R-:W-:-:S04]  /*2a60*/  @P3 FFMA.FTZ R179, R0, R180, R147 ;  /* 0x000000b400b33223 */ /* 0x000fc80000010093 */
[----:B------:R-:W-:-:S04]  /*2a70*/  FMUL.FTZ R180, R179, UR15 ;  /* 0x0000000fb3b47c20 */ /* 0x000fc80008410000 */
[-C--:B------:R-:W-:Y:S01]  /*2a80*/  FFMA.FTZ R123, R175, R180.reuse, R123 ;  /* 0x000000b4af7b7223 */ /* 0x080fe2000001007b */
[----:B------:R-:W-:Y:S01]  /*2a90*/  FMUL.FTZ R179, R35, R180 ;  /* 0x000000b423b37220 */ /* 0x000fe20000410000 */
[----:B------:R-:W-:Y:S06]  /*2aa0*/  BRA `(.L_x_9865) ;  /* 0x0000000000847947 */ /* 0x000fec0003800000 */
.L_x_9869:
[----:B------:R-:W0:Y:S01]  /*2ab0*/  @P4 LDC R223, c[0x0][0x40c] ;  /* 0x00010300ffdf4b82 */ /* 0x000e220000000800 */
        /* <DEDUP_REMOVED lines=10> */
[----:B------:R-:W-:Y:S01]  /*2b60*/  @P3 FADD.FTZ R183, R218, -R183 ;  /* 0x800000b7dab73221 */ /* 0x000fe20000010000 */
[----:B------:R-:W-:Y:S01]  /*2b70*/  MOV R96, R144 ;  /* 0x0000009000607202 */ /* 0x000fe20000000f00 */
[C---:B------:R-:W-:Y:S01]  /*2b80*/  @P3 FFMA.FTZ R96, R0.reuse, R99, R144 ;  /* 0x0000006300603223 */ /* 0x040fe20000010090 */
[----:B------:R-:W-:Y:S01]  /*2b90*/  MOV R97, R145 ;  /* 0x0000009100617202 */ /* 0x000fe20000000f00 */
[C---:B------:R-:W-:Y:S01]  /*2ba0*/  @P3 FFMA.FTZ R97, R0.reuse, R220, R145 ;  /* 0x000000dc00613223 */ /* 0x040fe20000010091 */
[----:B------:R-:W2:Y:S01]  /*2bb0*/  @P4 LDC R222, c[0x0][0x40c] ;  /* 0x00010300ffde4b82 */ /* 0x000ea20000000800 */
[----:B------:R-:W-:Y:S01]  /*2bc0*/  MOV R98, R146 ;  /* 0x0000009200627202 */ /* 0x000fe20000000f00 */
[----:B------:R-:W-:-:S06]  /*2bd0*/  @P3 FFMA.FTZ R98, R0, R183, R146 ;  /* 0x000000b700623223 */ /* 0x000fcc0000010092 */
[----:B------:R-:W3:Y:S01]  /*2be0*/  @P4 LDC R185, c[0x0][0x40c] ;  /* 0x00010300ffb94b82 */ /* 0x000ee20000000800 */
[----:B0-----:R-:W-:-:S04]  /*2bf0*/  @P4 FMUL.FTZ R180, R182, R223 ;  /* 0x000000dfb6b44220 */ /* 0x001fc80000410000 */
[-C--:B-----5:R-:W-:Y:S01]  /*2c00*/  @P4 FFMA.FTZ R123, R175, R180.reuse, R123 ;  /* 0x000000b4af7b4223 */ /* 0x0a0fe2000001007b */
[----:B------:R-:W-:Y:S01]  /*2c10*/  @P4 FMUL.FTZ R179, R35, R180 ;  /* 0x000000b423b34220 */ /* 0x000fe20000410000 */
[----:B-1----:R-:W-:-:S04]  /*2c20*/  @P4 FMUL.FTZ R99, R96, R181 ;  /* 0x000000b560634220 */ /* 0x002fc80000410000 */
[-C--:B------:R-:W-:Y:S01]  /*2c30*/  @P4 FFMA.FTZ R120, R172, R99.reuse, R120 ;  /* 0x00000063ac784223 */ /* 0x080fe20000010078 */
[----:B------:R-:W-:Y:S01]  /*2c40*/  @P4 FMUL.FTZ R176, R32, R99 ;  /* 0x0000006320b04220 */ /* 0x000fe20000410000 */
[----:B------:R-:W-:Y:S01]  /*2c50*/  MOV R99, R182 ;  /* 0x000000b600637202 */ /* 0x000fe20000000f00 */
[----:B--2---:R-:W-:-:S04]  /*2c60*/  @P4 FMUL.FTZ R180, R97, R222 ;  /* 0x000000de61b44220 */ /* 0x004fc80000410000 */
[-C--:B------:R-:W-:Y:S01]  /*2c70*/  @P4 FFMA.FTZ R121, R173, R180.reuse, R121 ;  /* 0x000000b4ad794223 */ /* 0x080fe20000010079 */
[----:B------:R-:W-:Y:S01]  /*2c80*/  @P4 FMUL.FTZ R177, R33, R180 ;  /* 0x000000b421b14220 */ /* 0x000fe20000410000 */
[----:B---3--:R-:W-:-:S04]  /*2c90*/  @P4 FMUL.FTZ R181, R98, R185 ;  /* 0x000000b962b54220 */ /* 0x008fc80000410000 */
[-C--:B------:R-:W-:Y:S01]  /*2ca0*/  @P4 FFMA.FTZ R122, R174, R181.reuse, R122 ;  /* 0x000000b5ae7a4223 */ /* 0x080fe2000001007a */
[----:B------:R-:W-:-:S07]  /*2cb0*/  @P4 FMUL.FTZ R178, R34, R181 ;  /* 0x000000b522b24220 */ /* 0x000fce0000410000 */
.L_x_9865:
        /* <DEDUP_REMOVED lines=10> */
.L_x_9858:
[----:B------:R-:W-:Y:S05]  /*2d60*/  BSYNC.RECONVERGENT B0 ;  /* 0x0000000000007941 */ /* 0x000fea0003800200 */
.L_x_9857:
        /* <DEDUP_REMOVED lines=10> */
.L_x_9872:
        /* <DEDUP_REMOVED lines=8> */
[-CC-:B------:R-:W-:Y:S01]  /*2e90*/  @P3 FFMA.FTZ R99, R17, R186.reuse, R219.reuse ;  /* 0x000000ba11633223 */ /* 0x180fe200000100db */
[----:B------:R-:W-:Y:S01]  /*2ea0*/  @P3 FFMA.FTZ R220, R212, R186, R219 ;  /* 0x000000bad4dc3223 */ /* 0x000fe200000100db */
[----:B------:R-:W-:Y:S01]  /*2eb0*/  @P3 FADD.FTZ R97, R16, -R97 ;  /* 0x8000006110613221 */ /* 0x000fe20000010000 */
[----:B------:R-:W-:Y:S01]  /*2ec0*/  @P3 FADD.FTZ R180, R203, -R180 ;  /* 0x800000b4cbb43221 */ /* 0x000fe20000010000 */
[----:B------:R-:W-:Y:S01]  /*2ed0*/  @P3 FADD.FTZ R99, R214, -R99 ;  /* 0x80000063d6633221 */ /* 0x000fe20000010000 */
[----:B------:R-:W1:Y:S01]  /*2ee0*/  @P4 LDC R222, c[0x0][0x40c] ;  /* 0x00010300ffde4b82 */ /* 0x000e620000000800 */
[----:B------:R-:W-:Y:S01]  /*2ef0*/  MOV R96, R148 ;  /* 0x0000009400607202 */ /* 0x000fe20000000f00 */
[C---:B------:R-:W-:Y:S01]  /*2f00*/  @P3 FFMA.FTZ R96, R0.reuse, R97, R148 ;  /* 0x0000006100603223 */ /* 0x040fe20000010094 */
[----:B------:R-:W-:Y:S01]  /*2f10*/  MOV R97, R149 ;  /* 0x0000009500617202 */ /* 0x000fe20000000f00 */
[----:B------:R-:W-:Y:S01]  /*2f20*/  @P3 FADD.FTZ R220, R215, -R220 ;  /* 0x800000dcd7dc3221 */ /* 0x000fe20000010000 */
[----:B------:R-:W-:Y:S01]  /*2f30*/  MOV R98, R150 ;  /* 0x0000009600627202 */ /* 0x000fe20000000f00 */
[C---:B------:R-:W-:Y:S01]  /*2f40*/  @P3 FFMA.FTZ R97, R0.reuse, R180, R149 ;  /* 0x000000b400613223 */ /* 0x040fe20000010095 */
[C---:B------:R-:W-:Y:S01]  /*2f50*/  @P3 FFMA.FTZ R98, R0.reuse, R99, R150 ;  /* 0x0000006300623223 */ /* 0x040fe20000010096 */
[----:B------:R-:W2:Y:S01]  /*2f60*/  @P4 LDC R183, c[0x0][0x40c] ;  /* 0x00010300ffb74b82 */ /* 0x000ea20000000800 */
[----:B------:R-:W-:Y:S01]  /*2f70*/  MOV R182, R151 ;  /* 0x0000009700b67202 */ /* 0x000fe20000000f00 */
[----:B------:R-:W-:Y:S01]  /*2f80*/  @P3 FFMA.FTZ R182, R0, R220, R151 ;  /* 0x000000dc00b63223 */ /* 0x000fe20000010097 */
[----:B0-----:R-:W-:-:S04]  /*2f90*/  @P4 FMUL.FTZ R99, R96, R181 ;  /* 0x000000b560634220 */ /* 0x001fc80000410000 */
[-C--:B-----5:R-:W-:Y:S01]  /*2fa0*/  @P4 FFMA.FTZ R124, R172, R99.reuse, R124 ;  /* 0x00000063ac7c4223 */ /* 0x0a0fe2000001007c */
[----:B------:R-:W-:Y:S01]  /*2fb0*/  @P4 FMUL.FTZ R176, R40, R99 ;  /* 0x0000006328b04220 */ /* 0x000fe20000410000 */
[----:B------:R-:W-:Y:S01]  /*2fc0*/  MOV R99, R182 ;  /* 0x000000b600637202 */ /* 0x000fe20000000f00 */
[----:B-1----:R-:W-:-:S04]  /*2fd0*/  @P4 FMUL.FTZ R180, R97, R222 ;  /* 0x000000de61b44220 */ /* 0x002fc80000410000 */
[-C--:B------:R-:W-:Y:S01]  /*2fe0*/  @P4 FFMA.FTZ R125, R173, R180.reuse, R125 ;  /* 0x000000b4ad7d4223 */ /* 0x080fe2000001007d */
[----:B------:R-:W-:Y:S01]  /*2ff0*/  @P4 FMUL.FTZ R177, R41, R180 ;  /* 0x000000b429b14220 */ /* 0x000fe20000410000 */
[----:B--2---:R-:W-:-:S04]  /*3000*/  @P4 FMUL.FTZ R181, R98, R183 ;  /* 0x000000b762b54220 */ /* 0x004fc80000410000 */
[-C--:B------:R-:W-:Y:S01]  /*3010*/  @P4 FFMA.FTZ R126, R174, R181.reuse, R126 ;  /* 0x000000b5ae7e4223 */ /* 0x080fe2000001007e */
[----:B------:R-:W-:Y:S01]  /*3020*/  @P4 FMUL.FTZ R178, R42, R181 ;  /* 0x000000b52ab24220 */ /* 0x000fe20000410000 */
[----:B------:R-:W-:Y:S06]  /*3030*/  @!P4 BRA `(.L_x_9875) ;  /* 0x000000080008c947 */ /* 0x000fec0003800000 */
[----:B------:R-:W-:-:S04]  /*3040*/  FMUL.FTZ R180, R182, UR15 ;  /* 0x0000000fb6b47c20 */ /* 0x000fc80008410000 */
[-C--:B------:R-:W-:Y:S01]  /*3050*/  FFMA.FTZ R127, R175, R180.reuse, R127 ;  /* 0x000000b4af7f7223 */ /* 0x080fe2000001007f */
[----:B------:R-:W-:Y:S01]  /*3060*/  FMUL.FTZ R179, R43, R180 ;  /* 0x000000b42bb37220 */ /* 0x000fe20000410000 */
[----:B------:R-:W-:Y:S06]  /*3070*/  BRA `(.L_x_9875) ;  /* 0x0000000400f87947 */ /* 0x000fec0003800000 */
.L_x_9874:
        /* <DEDUP_REMOVED lines=11> */
[----:B------:R-:W-:Y:S01]  /*3130*/  MOV R183, R150 ;  /* 0x0000009600b77202 */ /* 0x000fe20000000f00 */
[C---:B------:R-:W-:Y:S01]  /*3140*/  @P3 FFMA.FTZ R182, R0.reuse, R220, R149 ;  /* 0x000000dc00b63223 */ /* 0x040fe20000010095 */
[----:B------:R-:W-:-:S03]  /*3150*/  @P3 FFMA.FTZ R183, R0, R227, R150 ;  /* 0x000000e300b73223 */ /* 0x000fc60000010096 */
[----:B------:R-:W2:Y:S01]  /*3160*/  @P4 LDC R222, c[0x0][0x40c] ;  /* 0x00010300ffde4b82 */ /* 0x000ea20000000800 */
[----:B-1----:R-:W-:-:S04]  /*3170*/  @P4 FMUL.FTZ R181, R180, R223 ;  /* 0x000000dfb4b54220 */ /* 0x002fc80000410000 */
[-C--:B-----5:R-:W-:Y:S01]  /*3180*/  @P4 FFMA.FTZ R124, R172, R181.reuse, R124 ;  /* 0x000000b5ac7c4223 */ /* 0x0a0fe2000001007c */
[----:B------:R-:W-:Y:S01]  /*3190*/  @P4 FMUL.FTZ R176, R40, R181 ;  /* 0x000000b528b04220 */ /* 0x000fe20000410000 */
[----:B0-----:R-:W-:-:S04]  /*31a0*/  @P4 FMUL.FTZ R180, R182, R225 ;  /* 0x000000e1b6b44220 */ /* 0x001fc80000410000 */
        /* <DEDUP_REMOVED lines=14> */
.L_x_9873:
        /* <DEDUP_REMOVED lines=30> */
.L_x_9877:
        /* <DEDUP_REMOVED lines=9> */
.L_x_9878:
        /* <DEDUP_REMOVED lines=9> */
.L_x_9879:
[----:B------:R-:W-:Y:S02]  /*3590*/  MOV R96, R180 ;  /* 0x000000b400607202 */ /* 0x000fe40000000f00 */
[----:B------:R-:W-:Y:S01]  /*35a0*/  MOV R99, R181 ;  /* 0x000000b500637202 */ /* 0x000fe20000000f00 */
[----:B------:R-:W-:Y:S06]  /*35b0*/  @!P4 BRA `(.L_x_9875) ;  /* 0x0000000000a8c947 */ /* 0x000fec0003800000 */
[----:B------:R-:W-:Y:S01]  /*35c0*/  FMUL.FTZ R182, R181, UR15 ;  /* 0x0000000fb5b67c20 */ /* 0x000fe20008410000 */
[----:B------:R-:W-:Y:S02]  /*35d0*/  MOV R96, R180 ;  /* 0x000000b400607202 */ /* 0x000fe40000000f00 */
[----:B------:R-:W-:Y:S01]  /*35e0*/  MOV R99, R181 ;  /* 0x000000b500637202 */ /* 0x000fe20000000f00 */
[-C--:B-----5:R-:W-:Y:S01]  /*35f0*/  FFMA.FTZ R127, R175, R182.reuse, R127 ;  /* 0x000000b6af7f7223 */ /* 0x0a0fe2000001007f */
[----:B------:R-:W-:Y:S01]  /*3600*/  FMUL.FTZ R179, R43, R182 ;  /* 0x000000b62bb37220 */ /* 0x000fe20000410000 */
[----:B------:R-:W-:Y:S06]  /*3610*/  BRA `(.L_x_9875) ;  /* 0x0000000000907947 */ /* 0x000fec0003800000 */
.L_x_9876:
        /* <DEDUP_REMOVED lines=9> */
.L_x_9880:
        /* <DEDUP_REMOVED lines=9> */
.L_x_9881:
        /* <DEDUP_REMOVED lines=9> */
.L_x_9882:
        /* <DEDUP_REMOVED lines=9> */
.L_x_9875:
        /* <DEDUP_REMOVED lines=8> */
.L_x_9871:
[----:B------:R-:W-:Y:S05]  /*38e0*/  BSYNC.RECONVERGENT B0 ;  /* 0x0000000000007941 */ /* 0x000fea0003800200 */
.L_x_9870:
        /* <DEDUP_REMOVED lines=9> */
.L_x_9885:
        /* <DEDUP_REMOVED lines=39> */
.L_x_9887:
        /* <DEDUP_REMOVED lines=33> */
.L_x_9886:
        /* <DEDUP_REMOVED lines=30> */
.L_x_9890:
        /* <DEDUP_REMOVED lines=9> */
.L_x_9891:
        /* <DEDUP_REMOVED lines=9> */
.L_x_9892:
        /* <DEDUP_REMOVED lines=9> */
.L_x_9889:
        /* <DEDUP_REMOVED lines=9> */
.L_x_9893:
        /* <DEDUP_REMOVED lines=9> */
.L_x_9894:
        /* <DEDUP_REMOVED lines=9> */
.L_x_9895:
        /* <DEDUP_REMOVED lines=9> */
.L_x_9888:
        /* <DEDUP_REMOVED lines=8> */
.L_x_9884:
[----:B------:R-:W-:Y:S05]  /*4450*/  BSYNC.RECONVERGENT B0 ;  /* 0x0000000000007941 */ /* 0x000fea0003800200 */
.L_x_9883:
        /* <DEDUP_REMOVED lines=9> */
.L_x_9898:
        /* <DEDUP_REMOVED lines=39> */
.L_x_9900:
        /* <DEDUP_REMOVED lines=33> */
.L_x_9899:
        /* <DEDUP_REMOVED lines=30> */
.L_x_9903:
        /* <DEDUP_REMOVED lines=9> */
.L_x_9904:
        /* <DEDUP_REMOVED lines=9> */
.L_x_9905:
        /* <DEDUP_REMOVED lines=9> */
.L_x_9902:
        /* <DEDUP_REMOVED lines=9> */
.L_x_9906:
        /* <DEDUP_REMOVED lines=9> */
.L_x_9907:
        /* <DEDUP_REMOVED lines=9> */
.L_x_9908:
        /* <DEDUP_REMOVED lines=9> */
.L_x_9901:
        /* <DEDUP_REMOVED lines=8> */
.L_x_9897:
[----:B------:R-:W-:Y:S05]  /*4fc0*/  BSYNC.RECONVERGENT B0 ;  /* 0x0000000000007941 */ /* 0x000fea0003800200 */
.L_x_9896:
        /* <DEDUP_REMOVED lines=9> */
.L_x_9911:
        /* <DEDUP_REMOVED lines=39> */
.L_x_9913:
        /* <DEDUP_REMOVED lines=33> */
.L_x_9912:
        /* <DEDUP_REMOVED lines=30> */
.L_x_9916:
        /* <DEDUP_REMOVED lines=9> */
.L_x_9917:
        /* <DEDUP_REMOVED lines=9> */
.L_x_9918:
        /* <DEDUP_REMOVED lines=9> */
.L_x_9915:
        /* <DEDUP_REMOVED lines=9> */
.L_x_9919:
        /* <DEDUP_REMOVED lines=9> */
.L_x_9920:
        /* <DEDUP_REMOVED lines=9> */
.L_x_9921:
        /* <DEDUP_REMOVED lines=9> */
.L_x_9914:
        /* <DEDUP_REMOVED lines=8> */
.L_x_9910:
[----:B------:R-:W-:Y:S05]  /*5b30*/  BSYNC.RECONVERGENT B0 ;  /* 0x0000000000007941 */ /* 0x000fea0003800200 */
.L_x_9909:
        /* <DEDUP_REMOVED lines=10> */
.L_x_9924:
[----:B------:R-:W-:Y:S05]  /*5be0*/  BRA.U !UP0, `(.L_x_9925) ;  /* 0x00000005081c7547 */ /* 0x000fea000b800000 */
[----:B------:R-:W-:-:S04]  /*5bf0*/  UISETP.NE.U32.AND UP0, UPT, UR6, URZ, UPT ;  /* 0x000000ff0600728c */ /* 0x000fc8000bf05070 */
[----:B------:R-:W-:-:S06]  /*5c00*/  UISETP.NE.AND.EX UP0, UPT, UR7, URZ, UPT, UP0 ;  /* 0x000000ff0700728c */ /* 0x000fcc000bf05300 */
[----:B------:R-:W-:-:S13]  /*5c10*/  PLOP3.LUT P5, PT, PT, PT, UP0, 0x80, 0x8 ;  /* 0x000000000008781c */ /* 0x000fda0003faf008 */
[----:B------:R-:W-:Y:S05]  /*5c20*/  @!P5 BRA `(.L_x_9926) ;  /* 0x000000000088d947 */ /* 0x000fea0003800000 */
[-CC-:B0-234-:R-:W-:Y:S01]  /*5c30*/  @P3 FFMA.FTZ R99, R23, R186.reuse, R219.reuse ;  /* 0x000000ba17633223 */ /* 0x19dfe200000100db */
[-CC-:B------:R-:W-:Y:S01]  /*5c40*/  @P3 FFMA.FTZ R182, R196, R186.reuse, R219.reuse ;  /* 0x000000bac4b63223 */ /* 0x180fe200000100db */
        /* <DEDUP_REMOVED lines=14> */
[----:B------:R-:W0:Y:S08]  /*5d30*/  @P4 LDC R99, c[0x0][0x40c] ;  /* 0x00010300ff634b82 */ /* 0x000e300000000800 */
[----:B------:R-:W1:Y:S08]  /*5d40*/  @P4 LDC R0, c[0x0][0x40c] ;  /* 0x00010300ff004b82 */ /* 0x000e700000000800 */
[----:B------:R-:W2:Y:S01]  /*5d50*/  @P4 LDC R181, c[0x0][0x40c] ;  /* 0x00010300ffb54b82 */ /* 0x000ea20000000800 */
        /* <DEDUP_REMOVED lines=15> */
.L_x_9926:
[----:B0-234-:R-:W0:Y:S01]  /*5e50*/  @P4 LDC R183, c[0x0][0x40c] ;  /* 0x00010300ffb74b82 */ /* 0x01de220000000800 */
        /* <DEDUP_REMOVED lines=32> */
.L_x_9925:
        /* <DEDUP_REMOVED lines=30> */
.L_x_9929:
        /* <DEDUP_REMOVED lines=9> */
.L_x_9930:
        /* <DEDUP_REMOVED lines=9> */
.L_x_9931:
[----:B------:R-:W-:Y:S01]  /*6360*/  MOV R99, R181 ;  /* 0x000000b500637202 */ /* 0x000fe20000000f00 */
[----:B------:R-:W-:Y:S06]  /*6370*/  @!P4 BRA `(.L_x_9927) ;  /* 0x0000000000a0c947 */ /* 0x000fec0003800000 */
[----:B------:R-:W-:-:S04]  /*6380*/  FMUL.FTZ R0, R181, UR15 ;  /* 0x0000000fb5007c20 */ /* 0x000fc80008410000 */
[-C--:B-----5:R-:W-:Y:S01]  /*6390*/  FFMA.FTZ R143, R175, R0.reuse, R143 ;  /* 0x00000000af8f7223 */ /* 0x0a0fe2000001008f */
[----:B------:R-:W-:Y:S01]  /*63a0*/  FMUL.FTZ R179, R75, R0 ;  /* 0x000000004bb37220 */ /* 0x000fe20000410000 */
[----:B------:R-:W-:Y:S06]  /*63b0*/  BRA `(.L_x_9927) ;  /* 0x0000000000907947 */ /* 0x000fec0003800000 */
.L_x_9928:
[----:B------:R-:W-:Y:S01]  /*63c0*/  FFMA.FTZ R180, R196, R186, R219 ;  /* 0x000000bac4b47223 */ /* 0x000fe200000100db */
[----:B------:R-:W-:-:S03]  /*63d0*/  ISETP.GT.AND P3, PT, R2, RZ, PT ;  /* 0x000000ff0200720c */ /* 0x000fc60003f64270 */
        /* <DEDUP_REMOVED lines=14> */
.L_x_9932:
        /* <DEDUP_REMOVED lines=9> */
.L_x_9933:
        /* <DEDUP_REMOVED lines=9> */
.L_x_9934:
[-C--:B-----5:R-:W-:Y:S01]  /*65e0*/  @P4 FFMA.FTZ R143, R175, R180.reuse, R143 ;  /* 0x000000b4af8f4223 */ /* 0x0a0fe2000001008f */
[----:B------:R-:W-:-:S07]  /*65f0*/  @P4 FMUL.FTZ R179, R75, R180 ;  /* 0x000000b44bb34220 */ /* 0x000fce0000410000 */
.L_x_9927:
[----:B------:R-:W0:Y:S02]  /*6600*/  @P5 LDC.64 R180, c[0x0][0x478] ;  /* 0x00011e00ffb45b82 */ /* 0x000e240000000a00 */
[----:B0-----:R-:W-:-:S06]  /*6610*/  @P5 IMAD.WIDE.U32 R182, R221, 0x10, R180 ;  /* 0x00000010ddb65825 */ /* 0x001fcc00078e00b4 */
[----:B------:R-:W0:Y:S01]  /*6620*/  @P4 LDC.64 R180, c[0x0][0x468] ;  /* 0x00011a00ffb44b82 */ /* 0x000e220000000a00 */
[----:B------:R1:W-:Y:S01]  /*6630*/  @P5 STG.E.128 desc[UR10][R182.64], R96 ;  /* 0x00000060b6005986 */ /* 0x0003e2000c101d0a */
[----:B0-----:R-:W-:-:S05]  /*6640*/  @P4 IMAD.WIDE.U32 R180, R187, 0x10, R180 ;  /* 0x00000010bbb44825 */ /* 0x001fca00078e00b4 */
[----:B------:R1:W-:Y:S02]  /*6650*/  @P4 STG.E.128 desc[UR10][R180.64], R176 ;  /* 0x000000b0b4004986 */ /* 0x0003e4000c101d0a */
.L_x_9923:
[----:B------:R-:W-:Y:S05]  /*6660*/  BSYNC.RECONVERGENT B0 ;  /* 0x0000000000007941 */ /* 0x000fea0003800200 */
.L_x_9922:
[----:B01234-:R-:W0:Y:S01]  /*6670*/  LDC.64 R180, c[0x0][0x380] ;  /* 0x0000e000ffb47b82 */ /* 0x01fe220000000a00 */
[----:B------:R-:W-:Y:S01]  /*6680*/  UPLOP3.LUT UP1, UPT, UPT, UPT, UP1, 0x40, 0x4 ;  /* 0x000000000004789c */ /* 0x000fe20003f2e810 */
[----:B0-----:R-:W-:-:S04]  /*6690*/  IADD3 R4, PT, PT, R4, R180, RZ ;  /* 0x000000b404047210 */ /* 0x001fc80007ffe0ff */
[----:B------:R-:W-:-:S13]  /*66a0*/  ISETP.GE.AND P3, PT, R4, R181, PT ;  /* 0x000000b50400720c */ /* 0x000fda0003f66270 */
[----:B------:R-:W-:Y:S05]  /*66b0*/  @!P3 BRA `(.L_x_9935) ;  /* 0xffffffa0008cb947 */ /* 0x000fea000383ffff */
.L_x_9841:
[----:B------:R-:W0:Y:S01]  /*66c0*/  S2UR UR4, SR_CTAID.X ;  /* 0x00000000000479c3 */ /* 0x000e220000002500 */
[----:B------:R-:W-:Y:S01]  /*66d0*/  ISETP.NE.AND P3, PT, R184, RZ, PT ;  /* 0x000000ffb800720c */ /* 0x000fe20003f65270 */
[----:B------:R-:W-:Y:S01]  /*66e0*/  BSSY.RECONVERGENT B0, `(.L_x_9936) ;  /* 0x000000e000007945 */ /* 0x000fe20003800200 */
[----:B0-----:R-:W-:-:S05]  /*66f0*/  IMAD R7, R7, UR4, RZ ;  /* 0x0000000407077c24 */ /* 0x001fca000f8e02ff */
[----:B------:R-:W-:-:S06]  /*6700*/  LEA.HI R9, R7, R6, RZ, 0x1e ;  /* 0x0000000607097211 */ /* 0x000fcc00078ff0ff */
[----:B------:R-:W-:Y:S05]  /*6710*/  @!P3 BRA `(.L_x_9937) ;  /* 0x000000000028b947 */ /* 0x000fea0003800000 */
        /* <DEDUP_REMOVED lines=10> */
.L_x_9937:
[----:B------:R-:W-:Y:S05]  /*67c0*/  BSYNC.RECONVERGENT B0 ;  /* 0x0000000000007941 */ /* 0x000fea0003800200 */
.L_x_9936:
[----:B------:R-:W-:Y:S01]  /*67d0*/  ISETP.NE.AND P3, PT, R185, RZ, PT ;  /* 0x000000ffb900720c */ /* 0x000fe20003f65270 */
[----:B------:R-:W-:-:S12]  /*67e0*/  BSSY.RECONVERGENT B0, `(.L_x_9938) ;  /* 0x000000c000007945 */ /* 0x000fd80003800200 */
        /* <DEDUP_REMOVED lines=11> */
.L_x_9939:
[----:B------:R-:W-:Y:S05]  /*68a0*/  BSYNC.RECONVERGENT B0 ;  /* 0x0000000000007941 */ /* 0x000fea0003800200 */
.L_x_9938:
        /* <DEDUP_REMOVED lines=12> */
.L_x_9941:
[----:B------:R-:W-:Y:S05]  /*6970*/  BSYNC.RECONVERGENT B0 ;  /* 0x0000000000007941 */ /* 0x000fea0003800200 */
.L_x_9940:
        /* <DEDUP_REMOVED lines=12> */
.L_x_9943:
[----:B------:R-:W-:Y:S05]  /*6a40*/  BSYNC.RECONVERGENT B0 ;  /* 0x0000000000007941 */ /* 0x000fea0003800200 */
.L_x_9942:
        /* <DEDUP_REMOVED lines=12> */
.L_x_9945:
[----:B------:R-:W-:Y:S05]  /*6b10*/  BSYNC.RECONVERGENT B0 ;  /* 0x0000000000007941 */ /* 0x000fea0003800200 */
.L_x_9944:
        /* <DEDUP_REMOVED lines=12> */
.L_x_9946:
        /* <DEDUP_REMOVED lines=10> */
.L_x_10840:


//--------------------- .text._ZN10layer_norm13ln_bwd_kernelINS_13Kernel_traitsIfffffjLj3072ELj1ELj1ELj4ELj16ENS_18Kernel_traits_baseILj3072EfffffjLj128EEEEELb0ELb1ELb1ELb1EEEvNS_9BwdParamsE --------------------------
	.section	.text._ZN10layer_norm13ln_bwd_kernelINS_13Kernel_traitsIfffffjLj3072ELj1ELj1ELj4ELj16ENS_18Kernel_traits_baseILj3072EfffffjLj128EEEEELb0ELb1ELb1ELb1EEEvNS_9BwdParamsE,"ax",@progbits
	.align	128
        .global         _ZN10layer_norm13ln_bwd_kernelINS_13Kernel_traitsIfffffjLj3072ELj1ELj1ELj4ELj16ENS_18Kernel_traits_baseILj3072EfffffjLj128EEEEELb0ELb1ELb1ELb1EEEvNS_9BwdParamsE
        .type           _ZN10layer_norm13ln_bwd_kernelINS_13Kernel_traitsIfffffjLj3072ELj1ELj1ELj4ELj16ENS_18Kernel_traits_baseILj3072EfffffjLj128EEEEELb0ELb1ELb1ELb1EEEvNS_9BwdParamsE,@function
        .size           _ZN10layer_norm13ln_bwd_kernelINS_13Kernel_traitsIfffffjLj3072ELj1ELj1ELj4ELj16ENS_18Kernel_traits_baseILj3072EfffffjLj128EEEEELb0ELb1ELb1ELb1EEEvNS_9BwdParamsE,(.L_x_10841 - _ZN10layer_norm13ln_bwd_kernelINS_13Kernel_traitsIfffffjLj3072ELj1ELj1ELj4ELj16ENS_18Kernel_traits_baseILj3072EfffffjLj128EEEEELb0ELb1ELb1ELb1EEEvNS_9BwdParamsE)
        .other          _ZN10layer_norm13ln_bwd_kernelINS_13Kernel_traitsIfffffjLj3072ELj1ELj1ELj4ELj16ENS_18Kernel_traits_baseILj3072EfffffjLj128EEEEELb0ELb1ELb1ELb1EEEvNS_9BwdParamsE,@"STO_CUDA_ENTRY STV_DEFAULT"
_ZN10layer_norm13ln_bwd_kernelINS_13Kernel_traitsIfffffjLj3072ELj1ELj1ELj4ELj16ENS_18Kernel_traits_baseILj3072EfffffjLj128EEEEELb0ELb1ELb1ELb1EEEvNS_9BwdParamsE:
.text._ZN10layer_norm13ln_bwd_kernelINS_13Kernel_traitsIfffffjLj3072ELj1ELj1ELj4ELj16ENS_18Kernel_traits_baseILj3072EfffffjLj128EEEEELb0ELb1ELb1ELb1EEEvNS_9BwdParamsE:
        /* <DEDUP_REMOVED lines=68> */
.L_x_10017:
        /* <DEDUP_REMOVED lines=9> */
[----:B------:R-:W-:Y:S02]  /*04d0*/  CS2R R186, SRZ ;  /* 0x0000000000ba7805 */ /* 0x000fe4000001ff00 */
[----:B----4-:R-:W-:-:S13]  /*04e0*/  ISETP.GE.AND P2, PT, R2, 0x1, PT ;  /* 0x000000010200780c */ /* 0x010fda0003f46270 */
        /* <DEDUP_REMOVED lines=15> */
[----:B------:R-:W-:Y:S02]  /*05e0*/  LEA.HI.SX32 R205, R10, R205, 0x1e ;  /* 0x000000cd0acd7211 */ /* 0x000fe400078ff2ff */
[C---:B------:R-:W-:Y:S01]  /*05f0*/  IADD3 R219, PT, PT, R5.reuse, 0x100, RZ ;  /* 0x0000010005db7810 */ /* 0x040fe20007ffe0ff */
[C-C-:B--2---:R-:W-:Y:S01]  /*0600*/  IMAD.WIDE.U32 R8, R5.reuse, 0x10, R200.reuse ;  /* 0x0000001005087825 */ /* 0x144fe200078e00c8 */
[C---:B------:R-:W-:Y:S02]  /*0610*/  IADD3 R213, PT, PT, R5.reuse, 0x80, RZ ;  /* 0x0000008005d57810 */ /* 0x040fe40007ffe0ff */
[----:B------:R-:W-:Y:S01]  /*0620*/  IADD3 R215, PT, PT, R5, 0x180, RZ ;  /* 0x0000018005d77810 */ /* 0x000fe20007ffe0ff */
[----:B------:R-:W-:-:S02]  /*0630*/  IMAD.WIDE.U32 R176, R219, 0x10, R200 ;  /* 0x00000010dbb07825 */ /* 0x000fc400078e00c8 */
[----:B------:R-:W2:Y:S01]  /*0640*/  LDG.E.128 R8, desc[UR12][R8.64] ;  /* 0x0000000c08087981 */ /* 0x000ea2000c1e1d00 */
[C---:B------:R-:W-:Y:S01]  /*0650*/  IADD3 R185, PT, PT, R205.reuse, 0x100, RZ ;  /* 0x00000100cdb97810 */ /* 0x040fe20007ffe0ff */
[----:B---3--:R-:W-:Y:S02]  /*0660*/  IMAD.WIDE.U32 R12, R205, 0x10, R6 ;  /* 0x00000010cd0c7825 */ /* 0x008fe400078e0006 */
[----:B------:R-:W3:Y:S02]  /*0670*/  LDG.E.128 R176, desc[UR12][R176.64] ;  /* 0x0000000cb0b07981 */ /* 0x000ee4000c1e1d00 */
[--C-:B------:R-:W-:Y:S02]  /*0680*/  IMAD.WIDE.U32 R208, R213, 0x10, R200.reuse ;  /* 0x00000010d5d07825 */ /* 0x100fe400078e00c8 */
[----:B------:R-:W3:Y:S02]  /*0690*/  LDG.E.128 R12, desc[UR12][R12.64] ;  /* 0x0000000c0c0c7981 */ /* 0x000ee4000c1e1d00 */
[----:B------:R-:W-:-:S02]  /*06a0*/  IMAD.WIDE.U32 R180, R215, 0x10, R200 ;  /* 0x00000010d7b47825 */ /* 0x000fc400078e00c8 */
[----:B------:R-:W3:Y:S02]  /*06b0*/  LDG.E.128 R208, desc[UR12][R208.64] ;  /* 0x0000000cd0d07981 */ /* 0x000ee4000c1e1d00 */
[----:B------:R-:W-:Y:S02]  /*06c0*/  IMAD.WIDE.U32 R184, R185, 0x10, R6 ;  /* 0x00000010b9b87825 */ /* 0x000fe400078e0006 */
[----:B------:R-:W3:Y:S01]  /*06d0*/  LDG.E.128 R180, desc[UR12][R180.64] ;  /* 0x0000000cb4b47981 */ /* 0x000ee2000c1e1d00 */
[----:B------:R-:W-:-:S03]  /*06e0*/  IADD3 R19, PT, PT, R205, 0x80, RZ ;  /* 0x00000080cd137810 */ /* 0x000fc60007ffe0ff */
[----:B------:R-:W3:Y:S02]  /*06f0*/  LDG.E.128 R184, desc[UR12][R184.64] ;  /* 0x0000000cb8b87981 */ /* 0x000ee4000c1e1d00 */
[----:B------:R-:W-:Y:S01]  /*0700*/  IMAD.WIDE.U32 R18, R19, 0x10, R6 ;  /* 0x0000001013127825 */ /* 0x000fe200078e0006 */
[----:B------:R-:W-:-:S05]  /*0710*/  IADD3 R231, PT, PT, R5, 0x200, RZ ;  /* 0x0000020005e77810 */ /* 0x000fca0007ffe0ff */
[----:B------:R-:W3:Y:S01]  /*0720*/  LDG.E.128 R16, desc[UR12][R18.64] ;  /* 0x0000000c12107981 */ /* 0x000ee2000c1e1d00 */
[----:B------:R-:W-:-:S06]  /*0730*/  IMAD.WIDE.U32 R192, R231, 0x10, R200 ;  /* 0x00000010e7c07825 */ /* 0x000fcc00078e00c8 */
[----:B------:R-:W3:Y:S01]  /*0740*/  LDG.E.128 R192, desc[UR12][R192.64] ;  /* 0x0000000cc0c07981 */ /* 0x000ee2000c1e1d00 */
[----:B------:R-:W-:-:S05]  /*0750*/  IADD3 R189, PT, PT, R205, 0x180, RZ ;  /* 0x00000180cdbd7810 */ /* 0x000fca0007ffe0ff */
[----:B------:R-:W-:Y:S01]  /*0760*/  IMAD.WIDE.U32 R188, R189, 0x10, R6 ;  /* 0x00000010bdbc7825 */ /* 0x000fe200078e0006 */
[----:B------:R-:W-:-:S05]  /*0770*/  UISETP.NE.U32.AND UP0, UPT, UR6, URZ, UPT ;  /* 0x000000ff0600728c */ /* 0x000fca000bf05070 */
[----:B------:R-:W3:Y:S01]  /*0780*/  LDG.E.128 R188, desc[UR12][R188.64] ;  /* 0x0000000cbcbc7981 */ /* 0x000ee2000c1e1d00 */
[----:B------:R-:W-:Y:S01]  /*0790*/  UISETP.NE.AND.EX UP0, UPT, UR7, URZ, UPT, UP0 ;  /* 0x000000ff0700728c */ /* 0x000fe2000bf05300 */
[----:B------:R-:W-:Y:S02]  /*07a0*/  IADD3 R197, PT, PT, R205, 0x200, RZ ;  /* 0x00000200cdc57810 */ /* 0x000fe40007ffe0ff */
[----:B------:R-:W-:-:S03]  /*07b0*/  IADD3 R233, PT, PT, R5, 0x280, RZ ;  /* 0x0000028005e97810 */ /* 0x000fc60007ffe0ff */
[----:B------:R-:W-:Y:S01]  /*07c0*/  IMAD.WIDE.U32 R196, R197, 0x10, R6 ;  /* 0x00000010c5c47825 */ /* 0x000fe200078e0006 */
[----:B------:R-:W-:-:S03]  /*07d0*/  PLOP3.LUT P0, PT, PT, PT, UP0, 0x80, 0x8 ;  /* 0x000000000008781c */ /* 0x000fc60003f0f008 */
[----:B------:R-:W-:Y:S02]  /*07e0*/  IMAD.WIDE.U32 R200, R233, 0x10, R200 ;  /* 0x00000010e9c87825 */ /* 0x000fe400078e00c8 */
[----:B------:R-:W3:Y:S01]  /*07f0*/  LDG.E.128 R196, desc[UR12][R196.64] ;  /* 0x0000000cc4c47981 */ /* 0x000ee2000c1e1d00 */
[----:B------:R-:W-:-:S03]  /*0800*/  IADD3 R205, PT, PT, R205, 0x280, RZ ;  /* 0x00000280cdcd7810 */ /* 0x000fc60007ffe0ff */
[----:B------:R-:W3:Y:S04]  /*0810*/  LDG.E.128 R200, desc[UR12][R200.64] ;  /* 0x0000000cc8c87981 */ /* 0x000ee8000c1e1d00 */
[----:B------:R-:W0:Y:S01]  /*0820*/  @P0 LDC.64 R220, c[0x0][0x438] ;  /* 0x00010e00ffdc0b82 */ /* 0x000e220000000a00 */
[----:B------:R-:W-:-:S06]  /*0830*/  IMAD.WIDE.U32 R204, R205, 0x10, R6 ;  /* 0x00000010cdcc7825 */ /* 0x000fcc00078e0006 */
[----:B------:R-:W3:Y:S01]  /*0840*/  LDG.E.128 R204, desc[UR12][R204.64] ;  /* 0x0000000ccccc7981 */ /* 0x000ee2000c1e1d00 */
[----:B------:R-:W1:Y:S08]  /*0850*/  @P0 LDC.64 R222, c[0x0][0x438] ;  /* 0x00010e00ffde0b82 */ /* 0x000e700000000a00 */
[----:B------:R-:W1:Y:S08]  /*0860*/  @P0 LDC.64 R224, c[0x0][0x438] ;  /* 0x00010e00ffe00b82 */ /* 0x000e700000000a00 */
[----:B------:R-:W1:Y:S08]  /*0870*/  @P0 LDC.64 R226, c[0x0][0x438] ;  /* 0x00010e00ffe20b82 */ /* 0x000e700000000a00 */
[----:B------:R-:W1:Y:S01]  /*0880*/  @P0 LDC.64 R228, c[0x0][0x438] ;  /* 0x00010e00ffe40b82 */ /* 0x000e620000000a00 */
[----:B0-----:R-:W-:-:S04]  /*0890*/  @P0 IMAD.WIDE.U32 R212, R213, 0x10, R220 ;  /* 0x00000010d5d40825 */ /* 0x001fc800078e00dc */
[----:B-1----:R-:W-:Y:S01]  /*08a0*/  @P0 IMAD.WIDE.U32 R218, R219, 0x10, R222 ;  /* 0x00000010dbda0825 */ /* 0x002fe200078e00de */
[----:B------:R-:W-:Y:S01]  /*08b0*/  ISETP.NE.AND P1, PT, RZ, UR11, PT ;  /* 0x0000000bff007c0c */ /* 0x000fe2000bf25270 */
[----:B------:R-:W5:Y:S01]  /*08c0*/  @P0 LDG.E.128 R36, desc[UR12][R212.64] ;  /* 0x0000000cd4240981 */ /* 0x000f62000c1e1d00 */
[----:B------:R-:W0:Y:S01]  /*08d0*/  @P0 LDC.64 R6, c[0x0][0x438] ;  /* 0x00010e00ff060b82 */ /* 0x000e220000000a00 */
[----:B------:R-:W-:Y:S02]  /*08e0*/  @P0 IMAD.WIDE.U32 R220, R215, 0x10, R224 ;  /* 0x00000010d7dc0825 */ /* 0x000fe400078e00e0 */
[----:B------:R-:W5:Y:S04]  /*08f0*/  @P0 LDG.E.128 R32, desc[UR12][R218.64] ;  /* 0x0000000cda200981 */ /* 0x000f68000c1e1d00 */
[----:B------:R-:W5:Y:S01]  /*0900*/  @P0 LDG.E.128 R28, desc[UR12][R220.64] ;  /* 0x0000000cdc1c0981 */ /* 0x000f62000c1e1d00 */
[----:B------:R-:W-:-:S05]  /*0910*/  @P0 IMAD.WIDE.U32 R222, R231, 0x10, R226 ;  /* 0x00000010e7de0825 */ /* 0x000fca00078e00e2 */
[----:B------:R-:W5:Y:S01]  /*0920*/  @P0 LDG.E.128 R24, desc[UR12][R222.64] ;  /* 0x0000000cde180981 */ /* 0x000f62000c1e1d00 */
[----:B------:R-:W-:-:S05]  /*0930*/  @P0 IMAD.WIDE.U32 R224, R233, 0x10, R228 ;  /* 0x00000010e9e00825 */ /* 0x000fca00078e00e4 */
        /* <DEDUP_REMOVED lines=8> */
[C---:B---3--:R-:W-:Y:S01]  /*09c0*/  FADD.FTZ R177, -R215.reuse, R177 ;  /* 0x000000b1d7b17221 */ /* 0x048fe20000010100 */
[----:B------:R-:W-:Y:S01]  /*09d0*/  FADD.FTZ R3, -R215, R8 ;  /* 0x00000008d7037221 */ /* 0x000fe20000010100 */
[C---:B0-----:R-:W-:Y:S01]  /*09e0*/  FMUL.FTZ R6, R4.reuse, R9 ;  /* 0x0000000904067220 */ /* 0x041fe20000410000 */
[----:B------:R-:W-:Y:S01]  /*09f0*/  FADD.FTZ R119, R119, R15 ;  /* 0x0000000f77777221 */ /* 0x000fe20000010000 */
[----:B------:R-:W-:Y:S01]  /*0a00*/  FFMA.FTZ R95, R15, R10, R95 ;  /* 0x0000000a0f5f7223 */ /* 0x000fe2000001005f */
[----:B------:R-:W-:Y:S01]  /*0a10*/  FMUL.FTZ R9, R91, R15 ;  /* 0x0000000f5b097220 */ /* 0x000fe20000410000 */
[C---:B------:R-:W-:Y:S01]  /*0a20*/  FADD.FTZ R15, -R215.reuse, R176 ;  /* 0x000000b0d70f7221 */ /* 0x040fe20000010100 */
[C---:B------:R-:W-:Y:S01]  /*0a30*/  FADD.FTZ R211, -R215.reuse, R211 ;  /* 0x000000d3d7d37221 */ /* 0x040fe20000010100 */
[C---:B------:R-:W-:Y:S01]  /*0a40*/  FMUL.FTZ R176, R4.reuse, R177 ;  /* 0x000000b104b07220 */ /* 0x040fe20000410000 */
[----:B------:R-:W-:Y:S01]  /*0a50*/  FMUL.FTZ R3, R4, R3 ;  /* 0x0000000304037220 */ /* 0x000fe20000410000 */
[----:B------:R-:W-:Y:S01]  /*0a60*/  FMUL.FTZ R8, R88, R12 ;  /* 0x0000000c58087220 */ /* 0x000fe20000410000 */
[C---:B------:R-:W-:Y:S01]  /*0a70*/  FADD.FTZ R181, -R215.reuse, R181 ;  /* 0x000000b5d7b57221 */ /* 0x040fe20000010100 */
[C---:B------:R-:W-:Y:S01]  /*0a80*/  FADD.FTZ R11, -R215.reuse, R208 ;  /* 0x000000d0d70b7221 */ /* 0x040fe20000010100 */
[C---:B------:R-:W-:Y:S01]  /*0a90*/  FMUL.FTZ R208, R4.reuse, R211 ;  /* 0x000000d304d07220 */ /* 0x040fe20000410000 */
[C---:B------:R-:W-:Y:S01]  /*0aa0*/  FADD.FTZ R211, -R215.reuse, R179 ;  /* 0x000000b3d7d37221 */ /* 0x040fe20000010100 */
[----:B------:R-:W-:Y:S01]  /*0ab0*/  FADD.FTZ R213, -R215, R180 ;  /* 0x000000b4d7d57221 */ /* 0x000fe20000010100 */
[----:B------:R-:W-:Y:S01]  /*0ac0*/  FADD.FTZ R125, R125, R185 ;  /* 0x000000b97d7d7221 */ /* 0x000fe20000010000 */
[----:B------:R-:W-:Y:S01]  /*0ad0*/  FFMA.FTZ R101, R185, R176, R101 ;  /* 0x000000b0b9657223 */ /* 0x000fe20000010065 */
[----:B------:R-:W-:Y:S01]  /*0ae0*/  FMUL.FTZ R179, R81, R185 ;  /* 0x000000b951b37220 */ /* 0x000fe20000410000 */
[C---:B------:R-:W-:Y:S01]  /*0af0*/  FMUL.FTZ R214, R4.reuse, R181 ;  /* 0x000000b504d67220 */ /* 0x040fe20000410000 */
[----:B------:R-:W-:Y:S01]  /*0b00*/  FADD.FTZ R117, R117, R13 ;  /* 0x0000000d75757221 */ /* 0x000fe20000010000 */
[----:B------:R-:W-:Y:S01]  /*0b10*/  FFMA.FTZ R93, R13, R6, R93 ;  /* 0x000000060d5d7223 */ /* 0x000fe2000001005d */
[----:B------:R-:W-:Y:S01]  /*0b20*/  FMUL.FTZ R7, R89, R13 ;  /* 0x0000000d59077220 */ /* 0x000fe20000410000 */
[----:B------:R-:W-:Y:S01]  /*0b30*/  FADD.FTZ R185, -R215, R182 ;  /* 0x000000b6d7b97221 */ /* 0x000fe20000010100 */
[----:B------:R-:W-:Y:S01]  /*0b40*/  FFMA.FTZ R181, R3, R8, RZ ;  /* 0x0000000803b57223 */ /* 0x000fe200000100ff */
[C---:B------:R-:W-:Y:S01]  /*0b50*/  FMUL.FTZ R5, R4.reuse, R5 ;  /* 0x0000000504057220 */ /* 0x040fe20000410000 */
[C---:B------:R-:W-:Y:S01]  /*0b60*/  FADD.FTZ R13, -R215.reuse, R210 ;  /* 0x000000d2d70d7221 */ /* 0x040fe20000010100 */
[----:B------:R-:W-:Y:S01]  /*0b70*/  FADD.FTZ R182, RZ, R8 ;  /* 0x00000008ffb67221 */ /* 0x000fe20000010000 */
[----:B------:R-:W-:Y:S01]  /*0b80*/  FADD.FTZ R209, -R215, R209 ;  /* 0x000000d1d7d17221 */ /* 0x000fe20000010100 */
[----:B------:R-:W-:Y:S01]  /*0b90*/  FMUL.FTZ R210, R4, R211 ;  /* 0x000000d304d27220 */ /* 0x000fe20000410000 */
[----:B------:R-:W-:Y:S01]  /*0ba0*/  FADD.FTZ R116, R116, R12 ;  /* 0x0000000c74747221 */ /* 0x000fe20000010000 */
[----:B------:R-:W-:Y:S01]  /*0bb0*/  FFMA.FTZ R92, R12, R3, R92 ;  /* 0x000000030c5c7223 */ /* 0x000fe2000001005c */
[----:B------:R-:W-:Y:S01]  /*0bc0*/  FMUL.FTZ R211, R4, R213 ;  /* 0x000000d504d37220 */ /* 0x000fe20000410000 */
[----:B------:R-:W-:Y:S01]  /*0bd0*/  FMUL.FTZ R12, R90, R14 ;  /* 0x0000000e5a0c7220 */ /* 0x000fe20000410000 */
[----:B------:R-:W-:Y:S01]  /*0be0*/  FMUL.FTZ R213, R4, R185 ;  /* 0x000000b904d57220 */ /* 0x000fe20000410000 */
[----:B------:R-:W-:Y:S01]  /*0bf0*/  FFMA.FTZ R180, R6, R7, R181 ;  /* 0x0000000706b47223 */ /* 0x000fe200000100b5 */
[----:B------:R-:W-:Y:S01]  /*0c00*/  FADD.FTZ R118, R118, R14 ;  /* 0x0000000e76767221 */ /* 0x000fe20000010000 */
[----:B------:R-:W-:Y:S01]  /*0c10*/  FFMA.FTZ R94, R14, R5, R94 ;  /* 0x000000050e5e7223 */ /* 0x000fe2000001005e */
[----:B------:R-:W-:Y:S01]  /*0c20*/  FADD.FTZ R185, R7, R182 ;  /* 0x000000b607b97221 */ /* 0x000fe20000010000 */
[C---:B------:R-:W-:Y:S01]  /*0c30*/  FMUL.FTZ R14, R4.reuse, R209 ;  /* 0x000000d1040e7220 */ /* 0x040fe20000410000 */
[----:B------:R-:W-:Y:S01]  /*0c40*/  FMUL.FTZ R11, R4, R11 ;  /* 0x0000000b040b7220 */ /* 0x000fe20000410000 */
[----:B------:R-:W-:Y:S01]  /*0c50*/  FADD.FTZ R209, -R215, R178 ;  /* 0x000000b2d7d17221 */ /* 0x000fe20000010100 */
        /* <DEDUP_REMOVED lines=19> */
[C---:B------:R-:W-:Y:S01]  /*0d90*/  FADD.FTZ R183, -R215.reuse, R183 ;  /* 0x000000b7d7b77221 */ /* 0x040fe20000010100 */
        /* <DEDUP_REMOVED lines=8> */
[----:B------:R-:W-:Y:S01]  /*0e20*/  FADD.FTZ R183, -R215, R192 ;  /* 0x000000c0d7b77221 */ /* 0x000fe20000010100 */
[----:B------:R-:W-:Y:S01]  /*0e30*/  FFMA.FTZ R181, R13, R18, R180 ;  /* 0x000000120db57223 */ /* 0x000fe200000100b4 */
[----:B------:R-:W-:Y:S01]  /*0e40*/  FADD.FTZ R182, R18, R195 ;  /* 0x000000c312b67221 */ /* 0x000fe20000010000 */
[----:B------:R-:W-:Y:S01]  /*0e50*/  FADD.FTZ R185, -R215, R193 ;  /* 0x000000c1d7b97221 */ /* 0x000fe20000010100 */
[----:B------:R-:W-:Y:S01]  /*0e60*/  FMUL.FTZ R15, R4, R15 ;  /* 0x0000000f040f7220 */ /* 0x000fe20000410000 */
[----:B------:R-:W-:Y:S01]  /*0e70*/  FMUL.FTZ R178, R80, R184 ;  /* 0x000000b850b27220 */ /* 0x000fe20000410000 */
[----:B------:R-:W-:Y:S01]  /*0e80*/  FMUL.FTZ R193, R4, R183 ;  /* 0x000000b704c17220 */ /* 0x000fe20000410000 */
[----:B------:R-:W-:Y:S01]  /*0e90*/  FFMA.FTZ R180, R208, R19, R181 ;  /* 0x00000013d0b47223 */ /* 0x000fe200000100b5 */
[----:B------:R-:W-:-:S03]  /*0ea0*/  FADD.FTZ R183, R19, R182 ;  /* 0x000000b613b77221 */ /* 0x000fc60000010000 */
[----:B------:R-:W-:Y:S01]  /*0eb0*/  FFMA.FTZ R181, R15, R178, R180 ;  /* 0x000000b20fb57223 */ /* 0x000fe200000100b4 */
[----:B------:R-:W-:Y:S01]  /*0ec0*/  FADD.FTZ R182, R178, R183 ;  /* 0x000000b7b2b67221 */ /* 0x000fe20000010000 */
[----:B------:R-:W-:Y:S02]  /*0ed0*/  FMUL.FTZ R212, R82, R186 ;  /* 0x000000ba52d47220 */ /* 0x000fe40000410000 */
[----:B------:R-:W-:Y:S01]  /*0ee0*/  FFMA.FTZ R180, R176, R179, R181 ;  /* 0x000000b3b0b47223 */ /* 0x000fe200000100b5 */
[----:B------:R-:W-:-:S03]  /*0ef0*/  FADD.FTZ R183, R179, R182 ;  /* 0x000000b6b3b77221 */ /* 0x000fc60000010000 */
[----:B------:R-:W-:Y:S01]  /*0f00*/  FFMA.FTZ R181, R177, R212, R180 ;  /* 0x000000d4b1b57223 */ /* 0x000fe200000100b4 */
        /* <DEDUP_REMOVED lines=35> */
[----:B------:R-:W-:Y:S01]  /*1140*/  FADD.FTZ R134, R134, R198 ;  /* 0x000000c686867221 */ /* 0x000fe20000010000 */
[----:B------:R-:W-:Y:S01]  /*1150*/  FFMA.FTZ R110, R198, R195, R110 ;  /* 0x000000c3c66e7223 */ /* 0x000fe2000001006e */
[----:B------:R-:W-:Y:S01]  /*1160*/  FMUL.FTZ R194, R4, R219 ;  /* 0x000000db04c27220 */ /* 0x000fe20000410000 */
[----:B------:R-:W-:Y:S01]  /*1170*/  FADD.FTZ R187, -R215, R201 ;  /* 0x000000c9d7bb7221 */ /* 0x000fe20000010100 */
        /* <DEDUP_REMOVED lines=40> */
[----:B------:R-:W-:Y:S06]  /*1400*/  BRA `(.L_x_9949) ;  /* 0x0000000000687947 */ /* 0x000fec0003800000 */
.L_x_9948:
        /* <DEDUP_REMOVED lines=26> */
.L_x_9949:
[----:B------:R-:W0:Y:S01]  /*15b0*/  SHFL.DOWN PT, R181, R186, 0x10, 0x1f ;  /* 0x0a001f00bab57f89 */ /* 0x000e2200000e0000 */
[----:B------:R-:W1:Y:S01]  /*15c0*/  LDC R222, c[0x0][0x388] ;  /* 0x0000e200ffde7b82 */ /* 0x000e620000000800 */
[C---:B-----5:R-:W-:Y:S01]  /*15d0*/  ISETP.GE.AND P3, PT, R217.reuse, 0x1, PT ;  /* 0x00000001d900780c */ /* 0x060fe20003f66270 */
[----:B------:R-:W-:Y:S01]  /*15e0*/  BSSY.RECONVERGENT B0, `(.L_x_9950) ;  /* 0x0000027000007945 */ /* 0x000fe20003800200 */
[----:B------:R-:W2:Y:S01]  /*15f0*/  SHFL.DOWN PT, R180, R187, 0x10, 0x1f ;  /* 0x0a001f00bbb47f89 */ /* 0x000ea200000e0000 */
[----:B------:R-:W3:Y:S10]  /*1600*/  S2R R207, SR_TID.X ;  /* 0x0000000000cf7919 */ /* 0x000ef40000002100 */
        /* <DEDUP_REMOVED lines=36> */
.L_x_9951:
[----:B------:R-:W-:Y:S05]  /*1850*/  BSYNC.RECONVERGENT B0 ;  /* 0x0000000000007941 */ /* 0x000fea0003800200 */
.L_x_9950:
        /* <DEDUP_REMOVED lines=44> */
.L_x_9954:
        /* <DEDUP_REMOVED lines=9> */
.L_x_9955:
        /* <DEDUP_REMOVED lines=9> */
.L_x_9956:
        /* <DEDUP_REMOVED lines=10> */
.L_x_9953:
        /* <DEDUP_REMOVED lines=26> */
.L_x_9958:
        /* <DEDUP_REMOVED lines=9> */
.L_x_9959:
        /* <DEDUP_REMOVED lines=9> */
.L_x_9960:
[----:B------:R-:W-:Y:S05]  /*1fa0*/  @!P3 BRA `(.L_x_9957) ;  /* 0x00000004002cb947 */ /* 0x000fea0003800000 */
[----:B------:R-:W-:-:S04]  /*1fb0*/  FMUL.FTZ R180, R175, UR16 ;  /* 0x00000010afb47c20 */ /* 0x000fc80008410000 */
[-C--:B-----5:R-:W-:Y:S01]  /*1fc0*/  FFMA.FTZ R163, R167, R180.reuse, R163 ;  /* 0x000000b4a7a37223 */ /* 0x0a0fe200000100a3 */
[----:B------:R-:W-:Y:S01]  /*1fd0*/  FMUL.FTZ R171, R47, R180 ;  /* 0x000000b42fab7220 */ /* 0x000fe20000410000 */
[----:B------:R-:W-:Y:S06]  /*1fe0*/  BRA `(.L_x_9957) ;  /* 0x00000004001c7947 */ /* 0x000fec0003800000 */
.L_x_9952:
        /* <DEDUP_REMOVED lines=38> */
.L_x_9961:
        /* <DEDUP_REMOVED lines=33> */
.L_x_9957:
        /* <DEDUP_REMOVED lines=13> */
.L_x_9962:
        /* <DEDUP_REMOVED lines=36> */
.L_x_9964:
        /* <DEDUP_REMOVED lines=33> */
.L_x_9963:
        /* <DEDUP_REMOVED lines=27> */
.L_x_9967:
        /* <DEDUP_REMOVED lines=9> */
.L_x_9968:
        /* <DEDUP_REMOVED lines=9> */
.L_x_9969:
        /* <DEDUP_REMOVED lines=9> */
.L_x_9966:
[----:B------:R-:W-:Y:S05]  /*2ce0*/  @!P3 BRA `(.L_x_9970) ;  /* 0x000000000020b947 */ /* 0x000fea0003800000 */
[----:B0-----:R-:W-:Y:S01]  /*2cf0*/  FFMA.FTZ R181, R11, R184, R187 ;  /* 0x000000b80bb57223 */ /* 0x001fe200000100bb */
[----:B------:R-:W-:-:S03]  /*2d00*/  ISETP.GT.AND P4, PT, R2, RZ, PT ;  /* 0x000000ff0200720c */ /* 0x000fc60003f84270 */
[----:B------:R-:W-:-:S04]  /*2d10*/  FADD.FTZ R181, R16, -R181 ;  /* 0x800000b510b57221 */ /* 0x000fc80000010000 */
[----:B------:R-:W-:-:S05]  /*2d20*/  FMUL.FTZ R181, R4, R181 ;  /* 0x000000b504b57220 */ /* 0x000fca0000410000 */
[----:B------:R-:W-:-:S05]  /*2d30*/  FSEL R181, R181, RZ, P4 ;  /* 0x000000ffb5b57208 */ /* 0x000fca0002000000 */
[----:B------:R-:W-:-:S04]  /*2d40*/  FMUL.FTZ R181, R181, UR16 ;  /* 0x00000010b5b57c20 */ /* 0x000fc80008410000 */
[-C--:B-----5:R-:W-:Y:S01]  /*2d50*/  FFMA.FTZ R156, R164, R181.reuse, R156 ;  /* 0x000000b5a49c7223 */ /* 0x0a0fe2000001009c */
[----:B------:R-:W-:-:S07]  /*2d60*/  FMUL.FTZ R168, R48, R181 ;  /* 0x000000b530a87220 */ /* 0x000fce0000410000 */
.L_x_9970:
        /* <DEDUP_REMOVED lines=9> */
.L_x_9971:
        /* <DEDUP_REMOVED lines=9> */
.L_x_9972:
        /* <DEDUP_REMOVED lines=9> */
.L_x_9965:
        /* <DEDUP_REMOVED lines=13> */
.L_x_9973:
        /* <DEDUP_REMOVED lines=36> */
.L_x_9975:
        /* <DEDUP_REMOVED lines=33> */
.L_x_9974:
        /* <DEDUP_REMOVED lines=27> */
.L_x_9978:
        /* <DEDUP_REMOVED lines=9> */
.L_x_9979:
        /* <DEDUP_REMOVED lines=9> */
.L_x_9980:
        /* <DEDUP_REMOVED lines=9> */
.L_x_9977:
        /* <DEDUP_REMOVED lines=9> */
.L_x_9981:
        /* <DEDUP_REMOVED lines=9> */
.L_x_9982:
        /* <DEDUP_REMOVED lines=9> */
.L_x_9983:
        /* <DEDUP_REMOVED lines=9> */
.L_x_9976:
        /* <DEDUP_REMOVED lines=13> */
.L_x_9984:
        /* <DEDUP_REMOVED lines=36> */
.L_x_9986:
        /* <DEDUP_REMOVED lines=33> */
.L_x_9985:
        /* <DEDUP_REMOVED lines=27> */
.L_x_9989:
        /* <DEDUP_REMOVED lines=9> */
.L_x_9990:
        /* <DEDUP_REMOVED lines=9> */
.L_x_9991:
        /* <DEDUP_REMOVED lines=9> */
.L_x_9988:
        /* <DEDUP_REMOVED lines=9> */
.L_x_9992:
        /* <DEDUP_REMOVED lines=9> */
.L_x_9993:
        /* <DEDUP_REMOVED lines=9> */
.L_x_9994:
        /* <DEDUP_REMOVED lines=9> */
.L_x_9987:
        /* <DEDUP_REMOVED lines=13> */
.L_x_9995:
        /* <DEDUP_REMOVED lines=36> */
.L_x_9997:
        /* <DEDUP_REMOVED lines=33> */
.L_x_9996:
        /* <DEDUP_REMOVED lines=27> */
.L_x_10000:
        /* <DEDUP_REMOVED lines=9> */
.L_x_10001:
        /* <DEDUP_REMOVED lines=9> */
.L_x_10002:
        /* <DEDUP_REMOVED lines=9> */
.L_x_9999:
        /* <DEDUP_REMOVED lines=9> */
.L_x_10003:
        /* <DEDUP_REMOVED lines=9> */
.L_x_10004:
        /* <DEDUP_REMOVED lines=9> */
.L_x_10005:
        /* <DEDUP_REMOVED lines=9> */
.L_x_9998:
        /* <DEDUP_REMOVED lines=13> */
.L_x_10006:
        /* <DEDUP_REMOVED lines=11> */
[----:B------:R-:W-:Y:S01]  /*50e0*/  @P2 FADD.FTZ R187, R206, -R187 ;  /* 0x800000bbcebb2221 */ /* 0x000fe20000010000 */
        /* <DEDUP_REMOVED lines=24> */
.L_x_10008:
[----:B0-----:R-:W0:Y:S01]  /*5270*/  @P3 LDC R183, c[0x0][0x40c] ;  /* 0x00010300ffb73b82 */ /* 0x001e220000000800 */
        /* <DEDUP_REMOVED lines=32> */
.L_x_10007:
        /* <DEDUP_REMOVED lines=23> */
.L_x_10011:
        /* <DEDUP_REMOVED lines=9> */
.L_x_10012:
        /* <DEDUP_REMOVED lines=9> */
.L_x_10013:
[----:B------:R-:W-:Y:S02]  /*5710*/  FSEL R175, R174, RZ, P0 ;  /* 0x000000ffaeaf7208 */ /* 0x000fe40000000000 */
[----:B------:R-:W-:Y:S02]  /*5720*/  FSEL R174, R180, RZ, P0 ;  /* 0x000000ffb4ae7208 */ /* 0x000fe40000000000 */
[----:B------:R-:W-:Y:S02]  /*5730*/  FSEL R173, R181, RZ, P0 ;  /* 0x000000ffb5ad7208 */ /* 0x000fe40000000000 */
[----:B------:R-:W-:Y:S01]  /*5740*/  FSEL R172, R183, RZ, P0 ;  /* 0x000000ffb7ac7208 */ /* 0x000fe20000000000 */
[----:B------:R-:W-:Y:S06]  /*5750*/  @!P3 BRA `(.L_x_10009) ;  /* 0x0000000000a0b947 */ /* 0x000fec0003800000 */
[----:B------:R-:W-:-:S04]  /*5760*/  FMUL.FTZ R2, R175, UR16 ;  /* 0x00000010af027c20 */ /* 0x000fc80008410000 */
[-C--:B-----5:R-:W-:Y:S01]  /*5770*/  FFMA.FTZ R143, R167, R2.reuse, R143 ;  /* 0x00000002a78f7223 */ /* 0x0a0fe2000001008f */
[----:B------:R-:W-:Y:S01]  /*5780*/  FMUL.FTZ R171, R67, R2 ;  /* 0x0000000243ab7220 */ /* 0x000fe20000410000 */
[----:B------:R-:W-:Y:S06]  /*5790*/  BRA `(.L_x_10009) ;  /* 0x0000000000907947 */ /* 0x000fec0003800000 */
.L_x_10010:
[----:B0-----:R-:W0:Y:S01]  /*57a0*/  @P3 LDC R183, c[0x0][0x40c] ;  /* 0x00010300ffb73b82 */ /* 0x001e220000000800 */
        /* <DEDUP_REMOVED lines=15> */
.L_x_10014:
        /* <DEDUP_REMOVED lines=9> */
.L_x_10015:
        /* <DEDUP_REMOVED lines=9> */
.L_x_10016:
[-C--:B-----5:R-:W-:Y:S01]  /*59c0*/  @P3 FFMA.FTZ R143, R167, R180.reuse, R143 ;  /* 0x000000b4a78f3223 */ /* 0x0a0fe2000001008f */
[----:B------:R-:W-:-:S07]  /*59d0*/  @P3 FMUL.FTZ R171, R67, R180 ;  /* 0x000000b443ab3220 */ /* 0x000fce0000410000 */
.L_x_10009:
        /* <DEDUP_REMOVED lines=12> */
.L_x_9947:
        /* <DEDUP_REMOVED lines=29> */
.L_x_10018:
        /* <DEDUP_REMOVED lines=9> */
.L_x_10841:


//--------------------- .text._ZN10layer_norm13ln_bwd_kernelINS_13Kernel_traitsIfffffjLj3072ELj1ELj1ELj4ELj16ENS_18Kernel_traits_baseILj3072EfffffjLj128EEEEELb1ELb0ELb0ELb0EEEvNS_9BwdParamsE --------------------------
	.section	.text._ZN10layer_norm13ln_bwd_kernelINS_13Kernel_traitsIfffffjLj3072ELj1ELj1ELj4ELj16ENS_18Kernel_traits_baseILj3072EfffffjLj128EEEEELb1ELb0ELb0ELb0EEEvNS_9BwdParamsE,"ax",@progbits
	.align	128
        .global         _ZN10layer_norm13ln_bwd_kernelINS_13Kernel_traitsIfffffjLj3072ELj1ELj1ELj4ELj16ENS_18Kernel_traits_baseILj3072EfffffjLj128EEEEELb1ELb0ELb0ELb0EEEvNS_9BwdParamsE
        .type           _ZN10layer_norm13ln_bwd_kernelINS_13Kernel_traitsIfffffjLj3072ELj1ELj1ELj4ELj16ENS_18Kernel_traits_baseILj3072EfffffjLj128EEEEELb1ELb0ELb0ELb0EEEvNS_9BwdParamsE,@function
        .size           _ZN10layer_norm13ln_bwd_kernelINS_13Kernel_traitsIfffffjLj3072ELj1ELj1ELj4ELj16ENS_18Kernel_traits_baseILj3072EfffffjLj128EEEEELb1ELb0ELb0ELb0EEEvNS_9BwdParamsE,(.L_x_10842 - _ZN10layer_norm13ln_bwd_kernelINS_13Kernel_traitsIfffffjLj3072ELj1ELj1ELj4ELj16ENS_18Kernel_traits_baseILj3072EfffffjLj128EEEEELb1ELb0ELb0ELb0EEEvNS_9BwdParamsE)
        .other          _ZN10layer_norm13ln_bwd_kernelINS_13Kernel_traitsIfffffjLj3072ELj1ELj1ELj4ELj16ENS_18Kernel_traits_baseILj3072EfffffjLj128EEEEELb1ELb0ELb0ELb0EEEvNS_9BwdParamsE,@"STO_CUDA_ENTRY STV_DEFAULT"
_ZN10layer_norm13ln_bwd_kernelINS_13Kernel_traitsIfffffjLj3072ELj1ELj1ELj4ELj16ENS_18Kernel_traits_baseILj3072EfffffjLj128EEEEELb1ELb0ELb0ELb0EEEvNS_9BwdParamsE:
.text._ZN10layer_norm13ln_bwd_kernelINS_13Kernel_traitsIfffffjLj3072ELj1ELj1ELj4ELj16ENS_18Kernel_traits_baseILj3072EfffffjLj128EEEEELb1ELb0ELb0ELb0EEEvNS_9BwdParamsE:
        /* <DEDUP_REMOVED lines=104> */
.L_x_10080:
[----:B-1----:R-:W1:Y:S01]  /*0680*/  @UP0 LDCU.64 UR4, c[0x0][0x3e0] ;  /* 0x00007c00ff0407ac */ /* 0x002e620008000a00 */
[----:B------:R-:W-:Y:S01]  /*0690*/  PLOP3.LUT P0, PT, PT, PT, UP0, 0x80, 0x8 ;  /* 0x000000000008781c */ /* 0x000fe20003f0f008 */
[----:B0-----:R-:W-:Y:S02]  /*06a0*/  UIMAD.WIDE UR12, UR7, 0x4, UR8 ;  /* 0x00000004070c78a5 */ /* 0x001fe4000f8e0208 */
[----:B------:R-:W-:-:S04]  /*06b0*/  UIMAD.WIDE UR14, UR7, 0x4, UR10 ;  /* 0x00000004070e78a5 */ /* 0x000fc8000f8e020a */
[----:B------:R-:W-:Y:S02]  /*06c0*/  MOV R124, UR12 ;  /* 0x0000000c007c7c02 */ /* 0x000fe40008000f00 */
[----:B------:R-:W-:Y:S01]  /*06d0*/  MOV R125, UR13 ;  /* 0x0000000d007d7c02 */ /* 0x000fe20008000f00 */
[----:B-1----:R-:W-:Y:S01]  /*06e0*/  @UP0 UIMAD.WIDE UR4, UR7, 0x4, UR4 ;  /* 0x00000004070408a5 */ /* 0x002fe2000f8e0204 */
[----:B--234-:R-:W-:-:S03]  /*06f0*/  MOV R122, UR14 ;  /* 0x0000000e007a7c02 */ /* 0x01cfc60008000f00 */
[----:B------:R-:W3:Y:S01]  /*0700*/  LDG.E R124, desc[UR16][R124.64] ;  /* 0x000000107c7c7981 */ /* 0x000ee2000c1e1900 */
[----:B------:R-:W-:Y:S02]  /*0710*/  MOV R123, UR15 ;  /* 0x0000000f007b7c02 */ /* 0x000fe40008000f00 */
[----:B------:R-:W-:Y:S02]  /*0720*/  MOV R120, UR4 ;  /* 0x0000000400787c02 */ /* 0x000fe40008000f00 */
[----:B------:R-:W-:Y:S01]  /*0730*/  MOV R121, UR5 ;  /* 0x0000000500797c02 */ /* 0x000fe20008000f00 */
[----:B------:R-:W4:Y:S04]  /*0740*/  LDG.E R122, desc[UR16][R122.64] ;  /* 0x000000107a7a7981 */ /* 0x000f28000c1e1900 */
[----:B------:R-:W4:Y:S01]  /*0750*/  @P0 LDG.E R120, desc[UR16][R120.64] ;  /* 0x0000001078780981 */ /* 0x000f22000c1e1900 */
[----:B------:R-:W-:Y:S01]  /*0760*/  UIMAD UR4, UR7, UR6, URZ ;  /* 0x00000006070472a4 */ /* 0x000fe2000f8e02ff */
[----:B------:R-:W-:Y:S01]  /*0770*/  PLOP3.LUT P0, PT, PT, PT, UP0, 0x80, 0x8 ;  /* 0x000000000008781c */ /* 0x000fe20003f0f008 */
[----:B------:R-:W-:Y:S01]  /*0780*/  UMOV UR12, 0x3f800000 ;  /* 0x3f800000000c7882 */ /* 0x000fe20000000000 */
[----:B------:R-:W0:Y:S01]  /*0790*/  S2R R9, SR_TID.X ;  /* 0x0000000000097919 */ /* 0x000e220000002100 */
[----:B------:R-:W-:Y:S01]  /*07a0*/  USHF.R.S32.HI UR5, URZ, 0x1f, UR4 ;  /* 0x0000001fff057899 */ /* 0x000fe20008011404 */
[C---:B------:R-:W-:Y:S01]  /*07b0*/  ISETP.GE.U32.AND P5, PT, R8.reuse, 0x80, PT ;  /* 0x000000800800780c */ /* 0x040fe20003fa6070 */
[----:B------:R-:W-:Y:S01]  /*07c0*/  BSSY.RECONVERGENT B0, `(.L_x_10020) ;  /* 0x000003d000007945 */ /* 0x000fe20003800200 */
[----:B--2---:R-:W-:Y:S01]  /*07d0*/  ISETP.NE.AND P6, PT, RZ, UR18, PT ;  /* 0x00000012ff007c0c */ /* 0x004fe2000bfc5270 */
[----:B------:R-:W-:Y:S01]  /*07e0*/  ULEA.HI UR5, UR5, UR4, URZ, 0x2 ;  /* 0x0000000405057291 */ /* 0x000fe2000f8f10ff */
[----:B------:R-:W-:Y:S01]  /*07f0*/  HFMA2 R167, -RZ, RZ, 0, 0 ;  /* 0x00000000ffa77431 */ /* 0x000fe200000001ff */
[----:B------:R-:W-:-:S02]  /*0800*/  ISETP.GE.U32.AND P1, PT, R8, 0x100, PT ;  /* 0x000001000800780c */ /* 0x000fc40003f26070 */
[C---:B------:R-:W-:Y:S02]  /*0810*/  ISETP.GE.U32.AND P2, PT, R8.reuse, 0x180, PT ;  /* 0x000001800800780c */ /* 0x040fe40003f46070 */
[----:B------:R-:W-:Y:S02]  /*0820*/  MOV R166, UR5 ;  /* 0x0000000500a67c02 */ /* 0x000fe40008000f00 */
[C---:B------:R-:W-:Y:S02]  /*0830*/  ISETP.GE.U32.AND P3, PT, R8.reuse, 0x200, PT ;  /* 0x000002000800780c */ /* 0x040fe40003f66070 */
[----:B------:R-:W-:Y:S02]  /*0840*/  ISETP.GE.U32.AND P4, PT, R8, 0x280, PT ;  /* 0x000002800800780c */ /* 0x000fe40003f86070 */
[----:B------:R-:W-:Y:S02]  /*0850*/  MOV R168, RZ ;  /* 0x000000ff00a87202 */ /* 0x000fe40000000f00 */
[----:B0-----:R-:W-:-:S04]  /*0860*/  LEA.HI.SX32 R166, R166, R9, 0x1e ;  /* 0x00000009a6a67211 */ /* 0x001fc800078ff2ff */
[----:B------:R-:W-:Y:S02]  /*0870*/  MOV R169, R166 ;  /* 0x000000a600a97202 */ /* 0x000fe40000000f00 */
[----:B---3--:R-:W-:-:S04]  /*0880*/  FSEL R0, R124, RZ, !P6 ;  /* 0x000000ff7c007208 */ /* 0x008fc80007000000 */
[----:B------:R-:W-:Y:S02]  /*0890*/  R2UR UR14, R0 ;  /* 0x00000000000e72ca */ /* 0x000fe400000e0000 */
[----:B------:R-:W-:Y:S02]  /*08a0*/  P2R R0, PR, RZ, 0x20 ;  /* 0x00000020ff007803 */ /* 0x000fe40000000000 */
[----:B----4-:R-:W-:Y:S02]  /*08b0*/  R2UR UR13, R122 ;  /* 0x000000007a0d72ca */ /* 0x010fe400000e0000 */
[----:B------:R-:W-:Y:S01]  /*08c0*/  @P0 R2UR UR12, R120 ;  /* 0x00000000780c02ca */ /* 0x000fe200000e0000 */
        /* <DEDUP_REMOVED lines=13> */
[----:B0-----:R-:W-:-:S05]  /*09a0*/  @P0 IMAD.WIDE.U32 R168, R166, 0x10, R168 ;  /* 0x00000010a6a80825 */ /* 0x001fca00078e00a8 */
[----:B------:R0:W5:Y:S02]  /*09b0*/  @P0 LDG.E.128 R88, desc[UR16][R168.64] ;  /* 0x00000010a8580981 */ /* 0x000164000c1e1d00 */
[----:B0-----:R-:W-:Y:S01]  /*09c0*/  IADD3 R169, PT, PT, R166, 0x80, RZ ;  /* 0x00000080a6a97810 */ /* 0x001fe20007ffe0ff */
        /* <DEDUP_REMOVED lines=8> */
[----:B------:R-:W-:Y:S01]  /*0a50*/  FADD.FTZ R120, RZ, R142 ;  /* 0x0000008eff787221 */ /* 0x000fe20000010000 */
[----:B------:R-:W-:Y:S01]  /*0a60*/  FFMA.FTZ R121, R131, R142, RZ ;  /* 0x0000008e83797223 */ /* 0x000fe200000100ff */
[----:B------:R-:W-:Y:S01]  /*0a70*/  FMUL.FTZ R162, R123, UR13 ;  /* 0x0000000d7ba27c20 */ /* 0x000fe20008410000 */
        /* <DEDUP_REMOVED lines=17> */
.L_x_10021:
[----:B------:R-:W-:Y:S05]  /*0b90*/  BSYNC.RECONVERGENT B0 ;  /* 0x0000000000007941 */ /* 0x000fea0003800200 */
.L_x_10020:
[----:B------:R-:W-:Y:S04]  /*0ba0*/  BSSY.RECONVERGENT B0, `(.L_x_10022) ;  /* 0x000002d000007945 */ /* 0x000fe80003800200 */
[----:B------:R-:W-:Y:S05]  /*0bb0*/  @!P1 BRA `(.L_x_10023) ;  /* 0x0000000000ac9947 */ /* 0x000fea0003800000 */
[----:B------:R-:W-:Y:S01]  /*0bc0*/  ISETP.NE.U32.AND P0, PT, RZ, UR20, PT ;  /* 0x00000014ff007c0c */ /* 0x000fe2000bf05070 */
[----:B------:R-:W0:Y:S03]  /*0bd0*/  LDC.64 R122, c[0x0][0x3b0] ;  /* 0x0000ec00ff7a7b82 */ /* 0x000e260000000a00 */
[----:B------:R-:W-:-:S05]  /*0be0*/  ISETP.NE.AND.EX P0, PT, RZ, UR21, PT, P0 ;  /* 0x00000015ff007c0c */ /* 0x000fca000bf05300 */
[----:B------:R-:W1:Y:S08]  /*0bf0*/  LDC.64 R124, c[0x0][0x3a8] ;  /* 0x0000ea00ff7c7b82 */ /* 0x000e700000000a00 */
[----:B------:R-:W2:Y:S08]  /*0c00*/  LDC.64 R120, c[0x0][0x428] ;  /* 0x00010a00ff787b82 */ /* 0x000eb00000000a00 */
[----:B------:R-:W3:Y:S01]  /*0c10*/  @P0 LDC.64 R126, c[0x0][0x438] ;  /* 0x00010e00ff7e0b82 */ /* 0x000ee20000000a00 */
[----:B0-----:R-:W-:-:S05]  /*0c20*/  IMAD.WIDE.U32 R170, R169, 0x4, R122 ;  /* 0x00000004a9aa7825 */ /* 0x001fca00078e007a */
[----:B------:R0:W5:Y:S01]  /*0c30*/  LDG.E R6, desc[UR16][R170.64] ;  /* 0x00000010aa067981 */ /* 0x000162000c1e1900 */
[----:B-1----:R-:W-:-:S04]  /*0c40*/  IMAD.WIDE.U32 R122, R169, 0x10, R124 ;  /* 0x00000010a97a7825 */ /* 0x002fc800078e007c */
[C---:B--2---:R-:W-:Y:S02]  /*0c50*/  IMAD.WIDE.U32 R124, R169.reuse, 0x10, R120 ;  /* 0x00000010a97c7825 */ /* 0x044fe400078e0078 */
[----:B------:R-:W2:Y:S02]  /*0c60*/  LDG.E.128 R120, desc[UR16][R122.64] ;  /* 0x000000107a787981 */ /* 0x000ea4000c1e1d00 */
[C---:B---3--:R-:W-:Y:S02]  /*0c70*/  @P0 IMAD.WIDE.U32 R172, R169.reuse, 0x10, R126 ;  /* 0x00000010a9ac0825 */ /* 0x048fe400078e007e */
[----:B------:R-:W3:Y:S04]  /*0c80*/  LDG.E.128 R124, desc[UR16][R124.64] ;  /* 0x000000107c7c7981 */ /* 0x000ee8000c1e1d00 */
[----:B------:R0:W5:Y:S01]  /*0c90*/  @P0 LDG.E.128 R92, desc[UR16][R172.64] ;  /* 0x00000010ac5c0981 */ /* 0x000162000c1e1d00 */
[----:B------:R-:W-:Y:S01]  /*0ca0*/  IADD3 R169, PT, PT, R169, 0x80, RZ ;  /* 0x00000080a9a97810 */ /* 0x000fe20007ffe0ff */
[----:B--2---:R-:W-:Y:S01]  /*0cb0*/  FADD.FTZ R120, R120, -UR14 ;  /* 0x8000000e78787e21 */ /* 0x004fe20008010000 */
[----:B------:R-:W-:-:S03]  /*0cc0*/  FADD.FTZ R121, R121, -UR14 ;  /* 0x8000000e79797e21 */ /* 0x000fc60008010000 */
[----:B------:R-:W-:Y:S01]  /*0cd0*/  FMUL.FTZ R129, R120, UR13 ;  /* 0x0000000d78817c20 */ /* 0x000fe20008410000 */
[----:B---3-5:R-:W-:Y:S01]  /*0ce0*/  FMUL.FTZ R140, R24, R124 ;  /* 0x0000007c188c7220 */ /* 0x028fe20000410000 */
[----:B------:R-:W-:Y:S01]  /*0cf0*/  FMUL.FTZ R130, R121, UR13 ;  /* 0x0000000d79827c20 */ /* 0x000fe20008410000 */
[----:B------:R-:W-:Y:S01]  /*0d00*/  FMUL.FTZ R151, R25, R125 ;  /* 0x0000007d19977220 */ /* 0x000fe20000410000 */
[----:B------:R-:W-:Y:S01]  /*0d10*/  FADD.FTZ R139, R122, -UR14 ;  /* 0x8000000e7a8b7e21 */ /* 0x000fe20008010000 */
[----:B------:R-:W-:Y:S01]  /*0d20*/  FADD.FTZ R120, R167, R140 ;  /* 0x0000008ca7787221 */ /* 0x000fe20000010000 */
[----:B------:R-:W-:Y:S01]  /*0d30*/  FFMA.FTZ R121, R129, R140, R168 ;  /* 0x0000008c81797223 */ /* 0x000fe200000100a8 */
[----:B------:R-:W-:Y:S01]  /*0d40*/  FADD.FTZ R158, R123, -UR14 ;  /* 0x8000000e7b9e7e21 */ /* 0x000fe20008010000 */
[----:B------:R-:W-:Y:S01]  /*0d50*/  FMUL.FTZ R139, R139, UR13 ;  /* 0x0000000d8b8b7c20 */ /* 0x000fe20008410000 */
[----:B------:R-:W-:Y:S01]  /*0d60*/  FADD.FTZ R123, R120, R151 ;  /* 0x00000097787b7221 */ /* 0x000fe20000010000 */
[----:B------:R-:W-:Y:S01]  /*0d70*/  FMUL.FTZ R160, R26, R126 ;  /* 0x0000007e1aa07220 */ /* 0x000fe20000410000 */
        /* <DEDUP_REMOVED lines=15> */
.L_x_10023:
[----:B------:R-:W-:Y:S05]  /*0e70*/  BSYNC.RECONVERGENT B0 ;  /* 0x0000000000007941 */ /* 0x000fea0003800200 */
.L_x_10022:
[----:B------:R-:W-:Y:S04]  /*0e80*/  BSSY.RECONVERGENT B0, `(.L_x_10024) ;  /* 0x000002d000007945 */ /* 0x000fe80003800200 */
[----:B------:R-:W-:Y:S05]  /*0e90*/  @!P2 BRA `(.L_x_10025) ;  /* 0x0000000000aca947 */ /* 0x000fea0003800000 */
[----:B------:R-:W-:Y:S01]  /*0ea0*/  ISETP.NE.U32.AND P0, PT, RZ, UR20, PT ;  /* 0x00000014ff007c0c */ /* 0x000fe2000bf05070 */
[----:B------:R-:W0:Y:S03]  /*0eb0*/  LDC.64 R18, c[0x0][0x3a8] ;  /* 0x0000ea00ff127b82 */ /* 0x000e260000000a00 */
[----:B------:R-:W-:-:S05]  /*0ec0*/  ISETP.NE.AND.EX P0, PT, RZ, UR21, PT, P0 ;  /* 0x00000015ff007c0c */ /* 0x000fca000bf05300 */
[----:B------:R-:W1:Y:S08]  /*0ed0*/  LDC.64 R120, c[0x0][0x428] ;  /* 0x00010a00ff787b82 */ /* 0x000e700000000a00 */
[----:B------:R-:W2:Y:S01]  /*0ee0*/  @P0 LDC.64 R16, c[0x0][0x438] ;  /* 0x00010e00ff100b82 */ /* 0x000ea20000000a00 */
[----:B0-----:R-:W-:-:S07]  /*0ef0*/  IMAD.WIDE.U32 R18, R169, 0x10, R18 ;  /* 0x00000010a9127825 */ /* 0x001fce00078e0012 */
[----:B------:R-:W0:Y:S01]  /*0f00*/  LDC.64 R124, c[0x0][0x3b0] ;  /* 0x0000ec00ff7c7b82 */ /* 0x000e220000000a00 */
[----:B-1----:R-:W-:-:S06]  /*0f10*/  IMAD.WIDE.U32 R120, R169, 0x10, R120 ;  /* 0x00000010a9787825 */ /* 0x002fcc00078e0078 */
[----:B------:R-:W3:Y:S01]  /*0f20*/  LDG.E.128 R120, desc[UR16][R120.64] ;  /* 0x0000001078787981 */ /* 0x000ee2000c1e1d00 */
[----:B--2---:R-:W-:-:S03]  /*0f30*/  @P0 IMAD.WIDE.U32 R126, R169, 0x10, R16 ;  /* 0x00000010a97e0825 */ /* 0x004fc600078e0010 */
[----:B------:R-:W2:Y:S04]  /*0f40*/  LDG.E.128 R16, desc[UR16][R18.64] ;  /* 0x0000001012107981 */ /* 0x000ea8000c1e1d00 */
[----:B------:R1:W5:Y:S01]  /*0f50*/  @P0 LDG.E.128 R104, desc[UR16][R126.64] ;  /* 0x000000107e680981 */ /* 0x000362000c1e1d00 */
[----:B0-----:R-:W-:-:S05]  /*0f60*/  IMAD.WIDE.U32 R124, R169, 0x4, R124 ;  /* 0x00000004a97c7825 */ /* 0x001fca00078e007c */
[----:B------:R0:W5:Y:S01]  /*0f70*/  LDG.E R5, desc[UR16][R124.64] ;  /* 0x000000107c057981 */ /* 0x000162000c1e1900 */
[----:B------:R-:W-:Y:S01]  /*0f80*/  IADD3 R169, PT, PT, R169, 0x80, RZ ;  /* 0x00000080a9a97810 */ /* 0x000fe20007ffe0ff */
[----:B--2---:R-:W-:Y:S01]  /*0f90*/  FADD.FTZ R16, R16, -UR14 ;  /* 0x8000000e10107e21 */ /* 0x004fe20008010000 */
[----:B------:R-:W-:Y:S01]  /*0fa0*/  FADD.FTZ R14, R17, -UR14 ;  /* 0x8000000e110e7e21 */ /* 0x000fe20008010000 */
[----:B------:R-:W-:Y:S02]  /*0fb0*/  FADD.FTZ R149, R18, -UR14 ;  /* 0x8000000e12957e21 */ /* 0x000fe40008010000 */
[----:B------:R-:W-:Y:S01]  /*0fc0*/  FMUL.FTZ R17, R16, UR13 ;  /* 0x0000000d10117c20 */ /* 0x000fe20008410000 */
[----:B------:R-:W-:Y:S01]  /*0fd0*/  FMUL.FTZ R14, R14, UR13 ;  /* 0x0000000d0e0e7c20 */ /* 0x000fe20008410000 */
[----:B---3-5:R-:W-:Y:S01]  /*0fe0*/  FMUL.FTZ R16, R28, R120 ;  /* 0x000000781c107220 */ /* 0x028fe20000410000 */
[----:B-1----:R-:W-:Y:S01]  /*0ff0*/  FADD.FTZ R126, R19, -UR14 ;  /* 0x8000000e137e7e21 */ /* 0x002fe20008010000 */
[----:B------:R-:W-:Y:S01]  /*1000*/  FADD.FTZ R72, R72, R120 ;  /* 0x0000007848487221 */ /* 0x000fe20000010000 */
[----:B------:R-:W-:Y:S01]  /*1010*/  FFMA.FTZ R52, R120, R17, R52 ;  /* 0x0000001178347223 */ /* 0x000fe20000010034 */
[----:B------:R-:W-:Y:S01]  /*1020*/  FMUL.FTZ R19, R149, UR13 ;  /* 0x0000000d95137c20 */ /* 0x000fe20008410000 */
[----:B------:R-:W-:Y:S01]  /*1030*/  FADD.FTZ R73, R73, R121 ;  /* 0x0000007949497221 */ /* 0x000fe20000010000 */
[----:B------:R-:W-:Y:S01]  /*1040*/  FFMA.FTZ R53, R121, R14, R53 ;  /* 0x0000000e79357223 */ /* 0x000fe20000010035 */
[----:B------:R-:W-:Y:S01]  /*1050*/  FMUL.FTZ R149, R29, R121 ;  /* 0x000000791d957220 */ /* 0x000fe20000410000 */
[----:B------:R-:W-:Y:S01]  /*1060*/  FADD.FTZ R120, R167, R16 ;  /* 0x00000010a7787221 */ /* 0x000fe20000010000 */
[----:B------:R-:W-:Y:S01]  /*1070*/  FFMA.FTZ R121, R17, R16, R168 ;  /* 0x0000001011797223 */ /* 0x000fe200000100a8 */
[----:B------:R-:W-:-:S02]  /*1080*/  FMUL.FTZ R156, R30, R122 ;  /* 0x0000007a1e9c7220 */ /* 0x000fc40000410000 */
[----:B0-----:R-:W-:Y:S01]  /*1090*/  FADD.FTZ R125, R120, R149 ;  /* 0x00000095787d7221 */ /* 0x001fe20000010000 */
        /* <DEDUP_REMOVED lines=11> */
.L_x_10025:
[----:B------:R-:W-:Y:S05]  /*1150*/  BSYNC.RECONVERGENT B0 ;  /* 0x0000000000007941 */ /* 0x000fea0003800200 */
.L_x_10024:
        /* <DEDUP_REMOVED lines=13> */
[----:B------:R-:W5:Y:S01]  /*1230*/  @P0 LDG.E.128 R108, desc[UR16][R170.64] ;  /* 0x00000010aa6c0981 */ /* 0x000f62000c1e1d00 */
[----:B0-----:R-:W-:-:S05]  /*1240*/  IMAD.WIDE.U32 R146, R169, 0x4, R146 ;  /* 0x00000004a9927825 */ /* 0x001fca00078e0092 */
[----:B------:R0:W5:Y:S01]  /*1250*/  LDG.E R4, desc[UR16][R146.64] ;  /* 0x0000001092047981 */ /* 0x000162000c1e1900 */
[----:B------:R-:W-:Y:S01]  /*1260*/  IADD3 R169, PT, PT, R169, 0x80, RZ ;  /* 0x00000080a9a97810 */ /* 0x000fe20007ffe0ff */
[----:B---3-5:R-:W-:Y:S01]  /*1270*/  FMUL.FTZ R138, R32, R124 ;  /* 0x0000007c208a7220 */ /* 0x028fe20000410000 */
[----:B--2---:R-:W-:Y:S01]  /*1280*/  FADD.FTZ R15, R120, -UR14 ;  /* 0x8000000e780f7e21 */ /* 0x004fe20008010000 */
[----:B------:R-:W-:Y:S01]  /*1290*/  FADD.FTZ R12, R121, -UR14 ;  /* 0x8000000e790c7e21 */ /* 0x000fe20008010000 */
[----:B------:R-:W-:Y:S02]  /*12a0*/  FADD.FTZ R123, R123, -UR14 ;  /* 0x8000000e7b7b7e21 */ /* 0x000fe40008010000 */
[----:B------:R-:W-:Y:S01]  /*12b0*/  FMUL.FTZ R15, R15, UR13 ;  /* 0x0000000d0f0f7c20 */ /* 0x000fe20008410000 */
[----:B0-----:R-:W-:Y:S01]  /*12c0*/  FMUL.FTZ R147, R33, R125 ;  /* 0x0000007d21937220 */ /* 0x001fe20000410000 */
[----:B------:R-:W-:Y:S01]  /*12d0*/  FADD.FTZ R120, R167, R138 ;  /* 0x0000008aa7787221 */ /* 0x000fe20000010000 */
[----:B------:R-:W-:Y:S01]  /*12e0*/  FADD.FTZ R122, R122, -UR14 ;  /* 0x8000000e7a7a7e21 */ /* 0x000fe20008010000 */
[----:B------:R-:W-:Y:S01]  /*12f0*/  FMUL.FTZ R12, R12, UR13 ;  /* 0x0000000d0c0c7c20 */ /* 0x000fe20008410000 */
[----:B------:R-:W-:Y:S01]  /*1300*/  FFMA.FTZ R121, R15, R138, R168 ;  /* 0x0000008a0f797223 */ /* 0x000fe200000100a8 */
[----:B------:R-:W-:Y:S01]  /*1310*/  FMUL.FTZ R146, R123, UR13 ;  /* 0x0000000d7b927c20 */ /* 0x000fe20008410000 */
[----:B------:R-:W-:Y:S01]  /*1320*/  FADD.FTZ R123, R120, R147 ;  /* 0x00000093787b7221 */ /* 0x000fe20000010000 */
[----:B------:R-:W-:Y:S01]  /*1330*/  FMUL.FTZ R135, R122, UR13 ;  /* 0x0000000d7a877c20 */ /* 0x000fe20008410000 */
        /* <DEDUP_REMOVED lines=15> */
.L_x_10027:
[----:B------:R-:W-:Y:S05]  /*1430*/  BSYNC.RECONVERGENT B0 ;  /* 0x0000000000007941 */ /* 0x000fea0003800200 */
.L_x_10026:
        /* <DEDUP_REMOVED lines=45> */
.L_x_10029:
[----:B------:R-:W-:Y:S05]  /*1710*/  BSYNC.RECONVERGENT B0 ;  /* 0x0000000000007941 */ /* 0x000fea0003800200 */
.L_x_10028:
        /* <DEDUP_REMOVED lines=11> */
[----:B------:R0:W5:Y:S03]  /*17d0*/  @P0 LDG.E.128 R116, desc[UR16][R172.64] ;  /* 0x00000010ac740981 */ /* 0x000166000c1e1d00 */
[C---:B-1----:R-:W-:Y:S02]  /*17e0*/  IMAD.WIDE.U32 R170, R169.reuse, 0x4, R170 ;  /* 0x00000004a9aa7825 */ /* 0x042fe400078e00aa */
[----:B------:R-:W3:Y:S04]  /*17f0*/  LDG.E.128 R124, desc[UR16][R124.64] ;  /* 0x000000107c7c7981 */ /* 0x000ee8000c1e1d00 */
[----:B------:R0:W5:Y:S01]  /*1800*/  LDG.E R2, desc[UR16][R170.64] ;  /* 0x00000010aa027981 */ /* 0x000162000c1e1900 */
[----:B--2---:R-:W-:-:S06]  /*1810*/  IMAD.WIDE.U32 R120, R169, 0x10, R120 ;  /* 0x00000010a9787825 */ /* 0x004fcc00078e0078 */
[----:B------:R-:W2:Y:S01]  /*1820*/  LDG.E.128 R120, desc[UR16][R120.64] ;  /* 0x0000001078787981 */ /* 0x000ea2000c1e1d00 */
[----:B---3-5:R-:W-:Y:S01]  /*1830*/  FMUL.FTZ R134, R40, R124 ;  /* 0x0000007c28867220 */ /* 0x028fe20000410000 */
[----:B------:R-:W-:Y:S01]  /*1840*/  FMUL.FTZ R143, R41, R125 ;  /* 0x0000007d298f7220 */ /* 0x000fe20000410000 */
[----:B------:R-:W-:Y:S01]  /*1850*/  FMUL.FTZ R150, R42, R126 ;  /* 0x0000007e2a967220 */ /* 0x000fe20000410000 */
[----:B------:R-:W-:Y:S01]  /*1860*/  FMUL.FTZ R155, R43, R127 ;  /* 0x0000007f2b9b7220 */ /* 0x000fe20000410000 */
[----:B--2---:R-:W-:Y:S01]  /*1870*/  FADD.FTZ R11, R120, -UR14 ;  /* 0x8000000e780b7e21 */ /* 0x004fe20008010000 */
[----:B------:R-:W-:Y:S01]  /*1880*/  FADD.FTZ R128, R121, -UR14 ;  /* 0x8000000e79807e21 */ /* 0x000fe20008010000 */
[----:B------:R-:W-:Y:S02]  /*1890*/  FADD.FTZ R123, R123, -UR14 ;  /* 0x8000000e7b7b7e21 */ /* 0x000fe40008010000 */
[----:B------:R-:W-:Y:S01]  /*18a0*/  FMUL.FTZ R11, R11, UR13 ;  /* 0x0000000d0b0b7c20 */ /* 0x000fe20008410000 */
[----:B------:R-:W-:Y:S01]  /*18b0*/  FADD.FTZ R120, R167, R134 ;  /* 0x00000086a7787221 */ /* 0x000fe20000010000 */
[----:B------:R-:W-:Y:S01]  /*18c0*/  FADD.FTZ R122, R122, -UR14 ;  /* 0x8000000e7a7a7e21 */ /* 0x000fe20008010000 */
[----:B------:R-:W-:Y:S01]  /*18d0*/  FMUL.FTZ R128, R128, UR13 ;  /* 0x0000000d80807c20 */ /* 0x000fe20008410000 */
[----:B------:R-:W-:Y:S01]  /*18e0*/  FFMA.FTZ R121, R11, R134, R168 ;  /* 0x000000860b797223 */ /* 0x000fe200000100a8 */
[----:B------:R-:W-:Y:S01]  /*18f0*/  FMUL.FTZ R148, R123, UR13 ;  /* 0x0000000d7b947c20 */ /* 0x000fe20008410000 */
[----:B------:R-:W-:Y:S01]  /*1900*/  FADD.FTZ R123, R120, R143 ;  /* 0x0000008f787b7221 */ /* 0x000fe20000010000 */
[----:B------:R-:W-:Y:S01]  /*1910*/  FMUL.FTZ R137, R122, UR13 ;  /* 0x0000000d7a897c20 */ /* 0x000fe20008410000 */
        /* <DEDUP_REMOVED lines=13> */
.L_x_10031:
[----:B------:R-:W-:Y:S05]  /*19f0*/  BSYNC.RECONVERGENT B0 ;  /* 0x0000000000007941 */ /* 0x000fea0003800200 */
.L_x_10030:
        /* <DEDUP_REMOVED lines=31> */
.L_x_10033:
[----:B------:R-:W-:Y:S05]  /*1bf0*/  BSYNC.RECONVERGENT B0 ;  /* 0x0000000000007941 */ /* 0x000fea0003800200 */
.L_x_10032:
        /* <DEDUP_REMOVED lines=39> */
[----:B------:R-:W-:Y:S01]  /*1e70*/  LOP3.LUT P6, RZ, R7, 0xff, RZ, 0xc0, !PT ;  /* 0x000000ff07ff7812 */ /* 0x000fe200078cc0ff */
        /* <DEDUP_REMOVED lines=19> */
[----:B------:R-:W-:Y:S01]  /*1fb0*/  SEL R123, R126, RZ, P6 ;  /* 0x000000ff7e7b7207 */ /* 0x000fe20003000000 */
[----:B------:R-:W-:Y:S08]  /*1fc0*/  BRA `(.L_x_10039) ;  /* 0x0000000000707947 */ /* 0x000ff00003800000 */
.L_x_10038:
[--C-:B------:R-:W-:Y:S01]  /*1fd0*/  FFMA.FTZ R49, R131, UR4, R124.reuse ;  /* 0x0000000483317c23 */ /* 0x100fe2000801007c */
[--C-:B------:R-:W-:Y:S01]  /*1fe0*/  FFMA.FTZ R50, R132, UR4, R124.reuse ;  /* 0x0000000484327c23 */ /* 0x100fe2000801007c */
[----:B------:R-:W-:Y:S01]  /*1ff0*/  LOP3.LUT P6, RZ, R7, 0xff, RZ, 0xc0, !PT ;  /* 0x000000ff07ff7812 */ /* 0x000fe200078cc0ff */
        /* <DEDUP_REMOVED lines=25> */
.L_x_10039:
[----:B------:R-:W0:Y:S02]  /*2190*/  @P0 LDC.64 R126, c[0x0][0x478] ;  /* 0x00011e00ff7e0b82 */ /* 0x000e240000000a00 */
[----:B0-----:R-:W-:-:S06]  /*21a0*/  @P0 IMAD.WIDE.U32 R168, R166, 0x10, R126 ;  /* 0x00000010a6a80825 */ /* 0x001fcc00078e007e */
[----:B------:R-:W0:Y:S01]  /*21b0*/  LDC.64 R126, c[0x0][0x468] ;  /* 0x00011a00ff7e7b82 */ /* 0x000e220000000a00 */
[----:B------:R1:W-:Y:S01]  /*21c0*/  @P0 STG.E.128 desc[UR16][R168.64], R48 ;  /* 0x00000030a8000986 */ /* 0x0003e2000c101d10 */
[C---:B0-----:R-:W-:Y:S01]  /*21d0*/  IMAD.WIDE.U32 R126, R166.reuse, 0x10, R126 ;  /* 0x00000010a67e7825 */ /* 0x041fe200078e007e */
[----:B------:R-:W-:-:S04]  /*21e0*/  IADD3 R166, PT, PT, R166, 0x80, RZ ;  /* 0x00000080a6a67810 */ /* 0x000fc80007ffe0ff */
[----:B------:R1:W-:Y:S03]  /*21f0*/  STG.E.128 desc[UR16][R126.64], R120 ;  /* 0x000000787e007986 */ /* 0x0003e6000c101d10 */
.L_x_10037:
[----:B------:R-:W-:Y:S05]  /*2200*/  BSYNC.RECONVERGENT B1 ;  /* 0x0000000000017941 */ /* 0x000fea0003800200 */
.L_x_10036:
[----:B------:R-:W-:Y:S04]  /*2210*/  BSSY.RECONVERGENT B1, `(.L_x_10040) ;  /* 0x0000045000017945 */ /* 0x000fe80003800200 */
[----:B------:R-:W-:Y:S05]  /*2220*/  @!P1 BRA `(.L_x_10041) ;  /* 0x00000004000c9947 */ /* 0x000fea0003800000 */
[----:B------:R-:W-:-:S04]  /*2230*/  ISETP.NE.U32.AND P0, PT, RZ, UR22, PT ;  /* 0x00000016ff007c0c */ /* 0x000fc8000bf05070 */
[----:B------:R-:W-:-:S13]  /*2240*/  ISETP.NE.AND.EX P0, PT, RZ, UR23, PT, P0 ;  /* 0x00000017ff007c0c */ /* 0x000fda000bf05300 */
[----:B------:R-:W-:Y:S05]  /*2250*/  @!P0 BRA `(.L_x_10042) ;  /* 0x0000000000748947 */ /* 0x000fea0003800000 */
[--C-:B-1----:R-:W-:Y:S01]  /*2260*/  FFMA.FTZ R49, R129, UR4, R124.reuse ;  /* 0x0000000481317c23 */ /* 0x102fe2000801007c */
        /* <DEDUP_REMOVED lines=28> */
.L_x_10042:
[--C-:B-1----:R-:W-:Y:S01]  /*2430*/  FFMA.FTZ R121, R129, UR4, R124.reuse ;  /* 0x0000000481797c23 */ /* 0x102fe2000801007c */
        /* <DEDUP_REMOVED lines=27> */
.L_x_10043:
[----:B------:R-:W0:Y:S08]  /*25f0*/  @P0 LDC.64 R168, c[0x0][0x478] ;  /* 0x00011e00ffa80b82 */ /* 0x000e300000000a00 */
[----:B------:R-:W1:Y:S01]  /*2600*/  LDC.64 R126, c[0x0][0x468] ;  /* 0x00011a00ff7e7b82 */ /* 0x000e620000000a00 */
[----:B0-----:R-:W-:-:S05]  /*2610*/  @P0 IMAD.WIDE.U32 R168, R166, 0x10, R168 ;  /* 0x00000010a6a80825 */ /* 0x001fca00078e00a8 */
[----:B------:R0:W-:Y:S01]  /*2620*/  @P0 STG.E.128 desc[UR16][R168.64], R48 ;  /* 0x00000030a8000986 */ /* 0x0001e2000c101d10 */
[C---:B-1----:R-:W-:Y:S01]  /*2630*/  IMAD.WIDE.U32 R126, R166.reuse, 0x10, R126 ;  /* 0x00000010a67e7825 */ /* 0x042fe200078e007e */
[----:B------:R-:W-:-:S04]  /*2640*/  IADD3 R166, PT, PT, R166, 0x80, RZ ;  /* 0x00000080a6a67810 */ /* 0x000fc80007ffe0ff */
[----:B------:R0:W-:Y:S03]  /*2650*/  STG.E.128 desc[UR16][R126.64], R120 ;  /* 0x000000787e007986 */ /* 0x0001e6000c101d10 */
.L_x_10041:
[----:B------:R-:W-:Y:S05]  /*2660*/  BSYNC.RECONVERGENT B1 ;  /* 0x0000000000017941 */ /* 0x000fea0003800200 */
.L_x_10040:
[----:B------:R-:W-:Y:S04]  /*2670*/  BSSY.RECONVERGENT B1, `(.L_x_10044) ;  /* 0x0000045000017945 */ /* 0x000fe80003800200 */
[----:B------:R-:W-:Y:S05]  /*2680*/  @!P2 BRA `(.L_x_10045) ;  /* 0x00000004000ca947 */ /* 0x000fea0003800000 */
[----:B------:R-:W-:-:S04]  /*2690*/  ISETP.NE.U32.AND P0, PT, RZ, UR22, PT ;  /* 0x00000016ff007c0c */ /* 0x000fc8000bf05070 */
[----:B------:R-:W-:-:S13]  /*26a0*/  ISETP.NE.AND.EX P0, PT, RZ, UR23, PT, P0 ;  /* 0x00000017ff007c0c */ /* 0x000fda000bf05300 */
[----:B------:R-:W-:Y:S05]  /*26b0*/  @!P0 BRA `(.L_x_10046) ;  /* 0x0000000000748947 */ /* 0x000fea0003800000 */
[--C-:B01----:R-:W-:Y:S01]  /*26c0*/  FFMA.FTZ R49, R17, UR4, R124.reuse ;  /* 0x0000000411317c23 */ /* 0x103fe2000801007c */
        /* <DEDUP_REMOVED lines=28> */
.L_x_10046:
[--C-:B01----:R-:W-:Y:S01]  /*2890*/  FFMA.FTZ R121, R17, UR4, R124.reuse ;  /* 0x0000000411797c23 */ /* 0x103fe2000801007c */
        /* <DEDUP_REMOVED lines=27> */
.L_x_10047:
[----:B------:R-:W0:Y:S08]  /*2a50*/  @P0 LDC.64 R168, c[0x0][0x478] ;  /* 0x00011e00ffa80b82 */ /* 0x000e300000000a00 */
[----:B------:R-:W1:Y:S01]  /*2a60*/  LDC.64 R126, c[0x0][0x468] ;  /* 0x00011a00ff7e7b82 */ /* 0x000e620000000a00 */
[----:B0-----:R-:W-:-:S05]  /*2a70*/  @P0 IMAD.WIDE.U32 R168, R166, 0x10, R168 ;  /* 0x00000010a6a80825 */ /* 0x001fca00078e00a8 */
[----:B------:R2:W-:Y:S01]  /*2a80*/  @P0 STG.E.128 desc[UR16][R168.64], R48 ;  /* 0x00000030a8000986 */ /* 0x0005e2000c101d10 */
[C---:B-1----:R-:W-:Y:S01]  /*2a90*/  IMAD.WIDE.U32 R126, R166.reuse, 0x10, R126 ;  /* 0x00000010a67e7825 */ /* 0x042fe200078e007e */
[----:B------:R-:W-:-:S04]  /*2aa0*/  IADD3 R166, PT, PT, R166, 0x80, RZ ;  /* 0x00000080a6a67810 */ /* 0x000fc80007ffe0ff */
[----:B------:R2:W-:Y:S03]  /*2ab0*/  STG.E.128 desc[UR16][R126.64], R120 ;  /* 0x000000787e007986 */ /* 0x0005e6000c101d10 */
.L_x_10045:
[----:B------:R-:W-:Y:S05]  /*2ac0*/  BSYNC.RECONVERGENT B1 ;  /* 0x0000000000017941 */ /* 0x000fea0003800200 */
.L_x_10044:
[----:B------:R-:W-:Y:S04]  /*2ad0*/  BSSY.RECONVERGENT B1, `(.L_x_10048) ;  /* 0x0000045000017945 */ /* 0x000fe80003800200 */
[----:B------:R-:W-:Y:S05]  /*2ae0*/  @!P3 BRA `(.L_x_10049) ;  /* 0x00000004000cb947 */ /* 0x000fea0003800000 */
[----:B------:R-:W-:-:S04]  /*2af0*/  ISETP.NE.U32.AND P0, PT, RZ, UR22, PT ;  /* 0x00000016ff007c0c */ /* 0x000fc8000bf05070 */
[----:B------:R-:W-:-:S13]  /*2b00*/  ISETP.NE.AND.EX P0, PT, RZ, UR23, PT, P0 ;  /* 0x00000017ff007c0c */ /* 0x000fda000bf05300 */
[----:B------:R-:W-:Y:S05]  /*2b10*/  @!P0 BRA `(.L_x_10050) ;  /* 0x0000000000748947 */ /* 0x000fea0003800000 */
[--C-:B012---:R-:W-:Y:S01]  /*2b20*/  FFMA.FTZ R49, R15, UR4, R124.reuse ;  /* 0x000000040f317c23 */ /* 0x107fe2000801007c */
        /* <DEDUP_REMOVED lines=28> */
.L_x_10050:
[--C-:B012---:R-:W-:Y:S01]  /*2cf0*/  FFMA.FTZ R121, R15, UR4, R124.reuse ;  /* 0x000000040f797c23 */ /* 0x107fe2000801007c */
        /* <DEDUP_REMOVED lines=27> */
.L_x_10051:
[----:B------:R-:W0:Y:S08]  /*2eb0*/  @P0 LDC.64 R168, c[0x0][0x478] ;  /* 0x00011e00ffa80b82 */ /* 0x000e300000000a00 */
[----:B------:R-:W1:Y:S01]  /*2ec0*/  LDC.64 R126, c[0x0][0x468] ;  /* 0x00011a00ff7e7b82 */ /* 0x000e620000000a00 */
[----:B0-----:R-:W-:-:S05]  /*2ed0*/  @P0 IMAD.WIDE.U32 R168, R166, 0x10, R168 ;  /* 0x00000010a6a80825 */ /* 0x001fca00078e00a8 */
[----:B------:R3:W-:Y:S01]  /*2ee0*/  @P0 STG.E.128 desc[UR16][R168.64], R48 ;  /* 0x00000030a8000986 */ /* 0x0007e2000c101d10 */
[C---:B-1----:R-:W-:Y:S01]  /*2ef0*/  IMAD.WIDE.U32 R126, R166.reuse, 0x10, R126 ;  /* 0x00000010a67e7825 */ /* 0x042fe200078e007e */
[----:B------:R-:W-:-:S04]  /*2f00*/  IADD3 R166, PT, PT, R166, 0x80, RZ ;  /* 0x00000080a6a67810 */ /* 0x000fc80007ffe0ff */
[----:B------:R3:W-:Y:S03]  /*2f10*/  STG.E.128 desc[UR16][R126.64], R120 ;  /* 0x000000787e007986 */ /* 0x0007e6000c101d10 */
.L_x_10049:
[----:B------:R-:W-:Y:S05]  /*2f20*/  BSYNC.RECONVERGENT B1 ;  /* 0x0000000000017941 */ /* 0x000fea0003800200 */
.L_x_10048:
[----:B------:R-:W-:Y:S04]  /*2f30*/  BSSY.RECONVERGENT B1, `(.L_x_10052) ;  /* 0x0000045000017945 */ /* 0x000fe80003800200 */
[----:B------:R-:W-:Y:S05]  /*2f40*/  @!P4 BRA `(.L_x_10053) ;  /* 0x00000004000cc947 */ /* 0x000fea0003800000 */
[----:B------:R-:W-:-:S04]  /*2f50*/  ISETP.NE.U32.AND P0, PT, RZ, UR22, PT ;  /* 0x00000016ff007c0c */ /* 0x000fc8000bf05070 */
[----:B------:R-:W-:-:S13]  /*2f60*/  ISETP.NE.AND.EX P0, PT, RZ, UR23, PT, P0 ;  /* 0x00000017ff007c0c */ /* 0x000fda000bf05300 */
[----:B------:R-:W-:Y:S05]  /*2f70*/  @!P0 BRA `(.L_x_10054) ;  /* 0x0000000000748947 */ /* 0x000fea0003800000 */
[--C-:B0123--:R-:W-:Y:S01]  /*2f80*/  FFMA.FTZ R49, R13, UR4, R124.reuse ;  /* 0x000000040d317c23 */ /* 0x10ffe2000801007c */
        /* <DEDUP_REMOVED lines=28> */
.L_x_10054:
[--C-:B0123--:R-:W-:Y:S01]  /*3150*/  FFMA.FTZ R121, R13, UR4, R124.reuse ;  /* 0x000000040d797c23 */ /* 0x10ffe2000801007c */
        /* <DEDUP_REMOVED lines=27> */
.L_x_10055:
[----:B------:R-:W0:Y:S08]  /*3310*/  @P0 LDC.64 R168, c[0x0][0x478] ;  /* 0x00011e00ffa80b82 */ /* 0x000e300000000a00 */
[----:B------:R-:W1:Y:S01]  /*3320*/  LDC.64 R126, c[0x0][0x468] ;  /* 0x00011a00ff7e7b82 */ /* 0x000e620000000a00 */
[----:B0-----:R-:W-:-:S05]  /*3330*/  @P0 IMAD.WIDE.U32 R168, R166, 0x10, R168 ;  /* 0x00000010a6a80825 */ /* 0x001fca00078e00a8 */
[----:B------:R4:W-:Y:S01]  /*3340*/  @P0 STG.E.128 desc[UR16][R168.64], R48 ;  /* 0x00000030a8000986 */ /* 0x0009e2000c101d10 */
[C---:B-1----:R-:W-:Y:S01]  /*3350*/  IMAD.WIDE.U32 R126, R166.reuse, 0x10, R126 ;  /* 0x00000010a67e7825 */ /* 0x042fe200078e007e */
[----:B------:R-:W-:-:S04]  /*3360*/  IADD3 R166, PT, PT, R166, 0x80, RZ ;  /* 0x00000080a6a67810 */ /* 0x000fc80007ffe0ff */
[----:B------:R4:W-:Y:S03]  /*3370*/  STG.E.128 desc[UR16][R126.64], R120 ;  /* 0x000000787e007986 */ /* 0x0009e6000c101d10 */
.L_x_10053:
[----:B------:R-:W-:Y:S05]  /*3380*/  BSYNC.RECONVERGENT B1 ;  /* 0x0000000000017941 */ /* 0x000fea0003800200 */
.L_x_10052:
[----:B------:R-:W-:Y:S05]  /*3390*/  @!P5 BRA `(.L_x_10056) ;  /* 0x0000001c00e4d947 */ /* 0x000fea0003800000 */
[----:B------:R-:W-:-:S04]  /*33a0*/  ISETP.NE.U32.AND P0, PT, RZ, UR22, PT ;  /* 0x00000016ff007c0c */ /* 0x000fc8000bf05070 */
[----:B------:R-:W-:-:S13]  /*33b0*/  ISETP.NE.AND.EX P0, PT, RZ, UR23, PT, P0 ;  /* 0x00000017ff007c0c */ /* 0x000fda000bf05300 */
[----:B------:R-:W-:Y:S05]  /*33c0*/  @!P0 BRA `(.L_x_10057) ;  /* 0x0000000000748947 */ /* 0x000fea0003800000 */
[--C-:B01234-:R-:W-:Y:S01]  /*33d0*/  FFMA.FTZ R49, R11, UR4, R124.reuse ;  /* 0x000000040b317c23 */ /* 0x11ffe2000801007c */
        /* <DEDUP_REMOVED lines=28> */
.L_x_10057:
[--C-:B01234-:R-:W-:Y:S01]  /*35a0*/  FFMA.FTZ R120, R148, UR4, R124.reuse ;  /* 0x0000000494787c23 */ /* 0x11ffe2000801007c */
[--C-:B------:R-:W-:Y:S01]  /*35b0*/  FFMA.FTZ R121, R11, UR4, R124.reuse ;  /* 0x000000040b797c23 */ /* 0x100fe2000801007c */
[--C-:B------:R-:W-:Y:S01]  /*35c0*/  FFMA.FTZ R122, R128, UR4, R124.reuse ;  /* 0x00000004807a7c23 */ /* 0x100fe2000801007c */
[----:B------:R-:W-:Y:S01]  /*35d0*/  FFMA.FTZ R125, R137, UR4, R124 ;  /* 0x00000004897d7c23 */ /* 0x000fe2000801007c */
[----:B------:R-:W-:Y:S01]  /*35e0*/  FADD.FTZ R120, R155, -R120 ;  /* 0x800000789b787221 */ /* 0x000fe20000010000 */
[----:B------:R-:W-:Y:S01]  /*35f0*/  FADD.FTZ R121, R134, -R121 ;  /* 0x8000007986797221 */ /* 0x000fe20000010000 */
[----:B------:R-:W-:Y:S01]  /*3600*/  FADD.FTZ R122, R143, -R122 ;  /* 0x8000007a8f7a7221 */ /* 0x000fe20000010000 */
[----:B------:R-:W-:Y:S01]  /*3610*/  ISETP.GE.U32.AND P6, PT, R2, 0x1000000, PT ;  /* 0x010000000200780c */ /* 0x000fe20003fc6070 */
        /* <DEDUP_REMOVED lines=18> */
[----:B------:R-:W-:-:S04]  /*3740*/  LOP3.LUT P6, RZ, R2, 0xff0000, RZ, 0xc0, !PT ;  /* 0x00ff000002ff7812 */ /* 0x000fc800078cc0ff */
[----:B------:R-:W-:-:S09]  /*3750*/  SEL R122, R125, RZ, P6 ;  /* 0x000000ff7d7a7207 */ /* 0x000fd20003000000 */
.L_x_10058:
[----:B------:R-:W0:Y:S02]  /*3760*/  @P0 LDC.64 R124, c[0x0][0x478] ;  /* 0x00011e00ff7c0b82 */ /* 0x000e240000000a00 */
[----:B0-----:R-:W-:-:S06]  /*3770*/  @P0 IMAD.WIDE.U32 R126, R166, 0x10, R124 ;  /* 0x00000010a67e0825 */ /* 0x001fcc00078e007c */
[----:B------:R-:W0:Y:S01]  /*3780*/  LDC.64 R124, c[0x0][0x468] ;  /* 0x00011a00ff7c7b82 */ /* 0x000e220000000a00 */
[----:B------:R1:W-:Y:S01]  /*3790*/  @P0 STG.E.128 desc[UR16][R126.64], R48 ;  /* 0x000000307e000986 */ /* 0x0003e2000c101d10 */
[----:B0-----:R-:W-:-:S05]  /*37a0*/  IMAD.WIDE.U32 R124, R166, 0x10, R124 ;  /* 0x00000010a67c7825 */ /* 0x001fca00078e007c */
[----:B------:R1:W-:Y:S01]  /*37b0*/  STG.E.128 desc[UR16][R124.64], R120 ;  /* 0x000000787c007986 */ /* 0x0003e2000c101d10 */
[----:B------:R-:W-:Y:S05]  /*37c0*/  BRA `(.L_x_10056) ;  /* 0x0000001800d87947 */ /* 0x000fea0003800000 */
.L_x_10035:
        /* <DEDUP_REMOVED lines=14> */
[----:B------:R-:W-:Y:S01]  /*38b0*/  FFMA.FTZ R125, R122, UR13, R89 ;  /* 0x0000000d7a7d7c23 */ /* 0x000fe20008010059 */
[----:B------:R-:W-:Y:S01]  /*38c0*/  FADD.FTZ R122, R165, -R126 ;  /* 0x8000007ea57a7221 */ /* 0x000fe20000010000 */
[----:B------:R-:W-:Y:S01]  /*38d0*/  FFMA.FTZ R120, R121, UR13, R88 ;  /* 0x0000000d79787c23 */ /* 0x000fe20008010058 */
        /* <DEDUP_REMOVED lines=8> */
[----:B------:R-:W-:-:S02]  /*3960*/  FMUL.FTZ R122, R123, UR24 ;  /* 0x000000187b7a7c20 */ /* 0x000fc40008410000 */
[----:B------:R-:W-:Y:S02]  /*3970*/  FMUL.FTZ R123, R126, UR24 ;  /* 0x000000187e7b7c20 */ /* 0x000fe40008410000 */
[----:B------:R-:W0:Y:S01]  /*3980*/  LDC.64 R126, c[0x0][0x468] ;  /* 0x00011a00ff7e7b82 */ /* 0x000e220000000a00 */
[----:B------:R-:W-:Y:S02]  /*3990*/  SEL R120, R120, RZ, P0 ;  /* 0x000000ff78787207 */ /* 0x000fe40000000000 */
[----:B------:R-:W-:-:S04]  /*39a0*/  LOP3.LUT P0, RZ, R7, 0xff00, RZ, 0xc0, !PT ;  /* 0x0000ff0007ff7812 */ /* 0x000fc8000780c0ff */
[----:B------:R-:W-:Y:S02]  /*39b0*/  SEL R121, R125, RZ, P0 ;  /* 0x000000ff7d797207 */ /* 0x000fe40000000000 */
[----:B------:R-:W-:-:S04]  /*39c0*/  LOP3.LUT P0, RZ, R7, 0xff0000, RZ, 0xc0, !PT ;  /* 0x00ff000007ff7812 */ /* 0x000fc8000780c0ff */
[----:B------:R-:W-:Y:S02]  /*39d0*/  SEL R122, R122, RZ, P0 ;  /* 0x000000ff7a7a7207 */ /* 0x000fe40000000000 */
[----:B------:R-:W-:-:S04]  /*39e0*/  ISETP.GE.U32.AND P0, PT, R7, 0x1000000, PT ;  /* 0x010000000700780c */ /* 0x000fc80003f06070 */
[----:B------:R-:W-:Y:S01]  /*39f0*/  SEL R123, R123, RZ, P0 ;  /* 0x000000ff7b7b7207 */ /* 0x000fe20000000000 */
[C---:B0-----:R-:W-:Y:S01]  /*3a00*/  IMAD.WIDE.U32 R126, R166.reuse, 0x10, R126 ;  /* 0x00000010a67e7825 */ /* 0x041fe200078e007e */
[----:B------:R-:W-:-:S04]  /*3a10*/  IADD3 R166, PT, PT, R166, 0x80, RZ ;  /* 0x00000080a6a67810 */ /* 0x000fc80007ffe0ff */
[----:B------:R0:W-:Y:S03]  /*3a20*/  STG.E.128 desc[UR16][R126.64], R120 ;  /* 0x000000787e007986 */ /* 0x0001e6000c101d10 */
.L_x_10061:
[----:B------:R-:W-:Y:S05]  /*3a30*/  BSYNC.RECONVERGENT B1 ;  /* 0x0000000000017941 */ /* 0x000fea0003800200 */
.L_x_10060:
[----:B------:R-:W-:Y:S04]  /*3a40*/  BSSY.RECONVERGENT B1, `(.L_x_10062) ;  /* 0x0000022000017945 */ /* 0x000fe80003800200 */
        /* <DEDUP_REMOVED lines=33> */
.L_x_10063:
[----:B------:R-:W-:Y:S05]  /*3c60*/  BSYNC.RECONVERGENT B1 ;  /* 0x0000000000017941 */ /* 0x000fea0003800200 */
.L_x_10062:
[----:B------:R-:W-:Y:S04]  /*3c70*/  BSSY.RECONVERGENT B1, `(.L_x_10064) ;  /* 0x0000022000017945 */ /* 0x000fe80003800200 */
[----:B------:R-:W-:Y:S05]  /*3c80*/  @!P2 BRA `(.L_x_10065) ;  /* 0x000000000080a947 */ /* 0x000fea0003800000 */
        /* <DEDUP_REMOVED lines=32> */
.L_x_10065:
[----:B------:R-:W-:Y:S05]  /*3e90*/  BSYNC.RECONVERGENT B1 ;  /* 0x0000000000017941 */ /* 0x000fea0003800200 */
.L_x_10064:
[----:B------:R-:W-:Y:S04]  /*3ea0*/  BSSY.RECONVERGENT B1, `(.L_x_10066) ;  /* 0x0000022000017945 */ /* 0x000fe80003800200 */
[----:B------:R-:W-:Y:S05]  /*3eb0*/  @!P3 BRA `(.L_x_10067) ;  /* 0x000000000080b947 */ /* 0x000fea0003800000 */
        /* <DEDUP_REMOVED lines=32> */
.L_x_10067:
[----:B------:R-:W-:Y:S05]  /*40c0*/  BSYNC.RECONVERGENT B1 ;  /* 0x0000000000017941 */ /* 0x000fea0003800200 */
.L_x_10066:
[----:B------:R-:W-:Y:S04]  /*40d0*/  BSSY.RECONVERGENT B1, `(.L_x_10068) ;  /* 0x0000022000017945 */ /* 0x000fe80003800200 */
[----:B------:R-:W-:Y:S05]  /*40e0*/  @!P4 BRA `(.L_x_10069) ;  /* 0x000000000080c947 */ /* 0x000fea0003800000 */
        /* <DEDUP_REMOVED lines=32> */
.L_x_10069:
[----:B------:R-:W-:Y:S05]  /*42f0*/  BSYNC.RECONVERGENT B1 ;  /* 0x0000000000017941 */ /* 0x000fea0003800200 */
.L_x_10068:
[----:B------:R-:W-:Y:S05]  /*4300*/  @!P5 BRA `(.L_x_10056) ;  /* 0x000000100008d947 */ /* 0x000fea0003800000 */
[----:B01234-:R-:W0:Y:S01]  /*4310*/  LDC.64 R120, c[0x0][0x468] ;  /* 0x00011a00ff787b82 */ /* 0x01fe220000000a00 */
[----:B------:R-:W-:Y:S01]  /*4320*/  FFMA.FTZ R125, R11, UR4, R124 ;  /* 0x000000040b7d7c23 */ /* 0x000fe2000801007c */
[----:B------:R-:W-:-:S03]  /*4330*/  ISETP.GE.U32.AND P0, PT, R2, 0x1000000, PT ;  /* 0x010000000200780c */ /* 0x000fc60003f06070 */
[----:B------:R-:W-:Y:S01]  /*4340*/  FADD.FTZ R125, R134, -R125 ;  /* 0x8000007d867d7221 */ /* 0x000fe20000010000 */
[----:B0-----:R-:W-:-:S04]  /*4350*/  IMAD.WIDE.U32 R166, R166, 0x10, R120 ;  /* 0x00000010a6a67825 */ /* 0x001fc800078e0078 */
[--C-:B------:R-:W-:Y:S01]  /*4360*/  FFMA.FTZ R120, R148, UR4, R124.reuse ;  /* 0x0000000494787c23 */ /* 0x100fe2000801007c */
[----:B------:R-:W-:-:S03]  /*4370*/  FFMA.FTZ R121, R137, UR4, R124 ;  /* 0x0000000489797c23 */ /* 0x000fc6000801007c */
[----:B------:R-:W-:Y:S01]  /*4380*/  FADD.FTZ R122, R155, -R120 ;  /* 0x800000789b7a7221 */ /* 0x000fe20000010000 */
[----:B------:R-:W-:Y:S01]  /*4390*/  FFMA.FTZ R120, R128, UR4, R124 ;  /* 0x0000000480787c23 */ /* 0x000fe2000801007c */
[----:B------:R-:W-:Y:S02]  /*43a0*/  FADD.FTZ R121, R150, -R121 ;  /* 0x8000007996797221 */ /* 0x000fe40000010000 */
[----:B------:R-:W-:Y:S01]  /*43b0*/  FFMA.FTZ R123, R122, UR13, R119 ;  /* 0x0000000d7a7b7c23 */ /* 0x000fe20008010077 */
[----:B------:R-:W-:Y:S01]  /*43c0*/  FADD.FTZ R120, R143, -R120 ;  /* 0x800000788f787221 */ /* 0x000fe20000010000 */
[----:B------:R-:W-:Y:S01]  /*43d0*/  FFMA.FTZ R122, R125, UR13, R116 ;  /* 0x0000000d7d7a7c23 */ /* 0x000fe20008010074 */
[----:B------:R-:W-:Y:S01]  /*43e0*/  FFMA.FTZ R121, R121, UR13, R118 ;  /* 0x0000000d79797c23 */ /* 0x000fe20008010076 */
[----:B------:R-:W-:Y:S01]  /*43f0*/  FMUL.FTZ R123, R123, UR12 ;  /* 0x0000000c7b7b7c20 */ /* 0x000fe20008410000 */
[----:B------:R-:W-:Y:S01]  /*4400*/  FFMA.FTZ R120, R120, UR13, R117 ;  /* 0x0000000d78787c23 */ /* 0x000fe20008010075 */
[----:B------:R-:W-:-:S02]  /*4410*/  FMUL.FTZ R122, R122, UR12 ;  /* 0x0000000c7a7a7c20 */ /* 0x000fc40008410000 */
[----:B------:R-:W-:Y:S01]  /*4420*/  FMUL.FTZ R123, R123, UR24 ;  /* 0x000000187b7b7c20 */ /* 0x000fe20008410000 */
[----:B------:R-:W-:Y:S01]  /*4430*/  FMUL.FTZ R124, R120, UR12 ;  /* 0x0000000c787c7c20 */ /* 0x000fe20008410000 */
[----:B------:R-:W-:Y:S01]  /*4440*/  FMUL.FTZ R120, R122, UR24 ;  /* 0x000000187a787c20 */ /* 0x000fe20008410000 */
[----:B------:R-:W-:Y:S02]  /*4450*/  FMUL.FTZ R122, R121, UR12 ;  /* 0x0000000c797a7c20 */ /* 0x000fe40008410000 */
[----:B------:R-:W-:Y:S01]  /*4460*/  SEL R123, R123, RZ, P0 ;  /* 0x000000ff7b7b7207 */ /* 0x000fe20000000000 */
[----:B------:R-:W-:Y:S01]  /*4470*/  FMUL.FTZ R121, R124, UR24 ;  /* 0x000000187c797c20 */ /* 0x000fe20008410000 */
[----:B------:R-:W-:Y:S01]  /*4480*/  LOP3.LUT P0, RZ, R2, 0xff, RZ, 0xc0, !PT ;  /* 0x000000ff02ff7812 */ /* 0x000fe2000780c0ff */
[----:B------:R-:W-:-:S03]  /*4490*/  FMUL.FTZ R122, R122, UR24 ;  /* 0x000000187a7a7c20 */ /* 0x000fc60008410000 */
[----:B------:R-:W-:Y:S02]  /*44a0*/  SEL R120, R120, RZ, P0 ;  /* 0x000000ff78787207 */ /* 0x000fe40000000000 */
[----:B------:R-:W-:-:S04]  /*44b0*/  LOP3.LUT P0, RZ, R2, 0xff00, RZ, 0xc0, !PT ;  /* 0x0000ff0002ff7812 */ /* 0x000fc8000780c0ff */
[----:B------:R-:W-:Y:S02]  /*44c0*/  SEL R121, R121, RZ, P0 ;  /* 0x000000ff79797207 */ /* 0x000fe40000000000 */
[----:B------:R-:W-:-:S04]  /*44d0*/  LOP3.LUT P0, RZ, R2, 0xff0000, RZ, 0xc0, !PT ;  /* 0x00ff000002ff7812 */ /* 0x000fc8000780c0ff */
[----:B------:R-:W-:-:S05]  /*44e0*/  SEL R122, R122, RZ, P0 ;  /* 0x000000ff7a7a7207 */ /* 0x000fca0000000000 */
[----:B------:R0:W-:Y:S01]  /*44f0*/  STG.E.128 desc[UR16][R166.64], R120 ;  /* 0x00000078a6007986 */ /* 0x0001e2000c101d10 */
[----:B------:R-:W-:Y:S05]  /*4500*/  BRA `(.L_x_10056) ;  /* 0x0000000c00887947 */ /* 0x000fea0003800000 */
.L_x_10059:
        /* <DEDUP_REMOVED lines=17> */
[----:B------:R-:W1:Y:S01]  /*4620*/  LDC.64 R126, c[0x0][0x468] ;  /* 0x00011a00ff7e7b82 */ /* 0x000e620000000a00 */
        /* <DEDUP_REMOVED lines=20> */
.L_x_10071:
[----:B------:R-:W-:Y:S05]  /*4770*/  BSYNC.RECONVERGENT B1 ;  /* 0x0000000000017941 */ /* 0x000fea0003800200 */
.L_x_10070:
        /* <DEDUP_REMOVED lines=37> */
.L_x_10073:
[----:B------:R-:W-:Y:S05]  /*49d0*/  BSYNC.RECONVERGENT B1 ;  /* 0x0000000000017941 */ /* 0x000fea0003800200 */
.L_x_10072:
        /* <DEDUP_REMOVED lines=37> */
.L_x_10075:
[----:B------:R-:W-:Y:S05]  /*4c30*/  BSYNC.RECONVERGENT B1 ;  /* 0x0000000000017941 */ /* 0x000fea0003800200 */
.L_x_10074:
        /* <DEDUP_REMOVED lines=37> */
.L_x_10077:
[----:B------:R-:W-:Y:S05]  /*4e90*/  BSYNC.RECONVERGENT B1 ;  /* 0x0000000000017941 */ /* 0x000fea0003800200 */
.L_x_10076:
        /* <DEDUP_REMOVED lines=37> */
.L_x_10079:
[----:B------:R-:W-:Y:S05]  /*50f0*/  BSYNC.RECONVERGENT B1 ;  /* 0x0000000000017941 */ /* 0x000fea0003800200 */
.L_x_10078:
[----:B------:R-:W-:Y:S05]  /*5100*/  @!P5 BRA `(.L_x_10056) ;  /* 0x000000000088d947 */ /* 0x000fea0003800000 */
[--C-:B------:R-:W-:Y:S01]  /*5110*/  FFMA.FTZ R50, R148, UR4, R124.reuse ;  /* 0x0000000494327c23 */ /* 0x100fe2000801007c */
[--C-:B------:R-:W-:Y:S01]  /*5120*/  FFMA.FTZ R49, R11, UR4, R124.reuse ;  /* 0x000000040b317c23 */ /* 0x100fe2000801007c */
[--C-:B------:R-:W-:Y:S01]  /*5130*/  FFMA.FTZ R48, R128, UR4, R124.reuse ;  /* 0x0000000480307c23 */ /* 0x100fe2000801007c */
[----:B------:R-:W-:Y:S01]  /*5140*/  FFMA.FTZ R51, R137, UR4, R124 ;  /* 0x0000000489337c23 */ /* 0x000fe2000801007c */
[----:B01234-:R-:W-:Y:S01]  /*5150*/  FADD.FTZ R120, R155, -R50 ;  /* 0x800000329b787221 */ /* 0x01ffe20000010000 */
[----:B------:R-:W-:Y:S01]  /*5160*/  FADD.FTZ R49, R134, -R49 ;  /* 0x8000003186317221 */ /* 0x000fe20000010000 */
[----:B------:R-:W-:Y:S01]  /*5170*/  FADD.FTZ R50, R143, -R48 ;  /* 0x800000308f327221 */ /* 0x000fe20000010000 */
[----:B------:R-:W-:Y:S01]  /*5180*/  FADD.FTZ R121, R150, -R51 ;  /* 0x8000003396797221 */ /* 0x000fe20000010000 */
[----:B------:R-:W0:Y:S01]  /*5190*/  LDC.64 R122, c[0x0][0x478] ;  /* 0x00011e00ff7a7b82 */ /* 0x000e220000000a00 */
[----:B------:R-:W-:Y:S01]  /*51a0*/  FFMA.FTZ R48, R49, UR13, R116 ;  /* 0x0000000d31307c23 */ /* 0x000fe20008010074 */
[----:B------:R-:W-:Y:S01]  /*51b0*/  FFMA.FTZ R49, R50, UR13, R117 ;  /* 0x0000000d32317c23 */ /* 0x000fe20008010075 */
[----:B------:R-:W-:Y:S01]  /*51c0*/  FFMA.FTZ R51, R120, UR13, R119 ;  /* 0x0000000d78337c23 */ /* 0x000fe20008010077 */
[----:B------:R-:W-:Y:S01]  /*51d0*/  FFMA.FTZ R50, R121, UR13, R118 ;  /* 0x0000000d79327c23 */ /* 0x000fe20008010076 */
[----:B------:R-:W-:-:S03]  /*51e0*/  LOP3.LUT P0, RZ, R2, 0xff, RZ, 0xc0, !PT ;  /* 0x000000ff02ff7812 */ /* 0x000fc6000780c0ff */
[----:B------:R-:W1:Y:S01]  /*51f0*/  LDC.64 R120, c[0x0][0x468] ;  /* 0x00011a00ff787b82 */ /* 0x000e620000000a00 */
[----:B------:R-:W-:Y:S01]  /*5200*/  FMUL.FTZ R124, R50, UR12 ;  /* 0x0000000c327c7c20 */ /* 0x000fe20008410000 */
[----:B0-----:R-:W-:-:S05]  /*5210*/  IMAD.WIDE.U32 R122, R166, 0x10, R122 ;  /* 0x00000010a67a7825 */ /* 0x001fca00078e007a */
[----:B------:R0:W-:Y:S01]  /*5220*/  STG.E.128 desc[UR16][R122.64], R48 ;  /* 0x000000307a007986 */ /* 0x0001e2000c101d10 */
[----:B-1----:R-:W-:-:S04]  /*5230*/  IMAD.WIDE.U32 R166, R166, 0x10, R120 ;  /* 0x00000010a6a67825 */ /* 0x002fc800078e0078 */
[----:B------:R-:W-:Y:S01]  /*5240*/  FMUL.FTZ R120, R48, UR12 ;  /* 0x0000000c30787c20 */ /* 0x000fe20008410000 */
[----:B------:R-:W-:-:S03]  /*5250*/  FMUL.FTZ R121, R49, UR12 ;  /* 0x0000000c31797c20 */ /* 0x000fc60008410000 */
[----:B------:R-:W-:Y:S01]  /*5260*/  FMUL.FTZ R120, R120, UR24 ;  /* 0x0000001878787c20 */ /* 0x000fe20008410000 */
[----:B------:R-:W-:-:S04]  /*5270*/  FMUL.FTZ R121, R121, UR24 ;  /* 0x0000001879797c20 */ /* 0x000fc80008410000 */
[----:B------:R-:W-:Y:S02]  /*5280*/  SEL R120, R120, RZ, P0 ;  /* 0x000000ff78787207 */ /* 0x000fe40000000000 */
[----:B------:R-:W-:Y:S01]  /*5290*/  LOP3.LUT P0, RZ, R2, 0xff00, RZ, 0xc0, !PT ;  /* 0x0000ff0002ff7812 */ /* 0x000fe2000780c0ff */
[----:B0-----:R-:W-:-:S03]  /*52a0*/  FMUL.FTZ R122, R124, UR24 ;  /* 0x000000187c7a7c20 */ /* 0x001fc60008410000 */
[----:B------:R-:W-:Y:S01]  /*52b0*/  SEL R121, R121, RZ, P0 ;  /* 0x000000ff79797207 */ /* 0x000fe20000000000 */
[----:B------:R-:W-:Y:S01]  /*52c0*/  FMUL.FTZ R123, R51, UR12 ;  /* 0x0000000c337b7c20 */ /* 0x000fe20008410000 */
[----:B------:R-:W-:-:S03]  /*52d0*/  LOP3.LUT P0, RZ, R2, 0xff0000, RZ, 0xc0, !PT ;  /* 0x00ff000002ff7812 */ /* 0x000fc6000780c0ff */
[----:B------:R-:W-:Y:S01]  /*52e0*/  FMUL.FTZ R123, R123, UR24 ;  /* 0x000000187b7b7c20 */ /* 0x000fe20008410000 */
[----:B------:R-:W-:Y:S02]  /*52f0*/  SEL R122, R122, RZ, P0 ;  /* 0x000000ff7a7a7207 */ /* 0x000fe40000000000 */
[----:B------:R-:W-:-:S04]  /*5300*/  ISETP.GE.U32.AND P0, PT, R2, 0x1000000, PT ;  /* 0x010000000200780c */ /* 0x000fc80003f06070 */
[----:B------:R-:W-:-:S05]  /*5310*/  SEL R123, R123, RZ, P0 ;  /* 0x000000ff7b7b7207 */ /* 0x000fca0000000000 */
[----:B------:R0:W-:Y:S04]  /*5320*/  STG.E.128 desc[UR16][R166.64], R120 ;  /* 0x00000078a6007986 */ /* 0x0001e8000c101d10 */
.L_x_10056:
[----:B------:R-:W-:Y:S05]  /*5330*/  BSYNC.RECONVERGENT B0 ;  /* 0x0000000000007941 */ /* 0x000fea0003800200 */
.L_x_10034:
[----:B------:R-:W-:Y:S02]  /*5340*/  UIADD3 UR7, UPT, UPT, UR7, UR26, URZ ;  /* 0x0000001a07077290 */ /* 0x000fe4000fffe0ff */
[----:B------:R-:W-:Y:S02]  /*5350*/  UPLOP3.LUT UP2, UPT, UPT, UPT, UP2, 0x40, 0x4 ;  /* 0x000000000004789c */ /* 0x000fe40003f4e820 */
[----:B------:R-:W-:-:S09]  /*5360*/  UISETP.GE.AND UP1, UPT, UR7, UR27, UPT ;  /* 0x0000001b0700728c */ /* 0x000fd2000bf26270 */
[----:B------:R-:W-:Y:S05]  /*5370*/  BRA.U !UP1, `(.L_x_10080) ;  /* 0xffffffb109c07547 */ /* 0x000fea000b83ffff */
.L_x_10019:
[----:B------:R-:W0:Y:S01]  /*5380*/  S2UR UR4, SR_CTAID.X ;  /* 0x00000000000479c3 */ /* 0x000e220000002500 */
[----:B------:R-:W-:-:S07]  /*5390*/  ISETP.NE.AND P0, PT, R0, RZ, PT ;  /* 0x000000ff0000720c */ /* 0x000fce0003f05270 */
[----:B------:R-:W1:Y:S08]  /*53a0*/  LDC.64 R2, c[0x0][0x440] ;  /* 0x00011000ff027b82 */ /* 0x000e700000000a00 */
[----:B------:R-:W2:Y:S08]  /*53b0*/  LDC.64 R4, c[0x0][0x448] ;  /* 0x00011200ff047b82 */ /* 0x000eb00000000a00 */
[----:B------:R-:W3:Y:S01]  /*53c0*/  LDC.64 R6, c[0x0][0x440] ;  /* 0x00011000ff067b82 */ /* 0x000ee20000000a00 */
[----:B0-----:R-:W-:-:S06]  /*53d0*/  UIMAD UR4, UR4, UR6, URZ ;  /* 0x00000006040472a4 */ /* 0x001fcc000f8e02ff */
[----:B------:R-:W-:Y:S01]  /*53e0*/  MOV R0, UR4 ;  /* 0x0000000400007c02 */ /* 0x000fe20008000f00 */
[----:B------:R-:W0:Y:S03]  /*53f0*/  LDC.64 R10, c[0x0][0x448] ;  /* 0x00011200ff0a7b82 */ /* 0x000e260000000a00 */
[----:B-----5:R-:W-:-:S05]  /*5400*/  LEA.HI R23, R0, R9, RZ, 0x1e ;  /* 0x0000000900177211 */ /* 0x020fca00078ff0ff */
        /* <DEDUP_REMOVED lines=39> */
.L_x_10081:
        /* <DEDUP_REMOVED lines=16> */
.L_x_10842:


//--------------------- .text._ZN10layer_norm13ln_bwd_kernelINS_13Kernel_traitsIfffffjLj3072ELj1ELj1ELj4ELj16ENS_18Kernel_traits_baseILj3072EfffffjLj128EEEEELb1ELb0ELb0ELb1EEEvNS_9BwdParamsE --------------------------
	.section	.text._ZN10layer_norm13ln_bwd_kernelINS_13Kernel_traitsIfffffjLj3072ELj1ELj1ELj4ELj16ENS_18Kernel_traits_baseILj3072EfffffjLj128EEEEELb1ELb0ELb0ELb1EEEvNS_9BwdParamsE,"ax",@progbits
	.align	128
        .global         _ZN10layer_norm13ln_bwd_kernelINS_13Kernel_traitsIfffffjLj3072ELj1ELj1ELj4ELj16ENS_18Kernel_traits_baseILj3072EfffffjLj128EEEEELb1ELb0ELb0ELb1EEEvNS_9BwdParamsE
        .type           _ZN10layer_norm13ln_bwd_kernelINS_13Kernel_traitsIfffffjLj3072ELj1ELj1ELj4ELj16ENS_18Kernel_traits_baseILj3072EfffffjLj128EEEEELb1ELb0ELb0ELb1EEEvNS_9BwdParamsE,@function
        .size           _ZN10layer_norm13ln_bwd_kernelINS_13Kernel_traitsIfffffjLj3072ELj1ELj1ELj4ELj16ENS_18Kernel_traits_baseILj3072EfffffjLj128EEEEELb1ELb0ELb0ELb1EEEvNS_9BwdParamsE,(.L_x_10843 - _ZN10layer_norm13ln_bwd_kernelINS_13Kernel_traitsIfffffjLj3072ELj1ELj1ELj4ELj16ENS_18Kernel_traits_baseILj3072EfffffjLj128EEEEELb1ELb0ELb0ELb1EEEvNS_9BwdParamsE)
        .other          _ZN10layer_norm13ln_bwd_kernelINS_13Kernel_traitsIfffffjLj3072ELj1ELj1ELj4ELj16ENS_18Kernel_traits_baseILj3072EfffffjLj128EEEEELb1ELb0ELb0ELb1EEEvNS_9BwdParamsE,@"STO_CUDA_ENTRY STV_DEFAULT"
_ZN10layer_norm13ln_bwd_kernelINS_13Kernel_traitsIfffffjLj3072ELj1ELj1ELj4ELj16ENS_18Kernel_traits_baseILj3072EfffffjLj128EEEEELb1ELb0ELb0ELb1EEEvNS_9BwdParamsE:
.text._ZN10layer_norm13ln_bwd_kernelINS_13Kernel_traitsIfffffjLj3072ELj1ELj1ELj4ELj16ENS_18Kernel_traits_baseILj3072EfffffjLj128EEEEELb1ELb0ELb0ELb1EEEvNS_9BwdParamsE:
        /* <DEDUP_REMOVED lines=55> */
[----:B-1----:R-:W-:-:S04]  /*0370*/  IMAD.WIDE.U32 R148, R148, 0x10, R2 ;  /* 0x0000001094947825 */ /* 0x002fc800078e0002 */
[----:B------:R-:W-:Y:S01]  /*0380*/  HFMA2 R2, -RZ, RZ, 0, 0 ;  /* 0x00000000ff027431 */ /* 0x000fe200000001ff */
[----:B------:R-:W-:Y:S02]  /*0390*/  CS2R R108, SRZ ;  /* 0x00000000006c7805 */ /* 0x000fe4000001ff00 */
[----:B------:R-:W-:Y:S02]  /*03a0*/  CS2R R106, SRZ ;  /* 0x00000000006a7805 */ /* 0x000fe4000001ff00 */
[----:B------:R-:W-:Y:S01]  /*03b0*/  CS2R R104, SRZ ;  /* 0x0000000000687805 */ /* 0x000fe2000001ff00 */
[----:B0-----:R-:W5:Y:S01]  /*03c0*/  LDG.E.128 R24, desc[UR14][R148.64] ;  /* 0x0000000e94187981 */ /* 0x001f62000c1e1d00 */
[----:B------:R-:W-:Y:S01]  /*03d0*/  MOV R0, RZ ;  /* 0x000000ff00007202 */ /* 0x000fe20000000f00 */
[----:B------:R-:W0:Y:S02]  /*03e0*/  LDCU UR7, c[0x0][0x408] ;  /* 0x00008100ff0777ac */ /* 0x000e240008000800 */
[----:B------:R-:W5:Y:S01]  /*03f0*/  LDG.E.128 R20, desc[UR14][R148.64+0x800] ;  /* 0x0008000e94147981 */ /* 0x000f62000c1e1d00 */
[----:B------:R-:W1:Y:S03]  /*0400*/  LDCU UR17, c[0x0][0x388] ;  /* 0x00007100ff1177ac */ /* 0x000e660008000800 */
[----:B------:R-:W5:Y:S01]  /*0410*/  LDG.E.128 R16, desc[UR14][R148.64+0x1000] ;  /* 0x0010000e94107981 */ /* 0x000f62000c1e1d00 */
[----:B------:R-:W2:Y:S03]  /*0420*/  LDCU.U8 UR16, c[0x0][0x410] ;  /* 0x00008200ff1077ac */ /* 0x000ea60008000000 */
[----:B------:R-:W5:Y:S01]  /*0430*/  LDG.E.128 R12, desc[UR14][R148.64+0x1800] ;  /* 0x0018000e940c7981 */ /* 0x000f62000c1e1d00 */
[----:B------:R-:W3:Y:S03]  /*0440*/  LDCU UR20, c[0x0][0x400] ;  /* 0x00008000ff1477ac */ /* 0x000ee60008000800 */
[----:B------:R-:W5:Y:S01]  /*0450*/  LDG.E.128 R8, desc[UR14][R148.64+0x2000] ;  /* 0x0020000e94087981 */ /* 0x000f62000c1e1d00 */
[----:B------:R-:W4:Y:S03]  /*0460*/  LDCU.64 UR22, c[0x0][0x478] ;  /* 0x00008f00ff1677ac */ /* 0x000f260008000a00 */
[----:B------:R0:W5:Y:S01]  /*0470*/  LDG.E.128 R4, desc[UR14][R148.64+0x2800] ;  /* 0x0028000e94047981 */ /* 0x000162000c1e1d00 */
[----:B------:R-:W-:Y:S01]  /*0480*/  UISETP.NE.AND.EX UP0, UPT, UR5, URZ, UPT, UP0 ;  /* 0x000000ff0500728c */ /* 0x000fe2000bf05300 */
[----:B------:R-:W1:Y:S01]  /*0490*/  LDCU.128 UR8, c[0x0][0x3c0] ;  /* 0x00007800ff0877ac */ /* 0x000e620008000c00 */
[----:B------:R-:W1:Y:S01]  /*04a0*/  LDCU.64 UR18, c[0x0][0x438] ;  /* 0x00008700ff1277ac */ /* 0x000e620008000a00 */
[----:B0-----:R-:W-:Y:S01]  /*04b0*/  MOV R149, RZ ;  /* 0x000000ff00957202 */ /* 0x001fe20000000f00 */
[----:B--23--:R-:W0:Y:S07]  /*04c0*/  LDCU.64 UR24, c[0x0][0x380] ;  /* 0x00007000ff1877ac */ /* 0x00ce2e0008000a00 */
.L_x_10098:
[----:B--2---:R-:W2:Y:S01]  /*04d0*/  S2R R148, SR_TID.X ;  /* 0x0000000000947919 */ /* 0x004ea20000002100 */
[----:B-1----:R-:W-:Y:S01]  /*04e0*/  UIMAD UR4, UR6, UR17, URZ ;  /* 0x00000011060472a4 */ /* 0x002fe2000f8e02ff */
[----:B------:R-:W1:Y:S01]  /*04f0*/  LDC.64 R100, c[0x0][0x3a8] ;  /* 0x0000ea00ff647b82 */ /* 0x000e620000000a00 */
[----:B------:R-:W-:Y:S02]  /*0500*/  UIMAD.WIDE UR12, UR6, 0x4, UR8 ;  /* 0x00000004060c78a5 */ /* 0x000fe4000f8e0208 */
[----:B------:R-:W-:-:S04]  /*0510*/  USHF.R.S32.HI UR5, URZ, 0x1f, UR4 ;  /* 0x0000001fff057899 */ /* 0x000fc80008011404 */
[----:B------:R-:W-:Y:S01]  /*0520*/  ULEA.HI UR5, UR5, UR4, URZ, 0x2 ;  /* 0x0000000405057291 */ /* 0x000fe2000f8f10ff */
[----:B0-----:R-:W-:Y:S01]  /*0530*/  MOV R56, UR12 ;  /* 0x0000000c00387c02 */ /* 0x001fe20008000f00 */
[----:B------:R-:W3:Y:S01]  /*0540*/  LDC.64 R76, c[0x0][0x428] ;  /* 0x00010a00ff4c7b82 */ /* 0x000ee20000000a00 */
[----:B------:R-:W-:-:S03]  /*0550*/  MOV R57, UR13 ;  /* 0x0000000d00397c02 */ /* 0x000fc60008000f00 */
[----:B------:R-:W-:Y:S02]  /*0560*/  MOV R59, UR5 ;  /* 0x00000005003b7c02 */ /* 0x000fe40008000f00 */
[----:B------:R3:W4:Y:S01]  /*0570*/  LDG.E R3, desc[UR14][R56.64] ;  /* 0x0000000e38037981 */ /* 0x000722000c1e1900 */
[----:B------:R-:W-:Y:S01]  /*0580*/  UIMAD.WIDE UR12, UR6, 0x4, UR10 ;  /* 0x00000004060c78a5 */ /* 0x000fe2000f8e020a */
[----:B------:R-:W-:Y:S01]  /*0590*/  ISETP.NE.AND P4, PT, RZ, UR16, PT ;  /* 0x00000010ff007c0c */ /* 0x000fe2000bf85270 */
[----:B------:R-:W0:Y:S01]  /*05a0*/  @UP0 LDCU.64 UR4, c[0x0][0x3e0] ;  /* 0x00007c00ff0407ac */ /* 0x000e220008000a00 */
[----:B------:R-:W-:Y:S01]  /*05b0*/  ISETP.NE.U32.AND P1, PT, RZ, UR18, PT ;  /* 0x00000012ff007c0c */ /* 0x000fe2000bf25070 */
[----:B------:R-:W0:Y:S02]  /*05c0*/  LDC.64 R158, c[0x0][0x3b0] ;  /* 0x0000ec00ff9e7b82 */ /* 0x000e240000000a00 */
[----:B------:R-:W-:Y:S02]  /*05d0*/  MOV R58, UR12 ;  /* 0x0000000c003a7c02 */ /* 0x000fe40008000f00 */
[----:B--2---:R-:W-:-:S02]  /*05e0*/  LEA.HI.SX32 R156, R59, R148, 0x1e ;  /* 0x000000943b9c7211 */ /* 0x004fc400078ff2ff */
[----:B------:R-:W-:Y:S02]  /*05f0*/  MOV R59, UR13 ;  /* 0x0000000d003b7c02 */ /* 0x000fe40008000f00 */
[C---:B------:R-:W-:Y:S01]  /*0600*/  IADD3 R154, PT, PT, R156.reuse, 0x100, RZ ;  /* 0x000001009c9a7810 */ /* 0x040fe20007ffe0ff */
[C-C-:B-1----:R-:W-:Y:S01]  /*0610*/  IMAD.WIDE.U32 R80, R156.reuse, 0x10, R100.reuse ;  /* 0x000000109c507825 */ /* 0x142fe200078e0064 */
[C---:B------:R-:W-:Y:S01]  /*0620*/  IADD3 R153, PT, PT, R156.reuse, 0x180, RZ ;  /* 0x000001809c997810 */ /* 0x040fe20007ffe0ff */
[----:B------:R-:W2:Y:S01]  /*0630*/  LDG.E R157, desc[UR14][R58.64] ;  /* 0x0000000e3a9d7981 */ /* 0x000ea2000c1e1900 */
[----:B------:R-:W-:Y:S01]  /*0640*/  IADD3 R152, PT, PT, R156, 0x200, RZ ;  /* 0x000002009c987810 */ /* 0x000fe20007ffe0ff */
[--C-:B------:R-:W-:Y:S01]  /*0650*/  IMAD.WIDE.U32 R88, R154, 0x10, R100.reuse ;  /* 0x000000109a587825 */ /* 0x100fe200078e0064 */
[----:B------:R-:W-:Y:S01]  /*0660*/  IADD3 R155, PT, PT, R156, 0x80, RZ ;  /* 0x000000809c9b7810 */ /* 0x000fe20007ffe0ff */
[----:B------:R-:W2:Y:S04]  /*0670*/  LDG.E.128 R80, desc[UR14][R80.64] ;  /* 0x0000000e50507981 */ /* 0x000ea8000c1e1d00 */
[----:B------:R-:W2:Y:S01]  /*0680*/  LDG.E.128 R88, desc[UR14][R88.64] ;  /* 0x0000000e58587981 */ /* 0x000ea2000c1e1d00 */
[----:B------:R-:W-:-:S04]  /*0690*/  IMAD.WIDE.U32 R92, R153, 0x10, R100 ;  /* 0x00000010995c7825 */ /* 0x000fc800078e0064 */
[----:B---3--:R-:W-:Y:S02]  /*06a0*/  IMAD.WIDE.U32 R56, R156, 0x10, R76 ;  /* 0x000000109c387825 */ /* 0x008fe400078e004c */
[----:B------:R-:W3:Y:S02]  /*06b0*/  LDG.E.128 R92, desc[UR14][R92.64] ;  /* 0x0000000e5c5c7981 */ /* 0x000ee4000c1e1d00 */
[--C-:B------:R-:W-:Y:S02]  /*06c0*/  IMAD.WIDE.U32 R96, R152, 0x10, R100.reuse ;  /* 0x0000001098607825 */ /* 0x100fe400078e0064 */
[----:B------:R-:W3:Y:S04]  /*06d0*/  LDG.E.128 R56, desc[UR14][R56.64] ;  /* 0x0000000e38387981 */ /* 0x000ee8000c1e1d00 */
[----:B------:R-:W3:Y:S01]  /*06e0*/  LDG.E.128 R96, desc[UR14][R96.64] ;  /* 0x0000000e60607981 */ /* 0x000ee2000c1e1d00 */
[----:B------:R-:W-:-:S04]  /*06f0*/  IMAD.WIDE.U32 R84, R155, 0x10, R100 ;  /* 0x000000109b547825 */ /* 0x000fc800078e0064 */
[--C-:B------:R-:W-:Y:S02]  /*0700*/  IMAD.WIDE.U32 R60, R155, 0x10, R76.reuse ;  /* 0x000000109b3c7825 */ /* 0x100fe400078e004c */
[----:B------:R-:W3:Y:S04]  /*0710*/  LDG.E.128 R84, desc[UR14][R84.64] ;  /* 0x0000000e54547981 */ /* 0x000ee8000c1e1d00 */
[----:B------:R-:W3:Y:S01]  /*0720*/  LDG.E.128 R60, desc[UR14][R60.64] ;  /* 0x0000000e3c3c7981 */ /* 0x000ee2000c1e1d00 */
[----:B------:R-:W-:-:S06]  /*0730*/  IMAD.WIDE.U32 R64, R154, 0x10, R76 ;  /* 0x000000109a407825 */ /* 0x000fcc00078e004c */
[----:B------:R-:W3:Y:S01]  /*0740*/  LDG.E.128 R64, desc[UR14][R64.64] ;  /* 0x0000000e40407981 */ /* 0x000ee2000c1e1d00 */
[----:B------:R-:W-:Y:S01]  /*0750*/  IMAD.WIDE.U32 R68, R153, 0x10, R76 ;  /* 0x0000001099447825 */ /* 0x000fe200078e004c */
[----:B------:R-:W-:-:S05]  /*0760*/  IADD3 R150, PT, PT, R156, 0x280, RZ ;  /* 0x000002809c967810 */ /* 0x000fca0007ffe0ff */
[----:B------:R-:W3:Y:S01]  /*0770*/  LDG.E.128 R68, desc[UR14][R68.64] ;  /* 0x0000000e44447981 */ /* 0x000ee2000c1e1d00 */
[----:B------:R-:W-:-:S04]  /*0780*/  IMAD.WIDE.U32 R100, R150, 0x10, R100 ;  /* 0x0000001096647825 */ /* 0x000fc800078e0064 */
[--C-:B------:R-:W-:Y:S02]  /*0790*/  IMAD.WIDE.U32 R72, R152, 0x10, R76.reuse ;  /* 0x0000001098487825 */ /* 0x100fe400078e004c */
[----:B------:R-:W3:Y:S04]  /*07a0*/  LDG.E.128 R100, desc[UR14][R100.64] ;  /* 0x0000000e64647981 */ /* 0x000ee8000c1e1d00 */
[----:B------:R-:W3:Y:S01]  /*07b0*/  LDG.E.128 R72, desc[UR14][R72.64] ;  /* 0x0000000e48487981 */ /* 0x000ee2000c1e1d00 */
[----:B------:R-:W-:-:S06]  /*07c0*/  IMAD.WIDE.U32 R76, R150, 0x10, R76 ;  /* 0x00000010964c7825 */ /* 0x000fcc00078e004c */
[----:B------:R-:W3:Y:S01]  /*07d0*/  LDG.E.128 R76, desc[UR14][R76.64] ;  /* 0x0000000e4c4c7981 */ /* 0x000ee2000c1e1d00 */
[----:B------:R-:W-:Y:S01]  /*07e0*/  ISETP.NE.AND.EX P1, PT, RZ, UR19, PT, P1 ;  /* 0x00000013ff007c0c */ /* 0x000fe2000bf25310 */
[----:B0-----:R-:W-:-:S06]  /*07f0*/  @UP0 UIMAD.WIDE UR4, UR6, 0x4, UR4 ;  /* 0x00000004060408a5 */ /* 0x001fcc000f8e0204 */
[----:B------:R-:W-:Y:S02]  /*0800*/  MOV R161, UR5 ;  /* 0x0000000500a17c02 */ /* 0x000fe40008000f00 */
[----:B------:R-:W-:Y:S02]  /*0810*/  PLOP3.LUT P5, PT, PT, PT, UP0, 0x80, 0x8 ;  /* 0x000000000008781c */ /* 0x000fe40003faf008 */
[----:B------:R-:W-:Y:S01]  /*0820*/  MOV R160, UR4 ;  /* 0x0000000400a07c02 */ /* 0x000fe20008000f00 */
[----:B------:R-:W-:-:S06]  /*0830*/  IMAD.WIDE.U32 R168, R155, 0x4, R158 ;  /* 0x000000049ba87825 */ /* 0x000fcc00078e009e */
[----:B-----5:R-:W5:Y:S04]  /*0840*/  LDG.E R168, desc[UR14][R168.64] ;  /* 0x0000000ea8a87981 */ /* 0x020f68000c1e1900 */
[----:B------:R0:W3:Y:S02]  /*0850*/  @P5 LDG.E R167, desc[UR14][R160.64] ;  /* 0x0000000ea0a75981 */ /* 0x0000e4000c1e1900 */
[----:B0-----:R-:W-:-:S05]  /*0860*/  IMAD.WIDE.U32 R160, R156, 0x4, R158 ;  /* 0x000000049ca07825 */ /* 0x001fca00078e009e */
[----:B------:R-:W5:Y:S01]  /*0870*/  LDG.E R173, desc[UR14][R160.64] ;  /* 0x0000000ea0ad7981 */ /* 0x000f62000c1e1900 */
[----:B----4-:R-:W-:-:S04]  /*0880*/  FSEL R3, R3, RZ, !P4 ;  /* 0x000000ff03037208 */ /* 0x010fc80006000000 */
[----:B------:R-:W-:-:S13]  /*0890*/  R2UR UR12, R3 ;  /* 0x00000000030c72ca */ /* 0x000fda00000e0000 */
[----:B--2---:R-:W-:Y:S01]  /*08a0*/  FADD.FTZ R183, R90, -UR12 ;  /* 0x8000000c5ab77e21 */ /* 0x004fe20008010000 */
[----:B------:R-:W-:Y:S02]  /*08b0*/  FADD.FTZ R187, R91, -UR12 ;  /* 0x8000000c5bbb7e21 */ /* 0x000fe40008010000 */
[----:B------:R-:W0:Y:S01]  /*08c0*/  @P1 LDC.64 R90, c[0x0][0x438] ;  /* 0x00010e00ff5a1b82 */ /* 0x000e220000000a00 */
[----:B------:R-:W-:Y:S01]  /*08d0*/  FADD.FTZ R3, R80, -UR12 ;  /* 0x8000000c50037e21 */ /* 0x000fe20008010000 */
[----:B------:R-:W-:Y:S01]  /*08e0*/  FADD.FTZ R205, R81, -UR12 ;  /* 0x8000000c51cd7e21 */ /* 0x000fe20008010000 */
[----:B------:R-:W-:-:S05]  /*08f0*/  R2UR UR5, R157 ;  /* 0x000000009d0572ca */ /* 0x000fca00000e0000 */
[----:B------:R-:W1:Y:S01]  /*0900*/  @P1 LDC.64 R80, c[0x0][0x438] ;  /* 0x00010e00ff501b82 */ /* 0x000e620000000a00 */
[----:B---3--:R-:W-:Y:S01]  /*0910*/  FADD.FTZ R172, R92, -UR12 ;  /* 0x8000000c5cac7e21 */ /* 0x008fe20008010000 */
[----:B------:R-:W-:Y:S01]  /*0920*/  FADD.FTZ R171, R93, -UR12 ;  /* 0x8000000c5dab7e21 */ /* 0x000fe20008010000 */
[----:B------:R-:W-:-:S04]  /*0930*/  IMAD.WIDE.U32 R92, R150, 0x4, R158 ;  /* 0x00000004965c7825 */ /* 0x000fc800078e009e */
[----:B------:R-:W-:Y:S01]  /*0940*/  FADD.FTZ R163, R94, -UR12 ;  /* 0x8000000c5ea37e21 */ /* 0x000fe20008010000 */
[----:B------:R-:W-:Y:S01]  /*0950*/  FADD.FTZ R190, R95, -UR12 ;  /* 0x8000000c5fbe7e21 */ /* 0x000fe20008010000 */
[----:B------:R-:W-:Y:S01]  /*0960*/  FMUL.FTZ R198, R24, R56 ;  /* 0x0000003818c67220 */ /* 0x000fe20000410000 */
[----:B------:R-:W-:-:S04]  /*0970*/  IMAD.WIDE.U32 R94, R152, 0x4, R158 ;  /* 0x00000004985e7825 */ /* 0x000fc800078e009e */
[----:B------:R-:W-:Y:S01]  /*0980*/  FMUL.FTZ R3, R3, UR5 ;  /* 0x0000000503037c20 */ /* 0x000fe20008410000 */
[----:B------:R-:W-:Y:S01]  /*0990*/  FADD.FTZ R188, R96, -UR12 ;  /* 0x8000000c60bc7e21 */ /* 0x000fe20008010000 */
[----:B------:R-:W-:Y:S01]  /*09a0*/  FADD.FTZ R186, R97, -UR12 ;  /* 0x8000000c61ba7e21 */ /* 0x000fe20008010000 */
[----:B------:R2:W5:Y:S01]  /*09b0*/  LDG.E R92, desc[UR14][R92.64] ;  /* 0x0000000e5c5c7981 */ /* 0x000562000c1e1900 */
[----:B------:R-:W-:Y:S01]  /*09c0*/  FMUL.FTZ R200, R25, R57 ;  /* 0x0000003919c87220 */ /* 0x000fe20000410000 */
[----:B------:R-:W-:Y:S01]  /*09d0*/  FADD.FTZ R201, R82, -UR12 ;  /* 0x8000000c52c97e21 */ /* 0x000fe20008010000 */
[----:B------:R-:W-:Y:S01]  /*09e0*/  FMUL.FTZ R205, R205, UR5 ;  /* 0x00000005cdcd7c20 */ /* 0x000fe20008410000 */
[----:B0-----:R-:W-:Y:S02]  /*09f0*/  @P1 IMAD.WIDE.U32 R96, R156, 0x10, R90 ;  /* 0x000000109c601825 */ /* 0x001fe400078e005a */
[----:B------:R0:W5:Y:S02]  /*0a00*/  LDG.E R90, desc[UR14][R94.64] ;  /* 0x0000000e5e5a7981 */ /* 0x000164000c1e1900 */
[----:B--2---:R-:W-:Y:S01]  /*0a10*/  FADD.FTZ R93, RZ, R198 ;  /* 0x000000c6ff5d7221 */ /* 0x004fe20000010000 */
[----:B------:R-:W-:Y:S01]  /*0a20*/  FMUL.FTZ R194, R26, R58 ;  /* 0x0000003a1ac27220 */ /* 0x000fe20000410000 */
[----:B------:R-:W-:Y:S01]  /*0a30*/  FADD.FTZ R203, R83, -UR12 ;  /* 0x8000000c53cb7e21 */ /* 0x000fe20008010000 */
[----:B------:R-:W-:Y:S01]  /*0a40*/  FMUL.FTZ R201, R201, UR5 ;  /* 0x00000005c9c97c20 */ /* 0x000fe20008410000 */
[----:B------:R-:W-:Y:S01]  /*0a50*/  FADD.FTZ R93, R200, R93 ;  /* 0x0000005dc85d7221 */ /* 0x000fe20000010000 */
[----:B-1----:R-:W-:-:S04]  /*0a60*/  @P1 IMAD.WIDE.U32 R80, R150, 0x10, R80 ;  /* 0x0000001096501825 */ /* 0x002fc800078e0050 */
[----:B------:R-:W-:Y:S01]  /*0a70*/  FMUL.FTZ R196, R27, R59 ;  /* 0x0000003b1bc47220 */ /* 0x000fe20000410000 */
[----:B0-----:R-:W-:Y:S01]  /*0a80*/  FFMA.FTZ R94, R3, R198, RZ ;  /* 0x000000c6035e7223 */ /* 0x001fe200000100ff */
[----:B------:R-:W-:Y:S01]  /*0a90*/  FADD.FTZ R93, R194, R93 ;  /* 0x0000005dc25d7221 */ /* 0x000fe20000010000 */
[----:B------:R-:W-:Y:S01]  /*0aa0*/  FADD.FTZ R193, R84, -UR12 ;  /* 0x8000000c54c17e21 */ /* 0x000fe20008010000 */
[----:B------:R-:W-:Y:S01]  /*0ab0*/  FMUL.FTZ R203, R203, UR5 ;  /* 0x00000005cbcb7c20 */ /* 0x000fe20008410000 */
[----:B------:R-:W-:Y:S01]  /*0ac0*/  FFMA.FTZ R94, R205, R200, R94 ;  /* 0x000000c8cd5e7223 */ /* 0x000fe2000001005e */
[----:B------:R0:W5:Y:S01]  /*0ad0*/  @P1 LDG.E.128 R48, desc[UR14][R80.64] ;  /* 0x0000000e50301981 */ /* 0x000162000c1e1d00 */
[----:B------:R-:W-:Y:S01]  /*0ae0*/  FMUL.FTZ R191, R20, R60 ;  /* 0x0000003c14bf7220 */ /* 0x000fe20000410000 */
[----:B------:R-:W-:Y:S01]  /*0af0*/  FADD.FTZ R195, R85, -UR12 ;  /* 0x8000000c55c37e21 */ /* 0x000fe20008010000 */
[----:B------:R-:W-:Y:S01]  /*0b00*/  FFMA.FTZ R94, R201, R194, R94 ;  /* 0x000000c2c95e7223 */ /* 0x000fe2000001005e */
[----:B------:R-:W-:Y:S01]  /*0b10*/  FMUL.FTZ R193, R193, UR5 ;  /* 0x00000005c1c17c20 */ /* 0x000fe20008410000 */
[----:B------:R-:W-:Y:S01]  /*0b20*/  FMUL.FTZ R192, R21, R61 ;  /* 0x0000003d15c07220 */ /* 0x000fe20000410000 */
[----:B------:R-:W-:Y:S01]  /*0b30*/  FADD.FTZ R197, R86, -UR12 ;  /* 0x8000000c56c57e21 */ /* 0x000fe20008010000 */
[----:B------:R-:W-:Y:S01]  /*0b40*/  FFMA.FTZ R94, R203, R196, R94 ;  /* 0x000000c4cb5e7223 */ /* 0x000fe2000001005e */
[----:B------:R-:W1:Y:S01]  /*0b50*/  @P1 LDC.64 R82, c[0x0][0x438] ;  /* 0x00010e00ff521b82 */ /* 0x000e620000000a00 */
[----:B------:R-:W-:Y:S01]  /*0b60*/  FMUL.FTZ R184, R22, R62 ;  /* 0x0000003e16b87220 */ /* 0x000fe20000410000 */
[----:B0-----:R-:W-:Y:S01]  /*0b70*/  FADD.FTZ R80, R196, R93 ;  /* 0x0000005dc4507221 */ /* 0x001fe20000010000 */
[----:B------:R-:W-:Y:S01]  /*0b80*/  FMUL.FTZ R195, R195, UR5 ;  /* 0x00000005c3c37c20 */ /* 0x000fe20008410000 */
[----:B------:R-:W-:Y:S01]  /*0b90*/  FFMA.FTZ R94, R193, R191, R94 ;  /* 0x000000bfc15e7223 */ /* 0x000fe2000001005e */
[----:B------:R-:W-:Y:S01]  /*0ba0*/  FADD.FTZ R199, R87, -UR12 ;  /* 0x8000000c57c77e21 */ /* 0x000fe20008010000 */
[----:B------:R-:W-:Y:S01]  /*0bb0*/  FADD.FTZ R81, R191, R80 ;  /* 0x00000050bf517221 */ /* 0x000fe20000010000 */
[----:B------:R-:W-:Y:S01]  /*0bc0*/  FMUL.FTZ R197, R197, UR5 ;  /* 0x00000005c5c57c20 */ /* 0x000fe20008410000 */
[----:B------:R-:W-:Y:S01]  /*0bd0*/  FFMA.FTZ R94, R195, R192, R94 ;  /* 0x000000c0c35e7223 */ /* 0x000fe2000001005e */
[----:B------:R-:W-:Y:S01]  /*0be0*/  FMUL.FTZ R189, R23, R63 ;  /* 0x0000003f17bd7220 */ /* 0x000fe20000410000 */
[----:B------:R-:W-:Y:S01]  /*0bf0*/  FADD.FTZ R81, R192, R81 ;  /* 0x00000051c0517221 */ /* 0x000fe20000010000 */
[----:B------:R-:W-:Y:S01]  /*0c00*/  FADD.FTZ R177, R88, -UR12 ;  /* 0x8000000c58b17e21 */ /* 0x000fe20008010000 */
[----:B------:R-:W-:Y:S01]  /*0c10*/  FMUL.FTZ R199, R199, UR5 ;  /* 0x00000005c7c77c20 */ /* 0x000fe20008410000 */
[----:B------:R-:W-:Y:S01]  /*0c20*/  FFMA.FTZ R94, R197, R184, R94 ;  /* 0x000000b8c55e7223 */ /* 0x000fe2000001005e */
[----:B------:R-:W-:Y:S01]  /*0c30*/  FADD.FTZ R80, R184, R81 ;  /* 0x00000051b8507221 */ /* 0x000fe20000010000 */
[----:B------:R-:W-:Y:S01]  /*0c40*/  FMUL.FTZ R174, R16, R64 ;  /* 0x0000004010ae7220 */ /* 0x000fe20000410000 */
[----:B------:R-:W-:Y:S01]  /*0c50*/  FADD.FTZ R179, R89, -UR12 ;  /* 0x8000000c59b37e21 */ /* 0x000fe20008010000 */
[----:B------:R-:W-:Y:S01]  /*0c60*/  FMUL.FTZ R177, R177, UR5 ;  /* 0x00000005b1b17c20 */ /* 0x000fe20008410000 */
[----:B------:R-:W-:Y:S01]  /*0c70*/  FADD.FTZ R81, R189, R80 ;  /* 0x00000050bd517221 */ /* 0x000fe20000010000 */
[----:B------:R-:W-:Y:S01]  /*0c80*/  FFMA.FTZ R94, R199, R189, R94 ;  /* 0x000000bdc75e7223 */ /* 0x000fe2000001005e */
[----:B------:R-:W-:Y:S01]  /*0c90*/  FMUL.FTZ R176, R17, R65 ;  /* 0x0000004111b07220 */ /* 0x000fe20000410000 */
        /* <DEDUP_REMOVED lines=11> */
[----:B-1----:R-:W-:-:S04]  /*0d50*/  @P1 IMAD.WIDE.U32 R82, R152, 0x10, R82 ;  /* 0x0000001098521825 */ /* 0x002fc800078e0052 */
[----:B------:R-:W-:Y:S01]  /*0d60*/  FMUL.FTZ R169, R12, R68 ;  /* 0x000000440ca97220 */ /* 0x000fe20000410000 */
[----:B------:R-:W-:Y:S01]  /*0d70*/  FADD.FTZ R80, R185, R80 ;  /* 0x00000050b9507221 */ /* 0x000fe20000010000 */
[----:B------:R-:W-:Y:S01]  /*0d80*/  FMUL.FTZ R172, R172, UR5 ;  /* 0x00000005acac7c20 */ /* 0x000fe20008410000 */
[----:B------:R-:W-:Y:S01]  /*0d90*/  FFMA.FTZ R81, R187, R185, R94 ;  /* 0x000000b9bb517223 */ /* 0x000fe2000001005e */
[----:B------:R0:W5:Y:S01]  /*0da0*/  @P1 LDG.E.128 R44, desc[UR14][R82.64] ;  /* 0x0000000e522c1981 */ /* 0x000162000c1e1d00 */
[----:B------:R-:W-:Y:S01]  /*0db0*/  FMUL.FTZ R170, R13, R69 ;  /* 0x000000450daa7220 */ /* 0x000fe20000410000 */
[----:B------:R-:W-:Y:S01]  /*0dc0*/  FMUL.FTZ R171, R171, UR5 ;  /* 0x00000005abab7c20 */ /* 0x000fe20008410000 */
[----:B------:R-:W-:Y:S01]  /*0dd0*/  FMUL.FTZ R166, R14, R70 ;  /* 0x000000460ea67220 */ /* 0x000fe20000410000 */
[----:B------:R-:W-:Y:S01]  /*0de0*/  FADD.FTZ R180, R100, -UR12 ;  /* 0x8000000c64b47e21 */ /* 0x000fe20008010000 */
[----:B------:R-:W-:Y:S01]  /*0df0*/  FADD.FTZ R178, R101, -UR12 ;  /* 0x8000000c65b27e21 */ /* 0x000fe20008010000 */
[----:B------:R-:W-:Y:S01]  /*0e00*/  FMUL.FTZ R163, R163, UR5 ;  /* 0x00000005a3a37c20 */ /* 0x000fe20008410000 */
[----:B------:R-:W-:Y:S01]  /*0e10*/  FMUL.FTZ R164, R15, R71 ;  /* 0x000000470fa47220 */ /* 0x000fe20000410000 */
[----:B------:R-:W-:Y:S01]  /*0e20*/  FADD.FTZ R182, R98, -UR12 ;  /* 0x8000000c62b67e21 */ /* 0x000fe20008010000 */
[----:B------:R-:W-:Y:S01]  /*0e30*/  FADD.FTZ R157, R99, -UR12 ;  /* 0x8000000c639d7e21 */ /* 0x000fe20008010000 */
[----:B0-----:R-:W-:Y:S01]  /*0e40*/  FADD.FTZ R83, R169, R80 ;  /* 0x00000050a9537221 */ /* 0x001fe20000010000 */
[----:B------:R-:W-:Y:S01]  /*0e50*/  FFMA.FTZ R80, R172, R169, R81 ;  /* 0x000000a9ac507223 */ /* 0x000fe20000010051 */
[----:B------:R-:W-:-:S04]  /*0e60*/  IMAD.WIDE.U32 R100, R154, 0x4, R158 ;  /* 0x000000049a647825 */ /* 0x000fc800078e009e */
[----:B------:R-:W-:Y:S01]  /*0e70*/  FMUL.FTZ R161, R190, UR5 ;  /* 0x00000005bea17c20 */ /* 0x000fe20008410000 */
[----:B------:R-:W-:Y:S01]  /*0e80*/  FADD.FTZ R83, R170, R83 ;  /* 0x00000053aa537221 */ /* 0x000fe20000010000 */
[----:B------:R-:W-:Y:S01]  /*0e90*/  FFMA.FTZ R80, R171, R170, R80 ;  /* 0x000000aaab507223 */ /* 0x000fe20000010050 */
[----:B------:R-:W-:Y:S01]  /*0ea0*/  IMAD.WIDE.U32 R98, R153, 0x4, R158 ;  /* 0x0000000499627825 */ /* 0x000fe200078e009e */
[----:B------:R0:W5:Y:S03]  /*0eb0*/  LDG.E R165, desc[UR14][R100.64] ;  /* 0x0000000e64a57981 */ /* 0x000166000c1e1900 */
[----:B------:R-:W-:Y:S01]  /*0ec0*/  FADD.FTZ R83, R166, R83 ;  /* 0x00000053a6537221 */ /* 0x000fe20000010000 */
[----:B------:R-:W-:Y:S01]  /*0ed0*/  FFMA.FTZ R80, R163, R166, R80 ;  /* 0x000000a6a3507223 */ /* 0x000fe20000010050 */
[----:B------:R-:W-:Y:S01]  /*0ee0*/  FADD.FTZ R162, R102, -UR12 ;  /* 0x8000000c66a27e21 */ /* 0x000fe20008010000 */
[----:B------:R-:W-:Y:S01]  /*0ef0*/  FMUL.FTZ R102, R188, UR5 ;  /* 0x00000005bc667c20 */ /* 0x000fe20008410000 */
[----:B------:R-:W-:Y:S01]  /*0f00*/  FADD.FTZ R82, R164, R83 ;  /* 0x00000053a4527221 */ /* 0x000fe20000010000 */
[----:B------:R-:W-:Y:S01]  /*0f10*/  FFMA.FTZ R81, R161, R164, R80 ;  /* 0x000000a4a1517223 */ /* 0x000fe20000010050 */
[----:B------:R1:W5:Y:S04]  /*0f20*/  LDG.E R91, desc[UR14][R98.64] ;  /* 0x0000000e625b7981 */ /* 0x000368000c1e1900 */
[----:B------:R2:W5:Y:S01]  /*0f30*/  @P1 LDG.E.128 R28, desc[UR14][R96.64] ;  /* 0x0000000e601c1981 */ /* 0x000562000c1e1d00 */
[----:B0-----:R-:W-:Y:S01]  /*0f40*/  FMUL.FTZ R101, R8, R72 ;  /* 0x0000004808657220 */ /* 0x001fe20000410000 */
[----:B------:R-:W-:Y:S01]  /*0f50*/  FMUL.FTZ R158, R186, UR5 ;  /* 0x00000005ba9e7c20 */ /* 0x000fe20008410000 */
[----:B------:R-:W-:Y:S01]  /*0f60*/  FMUL.FTZ R93, R4, R76 ;  /* 0x0000004c045d7220 */ /* 0x000fe20000410000 */
[----:B------:R-:W-:Y:S01]  /*0f70*/  FADD.FTZ R175, R103, -UR12 ;  /* 0x8000000c67af7e21 */ /* 0x000fe20008010000 */
[----:B------:R-:W-:Y:S01]  /*0f80*/  FADD.FTZ R82, R101, R82 ;  /* 0x0000005265527221 */ /* 0x000fe20000010000 */
[----:B-1----:R-:W-:Y:S01]  /*0f90*/  FMUL.FTZ R99, R9, R73 ;  /* 0x0000004909637220 */ /* 0x002fe20000410000 */
[----:B------:R-:W-:Y:S01]  /*0fa0*/  FFMA.FTZ R81, R102, R101, R81 ;  /* 0x0000006566517223 */ /* 0x000fe20000010051 */
[----:B------:R-:W-:Y:S01]  /*0fb0*/  FMUL.FTZ R160, R182, UR5 ;  /* 0x00000005b6a07c20 */ /* 0x000fe20008410000 */
[----:B------:R-:W-:Y:S01]  /*0fc0*/  FMUL.FTZ R95, R6, R78 ;  /* 0x0000004e065f7220 */ /* 0x000fe20000410000 */
[----:B--2---:R-:W-:Y:S01]  /*0fd0*/  FMUL.FTZ R97, R10, R74 ;  /* 0x0000004a0a617220 */ /* 0x004fe20000410000 */
[----:B------:R-:W-:Y:S01]  /*0fe0*/  FADD.FTZ R82, R99, R82 ;  /* 0x0000005263527221 */ /* 0x000fe20000010000 */
[----:B------:R-:W-:Y:S01]  /*0ff0*/  FFMA.FTZ R81, R158, R99, R81 ;  /* 0x000000639e517223 */ /* 0x000fe20000010051 */
[----:B------:R-:W-:Y:S01]  /*1000*/  FMUL.FTZ R98, R11, R75 ;  /* 0x0000004b0b627220 */ /* 0x000fe20000410000 */
[----:B------:R-:W-:Y:S01]  /*1010*/  FMUL.FTZ R157, R157, UR5 ;  /* 0x000000059d9d7c20 */ /* 0x000fe20008410000 */
[----:B------:R-:W-:Y:S01]  /*1020*/  FADD.FTZ R83, R97, R82 ;  /* 0x0000005261537221 */ /* 0x000fe20000010000 */
[----:B------:R-:W-:Y:S01]  /*1030*/  FFMA.FTZ R80, R160, R97, R81 ;  /* 0x00000061a0507223 */ /* 0x000fe20000010051 */
[----:B------:R-:W-:Y:S01]  /*1040*/  FMUL.FTZ R100, R180, UR5 ;  /* 0x00000005b4647c20 */ /* 0x000fe20008410000 */
[----:B------:R-:W0:Y:S01]  /*1050*/  @P1 LDC.64 R84, c[0x0][0x438] ;  /* 0x00010e00ff541b82 */ /* 0x000e220000000a00 */
        /* <DEDUP_REMOVED lines=13> */
[----:B------:R-:W-:-:S02]  /*1130*/  FFMA.FTZ R80, R162, R95, R81 ;  /* 0x0000005fa2507223 */ /* 0x000fc40000010051 */
[----:B------:R-:W2:Y:S01]  /*1140*/  @P1 LDC.64 R88, c[0x0][0x438] ;  /* 0x00010e00ff581b82 */ /* 0x000ea20000000a00 */
[----:B------:R-:W-:Y:S01]  /*1150*/  FADD.FTZ R83, R83, R96 ;  /* 0x0000006053537221 */ /* 0x000fe20000010000 */
[----:B------:R-:W-:-:S04]  /*1160*/  FFMA.FTZ R80, R159, R96, R80 ;  /* 0x000000609f507223 */ /* 0x000fc80000010050 */
[----:B------:R-:W3:Y:S04]  /*1170*/  SHFL.DOWN PT, R82, R83, 0x10, 0x1f ;  /* 0x0a001f0053527f89 */ /* 0x000ee800000e0000 */
[----:B------:R-:W4:Y:S01]  /*1180*/  SHFL.DOWN PT, R81, R80, 0x10, 0x1f ;  /* 0x0a001f0050517f89 */ /* 0x000f2200000e0000 */
[----:B0-----:R-:W-:-:S05]  /*1190*/  @P1 IMAD.WIDE.U32 R84, R153, 0x10, R84 ;  /* 0x0000001099541825 */ /* 0x001fca00078e0054 */
[----:B------:R0:W5:Y:S01]  /*11a0*/  @P1 LDG.E.128 R40, desc[UR14][R84.64] ;  /* 0x0000000e54281981 */ /* 0x000162000c1e1d00 */
[----:B---3--:R-:W-:Y:S01]  /*11b0*/  FADD.FTZ R82, R83, R82 ;  /* 0x0000005253527221 */ /* 0x008fe20000010000 */
[----:B----4-:R-:W-:-:S04]  /*11c0*/  FADD.FTZ R81, R80, R81 ;  /* 0x0000005150517221 */ /* 0x010fc80000010000 */
[----:B0-----:R-:W0:Y:S04]  /*11d0*/  SHFL.DOWN PT, R85, R82, 0x8, 0x1f ;  /* 0x09001f0052557f89 */ /* 0x001e2800000e0000 */
[----:B------:R-:W3:Y:S01]  /*11e0*/  SHFL.DOWN PT, R84, R81, 0x8, 0x1f ;  /* 0x09001f0051547f89 */ /* 0x000ee200000e0000 */
[----:B-1----:R-:W-:-:S05]  /*11f0*/  @P1 IMAD.WIDE.U32 R86, R154, 0x10, R86 ;  /* 0x000000109a561825 */ /* 0x002fca00078e0056 */
[----:B------:R1:W5:Y:S01]  /*1200*/  @P1 LDG.E.128 R36, desc[UR14][R86.64] ;  /* 0x0000000e56241981 */ /* 0x000362000c1e1d00 */
[----:B0-----:R-:W-:Y:S01]  /*1210*/  FADD.FTZ R85, R82, R85 ;  /* 0x0000005552557221 */ /* 0x001fe20000010000 */
[----:B---3--:R-:W-:-:S04]  /*1220*/  FADD.FTZ R84, R81, R84 ;  /* 0x0000005451547221 */ /* 0x008fc80000010000 */
[----:B-1----:R-:W0:Y:S04]  /*1230*/  SHFL.DOWN PT, R86, R85, 0x4, 0x1f ;  /* 0x08801f0055567f89 */ /* 0x002e2800000e0000 */
[----:B------:R-:W1:Y:S01]  /*1240*/  SHFL.DOWN PT, R87, R84, 0x4, 0x1f ;  /* 0x08801f0054577f89 */ /* 0x000e6200000e0000 */
[----:B------:R-:W3:Y:S01]  /*1250*/  S2R R178, SR_CgaCtaId ;  /* 0x0000000000b27919 */ /* 0x000ee20000008800 */
[----:B0-----:R-:W-:Y:S01]  /*1260*/  FADD.FTZ R86, R85, R86 ;  /* 0x0000005655567221 */ /* 0x001fe20000010000 */
[----:B-1----:R-:W-:-:S04]  /*1270*/  FADD.FTZ R87, R84, R87 ;  /* 0x0000005754577221 */ /* 0x002fc80000010000 */
[----:B------:R-:W0:Y:S04]  /*1280*/  SHFL.DOWN PT, R83, R86, 0x2, 0x1f ;  /* 0x08401f0056537f89 */ /* 0x000e2800000e0000 */
[----:B------:R-:W1:Y:S01]  /*1290*/  SHFL.DOWN PT, R80, R87, 0x2, 0x1f ;  /* 0x08401f0057507f89 */ /* 0x000e6200000e0000 */
[----:B--2---:R-:W-:Y:S01]  /*12a0*/  @P1 IMAD.WIDE.U32 R88, R155, 0x10, R88 ;  /* 0x000000109b581825 */ /* 0x004fe200078e0058 */
[----:B------:R-:W-:-:S04]  /*12b0*/  LOP3.LUT P3, RZ, R148, 0x1f, RZ, 0xc0, !PT ;  /* 0x0000001f94ff7812 */ /* 0x000fc8000786c0ff */
[----:B------:R2:W5:Y:S01]  /*12c0*/  @P1 LDG.E.128 R32, desc[UR14][R88.64] ;  /* 0x0000000e58201981 */ /* 0x000562000c1e1d00 */
[----:B------:R-:W-:Y:S01]  /*12d0*/  PLOP3.LUT P0, PT, PT, PT, PT, 0x80, 0x8 ;  /* 0x000000000008781c */ /* 0x000fe20003f0f070 */
[----:B0-----:R-:W-:Y:S01]  /*12e0*/  FADD.FTZ R83, R86, R83 ;  /* 0x0000005356537221 */ /* 0x001fe20000010000 */
[----:B-1----:R-:W-:-:S04]  /*12f0*/  FADD.FTZ R80, R87, R80 ;  /* 0x0000005057507221 */ /* 0x002fc80000010000 */
[----:B--2---:R-:W0:Y:S04]  /*1300*/  SHFL.DOWN PT, R88, R83, 0x1, 0x1f ;  /* 0x08201f0053587f89 */ /* 0x004e2800000e0000 */
        /* <DEDUP_REMOVED lines=96> */
[----:B------:R-:W-:Y:S01]  /*1910*/  FFMA.FTZ R195, R195, UR12, R66 ;  /* 0x0000000cc3c37c23 */ /* 0x000fe20008010042 */
        /* <DEDUP_REMOVED lines=170> */
.L_x_10084:
[--C-:B------:R-:W-:Y:S01]  /*23c0*/  FFMA.FTZ R205, R205, UR12, R66.reuse ;  /* 0x0000000ccdcd7c23 */ /* 0x100fe20008010042 */
[--C-:B------:R-:W-:Y:S01]  /*23d0*/  FFMA.FTZ R3, R3, UR12, R66.reuse ;  /* 0x0000000c03037c23 */ /* 0x100fe20008010042 */
[----:B-----5:R-:W-:Y:S01]  /*23e0*/  LOP3.LUT P5, RZ, R173, 0xff00, RZ, 0xc0, !PT ;  /* 0x0000ff00adff7812 */ /* 0x020fe200078ac0ff */
[--C-:B------:R-:W-:Y:S01]  /*23f0*/  FFMA.FTZ R201, R201, UR12, R66.reuse ;  /* 0x0000000cc9c97c23 */ /* 0x100fe20008010042 */
        /* <DEDUP_REMOVED lines=14> */
[----:B------:R-:W-:Y:S01]  /*24e0*/  FADD.FTZ R192, R192, -R195 ;  /* 0x800000c3c0c07221 */ /* 0x000fe20000010000 */
[----:B------:R-:W-:Y:S01]  /*24f0*/  FFMA.FTZ R55, R196, UR5, R31 ;  /* 0x00000005c4377c23 */ /* 0x000fe2000801001f */
[----:B------:R-:W-:Y:S01]  /*2500*/  FADD.FTZ R197, R184, -R197 ;  /* 0x800000c5b8c57221 */ /* 0x000fe20000010000 */
[----:B------:R-:W-:Y:S01]  /*2510*/  SEL R69, R54, RZ, P5 ;  /* 0x000000ff36457207 */ /* 0x000fe20002800000 */
[----:B------:R-:W-:Y:S01]  /*2520*/  FFMA.FTZ R54, R193, UR12, R66 ;  /* 0x0000000cc1367c23 */ /* 0x000fe20008010042 */
[----:B------:R-:W-:Y:S01]  /*2530*/  SEL R68, R3, RZ, P4 ;  /* 0x000000ff03447207 */ /* 0x000fe20002000000 */
[----:B------:R-:W-:Y:S01]  /*2540*/  FFMA.FTZ R73, R192, UR5, R33 ;  /* 0x00000005c0497c23 */ /* 0x000fe20008010021 */
[----:B------:R-:W-:Y:S01]  /*2550*/  FMUL.FTZ R56, R55, UR4 ;  /* 0x0000000437387c20 */ /* 0x000fe20008410000 */
[----:B------:R-:W-:Y:S01]  /*2560*/  FADD.FTZ R191, R191, -R54 ;  /* 0x80000036bfbf7221 */ /* 0x000fe20000010000 */
[----:B------:R-:W-:Y:S01]  /*2570*/  FFMA.FTZ R54, R201, UR5, R30 ;  /* 0x00000005c9367c23 */ /* 0x000fe2000801001e */
[----:B------:R-:W-:Y:S01]  /*2580*/  LOP3.LUT P6, RZ, R173, 0xff0000, RZ, 0xc0, !PT ;  /* 0x00ff0000adff7812 */ /* 0x000fe200078cc0ff */
[----:B------:R-:W-:Y:S01]  /*2590*/  FFMA.FTZ R74, R197, UR5, R34 ;  /* 0x00000005c54a7c23 */ /* 0x000fe20008010022 */
[----:B------:R-:W-:Y:S01]  /*25a0*/  FFMA.FTZ R72, R191, UR5, R32 ;  /* 0x00000005bf487c23 */ /* 0x000fe20008010020 */
[----:B------:R-:W-:Y:S01]  /*25b0*/  FMUL.FTZ R3, R54, UR4 ;  /* 0x0000000436037c20 */ /* 0x000fe20008410000 */
[--C-:B------:R-:W-:Y:S01]  /*25c0*/  FFMA.FTZ R60, R199, UR12, R66.reuse ;  /* 0x0000000cc73c7c23 */ /* 0x100fe20008010042 */
[----:B------:R-:W-:Y:S01]  /*25d0*/  FMUL.FTZ R58, R73, UR4 ;  /* 0x00000004493a7c20 */ /* 0x000fe20008410000 */
[--C-:B------:R-:W-:Y:S01]  /*25e0*/  FFMA.FTZ R177, R177, UR12, R66.reuse ;  /* 0x0000000cb1b17c23 */ /* 0x100fe20008010042 */
[----:B------:R-:W-:Y:S01]  /*25f0*/  FMUL.FTZ R3, R3, UR7 ;  /* 0x0000000703037c20 */ /* 0x000fe20008410000 */
        /* <DEDUP_REMOVED lines=48> */
[----:B------:R-:W-:Y:S01]  /*2900*/  FMUL.FTZ R58, R88, UR4 ;  /* 0x00000004583a7c20 */ /* 0x000fe20008410000 */
[----:B------:R-:W-:Y:S01]  /*2910*/  FMUL.FTZ R3, R89, UR4 ;  /* 0x0000000459037c20 */ /* 0x000fe20008410000 */
[----:B------:R-:W0:Y:S01]  /*2920*/  LDC.64 R62, c[0x0][0x478] ;  /* 0x00011e00ff3e7b82 */ /* 0x000e220000000a00 */
[----:B------:R-:W-:Y:S01]  /*2930*/  FMUL.FTZ R56, R56, UR7 ;  /* 0x0000000738387c20 */ /* 0x000fe20008410000 */
[----:B------:R-:W-:Y:S01]  /*2940*/  FMUL.FTZ R57, R57, UR7 ;  /* 0x0000000739397c20 */ /* 0x000fe20008410000 */
[--C-:B------:R-:W-:Y:S01]  /*2950*/  FFMA.FTZ R163, R163, UR12, R66.reuse ;  /* 0x0000000ca3a37c23 */ /* 0x100fe20008010042 */
[C---:B------:R-:W-:Y:S01]  /*2960*/  LOP3.LUT P1, RZ, R165.reuse, 0xff0000, RZ, 0xc0, !PT ;  /* 0x00ff0000a5ff7812 */ /* 0x040fe2000782c0ff */
[----:B------:R-:W-:Y:S01]  /*2970*/  FMUL.FTZ R58, R58, UR7 ;  /* 0x000000073a3a7c20 */ /* 0x000fe20008410000 */
[----:B------:R-:W-:Y:S01]  /*2980*/  ISETP.GE.U32.AND P3, PT, R165, 0x1000000, PT ;  /* 0x01000000a500780c */ /* 0x000fe20003f66070 */
[----:B------:R-:W-:Y:S01]  /*2990*/  FMUL.FTZ R3, R3, UR7 ;  /* 0x0000000703037c20 */ /* 0x000fe20008410000 */
        /* <DEDUP_REMOVED lines=51> */
[C---:B------:R-:W-:Y:S01]  /*2cd0*/  LOP3.LUT P1, RZ, R92.reuse, 0xff0000, RZ, 0xc0, !PT ;  /* 0x00ff00005cff7812 */ /* 0x040fe2000782c0ff */
[--C-:B------:R-:W-:Y:S01]  /*2ce0*/  IMAD.WIDE.U32 R100, R155, 0x10, R62.reuse ;  /* 0x000000109b647825 */ /* 0x100fe200078e003e */
[----:B------:R-:W-:Y:S01]  /*2cf0*/  ISETP.GE.U32.AND P3, PT, R92, 0x1000000, PT ;  /* 0x010000005c00780c */ /* 0x000fe20003f66070 */
[----:B------:R0:W-:Y:S02]  /*2d00*/  STG.E.128 desc[UR14][R98.64], R52 ;  /* 0x0000003462007986 */ /* 0x0001e4000c101d0e */
[----:B------:R-:W-:-:S04]  /*2d10*/  IMAD.WIDE.U32 R102, R154, 0x10, R62 ;  /* 0x000000109a667825 */ /* 0x000fc800078e003e */
[----:B------:R-:W-:-:S04]  /*2d20*/  IMAD.WIDE.U32 R158, R153, 0x10, R62 ;  /* 0x00000010999e7825 */ /* 0x000fc800078e003e */
[----:B------:R-:W-:-:S04]  /*2d30*/  IMAD.WIDE.U32 R92, R152, 0x10, R62 ;  /* 0x00000010985c7825 */ /* 0x000fc800078e003e */
[----:B------:R-:W-:-:S04]  /*2d40*/  IMAD.WIDE.U32 R94, R150, 0x10, R62 ;  /* 0x00000010965e7825 */ /* 0x000fc800078e003e */
[----:B------:R-:W-:Y:S01]  /*2d50*/  FFMA.FTZ R62, R3, UR5, R46 ;  /* 0x00000005033e7c23 */ /* 0x000fe2000801002e */
[----:B------:R-:W-:Y:S01]  /*2d60*/  FFMA.FTZ R63, R162, UR5, R47 ;  /* 0x00000005a23f7c23 */ /* 0x000fe2000801002f */
[----:B-1----:R-:W-:-:S04]  /*2d70*/  IMAD.WIDE.U32 R156, R156, 0x10, R66 ;  /* 0x000000109c9c7825 */ /* 0x002fc800078e0042 */
[----:B0-----:R-:W-:Y:S01]  /*2d80*/  FFMA.FTZ R52, R163, UR5, R48 ;  /* 0x00000005a3347c23 */ /* 0x001fe20008010030 */
[----:B------:R-:W-:Y:S01]  /*2d90*/  FFMA.FTZ R53, R164, UR5, R49 ;  /* 0x00000005a4357c23 */ /* 0x000fe20008010031 */
[----:B------:R-:W-:Y:S01]  /*2da0*/  FFMA.FTZ R54, R165, UR5, R50 ;  /* 0x00000005a5367c23 */ /* 0x000fe20008010032 */
[----:B------:R-:W-:-:S04]  /*2db0*/  IMAD.WIDE.U32 R160, R155, 0x10, R66 ;  /* 0x000000109ba07825 */ /* 0x000fc800078e0042 */
[----:B------:R-:W-:Y:S01]  /*2dc0*/  FFMA.FTZ R55, R166, UR5, R51 ;  /* 0x00000005a6377c23 */ /* 0x000fe20008010033 */
[----:B------:R-:W-:Y:S01]  /*2dd0*/  FMUL.FTZ R3, R62, UR4 ;  /* 0x000000043e037c20 */ /* 0x000fe20008410000 */
[----:B------:R0:W-:Y:S01]  /*2de0*/  STG.E.128 desc[UR14][R156.64], R68 ;  /* 0x000000449c007986 */ /* 0x0001e2000c101d0e */
[----:B------:R-:W-:-:S04]  /*2df0*/  IMAD.WIDE.U32 R96, R153, 0x10, R66 ;  /* 0x0000001099607825 */ /* 0x000fc800078e0042 */
[----:B------:R-:W-:Y:S01]  /*2e00*/  FMUL.FTZ R3, R3, UR7 ;  /* 0x0000000703037c20 */ /* 0x000fe20008410000 */
[----:B------:R2:W-:Y:S01]  /*2e10*/  STG.E.128 desc[UR14][R100.64], R72 ;  /* 0x0000004864007986 */ /* 0x0005e2000c101d0e */
[----:B------:R-:W-:-:S03]  /*2e20*/  IMAD.WIDE.U32 R154, R154, 0x10, R66 ;  /* 0x000000109a9a7825 */ /* 0x000fc600078e0042 */
[----:B------:R2:W-:Y:S01]  /*2e30*/  STG.E.128 desc[UR14][R160.64], R76 ;  /* 0x0000004ca0007986 */ /* 0x0005e2000c101d0e */
[----:B------:R-:W-:-:S03]  /*2e40*/  IMAD.WIDE.U32 R152, R152, 0x10, R66 ;  /* 0x0000001098987825 */ /* 0x000fc600078e0042 */
[----:B------:R2:W-:Y:S01]  /*2e50*/  STG.E.128 desc[UR14][R102.64], R80 ;  /* 0x0000005066007986 */ /* 0x0005e2000c101d0e */
[----:B------:R-:W-:-:S04]  /*2e60*/  IMAD.WIDE.U32 R98, R150, 0x10, R66 ;  /* 0x0000001096627825 */ /* 0x000fc800078e0042 */
[----:B------:R-:W-:Y:S01]  /*2e70*/  FMUL.FTZ R66, R63, UR4 ;  /* 0x000000043f427c20 */ /* 0x000fe20008410000 */
[----:B------:R2:W-:Y:S01]  /*2e80*/  STG.E.128 desc[UR14][R154.64], R84 ;  /* 0x000000549a007986 */ /* 0x0005e2000c101d0e */
        /* <DEDUP_REMOVED lines=9> */
[----:B------:R-:W-:Y:S01]  /*2f20*/  SEL R66, R3, RZ, P4 ;  /* 0x000000ff03427207 */ /* 0x000fe20002000000 */
[----:B------:R2:W-:Y:S01]  /*2f30*/  STG.E.128 desc[UR14][R158.64], R88 ;  /* 0x000000589e007986 */ /* 0x0005e2000c101d0e */
[----:B------:R-:W-:-:S02]  /*2f40*/  SEL R67, R67, RZ, P5 ;  /* 0x000000ff43437207 */ /* 0x000fc40002800000 */
[----:B------:R-:W-:Y:S01]  /*2f50*/  SEL R68, R68, RZ, P6 ;  /* 0x000000ff44447207 */ /* 0x000fe20003000000 */
[----:B------:R2:W-:Y:S01]  /*2f60*/  STG.E.128 desc[UR14][R96.64], R56 ;  /* 0x0000003860007986 */ /* 0x0005e2000c101d0e */
[----:B------:R-:W-:Y:S02]  /*2f70*/  SEL R69, R69, RZ, P0 ;  /* 0x000000ff45457207 */ /* 0x000fe40000000000 */
[----:B------:R-:W-:Y:S01]  /*2f80*/  SEL R70, R70, RZ, P1 ;  /* 0x000000ff46467207 */ /* 0x000fe20000800000 */
[----:B------:R2:W-:Y:S01]  /*2f90*/  STG.E.128 desc[UR14][R92.64], R60 ;  /* 0x0000003c5c007986 */ /* 0x0005e2000c101d0e */
[----:B------:R-:W-:-:S03]  /*2fa0*/  SEL R71, R71, RZ, P3 ;  /* 0x000000ff47477207 */ /* 0x000fc60001800000 */
[----:B------:R2:W-:Y:S04]  /*2fb0*/  STG.E.128 desc[UR14][R152.64], R64 ;  /* 0x0000004098007986 */ /* 0x0005e8000c101d0e */
[----:B------:R2:W-:Y:S04]  /*2fc0*/  STG.E.128 desc[UR14][R94.64], R52 ;  /* 0x000000345e007986 */ /* 0x0005e8000c101d0e */
[----:B------:R2:W-:Y:S01]  /*2fd0*/  STG.E.128 desc[UR14][R98.64], R68 ;  /* 0x0000004462007986 */ /* 0x0005e2000c101d0e */
[----:B------:R-:W-:Y:S05]  /*2fe0*/  BRA `(.L_x_10085) ;  /* 0x0000001400f47947 */ /* 0x000fea0003800000 */
.L_x_10083:
        /* <DEDUP_REMOVED lines=32> */
.L_x_10086:
        /* <DEDUP_REMOVED lines=28> */
.L_x_10087:
[----:B------:R-:W0:Y:S08]  /*33b0*/  @P0 LDC.64 R62, c[0x0][0x478] ;  /* 0x00011e00ff3e0b82 */ /* 0x000e300000000a00 */
[----:B------:R-:W1:Y:S01]  /*33c0*/  LDC.64 R60, c[0x0][0x468] ;  /* 0x00011a00ff3c7b82 */ /* 0x000e620000000a00 */
[----:B0-----:R-:W-:-:S05]  /*33d0*/  @P0 IMAD.WIDE.U32 R62, R156, 0x10, R62 ;  /* 0x000000109c3e0825 */ /* 0x001fca00078e003e */
[----:B------:R0:W-:Y:S01]  /*33e0*/  @P0 STG.E.128 desc[UR14][R62.64], R52 ;  /* 0x000000343e000986 */ /* 0x0001e2000c101d0e */
[----:B-1----:R-:W-:-:S05]  /*33f0*/  IMAD.WIDE.U32 R64, R156, 0x10, R60 ;  /* 0x000000109c407825 */ /* 0x002fca00078e003c */
[----:B------:R0:W-:Y:S01]  /*3400*/  STG.E.128 desc[UR14][R64.64], R56 ;  /* 0x0000003840007986 */ /* 0x0001e2000c101d0e */
        /* <DEDUP_REMOVED lines=30> */
.L_x_10088:
        /* <DEDUP_REMOVED lines=28> */
.L_x_10089:
        /* <DEDUP_REMOVED lines=35> */
.L_x_10090:
        /* <DEDUP_REMOVED lines=28> */
.L_x_10091:
        /* <DEDUP_REMOVED lines=35> */
.L_x_10092:
        /* <DEDUP_REMOVED lines=28> */
.L_x_10093:
        /* <DEDUP_REMOVED lines=35> */
.L_x_10094:
        /* <DEDUP_REMOVED lines=28> */
.L_x_10095:
        /* <DEDUP_REMOVED lines=35> */
.L_x_10096:
        /* <DEDUP_REMOVED lines=28> */
.L_x_10097:
[----:B------:R-:W0:Y:S01]  /*4770*/  @P0 LDC.64 R62, c[0x0][0x478] ;  /* 0x00011e00ff3e0b82 */ /* 0x000e220000000a00 */
[----:B------:R-:W-:-:S04]  /*4780*/  IMAD.WIDE.U32 R60, R150, 0x10, R60 ;  /* 0x00000010963c7825 */ /* 0x000fc800078e003c */
[----:B0-----:R-:W-:-:S05]  /*4790*/  @P0 IMAD.WIDE.U32 R62, R150, 0x10, R62 ;  /* 0x00000010963e0825 */ /* 0x001fca00078e003e */
[----:B------:R0:W-:Y:S04]  /*47a0*/  @P0 STG.E.128 desc[UR14][R62.64], R52 ;  /* 0x000000343e000986 */ /* 0x0001e8000c101d0e */
[----:B------:R0:W-:Y:S02]  /*47b0*/  STG.E.128 desc[UR14][R60.64], R56 ;  /* 0x000000383c007986 */ /* 0x0001e4000c101d0e */
.L_x_10085:
        /* <DEDUP_REMOVED lines=12> */
[----:B0-2---:R-:W-:Y:S02]  /*4880*/  MOV R52, R109 ;  /* 0x0000006d00347202 */ /* 0x005fe40000000f00 */
        /* <DEDUP_REMOVED lines=39> */
.L_x_10082:
[----:B------:R-:W2:Y:S08]  /*4b00*/  S2UR UR4, SR_CTAID.X ;  /* 0x00000000000479c3 */ /* 0x000eb00000002500 */
[----:B------:R-:W2:Y:S08]  /*4b10*/  LDC R15, c[0x0][0x388] ;  /* 0x0000e200ff0f7b82 */ /* 0x000eb00000000800 */
[----:B------:R-:W3:Y:S08]  /*4b20*/  LDC.64 R2, c[0x0][0x440] ;  /* 0x00011000ff027b82 */ /* 0x000ef00000000a00 */
[----:B------:R-:W4:Y:S01]  /*4b30*/  LDC.64 R12, c[0x0][0x448] ;  /* 0x00011200ff0c7b82 */ /* 0x000f220000000a00 */
[----:B--2---:R-:W-:-:S05]  /*4b40*/  IMAD R15, R15, UR4, RZ ;  /* 0x000000040f0f7c24 */ /* 0x004fca000f8e02ff */
[----:B------:R-:W-:-:S05]  /*4b50*/  LEA.HI R15, R15, R148, RZ, 0x1e ;  /* 0x000000940f0f7211 */ /* 0x000fca00078ff0ff */
[----:B---3--:R-:W-:-:S05]  /*4b60*/  IMAD.WIDE.U32 R2, R15, 0x10, R2 ;  /* 0x000000100f027825 */ /* 0x008fca00078e0002 */
[----:B0-----:R-:W-:Y:S01]  /*4b70*/  STG.E.128 desc[UR14][R2.64], R8 ;  /* 0x0000000802007986 */ /* 0x001fe2000c101d0e */
        /* <DEDUP_REMOVED lines=13> */
.L_x_10099:
        /* <DEDUP_REMOVED lines=11> */
.L_x_10843:


//--------------------- .text._ZN10layer_norm22ln_bwd_finalize_kernelINS_22Kernel_traits_finalizeILj3072EfffffjLb0ELj1024ELj4ENS_18Kernel_traits_baseILj3072EfffffjLj1024EEEEELb0ELb0EEEvNS_9BwdParamsE --------------------------
	.section	.text._ZN10layer_norm22ln_bwd_finalize_kernelINS_22Kernel_traits_finalizeILj3072EfffffjLb0ELj1024ELj4ENS_18Kernel_traits_baseILj3072EfffffjLj1024EEEEELb0ELb0EEEvNS_9BwdParamsE,"ax",@progbits
	.align	128
        .global         _ZN10layer_norm22ln_bwd_finalize_kernelINS_22Kernel_traits_finalizeILj3072EfffffjLb0ELj1024ELj4ENS_18Kernel_traits_baseILj3072EfffffjLj1024EEEEELb0ELb0EEEvNS_9BwdParamsE
        .type           _ZN10layer_norm22ln_bwd_finalize_kernelINS_22Kernel_traits_finalizeILj3072EfffffjLb0ELj1024ELj4ENS_18Kernel_traits_baseILj3072EfffffjLj1024EEEEELb0ELb0EEEvNS_9BwdParamsE,@function
        .size           _ZN10layer_norm22ln_bwd_finalize_kernelINS_22Kernel_traits_finalizeILj3072EfffffjLb0ELj1024ELj4ENS_18Kernel_traits_baseILj3072EfffffjLj1024EEEEELb0ELb0EEEvNS_9BwdParamsE,(.L_x_10844 - _ZN10layer_norm22ln_bwd_finalize_kernelINS_22Kernel_traits_finalizeILj3072EfffffjLb0ELj1024ELj4ENS_18Kernel_traits_baseILj3072EfffffjLj1024EEEEELb0ELb0EEEvNS_9BwdParamsE)
        .other          _ZN10layer_norm22ln_bwd_finalize_kernelINS_22Kernel_traits_finalizeILj3072EfffffjLb0ELj1024ELj4ENS_18Kernel_traits_baseILj3072EfffffjLj1024EEEEELb0ELb0EEEvNS_9BwdParamsE,@"STO_CUDA_ENTRY STV_DEFAULT"
_ZN10layer_norm22ln_bwd_finalize_kernelINS_22Kernel_traits_finalizeILj3072EfffffjLb0ELj1024ELj4ENS_18Kernel_traits_baseILj3072EfffffjLj1024EEEEELb0ELb0EEEvNS_9BwdParamsE:
.text._ZN10layer_norm22ln_bwd_finalize_kernelINS_22Kernel_traits_finalizeILj3072EfffffjLb0ELj1024ELj4ENS_18Kernel_traits_baseILj3072EfffffjLj1024EEEEELb0ELb0EEEvNS_9BwdParamsE:
        /* <DEDUP_REMOVED lines=82> */
.L_x_10104:
        /* <DEDUP_REMOVED lines=118> */
.L_x_10103:
[----:B------:R-:W-:Y:S05]  /*0c80*/  BSYNC.RECONVERGENT B1 ;  /* 0x0000000000017941 */ /* 0x000fea0003800200 */
.L_x_10102:
        /* <DEDUP_REMOVED lines=75> */
.L_x_10106:
[----:B------:R-:W-:Y:S05]  /*1140*/  BSYNC.RECONVERGENT B1 ;  /* 0x0000000000017941 */ /* 0x000fea0003800200 */
.L_x_10105:
        /* <DEDUP_REMOVED lines=37> */
.L_x_10108:
[----:B------:R-:W-:Y:S05]  /*13a0*/  BSYNC.RECONVERGENT B1 ;  /* 0x0000000000017941 */ /* 0x000fea0003800200 */
.L_x_10107:
[----:B------:R-:W-:Y:S05]  /*13b0*/  @!P1 BRA `(.L_x_10101) ;  /* 0x0000000000409947 */ /* 0x000fea0003800000 */
[----:B------:R-:W0:Y:S01]  /*13c0*/  LDC.64 R6, c[0x0][0x440] ;  /* 0x00011000ff067b82 */ /* 0x000e220000000a00 */
[----:B------:R-:W-:Y:S01]  /*13d0*/  IMAD R59, R2, R56, R59 ;  /* 0x00000038023b7224 */ /* 0x000fe200078e023b */
[----:B------:R-:W-:Y:S02]  /*13e0*/  LOP3.LUT R8, R8, 0x1f, RZ, 0xc0, !PT ;  /* 0x0000001f08087812 */ /* 0x000fe400078ec0ff */
[----:B------:R-:W-:Y:S02]  /*13f0*/  IADD3 R9, PT, PT, -R9, RZ, RZ ;  /* 0x000000ff09097210 */ /* 0x000fe40007ffe1ff */
[----:B------:R-:W-:Y:S02]  /*1400*/  IADD3 R59, PT, PT, R8, R59, RZ ;  /* 0x0000003b083b7210 */ /* 0x000fe40007ffe0ff */
[----:B------:R-:W1:Y:S05]  /*1410*/  LDC.64 R10, c[0x0][0x448] ;  /* 0x00011200ff0a7b82 */ /* 0x000e6a0000000a00 */
.L_x_10109:
        /* <DEDUP_REMOVED lines=10> */
.L_x_10101:
[----:B------:R-:W-:Y:S05]  /*14c0*/  BSYNC.RECONVERGENT B0 ;  /* 0x0000000000007941 */ /* 0x000fea0003800200 */
.L_x_10100:
        /* <DEDUP_REMOVED lines=57> */
.L_x_10110:
        /* <DEDUP_REMOVED lines=10> */
.L_x_10844:


//--------------------- .text._ZN10layer_norm13ln_bwd_kernelINS_13Kernel_traitsIfffffjLj3072ELj1ELj1ELj4ELj16ENS_18Kernel_traits_baseILj3072EfffffjLj128EEEEELb1ELb0ELb1ELb0EEEvNS_9BwdParamsE --------------------------
	.section	.text._ZN10layer_norm13ln_bwd_kernelINS_13Kernel_traitsIfffffjLj3072ELj1ELj1ELj4ELj16ENS_18Kernel_traits_baseILj3072EfffffjLj128EEEEELb1ELb0ELb1ELb0EEEvNS_9BwdParamsE,"ax",@progbits
	.align	128
        .global         _ZN10layer_norm13ln_bwd_kernelINS_13Kernel_traitsIfffffjLj3072ELj1ELj1ELj4ELj16ENS_18Kernel_traits_baseILj3072EfffffjLj128EEEEELb1ELb0ELb1ELb0EEEvNS_9BwdParamsE
        .type           _ZN10layer_norm13ln_bwd_kernelINS_13Kernel_traitsIfffffjLj3072ELj1ELj1ELj4ELj16ENS_18Kernel_traits_baseILj3072EfffffjLj128EEEEELb1ELb0ELb1ELb0EEEvNS_9BwdParamsE,@function
        .size           _ZN10layer_norm13ln_bwd_kernelINS_13Kernel_traitsIfffffjLj3072ELj1ELj1ELj4ELj16ENS_18Kernel_traits_baseILj3072EfffffjLj128EEEEELb1ELb0ELb1ELb0EEEvNS_9BwdParamsE,(.L_x_10845 - _ZN10layer_norm13ln_bwd_kernelINS_13Kernel_traitsIfffffjLj3072ELj1ELj1ELj4ELj16ENS_18Kernel_traits_baseILj3072EfffffjLj128EEEEELb1ELb0ELb1ELb0EEEvNS_9BwdParamsE)
        .other          _ZN10layer_norm13ln_bwd_kernelINS_13Kernel_traitsIfffffjLj3072ELj1ELj1ELj4ELj16ENS_18Kernel_traits_baseILj3072EfffffjLj128EEEEELb1ELb0ELb1ELb0EEEvNS_9BwdParamsE,@"STO_CUDA_ENTRY STV_DEFAULT"
_ZN10layer_norm13ln_bwd_kernelINS_13Kernel_traitsIfffffjLj3072ELj1ELj1ELj4ELj16ENS_18Kernel_traits_baseILj3072EfffffjLj128EEEEELb1ELb0ELb1ELb0EEEvNS_9BwdParamsE:
.text._ZN10layer_norm13ln_bwd_kernelINS_13Kernel_traitsIfffffjLj3072ELj1ELj1ELj4ELj16ENS_18Kernel_traits_baseILj3072EfffffjLj128EEEEELb1ELb0ELb1ELb0EEEvNS_9BwdParamsE:
        /* <DEDUP_REMOVED lines=26> */
[C---:B-1----:R-:W-:Y:S01]  /*01a0*/  @P5 IMAD.WIDE.U32 R2, R11.reuse, 0x10, R2 ;  /* 0x000000100b025825 */ /* 0x042fe200078e0002 */
[----:B------:R-:W-:-:S04]  /*01b0*/  @P5 LOP3.LUT R11, R11, 0x80, RZ, 0xfc, !PT ;  /* 0x000000800b0b5812 */ /* 0x000fc800078efcff */
[----:B--2---:R-:W5:Y:S02]  /*01c0*/  @P5 LDG.E.128 R36, desc[UR10][R2.64] ;  /* 0x0000000a02245981 */ /* 0x004f64000c1e1d00 */
[----:B------:R-:W1:Y:S01]  /*01d0*/  @P2 LDC.64 R20, c[0x0][0x3d0] ;  /* 0x0000f400ff142b82 */ /* 0x000e620000000a00 */
[C---:B----4-:R-:W-:Y:S01]  /*01e0*/  @P4 IMAD.WIDE.U32 R6, R11.reuse, 0x10, R4 ;  /* 0x000000100b064825 */ /* 0x050fe200078e0004 */
[----:B------:R-:W-:-:S04]  /*01f0*/  @P4 IADD3 R11, PT, PT, R11, 0x80, RZ ;  /* 0x000000800b0b4810 */ /* 0x000fc80007ffe0ff */
[----:B------:R-:W5:Y:S01]  /*0200*/  @P4 LDG.E.128 R40, desc[UR10][R6.64] ;  /* 0x0000000a06284981 */ /* 0x000f62000c1e1d00 */
[C---:B---3--:R-:W-:Y:S01]  /*0210*/  @P0 IMAD.WIDE.U32 R12, R11.reuse, 0x10, R12 ;  /* 0x000000100b0c0825 */ /* 0x048fe200078e000c */
[----:B------:R-:W-:Y:S01]  /*0220*/  @P0 IADD3 R11, PT, PT, R11, 0x80, RZ ;  /* 0x000000800b0b0810 */ /* 0x000fe20007ffe0ff */
[----:B------:R-:W2:Y:S03]  /*0230*/  @P3 LDC.64 R22, c[0x0][0x3d0] ;  /* 0x0000f400ff163b82 */ /* 0x000ea60000000a00 */
[----:B------:R3:W5:Y:S01]  /*0240*/  @P0 LDG.E.128 R44, desc[UR10][R12.64] ;  /* 0x0000000a0c2c0981 */ /* 0x000762000c1e1d00 */
[C---:B0-----:R-:W-:Y:S01]  /*0250*/  @P1 IMAD.WIDE.U32 R18, R11.reuse, 0x10, R18 ;  /* 0x000000100b121825 */ /* 0x041fe200078e0012 */
[----:B------:R-:W-:-:S04]  /*0260*/  @P1 IADD3 R11, PT, PT, R11, 0x80, RZ ;  /* 0x000000800b0b1810 */ /* 0x000fc80007ffe0ff */
[----:B------:R0:W5:Y:S01]  /*0270*/  @P1 LDG.E.128 R48, desc[UR10][R18.64] ;  /* 0x0000000a12301981 */ /* 0x000162000c1e1d00 */
[C---:B-1----:R-:W-:Y:S01]  /*0280*/  @P2 IMAD.WIDE.U32 R20, R11.reuse, 0x10, R20 ;  /* 0x000000100b142825 */ /* 0x042fe200078e0014 */
[----:B------:R-:W-:-:S04]  /*0290*/  @P2 IADD3 R11, PT, PT, R11, 0x80, RZ ;  /* 0x000000800b0b2810 */ /* 0x000fc80007ffe0ff */
[----:B------:R0:W5:Y:S01]  /*02a0*/  @P2 LDG.E.128 R52, desc[UR10][R20.64] ;  /* 0x0000000a14342981 */ /* 0x000162000c1e1d00 */
[----:B---3--:R-:W-:Y:S01]  /*02b0*/  MOV R12, UR4 ;  /* 0x00000004000c7c02 */ /* 0x008fe20008000f00 */
[----:B--2---:R-:W-:-:S05]  /*02c0*/  @P3 IMAD.WIDE.U32 R4, R11, 0x10, R22 ;  /* 0x000000100b043825 */ /* 0x004fca00078e0016 */
[----:B------:R0:W5:Y:S01]  /*02d0*/  @P3 LDG.E.128 R56, desc[UR10][R4.64] ;  /* 0x0000000a04383981 */ /* 0x000162000c1e1d00 */
        /* <DEDUP_REMOVED lines=55> */
.L_x_10199:
[----:B------:R-:W0:Y:S08]  /*0650*/  LDC.64 R8, c[0x0][0x3f8] ;  /* 0x0000fe00ff087b82 */ /* 0x000e300000000a00 */
[----:B------:R-:W1:Y:S08]  /*0660*/  LDC.64 R14, c[0x0][0x3c8] ;  /* 0x0000f200ff0e7b82 */ /* 0x000e700000000a00 */
[----:B--2---:R-:W2:Y:S01]  /*0670*/  LDC.64 R16, c[0x0][0x3f0] ;  /* 0x0000fc00ff107b82 */ /* 0x004ea20000000a00 */
[----:B0-----:R-:W-:-:S07]  /*0680*/  IMAD.WIDE R8, R12, 0x4, R8 ;  /* 0x000000040c087825 */ /* 0x001fce00078e0208 */
[----:B------:R-:W0:Y:S01]  /*0690*/  LDC.64 R140, c[0x0][0x3c0] ;  /* 0x0000f000ff8c7b82 */ /* 0x000e220000000a00 */
[----:B---3--:R-:W3:Y:S01]  /*06a0*/  LDG.E R11, desc[UR10][R8.64] ;  /* 0x0000000a080b7981 */ /* 0x008ee2000c1e1900 */
[----:B-1----:R-:W-:-:S06]  /*06b0*/  IMAD.WIDE R14, R12, 0x4, R14 ;  /* 0x000000040c0e7825 */ /* 0x002fcc00078e020e */
[----:B-----5:R1:W5:Y:S01]  /*06c0*/  LDG.E R14, desc[UR10][R14.64] ;  /* 0x0000000a0e0e7981 */ /* 0x020362000c1e1900 */
[----:B--2---:R-:W-:-:S05]  /*06d0*/  IMAD.WIDE R16, R12, 0x4, R16 ;  /* 0x000000040c107825 */ /* 0x004fca00078e0210 */
[----:B------:R1:W5:Y:S01]  /*06e0*/  LDG.E R13, desc[UR10][R16.64] ;  /* 0x0000000a100d7981 */ /* 0x000362000c1e1900 */
[----:B------:R-:W-:Y:S01]  /*06f0*/  BSSY.RECONVERGENT B0, `(.L_x_10112) ;  /* 0x00001ae000007945 */ /* 0x000fe20003800200 */
[----:B---3--:R-:W-:-:S13]  /*0700*/  ISETP.GE.AND P3, PT, R11, 0x1, PT ;  /* 0x000000010b00780c */ /* 0x008fda0003f66270 */
[----:B01--4-:R-:W-:Y:S05]  /*0710*/  @!P3 BRA `(.L_x_10113) ;  /* 0x0000001000f4b947 */ /* 0x013fea0003800000 */
[----:B------:R-:W-:Y:S01]  /*0720*/  IMAD.WIDE R16, R12, 0x4, R140 ;  /* 0x000000040c107825 */ /* 0x000fe200078e028c */
[----:B------:R-:W0:Y:S04]  /*0730*/  LDC R9, c[0x0][0x388] ;  /* 0x0000e200ff097b82 */ /* 0x000e280000000800 */
[----:B------:R1:W2:Y:S01]  /*0740*/  LDG.E R177, desc[UR10][R16.64] ;  /* 0x0000000a10b17981 */ /* 0x0002a2000c1e1900 */
[----:B-----5:R-:W-:Y:S01]  /*0750*/  ISETP.GE.AND P4, PT, R13, 0x1, PT ;  /* 0x000000010d00780c */ /* 0x020fe20003f86270 */
[----:B------:R-:W-:Y:S01]  /*0760*/  BSSY.RECONVERGENT B1, `(.L_x_10114) ;  /* 0x0000049000017945 */ /* 0x000fe20003800200 */
[C---:B------:R-:W-:Y:S01]  /*0770*/  ISETP.GE.U32.AND P6, PT, R10.reuse, 0x80, PT ;  /* 0x000000800a00780c */ /* 0x040fe20003fc6070 */
[----:B------:R-:W3:Y:S01]  /*0780*/  S2R R8, SR_TID.X ;  /* 0x0000000000087919 */ /* 0x000ee20000002100 */
[----:B------:R-:W-:Y:S01]  /*0790*/  ISETP.GE.U32.AND P5, PT, R10, 0x100, PT ;  /* 0x000001000a00780c */ /* 0x000fe20003fa6070 */
[----:B------:R-:W-:Y:S01]  /*07a0*/  HFMA2 R178, -RZ, RZ, 0, 0 ;  /* 0x00000000ffb27431 */ /* 0x000fe200000001ff */
[----:B------:R-:W-:-:S02]  /*07b0*/  ISETP.NE.AND P2, PT, RZ, UR9, PT ;  /* 0x00000009ff007c0c */ /* 0x000fc4000bf45270 */
[----:B------:R-:W-:Y:S02]  /*07c0*/  CS2R R186, SRZ ;  /* 0x0000000000ba7805 */ /* 0x000fe4000001ff00 */
[C---:B------:R-:W-:Y:S02]  /*07d0*/  ISETP.GE.U32.AND P0, PT, R10.reuse, 0x180, PT ;  /* 0x000001800a00780c */ /* 0x040fe40003f06070 */
[----:B------:R-:W-:Y:S02]  /*07e0*/  ISETP.GE.U32.AND P1, PT, R10, 0x200, PT ;  /* 0x000002000a00780c */ /* 0x000fe40003f26070 */
[----:B------:R-:W-:-:S05]  /*07f0*/  @P4 IADD3 R140, PT, PT, R13, -0x1, RZ ;  /* 0xffffffff0d8c4810 */ /* 0x000fca0007ffe0ff */
[-C--:B0-----:R-:W-:Y:S01]  /*0800*/  @P4 IMAD R141, R140, R9.reuse, RZ ;  /* 0x000000098c8d4224 */ /* 0x081fe200078e02ff */
[----:B------:R-:W-:Y:S01]  /*0810*/  IADD3 R140, PT, PT, R11, -0x1, RZ ;  /* 0xffffffff0b8c7810 */ /* 0x000fe20007ffe0ff */
[----:B------:R-:W-:-:S03]  /*0820*/  IMAD R15, R12, R9, RZ ;  /* 0x000000090c0f7224 */ /* 0x000fc600078e02ff */
[----:B------:R-:W-:Y:S01]  /*0830*/  @P4 SHF.R.S32.HI R142, RZ, 0x1f, R141 ;  /* 0x0000001fff8e4819 */ /* 0x000fe2000001148d */
[----:B------:R-:W-:Y:S01]  /*0840*/  IMAD R140, R140, R9, RZ ;  /* 0x000000098c8c7224 */ /* 0x000fe200078e02ff */
[----:B-1----:R-:W-:Y:S02]  /*0850*/  SHF.R.S32.HI R16, RZ, 0x1f, R15 ;  /* 0x0000001fff107819 */ /* 0x002fe4000001140f */
[----:B------:R-:W-:Y:S02]  /*0860*/  @P4 LEA.HI R143, R142, R141, RZ, 0x2 ;  /* 0x0000008d8e8f4211 */ /* 0x000fe400078f10ff */
[----:B------:R-:W-:Y:S02]  /*0870*/  SHF.R.S32.HI R17, RZ, 0x1f, R140 ;  /* 0x0000001fff117819 */ /* 0x000fe4000001148c */
[----:B------:R-:W-:Y:S02]  /*0880*/  LEA.HI R141, R16, R15, RZ, 0x2 ;  /* 0x0000000f108d7211 */ /* 0x000fe400078f10ff */
[----:B------:R-:W-:-:S02]  /*0890*/  LEA.HI R179, R17, R140, RZ, 0x2 ;  /* 0x0000008c11b37211 */ /* 0x000fc400078f10ff */
[-C--:B---3--:R-:W-:Y:S02]  /*08a0*/  LEA.HI.SX32 R16, R141, R8.reuse, 0x1e ;  /* 0x000000088d107211 */ /* 0x088fe400078ff2ff */
[-C--:B------:R-:W-:Y:S02]  /*08b0*/  @P4 LEA.HI.SX32 R178, R143, R8.reuse, 0x1e ;  /* 0x000000088fb24211 */ /* 0x080fe400078ff2ff */
[----:B------:R-:W-:Y:S02]  /*08c0*/  P2R R17, PR, RZ, 0x40 ;  /* 0x00000040ff117803 */ /* 0x000fe40000000000 */
[----:B------:R-:W-:Y:S02]  /*08d0*/  P2R R15, PR, RZ, 0x20 ;  /* 0x00000020ff0f7803 */ /* 0x000fe40000000000 */
[----:B------:R-:W-:Y:S02]  /*08e0*/  LEA.HI.SX32 R179, R179, R8, 0x1e ;  /* 0x00000008b3b37211 */ /* 0x000fe400078ff2ff */
[----:B------:R-:W-:-:S02]  /*08f0*/  MOV R180, R16 ;  /* 0x0000001000b47202 */ /* 0x000fc40000000f00 */
        /* <DEDUP_REMOVED lines=21> */
[C---:B------:R-:W-:Y:S01]  /*0a50*/  FMUL.FTZ R3, R14.reuse, R3 ;  /* 0x000000030e037220 */ /* 0x040fe20000410000 */
[----:B------:R-:W-:Y:S01]  /*0a60*/  FMUL.FTZ R18, R14, R31 ;  /* 0x0000001f0e127220 */ /* 0x000fe20000410000 */
[----:B----4-:R-:W-:Y:S01]  /*0a70*/  FMUL.FTZ R32, R36, R140 ;  /* 0x0000008c24207220 */ /* 0x010fe20000410000 */
[----:B------:R-:W-:Y:S01]  /*0a80*/  FADD.FTZ R145, -R177, R146 ;  /* 0x00000092b1917221 */ /* 0x000fe20000010100 */
        /* <DEDUP_REMOVED lines=21> */
[----:B-1----:R-:W-:-:S07]  /*0be0*/  FFMA.FTZ R186, R170, R167, R141 ;  /* 0x000000a7aaba7223 */ /* 0x002fce000001008d */
.L_x_10115:
[----:B----4-:R-:W-:Y:S05]  /*0bf0*/  BSYNC.RECONVERGENT B1 ;  /* 0x0000000000017941 */ /* 0x010fea0003800200 */
.L_x_10114:
        /* <DEDUP_REMOVED lines=33> */
[----:B------:R-:W-:Y:S01]  /*0e10*/  FADD.FTZ R147, -R177, R147 ;  /* 0x00000093b1937221 */ /* 0x000fe20000010100 */
[----:B------:R-:W-:Y:S01]  /*0e20*/  FADD.FTZ R145, R140, R155 ;  /* 0x0000009b8c917221 */ /* 0x000fe20000010000 */
[----:B0-----:R-:W-:Y:S01]  /*0e30*/  FMUL.FTZ R168, R42, R142 ;  /* 0x0000008e2aa87220 */ /* 0x001fe20000410000 */
        /* <DEDUP_REMOVED lines=11> */
.L_x_10117:
[----:B------:R-:W-:Y:S05]  /*0ef0*/  BSYNC.RECONVERGENT B1 ;  /* 0x0000000000017941 */ /* 0x000fea0003800200 */
.L_x_10116:
        /* <DEDUP_REMOVED lines=47> */
.L_x_10119:
[----:B------:R-:W-:Y:S05]  /*11f0*/  BSYNC.RECONVERGENT B1 ;  /* 0x0000000000017941 */ /* 0x000fea0003800200 */
.L_x_10118:
        /* <DEDUP_REMOVED lines=47> */
.L_x_10121:
[----:B------:R-:W-:Y:S05]  /*14f0*/  BSYNC.RECONVERGENT B1 ;  /* 0x0000000000017941 */ /* 0x000fea0003800200 */
.L_x_10120:
        /* <DEDUP_REMOVED lines=10> */
[----:B0-----:R-:W-:Y:S01]  /*15a0*/  IMAD.WIDE.U32 R144, R180, 0x10, R142 ;  /* 0x00000010b4907825 */ /* 0x001fe200078e008e */
[----:B------:R0:W5:Y:S05]  /*15b0*/  @P5 LDG.E.128 R124, desc[UR10][R182.64] ;  /* 0x0000000ab67c5981 */ /* 0x00016a000c1e1d00 */
[----:B------:R-:W3:Y:S01]  /*15c0*/  LDG.E.128 R144, desc[UR10][R144.64] ;  /* 0x0000000a90907981 */ /* 0x000ee2000c1e1d00 */
[----:B--2---:R-:W-:-:S06]  /*15d0*/  IMAD.WIDE.U32 R140, R179, 0x10, R140 ;  /* 0x00000010b38c7825 */ /* 0x004fcc00078e008c */
[----:B------:R-:W2:Y:S01]  /*15e0*/  LDG.E.128 R140, desc[UR10][R140.64] ;  /* 0x0000000a8c8c7981 */ /* 0x000ea2000c1e1d00 */
[----:B-1----:R-:W-:-:S05]  /*15f0*/  IMAD.WIDE.U32 R184, R178, 0x4, R184 ;  /* 0x00000004b2b87825 */ /* 0x002fca00078e00b8 */
[----:B------:R0:W5:Y:S01]  /*1600*/  LDG.E R2, desc[UR10][R184.64] ;  /* 0x0000000ab8027981 */ /* 0x000162000c1e1900 */
[----:B------:R-:W-:Y:S02]  /*1610*/  IADD3 R178, PT, PT, R178, 0x80, RZ ;  /* 0x00000080b2b27810 */ /* 0x000fe40007ffe0ff */
[----:B------:R-:W-:Y:S02]  /*1620*/  IADD3 R179, PT, PT, R179, 0x80, RZ ;  /* 0x00000080b3b37810 */ /* 0x000fe40007ffe0ff */
[----:B------:R-:W-:Y:S01]  /*1630*/  IADD3 R180, PT, PT, R180, 0x80, RZ ;  /* 0x00000080b4b47810 */ /* 0x000fe20007ffe0ff */
[C---:B---3--:R-:W-:Y:S01]  /*1640*/  FADD.FTZ R25, -R177.reuse, R144 ;  /* 0x00000090b1197221 */ /* 0x048fe20000010100 */
[C---:B------:R-:W-:Y:S01]  /*1650*/  FADD.FTZ R149, -R177.reuse, R145 ;  /* 0x00000091b1957221 */ /* 0x040fe20000010100 */
[C---:B------:R-:W-:Y:S01]  /*1660*/  FADD.FTZ R159, -R177.reuse, R146 ;  /* 0x00000092b19f7221 */ /* 0x040fe20000010100 */
[----:B------:R-:W-:Y:S01]  /*1670*/  FADD.FTZ R147, -R177, R147 ;  /* 0x00000093b1937221 */ /* 0x000fe20000010100 */
[C---:B------:R-:W-:Y:S01]  /*1680*/  FMUL.FTZ R25, R14.reuse, R25 ;  /* 0x000000190e197220 */ /* 0x040fe20000410000 */
[C---:B------:R-:W-:Y:S01]  /*1690*/  FMUL.FTZ R26, R14.reuse, R149 ;  /* 0x000000950e1a7220 */ /* 0x040fe20000410000 */
[C---:B------:R-:W-:Y:S01]  /*16a0*/  FMUL.FTZ R149, R14.reuse, R159 ;  /* 0x0000009f0e957220 */ /* 0x040fe20000410000 */
[----:B------:R-:W-:Y:S01]  /*16b0*/  FMUL.FTZ R154, R14, R147 ;  /* 0x000000930e9a7220 */ /* 0x000fe20000410000 */
[----:B--2---:R-:W-:Y:S01]  /*16c0*/  FMUL.FTZ R150, R52, R140 ;  /* 0x0000008c34967220 */ /* 0x004fe20000410000 */
        /* <DEDUP_REMOVED lines=19> */
.L_x_10123:
[----:B------:R-:W-:Y:S05]  /*1800*/  BSYNC.RECONVERGENT B1 ;  /* 0x0000000000017941 */ /* 0x000fea0003800200 */
.L_x_10122:
[----:B------:R-:W-:-:S04]  /*1810*/  ISETP.GE.U32.AND P5, PT, R10, 0x300, PT ;  /* 0x000003000a00780c */ /* 0x000fc80003fa6070 */
[----:B------:R-:W-:-:S09]  /*1820*/  P2R R194, PR, RZ, 0x20 ;  /* 0x00000020ffc27803 */ /* 0x000fd20000000000 */
[----:B------:R-:W-:Y:S05]  /*1830*/  @!P5 BRA `(.L_x_10124) ;  /* 0x000000080064d947 */ /* 0x000fea0003800000 */
[----:B------:R-:W-:Y:S01]  /*1840*/  ISETP.NE.U32.AND P5, PT, RZ, UR12, PT ;  /* 0x0000000cff007c0c */ /* 0x000fe2000bfa5070 */
[----:B------:R-:W0:Y:S03]  /*1850*/  LDC.64 R140, c[0x0][0x3a8] ;  /* 0x0000ea00ff8c7b82 */ /* 0x000e260000000a00 */
[----:B------:R-:W-:-:S05]  /*1860*/  ISETP.NE.AND.EX P5, PT, RZ, UR13, PT, P5 ;  /* 0x0000000dff007c0c */ /* 0x000fca000bfa5350 */
[----:B------:R-:W1:Y:S08]  /*1870*/  LDC.64 R144, c[0x0][0x428] ;  /* 0x00010a00ff907b82 */ /* 0x000e700000000a00 */
[----:B------:R-:W2:Y:S01]  /*1880*/  @P5 LDC.64 R182, c[0x0][0x438] ;  /* 0x00010e00ffb65b82 */ /* 0x000ea20000000a00 */
[----:B0-----:R-:W-:-:S06]  /*1890*/  IMAD.WIDE.U32 R140, R180, 0x10, R140 ;  /* 0x00000010b48c7825 */ /* 0x001fcc00078e008c */
[----:B------:R-:W3:Y:S01]  /*18a0*/  LDG.E.128 R140, desc[UR10][R140.64] ;  /* 0x0000000a8c8c7981 */ /* 0x000ee2000c1e1d00 */
[----:B-1----:R-:W-:-:S06]  /*18b0*/  IMAD.WIDE.U32 R144, R179, 0x10, R144 ;  /* 0x00000010b3907825 */ /* 0x002fcc00078e0090 */
[----:B------:R-:W4:Y:S01]  /*18c0*/  LDG.E.128 R144, desc[UR10][R144.64] ;  /* 0x0000000a90907981 */ /* 0x000f22000c1e1d00 */
[----:B--2---:R-:W-:Y:S02]  /*18d0*/  @P5 IMAD.WIDE.U32 R182, R180, 0x10, R182 ;  /* 0x00000010b4b65825 */ /* 0x004fe400078e00b6 */
[----:B------:R-:W0:Y:S03]  /*18e0*/  LDC.64 R180, c[0x0][0x3b0] ;  /* 0x0000ec00ffb47b82 */ /* 0x000e260000000a00 */
[----:B------:R1:W5:Y:S01]  /*18f0*/  @P5 LDG.E.128 R128, desc[UR10][R182.64] ;  /* 0x0000000ab6805981 */ /* 0x000362000c1e1d00 */
[----:B0-----:R-:W-:-:S05]  /*1900*/  IMAD.WIDE.U32 R178, R178, 0x4, R180 ;  /* 0x00000004b2b27825 */ /* 0x001fca00078e00b4 */
[----:B------:R1:W5:Y:S01]  /*1910*/  LDG.E R0, desc[UR10][R178.64] ;  /* 0x0000000ab2007981 */ /* 0x000362000c1e1900 */
[C---:B---3--:R-:W-:Y:S01]  /*1920*/  FADD.FTZ R35, -R177.reuse, R140 ;  /* 0x0000008cb1237221 */ /* 0x048fe20000010100 */
[----:B------:R-:W-:-:S03]  /*1930*/  FADD.FTZ R161, -R177, R141 ;  /* 0x0000008db1a17221 */ /* 0x000fc60000010100 */
[C---:B------:R-:W-:Y:S01]  /*1940*/  FMUL.FTZ R35, R14.reuse, R35 ;  /* 0x000000230e237220 */ /* 0x040fe20000410000 */
[----:B------:R-:W-:Y:S01]  /*1950*/  FMUL.FTZ R148, R14, R161 ;  /* 0x000000a10e947220 */ /* 0x000fe20000410000 */
[----:B----4-:R-:W-:Y:S01]  /*1960*/  FMUL.FTZ R152, R56, R144 ;  /* 0x0000009038987220 */ /* 0x010fe20000410000 */
[----:B------:R-:W-:Y:S01]  /*1970*/  FMUL.FTZ R161, R57, R145 ;  /* 0x0000009139a17220 */ /* 0x000fe20000410000 */
[----:B------:R-:W-:Y:S02]  /*1980*/  FADD.FTZ R163, -R177, R142 ;  /* 0x0000008eb1a37221 */ /* 0x000fe40000010100 */
[----:B------:R-:W-:Y:S01]  /*1990*/  FADD.FTZ R140, R187, R152 ;  /* 0x00000098bb8c7221 */ /* 0x000fe20000010000 */
[----:B------:R-:W-:Y:S01]  /*19a0*/  FFMA.FTZ R141, R35, R152, R186 ;  /* 0x00000098238d7223 */ /* 0x000fe200000100ba */
[----:B------:R-:W-:Y:S01]  /*19b0*/  FADD.FTZ R177, -R177, R143 ;  /* 0x0000008fb1b17221 */ /* 0x000fe20000010100 */
        /* <DEDUP_REMOVED lines=18> */
[----:B-1----:R-:W-:Y:S06]  /*1ae0*/  BRA `(.L_x_10124) ;  /* 0x0000000400b87947 */ /* 0x002fec0003800000 */
.L_x_10113:
        /* <DEDUP_REMOVED lines=23> */
[----:B------:R-:W-:Y:S02]  /*1c60*/  CS2R R186, SRZ ;  /* 0x0000000000ba7805 */ /* 0x000fe4000001ff00 */
        /* <DEDUP_REMOVED lines=21> */
[----:B------:R-:W-:Y:S02]  /*1dc0*/  @P2 IADD3 R195, PT, PT, R195, 0x80, RZ ;  /* 0x00000080c3c32810 */ /* 0x000fe40007ffe0ff */
[----:B------:R-:W-:-:S09]  /*1dd0*/  P2R R194, PR, RZ, 0x20 ;  /* 0x00000020ffc27803 */ /* 0x000fd20000000000 */
[----:B0-----:R-:W-:Y:S05]  /*1de0*/  @!P5 BRA `(.L_x_10124) ;  /* 0x0000000000f8d947 */ /* 0x001fea0003800000 */
[----:B------:R-:W0:Y:S02]  /*1df0*/  LDC.64 R140, c[0x0][0x3b0] ;  /* 0x0000ec00ff8c7b82 */ /* 0x000e240000000a00 */
[----:B0-----:R-:W-:-:S05]  /*1e00*/  IMAD.WIDE.U32 R140, R195, 0x4, R140 ;  /* 0x00000004c38c7825 */ /* 0x001fca00078e008c */
[----:B------:R0:W5:Y:S01]  /*1e10*/  LDG.E R0, desc[UR10][R140.64] ;  /* 0x0000000a8c007981 */ /* 0x000162000c1e1900 */
[----:B------:R-:W-:Y:S05]  /*1e20*/  BRA `(.L_x_10124) ;  /* 0x0000000000e87947 */ /* 0x000fea0003800000 */
.L_x_10125:
        /* <DEDUP_REMOVED lines=32> */
[----:B------:R0:W5:Y:S01]  /*2030*/  @P0 LDG.E.128 R116, desc[UR10][R188.64] ;  /* 0x0000000abc740981 */ /* 0x000162000c1e1d00 */
[----:B------:R-:W4:Y:S01]  /*2040*/  @P2 LDC.64 R140, c[0x0][0x438] ;  /* 0x00010e00ff8c2b82 */ /* 0x000f220000000a00 */
[C---:B-1----:R-:W-:Y:S01]  /*2050*/  @P0 IMAD.WIDE.U32 R190, R195.reuse, 0x4, R190 ;  /* 0x00000004c3be0825 */ /* 0x042fe200078e00be */
[----:B------:R-:W-:-:S04]  /*2060*/  @P0 IADD3 R195, PT, PT, R195, 0x80, RZ ;  /* 0x00000080c3c30810 */ /* 0x000fc80007ffe0ff */
[----:B------:R1:W5:Y:S02]  /*2070*/  @P0 LDG.E R5, desc[UR10][R190.64] ;  /* 0x0000000abe050981 */ /* 0x000364000c1e1900 */
[----:B------:R-:W0:Y:S01]  /*2080*/  @P2 LDC.64 R144, c[0x0][0x3b0] ;  /* 0x0000ec00ff902b82 */ /* 0x000e220000000a00 */
[C---:B--2---:R-:W-:Y:S01]  /*2090*/  @P1 IMAD.WIDE.U32 R192, R177.reuse, 0x10, R192 ;  /* 0x00000010b1c01825 */ /* 0x044fe200078e00c0 */
[----:B------:R-:W-:-:S04]  /*20a0*/  @P1 IADD3 R177, PT, PT, R177, 0x80, RZ ;  /* 0x00000080b1b11810 */ /* 0x000fc80007ffe0ff */
[----:B------:R1:W5:Y:S02]  /*20b0*/  @P1 LDG.E.128 R120, desc[UR10][R192.64] ;  /* 0x0000000ac0781981 */ /* 0x000364000c1e1d00 */
[----:B------:R-:W2:Y:S01]  /*20c0*/  @P5 LDC.64 R180, c[0x0][0x438] ;  /* 0x00010e00ffb45b82 */ /* 0x000ea20000000a00 */
[C---:B---3--:R-:W-:Y:S01]  /*20d0*/  @P1 IMAD.WIDE.U32 R142, R195.reuse, 0x4, R142 ;  /* 0x00000004c38e1825 */ /* 0x048fe200078e008e */
[----:B------:R-:W-:-:S04]  /*20e0*/  @P1 IADD3 R195, PT, PT, R195, 0x80, RZ ;  /* 0x00000080c3c31810 */ /* 0x000fc80007ffe0ff */
[----:B------:R1:W5:Y:S02]  /*20f0*/  @P1 LDG.E R4, desc[UR10][R142.64] ;  /* 0x0000000a8e041981 */ /* 0x000364000c1e1900 */
[----:B------:R-:W3:Y:S01]  /*2100*/  @P5 LDC.64 R182, c[0x0][0x3b0] ;  /* 0x0000ec00ffb65b82 */ /* 0x000ee20000000a00 */
[C---:B----4-:R-:W-:Y:S01]  /*2110*/  @P2 IMAD.WIDE.U32 R140, R177.reuse, 0x10, R140 ;  /* 0x00000010b18c2825 */ /* 0x050fe200078e008c */
[----:B------:R-:W-:-:S04]  /*2120*/  @P2 IADD3 R177, PT, PT, R177, 0x80, RZ ;  /* 0x00000080b1b12810 */ /* 0x000fc80007ffe0ff */
[----:B------:R1:W5:Y:S01]  /*2130*/  @P2 LDG.E.128 R124, desc[UR10][R140.64] ;  /* 0x0000000a8c7c2981 */ /* 0x000362000c1e1d00 */
[C---:B0-----:R-:W-:Y:S01]  /*2140*/  @P2 IMAD.WIDE.U32 R144, R195.reuse, 0x4, R144 ;  /* 0x00000004c3902825 */ /* 0x041fe200078e0090 */
[----:B------:R-:W-:-:S04]  /*2150*/  @P2 IADD3 R195, PT, PT, R195, 0x80, RZ ;  /* 0x00000080c3c32810 */ /* 0x000fc80007ffe0ff */
[----:B------:R1:W5:Y:S01]  /*2160*/  @P2 LDG.E R2, desc[UR10][R144.64] ;  /* 0x0000000a90022981 */ /* 0x000362000c1e1900 */
[----:B--2---:R-:W-:-:S05]  /*2170*/  @P5 IMAD.WIDE.U32 R180, R177, 0x10, R180 ;  /* 0x00000010b1b45825 */ /* 0x004fca00078e00b4 */
[----:B------:R1:W5:Y:S01]  /*2180*/  @P5 LDG.E.128 R128, desc[UR10][R180.64] ;  /* 0x0000000ab4805981 */ /* 0x000362000c1e1d00 */
[----:B---3--:R-:W-:-:S05]  /*2190*/  @P5 IMAD.WIDE.U32 R182, R195, 0x4, R182 ;  /* 0x00000004c3b65825 */ /* 0x008fca00078e00b6 */
[----:B------:R1:W5:Y:S01]  /*21a0*/  @P5 LDG.E R0, desc[UR10][R182.64] ;  /* 0x0000000ab6005981 */ /* 0x000362000c1e1900 */
[----:B------:R-:W-:Y:S02]  /*21b0*/  ISETP.NE.AND P3, PT, R196, RZ, PT ;  /* 0x000000ffc400720c */ /* 0x000fe40003f65270 */
[----:B------:R-:W-:-:S11]  /*21c0*/  CS2R R186, SRZ ;  /* 0x0000000000ba7805 */ /* 0x000fd6000001ff00 */
.L_x_10124:
[----:B------:R-:W-:Y:S05]  /*21d0*/  BSYNC.RECONVERGENT B0 ;  /* 0x0000000000007941 */ /* 0x000fea0003800200 */
.L_x_10112:
[----:B01----:R-:W0:Y:S01]  /*21e0*/  SHFL.DOWN PT, R140, R187, 0x10, 0x1f ;  /* 0x0a001f00bb8c7f89 */ /* 0x003e2200000e0000 */
        /* <DEDUP_REMOVED lines=30> */
.L_x_10127:
[----:B------:R-:W-:Y:S05]  /*23d0*/  BSYNC.RECONVERGENT B0 ;  /* 0x0000000000007941 */ /* 0x000fea0003800200 */
.L_x_10126:
        /* <DEDUP_REMOVED lines=13> */
[----:B0-----:R-:W-:-:S04]  /*24b0*/  FADD.FTZ R177, RZ, R140 ;  /* 0x0000008cffb17221 */ /* 0x001fc80000010000 */
[----:B------:R-:W-:Y:S01]  /*24c0*/  FADD.FTZ R177, R142, R177 ;  /* 0x000000b18eb17221 */ /* 0x000fe20000010000 */
[----:B------:R-:W-:-:S03]  /*24d0*/  @P4 IADD3 R142, PT, PT, R13, -0x1, RZ ;  /* 0xffffffff0d8e4810 */ /* 0x000fc60007ffe0ff */
[----:B-1----:R-:W-:Y:S02]  /*24e0*/  FADD.FTZ R177, R177, R144 ;  /* 0x00000090b1b17221 */ /* 0x002fe40000010000 */
[----:B------:R-:W-:Y:S02]  /*24f0*/  @P4 IMAD R13, R142, R9, RZ ;  /* 0x000000098e0d4224 */ /* 0x000fe400078e02ff */
[----:B------:R-:W-:Y:S01]  /*2500*/  FADD.FTZ R142, RZ, R141 ;  /* 0x0000008dff8e7221 */ /* 0x000fe20000010000 */
[----:B------:R-:W-:-:S03]  /*2510*/  FADD.FTZ R140, R146, R177 ;  /* 0x000000b1928c7221 */ /* 0x000fc60000010000 */
[----:B------:R-:W-:Y:S01]  /*2520*/  FADD.FTZ R142, R143, R142 ;  /* 0x0000008e8f8e7221 */ /* 0x000fe20000010000 */
[----:B------:R-:W-:Y:S01]  /*2530*/  @P4 SHF.R.S32.HI R144, RZ, 0x1f, R13 ;  /* 0x0000001fff904819 */ /* 0x000fe2000001140d */
[----:B------:R-:W-:Y:S02]  /*2540*/  FMUL.FTZ R140, R140, UR14 ;  /* 0x0000000e8c8c7c20 */ /* 0x000fe40008410000 */
[----:B------:R-:W-:Y:S01]  /*2550*/  FADD.FTZ R142, R142, R145 ;  /* 0x000000918e8e7221 */ /* 0x000fe20000010000 */
[----:B------:R-:W-:Y:S01]  /*2560*/  @P4 LEA.HI R143, R144, R13, RZ, 0x2 ;  /* 0x0000000d908f4211 */ /* 0x000fe200078f10ff */
[----:B------:R-:W-:Y:S01]  /*2570*/  HFMA2 R13, -RZ, RZ, 0, 0 ;  /* 0x00000000ff0d7431 */ /* 0x000fe200000001ff */
[----:B------:R-:W-:Y:S01]  /*2580*/  FSEL R140, R140, RZ, !P5 ;  /* 0x000000ff8c8c7208 */ /* 0x000fe20006800000 */
[----:B------:R-:W-:Y:S01]  /*2590*/  FADD.FTZ R141, R147, R142 ;  /* 0x0000008e938d7221 */ /* 0x000fe20000010000 */
[----:B------:R-:W-:-:S03]  /*25a0*/  @P4 LEA.HI.SX32 R13, R143, R8, 0x1e ;  /* 0x000000088f0d4211 */ /* 0x000fc600078ff2ff */
[----:B------:R-:W-:Y:S01]  /*25b0*/  FMUL.FTZ R141, R141, UR14 ;  /* 0x0000000e8d8d7c20 */ /* 0x000fe20008410000 */
        /* <DEDUP_REMOVED lines=19> */
.L_x_10132:
        /* <DEDUP_REMOVED lines=10> */
.L_x_10133:
        /* <DEDUP_REMOVED lines=10> */
.L_x_10134:
        /* <DEDUP_REMOVED lines=11> */
.L_x_10131:
        /* <DEDUP_REMOVED lines=27> */
.L_x_10136:
        /* <DEDUP_REMOVED lines=10> */
.L_x_10137:
        /* <DEDUP_REMOVED lines=10> */
.L_x_10138:
[----:B------:R-:W-:Y:S05]  /*2bd0*/  @!P4 BRA `(.L_x_10135) ;  /* 0x000000040050c947 */ /* 0x000fea0003800000 */
[----:B------:R-:W-:Y:S01]  /*2be0*/  FMUL.FTZ R135, R139, UR17 ;  /* 0x000000118b877c20 */ /* 0x000fe20008410000 */
[----:B-----5:R-:W-:-:S03]  /*2bf0*/  ISETP.GE.U32.AND P5, PT, R7, 0x1000000, PT ;  /* 0x010000000700780c */ /* 0x020fc60003fa6070 */
[----:B------:R-:W-:-:S05]  /*2c00*/  FMUL.FTZ R135, R135, UR16 ;  /* 0x0000001087877c20 */ /* 0x000fca0008410000 */
[----:B------:R-:W-:Y:S01]  /*2c10*/  SEL R135, R135, RZ, P5 ;  /* 0x000000ff87877207 */ /* 0x000fe20002800000 */
[----:B------:R-:W-:Y:S06]  /*2c20*/  BRA `(.L_x_10135) ;  /* 0x00000004003c7947 */ /* 0x000fec0003800000 */
.L_x_10130:
        /* <DEDUP_REMOVED lines=9> */
[----:B------:R-:W-:-:S03]  /*2cc0*/  @P3 FADD.FTZ R143, R32, -R143 ;  /* 0x8000008f208f3221 */ /* 0x000fc60000010000 */
[----:B------:R-:W1:Y:S01]  /*2cd0*/  @P4 LDC.64 R146, c[0x0][0x408] ;  /* 0x00010200ff924b82 */ /* 0x000e620000000a00 */
[----:B------:R-:W-:-:S04]  /*2ce0*/  @P3 FFMA.FTZ R142, R14, R143, R108 ;  /* 0x0000008f0e8e3223 */ /* 0x000fc8000001006c */
[----:B0-----:R-:W-:Y:S01]  /*2cf0*/  @P4 FMUL.FTZ R143, R142, R145 ;  /* 0x000000918e8f4220 */ /* 0x001fe20000410000 */
[----:B------:R-:W-:-:S03]  /*2d00*/  MOV R142, R109 ;  /* 0x0000006d008e7202 */ /* 0x000fc60000000f00 */
[----:B------:R-:W-:Y:S01]  /*2d10*/  @P4 FMUL.FTZ R143, R143, R144 ;  /* 0x000000908f8f4220 */ /* 0x000fe20000410000 */
[----:B------:R-:W-:-:S04]  /*2d20*/  @P3 FFMA.FTZ R144, R18, R141, R140 ;  /* 0x0000008d12903223 */ /* 0x000fc8000001008c */
[----:B------:R-:W-:Y:S01]  /*2d30*/  @P3 FADD.FTZ R144, R157, -R144 ;  /* 0x800000909d903221 */ /* 0x000fe20000010000 */
[----:B------:R-:W-:Y:S02]  /*2d40*/  @P4 SEL R132, R143, RZ, P5 ;  /* 0x000000ff8f844207 */ /* 0x000fe40002800000 */
[----:B------:R-:W-:Y:S01]  /*2d50*/  @P4 LOP3.LUT P5, RZ, R7, 0xff00, RZ, 0xc0, !PT ;  /* 0x0000ff0007ff4812 */ /* 0x000fe200078ac0ff */
[----:B------:R-:W-:Y:S02]  /*2d60*/  @P3 FFMA.FTZ R142, R14, R144, R109 ;  /* 0x000000900e8e3223 */ /* 0x000fe4000001006d */
[----:B------:R-:W0:Y:S02]  /*2d70*/  @P4 LDC.64 R144, c[0x0][0x408] ;  /* 0x00010200ff904b82 */ /* 0x000e240000000a00 */
[----:B-1----:R-:W-:Y:S01]  /*2d80*/  @P4 FMUL.FTZ R143, R142, R147 ;  /* 0x000000938e8f4220 */ /* 0x002fe20000410000 */
[----:B------:R-:W-:-:S03]  /*2d90*/  MOV R142, R110 ;  /* 0x0000006e008e7202 */ /* 0x000fc60000000f00 */
[----:B------:R-:W-:-:S05]  /*2da0*/  @P4 FMUL.FTZ R143, R143, R146 ;  /* 0x000000928f8f4220 */ /* 0x000fca0000410000 */
[----:B------:R-:W-:Y:S01]  /*2db0*/  @P4 SEL R133, R143, RZ, P5 ;  /* 0x000000ff8f854207 */ /* 0x000fe20002800000 */
[----:B------:R-:W-:Y:S01]  /*2dc0*/  @P3 FFMA.FTZ R143, R31, R141, R140 ;  /* 0x0000008d1f8f3223 */ /* 0x000fe2000001008c */
[----:B------:R-:W-:-:S03]  /*2dd0*/  @P4 LOP3.LUT P5, RZ, R7, 0xff0000, RZ, 0xc0, !PT ;  /* 0x00ff000007ff4812 */ /* 0x000fc600078ac0ff */
[----:B------:R-:W-:-:S04]  /*2de0*/  @P3 FADD.FTZ R143, R172, -R143 ;  /* 0x8000008fac8f3221 */ /* 0x000fc80000010000 */
[----:B------:R-:W-:-:S04]  /*2df0*/  @P3 FFMA.FTZ R142, R14, R143, R110 ;  /* 0x0000008f0e8e3223 */ /* 0x000fc8000001006e */
[----:B0-----:R-:W-:-:S04]  /*2e00*/  @P4 FMUL.FTZ R143, R142, R145 ;  /* 0x000000918e8f4220 */ /* 0x001fc80000410000 */
[----:B------:R-:W-:-:S05]  /*2e10*/  @P4 FMUL.FTZ R143, R143, R144 ;  /* 0x000000908f8f4220 */ /* 0x000fca0000410000 */
[----:B------:R-:W-:Y:S01]  /*2e20*/  @P4 SEL R134, R143, RZ, P5 ;  /* 0x000000ff8f864207 */ /* 0x000fe20002800000 */
[----:B------:R-:W-:Y:S06]  /*2e30*/  @!P4 BRA `(.L_x_10135) ;  /* 0x0000000000b8c947 */ /* 0x000fec0003800000 */
[----:B------:R-:W-:Y:S01]  /*2e40*/  @P3 FFMA.FTZ R142, R170, R141, R140 ;  /* 0x0000008daa8e3223 */ /* 0x000fe2000001008c */
[----:B------:R-:W-:Y:S02]  /*2e50*/  MOV R135, R111 ;  /* 0x0000006f00877202 */ /* 0x000fe40000000f00 */
[----:B------:R-:W-:Y:S01]  /*2e60*/  ISETP.GE.U32.AND P5, PT, R7, 0x1000000, PT ;  /* 0x010000000700780c */ /* 0x000fe20003fa6070 */
[----:B------:R-:W-:-:S04]  /*2e70*/  @P3 FADD.FTZ R142, R167, -R142 ;  /* 0x8000008ea78e3221 */ /* 0x000fc80000010000 */
[----:B------:R-:W-:-:S04]  /*2e80*/  @P3 FFMA.FTZ R135, R14, R142, R111 ;  /* 0x0000008e0e873223 */ /* 0x000fc8000001006f */
[----:B------:R-:W-:-:S04]  /*2e90*/  FMUL.FTZ R135, R135, UR17 ;  /* 0x0000001187877c20 */ /* 0x000fc80008410000 */
[----:B------:R-:W-:-:S05]  /*2ea0*/  FMUL.FTZ R135, R135, UR16 ;  /* 0x0000001087877c20 */ /* 0x000fca0008410000 */
[----:B------:R-:W-:Y:S01]  /*2eb0*/  SEL R135, R135, RZ, P5 ;  /* 0x000000ff87877207 */ /* 0x000fe20002800000 */
[----:B------:R-:W-:Y:S06]  /*2ec0*/  BRA `(.L_x_10135) ;  /* 0x0000000000947947 */ /* 0x000fec0003800000 */
.L_x_10139:
[----:B------:R-:W0:Y:S01]  /*2ed0*/  @P4 LDC.64 R138, c[0x0][0x408] ;  /* 0x00010200ff8a4b82 */ /* 0x000e220000000a00 */
[----:B------:R-:W-:Y:S01]  /*2ee0*/  @P3 FFMA.FTZ R136, R170, R141, R140 ;  /* 0x0000008daa883223 */ /* 0x000fe2000001008c */
[----:B-----5:R-:W-:Y:S02]  /*2ef0*/  MOV R142, R111 ;  /* 0x0000006f008e7202 */ /* 0x020fe40000000f00 */
[----:B------:R-:W-:Y:S01]  /*2f00*/  @P4 ISETP.GE.U32.AND P5, PT, R7, 0x1000000, PT ;  /* 0x010000000700480c */ /* 0x000fe20003fa6070 */
[----:B------:R-:W-:-:S03]  /*2f10*/  @P3 FADD.FTZ R136, R167, -R136 ;  /* 0x80000088a7883221 */ /* 0x000fc60000010000 */
[----:B------:R-:W1:Y:S01]  /*2f20*/  @P4 LDC.64 R144, c[0x0][0x408] ;  /* 0x00010200ff904b82 */ /* 0x000e620000000a00 */
[----:B------:R-:W-:Y:S01]  /*2f30*/  @P3 FFMA.FTZ R142, R14, R136, R111 ;  /* 0x000000880e8e3223 */ /* 0x000fe2000001006f */
[----:B------:R-:W-:-:S03]  /*2f40*/  MOV R136, R108 ;  /* 0x0000006c00887202 */ /* 0x000fc60000000f00 */
[----:B0-----:R-:W-:-:S04]  /*2f50*/  @P4 FMUL.FTZ R137, R142, R139 ;  /* 0x0000008b8e894220 */ /* 0x001fc80000410000 */
[----:B------:R-:W-:Y:S02]  /*2f60*/  @P4 FMUL.FTZ R137, R137, R138 ;  /* 0x0000008a89894220 */ /* 0x000fe40000410000 */
[----:B------:R-:W0:Y:S03]  /*2f70*/  @P4 LDC.64 R138, c[0x0][0x408] ;  /* 0x00010200ff8a4b82 */ /* 0x000e260000000a00 */
[----:B------:R-:W-:Y:S01]  /*2f80*/  @P4 SEL R135, R137, RZ, P5 ;  /* 0x000000ff89874207 */ /* 0x000fe20002800000 */
[----:B------:R-:W-:Y:S01]  /*2f90*/  @P3 FFMA.FTZ R137, R3, R141, R140 ;  /* 0x0000008d03893223 */ /* 0x000fe2000001008c */
[----:B------:R-:W-:-:S03]  /*2fa0*/  @P4 LOP3.LUT P5, RZ, R7, 0xff, RZ, 0xc0, !PT ;  /* 0x000000ff07ff4812 */ /* 0x000fc600078ac0ff */
[----:B------:R-:W-:-:S04]  /*2fb0*/  @P3 FADD.FTZ R137, R32, -R137 ;  /* 0x8000008920893221 */ /* 0x000fc80000010000 */
[----:B------:R-:W-:-:S04]  /*2fc0*/  @P3 FFMA.FTZ R136, R14, R137, R108 ;  /* 0x000000890e883223 */ /* 0x000fc8000001006c */
        /* <DEDUP_REMOVED lines=9> */
[----:B-1----:R-:W-:-:S04]  /*3060*/  @P4 FMUL.FTZ R139, R137, R145 ;  /* 0x00000091898b4220 */ /* 0x002fc80000410000 */
        /* <DEDUP_REMOVED lines=8> */
[----:B------:R-:W-:-:S05]  /*30f0*/  @P4 FMUL.FTZ R139, R139, R144 ;  /* 0x000000908b8b4220 */ /* 0x000fca0000410000 */
[----:B------:R-:W-:Y:S02]  /*3100*/  @P4 SEL R134, R139, RZ, P5 ;  /* 0x000000ff8b864207 */ /* 0x000fe40002800000 */
[----:B------:R-:W-:-:S07]  /*3110*/  MOV R139, R142 ;  /* 0x0000008e008b7202 */ /* 0x000fce0000000f00 */
.L_x_10135:
        /* <DEDUP_REMOVED lines=10> */
.L_x_10129:
[----:B------:R-:W-:Y:S05]  /*31c0*/  BSYNC.RECONVERGENT B0 ;  /* 0x0000000000007941 */ /* 0x000fea0003800200 */
.L_x_10128:
        /* <DEDUP_REMOVED lines=10> */
[----:B0-----:R-:W0:Y:S01]  /*3270*/  @P4 LDC.64 R138, c[0x0][0x408] ;  /* 0x00010200ff8a4b82 */ /* 0x001e220000000a00 */
[----:B------:R-:W-:Y:S01]  /*3280*/  @P3 FFMA.FTZ R137, R19, R141, R140 ;  /* 0x0000008d13893223 */ /* 0x000fe2000001008c */
[----:B-----5:R-:W-:Y:S02]  /*3290*/  MOV R136, R112 ;  /* 0x0000007000887202 */ /* 0x020fe40000000f00 */
[----:B------:R-:W-:Y:S01]  /*32a0*/  @P4 LOP3.LUT P6, RZ, R6, 0xff, RZ, 0xc0, !PT ;  /* 0x000000ff06ff4812 */ /* 0x000fe200078cc0ff */
[----:B------:R-:W-:-:S03]  /*32b0*/  @P3 FADD.FTZ R137, R30, -R137 ;  /* 0x800000891e893221 */ /* 0x000fc60000010000 */
[----:B------:R-:W1:Y:S01]  /*32c0*/  @P4 LDC.64 R142, c[0x0][0x408] ;  /* 0x00010200ff8e4b82 */ /* 0x000e620000000a00 */
        /* <DEDUP_REMOVED lines=25> */
[----:B------:R-:W-:Y:S06]  /*3460*/  @!P4 BRA `(.L_x_10144) ;  /* 0x00000008002cc947 */ /* 0x000fec0003800000 */
[----:B------:R-:W-:Y:S01]  /*3470*/  FMUL.FTZ R135, R139, UR17 ;  /* 0x000000118b877c20 */ /* 0x000fe20008410000 */
[----:B------:R-:W-:-:S03]  /*3480*/  ISETP.GE.U32.AND P6, PT, R6, 0x1000000, PT ;  /* 0x010000000600780c */ /* 0x000fc60003fc6070 */
[----:B------:R-:W-:-:S05]  /*3490*/  FMUL.FTZ R135, R135, UR16 ;  /* 0x0000001087877c20 */ /* 0x000fca0008410000 */
[----:B------:R-:W-:Y:S01]  /*34a0*/  SEL R135, R135, RZ, P6 ;  /* 0x000000ff87877207 */ /* 0x000fe20003000000 */
[----:B------:R-:W-:Y:S06]  /*34b0*/  BRA `(.L_x_10144) ;  /* 0x0000000800187947 */ /* 0x000fec0003800000 */
.L_x_10143:
[----:B0-----:R-:W0:Y:S01]  /*34c0*/  @P4 LDC.64 R144, c[0x0][0x408] ;  /* 0x00010200ff904b82 */ /* 0x001e220000000a00 */
        /* <DEDUP_REMOVED lines=36> */
.L_x_10142:
        /* <DEDUP_REMOVED lines=31> */
.L_x_10146:
        /* <DEDUP_REMOVED lines=10> */
.L_x_10147:
        /* <DEDUP_REMOVED lines=10> */
.L_x_10148:
[----:B------:R-:W-:Y:S05]  /*3a40*/  @!P4 BRA `(.L_x_10144) ;  /* 0x0000000000b4c947 */ /* 0x000fea0003800000 */
[----:B------:R-:W-:Y:S01]  /*3a50*/  FMUL.FTZ R135, R139, UR17 ;  /* 0x000000118b877c20 */ /* 0x000fe20008410000 */
[----:B-----5:R-:W-:-:S03]  /*3a60*/  ISETP.GE.U32.AND P6, PT, R6, 0x1000000, PT ;  /* 0x010000000600780c */ /* 0x020fc60003fc6070 */
[----:B------:R-:W-:-:S05]  /*3a70*/  FMUL.FTZ R135, R135, UR16 ;  /* 0x0000001087877c20 */ /* 0x000fca0008410000 */
[----:B------:R-:W-:Y:S01]  /*3a80*/  SEL R135, R135, RZ, P6 ;  /* 0x000000ff87877207 */ /* 0x000fe20003000000 */
[----:B------:R-:W-:Y:S06]  /*3a90*/  BRA `(.L_x_10144) ;  /* 0x0000000000a07947 */ /* 0x000fec0003800000 */
.L_x_10145:
        /* <DEDUP_REMOVED lines=10> */
.L_x_10149:
        /* <DEDUP_REMOVED lines=10> */
.L_x_10150:
        /* <DEDUP_REMOVED lines=10> */
.L_x_10151:
        /* <DEDUP_REMOVED lines=10> */
.L_x_10144:
        /* <DEDUP_REMOVED lines=8> */
.L_x_10141:
[----:B------:R-:W-:Y:S05]  /*3da0*/  BSYNC.RECONVERGENT B0 ;  /* 0x0000000000007941 */ /* 0x000fea0003800200 */
.L_x_10140:
        /* <DEDUP_REMOVED lines=9> */
[----:B0-2---:R-:W0:Y:S01]  /*3e40*/  @P4 LDC.64 R138, c[0x0][0x408] ;  /* 0x00010200ff8a4b82 */ /* 0x005e220000000a00 */
        /* <DEDUP_REMOVED lines=36> */
.L_x_10155:
[----:B0-2---:R-:W0:Y:S01]  /*4090*/  @P4 LDC.64 R144, c[0x0][0x408] ;  /* 0x00010200ff904b82 */ /* 0x005e220000000a00 */
        /* <DEDUP_REMOVED lines=36> */
.L_x_10154:
        /* <DEDUP_REMOVED lines=31> */
.L_x_10158:
        /* <DEDUP_REMOVED lines=10> */
.L_x_10159:
        /* <DEDUP_REMOVED lines=10> */
.L_x_10160:
[----:B------:R-:W-:Y:S05]  /*4610*/  @!P4 BRA `(.L_x_10156) ;  /* 0x0000000000b4c947 */ /* 0x000fea0003800000 */
[----:B------:R-:W-:Y:S01]  /*4620*/  FMUL.FTZ R135, R139, UR17 ;  /* 0x000000118b877c20 */ /* 0x000fe20008410000 */
[----:B-----5:R-:W-:-:S03]  /*4630*/  ISETP.GE.U32.AND P6, PT, R5, 0x1000000, PT ;  /* 0x010000000500780c */ /* 0x020fc60003fc6070 */
[----:B------:R-:W-:-:S05]  /*4640*/  FMUL.FTZ R135, R135, UR16 ;  /* 0x0000001087877c20 */ /* 0x000fca0008410000 */
[----:B------:R-:W-:Y:S01]  /*4650*/  SEL R135, R135, RZ, P6 ;  /* 0x000000ff87877207 */ /* 0x000fe20003000000 */
[----:B------:R-:W-:Y:S06]  /*4660*/  BRA `(.L_x_10156) ;  /* 0x0000000000a07947 */ /* 0x000fec0003800000 */
.L_x_10157:
        /* <DEDUP_REMOVED lines=10> */
.L_x_10161:
        /* <DEDUP_REMOVED lines=10> */
.L_x_10162:
        /* <DEDUP_REMOVED lines=10> */
.L_x_10163:
        /* <DEDUP_REMOVED lines=10> */
.L_x_10156:
        /* <DEDUP_REMOVED lines=8> */
.L_x_10153:
[----:B------:R-:W-:Y:S05]  /*4970*/  BSYNC.RECONVERGENT B0 ;  /* 0x0000000000007941 */ /* 0x000fea0003800200 */
.L_x_10152:
        /* <DEDUP_REMOVED lines=9> */
[----:B0-23--:R-:W0:Y:S01]  /*4a10*/  @P4 LDC.64 R138, c[0x0][0x408] ;  /* 0x00010200ff8a4b82 */ /* 0x00de220000000a00 */
        /* <DEDUP_REMOVED lines=36> */
.L_x_10167:
[----:B0-23--:R-:W0:Y:S01]  /*4c60*/  @P4 LDC.64 R144, c[0x0][0x408] ;  /* 0x00010200ff904b82 */ /* 0x00de220000000a00 */
        /* <DEDUP_REMOVED lines=36> */
.L_x_10166:
        /* <DEDUP_REMOVED lines=31> */
.L_x_10170:
        /* <DEDUP_REMOVED lines=10> */
.L_x_10171:
        /* <DEDUP_REMOVED lines=10> */
.L_x_10172:
[----:B------:R-:W-:Y:S05]  /*51e0*/  @!P4 BRA `(.L_x_10168) ;  /* 0x0000000000b4c947 */ /* 0x000fea0003800000 */
[----:B------:R-:W-:Y:S01]  /*51f0*/  FMUL.FTZ R135, R139, UR17 ;  /* 0x000000118b877c20 */ /* 0x000fe20008410000 */
[----:B-----5:R-:W-:-:S03]  /*5200*/  ISETP.GE.U32.AND P6, PT, R4, 0x1000000, PT ;  /* 0x010000000400780c */ /* 0x020fc60003fc6070 */
[----:B------:R-:W-:-:S05]  /*5210*/  FMUL.FTZ R135, R135, UR16 ;  /* 0x0000001087877c20 */ /* 0x000fca0008410000 */
[----:B------:R-:W-:Y:S01]  /*5220*/  SEL R135, R135, RZ, P6 ;  /* 0x000000ff87877207 */ /* 0x000fe20003000000 */
[----:B------:R-:W-:Y:S06]  /*5230*/  BRA `(.L_x_10168) ;  /* 0x0000000000a07947 */ /* 0x000fec0003800000 */
.L_x_10169:
        /* <DEDUP_REMOVED lines=10> */
.L_x_10173:
        /* <DEDUP_REMOVED lines=10> */
.L_x_10174:
        /* <DEDUP_REMOVED lines=10> */
.L_x_10175:
        /* <DEDUP_REMOVED lines=10> */
.L_x_10168:
        /* <DEDUP_REMOVED lines=8> */
.L_x_10165:
[----:B------:R-:W-:Y:S05]  /*5540*/  BSYNC.RECONVERGENT B0 ;  /* 0x0000000000007941 */ /* 0x000fea0003800200 */
.L_x_10164:
        /* <DEDUP_REMOVED lines=9> */
[----:B0-234-:R-:W0:Y:S01]  /*55e0*/  @P4 LDC.64 R138, c[0x0][0x408] ;  /* 0x00010200ff8a4b82 */ /* 0x01de220000000a00 */
        /* <DEDUP_REMOVED lines=36> */
.L_x_10179:
[----:B0-234-:R-:W0:Y:S01]  /*5830*/  @P4 LDC.64 R144, c[0x0][0x408] ;  /* 0x00010200ff904b82 */ /* 0x01de220000000a00 */
        /* <DEDUP_REMOVED lines=36> */
.L_x_10178:
        /* <DEDUP_REMOVED lines=31> */
.L_x_10182:
        /* <DEDUP_REMOVED lines=10> */
.L_x_10183:
        /* <DEDUP_REMOVED lines=10> */
.L_x_10184:
[----:B------:R-:W-:Y:S05]  /*5db0*/  @!P4 BRA `(.L_x_10180) ;  /* 0x0000000000b4c947 */ /* 0x000fea0003800000 */
[----:B------:R-:W-:Y:S01]  /*5dc0*/  FMUL.FTZ R135, R139, UR17 ;  /* 0x000000118b877c20 */ /* 0x000fe20008410000 */
[----:B-----5:R-:W-:-:S03]  /*5dd0*/  ISETP.GE.U32.AND P6, PT, R2, 0x1000000, PT ;  /* 0x010000000200780c */ /* 0x020fc60003fc6070 */
[----:B------:R-:W-:-:S05]  /*5de0*/  FMUL.FTZ R135, R135, UR16 ;  /* 0x0000001087877c20 */ /* 0x000fca0008410000 */
[----:B------:R-:W-:Y:S01]  /*5df0*/  SEL R135, R135, RZ, P6 ;  /* 0x000000ff87877207 */ /* 0x000fe20003000000 */
[----:B------:R-:W-:Y:S06]  /*5e00*/  BRA `(.L_x_10180) ;  /* 0x0000000000a07947 */ /* 0x000fec0003800000 */
.L_x_10181:
        /* <DEDUP_REMOVED lines=10> */
.L_x_10185:
        /* <DEDUP_REMOVED lines=10> */
.L_x_10186:
        /* <DEDUP_REMOVED lines=10> */
.L_x_10187:
        /* <DEDUP_REMOVED lines=10> */
.L_x_10180:
        /* <DEDUP_REMOVED lines=8> */
.L_x_10177:
[----:B------:R-:W-:Y:S05]  /*6110*/  BSYNC.RECONVERGENT B0 ;  /* 0x0000000000007941 */ /* 0x000fea0003800200 */
.L_x_10176:
        /* <DEDUP_REMOVED lines=14> */
[----:B-----5:R-:W-:Y:S01]  /*6200*/  MOV R138, R130 ;  /* 0x00000082008a7202 */ /* 0x020fe20000000f00 */
[----:B------:R-:W-:Y:S01]  /*6210*/  @P3 FADD.FTZ R11, R152, -R11 ;  /* 0x8000000b980b3221 */ /* 0x000fe20000010000 */
[----:B------:R-:W-:Y:S01]  /*6220*/  MOV R136, R128 ;  /* 0x0000008000887202 */ /* 0x000fe20000000f00 */
[----:B------:R-:W-:Y:S01]  /*6230*/  @P3 FADD.FTZ R141, R174, -R141 ;  /* 0x8000008dae8d3221 */ /* 0x000fe20000010000 */
[----:B------:R-:W-:Y:S01]  /*6240*/  @P3 FADD.FTZ R144, R165, -R144 ;  /* 0x80000090a5903221 */ /* 0x000fe20000010000 */
[C---:B------:R-:W-:Y:S01]  /*6250*/  @P3 FFMA.FTZ R136, R14.reuse, R11, R128 ;  /* 0x0000000b0e883223 */ /* 0x040fe20000010080 */
[----:B------:R-:W-:Y:S01]  /*6260*/  @P3 FADD.FTZ R142, R161, -R142 ;  /* 0x8000008ea18e3221 */ /* 0x000fe20000010000 */
[C---:B------:R-:W-:Y:S01]  /*6270*/  @P3 FFMA.FTZ R138, R14.reuse, R141, R130 ;  /* 0x0000008d0e8a3223 */ /* 0x040fe20000010082 */
[----:B------:R-:W-:Y:S01]  /*6280*/  MOV R139, R131 ;  /* 0x00000083008b7202 */ /* 0x000fe20000000f00 */
[----:B------:R-:W0:Y:S01]  /*6290*/  @P4 LDC.64 R140, c[0x0][0x408] ;  /* 0x00010200ff8c4b82 */ /* 0x000e220000000a00 */
[----:B------:R-:W-:Y:S01]  /*62a0*/  MOV R137, R129 ;  /* 0x0000008100897202 */ /* 0x000fe20000000f00 */
[C---:B------:R-:W-:Y:S01]  /*62b0*/  @P3 FFMA.FTZ R139, R14.reuse, R144, R131 ;  /* 0x000000900e8b3223 */ /* 0x040fe20000010083 */
[----:B------:R-:W-:Y:S01]  /*62c0*/  @P3 FFMA.FTZ R137, R14, R142, R129 ;  /* 0x0000008e0e893223 */ /* 0x000fe20000010081 */
[----:B------:R-:W-:Y:S01]  /*62d0*/  @P4 LOP3.LUT P3, RZ, R0, 0xff, RZ, 0xc0, !PT ;  /* 0x000000ff00ff4812 */ /* 0x000fe2000786c0ff */
[----:B0-----:R-:W-:-:S04]  /*62e0*/  @P4 FMUL.FTZ R11, R136, R141 ;  /* 0x0000008d880b4220 */ /* 0x001fc80000410000 */
[----:B------:R-:W-:Y:S02]  /*62f0*/  @P4 FMUL.FTZ R11, R11, R140 ;  /* 0x0000008c0b0b4220 */ /* 0x000fe40000410000 */
[----:B------:R-:W0:Y:S03]  /*6300*/  @P4 LDC.64 R140, c[0x0][0x408] ;  /* 0x00010200ff8c4b82 */ /* 0x000e260000000a00 */
[----:B------:R-:W-:Y:S02]  /*6310*/  @P4 SEL R132, R11, RZ, P3 ;  /* 0x000000ff0b844207 */ /* 0x000fe40001800000 */
[----:B------:R-:W-:Y:S01]  /*6320*/  @P4 LOP3.LUT P3, RZ, R0, 0xff00, RZ, 0xc0, !PT ;  /* 0x0000ff0000ff4812 */ /* 0x000fe2000786c0ff */
[----:B0-----:R-:W-:-:S04]  /*6330*/  @P4 FMUL.FTZ R11, R137, R141 ;  /* 0x0000008d890b4220 */ /* 0x001fc80000410000 */
[----:B------:R-:W-:Y:S02]  /*6340*/  @P4 FMUL.FTZ R11, R11, R140 ;  /* 0x0000008c0b0b4220 */ /* 0x000fe40000410000 */
[----:B------:R-:W0:Y:S03]  /*6350*/  @P4 LDC.64 R140, c[0x0][0x408] ;  /* 0x00010200ff8c4b82 */ /* 0x000e260000000a00 */
[----:B------:R-:W-:Y:S02]  /*6360*/  @P4 SEL R133, R11, RZ, P3 ;  /* 0x000000ff0b854207 */ /* 0x000fe40001800000 */
        /* <DEDUP_REMOVED lines=10> */
.L_x_10191:
        /* <DEDUP_REMOVED lines=37> */
.L_x_10190:
        /* <DEDUP_REMOVED lines=31> */
.L_x_10194:
        /* <DEDUP_REMOVED lines=10> */
.L_x_10195:
        /* <DEDUP_REMOVED lines=10> */
.L_x_10196:
[----:B------:R-:W-:Y:S05]  /*6990*/  @!P4 BRA `(.L_x_10192) ;  /* 0x0000000000b4c947 */ /* 0x000fea0003800000 */
[----:B------:R-:W-:Y:S01]  /*69a0*/  FMUL.FTZ R11, R139, UR17 ;  /* 0x000000118b0b7c20 */ /* 0x000fe20008410000 */
[----:B-----5:R-:W-:-:S03]  /*69b0*/  ISETP.GE.U32.AND P3, PT, R0, 0x1000000, PT ;  /* 0x010000000000780c */ /* 0x020fc60003f66070 */
[----:B------:R-:W-:-:S05]  /*69c0*/  FMUL.FTZ R11, R11, UR16 ;  /* 0x000000100b0b7c20 */ /* 0x000fca0008410000 */
[----:B------:R-:W-:Y:S01]  /*69d0*/  SEL R135, R11, RZ, P3 ;  /* 0x000000ff0b877207 */ /* 0x000fe20001800000 */
[----:B------:R-:W-:Y:S06]  /*69e0*/  BRA `(.L_x_10192) ;  /* 0x0000000000a07947 */ /* 0x000fec0003800000 */
.L_x_10193:
[----:B------:R-:W0:Y:S01]  /*69f0*/  @P4 LDC.64 R144, c[0x0][0x408] ;  /* 0x00010200ff904b82 */ /* 0x000e220000000a00 */
[----:B------:R-:W-:Y:S01]  /*6a00*/  FFMA.FTZ R142, R176, R141, R140 ;  /* 0x0000008db08e7223 */ /* 0x000fe2000001008c */
[----:B------:R-:W-:-:S03]  /*6a10*/  ISETP.GT.AND P3, PT, R11, RZ, PT ;  /* 0x000000ff0b00720c */ /* 0x000fc60003f64270 */
[----:B------:R-:W-:-:S04]  /*6a20*/  FADD.FTZ R143, R165, -R142 ;  /* 0x8000008ea58f7221 */ /* 0x000fc80000010000 */
[----:B------:R-:W-:-:S05]  /*6a30*/  FMUL.FTZ R143, R14, R143 ;  /* 0x0000008f0e8f7220 */ /* 0x000fca0000410000 */
        /* <DEDUP_REMOVED lines=15> */
.L_x_10197:
        /* <DEDUP_REMOVED lines=10> */
.L_x_10198:
        /* <DEDUP_REMOVED lines=10> */
.L_x_10192:
[----:B------:R-:W0:Y:S08]  /*6c70*/  @P5 LDC.64 R140, c[0x0][0x478] ;  /* 0x00011e00ff8c5b82 */ /* 0x000e300000000a00 */
[----:B------:R-:W1:Y:S01]  /*6c80*/  @P4 LDC.64 R142, c[0x0][0x468] ;  /* 0x00011a00ff8e4b82 */ /* 0x000e620000000a00 */
[----:B0-----:R-:W-:-:S05]  /*6c90*/  @P5 IMAD.WIDE.U32 R140, R16, 0x10, R140 ;  /* 0x00000010108c5825 */ /* 0x001fca00078e008c */
[----:B------:R0:W-:Y:S01]  /*6ca0*/  @P5 STG.E.128 desc[UR10][R140.64], R136 ;  /* 0x000000888c005986 */ /* 0x0001e2000c101d0a */
[----:B-1----:R-:W-:-:S05]  /*6cb0*/  @P4 IMAD.WIDE.U32 R142, R13, 0x10, R142 ;  /* 0x000000100d8e4825 */ /* 0x002fca00078e008e */
[----:B------:R0:W-:Y:S02]  /*6cc0*/  @P4 STG.E.128 desc[UR10][R142.64], R132 ;  /* 0x000000848e004986 */ /* 0x0001e4000c101d0a */
.L_x_10189:
[----:B------:R-:W-:Y:S05]  /*6cd0*/  BSYNC.RECONVERGENT B0 ;  /* 0x0000000000007941 */ /* 0x000fea0003800200 */
.L_x_10188:
[----:B0-----:R-:W0:Y:S01]  /*6ce0*/  LDC.64 R140, c[0x0][0x380] ;  /* 0x0000e000ff8c7b82 */ /* 0x001e220000000a00 */
[----:B------:R-:W-:Y:S01]  /*6cf0*/  UPLOP3.LUT UP1, UPT, UPT, UPT, UP1, 0x40, 0x4 ;  /* 0x000000000004789c */ /* 0x000fe20003f2e810 */
[----:B0-----:R-:W-:-:S04]  /*6d00*/  IADD3 R12, PT, PT, R12, R140, RZ ;  /* 0x0000008c0c0c7210 */ /* 0x001fc80007ffe0ff */
[----:B------:R-:W-:-:S13]  /*6d10*/  ISETP.GE.AND P3, PT, R12, R141, PT ;  /* 0x0000008d0c00720c */ /* 0x000fda0003f66270 */
[----:B------:R-:W-:Y:S05]  /*6d20*/  @!P3 BRA `(.L_x_10199) ;  /* 0xffffff980048b947 */ /* 0x000fea000383ffff */
.L_x_10111:
        /* <DEDUP_REMOVED lines=49> */
.L_x_10200:
        /* <DEDUP_REMOVED lines=12> */
.L_x_10845:


//--------------------- .text._ZN10layer_norm22ln_bwd_finalize_kernelINS_22Kernel_traits_finalizeILj3072EfffffjLb0ELj1024ELj4ENS_18Kernel_traits_baseILj3072EfffffjLj1024EEEEELb0ELb1EEEvNS_9BwdParamsE --------------------------
	.section	.text._ZN10layer_norm22ln_bwd_finalize_kernelINS_22Kernel_traits_finalizeILj3072EfffffjLb0ELj1024ELj4ENS_18Kernel_traits_baseILj3072EfffffjLj1024EEEEELb0ELb1EEEvNS_9BwdParamsE,"ax",@progbits
	.align	128
        .global         _ZN10layer_norm22ln_bwd_finalize_kernelINS_22Kernel_traits_finalizeILj3072EfffffjLb0ELj1024ELj4ENS_18Kernel_traits_baseILj3072EfffffjLj1024EEEEELb0ELb1EEEvNS_9BwdParamsE
        .type           _ZN10layer_norm22ln_bwd_finalize_kernelINS_22Kernel_traits_finalizeILj3072EfffffjLb0ELj1024ELj4ENS_18Kernel_traits_baseILj3072EfffffjLj1024EEEEELb0ELb1EEEvNS_9BwdParamsE,@function
        .size           _ZN10layer_norm22ln_bwd_finalize_kernelINS_22Kernel_traits_finalizeILj3072EfffffjLb0ELj1024ELj4ENS_18Kernel_traits_baseILj3072EfffffjLj1024EEEEELb0ELb1EEEvNS_9BwdParamsE,(.L_x_10846 - _ZN10layer_norm22ln_bwd_finalize_kernelINS_22Kernel_traits_finalizeILj3072EfffffjLb0ELj1024ELj4ENS_18Kernel_traits_baseILj3072EfffffjLj1024EEEEELb0ELb1EEEvNS_9BwdParamsE)
        .other          _ZN10layer_norm22ln_bwd_finalize_kernelINS_22Kernel_traits_finalizeILj3072EfffffjLb0ELj1024ELj4ENS_18Kernel_traits_baseILj3072EfffffjLj1024EEEEELb0ELb1EEEvNS_9BwdParamsE,@"STO_CUDA_ENTRY STV_DEFAULT"
_ZN10layer_norm22ln_bwd_finalize_kernelINS_22Kernel_traits_finalizeILj3072EfffffjLb0ELj1024ELj4ENS_18Kernel_traits_baseILj3072EfffffjLj1024EEEEELb0ELb1EEEvNS_9BwdParamsE:
.text._ZN10layer_norm22ln_bwd_finalize_kernelINS_22Kernel_traits_finalizeILj3072EfffffjLb0ELj1024ELj4ENS_18Kernel_traits_baseILj3072EfffffjLj1024EEEEELb0ELb1EEEvNS_9BwdParamsE:
        /* <DEDUP_REMOVED lines=81> */
.L_x_10205:
        /* <DEDUP_REMOVED lines=118> */
.L_x_10204:
[----:B------:R-:W-:Y:S05]  /*0c70*/  BSYNC.RECONVERGENT B1 ;  /* 0x0000000000017941 */ /* 0x000fea0003800200 */
.L_x_10203:
        /* <DEDUP_REMOVED lines=77> */
.L_x_10207:
[----:B------:R-:W-:Y:S05]  /*1150*/  BSYNC.RECONVERGENT B1 ;  /* 0x0000000000017941 */ /* 0x000fea0003800200 */
.L_x_10206:
        /* <DEDUP_REMOVED lines=38> */
.L_x_10209:
[----:B------:R-:W-:Y:S05]  /*13c0*/  BSYNC.RECONVERGENT B1 ;  /* 0x0000000000017941 */ /* 0x000fea0003800200 */
.L_x_10208:
        /* <DEDUP_REMOVED lines=8> */
.L_x_10210:
        /* <DEDUP_REMOVED lines=10> */
.L_x_10202:
[----:B------:R-:W-:Y:S05]  /*14f0*/  BSYNC.RECONVERGENT B0 ;  /* 0x0000000000007941 */ /* 0x000fea0003800200 */
.L_x_10201:
        /* <DEDUP_REMOVED lines=55> */
.L_x_10211:
        /* <DEDUP_REMOVED lines=9> */
.L_x_10846:


//--------------------- .text._ZN10layer_norm13ln_bwd_kernelINS_13Kernel_traitsIfffffjLj3072ELj1ELj1ELj4ELj16ENS_18Kernel_traits_baseILj3072EfffffjLj128EEEEELb1ELb0ELb1ELb1EEEvNS_9BwdParamsE --------------------------
	.section	.text._ZN10layer_norm13ln_bwd_kernelINS_13Kernel_traitsIfffffjLj3072ELj1ELj1ELj4ELj16ENS_18Kernel_traits_baseILj3072EfffffjLj128EEEEELb1ELb0ELb1ELb1EEEvNS_9BwdParamsE,"ax",@progbits
	.align	128
        .global         _ZN10layer_norm13ln_bwd_kernelINS_13Kernel_traitsIfffffjLj3072ELj1ELj1ELj4ELj16ENS_18Kernel_traits_baseILj3072EfffffjLj128EEEEELb1ELb0ELb1ELb1EEEvNS_9BwdParamsE
        .type           _ZN10layer_norm13ln_bwd_kernelINS_13Kernel_traitsIfffffjLj3072ELj1ELj1ELj4ELj16ENS_18Kernel_traits_baseILj3072EfffffjLj128EEEEELb1ELb0ELb1ELb1EEEvNS_9BwdParamsE,@function
        .size           _ZN10layer_norm13ln_bwd_kernelINS_13Kernel_traitsIfffffjLj3072ELj1ELj1ELj4ELj16ENS_18Kernel_traits_baseILj3072EfffffjLj128EEEEELb1ELb0ELb1ELb1EEEvNS_9BwdParamsE,(.L_x_10847 - _ZN10layer_norm13ln_bwd_kernelINS_13Kernel_traitsIfffffjLj3072ELj1ELj1ELj4ELj16ENS_18Kernel_traits_baseILj3072EfffffjLj128EEEEELb1ELb0ELb1ELb1EEEvNS_9BwdParamsE)
        .other          _ZN10layer_norm13ln_bwd_kernelINS_13Kernel_traitsIfffffjLj3072ELj1ELj1ELj4ELj16ENS_18Kernel_traits_baseILj3072EfffffjLj128EEEEELb1ELb0ELb1ELb1EEEvNS_9BwdParamsE,@"STO_CUDA_ENTRY STV_DEFAULT"
_ZN10layer_norm13ln_bwd_kernelINS_13Kernel_traitsIfffffjLj3072ELj1ELj1ELj4ELj16ENS_18Kernel_traits_baseILj3072EfffffjLj128EEEEELb1ELb0ELb1ELb1EEEvNS_9BwdParamsE:
.text._ZN10layer_norm13ln_bwd_kernelINS_13Kernel_traitsIfffffjLj3072ELj1ELj1ELj4ELj16ENS_18Kernel_traits_baseILj3072EfffffjLj128EEEEELb1ELb0ELb1ELb1EEEvNS_9BwdParamsE:
        /* <DEDUP_REMOVED lines=50> */
.L_x_10279:
        /* <DEDUP_REMOVED lines=20> */
[----:B------:R-:W2:Y:S08]  /*0460*/  LDC.64 R128, c[0x0][0x3a8] ;  /* 0x0000ea00ff807b82 */ /* 0x000eb00000000a00 */
[----:B------:R-:W3:Y:S01]  /*0470*/  LDC.64 R132, c[0x0][0x428] ;  /* 0x00010a00ff847b82 */ /* 0x000ee20000000a00 */
[C---:B0-----:R-:W-:Y:S01]  /*0480*/  IMAD R2, R131.reuse, UR8, RZ ;  /* 0x0000000883027c24 */ /* 0x041fe2000f8e02ff */
[----:B-----5:R-:W-:Y:S01]  /*0490*/  ISETP.GE.AND P1, PT, R0, 0x1, PT ;  /* 0x000000010000780c */ /* 0x020fe20003f26270 */
[----:B------:R-:W-:-:S05]  /*04a0*/  IMAD R109, R131, UR9, RZ ;  /* 0x00000009836d7c24 */ /* 0x000fca000f8e02ff */
[----:B------:R-:W0:Y:S01]  /*04b0*/  LDC.64 R160, c[0x0][0x3b0] ;  /* 0x0000ec00ffa07b82 */ /* 0x000e220000000a00 */
[----:B------:R-:W-:Y:S02]  /*04c0*/  SHF.R.S32.HI R3, RZ, 0x1f, R2 ;  /* 0x0000001fff037819 */ /* 0x000fe40000011402 */
[----:B------:R-:W-:Y:S02]  /*04d0*/  SHF.R.S32.HI R110, RZ, 0x1f, R109 ;  /* 0x0000001fff6e7819 */ /* 0x000fe4000001146d */
[----:B------:R-:W-:Y:S02]  /*04e0*/  LEA.HI R108, R3, R2, RZ, 0x2 ;  /* 0x00000002036c7211 */ /* 0x000fe400078f10ff */
[----:B------:R-:W-:Y:S02]  /*04f0*/  MOV R2, UR10 ;  /* 0x0000000a00027c02 */ /* 0x000fe40008000f00 */
[----:B-1----:R-:W-:Y:S02]  /*0500*/  LEA.HI.SX32 R187, R108, R157, 0x1e ;  /* 0x0000009d6cbb7211 */ /* 0x002fe400078ff2ff */
[----:B------:R-:W-:-:S02]  /*0510*/  MOV R3, UR11 ;  /* 0x0000000b00037c02 */ /* 0x000fc40008000f00 */
[C---:B------:R-:W-:Y:S01]  /*0520*/  IADD3 R189, PT, PT, R187.reuse, 0x80, RZ ;  /* 0x00000080bbbd7810 */ /* 0x040fe20007ffe0ff */
[C-C-:B--2---:R-:W-:Y:S01]  /*0530*/  IMAD.WIDE.U32 R152, R187.reuse, 0x10, R128.reuse ;  /* 0x00000010bb987825 */ /* 0x144fe200078e0080 */
[----:B------:R-:W-:Y:S01]  /*0540*/  LEA.HI R110, R110, R109, RZ, 0x2 ;  /* 0x0000006d6e6e7211 */ /* 0x000fe200078f10ff */
[----:B------:R1:W2:Y:S01]  /*0550*/  LDG.E R180, desc[UR20][R2.64] ;  /* 0x0000001402b47981 */ /* 0x0002a2000c1e1900 */
[----:B------:R-:W-:Y:S01]  /*0560*/  IADD3 R181, PT, PT, R187, 0x100, RZ ;  /* 0x00000100bbb57810 */ /* 0x000fe20007ffe0ff */
[--C-:B------:R-:W-:Y:S01]  /*0570*/  IMAD.WIDE.U32 R144, R189, 0x10, R128.reuse ;  /* 0x00000010bd907825 */ /* 0x100fe200078e0080 */
[----:B------:R-:W-:Y:S01]  /*0580*/  LEA.HI.SX32 R135, R110, R157, 0x1e ;  /* 0x0000009d6e877211 */ /* 0x000fe200078ff2ff */
[----:B------:R-:W4:Y:S02]  /*0590*/  LDG.E.128 R152, desc[UR20][R152.64] ;  /* 0x0000001498987981 */ /* 0x000f24000c1e1d00 */
[----:B------:R-:W-:Y:S02]  /*05a0*/  IMAD.WIDE.U32 R136, R181, 0x10, R128 ;  /* 0x00000010b5887825 */ /* 0x000fe400078e0080 */
[----:B------:R-:W4:Y:S01]  /*05b0*/  LDG.E.128 R144, desc[UR20][R144.64] ;  /* 0x0000001490907981 */ /* 0x000f22000c1e1d00 */
[C---:B------:R-:W-:Y:S01]  /*05c0*/  IADD3 R109, PT, PT, R135.reuse, 0x100, RZ ;  /* 0x00000100876d7810 */ /* 0x040fe20007ffe0ff */
[----:B---3--:R-:W-:-:S02]  /*05d0*/  IMAD.WIDE.U32 R148, R135, 0x10, R132 ;  /* 0x0000001087947825 */ /* 0x008fc400078e0084 */
[----:B------:R-:W3:Y:S02]  /*05e0*/  LDG.E.128 R136, desc[UR20][R136.64] ;  /* 0x0000001488887981 */ /* 0x000ee4000c1e1d00 */
[--C-:B------:R-:W-:Y:S02]  /*05f0*/  IMAD.WIDE.U32 R108, R109, 0x10, R132.reuse ;  /* 0x000000106d6c7825 */ /* 0x100fe400078e0084 */
        /* <DEDUP_REMOVED lines=9> */
[----:B------:R-:W-:-:S06]  /*0690*/  IMAD.WIDE.U32 R120, R185, 0x10, R128 ;  /* 0x00000010b9787825 */ /* 0x000fcc00078e0080 */
[----:B------:R-:W3:Y:S01]  /*06a0*/  LDG.E.128 R120, desc[UR20][R120.64] ;  /* 0x0000001478787981 */ /* 0x000ee2000c1e1d00 */
[----:B------:R-:W-:-:S05]  /*06b0*/  IADD3 R117, PT, PT, R135, 0x180, RZ ;  /* 0x0000018087757810 */ /* 0x000fca0007ffe0ff */
[----:B------:R-:W-:Y:S01]  /*06c0*/  IMAD.WIDE.U32 R116, R117, 0x10, R132 ;  /* 0x0000001075747825 */ /* 0x000fe200078e0084 */
[----:B------:R-:W-:-:S05]  /*06d0*/  IADD3 R125, PT, PT, R135, 0x200, RZ ;  /* 0x00000200877d7810 */ /* 0x000fca0007ffe0ff */
[----:B------:R-:W3:Y:S01]  /*06e0*/  LDG.E.128 R116, desc[UR20][R116.64] ;  /* 0x0000001474747981 */ /* 0x000ee2000c1e1d00 */
[----:B------:R-:W-:Y:S01]  /*06f0*/  IMAD.WIDE.U32 R124, R125, 0x10, R132 ;  /* 0x000000107d7c7825 */ /* 0x000fe200078e0084 */
[----:B------:R-:W-:Y:S02]  /*0700*/  IADD3 R191, PT, PT, R187, 0x280, RZ ;  /* 0x00000280bbbf7810 */ /* 0x000fe40007ffe0ff */
[----:B-1----:R-:W-:-:S03]  /*0710*/  @P1 IADD3 R2, PT, PT, R0, -0x1, RZ ;  /* 0xffffffff00021810 */ /* 0x002fc60007ffe0ff */
[----:B------:R-:W3:Y:S01]  /*0720*/  LDG.E.128 R124, desc[UR20][R124.64] ;  /* 0x000000147c7c7981 */ /* 0x000ee2000c1e1d00 */
[----:B------:R-:W-:Y:S01]  /*0730*/  IMAD.WIDE.U32 R128, R191, 0x10, R128 ;  /* 0x00000010bf807825 */ /* 0x000fe200078e0080 */
[----:B------:R-:W-:-:S03]  /*0740*/  IADD3 R135, PT, PT, R135, 0x280, RZ ;  /* 0x0000028087877810 */ /* 0x000fc60007ffe0ff */
[----:B------:R-:W-:Y:S02]  /*0750*/  @P1 IMAD R2, R2, R131, RZ ;  /* 0x0000008302021224 */ /* 0x000fe400078e02ff */
[----:B------:R-:W3:Y:S01]  /*0760*/  LDG.E.128 R128, desc[UR20][R128.64] ;  /* 0x0000001480807981 */ /* 0x000ee2000c1e1d00 */
[----:B------:R-:W-:Y:S02]  /*0770*/  IMAD.WIDE.U32 R132, R135, 0x10, R132 ;  /* 0x0000001087847825 */ /* 0x000fe400078e0084 */
[----:B------:R-:W-:-:S04]  /*0780*/  @P1 SHF.R.S32.HI R3, RZ, 0x1f, R2 ;  /* 0x0000001fff031819 */ /* 0x000fc80000011402 */
[----:B------:R-:W3:Y:S01]  /*0790*/  LDG.E.128 R132, desc[UR20][R132.64] ;  /* 0x0000001484847981 */ /* 0x000ee2000c1e1d00 */
[----:B------:R-:W-:Y:S02]  /*07a0*/  @P1 LEA.HI R2, R3, R2, RZ, 0x2 ;  /* 0x0000000203021211 */ /* 0x000fe400078f10ff */
[----:B------:R-:W-:Y:S02]  /*07b0*/  MOV R3, RZ ;  /* 0x000000ff00037202 */ /* 0x000fe40000000f00 */
[----:B------:R-:W-:-:S04]  /*07c0*/  @P1 LEA.HI.SX32 R3, R2, R157, 0x1e ;  /* 0x0000009d02031211 */ /* 0x000fc800078ff2ff */
[C---:B------:R-:W-:Y:S02]  /*07d0*/  IADD3 R173, PT, PT, R3.reuse, 0x180, RZ ;  /* 0x0000018003ad7810 */ /* 0x040fe40007ffe0ff */
[C---:B------:R-:W-:Y:S02]  /*07e0*/  IADD3 R177, PT, PT, R3.reuse, 0x200, RZ ;  /* 0x0000020003b17810 */ /* 0x040fe40007ffe0ff */
[----:B------:R-:W-:Y:S01]  /*07f0*/  IADD3 R159, PT, PT, R3, 0x80, RZ ;  /* 0x00000080039f7810 */ /* 0x000fe20007ffe0ff */
[----:B0-----:R-:W-:Y:S01]  /*0800*/  IMAD.WIDE.U32 R172, R173, 0x4, R160 ;  /* 0x00000004adac7825 */ /* 0x001fe200078e00a0 */
[----:B------:R-:W-:-:S03]  /*0810*/  IADD3 R167, PT, PT, R3, 0x100, RZ ;  /* 0x0000010003a77810 */ /* 0x000fc60007ffe0ff */
[--C-:B------:R-:W-:Y:S01]  /*0820*/  IMAD.WIDE.U32 R176, R177, 0x4, R160.reuse ;  /* 0x00000004b1b07825 */ /* 0x100fe200078e00a0 */
[C---:B------:R-:W-:Y:S01]  /*0830*/  IADD3 R193, PT, PT, R3.reuse, 0x280, RZ ;  /* 0x0000028003c17810 */ /* 0x040fe20007ffe0ff */
[----:B------:R-:W5:Y:S02]  /*0840*/  LDG.E R158, desc[UR20][R172.64] ;  /* 0x00000014ac9e7981 */ /* 0x000f64000c1e1900 */
[----:B------:R-:W-:-:S04]  /*0850*/  IMAD.WIDE.U32 R156, R3, 0x4, R160 ;  /* 0x00000004039c7825 */ /* 0x000fc800078e00a0 */
[--C-:B------:R-:W-:Y:S02]  /*0860*/  IMAD.WIDE.U32 R2, R159, 0x4, R160.reuse ;  /* 0x000000049f027825 */ /* 0x100fe400078e00a0 */
[----:B------:R-:W5:Y:S01]  /*0870*/  LDG.E R159, desc[UR20][R176.64] ;  /* 0x00000014b09f7981 */ /* 0x000f62000c1e1900 */
[----:B------:R-:W-:Y:S01]  /*0880*/  ISETP.NE.U32.AND P0, PT, RZ, UR4, PT ;  /* 0x00000004ff007c0c */ /* 0x000fe2000bf05070 */
[----:B------:R-:W-:Y:S02]  /*0890*/  IMAD.WIDE.U32 R166, R167, 0x4, R160 ;  /* 0x00000004a7a67825 */ /* 0x000fe400078e00a0 */
[----:B------:R-:W5:Y:S01]  /*08a0*/  LDG.E R156, desc[UR20][R156.64] ;  /* 0x000000149c9c7981 */ /* 0x000f62000c1e1900 */
[----:B------:R-:W-:-:S03]  /*08b0*/  ISETP.NE.AND.EX P0, PT, RZ, UR5, PT, P0 ;  /* 0x00000005ff007c0c */ /* 0x000fc6000bf05300 */
[----:B------:R-:W5:Y:S04]  /*08c0*/  LDG.E R2, desc[UR20][R2.64] ;  /* 0x0000001402027981 */ /* 0x000f68000c1e1900 */
[----:B------:R2:W5:Y:S06]  /*08d0*/  LDG.E R157, desc[UR20][R166.64] ;  /* 0x00000014a69d7981 */ /* 0x00056c000c1e1900 */
        /* <DEDUP_REMOVED lines=10> */
[----:B------:R-:W5:Y:S03]  /*0980*/  @P0 LDG.E.128 R20, desc[UR20][R164.64] ;  /* 0x00000014a4140981 */ /* 0x000f66000c1e1d00 */
[----:B------:R-:W-:Y:S01]  /*0990*/  @P0 IMAD.WIDE.U32 R170, R183, 0x10, R170 ;  /* 0x00000010b7aa0825 */ /* 0x000fe200078e00aa */
[----:B------:R-:W5:Y:S03]  /*09a0*/  @P0 LDG.E.128 R16, desc[UR20][R168.64] ;  /* 0x00000014a8100981 */ /* 0x000f66000c1e1d00 */
[----:B------:R-:W-:Y:S01]  /*09b0*/  @P0 IMAD.WIDE.U32 R174, R185, 0x10, R174 ;  /* 0x00000010b9ae0825 */ /* 0x000fe200078e00ae */
[----:B------:R-:W5:Y:S04]  /*09c0*/  @P0 LDG.E.128 R12, desc[UR20][R170.64] ;  /* 0x00000014aa0c0981 */ /* 0x000f68000c1e1d00 */
[----:B------:R-:W5:Y:S01]  /*09d0*/  @P0 LDG.E.128 R8, desc[UR20][R174.64] ;  /* 0x00000014ae080981 */ /* 0x000f62000c1e1d00 */
[----:B------:R-:W-:-:S05]  /*09e0*/  @P0 IMAD.WIDE.U32 R178, R191, 0x10, R178 ;  /* 0x00000010bfb20825 */ /* 0x000fca00078e00b2 */
[----:B------:R-:W5:Y:S01]  /*09f0*/  @P0 LDG.E.128 R4, desc[UR20][R178.64] ;  /* 0x00000014b2040981 */ /* 0x000f62000c1e1d00 */
[----:B------:R-:W-:Y:S01]  /*0a00*/  ISETP.NE.AND P0, PT, RZ, UR26, PT ;  /* 0x0000001aff007c0c */ /* 0x000fe2000bf05270 */
[----:B------:R-:W-:-:S06]  /*0a10*/  IMAD.WIDE.U32 R160, R193, 0x4, R160 ;  /* 0x00000004c1a07825 */ /* 0x000fcc00078e00a0 */
[----:B------:R0:W5:Y:S01]  /*0a20*/  LDG.E R160, desc[UR20][R160.64] ;  /* 0x00000014a0a07981 */ /* 0x000162000c1e1900 */
[----:B--2---:R-:W-:-:S05]  /*0a30*/  FSEL R167, R180, RZ, !P0 ;  /* 0x000000ffb4a77208 */ /* 0x004fca0004000000 */
[C---:B----4-:R-:W-:Y:S01]  /*0a40*/  FADD.FTZ R3, -R167.reuse, R152 ;  /* 0x00000098a7037221 */ /* 0x050fe20000010100 */
[C---:B------:R-:W-:Y:S01]  /*0a50*/  FADD.FTZ R152, -R167.reuse, R153 ;  /* 0x00000099a7987221 */ /* 0x040fe20000010100 */
[C---:B------:R-:W-:Y:S01]  /*0a60*/  FADD.FTZ R153, -R167.reuse, R154 ;  /* 0x0000009aa7997221 */ /* 0x040fe20000010100 */
[C---:B------:R-:W-:Y:S01]  /*0a70*/  FADD.FTZ R154, -R167.reuse, R155 ;  /* 0x0000009ba79a7221 */ /* 0x040fe20000010100 */
[C---:B------:R-:W-:Y:S01]  /*0a80*/  FADD.FTZ R144, -R167.reuse, R144 ;  /* 0x00000090a7907221 */ /* 0x040fe20000010100 */
[----:B------:R-:W-:Y:S01]  /*0a90*/  FADD.FTZ R155, -R167, R145 ;  /* 0x00000091a79b7221 */ /* 0x000fe20000010100 */
[----:B------:R-:W-:Y:S01]  /*0aa0*/  FMUL.FTZ R3, R3, UR28 ;  /* 0x0000001c03037c20 */ /* 0x000fe20008410000 */
[----:B---3--:R-:W-:Y:S01]  /*0ab0*/  FADD.FTZ R136, -R167, R136 ;  /* 0x00000088a7887221 */ /* 0x008fe20000010100 */
[----:B------:R-:W-:Y:S01]  /*0ac0*/  FMUL.FTZ R145, R144, UR28 ;  /* 0x0000001c90917c20 */ /* 0x000fe20008410000 */
[----:B------:R-:W-:Y:S01]  /*0ad0*/  FMUL.FTZ R144, R155, UR28 ;  /* 0x0000001c9b907c20 */ /* 0x000fe20008410000 */
[C---:B------:R-:W-:Y:S01]  /*0ae0*/  FADD.FTZ R146, -R167.reuse, R146 ;  /* 0x00000092a7927221 */ /* 0x040fe20000010100 */
[C---:B------:R-:W-:Y:S01]  /*0af0*/  FADD.FTZ R155, -R167.reuse, R137 ;  /* 0x00000089a79b7221 */ /* 0x040fe20000010100 */
[C---:B0-----:R-:W-:Y:S01]  /*0b00*/  FADD.FTZ R161, -R167.reuse, R147 ;  /* 0x00000093a7a17221 */ /* 0x041fe20000010100 */
[----:B------:R-:W-:Y:S01]  /*0b10*/  FADD.FTZ R96, R96, R148 ;  /* 0x0000009460607221 */ /* 0x000fe20000010000 */
[----:B------:R-:W-:Y:S01]  /*0b20*/  FMUL.FTZ R152, R152, UR28 ;  /* 0x0000001c98987c20 */ /* 0x000fe20008410000 */
[----:B------:R-:W-:Y:S01]  /*0b30*/  FFMA.FTZ R52, R148, R3, R52 ;  /* 0x0000000394347223 */ /* 0x000fe20000010034 */
[----:B------:R-:W-:Y:S01]  /*0b40*/  FMUL.FTZ R137, R136, UR28 ;  /* 0x0000001c88897c20 */ /* 0x000fe20008410000 */
[----:B------:R-:W-:Y:S01]  /*0b50*/  FADD.FTZ R162, -R167, R139 ;  /* 0x0000008ba7a27221 */ /* 0x000fe20000010100 */
[----:B------:R-:W-:Y:S01]  /*0b60*/  FMUL.FTZ R148, R48, R148 ;  /* 0x0000009430947220 */ /* 0x000fe20000410000 */
[----:B------:R-:W-:Y:S01]  /*0b70*/  FMUL.FTZ R147, R146, UR28 ;  /* 0x0000001c92937c20 */ /* 0x000fe20008410000 */
[----:B------:R-:W-:Y:S01]  /*0b80*/  FMUL.FTZ R136, R155, UR28 ;  /* 0x0000001c9b887c20 */ /* 0x000fe20008410000 */
[----:B------:R-:W-:Y:S01]  /*0b90*/  FMUL.FTZ R146, R161, UR28 ;  /* 0x0000001ca1927c20 */ /* 0x000fe20008410000 */
[----:B------:R-:W-:Y:S01]  /*0ba0*/  FADD.FTZ R161, -R167, R138 ;  /* 0x0000008aa7a17221 */ /* 0x000fe20000010100 */
[----:B------:R-:W-:Y:S01]  /*0bb0*/  FADD.FTZ R97, R97, R149 ;  /* 0x0000009561617221 */ /* 0x000fe20000010000 */
[----:B------:R-:W-:Y:S01]  /*0bc0*/  FMUL.FTZ R153, R153, UR28 ;  /* 0x0000001c99997c20 */ /* 0x000fe20008410000 */
[----:B------:R-:W-:Y:S01]  /*0bd0*/  FFMA.FTZ R53, R149, R152, R53 ;  /* 0x0000009895357223 */ /* 0x000fe20000010035 */
[----:B------:R-:W-:Y:S01]  /*0be0*/  FADD.FTZ R88, R88, R108 ;  /* 0x0000006c58587221 */ /* 0x000fe20000010000 */
[----:B------:R-:W-:Y:S01]  /*0bf0*/  FFMA.FTZ R60, R108, R137, R60 ;  /* 0x000000896c3c7223 */ /* 0x000fe2000001003c */
[----:B------:R-:W-:Y:S01]  /*0c00*/  FMUL.FTZ R138, R40, R108 ;  /* 0x0000006c288a7220 */ /* 0x000fe20000410000 */
[----:B------:R-:W-:Y:S01]  /*0c10*/  FMUL.FTZ R162, R162, UR28 ;  /* 0x0000001ca2a27c20 */ /* 0x000fe20008410000 */
[----:B------:R-:W-:Y:S01]  /*0c20*/  FMUL.FTZ R149, R49, R149 ;  /* 0x0000009531957220 */ /* 0x000fe20000410000 */
[----:B------:R-:W-:Y:S01]  /*0c30*/  FADD.FTZ R89, R89, R109 ;  /* 0x0000006d59597221 */ /* 0x000fe20000010000 */
[----:B------:R-:W-:Y:S01]  /*0c40*/  FFMA.FTZ R61, R109, R136, R61 ;  /* 0x000000886d3d7223 */ /* 0x000fe2000001003d */
[----:B------:R-:W-:Y:S01]  /*0c50*/  FMUL.FTZ R155, R41, R109 ;  /* 0x0000006d299b7220 */ /* 0x000fe20000410000 */
[----:B------:R-:W-:Y:S01]  /*0c60*/  FADD.FTZ R108, RZ, R148 ;  /* 0x00000094ff6c7221 */ /* 0x000fe20000010000 */
[----:B------:R-:W-:Y:S01]  /*0c70*/  FFMA.FTZ R109, R3, R148, RZ ;  /* 0x00000094036d7223 */ /* 0x000fe200000100ff */
[----:B------:R-:W-:Y:S01]  /*0c80*/  FMUL.FTZ R139, R161, UR28 ;  /* 0x0000001ca18b7c20 */ /* 0x000fe20008410000 */
[----:B------:R-:W-:Y:S01]  /*0c90*/  FADD.FTZ R98, R98, R150 ;  /* 0x0000009662627221 */ /* 0x000fe20000010000 */
[----:B------:R-:W-:Y:S01]  /*0ca0*/  FMUL.FTZ R154, R154, UR28 ;  /* 0x0000001c9a9a7c20 */ /* 0x000fe20008410000 */
        /* <DEDUP_REMOVED lines=39> */
[C---:B------:R-:W-:Y:S01]  /*0f20*/  FADD.FTZ R120, -R167.reuse, R120 ;  /* 0x00000078a7787221 */ /* 0x040fe20000010100 */
[----:B------:R-:W-:Y:S01]  /*0f30*/  FADD.FTZ R110, -R167, R121 ;  /* 0x00000079a76e7221 */ /* 0x000fe20000010100 */
[----:B------:R-:W-:Y:S01]  /*0f40*/  FADD.FTZ R113, R143, R112 ;  /* 0x000000708f717221 */ /* 0x000fe20000010000 */
[----:B------:R-:W-:Y:S01]  /*0f50*/  FFMA.FTZ R108, R146, R143, R109 ;  /* 0x0000008f926c7223 */ /* 0x000fe2000001006d */
[----:B------:R-:W-:Y:S01]  /*0f60*/  FMUL.FTZ R121, R120, UR28 ;  /* 0x0000001c78797c20 */ /* 0x000fe20008410000 */
[----:B------:R-:W-:Y:S01]  /*0f70*/  FMUL.FTZ R120, R110, UR28 ;  /* 0x0000001c6e787c20 */ /* 0x000fe20008410000 */
[----:B------:R-:W-:Y:S01]  /*0f80*/  FADD.FTZ R110, R138, R113 ;  /* 0x000000718a6e7221 */ /* 0x000fe20000010000 */
[----:B------:R-:W-:-:S03]  /*0f90*/  FFMA.FTZ R109, R137, R138, R108 ;  /* 0x0000008a896d7223 */ /* 0x000fc6000001006c */
[----:B------:R-:W-:Y:S01]  /*0fa0*/  FADD.FTZ R113, R155, R110 ;  /* 0x0000006e9b717221 */ /* 0x000fe20000010000 */
[----:B------:R-:W-:-:S03]  /*0fb0*/  FFMA.FTZ R108, R136, R155, R109 ;  /* 0x0000009b886c7223 */ /* 0x000fc6000001006d */
        /* <DEDUP_REMOVED lines=13> */
[----:B------:R-:W-:Y:S01]  /*1090*/  FADD.FTZ R111, -R167, R123 ;  /* 0x0000007ba76f7221 */ /* 0x000fe20000010100 */
[----:B------:R-:W-:Y:S01]  /*10a0*/  FMUL.FTZ R117, R37, R117 ;  /* 0x0000007525757220 */ /* 0x000fe20000410000 */
[----:B------:R-:W-:Y:S01]  /*10b0*/  FADD.FTZ R110, R116, R113 ;  /* 0x00000071746e7221 */ /* 0x000fe20000010000 */
[----:B------:R-:W-:Y:S01]  /*10c0*/  FFMA.FTZ R109, R163, R116, R108 ;  /* 0x00000074a36d7223 */ /* 0x000fe2000001006c */
[----:B------:R-:W-:Y:S01]  /*10d0*/  FMUL.FTZ R123, R122, UR28 ;  /* 0x0000001c7a7b7c20 */ /* 0x000fe20008410000 */
        /* <DEDUP_REMOVED lines=28> */
[----:B------:R-:W-:Y:S01]  /*12a0*/  FADD.FTZ R112, -R167, R129 ;  /* 0x00000081a7707221 */ /* 0x000fe20000010100 */
        /* <DEDUP_REMOVED lines=8> */
[----:B------:R-:W-:Y:S01]  /*1330*/  FMUL.FTZ R128, R112, UR28 ;  /* 0x0000001c70807c20 */ /* 0x000fe20008410000 */
[----:B------:R-:W-:Y:S01]  /*1340*/  FADD.FTZ R130, -R167, R130 ;  /* 0x00000082a7827221 */ /* 0x000fe20000010100 */
[----:B------:R-:W-:Y:S01]  /*1350*/  FMUL.FTZ R132, R28, R132 ;  /* 0x000000841c847220 */ /* 0x000fe20000410000 */
[----:B------:R-:W-:Y:S01]  /*1360*/  FADD.FTZ R111, R127, R110 ;  /* 0x0000006e7f6f7221 */ /* 0x000fe20000010000 */
[----:B------:R-:W-:Y:S01]  /*1370*/  FFMA.FTZ R110, R122, R127, R109 ;  /* 0x0000007f7a6e7223 */ /* 0x000fe2000001006d */
        /* <DEDUP_REMOVED lines=21> */
.L_x_10213:
        /* <DEDUP_REMOVED lines=11> */
.L_x_10215:
        /* <DEDUP_REMOVED lines=22> */
.L_x_10216:
        /* <DEDUP_REMOVED lines=13> */
[----:B------:R-:W-:Y:S01]  /*17b0*/  IMAD.WIDE.U32 R12, R13, 0x4, R6 ;  /* 0x000000040d0c7825 */ /* 0x000fe200078e0006 */
[----:B0-----:R-:W-:-:S03]  /*17c0*/  LEA.HI.SX32 R25, R25, R2, 0x1e ;  /* 0x0000000219197211 */ /* 0x001fc600078ff2ff */
[--C-:B------:R-:W-:Y:S01]  /*17d0*/  IMAD.WIDE.U32 R14, R15, 0x4, R6.reuse ;  /* 0x000000040f0e7825 */ /* 0x100fe200078e0006 */
[----:B------:R0:W5:Y:S03]  /*17e0*/  LDG.E R157, desc[UR20][R12.64] ;  /* 0x000000140c9d7981 */ /* 0x000166000c1e1900 */
[--C-:B------:R-:W-:Y:S01]  /*17f0*/  IMAD.WIDE.U32 R18, R19, 0x4, R6.reuse ;  /* 0x0000000413127825 */ /* 0x100fe200078e0006 */
[----:B------:R-:W-:Y:S01]  /*1800*/  IADD3 R21, PT, PT, R25, 0x80, RZ ;  /* 0x0000008019157810 */ /* 0x000fe20007ffe0ff */
[----:B------:R-:W5:Y:S02]  /*1810*/  LDG.E R2, desc[UR20][R10.64] ;  /* 0x000000140a027981 */ /* 0x000f64000c1e1900 */
[--C-:B------:R-:W-:Y:S01]  /*1820*/  IMAD.WIDE.U32 R8, R109, 0x4, R6.reuse ;  /* 0x000000046d087825 */ /* 0x100fe200078e0006 */
[C---:B------:R-:W-:Y:S01]  /*1830*/  IADD3 R23, PT, PT, R25.reuse, 0x180, RZ ;  /* 0x0000018019177810 */ /* 0x040fe20007ffe0ff */
[----:B------:R-:W5:Y:S01]  /*1840*/  LDG.E R158, desc[UR20][R14.64] ;  /* 0x000000140e9e7981 */ /* 0x000f62000c1e1900 */
[----:B------:R-:W-:Y:S01]  /*1850*/  IADD3 R27, PT, PT, R25, 0x200, RZ ;  /* 0x00000200191b7810 */ /* 0x000fe20007ffe0ff */
[----:B------:R-:W-:Y:S01]  /*1860*/  IMAD.WIDE.U32 R6, R17, 0x4, R6 ;  /* 0x0000000411067825 */ /* 0x000fe200078e0006 */
[C---:B------:R-:W-:Y:S01]  /*1870*/  IADD3 R17, PT, PT, R25.reuse, 0x100, RZ ;  /* 0x0000010019117810 */ /* 0x040fe20007ffe0ff */
[----:B------:R1:W5:Y:S01]  /*1880*/  LDG.E R156, desc[UR20][R8.64] ;  /* 0x00000014089c7981 */ /* 0x000362000c1e1900 */
[C---:B------:R-:W-:Y:S01]  /*1890*/  IADD3 R109, PT, PT, R25.reuse, 0x280, RZ ;  /* 0x00000280196d7810 */ /* 0x040fe20007ffe0ff */
[----:B--2---:R-:W-:-:S02]  /*18a0*/  IMAD.WIDE.U32 R24, R25, 0x10, R4 ;  /* 0x0000001019187825 */ /* 0x004fc400078e0004 */
[----:B------:R2:W5:Y:S02]  /*18b0*/  LDG.E R159, desc[UR20][R18.64] ;  /* 0x00000014129f7981 */ /* 0x000564000c1e1900 */
[--C-:B------:R-:W-:Y:S02]  /*18c0*/  IMAD.WIDE.U32 R20, R21, 0x10, R4.reuse ;  /* 0x0000001015147825 */ /* 0x100fe400078e0004 */
[----:B------:R2:W5:Y:S02]  /*18d0*/  LDG.E R160, desc[UR20][R6.64] ;  /* 0x0000001406a07981 */ /* 0x000564000c1e1900 */
[----:B------:R-:W-:-:S04]  /*18e0*/  IMAD.WIDE.U32 R16, R17, 0x10, R4 ;  /* 0x0000001011107825 */ /* 0x000fc800078e0004 */
[--C-:B0-----:R-:W-:Y:S02]  /*18f0*/  IMAD.WIDE.U32 R12, R23, 0x10, R4.reuse ;  /* 0x00000010170c7825 */ /* 0x101fe400078e0004 */
[----:B------:R-:W5:Y:S02]  /*1900*/  LDG.E.128 R20, desc[UR20][R20.64] ;  /* 0x0000001414147981 */ /* 0x000f64000c1e1d00 */
[--C-:B-1----:R-:W-:Y:S02]  /*1910*/  IMAD.WIDE.U32 R8, R27, 0x10, R4.reuse ;  /* 0x000000101b087825 */ /* 0x102fe400078e0004 */
[----:B------:R-:W5:Y:S02]  /*1920*/  LDG.E.128 R24, desc[UR20][R24.64] ;  /* 0x0000001418187981 */ /* 0x000f64000c1e1d00 */
[----:B------:R-:W-:Y:S02]  /*1930*/  IMAD.WIDE.U32 R4, R109, 0x10, R4 ;  /* 0x000000106d047825 */ /* 0x000fe400078e0004 */
[----:B------:R-:W5:Y:S04]  /*1940*/  LDG.E.128 R16, desc[UR20][R16.64] ;  /* 0x0000001410107981 */ /* 0x000f68000c1e1d00 */
[----:B------:R-:W5:Y:S04]  /*1950*/  LDG.E.128 R12, desc[UR20][R12.64] ;  /* 0x000000140c0c7981 */ /* 0x000f68000c1e1d00 */
[----:B------:R-:W5:Y:S04]  /*1960*/  LDG.E.128 R8, desc[UR20][R8.64] ;  /* 0x0000001408087981 */ /* 0x000f68000c1e1d00 */
[----:B--2---:R-:W5:Y:S02]  /*1970*/  LDG.E.128 R4, desc[UR20][R4.64] ;  /* 0x0000001404047981 */ /* 0x004f64000c1e1d00 */
.L_x_10214:
        /* <DEDUP_REMOVED lines=32> */
.L_x_10218:
[----:B------:R-:W-:Y:S05]  /*1b80*/  BSYNC.RECONVERGENT B0 ;  /* 0x0000000000007941 */ /* 0x000fea0003800200 */
.L_x_10217:
        /* <DEDUP_REMOVED lines=16> */
[----:B------:R-:W-:Y:S01]  /*1c90*/  @P1 IADD3 R108, PT, PT, R0, -0x1, RZ ;  /* 0xffffffff006c1810 */ /* 0x000fe20007ffe0ff */
[----:B--2---:R-:W-:Y:S02]  /*1ca0*/  IMAD R0, R169, UR8, RZ ;  /* 0x00000008a9007c24 */ /* 0x004fe4000f8e02ff */
[----:B------:R-:W-:Y:S01]  /*1cb0*/  FADD.FTZ R170, R111, R170 ;  /* 0x000000aa6faa7221 */ /* 0x000fe20000010000 */
[----:B------:R-:W-:Y:S01]  /*1cc0*/  FADD.FTZ R109, R110, R109 ;  /* 0x0000006d6e6d7221 */ /* 0x000fe20000010000 */
[----:B------:R-:W-:-:S02]  /*1cd0*/  @P1 IMAD R169, R108, R169, RZ ;  /* 0x000000a96ca91224 */ /* 0x000fc400078e02ff */
[----:B-1----:R-:W-:Y:S01]  /*1ce0*/  FADD.FTZ R170, R170, R113 ;  /* 0x00000071aaaa7221 */ /* 0x002fe20000010000 */
[----:B------:R-:W-:Y:S01]  /*1cf0*/  FADD.FTZ R109, R109, R112 ;  /* 0x000000706d6d7221 */ /* 0x000fe20000010000 */
[----:B------:R-:W-:Y:S02]  /*1d00*/  SHF.R.S32.HI R111, RZ, 0x1f, R0 ;  /* 0x0000001fff6f7819 */ /* 0x000fe40000011400 */
[----:B------:R-:W-:Y:S01]  /*1d10*/  FADD.FTZ R115, R115, R170 ;  /* 0x000000aa73737221 */ /* 0x000fe20000010000 */
[----:B------:R-:W-:Y:S01]  /*1d20*/  @P1 SHF.R.S32.HI R110, RZ, 0x1f, R169 ;  /* 0x0000001fff6e1819 */ /* 0x000fe200000114a9 */
[----:B------:R-:W-:Y:S01]  /*1d30*/  FADD.FTZ R109, R114, R109 ;  /* 0x0000006d726d7221 */ /* 0x000fe20000010000 */
[----:B------:R-:W-:Y:S01]  /*1d40*/  LEA.HI R108, R111, R0, RZ, 0x2 ;  /* 0x000000006f6c7211 */ /* 0x000fe200078f10ff */
[----:B------:R-:W-:Y:S01]  /*1d50*/  FMUL.FTZ R115, R115, UR27 ;  /* 0x0000001b73737c20 */ /* 0x000fe20008410000 */
[----:B------:R-:W-:Y:S01]  /*1d60*/  @P1 LEA.HI R112, R110, R169, RZ, 0x2 ;  /* 0x000000a96e701211 */ /* 0x000fe200078f10ff */
[----:B------:R-:W-:Y:S01]  /*1d70*/  FMUL.FTZ R110, R109, UR27 ;  /* 0x0000001b6d6e7c20 */ /* 0x000fe20008410000 */
[----:B------:R-:W-:-:S02]  /*1d80*/  MOV R0, RZ ;  /* 0x000000ff00007202 */ /* 0x000fc40000000f00 */
        /* <DEDUP_REMOVED lines=18> */
.L_x_10221:
        /* <DEDUP_REMOVED lines=10> */
.L_x_10222:
        /* <DEDUP_REMOVED lines=10> */
.L_x_10223:
        /* <DEDUP_REMOVED lines=11> */
.L_x_10220:
        /* <DEDUP_REMOVED lines=27> */
.L_x_10225:
        /* <DEDUP_REMOVED lines=10> */
.L_x_10226:
        /* <DEDUP_REMOVED lines=10> */
.L_x_10227:
[----:B------:R-:W-:Y:S05]  /*2390*/  @!P1 BRA `(.L_x_10224) ;  /* 0x00000004004c9947 */ /* 0x000fea0003800000 */
[----:B------:R-:W-:Y:S01]  /*23a0*/  FMUL.FTZ R103, R107, UR23 ;  /* 0x000000176b677c20 */ /* 0x000fe20008410000 */
[----:B-----5:R-:W-:-:S03]  /*23b0*/  ISETP.GE.U32.AND P0, PT, R156, 0x1000000, PT ;  /* 0x010000009c00780c */ /* 0x020fc60003f06070 */
[----:B------:R-:W-:-:S05]  /*23c0*/  FMUL.FTZ R103, R103, UR22 ;  /* 0x0000001667677c20 */ /* 0x000fca0008410000 */
[----:B------:R-:W-:Y:S01]  /*23d0*/  SEL R103, R103, RZ, P0 ;  /* 0x000000ff67677207 */ /* 0x000fe20000000000 */
[----:B------:R-:W-:Y:S06]  /*23e0*/  BRA `(.L_x_10224) ;  /* 0x0000000400387947 */ /* 0x000fec0003800000 */
.L_x_10219:
        /* <DEDUP_REMOVED lines=17> */
[----:B------:R-:W-:Y:S01]  /*2500*/  @P4 FADD.FTZ R111, R150, -R111 ;  /* 0x8000006f966f4221 */ /* 0x000fe20000010000 */
[----:B------:R-:W-:Y:S01]  /*2510*/  MOV R174, R26 ;  /* 0x0000001a00ae7202 */ /* 0x000fe20000000f00 */
[----:B------:R-:W-:Y:S01]  /*2520*/  @P4 FFMA.FTZ R170, R109, UR28, R24 ;  /* 0x0000001c6daa4c23 */ /* 0x000fe20008010018 */
[----:B------:R-:W-:Y:S01]  /*2530*/  @P4 FFMA.FTZ R172, R178, UR28, R25 ;  /* 0x0000001cb2ac4c23 */ /* 0x000fe20008010019 */
[----:B------:R-:W-:-:S02]  /*2540*/  @P4 FFMA.FTZ R174, R111, UR28, R26 ;  /* 0x0000001c6fae4c23 */ /* 0x000fc4000801001a */
[----:B0-----:R-:W-:-:S04]  /*2550*/  @P1 FMUL.FTZ R109, R170, R177 ;  /* 0x000000b1aa6d1220 */ /* 0x001fc80000410000 */
[----:B------:R-:W-:Y:S01]  /*2560*/  @P1 FMUL.FTZ R109, R109, R176 ;  /* 0x000000b06d6d1220 */ /* 0x000fe20000410000 */
[----:B-1----:R-:W-:-:S04]  /*2570*/  @P1 FMUL.FTZ R115, R172, R115 ;  /* 0x00000073ac731220 */ /* 0x002fc80000410000 */
[----:B------:R-:W-:Y:S01]  /*2580*/  @P1 SEL R100, R109, RZ, P0 ;  /* 0x000000ff6d641207 */ /* 0x000fe20000000000 */
        /* <DEDUP_REMOVED lines=15> */
.L_x_10228:
[----:B------:R-:W-:Y:S01]  /*2680*/  PLOP3.LUT P5, PT, PT, PT, UP2, 0x80, 0x8 ;  /* 0x000000000008781c */ /* 0x000fe20003faf028 */
[----:B------:R-:W0:Y:S01]  /*2690*/  @P1 LDC.64 R172, c[0x0][0x408] ;  /* 0x00010200ffac1b82 */ /* 0x000e220000000a00 */
[C---:B-----5:R-:W-:Y:S02]  /*26a0*/  @P1 LOP3.LUT P0, RZ, R156.reuse, 0xff, RZ, 0xc0, !PT ;  /* 0x000000ff9cff1812 */ /* 0x060fe4000780c0ff */
[C---:B------:R-:W-:Y:S02]  /*26b0*/  @P1 LOP3.LUT P2, RZ, R156.reuse, 0xff00, RZ, 0xc0, !PT ;  /* 0x0000ff009cff1812 */ /* 0x040fe4000784c0ff */
[C---:B------:R-:W-:Y:S02]  /*26c0*/  @P1 LOP3.LUT P3, RZ, R156.reuse, 0xff0000, RZ, 0xc0, !PT ;  /* 0x00ff00009cff1812 */ /* 0x040fe4000786c0ff */
[----:B------:R-:W-:Y:S01]  /*26d0*/  @P1 ISETP.GE.U32.AND P4, PT, R156, 0x1000000, PT ;  /* 0x010000009c00180c */ /* 0x000fe20003f86070 */
[----:B------:R-:W1:Y:S01]  /*26e0*/  @P1 LDC.64 R170, c[0x0][0x408] ;  /* 0x00010200ffaa1b82 */ /* 0x000e620000000a00 */
[----:B------:R-:W-:-:S02]  /*26f0*/  MOV R107, R27 ;  /* 0x0000001b006b7202 */ /* 0x000fc40000000f00 */
[----:B------:R-:W-:Y:S01]  /*2700*/  MOV R104, R24 ;  /* 0x0000001800687202 */ /* 0x000fe20000000f00 */
[--C-:B------:R-:W-:Y:S01]  /*2710*/  @P5 FFMA.FTZ R174, R154, UR9, R110.reuse ;  /* 0x000000099aae5c23 */ /* 0x100fe2000801006e */
[--C-:B------:R-:W-:Y:S01]  /*2720*/  @P5 FFMA.FTZ R109, R3, UR9, R110.reuse ;  /* 0x00000009036d5c23 */ /* 0x100fe2000801006e */
[--C-:B------:R-:W-:Y:S01]  /*2730*/  @P5 FFMA.FTZ R156, R152, UR9, R110.reuse ;  /* 0x00000009989c5c23 */ /* 0x100fe2000801006e */
[----:B------:R-:W-:Y:S01]  /*2740*/  @P5 FFMA.FTZ R111, R153, UR9, R110 ;  /* 0x00000009996f5c23 */ /* 0x000fe2000801006e */
[----:B------:R-:W2:Y:S01]  /*2750*/  @P1 LDC.64 R114, c[0x0][0x408] ;  /* 0x00010200ff721b82 */ /* 0x000ea20000000a00 */
[----:B------:R-:W-:Y:S01]  /*2760*/  @P5 FADD.FTZ R174, R151, -R174 ;  /* 0x800000ae97ae5221 */ /* 0x000fe20000010000 */
[----:B------:R-:W-:Y:S01]  /*2770*/  @P5 FADD.FTZ R109, R148, -R109 ;  /* 0x8000006d946d5221 */ /* 0x000fe20000010000 */
[----:B------:R-:W-:Y:S01]  /*2780*/  @P5 FADD.FTZ R156, R149, -R156 ;  /* 0x8000009c959c5221 */ /* 0x000fe20000010000 */
[----:B------:R-:W-:Y:S01]  /*2790*/  @P5 FADD.FTZ R111, R150, -R111 ;  /* 0x8000006f966f5221 */ /* 0x000fe20000010000 */
[----:B------:R-:W-:Y:S01]  /*27a0*/  MOV R105, R25 ;  /* 0x0000001900697202 */ /* 0x000fe20000000f00 */
[----:B------:R-:W-:Y:S01]  /*27b0*/  @P5 FFMA.FTZ R107, R174, UR28, R27 ;  /* 0x0000001cae6b5c23 */ /* 0x000fe2000801001b */
[----:B------:R-:W-:Y:S01]  /*27c0*/  MOV R106, R26 ;  /* 0x0000001a006a7202 */ /* 0x000fe20000000f00 */
[----:B------:R-:W3:Y:S01]  /*27d0*/  @P1 LDC.64 R112, c[0x0][0x408] ;  /* 0x00010200ff701b82 */ /* 0x000ee20000000a00 */
[----:B------:R-:W-:Y:S01]  /*27e0*/  @P5 FFMA.FTZ R104, R109, UR28, R24 ;  /* 0x0000001c6d685c23 */ /* 0x000fe20008010018 */
[----:B------:R-:W-:Y:S01]  /*27f0*/  @P5 FFMA.FTZ R105, R156, UR28, R25 ;  /* 0x0000001c9c695c23 */ /* 0x000fe20008010019 */
[----:B------:R-:W-:Y:S01]  /*2800*/  @P5 FFMA.FTZ R106, R111, UR28, R26 ;  /* 0x0000001c6f6a5c23 */ /* 0x000fe2000801001a */
[----:B0-----:R-:W-:Y:S01]  /*2810*/  @P1 FMUL.FTZ R173, R107, R173 ;  /* 0x000000ad6bad1220 */ /* 0x001fe20000410000 */
[----:B-1----:R-:W-:-:S03]  /*2820*/  @P1 FMUL.FTZ R171, R104, R171 ;  /* 0x000000ab68ab1220 */ /* 0x002fc60000410000 */
[----:B------:R-:W-:Y:S01]  /*2830*/  @P1 FMUL.FTZ R172, R173, R172 ;  /* 0x000000acadac1220 */ /* 0x000fe20000410000 */
[----:B------:R-:W-:-:S04]  /*2840*/  @P1 FMUL.FTZ R170, R171, R170 ;  /* 0x000000aaabaa1220 */ /* 0x000fc80000410000 */
[----:B------:R-:W-:Y:S01]  /*2850*/  @P1 SEL R103, R172, RZ, P4 ;  /* 0x000000ffac671207 */ /* 0x000fe20002000000 */
[----:B--2---:R-:W-:Y:S01]  /*2860*/  @P1 FMUL.FTZ R115, R105, R115 ;  /* 0x0000007369731220 */ /* 0x004fe20000410000 */
[----:B------:R-:W-:-:S03]  /*2870*/  @P1 SEL R100, R170, RZ, P0 ;  /* 0x000000ffaa641207 */ /* 0x000fc60000000000 */
[----:B------:R-:W-:Y:S01]  /*2880*/  @P1 FMUL.FTZ R114, R115, R114 ;  /* 0x0000007273721220 */ /* 0x000fe20000410000 */
[----:B---3--:R-:W-:-:S04]  /*2890*/  @P1 FMUL.FTZ R113, R106, R113 ;  /* 0x000000716a711220 */ /* 0x008fc80000410000 */
[----:B------:R-:W-:Y:S01]  /*28a0*/  @P1 SEL R101, R114, RZ, P2 ;  /* 0x000000ff72651207 */ /* 0x000fe20001000000 */
[----:B------:R-:W-:-:S05]  /*28b0*/  @P1 FMUL.FTZ R112, R113, R112 ;  /* 0x0000007071701220 */ /* 0x000fca0000410000 */
[----:B------:R-:W-:-:S07]  /*28c0*/  @P1 SEL R102, R112, RZ, P3 ;  /* 0x000000ff70661207 */ /* 0x000fce0001800000 */
.L_x_10224:
        /* <DEDUP_REMOVED lines=15> */
[----:B------:R-:W-:Y:S02]  /*29c0*/  MOV R105, R21 ;  /* 0x0000001500697202 */ /* 0x000fe40000000f00 */
[----:B------:R-:W-:Y:S02]  /*29d0*/  MOV R106, R22 ;  /* 0x00000016006a7202 */ /* 0x000fe40000000f00 */
[C---:B------:R-:W-:Y:S01]  /*29e0*/  @P1 LOP3.LUT P2, RZ, R2.reuse, 0xff, RZ, 0xc0, !PT ;  /* 0x000000ff02ff1812 */ /* 0x040fe2000784c0ff */
[----:B------:R-:W1:Y:S01]  /*29f0*/  @P1 LDC.64 R170, c[0x0][0x408] ;  /* 0x00010200ffaa1b82 */ /* 0x000e620000000a00 */
[----:B------:R-:W-:-:S02]  /*2a00*/  @P1 LOP3.LUT P3, RZ, R2, 0xff00, RZ, 0xc0, !PT ;  /* 0x0000ff0002ff1812 */ /* 0x000fc4000786c0ff */
[----:B------:R-:W-:Y:S01]  /*2a10*/  @P1 LOP3.LUT P4, RZ, R2, 0xff0000, RZ, 0xc0, !PT ;  /* 0x00ff000002ff1812 */ /* 0x000fe2000788c0ff */
        /* <DEDUP_REMOVED lines=11> */
[----:B0-----:R-:W-:-:S04]  /*2ad0*/  @P1 FMUL.FTZ R107, R104, R115 ;  /* 0x00000073686b1220 */ /* 0x001fc80000410000 */
[----:B------:R-:W-:Y:S01]  /*2ae0*/  @P1 FMUL.FTZ R107, R107, R114 ;  /* 0x000000726b6b1220 */ /* 0x000fe20000410000 */
[----:B------:R-:W-:Y:S01]  /*2af0*/  @P5 FFMA.FTZ R114, R146, UR9, R110 ;  /* 0x0000000992725c23 */ /* 0x000fe2000801006e */
[----:B-1----:R-:W-:-:S03]  /*2b00*/  @P1 FMUL.FTZ R109, R105, R171 ;  /* 0x000000ab696d1220 */ /* 0x002fc60000410000 */
[----:B------:R-:W-:Y:S01]  /*2b10*/  @P5 FADD.FTZ R114, R143, -R114 ;  /* 0x800000728f725221 */ /* 0x000fe20000010000 */
[----:B------:R-:W-:Y:S01]  /*2b20*/  @P1 SEL R100, R107, RZ, P2 ;  /* 0x000000ff6b641207 */ /* 0x000fe20001000000 */
[----:B------:R-:W-:Y:S02]  /*2b30*/  @P1 FMUL.FTZ R109, R109, R170 ;  /* 0x000000aa6d6d1220 */ /* 0x000fe40000410000 */
[----:B------:R-:W-:Y:S01]  /*2b40*/  @P5 FFMA.FTZ R112, R114, UR28, R23 ;  /* 0x0000001c72705c23 */ /* 0x000fe20008010017 */
[----:B--2---:R-:W-:Y:S02]  /*2b50*/  @P1 FMUL.FTZ R111, R106, R173 ;  /* 0x000000ad6a6f1220 */ /* 0x004fe40000410000 */
[----:B------:R-:W-:Y:S02]  /*2b60*/  @P1 SEL R101, R109, RZ, P3 ;  /* 0x000000ff6d651207 */ /* 0x000fe40001800000 */
[----:B------:R-:W-:Y:S01]  /*2b70*/  MOV R107, R112 ;  /* 0x00000070006b7202 */ /* 0x000fe20000000f00 */
        /* <DEDUP_REMOVED lines=8> */
.L_x_10230:
[----:B------:R-:W-:Y:S01]  /*2c00*/  PLOP3.LUT P5, PT, PT, PT, UP2, 0x80, 0x8 ;  /* 0x000000000008781c */ /* 0x000fe20003faf028 */
[----:B------:R-:W1:Y:S01]  /*2c10*/  @P1 LDC.64 R172, c[0x0][0x408] ;  /* 0x00010200ffac1b82 */ /* 0x000e620000000a00 */
[----:B0----5:R-:W-:Y:S02]  /*2c20*/  MOV R114, R20 ;  /* 0x0000001400727202 */ /* 0x021fe40000000f00 */
[----:B------:R-:W-:Y:S02]  /*2c30*/  MOV R156, R21 ;  /* 0x00000015009c7202 */ /* 0x000fe40000000f00 */
[C---:B------:R-:W-:Y:S02]  /*2c40*/  @P1 LOP3.LUT P2, RZ, R2.reuse, 0xff, RZ, 0xc0, !PT ;  /* 0x000000ff02ff1812 */ /* 0x040fe4000784c0ff */
[C---:B------:R-:W-:Y:S01]  /*2c50*/  @P1 LOP3.LUT P3, RZ, R2.reuse, 0xff00, RZ, 0xc0, !PT ;  /* 0x0000ff0002ff1812 */ /* 0x040fe2000786c0ff */
[----:B------:R-:W0:Y:S01]  /*2c60*/  @P1 LDC.64 R176, c[0x0][0x408] ;  /* 0x00010200ffb01b82 */ /* 0x000e220000000a00 */
        /* <DEDUP_REMOVED lines=12> */
[----:B-1----:R-:W-:-:S04]  /*2d30*/  @P1 FMUL.FTZ R109, R114, R173 ;  /* 0x000000ad726d1220 */ /* 0x002fc80000410000 */
[----:B------:R-:W-:Y:S01]  /*2d40*/  @P1 FMUL.FTZ R109, R109, R172 ;  /* 0x000000ac6d6d1220 */ /* 0x000fe20000410000 */
[----:B0-----:R-:W-:-:S04]  /*2d50*/  @P1 FMUL.FTZ R111, R156, R177 ;  /* 0x000000b19c6f1220 */ /* 0x001fc80000410000 */
        /* <DEDUP_REMOVED lines=16> */
.L_x_10229:
        /* <DEDUP_REMOVED lines=28> */
.L_x_10233:
        /* <DEDUP_REMOVED lines=10> */
.L_x_10234:
        /* <DEDUP_REMOVED lines=10> */
.L_x_10235:
[----:B------:R-:W-:Y:S05]  /*3160*/  @!P1 BRA `(.L_x_10231) ;  /* 0x0000000000b49947 */ /* 0x000fea0003800000 */
[----:B------:R-:W-:Y:S01]  /*3170*/  FMUL.FTZ R103, R107, UR23 ;  /* 0x000000176b677c20 */ /* 0x000fe20008410000 */
[----:B-----5:R-:W-:-:S03]  /*3180*/  ISETP.GE.U32.AND P2, PT, R2, 0x1000000, PT ;  /* 0x010000000200780c */ /* 0x020fc60003f46070 */
[----:B------:R-:W-:-:S05]  /*3190*/  FMUL.FTZ R103, R103, UR22 ;  /* 0x0000001667677c20 */ /* 0x000fca0008410000 */
[----:B------:R-:W-:Y:S01]  /*31a0*/  SEL R103, R103, RZ, P2 ;  /* 0x000000ff67677207 */ /* 0x000fe20001000000 */
[----:B------:R-:W-:Y:S06]  /*31b0*/  BRA `(.L_x_10231) ;  /* 0x0000000000a07947 */ /* 0x000fec0003800000 */
.L_x_10232:
        /* <DEDUP_REMOVED lines=9> */
[----:B0-----:R-:W-:-:S07]  /*3250*/  SEL R100, R109, RZ, P2 ;  /* 0x000000ff6d647207 */ /* 0x001fce0001000000 */
.L_x_10236:
        /* <DEDUP_REMOVED lines=10> */
.L_x_10237:
        /* <DEDUP_REMOVED lines=10> */
.L_x_10238:
        /* <DEDUP_REMOVED lines=10> */
.L_x_10231:
        /* <DEDUP_REMOVED lines=49> */
.L_x_10240:
[----:B------:R-:W-:Y:S01]  /*3750*/  PLOP3.LUT P5, PT, PT, PT, UP2, 0x80, 0x8 ;  /* 0x000000000008781c */ /* 0x000fe20003faf028 */
[----:B------:R-:W1:Y:S01]  /*3760*/  @P1 LDC.64 R170, c[0x0][0x408] ;  /* 0x00010200ffaa1b82 */ /* 0x000e620000000a00 */
[----:B-----5:R-:W-:Y:S02]  /*3770*/  MOV R2, R16 ;  /* 0x0000001000027202 */ /* 0x020fe40000000f00 */
[----:B0-----:R-:W-:Y:S02]  /*3780*/  MOV R112, R17 ;  /* 0x0000001100707202 */ /* 0x001fe40000000f00 */
        /* <DEDUP_REMOVED lines=34> */
.L_x_10239:
[----:B------:R-:W-:Y:S05]  /*39b0*/  @!P0 BRA `(.L_x_10242) ;  /* 0x0000000000d48947 */ /* 0x000fea0003800000 */
[--C-:B0-----:R-:W-:Y:S01]  /*39c0*/  FFMA.FTZ R105, R139, UR9, R110.reuse ;  /* 0x000000098b697c23 */ /* 0x101fe2000801006e */
[--C-:B-----5:R-:W-:Y:S01]  /*39d0*/  FFMA.FTZ R2, R136, UR9, R110.reuse ;  /* 0x0000000988027c23 */ /* 0x120fe2000801006e */
        /* <DEDUP_REMOVED lines=25> */
.L_x_10243:
        /* <DEDUP_REMOVED lines=10> */
.L_x_10244:
        /* <DEDUP_REMOVED lines=10> */
.L_x_10245:
[----:B------:R-:W-:Y:S05]  /*3cb0*/  @!P1 BRA `(.L_x_10241) ;  /* 0x0000000000b49947 */ /* 0x000fea0003800000 */
[----:B------:R-:W-:Y:S01]  /*3cc0*/  FMUL.FTZ R2, R107, UR23 ;  /* 0x000000176b027c20 */ /* 0x000fe20008410000 */
[----:B------:R-:W-:-:S03]  /*3cd0*/  ISETP.GE.U32.AND P2, PT, R157, 0x1000000, PT ;  /* 0x010000009d00780c */ /* 0x000fc60003f46070 */
[----:B------:R-:W-:-:S05]  /*3ce0*/  FMUL.FTZ R2, R2, UR22 ;  /* 0x0000001602027c20 */ /* 0x000fca0008410000 */
[----:B------:R-:W-:Y:S01]  /*3cf0*/  SEL R103, R2, RZ, P2 ;  /* 0x000000ff02677207 */ /* 0x000fe20001000000 */
[----:B------:R-:W-:Y:S06]  /*3d00*/  BRA `(.L_x_10241) ;  /* 0x0000000000a07947 */ /* 0x000fec0003800000 */
.L_x_10242:
        /* <DEDUP_REMOVED lines=10> */
.L_x_10246:
[----:B------:R-:W-:Y:S05]  /*3db0*/  @!P1 BRA `(.L_x_10247) ;  /* 0x0000000000249947 */ /* 0x000fea0003800000 */
[----:B-----5:R-:W-:Y:S01]  /*3dc0*/  FFMA.FTZ R2, R136, UR9, R110 ;  /* 0x0000000988027c23 */ /* 0x020fe2000801006e */
        /* <DEDUP_REMOVED lines=8> */
.L_x_10247:
        /* <DEDUP_REMOVED lines=10> */
.L_x_10248:
[----:B------:R-:W-:Y:S05]  /*3ef0*/  @!P1 BRA `(.L_x_10241) ;  /* 0x0000000000249947 */ /* 0x000fea0003800000 */
[----:B-----5:R-:W-:Y:S01]  /*3f00*/  FFMA.FTZ R2, R162, UR9, R110 ;  /* 0x00000009a2027c23 */ /* 0x020fe2000801006e */
[----:B------:R-:W-:-:S03]  /*3f10*/  ISETP.LT.AND P2, PT, RZ, UR29, PT ;  /* 0x0000001dff007c0c */ /* 0x000fc6000bf41270 */
[----:B------:R-:W-:-:S04]  /*3f20*/  FADD.FTZ R2, R161, -R2 ;  /* 0x80000002a1027221 */ /* 0x000fc80000010000 */
[----:B------:R-:W-:-:S05]  /*3f30*/  FMUL.FTZ R2, R2, UR28 ;  /* 0x0000001c02027c20 */ /* 0x000fca0008410000 */
[----:B------:R-:W-:Y:S02]  /*3f40*/  FSEL R2, R2, RZ, P2 ;  /* 0x000000ff02027208 */ /* 0x000fe40001000000 */
[----:B------:R-:W-:-:S03]  /*3f50*/  ISETP.GE.U32.AND P2, PT, R157, 0x1000000, PT ;  /* 0x010000009d00780c */ /* 0x000fc60003f46070 */
[----:B------:R-:W-:-:S04]  /*3f60*/  FMUL.FTZ R2, R2, UR23 ;  /* 0x0000001702027c20 */ /* 0x000fc80008410000 */
[----:B------:R-:W-:-:S05]  /*3f70*/  FMUL.FTZ R2, R2, UR22 ;  /* 0x0000001602027c20 */ /* 0x000fca0008410000 */
[----:B0-----:R-:W-:-:S07]  /*3f80*/  SEL R103, R2, RZ, P2 ;  /* 0x000000ff02677207 */ /* 0x001fce0001000000 */
.L_x_10241:
        /* <DEDUP_REMOVED lines=49> */
.L_x_10250:
[----:B------:R-:W-:Y:S01]  /*42a0*/  PLOP3.LUT P5, PT, PT, PT, UP2, 0x80, 0x8 ;  /* 0x000000000008781c */ /* 0x000fe20003faf028 */
[----:B-----5:R-:W1:Y:S01]  /*42b0*/  @P1 LDC.64 R156, c[0x0][0x408] ;  /* 0x00010200ff9c1b82 */ /* 0x020e620000000a00 */
[----:B------:R-:W-:Y:S02]  /*42c0*/  MOV R2, R12 ;  /* 0x0000000c00027202 */ /* 0x000fe40000000f00 */
        /* <DEDUP_REMOVED lines=35> */
.L_x_10249:
        /* <DEDUP_REMOVED lines=28> */
.L_x_10253:
        /* <DEDUP_REMOVED lines=10> */
.L_x_10254:
        /* <DEDUP_REMOVED lines=10> */
.L_x_10255:
[----:B------:R-:W-:Y:S05]  /*4800*/  @!P1 BRA `(.L_x_10251) ;  /* 0x0000000000b49947 */ /* 0x000fea0003800000 */
[----:B------:R-:W-:Y:S01]  /*4810*/  FMUL.FTZ R2, R107, UR23 ;  /* 0x000000176b027c20 */ /* 0x000fe20008410000 */
[----:B------:R-:W-:-:S03]  /*4820*/  ISETP.GE.U32.AND P2, PT, R158, 0x1000000, PT ;  /* 0x010000009e00780c */ /* 0x000fc60003f46070 */
[----:B------:R-:W-:-:S05]  /*4830*/  FMUL.FTZ R2, R2, UR22 ;  /* 0x0000001602027c20 */ /* 0x000fca0008410000 */
[----:B------:R-:W-:Y:S01]  /*4840*/  SEL R103, R2, RZ, P2 ;  /* 0x000000ff02677207 */ /* 0x000fe20001000000 */
[----:B------:R-:W-:Y:S06]  /*4850*/  BRA `(.L_x_10251) ;  /* 0x0000000000a07947 */ /* 0x000fec0003800000 */
.L_x_10252:
        /* <DEDUP_REMOVED lines=10> */
.L_x_10256:
        /* <DEDUP_REMOVED lines=10> */
.L_x_10257:
        /* <DEDUP_REMOVED lines=10> */
.L_x_10258:
        /* <DEDUP_REMOVED lines=10> */
.L_x_10251:
        /* <DEDUP_REMOVED lines=49> */
.L_x_10260:
        /* <DEDUP_REMOVED lines=38> */
.L_x_10259:
        /* <DEDUP_REMOVED lines=28> */
.L_x_10263:
        /* <DEDUP_REMOVED lines=10> */
.L_x_10264:
        /* <DEDUP_REMOVED lines=10> */
.L_x_10265:
[----:B------:R-:W-:Y:S05]  /*5350*/  @!P1 BRA `(.L_x_10261) ;  /* 0x0000000000b49947 */ /* 0x000fea0003800000 */
[----:B------:R-:W-:Y:S01]  /*5360*/  FMUL.FTZ R2, R107, UR23 ;  /* 0x000000176b027c20 */ /* 0x000fe20008410000 */
[----:B------:R-:W-:-:S03]  /*5370*/  ISETP.GE.U32.AND P2, PT, R159, 0x1000000, PT ;  /* 0x010000009f00780c */ /* 0x000fc60003f46070 */
[----:B------:R-:W-:-:S05]  /*5380*/  FMUL.FTZ R2, R2, UR22 ;  /* 0x0000001602027c20 */ /* 0x000fca0008410000 */
[----:B------:R-:W-:Y:S01]  /*5390*/  SEL R103, R2, RZ, P2 ;  /* 0x000000ff02677207 */ /* 0x000fe20001000000 */
[----:B------:R-:W-:Y:S06]  /*53a0*/  BRA `(.L_x_10261) ;  /* 0x0000000000a07947 */ /* 0x000fec0003800000 */
.L_x_10262:
        /* <DEDUP_REMOVED lines=10> */
.L_x_10266:
        /* <DEDUP_REMOVED lines=10> */
.L_x_10267:
        /* <DEDUP_REMOVED lines=10> */
.L_x_10268:
        /* <DEDUP_REMOVED lines=10> */
.L_x_10261:
        /* <DEDUP_REMOVED lines=32> */
[----:B0-----:R-:W-:Y:S01]  /*5830*/  @P1 FMUL.FTZ R107, R104, R113 ;  /* 0x00000071686b1220 */ /* 0x001fe20000410000 */
[----:B------:R-:W-:-:S03]  /*5840*/  @P5 FFMA.FTZ R2, R110, UR28, R7 ;  /* 0x0000001c6e025c23 */ /* 0x000fc60008010007 */
[----:B------:R-:W-:Y:S01]  /*5850*/  @P1 FMUL.FTZ R107, R107, R112 ;  /* 0x000000706b6b1220 */ /* 0x000fe20000410000 */
[----:B-1----:R-:W-:-:S04]  /*5860*/  @P1 FMUL.FTZ R109, R105, R115 ;  /* 0x00000073696d1220 */ /* 0x002fc80000410000 */
[----:B------:R-:W-:Y:S01]  /*5870*/  @P1 SEL R100, R107, RZ, P2 ;  /* 0x000000ff6b641207 */ /* 0x000fe20001000000 */
[----:B------:R-:W-:Y:S01]  /*5880*/  @P1 FMUL.FTZ R109, R109, R114 ;  /* 0x000000726d6d1220 */ /* 0x000fe20000410000 */
[----:B------:R-:W-:Y:S01]  /*5890*/  MOV R107, R2 ;  /* 0x00000002006b7202 */ /* 0x000fe20000000f00 */
[----:B--2---:R-:W-:-:S03]  /*58a0*/  @P1 FMUL.FTZ R111, R106, R157 ;  /* 0x0000009d6a6f1220 */ /* 0x004fc60000410000 */
        /* <DEDUP_REMOVED lines=9> */
.L_x_10270:
        /* <DEDUP_REMOVED lines=38> */
.L_x_10269:
[----:B------:R-:W-:Y:S05]  /*5ba0*/  @!P0 BRA `(.L_x_10272) ;  /* 0x0000000000d48947 */ /* 0x000fea0003800000 */
[--C-:B0-----:R-:W-:Y:S01]  /*5bb0*/  FFMA.FTZ R104, R130, UR9, R110.reuse ;  /* 0x0000000982687c23 */ /* 0x101fe2000801006e */
[--C-:B------:R-:W-:Y:S01]  /*5bc0*/  FFMA.FTZ R105, R131, UR9, R110.reuse ;  /* 0x0000000983697c23 */ /* 0x100fe2000801006e */
[--C-:B-----5:R-:W-:Y:S01]  /*5bd0*/  FFMA.FTZ R2, R128, UR9, R110.reuse ;  /* 0x0000000980027c23 */ /* 0x120fe2000801006e */
        /* <DEDUP_REMOVED lines=20> */
.L_x_10273:
        /* <DEDUP_REMOVED lines=10> */
.L_x_10274:
        /* <DEDUP_REMOVED lines=10> */
.L_x_10275:
        /* <DEDUP_REMOVED lines=10> */
.L_x_10272:
[----:B0-----:R-:W0:Y:S01]  /*5f00*/  @P1 LDC.64 R112, c[0x0][0x408] ;  /* 0x00010200ff701b82 */ /* 0x001e220000000a00 */
[----:B-----5:R-:W-:Y:S01]  /*5f10*/  FFMA.FTZ R2, R130, UR9, R110 ;  /* 0x0000000982027c23 */ /* 0x020fe2000801006e */
        /* <DEDUP_REMOVED lines=17> */
.L_x_10276:
        /* <DEDUP_REMOVED lines=10> */
.L_x_10277:
        /* <DEDUP_REMOVED lines=10> */
.L_x_10278:
[----:B------:R-:W-:-:S07]  /*6170*/  @P1 SEL R103, R109, RZ, P2 ;  /* 0x000000ff6d671207 */ /* 0x000fce0001000000 */
.L_x_10271:
        /* <DEDUP_REMOVED lines=12> */
.L_x_10212:
        /* <DEDUP_REMOVED lines=21> */
.L_x_10280:
        /* <DEDUP_REMOVED lines=15> */
.L_x_10847:


//--------------------- .text._ZN10layer_norm13ln_bwd_kernelINS_13Kernel_traitsIfffffjLj3072ELj1ELj1ELj4ELj16ENS_18Kernel_traits_baseILj3072EfffffjLj128EEEEELb1ELb1ELb0ELb0EEEvNS_9BwdParamsE --------------------------
	.section	.text._ZN10layer_norm13ln_bwd_kernelINS_13Kernel_traitsIfffffjLj3072ELj1ELj1ELj4ELj16ENS_18Kernel_traits_baseILj3072EfffffjLj128EEEEELb1ELb1ELb0ELb0EEEvNS_9BwdParamsE,"ax",@progbits
	.align	128
        .global         _ZN10layer_norm13ln_bwd_kernelINS_13Kernel_traitsIfffffjLj3072ELj1ELj1ELj4ELj16ENS_18Kernel_traits_baseILj3072EfffffjLj128EEEEELb1ELb1ELb0ELb0EEEvNS_9BwdParamsE
        .type           _ZN10layer_norm13ln_bwd_kernelINS_13Kernel_traitsIfffffjLj3072ELj1ELj1ELj4ELj16ENS_18Kernel_traits_baseILj3072EfffffjLj128EEEEELb1ELb1ELb0ELb0EEEvNS_9BwdParamsE,@function
        .size           _ZN10layer_norm13ln_bwd_kernelINS_13Kernel_traitsIfffffjLj3072ELj1ELj1ELj4ELj16ENS_18Kernel_traits_baseILj3072EfffffjLj128EEEEELb1ELb1ELb0ELb0EEEvNS_9BwdParamsE,(.L_x_10848 - _ZN10layer_norm13ln_bwd_kernelINS_13Kernel_traitsIfffffjLj3072ELj1ELj1ELj4ELj16ENS_18Kernel_traits_baseILj3072EfffffjLj128EEEEELb1ELb1ELb0ELb0EEEvNS_9BwdParamsE)
        .other          _ZN10layer_norm13ln_bwd_kernelINS_13Kernel_traitsIfffffjLj3072ELj1ELj1ELj4ELj16ENS_18Kernel_traits_baseILj3072EfffffjLj128EEEEELb1ELb1ELb0ELb0EEEvNS_9BwdParamsE,@"STO_CUDA_ENTRY STV_DEFAULT"
_ZN10layer_norm13ln_bwd_kernelINS_13Kernel_traitsIfffffjLj3072ELj1ELj1ELj4ELj16ENS_18Kernel_traits_baseILj3072EfffffjLj128EEEEELb1ELb1ELb0ELb0EEEvNS_9BwdParamsE:
.text._ZN10layer_norm13ln_bwd_kernelINS_13Kernel_traitsIfffffjLj3072ELj1ELj1ELj4ELj16ENS_18Kernel_traits_baseILj3072EfffffjLj128EEEEELb1ELb1ELb0ELb0EEEvNS_9BwdParamsE:
        /* <DEDUP_REMOVED lines=29> */
[----:B----4-:R-:W-:-:S05]  /*01d0*/  @P1 IMAD.WIDE.U32 R10, R79, 0x10, R6 ;  /* 0x000000104f0a1825 */ /* 0x010fca00078e0006 */
[----:B------:R-:W5:Y:S02]  /*01e0*/  @P1 LDG.E.128 R36, desc[UR8][R10.64] ;  /* 0x000000080a241981 */ /* 0x000f64000c1e1d00 */
[----:B------:R-:W2:Y:S01]  /*01f0*/  @P3 LDC.64 R18, c[0x0][0x3d0] ;  /* 0x0000f400ff123b82 */ /* 0x000ea20000000a00 */
[C---:B---3--:R-:W-:Y:S01]  /*0200*/  @P1 IMAD.WIDE.U32 R12, R79.reuse, 0x10, R8 ;  /* 0x000000104f0c1825 */ /* 0x048fe200078e0008 */
[----:B------:R-:W-:-:S04]  /*0210*/  @P1 IADD3 R79, PT, PT, R79, 0x80, RZ ;  /* 0x000000804f4f1810 */ /* 0x000fc80007ffe0ff */
[----:B------:R-:W5:Y:S02]  /*0220*/  @P1 LDG.E.128 R40, desc[UR8][R12.64] ;  /* 0x000000080c281981 */ /* 0x000f64000c1e1d00 */
[----:B------:R-:W3:Y:S01]  /*0230*/  @P3 LDC.64 R24, c[0x0][0x3e8] ;  /* 0x0000fa00ff183b82 */ /* 0x000ee20000000a00 */
[----:B0-----:R-:W-:-:S05]  /*0240*/  @P2 IMAD.WIDE.U32 R14, R79, 0x10, R14 ;  /* 0x000000104f0e2825 */ /* 0x001fca00078e000e */
[----:B------:R-:W5:Y:S02]  /*0250*/  @P2 LDG.E.128 R44, desc[UR8][R14.64] ;  /* 0x000000080e2c2981 */ /* 0x000f64000c1e1d00 */
[----:B------:R-:W0:Y:S01]  /*0260*/  @P4 LDC.64 R26, c[0x0][0x3d0] ;  /* 0x0000f400ff1a4b82 */ /* 0x000e220000000a00 */
[C---:B-1----:R-:W-:Y:S01]  /*0270*/  @P2 IMAD.WIDE.U32 R16, R79.reuse, 0x10, R16 ;  /* 0x000000104f102825 */ /* 0x042fe200078e0010 */
[----:B------:R-:W-:-:S04]  /*0280*/  @P2 IADD3 R79, PT, PT, R79, 0x80, RZ ;  /* 0x000000804f4f2810 */ /* 0x000fc80007ffe0ff */
[----:B------:R-:W5:Y:S01]  /*0290*/  @P2 LDG.E.128 R48, desc[UR8][R16.64] ;  /* 0x0000000810302981 */ /* 0x000f62000c1e1d00 */
[C---:B--2---:R-:W-:Y:S01]  /*02a0*/  @P3 IMAD.WIDE.U32 R18, R79.reuse, 0x10, R18 ;  /* 0x000000104f123825 */ /* 0x044fe200078e0012 */
[----:B------:R-:W1:Y:S04]  /*02b0*/  @P4 LDC.64 R76, c[0x0][0x3e8] ;  /* 0x0000fa00ff4c4b82 */ /* 0x000e680000000a00 */
[----:B------:R-:W5:Y:S01]  /*02c0*/  @P3 LDG.E.128 R52, desc[UR8][R18.64] ;  /* 0x0000000812343981 */ /* 0x000f62000c1e1d00 */
[C---:B---3--:R-:W-:Y:S01]  /*02d0*/  @P3 IMAD.WIDE.U32 R24, R79.reuse, 0x10, R24 ;  /* 0x000000104f183825 */ /* 0x048fe200078e0018 */
[----:B------:R-:W-:Y:S02]  /*02e0*/  @P3 IADD3 R79, PT, PT, R79, 0x80, RZ ;  /* 0x000000804f4f3810 */ /* 0x000fe40007ffe0ff */
[----:B------:R-:W2:Y:S02]  /*02f0*/  @P5 LDC.64 R6, c[0x0][0x3d0] ;  /* 0x0000f400ff065b82 */ /* 0x000ea40000000a00 */
[----:B------:R-:W5:Y:S01]  /*0300*/  @P3 LDG.E.128 R56, desc[UR8][R24.64] ;  /* 0x0000000818383981 */ /* 0x000f62000c1e1d00 */
[----:B0-----:R-:W-:-:S05]  /*0310*/  @P4 IMAD.WIDE.U32 R26, R79, 0x10, R26 ;  /* 0x000000104f1a4825 */ /* 0x001fca00078e001a */
[----:B------:R-:W0:Y:S01]  /*0320*/  @P5 LDC.64 R8, c[0x0][0x3e8] ;  /* 0x0000fa00ff085b82 */ /* 0x000e220000000a00 */
[----:B------:R-:W5:Y:S01]  /*0330*/  @P4 LDG.E.128 R60, desc[UR8][R26.64] ;  /* 0x000000081a3c4981 */ /* 0x000f62000c1e1d00 */
[----:B-1----:R-:W-:-:S06]  /*0340*/  @P4 IMAD.WIDE.U32 R80, R79, 0x10, R76 ;  /* 0x000000104f504825 */ /* 0x002fcc00078e004c */
[----:B------:R-:W1:Y:S01]  /*0350*/  S2UR UR4, SR_CTAID.X ;  /* 0x00000000000479c3 */ /* 0x000e620000002500 */
[----:B------:R-:W-:Y:S02]  /*0360*/  @P4 IADD3 R79, PT, PT, R79, 0x80, RZ ;  /* 0x000000804f4f4810 */ /* 0x000fe40007ffe0ff */
[----:B------:R-:W-:Y:S02]  /*0370*/  CS2R R76, SRZ ;  /* 0x00000000004c7805 */ /* 0x000fe4000001ff00 */
[----:B------:R-:W-:Y:S01]  /*0380*/  CS2R R148, SRZ ;  /* 0x0000000000947805 */ /* 0x000fe2000001ff00 */
[----:B------:R3:W5:Y:S01]  /*0390*/  @P4 LDG.E.128 R64, desc[UR8][R80.64] ;  /* 0x0000000850404981 */ /* 0x000762000c1e1d00 */
[----:B--2---:R-:W-:-:S05]  /*03a0*/  @P5 IMAD.WIDE.U32 R6, R79, 0x10, R6 ;  /* 0x000000104f065825 */ /* 0x004fca00078e0006 */
[----:B------:R2:W5:Y:S01]  /*03b0*/  @P5 LDG.E.128 R68, desc[UR8][R6.64] ;  /* 0x0000000806445981 */ /* 0x000562000c1e1d00 */
[----:B0-----:R-:W-:-:S05]  /*03c0*/  @P5 IMAD.WIDE.U32 R8, R79, 0x10, R8 ;  /* 0x000000104f085825 */ /* 0x001fca00078e0008 */
[----:B------:R2:W5:Y:S01]  /*03d0*/  @P5 LDG.E.128 R72, desc[UR8][R8.64] ;  /* 0x0000000808485981 */ /* 0x000562000c1e1d00 */
[----:B-1----:R-:W-:-:S04]  /*03e0*/  MOV R20, UR4 ;  /* 0x0000000400147c02 */ /* 0x002fc80008000f00 */
[----:B------:R-:W-:Y:S02]  /*03f0*/  ISETP.GE.AND P5, PT, R20, UR5, PT ;  /* 0x0000000514007c0c */ /* 0x000fe4000bfa6270 */
[----:B------:R-:W-:Y:S02]  /*0400*/  CS2R R78, SRZ ;  /* 0x00000000004e7805 */ /* 0x000fe4000001ff00 */
[----:B------:R-:W-:Y:S02]  /*0410*/  CS2R R150, SRZ ;  /* 0x0000000000967805 */ /* 0x000fe4000001ff00 */
[----:B---3--:R-:W-:Y:S02]  /*0420*/  CS2R R80, SRZ ;  /* 0x0000000000507805 */ /* 0x008fe4000001ff00 */
        /* <DEDUP_REMOVED lines=78> */
.L_x_10343:
[----:B------:R-:W-:Y:S01]  /*0910*/  ISETP.NE.AND P0, PT, R19, RZ, PT ;  /* 0x000000ff1300720c */ /* 0x000fe20003f05270 */
[----:B0-----:R-:W0:-:S12]  /*0920*/  LDC.64 R22, c[0x0][0x3c0] ;  /* 0x0000f000ff167b82 */ /* 0x001e180000000a00 */
[----:B------:R-:W1:Y:S01]  /*0930*/  @P0 LDC.64 R16, c[0x0][0x3e0] ;  /* 0x0000f800ff100b82 */ /* 0x000e620000000a00 */
[----:B0-----:R-:W-:-:S07]  /*0940*/  IMAD.WIDE R176, R20, 0x4, R22 ;  /* 0x0000000414b07825 */ /* 0x001fce00078e0216 */
[----:B------:R-:W0:Y:S01]  /*0950*/  LDC R23, c[0x0][0x388] ;  /* 0x0000e200ff177b82 */ /* 0x000e220000000800 */
[----:B--2---:R-:W2:Y:S01]  /*0960*/  LDG.E R176, desc[UR8][R176.64] ;  /* 0x00000008b0b07981 */ /* 0x004ea2000c1e1900 */
[----:B------:R-:W-:Y:S02]  /*0970*/  HFMA2 R18, -RZ, RZ, 1.875, 0 ;  /* 0x3f800000ff127431 */ /* 0x000fe400000001ff */
[----:B-1-34-:R-:W-:-:S04]  /*0980*/  @P0 IMAD.WIDE R174, R20, 0x4, R16 ;  /* 0x0000000414ae0825 */ /* 0x01afc800078e0210 */
[----:B------:R-:W1:Y:S01]  /*0990*/  LDC.64 R16, c[0x0][0x3c8] ;  /* 0x0000f200ff107b82 */ /* 0x000e620000000a00 */
[----:B------:R-:W3:Y:S01]  /*09a0*/  S2R R22, SR_TID.X ;  /* 0x0000000000167919 */ /* 0x000ee20000002100 */
[----:B-----5:R0:W5:Y:S01]  /*09b0*/  @P0 LDG.E R18, desc[UR8][R174.64] ;  /* 0x00000008ae120981 */ /* 0x020162000c1e1900 */
[C---:B------:R-:W-:Y:S02]  /*09c0*/  ISETP.GE.U32.AND P0, PT, R21.reuse, 0x80, PT ;  /* 0x000000801500780c */ /* 0x040fe40003f06070 */
[C---:B------:R-:W-:Y:S02]  /*09d0*/  ISETP.GE.U32.AND P1, PT, R21.reuse, 0x100, PT ;  /* 0x000001001500780c */ /* 0x040fe40003f26070 */
[C---:B------:R-:W-:Y:S01]  /*09e0*/  ISETP.GE.U32.AND P2, PT, R21.reuse, 0x180, PT ;  /* 0x000001801500780c */ /* 0x040fe20003f46070 */
[----:B0-----:R-:W-:Y:S01]  /*09f0*/  IMAD R172, R20, R23, RZ ;  /* 0x0000001714ac7224 */ /* 0x001fe200078e02ff */
[----:B------:R-:W-:-:S04]  /*0a00*/  ISETP.GE.U32.AND P3, PT, R21, 0x200, PT ;  /* 0x000002001500780c */ /* 0x000fc80003f66070 */
[----:B------:R-:W-:-:S04]  /*0a10*/  SHF.R.S32.HI R173, RZ, 0x1f, R172 ;  /* 0x0000001fffad7819 */ /* 0x000fc800000114ac */
[----:B------:R-:W-:Y:S01]  /*0a20*/  LEA.HI R179, R173, R172, RZ, 0x2 ;  /* 0x000000acadb37211 */ /* 0x000fe200078f10ff */
[----:B-1----:R-:W-:-:S05]  /*0a30*/  IMAD.WIDE R172, R20, 0x4, R16 ;  /* 0x0000000414ac7825 */ /* 0x002fca00078e0210 */
[----:B------:R0:W5:Y:S01]  /*0a40*/  LDG.E R17, desc[UR8][R172.64] ;  /* 0x00000008ac117981 */ /* 0x000162000c1e1900 */
[----:B------:R-:W-:Y:S01]  /*0a50*/  ISETP.NE.AND P5, PT, RZ, UR7, PT ;  /* 0x00000007ff007c0c */ /* 0x000fe2000bfa5270 */
[----:B------:R-:W-:Y:S01]  /*0a60*/  BSSY.RECONVERGENT B0, `(.L_x_10282) ;  /* 0x0000031000007945 */ /* 0x000fe20003800200 */
[----:B------:R-:W-:Y:S02]  /*0a70*/  CS2R R222, SRZ ;  /* 0x0000000000de7805 */ /* 0x000fe4000001ff00 */
[----:B---3--:R-:W-:-:S04]  /*0a80*/  LEA.HI.SX32 R16, R179, R22, 0x1e ;  /* 0x00000016b3107211 */ /* 0x008fc800078ff2ff */
[----:B------:R-:W-:Y:S02]  /*0a90*/  MOV R221, R16 ;  /* 0x0000001000dd7202 */ /* 0x000fe40000000f00 */
[----:B--2---:R-:W-:Y:S01]  /*0aa0*/  FSEL R219, R176, RZ, !P5 ;  /* 0x000000ffb0db7208 */ /* 0x004fe20006800000 */
[----:B0-----:R-:W-:Y:S06]  /*0ab0*/  @!P0 BRA `(.L_x_10283) ;  /* 0x0000000000ac8947 */ /* 0x001fec0003800000 */
[----:B------:R-:W0:Y:S01]  /*0ac0*/  LDC.64 R172, c[0x0][0x3a8] ;  /* 0x0000ea00ffac7b82 */ /* 0x000e220000000a00 */
[----:B----4-:R-:W-:-:S04]  /*0ad0*/  ISETP.NE.U32.AND P4, PT, RZ, UR10, PT ;  /* 0x0000000aff007c0c */ /* 0x010fc8000bf85070 */
        /* <DEDUP_REMOVED lines=13> */
[C---:B---3--:R-:W-:Y:S01]  /*0bb0*/  FADD.FTZ R182, -R219.reuse, R172 ;  /* 0x000000acdbb67221 */ /* 0x048fe20000010100 */
[----:B------:R-:W-:-:S03]  /*0bc0*/  FADD.FTZ R194, -R219, R173 ;  /* 0x000000addbc27221 */ /* 0x000fc60000010100 */
[C---:B-----5:R-:W-:Y:S01]  /*0bd0*/  FMUL.FTZ R3, R17.reuse, R182 ;  /* 0x000000b611037220 */ /* 0x060fe20000410000 */
[----:B------:R-:W-:Y:S01]  /*0be0*/  FMUL.FTZ R182, R17, R194 ;  /* 0x000000c211b67220 */ /* 0x000fe20000410000 */
[----:B----4-:R-:W-:Y:S01]  /*0bf0*/  FMUL.FTZ R194, R28, R176 ;  /* 0x000000b01cc27220 */ /* 0x010fe20000410000 */
[----:B------:R-:W-:Y:S01]  /*0c00*/  FMUL.FTZ R205, R29, R177 ;  /* 0x000000b11dcd7220 */ /* 0x000fe20000410000 */
[----:B------:R-:W-:Y:S02]  /*0c10*/  FADD.FTZ R174, -R219, R174 ;  /* 0x000000aedbae7221 */ /* 0x000fe40000010100 */
[----:B------:R-:W-:Y:S01]  /*0c20*/  FADD.FTZ R172, RZ, R194 ;  /* 0x000000c2ffac7221 */ /* 0x000fe20000010000 */
[----:B------:R-:W-:Y:S01]  /*0c30*/  FFMA.FTZ R173, R3, R194, RZ ;  /* 0x000000c203ad7223 */ /* 0x000fe200000100ff */
        /* <DEDUP_REMOVED lines=19> */
.L_x_10283:
[----:B----4-:R-:W-:Y:S05]  /*0d70*/  BSYNC.RECONVERGENT B0 ;  /* 0x0000000000007941 */ /* 0x010fea0003800200 */
.L_x_10282:
        /* <DEDUP_REMOVED lines=16> */
[----:B------:R-:W-:Y:S01]  /*0e80*/  IADD3 R221, PT, PT, R221, 0x80, RZ ;  /* 0x00000080dddd7810 */ /* 0x000fe20007ffe0ff */
[C---:B---3--:R-:W-:Y:S01]  /*0e90*/  FADD.FTZ R180, -R219.reuse, R172 ;  /* 0x000000acdbb47221 */ /* 0x048fe20000010100 */
[----:B------:R-:W-:-:S03]  /*0ea0*/  FADD.FTZ R192, -R219, R173 ;  /* 0x000000addbc07221 */ /* 0x000fc60000010100 */
[C---:B-----5:R-:W-:Y:S01]  /*0eb0*/  FMUL.FTZ R181, R17.reuse, R180 ;  /* 0x000000b411b57220 */ /* 0x060fe20000410000 */
        /* <DEDUP_REMOVED lines=9> */
[----:B0-----:R-:W-:Y:S01]  /*0f50*/  FMUL.FTZ R216, R38, R178 ;  /* 0x000000b226d87220 */ /* 0x001fe20000410000 */
        /* <DEDUP_REMOVED lines=15> */
.L_x_10285:
[----:B------:R-:W-:Y:S05]  /*1050*/  BSYNC.RECONVERGENT B0 ;  /* 0x0000000000007941 */ /* 0x000fea0003800200 */
.L_x_10284:
        /* <DEDUP_REMOVED lines=45> */
.L_x_10287:
[----:B------:R-:W-:Y:S05]  /*1330*/  BSYNC.RECONVERGENT B0 ;  /* 0x0000000000007941 */ /* 0x000fea0003800200 */
.L_x_10286:
        /* <DEDUP_REMOVED lines=45> */
.L_x_10289:
[----:B------:R-:W-:Y:S05]  /*1610*/  BSYNC.RECONVERGENT B0 ;  /* 0x0000000000007941 */ /* 0x000fea0003800200 */
.L_x_10288:
        /* <DEDUP_REMOVED lines=46> */
.L_x_10291:
[----:B------:R-:W-:Y:S05]  /*1900*/  BSYNC.RECONVERGENT B0 ;  /* 0x0000000000007941 */ /* 0x000fea0003800200 */
.L_x_10290:
[----:B------:R-:W-:Y:S01]  /*1910*/  ISETP.GE.U32.AND P6, PT, R21, 0x300, PT ;  /* 0x000003001500780c */ /* 0x000fe20003fc6070 */
[----:B------:R-:W-:Y:S03]  /*1920*/  BSSY.RECONVERGENT B0, `(.L_x_10292) ;  /* 0x000002d000007945 */ /* 0x000fe60003800200 */
[----:B------:R-:W-:-:S09]  /*1930*/  P2R R217, PR, RZ, 0x40 ;  /* 0x00000040ffd97803 */ /* 0x000fd20000000000 */
        /* <DEDUP_REMOVED lines=43> */
.L_x_10293:
[----:B------:R-:W-:Y:S05]  /*1bf0*/  BSYNC.RECONVERGENT B0 ;  /* 0x0000000000007941 */ /* 0x000fea0003800200 */
.L_x_10292:
        /* <DEDUP_REMOVED lines=31> */
.L_x_10295:
[----:B------:R-:W-:Y:S05]  /*1df0*/  BSYNC.RECONVERGENT B0 ;  /* 0x0000000000007941 */ /* 0x000fea0003800200 */
.L_x_10294:
        /* <DEDUP_REMOVED lines=34> */
[----:B------:R-:W-:-:S03]  /*2020*/  LOP3.LUT P6, RZ, R15, 0xff, RZ, 0xc0, !PT ;  /* 0x000000ff0fff7812 */ /* 0x000fc600078cc0ff */
[----:B------:R-:W-:-:S04]  /*2030*/  FADD.FTZ R178, R194, -R179 ;  /* 0x800000b3c2b27221 */ /* 0x000fc80000010000 */
[----:B-----5:R-:W-:Y:S01]  /*2040*/  FMUL.FTZ R179, R17, R178 ;  /* 0x000000b211b37220 */ /* 0x020fe20000410000 */
[----:B------:R-:W-:-:S03]  /*2050*/  FFMA.FTZ R178, R182, R177, R176 ;  /* 0x000000b1b6b27223 */ /* 0x000fc600000100b0 */
[----:B------:R-:W-:Y:S01]  /*2060*/  FMUL.FTZ R179, R179, R18 ;  /* 0x00000012b3b37220 */ /* 0x000fe20000410000 */
[----:B------:R-:W-:-:S03]  /*2070*/  FADD.FTZ R178, R205, -R178 ;  /* 0x800000b2cdb27221 */ /* 0x000fc60000010000 */
[----:B------:R-:W-:-:S04]  /*2080*/  FMUL.FTZ R179, R179, UR13 ;  /* 0x0000000db3b37c20 */ /* 0x000fc80008410000 */
[-C--:B------:R-:W-:Y:S01]  /*2090*/  FMUL.FTZ R172, R172, R179.reuse ;  /* 0x000000b3acac7220 */ /* 0x080fe20000410000 */
[----:B------:R-:W-:-:S04]  /*20a0*/  FMUL.FTZ R179, R32, R179 ;  /* 0x000000b320b37220 */ /* 0x000fc80000410000 */
[----:B------:R-:W-:Y:S02]  /*20b0*/  FSEL R219, R172, RZ, P6 ;  /* 0x000000ffacdb7208 */ /* 0x000fe40003000000 */
[----:B------:R-:W-:Y:S01]  /*20c0*/  SEL R172, R179, RZ, P6 ;  /* 0x000000ffb3ac7207 */ /* 0x000fe20003000000 */
[----:B------:R-:W-:Y:S01]  /*20d0*/  FMUL.FTZ R179, R17, R178 ;  /* 0x000000b211b37220 */ /* 0x000fe20000410000 */
[----:B------:R-:W-:Y:S01]  /*20e0*/  LOP3.LUT P6, RZ, R15, 0xff00, RZ, 0xc0, !PT ;  /* 0x0000ff000fff7812 */ /* 0x000fe200078cc0ff */
[----:B------:R-:W-:Y:S02]  /*20f0*/  FADD.FTZ R219, R116, R219 ;  /* 0x000000db74db7221 */ /* 0x000fe40000010000 */
[----:B------:R-:W-:-:S04]  /*2100*/  FMUL.FTZ R179, R179, R18 ;  /* 0x00000012b3b37220 */ /* 0x000fc80000410000 */
[----:B------:R-:W-:-:S04]  /*2110*/  FMUL.FTZ R178, R179, UR13 ;  /* 0x0000000db3b27c20 */ /* 0x000fc80008410000 */
[-C--:B------:R-:W-:Y:S01]  /*2120*/  FMUL.FTZ R173, R173, R178.reuse ;  /* 0x000000b2adad7220 */ /* 0x080fe20000410000 */
[----:B------:R-:W-:-:S04]  /*2130*/  FMUL.FTZ R179, R33, R178 ;  /* 0x000000b221b37220 */ /* 0x000fc80000410000 */
[----:B------:R-:W-:Y:S02]  /*2140*/  FSEL R178, R173, RZ, P6 ;  /* 0x000000ffadb27208 */ /* 0x000fe40003000000 */
[----:B------:R-:W-:Y:S01]  /*2150*/  SEL R173, R179, RZ, P6 ;  /* 0x000000ffb3ad7207 */ /* 0x000fe20003000000 */
[----:B------:R-:W-:Y:S01]  /*2160*/  FFMA.FTZ R179, R203, R177, R176 ;  /* 0x000000b1cbb37223 */ /* 0x000fe200000100b0 */
[----:B------:R-:W-:-:S03]  /*2170*/  LOP3.LUT P6, RZ, R15, 0xff0000, RZ, 0xc0, !PT ;  /* 0x00ff00000fff7812 */ /* 0x000fc600078cc0ff */
[----:B------:R-:W-:-:S04]  /*2180*/  FADD.FTZ R222, R220, -R179 ;  /* 0x800000b3dcde7221 */ /* 0x000fc80000010000 */
[----:B------:R-:W-:Y:S01]  /*2190*/  FMUL.FTZ R179, R17, R222 ;  /* 0x000000de11b37220 */ /* 0x000fe20000410000 */
        /* <DEDUP_REMOVED lines=9> */
[----:B------:R-:W-:Y:S01]  /*2230*/  ISETP.GE.U32.AND P6, PT, R15, 0x1000000, PT ;  /* 0x010000000f00780c */ /* 0x000fe20003fc6070 */
[----:B------:R-:W-:Y:S02]  /*2240*/  FADD.FTZ R118, R118, R179 ;  /* 0x000000b376767221 */ /* 0x000fe40000010000 */
[----:B------:R-:W-:-:S04]  /*2250*/  FMUL.FTZ R221, R221, R18 ;  /* 0x00000012dddd7220 */ /* 0x000fc80000410000 */
[----:B------:R-:W-:-:S04]  /*2260*/  FMUL.FTZ R222, R221, UR13 ;  /* 0x0000000dddde7c20 */ /* 0x000fc80008410000 */
[-C--:B------:R-:W-:Y:S01]  /*2270*/  FMUL.FTZ R175, R175, R222.reuse ;  /* 0x000000deafaf7220 */ /* 0x080fe20000410000 */
[----:B------:R-:W-:-:S04]  /*2280*/  FMUL.FTZ R221, R35, R222 ;  /* 0x000000de23dd7220 */ /* 0x000fc80000410000 */
[----:B------:R-:W-:Y:S02]  /*2290*/  FSEL R222, R175, RZ, P6 ;  /* 0x000000ffafde7208 */ /* 0x000fe40003000000 */
[----:B------:R-:W-:Y:S01]  /*22a0*/  SEL R175, R221, RZ, P6 ;  /* 0x000000ffddaf7207 */ /* 0x000fe20003000000 */
[----:B------:R-:W-:Y:S02]  /*22b0*/  FADD.FTZ R221, R117, R178 ;  /* 0x000000b275dd7221 */ /* 0x000fe40000010000 */
[----:B------:R-:W-:Y:S01]  /*22c0*/  FADD.FTZ R119, R119, R222 ;  /* 0x000000de77777221 */ /* 0x000fe20000010000 */
[----:B------:R-:W-:Y:S06]  /*22d0*/  BRA `(.L_x_10301) ;  /* 0x0000000000b07947 */ /* 0x000fec0003800000 */
.L_x_10300:
[-CC-:B------:R-:W-:Y:S01]  /*22e0*/  FFMA.FTZ R153, R3, R177.reuse, R176.reuse ;  /* 0x000000b103997223 */ /* 0x180fe200000100b0 */
[-CC-:B------:R-:W-:Y:S01]  /*22f0*/  FFMA.FTZ R154, R182, R177.reuse, R176.reuse ;  /* 0x000000b1b69a7223 */ /* 0x180fe200000100b0 */
[----:B------:R-:W-:Y:S01]  /*2300*/  LOP3.LUT P6, RZ, R15, 0xff, RZ, 0xc0, !PT ;  /* 0x000000ff0fff7812 */ /* 0x000fe200078cc0ff */
[-C--:B------:R-:W-:Y:S01]  /*2310*/  FFMA.FTZ R155, R203, R177.reuse, R176 ;  /* 0x000000b1cb9b7223 */ /* 0x080fe200000100b0 */
[----:B------:R-:W-:Y:S01]  /*2320*/  FADD.FTZ R152, R194, -R153 ;  /* 0x80000099c2987221 */ /* 0x000fe20000010000 */
[----:B------:R-:W-:Y:S01]  /*2330*/  FADD.FTZ R154, R205, -R154 ;  /* 0x8000009acd9a7221 */ /* 0x000fe20000010000 */
[----:B------:R-:W-:Y:S02]  /*2340*/  FFMA.FTZ R222, R218, R177, R176 ;  /* 0x000000b1dade7223 */ /* 0x000fe400000100b0 */
[----:B-----5:R-:W-:Y:S02]  /*2350*/  FMUL.FTZ R152, R17, R152 ;  /* 0x0000009811987220 */ /* 0x020fe40000410000 */
[----:B------:R-:W-:-:S02]  /*2360*/  FADD.FTZ R222, R215, -R222 ;  /* 0x800000ded7de7221 */ /* 0x000fc40000010000 */
[----:B------:R-:W-:-:S04]  /*2370*/  FMUL.FTZ R153, R152, R18 ;  /* 0x0000001298997220 */ /* 0x000fc80000410000 */
        /* <DEDUP_REMOVED lines=14> */
[----:B------:R-:W-:Y:S01]  /*2460*/  FADD.FTZ R154, R220, -R155 ;  /* 0x8000009bdc9a7221 */ /* 0x000fe20000010000 */
[----:B------:R-:W-:-:S03]  /*2470*/  LOP3.LUT P6, RZ, R15, 0xff0000, RZ, 0xc0, !PT ;  /* 0x00ff00000fff7812 */ /* 0x000fc600078cc0ff */
[----:B------:R-:W-:-:S04]  /*2480*/  FMUL.FTZ R154, R17, R154 ;  /* 0x0000009a119a7220 */ /* 0x000fc80000410000 */
[----:B------:R-:W-:-:S04]  /*2490*/  FMUL.FTZ R155, R154, R18 ;  /* 0x000000129a9b7220 */ /* 0x000fc80000410000 */
        /* <DEDUP_REMOVED lines=15> */
[----:B------:R-:W-:-:S07]  /*2590*/  FADD.FTZ R119, R119, R222 ;  /* 0x000000de77777221 */ /* 0x000fce0000010000 */
.L_x_10301:
        /* <DEDUP_REMOVED lines=9> */
.L_x_10299:
[----:B------:R-:W-:Y:S05]  /*2630*/  BSYNC.RECONVERGENT B1 ;  /* 0x0000000000017941 */ /* 0x000fea0003800200 */
.L_x_10298:
        /* <DEDUP_REMOVED lines=33> */
[----:B------:R-:W-:Y:S01]  /*2850*/  LOP3.LUT P6, RZ, R14, 0xff0000, RZ, 0xc0, !PT ;  /* 0x00ff00000eff7812 */ /* 0x000fe200078cc0ff */
[----:B------:R-:W-:Y:S02]  /*2860*/  FADD.FTZ R121, R121, R178 ;  /* 0x000000b279797221 */ /* 0x000fe40000010000 */
        /* <DEDUP_REMOVED lines=15> */
[----:B------:R-:W-:-:S03]  /*2960*/  SEL R175, R221, RZ, P6 ;  /* 0x000000ffddaf7207 */ /* 0x000fc60003000000 */
[----:B------:R-:W-:Y:S01]  /*2970*/  FADD.FTZ R123, R123, R222 ;  /* 0x000000de7b7b7221 */ /* 0x000fe20000010000 */
[----:B------:R-:W-:Y:S06]  /*2980*/  BRA `(.L_x_10305) ;  /* 0x0000000000b07947 */ /* 0x000fec0003800000 */
.L_x_10304:
[----:B------:R-:W-:Y:S01]  /*2990*/  FFMA.FTZ R179, R181, R177, R176 ;  /* 0x000000b1b5b37223 */ /* 0x000fe200000100b0 */
[----:B------:R-:W-:-:S03]  /*29a0*/  LOP3.LUT P6, RZ, R14, 0xff, RZ, 0xc0, !PT ;  /* 0x000000ff0eff7812 */ /* 0x000fc600078cc0ff */
[----:B------:R-:W-:-:S04]  /*29b0*/  FADD.FTZ R178, R192, -R179 ;  /* 0x800000b3c0b27221 */ /* 0x000fc80000010000 */
[----:B-----5:R-:W-:-:S04]  /*29c0*/  FMUL.FTZ R179, R17, R178 ;  /* 0x000000b211b37220 */ /* 0x020fc80000410000 */
[----:B------:R-:W-:-:S04]  /*29d0*/  FMUL.FTZ R179, R179, R18 ;  /* 0x00000012b3b37220 */ /* 0x000fc80000410000 */
[----:B------:R-:W-:-:S04]  /*29e0*/  FMUL.FTZ R179, R179, UR13 ;  /* 0x0000000db3b37c20 */ /* 0x000fc80008410000 */
[-C--:B------:R-:W-:Y:S01]  /*29f0*/  FMUL.FTZ R172, R172, R179.reuse ;  /* 0x000000b3acac7220 */ /* 0x080fe20000410000 */
[----:B------:R-:W-:-:S04]  /*2a00*/  FMUL.FTZ R178, R40, R179 ;  /* 0x000000b328b27220 */ /* 0x000fc80000410000 */
[----:B------:R-:W-:Y:S02]  /*2a10*/  FSEL R179, R172, RZ, P6 ;  /* 0x000000ffacb37208 */ /* 0x000fe40003000000 */
[----:B------:R-:W-:Y:S01]  /*2a20*/  SEL R172, R178, RZ, P6 ;  /* 0x000000ffb2ac7207 */ /* 0x000fe20003000000 */
[----:B------:R-:W-:Y:S01]  /*2a30*/  FFMA.FTZ R178, R180, R177, R176 ;  /* 0x000000b1b4b27223 */ /* 0x000fe200000100b0 */
[----:B------:R-:W-:Y:S01]  /*2a40*/  LOP3.LUT P6, RZ, R14, 0xff00, RZ, 0xc0, !PT ;  /* 0x0000ff000eff7812 */ /* 0x000fe200078cc0ff */
[----:B------:R-:W-:Y:S02]  /*2a50*/  FADD.FTZ R120, R120, R179 ;  /* 0x000000b378787221 */ /* 0x000fe40000010000 */
[----:B------:R-:W-:-:S04]  /*2a60*/  FADD.FTZ R178, R201, -R178 ;  /* 0x800000b2c9b27221 */ /* 0x000fc80000010000 */
[----:B------:R-:W-:-:S04]  /*2a70*/  FMUL.FTZ R219, R17, R178 ;  /* 0x000000b211db7220 */ /* 0x000fc80000410000 */
        /* <DEDUP_REMOVED lines=28> */
[----:B------:R-:W-:-:S07]  /*2c40*/  FADD.FTZ R123, R123, R222 ;  /* 0x000000de7b7b7221 */ /* 0x000fce0000010000 */
.L_x_10305:
[----:B------:R-:W0:Y:S08]  /*2c50*/  @P5 LDC.64 R222, c[0x0][0x478] ;  /* 0x00011e00ffde5b82 */ /* 0x000e300000000a00 */
[----:B------:R-:W1:Y:S01]  /*2c60*/  LDC.64 R178, c[0x0][0x468] ;  /* 0x00011a00ffb27b82 */ /* 0x000e620000000a00 */
[----:B0-----:R-:W-:-:S05]  /*2c70*/  @P5 IMAD.WIDE.U32 R222, R16, 0x10, R222 ;  /* 0x0000001010de5825 */ /* 0x001fca00078e00de */
[----:B------:R0:W-:Y:S01]  /*2c80*/  @P5 STG.E.128 desc[UR8][R222.64], R152 ;  /* 0x00000098de005986 */ /* 0x0001e2000c101d08 */
[C---:B-1----:R-:W-:Y:S01]  /*2c90*/  IMAD.WIDE.U32 R178, R16.reuse, 0x10, R178 ;  /* 0x0000001010b27825 */ /* 0x042fe200078e00b2 */
[----:B------:R-:W-:-:S04]  /*2ca0*/  IADD3 R16, PT, PT, R16, 0x80, RZ ;  /* 0x0000008010107810 */ /* 0x000fc80007ffe0ff */
[----:B------:R0:W-:Y:S03]  /*2cb0*/  STG.E.128 desc[UR8][R178.64], R172 ;  /* 0x000000acb2007986 */ /* 0x0001e6000c101d08 */
.L_x_10303:
[----:B------:R-:W-:Y:S05]  /*2cc0*/  BSYNC.RECONVERGENT B1 ;  /* 0x0000000000017941 */ /* 0x000fea0003800200 */
.L_x_10302:
        /* <DEDUP_REMOVED lines=53> */
.L_x_10308:
        /* <DEDUP_REMOVED lines=44> */
.L_x_10309:
[----:B------:R-:W0:Y:S08]  /*32e0*/  @P5 LDC.64 R222, c[0x0][0x478] ;  /* 0x00011e00ffde5b82 */ /* 0x000e300000000a00 */
[----:B------:R-:W1:Y:S01]  /*32f0*/  LDC.64 R178, c[0x0][0x468] ;  /* 0x00011a00ffb27b82 */ /* 0x000e620000000a00 */
[----:B0-----:R-:W-:-:S05]  /*3300*/  @P5 IMAD.WIDE.U32 R222, R16, 0x10, R222 ;  /* 0x0000001010de5825 */ /* 0x001fca00078e00de */
[----:B------:R2:W-:Y:S01]  /*3310*/  @P5 STG.E.128 desc[UR8][R222.64], R152 ;  /* 0x00000098de005986 */ /* 0x0005e2000c101d08 */
[C---:B-1----:R-:W-:Y:S01]  /*3320*/  IMAD.WIDE.U32 R178, R16.reuse, 0x10, R178 ;  /* 0x0000001010b27825 */ /* 0x042fe200078e00b2 */
[----:B------:R-:W-:-:S04]  /*3330*/  IADD3 R16, PT, PT, R16, 0x80, RZ ;  /* 0x0000008010107810 */ /* 0x000fc80007ffe0ff */
[----:B------:R2:W-:Y:S03]  /*3340*/  STG.E.128 desc[UR8][R178.64], R172 ;  /* 0x000000acb2007986 */ /* 0x0005e6000c101d08 */
.L_x_10307:
[----:B------:R-:W-:Y:S05]  /*3350*/  BSYNC.RECONVERGENT B1 ;  /* 0x0000000000017941 */ /* 0x000fea0003800200 */
.L_x_10306:
        /* <DEDUP_REMOVED lines=53> */
.L_x_10312:
        /* <DEDUP_REMOVED lines=44> */
.L_x_10313:
[----:B------:R-:W0:Y:S08]  /*3970*/  @P5 LDC.64 R222, c[0x0][0x478] ;  /* 0x00011e00ffde5b82 */ /* 0x000e300000000a00 */
[----:B------:R-:W1:Y:S01]  /*3980*/  LDC.64 R178, c[0x0][0x468] ;  /* 0x00011a00ffb27b82 */ /* 0x000e620000000a00 */
[----:B0-----:R-:W-:-:S05]  /*3990*/  @P5 IMAD.WIDE.U32 R222, R16, 0x10, R222 ;  /* 0x0000001010de5825 */ /* 0x001fca00078e00de */
[----:B------:R3:W-:Y:S01]  /*39a0*/  @P5 STG.E.128 desc[UR8][R222.64], R152 ;  /* 0x00000098de005986 */ /* 0x0007e2000c101d08 */
[C---:B-1----:R-:W-:Y:S01]  /*39b0*/  IMAD.WIDE.U32 R178, R16.reuse, 0x10, R178 ;  /* 0x0000001010b27825 */ /* 0x042fe200078e00b2 */
[----:B------:R-:W-:-:S04]  /*39c0*/  IADD3 R16, PT, PT, R16, 0x80, RZ ;  /* 0x0000008010107810 */ /* 0x000fc80007ffe0ff */
[----:B------:R3:W-:Y:S03]  /*39d0*/  STG.E.128 desc[UR8][R178.64], R172 ;  /* 0x000000acb2007986 */ /* 0x0007e6000c101d08 */
.L_x_10311:
[----:B------:R-:W-:Y:S05]  /*39e0*/  BSYNC.RECONVERGENT B1 ;  /* 0x0000000000017941 */ /* 0x000fea0003800200 */
.L_x_10310:
        /* <DEDUP_REMOVED lines=53> */
.L_x_10316:
        /* <DEDUP_REMOVED lines=44> */
.L_x_10317:
[----:B------:R-:W0:Y:S08]  /*4000*/  @P5 LDC.64 R222, c[0x0][0x478] ;  /* 0x00011e00ffde5b82 */ /* 0x000e300000000a00 */
[----:B------:R-:W1:Y:S01]  /*4010*/  LDC.64 R178, c[0x0][0x468] ;  /* 0x00011a00ffb27b82 */ /* 0x000e620000000a00 */
[----:B0-----:R-:W-:-:S05]  /*4020*/  @P5 IMAD.WIDE.U32 R222, R16, 0x10, R222 ;  /* 0x0000001010de5825 */ /* 0x001fca00078e00de */
[----:B------:R4:W-:Y:S01]  /*4030*/  @P5 STG.E.128 desc[UR8][R222.64], R152 ;  /* 0x00000098de005986 */ /* 0x0009e2000c101d08 */
[C---:B-1----:R-:W-:Y:S01]  /*4040*/  IMAD.WIDE.U32 R178, R16.reuse, 0x10, R178 ;  /* 0x0000001010b27825 */ /* 0x042fe200078e00b2 */
[----:B------:R-:W-:-:S04]  /*4050*/  IADD3 R16, PT, PT, R16, 0x80, RZ ;  /* 0x0000008010107810 */ /* 0x000fc80007ffe0ff */
[----:B------:R4:W-:Y:S03]  /*4060*/  STG.E.128 desc[UR8][R178.64], R172 ;  /* 0x000000acb2007986 */ /* 0x0009e6000c101d08 */
.L_x_10315:
[----:B------:R-:W-:Y:S05]  /*4070*/  BSYNC.RECONVERGENT B1 ;  /* 0x0000000000017941 */ /* 0x000fea0003800200 */
.L_x_10314:
        /* <DEDUP_REMOVED lines=9> */
[----:B------:R-:W-:Y:S01]  /*4110*/  ISETP.GE.U32.AND P6, PT, R2, 0x1000000, PT ;  /* 0x010000000200780c */ /* 0x000fe20003fc6070 */
[-CC-:B------:R-:W-:Y:S02]  /*4120*/  FFMA.FTZ R154, R0, R177.reuse, R176.reuse ;  /* 0x000000b1009a7223 */ /* 0x180fe400000100b0 */
[----:B------:R-:W-:Y:S01]  /*4130*/  FADD.FTZ R152, R202, -R153 ;  /* 0x80000099ca987221 */ /* 0x000fe20000010000 */
[-C--:B------:R-:W-:Y:S01]  /*4140*/  FFMA.FTZ R153, R5, R177.reuse, R176 ;  /* 0x000000b105997223 */ /* 0x080fe200000100b0 */
[----:B------:R-:W-:Y:S01]  /*4150*/  FADD.FTZ R154, R191, -R154 ;  /* 0x8000009abf9a7221 */ /* 0x000fe20000010000 */
[----:B------:R-:W-:Y:S01]  /*4160*/  FFMA.FTZ R177, R189, R177, R176 ;  /* 0x000000b1bdb17223 */ /* 0x000fe200000100b0 */
[----:B-----5:R-:W-:-:S04]  /*4170*/  FMUL.FTZ R155, R17, R152 ;  /* 0x00000098119b7220 */ /* 0x020fc80000410000 */
        /* <DEDUP_REMOVED lines=37> */
.L_x_10319:
[----:B------:R-:W-:Y:S01]  /*43d0*/  FFMA.FTZ R179, R204, R177, R176 ;  /* 0x000000b1ccb37223 */ /* 0x000fe200000100b0 */
[----:B------:R-:W-:-:S03]  /*43e0*/  ISETP.GE.U32.AND P6, PT, R2, 0x1000000, PT ;  /* 0x010000000200780c */ /* 0x000fc60003fc6070 */
[----:B------:R-:W-:-:S04]  /*43f0*/  FADD.FTZ R178, R202, -R179 ;  /* 0x800000b3cab27221 */ /* 0x000fc80000010000 */
[----:B-----5:R-:W-:-:S04]  /*4400*/  FMUL.FTZ R179, R17, R178 ;  /* 0x000000b211b37220 */ /* 0x020fc80000410000 */
[----:B------:R-:W-:-:S04]  /*4410*/  FMUL.FTZ R179, R179, R18 ;  /* 0x00000012b3b37220 */ /* 0x000fc80000410000 */
[----:B------:R-:W-:Y:S01]  /*4420*/  FMUL.FTZ R178, R179, UR13 ;  /* 0x0000000db3b27c20 */ /* 0x000fe20008410000 */
[----:B------:R-:W-:-:S03]  /*4430*/  FFMA.FTZ R179, R5, R177, R176 ;  /* 0x000000b105b37223 */ /* 0x000fc600000100b0 */
        /* <DEDUP_REMOVED lines=14> */
[-CC-:B------:R-:W-:Y:S01]  /*4520*/  FFMA.FTZ R178, R0, R177.reuse, R176.reuse ;  /* 0x000000b100b27223 */ /* 0x180fe200000100b0 */
[----:B------:R-:W-:Y:S01]  /*4530*/  FFMA.FTZ R177, R189, R177, R176 ;  /* 0x000000b1bdb17223 */ /* 0x000fe200000100b0 */
[----:B------:R-:W-:Y:S01]  /*4540*/  LOP3.LUT P6, RZ, R2, 0xff00, RZ, 0xc0, !PT ;  /* 0x0000ff0002ff7812 */ /* 0x000fe200078cc0ff */
[----:B------:R-:W-:Y:S01]  /*4550*/  FADD.FTZ R179, R136, R179 ;  /* 0x000000b388b37221 */ /* 0x000fe20000010000 */
[----:B------:R-:W-:Y:S01]  /*4560*/  FADD.FTZ R178, R191, -R178 ;  /* 0x800000b2bfb27221 */ /* 0x000fe20000010000 */
[----:B------:R-:W-:-:S03]  /*4570*/  FADD.FTZ R176, R206, -R177 ;  /* 0x800000b1ceb07221 */ /* 0x000fc60000010000 */
[C---:B------:R-:W-:Y:S01]  /*4580*/  FMUL.FTZ R219, R17.reuse, R178 ;  /* 0x000000b211db7220 */ /* 0x040fe20000410000 */
[----:B------:R-:W-:-:S03]  /*4590*/  FMUL.FTZ R17, R17, R176 ;  /* 0x000000b011117220 */ /* 0x000fc60000410000 */
[-C--:B------:R-:W-:Y:S01]  /*45a0*/  FMUL.FTZ R219, R219, R18.reuse ;  /* 0x00000012dbdb7220 */ /* 0x080fe20000410000 */
[----:B------:R-:W-:-:S03]  /*45b0*/  FMUL.FTZ R17, R17, R18 ;  /* 0x0000001211117220 */ /* 0x000fc60000410000 */
[----:B------:R-:W-:Y:S01]  /*45c0*/  FMUL.FTZ R178, R219, UR13 ;  /* 0x0000000ddbb27c20 */ /* 0x000fe20008410000 */
[----:B------:R-:W-:-:S03]  /*45d0*/  FMUL.FTZ R17, R17, UR13 ;  /* 0x0000000d11117c20 */ /* 0x000fc60008410000 */
[-C--:B------:R-:W-:Y:S01]  /*45e0*/  FMUL.FTZ R173, R173, R178.reuse ;  /* 0x000000b2adad7220 */ /* 0x080fe20000410000 */
[----:B------:R-:W-:Y:S01]  /*45f0*/  FMUL.FTZ R219, R73, R178 ;  /* 0x000000b249db7220 */ /* 0x000fe20000410000 */
[-C--:B------:R-:W-:Y:S01]  /*4600*/  FMUL.FTZ R174, R174, R17.reuse ;  /* 0x00000011aeae7220 */ /* 0x080fe20000410000 */
[----:B------:R-:W-:Y:S02]  /*4610*/  FMUL.FTZ R18, R74, R17 ;  /* 0x000000114a127220 */ /* 0x000fe40000410000 */
[----:B------:R-:W-:Y:S02]  /*4620*/  FSEL R178, R173, RZ, P6 ;  /* 0x000000ffadb27208 */ /* 0x000fe40003000000 */
[----:B------:R-:W-:Y:S02]  /*4630*/  SEL R173, R219, RZ, P6 ;  /* 0x000000ffdbad7207 */ /* 0x000fe40003000000 */
[----:B------:R-:W-:Y:S01]  /*4640*/  LOP3.LUT P6, RZ, R2, 0xff0000, RZ, 0xc0, !PT ;  /* 0x00ff000002ff7812 */ /* 0x000fe200078cc0ff */
[----:B------:R-:W-:-:S03]  /*4650*/  FADD.FTZ R178, R137, R178 ;  /* 0x000000b289b27221 */ /* 0x000fc60000010000 */
[----:B------:R-:W-:Y:S02]  /*4660*/  FSEL R17, R174, RZ, P6 ;  /* 0x000000ffae117208 */ /* 0x000fe40003000000 */
[----:B------:R-:W-:-:S03]  /*4670*/  SEL R174, R18, RZ, P6 ;  /* 0x000000ff12ae7207 */ /* 0x000fc60003000000 */
[----:B------:R-:W-:-:S07]  /*4680*/  FADD.FTZ R138, R138, R17 ;  /* 0x000000118a8a7221 */ /* 0x000fce0000010000 */
.L_x_10320:
        /* <DEDUP_REMOVED lines=9> */
.L_x_10297:
        /* <DEDUP_REMOVED lines=9> */
[----:B------:R-:W-:Y:S01]  /*47b0*/  LOP3.LUT P5, RZ, R15, 0xff, RZ, 0xc0, !PT ;  /* 0x000000ff0fff7812 */ /* 0x000fe200078ac0ff */
[----:B------:R-:W-:Y:S02]  /*47c0*/  FFMA.FTZ R222, R218, R177, R176 ;  /* 0x000000b1dade7223 */ /* 0x000fe400000100b0 */
[----:B------:R-:W-:Y:S02]  /*47d0*/  FADD.FTZ R179, R194, -R179 ;  /* 0x800000b3c2b37221 */ /* 0x000fe40000010000 */
[----:B------:R-:W-:Y:S02]  /*47e0*/  FADD.FTZ R222, R215, -R222 ;  /* 0x800000ded7de7221 */ /* 0x000fe40000010000 */
[----:B-----5:R-:W-:-:S04]  /*47f0*/  FFMA.FTZ R179, R17, R179, R144 ;  /* 0x000000b311b37223 */ /* 0x020fc80000010090 */
        /* <DEDUP_REMOVED lines=10> */
[----:B------:R-:W-:-:S04]  /*48a0*/  FFMA.FTZ R219, R17, R178, R145 ;  /* 0x000000b211db7223 */ /* 0x000fc80000010091 */
        /* <DEDUP_REMOVED lines=28> */
.L_x_10323:
[-CC-:B------:R-:W-:Y:S01]  /*4a70*/  FFMA.FTZ R153, R3, R177.reuse, R176.reuse ;  /* 0x000000b103997223 */ /* 0x180fe200000100b0 */
[-CC-:B------:R-:W-:Y:S01]  /*4a80*/  FFMA.FTZ R154, R182, R177.reuse, R176.reuse ;  /* 0x000000b1b69a7223 */ /* 0x180fe200000100b0 */
[----:B------:R-:W-:Y:S01]  /*4a90*/  LOP3.LUT P5, RZ, R15, 0xff, RZ, 0xc0, !PT ;  /* 0x000000ff0fff7812 */ /* 0x000fe200078ac0ff */
[-C--:B------:R-:W-:Y:S01]  /*4aa0*/  FFMA.FTZ R155, R203, R177.reuse, R176 ;  /* 0x000000b1cb9b7223 */ /* 0x080fe200000100b0 */
[----:B------:R-:W-:Y:S01]  /*4ab0*/  FADD.FTZ R153, R194, -R153 ;  /* 0x80000099c2997221 */ /* 0x000fe20000010000 */
[----:B------:R-:W-:Y:S01]  /*4ac0*/  FADD.FTZ R154, R205, -R154 ;  /* 0x8000009acd9a7221 */ /* 0x000fe20000010000 */
[----:B------:R-:W-:Y:S01]  /*4ad0*/  FFMA.FTZ R222, R218, R177, R176 ;  /* 0x000000b1dade7223 */ /* 0x000fe200000100b0 */
[----:B------:R-:W-:Y:S01]  /*4ae0*/  FADD.FTZ R155, R220, -R155 ;  /* 0x8000009bdc9b7221 */ /* 0x000fe20000010000 */
[----:B-----5:R-:W-:Y:S02]  /*4af0*/  FFMA.FTZ R152, R17, R153, R144 ;  /* 0x0000009911987223 */ /* 0x020fe40000010090 */
[----:B------:R-:W-:-:S02]  /*4b00*/  FADD.FTZ R222, R215, -R222 ;  /* 0x800000ded7de7221 */ /* 0x000fc40000010000 */
        /* <DEDUP_REMOVED lines=34> */
.L_x_10324:
        /* <DEDUP_REMOVED lines=9> */
.L_x_10322:
[----:B------:R-:W-:Y:S05]  /*4dc0*/  BSYNC.RECONVERGENT B1 ;  /* 0x0000000000017941 */ /* 0x000fea0003800200 */
.L_x_10321:
        /* <DEDUP_REMOVED lines=53> */
.L_x_10327:
        /* <DEDUP_REMOVED lines=44> */
.L_x_10328:
[----:B------:R-:W0:Y:S08]  /*53e0*/  @P5 LDC.64 R222, c[0x0][0x478] ;  /* 0x00011e00ffde5b82 */ /* 0x000e300000000a00 */
[----:B------:R-:W1:Y:S01]  /*53f0*/  LDC.64 R178, c[0x0][0x468] ;  /* 0x00011a00ffb27b82 */ /* 0x000e620000000a00 */
[----:B0-----:R-:W-:-:S05]  /*5400*/  @P5 IMAD.WIDE.U32 R222, R16, 0x10, R222 ;  /* 0x0000001010de5825 */ /* 0x001fca00078e00de */
[----:B------:R2:W-:Y:S01]  /*5410*/  @P5 STG.E.128 desc[UR8][R222.64], R152 ;  /* 0x00000098de005986 */ /* 0x0005e2000c101d08 */
[C---:B-1----:R-:W-:Y:S01]  /*5420*/  IMAD.WIDE.U32 R178, R16.reuse, 0x10, R178 ;  /* 0x0000001010b27825 */ /* 0x042fe200078e00b2 */
[----:B------:R-:W-:-:S04]  /*5430*/  IADD3 R16, PT, PT, R16, 0x80, RZ ;  /* 0x0000008010107810 */ /* 0x000fc80007ffe0ff */
[----:B------:R2:W-:Y:S03]  /*5440*/  STG.E.128 desc[UR8][R178.64], R172 ;  /* 0x000000acb2007986 */ /* 0x0005e6000c101d08 */
.L_x_10326:
[----:B------:R-:W-:Y:S05]  /*5450*/  BSYNC.RECONVERGENT B1 ;  /* 0x0000000000017941 */ /* 0x000fea0003800200 */
.L_x_10325:
        /* <DEDUP_REMOVED lines=53> */
.L_x_10331:
        /* <DEDUP_REMOVED lines=44> */
.L_x_10332:
[----:B------:R-:W0:Y:S08]  /*5a70*/  @P5 LDC.64 R222, c[0x0][0x478] ;  /* 0x00011e00ffde5b82 */ /* 0x000e300000000a00 */
[----:B------:R-:W1:Y:S01]  /*5a80*/  LDC.64 R178, c[0x0][0x468] ;  /* 0x00011a00ffb27b82 */ /* 0x000e620000000a00 */
[----:B0-----:R-:W-:-:S05]  /*5a90*/  @P5 IMAD.WIDE.U32 R222, R16, 0x10, R222 ;  /* 0x0000001010de5825 */ /* 0x001fca00078e00de */
[----:B------:R3:W-:Y:S01]  /*5aa0*/  @P5 STG.E.128 desc[UR8][R222.64], R152 ;  /* 0x00000098de005986 */ /* 0x0007e2000c101d08 */
[C---:B-1----:R-:W-:Y:S01]  /*5ab0*/  IMAD.WIDE.U32 R178, R16.reuse, 0x10, R178 ;  /* 0x0000001010b27825 */ /* 0x042fe200078e00b2 */
[----:B------:R-:W-:-:S04]  /*5ac0*/  IADD3 R16, PT, PT, R16, 0x80, RZ ;  /* 0x0000008010107810 */ /* 0x000fc80007ffe0ff */
[----:B------:R3:W-:Y:S03]  /*5ad0*/  STG.E.128 desc[UR8][R178.64], R172 ;  /* 0x000000acb2007986 */ /* 0x0007e6000c101d08 */
.L_x_10330:
[----:B------:R-:W-:Y:S05]  /*5ae0*/  BSYNC.RECONVERGENT B1 ;  /* 0x0000000000017941 */ /* 0x000fea0003800200 */
.L_x_10329:
        /* <DEDUP_REMOVED lines=53> */
.L_x_10335:
        /* <DEDUP_REMOVED lines=44> */
.L_x_10336:
[----:B------:R-:W0:Y:S08]  /*6100*/  @P5 LDC.64 R222, c[0x0][0x478] ;  /* 0x00011e00ffde5b82 */ /* 0x000e300000000a00 */
[----:B------:R-:W1:Y:S01]  /*6110*/  LDC.64 R178, c[0x0][0x468] ;  /* 0x00011a00ffb27b82 */ /* 0x000e620000000a00 */
[----:B0-----:R-:W-:-:S05]  /*6120*/  @P5 IMAD.WIDE.U32 R222, R16, 0x10, R222 ;  /* 0x0000001010de5825 */ /* 0x001fca00078e00de */
[----:B------:R4:W-:Y:S01]  /*6130*/  @P5 STG.E.128 desc[UR8][R222.64], R152 ;  /* 0x00000098de005986 */ /* 0x0009e2000c101d08 */
[C---:B-1----:R-:W-:Y:S01]  /*6140*/  IMAD.WIDE.U32 R178, R16.reuse, 0x10, R178 ;  /* 0x0000001010b27825 */ /* 0x042fe200078e00b2 */
[----:B------:R-:W-:-:S04]  /*6150*/  IADD3 R16, PT, PT, R16, 0x80, RZ ;  /* 0x0000008010107810 */ /* 0x000fc80007ffe0ff */
[----:B------:R4:W-:Y:S03]  /*6160*/  STG.E.128 desc[UR8][R178.64], R172 ;  /* 0x000000acb2007986 */ /* 0x0009e6000c101d08 */
.L_x_10334:
[----:B------:R-:W-:Y:S05]  /*6170*/  BSYNC.RECONVERGENT B1 ;  /* 0x0000000000017941 */ /* 0x000fea0003800200 */
.L_x_10333:
        /* <DEDUP_REMOVED lines=53> */
.L_x_10339:
        /* <DEDUP_REMOVED lines=44> */
.L_x_10340:
[----:B------:R-:W0:Y:S08]  /*6790*/  @P5 LDC.64 R222, c[0x0][0x478] ;  /* 0x00011e00ffde5b82 */ /* 0x000e300000000a00 */
[----:B------:R-:W1:Y:S01]  /*67a0*/  LDC.64 R178, c[0x0][0x468] ;  /* 0x00011a00ffb27b82 */ /* 0x000e620000000a00 */
[----:B0-----:R-:W-:-:S05]  /*67b0*/  @P5 IMAD.WIDE.U32 R222, R16, 0x10, R222 ;  /* 0x0000001010de5825 */ /* 0x001fca00078e00de */
[----:B------:R0:W-:Y:S01]  /*67c0*/  @P5 STG.E.128 desc[UR8][R222.64], R152 ;  /* 0x00000098de005986 */ /* 0x0001e2000c101d08 */
[C---:B-1----:R-:W-:Y:S01]  /*67d0*/  IMAD.WIDE.U32 R178, R16.reuse, 0x10, R178 ;  /* 0x0000001010b27825 */ /* 0x042fe200078e00b2 */
[----:B------:R-:W-:-:S04]  /*67e0*/  IADD3 R16, PT, PT, R16, 0x80, RZ ;  /* 0x0000008010107810 */ /* 0x000fc80007ffe0ff */
[----:B------:R0:W-:Y:S03]  /*67f0*/  STG.E.128 desc[UR8][R178.64], R172 ;  /* 0x000000acb2007986 */ /* 0x0001e6000c101d08 */
.L_x_10338:
[----:B------:R-:W-:Y:S05]  /*6800*/  BSYNC.RECONVERGENT B1 ;  /* 0x0000000000017941 */ /* 0x000fea0003800200 */
.L_x_10337:
        /* <DEDUP_REMOVED lines=15> */
[----:B-----5:R-:W-:Y:S01]  /*6900*/  FFMA.FTZ R155, R17, R152, R171 ;  /* 0x00000098119b7223 */ /* 0x020fe200000100ab */
[----:B------:R-:W-:Y:S02]  /*6910*/  FADD.FTZ R153, R184, -R153 ;  /* 0x80000099b8997221 */ /* 0x000fe40000010000 */
[----:B------:R-:W-:Y:S01]  /*6920*/  FADD.FTZ R177, R206, -R177 ;  /* 0x800000b1ceb17221 */ /* 0x000fe20000010000 */
        /* <DEDUP_REMOVED lines=35> */
.L_x_10341:
[----:B------:R-:W-:Y:S01]  /*6b60*/  FFMA.FTZ R179, R204, R177, R176 ;  /* 0x000000b1ccb37223 */ /* 0x000fe200000100b0 */
[----:B------:R-:W-:-:S03]  /*6b70*/  ISETP.GE.U32.AND P6, PT, R2, 0x1000000, PT ;  /* 0x010000000200780c */ /* 0x000fc60003fc6070 */
[----:B------:R-:W-:-:S04]  /*6b80*/  FADD.FTZ R178, R202, -R179 ;  /* 0x800000b3cab27221 */ /* 0x000fc80000010000 */
[----:B-----5:R-:W-:-:S04]  /*6b90*/  FFMA.FTZ R179, R17, R178, R171 ;  /* 0x000000b211b37223 */ /* 0x020fc800000100ab */
[----:B------:R-:W-:-:S04]  /*6ba0*/  FMUL.FTZ R179, R179, R18 ;  /* 0x00000012b3b37220 */ /* 0x000fc80000410000 */
[----:B------:R-:W-:Y:S01]  /*6bb0*/  FMUL.FTZ R178, R179, UR13 ;  /* 0x0000000db3b27c20 */ /* 0x000fe20008410000 */
[----:B------:R-:W-:-:S03]  /*6bc0*/  FFMA.FTZ R179, R5, R177, R176 ;  /* 0x000000b105b37223 */ /* 0x000fc600000100b0 */
[-C--:B------:R-:W-:Y:S01]  /*6bd0*/  FMUL.FTZ R175, R175, R178.reuse ;  /* 0x000000b2afaf7220 */ /* 0x080fe20000410000 */
[----:B------:R-:W-:Y:S01]  /*6be0*/  FADD.FTZ R179, R184, -R179 ;  /* 0x800000b3b8b37221 */ /* 0x000fe20000010000 */
[----:B------:R-:W-:-:S03]  /*6bf0*/  FMUL.FTZ R178, R75, R178 ;  /* 0x000000b24bb27220 */ /* 0x000fc60000410000 */
[----:B------:R-:W-:Y:S01]  /*6c00*/  FFMA.FTZ R179, R17, R179, R168 ;  /* 0x000000b311b37223 */ /* 0x000fe200000100a8 */
[----:B------:R-:W-:Y:S02]  /*6c10*/  FSEL R222, R175, RZ, P6 ;  /* 0x000000ffafde7208 */ /* 0x000fe40003000000 */
[----:B------:R-:W-:Y:S01]  /*6c20*/  SEL R175, R178, RZ, P6 ;  /* 0x000000ffb2af7207 */ /* 0x000fe20003000000 */
[----:B------:R-:W-:Y:S01]  /*6c30*/  FMUL.FTZ R179, R179, R18 ;  /* 0x00000012b3b37220 */ /* 0x000fe20000410000 */
[----:B------:R-:W-:Y:S01]  /*6c40*/  LOP3.LUT P6, RZ, R2, 0xff, RZ, 0xc0, !PT ;  /* 0x000000ff02ff7812 */ /* 0x000fe200078cc0ff */
[----:B------:R-:W-:Y:S02]  /*6c50*/  FADD.FTZ R139, R139, R222 ;  /* 0x000000de8b8b7221 */ /* 0x000fe40000010000 */
        /* <DEDUP_REMOVED lines=11> */
[C---:B------:R-:W-:Y:S01]  /*6d10*/  FFMA.FTZ R219, R17.reuse, R178, R169 ;  /* 0x000000b211db7223 */ /* 0x040fe200000100a9 */
[----:B------:R-:W-:-:S03]  /*6d20*/  FFMA.FTZ R177, R17, R177, R170 ;  /* 0x000000b111b17223 */ /* 0x000fc600000100aa */
        /* <DEDUP_REMOVED lines=15> */
.L_x_10342:
        /* <DEDUP_REMOVED lines=8> */
.L_x_10318:
[----:B------:R-:W-:Y:S05]  /*6ea0*/  BSYNC.RECONVERGENT B0 ;  /* 0x0000000000007941 */ /* 0x000fea0003800200 */
.L_x_10296:
[----:B-1---5:R-:W1:Y:S01]  /*6eb0*/  LDC.64 R16, c[0x0][0x380] ;  /* 0x0000e000ff107b82 */ /* 0x022e620000000a00 */
[----:B------:R-:W-:Y:S01]  /*6ec0*/  UPLOP3.LUT UP1, UPT, UPT, UPT, UP1, 0x40, 0x4 ;  /* 0x000000000004789c */ /* 0x000fe20003f2e810 */
[----:B-1----:R-:W-:-:S04]  /*6ed0*/  IADD3 R20, PT, PT, R20, R16, RZ ;  /* 0x0000001014147210 */ /* 0x002fc80007ffe0ff */
[----:B------:R-:W-:-:S13]  /*6ee0*/  ISETP.GE.AND P5, PT, R20, R17, PT ;  /* 0x000000111400720c */ /* 0x000fda0003fa6270 */
[----:B------:R-:W-:Y:S05]  /*6ef0*/  @!P5 BRA `(.L_x_10343) ;  /* 0xffffff980084d947 */ /* 0x000fea000383ffff */
.L_x_10281:
[----:B------:R-:W1:Y:S01]  /*6f00*/  S2UR UR4, SR_CTAID.X ;  /* 0x00000000000479c3 */ /* 0x000e620000002500 */
[----:B------:R-:W-:Y:S01]  /*6f10*/  BSSY.RECONVERGENT B0, `(.L_x_10344) ;  /* 0x000000e000007945 */ /* 0x000fe20003800200 */
[----:B-1----:R-:W-:-:S05]  /*6f20*/  IMAD R23, R23, UR4, RZ ;  /* 0x0000000417177c24 */ /* 0x002fca000f8e02ff */
[----:B------:R-:W-:Y:S01]  /*6f30*/  LEA.HI R23, R23, R22, RZ, 0x1e ;  /* 0x0000001617177211 */ /* 0x000fe200078ff0ff */
[----:B------:R-:W-:Y:S06]  /*6f40*/  @!P0 BRA `(.L_x_10345) ;  /* 0x0000000000288947 */ /* 0x000fec0003800000 */
[----:B------:R-:W1:Y:S08]  /*6f50*/  LDC.64 R2, c[0x0][0x440] ;  /* 0x00011000ff027b82 */ /* 0x000e700000000a00 */
[----:B------:R-:W0:Y:S08]  /*6f60*/  LDC.64 R4, c[0x0][0x448] ;  /* 0x00011200ff047b82 */ /* 0x000e300000000a00 */
[----:B------:R-:W2:Y:S01]  /*6f70*/  LDC.64 R6, c[0x0][0x460] ;  /* 0x00011800ff067b82 */ /* 0x000ea20000000a00 */
[----:B-1----:R-:W-:-:S05]  /*6f80*/  IMAD.WIDE.U32 R2, R23, 0x10, R2 ;  /* 0x0000001017027825 */ /* 0x002fca00078e0002 */
[----:B------:R1:W-:Y:S01]  /*6f90*/  STG.E.128 desc[UR8][R2.64], R96 ;  /* 0x0000006002007986 */ /* 0x0003e2000c101d08 */
[----:B0-----:R-:W-:-:S05]  /*6fa0*/  IMAD.WIDE.U32 R4, R23, 0x10, R4 ;  /* 0x0000001017047825 */ /* 0x001fca00078e0004 */
[----:B------:R1:W-:Y:S01]  /*6fb0*/  STG.E.128 desc[UR8][R4.64], R76 ;  /* 0x0000004c04007986 */ /* 0x0003e2000c101d08 */
[C---:B--2---:R-:W-:Y:S01]  /*6fc0*/  IMAD.WIDE.U32 R6, R23.reuse, 0x10, R6 ;  /* 0x0000001017067825 */ /* 0x044fe200078e0006 */
[----:B------:R-:W-:-:S04]  /*6fd0*/  IADD3 R23, PT, PT, R23, 0x80, RZ ;  /* 0x0000008017177810 */ /* 0x000fc80007ffe0ff */
[----:B------:R1:W-:Y:S03]  /*6fe0*/  STG.E.128 desc[UR8][R6.64], R116 ;  /* 0x0000007406007986 */ /* 0x0003e6000c101d08 */
.L_x_10345:
[----:B------:R-:W-:Y:S05]  /*6ff0*/  BSYNC.RECONVERGENT B0 ;  /* 0x0000000000007941 */ /* 0x000fea0003800200 */
.L_x_10344:
[----:B------:R-:W-:Y:S04]  /*7000*/  BSSY.RECONVERGENT B0, `(.L_x_10346) ;  /* 0x000000c000007945 */ /* 0x000fe80003800200 */
[----:B------:R-:W-:Y:S05]  /*7010*/  @!P1 BRA `(.L_x_10347) ;  /* 0x0000000000289947 */ /* 0x000fea0003800000 */
[----:B-1----:R-:W1:Y:S08]  /*7020*/  LDC.64 R2, c[0x0][0x440] ;  /* 0x00011000ff027b82 */ /* 0x002e700000000a00 */
        /* <DEDUP_REMOVED lines=9> */
.L_x_10347:
[----:B------:R-:W-:Y:S05]  /*70c0*/  BSYNC.RECONVERGENT B0 ;  /* 0x0000000000007941 */ /* 0x000fea0003800200 */
.L_x_10346:
        /* <DEDUP_REMOVED lines=12> */
.L_x_10349:
[----:B------:R-:W-:Y:S05]  /*7190*/  BSYNC.RECONVERGENT B0 ;  /* 0x0000000000007941 */ /* 0x000fea0003800200 */
.L_x_10348:
        /* <DEDUP_REMOVED lines=12> */
.L_x_10351:
[----:B------:R-:W-:Y:S05]  /*7260*/  BSYNC.RECONVERGENT B0 ;  /* 0x0000000000007941 */ /* 0x000fea0003800200 */
.L_x_10350:
        /* <DEDUP_REMOVED lines=12> */
.L_x_10353:
[----:B------:R-:W-:Y:S05]  /*7330*/  BSYNC.RECONVERGENT B0 ;  /* 0x0000000000007941 */ /* 0x000fea0003800200 */
.L_x_10352:
[----:B------:R-:W-:-:S13]  /*7340*/  ISETP.NE.AND P0, PT, R217, RZ, PT ;  /* 0x000000ffd900720c */ /* 0x000fda0003f05270 */
[----:B------:R-:W-:Y:S05]  /*7350*/  @!P0 EXIT ;  /* 0x000000000000894d */ /* 0x000fea0003800000 */
[----:B-1----:R-:W1:Y:S08]  /*7360*/  LDC.64 R2, c[0x0][0x440] ;  /* 0x00011000ff027b82 */ /* 0x002e700000000a00 */
[----:B------:R-:W0:Y:S08]  /*7370*/  LDC.64 R4, c[0x0][0x448] ;  /* 0x00011200ff047b82 */ /* 0x000e300000000a00 */
[----:B------:R-:W2:Y:S01]  /*7380*/  LDC.64 R6, c[0x0][0x460] ;  /* 0x00011800ff067b82 */ /* 0x000ea20000000a00 */
[----:B-1----:R-:W-:-:S05]  /*7390*/  IMAD.WIDE.U32 R2, R23, 0x10, R2 ;  /* 0x0000001017027825 */ /* 0x002fca00078e0002 */
[----:B------:R-:W-:Y:S01]  /*73a0*/  STG.E.128 desc[UR8][R2.64], R112 ;  /* 0x0000007002007986 */ /* 0x000fe2000c101d08 */
[----:B0-----:R-:W-:-:S05]  /*73b0*/  IMAD.WIDE.U32 R4, R23, 0x10, R4 ;  /* 0x0000001017047825 */ /* 0x001fca00078e0004 */
[----:B------:R-:W-:Y:S01]  /*73c0*/  STG.E.128 desc[UR8][R4.64], R92 ;  /* 0x0000005c04007986 */ /* 0x000fe2000c101d08 */
[----:B--2---:R-:W-:-:S05]  /*73d0*/  IMAD.WIDE.U32 R6, R23, 0x10, R6 ;  /* 0x0000001017067825 */ /* 0x004fca00078e0006 */
[----:B------:R-:W-:Y:S01]  /*73e0*/  STG.E.128 desc[UR8][R6.64], R136 ;  /* 0x0000008806007986 */ /* 0x000fe2000c101d08 */
[----:B------:R-:W-:Y:S05]  /*73f0*/  EXIT ;  /* 0x000000000000794d */ /* 0x000fea0003800000 */
.L_x_10354:
        /* <DEDUP_REMOVED lines=16> */
.L_x_10848:


//--------------------- .text._ZN10layer_norm13ln_bwd_kernelINS_13Kernel_traitsIfffffjLj3072ELj1ELj1ELj4ELj16ENS_18Kernel_traits_baseILj3072EfffffjLj128EEEEELb1ELb1ELb0ELb1EEEvNS_9BwdParamsE --------------------------
	.section	.text._ZN10layer_norm13ln_bwd_kernelINS_13Kernel_traitsIfffffjLj3072ELj1ELj1ELj4ELj16ENS_18Kernel_traits_baseILj3072EfffffjLj128EEEEELb1ELb1ELb0ELb1EEEvNS_9BwdParamsE,"ax",@progbits
	.align	128
        .global         _ZN10layer_norm13ln_bwd_kernelINS_13Kernel_traitsIfffffjLj3072ELj1ELj1ELj4ELj16ENS_18Kernel_traits_baseILj3072EfffffjLj128EEEEELb1ELb1ELb0ELb1EEEvNS_9BwdParamsE
        .type           _ZN10layer_norm13ln_bwd_kernelINS_13Kernel_traitsIfffffjLj3072ELj1ELj1ELj4ELj16ENS_18Kernel_traits_baseILj3072EfffffjLj128EEEEELb1ELb1ELb0ELb1EEEvNS_9BwdParamsE,@function
        .size           _ZN10layer_norm13ln_bwd_kernelINS_13Kernel_traitsIfffffjLj3072ELj1ELj1ELj4ELj16ENS_18Kernel_traits_baseILj3072EfffffjLj128EEEEELb1ELb1ELb0ELb1EEEvNS_9BwdParamsE,(.L_x_10849 - _ZN10layer_norm13ln_bwd_kernelINS_13Kernel_traitsIfffffjLj3072ELj1ELj1ELj4ELj16ENS_18Kernel_traits_baseILj3072EfffffjLj128EEEEELb1ELb1ELb0ELb1EEEvNS_9BwdParamsE)
        .other          _ZN10layer_norm13ln_bwd_kernelINS_13Kernel_traitsIfffffjLj3072ELj1ELj1ELj4ELj16ENS_18Kernel_traits_baseILj3072EfffffjLj128EEEEELb1ELb1ELb0ELb1EEEvNS_9BwdParamsE,@"STO_CUDA_ENTRY STV_DEFAULT"
_ZN10layer_norm13ln_bwd_kernelINS_13Kernel_traitsIfffffjLj3072ELj1ELj1ELj4ELj16ENS_18Kernel_traits_baseILj3072EfffffjLj128EEEEELb1ELb1ELb0ELb1EEEvNS_9BwdParamsE:
.text._ZN10layer_norm13ln_bwd_kernelINS_13Kernel_traitsIfffffjLj3072ELj1ELj1ELj4ELj16ENS_18Kernel_traits_baseILj3072EfffffjLj128EEEEELb1ELb1ELb0ELb1EEEvNS_9BwdParamsE:
        /* <DEDUP_REMOVED lines=50> */
[----:B------:R-:W-:Y:S02]  /*0320*/  MOV R196, RZ ;  /* 0x000000ff00c47202 */ /* 0x000fe40000000f00 */
        /* <DEDUP_REMOVED lines=36> */
[----:B------:R-:W1:Y:S02]  /*0570*/  LDCU UR4, c[0x0][0x408] ;  /* 0x00008100ff0477ac */ /* 0x000e640008000800 */
[----:B------:R-:W5:Y:S01]  /*0580*/  LDG.E.128 R36, desc[UR6][R166.64+0x800] ;  /* 0x00080006a6247981 */ /* 0x000f62000c1e1d00 */
[----:B------:R-:W-:Y:S01]  /*0590*/  CS2R R10, SRZ ;  /* 0x00000000000a7805 */ /* 0x000fe2000001ff00 */
[----:B------:R-:W2:Y:S02]  /*05a0*/  LDCU UR9, c[0x0][0x388] ;  /* 0x00007100ff0977ac */ /* 0x000ea40008000800 */
[----:B------:R3:W5:Y:S01]  /*05b0*/  LDG.E.128 R32, desc[UR6][R166.64] ;  /* 0x00000006a6207981 */ /* 0x000762000c1e1d00 */
[----:B0-----:R-:W-:-:S02]  /*05c0*/  ISETP.NE.U32.AND P1, PT, R4, RZ, PT ;  /* 0x000000ff0400720c */ /* 0x001fc40003f25070 */
[----:B------:R-:W-:Y:S02]  /*05d0*/  CS2R R8, SRZ ;  /* 0x0000000000087805 */ /* 0x000fe4000001ff00 */
[----:B------:R-:W-:Y:S01]  /*05e0*/  CS2R R6, SRZ ;  /* 0x0000000000067805 */ /* 0x000fe2000001ff00 */
[----:B------:R-:W5:Y:S01]  /*05f0*/  LDG.E.128 R68, desc[UR6][R2.64+0x1000] ;  /* 0x0010000602447981 */ /* 0x000f62000c1e1d00 */
[----:B------:R-:W-:Y:S02]  /*0600*/  ISETP.NE.AND.EX P1, PT, R5, RZ, PT, P1 ;  /* 0x000000ff0500720c */ /* 0x000fe40003f25310 */
[----:B------:R-:W-:Y:S02]  /*0610*/  CS2R R4, SRZ ;  /* 0x0000000000047805 */ /* 0x000fe4000001ff00 */
[----:B------:R-:W-:Y:S01]  /*0620*/  MOV R0, RZ ;  /* 0x000000ff00007202 */ /* 0x000fe20000000f00 */
[----:B------:R-:W5:Y:S01]  /*0630*/  LDG.E.128 R64, desc[UR6][R2.64+0x1800] ;  /* 0x0018000602407981 */ /* 0x000f62000c1e1d00 */
[----:B------:R-:W0:Y:S01]  /*0640*/  LDCU.U8 UR8, c[0x0][0x410] ;  /* 0x00008200ff0877ac */ /* 0x000e220008000000 */
[----:B---3--:R-:W-:-:S02]  /*0650*/  HFMA2 R167, -RZ, RZ, 0, 0 ;  /* 0x00000000ffa77431 */ /* 0x008fc400000001ff */
[----:B------:R-:W5:Y:S01]  /*0660*/  LDG.E.128 R60, desc[UR6][R2.64+0x2000] ;  /* 0x00200006023c7981 */ /* 0x000f62000c1e1d00 */
[----:B------:R-:W3:Y:S03]  /*0670*/  LDCU UR12, c[0x0][0x400] ;  /* 0x00008000ff0c77ac */ /* 0x000ee60008000800 */
[----:B------:R4:W5:Y:S01]  /*0680*/  LDG.E.128 R56, desc[UR6][R2.64+0x2800] ;  /* 0x0028000602387981 */ /* 0x000962000c1e1d00 */
[----:B------:R-:W0:Y:S01]  /*0690*/  LDCU.64 UR14, c[0x0][0x478] ;  /* 0x00008f00ff0e77ac */ /* 0x000e220008000a00 */
[----:B------:R-:W0:Y:S01]  /*06a0*/  LDCU.64 UR10, c[0x0][0x438] ;  /* 0x00008700ff0a77ac */ /* 0x000e220008000a00 */
[----:B-12-4-:R-:W-:-:S07]  /*06b0*/  CS2R R2, SRZ ;  /* 0x0000000000027805 */ /* 0x016fce000001ff00 */
.L_x_10382:
[----:B-1----:R-:W1:Y:S01]  /*06c0*/  S2R R166, SR_TID.X ;  /* 0x0000000000a67919 */ /* 0x002e620000002100 */
[----:B------:R-:W2:Y:S01]  /*06d0*/  LDC.64 R118, c[0x0][0x3c0] ;  /* 0x0000f000ff767b82 */ /* 0x000ea20000000a00 */
[----:B------:R-:W-:-:S05]  /*06e0*/  IMAD R108, R199, UR9, RZ ;  /* 0x00000009c76c7c24 */ /* 0x000fca000f8e02ff */
[----:B------:R-:W-:Y:S02]  /*06f0*/  SHF.R.S32.HI R109, RZ, 0x1f, R108 ;  /* 0x0000001fff6d7819 */ /* 0x000fe4000001146c */
[----:B------:R-:W4:Y:S02]  /*0700*/  LDC.64 R128, c[0x0][0x3a8] ;  /* 0x0000ea00ff807b82 */ /* 0x000f240000000a00 */
[----:B------:R-:W-:-:S06]  /*0710*/  LEA.HI R109, R109, R108, RZ, 0x2 ;  /* 0x0000006c6d6d7211 */ /* 0x000fcc00078f10ff */
[----:B------:R-:W3:Y:S01]  /*0720*/  LDC.64 R152, c[0x0][0x428] ;  /* 0x00010a00ff987b82 */ /* 0x000ee20000000a00 */
[----:B--2---:R-:W-:-:S07]  /*0730*/  IMAD.WIDE R118, R199, 0x4, R118 ;  /* 0x00000004c7767825 */ /* 0x004fce00078e0276 */
[----:B------:R-:W2:Y:S01]  /*0740*/  LDC.64 R136, c[0x0][0x3c8] ;  /* 0x0000f200ff887b82 */ /* 0x000ea20000000a00 */
[----:B------:R-:W2:Y:S01]  /*0750*/  LDG.E R203, desc[UR6][R118.64] ;  /* 0x0000000676cb7981 */ /* 0x000ea2000c1e1900 */
[----:B-1----:R-:W-:Y:S02]  /*0760*/  LEA.HI.SX32 R226, R109, R166, 0x1e ;  /* 0x000000a66de27211 */ /* 0x002fe400078ff2ff */
[----:B0-----:R-:W-:-:S04]  /*0770*/  ISETP.NE.AND P4, PT, RZ, UR8, PT ;  /* 0x00000008ff007c0c */ /* 0x001fc8000bf85270 */
[----:B------:R-:W0:Y:S01]  /*0780*/  @P1 LDC.64 R236, c[0x0][0x3e0] ;  /* 0x0000f800ffec1b82 */ /* 0x000e220000000a00 */
[C---:B----4-:R-:W-:Y:S01]  /*0790*/  IMAD.WIDE.U32 R108, R226.reuse, 0x10, R128 ;  /* 0x00000010e26c7825 */ /* 0x050fe200078e0080 */
[----:B------:R-:W-:-:S05]  /*07a0*/  IADD3 R206, PT, PT, R226, 0x100, RZ ;  /* 0x00000100e2ce7810 */ /* 0x000fca0007ffe0ff */
[----:B------:R-:W4:Y:S01]  /*07b0*/  LDG.E.128 R108, desc[UR6][R108.64] ;  /* 0x000000066c6c7981 */ /* 0x000f22000c1e1d00 */
[----:B------:R-:W-:-:S06]  /*07c0*/  IMAD.WIDE.U32 R116, R206, 0x10, R128 ;  /* 0x00000010ce747825 */ /* 0x000fcc00078e0080 */
[----:B------:R-:W4:Y:S01]  /*07d0*/  LDG.E.128 R116, desc[UR6][R116.64] ;  /* 0x0000000674747981 */ /* 0x000f22000c1e1d00 */
[C---:B------:R-:W-:Y:S02]  /*07e0*/  IADD3 R216, PT, PT, R226.reuse, 0x80, RZ ;  /* 0x00000080e2d87810 */ /* 0x040fe40007ffe0ff */
[C---:B------:R-:W-:Y:S02]  /*07f0*/  IADD3 R202, PT, PT, R226.reuse, 0x180, RZ ;  /* 0x00000180e2ca7810 */ /* 0x040fe40007ffe0ff */
[C---:B------:R-:W-:Y:S02]  /*0800*/  IADD3 R201, PT, PT, R226.reuse, 0x200, RZ ;  /* 0x00000200e2c97810 */ /* 0x040fe40007ffe0ff */
[----:B------:R-:W-:Y:S01]  /*0810*/  IADD3 R197, PT, PT, R226, 0x280, RZ ;  /* 0x00000280e2c57810 */ /* 0x000fe20007ffe0ff */
[----:B------:R-:W-:-:S04]  /*0820*/  IMAD.WIDE.U32 R112, R216, 0x10, R128 ;  /* 0x00000010d8707825 */ /* 0x000fc800078e0080 */
[--C-:B------:R-:W-:Y:S02]  /*0830*/  IMAD.WIDE.U32 R120, R202, 0x10, R128.reuse ;  /* 0x00000010ca787825 */ /* 0x100fe400078e0080 */
[----:B------:R-:W4:Y:S02]  /*0840*/  LDG.E.128 R112, desc[UR6][R112.64] ;  /* 0x0000000670707981 */ /* 0x000f24000c1e1d00 */
[--C-:B------:R-:W-:Y:S02]  /*0850*/  IMAD.WIDE.U32 R124, R201, 0x10, R128.reuse ;  /* 0x00000010c97c7825 */ /* 0x100fe400078e0080 */
[----:B------:R-:W4:Y:S02]  /*0860*/  LDG.E.128 R120, desc[UR6][R120.64] ;  /* 0x0000000678787981 */ /* 0x000f24000c1e1d00 */
[----:B------:R-:W-:Y:S02]  /*0870*/  IMAD.WIDE.U32 R128, R197, 0x10, R128 ;  /* 0x00000010c5807825 */ /* 0x000fe400078e0080 */
[----:B------:R-:W4:Y:S02]  /*0880*/  LDG.E.128 R124, desc[UR6][R124.64] ;  /* 0x000000067c7c7981 */ /* 0x000f24000c1e1d00 */
[----:B---3--:R-:W-:-:S02]  /*0890*/  IMAD.WIDE.U32 R132, R226, 0x10, R152 ;  /* 0x00000010e2847825 */ /* 0x008fc400078e0098 */
[----:B------:R-:W3:Y:S02]  /*08a0*/  LDG.E.128 R128, desc[UR6][R128.64] ;  /* 0x0000000680807981 */ /* 0x000ee4000c1e1d00 */
[----:B--2---:R-:W-:Y:S02]  /*08b0*/  IMAD.WIDE R136, R199, 0x4, R136 ;  /* 0x00000004c7887825 */ /* 0x004fe400078e0288 */
[----:B------:R-:W2:Y:S04]  /*08c0*/  LDG.E.128 R132, desc[UR6][R132.64] ;  /* 0x0000000684847981 */ /* 0x000ea8000c1e1d00 */
[----:B------:R1:W2:Y:S02]  /*08d0*/  LDG.E R200, desc[UR6][R136.64] ;  /* 0x0000000688c87981 */ /* 0x0002a4000c1e1900 */
[----:B-1----:R-:W-:-:S06]  /*08e0*/  IMAD.WIDE.U32 R136, R216, 0x10, R152 ;  /* 0x00000010d8887825 */ /* 0x002fcc00078e0098 */
[----:B------:R-:W2:Y:S01]  /*08f0*/  LDG.E.128 R136, desc[UR6][R136.64] ;  /* 0x0000000688887981 */ /* 0x000ea2000c1e1d00 */
[----:B------:R-:W-:-:S06]  /*0900*/  IMAD.WIDE.U32 R140, R206, 0x10, R152 ;  /* 0x00000010ce8c7825 */ /* 0x000fcc00078e0098 */
[----:B------:R-:W2:Y:S01]  /*0910*/  LDG.E.128 R140, desc[UR6][R140.64] ;  /* 0x000000068c8c7981 */ /* 0x000ea2000c1e1d00 */
[----:B------:R-:W-:-:S06]  /*0920*/  IMAD.WIDE.U32 R144, R202, 0x10, R152 ;  /* 0x00000010ca907825 */ /* 0x000fcc00078e0098 */
[----:B------:R-:W2:Y:S01]  /*0930*/  LDG.E.128 R144, desc[UR6][R144.64] ;  /* 0x0000000690907981 */ /* 0x000ea2000c1e1d00 */
[----:B------:R-:W-:-:S06]  /*0940*/  IMAD.WIDE.U32 R148, R201, 0x10, R152 ;  /* 0x00000010c9947825 */ /* 0x000fcc00078e0098 */
[----:B------:R-:W2:Y:S01]  /*0950*/  LDG.E.128 R148, desc[UR6][R148.64] ;  /* 0x0000000694947981 */ /* 0x000ea2000c1e1d00 */
[----:B------:R-:W-:-:S06]  /*0960*/  IMAD.WIDE.U32 R152, R197, 0x10, R152 ;  /* 0x00000010c5987825 */ /* 0x000fcc00078e0098 */
[----:B------:R-:W2:Y:S01]  /*0970*/  LDG.E.128 R152, desc[UR6][R152.64] ;  /* 0x0000000698987981 */ /* 0x000ea2000c1e1d00 */
[----:B------:R-:W-:-:S04]  /*0980*/  ISETP.NE.U32.AND P0, PT, RZ, UR10, PT ;  /* 0x0000000aff007c0c */ /* 0x000fc8000bf05070 */
[----:B------:R-:W-:Y:S01]  /*0990*/  ISETP.NE.AND.EX P0, PT, RZ, UR11, PT, P0 ;  /* 0x0000000bff007c0c */ /* 0x000fe2000bf05300 */
[----:B0-----:R-:W-:Y:S01]  /*09a0*/  @P1 IMAD.WIDE R250, R199, 0x4, R236 ;  /* 0x00000004c7fa1825 */ /* 0x001fe200078e02ec */
[----:B------:R-:W-:-:S05]  /*09b0*/  FSEL R203, R203, RZ, !P4 ;  /* 0x000000ffcbcb7208 */ /* 0x000fca0006000000 */
[C---:B----4-:R-:W-:Y:S01]  /*09c0*/  FADD.FTZ R243, -R203.reuse, R108 ;  /* 0x0000006ccbf37221 */ /* 0x050fe20000010100 */
[C---:B------:R-:W-:Y:S02]  /*09d0*/  FADD.FTZ R241, -R203.reuse, R109 ;  /* 0x0000006dcbf17221 */ /* 0x040fe40000010100 */
[----:B------:R-:W0:Y:S01]  /*09e0*/  LDC.64 R108, c[0x0][0x3b0] ;  /* 0x0000ec00ff6c7b82 */ /* 0x000e220000000a00 */
[C---:B------:R-:W-:Y:S01]  /*09f0*/  FADD.FTZ R220, -R203.reuse, R118 ;  /* 0x00000076cbdc7221 */ /* 0x040fe20000010100 */
[----:B------:R-:W-:-:S06]  /*0a00*/  FADD.FTZ R218, -R203, R119 ;  /* 0x00000077cbda7221 */ /* 0x000fcc0000010100 */
[----:B------:R-:W1:Y:S01]  /*0a10*/  @P0 LDC.64 R118, c[0x0][0x438] ;  /* 0x00010e00ff760b82 */ /* 0x000e620000000a00 */
[C---:B------:R-:W-:Y:S01]  /*0a20*/  FADD.FTZ R222, -R203.reuse, R117 ;  /* 0x00000075cbde7221 */ /* 0x040fe20000010100 */
[----:B------:R-:W-:Y:S01]  /*0a30*/  FADD.FTZ R238, -R203, R110 ;  /* 0x0000006ecbee7221 */ /* 0x000fe20000010100 */
[----:B0-----:R-:W-:-:S04]  /*0a40*/  IMAD.WIDE.U32 R236, R226, 0x4, R108 ;  /* 0x00000004e2ec7825 */ /* 0x001fc800078e006c */
[C---:B------:R-:W-:Y:S01]  /*0a50*/  FADD.FTZ R204, -R203.reuse, R124 ;  /* 0x0000007ccbcc7221 */ /* 0x040fe20000010100 */
[----:B------:R-:W-:Y:S01]  /*0a60*/  IMAD.WIDE.U32 R248, R216, 0x4, R108 ;  /* 0x00000004d8f87825 */ /* 0x000fe200078e006c */
[----:B-----5:R0:W5:Y:S03]  /*0a70*/  LDG.E R244, desc[UR6][R236.64] ;  /* 0x00000006ecf47981 */ /* 0x020166000c1e1900 */
[C---:B---3--:R-:W-:Y:S01]  /*0a80*/  FADD.FTZ R124, -R203.reuse, R128 ;  /* 0x00000080cb7c7221 */ /* 0x048fe20000010100 */
[C---:B------:R-:W-:Y:S01]  /*0a90*/  FADD.FTZ R246, -R203.reuse, R129 ;  /* 0x00000081cbf67221 */ /* 0x040fe20000010100 */
[C---:B------:R-:W-:Y:S01]  /*0aa0*/  FADD.FTZ R245, -R203.reuse, R130 ;  /* 0x00000082cbf57221 */ /* 0x040fe20000010100 */
[----:B------:R-:W-:Y:S01]  /*0ab0*/  FADD.FTZ R117, -R203, R131 ;  /* 0x00000083cb757221 */ /* 0x000fe20000010100 */
[----:B------:R-:W-:-:S04]  /*0ac0*/  IMAD.WIDE.U32 R130, R202, 0x4, R108 ;  /* 0x00000004ca827825 */ /* 0x000fc800078e006c */
[----:B--2---:R-:W-:Y:S01]  /*0ad0*/  FMUL.FTZ R242, R76, R132 ;  /* 0x000000844cf27220 */ /* 0x004fe20000410000 */
[C---:B------:R-:W-:Y:S01]  /*0ae0*/  FADD.FTZ R247, -R203.reuse, R125 ;  /* 0x0000007dcbf77221 */ /* 0x040fe20000010100 */
[----:B------:R-:W-:Y:S01]  /*0af0*/  FADD.FTZ R240, -R203, R111 ;  /* 0x0000006fcbf07221 */ /* 0x000fe20000010100 */
[----:B------:R-:W-:-:S04]  /*0b00*/  IMAD.WIDE.U32 R128, R201, 0x4, R108 ;  /* 0x00000004c9807825 */ /* 0x000fc800078e006c */
[----:B------:R-:W-:Y:S01]  /*0b10*/  FMUL.FTZ R243, R200, R243 ;  /* 0x000000f3c8f37220 */ /* 0x000fe20000410000 */
[----:B-1----:R-:W-:-:S04]  /*0b20*/  @P0 IMAD.WIDE.U32 R118, R206, 0x10, R118 ;  /* 0x00000010ce760825 */ /* 0x002fc800078e0076 */
[C---:B------:R-:W-:Y:S01]  /*0b30*/  FMUL.FTZ R241, R200.reuse, R241 ;  /* 0x000000f1c8f17220 */ /* 0x040fe20000410000 */
[----:B------:R-:W-:Y:S01]  /*0b40*/  FMUL.FTZ R238, R200, R238 ;  /* 0x000000eec8ee7220 */ /* 0x000fe20000410000 */
[----:B------:R-:W-:Y:S01]  /*0b50*/  FMUL.FTZ R239, R79, R135 ;  /* 0x000000874fef7220 */ /* 0x000fe20000410000 */
[----:B0-----:R-:W-:Y:S01]  /*0b60*/  IMAD.WIDE.U32 R236, R206, 0x4, R108 ;  /* 0x00000004ceec7825 */ /* 0x001fe200078e006c */
[----:B------:R-:W5:Y:S03]  /*0b70*/  @P0 LDG.E.128 R88, desc[UR6][R118.64] ;  /* 0x0000000676580981 */ /* 0x000f66000c1e1d00 */
[C---:B------:R-:W-:Y:S01]  /*0b80*/  FADD.FTZ R234, -R203.reuse, R112 ;  /* 0x00000070cbea7221 */ /* 0x040fe20000010100 */
[----:B------:R-:W-:Y:S01]  /*0b90*/  FADD.FTZ R232, -R203, R113 ;  /* 0x00000071cbe87221 */ /* 0x000fe20000010100 */
[----:B------:R-:W-:Y:S01]  /*0ba0*/  IMAD.WIDE.U32 R108, R197, 0x4, R108 ;  /* 0x00000004c56c7825 */ /* 0x000fe200078e006c */
[----:B------:R0:W5:Y:S03]  /*0bb0*/  LDG.E R225, desc[UR6][R236.64] ;  /* 0x00000006ece17981 */ /* 0x000166000c1e1900 */
[C---:B------:R-:W-:Y:S01]  /*0bc0*/  FMUL.FTZ R240, R200.reuse, R240 ;  /* 0x000000f0c8f07220 */ /* 0x040fe20000410000 */
[----:B------:R-:W-:Y:S01]  /*0bd0*/  FMUL.FTZ R234, R200, R234 ;  /* 0x000000eac8ea7220 */ /* 0x000fe20000410000 */
[----:B------:R-:W-:Y:S01]  /*0be0*/  FMUL.FTZ R233, R72, R136 ;  /* 0x0000008848e97220 */ /* 0x000fe20000410000 */
[----:B------:R1:W5:Y:S01]  /*0bf0*/  LDG.E R125, desc[UR6][R108.64] ;  /* 0x000000066c7d7981 */ /* 0x000362000c1e1900 */
[----:B------:R-:W-:Y:S01]  /*0c00*/  FMUL.FTZ R231, R73, R137 ;  /* 0x0000008949e77220 */ /* 0x000fe20000410000 */
[C---:B------:R-:W-:Y:S01]  /*0c10*/  FADD.FTZ R230, -R203.reuse, R114 ;  /* 0x00000072cbe67221 */ /* 0x040fe20000010100 */
[----:B------:R-:W-:Y:S01]  /*0c20*/  FMUL.FTZ R229, R74, R138 ;  /* 0x0000008a4ae57220 */ /* 0x000fe20000410000 */
[----:B------:R-:W-:Y:S01]  /*0c30*/  FADD.FTZ R228, -R203, R115 ;  /* 0x00000073cbe47221 */ /* 0x000fe20000010100 */
[----:B------:R-:W-:Y:S01]  /*0c40*/  FMUL.FTZ R227, R75, R139 ;  /* 0x0000008b4be37220 */ /* 0x000fe20000410000 */
[----:B0-----:R-:W-:Y:S01]  /*0c50*/  FMUL.FTZ R236, R77, R133 ;  /* 0x000000854dec7220 */ /* 0x001fe20000410000 */
[----:B------:R-:W-:Y:S01]  /*0c60*/  FADD.FTZ R224, -R203, R116 ;  /* 0x00000074cbe07221 */ /* 0x000fe20000010100 */
[----:B------:R-:W-:Y:S01]  /*0c70*/  FMUL.FTZ R223, R68, R140 ;  /* 0x0000008c44df7220 */ /* 0x000fe20000410000 */
[----:B------:R-:W0:Y:S01]  /*0c80*/  @P0 LDC.64 R110, c[0x0][0x438] ;  /* 0x00010e00ff6e0b82 */ /* 0x000e220000000a00 */
[----:B-1----:R-:W-:Y:S01]  /*0c90*/  FADD.FTZ R109, RZ, R242 ;  /* 0x000000f2ff6d7221 */ /* 0x002fe20000010000 */
[----:B------:R-:W-:Y:S01]  /*0ca0*/  FFMA.FTZ R108, R243, R242, RZ ;  /* 0x000000f2f36c7223 */ /* 0x000fe200000100ff */
        /* <DEDUP_REMOVED lines=25> */
[----:B------:R-:W-:Y:S01]  /*0e40*/  FADD.FTZ R212, -R203, R121 ;  /* 0x00000079cbd47221 */ /* 0x000fe20000010100 */
[----:B------:R-:W-:Y:S01]  /*0e50*/  FADD.FTZ R118, R227, R118 ;  /* 0x00000076e3767221 */ /* 0x000fe20000010000 */
[----:B------:R-:W-:Y:S01]  /*0e60*/  FFMA.FTZ R109, R228, R227, R109 ;  /* 0x000000e3e46d7223 */ /* 0x000fe2000001006d */
[C---:B------:R-:W-:Y:S01]  /*0e70*/  FADD.FTZ R210, -R203.reuse, R122 ;  /* 0x0000007acbd27221 */ /* 0x040fe20000010100 */
[----:B------:R-:W-:Y:S01]  /*0e80*/  FADD.FTZ R208, -R203, R123 ;  /* 0x0000007bcbd07221 */ /* 0x000fe20000010100 */
[----:B------:R-:W-:Y:S01]  /*0e90*/  FADD.FTZ R118, R223, R118 ;  /* 0x00000076df767221 */ /* 0x000fe20000010000 */
[----:B------:R-:W-:Y:S01]  /*0ea0*/  FFMA.FTZ R109, R224, R223, R109 ;  /* 0x000000dfe06d7223 */ /* 0x000fe2000001006d */
[----:B------:R-:W-:Y:S01]  /*0eb0*/  FMUL.FTZ R214, R200, R214 ;  /* 0x000000d6c8d67220 */ /* 0x000fe20000410000 */
[----:B------:R-:W1:Y:S01]  /*0ec0*/  @P0 LDC.64 R122, c[0x0][0x438] ;  /* 0x00010e00ff7a0b82 */ /* 0x000e620000000a00 */
[----:B------:R-:W-:Y:S01]  /*0ed0*/  FADD.FTZ R118, R221, R118 ;  /* 0x00000076dd767221 */ /* 0x000fe20000010000 */
[----:B------:R-:W-:Y:S01]  /*0ee0*/  FFMA.FTZ R109, R222, R221, R109 ;  /* 0x000000ddde6d7223 */ /* 0x000fe2000001006d */
[----:B------:R-:W-:Y:S01]  /*0ef0*/  FMUL.FTZ R211, R65, R145 ;  /* 0x0000009141d37220 */ /* 0x000fe20000410000 */
[----:B------:R-:W-:Y:S01]  /*0f00*/  FMUL.FTZ R209, R66, R146 ;  /* 0x0000009242d17220 */ /* 0x000fe20000410000 */
[----:B------:R-:W-:Y:S01]  /*0f10*/  FADD.FTZ R118, R219, R118 ;  /* 0x00000076db767221 */ /* 0x000fe20000010000 */
[----:B------:R-:W-:Y:S01]  /*0f20*/  FFMA.FTZ R109, R220, R219, R109 ;  /* 0x000000dbdc6d7223 */ /* 0x000fe2000001006d */
[----:B------:R-:W-:Y:S01]  /*0f30*/  FMUL.FTZ R207, R67, R147 ;  /* 0x0000009343cf7220 */ /* 0x000fe20000410000 */
[----:B------:R-:W2:Y:S01]  /*0f40*/  @P0 LDC.64 R120, c[0x0][0x438] ;  /* 0x00010e00ff780b82 */ /* 0x000ea20000000a00 */
[----:B------:R-:W-:Y:S01]  /*0f50*/  FADD.FTZ R118, R217, R118 ;  /* 0x00000076d9767221 */ /* 0x000fe20000010000 */
[----:B------:R-:W-:Y:S01]  /*0f60*/  FFMA.FTZ R109, R218, R217, R109 ;  /* 0x000000d9da6d7223 */ /* 0x000fe2000001006d */
[----:B------:R-:W-:Y:S01]  /*0f70*/  FMUL.FTZ R212, R200, R212 ;  /* 0x000000d4c8d47220 */ /* 0x000fe20000410000 */
[----:B------:R-:W-:Y:S01]  /*0f80*/  FADD.FTZ R126, -R203, R126 ;  /* 0x0000007ecb7e7221 */ /* 0x000fe20000010100 */
[----:B------:R-:W-:Y:S01]  /*0f90*/  FADD.FTZ R118, R213, R118 ;  /* 0x00000076d5767221 */ /* 0x000fe20000010000 */
[----:B------:R-:W-:Y:S01]  /*0fa0*/  FFMA.FTZ R109, R214, R213, R109 ;  /* 0x000000d5d66d7223 */ /* 0x000fe2000001006d */
[----:B------:R-:W-:Y:S01]  /*0fb0*/  FMUL.FTZ R210, R200, R210 ;  /* 0x000000d2c8d27220 */ /* 0x000fe20000410000 */
[----:B------:R-:W-:Y:S01]  /*0fc0*/  FADD.FTZ R127, -R203, R127 ;  /* 0x0000007fcb7f7221 */ /* 0x000fe20000010100 */
[----:B------:R-:W-:Y:S01]  /*0fd0*/  FADD.FTZ R118, R211, R118 ;  /* 0x00000076d3767221 */ /* 0x000fe20000010000 */
[----:B------:R-:W-:Y:S01]  /*0fe0*/  FFMA.FTZ R109, R212, R211, R109 ;  /* 0x000000d3d46d7223 */ /* 0x000fe2000001006d */
[----:B0-----:R-:W-:-:S04]  /*0ff0*/  @P0 IMAD.WIDE.U32 R110, R197, 0x10, R110 ;  /* 0x00000010c56e0825 */ /* 0x001fc800078e006e */
[----:B------:R-:W-:Y:S01]  /*1000*/  FMUL.FTZ R208, R200, R208 ;  /* 0x000000d0c8d07220 */ /* 0x000fe20000410000 */
[----:B------:R-:W-:Y:S01]  /*1010*/  FADD.FTZ R118, R209, R118 ;  /* 0x00000076d1767221 */ /* 0x000fe20000010000 */
[----:B------:R-:W-:Y:S01]  /*1020*/  FFMA.FTZ R109, R210, R209, R109 ;  /* 0x000000d1d26d7223 */ /* 0x000fe2000001006d */
[----:B------:R-:W-:Y:S01]  /*1030*/  FMUL.FTZ R203, R60, R148 ;  /* 0x000000943ccb7220 */ /* 0x000fe20000410000 */
[----:B------:R0:W5:Y:S01]  /*1040*/  @P0 LDG.E.128 R100, desc[UR6][R110.64] ;  /* 0x000000066e640981 */ /* 0x000162000c1e1d00 */
[----:B------:R-:W-:Y:S01]  /*1050*/  FADD.FTZ R118, R207, R118 ;  /* 0x00000076cf767221 */ /* 0x000fe20000010000 */
[C---:B------:R-:W-:Y:S02]  /*1060*/  FMUL.FTZ R204, R200.reuse, R204 ;  /* 0x000000ccc8cc7220 */ /* 0x040fe40000410000 */
[----:B------:R3:W5:Y:S04]  /*1070*/  LDG.E R215, desc[UR6][R130.64] ;  /* 0x0000000682d77981 */ /* 0x000768000c1e1900 */
[----:B------:R4:W5:Y:S01]  /*1080*/  LDG.E R205, desc[UR6][R128.64] ;  /* 0x0000000680cd7981 */ /* 0x000962000c1e1900 */
[----:B------:R-:W-:Y:S01]  /*1090*/  FMUL.FTZ R124, R200, R124 ;  /* 0x0000007cc87c7220 */ /* 0x000fe20000410000 */
[----:B0-----:R-:W-:Y:S01]  /*10a0*/  FFMA.FTZ R111, R208, R207, R109 ;  /* 0x000000cfd06f7223 */ /* 0x001fe2000001006d */
[----:B------:R-:W-:Y:S01]  /*10b0*/  FADD.FTZ R109, R203, R118 ;  /* 0x00000076cb6d7221 */ /* 0x000fe20000010000 */
[----:B------:R-:W-:Y:S01]  /*10c0*/  FMUL.FTZ R119, R58, R154 ;  /* 0x0000009a3a777220 */ /* 0x000fe20000410000 */
[----:B------:R-:W0:Y:S01]  /*10d0*/  @P0 LDC.64 R112, c[0x0][0x438] ;  /* 0x00010e00ff700b82 */ /* 0x000e220000000a00 */
[----:B---3--:R-:W-:Y:S01]  /*10e0*/  FMUL.FTZ R130, R61, R149 ;  /* 0x000000953d827220 */ /* 0x008fe20000410000 */
[----:B------:R-:W-:Y:S01]  /*10f0*/  FMUL.FTZ R131, R200, R247 ;  /* 0x000000f7c8837220 */ /* 0x000fe20000410000 */
[----:B------:R-:W-:Y:S01]  /*1100*/  FFMA.FTZ R108, R204, R203, R111 ;  /* 0x000000cbcc6c7223 */ /* 0x000fe2000001006f */
[----:B------:R-:W-:Y:S01]  /*1110*/  LOP3.LUT P3, RZ, R166, 0x1f, RZ, 0xc0, !PT ;  /* 0x0000001fa6ff7812 */ /* 0x000fe2000786c0ff */
[----:B----4-:R-:W-:Y:S01]  /*1120*/  FMUL.FTZ R128, R62, R150 ;  /* 0x000000963e807220 */ /* 0x010fe20000410000 */
[----:B------:R-:W-:Y:S01]  /*1130*/  FADD.FTZ R109, R130, R109 ;  /* 0x0000006d826d7221 */ /* 0x000fe20000010000 */
[----:B------:R-:W-:Y:S01]  /*1140*/  FMUL.FTZ R129, R200, R126 ;  /* 0x0000007ec8817220 */ /* 0x000fe20000410000 */
[----:B------:R-:W-:Y:S01]  /*1150*/  FFMA.FTZ R108, R131, R130, R108 ;  /* 0x00000082836c7223 */ /* 0x000fe2000001006c */
[----:B-1----:R-:W-:-:S04]  /*1160*/  @P0 IMAD.WIDE.U32 R122, R226, 0x10, R122 ;  /* 0x00000010e27a0825 */ /* 0x002fc800078e007a */
[----:B------:R-:W-:Y:S01]  /*1170*/  FADD.FTZ R109, R128, R109 ;  /* 0x0000006d806d7221 */ /* 0x000fe20000010000 */
[----:B------:R-:W-:Y:S01]  /*1180*/  FMUL.FTZ R126, R63, R151 ;  /* 0x000000973f7e7220 */ /* 0x000fe20000410000 */
[----:B------:R-:W-:Y:S01]  /*1190*/  FMUL.FTZ R127, R200, R127 ;  /* 0x0000007fc87f7220 */ /* 0x000fe20000410000 */
[----:B------:R-:W-:Y:S01]  /*11a0*/  FFMA.FTZ R108, R129, R128, R108 ;  /* 0x00000080816c7223 */ /* 0x000fe2000001006c */
[----:B--2---:R-:W-:Y:S01]  /*11b0*/  @P0 IMAD.WIDE.U32 R120, R216, 0x10, R120 ;  /* 0x00000010d8780825 */ /* 0x004fe200078e0078 */
[----:B------:R1:W5:Y:S03]  /*11c0*/  @P0 LDG.E.128 R80, desc[UR6][R122.64] ;  /* 0x000000067a500981 */ /* 0x000366000c1e1d00 */
[----:B------:R-:W-:Y:S01]  /*11d0*/  FADD.FTZ R110, R126, R109 ;  /* 0x0000006d7e6e7221 */ /* 0x000fe20000010000 */
[----:B------:R-:W-:Y:S01]  /*11e0*/  FFMA.FTZ R109, R127, R126, R108 ;  /* 0x0000007e7f6d7223 */ /* 0x000fe2000001006c */
[----:B------:R-:W2:Y:S01]  /*11f0*/  @P0 LDC.64 R114, c[0x0][0x438] ;  /* 0x00010e00ff720b82 */ /* 0x000ea20000000a00 */
[----:B------:R3:W5:Y:S04]  /*1200*/  @P0 LDG.E.128 R84, desc[UR6][R120.64] ;  /* 0x0000000678540981 */ /* 0x000768000c1e1d00 */
[----:B------:R-:W5:Y:S01]  /*1210*/  LDG.E R235, desc[UR6][R248.64] ;  /* 0x00000006f8eb7981 */ /* 0x000f62000c1e1900 */
[----:B-1----:R-:W-:Y:S01]  /*1220*/  FMUL.FTZ R123, R56, R152 ;  /* 0x00000098387b7220 */ /* 0x002fe20000410000 */
[----:B------:R-:W-:-:S03]  /*1230*/  FMUL.FTZ R122, R200, R246 ;  /* 0x000000f6c87a7220 */ /* 0x000fc60000410000 */
[----:B------:R-:W-:Y:S01]  /*1240*/  FADD.FTZ R110, R123, R110 ;  /* 0x0000006e7b6e7221 */ /* 0x000fe20000010000 */
[----:B---3--:R-:W-:Y:S01]  /*1250*/  FMUL.FTZ R121, R57, R153 ;  /* 0x0000009939797220 */ /* 0x008fe20000410000 */
[----:B------:R-:W-:Y:S01]  /*1260*/  FFMA.FTZ R109, R124, R123, R109 ;  /* 0x0000007b7c6d7223 */ /* 0x000fe2000001006d */
[----:B------:R-:W-:Y:S02]  /*1270*/  FMUL.FTZ R120, R200, R245 ;  /* 0x000000f5c8787220 */ /* 0x000fe40000410000 */
        /* <DEDUP_REMOVED lines=16> */
[----:B--2---:R-:W-:-:S05]  /*1380*/  @P0 IMAD.WIDE.U32 R114, R202, 0x10, R114 ;  /* 0x00000010ca720825 */ /* 0x004fca00078e0072 */
[----:B------:R2:W5:Y:S01]  /*1390*/  @P0 LDG.E.128 R92, desc[UR6][R114.64] ;  /* 0x00000006725c0981 */ /* 0x000562000c1e1d00 */
[----:B0-----:R-:W-:Y:S01]  /*13a0*/  FADD.FTZ R112, R111, R112 ;  /* 0x000000706f707221 */ /* 0x001fe20000010000 */
[----:B-1----:R-:W-:-:S04]  /*13b0*/  FADD.FTZ R113, R108, R113 ;  /* 0x000000716c717221 */ /* 0x002fc80000010000 */
[----:B--2---:R-:W0:Y:S04]  /*13c0*/  SHFL.DOWN PT, R115, R112, 0x4, 0x1f ;  /* 0x08801f0070737f89 */ /* 0x004e2800000e0000 */
        /* <DEDUP_REMOVED lines=13> */
[----:B--2---:R-:W-:Y:S02]  /*14a0*/  LEA R245, R245, R108, 0x18 ;  /* 0x0000006cf5f57211 */ /* 0x004fe400078ec0ff */
[----:B------:R-:W-:Y:S02]  /*14b0*/  @!P3 SHF.R.U32.HI R113, RZ, 0x2, R166 ;  /* 0x00000002ff71b819 */ /* 0x000fe400000116a6 */
[----:B------:R-:W-:Y:S02]  /*14c0*/  IADD3 R246, PT, PT, R245, 0x3020, RZ ;  /* 0x00003020f5f67810 */ /* 0x000fe40007ffe0ff */
[----:B------:R-:W-:-:S02]  /*14d0*/  @!P3 LOP3.LUT R113, R113, 0x18, RZ, 0xc0, !PT ;  /* 0x000000187171b812 */ /* 0x000fc400078ec0ff */
[----:B------:R-:W-:Y:S02]  /*14e0*/  @!P3 MOV R108, R246 ;  /* 0x000000f6006cb202 */ /* 0x000fe40000000f00 */
[----:B------:R-:W-:Y:S02]  /*14f0*/  @!P0 IADD3 R108, PT, PT, R245, 0x3000, RZ ;  /* 0x00003000f56c8810 */ /* 0x000fe40007ffe0ff */
        /* <DEDUP_REMOVED lines=96> */
[----:B------:R-:W-:Y:S01]  /*1b00*/  FMUL.FTZ R114, R241, UR4 ;  /* 0x00000004f1727c20 */ /* 0x000fe20008410000 */
[----:B------:R-:W-:Y:S01]  /*1b10*/  FMUL.FTZ R237, R237, UR4 ;  /* 0x00000004eded7c20 */ /* 0x000fe20008410000 */
[----:B------:R-:W-:Y:S01]  /*1b20*/  FMUL.FTZ R243, R243, UR4 ;  /* 0x00000004f3f37c20 */ /* 0x000fe20008410000 */
[----:B------:R-:W-:Y:S01]  /*1b30*/  FMUL.FTZ R132, R239, UR4 ;  /* 0x00000004ef847c20 */ /* 0x000fe20008410000 */
[----:B------:R-:W-:Y:S01]  /*1b40*/  FMUL.FTZ R109, R109, R114 ;  /* 0x000000726d6d7220 */ /* 0x000fe20000410000 */
[----:B------:R-:W-:Y:S01]  /*1b50*/  FMUL.FTZ R115, R110, R237 ;  /* 0x000000ed6e737220 */ /* 0x000fe20000410000 */
[----:B------:R-:W-:Y:S01]  /*1b60*/  LOP3.LUT P4, RZ, R244, 0xff00, RZ, 0xc0, !PT ;  /* 0x0000ff00f4ff7812 */ /* 0x000fe2000788c0ff */
[-C--:B------:R-:W-:Y:S01]  /*1b70*/  FMUL.FTZ R108, R108, R243.reuse ;  /* 0x000000f36c6c7220 */ /* 0x080fe20000410000 */
[----:B------:R-:W-:Y:S01]  /*1b80*/  FMUL.FTZ R111, R111, R132 ;  /* 0x000000846f6f7220 */ /* 0x000fe20000410000 */
[----:B------:R-:W-:Y:S01]  /*1b90*/  FMUL.FTZ R110, R33, R114 ;  /* 0x00000072216e7220 */ /* 0x000fe20000410000 */
[----:B------:R-:W-:Y:S01]  /*1ba0*/  LOP3.LUT P3, RZ, R244, 0xff, RZ, 0xc0, !PT ;  /* 0x000000fff4ff7812 */ /* 0x000fe2000786c0ff */
[----:B------:R-:W-:Y:S01]  /*1bb0*/  FMUL.FTZ R243, R32, R243 ;  /* 0x000000f320f37220 */ /* 0x000fe20000410000 */
[----:B------:R-:W-:Y:S01]  /*1bc0*/  ISETP.GE.U32.AND P6, PT, R244, 0x1000000, PT ;  /* 0x01000000f400780c */ /* 0x000fe20003fc6070 */
[----:B------:R-:W-:Y:S01]  /*1bd0*/  FMUL.FTZ R237, R34, R237 ;  /* 0x000000ed22ed7220 */ /* 0x000fe20000410000 */
[----:B------:R-:W-:Y:S01]  /*1be0*/  FMUL.FTZ R134, R35, R132 ;  /* 0x0000008423867220 */ /* 0x000fe20000410000 */
[----:B------:R-:W-:-:S02]  /*1bf0*/  LOP3.LUT P5, RZ, R244, 0xff0000, RZ, 0xc0, !PT ;  /* 0x00ff0000f4ff7812 */ /* 0x000fc400078ac0ff */
[----:B------:R-:W-:Y:S02]  /*1c00*/  FSEL R132, R109, RZ, P4 ;  /* 0x000000ff6d847208 */ /* 0x000fe40002000000 */
[----:B------:R-:W-:Y:S02]  /*1c10*/  FSEL R133, R108, RZ, P3 ;  /* 0x000000ff6c857208 */ /* 0x000fe40001800000 */
[----:B------:R-:W-:Y:S02]  /*1c20*/  FSEL R114, R111, RZ, P6 ;  /* 0x000000ff6f727208 */ /* 0x000fe40003000000 */
[----:B------:R-:W-:Y:S02]  /*1c30*/  SEL R109, R110, RZ, P4 ;  /* 0x000000ff6e6d7207 */ /* 0x000fe40002000000 */
[----:B------:R-:W-:Y:S02]  /*1c40*/  FSEL R115, R115, RZ, P5 ;  /* 0x000000ff73737208 */ /* 0x000fe40002800000 */
[----:B------:R-:W-:-:S02]  /*1c50*/  SEL R108, R243, RZ, P3 ;  /* 0x000000fff36c7207 */ /* 0x000fc40001800000 */
[----:B------:R-:W-:Y:S02]  /*1c60*/  SEL R110, R237, RZ, P5 ;  /* 0x000000ffed6e7207 */ /* 0x000fe40002800000 */
[----:B------:R-:W-:Y:S01]  /*1c70*/  SEL R111, R134, RZ, P6 ;  /* 0x000000ff866f7207 */ /* 0x000fe20003000000 */
[----:B------:R-:W-:Y:S06]  /*1c80*/  BRA `(.L_x_10358) ;  /* 0x0000000000a07947 */ /* 0x000fec0003800000 */
.L_x_10357:
        /* <DEDUP_REMOVED lines=23> */
[----:B------:R-:W-:Y:S01]  /*1e00*/  FMUL.FTZ R134, R110, R133 ;  /* 0x000000856e867220 */ /* 0x000fe20000410000 */
[----:B------:R-:W-:Y:S01]  /*1e10*/  FMUL.FTZ R109, R32, R115 ;  /* 0x00000073206d7220 */ /* 0x000fe20000410000 */
[----:B------:R-:W-:Y:S01]  /*1e20*/  FMUL.FTZ R135, R111, R136 ;  /* 0x000000886f877220 */ /* 0x000fe20000410000 */
[----:B------:R-:W-:Y:S01]  /*1e30*/  FMUL.FTZ R110, R33, R132 ;  /* 0x00000084216e7220 */ /* 0x000fe20000410000 */
[----:B------:R-:W-:Y:S01]  /*1e40*/  LOP3.LUT P4, RZ, R244, 0xff00, RZ, 0xc0, !PT ;  /* 0x0000ff00f4ff7812 */ /* 0x000fe2000788c0ff */
[----:B------:R-:W-:Y:S01]  /*1e50*/  FMUL.FTZ R111, R34, R133 ;  /* 0x00000085226f7220 */ /* 0x000fe20000410000 */
[C---:B------:R-:W-:Y:S01]  /*1e60*/  LOP3.LUT P5, RZ, R244.reuse, 0xff0000, RZ, 0xc0, !PT ;  /* 0x00ff0000f4ff7812 */ /* 0x040fe200078ac0ff */
[----:B------:R-:W-:Y:S01]  /*1e70*/  FMUL.FTZ R136, R35, R136 ;  /* 0x0000008823887220 */ /* 0x000fe20000410000 */
[----:B------:R-:W-:-:S02]  /*1e80*/  ISETP.GE.U32.AND P6, PT, R244, 0x1000000, PT ;  /* 0x01000000f400780c */ /* 0x000fc40003fc6070 */
[----:B------:R-:W-:Y:S02]  /*1e90*/  FSEL R133, R108, RZ, P3 ;  /* 0x000000ff6c857208 */ /* 0x000fe40001800000 */
[----:B------:R-:W-:Y:S02]  /*1ea0*/  SEL R108, R109, RZ, P3 ;  /* 0x000000ff6d6c7207 */ /* 0x000fe40001800000 */
[----:B------:R-:W-:Y:S02]  /*1eb0*/  SEL R109, R110, RZ, P4 ;  /* 0x000000ff6e6d7207 */ /* 0x000fe40002000000 */
[----:B------:R-:W-:Y:S02]  /*1ec0*/  FSEL R132, R114, RZ, P4 ;  /* 0x000000ff72847208 */ /* 0x000fe40002000000 */
[----:B------:R-:W-:Y:S02]  /*1ed0*/  SEL R110, R111, RZ, P5 ;  /* 0x000000ff6f6e7207 */ /* 0x000fe40002800000 */
[----:B------:R-:W-:-:S02]  /*1ee0*/  FSEL R115, R134, RZ, P5 ;  /* 0x000000ff86737208 */ /* 0x000fc40002800000 */
[----:B------:R-:W-:Y:S02]  /*1ef0*/  FSEL R114, R135, RZ, P6 ;  /* 0x000000ff87727208 */ /* 0x000fe40003000000 */
[----:B------:R-:W-:-:S07]  /*1f00*/  SEL R111, R136, RZ, P6 ;  /* 0x000000ff886f7207 */ /* 0x000fce0003000000 */
.L_x_10358:
[----:B------:R-:W0:Y:S01]  /*1f10*/  @P0 LDC.64 R134, c[0x0][0x478] ;  /* 0x00011e00ff860b82 */ /* 0x000e220000000a00 */
[----:B------:R-:W-:-:S07]  /*1f20*/  IMAD.WIDE.U32 R136, R216, 0x10, R142 ;  /* 0x00000010d8887825 */ /* 0x000fce00078e008e */
[----:B------:R-:W1:Y:S01]  /*1f30*/  LDC.64 R144, c[0x0][0x468] ;  /* 0x00011a00ff907b82 */ /* 0x000e620000000a00 */
[----:B0-----:R-:W-:-:S05]  /*1f40*/  @P0 IMAD.WIDE.U32 R134, R226, 0x10, R134 ;  /* 0x00000010e2860825 */ /* 0x001fca00078e0086 */
[----:B------:R-:W-:Y:S01]  /*1f50*/  @P0 STG.E.128 desc[UR6][R134.64], R104 ;  /* 0x0000006886000986 */ /* 0x000fe2000c101d06 */
[----:B-1----:R-:W-:-:S05]  /*1f60*/  IMAD.WIDE.U32 R138, R226, 0x10, R144 ;  /* 0x00000010e28a7825 */ /* 0x002fca00078e0090 */
[----:B------:R0:W-:Y:S04]  /*1f70*/  STG.E.128 desc[UR6][R138.64], R108 ;  /* 0x0000006c8a007986 */ /* 0x0001e8000c101d06 */
[----:B0-----:R0:W5:Y:S01]  /*1f80*/  LDG.E.128 R108, desc[UR6][R136.64] ;  /* 0x00000006886c7981 */ /* 0x001162000c1e1d00 */
        /* <DEDUP_REMOVED lines=14> */
[-C--:B0-----:R-:W-:Y:S01]  /*2070*/  FMUL.FTZ R136, R105, R116.reuse ;  /* 0x0000007469887220 */ /* 0x081fe20000410000 */
[-C--:B------:R-:W-:Y:S01]  /*2080*/  FMUL.FTZ R137, R106, R116.reuse ;  /* 0x000000746a897220 */ /* 0x080fe20000410000 */
[----:B------:R-:W-:Y:S01]  /*2090*/  FMUL.FTZ R138, R107, R116 ;  /* 0x000000746b8a7220 */ /* 0x000fe20000410000 */
[----:B------:R-:W-:Y:S01]  /*20a0*/  FMUL.FTZ R135, R134, UR4 ;  /* 0x0000000486877c20 */ /* 0x000fe20008410000 */
[----:B------:R-:W-:Y:S01]  /*20b0*/  FMUL.FTZ R136, R136, UR4 ;  /* 0x0000000488887c20 */ /* 0x000fe20008410000 */
[----:B------:R-:W-:Y:S01]  /*20c0*/  FMUL.FTZ R137, R137, UR4 ;  /* 0x0000000489897c20 */ /* 0x000fe20008410000 */
[----:B------:R-:W-:Y:S01]  /*20d0*/  FMUL.FTZ R140, R138, UR4 ;  /* 0x000000048a8c7c20 */ /* 0x000fe20008410000 */
[----:B-----5:R-:W-:Y:S01]  /*20e0*/  FMUL.FTZ R108, R108, R135 ;  /* 0x000000876c6c7220 */ /* 0x020fe20000410000 */
[----:B------:R-:W-:Y:S01]  /*20f0*/  FMUL.FTZ R134, R109, R136 ;  /* 0x000000886d867220 */ /* 0x000fe20000410000 */
[----:B------:R-:W-:Y:S01]  /*2100*/  LOP3.LUT P3, RZ, R235, 0xff, RZ, 0xc0, !PT ;  /* 0x000000ffebff7812 */ /* 0x000fe2000786c0ff */
[----:B------:R-:W-:Y:S01]  /*2110*/  FMUL.FTZ R138, R110, R137 ;  /* 0x000000896e8a7220 */ /* 0x000fe20000410000 */
[----:B------:R-:W-:Y:S01]  /*2120*/  FMUL.FTZ R109, R36, R135 ;  /* 0x00000087246d7220 */ /* 0x000fe20000410000 */
[----:B------:R-:W-:Y:S01]  /*2130*/  FMUL.FTZ R139, R111, R140 ;  /* 0x0000008c6f8b7220 */ /* 0x000fe20000410000 */
[----:B------:R-:W-:Y:S01]  /*2140*/  FMUL.FTZ R110, R37, R136 ;  /* 0x00000088256e7220 */ /* 0x000fe20000410000 */
[C---:B------:R-:W-:Y:S01]  /*2150*/  LOP3.LUT P4, RZ, R235.reuse, 0xff00, RZ, 0xc0, !PT ;  /* 0x0000ff00ebff7812 */ /* 0x040fe2000788c0ff */
[----:B------:R-:W-:Y:S01]  /*2160*/  FMUL.FTZ R111, R38, R137 ;  /* 0x00000089266f7220 */ /* 0x000fe20000410000 */
[----:B------:R-:W-:Y:S01]  /*2170*/  LOP3.LUT P5, RZ, R235, 0xff0000, RZ, 0xc0, !PT ;  /* 0x00ff0000ebff7812 */ /* 0x000fe200078ac0ff */
        /* <DEDUP_REMOVED lines=9> */
[----:B------:R-:W-:Y:S01]  /*2210*/  SEL R111, R140, RZ, P6 ;  /* 0x000000ff8c6f7207 */ /* 0x000fe20003000000 */
[----:B------:R-:W-:Y:S06]  /*2220*/  BRA `(.L_x_10360) ;  /* 0x0000000000a07947 */ /* 0x000fec0003800000 */
.L_x_10359:
        /* <DEDUP_REMOVED lines=19> */
[----:B0-----:R-:W-:Y:S01]  /*2360*/  FMUL.FTZ R136, R227, UR4 ;  /* 0x00000004e3887c20 */ /* 0x001fe20008410000 */
[----:B-----5:R-:W-:Y:S01]  /*2370*/  FMUL.FTZ R109, R109, R134 ;  /* 0x000000866d6d7220 */ /* 0x020fe20000410000 */
[----:B------:R-:W-:Y:S01]  /*2380*/  FMUL.FTZ R135, R110, R229 ;  /* 0x000000e56e877220 */ /* 0x000fe20000410000 */
[----:B------:R-:W-:Y:S01]  /*2390*/  LOP3.LUT P4, RZ, R235, 0xff00, RZ, 0xc0, !PT ;  /* 0x0000ff00ebff7812 */ /* 0x000fe2000788c0ff */
[-C--:B------:R-:W-:Y:S01]  /*23a0*/  FMUL.FTZ R108, R108, R233.reuse ;  /* 0x000000e96c6c7220 */ /* 0x080fe20000410000 */
[----:B------:R-:W-:Y:S01]  /*23b0*/  FMUL.FTZ R111, R111, R136 ;  /* 0x000000886f6f7220 */ /* 0x000fe20000410000 */
[----:B------:R-:W-:Y:S01]  /*23c0*/  FMUL.FTZ R110, R37, R134 ;  /* 0x00000086256e7220 */ /* 0x000fe20000410000 */
[C---:B------:R-:W-:Y:S01]  /*23d0*/  LOP3.LUT P3, RZ, R235.reuse, 0xff, RZ, 0xc0, !PT ;  /* 0x000000ffebff7812 */ /* 0x040fe2000786c0ff */
        /* <DEDUP_REMOVED lines=12> */
[----:B------:R-:W-:-:S07]  /*24a0*/  SEL R111, R138, RZ, P6 ;  /* 0x000000ff8a6f7207 */ /* 0x000fce0003000000 */
.L_x_10360:
[----:B------:R-:W0:Y:S01]  /*24b0*/  @P0 LDC.64 R138, c[0x0][0x478] ;  /* 0x00011e00ff8a0b82 */ /* 0x000e220000000a00 */
[----:B------:R-:W-:-:S04]  /*24c0*/  IMAD.WIDE.U32 R146, R216, 0x10, R144 ;  /* 0x00000010d8927825 */ /* 0x000fc800078e0090 */
[----:B------:R-:W-:-:S04]  /*24d0*/  IMAD.WIDE.U32 R140, R206, 0x10, R142 ;  /* 0x00000010ce8c7825 */ /* 0x000fc800078e008e */
[----:B0-----:R-:W-:-:S05]  /*24e0*/  @P0 IMAD.WIDE.U32 R138, R216, 0x10, R138 ;  /* 0x00000010d88a0825 */ /* 0x001fca00078e008a */
[----:B------:R-:W-:Y:S04]  /*24f0*/  @P0 STG.E.128 desc[UR6][R138.64], R104 ;  /* 0x000000688a000986 */ /* 0x000fe8000c101d06 */
        /* <DEDUP_REMOVED lines=38> */
[----:B------:R-:W-:Y:S02]  /*2760*/  SEL R110, R111, RZ, P5 ;  /* 0x000000ff6f6e7207 */ /* 0x000fe40002800000 */
[----:B------:R-:W-:Y:S02]  /*2770*/  FSEL R138, R138, RZ, P4 ;  /* 0x000000ff8a8a7208 */ /* 0x000fe40002000000 */
[----:B------:R-:W-:-:S02]  /*2780*/  FSEL R139, R146, RZ, P5 ;  /* 0x000000ff928b7208 */ /* 0x000fc40002800000 */
[----:B------:R-:W-:Y:S02]  /*2790*/  FSEL R140, R147, RZ, P6 ;  /* 0x000000ff938c7208 */ /* 0x000fe40003000000 */
[----:B------:R-:W-:Y:S01]  /*27a0*/  SEL R111, R148, RZ, P6 ;  /* 0x000000ff946f7207 */ /* 0x000fe20003000000 */
[----:B------:R-:W-:Y:S06]  /*27b0*/  BRA `(.L_x_10362) ;  /* 0x0000000000a07947 */ /* 0x000fec0003800000 */
.L_x_10361:
        /* <DEDUP_REMOVED lines=40> */
.L_x_10362:
        /* <DEDUP_REMOVED lines=30> */
[----:B------:R-:W-:Y:S01]  /*2c20*/  FMUL.FTZ R110, R110, R149 ;  /* 0x000000956e6e7220 */ /* 0x000fe20000410000 */
[----:B------:R-:W-:Y:S01]  /*2c30*/  FMUL.FTZ R111, R111, R150 ;  /* 0x000000966f6f7220 */ /* 0x000fe20000410000 */
[C---:B------:R-:W-:Y:S01]  /*2c40*/  LOP3.LUT P3, RZ, R215.reuse, 0xff, RZ, 0xc0, !PT ;  /* 0x000000ffd7ff7812 */ /* 0x040fe2000786c0ff */
[----:B------:R-:W-:Y:S01]  /*2c50*/  FMUL.FTZ R147, R44, R147 ;  /* 0x000000932c937220 */ /* 0x000fe20000410000 */
[----:B------:R-:W-:Y:S01]  /*2c60*/  LOP3.LUT P4, RZ, R215, 0xff00, RZ, 0xc0, !PT ;  /* 0x0000ff00d7ff7812 */ /* 0x000fe2000788c0ff */
[----:B------:R-:W-:Y:S01]  /*2c70*/  FMUL.FTZ R148, R45, R148 ;  /* 0x000000942d947220 */ /* 0x000fe20000410000 */
[C---:B------:R-:W-:Y:S01]  /*2c80*/  LOP3.LUT P5, RZ, R215.reuse, 0xff0000, RZ, 0xc0, !PT ;  /* 0x00ff0000d7ff7812 */ /* 0x040fe200078ac0ff */
[----:B------:R-:W-:Y:S01]  /*2c90*/  FMUL.FTZ R149, R46, R149 ;  /* 0x000000952e957220 */ /* 0x000fe20000410000 */
[----:B------:R-:W-:Y:S01]  /*2ca0*/  ISETP.GE.U32.AND P6, PT, R215, 0x1000000, PT ;  /* 0x01000000d700780c */ /* 0x000fe20003fc6070 */
[----:B------:R-:W-:Y:S01]  /*2cb0*/  FMUL.FTZ R150, R47, R150 ;  /* 0x000000962f967220 */ /* 0x000fe20000410000 */
[----:B------:R-:W-:-:S02]  /*2cc0*/  FSEL R152, R108, RZ, P3 ;  /* 0x000000ff6c987208 */ /* 0x000fc40001800000 */
[----:B------:R-:W-:Y:S02]  /*2cd0*/  FSEL R153, R109, RZ, P4 ;  /* 0x000000ff6d997208 */ /* 0x000fe40002000000 */
[----:B------:R-:W-:Y:S02]  /*2ce0*/  FSEL R154, R110, RZ, P5 ;  /* 0x000000ff6e9a7208 */ /* 0x000fe40002800000 */
[----:B------:R-:W-:Y:S02]  /*2cf0*/  FSEL R155, R111, RZ, P6 ;  /* 0x000000ff6f9b7208 */ /* 0x000fe40003000000 */
[----:B------:R-:W-:Y:S02]  /*2d00*/  SEL R108, R147, RZ, P3 ;  /* 0x000000ff936c7207 */ /* 0x000fe40001800000 */
[----:B------:R-:W-:Y:S02]  /*2d10*/  SEL R109, R148, RZ, P4 ;  /* 0x000000ff946d7207 */ /* 0x000fe40002000000 */
[----:B------:R-:W-:-:S02]  /*2d20*/  SEL R110, R149, RZ, P5 ;  /* 0x000000ff956e7207 */ /* 0x000fc40002800000 */
[----:B------:R-:W-:Y:S01]  /*2d30*/  SEL R111, R150, RZ, P6 ;  /* 0x000000ff966f7207 */ /* 0x000fe20003000000 */
[----:B------:R-:W-:Y:S06]  /*2d40*/  BRA `(.L_x_10364) ;  /* 0x0000000000a07947 */ /* 0x000fec0003800000 */
.L_x_10363:
        /* <DEDUP_REMOVED lines=39> */
[----:B------:R-:W-:-:S07]  /*2fc0*/  SEL R111, R148, RZ, P6 ;  /* 0x000000ff946f7207 */ /* 0x000fce0003000000 */
.L_x_10364:
        /* <DEDUP_REMOVED lines=49> */
.L_x_10365:
        /* <DEDUP_REMOVED lines=40> */
.L_x_10366:
[----:B------:R-:W1:Y:S01]  /*3560*/  @P0 LDC.64 R126, c[0x0][0x478] ;  /* 0x00011e00ff7e0b82 */ /* 0x000e620000000a00 */
[----:B------:R-:W-:-:S04]  /*3570*/  IMAD.WIDE.U32 R128, R201, 0x10, R144 ;  /* 0x00000010c9807825 */ /* 0x000fc800078e0090 */
[----:B------:R-:W-:-:S04]  /*3580*/  IMAD.WIDE.U32 R142, R197, 0x10, R142 ;  /* 0x00000010c58e7825 */ /* 0x000fc800078e008e */
[----:B-1----:R-:W-:-:S05]  /*3590*/  @P0 IMAD.WIDE.U32 R126, R201, 0x10, R126 ;  /* 0x00000010c97e0825 */ /* 0x002fca00078e007e */
[----:B------:R-:W-:Y:S04]  /*35a0*/  @P0 STG.E.128 desc[UR6][R126.64], R104 ;  /* 0x000000687e000986 */ /* 0x000fe8000c101d06 */
[----:B------:R1:W-:Y:S04]  /*35b0*/  STG.E.128 desc[UR6][R128.64], R108 ;  /* 0x0000006c80007986 */ /* 0x0003e8000c101d06 */
[----:B-1----:R1:W5:Y:S01]  /*35c0*/  LDG.E.128 R108, desc[UR6][R142.64] ;  /* 0x000000068e6c7981 */ /* 0x002362000c1e1d00 */
        /* <DEDUP_REMOVED lines=42> */
.L_x_10367:
        /* <DEDUP_REMOVED lines=28> */
[----:B------:R-:W-:Y:S01]  /*3a30*/  FMUL.FTZ R112, R53, R112 ;  /* 0x0000007035707220 */ /* 0x000fe20000410000 */
[----:B------:R-:W-:Y:S01]  /*3a40*/  FMUL.FTZ R116, R55, R116 ;  /* 0x0000007437747220 */ /* 0x000fe20000410000 */
[----:B------:R-:W-:-:S02]  /*3a50*/  LOP3.LUT P4, RZ, R125, 0xff00, RZ, 0xc0, !PT ;  /* 0x0000ff007dff7812 */ /* 0x000fc4000788c0ff */
[----:B------:R-:W-:Y:S02]  /*3a60*/  ISETP.GE.U32.AND P6, PT, R125, 0x1000000, PT ;  /* 0x010000007d00780c */ /* 0x000fe40003fc6070 */
[----:B------:R-:W-:Y:S02]  /*3a70*/  FSEL R119, R108, RZ, P3 ;  /* 0x000000ff6c777208 */ /* 0x000fe40001800000 */
[----:B------:R-:W-:Y:S02]  /*3a80*/  FSEL R121, R110, RZ, P5 ;  /* 0x000000ff6e797208 */ /* 0x000fe40002800000 */
[----:B------:R-:W-:Y:S02]  /*3a90*/  SEL R108, R109, RZ, P3 ;  /* 0x000000ff6d6c7207 */ /* 0x000fe40001800000 */
[----:B------:R-:W-:Y:S02]  /*3aa0*/  SEL R110, R111, RZ, P5 ;  /* 0x000000ff6f6e7207 */ /* 0x000fe40002800000 */
[----:B------:R-:W-:-:S02]  /*3ab0*/  FSEL R118, R118, RZ, P4 ;  /* 0x000000ff76767208 */ /* 0x000fc40002000000 */
[----:B------:R-:W-:Y:S02]  /*3ac0*/  FSEL R123, R113, RZ, P6 ;  /* 0x000000ff717b7208 */ /* 0x000fe40003000000 */
[----:B------:R-:W-:Y:S02]  /*3ad0*/  SEL R109, R112, RZ, P4 ;  /* 0x000000ff706d7207 */ /* 0x000fe40002000000 */
[----:B------:R-:W-:-:S07]  /*3ae0*/  SEL R111, R116, RZ, P6 ;  /* 0x000000ff746f7207 */ /* 0x000fce0003000000 */
.L_x_10368:
[----:B------:R-:W2:Y:S01]  /*3af0*/  @P0 LDC.64 R112, c[0x0][0x478] ;  /* 0x00011e00ff700b82 */ /* 0x000ea20000000a00 */
[----:B------:R-:W-:-:S04]  /*3b00*/  IMAD.WIDE.U32 R144, R197, 0x10, R144 ;  /* 0x00000010c5907825 */ /* 0x000fc800078e0090 */
[----:B--2---:R-:W-:-:S05]  /*3b10*/  @P0 IMAD.WIDE.U32 R112, R197, 0x10, R112 ;  /* 0x00000010c5700825 */ /* 0x004fca00078e0070 */
[----:B------:R2:W-:Y:S04]  /*3b20*/  @P0 STG.E.128 desc[UR6][R112.64], R104 ;  /* 0x0000006870000986 */ /* 0x0005e8000c101d06 */
[----:B------:R2:W-:Y:S01]  /*3b30*/  STG.E.128 desc[UR6][R144.64], R108 ;  /* 0x0000006c90007986 */ /* 0x0005e2000c101d06 */
[----:B------:R-:W-:Y:S05]  /*3b40*/  BRA `(.L_x_10369) ;  /* 0x0000002000707947 */ /* 0x000fea0003800000 */
.L_x_10356:
        /* <DEDUP_REMOVED lines=35> */
[C---:B------:R-:W-:Y:S01]  /*3d80*/  ISETP.GE.U32.AND P5, PT, R244.reuse, 0x1000000, PT ;  /* 0x01000000f400780c */ /* 0x040fe20003fa6070 */
[----:B------:R-:W-:Y:S01]  /*3d90*/  FMUL.FTZ R136, R35, R136 ;  /* 0x0000008823887220 */ /* 0x000fe20000410000 */
[----:B------:R-:W-:-:S02]  /*3da0*/  LOP3.LUT P4, RZ, R244, 0xff0000, RZ, 0xc0, !PT ;  /* 0x00ff0000f4ff7812 */ /* 0x000fc4000788c0ff */
[----:B------:R-:W-:Y:S02]  /*3db0*/  FSEL R133, R108, RZ, P0 ;  /* 0x000000ff6c857208 */ /* 0x000fe40000000000 */
[----:B------:R-:W-:Y:S02]  /*3dc0*/  SEL R108, R109, RZ, P0 ;  /* 0x000000ff6d6c7207 */ /* 0x000fe40000000000 */
[----:B------:R-:W-:Y:S02]  /*3dd0*/  FSEL R114, R111, RZ, P5 ;  /* 0x000000ff6f727208 */ /* 0x000fe40002800000 */
[----:B------:R-:W-:Y:S02]  /*3de0*/  SEL R109, R110, RZ, P3 ;  /* 0x000000ff6e6d7207 */ /* 0x000fe40001800000 */
[----:B------:R-:W-:Y:S02]  /*3df0*/  FSEL R132, R132, RZ, P3 ;  /* 0x000000ff84847208 */ /* 0x000fe40001800000 */
[----:B------:R-:W-:-:S02]  /*3e00*/  FSEL R115, R134, RZ, P4 ;  /* 0x000000ff86737208 */ /* 0x000fc40002000000 */
[----:B------:R-:W-:Y:S02]  /*3e10*/  SEL R110, R135, RZ, P4 ;  /* 0x000000ff876e7207 */ /* 0x000fe40002000000 */
[----:B------:R-:W-:Y:S01]  /*3e20*/  SEL R111, R136, RZ, P5 ;  /* 0x000000ff886f7207 */ /* 0x000fe20002800000 */
[----:B------:R-:W-:Y:S06]  /*3e30*/  BRA `(.L_x_10371) ;  /* 0x0000000000a07947 */ /* 0x000fec0003800000 */
.L_x_10370:
        /* <DEDUP_REMOVED lines=40> */
.L_x_10371:
[----:B------:R-:W-:Y:S01]  /*40c0*/  ISETP.NE.U32.AND P0, PT, RZ, UR14, PT ;  /* 0x0000000eff007c0c */ /* 0x000fe2000bf05070 */
[----:B------:R-:W0:Y:S01]  /*40d0*/  LDC.64 R144, c[0x0][0x468] ;  /* 0x00011a00ff907b82 */ /* 0x000e220000000a00 */
[----:B------:R-:W-:Y:S02]  /*40e0*/  IMAD.WIDE.U32 R136, R216, 0x10, R142 ;  /* 0x00000010d8887825 */ /* 0x000fe400078e008e */
[----:B------:R-:W-:-:S13]  /*40f0*/  ISETP.NE.AND.EX P0, PT, RZ, UR15, PT, P0 ;  /* 0x0000000fff007c0c */ /* 0x000fda000bf05300 */
[----:B------:R-:W1:Y:S01]  /*4100*/  @P0 LDC.64 R134, c[0x0][0x478] ;  /* 0x00011e00ff860b82 */ /* 0x000e620000000a00 */
[----:B0-----:R-:W-:-:S04]  /*4110*/  IMAD.WIDE.U32 R138, R226, 0x10, R144 ;  /* 0x00000010e28a7825 */ /* 0x001fc800078e0090 */
[----:B-1----:R-:W-:-:S05]  /*4120*/  @P0 IMAD.WIDE.U32 R134, R226, 0x10, R134 ;  /* 0x00000010e2860825 */ /* 0x002fca00078e0086 */
        /* <DEDUP_REMOVED lines=45> */
.L_x_10372:
        /* <DEDUP_REMOVED lines=11> */
[----:B0-----:R-:W-:Y:S01]  /*44b0*/  FFMA.FTZ R137, R200, R228, R87 ;  /* 0x000000e4c8897223 */ /* 0x001fe20000010057 */
        /* <DEDUP_REMOVED lines=28> */
.L_x_10373:
        /* <DEDUP_REMOVED lines=49> */
.L_x_10374:
        /* <DEDUP_REMOVED lines=40> */
.L_x_10375:
        /* <DEDUP_REMOVED lines=49> */
.L_x_10376:
        /* <DEDUP_REMOVED lines=40> */
.L_x_10377:
        /* <DEDUP_REMOVED lines=49> */
.L_x_10378:
        /* <DEDUP_REMOVED lines=40> */
.L_x_10379:
        /* <DEDUP_REMOVED lines=49> */
.L_x_10380:
        /* <DEDUP_REMOVED lines=40> */
.L_x_10381:
[----:B------:R-:W2:Y:S01]  /*5cc0*/  @P0 LDC.64 R112, c[0x0][0x478] ;  /* 0x00011e00ff700b82 */ /* 0x000ea20000000a00 */
[----:B------:R-:W-:-:S04]  /*5cd0*/  IMAD.WIDE.U32 R144, R197, 0x10, R144 ;  /* 0x00000010c5907825 */ /* 0x000fc800078e0090 */
[----:B--2---:R-:W-:-:S05]  /*5ce0*/  @P0 IMAD.WIDE.U32 R112, R197, 0x10, R112 ;  /* 0x00000010c5700825 */ /* 0x004fca00078e0070 */
[----:B------:R3:W-:Y:S04]  /*5cf0*/  @P0 STG.E.128 desc[UR6][R112.64], R104 ;  /* 0x0000006870000986 */ /* 0x0007e8000c101d06 */
[----:B------:R3:W-:Y:S02]  /*5d00*/  STG.E.128 desc[UR6][R144.64], R108 ;  /* 0x0000006c90007986 */ /* 0x0007e4000c101d06 */
.L_x_10369:
[----:B--23--:R-:W2:Y:S01]  /*5d10*/  LDC.64 R108, c[0x0][0x380] ;  /* 0x0000e000ff6c7b82 */ /* 0x00cea20000000a00 */
        /* <DEDUP_REMOVED lines=23> */
[----:B--2---:R-:W-:Y:S01]  /*5e90*/  IADD3 R199, PT, PT, R199, R108, RZ ;  /* 0x0000006cc7c77210 */ /* 0x004fe20007ffe0ff */
        /* <DEDUP_REMOVED lines=76> */
.L_x_10355:
[----:B------:R-:W2:Y:S08]  /*6360*/  S2UR UR4, SR_CTAID.X ;  /* 0x00000000000479c3 */ /* 0x000eb00000002500 */
[----:B------:R-:W2:Y:S08]  /*6370*/  LDC R25, c[0x0][0x388] ;  /* 0x0000e200ff197b82 */ /* 0x000eb00000000800 */
[----:B------:R-:W3:Y:S08]  /*6380*/  LDC.64 R2, c[0x0][0x440] ;  /* 0x00011000ff027b82 */ /* 0x000ef00000000a00 */
[----:B------:R-:W4:Y:S08]  /*6390*/  LDC.64 R8, c[0x0][0x448] ;  /* 0x00011200ff087b82 */ /* 0x000f300000000a00 */
[----:B------:R-:W5:Y:S01]  /*63a0*/  LDC.64 R10, c[0x0][0x460] ;  /* 0x00011800ff0a7b82 */ /* 0x000f620000000a00 */
[----:B--2---:R-:W-:-:S05]  /*63b0*/  IMAD R25, R25, UR4, RZ ;  /* 0x0000000419197c24 */ /* 0x004fca000f8e02ff */
[----:B------:R-:W-:-:S05]  /*63c0*/  LEA.HI R25, R25, R166, RZ, 0x1e ;  /* 0x000000a619197211 */ /* 0x000fca00078ff0ff */
[----:B---3--:R-:W-:-:S04]  /*63d0*/  IMAD.WIDE.U32 R2, R25, 0x10, R2 ;  /* 0x0000001019027825 */ /* 0x008fc800078e0002 */
[C---:B----4-:R-:W-:Y:S01]  /*63e0*/  IMAD.WIDE.U32 R8, R25.reuse, 0x10, R8 ;  /* 0x0000001019087825 */ /* 0x050fe200078e0008 */
[----:B0-----:R-:W-:Y:S04]  /*63f0*/  STG.E.128 desc[UR6][R2.64], R60 ;  /* 0x0000003c02007986 */ /* 0x001fe8000c101d06 */
[----:B------:R-:W-:Y:S01]  /*6400*/  STG.E.128 desc[UR6][R8.64], R56 ;  /* 0x0000003808007986 */ /* 0x000fe2000c101d06 */
[----:B-----5:R-:W-:-:S05]  /*6410*/  IMAD.WIDE.U32 R10, R25, 0x10, R10 ;  /* 0x00000010190a7825 */ /* 0x020fca00078e000a */
        /* <DEDUP_REMOVED lines=17> */
.L_x_10383:
        /* <DEDUP_REMOVED lines=13> */
.L_x_10849:


//--------------------- .text._ZN10layer_norm22ln_bwd_finalize_kernelINS_22Kernel_traits_finalizeILj3072EfffffjLb1ELj1024ELj4ENS_18Kernel_traits_baseILj3072EfffffjLj1024EEEEELb1ELb0EEEvNS_9BwdParamsE --------------------------
	.section	.text._ZN10layer_norm22ln_bwd_finalize_kernelINS_22Kernel_traits_finalizeILj3072EfffffjLb1ELj1024ELj4ENS_18Kernel_traits_baseILj3072EfffffjLj1024EEEEELb1ELb0EEEvNS_9BwdParamsE,"ax",@progbits
	.align	128
        .global         _ZN10layer_norm22ln_bwd_finalize_kernelINS_22Kernel_traits_finalizeILj3072EfffffjLb1ELj1024ELj4ENS_18Kernel_traits_baseILj3072EfffffjLj1024EEEEELb1ELb0EEEvNS_9BwdParamsE
        .type           _ZN10layer_norm22ln_bwd_finalize_kernelINS_22Kernel_traits_finalizeILj3072EfffffjLb1ELj1024ELj4ENS_18Kernel_traits_baseILj3072EfffffjLj1024EEEEELb1ELb0EEEvNS_9BwdParamsE,@function
        .size           _ZN10layer_norm22ln_bwd_finalize_kernelINS_22Kernel_traits_finalizeILj3072EfffffjLb1ELj1024ELj4ENS_18Kernel_traits_baseILj3072EfffffjLj1024EEEEELb1ELb0EEEvNS_9BwdParamsE,(.L_x_10850 - _ZN10layer_norm22ln_bwd_finalize_kernelINS_22Kernel_traits_finalizeILj3072EfffffjLb1ELj1024ELj4ENS_18Kernel_traits_baseILj3072EfffffjLj1024EEEEELb1ELb0EEEvNS_9BwdParamsE)
        .other          _ZN10layer_norm22ln_bwd_finalize_kernelINS_22Kernel_traits_finalizeILj3072EfffffjLb1ELj1024ELj4ENS_18Kernel_traits_baseILj3072EfffffjLj1024EEEEELb1ELb0EEEvNS_9BwdParamsE,@"STO_CUDA_ENTRY STV_DEFAULT"
_ZN10layer_norm22ln_bwd_finalize_kernelINS_22Kernel_traits_finalizeILj3072EfffffjLb1ELj1024ELj4ENS_18Kernel_traits_baseILj3072EfffffjLj1024EEEEELb1ELb0EEEvNS_9BwdParamsE:
.text._ZN10layer_norm22ln_bwd_finalize_kernelINS_22Kernel_traits_finalizeILj3072EfffffjLb1ELj1024ELj4ENS_18Kernel_traits_baseILj3072EfffffjLj1024EEEEELb1ELb0EEEvNS_9BwdParamsE:
        /* <DEDUP_REMOVED lines=60> */
.L_x_10388:
        /* <DEDUP_REMOVED lines=87> */
.L_x_10387:
[----:B------:R-:W-:Y:S05]  /*0930*/  BSYNC.RECONVERGENT B1 ;  /* 0x0000000000017941 */ /* 0x000fea0003800200 */
.L_x_10386:
        /* <DEDUP_REMOVED lines=49> */
.L_x_10390:
[----:B------:R-:W-:Y:S05]  /*0c50*/  BSYNC.RECONVERGENT B1 ;  /* 0x0000000000017941 */ /* 0x000fea0003800200 */
.L_x_10389:
        /* <DEDUP_REMOVED lines=29> */
.L_x_10392:
[----:B------:R-:W-:Y:S05]  /*0e30*/  BSYNC.RECONVERGENT B1 ;  /* 0x0000000000017941 */ /* 0x000fea0003800200 */
.L_x_10391:
        /* <DEDUP_REMOVED lines=14> */
.L_x_10385:
[----:B------:R-:W-:Y:S05]  /*0f20*/  BSYNC.RECONVERGENT B0 ;  /* 0x0000000000007941 */ /* 0x000fea0003800200 */
.L_x_10384:
        /* <DEDUP_REMOVED lines=72> */
.L_x_10393:
        /* <DEDUP_REMOVED lines=13> */
.L_x_10850:


//--------------------- .text._ZN10layer_norm13ln_bwd_kernelINS_13Kernel_traitsIfffffjLj3072ELj1ELj1ELj4ELj16ENS_18Kernel_traits_baseILj3072EfffffjLj128EEEEELb1ELb1ELb1ELb0EEEvNS_9BwdParamsE --------------------------
	.section	.text._ZN10layer_norm13ln_bwd_kernelINS_13Kernel_traitsIfffffjLj3072ELj1ELj1ELj4ELj16ENS_18Kernel_traits_baseILj3072EfffffjLj128EEEEELb1ELb1ELb1ELb0EEEvNS_9BwdParamsE,"ax",@progbits
	.align	128
        .global         _ZN10layer_norm13ln_bwd_kernelINS_13Kernel_traitsIfffffjLj3072ELj1ELj1ELj4ELj16ENS_18Kernel_traits_baseILj3072EfffffjLj128EEEEELb1ELb1ELb1ELb0EEEvNS_9BwdParamsE
        .type           _ZN10layer_norm13ln_bwd_kernelINS_13Kernel_traitsIfffffjLj3072ELj1ELj1ELj4ELj16ENS_18Kernel_traits_baseILj3072EfffffjLj128EEEEELb1ELb1ELb1ELb0EEEvNS_9BwdParamsE,@function
        .size           _ZN10layer_norm13ln_bwd_kernelINS_13Kernel_traitsIfffffjLj3072ELj1ELj1ELj4ELj16ENS_18Kernel_traits_baseILj3072EfffffjLj128EEEEELb1ELb1ELb1ELb0EEEvNS_9BwdParamsE,(.L_x_10851 - _ZN10layer_norm13ln_bwd_kernelINS_13Kernel_traitsIfffffjLj3072ELj1ELj1ELj4ELj16ENS_18Kernel_traits_baseILj3072EfffffjLj128EEEEELb1ELb1ELb1ELb0EEEvNS_9BwdParamsE)
        .other          _ZN10layer_norm13ln_bwd_kernelINS_13Kernel_traitsIfffffjLj3072ELj1ELj1ELj4ELj16ENS_18Kernel_traits_baseILj3072EfffffjLj128EEEEELb1ELb1ELb1ELb0EEEvNS_9BwdParamsE,@"STO_CUDA_ENTRY STV_DEFAULT"
_ZN10layer_norm13ln_bwd_kernelINS_13Kernel_traitsIfffffjLj3072ELj1ELj1ELj4ELj16ENS_18Kernel_traits_baseILj3072EfffffjLj128EEEEELb1ELb1ELb1ELb0EEEvNS_9BwdParamsE:
.text._ZN10layer_norm13ln_bwd_kernelINS_13Kernel_traitsIfffffjLj3072ELj1ELj1ELj4ELj16ENS_18Kernel_traits_baseILj3072EfffffjLj128EEEEELb1ELb1ELb1ELb0EEEvNS_9BwdParamsE:
        /* <DEDUP_REMOVED lines=21> */
[----:B------:R-:W-:-:S03]  /*0150*/  P2R R230, PR, RZ, 0x20 ;  /* 0x00000020ffe67803 */ /* 0x000fc60000000000 */
[----:B------:R-:W-:-:S04]  /*0160*/  @P4 LOP3.LUT R11, R9, 0x80, RZ, 0xfc, !PT ;  /* 0x00000080090b4812 */ /* 0x000fc800078efcff */
[----:B------:R-:W3:Y:S08]  /*0170*/  @P0 LDC.64 R12, c[0x0][0x3e8] ;  /* 0x0000fa00ff0c0b82 */ /* 0x000ef00000000a00 */
[----:B------:R-:W4:Y:S08]  /*0180*/  @P1 LDC.64 R2, c[0x0][0x3d0] ;  /* 0x0000f400ff021b82 */ /* 0x000f300000000a00 */
[----:B------:R-:W0:Y:S01]  /*0190*/  @P1 LDC.64 R4, c[0x0][0x3e8] ;  /* 0x0000fa00ff041b82 */ /* 0x000e220000000a00 */
[----:B-1----:R-:W-:-:S05]  /*01a0*/  @P0 IMAD.WIDE.U32 R6, R11, 0x10, R6 ;  /* 0x000000100b060825 */ /* 0x002fca00078e0006 */
[----:B--2---:R-:W5:Y:S02]  /*01b0*/  @P0 LDG.E.128 R24, desc[UR20][R6.64] ;  /* 0x0000001406180981 */ /* 0x004f64000c1e1d00 */
[----:B------:R-:W1:Y:S01]  /*01c0*/  @P2 LDC.64 R14, c[0x0][0x3d0] ;  /* 0x0000f400ff0e2b82 */ /* 0x000e620000000a00 */
[C---:B---3--:R-:W-:Y:S01]  /*01d0*/  @P0 IMAD.WIDE.U32 R12, R11.reuse, 0x10, R12 ;  /* 0x000000100b0c0825 */ /* 0x048fe200078e000c */
[----:B------:R-:W-:-:S04]  /*01e0*/  @P0 IADD3 R11, PT, PT, R11, 0x80, RZ ;  /* 0x000000800b0b0810 */ /* 0x000fc80007ffe0ff */
[----:B------:R-:W5:Y:S02]  /*01f0*/  @P0 LDG.E.128 R28, desc[UR20][R12.64] ;  /* 0x000000140c1c0981 */ /* 0x000f64000c1e1d00 */
[----:B------:R-:W2:Y:S01]  /*0200*/  @P2 LDC.64 R16, c[0x0][0x3e8] ;  /* 0x0000fa00ff102b82 */ /* 0x000ea20000000a00 */
[----:B----4-:R-:W-:-:S05]  /*0210*/  @P1 IMAD.WIDE.U32 R18, R11, 0x10, R2 ;  /* 0x000000100b121825 */ /* 0x010fca00078e0002 */
        /* <DEDUP_REMOVED lines=10> */
[----:B------:R-:W-:Y:S01]  /*02c0*/  @P2 IADD3 R11, PT, PT, R11, 0x80, RZ ;  /* 0x000000800b0b2810 */ /* 0x000fe20007ffe0ff */
[----:B------:R-:W-:Y:S01]  /*02d0*/  UISETP.GE.AND UP0, UPT, UR9, UR4, UPT ;  /* 0x000000040900728c */ /* 0x000fe2000bf06270 */
[----:B------:R-:W-:Y:S02]  /*02e0*/  CS2R R84, SRZ ;  /* 0x0000000000547805 */ /* 0x000fe4000001ff00 */
[----:B------:R-:W-:Y:S01]  /*02f0*/  CS2R R86, SRZ ;  /* 0x0000000000567805 */ /* 0x000fe2000001ff00 */
[----:B------:R2:W5:Y:S01]  /*0300*/  @P2 LDG.E.128 R44, desc[UR20][R72.64] ;  /* 0x00000014482c2981 */ /* 0x000562000c1e1d00 */
[----:B------:R-:W4:Y:S01]  /*0310*/  @P5 LDC.64 R80, c[0x0][0x3e8] ;  /* 0x0000fa00ff505b82 */ /* 0x000f220000000a00 */
[----:B---3--:R-:W-:Y:S01]  /*0320*/  @P3 IMAD.WIDE.U32 R74, R11, 0x10, R74 ;  /* 0x000000100b4a3825 */ /* 0x008fe200078e004a */
[----:B------:R-:W-:-:S02]  /*0330*/  CS2R R88, SRZ ;  /* 0x0000000000587805 */ /* 0x000fc4000001ff00 */
[----:B------:R-:W-:Y:S02]  /*0340*/  CS2R R90, SRZ ;  /* 0x00000000005a7805 */ /* 0x000fe4000001ff00 */
[----:B------:R-:W-:Y:S02]  /*0350*/  CS2R R92, SRZ ;  /* 0x00000000005c7805 */ /* 0x000fe4000001ff00 */
[----:B------:R-:W-:Y:S01]  /*0360*/  CS2R R94, SRZ ;  /* 0x00000000005e7805 */ /* 0x000fe2000001ff00 */
[----:B------:R3:W5:Y:S01]  /*0370*/  @P3 LDG.E.128 R48, desc[UR20][R74.64] ;  /* 0x000000144a303981 */ /* 0x000762000c1e1d00 */
[----:B------:R-:W2:Y:S01]  /*0380*/  @P4 LDC.64 R2, c[0x0][0x3d0] ;  /* 0x0000f400ff024b82 */ /* 0x000ea20000000a00 */
[C---:B0-----:R-:W-:Y:S01]  /*0390*/  @P3 IMAD.WIDE.U32 R76, R11.reuse, 0x10, R76 ;  /* 0x000000100b4c3825 */ /* 0x041fe200078e004c */
[----:B------:R-:W-:-:S06]  /*03a0*/  @P3 IADD3 R11, PT, PT, R11, 0x80, RZ ;  /* 0x000000800b0b3810 */ /* 0x000fcc0007ffe0ff */
[----:B------:R-:W0:Y:S01]  /*03b0*/  @P4 LDC.64 R4, c[0x0][0x3e8] ;  /* 0x0000fa00ff044b82 */ /* 0x000e220000000a00 */
[C---:B-1----:R-:W-:Y:S01]  /*03c0*/  @P5 IMAD.WIDE.U32 R14, R11.reuse, 0x10, R78 ;  /* 0x000000100b0e5825 */ /* 0x042fe200078e004e */
[----:B------:R1:W5:Y:S04]  /*03d0*/  @P3 LDG.E.128 R52, desc[UR20][R76.64] ;  /* 0x000000144c343981 */ /* 0x000368000c1e1d00 */
[----:B------:R0:W5:Y:S01]  /*03e0*/  @P5 LDG.E.128 R56, desc[UR20][R14.64] ;  /* 0x000000140e385981 */ /* 0x000162000c1e1d00 */
[----:B----4-:R-:W-:-:S05]  /*03f0*/  @P5 IMAD.WIDE.U32 R16, R11, 0x10, R80 ;  /* 0x000000100b105825 */ /* 0x010fca00078e0050 */
[----:B------:R4:W5:Y:S01]  /*0400*/  @P5 LDG.E.128 R60, desc[UR20][R16.64] ;  /* 0x00000014103c5981 */ /* 0x000962000c1e1d00 */
[----:B--2---:R-:W-:-:S05]  /*0410*/  @P4 IMAD.WIDE.U32 R2, R9, 0x10, R2 ;  /* 0x0000001009024825 */ /* 0x004fca00078e0002 */
[----:B------:R4:W5:Y:S01]  /*0420*/  @P4 LDG.E.128 R64, desc[UR20][R2.64] ;  /* 0x0000001402404981 */ /* 0x000962000c1e1d00 */
[----:B0-----:R-:W-:-:S05]  /*0430*/  @P4 IMAD.WIDE.U32 R4, R9, 0x10, R4 ;  /* 0x0000001009044825 */ /* 0x001fca00078e0004 */
[----:B------:R4:W5:Y:S01]  /*0440*/  @P4 LDG.E.128 R68, desc[UR20][R4.64] ;  /* 0x0000001404444981 */ /* 0x000962000c1e1d00 */
[----:B------:R-:W-:Y:S02]  /*0450*/  CS2R R72, SRZ ;  /* 0x0000000000487805 */ /* 0x000fe4000001ff00 */
[----:B---3--:R-:W-:Y:S02]  /*0460*/  CS2R R74, SRZ ;  /* 0x00000000004a7805 */ /* 0x008fe4000001ff00 */
        /* <DEDUP_REMOVED lines=27> */
[----:B----4-:R-:W-:Y:S06]  /*0620*/  BRA.U UP0, `(.L_x_10394) ;  /* 0x0000008900087547 */ /* 0x010fec000b800000 */
        /* <DEDUP_REMOVED lines=41> */
[----:B------:R-:W4:Y:S01]  /*08c0*/  LDCU.64 UR24, c[0x0][0x438] ;  /* 0x00008700ff1877ac */ /* 0x000f220008000a00 */
[----:B------:R-:W0:Y:S01]  /*08d0*/  LDCU.64 UR4, c[0x0][0x478] ;  /* 0x00008f00ff0477ac */ /* 0x000e220008000a00 */
[----:B------:R-:W0:Y:S01]  /*08e0*/  LDCU.128 UR12, c[0x0][0x3c0] ;  /* 0x00007800ff0c77ac */ /* 0x000e220008000c00 */
[----:B------:R-:W0:Y:S01]  /*08f0*/  LDCU.128 UR16, c[0x0][0x3f0] ;  /* 0x00007e00ff1077ac */ /* 0x000e220008000c00 */
[----:B------:R-:W0:Y:S01]  /*0900*/  LDCU.64 UR22, c[0x0][0x380] ;  /* 0x00007000ff1677ac */ /* 0x000e220008000a00 */
[----:B------:R-:W-:-:S05]  /*0910*/  UMOV UR6, UR9 ;  /* 0x0000000900067c82 */ /* 0x000fca0008000000 */
.L_x_10525:
[----:B0-----:R-:W-:-:S06]  /*0920*/  UIMAD.WIDE UR28, UR6, 0x4, UR18 ;  /* 0x00000004061c78a5 */ /* 0x001fcc000f8e0212 */
[----:B-1234-:R-:W-:Y:S02]  /*0930*/  MOV R182, UR28 ;  /* 0x0000001c00b67c02 */ /* 0x01efe40008000f00 */
        /* <DEDUP_REMOVED lines=22> */
[----:B------:R-:W-:Y:S01]  /*0aa0*/  HFMA2 R225, -RZ, RZ, 0, 0 ;  /* 0x00000000ffe17431 */ /* 0x000fe200000001ff */
[----:B------:R-:W-:Y:S01]  /*0ab0*/  ISETP.NE.AND P5, PT, RZ, UR30, PT ;  /* 0x0000001eff007c0c */ /* 0x000fe2000bfa5270 */
[----:B------:R-:W-:Y:S01]  /*0ac0*/  BSSY.RECONVERGENT B1, `(.L_x_10397) ;  /* 0x0000047000017945 */ /* 0x000fe20003800200 */
[----:B------:R-:W-:Y:S01]  /*0ad0*/  HFMA2 R228, -RZ, RZ, 0, 0 ;  /* 0x00000000ffe47431 */ /* 0x000fe200000001ff */
[----:B------:R-:W-:Y:S01]  /*0ae0*/  MOV R183, UR7 ;  /* 0x0000000700b77c02 */ /* 0x000fe20008000f00 */
[----:B-1----:R-:W-:Y:S01]  /*0af0*/  UIMAD UR7, UR6, UR10, URZ ;  /* 0x0000000a060772a4 */ /* 0x002fe2000f8e02ff */
[----:B------:R-:W-:-:S02]  /*0b00*/  ISETP.GE.U32.AND P0, PT, R8, 0x100, PT ;  /* 0x000001000800780c */ /* 0x000fc40003f06070 */
[C---:B------:R-:W-:Y:S01]  /*0b10*/  ISETP.GE.U32.AND P1, PT, R8.reuse, 0x180, PT ;  /* 0x000001800800780c */ /* 0x040fe20003f26070 */
[----:B------:R-:W-:Y:S01]  /*0b20*/  USHF.R.S32.HI UR8, URZ, 0x1f, UR7 ;  /* 0x0000001fff087899 */ /* 0x000fe20008011407 */
[----:B------:R-:W-:Y:S02]  /*0b30*/  @P4 IADD3 R10, PT, PT, R223, -0x1, RZ ;  /* 0xffffffffdf0a4810 */ /* 0x000fe40007ffe0ff */
[C---:B------:R-:W-:Y:S01]  /*0b40*/  ISETP.GE.U32.AND P2, PT, R8.reuse, 0x200, PT ;  /* 0x000002000800780c */ /* 0x040fe20003f46070 */
[----:B------:R-:W-:Y:S01]  /*0b50*/  ULEA.HI UR8, UR8, UR7, URZ, 0x2 ;  /* 0x0000000708087291 */ /* 0x000fe2000f8f10ff */
[----:B------:R-:W-:Y:S01]  /*0b60*/  ISETP.GE.U32.AND P3, PT, R8, 0x280, PT ;  /* 0x000002800800780c */ /* 0x000fe20003f66070 */
[----:B------:R-:W-:Y:S01]  /*0b70*/  @P4 IMAD R182, R10, UR10, RZ ;  /* 0x0000000a0ab64c24 */ /* 0x000fe2000f8e02ff */
[----:B------:R-:W-:Y:S01]  /*0b80*/  MOV R227, RZ ;  /* 0x000000ff00e37202 */ /* 0x000fe20000000f00 */
[----:B------:R-:W-:-:S03]  /*0b90*/  IMAD R10, R183, UR10, RZ ;  /* 0x0000000ab70a7c24 */ /* 0x000fc6000f8e02ff */
[----:B------:R-:W-:Y:S02]  /*0ba0*/  @P4 SHF.R.S32.HI R183, RZ, 0x1f, R182 ;  /* 0x0000001fffb74819 */ /* 0x000fe400000114b6 */
[----:B0-----:R-:W-:Y:S02]  /*0bb0*/  SHF.R.S32.HI R181, RZ, 0x1f, R10 ;  /* 0x0000001fffb57819 */ /* 0x001fe4000001140a */
[----:B------:R-:W-:Y:S02]  /*0bc0*/  @P4 LEA.HI R182, R183, R182, RZ, 0x2 ;  /* 0x000000b6b7b64211 */ /* 0x000fe400078f10ff */
[----:B------:R-:W-:Y:S02]  /*0bd0*/  LEA.HI R226, R181, R10, RZ, 0x2 ;  /* 0x0000000ab5e27211 */ /* 0x000fe400078f10ff */
[----:B------:R-:W-:Y:S02]  /*0be0*/  @P4 LEA.HI.SX32 R225, R182, R9, 0x1e ;  /* 0x00000009b6e14211 */ /* 0x000fe400078ff2ff */
[----:B------:R-:W-:-:S02]  /*0bf0*/  MOV R182, UR8 ;  /* 0x0000000800b67c02 */ /* 0x000fc40008000f00 */
[----:B------:R-:W-:Y:S02]  /*0c00*/  P2R R10, PR, RZ, 0x40 ;  /* 0x00000040ff0a7803 */ /* 0x000fe40000000000 */
[-C--:B------:R-:W-:Y:S02]  /*0c10*/  LEA.HI.SX32 R221, R182, R9.reuse, 0x1e ;  /* 0x00000009b6dd7211 */ /* 0x080fe400078ff2ff */
[----:B------:R-:W-:Y:S02]  /*0c20*/  LEA.HI.SX32 R226, R226, R9, 0x1e ;  /* 0x00000009e2e27211 */ /* 0x000fe400078ff2ff */
[----:B------:R-:W-:Y:S02]  /*0c30*/  MOV R229, R221 ;  /* 0x000000dd00e57202 */ /* 0x000fe40000000f00 */
[----:B--2---:R-:W-:Y:S01]  /*0c40*/  FSEL R224, R180, RZ, !P5 ;  /* 0x000000ffb4e07208 */ /* 0x004fe20006800000 */
[----:B------:R-:W-:Y:S06]  /*0c50*/  @!P6 BRA `(.L_x_10398) ;  /* 0x0000000000b4e947 */ /* 0x000fec0003800000 */
        /* <DEDUP_REMOVED lines=19> */
[----:B------:R-:W-:Y:S01]  /*0d90*/  FMUL.FTZ R3, R3, UR32 ;  /* 0x0000002003037c20 */ /* 0x000fe20008410000 */
[----:B------:R-:W-:Y:S01]  /*0da0*/  FMUL.FTZ R16, R16, UR32 ;  /* 0x0000002010107c20 */ /* 0x000fe20008410000 */
[----:B----4-:R-:W-:Y:S01]  /*0db0*/  FMUL.FTZ R190, R64, R180 ;  /* 0x000000b440be7220 */ /* 0x010fe20000410000 */
[----:B------:R-:W-:Y:S01]  /*0dc0*/  FADD.FTZ R96, R96, R180 ;  /* 0x000000b460607221 */ /* 0x000fe20000010000 */
[----:B------:R-:W-:Y:S01]  /*0dd0*/  FFMA.FTZ R72, R180, R3, R72 ;  /* 0x00000003b4487223 */ /* 0x000fe20000010048 */
[C---:B------:R-:W-:Y:S01]  /*0de0*/  FADD.FTZ R23, -R224.reuse, R186 ;  /* 0x000000bae0177221 */ /* 0x040fe20000010100 */
[----:B------:R-:W-:Y:S01]  /*0df0*/  FADD.FTZ R97, R97, R181 ;  /* 0x000000b561617221 */ /* 0x000fe20000010000 */
[----:B------:R-:W-:Y:S01]  /*0e00*/  FFMA.FTZ R73, R181, R16, R73 ;  /* 0x00000010b5497223 */ /* 0x000fe20000010049 */
[----:B------:R-:W-:Y:S01]  /*0e10*/  FMUL.FTZ R207, R65, R181 ;  /* 0x000000b541cf7220 */ /* 0x000fe20000410000 */
[----:B------:R-:W-:Y:S01]  /*0e20*/  FADD.FTZ R180, RZ, R190 ;  /* 0x000000beffb47221 */ /* 0x000fe20000010000 */
[----:B------:R-:W-:Y:S01]  /*0e30*/  FFMA.FTZ R181, R3, R190, RZ ;  /* 0x000000be03b57223 */ /* 0x000fe200000100ff */
        /* <DEDUP_REMOVED lines=14> */
[----:B-1----:R-:W-:-:S07]  /*0f20*/  FFMA.FTZ R228, R220, R219, R181 ;  /* 0x000000dbdce47223 */ /* 0x002fce00000100b5 */
.L_x_10398:
[----:B----4-:R-:W-:Y:S05]  /*0f30*/  BSYNC.RECONVERGENT B1 ;  /* 0x0000000000017941 */ /* 0x010fea0003800200 */
.L_x_10397:
        /* <DEDUP_REMOVED lines=47> */
.L_x_10400:
[----:B------:R-:W-:Y:S05]  /*1230*/  BSYNC.RECONVERGENT B1 ;  /* 0x0000000000017941 */ /* 0x000fea0003800200 */
.L_x_10399:
        /* <DEDUP_REMOVED lines=47> */
.L_x_10402:
[----:B------:R-:W-:Y:S05]  /*1530*/  BSYNC.RECONVERGENT B1 ;  /* 0x0000000000017941 */ /* 0x000fea0003800200 */
.L_x_10401:
        /* <DEDUP_REMOVED lines=47> */
.L_x_10404:
[----:B------:R-:W-:Y:S05]  /*1830*/  BSYNC.RECONVERGENT B1 ;  /* 0x0000000000017941 */ /* 0x000fea0003800200 */
.L_x_10403:
        /* <DEDUP_REMOVED lines=47> */
.L_x_10406:
[----:B------:R-:W-:Y:S05]  /*1b30*/  BSYNC.RECONVERGENT B1 ;  /* 0x0000000000017941 */ /* 0x000fea0003800200 */
.L_x_10405:
[----:B------:R-:W-:-:S04]  /*1b40*/  ISETP.GE.U32.AND P5, PT, R8, 0x300, PT ;  /* 0x000003000800780c */ /* 0x000fc80003fa6070 */
        /* <DEDUP_REMOVED lines=16> */
[----:B---3--:R-:W-:Y:S01]  /*1c50*/  FMUL.FTZ R198, R56, R184 ;  /* 0x000000b838c67220 */ /* 0x008fe20000410000 */
[----:B------:R-:W-:Y:S01]  /*1c60*/  FMUL.FTZ R197, R57, R185 ;  /* 0x000000b939c57220 */ /* 0x000fe20000410000 */
[----:B------:R-:W-:Y:S01]  /*1c70*/  FMUL.FTZ R202, R58, R186 ;  /* 0x000000ba3aca7220 */ /* 0x000fe20000410000 */
[----:B------:R-:W-:Y:S01]  /*1c80*/  FMUL.FTZ R209, R59, R187 ;  /* 0x000000bb3bd17220 */ /* 0x000fe20000410000 */
[C---:B--2---:R-:W-:Y:S01]  /*1c90*/  FADD.FTZ R21, -R224.reuse, R180 ;  /* 0x000000b4e0157221 */ /* 0x044fe20000010100 */
[----:B------:R-:W-:-:S03]  /*1ca0*/  FADD.FTZ R188, -R224, R181 ;  /* 0x000000b5e0bc7221 */ /* 0x000fc60000010100 */
[----:B------:R-:W-:Y:S01]  /*1cb0*/  FMUL.FTZ R21, R21, UR32 ;  /* 0x0000002015157c20 */ /* 0x000fe20008410000 */
[----:B------:R-:W-:Y:S01]  /*1cc0*/  FADD.FTZ R180, R227, R198 ;  /* 0x000000c6e3b47221 */ /* 0x000fe20000010000 */
[----:B------:R-:W-:Y:S01]  /*1cd0*/  FADD.FTZ R182, -R224, R182 ;  /* 0x000000b6e0b67221 */ /* 0x000fe20000010100 */
[----:B------:R-:W-:Y:S01]  /*1ce0*/  FMUL.FTZ R188, R188, UR32 ;  /* 0x00000020bcbc7c20 */ /* 0x000fe20008410000 */
[----:B------:R-:W-:Y:S01]  /*1cf0*/  FFMA.FTZ R181, R21, R198, R228 ;  /* 0x000000c615b57223 */ /* 0x000fe200000100e4 */
[----:B------:R-:W-:Y:S01]  /*1d00*/  FADD.FTZ R200, -R224, R183 ;  /* 0x000000b7e0c87221 */ /* 0x000fe20000010100 */
[----:B------:R-:W-:Y:S01]  /*1d10*/  FADD.FTZ R183, R180, R197 ;  /* 0x000000c5b4b77221 */ /* 0x000fe20000010000 */
[----:B------:R-:W-:Y:S01]  /*1d20*/  FMUL.FTZ R195, R182, UR32 ;  /* 0x00000020b6c37c20 */ /* 0x000fe20008410000 */
[----:B------:R-:W-:Y:S01]  /*1d30*/  FFMA.FTZ R180, R188, R197, R181 ;  /* 0x000000c5bcb47223 */ /* 0x000fe200000100b5 */
[----:B------:R-:W-:Y:S01]  /*1d40*/  FMUL.FTZ R200, R200, UR32 ;  /* 0x00000020c8c87c20 */ /* 0x000fe20008410000 */
[----:B------:R-:W-:-:S02]  /*1d50*/  FADD.FTZ R182, R183, R202 ;  /* 0x000000cab7b67221 */ /* 0x000fc40000010000 */
        /* <DEDUP_REMOVED lines=12> */
.L_x_10396:
[----:B-----5:R-:W-:Y:S01]  /*1e20*/  ISETP.GE.AND P4, PT, R223, 0x1, PT ;  /* 0x00000001df00780c */ /* 0x020fe20003f86270 */
[----:B-1----:R-:W-:Y:S01]  /*1e30*/  UIMAD UR7, UR6, UR10, URZ ;  /* 0x0000000a060772a4 */ /* 0x002fe2000f8e02ff */
[----:B------:R-:W-:Y:S01]  /*1e40*/  HFMA2 R229, -RZ, RZ, 0, 0 ;  /* 0x00000000ffe57431 */ /* 0x000fe200000001ff */
        /* <DEDUP_REMOVED lines=14> */
[C---:B------:R-:W-:Y:S02]  /*1f30*/  ISETP.GE.U32.AND P0, PT, R8.reuse, 0x100, PT ;  /* 0x000001000800780c */ /* 0x040fe40003f06070 */
[C---:B------:R-:W-:Y:S02]  /*1f40*/  ISETP.GE.U32.AND P1, PT, R8.reuse, 0x180, PT ;  /* 0x000001800800780c */ /* 0x040fe40003f26070 */
[C---:B------:R-:W-:Y:S02]  /*1f50*/  ISETP.GE.U32.AND P2, PT, R8.reuse, 0x200, PT ;  /* 0x000002000800780c */ /* 0x040fe40003f46070 */
[----:B------:R-:W-:Y:S02]  /*1f60*/  ISETP.GE.U32.AND P3, PT, R8, 0x280, PT ;  /* 0x000002800800780c */ /* 0x000fe40003f66070 */
[----:B------:R-:W-:-:S03]  /*1f70*/  P2R R10, PR, RZ, 0x20 ;  /* 0x00000020ff0a7803 */ /* 0x000fc60000000000 */
        /* <DEDUP_REMOVED lines=29> */
.L_x_10408:
[C---:B------:R-:W-:Y:S02]  /*2150*/  ISETP.GE.U32.AND P6, PT, R8.reuse, 0x80, PT ;  /* 0x000000800800780c */ /* 0x040fe40003fc6070 */
[C---:B------:R-:W-:Y:S02]  /*2160*/  ISETP.GE.U32.AND P0, PT, R8.reuse, 0x100, PT ;  /* 0x000001000800780c */ /* 0x040fe40003f06070 */
[C---:B------:R-:W-:Y:S02]  /*2170*/  ISETP.GE.U32.AND P1, PT, R8.reuse, 0x180, PT ;  /* 0x000001800800780c */ /* 0x040fe40003f26070 */
[C---:B------:R-:W-:Y:S02]  /*2180*/  ISETP.GE.U32.AND P2, PT, R8.reuse, 0x200, PT ;  /* 0x000002000800780c */ /* 0x040fe40003f46070 */
[C---:B------:R-:W-:Y:S02]  /*2190*/  ISETP.GE.U32.AND P3, PT, R8.reuse, 0x280, PT ;  /* 0x000002800800780c */ /* 0x040fe40003f66070 */
[----:B------:R-:W-:-:S02]  /*21a0*/  ISETP.GE.U32.AND P5, PT, R8, 0x300, PT ;  /* 0x000003000800780c */ /* 0x000fc40003fa6070 */
[----:B------:R-:W-:Y:S01]  /*21b0*/  P2R R10, PR, RZ, 0x40 ;  /* 0x00000040ff0a7803 */ /* 0x000fe20000000000 */
[----:B------:R-:W0:Y:S01]  /*21c0*/  @P6 LDC.64 R242, c[0x0][0x3b0] ;  /* 0x0000ec00fff26b82 */ /* 0x000e220000000a00 */
[----:B------:R-:W-:-:S07]  /*21d0*/  P2R R230, PR, RZ, 0x20 ;  /* 0x00000020ffe67803 */ /* 0x000fce0000000000 */
[----:B------:R-:W1:Y:S08]  /*21e0*/  @P6 LDC.64 R238, c[0x0][0x438] ;  /* 0x00010e00ffee6b82 */ /* 0x000e700000000a00 */
[----:B------:R-:W2:Y:S08]  /*21f0*/  @P0 LDC.64 R240, c[0x0][0x3b0] ;  /* 0x0000ec00fff00b82 */ /* 0x000eb00000000a00 */
[----:B------:R-:W3:Y:S01]  /*2200*/  @P0 LDC.64 R236, c[0x0][0x438] ;  /* 0x00010e00ffec0b82 */ /* 0x000ee20000000a00 */
[C---:B0-----:R-:W-:Y:S01]  /*2210*/  @P6 IMAD.WIDE.U32 R242, R229.reuse, 0x4, R242 ;  /* 0x00000004e5f26825 */ /* 0x041fe200078e00f2 */
[----:B------:R-:W-:-:S04]  /*2220*/  @P6 IADD3 R229, PT, PT, R229, 0x80, RZ ;  /* 0x00000080e5e56810 */ /* 0x000fc80007ffe0ff */
[----:B------:R-:W5:Y:S02]  /*2230*/  @P6 LDG.E R7, desc[UR20][R242.64] ;  /* 0x00000014f2076981 */ /* 0x000f64000c1e1900 */
[----:B------:R-:W0:Y:S08]  /*2240*/  @P1 LDC.64 R226, c[0x0][0x3b0] ;  /* 0x0000ec00ffe21b82 */ /* 0x000e300000000a00 */
[----:B------:R-:W4:Y:S01]  /*2250*/  @P1 LDC.64 R234, c[0x0][0x438] ;  /* 0x00010e00ffea1b82 */ /* 0x000f220000000a00 */
[----:B-1----:R-:W-:-:S07]  /*2260*/  @P6 IMAD.WIDE.U32 R238, R231, 0x10, R238 ;  /* 0x00000010e7ee6825 */ /* 0x002fce00078e00ee */
[----:B------:R-:W1:Y:S01]  /*2270*/  @P2 LDC.64 R224, c[0x0][0x3b0] ;  /* 0x0000ec00ffe02b82 */ /* 0x000e620000000a00 */
[----:B------:R-:W-:Y:S01]  /*2280*/  @P6 IADD3 R231, PT, PT, R231, 0x80, RZ ;  /* 0x00000080e7e76810 */ /* 0x000fe20007ffe0ff */
[C---:B--2---:R-:W-:Y:S01]  /*2290*/  @P0 IMAD.WIDE.U32 R240, R229.reuse, 0x4, R240 ;  /* 0x00000004e5f00825 */ /* 0x044fe200078e00f0 */
[----:B------:R-:W-:Y:S01]  /*22a0*/  @P0 IADD3 R229, PT, PT, R229, 0x80, RZ ;  /* 0x00000080e5e50810 */ /* 0x000fe20007ffe0ff */
[----:B------:R-:W5:Y:S04]  /*22b0*/  @P6 LDG.E.128 R144, desc[UR20][R238.64] ;  /* 0x00000014ee906981 */ /* 0x000f68000c1e1d00 */
[----:B------:R-:W2:Y:S01]  /*22c0*/  @P2 LDC.64 R232, c[0x0][0x438] ;  /* 0x00010e00ffe82b82 */ /* 0x000ea20000000a00 */
[----:B---3--:R-:W-:-:S07]  /*22d0*/  @P0 IMAD.WIDE.U32 R236, R231, 0x10, R236 ;  /* 0x00000010e7ec0825 */ /* 0x008fce00078e00ec */
[----:B------:R-:W3:Y:S01]  /*22e0*/  @P3 LDC.64 R184, c[0x0][0x3b0] ;  /* 0x0000ec00ffb83b82 */ /* 0x000ee20000000a00 */
[----:B------:R-:W-:-:S07]  /*22f0*/  @P0 IADD3 R231, PT, PT, R231, 0x80, RZ ;  /* 0x00000080e7e70810 */ /* 0x000fce0007ffe0ff */
[----:B------:R-:W3:Y:S01]  /*2300*/  @P3 LDC.64 R186, c[0x0][0x438] ;  /* 0x00010e00ffba3b82 */ /* 0x000ee20000000a00 */
[----:B0-----:R-:W-:-:S07]  /*2310*/  @P1 IMAD.WIDE.U32 R226, R229, 0x4, R226 ;  /* 0x00000004e5e21825 */ /* 0x001fce00078e00e2 */
[----:B------:R-:W0:Y:S01]  /*2320*/  @P5 LDC.64 R180, c[0x0][0x3b0] ;  /* 0x0000ec00ffb45b82 */ /* 0x000e220000000a00 */
[----:B----4-:R-:W-:-:S07]  /*2330*/  @P1 IMAD.WIDE.U32 R234, R231, 0x10, R234 ;  /* 0x00000010e7ea1825 */ /* 0x010fce00078e00ea */
[----:B------:R-:W4:Y:S01]  /*2340*/  @P5 LDC.64 R182, c[0x0][0x438] ;  /* 0x00010e00ffb65b82 */ /* 0x000f220000000a00 */
[----:B------:R-:W-:Y:S01]  /*2350*/  @P1 IADD3 R229, PT, PT, R229, 0x80, RZ ;  /* 0x00000080e5e51810 */ /* 0x000fe20007ffe0ff */
[----:B------:R-:W5:Y:S01]  /*2360*/  @P0 LDG.E R6, desc[UR20][R240.64] ;  /* 0x00000014f0060981 */ /* 0x000f62000c1e1900 */
[----:B------:R-:W-:-:S03]  /*2370*/  @P1 IADD3 R231, PT, PT, R231, 0x80, RZ ;  /* 0x00000080e7e71810 */ /* 0x000fc60007ffe0ff */
[C---:B-1----:R-:W-:Y:S01]  /*2380*/  @P2 IMAD.WIDE.U32 R224, R229.reuse, 0x4, R224 ;  /* 0x00000004e5e02825 */ /* 0x042fe200078e00e0 */
[----:B------:R-:W-:Y:S01]  /*2390*/  @P2 IADD3 R229, PT, PT, R229, 0x80, RZ ;  /* 0x00000080e5e52810 */ /* 0x000fe20007ffe0ff */
[----:B------:R-:W5:Y:S02]  /*23a0*/  @P0 LDG.E.128 R148, desc[UR20][R236.64] ;  /* 0x00000014ec940981 */ /* 0x000f64000c1e1d00 */
[C---:B--2---:R-:W-:Y:S01]  /*23b0*/  @P2 IMAD.WIDE.U32 R232, R231.reuse, 0x10, R232 ;  /* 0x00000010e7e82825 */ /* 0x044fe200078e00e8 */
[----:B------:R-:W-:Y:S01]  /*23c0*/  @P2 IADD3 R231, PT, PT, R231, 0x80, RZ ;  /* 0x00000080e7e72810 */ /* 0x000fe20007ffe0ff */
[----:B------:R-:W5:Y:S02]  /*23d0*/  @P2 LDG.E R4, desc[UR20][R224.64] ;  /* 0x00000014e0042981 */ /* 0x000f64000c1e1900 */
[C---:B---3--:R-:W-:Y:S01]  /*23e0*/  @P3 IMAD.WIDE.U32 R184, R229.reuse, 0x4, R184 ;  /* 0x00000004e5b83825 */ /* 0x048fe200078e00b8 */
[----:B------:R-:W-:Y:S01]  /*23f0*/  @P3 IADD3 R229, PT, PT, R229, 0x80, RZ ;  /* 0x00000080e5e53810 */ /* 0x000fe20007ffe0ff */
[----:B------:R-:W5:Y:S02]  /*2400*/  @P1 LDG.E.128 R152, desc[UR20][R234.64] ;  /* 0x00000014ea981981 */ /* 0x000f64000c1e1d00 */
[C---:B------:R-:W-:Y:S01]  /*2410*/  @P3 IMAD.WIDE.U32 R186, R231.reuse, 0x10, R186 ;  /* 0x00000010e7ba3825 */ /* 0x040fe200078e00ba */
[----:B------:R-:W-:Y:S01]  /*2420*/  @P3 IADD3 R231, PT, PT, R231, 0x80, RZ ;  /* 0x00000080e7e73810 */ /* 0x000fe20007ffe0ff */
[----:B------:R-:W5:Y:S02]  /*2430*/  @P3 LDG.E R2, desc[UR20][R184.64] ;  /* 0x00000014b8023981 */ /* 0x000f64000c1e1900 */
[----:B0-----:R-:W-:-:S02]  /*2440*/  @P5 IMAD.WIDE.U32 R180, R229, 0x4, R180 ;  /* 0x00000004e5b45825 */ /* 0x001fc400078e00b4 */
[----:B------:R-:W5:Y:S02]  /*2450*/  @P2 LDG.E.128 R156, desc[UR20][R232.64] ;  /* 0x00000014e89c2981 */ /* 0x000f64000c1e1d00 */
[----:B----4-:R-:W-:Y:S02]  /*2460*/  @P5 IMAD.WIDE.U32 R182, R231, 0x10, R182 ;  /* 0x00000010e7b65825 */ /* 0x010fe400078e00b6 */
[----:B------:R-:W5:Y:S04]  /*2470*/  @P5 LDG.E R0, desc[UR20][R180.64] ;  /* 0x00000014b4005981 */ /* 0x000f68000c1e1900 */
[----:B------:R-:W5:Y:S04]  /*2480*/  @P3 LDG.E.128 R160, desc[UR20][R186.64] ;  /* 0x00000014baa03981 */ /* 0x000f68000c1e1d00 */
[----:B------:R-:W5:Y:S01]  /*2490*/  @P5 LDG.E.128 R164, desc[UR20][R182.64] ;  /* 0x00000014b6a45981 */ /* 0x000f62000c1e1d00 */
[----:B------:R-:W-:-:S03]  /*24a0*/  MOV R228, RZ ;  /* 0x000000ff00e47202 */ /* 0x000fc60000000f00 */
[----:B------:R0:W5:Y:S02]  /*24b0*/  @P1 LDG.E R5, desc[UR20][R226.64] ;  /* 0x00000014e2051981 */ /* 0x000164000c1e1900 */
[----:B0-----:R-:W-:-:S07]  /*24c0*/  MOV R227, RZ ;  /* 0x000000ff00e37202 */ /* 0x001fce0000000f00 */
.L_x_10407:
[----:B------:R-:W-:Y:S05]  /*24d0*/  BSYNC.RECONVERGENT B0 ;  /* 0x0000000000007941 */ /* 0x000fea0003800200 */
.L_x_10395:
        /* <DEDUP_REMOVED lines=32> */
.L_x_10410:
[----:B------:R-:W-:Y:S05]  /*26e0*/  BSYNC.RECONVERGENT B0 ;  /* 0x0000000000007941 */ /* 0x000fea0003800200 */
.L_x_10409:
[----:B------:R-:W1:Y:S08]  /*26f0*/  S2UR UR8, SR_CgaCtaId ;  /* 0x00000000000879c3 */ /* 0x000e700000008800 */
[----:B------:R-:W-:Y:S01]  /*2700*/  BAR.SYNC.DEFER_BLOCKING 0x0 ;  /* 0x0000000000007b1d */ /* 0x000fe20000010000 */
[----:B------:R-:W-:Y:S02]  /*2710*/  @P4 IADD3 R223, PT, PT, R223, -0x1, RZ ;  /* 0xffffffffdfdf4810 */ /* 0x000fe40007ffe0ff */
[----:B------:R-:W-:-:S02]  /*2720*/  ISETP.NE.AND P6, PT, R10, RZ, PT ;  /* 0x000000ff0a00720c */ /* 0x000fc40003fc5270 */
[----:B------:R-:W-:Y:S01]  /*2730*/  ISETP.NE.AND P5, PT, RZ, UR30, PT ;  /* 0x0000001eff007c0c */ /* 0x000fe2000bfa5270 */
[----:B------:R-:W-:Y:S01]  /*2740*/  UMOV UR7, 0x400 ;  /* 0x0000040000077882 */ /* 0x000fe20000000000 */
[----:B------:R-:W-:Y:S01]  /*2750*/  @P4 IMAD R223, R223, UR10, RZ ;  /* 0x0000000adfdf4c24 */ /* 0x000fe2000f8e02ff */
        /* <DEDUP_REMOVED lines=13> */
[----:B------:R-:W-:Y:S01]  /*2830*/  FADD.FTZ R180, R180, R185 ;  /* 0x000000b9b4b47221 */ /* 0x000fe20000010000 */
[----:B------:R-:W-:Y:S02]  /*2840*/  HFMA2 R185, -RZ, RZ, 0, 0 ;  /* 0x00000000ffb97431 */ /* 0x000fe400000001ff */
[----:B------:R-:W-:Y:S01]  /*2850*/  FADD.FTZ R184, R186, R225 ;  /* 0x000000e1bab87221 */ /* 0x000fe20000010000 */
[----:B------:R-:W-:-:S03]  /*2860*/  FADD.FTZ R180, R187, R180 ;  /* 0x000000b4bbb47221 */ /* 0x000fc60000010000 */
[----:B------:R-:W-:Y:S01]  /*2870*/  FMUL.FTZ R184, R184, UR31 ;  /* 0x0000001fb8b87c20 */ /* 0x000fe20008410000 */
[----:B------:R-:W-:Y:S01]  /*2880*/  FMUL.FTZ R181, R180, UR31 ;  /* 0x0000001fb4b57c20 */ /* 0x000fe20008410000 */
[----:B------:R-:W-:-:S03]  /*2890*/  @P4 SHF.R.S32.HI R180, RZ, 0x1f, R223 ;  /* 0x0000001fffb44819 */ /* 0x000fc600000114df */
[----:B------:R-:W-:Y:S02]  /*28a0*/  FSEL R184, R184, RZ, !P5 ;  /* 0x000000ffb8b87208 */ /* 0x000fe40006800000 */
[----:B------:R-:W-:Y:S02]  /*28b0*/  @P4 LEA.HI R180, R180, R223, RZ, 0x2 ;  /* 0x000000dfb4b44211 */ /* 0x000fe400078f10ff */
[----:B------:R-:W-:Y:S02]  /*28c0*/  R2UR UR7, R181 ;  /* 0x00000000b50772ca */ /* 0x000fe400000e0000 */
[----:B------:R-:W-:Y:S01]  /*28d0*/  @P4 LEA.HI.SX32 R185, R180, R9, 0x1e ;  /* 0x00000009b4b94211 */ /* 0x000fe200078ff2ff */
[----:B------:R-:W-:-:S12]  /*28e0*/  @!P6 BRA `(.L_x_10412) ;  /* 0x00000010002ce947 */ /* 0x000fd80003800000 */
[----:B------:R-:W-:-:S04]  /*28f0*/  UISETP.NE.U32.AND UP0, UPT, UR24, URZ, UPT ;  /* 0x000000ff1800728c */ /* 0x000fc8000bf05070 */
[----:B------:R-:W-:Y:S01]  /*2900*/  UISETP.NE.AND.EX UP0, UPT, UR25, URZ, UPT, UP0 ;  /* 0x000000ff1900728c */ /* 0x000fe2000bf05300 */
[----:B------:R-:W-:Y:S10]  /*2910*/  @!P4 BRA `(.L_x_10413) ;  /* 0x00000000000cc947 */ /* 0x000ff40003800000 */
[----:B------:R-:W0:Y:S02]  /*2920*/  LDC.64 R168, c[0x0][0x390] ;  /* 0x0000e400ffa87b82 */ /* 0x000e240000000a00 */
[----:B0-----:R-:W-:-:S06]  /*2930*/  IMAD.WIDE.U32 R168, R185, 0x10, R168 ;  /* 0x00000010b9a87825 */ /* 0x001fcc00078e00a8 */
[----:B------:R-:W5:Y:S02]  /*2940*/  LDG.E.128 R168, desc[UR20][R168.64] ;  /* 0x00000014a8a87981 */ /* 0x000f64000c1e1d00 */
.L_x_10413:
        /* <DEDUP_REMOVED lines=12> */
[----:B------:R-:W-:-:S04]  /*2a10*/  FMUL.FTZ R181, R172, UR26 ;  /* 0x0000001aacb57c20 */ /* 0x000fc80008410000 */
[-C--:B------:R-:W-:Y:S01]  /*2a20*/  FMUL.FTZ R172, R168, R181.reuse ;  /* 0x000000b5a8ac7220 */ /* 0x080fe20000410000 */
[----:B------:R-:W-:-:S04]  /*2a30*/  FMUL.FTZ R180, R68, R181 ;  /* 0x000000b544b47220 */ /* 0x000fc80000410000 */
[----:B------:R-:W-:Y:S02]  /*2a40*/  FSEL R181, R172, RZ, P5 ;  /* 0x000000ffacb57208 */ /* 0x000fe40002800000 */
[----:B------:R-:W-:-:S03]  /*2a50*/  SEL R172, R180, RZ, P5 ;  /* 0x000000ffb4ac7207 */ /* 0x000fc60002800000 */
[----:B------:R-:W-:-:S07]  /*2a60*/  FADD.FTZ R120, R120, R181 ;  /* 0x000000b578787221 */ /* 0x000fce0000010000 */
.L_x_10416:
        /* <DEDUP_REMOVED lines=14> */
.L_x_10417:
        /* <DEDUP_REMOVED lines=14> */
.L_x_10418:
        /* <DEDUP_REMOVED lines=8> */
[----:B------:R-:W-:-:S04]  /*2cb0*/  FMUL.FTZ R180, R175, UR26 ;  /* 0x0000001aafb47c20 */ /* 0x000fc80008410000 */
[-C--:B------:R-:W-:Y:S01]  /*2cc0*/  FMUL.FTZ R175, R171, R180.reuse ;  /* 0x000000b4abaf7220 */ /* 0x080fe20000410000 */
[----:B------:R-:W-:-:S04]  /*2cd0*/  FMUL.FTZ R181, R71, R180 ;  /* 0x000000b447b57220 */ /* 0x000fc80000410000 */
[----:B------:R-:W-:Y:S02]  /*2ce0*/  FSEL R180, R175, RZ, P5 ;  /* 0x000000ffafb47208 */ /* 0x000fe40002800000 */
[----:B------:R-:W-:-:S03]  /*2cf0*/  SEL R175, R181, RZ, P5 ;  /* 0x000000ffb5af7207 */ /* 0x000fc60002800000 */
[----:B------:R-:W-:Y:S01]  /*2d00*/  FADD.FTZ R123, R123, R180 ;  /* 0x000000b47b7b7221 */ /* 0x000fe20000010000 */
[----:B------:R-:W-:Y:S06]  /*2d10*/  BRA `(.L_x_10419) ;  /* 0x0000000800f87947 */ /* 0x000fec0003800000 */
.L_x_10415:
        /* <DEDUP_REMOVED lines=18> */
[----:B------:R-:W-:Y:S01]  /*2e40*/  FMUL.FTZ R172, R180, UR27 ;  /* 0x0000001bb4ac7c20 */ /* 0x000fe20008410000 */
[----:B-----5:R-:W-:-:S03]  /*2e50*/  LOP3.LUT P5, RZ, R7, 0xff, RZ, 0xc0, !PT ;  /* 0x000000ff07ff7812 */ /* 0x020fc600078ac0ff */
[----:B------:R-:W-:-:S04]  /*2e60*/  FMUL.FTZ R177, R172, UR26 ;  /* 0x0000001aacb17c20 */ /* 0x000fc80008410000 */
[-C--:B------:R-:W-:Y:S01]  /*2e70*/  FMUL.FTZ R172, R168, R177.reuse ;  /* 0x000000b1a8ac7220 */ /* 0x080fe20000410000 */
[----:B------:R-:W-:-:S04]  /*2e80*/  FMUL.FTZ R176, R68, R177 ;  /* 0x000000b144b07220 */ /* 0x000fc80000410000 */
[----:B------:R-:W-:Y:S02]  /*2e90*/  FSEL R177, R172, RZ, P5 ;  /* 0x000000ffacb17208 */ /* 0x000fe40002800000 */
[----:B------:R-:W-:-:S03]  /*2ea0*/  SEL R172, R176, RZ, P5 ;  /* 0x000000ffb0ac7207 */ /* 0x000fc60002800000 */
[----:B------:R-:W-:-:S07]  /*2eb0*/  FADD.FTZ R120, R120, R177 ;  /* 0x000000b178787221 */ /* 0x000fce0000010000 */
.L_x_10420:
[----:B------:R-:W-:Y:S05]  /*2ec0*/  @!P4 BRA `(.L_x_10421) ;  /* 0x000000000020c947 */ /* 0x000fea0003800000 */
        /* <DEDUP_REMOVED lines=8> */
.L_x_10421:
        /* <DEDUP_REMOVED lines=9> */
.L_x_10422:
[----:B------:R-:W-:Y:S02]  /*2fe0*/  MOV R177, R181 ;  /* 0x000000b500b17202 */ /* 0x000fe40000000f00 */
[----:B------:R-:W-:Y:S01]  /*2ff0*/  MOV R176, R180 ;  /* 0x000000b400b07202 */ /* 0x000fe20000000f00 */
[----:B------:R-:W-:Y:S06]  /*3000*/  @!P4 BRA `(.L_x_10419) ;  /* 0x00000008003cc947 */ /* 0x000fec0003800000 */
[----:B------:R-:W-:Y:S01]  /*3010*/  FMUL.FTZ R175, R179, UR27 ;  /* 0x0000001bb3af7c20 */ /* 0x000fe20008410000 */
[----:B-----5:R-:W-:-:S03]  /*3020*/  ISETP.GE.U32.AND P5, PT, R7, 0x1000000, PT ;  /* 0x010000000700780c */ /* 0x020fc60003fa6070 */
[----:B------:R-:W-:-:S04]  /*3030*/  FMUL.FTZ R180, R175, UR26 ;  /* 0x0000001aafb47c20 */ /* 0x000fc80008410000 */
[-C--:B------:R-:W-:Y:S01]  /*3040*/  FMUL.FTZ R175, R171, R180.reuse ;  /* 0x000000b4abaf7220 */ /* 0x080fe20000410000 */
[----:B------:R-:W-:-:S04]  /*3050*/  FMUL.FTZ R181, R71, R180 ;  /* 0x000000b447b57220 */ /* 0x000fc80000410000 */
[----:B------:R-:W-:Y:S02]  /*3060*/  FSEL R180, R175, RZ, P5 ;  /* 0x000000ffafb47208 */ /* 0x000fe40002800000 */
[----:B------:R-:W-:-:S03]  /*3070*/  SEL R175, R181, RZ, P5 ;  /* 0x000000ffb5af7207 */ /* 0x000fc60002800000 */
[----:B------:R-:W-:Y:S01]  /*3080*/  FADD.FTZ R123, R123, R180 ;  /* 0x000000b47b7b7221 */ /* 0x000fe20000010000 */
[----:B------:R-:W-:Y:S06]  /*3090*/  BRA `(.L_x_10419) ;  /* 0x0000000800187947 */ /* 0x000fec0003800000 */
.L_x_10414:
[----:B------:R-:W-:-:S04]  /*30a0*/  UISETP.NE.U32.AND UP0, UPT, UR4, URZ, UPT ;  /* 0x000000ff0400728c */ /* 0x000fc8000bf05070 */
[----:B------:R-:W-:-:S09]  /*30b0*/  UISETP.NE.AND.EX UP0, UPT, UR5, URZ, UPT, UP0 ;  /* 0x000000ff0500728c */ /* 0x000fd2000bf05300 */
[----:B------:R-:W-:Y:S05]  /*30c0*/  BRA.U UP0, `(.L_x_10423) ;  /* 0x0000000500047547 */ /* 0x000fea000b800000 */
[----:B------:R-:W-:Y:S05]  /*30d0*/  @!P4 BRA `(.L_x_10424) ;  /* 0x00000000003cc947 */ /* 0x000fea0003800000 */
[----:B------:R-:W-:Y:S02]  /*30e0*/  PLOP3.LUT P5, PT, PT, PT, UP2, 0x80, 0x8 ;  /* 0x000000000008781c */ /* 0x000fe40003faf028 */
[----:B-----5:R-:W-:-:S11]  /*30f0*/  MOV R172, R144 ;  /* 0x0000009000ac7202 */ /* 0x020fd60000000f00 */
[----:B------:R-:W-:Y:S01]  /*3100*/  @P5 FFMA.FTZ R181, R3, UR7, R184 ;  /* 0x0000000703b55c23 */ /* 0x000fe200080100b8 */
[----:B------:R-:W-:-:S13]  /*3110*/  PLOP3.LUT P5, PT, PT, PT, UP2, 0x80, 0x8 ;  /* 0x000000000008781c */ /* 0x000fda0003faf028 */
[----:B------:R-:W-:Y:S01]  /*3120*/  @P5 FADD.FTZ R181, R190, -R181 ;  /* 0x800000b5beb55221 */ /* 0x000fe20000010000 */
[----:B------:R-:W-:-:S13]  /*3130*/  PLOP3.LUT P5, PT, PT, PT, UP2, 0x80, 0x8 ;  /* 0x000000000008781c */ /* 0x000fda0003faf028 */
[----:B------:R-:W-:Y:S01]  /*3140*/  @P5 FFMA.FTZ R172, R181, UR32, R144 ;  /* 0x00000020b5ac5c23 */ /* 0x000fe20008010090 */
[----:B------:R-:W-:-:S03]  /*3150*/  LOP3.LUT P5, RZ, R7, 0xff, RZ, 0xc0, !PT ;  /* 0x000000ff07ff7812 */ /* 0x000fc600078ac0ff */
[----:B------:R-:W-:-:S04]  /*3160*/  FMUL.FTZ R172, R172, UR27 ;  /* 0x0000001bacac7c20 */ /* 0x000fc80008410000 */
[----:B------:R-:W-:-:S04]  /*3170*/  FMUL.FTZ R181, R172, UR26 ;  /* 0x0000001aacb57c20 */ /* 0x000fc80008410000 */
[-C--:B------:R-:W-:Y:S01]  /*3180*/  FMUL.FTZ R172, R168, R181.reuse ;  /* 0x000000b5a8ac7220 */ /* 0x080fe20000410000 */
[----:B------:R-:W-:-:S04]  /*3190*/  FMUL.FTZ R180, R68, R181 ;  /* 0x000000b544b47220 */ /* 0x000fc80000410000 */
[----:B------:R-:W-:Y:S02]  /*31a0*/  FSEL R181, R172, RZ, P5 ;  /* 0x000000ffacb57208 */ /* 0x000fe40002800000 */
[----:B------:R-:W-:-:S03]  /*31b0*/  SEL R172, R180, RZ, P5 ;  /* 0x000000ffb4ac7207 */ /* 0x000fc60002800000 */
[----:B------:R-:W-:-:S07]  /*31c0*/  FADD.FTZ R120, R120, R181 ;  /* 0x000000b578787221 */ /* 0x000fce0000010000 */
.L_x_10424:
        /* <DEDUP_REMOVED lines=16> */
.L_x_10425:
        /* <DEDUP_REMOVED lines=16> */
.L_x_10426:
        /* <DEDUP_REMOVED lines=8> */
[----:B------:R-:W-:-:S03]  /*3450*/  ISETP.GE.U32.AND P5, PT, R7, 0x1000000, PT ;  /* 0x010000000700780c */ /* 0x000fc60003fa6070 */
        /* <DEDUP_REMOVED lines=8> */
.L_x_10423:
[----:B------:R-:W-:Y:S02]  /*34e0*/  PLOP3.LUT P5, PT, PT, PT, UP2, 0x80, 0x8 ;  /* 0x000000000008781c */ /* 0x000fe40003faf028 */
[----:B-----5:R-:W-:Y:S02]  /*34f0*/  MOV R180, R145 ;  /* 0x0000009100b47202 */ /* 0x020fe40000000f00 */
[----:B------:R-:W-:-:S09]  /*3500*/  MOV R181, R147 ;  /* 0x0000009300b57202 */ /* 0x000fd20000000f00 */
        /* <DEDUP_REMOVED lines=10> */
[----:B------:R-:W-:-:S11]  /*35b0*/  MOV R176, R144 ;  /* 0x0000009000b07202 */ /* 0x000fd60000000f00 */
[----:B------:R-:W-:Y:S01]  /*35c0*/  @P5 FADD.FTZ R179, R222, -R179 ;  /* 0x800000b3deb35221 */ /* 0x000fe20000010000 */
[----:B------:R-:W-:-:S13]  /*35d0*/  PLOP3.LUT P5, PT, PT, PT, UP2, 0x80, 0x8 ;  /* 0x000000000008781c */ /* 0x000fda0003faf028 */
[----:B------:R-:W-:Y:S01]  /*35e0*/  @P5 FFMA.FTZ R176, R177, UR32, R144 ;  /* 0x00000020b1b05c23 */ /* 0x000fe20008010090 */
[----:B------:R-:W-:-:S13]  /*35f0*/  PLOP3.LUT P5, PT, PT, PT, UP2, 0x80, 0x8 ;  /* 0x000000000008781c */ /* 0x000fda0003faf028 */
[----:B------:R-:W-:Y:S01]  /*3600*/  @P5 FFMA.FTZ R180, R178, UR32, R145 ;  /* 0x00000020b2b45c23 */ /* 0x000fe20008010091 */
[----:B------:R-:W-:Y:S02]  /*3610*/  PLOP3.LUT P5, PT, PT, PT, UP2, 0x80, 0x8 ;  /* 0x000000000008781c */ /* 0x000fe40003faf028 */
[----:B------:R-:W-:-:S11]  /*3620*/  MOV R178, R146 ;  /* 0x0000009200b27202 */ /* 0x000fd60000000f00 */
[----:B------:R-:W-:Y:S01]  /*3630*/  @P5 FFMA.FTZ R178, R179, UR32, R146 ;  /* 0x00000020b3b25c23 */ /* 0x000fe20008010092 */
[----:B------:R-:W-:-:S13]  /*3640*/  PLOP3.LUT P5, PT, PT, PT, UP2, 0x80, 0x8 ;  /* 0x000000000008781c */ /* 0x000fda0003faf028 */
[----:B------:R-:W-:Y:S01]  /*3650*/  @P5 FFMA.FTZ R182, R220, UR7, R184 ;  /* 0x00000007dcb65c23 */ /* 0x000fe200080100b8 */
[----:B------:R-:W-:-:S13]  /*3660*/  PLOP3.LUT P5, PT, PT, PT, UP2, 0x80, 0x8 ;  /* 0x000000000008781c */ /* 0x000fda0003faf028 */
[----:B------:R-:W-:Y:S01]  /*3670*/  @P5 FADD.FTZ R182, R219, -R182 ;  /* 0x800000b6dbb65221 */ /* 0x000fe20000010000 */
[----:B------:R-:W-:-:S13]  /*3680*/  PLOP3.LUT P5, PT, PT, PT, UP2, 0x80, 0x8 ;  /* 0x000000000008781c */ /* 0x000fda0003faf028 */
[----:B------:R-:W-:Y:S01]  /*3690*/  @P5 FFMA.FTZ R181, R182, UR32, R147 ;  /* 0x00000020b6b55c23 */ /* 0x000fe20008010093 */
[----:B------:R-:W-:Y:S06]  /*36a0*/  @!P4 BRA `(.L_x_10427) ;  /* 0x000000000020c947 */ /* 0x000fec0003800000 */
[----:B------:R-:W-:Y:S01]  /*36b0*/  FMUL.FTZ R172, R176, UR27 ;  /* 0x0000001bb0ac7c20 */ /* 0x000fe20008410000 */
[----:B------:R-:W-:-:S03]  /*36c0*/  LOP3.LUT P5, RZ, R7, 0xff, RZ, 0xc0, !PT ;  /* 0x000000ff07ff7812 */ /* 0x000fc600078ac0ff */
[----:B------:R-:W-:-:S04]  /*36d0*/  FMUL.FTZ R177, R172, UR26 ;  /* 0x0000001aacb17c20 */ /* 0x000fc80008410000 */
[-C--:B------:R-:W-:Y:S01]  /*36e0*/  FMUL.FTZ R172, R168, R177.reuse ;  /* 0x000000b1a8ac7220 */ /* 0x080fe20000410000 */
[----:B------:R-:W-:-:S04]  /*36f0*/  FMUL.FTZ R179, R68, R177 ;  /* 0x000000b144b37220 */ /* 0x000fc80000410000 */
[----:B------:R-:W-:Y:S02]  /*3700*/  FSEL R177, R172, RZ, P5 ;  /* 0x000000ffacb17208 */ /* 0x000fe40002800000 */
[----:B------:R-:W-:-:S03]  /*3710*/  SEL R172, R179, RZ, P5 ;  /* 0x000000ffb3ac7207 */ /* 0x000fc60002800000 */
[----:B------:R-:W-:-:S07]  /*3720*/  FADD.FTZ R120, R120, R177 ;  /* 0x000000b178787221 */ /* 0x000fce0000010000 */
.L_x_10427:
[----:B------:R-:W-:Y:S05]  /*3730*/  @!P4 BRA `(.L_x_10428) ;  /* 0x000000000020c947 */ /* 0x000fea0003800000 */
        /* <DEDUP_REMOVED lines=8> */
.L_x_10428:
        /* <DEDUP_REMOVED lines=9> */
.L_x_10429:
[----:B------:R-:W-:Y:S02]  /*3850*/  MOV R177, R180 ;  /* 0x000000b400b17202 */ /* 0x000fe40000000f00 */
[----:B------:R-:W-:Y:S01]  /*3860*/  MOV R179, R181 ;  /* 0x000000b500b37202 */ /* 0x000fe20000000f00 */
[----:B------:R-:W-:Y:S06]  /*3870*/  @!P4 BRA `(.L_x_10419) ;  /* 0x000000000020c947 */ /* 0x000fec0003800000 */
[----:B------:R-:W-:Y:S01]  /*3880*/  FMUL.FTZ R175, R181, UR27 ;  /* 0x0000001bb5af7c20 */ /* 0x000fe20008410000 */
[----:B------:R-:W-:-:S03]  /*3890*/  ISETP.GE.U32.AND P5, PT, R7, 0x1000000, PT ;  /* 0x010000000700780c */ /* 0x000fc60003fa6070 */
[----:B------:R-:W-:-:S04]  /*38a0*/  FMUL.FTZ R180, R175, UR26 ;  /* 0x0000001aafb47c20 */ /* 0x000fc80008410000 */
[-C--:B------:R-:W-:Y:S01]  /*38b0*/  FMUL.FTZ R175, R171, R180.reuse ;  /* 0x000000b4abaf7220 */ /* 0x080fe20000410000 */
[----:B------:R-:W-:-:S04]  /*38c0*/  FMUL.FTZ R181, R71, R180 ;  /* 0x000000b447b57220 */ /* 0x000fc80000410000 */
[----:B------:R-:W-:Y:S02]  /*38d0*/  FSEL R180, R175, RZ, P5 ;  /* 0x000000ffafb47208 */ /* 0x000fe40002800000 */
[----:B------:R-:W-:-:S03]  /*38e0*/  SEL R175, R181, RZ, P5 ;  /* 0x000000ffb5af7207 */ /* 0x000fc60002800000 */
[----:B------:R-:W-:-:S07]  /*38f0*/  FADD.FTZ R123, R123, R180 ;  /* 0x000000b47b7b7221 */ /* 0x000fce0000010000 */
.L_x_10419:
        /* <DEDUP_REMOVED lines=10> */
.L_x_10412:
[----:B------:R-:W-:Y:S05]  /*39a0*/  BSYNC.RECONVERGENT B0 ;  /* 0x0000000000007941 */ /* 0x000fea0003800200 */
.L_x_10411:
[----:B------:R-:W-:Y:S04]  /*39b0*/  BSSY.RECONVERGENT B0, `(.L_x_10430) ;  /* 0x000010d000007945 */ /* 0x000fe80003800200 */
[----:B------:R-:W-:Y:S05]  /*39c0*/  @!P0 BRA `(.L_x_10431) ;  /* 0x00000010002c8947 */ /* 0x000fea0003800000 */
[----:B------:R-:W-:-:S04]  /*39d0*/  UISETP.NE.U32.AND UP0, UPT, UR24, URZ, UPT ;  /* 0x000000ff1800728c */ /* 0x000fc8000bf05070 */
[----:B------:R-:W-:Y:S01]  /*39e0*/  UISETP.NE.AND.EX UP0, UPT, UR25, URZ, UPT, UP0 ;  /* 0x000000ff1900728c */ /* 0x000fe2000bf05300 */
[----:B------:R-:W-:Y:S10]  /*39f0*/  @!P4 BRA `(.L_x_10432) ;  /* 0x00000000000cc947 */ /* 0x000ff40003800000 */
[----:B-----5:R-:W0:Y:S02]  /*3a00*/  LDC.64 R168, c[0x0][0x390] ;  /* 0x0000e400ffa87b82 */ /* 0x020e240000000a00 */
[----:B0-----:R-:W-:-:S06]  /*3a10*/  IMAD.WIDE.U32 R168, R185, 0x10, R168 ;  /* 0x00000010b9a87825 */ /* 0x001fcc00078e00a8 */
[----:B------:R-:W5:Y:S02]  /*3a20*/  LDG.E.128 R168, desc[UR20][R168.64] ;  /* 0x00000014a8a87981 */ /* 0x000f64000c1e1d00 */
.L_x_10432:
[----:B------:R-:W-:Y:S05]  /*3a30*/  BRA.U !UP0, `(.L_x_10433) ;  /* 0x0000000908207547 */ /* 0x000fea000b800000 */
[----:B------:R-:W-:-:S04]  /*3a40*/  UISETP.NE.U32.AND UP0, UPT, UR4, URZ, UPT ;  /* 0x000000ff0400728c */ /* 0x000fc8000bf05070 */
[----:B------:R-:W-:-:S06]  /*3a50*/  UISETP.NE.AND.EX UP0, UPT, UR5, URZ, UPT, UP0 ;  /* 0x000000ff0500728c */ /* 0x000fcc000bf05300 */
[----:B------:R-:W-:-:S13]  /*3a60*/  PLOP3.LUT P5, PT, PT, PT, UP0, 0x80, 0x8 ;  /* 0x000000000008781c */ /* 0x000fda0003faf008 */
[----:B------:R-:W-:Y:S05]  /*3a70*/  @!P5 BRA `(.L_x_10434) ;  /* 0x00000004000cd947 */ /* 0x000fea0003800000 */
[----:B------:R-:W-:Y:S02]  /*3a80*/  PLOP3.LUT P6, PT, PT, PT, UP2, 0x80, 0x8 ;  /* 0x000000000008781c */ /* 0x000fe40003fcf028 */
[----:B-1---5:R-:W-:Y:S02]  /*3a90*/  MOV R180, R149 ;  /* 0x0000009500b47202 */ /* 0x022fe40000000f00 */
        /* <DEDUP_REMOVED lines=35> */
.L_x_10435:
        /* <DEDUP_REMOVED lines=9> */
.L_x_10436:
        /* <DEDUP_REMOVED lines=9> */
.L_x_10437:
        /* <DEDUP_REMOVED lines=10> */
[----:B------:R-:W-:Y:S01]  /*3e90*/  FADD.FTZ R127, R127, R180 ;  /* 0x000000b47f7f7221 */ /* 0x000fe20000010000 */
[----:B------:R-:W-:Y:S06]  /*3ea0*/  BRA `(.L_x_10438) ;  /* 0x0000000800d47947 */ /* 0x000fec0003800000 */
.L_x_10434:
[----:B------:R-:W-:Y:S05]  /*3eb0*/  @!P4 BRA `(.L_x_10439) ;  /* 0x00000000003cc947 */ /* 0x000fea0003800000 */
[----:B------:R-:W-:Y:S02]  /*3ec0*/  PLOP3.LUT P6, PT, PT, PT, UP2, 0x80, 0x8 ;  /* 0x000000000008781c */ /* 0x000fe40003fcf028 */
[----:B-1---5:R-:W-:-:S11]  /*3ed0*/  MOV R172, R148 ;  /* 0x0000009400ac7202 */ /* 0x022fd60000000f00 */
        /* <DEDUP_REMOVED lines=13> */
.L_x_10439:
        /* <DEDUP_REMOVED lines=16> */
.L_x_10440:
        /* <DEDUP_REMOVED lines=16> */
.L_x_10441:
        /* <DEDUP_REMOVED lines=17> */
.L_x_10433:
[----:B-1----:R-:W0:Y:S02]  /*42c0*/  LDC.64 R180, c[0x0][0x478] ;  /* 0x00011e00ffb47b82 */ /* 0x002e240000000a00 */
        /* <DEDUP_REMOVED lines=29> */
.L_x_10443:
        /* <DEDUP_REMOVED lines=9> */
.L_x_10444:
        /* <DEDUP_REMOVED lines=9> */
.L_x_10445:
        /* <DEDUP_REMOVED lines=12> */
.L_x_10442:
        /* <DEDUP_REMOVED lines=14> */
.L_x_10446:
        /* <DEDUP_REMOVED lines=14> */
.L_x_10447:
        /* <DEDUP_REMOVED lines=14> */
.L_x_10448:
        /* <DEDUP_REMOVED lines=13> */
[----:B------:R-:W-:-:S07]  /*49f0*/  FADD.FTZ R127, R127, R180 ;  /* 0x000000b47f7f7221 */ /* 0x000fce0000010000 */
.L_x_10438:
[----:B-1----:R-:W0:Y:S08]  /*4a00*/  @P5 LDC.64 R182, c[0x0][0x478] ;  /* 0x00011e00ffb65b82 */ /* 0x002e300000000a00 */
[----:B------:R-:W1:Y:S01]  /*4a10*/  @P4 LDC.64 R180, c[0x0][0x468] ;  /* 0x00011a00ffb44b82 */ /* 0x000e620000000a00 */
[C---:B0-----:R-:W-:Y:S01]  /*4a20*/  @P5 IMAD.WIDE.U32 R182, R221.reuse, 0x10, R182 ;  /* 0x00000010ddb65825 */ /* 0x041fe200078e00b6 */
[----:B------:R-:W-:-:S04]  /*4a30*/  IADD3 R221, PT, PT, R221, 0x80, RZ ;  /* 0x00000080dddd7810 */ /* 0x000fc80007ffe0ff */
[----:B------:R0:W-:Y:S01]  /*4a40*/  @P5 STG.E.128 desc[UR20][R182.64], R176 ;  /* 0x000000b0b6005986 */ /* 0x0001e2000c101d14 */
[C---:B-1----:R-:W-:Y:S01]  /*4a50*/  @P4 IMAD.WIDE.U32 R180, R185.reuse, 0x10, R180 ;  /* 0x00000010b9b44825 */ /* 0x042fe200078e00b4 */
[----:B------:R-:W-:-:S04]  /*4a60*/  IADD3 R185, PT, PT, R185, 0x80, RZ ;  /* 0x00000080b9b97810 */ /* 0x000fc80007ffe0ff */
[----:B------:R0:W-:Y:S03]  /*4a70*/  @P4 STG.E.128 desc[UR20][R180.64], R172 ;  /* 0x000000acb4004986 */ /* 0x0001e6000c101d14 */
.L_x_10431:
[----:B------:R-:W-:Y:S05]  /*4a80*/  BSYNC.RECONVERGENT B0 ;  /* 0x0000000000007941 */ /* 0x000fea0003800200 */
.L_x_10430:
[----:B------:R-:W-:Y:S04]  /*4a90*/  BSSY.RECONVERGENT B0, `(.L_x_10449) ;  /* 0x000010d000007945 */ /* 0x000fe80003800200 */
[----:B------:R-:W-:Y:S05]  /*4aa0*/  @!P1 BRA `(.L_x_10450) ;  /* 0x00000010002c9947 */ /* 0x000fea0003800000 */
[----:B------:R-:W-:-:S04]  /*4ab0*/  UISETP.NE.U32.AND UP0, UPT, UR24, URZ, UPT ;  /* 0x000000ff1800728c */ /* 0x000fc8000bf05070 */
[----:B------:R-:W-:Y:S01]  /*4ac0*/  UISETP.NE.AND.EX UP0, UPT, UR25, URZ, UPT, UP0 ;  /* 0x000000ff1900728c */ /* 0x000fe2000bf05300 */
[----:B------:R-:W-:Y:S10]  /*4ad0*/  @!P4 BRA `(.L_x_10451) ;  /* 0x00000000000cc947 */ /* 0x000ff40003800000 */
[----:B-----5:R-:W2:Y:S02]  /*4ae0*/  LDC.64 R168, c[0x0][0x390] ;  /* 0x0000e400ffa87b82 */ /* 0x020ea40000000a00 */
[----:B--2---:R-:W-:-:S06]  /*4af0*/  IMAD.WIDE.U32 R168, R185, 0x10, R168 ;  /* 0x00000010b9a87825 */ /* 0x004fcc00078e00a8 */
[----:B------:R-:W5:Y:S02]  /*4b00*/  LDG.E.128 R168, desc[UR20][R168.64] ;  /* 0x00000014a8a87981 */ /* 0x000f64000c1e1d00 */
.L_x_10451:
[----:B------:R-:W-:Y:S05]  /*4b10*/  BRA.U !UP0, `(.L_x_10452) ;  /* 0x0000000908207547 */ /* 0x000fea000b800000 */
[----:B------:R-:W-:-:S04]  /*4b20*/  UISETP.NE.U32.AND UP0, UPT, UR4, URZ, UPT ;  /* 0x000000ff0400728c */ /* 0x000fc8000bf05070 */
[----:B------:R-:W-:-:S06]  /*4b30*/  UISETP.NE.AND.EX UP0, UPT, UR5, URZ, UPT, UP0 ;  /* 0x000000ff0500728c */ /* 0x000fcc000bf05300 */
[----:B------:R-:W-:-:S13]  /*4b40*/  PLOP3.LUT P5, PT, PT, PT, UP0, 0x80, 0x8 ;  /* 0x000000000008781c */ /* 0x000fda0003faf008 */
[----:B------:R-:W-:Y:S05]  /*4b50*/  @!P5 BRA `(.L_x_10453) ;  /* 0x00000004000cd947 */ /* 0x000fea0003800000 */
[----:B------:R-:W-:Y:S02]  /*4b60*/  PLOP3.LUT P6, PT, PT, PT, UP2, 0x80, 0x8 ;  /* 0x000000000008781c */ /* 0x000fe40003fcf028 */
[----:B01---5:R-:W-:Y:S02]  /*4b70*/  MOV R180, R153 ;  /* 0x0000009900b47202 */ /* 0x023fe40000000f00 */
        /* <DEDUP_REMOVED lines=35> */
.L_x_10454:
        /* <DEDUP_REMOVED lines=9> */
.L_x_10455:
        /* <DEDUP_REMOVED lines=9> */
.L_x_10456:
        /* <DEDUP_REMOVED lines=12> */
.L_x_10453:
[----:B------:R-:W-:Y:S05]  /*4f90*/  @!P4 BRA `(.L_x_10458) ;  /* 0x00000000003cc947 */ /* 0x000fea0003800000 */
[----:B------:R-:W-:Y:S02]  /*4fa0*/  PLOP3.LUT P6, PT, PT, PT, UP2, 0x80, 0x8 ;  /* 0x000000000008781c */ /* 0x000fe40003fcf028 */
[----:B01---5:R-:W-:-:S11]  /*4fb0*/  MOV R172, R152 ;  /* 0x0000009800ac7202 */ /* 0x023fd60000000f00 */
        /* <DEDUP_REMOVED lines=13> */
.L_x_10458:
        /* <DEDUP_REMOVED lines=16> */
.L_x_10459:
        /* <DEDUP_REMOVED lines=16> */
.L_x_10460:
        /* <DEDUP_REMOVED lines=17> */
.L_x_10452:
[----:B01----:R-:W0:Y:S02]  /*53a0*/  LDC.64 R180, c[0x0][0x478] ;  /* 0x00011e00ffb47b82 */ /* 0x003e240000000a00 */
        /* <DEDUP_REMOVED lines=29> */
.L_x_10462:
        /* <DEDUP_REMOVED lines=9> */
.L_x_10463:
        /* <DEDUP_REMOVED lines=9> */
.L_x_10464:
        /* <DEDUP_REMOVED lines=12> */
.L_x_10461:
        /* <DEDUP_REMOVED lines=14> */
.L_x_10465:
        /* <DEDUP_REMOVED lines=14> */
.L_x_10466:
        /* <DEDUP_REMOVED lines=14> */
.L_x_10467:
        /* <DEDUP_REMOVED lines=14> */
.L_x_10457:
        /* <DEDUP_REMOVED lines=8> */
.L_x_10450:
[----:B------:R-:W-:Y:S05]  /*5b60*/  BSYNC.RECONVERGENT B0 ;  /* 0x0000000000007941 */ /* 0x000fea0003800200 */
.L_x_10449:
[----:B------:R-:W-:Y:S04]  /*5b70*/  BSSY.RECONVERGENT B0, `(.L_x_10468) ;  /* 0x000010d000007945 */ /* 0x000fe80003800200 */
[----:B------:R-:W-:Y:S05]  /*5b80*/  @!P2 BRA `(.L_x_10469) ;  /* 0x00000010002ca947 */ /* 0x000fea0003800000 */
[----:B------:R-:W-:-:S04]  /*5b90*/  UISETP.NE.U32.AND UP0, UPT, UR24, URZ, UPT ;  /* 0x000000ff1800728c */ /* 0x000fc8000bf05070 */
[----:B------:R-:W-:Y:S01]  /*5ba0*/  UISETP.NE.AND.EX UP0, UPT, UR25, URZ, UPT, UP0 ;  /* 0x000000ff1900728c */ /* 0x000fe2000bf05300 */
[----:B------:R-:W-:Y:S10]  /*5bb0*/  @!P4 BRA `(.L_x_10470) ;  /* 0x00000000000cc947 */ /* 0x000ff40003800000 */
[----:B-----5:R-:W3:Y:S02]  /*5bc0*/  LDC.64 R168, c[0x0][0x390] ;  /* 0x0000e400ffa87b82 */ /* 0x020ee40000000a00 */
[----:B---3--:R-:W-:-:S06]  /*5bd0*/  IMAD.WIDE.U32 R168, R185, 0x10, R168 ;  /* 0x00000010b9a87825 */ /* 0x008fcc00078e00a8 */
[----:B------:R-:W5:Y:S02]  /*5be0*/  LDG.E.128 R168, desc[UR20][R168.64] ;  /* 0x00000014a8a87981 */ /* 0x000f64000c1e1d00 */
.L_x_10470:
[----:B------:R-:W-:Y:S05]  /*5bf0*/  BRA.U !UP0, `(.L_x_10471) ;  /* 0x0000000908207547 */ /* 0x000fea000b800000 */
[----:B------:R-:W-:-:S04]  /*5c00*/  UISETP.NE.U32.AND UP0, UPT, UR4, URZ, UPT ;  /* 0x000000ff0400728c */ /* 0x000fc8000bf05070 */
[----:B------:R-:W-:-:S06]  /*5c10*/  UISETP.NE.AND.EX UP0, UPT, UR5, URZ, UPT, UP0 ;  /* 0x000000ff0500728c */ /* 0x000fcc000bf05300 */
[----:B------:R-:W-:-:S13]  /*5c20*/  PLOP3.LUT P5, PT, PT, PT, UP0, 0x80, 0x8 ;  /* 0x000000000008781c */ /* 0x000fda0003faf008 */
[----:B------:R-:W-:Y:S05]  /*5c30*/  @!P5 BRA `(.L_x_10472) ;  /* 0x00000004000cd947 */ /* 0x000fea0003800000 */
[----:B------:R-:W-:Y:S02]  /*5c40*/  PLOP3.LUT P6, PT, PT, PT, UP2, 0x80, 0x8 ;  /* 0x000000000008781c */ /* 0x000fe40003fcf028 */
[----:B012--5:R-:W-:Y:S02]  /*5c50*/  MOV R180, R157 ;  /* 0x0000009d00b47202 */ /* 0x027fe40000000f00 */
        /* <DEDUP_REMOVED lines=35> */
.L_x_10473:
        /* <DEDUP_REMOVED lines=9> */
.L_x_10474:
        /* <DEDUP_REMOVED lines=9> */
.L_x_10475:
        /* <DEDUP_REMOVED lines=12> */
.L_x_10472:
[----:B------:R-:W-:Y:S05]  /*6070*/  @!P4 BRA `(.L_x_10477) ;  /* 0x00000000003cc947 */ /* 0x000fea0003800000 */
[----:B------:R-:W-:Y:S02]  /*6080*/  PLOP3.LUT P6, PT, PT, PT, UP2, 0x80, 0x8 ;  /* 0x000000000008781c */ /* 0x000fe40003fcf028 */
[----:B012--5:R-:W-:-:S11]  /*6090*/  MOV R172, R156 ;  /* 0x0000009c00ac7202 */ /* 0x027fd60000000f00 */
        /* <DEDUP_REMOVED lines=13> */
.L_x_10477:
        /* <DEDUP_REMOVED lines=16> */
.L_x_10478:
        /* <DEDUP_REMOVED lines=16> */
.L_x_10479:
        /* <DEDUP_REMOVED lines=17> */
.L_x_10471:
[----:B012---:R-:W0:Y:S02]  /*6480*/  LDC.64 R180, c[0x0][0x478] ;  /* 0x00011e00ffb47b82 */ /* 0x007e240000000a00 */
        /* <DEDUP_REMOVED lines=29> */
.L_x_10481:
        /* <DEDUP_REMOVED lines=9> */
.L_x_10482:
        /* <DEDUP_REMOVED lines=9> */
.L_x_10483:
        /* <DEDUP_REMOVED lines=12> */
.L_x_10480:
        /* <DEDUP_REMOVED lines=14> */
.L_x_10484:
        /* <DEDUP_REMOVED lines=14> */
.L_x_10485:
        /* <DEDUP_REMOVED lines=14> */
.L_x_10486:
        /* <DEDUP_REMOVED lines=14> */
.L_x_10476:
        /* <DEDUP_REMOVED lines=8> */
.L_x_10469:
[----:B------:R-:W-:Y:S05]  /*6c40*/  BSYNC.RECONVERGENT B0 ;  /* 0x0000000000007941 */ /* 0x000fea0003800200 */
.L_x_10468:
[----:B------:R-:W-:Y:S04]  /*6c50*/  BSSY.RECONVERGENT B0, `(.L_x_10487) ;  /* 0x000010d000007945 */ /* 0x000fe80003800200 */
[----:B------:R-:W-:Y:S05]  /*6c60*/  @!P3 BRA `(.L_x_10488) ;  /* 0x00000010002cb947 */ /* 0x000fea0003800000 */
[----:B------:R-:W-:-:S04]  /*6c70*/  UISETP.NE.U32.AND UP0, UPT, UR24, URZ, UPT ;  /* 0x000000ff1800728c */ /* 0x000fc8000bf05070 */
[----:B------:R-:W-:Y:S01]  /*6c80*/  UISETP.NE.AND.EX UP0, UPT, UR25, URZ, UPT, UP0 ;  /* 0x000000ff1900728c */ /* 0x000fe2000bf05300 */
[----:B------:R-:W-:Y:S10]  /*6c90*/  @!P4 BRA `(.L_x_10489) ;  /* 0x00000000000cc947 */ /* 0x000ff40003800000 */
[----:B-----5:R-:W4:Y:S02]  /*6ca0*/  LDC.64 R168, c[0x0][0x390] ;  /* 0x0000e400ffa87b82 */ /* 0x020f240000000a00 */
[----:B----4-:R-:W-:-:S06]  /*6cb0*/  IMAD.WIDE.U32 R168, R185, 0x10, R168 ;  /* 0x00000010b9a87825 */ /* 0x010fcc00078e00a8 */
[----:B------:R-:W5:Y:S02]  /*6cc0*/  LDG.E.128 R168, desc[UR20][R168.64] ;  /* 0x00000014a8a87981 */ /* 0x000f64000c1e1d00 */
.L_x_10489:
[----:B------:R-:W-:Y:S05]  /*6cd0*/  BRA.U !UP0, `(.L_x_10490) ;  /* 0x0000000908207547 */ /* 0x000fea000b800000 */
[----:B------:R-:W-:-:S04]  /*6ce0*/  UISETP.NE.U32.AND UP0, UPT, UR4, URZ, UPT ;  /* 0x000000ff0400728c */ /* 0x000fc8000bf05070 */
[----:B------:R-:W-:-:S06]  /*6cf0*/  UISETP.NE.AND.EX UP0, UPT, UR5, URZ, UPT, UP0 ;  /* 0x000000ff0500728c */ /* 0x000fcc000bf05300 */
[----:B------:R-:W-:-:S13]  /*6d00*/  PLOP3.LUT P5, PT, PT, PT, UP0, 0x80, 0x8 ;  /* 0x000000000008781c */ /* 0x000fda0003faf008 */
[----:B------:R-:W-:Y:S05]  /*6d10*/  @!P5 BRA `(.L_x_10491) ;  /* 0x00000004000cd947 */ /* 0x000fea0003800000 */
[----:B------:R-:W-:Y:S02]  /*6d20*/  PLOP3.LUT P6, PT, PT, PT, UP2, 0x80, 0x8 ;  /* 0x000000000008781c */ /* 0x000fe40003fcf028 */
[----:B0123-5:R-:W-:Y:S02]  /*6d30*/  MOV R180, R161 ;  /* 0x000000a100b47202 */ /* 0x02ffe40000000f00 */
        /* <DEDUP_REMOVED lines=35> */
.L_x_10492:
        /* <DEDUP_REMOVED lines=9> */
.L_x_10493:
        /* <DEDUP_REMOVED lines=9> */
.L_x_10494:
        /* <DEDUP_REMOVED lines=12> */
.L_x_10491:
[----:B------:R-:W-:Y:S05]  /*7150*/  @!P4 BRA `(.L_x_10496) ;  /* 0x00000000003cc947 */ /* 0x000fea0003800000 */
[----:B------:R-:W-:Y:S02]  /*7160*/  PLOP3.LUT P6, PT, PT, PT, UP2, 0x80, 0x8 ;  /* 0x000000000008781c */ /* 0x000fe40003fcf028 */
[----:B0123-5:R-:W-:-:S11]  /*7170*/  MOV R172, R160 ;  /* 0x000000a000ac7202 */ /* 0x02ffd60000000f00 */
        /* <DEDUP_REMOVED lines=13> */
.L_x_10496:
        /* <DEDUP_REMOVED lines=16> */
.L_x_10497:
        /* <DEDUP_REMOVED lines=16> */
.L_x_10498:
        /* <DEDUP_REMOVED lines=17> */
.L_x_10490:
        /* <DEDUP_REMOVED lines=30> */
.L_x_10500:
        /* <DEDUP_REMOVED lines=9> */
.L_x_10501:
        /* <DEDUP_REMOVED lines=9> */
.L_x_10502:
        /* <DEDUP_REMOVED lines=12> */
.L_x_10499:
        /* <DEDUP_REMOVED lines=14> */
.L_x_10503:
        /* <DEDUP_REMOVED lines=14> */
.L_x_10504:
        /* <DEDUP_REMOVED lines=14> */
.L_x_10505:
        /* <DEDUP_REMOVED lines=14> */
.L_x_10495:
        /* <DEDUP_REMOVED lines=8> */
.L_x_10488:
[----:B------:R-:W-:Y:S05]  /*7d20*/  BSYNC.RECONVERGENT B0 ;  /* 0x0000000000007941 */ /* 0x000fea0003800200 */
.L_x_10487:
[----:B------:R-:W-:Y:S01]  /*7d30*/  ISETP.NE.AND P5, PT, R230, RZ, PT ;  /* 0x000000ffe600720c */ /* 0x000fe20003fa5270 */
[----:B------:R-:W-:-:S12]  /*7d40*/  BSSY.RECONVERGENT B0, `(.L_x_10506) ;  /* 0x000010c000007945 */ /* 0x000fd80003800200 */
[----:B------:R-:W-:Y:S05]  /*7d50*/  @!P5 BRA `(.L_x_10507) ;  /* 0x000000100028d947 */ /* 0x000fea0003800000 */
[----:B------:R-:W-:-:S04]  /*7d60*/  UISETP.NE.U32.AND UP0, UPT, UR24, URZ, UPT ;  /* 0x000000ff1800728c */ /* 0x000fc8000bf05070 */
[----:B------:R-:W-:Y:S01]  /*7d70*/  UISETP.NE.AND.EX UP0, UPT, UR25, URZ, UPT, UP0 ;  /* 0x000000ff1900728c */ /* 0x000fe2000bf05300 */
[----:B------:R-:W-:Y:S10]  /*7d80*/  @!P4 BRA `(.L_x_10508) ;  /* 0x00000000000cc947 */ /* 0x000ff40003800000 */
[----:B-----5:R-:W0:Y:S02]  /*7d90*/  LDC.64 R168, c[0x0][0x390] ;  /* 0x0000e400ffa87b82 */ /* 0x020e240000000a00 */
[----:B0-----:R-:W-:-:S06]  /*7da0*/  IMAD.WIDE.U32 R168, R185, 0x10, R168 ;  /* 0x00000010b9a87825 */ /* 0x001fcc00078e00a8 */
[----:B------:R-:W5:Y:S02]  /*7db0*/  LDG.E.128 R168, desc[UR20][R168.64] ;  /* 0x00000014a8a87981 */ /* 0x000f64000c1e1d00 */
.L_x_10508:
[----:B------:R-:W-:Y:S05]  /*7dc0*/  BRA.U !UP0, `(.L_x_10509) ;  /* 0x0000000908207547 */ /* 0x000fea000b800000 */
[----:B------:R-:W-:-:S04]  /*7dd0*/  UISETP.NE.U32.AND UP0, UPT, UR4, URZ, UPT ;  /* 0x000000ff0400728c */ /* 0x000fc8000bf05070 */
[----:B------:R-:W-:-:S06]  /*7de0*/  UISETP.NE.AND.EX UP0, UPT, UR5, URZ, UPT, UP0 ;  /* 0x000000ff0500728c */ /* 0x000fcc000bf05300 */
[----:B------:R-:W-:-:S13]  /*7df0*/  PLOP3.LUT P5, PT, PT, PT, UP0, 0x80, 0x8 ;  /* 0x000000000008781c */ /* 0x000fda0003faf008 */
[----:B------:R-:W-:Y:S05]  /*7e00*/  @!P5 BRA `(.L_x_10510) ;  /* 0x00000004000cd947 */ /* 0x000fea0003800000 */
[----:B------:R-:W-:Y:S02]  /*7e10*/  PLOP3.LUT P6, PT, PT, PT, UP2, 0x80, 0x8 ;  /* 0x000000000008781c */ /* 0x000fe40003fcf028 */
[----:B012345:R-:W-:Y:S02]  /*7e20*/  MOV R180, R165 ;  /* 0x000000a500b47202 */ /* 0x03ffe40000000f00 */
        /* <DEDUP_REMOVED lines=35> */
.L_x_10511:
        /* <DEDUP_REMOVED lines=9> */
.L_x_10512:
        /* <DEDUP_REMOVED lines=9> */
.L_x_10513:
        /* <DEDUP_REMOVED lines=12> */
.L_x_10510:
[----:B------:R-:W-:Y:S05]  /*8240*/  @!P4 BRA `(.L_x_10515) ;  /* 0x00000000003cc947 */ /* 0x000fea0003800000 */
[----:B------:R-:W-:Y:S02]  /*8250*/  PLOP3.LUT P6, PT, PT, PT, UP2, 0x80, 0x8 ;  /* 0x000000000008781c */ /* 0x000fe40003fcf028 */
[----:B012345:R-:W-:-:S11]  /*8260*/  MOV R172, R164 ;  /* 0x000000a400ac7202 */ /* 0x03ffd60000000f00 */
        /* <DEDUP_REMOVED lines=13> */
.L_x_10515:
        /* <DEDUP_REMOVED lines=16> */
.L_x_10516:
        /* <DEDUP_REMOVED lines=16> */
.L_x_10517:
        /* <DEDUP_REMOVED lines=17> */
.L_x_10509:
        /* <DEDUP_REMOVED lines=30> */
.L_x_10519:
        /* <DEDUP_REMOVED lines=9> */
.L_x_10520:
        /* <DEDUP_REMOVED lines=9> */
.L_x_10521:
        /* <DEDUP_REMOVED lines=12> */
.L_x_10518:
        /* <DEDUP_REMOVED lines=14> */
.L_x_10522:
        /* <DEDUP_REMOVED lines=14> */
.L_x_10523:
        /* <DEDUP_REMOVED lines=14> */
.L_x_10524:
[----:B------:R-:W-:Y:S05]  /*8cb0*/  @!P4 BRA `(.L_x_10514) ;  /* 0x000000000038c947 */ /* 0x000fea0003800000 */
[----:B------:R-:W-:Y:S01]  /*8cc0*/  FFMA.FTZ R184, R200, UR7, R184 ;  /* 0x00000007c8b87c23 */ /* 0x000fe200080100b8 */
[----:B------:R-:W-:-:S03]  /*8cd0*/  UISETP.GT.AND UP0, UPT, UR33, URZ, UPT ;  /* 0x000000ff2100728c */ /* 0x000fc6000bf04270 */
[----:B------:R-:W-:-:S03]  /*8ce0*/  FADD.FTZ R184, R209, -R184 ;  /* 0x800000b8d1b87221 */ /* 0x000fc60000010000 */
[----:B------:R-:W-:Y:S01]  /*8cf0*/  PLOP3.LUT P6, PT, PT, PT, UP0, 0x80, 0x8 ;  /* 0x000000000008781c */ /* 0x000fe20003fcf008 */
        /* <DEDUP_REMOVED lines=10> */
.L_x_10514:
[----:B01234-:R-:W0:Y:S02]  /*8da0*/  @P5 LDC.64 R180, c[0x0][0x478] ;  /* 0x00011e00ffb45b82 */ /* 0x01fe240000000a00 */
[----:B0-----:R-:W-:-:S06]  /*8db0*/  @P5 IMAD.WIDE.U32 R182, R221, 0x10, R180 ;  /* 0x00000010ddb65825 */ /* 0x001fcc00078e00b4 */
[----:B------:R-:W0:Y:S01]  /*8dc0*/  @P4 LDC.64 R180, c[0x0][0x468] ;  /* 0x00011a00ffb44b82 */ /* 0x000e220000000a00 */
[----:B------:R1:W-:Y:S01]  /*8dd0*/  @P5 STG.E.128 desc[UR20][R182.64], R176 ;  /* 0x000000b0b6005986 */ /* 0x0003e2000c101d14 */
[----:B0-----:R-:W-:-:S05]  /*8de0*/  @P4 IMAD.WIDE.U32 R180, R185, 0x10, R180 ;  /* 0x00000010b9b44825 */ /* 0x001fca00078e00b4 */
[----:B------:R1:W-:Y:S02]  /*8df0*/  @P4 STG.E.128 desc[UR20][R180.64], R172 ;  /* 0x000000acb4004986 */ /* 0x0003e4000c101d14 */
.L_x_10507:
[----:B------:R-:W-:Y:S05]  /*8e00*/  BSYNC.RECONVERGENT B0 ;  /* 0x0000000000007941 */ /* 0x000fea0003800200 */
.L_x_10506:
[----:B------:R-:W-:Y:S02]  /*8e10*/  UIADD3 UR6, UPT, UPT, UR6, UR22, URZ ;  /* 0x0000001606067290 */ /* 0x000fe4000fffe0ff */
[----:B------:R-:W-:Y:S02]  /*8e20*/  UPLOP3.LUT UP1, UPT, UPT, UPT, UP1, 0x40, 0x4 ;  /* 0x000000000004789c */ /* 0x000fe40003f2e810 */
[----:B------:R-:W-:-:S09]  /*8e30*/  UISETP.GE.AND UP0, UPT, UR6, UR23, UPT ;  /* 0x000000170600728c */ /* 0x000fd2000bf06270 */
[----:B------:R-:W-:Y:S05]  /*8e40*/  BRA.U !UP0, `(.L_x_10525) ;  /* 0xffffff7908b47547 */ /* 0x000fea000b83ffff */
.L_x_10394:
[----:B------:R-:W-:Y:S01]  /*8e50*/  ISETP.NE.AND P4, PT, R10, RZ, PT ;  /* 0x000000ff0a00720c */ /* 0x000fe20003f85270 */
[----:B------:R-:W-:Y:S01]  /*8e60*/  UIMAD UR4, UR9, UR10, URZ ;  /* 0x0000000a090472a4 */ /* 0x000fe2000f8e02ff */
[----:B------:R-:W-:Y:S05]  /*8e70*/  BSSY.RECONVERGENT B0, `(.L_x_10526) ;  /* 0x000000e000007945 */ /* 0x000fea0003800200 */
[----:B-----5:R-:W-:-:S04]  /*8e80*/  MOV R0, UR4 ;  /* 0x0000000400007c02 */ /* 0x020fc80008000f00 */
[----:B------:R-:W-:Y:S02]  /*8e90*/  LEA.HI R9, R0, R9, RZ, 0x1e ;  /* 0x0000000900097211 */ /* 0x000fe400078ff0ff */
[----:B------:R-:W-:Y:S05]  /*8ea0*/  @!P4 BRA `(.L_x_10527) ;  /* 0x000000000028c947 */ /* 0x000fea0003800000 */
[----:B------:R-:W5:Y:S08]  /*8eb0*/  LDC.64 R2, c[0x0][0x440] ;  /* 0x00011000ff027b82 */ /* 0x000f700000000a00 */
[----:B------:R-:W0:Y:S08]  /*8ec0*/  LDC.64 R4, c[0x0][0x448] ;  /* 0x00011200ff047b82 */ /* 0x000e300000000a00 */
[----:B------:R-:W1:Y:S01]  /*8ed0*/  LDC.64 R6, c[0x0][0x460] ;  /* 0x00011800ff067b82 */ /* 0x000e620000000a00 */
[----:B-----5:R-:W-:-:S05]  /*8ee0*/  IMAD.WIDE.U32 R2, R9, 0x10, R2 ;  /* 0x0000001009027825 */ /* 0x020fca00078e0002 */
[----:B------:R2:W-:Y:S01]  /*8ef0*/  STG.E.128 desc[UR20][R2.64], R96 ;  /* 0x0000006002007986 */ /* 0x0005e2000c101d14 */
[----:B0-----:R-:W-:-:S05]  /*8f00*/  IMAD.WIDE.U32 R4, R9, 0x10, R4 ;  /* 0x0000001009047825 */ /* 0x001fca00078e0004 */
[----:B------:R2:W-:Y:S01]  /*8f10*/  STG.E.128 desc[UR20][R4.64], R72 ;  /* 0x0000004804007986 */ /* 0x0005e2000c101d14 */
[C---:B-1----:R-:W-:Y:S01]  /*8f20*/  IMAD.WIDE.U32 R6, R9.reuse, 0x10, R6 ;  /* 0x0000001009067825 */ /* 0x042fe200078e0006 */
[----:B------:R-:W-:-:S04]  /*8f30*/  IADD3 R9, PT, PT, R9, 0x80, RZ ;  /* 0x0000008009097810 */ /* 0x000fc80007ffe0ff */
[----:B------:R2:W-:Y:S03]  /*8f40*/  STG.E.128 desc[UR20][R6.64], R120 ;  /* 0x0000007806007986 */ /* 0x0005e6000c101d14 */
.L_x_10527:
[----:B------:R-:W-:Y:S05]  /*8f50*/  BSYNC.RECONVERGENT B0 ;  /* 0x0000000000007941 */ /* 0x000fea0003800200 */
.L_x_10526:
[----:B------:R-:W-:Y:S04]  /*8f60*/  BSSY.RECONVERGENT B0, `(.L_x_10528) ;  /* 0x000000c000007945 */ /* 0x000fe80003800200 */
[----:B------:R-:W-:Y:S05]  /*8f70*/  @!P0 BRA `(.L_x_10529) ;  /* 0x0000000000288947 */ /* 0x000fea0003800000 */
[----:B--2---:R-:W2:Y:S08]  /*8f80*/  LDC.64 R2, c[0x0][0x440] ;  /* 0x00011000ff027b82 */ /* 0x004eb00000000a00 */
[----:B------:R-:W5:Y:S08]  /*8f90*/  LDC.64 R4, c[0x0][0x448] ;  /* 0x00011200ff047b82 */ /* 0x000f700000000a00 */
[----:B------:R-:W0:Y:S01]  /*8fa0*/  LDC.64 R6, c[0x0][0x460] ;  /* 0x00011800ff067b82 */ /* 0x000e220000000a00 */
[----:B--2---:R-:W-:-:S05]  /*8fb0*/  IMAD.WIDE.U32 R2, R9, 0x10, R2 ;  /* 0x0000001009027825 */ /* 0x004fca00078e0002 */
[----:B------:R2:W-:Y:S01]  /*8fc0*/  STG.E.128 desc[UR20][R2.64], R100 ;  /* 0x0000006402007986 */ /* 0x0005e2000c101d14 */
[----:B-----5:R-:W-:-:S05]  /*8fd0*/  IMAD.WIDE.U32 R4, R9, 0x10, R4 ;  /* 0x0000001009047825 */ /* 0x020fca00078e0004 */
[----:B------:R2:W-:Y:S01]  /*8fe0*/  STG.E.128 desc[UR20][R4.64], R76 ;  /* 0x0000004c04007986 */ /* 0x0005e2000c101d14 */
[C---:B0-----:R-:W-:Y:S01]  /*8ff0*/  IMAD.WIDE.U32 R6, R9.reuse, 0x10, R6 ;  /* 0x0000001009067825 */ /* 0x041fe200078e0006 */
[----:B------:R-:W-:-:S04]  /*9000*/  IADD3 R9, PT, PT, R9, 0x80, RZ ;  /* 0x0000008009097810 */ /* 0x000fc80007ffe0ff */
[----:B------:R2:W-:Y:S03]  /*9010*/  STG.E.128 desc[UR20][R6.64], R124 ;  /* 0x0000007c06007986 */ /* 0x0005e6000c101d14 */
.L_x_10529:
[----:B------:R-:W-:Y:S05]  /*9020*/  BSYNC.RECONVERGENT B0 ;  /* 0x0000000000007941 */ /* 0x000fea0003800200 */
.L_x_10528:
        /* <DEDUP_REMOVED lines=12> */
.L_x_10531:
[----:B------:R-:W-:Y:S05]  /*90f0*/  BSYNC.RECONVERGENT B0 ;  /* 0x0000000000007941 */ /* 0x000fea0003800200 */
.L_x_10530:
        /* <DEDUP_REMOVED lines=12> */
.L_x_10533:
[----:B------:R-:W-:Y:S05]  /*91c0*/  BSYNC.RECONVERGENT B0 ;  /* 0x0000000000007941 */ /* 0x000fea0003800200 */
.L_x_10532:
        /* <DEDUP_REMOVED lines=12> */
.L_x_10535:
[----:B------:R-:W-:Y:S05]  /*9290*/  BSYNC.RECONVERGENT B0 ;  /* 0x0000000000007941 */ /* 0x000fea0003800200 */
.L_x_10534:
[----:B------:R-:W-:-:S13]  /*92a0*/  ISETP.NE.AND P0, PT, R230, RZ, PT ;  /* 0x000000ffe600720c */ /* 0x000fda0003f05270 */
[----:B------:R-:W-:Y:S05]  /*92b0*/  @!P0 EXIT ;  /* 0x000000000000894d */ /* 0x000fea0003800000 */
[----:B--2---:R-:W2:Y:S08]  /*92c0*/  LDC.64 R2, c[0x0][0x440] ;  /* 0x00011000ff027b82 */ /* 0x004eb00000000a00 */
[----:B------:R-:W5:Y:S08]  /*92d0*/  LDC.64 R4, c[0x0][0x448] ;  /* 0x00011200ff047b82 */ /* 0x000f700000000a00 */
[----:B------:R-:W0:Y:S01]  /*92e0*/  LDC.64 R6, c[0x0][0x460] ;  /* 0x00011800ff067b82 */ /* 0x000e220000000a00 */
[----:B--2---:R-:W-:-:S05]  /*92f0*/  IMAD.WIDE.U32 R2, R9, 0x10, R2 ;  /* 0x0000001009027825 */ /* 0x004fca00078e0002 */
[----:B------:R-:W-:Y:S01]  /*9300*/  STG.E.128 desc[UR20][R2.64], R116 ;  /* 0x0000007402007986 */ /* 0x000fe2000c101d14 */
[----:B-----5:R-:W-:-:S05]  /*9310*/  IMAD.WIDE.U32 R4, R9, 0x10, R4 ;  /* 0x0000001009047825 */ /* 0x020fca00078e0004 */
[----:B------:R-:W-:Y:S01]  /*9320*/  STG.E.128 desc[UR20][R4.64], R92 ;  /* 0x0000005c04007986 */ /* 0x000fe2000c101d14 */
[----:B0-----:R-:W-:-:S05]  /*9330*/  IMAD.WIDE.U32 R6, R9, 0x10, R6 ;  /* 0x0000001009067825 */ /* 0x001fca00078e0006 */
[----:B------:R-:W-:Y:S01]  /*9340*/  STG.E.128 desc[UR20][R6.64], R140 ;  /* 0x0000008c06007986 */ /* 0x000fe2000c101d14 */
[----:B------:R-:W-:Y:S05]  /*9350*/  EXIT ;  /* 0x000000000000794d */ /* 0x000fea0003800000 */
.L_x_10536:
        /* <DEDUP_REMOVED lines=10> */
.L_x_10851:


//--------------------- .text._ZN10layer_norm22ln_bwd_finalize_kernelINS_22Kernel_traits_finalizeILj3072EfffffjLb1ELj1024ELj4ENS_18Kernel_traits_baseILj3072EfffffjLj1024EEEEELb1ELb1EEEvNS_9BwdParamsE --------------------------
	.section	.text._ZN10layer_norm22ln_bwd_finalize_kernelINS_22Kernel_traits_finalizeILj3072EfffffjLb1ELj1024ELj4ENS_18Kernel_traits_baseILj3072EfffffjLj1024EEEEELb1ELb1EEEvNS_9BwdParamsE,"ax",@progbits
	.align	128
        .global         _ZN10layer_norm22ln_bwd_finalize_kernelINS_22Kernel_traits_finalizeILj3072EfffffjLb1ELj1024ELj4ENS_18Kernel_traits_baseILj3072EfffffjLj1024EEEEELb1ELb1EEEvNS_9BwdParamsE
        .type           _ZN10layer_norm22ln_bwd_finalize_kernelINS_22Kernel_traits_finalizeILj3072EfffffjLb1ELj1024ELj4ENS_18Kernel_traits_baseILj3072EfffffjLj1024EEEEELb1ELb1EEEvNS_9BwdParamsE,@function
        .size           _ZN10layer_norm22ln_bwd_finalize_kernelINS_22Kernel_traits_finalizeILj3072EfffffjLb1ELj1024ELj4ENS_18Kernel_traits_baseILj3072EfffffjLj1024EEEEELb1ELb1EEEvNS_9BwdParamsE,(.L_x_10852 - _ZN10layer_norm22ln_bwd_finalize_kernelINS_22Kernel_traits_finalizeILj3072EfffffjLb1ELj1024ELj4ENS_18Kernel_traits_baseILj3072EfffffjLj1024EEEEELb1ELb1EEEvNS_9BwdParamsE)
        .other          _ZN10layer_norm22ln_bwd_finalize_kernelINS_22Kernel_traits_finalizeILj3072EfffffjLb1ELj1024ELj4ENS_18Kernel_traits_baseILj3072EfffffjLj1024EEEEELb1ELb1EEEvNS_9BwdParamsE,@"STO_CUDA_ENTRY STV_DEFAULT"
_ZN10layer_norm22ln_bwd_finalize_kernelINS_22Kernel_traits_finalizeILj3072EfffffjLb1ELj1024ELj4ENS_18Kernel_traits_baseILj3072EfffffjLj1024EEEEELb1ELb1EEEvNS_9BwdParamsE:
.text._ZN10layer_norm22ln_bwd_finalize_kernelINS_22Kernel_traits_finalizeILj3072EfffffjLb1ELj1024ELj4ENS_18Kernel_traits_baseILj3072EfffffjLj1024EEEEELb1ELb1EEEvNS_9BwdParamsE:
        /* <DEDUP_REMOVED lines=60> */
.L_x_10541:
        /* <DEDUP_REMOVED lines=87> */
.L_x_10540:
[----:B------:R-:W-:Y:S05]  /*0930*/  BSYNC.RECONVERGENT B1 ;  /* 0x0000000000017941 */ /* 0x000fea0003800200 */
.L_x_10539:
        /* <DEDUP_REMOVED lines=50> */
.L_x_10543:
[----:B------:R-:W-:Y:S05]  /*0c60*/  BSYNC.RECONVERGENT B1 ;  /* 0x0000000000017941 */ /* 0x000fea0003800200 */
.L_x_10542:
        /* <DEDUP_REMOVED lines=30> */
.L_x_10545:
[----:B------:R-:W-:Y:S05]  /*0e50*/  BSYNC.RECONVERGENT B1 ;  /* 0x0000000000017941 */ /* 0x000fea0003800200 */
.L_x_10544:
        /* <DEDUP_REMOVED lines=15> */
.L_x_10538:
[----:B------:R-:W-:Y:S05]  /*0f50*/  BSYNC.RECONVERGENT B0 ;  /* 0x0000000000007941 */ /* 0x000fea0003800200 */
.L_x_10537:
        /* <DEDUP_REMOVED lines=70> */
.L_x_10546:
        /* <DEDUP_REMOVED lines=12> */
.L_x_10852:


//--------------------- .text._ZN10layer_norm13ln_bwd_kernelINS_13Kernel_traitsIfffffjLj3072ELj1ELj1ELj4ELj16ENS_18Kernel_traits_baseILj3072EfffffjLj128EEEEELb1ELb1ELb1ELb1EEEvNS_9BwdParamsE --------------------------
	.section	.text._ZN10layer_norm13ln_bwd_kernelINS_13Kernel_traitsIfffffjLj3072ELj1ELj1ELj4ELj16ENS_18Kernel_traits_baseILj3072EfffffjLj128EEEEELb1ELb1ELb1ELb1EEEvNS_9BwdParamsE,"ax",@progbits
	.align	128
        .global         _ZN10layer_norm13ln_bwd_kernelINS_13Kernel_traitsIfffffjLj3072ELj1ELj1ELj4ELj16ENS_18Kernel_traits_baseILj3072EfffffjLj128EEEEELb1ELb1ELb1ELb1EEEvNS_9BwdParamsE
        .type           _ZN10layer_norm13ln_bwd_kernelINS_13Kernel_traitsIfffffjLj3072ELj1ELj1ELj4ELj16ENS_18Kernel_traits_baseILj3072EfffffjLj128EEEEELb1ELb1ELb1ELb1EEEvNS_9BwdParamsE,@function
        .size           _ZN10layer_norm13ln_bwd_kernelINS_13Kernel_traitsIfffffjLj3072ELj1ELj1ELj4ELj16ENS_18Kernel_traits_baseILj3072EfffffjLj128EEEEELb1ELb1ELb1ELb1EEEvNS_9BwdParamsE,(.L_x_10853 - _ZN10layer_norm13ln_bwd_kernelINS_13Kernel_traitsIfffffjLj3072ELj1ELj1ELj4ELj16ENS_18Kernel_traits_baseILj3072EfffffjLj128EEEEELb1ELb1ELb1ELb1EEEvNS_9BwdParamsE)
        .other          _ZN10layer_norm13ln_bwd_kernelINS_13Kernel_traitsIfffffjLj3072ELj1ELj1ELj4ELj16ENS_18Kernel_traits_baseILj3072EfffffjLj128EEEEELb1ELb1ELb1ELb1EEEvNS_9BwdParamsE,@"STO_CUDA_ENTRY STV_DEFAULT"
_ZN10layer_norm13ln_bwd_kernelINS_13Kernel_traitsIfffffjLj3072ELj1ELj1ELj4ELj16ENS_18Kernel_traits_baseILj3072EfffffjLj128EEEEELb1ELb1ELb1ELb1EEEvNS_9BwdParamsE:
.text._ZN10layer_norm13ln_bwd_kernelINS_13Kernel_traitsIfffffjLj3072ELj1ELj1ELj4ELj16ENS_18Kernel_traits_baseILj3072EfffffjLj128EEEEELb1ELb1ELb1ELb1EEEvNS_9BwdParamsE:
        /* <DEDUP_REMOVED lines=66> */
[----:B------:R-:W-:-:S02]  /*0420*/  PLOP3.LUT P2, PT, PT, PT, PT, 0x8, 0x80 ;  /* 0x000000000080781c */ /* 0x000fc40003f4e170 */
[----:B--23--:R-:W-:-:S11]  /*0430*/  MOV R216, UR7 ;  /* 0x0000000700d87c02 */ /* 0x00cfd60008000f00 */
.L_x_10652:
[----:B0-----:R-:W0:Y:S08]  /*0440*/  LDC.64 R4, c[0x0][0x3f8] ;  /* 0x0000fe00ff047b82 */ /* 0x001e300000000a00 */
[----:B------:R-:W1:Y:S08]  /*0450*/  LDC.64 R180, c[0x0][0x3c8] ;  /* 0x0000f200ffb47b82 */ /* 0x000e700000000a00 */
[----:B--2---:R-:W2:Y:S01]  /*0460*/  LDC.64 R6, c[0x0][0x3f0] ;  /* 0x0000fc00ff067b82 */ /* 0x004ea20000000a00 */
        /* <DEDUP_REMOVED lines=12> */
[----:B------:R-:W-:-:S05]  /*0530*/  IMAD.WIDE R4, R216, 0x4, R4 ;  /* 0x00000004d8047825 */ /* 0x000fca00078e0204 */
[----:B------:R1:W2:Y:S01]  /*0540*/  LDG.E R238, desc[UR12][R4.64] ;  /* 0x0000000c04ee7981 */ /* 0x0002a2000c1e1900 */
[----:B------:R-:W3:Y:S08]  /*0550*/  LDC.64 R6, c[0x0][0x3a8] ;  /* 0x0000ea00ff067b82 */ /* 0x000ef00000000a00 */
[----:B------:R-:W4:Y:S01]  /*0560*/  LDC.64 R2, c[0x0][0x428] ;  /* 0x00010a00ff027b82 */ /* 0x000f220000000a00 */
[-C--:B0-----:R-:W-:Y:S01]  /*0570*/  IMAD R0, R216, R209.reuse, RZ ;  /* 0x000000d1d8007224 */ /* 0x081fe200078e02ff */
[----:B-----5:R-:W-:Y:S01]  /*0580*/  ISETP.GE.AND P4, PT, R217, 0x1, PT ;  /* 0x00000001d900780c */ /* 0x020fe20003f86270 */
[----:B------:R-:W-:-:S05]  /*0590*/  IMAD R8, R8, R209, RZ ;  /* 0x000000d108087224 */ /* 0x000fca00078e02ff */
[----:B------:R-:W0:Y:S01]  /*05a0*/  LDC.64 R230, c[0x0][0x3b0] ;  /* 0x0000ec00ffe67b82 */ /* 0x000e220000000a00 */
[----:B------:R-:W-:-:S04]  /*05b0*/  SHF.R.S32.HI R169, RZ, 0x1f, R0 ;  /* 0x0000001fffa97819 */ /* 0x000fc80000011400 */
[----:B------:R-:W-:Y:S02]  /*05c0*/  LEA.HI R0, R169, R0, RZ, 0x2 ;  /* 0x00000000a9007211 */ /* 0x000fe400078f10ff */
[----:B------:R-:W-:Y:S02]  /*05d0*/  SHF.R.S32.HI R169, RZ, 0x1f, R8 ;  /* 0x0000001fffa97819 */ /* 0x000fe40000011408 */
[-C--:B------:R-:W-:Y:S02]  /*05e0*/  LEA.HI.SX32 R249, R0, R9.reuse, 0x1e ;  /* 0x0000000900f97211 */ /* 0x080fe400078ff2ff */
[----:B------:R-:W-:Y:S02]  /*05f0*/  LEA.HI R8, R169, R8, RZ, 0x2 ;  /* 0x00000008a9087211 */ /* 0x000fe400078f10ff */
[C---:B------:R-:W-:Y:S01]  /*0600*/  IADD3 R247, PT, PT, R249.reuse, 0x80, RZ ;  /* 0x00000080f9f77810 */ /* 0x040fe20007ffe0ff */
[----:B---3--:R-:W-:Y:S01]  /*0610*/  IMAD.WIDE.U32 R168, R249, 0x10, R6 ;  /* 0x00000010f9a87825 */ /* 0x008fe200078e0006 */
[----:B------:R-:W-:-:S03]  /*0620*/  LEA.HI.SX32 R213, R8, R9, 0x1e ;  /* 0x0000000908d57211 */ /* 0x000fc600078ff2ff */
[----:B------:R-:W-:Y:S01]  /*0630*/  IMAD.WIDE.U32 R176, R247, 0x10, R6 ;  /* 0x00000010f7b07825 */ /* 0x000fe200078e0006 */
[----:B------:R-:W-:Y:S01]  /*0640*/  IADD3 R181, PT, PT, R213, 0x80, RZ ;  /* 0x00000080d5b57810 */ /* 0x000fe20007ffe0ff */
[----:B------:R-:W3:Y:S01]  /*0650*/  LDG.E.128 R168, desc[UR12][R168.64] ;  /* 0x0000000ca8a87981 */ /* 0x000ee2000c1e1d00 */
[----:B------:R-:W-:Y:S01]  /*0660*/  IADD3 R241, PT, PT, R249, 0x180, RZ ;  /* 0x00000180f9f17810 */ /* 0x000fe20007ffe0ff */
[--C-:B----4-:R-:W-:Y:S02]  /*0670*/  IMAD.WIDE.U32 R172, R213, 0x10, R2.reuse ;  /* 0x00000010d5ac7825 */ /* 0x110fe400078e0002 */
[----:B------:R-:W4:Y:S02]  /*0680*/  LDG.E.128 R176, desc[UR12][R176.64] ;  /* 0x0000000cb0b07981 */ /* 0x000f24000c1e1d00 */
[----:B------:R-:W-:Y:S02]  /*0690*/  IMAD.WIDE.U32 R180, R181, 0x10, R2 ;  /* 0x00000010b5b47825 */ /* 0x000fe400078e0002 */
[----:B------:R-:W4:Y:S02]  /*06a0*/  LDG.E.128 R172, desc[UR12][R172.64] ;  /* 0x0000000cacac7981 */ /* 0x000f24000c1e1d00 */
[----:B------:R-:W-:-:S02]  /*06b0*/  IMAD.WIDE.U32 R192, R241, 0x10, R6 ;  /* 0x00000010f1c07825 */ /* 0x000fc400078e0006 */
[----:B------:R-:W4:Y:S04]  /*06c0*/  LDG.E.128 R180, desc[UR12][R180.64] ;  /* 0x0000000cb4b47981 */ /* 0x000f28000c1e1d00 */
[----:B------:R-:W4:Y:S01]  /*06d0*/  LDG.E.128 R192, desc[UR12][R192.64] ;  /* 0x0000000cc0c07981 */ /* 0x000f22000c1e1d00 */
[----:B------:R-:W-:Y:S02]  /*06e0*/  IADD3 R239, PT, PT, R249, 0x100, RZ ;  /* 0x00000100f9ef7810 */ /* 0x000fe40007ffe0ff */
[----:B------:R-:W-:-:S03]  /*06f0*/  IADD3 R189, PT, PT, R213, 0x100, RZ ;  /* 0x00000100d5bd7810 */ /* 0x000fc60007ffe0ff */
[----:B------:R-:W-:-:S04]  /*0700*/  IMAD.WIDE.U32 R184, R239, 0x10, R6 ;  /* 0x00000010efb87825 */ /* 0x000fc800078e0006 */
[----:B------:R-:W-:Y:S02]  /*0710*/  IMAD.WIDE.U32 R188, R189, 0x10, R2 ;  /* 0x00000010bdbc7825 */ /* 0x000fe400078e0002 */
[----:B------:R-:W4:Y:S04]  /*0720*/  LDG.E.128 R184, desc[UR12][R184.64] ;  /* 0x0000000cb8b87981 */ /* 0x000f28000c1e1d00 */
[----:B------:R-:W4:Y:S01]  /*0730*/  LDG.E.128 R188, desc[UR12][R188.64] ;  /* 0x0000000cbcbc7981 */ /* 0x000f22000c1e1d00 */
[----:B------:R-:W-:-:S05]  /*0740*/  IADD3 R197, PT, PT, R213, 0x180, RZ ;  /* 0x00000180d5c57810 */ /* 0x000fca0007ffe0ff */
[----:B------:R-:W-:Y:S01]  /*0750*/  IMAD.WIDE.U32 R196, R197, 0x10, R2 ;  /* 0x00000010c5c47825 */ /* 0x000fe200078e0002 */
[----:B------:R-:W-:-:S05]  /*0760*/  IADD3 R243, PT, PT, R249, 0x200, RZ ;  /* 0x00000200f9f37810 */ /* 0x000fca0007ffe0ff */
[----:B------:R-:W4:Y:S01]  /*0770*/  LDG.E.128 R196, desc[UR12][R196.64] ;  /* 0x0000000cc4c47981 */ /* 0x000f22000c1e1d00 */
[----:B------:R-:W-:Y:S01]  /*0780*/  IADD3 R205, PT, PT, R213, 0x200, RZ ;  /* 0x00000200d5cd7810 */ /* 0x000fe20007ffe0ff */
[----:B------:R-:W-:Y:S01]  /*0790*/  IMAD.WIDE.U32 R200, R243, 0x10, R6 ;  /* 0x00000010f3c87825 */ /* 0x000fe200078e0006 */
[----:B------:R-:W-:-:S03]  /*07a0*/  @P4 IADD3 R0, PT, PT, R217, -0x1, RZ ;  /* 0xffffffffd9004810 */ /* 0x000fc60007ffe0ff */
[----:B------:R-:W-:Y:S01]  /*07b0*/  IMAD.WIDE.U32 R204, R205, 0x10, R2 ;  /* 0x00000010cdcc7825 */ /* 0x000fe200078e0002 */
[----:B------:R-:W-:Y:S01]  /*07c0*/  IADD3 R245, PT, PT, R249, 0x280, RZ ;  /* 0x00000280f9f57810 */ /* 0x000fe20007ffe0ff */
[----:B------:R-:W4:Y:S02]  /*07d0*/  LDG.E.128 R200, desc[UR12][R200.64] ;  /* 0x0000000cc8c87981 */ /* 0x000f24000c1e1d00 */
[----:B------:R-:W-:Y:S02]  /*07e0*/  @P4 IMAD R0, R0, R209, RZ ;  /* 0x000000d100004224 */ /* 0x000fe400078e02ff */
[----:B------:R-:W4:Y:S01]  /*07f0*/  LDG.E.128 R204, desc[UR12][R204.64] ;  /* 0x0000000ccccc7981 */ /* 0x000f22000c1e1d00 */
[----:B------:R-:W-:Y:S01]  /*0800*/  IMAD.WIDE.U32 R208, R245, 0x10, R6 ;  /* 0x00000010f5d07825 */ /* 0x000fe200078e0006 */
[----:B------:R-:W-:-:S05]  /*0810*/  IADD3 R213, PT, PT, R213, 0x280, RZ ;  /* 0x00000280d5d57810 */ /* 0x000fca0007ffe0ff */
[----:B------:R-:W4:Y:S01]  /*0820*/  LDG.E.128 R208, desc[UR12][R208.64] ;  /* 0x0000000cd0d07981 */ /* 0x000f22000c1e1d00 */
[----:B------:R-:W-:Y:S01]  /*0830*/  IMAD.WIDE.U32 R212, R213, 0x10, R2 ;  /* 0x00000010d5d47825 */ /* 0x000fe200078e0002 */
[----:B-1----:R-:W-:-:S05]  /*0840*/  @P4 SHF.R.S32.HI R5, RZ, 0x1f, R0 ;  /* 0x0000001fff054819 */ /* 0x002fca0000011400 */
[----:B------:R-:W4:Y:S01]  /*0850*/  LDG.E.128 R212, desc[UR12][R212.64] ;  /* 0x0000000cd4d47981 */ /* 0x000f22000c1e1d00 */
[----:B------:R-:W-:Y:S01]  /*0860*/  @P4 LEA.HI R0, R5, R0, RZ, 0x2 ;  /* 0x0000000005004211 */ /* 0x000fe200078f10ff */
[----:B------:R-:W-:-:S03]  /*0870*/  HFMA2 R3, -RZ, RZ, 0, 0 ;  /* 0x00000000ff037431 */ /* 0x000fc600000001ff */
[----:B------:R-:W-:-:S04]  /*0880*/  @P4 LEA.HI.SX32 R3, R0, R9, 0x1e ;  /* 0x0000000900034211 */ /* 0x000fc800078ff2ff */
[C---:B------:R-:W-:Y:S02]  /*0890*/  IADD3 R237, PT, PT, R3.reuse, 0x80, RZ ;  /* 0x0000008003ed7810 */ /* 0x040fe40007ffe0ff */
[C---:B------:R-:W-:Y:S02]  /*08a0*/  IADD3 R235, PT, PT, R3.reuse, 0x100, RZ ;  /* 0x0000010003eb7810 */ /* 0x040fe40007ffe0ff */
[C---:B------:R-:W-:Y:S01]  /*08b0*/  IADD3 R233, PT, PT, R3.reuse, 0x180, RZ ;  /* 0x0000018003e97810 */ /* 0x040fe20007ffe0ff */
[----:B0-----:R-:W-:-:S04]  /*08c0*/  IMAD.WIDE.U32 R4, R3, 0x4, R230 ;  /* 0x0000000403047825 */ /* 0x001fc800078e00e6 */
[--C-:B------:R-:W-:Y:S01]  /*08d0*/  IMAD.WIDE.U32 R236, R237, 0x4, R230.reuse ;  /* 0x00000004edec7825 */ /* 0x100fe200078e00e6 */
[----:B------:R-:W5:Y:S03]  /*08e0*/  LDG.E R7, desc[UR12][R4.64] ;  /* 0x0000000c04077981 */ /* 0x000f66000c1e1900 */
[--C-:B------:R-:W-:Y:S01]  /*08f0*/  IMAD.WIDE.U32 R234, R235, 0x4, R230.reuse ;  /* 0x00000004ebea7825 */ /* 0x100fe200078e00e6 */
[----:B------:R-:W5:Y:S03]  /*0900*/  LDG.E R6, desc[UR12][R236.64] ;  /* 0x0000000cec067981 */ /* 0x000f66000c1e1900 */
[----:B------:R-:W-:Y:S01]  /*0910*/  IMAD.WIDE.U32 R232, R233, 0x4, R230 ;  /* 0x00000004e9e87825 */ /* 0x000fe200078e00e6 */
[----:B------:R-:W5:Y:S04]  /*0920*/  LDG.E R5, desc[UR12][R234.64] ;  /* 0x0000000cea057981 */ /* 0x000f68000c1e1900 */
[----:B------:R-:W5:Y:S01]  /*0930*/  LDG.E R4, desc[UR12][R232.64] ;  /* 0x0000000ce8047981 */ /* 0x000f62000c1e1900 */
[----:B------:R-:W-:Y:S01]  /*0940*/  UMOV UR4, UR8 ;  /* 0x0000000800047c82 */ /* 0x000fe20008000000 */
[----:B------:R-:W-:-:S02]  /*0950*/  MOV R8, UR9 ;  /* 0x0000000900087c02 */ /* 0x000fc40008000f00 */
[----:B------:R-:W-:-:S04]  /*0960*/  ISETP.NE.U32.AND P0, PT, RZ, UR4, PT ;  /* 0x00000004ff007c0c */ /* 0x000fc8000bf05070 */
[----:B------:R-:W-:-:S13]  /*0970*/  ISETP.NE.AND.EX P0, PT, R8, RZ, PT, P0 ;  /* 0x000000ff0800720c */ /* 0x000fda0003f05300 */
[----:B------:R-:W0:Y:S08]  /*0980*/  @P0 LDC.64 R222, c[0x0][0x438] ;  /* 0x00010e00ffde0b82 */ /* 0x000e300000000a00 */
[----:B------:R-:W1:Y:S08]  /*0990*/  @P0 LDC.64 R228, c[0x0][0x438] ;  /* 0x00010e00ffe40b82 */ /* 0x000e700000000a00 */
[----:B------:R-:W1:Y:S08]  /*09a0*/  @P0 LDC.64 R226, c[0x0][0x438] ;  /* 0x00010e00ffe20b82 */ /* 0x000e700000000a00 */
[----:B------:R-:W1:Y:S08]  /*09b0*/  @P0 LDC.64 R224, c[0x0][0x438] ;  /* 0x00010e00ffe00b82 */ /* 0x000e700000000a00 */
[----:B------:R-:W1:Y:S08]  /*09c0*/  @P0 LDC.64 R220, c[0x0][0x438] ;  /* 0x00010e00ffdc0b82 */ /* 0x000e700000000a00 */
[----:B------:R-:W2:Y:S01]  /*09d0*/  @P0 LDC.64 R218, c[0x0][0x438] ;  /* 0x00010e00ffda0b82 */ /* 0x000ea20000000a00 */
[----:B0-----:R-:W-:-:S04]  /*09e0*/  @P0 IMAD.WIDE.U32 R222, R241, 0x10, R222 ;  /* 0x00000010f1de0825 */ /* 0x001fc800078e00de */
[----:B-1----:R-:W-:Y:S01]  /*09f0*/  @P0 IMAD.WIDE.U32 R228, R249, 0x10, R228 ;  /* 0x00000010f9e40825 */ /* 0x002fe200078e00e4 */
[----:B------:R-:W-:Y:S01]  /*0a00*/  IADD3 R251, PT, PT, R3, 0x200, RZ ;  /* 0x0000020003fb7810 */ /* 0x000fe20007ffe0ff */
[----:B------:R-:W5:Y:S02]  /*0a10*/  @P0 LDG.E.128 R144, desc[UR12][R222.64] ;  /* 0x0000000cde900981 */ /* 0x000f64000c1e1d00 */
[----:B------:R-:W-:Y:S02]  /*0a20*/  @P0 IMAD.WIDE.U32 R226, R247, 0x10, R226 ;  /* 0x00000010f7e20825 */ /* 0x000fe400078e00e2 */
[----:B------:R-:W5:Y:S02]  /*0a30*/  @P0 LDG.E.128 R132, desc[UR12][R228.64] ;  /* 0x0000000ce4840981 */ /* 0x000f64000c1e1d00 */
[----:B------:R-:W-:Y:S02]  /*0a40*/  @P0 IMAD.WIDE.U32 R224, R239, 0x10, R224 ;  /* 0x00000010efe00825 */ /* 0x000fe400078e00e0 */
[----:B------:R-:W5:Y:S02]  /*0a50*/  @P0 LDG.E.128 R136, desc[UR12][R226.64] ;  /* 0x0000000ce2880981 */ /* 0x000f64000c1e1d00 */
[----:B------:R-:W-:-:S02]  /*0a60*/  @P0 IMAD.WIDE.U32 R220, R243, 0x10, R220 ;  /* 0x00000010f3dc0825 */ /* 0x000fc400078e00dc */
[----:B------:R-:W5:Y:S04]  /*0a70*/  @P0 LDG.E.128 R140, desc[UR12][R224.64] ;  /* 0x0000000ce08c0981 */ /* 0x000f68000c1e1d00 */
[----:B------:R-:W5:Y:S01]  /*0a80*/  @P0 LDG.E.128 R148, desc[UR12][R220.64] ;  /* 0x0000000cdc940981 */ /* 0x000f62000c1e1d00 */
[----:B--2---:R-:W-:Y:S01]  /*0a90*/  @P0 IMAD.WIDE.U32 R240, R245, 0x10, R218 ;  /* 0x00000010f5f00825 */ /* 0x004fe200078e00da */
[----:B------:R-:W-:-:S04]  /*0aa0*/  IADD3 R0, PT, PT, R3, 0x280, RZ ;  /* 0x0000028003007810 */ /* 0x000fc80007ffe0ff */
[----:B------:R-:W5:Y:S01]  /*0ab0*/  @P0 LDG.E.128 R152, desc[UR12][R240.64] ;  /* 0x0000000cf0980981 */ /* 0x000f62000c1e1d00 */
[----:B------:R-:W-:Y:S01]  /*0ac0*/  ISETP.NE.AND P0, PT, RZ, UR14, PT ;  /* 0x0000000eff007c0c */ /* 0x000fe2000bf05270 */
[----:B------:R-:W-:-:S06]  /*0ad0*/  IMAD.WIDE.U32 R2, R251, 0x4, R230 ;  /* 0x00000004fb027825 */ /* 0x000fcc00078e00e6 */
[----:B------:R0:W5:Y:S01]  /*0ae0*/  LDG.E R2, desc[UR12][R2.64] ;  /* 0x0000000c02027981 */ /* 0x000162000c1e1900 */
[----:B------:R-:W-:-:S05]  /*0af0*/  FSEL R218, R238, RZ, !P0 ;  /* 0x000000ffeeda7208 */ /* 0x000fca0004000000 */
[C---:B---3--:R-:W-:Y:S01]  /*0b00*/  FADD.FTZ R171, -R218.reuse, R171 ;  /* 0x000000abdaab7221 */ /* 0x048fe20000010100 */
[C---:B0-----:R-:W-:Y:S01]  /*0b10*/  FADD.FTZ R3, -R218.reuse, R168 ;  /* 0x000000a8da037221 */ /* 0x041fe20000010100 */
[C---:B------:R-:W-:Y:S01]  /*0b20*/  FADD.FTZ R169, -R218.reuse, R169 ;  /* 0x000000a9daa97221 */ /* 0x040fe20000010100 */
[C---:B------:R-:W-:Y:S01]  /*0b30*/  FADD.FTZ R219, -R218.reuse, R170 ;  /* 0x000000aadadb7221 */ /* 0x040fe20000010100 */
[----:B----4-:R-:W-:Y:S01]  /*0b40*/  FADD.FTZ R177, -R218, R177 ;  /* 0x000000b1dab17221 */ /* 0x010fe20000010100 */
[----:B------:R-:W-:Y:S01]  /*0b50*/  FMUL.FTZ R170, R10, R171 ;  /* 0x000000ab0aaa7220 */ /* 0x000fe20000410000 */
[C---:B------:R-:W-:Y:S01]  /*0b60*/  FADD.FTZ R171, -R218.reuse, R176 ;  /* 0x000000b0daab7221 */ /* 0x040fe20000010100 */
[----:B------:R-:W-:Y:S01]  /*0b70*/  FADD.FTZ R221, -R218, R179 ;  /* 0x000000b3dadd7221 */ /* 0x000fe20000010100 */
[C---:B------:R-:W-:Y:S01]  /*0b80*/  FMUL.FTZ R3, R10.reuse, R3 ;  /* 0x000000030a037220 */ /* 0x040fe20000410000 */
[C---:B------:R-:W-:Y:S01]  /*0b90*/  FMUL.FTZ R168, R10.reuse, R169 ;  /* 0x000000a90aa87220 */ /* 0x040fe20000410000 */
[C---:B------:R-:W-:Y:S01]  /*0ba0*/  FMUL.FTZ R176, R10.reuse, R177 ;  /* 0x000000b10ab07220 */ /* 0x040fe20000410000 */
[----:B------:R-:W-:Y:S01]  /*0bb0*/  FMUL.FTZ R169, R10, R219 ;  /* 0x000000db0aa97220 */ /* 0x000fe20000410000 */
[----:B------:R-:W-:Y:S01]  /*0bc0*/  FADD.FTZ R219, -R218, R178 ;  /* 0x000000b2dadb7221 */ /* 0x000fe20000010100 */
[----:B------:R-:W-:Y:S01]  /*0bd0*/  FMUL.FTZ R220, R10, R221 ;  /* 0x000000dd0adc7220 */ /* 0x000fe20000410000 */
[----:B------:R-:W-:Y:S01]  /*0be0*/  FADD.FTZ R84, R84, R172 ;  /* 0x000000ac54547221 */ /* 0x000fe20000010000 */
[----:B------:R-:W-:Y:S01]  /*0bf0*/  FFMA.FTZ R60, R172, R3, R60 ;  /* 0x00000003ac3c7223 */ /* 0x000fe2000001003c */
[----:B------:R-:W-:Y:S01]  /*0c00*/  FMUL.FTZ R171, R10, R171 ;  /* 0x000000ab0aab7220 */ /* 0x000fe20000410000 */
        /* <DEDUP_REMOVED lines=14> */
[----:B------:R-:W-:Y:S01]  /*0cf0*/  FADD.FTZ R183, -R218, R193 ;  /* 0x000000c1dab77221 */ /* 0x000fe20000010100 */
[----:B------:R-:W-:Y:S01]  /*0d00*/  FMUL.FTZ R173, R57, R173 ;  /* 0x000000ad39ad7220 */ /* 0x000fe20000410000 */
[----:B------:R-:W-:Y:S01]  /*0d10*/  FMUL.FTZ R193, R10, R181 ;  /* 0x000000b50ac17220 */ /* 0x000fe20000410000 */
[----:B------:R-:W-:Y:S01]  /*0d20*/  FADD.FTZ R180, RZ, R172 ;  /* 0x000000acffb47221 */ /* 0x000fe20000010000 */
[----:B------:R-:W-:Y:S01]  /*0d30*/  FFMA.FTZ R181, R3, R172, RZ ;  /* 0x000000ac03b57223 */ /* 0x000fe200000100ff */
        /* <DEDUP_REMOVED lines=18> */
[----:B------:R-:W-:Y:S02]  /*0e60*/  FADD.FTZ R221, -R218, R184 ;  /* 0x000000b8dadd7221 */ /* 0x000fe40000010100 */
        /* <DEDUP_REMOVED lines=8> */
[----:B------:R-:W-:Y:S01]  /*0ef0*/  FMUL.FTZ R224, R10, R185 ;  /* 0x000000b90ae07220 */ /* 0x000fe20000410000 */
[----:B------:R-:W-:Y:S01]  /*0f00*/  FFMA.FTZ R68, R188, R221, R68 ;  /* 0x000000ddbc447223 */ /* 0x000fe20000010044 */
        /* <DEDUP_REMOVED lines=10> */
[----:B------:R-:W-:Y:S01]  /*0fb0*/  FADD.FTZ R94, R94, R190 ;  /* 0x000000be5e5e7221 */ /* 0x000fe20000010000 */
[----:B------:R-:W-:Y:S01]  /*0fc0*/  FMUL.FTZ R226, R10, R187 ;  /* 0x000000bb0ae27220 */ /* 0x000fe20000410000 */
        /* <DEDUP_REMOVED lines=32> */
[C---:B------:R-:W-:Y:S01]  /*11d0*/  FADD.FTZ R185, -R218.reuse, R200 ;  /* 0x000000c8dab97221 */ /* 0x040fe20000010100 */
[----:B------:R-:W-:Y:S01]  /*11e0*/  FFMA.FTZ R181, R195, R198, R180 ;  /* 0x000000c6c3b57223 */ /* 0x000fe200000100b4 */
[----:B------:R-:W-:Y:S01]  /*11f0*/  FADD.FTZ R225, -R218, R202 ;  /* 0x000000cadae17221 */ /* 0x000fe20000010100 */
[----:B------:R-:W-:-:S04]  /*1200*/  IMAD.WIDE.U32 R230, R0, 0x4, R230 ;  /* 0x0000000400e67825 */ /* 0x000fc800078e00e6 */
[----:B------:R-:W-:Y:S01]  /*1210*/  FADD.FTZ R187, -R218, R201 ;  /* 0x000000c9dabb7221 */ /* 0x000fe20000010100 */
[----:B------:R-:W-:Y:S01]  /*1220*/  FMUL.FTZ R228, R40, R204 ;  /* 0x000000cc28e47220 */ /* 0x000fe20000410000 */
[----:B------:R-:W-:Y:S01]  /*1230*/  FADD.FTZ R183, R182, R199 ;  /* 0x000000c7b6b77221 */ /* 0x000fe20000010000 */
[----:B------:R-:W-:Y:S01]  /*1240*/  FMUL.FTZ R201, R10, R185 ;  /* 0x000000b90ac97220 */ /* 0x000fe20000410000 */
[----:B------:R-:W-:Y:S01]  /*1250*/  FFMA.FTZ R182, R194, R199, R181 ;  /* 0x000000c7c2b67223 */ /* 0x000fe200000100b5 */
[----:B------:R-:W-:Y:S01]  /*1260*/  FMUL.FTZ R225, R10, R225 ;  /* 0x000000e10ae17220 */ /* 0x000fe20000410000 */
[----:B------:R-:W-:Y:S01]  /*1270*/  FADD.FTZ R203, -R218, R203 ;  /* 0x000000cbdacb7221 */ /* 0x000fe20000010100 */
[----:B------:R-:W-:Y:S01]  /*1280*/  FMUL.FTZ R227, R41, R205 ;  /* 0x000000cd29e37220 */ /* 0x000fe20000410000 */
[----:B------:R-:W-:Y:S01]  /*1290*/  FADD.FTZ R180, R183, R228 ;  /* 0x000000e4b7b47221 */ /* 0x000fe20000010000 */
[----:B------:R0:W5:Y:S01]  /*12a0*/  LDG.E R0, desc[UR12][R230.64] ;  /* 0x0000000ce6007981 */ /* 0x000162000c1e1900 */
[----:B------:R-:W-:Y:S01]  /*12b0*/  FMUL.FTZ R200, R10, R187 ;  /* 0x000000bb0ac87220 */ /* 0x000fe20000410000 */
[----:B------:R-:W-:Y:S01]  /*12c0*/  FFMA.FTZ R181, R201, R228, R182 ;  /* 0x000000e4c9b57223 */ /* 0x000fe200000100b6 */
[----:B------:R-:W-:Y:S01]  /*12d0*/  FADD.FTZ R102, R102, R206 ;  /* 0x000000ce66667221 */ /* 0x000fe20000010000 */
[----:B------:R-:W-:Y:S01]  /*12e0*/  FFMA.FTZ R78, R206, R225, R78 ;  /* 0x000000e1ce4e7223 */ /* 0x000fe2000001004e */
[----:B------:R-:W-:Y:S01]  /*12f0*/  FADD.FTZ R185, -R218, R208 ;  /* 0x000000d0dab97221 */ /* 0x000fe20000010100 */
[----:B------:R-:W-:Y:S01]  /*1300*/  FADD.FTZ R183, R180, R227 ;  /* 0x000000e3b4b77221 */ /* 0x000fe20000010000 */
[----:B------:R-:W-:Y:S01]  /*1310*/  FFMA.FTZ R180, R200, R227, R181 ;  /* 0x000000e3c8b47223 */ /* 0x000fe200000100b5 */
[----:B0-----:R-:W-:Y:S01]  /*1320*/  FMUL.FTZ R230, R42, R206 ;  /* 0x000000ce2ae67220 */ /* 0x001fe20000410000 */
[----:B------:R-:W-:Y:S01]  /*1330*/  FMUL.FTZ R206, R10, R203 ;  /* 0x000000cb0ace7220 */ /* 0x000fe20000410000 */
        /* <DEDUP_REMOVED lines=39> */
.L_x_10548:
[----:B-----5:R-:W-:Y:S01]  /*15b0*/  ISETP.GE.AND P4, PT, R217, 0x1, PT ;  /* 0x00000001d900780c */ /* 0x020fe20003f86270 */
[----:B------:R-:W-:Y:S01]  /*15c0*/  UMOV UR4, UR8 ;  /* 0x0000000800047c82 */ /* 0x000fe20008000000 */
[----:B------:R-:W-:Y:S01]  /*15d0*/  MOV R8, UR9 ;  /* 0x0000000900087c02 */ /* 0x000fe20008000f00 */
[----:B------:R-:W-:Y:S01]  /*15e0*/  HFMA2 R229, -RZ, RZ, 0, 0 ;  /* 0x00000000ffe57431 */ /* 0x000fe200000001ff */
[----:B------:R-:W-:Y:S01]  /*15f0*/  ISETP.NE.U32.AND P0, PT, RZ, UR4, PT ;  /* 0x00000004ff007c0c */ /* 0x000fe2000bf05070 */
[----:B------:R-:W-:Y:S01]  /*1600*/  HFMA2 R183, -RZ, RZ, 0, 0 ;  /* 0x00000000ffb77431 */ /* 0x000fe200000001ff */
[----:B------:R-:W-:Y:S02]  /*1610*/  MOV R215, RZ ;  /* 0x000000ff00d77202 */ /* 0x000fe40000000f00 */
[----:B------:R-:W-:-:S05]  /*1620*/  ISETP.NE.AND.EX P0, PT, R8, RZ, PT, P0 ;  /* 0x000000ff0800720c */ /* 0x000fca0003f05300 */
[----:B------:R-:W0:Y:S01]  /*1630*/  @P4 LDC R5, c[0x0][0x388] ;  /* 0x0000e200ff054b82 */ /* 0x000e220000000800 */
[----:B------:R-:W-:-:S05]  /*1640*/  @P4 IADD3 R0, PT, PT, R217, -0x1, RZ ;  /* 0xffffffffd9004810 */ /* 0x000fca0007ffe0ff */
[----:B0-----:R-:W-:-:S05]  /*1650*/  @P4 IMAD R0, R0, R5, RZ ;  /* 0x0000000500004224 */ /* 0x001fca00078e02ff */
        /* <DEDUP_REMOVED lines=23> */
.L_x_10550:
        /* <DEDUP_REMOVED lines=9> */
[----:B------:R-:W-:Y:S02]  /*1860*/  LEA.HI.SX32 R181, R0, R9, 0x1e ;  /* 0x0000000900b57211 */ /* 0x000fe400078ff2ff */
[----:B------:R-:W-:Y:S02]  /*1870*/  IADD3 R5, PT, PT, R183, 0x280, RZ ;  /* 0x00000280b7057810 */ /* 0x000fe40007ffe0ff */
[C---:B------:R-:W-:Y:S02]  /*1880*/  IADD3 R145, PT, PT, R181.reuse, 0x80, RZ ;  /* 0x00000080b5917810 */ /* 0x040fe40007ffe0ff */
[----:B------:R-:W-:Y:S01]  /*1890*/  IADD3 R149, PT, PT, R181, 0x180, RZ ;  /* 0x00000180b5957810 */ /* 0x000fe20007ffe0ff */
[----:B0-----:R-:W-:Y:S01]  /*18a0*/  IMAD.WIDE.U32 R136, R137, 0x4, R134 ;  /* 0x0000000489887825 */ /* 0x001fe200078e0086 */
[----:B------:R-:W-:-:S02]  /*18b0*/  IADD3 R147, PT, PT, R181, 0x100, RZ ;  /* 0x00000100b5937810 */ /* 0x000fc40007ffe0ff */
[----:B------:R-:W-:Y:S01]  /*18c0*/  IADD3 R151, PT, PT, R181, 0x200, RZ ;  /* 0x00000200b5977810 */ /* 0x000fe20007ffe0ff */
[--C-:B------:R-:W-:Y:S01]  /*18d0*/  IMAD.WIDE.U32 R140, R141, 0x4, R134.reuse ;  /* 0x000000048d8c7825 */ /* 0x100fe200078e0086 */
[----:B------:R-:W-:Y:S01]  /*18e0*/  IADD3 R155, PT, PT, R181, 0x280, RZ ;  /* 0x00000280b59b7810 */ /* 0x000fe20007ffe0ff */
[----:B------:R1:W5:Y:S02]  /*18f0*/  LDG.E R4, desc[UR12][R136.64] ;  /* 0x0000000c88047981 */ /* 0x000364000c1e1900 */
[--C-:B------:R-:W-:Y:S02]  /*1900*/  IMAD.WIDE.U32 R132, R133, 0x4, R134.reuse ;  /* 0x0000000485847825 */ /* 0x100fe400078e0086 */
[----:B------:R0:W5:Y:S02]  /*1910*/  LDG.E R6, desc[UR12][R140.64] ;  /* 0x0000000c8c067981 */ /* 0x000164000c1e1900 */
[----:B------:R-:W-:-:S04]  /*1920*/  IMAD.WIDE.U32 R142, R143, 0x4, R134 ;  /* 0x000000048f8e7825 */ /* 0x000fc800078e0086 */
[--C-:B------:R-:W-:Y:S01]  /*1930*/  IMAD.WIDE.U32 R138, R183, 0x4, R134.reuse ;  /* 0x00000004b78a7825 */ /* 0x100fe200078e0086 */
[----:B------:R-:W5:Y:S03]  /*1940*/  LDG.E R2, desc[UR12][R142.64] ;  /* 0x0000000c8e027981 */ /* 0x000f66000c1e1900 */
[----:B------:R-:W-:Y:S01]  /*1950*/  IMAD.WIDE.U32 R134, R5, 0x4, R134 ;  /* 0x0000000405867825 */ /* 0x000fe200078e0086 */
[----:B------:R-:W5:Y:S03]  /*1960*/  LDG.E R7, desc[UR12][R138.64] ;  /* 0x0000000c8a077981 */ /* 0x000f66000c1e1900 */
[--C-:B-1----:R-:W-:Y:S01]  /*1970*/  IMAD.WIDE.U32 R136, R145, 0x10, R152.reuse ;  /* 0x0000001091887825 */ /* 0x102fe200078e0098 */
[----:B------:R1:W5:Y:S03]  /*1980*/  LDG.E R5, desc[UR12][R132.64] ;  /* 0x0000000c84057981 */ /* 0x000366000c1e1900 */
[--C-:B------:R-:W-:Y:S01]  /*1990*/  IMAD.WIDE.U32 R144, R149, 0x10, R152.reuse ;  /* 0x0000001095907825 */ /* 0x100fe200078e0098 */
[----:B------:R2:W5:Y:S03]  /*19a0*/  LDG.E R0, desc[UR12][R134.64] ;  /* 0x0000000c86007981 */ /* 0x000566000c1e1900 */
[--C-:B0-----:R-:W-:Y:S01]  /*19b0*/  IMAD.WIDE.U32 R140, R147, 0x10, R152.reuse ;  /* 0x00000010938c7825 */ /* 0x101fe200078e0098 */
[----:B------:R-:W5:Y:S03]  /*19c0*/  LDG.E.128 R136, desc[UR12][R136.64] ;  /* 0x0000000c88887981 */ /* 0x000f66000c1e1d00 */
[--C-:B-1----:R-:W-:Y:S01]  /*19d0*/  IMAD.WIDE.U32 R132, R181, 0x10, R152.reuse ;  /* 0x00000010b5847825 */ /* 0x102fe200078e0098 */
[----:B------:R-:W5:Y:S03]  /*19e0*/  LDG.E.128 R144, desc[UR12][R144.64] ;  /* 0x0000000c90907981 */ /* 0x000f66000c1e1d00 */
[--C-:B------:R-:W-:Y:S01]  /*19f0*/  IMAD.WIDE.U32 R148, R151, 0x10, R152.reuse ;  /* 0x0000001097947825 */ /* 0x100fe200078e0098 */
[----:B------:R-:W5:Y:S03]  /*1a00*/  LDG.E.128 R140, desc[UR12][R140.64] ;  /* 0x0000000c8c8c7981 */ /* 0x000f66000c1e1d00 */
[----:B------:R-:W-:Y:S01]  /*1a10*/  IMAD.WIDE.U32 R152, R155, 0x10, R152 ;  /* 0x000000109b987825 */ /* 0x000fe200078e0098 */
[----:B------:R-:W5:Y:S04]  /*1a20*/  LDG.E.128 R132, desc[UR12][R132.64] ;  /* 0x0000000c84847981 */ /* 0x000f68000c1e1d00 */
[----:B------:R-:W5:Y:S04]  /*1a30*/  LDG.E.128 R148, desc[UR12][R148.64] ;  /* 0x0000000c94947981 */ /* 0x000f68000c1e1d00 */
[----:B--2---:R-:W5:Y:S02]  /*1a40*/  LDG.E.128 R152, desc[UR12][R152.64] ;  /* 0x0000000c98987981 */ /* 0x004f64000c1e1d00 */
.L_x_10549:
[----:B0-----:R-:W0:Y:S01]  /*1a50*/  SHFL.DOWN PT, R180, R215, 0x10, 0x1f ;  /* 0x0a001f00d7b47f89 */ /* 0x001e2200000e0000 */
[----:B------:R-:W-:Y:S02]  /*1a60*/  LOP3.LUT P1, RZ, R9, 0x1f, RZ, 0xc0, !PT ;  /* 0x0000001f09ff7812 */ /* 0x000fe4000782c0ff */
[----:B------:R-:W-:Y:S01]  /*1a70*/  PLOP3.LUT P0, PT, PT, PT, PT, 0x80, 0x8 ;  /* 0x000000000008781c */ /* 0x000fe20003f0f070 */
[----:B------:R-:W1:Y:S01]  /*1a80*/  SHFL.DOWN PT, R182, R229, 0x10, 0x1f ;  /* 0x0a001f00e5b67f89 */ /* 0x000e6200000e0000 */
[----:B------:R-:W-:Y:S01]  /*1a90*/  @P4 IADD3 R204, PT, PT, R217, -0x1, RZ ;  /* 0xffffffffd9cc4810 */ /* 0x000fe20007ffe0ff */
[----:B------:R-:W2:Y:S08]  /*1aa0*/  S2R R231, SR_CgaCtaId ;  /* 0x0000000000e77919 */ /* 0x000eb00000008800 */
[----:B------:R-:W-:Y:S01]  /*1ab0*/  @!P1 PLOP3.LUT P0, PT, P2, PT, PT, 0x80, 0x8 ;  /* 0x000000000008981c */ /* 0x000fe2000170f070 */
[----:B0-----:R-:W-:Y:S01]  /*1ac0*/  FADD.FTZ R180, R180, R215 ;  /* 0x000000d7b4b47221 */ /* 0x001fe20000010000 */
[----:B------:R-:W-:Y:S01]  /*1ad0*/  MOV R215, RZ ;  /* 0x000000ff00d77202 */ /* 0x000fe20000000f00 */
[----:B-1----:R-:W-:-:S03]  /*1ae0*/  FADD.FTZ R182, R182, R229 ;  /* 0x000000e5b6b67221 */ /* 0x002fc60000010000 */
[----:B------:R-:W0:Y:S01]  /*1af0*/  SHFL.DOWN PT, R181, R180, 0x8, 0x1f ;  /* 0x09001f00b4b57f89 */ /* 0x000e2200000e0000 */
[----:B------:R-:W1:Y:S03]  /*1b00*/  LDC R229, c[0x0][0x388] ;  /* 0x0000e200ffe57b82 */ /* 0x000e660000000800 */
[----:B------:R-:W3:Y:S01]  /*1b10*/  SHFL.DOWN PT, R183, R182, 0x8, 0x1f ;  /* 0x09001f00b6b77f89 */ /* 0x000ee200000e0000 */
[----:B0-----:R-:W-:Y:S01]  /*1b20*/  FADD.FTZ R181, R180, R181 ;  /* 0x000000b5b4b57221 */ /* 0x001fe20000010000 */
[----:B------:R-:W-:Y:S01]  /*1b30*/  MOV R180, 0x400 ;  /* 0x0000040000b47802 */ /* 0x000fe20000000f00 */
[----:B-1----:R-:W-:Y:S02]  /*1b40*/  @P4 IMAD R204, R204, R229, RZ ;  /* 0x000000e5cccc4224 */ /* 0x002fe400078e02ff */
[----:B---3--:R-:W-:Y:S01]  /*1b50*/  FADD.FTZ R183, R182, R183 ;  /* 0x000000b7b6b77221 */ /* 0x008fe20000010000 */
[----:B------:R-:W0:Y:S01]  /*1b60*/  SHFL.DOWN PT, R184, R181, 0x4, 0x1f ;  /* 0x08801f00b5b87f89 */ /* 0x000e2200000e0000 */
[----:B--2---:R-:W-:-:S02]  /*1b70*/  LEA R231, R231, R180, 0x18 ;  /* 0x000000b4e7e77211 */ /* 0x004fc400078ec0ff */
[----:B------:R-:W-:Y:S01]  /*1b80*/  @P4 SHF.R.S32.HI R203, RZ, 0x1f, R204 ;  /* 0x0000001fffcb4819 */ /* 0x000fe200000114cc */
[----:B------:R-:W1:Y:S01]  /*1b90*/  SHFL.DOWN PT, R186, R183, 0x4, 0x1f ;  /* 0x08801f00b7ba7f89 */ /* 0x000e6200000e0000 */
[----:B------:R-:W-:Y:S02]  /*1ba0*/  IADD3 R232, PT, PT, R231, 0x3020, RZ ;  /* 0x00003020e7e87810 */ /* 0x000fe40007ffe0ff */
[----:B------:R-:W-:-:S04]  /*1bb0*/  @P4 LEA.HI R204, R203, R204, RZ, 0x2 ;  /* 0x000000cccbcc4211 */ /* 0x000fc800078f10ff */
[----:B------:R-:W-:Y:S01]  /*1bc0*/  @P4 LEA.HI.SX32 R215, R204, R9, 0x1e ;  /* 0x00000009ccd74211 */ /* 0x000fe200078ff2ff */
[----:B0-----:R-:W-:Y:S02]  /*1bd0*/  FADD.FTZ R184, R181, R184 ;  /* 0x000000b8b5b87221 */ /* 0x001fe40000010000 */
[----:B------:R-:W0:Y:S01]  /*1be0*/  @P4 LDC.64 R180, c[0x0][0x390] ;  /* 0x0000e400ffb44b82 */ /* 0x000e220000000a00 */
[----:B-1----:R-:W-:Y:S02]  /*1bf0*/  FADD.FTZ R186, R183, R186 ;  /* 0x000000bab7ba7221 */ /* 0x002fe40000010000 */
[----:B------:R-:W1:Y:S01]  /*1c00*/  SHFL.DOWN PT, R185, R184, 0x2, 0x1f ;  /* 0x08401f00b8b97f89 */ /* 0x000e6200000e0000 */
[----:B------:R-:W-:Y:S02]  /*1c10*/  @!P1 MOV R183, R232 ;  /* 0x000000e800b79202 */ /* 0x000fe40000000f00 */
[----:B------:R-:W-:Y:S01]  /*1c20*/  @!P0 IADD3 R183, PT, PT, R231, 0x3000, RZ ;  /* 0x00003000e7b78810 */ /* 0x000fe20007ffe0ff */
[----:B------:R-:W2:Y:S01]  /*1c30*/  SHFL.DOWN PT, R187, R186, 0x2, 0x1f ;  /* 0x08401f00babb7f89 */ /* 0x000ea200000e0000 */
[----:B0-----:R-:W-:-:S04]  /*1c40*/  @P4 IMAD.WIDE.U32 R204, R215, 0x10, R180 ;  /* 0x00000010d7cc4825 */ /* 0x001fc800078e00b4 */
[----:B-1----:R-:W-:Y:S01]  /*1c50*/  FADD.FTZ R185, R184, R185 ;  /* 0x000000b9b8b97221 */ /* 0x002fe20000010000 */
[----:B------:R-:W-:Y:S01]  /*1c60*/  SHF.R.U32.HI R184, RZ, 0x5, R9 ;  /* 0x00000005ffb87819 */ /* 0x000fe20000011609 */
[----:B--2---:R-:W-:-:S03]  /*1c70*/  FADD.FTZ R187, R186, R187 ;  /* 0x000000bbbabb7221 */ /* 0x004fc60000010000 */
[----:B------:R-:W0:Y:S01]  /*1c80*/  SHFL.DOWN PT, R202, R185, 0x1, 0x1f ;  /* 0x08201f00b9ca7f89 */ /* 0x000e2200000e0000 */
[----:B------:R-:W-:-:S03]  /*1c90*/  @!P1 LEA R217, R184, R183, 0x3 ;  /* 0x000000b7b8d99211 */ /* 0x000fc600078e18ff */
[----:B------:R-:W1:Y:S01]  /*1ca0*/  SHFL.DOWN PT, R182, R187, 0x1, 0x1f ;  /* 0x08201f00bbb67f89 */ /* 0x000e6200000e0000 */
[----:B0-----:R-:W-:Y:S01]  /*1cb0*/  FADD.FTZ R202, R185, R202 ;  /* 0x000000cab9ca7221 */ /* 0x001fe20000010000 */
[----:B-1----:R-:W-:-:S05]  /*1cc0*/  FADD.FTZ R203, R187, R182 ;  /* 0x000000b6bbcb7221 */ /* 0x002fca0000010000 */
[----:B------:R-:W-:Y:S01]  /*1cd0*/  @!P1 STS.64 [R217], R202 ;  /* 0x000000cad9009388 */ /* 0x000fe20000000a00 */
[----:B------:R-:W-:Y:S01]  /*1ce0*/  BAR.SYNC.DEFER_BLOCKING 0x0 ;  /* 0x0000000000007b1d */ /* 0x000fe20000010000 */
[C---:B------:R-:W-:Y:S02]  /*1cf0*/  @!P2 IADD3 R232, PT, PT, R231.reuse, 0x3000, RZ ;  /* 0x00003000e7e8a810 */ /* 0x040fe40007ffe0ff */
[C---:B------:R-:W-:Y:S02]  /*1d00*/  IADD3 R184, PT, PT, R231.reuse, 0x3030, RZ ;  /* 0x00003030e7b87810 */ /* 0x040fe40007ffe0ff */
[----:B------:R-:W-:Y:S01]  /*1d10*/  @!P2 IADD3 R184, PT, PT, R231, 0x3010, RZ ;  /* 0x00003010e7b8a810 */ /* 0x000fe20007ffe0ff */
[----:B------:R-:W0:Y:S05]  /*1d20*/  LDS.128 R180, [R232] ;  /* 0x00000000e8b47984 */ /* 0x000e2a0000000c00 */
[----:B------:R-:W1:Y:S01]  /*1d30*/  LDS.128 R184, [R184] ;  /* 0x00000000b8b87984 */ /* 0x000e620000000c00 */
[----:B------:R-:W-:Y:S01]  /*1d40*/  IMAD R231, R216, R229, RZ ;  /* 0x000000e5d8e77224 */ /* 0x000fe200078e02ff */
[----:B------:R-:W-:-:S02]  /*1d50*/  ISETP.NE.U32.AND P0, PT, RZ, UR4, PT ;  /* 0x00000004ff007c0c */ /* 0x000fc4000bf05070 */
[----:B------:R-:W-:Y:S01]  /*1d60*/  ISETP.NE.AND P1, PT, RZ, UR14, PT ;  /* 0x0000000eff007c0c */ /* 0x000fe2000bf25270 */
[----:B------:R2:W5:Y:S01]  /*1d70*/  @P4 LDG.E.128 R156, desc[UR12][R204.64] ;  /* 0x0000000ccc9c4981 */ /* 0x000562000c1e1d00 */
[----:B------:R-:W-:Y:S01]  /*1d80*/  ISETP.NE.AND.EX P0, PT, R8, RZ, PT, P0 ;  /* 0x000000ff0800720c */ /* 0x000fe20003f05300 */
[----:B0-----:R-:W-:Y:S01]  /*1d90*/  FADD.FTZ R229, RZ, R180 ;  /* 0x000000b4ffe57221 */ /* 0x001fe20000010000 */
[----:B------:R-:W-:-:S03]  /*1da0*/  FADD.FTZ R180, RZ, R181 ;  /* 0x000000b5ffb47221 */ /* 0x000fc60000010000 */
[----:B------:R-:W-:Y:S01]  /*1db0*/  FADD.FTZ R229, R182, R229 ;  /* 0x000000e5b6e57221 */ /* 0x000fe20000010000 */
[----:B------:R-:W-:Y:S01]  /*1dc0*/  FADD.FTZ R180, R183, R180 ;  /* 0x000000b4b7b47221 */ /* 0x000fe20000010000 */
[----:B------:R-:W-:Y:S02]  /*1dd0*/  SHF.R.S32.HI R182, RZ, 0x1f, R231 ;  /* 0x0000001fffb67819 */ /* 0x000fe400000114e7 */
[----:B-1----:R-:W-:Y:S01]  /*1de0*/  FADD.FTZ R229, R229, R184 ;  /* 0x000000b8e5e57221 */ /* 0x002fe20000010000 */
        /* <DEDUP_REMOVED lines=28> */
.L_x_10553:
        /* <DEDUP_REMOVED lines=14> */
.L_x_10554:
        /* <DEDUP_REMOVED lines=14> */
.L_x_10555:
        /* <DEDUP_REMOVED lines=15> */
.L_x_10552:
        /* <DEDUP_REMOVED lines=26> */
.L_x_10557:
        /* <DEDUP_REMOVED lines=9> */
.L_x_10558:
        /* <DEDUP_REMOVED lines=9> */
.L_x_10559:
        /* <DEDUP_REMOVED lines=12> */
.L_x_10551:
        /* <DEDUP_REMOVED lines=12> */
[----:B------:R-:W-:-:S04]  /*26a0*/  FMUL.FTZ R9, R9, UR16 ;  /* 0x0000001009097c20 */ /* 0x000fc80008410000 */
[-C--:B------:R-:W-:Y:S01]  /*26b0*/  FMUL.FTZ R160, R156, R9.reuse ;  /* 0x000000099ca07220 */ /* 0x080fe20000410000 */
[----:B------:R-:W-:-:S04]  /*26c0*/  FMUL.FTZ R180, R12, R9 ;  /* 0x000000090cb47220 */ /* 0x000fc80000410000 */
[----:B------:R-:W-:Y:S02]  /*26d0*/  FSEL R9, R160, RZ, P0 ;  /* 0x000000ffa0097208 */ /* 0x000fe40000000000 */
[----:B------:R-:W-:-:S03]  /*26e0*/  SEL R160, R180, RZ, P0 ;  /* 0x000000ffb4a07207 */ /* 0x000fc60000000000 */
[----:B------:R-:W-:-:S07]  /*26f0*/  FADD.FTZ R128, R128, R9 ;  /* 0x0000000980807221 */ /* 0x000fce0000010000 */
.L_x_10561:
        /* <DEDUP_REMOVED lines=13> */
.L_x_10562:
        /* <DEDUP_REMOVED lines=13> */
.L_x_10563:
        /* <DEDUP_REMOVED lines=14> */
.L_x_10560:
[-CC-:B------:R-:W-:Y:S01]  /*2980*/  @P3 FFMA.FTZ R9, R169, R184.reuse, R187.reuse ;  /* 0x000000b8a9093223 */ /* 0x180fe200000100bb */
[-CC-:B------:R-:W-:Y:S01]  /*2990*/  @P3 FFMA.FTZ R164, R168, R184.reuse, R187.reuse ;  /* 0x000000b8a8a43223 */ /* 0x180fe200000100bb */
[----:B------:R-:W-:Y:S01]  /*29a0*/  @P3 FFMA.FTZ R180, R170, R184, R187 ;  /* 0x000000b8aab43223 */ /* 0x000fe200000100bb */
[----:B-----5:R-:W-:Y:S01]  /*29b0*/  MOV R166, R134 ;  /* 0x0000008600a67202 */ /* 0x020fe20000000f00 */
[----:B------:R-:W-:Y:S01]  /*29c0*/  @P3 FADD.FTZ R165, R174, -R9 ;  /* 0x80000009aea53221 */ /* 0x000fe20000010000 */
[----:B------:R-:W-:Y:S01]  /*29d0*/  @P3 FFMA.FTZ R9, R3, R184, R187 ;  /* 0x000000b803093223 */ /* 0x000fe200000100bb */
[----:B------:R-:W-:Y:S01]  /*29e0*/  @P3 FADD.FTZ R180, R175, -R180 ;  /* 0x800000b4afb43221 */ /* 0x000fe20000010000 */
[----:B------:R-:W-:Y:S01]  /*29f0*/  MOV R167, R133 ;  /* 0x0000008500a77202 */ /* 0x000fe20000000f00 */
[----:B------:R-:W-:Y:S01]  /*2a00*/  @P3 FFMA.FTZ R166, R10, R165, R134 ;  /* 0x000000a50aa63223 */ /* 0x000fe20000010086 */
        /* <DEDUP_REMOVED lines=16> */
.L_x_10564:
        /* <DEDUP_REMOVED lines=9> */
.L_x_10565:
        /* <DEDUP_REMOVED lines=9> */
.L_x_10566:
        /* <DEDUP_REMOVED lines=11> */
.L_x_10556:
        /* <DEDUP_REMOVED lines=12> */
[----:B------:R-:W1:Y:S02]  /*2da0*/  LDC.64 R8, c[0x0][0x390] ;  /* 0x0000e400ff087b82 */ /* 0x000e640000000a00 */
[----:B-1----:R-:W-:-:S05]  /*2db0*/  IMAD.WIDE.U32 R8, R203, 0x10, R8 ;  /* 0x00000010cb087825 */ /* 0x002fca00078e0008 */
[----:B-----5:R1:W5:Y:S02]  /*2dc0*/  LDG.E.128 R156, desc[UR12][R8.64] ;  /* 0x0000000c089c7981 */ /* 0x020364000c1e1d00 */
.L_x_10567:
[----:B------:R-:W-:Y:S05]  /*2dd0*/  @!P1 BRA `(.L_x_10568) ;  /* 0x0000000400ac9947 */ /* 0x000fea0003800000 */
[----:B------:R-:W-:Y:S05]  /*2de0*/  @!P0 BRA `(.L_x_10569) ;  /* 0x0000000000d48947 */ /* 0x000fea0003800000 */
[-CC-:B-----5:R-:W-:Y:S01]  /*2df0*/  @P3 FFMA.FTZ R7, R177, R184.reuse, R187.reuse ;  /* 0x000000b8b1073223 */ /* 0x1a0fe200000100bb */
[-CC-:B-1----:R-:W-:Y:S01]  /*2e00*/  @P3 FFMA.FTZ R8, R176, R184.reuse, R187.reuse ;  /* 0x000000b8b0083223 */ /* 0x182fe200000100bb */
[----:B0-----:R-:W-:Y:S01]  /*2e10*/  @P3 FFMA.FTZ R164, R220, R184, R187 ;  /* 0x000000b8dca43223 */ /* 0x001fe200000100bb */
[----:B------:R-:W-:Y:S01]  /*2e20*/  MOV R166, R138 ;  /* 0x0000008a00a67202 */ /* 0x000fe20000000f00 */
[----:B------:R-:W-:Y:S01]  /*2e30*/  @P3 FADD.FTZ R9, R222, -R7 ;  /* 0x80000007de093221 */ /* 0x000fe20000010000 */
[----:B------:R-:W-:Y:S01]  /*2e40*/  @P3 FFMA.FTZ R7, R171, R184, R187 ;  /* 0x000000b8ab073223 */ /* 0x000fe200000100bb */
[----:B------:R-:W-:Y:S01]  /*2e50*/  @P3 FADD.FTZ R8, R179, -R8 ;  /* 0x80000008b3083221 */ /* 0x000fe20000010000 */
[----:B------:R-:W-:Y:S01]  /*2e60*/  @P3 FADD.FTZ R180, R219, -R164 ;  /* 0x800000a4dbb43221 */ /* 0x000fe20000010000 */
[----:B------:R-:W-:Y:S01]  /*2e70*/  MOV R165, R137 ;  /* 0x0000008900a57202 */ /* 0x000fe20000000f00 */
[----:B------:R-:W-:Y:S01]  /*2e80*/  @P3 FADD.FTZ R7, R178, -R7 ;  /* 0x80000007b2073221 */ /* 0x000fe20000010000 */
[----:B------:R-:W-:Y:S01]  /*2e90*/  MOV R167, R139 ;  /* 0x0000008b00a77202 */ /* 0x000fe20000000f00 */
[C---:B------:R-:W-:Y:S01]  /*2ea0*/  @P3 FFMA.FTZ R166, R10.reuse, R9, R138 ;  /* 0x000000090aa63223 */ /* 0x040fe2000001008a */
[----:B------:R-:W-:Y:S01]  /*2eb0*/  MOV R164, R136 ;  /* 0x0000008800a47202 */ /* 0x000fe20000000f00 */
[C---:B------:R-:W-:Y:S01]  /*2ec0*/  @P3 FFMA.FTZ R165, R10.reuse, R8, R137 ;  /* 0x000000080aa53223 */ /* 0x040fe20000010089 */
        /* <DEDUP_REMOVED lines=11> */
.L_x_10570:
        /* <DEDUP_REMOVED lines=9> */
.L_x_10571:
        /* <DEDUP_REMOVED lines=9> */
.L_x_10572:
[----:B------:R-:W-:Y:S05]  /*30a0*/  @!P4 BRA `(.L_x_10573) ;  /* 0x0000000800b4c947 */ /* 0x000fea0003800000 */
        /* <DEDUP_REMOVED lines=9> */
.L_x_10569:
[----:B------:R-:W-:Y:S05]  /*3140*/  @!P4 BRA `(.L_x_10574) ;  /* 0x000000000030c947 */ /* 0x000fea0003800000 */
[----:B-1----:R-:W-:Y:S01]  /*3150*/  @P3 FFMA.FTZ R9, R171, R184, R187 ;  /* 0x000000b8ab093223 */ /* 0x002fe200000100bb */
[----:B-----5:R-:W-:Y:S02]  /*3160*/  MOV R7, R136 ;  /* 0x0000008800077202 */ /* 0x020fe40000000f00 */
[----:B------:R-:W-:Y:S01]  /*3170*/  LOP3.LUT P5, RZ, R6, 0xff, RZ, 0xc0, !PT ;  /* 0x000000ff06ff7812 */ /* 0x000fe200078ac0ff */
[----:B------:R-:W-:-:S04]  /*3180*/  @P3 FADD.FTZ R9, R178, -R9 ;  /* 0x80000009b2093221 */ /* 0x000fc80000010000 */
[----:B------:R-:W-:-:S04]  /*3190*/  @P3 FFMA.FTZ R7, R10, R9, R136 ;  /* 0x000000090a073223 */ /* 0x000fc80000010088 */
[----:B------:R-:W-:-:S04]  /*31a0*/  FMUL.FTZ R7, R7, UR17 ;  /* 0x0000001107077c20 */ /* 0x000fc80008410000 */
[----:B------:R-:W-:-:S04]  /*31b0*/  FMUL.FTZ R7, R7, UR16 ;  /* 0x0000001007077c20 */ /* 0x000fc80008410000 */
[-C--:B------:R-:W-:Y:S01]  /*31c0*/  FMUL.FTZ R8, R156, R7.reuse ;  /* 0x000000079c087220 */ /* 0x080fe20000410000 */
[----:B0-----:R-:W-:-:S04]  /*31d0*/  FMUL.FTZ R160, R16, R7 ;  /* 0x0000000710a07220 */ /* 0x001fc80000410000 */
[----:B------:R-:W-:Y:S02]  /*31e0*/  FSEL R7, R8, RZ, P5 ;  /* 0x000000ff08077208 */ /* 0x000fe40002800000 */
[----:B------:R-:W-:-:S03]  /*31f0*/  SEL R160, R160, RZ, P5 ;  /* 0x000000ffa0a07207 */ /* 0x000fc60002800000 */
[----:B------:R-:W-:-:S07]  /*3200*/  FADD.FTZ R124, R124, R7 ;  /* 0x000000077c7c7221 */ /* 0x000fce0000010000 */
.L_x_10574:
        /* <DEDUP_REMOVED lines=13> */
.L_x_10575:
        /* <DEDUP_REMOVED lines=13> */
.L_x_10576:
[----:B------:R-:W-:Y:S05]  /*33b0*/  @!P4 BRA `(.L_x_10573) ;  /* 0x0000000400f0c947 */ /* 0x000fea0003800000 */
[----:B-1----:R-:W-:Y:S01]  /*33c0*/  @P3 FFMA.FTZ R8, R220, R184, R187 ;  /* 0x000000b8dc083223 */ /* 0x002fe200000100bb */
        /* <DEDUP_REMOVED lines=9> */
[----:B0-----:R-:W-:-:S03]  /*3460*/  SEL R163, R8, RZ, P5 ;  /* 0x000000ff08a37207 */ /* 0x001fc60002800000 */
[----:B------:R-:W-:Y:S01]  /*3470*/  FADD.FTZ R127, R127, R6 ;  /* 0x000000067f7f7221 */ /* 0x000fe20000010000 */
[----:B------:R-:W-:Y:S06]  /*3480*/  BRA `(.L_x_10573) ;  /* 0x0000000400bc7947 */ /* 0x000fec0003800000 */
.L_x_10568:
[----:B------:R-:W-:Y:S05]  /*3490*/  @!P0 BRA `(.L_x_10577) ;  /* 0x0000000000d88947 */ /* 0x000fea0003800000 */
[-CC-:B0-----:R-:W-:Y:S01]  /*34a0*/  FFMA.FTZ R164, R220, R184.reuse, R187.reuse ;  /* 0x000000b8dca47223 */ /* 0x181fe200000100bb */
[-CC-:B-1----:R-:W-:Y:S01]  /*34b0*/  FFMA.FTZ R9, R177, R184.reuse, R187.reuse ;  /* 0x000000b8b1097223 */ /* 0x182fe200000100bb */
[-CC-:B-----5:R-:W-:Y:S01]  /*34c0*/  FFMA.FTZ R7, R171, R184.reuse, R187.reuse ;  /* 0x000000b8ab077223 */ /* 0x1a0fe200000100bb */
        /* <DEDUP_REMOVED lines=23> */
.L_x_10578:
        /* <DEDUP_REMOVED lines=9> */
.L_x_10579:
        /* <DEDUP_REMOVED lines=9> */
.L_x_10580:
        /* <DEDUP_REMOVED lines=10> */
.L_x_10577:
[----:B------:R-:W-:Y:S05]  /*3800*/  @!P4 BRA `(.L_x_10581) ;  /* 0x000000000034c947 */ /* 0x000fea0003800000 */
[----:B-----5:R-:W-:Y:S01]  /*3810*/  FFMA.FTZ R7, R171, R184, R187 ;  /* 0x000000b8ab077223 */ /* 0x020fe200000100bb */
[----:B------:R-:W-:-:S03]  /*3820*/  ISETP.GT.AND P5, PT, R11, RZ, PT ;  /* 0x000000ff0b00720c */ /* 0x000fc60003fa4270 */
[----:B------:R-:W-:-:S04]  /*3830*/  FADD.FTZ R7, R178, -R7 ;  /* 0x80000007b2077221 */ /* 0x000fc80000010000 */
[----:B------:R-:W-:-:S05]  /*3840*/  FMUL.FTZ R7, R10, R7 ;  /* 0x000000070a077220 */ /* 0x000fca0000410000 */
[----:B------:R-:W-:Y:S02]  /*3850*/  FSEL R7, R7, RZ, P5 ;  /* 0x000000ff07077208 */ /* 0x000fe40002800000 */
[----:B------:R-:W-:-:S03]  /*3860*/  LOP3.LUT P5, RZ, R6, 0xff, RZ, 0xc0, !PT ;  /* 0x000000ff06ff7812 */ /* 0x000fc600078ac0ff */
[----:B------:R-:W-:-:S04]  /*3870*/  FMUL.FTZ R7, R7, UR17 ;  /* 0x0000001107077c20 */ /* 0x000fc80008410000 */
[----:B------:R-:W-:-:S04]  /*3880*/  FMUL.FTZ R7, R7, UR16 ;  /* 0x0000001007077c20 */ /* 0x000fc80008410000 */
[-C--:B-1----:R-:W-:Y:S01]  /*3890*/  FMUL.FTZ R8, R156, R7.reuse ;  /* 0x000000079c087220 */ /* 0x082fe20000410000 */
[----:B0-----:R-:W-:-:S04]  /*38a0*/  FMUL.FTZ R160, R16, R7 ;  /* 0x0000000710a07220 */ /* 0x001fc80000410000 */
[----:B------:R-:W-:Y:S02]  /*38b0*/  FSEL R7, R8, RZ, P5 ;  /* 0x000000ff08077208 */ /* 0x000fe40002800000 */
[----:B------:R-:W-:-:S03]  /*38c0*/  SEL R160, R160, RZ, P5 ;  /* 0x000000ffa0a07207 */ /* 0x000fc60002800000 */
[----:B------:R-:W-:-:S07]  /*38d0*/  FADD.FTZ R124, R124, R7 ;  /* 0x000000077c7c7221 */ /* 0x000fce0000010000 */
.L_x_10581:
[----:B------:R-:W-:Y:S05]  /*38e0*/  @!P4 BRA `(.L_x_10582) ;  /* 0x000000000034c947 */ /* 0x000fea0003800000 */
[----:B-1----:R-:W-:Y:S01]  /*38f0*/  FFMA.FTZ R8, R176, R184, R187 ;  /* 0x000000b8b0087223 */ /* 0x002fe200000100bb */
[----:B------:R-:W-:-:S03]  /*3900*/  ISETP.GT.AND P5, PT, R11, RZ, PT ;  /* 0x000000ff0b00720c */ /* 0x000fc60003fa4270 */
[----:B-----5:R-:W-:-:S04]  /*3910*/  FADD.FTZ R7, R179, -R8 ;  /* 0x80000008b3077221 */ /* 0x020fc80000010000 */
[----:B------:R-:W-:-:S05]  /*3920*/  FMUL.FTZ R7, R10, R7 ;  /* 0x000000070a077220 */ /* 0x000fca0000410000 */
[----:B------:R-:W-:Y:S02]  /*3930*/  FSEL R7, R7, RZ, P5 ;  /* 0x000000ff07077208 */ /* 0x000fe40002800000 */
[----:B------:R-:W-:-:S03]  /*3940*/  LOP3.LUT P5, RZ, R6, 0xff00, RZ, 0xc0, !PT ;  /* 0x0000ff0006ff7812 */ /* 0x000fc600078ac0ff */
[----:B------:R-:W-:-:S04]  /*3950*/  FMUL.FTZ R7, R7, UR17 ;  /* 0x0000001107077c20 */ /* 0x000fc80008410000 */
[----:B------:R-:W-:-:S04]  /*3960*/  FMUL.FTZ R8, R7, UR16 ;  /* 0x0000001007087c20 */ /* 0x000fc80008410000 */
[-C--:B------:R-:W-:Y:S01]  /*3970*/  FMUL.FTZ R7, R157, R8.reuse ;  /* 0x000000089d077220 */ /* 0x080fe20000410000 */
[----:B0-----:R-:W-:-:S04]  /*3980*/  FMUL.FTZ R161, R17, R8 ;  /* 0x0000000811a17220 */ /* 0x001fc80000410000 */
[----:B------:R-:W-:Y:S02]  /*3990*/  FSEL R8, R7, RZ, P5 ;  /* 0x000000ff07087208 */ /* 0x000fe40002800000 */
[----:B------:R-:W-:-:S03]  /*39a0*/  SEL R161, R161, RZ, P5 ;  /* 0x000000ffa1a17207 */ /* 0x000fc60002800000 */
[----:B------:R-:W-:-:S07]  /*39b0*/  FADD.FTZ R125, R125, R8 ;  /* 0x000000087d7d7221 */ /* 0x000fce0000010000 */
.L_x_10582:
        /* <DEDUP_REMOVED lines=14> */
.L_x_10583:
[----:B------:R-:W-:Y:S05]  /*3aa0*/  @!P4 BRA `(.L_x_10573) ;  /* 0x000000000034c947 */ /* 0x000fea0003800000 */
[----:B-1----:R-:W-:Y:S01]  /*3ab0*/  FFMA.FTZ R8, R220, R184, R187 ;  /* 0x000000b8dc087223 */ /* 0x002fe200000100bb */
[----:B------:R-:W-:-:S03]  /*3ac0*/  ISETP.GT.AND P5, PT, R11, RZ, PT ;  /* 0x000000ff0b00720c */ /* 0x000fc60003fa4270 */
[----:B-----5:R-:W-:-:S04]  /*3ad0*/  FADD.FTZ R7, R219, -R8 ;  /* 0x80000008db077221 */ /* 0x020fc80000010000 */
[----:B------:R-:W-:-:S05]  /*3ae0*/  FMUL.FTZ R7, R10, R7 ;  /* 0x000000070a077220 */ /* 0x000fca0000410000 */
[----:B------:R-:W-:Y:S02]  /*3af0*/  FSEL R7, R7, RZ, P5 ;  /* 0x000000ff07077208 */ /* 0x000fe40002800000 */
[----:B------:R-:W-:-:S03]  /*3b00*/  ISETP.GE.U32.AND P5, PT, R6, 0x1000000, PT ;  /* 0x010000000600780c */ /* 0x000fc60003fa6070 */
[----:B------:R-:W-:-:S04]  /*3b10*/  FMUL.FTZ R7, R7, UR17 ;  /* 0x0000001107077c20 */ /* 0x000fc80008410000 */
[----:B------:R-:W-:-:S04]  /*3b20*/  FMUL.FTZ R8, R7, UR16 ;  /* 0x0000001007087c20 */ /* 0x000fc80008410000 */
[-C--:B------:R-:W-:Y:S01]  /*3b30*/  FMUL.FTZ R7, R159, R8.reuse ;  /* 0x000000089f077220 */ /* 0x080fe20000410000 */
[----:B------:R-:W-:-:S04]  /*3b40*/  FMUL.FTZ R8, R19, R8 ;  /* 0x0000000813087220 */ /* 0x000fc80000410000 */
[----:B------:R-:W-:Y:S02]  /*3b50*/  FSEL R6, R7, RZ, P5 ;  /* 0x000000ff07067208 */ /* 0x000fe40002800000 */
[----:B0-----:R-:W-:-:S03]  /*3b60*/  SEL R163, R8, RZ, P5 ;  /* 0x000000ff08a37207 */ /* 0x001fc60002800000 */
[----:B------:R-:W-:-:S07]  /*3b70*/  FADD.FTZ R127, R127, R6 ;  /* 0x000000067f7f7221 */ /* 0x000fce0000010000 */
.L_x_10573:
[----:B-1----:R-:W1:Y:S01]  /*3b80*/  @P0 LDC.64 R8, c[0x0][0x478] ;  /* 0x00011e00ff080b82 */ /* 0x002e620000000a00 */
[----:B0-----:R-:W-:-:S07]  /*3b90*/  @P0 IADD3 R181, PT, PT, R185, 0x80, RZ ;  /* 0x00000080b9b50810 */ /* 0x001fce0007ffe0ff */
[----:B-----5:R-:W0:Y:S01]  /*3ba0*/  @P4 LDC.64 R6, c[0x0][0x468] ;  /* 0x00011a00ff064b82 */ /* 0x020e220000000a00 */
[----:B-1----:R-:W-:Y:S01]  /*3bb0*/  @P0 IMAD.WIDE.U32 R8, R181, 0x10, R8 ;  /* 0x00000010b5080825 */ /* 0x002fe200078e0008 */
[----:B------:R-:W-:-:S04]  /*3bc0*/  IADD3 R181, PT, PT, R215, 0x100, RZ ;  /* 0x00000100d7b57810 */ /* 0x000fc80007ffe0ff */
[----:B------:R1:W-:Y:S01]  /*3bd0*/  @P0 STG.E.128 desc[UR12][R8.64], R164 ;  /* 0x000000a408000986 */ /* 0x0003e2000c101d0c */
[----:B0-----:R-:W-:-:S05]  /*3be0*/  @P4 IMAD.WIDE.U32 R6, R203, 0x10, R6 ;  /* 0x00000010cb064825 */ /* 0x001fca00078e0006 */
[----:B------:R1:W-:Y:S01]  /*3bf0*/  @P4 STG.E.128 desc[UR12][R6.64], R160 ;  /* 0x000000a006004986 */ /* 0x0003e2000c101d0c */
[----:B------:R-:W-:Y:S05]  /*3c00*/  @!P4 BRA `(.L_x_10584) ;  /* 0x00000000000cc947 */ /* 0x000fea0003800000 */
[----:B-1----:R-:W0:Y:S02]  /*3c10*/  LDC.64 R6, c[0x0][0x390] ;  /* 0x0000e400ff067b82 */ /* 0x002e240000000a00 */
[----:B0-----:R-:W-:-:S05]  /*3c20*/  IMAD.WIDE.U32 R6, R181, 0x10, R6 ;  /* 0x00000010b5067825 */ /* 0x001fca00078e0006 */
[----:B------:R0:W5:Y:S02]  /*3c30*/  LDG.E.128 R156, desc[UR12][R6.64] ;  /* 0x0000000c069c7981 */ /* 0x000164000c1e1d00 */
.L_x_10584:
[----:B------:R-:W-:Y:S05]  /*3c40*/  @!P1 BRA `(.L_x_10585) ;  /* 0x0000000400ac9947 */ /* 0x000fea0003800000 */
[----:B------:R-:W-:Y:S05]  /*3c50*/  @!P0 BRA `(.L_x_10586) ;  /* 0x0000000000d48947 */ /* 0x000fea0003800000 */
[-CC-:B01----:R-:W-:Y:S01]  /*3c60*/  @P3 FFMA.FTZ R7, R223, R184.reuse, R187.reuse ;  /* 0x000000b8df073223 */ /* 0x183fe200000100bb */
[-CC-:B------:R-:W-:Y:S01]  /*3c70*/  @P3 FFMA.FTZ R6, R224, R184.reuse, R187.reuse ;  /* 0x000000b8e0063223 */ /* 0x180fe200000100bb */
[----:B------:R-:W-:Y:S01]  /*3c80*/  @P3 FFMA.FTZ R8, R226, R184, R187 ;  /* 0x000000b8e2083223 */ /* 0x000fe200000100bb */
        /* <DEDUP_REMOVED lines=17> */
[-C--:B-----5:R-:W-:Y:S01]  /*3da0*/  FMUL.FTZ R6, R156, R7.reuse ;  /* 0x000000079c067220 */ /* 0x0a0fe20000410000 */
[----:B------:R-:W-:-:S04]  /*3db0*/  FMUL.FTZ R160, R20, R7 ;  /* 0x0000000714a07220 */ /* 0x000fc80000410000 */
[----:B------:R-:W-:Y:S02]  /*3dc0*/  FSEL R7, R6, RZ, P5 ;  /* 0x000000ff06077208 */ /* 0x000fe40002800000 */
[----:B------:R-:W-:-:S03]  /*3dd0*/  SEL R160, R160, RZ, P5 ;  /* 0x000000ffa0a07207 */ /* 0x000fc60002800000 */
[----:B------:R-:W-:-:S07]  /*3de0*/  FADD.FTZ R120, R120, R7 ;  /* 0x0000000778787221 */ /* 0x000fce0000010000 */
.L_x_10587:
[----:B------:R-:W-:Y:S05]  /*3df0*/  @!P4 BRA `(.L_x_10588) ;  /* 0x000000000020c947 */ /* 0x000fea0003800000 */
        /* <DEDUP_REMOVED lines=8> */
.L_x_10588:
        /* <DEDUP_REMOVED lines=9> */
.L_x_10589:
[----:B------:R-:W-:Y:S05]  /*3f10*/  @!P4 BRA `(.L_x_10590) ;  /* 0x0000000800b4c947 */ /* 0x000fea0003800000 */
[----:B------:R-:W-:Y:S01]  /*3f20*/  FMUL.FTZ R6, R167, UR17 ;  /* 0x00000011a7067c20 */ /* 0x000fe20008410000 */
[----:B------:R-:W-:-:S03]  /*3f30*/  ISETP.GE.U32.AND P5, PT, R5, 0x1000000, PT ;  /* 0x010000000500780c */ /* 0x000fc60003fa6070 */
[----:B------:R-:W-:-:S04]  /*3f40*/  FMUL.FTZ R6, R6, UR16 ;  /* 0x0000001006067c20 */ /* 0x000fc80008410000 */
[-C--:B-----5:R-:W-:Y:S01]  /*3f50*/  FMUL.FTZ R7, R159, R6.reuse ;  /* 0x000000069f077220 */ /* 0x0a0fe20000410000 */
[----:B------:R-:W-:-:S04]  /*3f60*/  FMUL.FTZ R163, R23, R6 ;  /* 0x0000000617a37220 */ /* 0x000fc80000410000 */
[----:B------:R-:W-:Y:S02]  /*3f70*/  FSEL R6, R7, RZ, P5 ;  /* 0x000000ff07067208 */ /* 0x000fe40002800000 */
[----:B------:R-:W-:-:S03]  /*3f80*/  SEL R163, R163, RZ, P5 ;  /* 0x000000ffa3a37207 */ /* 0x000fc60002800000 */
[----:B------:R-:W-:Y:S01]  /*3f90*/  FADD.FTZ R123, R123, R6 ;  /* 0x000000067b7b7221 */ /* 0x000fe20000010000 */
[----:B------:R-:W-:Y:S06]  /*3fa0*/  BRA `(.L_x_10590) ;  /* 0x0000000800907947 */ /* 0x000fec0003800000 */
.L_x_10586:
[----:B------:R-:W-:Y:S05]  /*3fb0*/  @!P4 BRA `(.L_x_10591) ;  /* 0x000000000030c947 */ /* 0x000fea0003800000 */
[----:B01----:R-:W-:Y:S01]  /*3fc0*/  @P3 FFMA.FTZ R7, R221, R184, R187 ;  /* 0x000000b8dd073223 */ /* 0x003fe200000100bb */
[----:B------:R-:W-:Y:S02]  /*3fd0*/  MOV R6, R140 ;  /* 0x0000008c00067202 */ /* 0x000fe40000000f00 */
[----:B------:R-:W-:Y:S01]  /*3fe0*/  LOP3.LUT P5, RZ, R5, 0xff, RZ, 0xc0, !PT ;  /* 0x000000ff05ff7812 */ /* 0x000fe200078ac0ff */
[----:B------:R-:W-:-:S04]  /*3ff0*/  @P3 FADD.FTZ R7, R188, -R7 ;  /* 0x80000007bc073221 */ /* 0x000fc80000010000 */
[----:B------:R-:W-:-:S04]  /*4000*/  @P3 FFMA.FTZ R6, R10, R7, R140 ;  /* 0x000000070a063223 */ /* 0x000fc8000001008c */
[----:B------:R-:W-:-:S04]  /*4010*/  FMUL.FTZ R6, R6, UR17 ;  /* 0x0000001106067c20 */ /* 0x000fc80008410000 */
[----:B------:R-:W-:-:S04]  /*4020*/  FMUL.FTZ R7, R6, UR16 ;  /* 0x0000001006077c20 */ /* 0x000fc80008410000 */
[-C--:B-----5:R-:W-:Y:S01]  /*4030*/  FMUL.FTZ R6, R156, R7.reuse ;  /* 0x000000079c067220 */ /* 0x0a0fe20000410000 */
[----:B------:R-:W-:-:S04]  /*4040*/  FMUL.FTZ R160, R20, R7 ;  /* 0x0000000714a07220 */ /* 0x000fc80000410000 */
[----:B------:R-:W-:Y:S02]  /*4050*/  FSEL R7, R6, RZ, P5 ;  /* 0x000000ff06077208 */ /* 0x000fe40002800000 */
[----:B------:R-:W-:-:S03]  /*4060*/  SEL R160, R160, RZ, P5 ;  /* 0x000000ffa0a07207 */ /* 0x000fc60002800000 */
[----:B------:R-:W-:-:S07]  /*4070*/  FADD.FTZ R120, R120, R7 ;  /* 0x0000000778787221 */ /* 0x000fce0000010000 */
.L_x_10591:
[----:B------:R-:W-:Y:S05]  /*4080*/  @!P4 BRA `(.L_x_10592) ;  /* 0x000000000030c947 */ /* 0x000fea0003800000 */
[----:B-1----:R-:W-:Y:S01]  /*4090*/  @P3 FFMA.FTZ R8, R224, R184, R187 ;  /* 0x000000b8e0083223 */ /* 0x002fe200000100bb */
[----:B0-----:R-:W-:Y:S02]  /*40a0*/  MOV R6, R141 ;  /* 0x0000008d00067202 */ /* 0x001fe40000000f00 */
        /* <DEDUP_REMOVED lines=10> */
.L_x_10592:
        /* <DEDUP_REMOVED lines=13> */
.L_x_10593:
[----:B------:R-:W-:Y:S05]  /*4220*/  @!P4 BRA `(.L_x_10590) ;  /* 0x0000000400f0c947 */ /* 0x000fea0003800000 */
[----:B-1----:R-:W-:Y:S01]  /*4230*/  @P3 FFMA.FTZ R8, R226, R184, R187 ;  /* 0x000000b8e2083223 */ /* 0x002fe200000100bb */
[----:B0-----:R-:W-:Y:S02]  /*4240*/  MOV R6, R143 ;  /* 0x0000008f00067202 */ /* 0x001fe40000000f00 */
[----:B------:R-:W-:Y:S01]  /*4250*/  ISETP.GE.U32.AND P5, PT, R5, 0x1000000, PT ;  /* 0x010000000500780c */ /* 0x000fe20003fa6070 */
        /* <DEDUP_REMOVED lines=8> */
[----:B------:R-:W-:Y:S01]  /*42e0*/  FADD.FTZ R123, R123, R6 ;  /* 0x000000067b7b7221 */ /* 0x000fe20000010000 */
[----:B------:R-:W-:Y:S06]  /*42f0*/  BRA `(.L_x_10590) ;  /* 0x0000000400bc7947 */ /* 0x000fec0003800000 */
.L_x_10585:
[----:B------:R-:W-:Y:S05]  /*4300*/  @!P0 BRA `(.L_x_10594) ;  /* 0x0000000000d88947 */ /* 0x000fea0003800000 */
[-CC-:B-1----:R-:W-:Y:S01]  /*4310*/  FFMA.FTZ R9, R223, R184.reuse, R187.reuse ;  /* 0x000000b8df097223 */ /* 0x182fe200000100bb */
        /* <DEDUP_REMOVED lines=25> */
.L_x_10595:
        /* <DEDUP_REMOVED lines=9> */
.L_x_10596:
        /* <DEDUP_REMOVED lines=9> */
.L_x_10597:
        /* <DEDUP_REMOVED lines=10> */
.L_x_10594:
[----:B------:R-:W-:Y:S05]  /*4670*/  @!P4 BRA `(.L_x_10598) ;  /* 0x000000000034c947 */ /* 0x000fea0003800000 */
[----:B01----:R-:W-:Y:S01]  /*4680*/  FFMA.FTZ R7, R221, R184, R187 ;  /* 0x000000b8dd077223 */ /* 0x003fe200000100bb */
[----:B------:R-:W-:-:S03]  /*4690*/  ISETP.GT.AND P5, PT, R11, RZ, PT ;  /* 0x000000ff0b00720c */ /* 0x000fc60003fa4270 */
[----:B------:R-:W-:-:S04]  /*46a0*/  FADD.FTZ R7, R188, -R7 ;  /* 0x80000007bc077221 */ /* 0x000fc80000010000 */
[----:B------:R-:W-:-:S05]  /*46b0*/  FMUL.FTZ R7, R10, R7 ;  /* 0x000000070a077220 */ /* 0x000fca0000410000 */
[----:B------:R-:W-:Y:S02]  /*46c0*/  FSEL R7, R7, RZ, P5 ;  /* 0x000000ff07077208 */ /* 0x000fe40002800000 */
[----:B------:R-:W-:-:S03]  /*46d0*/  LOP3.LUT P5, RZ, R5, 0xff, RZ, 0xc0, !PT ;  /* 0x000000ff05ff7812 */ /* 0x000fc600078ac0ff */
[----:B------:R-:W-:-:S04]  /*46e0*/  FMUL.FTZ R7, R7, UR17 ;  /* 0x0000001107077c20 */ /* 0x000fc80008410000 */
[----:B------:R-:W-:-:S04]  /*46f0*/  FMUL.FTZ R7, R7, UR16 ;  /* 0x0000001007077c20 */ /* 0x000fc80008410000 */
[-C--:B-----5:R-:W-:Y:S01]  /*4700*/  FMUL.FTZ R6, R156, R7.reuse ;  /* 0x000000079c067220 */ /* 0x0a0fe20000410000 */
[----:B------:R-:W-:-:S04]  /*4710*/  FMUL.FTZ R160, R20, R7 ;  /* 0x0000000714a07220 */ /* 0x000fc80000410000 */
[----:B------:R-:W-:Y:S02]  /*4720*/  FSEL R7, R6, RZ, P5 ;  /* 0x000000ff06077208 */ /* 0x000fe40002800000 */
[----:B------:R-:W-:-:S03]  /*4730*/  SEL R160, R160, RZ, P5 ;  /* 0x000000ffa0a07207 */ /* 0x000fc60002800000 */
[----:B------:R-:W-:-:S07]  /*4740*/  FADD.FTZ R120, R120, R7 ;  /* 0x0000000778787221 */ /* 0x000fce0000010000 */
.L_x_10598:
        /* <DEDUP_REMOVED lines=14> */
.L_x_10599:
        /* <DEDUP_REMOVED lines=14> */
.L_x_10600:
[----:B------:R-:W-:Y:S05]  /*4910*/  @!P4 BRA `(.L_x_10590) ;  /* 0x000000000034c947 */ /* 0x000fea0003800000 */
[----:B01----:R-:W-:Y:S01]  /*4920*/  FFMA.FTZ R6, R226, R184, R187 ;  /* 0x000000b8e2067223 */ /* 0x003fe200000100bb */
[----:B------:R-:W-:-:S03]  /*4930*/  ISETP.GT.AND P5, PT, R11, RZ, PT ;  /* 0x000000ff0b00720c */ /* 0x000fc60003fa4270 */
[----:B------:R-:W-:-:S04]  /*4940*/  FADD.FTZ R7, R191, -R6 ;  /* 0x80000006bf077221 */ /* 0x000fc80000010000 */
[----:B------:R-:W-:-:S05]  /*4950*/  FMUL.FTZ R7, R10, R7 ;  /* 0x000000070a077220 */ /* 0x000fca0000410000 */
[----:B------:R-:W-:Y:S02]  /*4960*/  FSEL R7, R7, RZ, P5 ;  /* 0x000000ff07077208 */ /* 0x000fe40002800000 */
[----:B------:R-:W-:-:S03]  /*4970*/  ISETP.GE.U32.AND P5, PT, R5, 0x1000000, PT ;  /* 0x010000000500780c */ /* 0x000fc60003fa6070 */
[----:B------:R-:W-:-:S04]  /*4980*/  FMUL.FTZ R7, R7, UR17 ;  /* 0x0000001107077c20 */ /* 0x000fc80008410000 */
[----:B------:R-:W-:-:S04]  /*4990*/  FMUL.FTZ R6, R7, UR16 ;  /* 0x0000001007067c20 */ /* 0x000fc80008410000 */
[-C--:B-----5:R-:W-:Y:S01]  /*49a0*/  FMUL.FTZ R7, R159, R6.reuse ;  /* 0x000000069f077220 */ /* 0x0a0fe20000410000 */
[----:B------:R-:W-:-:S04]  /*49b0*/  FMUL.FTZ R163, R23, R6 ;  /* 0x0000000617a37220 */ /* 0x000fc80000410000 */
[----:B------:R-:W-:Y:S02]  /*49c0*/  FSEL R6, R7, RZ, P5 ;  /* 0x000000ff07067208 */ /* 0x000fe40002800000 */
[----:B------:R-:W-:-:S03]  /*49d0*/  SEL R163, R163, RZ, P5 ;  /* 0x000000ffa3a37207 */ /* 0x000fc60002800000 */
[----:B------:R-:W-:-:S07]  /*49e0*/  FADD.FTZ R123, R123, R6 ;  /* 0x000000067b7b7221 */ /* 0x000fce0000010000 */
.L_x_10590:
[----:B-1----:R-:W1:Y:S01]  /*49f0*/  @P0 LDC.64 R8, c[0x0][0x478] ;  /* 0x00011e00ff080b82 */ /* 0x002e620000000a00 */
[----:B------:R-:W-:-:S07]  /*4a00*/  @P0 IADD3 R5, PT, PT, R185, 0x100, RZ ;  /* 0x00000100b9050810 */ /* 0x000fce0007ffe0ff */
[----:B0-----:R-:W0:Y:S01]  /*4a10*/  @P4 LDC.64 R6, c[0x0][0x468] ;  /* 0x00011a00ff064b82 */ /* 0x001e220000000a00 */
[----:B-1----:R-:W-:-:S05]  /*4a20*/  @P0 IMAD.WIDE.U32 R8, R5, 0x10, R8 ;  /* 0x0000001005080825 */ /* 0x002fca00078e0008 */
[----:B------:R1:W-:Y:S01]  /*4a30*/  @P0 STG.E.128 desc[UR12][R8.64], R164 ;  /* 0x000000a408000986 */ /* 0x0003e2000c101d0c */
[----:B0-----:R-:W-:Y:S01]  /*4a40*/  @P4 IMAD.WIDE.U32 R6, R181, 0x10, R6 ;  /* 0x00000010b5064825 */ /* 0x001fe200078e0006 */
[----:B------:R-:W-:-:S04]  /*4a50*/  IADD3 R181, PT, PT, R215, 0x180, RZ ;  /* 0x00000180d7b57810 */ /* 0x000fc80007ffe0ff */
[----:B------:R1:W-:Y:S01]  /*4a60*/  @P4 STG.E.128 desc[UR12][R6.64], R160 ;  /* 0x000000a006004986 */ /* 0x0003e2000c101d0c */
[----:B------:R-:W-:Y:S05]  /*4a70*/  @!P4 BRA `(.L_x_10601) ;  /* 0x00000000000cc947 */ /* 0x000fea0003800000 */
[----:B-1----:R-:W0:Y:S02]  /*4a80*/  LDC.64 R6, c[0x0][0x390] ;  /* 0x0000e400ff067b82 */ /* 0x002e240000000a00 */
[----:B0-----:R-:W-:-:S05]  /*4a90*/  IMAD.WIDE.U32 R6, R181, 0x10, R6 ;  /* 0x00000010b5067825 */ /* 0x001fca00078e0006 */
[----:B-----5:R0:W5:Y:S02]  /*4aa0*/  LDG.E.128 R156, desc[UR12][R6.64] ;  /* 0x0000000c069c7981 */ /* 0x020164000c1e1d00 */
.L_x_10601:
[----:B------:R-:W-:Y:S05]  /*4ab0*/  @!P1 BRA `(.L_x_10602) ;  /* 0x0000000400ac9947 */ /* 0x000fea0003800000 */
[----:B------:R-:W-:Y:S05]  /*4ac0*/  @!P0 BRA `(.L_x_10603) ;  /* 0x0000000000d48947 */ /* 0x000fea0003800000 */
[-CC-:B------:R-:W-:Y:S01]  /*4ad0*/  @P3 FFMA.FTZ R5, R195, R184.reuse, R187.reuse ;  /* 0x000000b8c3053223 */ /* 0x180fe200000100bb */
[-CC-:B01----:R-:W-:Y:S01]  /*4ae0*/  @P3 FFMA.FTZ R6, R192, R184.reuse, R187.reuse ;  /* 0x000000b8c0063223 */ /* 0x183fe200000100bb */
        /* <DEDUP_REMOVED lines=23> */
.L_x_10604:
        /* <DEDUP_REMOVED lines=9> */
.L_x_10605:
        /* <DEDUP_REMOVED lines=9> */
.L_x_10606:
        /* <DEDUP_REMOVED lines=10> */
.L_x_10603:
        /* <DEDUP_REMOVED lines=13> */
.L_x_10608:
        /* <DEDUP_REMOVED lines=13> */
.L_x_10609:
        /* <DEDUP_REMOVED lines=13> */
.L_x_10610:
[----:B------:R-:W-:Y:S05]  /*5090*/  @!P4 BRA `(.L_x_10607) ;  /* 0x0000000400f0c947 */ /* 0x000fea0003800000 */
[----:B01----:R-:W-:Y:S01]  /*50a0*/  @P3 FFMA.FTZ R6, R194, R184, R187 ;  /* 0x000000b8c2063223 */ /* 0x003fe200000100bb */
[----:B------:R-:W-:Y:S02]  /*50b0*/  MOV R5, R147 ;  /* 0x0000009300057202 */ /* 0x000fe40000000f00 */
        /* <DEDUP_REMOVED lines=11> */
.L_x_10602:
[----:B------:R-:W-:Y:S05]  /*5170*/  @!P0 BRA `(.L_x_10611) ;  /* 0x0000000000d88947 */ /* 0x000fea0003800000 */
[-CC-:B01----:R-:W-:Y:S01]  /*5180*/  FFMA.FTZ R7, R195, R184.reuse, R187.reuse ;  /* 0x000000b8c3077223 */ /* 0x183fe200000100bb */
        /* <DEDUP_REMOVED lines=25> */
.L_x_10612:
        /* <DEDUP_REMOVED lines=9> */
.L_x_10613:
        /* <DEDUP_REMOVED lines=9> */
.L_x_10614:
        /* <DEDUP_REMOVED lines=10> */
.L_x_10611:
        /* <DEDUP_REMOVED lines=8> */
[----:B------:R-:W-:-:S04]  /*5560*/  FMUL.FTZ R5, R5, UR16 ;  /* 0x0000001005057c20 */ /* 0x000fc80008410000 */
[-C--:B01---5:R-:W-:Y:S01]  /*5570*/  FMUL.FTZ R6, R156, R5.reuse ;  /* 0x000000059c067220 */ /* 0x0a3fe20000410000 */
[----:B------:R-:W-:-:S04]  /*5580*/  FMUL.FTZ R160, R24, R5 ;  /* 0x0000000518a07220 */ /* 0x000fc80000410000 */
[----:B------:R-:W-:Y:S02]  /*5590*/  FSEL R5, R6, RZ, P5 ;  /* 0x000000ff06057208 */ /* 0x000fe40002800000 */
[----:B------:R-:W-:-:S03]  /*55a0*/  SEL R160, R160, RZ, P5 ;  /* 0x000000ffa0a07207 */ /* 0x000fc60002800000 */
[----:B------:R-:W-:-:S07]  /*55b0*/  FADD.FTZ R116, R116, R5 ;  /* 0x0000000574747221 */ /* 0x000fce0000010000 */
.L_x_10615:
        /* <DEDUP_REMOVED lines=14> */
.L_x_10616:
        /* <DEDUP_REMOVED lines=14> */
.L_x_10617:
        /* <DEDUP_REMOVED lines=14> */
.L_x_10607:
[----:B01----:R-:W0:Y:S01]  /*5860*/  @P0 LDC.64 R6, c[0x0][0x478] ;  /* 0x00011e00ff060b82 */ /* 0x003e220000000a00 */
[----:B------:R-:W-:-:S07]  /*5870*/  @P0 IADD3 R9, PT, PT, R185, 0x180, RZ ;  /* 0x00000180b9090810 */ /* 0x000fce0007ffe0ff */
[----:B------:R-:W1:Y:S01]  /*5880*/  @P4 LDC.64 R4, c[0x0][0x468] ;  /* 0x00011a00ff044b82 */ /* 0x000e620000000a00 */
[----:B0-----:R-:W-:Y:S01]  /*5890*/  @P0 IMAD.WIDE.U32 R6, R9, 0x10, R6 ;  /* 0x0000001009060825 */ /* 0x001fe200078e0006 */
[----:B------:R-:W-:-:S04]  /*58a0*/  IADD3 R9, PT, PT, R215, 0x200, RZ ;  /* 0x00000200d7097810 */ /* 0x000fc80007ffe0ff */
[----:B------:R0:W-:Y:S01]  /*58b0*/  @P0 STG.E.128 desc[UR12][R6.64], R164 ;  /* 0x000000a406000986 */ /* 0x0001e2000c101d0c */
[----:B-1----:R-:W-:-:S05]  /*58c0*/  @P4 IMAD.WIDE.U32 R4, R181, 0x10, R4 ;  /* 0x00000010b5044825 */ /* 0x002fca00078e0004 */
[----:B------:R0:W-:Y:S01]  /*58d0*/  @P4 STG.E.128 desc[UR12][R4.64], R160 ;  /* 0x000000a004004986 */ /* 0x0001e2000c101d0c */
[----:B------:R-:W-:Y:S05]  /*58e0*/  @!P4 BRA `(.L_x_10618) ;  /* 0x00000000000cc947 */ /* 0x000fea0003800000 */
[----:B0-----:R-:W0:Y:S02]  /*58f0*/  LDC.64 R4, c[0x0][0x390] ;  /* 0x0000e400ff047b82 */ /* 0x001e240000000a00 */
[----:B0-----:R-:W-:-:S05]  /*5900*/  IMAD.WIDE.U32 R4, R9, 0x10, R4 ;  /* 0x0000001009047825 */ /* 0x001fca00078e0004 */
[----:B-----5:R1:W5:Y:S02]  /*5910*/  LDG.E.128 R156, desc[UR12][R4.64] ;  /* 0x0000000c049c7981 */ /* 0x020364000c1e1d00 */
.L_x_10618:
        /* <DEDUP_REMOVED lines=27> */
.L_x_10621:
        /* <DEDUP_REMOVED lines=9> */
.L_x_10622:
        /* <DEDUP_REMOVED lines=9> */
.L_x_10623:
        /* <DEDUP_REMOVED lines=10> */
.L_x_10620:
        /* <DEDUP_REMOVED lines=13> */
.L_x_10625:
[----:B------:R-:W-:Y:S05]  /*5d60*/  @!P4 BRA `(.L_x_10626) ;  /* 0x000000000030c947 */ /* 0x000fea0003800000 */
[----:B0-----:R-:W-:Y:S01]  /*5d70*/  @P3 FFMA.FTZ R6, R200, R184, R187 ;  /* 0x000000b8c8063223 */ /* 0x001fe200000100bb */
[----:B-1----:R-:W-:Y:S02]  /*5d80*/  MOV R4, R149 ;  /* 0x0000009500047202 */ /* 0x002fe40000000f00 */
        /* <DEDUP_REMOVED lines=10> */
.L_x_10626:
        /* <DEDUP_REMOVED lines=13> */
.L_x_10627:
[----:B------:R-:W-:Y:S05]  /*5f00*/  @!P4 BRA `(.L_x_10624) ;  /* 0x0000000400f0c947 */ /* 0x000fea0003800000 */
[----:B0-----:R-:W-:Y:S01]  /*5f10*/  @P3 FFMA.FTZ R6, R206, R184, R187 ;  /* 0x000000b8ce063223 */ /* 0x001fe200000100bb */
[----:B-1----:R-:W-:Y:S02]  /*5f20*/  MOV R4, R151 ;  /* 0x0000009700047202 */ /* 0x002fe40000000f00 */
        /* <DEDUP_REMOVED lines=11> */
.L_x_10619:
[----:B------:R-:W-:Y:S05]  /*5fe0*/  @!P0 BRA `(.L_x_10628) ;  /* 0x0000000000d88947 */ /* 0x000fea0003800000 */
[-CC-:B0-----:R-:W-:Y:S01]  /*5ff0*/  FFMA.FTZ R7, R225, R184.reuse, R187.reuse ;  /* 0x000000b8e1077223 */ /* 0x181fe200000100bb */
        /* <DEDUP_REMOVED lines=25> */
.L_x_10629:
        /* <DEDUP_REMOVED lines=9> */
.L_x_10630:
        /* <DEDUP_REMOVED lines=9> */
.L_x_10631:
        /* <DEDUP_REMOVED lines=10> */
.L_x_10628:
        /* <DEDUP_REMOVED lines=14> */
.L_x_10632:
        /* <DEDUP_REMOVED lines=14> */
.L_x_10633:
        /* <DEDUP_REMOVED lines=14> */
.L_x_10634:
        /* <DEDUP_REMOVED lines=14> */
.L_x_10624:
[----:B0-----:R-:W0:Y:S01]  /*66d0*/  @P0 LDC.64 R6, c[0x0][0x478] ;  /* 0x00011e00ff060b82 */ /* 0x001e220000000a00 */
[----:B------:R-:W-:Y:S02]  /*66e0*/  @P0 IADD3 R181, PT, PT, R185, 0x200, RZ ;  /* 0x00000200b9b50810 */ /* 0x000fe40007ffe0ff */
[----:B------:R-:W-:-:S05]  /*66f0*/  IADD3 R215, PT, PT, R215, 0x280, RZ ;  /* 0x00000280d7d77810 */ /* 0x000fca0007ffe0ff */
[----:B-1----:R-:W1:Y:S01]  /*6700*/  @P4 LDC.64 R4, c[0x0][0x468] ;  /* 0x00011a00ff044b82 */ /* 0x002e620000000a00 */
[----:B0-----:R-:W-:-:S05]  /*6710*/  @P0 IMAD.WIDE.U32 R6, R181, 0x10, R6 ;  /* 0x00000010b5060825 */ /* 0x001fca00078e0006 */
[----:B------:R0:W-:Y:S01]  /*6720*/  @P0 STG.E.128 desc[UR12][R6.64], R164 ;  /* 0x000000a406000986 */ /* 0x0001e2000c101d0c */
[----:B-1----:R-:W-:-:S05]  /*6730*/  @P4 IMAD.WIDE.U32 R4, R9, 0x10, R4 ;  /* 0x0000001009044825 */ /* 0x002fca00078e0004 */
[----:B------:R0:W-:Y:S01]  /*6740*/  @P4 STG.E.128 desc[UR12][R4.64], R160 ;  /* 0x000000a004004986 */ /* 0x0001e2000c101d0c */
[----:B------:R-:W-:Y:S05]  /*6750*/  @!P4 BRA `(.L_x_10635) ;  /* 0x00000000000cc947 */ /* 0x000fea0003800000 */
[----:B0-----:R-:W0:Y:S02]  /*6760*/  LDC.64 R4, c[0x0][0x390] ;  /* 0x0000e400ff047b82 */ /* 0x001e240000000a00 */
[----:B0-----:R-:W-:-:S05]  /*6770*/  IMAD.WIDE.U32 R4, R215, 0x10, R4 ;  /* 0x00000010d7047825 */ /* 0x001fca00078e0004 */
[----:B-----5:R1:W5:Y:S02]  /*6780*/  LDG.E.128 R156, desc[UR12][R4.64] ;  /* 0x0000000c049c7981 */ /* 0x020364000c1e1d00 */
.L_x_10635:
[----:B------:R-:W-:Y:S05]  /*6790*/  @!P1 BRA `(.L_x_10636) ;  /* 0x0000000400ac9947 */ /* 0x000fea0003800000 */
[----:B------:R-:W-:Y:S05]  /*67a0*/  @!P0 BRA `(.L_x_10637) ;  /* 0x0000000000d48947 */ /* 0x000fea0003800000 */
[-CC-:B01----:R-:W-:Y:S01]  /*67b0*/  @P3 FFMA.FTZ R5, R211, R184.reuse, R187.reuse ;  /* 0x000000b8d3053223 */ /* 0x183fe200000100bb */
[----:B------:R-:W-:Y:S01]  /*67c0*/  @P3 FFMA.FTZ R2, R208, R184, R187 ;  /* 0x000000b8d0023223 */ /* 0x000fe200000100bb */
[----:B------:R-:W-:Y:S02]  /*67d0*/  MOV R166, R154 ;  /* 0x0000009a00a67202 */ /* 0x000fe40000000f00 */
[----:B------:R-:W-:Y:S01]  /*67e0*/  @P3 FADD.FTZ R7, R214, -R5 ;  /* 0x80000005d6073221 */ /* 0x000fe20000010000 */
[-CC-:B------:R-:W-:Y:S01]  /*67f0*/  @P3 FFMA.FTZ R5, R209, R184.reuse, R187.reuse ;  /* 0x000000b8d1053223 */ /* 0x180fe200000100bb */
[----:B------:R-:W-:Y:S01]  /*6800*/  @P3 FFMA.FTZ R187, R218, R184, R187 ;  /* 0x000000b8dabb3223 */ /* 0x000fe200000100bb */
[----:B------:R-:W-:Y:S01]  /*6810*/  @P3 FADD.FTZ R2, R213, -R2 ;  /* 0x80000002d5023221 */ /* 0x000fe20000010000 */
[----:B------:R-:W-:Y:S01]  /*6820*/  MOV R165, R153 ;  /* 0x0000009900a57202 */ /* 0x000fe20000000f00 */
[----:B------:R-:W-:Y:S01]  /*6830*/  @P3 FADD.FTZ R5, R212, -R5 ;  /* 0x80000005d4053221 */ /* 0x000fe20000010000 */
        /* <DEDUP_REMOVED lines=16> */
.L_x_10638:
        /* <DEDUP_REMOVED lines=9> */
.L_x_10639:
        /* <DEDUP_REMOVED lines=9> */
.L_x_10640:
        /* <DEDUP_REMOVED lines=10> */
.L_x_10637:
        /* <DEDUP_REMOVED lines=13> */
.L_x_10642:
        /* <DEDUP_REMOVED lines=13> */
.L_x_10643:
        /* <DEDUP_REMOVED lines=13> */
.L_x_10644:
[----:B------:R-:W-:Y:S05]  /*6d70*/  @!P4 BRA `(.L_x_10641) ;  /* 0x0000000400f0c947 */ /* 0x000fea0003800000 */
[----:B------:R-:W-:Y:S01]  /*6d80*/  @P3 FFMA.FTZ R187, R218, R184, R187 ;  /* 0x000000b8dabb3223 */ /* 0x000fe200000100bb */
[----:B------:R-:W-:Y:S02]  /*6d90*/  MOV R2, R155 ;  /* 0x0000009b00027202 */ /* 0x000fe40000000f00 */
[----:B------:R-:W-:Y:S01]  /*6da0*/  ISETP.GE.U32.AND P1, PT, R0, 0x1000000, PT ;  /* 0x010000000000780c */ /* 0x000fe20003f26070 */
[----:B------:R-:W-:-:S04]  /*6db0*/  @P3 FADD.FTZ R187, R210, -R187 ;  /* 0x800000bbd2bb3221 */ /* 0x000fc80000010000 */
[----:B------:R-:W-:-:S04]  /*6dc0*/  @P3 FFMA.FTZ R2, R10, R187, R155 ;  /* 0x000000bb0a023223 */ /* 0x000fc8000001009b */
[----:B------:R-:W-:-:S04]  /*6dd0*/  FMUL.FTZ R2, R2, UR17 ;  /* 0x0000001102027c20 */ /* 0x000fc80008410000 */
[----:B------:R-:W-:-:S04]  /*6de0*/  FMUL.FTZ R2, R2, UR16 ;  /* 0x0000001002027c20 */ /* 0x000fc80008410000 */
[-C--:B01---5:R-:W-:Y:S01]  /*6df0*/  FMUL.FTZ R4, R159, R2.reuse ;  /* 0x000000029f047220 */ /* 0x0a3fe20000410000 */
[----:B------:R-:W-:-:S04]  /*6e00*/  FMUL.FTZ R2, R35, R2 ;  /* 0x0000000223027220 */ /* 0x000fc80000410000 */
[----:B------:R-:W-:Y:S02]  /*6e10*/  FSEL R4, R4, RZ, P1 ;  /* 0x000000ff04047208 */ /* 0x000fe40000800000 */
[----:B------:R-:W-:-:S03]  /*6e20*/  SEL R163, R2, RZ, P1 ;  /* 0x000000ff02a37207 */ /* 0x000fc60000800000 */
[----:B------:R-:W-:Y:S01]  /*6e30*/  FADD.FTZ R111, R111, R4 ;  /* 0x000000046f6f7221 */ /* 0x000fe20000010000 */
[----:B------:R-:W-:Y:S06]  /*6e40*/  BRA `(.L_x_10641) ;  /* 0x0000000400bc7947 */ /* 0x000fec0003800000 */
.L_x_10636:
        /* <DEDUP_REMOVED lines=27> */
.L_x_10646:
        /* <DEDUP_REMOVED lines=9> */
.L_x_10647:
        /* <DEDUP_REMOVED lines=9> */
.L_x_10648:
        /* <DEDUP_REMOVED lines=10> */
.L_x_10645:
        /* <DEDUP_REMOVED lines=14> */
.L_x_10649:
[----:B------:R-:W-:Y:S05]  /*72a0*/  @!P4 BRA `(.L_x_10650) ;  /* 0x000000000034c947 */ /* 0x000fea0003800000 */
[----:B------:R-:W-:Y:S01]  /*72b0*/  FFMA.FTZ R2, R208, R184, R187 ;  /* 0x000000b8d0027223 */ /* 0x000fe200000100bb */
[----:B------:R-:W-:-:S03]  /*72c0*/  ISETP.GT.AND P1, PT, R11, RZ, PT ;  /* 0x000000ff0b00720c */ /* 0x000fc60003f24270 */
[----:B01----:R-:W-:-:S04]  /*72d0*/  FADD.FTZ R5, R213, -R2 ;  /* 0x80000002d5057221 */ /* 0x003fc80000010000 */
        /* <DEDUP_REMOVED lines=10> */
.L_x_10650:
        /* <DEDUP_REMOVED lines=14> */
.L_x_10651:
[----:B------:R-:W-:Y:S05]  /*7460*/  @!P4 BRA `(.L_x_10641) ;  /* 0x000000000034c947 */ /* 0x000fea0003800000 */
[----:B------:R-:W-:Y:S01]  /*7470*/  FFMA.FTZ R187, R218, R184, R187 ;  /* 0x000000b8dabb7223 */ /* 0x000fe200000100bb */
[----:B------:R-:W-:-:S03]  /*7480*/  ISETP.GT.AND P1, PT, R11, RZ, PT ;  /* 0x000000ff0b00720c */ /* 0x000fc60003f24270 */
[----:B------:R-:W-:-:S04]  /*7490*/  FADD.FTZ R187, R210, -R187 ;  /* 0x800000bbd2bb7221 */ /* 0x000fc80000010000 */
[----:B------:R-:W-:-:S05]  /*74a0*/  FMUL.FTZ R2, R10, R187 ;  /* 0x000000bb0a027220 */ /* 0x000fca0000410000 */
[----:B------:R-:W-:Y:S02]  /*74b0*/  FSEL R2, R2, RZ, P1 ;  /* 0x000000ff02027208 */ /* 0x000fe40000800000 */
[----:B------:R-:W-:-:S03]  /*74c0*/  ISETP.GE.U32.AND P1, PT, R0, 0x1000000, PT ;  /* 0x010000000000780c */ /* 0x000fc60003f26070 */
[----:B------:R-:W-:-:S04]  /*74d0*/  FMUL.FTZ R2, R2, UR17 ;  /* 0x0000001102027c20 */ /* 0x000fc80008410000 */
[----:B------:R-:W-:-:S04]  /*74e0*/  FMUL.FTZ R2, R2, UR16 ;  /* 0x0000001002027c20 */ /* 0x000fc80008410000 */
[-C--:B01---5:R-:W-:Y:S01]  /*74f0*/  FMUL.FTZ R4, R159, R2.reuse ;  /* 0x000000029f047220 */ /* 0x0a3fe20000410000 */
[----:B------:R-:W-:-:S04]  /*7500*/  FMUL.FTZ R2, R35, R2 ;  /* 0x0000000223027220 */ /* 0x000fc80000410000 */
[----:B------:R-:W-:Y:S02]  /*7510*/  FSEL R4, R4, RZ, P1 ;  /* 0x000000ff04047208 */ /* 0x000fe40000800000 */
[----:B------:R-:W-:-:S03]  /*7520*/  SEL R163, R2, RZ, P1 ;  /* 0x000000ff02a37207 */ /* 0x000fc60000800000 */
[----:B------:R-:W-:-:S07]  /*7530*/  FADD.FTZ R111, R111, R4 ;  /* 0x000000046f6f7221 */ /* 0x000fce0000010000 */
.L_x_10641:
[----:B------:R-:W2:Y:S01]  /*7540*/  @P0 LDC.64 R8, c[0x0][0x478] ;  /* 0x00011e00ff080b82 */ /* 0x000ea20000000a00 */
[----:B------:R-:W-:Y:S02]  /*7550*/  @P0 IADD3 R185, PT, PT, R185, 0x280, RZ ;  /* 0x00000280b9b90810 */ /* 0x000fe40007ffe0ff */
[----:B------:R-:W-:-:S05]  /*7560*/  PLOP3.LUT P2, PT, P2, PT, PT, 0x8, 0x80 ;  /* 0x000000000080781c */ /* 0x000fca000174e170 */
[----:B01----:R-:W0:Y:S08]  /*7570*/  LDC.64 R4, c[0x0][0x380] ;  /* 0x0000e000ff047b82 */ /* 0x003e300000000a00 */
[----:B------:R-:W1:Y:S01]  /*7580*/  @P4 LDC.64 R6, c[0x0][0x468] ;  /* 0x00011a00ff064b82 */ /* 0x000e620000000a00 */
[----:B--2---:R-:W-:-:S05]  /*7590*/  @P0 IMAD.WIDE.U32 R8, R185, 0x10, R8 ;  /* 0x00000010b9080825 */ /* 0x004fca00078e0008 */
[----:B------:R2:W-:Y:S01]  /*75a0*/  @P0 STG.E.128 desc[UR12][R8.64], R164 ;  /* 0x000000a408000986 */ /* 0x0005e2000c101d0c */
[----:B0-----:R-:W-:-:S04]  /*75b0*/  IADD3 R216, PT, PT, R216, R4, RZ ;  /* 0x00000004d8d87210 */ /* 0x001fc80007ffe0ff */
[----:B------:R-:W-:Y:S01]  /*75c0*/  ISETP.GE.AND P0, PT, R216, R5, PT ;  /* 0x00000005d800720c */ /* 0x000fe20003f06270 */
[----:B-1----:R-:W-:-:S05]  /*75d0*/  @P4 IMAD.WIDE.U32 R6, R215, 0x10, R6 ;  /* 0x00000010d7064825 */ /* 0x002fca00078e0006 */
[----:B------:R2:W-:Y:S07]  /*75e0*/  @P4 STG.E.128 desc[UR12][R6.64], R160 ;  /* 0x000000a006004986 */ /* 0x0005ee000c101d0c */
[----:B------:R-:W-:Y:S05]  /*75f0*/  @!P0 BRA `(.L_x_10652) ;  /* 0xffffff8c00908947 */ /* 0x000fea000383ffff */
.L_x_10547:
[----:B--2---:R-:W1:Y:S01]  /*7600*/  S2R R9, SR_TID.X ;  /* 0x0000000000097919 */ /* 0x004e620000002100 */
        /* <DEDUP_REMOVED lines=28> */
.L_x_10653:
        /* <DEDUP_REMOVED lines=11> */
.L_x_10853:


//--------------------- .nv.shared._ZN10layer_norm13ln_bwd_kernelINS_13Kernel_traitsI13__nv_bfloat16S2_S2_S2_fjLj3072ELj1ELj1ELj4ELj16ENS_18Kernel_traits_baseILj3072ES2_S2_S2_S2_fjLj128EEEEELb0ELb0ELb0ELb0EEEvNS_9BwdParamsE --------------------------
	.section	.nv.shared._ZN10layer_norm13ln_bwd_kernelINS_13Kernel_traitsI13__nv_bfloat16S2_S2_S2_fjLj3072ELj1ELj1ELj4ELj16ENS_18Kernel_traits_baseILj3072ES2_S2_S2_S2_fjLj128EEEEELb0ELb0ELb0ELb0EEEvNS_9BwdParamsE,"aw",@nobits
	.sectionflags	@""
	.align	16
	.zero		1024


//--------------------- .nv.shared.reserved.0     --------------------------
	.section	.nv.shared.reserved.0,"aw",@nobits
	.weak		__nv_reservedSMEM_offset_0_alias
	.size		__nv_reservedSMEM_offset_0_alias, 0, 64
	.other		__nv_reservedSMEM_offset_0_alias,@"STO_CUDA_RESERVED_SHARED STV_DEFAULT"
__nv_reservedSMEM_offset_0_alias:
	.zero		0
	.zero		64


//--------------------- .nv.shared._ZN10layer_norm13ln_bwd_kernelINS_13Kernel_traitsI13__nv_bfloat16S2_S2_S2_fjLj3072ELj1ELj1ELj4ELj16ENS_18Kernel_traits_baseILj3072ES2_S2_S2_S2_fjLj128EEEEELb0ELb0ELb0ELb1EEEvNS_9BwdParamsE --------------------------
	.section	.nv.shared._ZN10layer_norm13ln_bwd_kernelINS_13Kernel_traitsI13__nv_bfloat16S2_S2_S2_fjLj3072ELj1ELj1ELj4ELj16ENS_18Kernel_traits_baseILj3072ES2_S2_S2_S2_fjLj128EEEEELb0ELb0ELb0ELb1EEEvNS_9BwdParamsE,"aw",@nobits
	.sectionflags	@""
	.align	16
	.zero		1024


//--------------------- .nv.shared._ZN10layer_norm13ln_bwd_kernelINS_13Kernel_traitsI13__nv_bfloat16S2_S2_S2_fjLj3072ELj1ELj1ELj4ELj16ENS_18Kernel_traits_baseILj3072ES2_S2_S2_S2_fjLj128EEEEELb0ELb0ELb1ELb0EEEvNS_9BwdParamsE --------------------------
	.section	.nv.shared._ZN10layer_norm13ln_bwd_kernelINS_13Kernel_traitsI13__nv_bfloat16S2_S2_S2_fjLj3072ELj1ELj1ELj4ELj16ENS_18Kernel_traits_baseILj3072ES2_S2_S2_S2_fjLj128EEEEELb0ELb0ELb1ELb0EEEvNS_9BwdParamsE,"aw",@nobits
	.sectionflags	@""
	.align	16
	.zero		1024


//--------------------- .nv.shared._ZN10layer_norm13ln_bwd_kernelINS_13Kernel_traitsI13__nv_bfloat16S2_S2_S2_fjLj3072ELj1ELj1ELj4ELj16ENS_18Kernel_traits_baseILj3072ES2_S2_S2_S2_fjLj128EEEEELb0ELb0ELb1ELb1EEEvNS_9BwdParamsE --------------------------
	.section	.nv.shared._ZN10layer_norm13ln_bwd_kernelINS_13Kernel_traitsI13__nv_bfloat16S2_S2_S2_fjLj3072ELj1ELj1ELj4ELj16ENS_18Kernel_traits_baseILj3072ES2_S2_S2_S2_fjLj128EEEEELb0ELb0ELb1ELb1EEEvNS_9BwdParamsE,"aw",@nobits
	.sectionflags	@""
	.align	16
	.zero		1024


//--------------------- .nv.shared._ZN10layer_norm13ln_bwd_kernelINS_13Kernel_traitsI13__nv_bfloat16S2_S2_S2_fjLj3072ELj1ELj1ELj4ELj16ENS_18Kernel_traits_baseILj3072ES2_S2_S2_S2_fjLj128EEEEELb0ELb1ELb0ELb0EEEvNS_9BwdParamsE --------------------------
	.section	.nv.shared._ZN10layer_norm13ln_bwd_kernelINS_13Kernel_traitsI13__nv_bfloat16S2_S2_S2_fjLj3072ELj1ELj1ELj4ELj16ENS_18Kernel_traits_baseILj3072ES2_S2_S2_S2_fjLj128EEEEELb0ELb1ELb0ELb0EEEvNS_9BwdParamsE,"aw",@nobits
	.sectionflags	@""
	.align	16
	.zero		1024


//--------------------- .nv.shared._ZN10layer_norm13ln_bwd_kernelINS_13Kernel_traitsI13__nv_bfloat16S2_S2_S2_fjLj3072ELj1ELj1ELj4ELj16ENS_18Kernel_traits_baseILj3072ES2_S2_S2_S2_fjLj128EEEEELb0ELb1ELb0ELb1EEEvNS_9BwdParamsE --------------------------
	.section	.nv.shared._ZN10layer_norm13ln_bwd_kernelINS_13Kernel_traitsI13__nv_bfloat16S2_S2_S2_fjLj3072ELj1ELj1ELj4ELj16ENS_18Kernel_traits_baseILj3072ES2_S2_S2_S2_fjLj128EEEEELb0ELb1ELb0ELb1EEEvNS_9BwdParamsE,"aw",@nobits
	.sectionflags	@""
	.align	16
	.zero		1024


//--------------------- .nv.shared._ZN10layer_norm13ln_bwd_kernelINS_13Kernel_traitsI13__nv_bfloat16S2_S2_S2_fjLj3072ELj1ELj1ELj4ELj16ENS_18Kernel_traits_baseILj3072ES2_S2_S2_S2_fjLj128EEEEELb0ELb1ELb1ELb0EEEvNS_9BwdParamsE --------------------------
	.section	.nv.shared._ZN10layer_norm13ln_bwd_kernelINS_13Kernel_traitsI13__nv_bfloat16S2_S2_S2_fjLj3072ELj1ELj1ELj4ELj16ENS_18Kernel_traits_baseILj3072ES2_S2_S2_S2_fjLj128EEEEELb0ELb1ELb1ELb0EEEvNS_9BwdParamsE,"aw",@nobits
	.sectionflags	@""
	.align	16
	.zero		1024


//--------------------- .nv.shared._ZN10layer_norm13ln_bwd_kernelINS_13Kernel_traitsI13__nv_bfloat16S2_S2_S2_fjLj3072ELj1ELj1ELj4ELj16ENS_18Kernel_traits_baseILj3072ES2_S2_S2_S2_fjLj128EEEEELb0ELb1ELb1ELb1EEEvNS_9BwdParamsE --------------------------
	.section	.nv.shared._ZN10layer_norm13ln_bwd_kernelINS_13Kernel_traitsI13__nv_bfloat16S2_S2_S2_fjLj3072ELj1ELj1ELj4ELj16ENS_18Kernel_traits_baseILj3072ES2_S2_S2_S2_fjLj128EEEEELb0ELb1ELb1ELb1EEEvNS_9BwdParamsE,"aw",@nobits
	.sectionflags	@""
	.align	16
	.zero		1024


//--------------------- .nv.shared._ZN10layer_norm13ln_bwd_kernelINS_13Kernel_traitsI13__nv_bfloat16S2_S2_S2_fjLj3072ELj1ELj1ELj4ELj16ENS_18Kernel_traits_baseILj3072ES2_S2_S2_S2_fjLj128EEEEELb1ELb0ELb0ELb0EEEvNS_9BwdParamsE --------------------------
	.section	.nv.shared._ZN10layer_norm13ln_bwd_kernelINS_13Kernel_traitsI13__nv_bfloat16S2_S2_S2_fjLj3072ELj1ELj1ELj4ELj16ENS_18Kernel_traits_baseILj3072ES2_S2_S2_S2_fjLj128EEEEELb1ELb0ELb0ELb0EEEvNS_9BwdParamsE,"aw",@nobits
	.sectionflags	@""
	.align	16
	.zero		1024


//--------------------- .nv.shared._ZN10layer_norm13ln_bwd_kernelINS_13Kernel_traitsI13__nv_bfloat16S2_S2_S2_fjLj3072ELj1ELj1ELj4ELj16ENS_18Kernel_traits_baseILj3072ES2_S2_S2_S2_fjLj128EEEEELb1ELb0ELb0ELb1EEEvNS_9BwdParamsE --------------------------
	.section	.nv.shared._ZN10layer_norm13ln_bwd_kernelINS_13Kernel_traitsI13__nv_bfloat16S2_S2_S2_fjLj3072ELj1ELj1ELj4ELj16ENS_18Kernel_traits_baseILj3072ES2_S2_S2_S2_fjLj128EEEEELb1ELb0ELb0ELb1EEEvNS_9BwdParamsE,"aw",@nobits
	.sectionflags	@""
	.align	16
	.zero		1024


//--------------------- .nv.shared._ZN10layer_norm22ln_bwd_finalize_kernelINS_22Kernel_traits_finalizeILj3072E13__nv_bfloat16S2_S2_S2_fjLb0ELj1024ELj4ENS_18Kernel_traits_baseILj3072ES2_S2_S2_S2_fjLj1024EEEEELb0ELb0EEEvNS_9BwdParamsE --------------------------
	.section	.nv.shared._ZN10layer_norm22ln_bwd_finalize_kernelINS_22Kernel_traits_finalizeILj3072E13__nv_bfloat16S2_S2_S2_fjLb0ELj1024ELj4ENS_18Kernel_traits_baseILj3072ES2_S2_S2_S2_fjLj1024EEEEELb0ELb0EEEvNS_9BwdParamsE,"aw",@nobits
	.sectionflags	@""
	.align	16
.nv.shared._ZN10layer_norm22ln_bwd_finalize_kernelINS_22Kernel_traits_finalizeILj3072E13__nv_bfloat16S2_S2_S2_fjLb0ELj1024ELj4ENS_18Kernel_traits_baseILj3072ES2_S2_S2_S2_fjLj1024EEEEELb0ELb0EEEvNS_9BwdParamsE:
	.zero		9472


//--------------------- .nv.shared._ZN10layer_norm13ln_bwd_kernelINS_13Kernel_traitsI13__nv_bfloat16S2_S2_S2_fjLj3072ELj1ELj1ELj4ELj16ENS_18Kernel_traits_baseILj3072ES2_S2_S2_S2_fjLj128EEEEELb1ELb0ELb1ELb0EEEvNS_9BwdParamsE --------------------------
	.section	.nv.shared._ZN10layer_norm13ln_bwd_kernelINS_13Kernel_traitsI13__nv_bfloat16S2_S2_S2_fjLj3072ELj1ELj1ELj4ELj16ENS_18Kernel_traits_baseILj3072ES2_S2_S2_S2_fjLj128EEEEELb1ELb0ELb1ELb0EEEvNS_9BwdParamsE,"aw",@nobits
	.sectionflags	@""
	.align	16
	.zero		1024


//--------------------- .nv.shared._ZN10layer_norm22ln_bwd_finalize_kernelINS_22Kernel_traits_finalizeILj3072E13__nv_bfloat16S2_S2_S2_fjLb0ELj1024ELj4ENS_18Kernel_traits_baseILj3072ES2_S2_S2_S2_fjLj1024EEEEELb0ELb1EEEvNS_9BwdParamsE --------------------------
	.section	.nv.shared._ZN10layer_norm22ln_bwd_finalize_kernelINS_22Kernel_traits_finalizeILj3072E13__nv_bfloat16S2_S2_S2_fjLb0ELj1024ELj4ENS_18Kernel_traits_baseILj3072ES2_S2_S2_S2_fjLj1024EEEEELb0ELb1EEEvNS_9BwdParamsE,"aw",@nobits
	.sectionflags	@""
	.align	16
.nv.shared._ZN10layer_norm22ln_bwd_finalize_kernelINS_22Kernel_traits_finalizeILj3072E13__nv_bfloat16S2_S2_S2_fjLb0ELj1024ELj4ENS_18Kernel_traits_baseILj3072ES2_S2_S2_S2_fjLj1024EEEEELb0ELb1EEEvNS_9BwdParamsE:
	.zero		9472


//--------------------- .nv.shared._ZN10layer_norm13ln_bwd_kernelINS_13Kernel_traitsI13__nv_bfloat16S2_S2_S2_fjLj3072ELj1ELj1ELj4ELj16ENS_18Kernel_traits_baseILj3072ES2_S2_S2_S2_fjLj128EEEEELb1ELb0ELb1ELb1EEEvNS_9BwdParamsE --------------------------
	.section	.nv.shared._ZN10layer_norm13ln_bwd_kernelINS_13Kernel_traitsI13__nv_bfloat16S2_S2_S2_fjLj3072ELj1ELj1ELj4ELj16ENS_18Kernel_traits_baseILj3072ES2_S2_S2_S2_fjLj128EEEEELb1ELb0ELb1ELb1EEEvNS_9BwdParamsE,"aw",@nobits
	.sectionflags	@""
	.align	16
	.zero		1024


//--------------------- .nv.shared._ZN10layer_norm13ln_bwd_kernelINS_13Kernel_traitsI13__nv_bfloat16S2_S2_S2_fjLj3072ELj1ELj1ELj4ELj16ENS_18Kernel_traits_baseILj3072ES2_S2_S2_S2_fjLj128EEEEELb1ELb1ELb0ELb0EEEvNS_9BwdParamsE --------------------------
	.section	.nv.shared._ZN10layer_norm13ln_bwd_kernelINS_13Kernel_traitsI13__nv_bfloat16S2_S2_S2_fjLj3072ELj1ELj1ELj4ELj16ENS_18Kernel_traits_baseILj3072ES2_S2_S2_S2_fjLj128EEEEELb1ELb1ELb0ELb0EEEvNS_9BwdParamsE,"aw",@nobits
	.sectionflags	@""
	.align	16
	.zero		1024


//--------------------- .nv.shared._ZN10layer_norm13ln_bwd_kernelINS_13Kernel_traitsI13__nv_bfloat16S2_S2_S2_fjLj3072ELj1ELj1ELj4ELj16ENS_18Kernel_traits_baseILj3072ES2_S2_S2_S2_fjLj128EEEEELb1ELb1ELb0ELb1EEEvNS_9BwdParamsE --------------------------
	.section	.nv.shared._ZN10layer_norm13ln_bwd_kernelINS_13Kernel_traitsI13__nv_bfloat16S2_S2_S2_fjLj3072ELj1ELj1ELj4ELj16ENS_18Kernel_traits_baseILj3072ES2_S2_S2_S2_fjLj128EEEEELb1ELb1ELb0ELb1EEEvNS_9BwdParamsE,"aw",@nobits
	.sectionflags	@""
	.align	16
	.zero		1024


//--------------------- .nv.shared._ZN10layer_norm22ln_bwd_finalize_kernelINS_22Kernel_traits_finalizeILj3072E13__nv_bfloat16S2_S2_S2_fjLb1ELj1024ELj4ENS_18Kernel_traits_baseILj3072ES2_S2_S2_S2_fjLj1024EEEEELb1ELb0EEEvNS_9BwdParamsE --------------------------
	.section	.nv.shared._ZN10layer_norm22ln_bwd_finalize_kernelINS_22Kernel_traits_finalizeILj3072E13__nv_bfloat16S2_S2_S2_fjLb1ELj1024ELj4ENS_18Kernel_traits_baseILj3072ES2_S2_S2_S2_fjLj1024EEEEELb1ELb0EEEvNS_9BwdParamsE,"aw",@nobits
	.sectionflags	@""
	.align	16
.nv.shared._ZN10layer_norm22ln_bwd_finalize_kernelINS_22Kernel_traits_finalizeILj3072E13__nv_bfloat16S2_S2_S2_fjLb1ELj1024ELj4ENS_18Kernel_traits_baseILj3072ES2_S2_S2_S2_fjLj1024EEEEELb1ELb0EEEvNS_9BwdParamsE:
	.zero		13696


//--------------------- .nv.shared._ZN10layer_norm13ln_bwd_kernelINS_13Kernel_traitsI13__nv_bfloat16S2_S2_S2_fjLj3072ELj1ELj1ELj4ELj16ENS_18Kernel_traits_baseILj3072ES2_S2_S2_S2_fjLj128EEEEELb1ELb1ELb1ELb0EEEvNS_9BwdParamsE --------------------------
	.section	.nv.shared._ZN10layer_norm13ln_bwd_kernelINS_13Kernel_traitsI13__nv_bfloat16S2_S2_S2_fjLj3072ELj1ELj1ELj4ELj16ENS_18Kernel_traits_baseILj3072ES2_S2_S2_S2_fjLj128EEEEELb1ELb1ELb1ELb0EEEvNS_9BwdParamsE,"aw",@nobits
	.sectionflags	@""
	.align	16
	.zero		1024


//--------------------- .nv.shared._ZN10layer_norm22ln_bwd_finalize_kernelINS_22Kernel_traits_finalizeILj3072E13__nv_bfloat16S2_S2_S2_fjLb1ELj1024ELj4ENS_18Kernel_traits_baseILj3072ES2_S2_S2_S2_fjLj1024EEEEELb1ELb1EEEvNS_9BwdParamsE --------------------------
	.section	.nv.shared._ZN10layer_norm22ln_bwd_finalize_kernelINS_22Kernel_traits_finalizeILj3072E13__nv_bfloat16S2_S2_S2_fjLb1ELj1024ELj4ENS_18Kernel_traits_baseILj3072ES2_S2_S2_S2_fjLj1024EEEEELb1ELb1EEEvNS_9BwdParamsE,"aw",@nobits
	.sectionflags	@""
	.align	16
.nv.shared._ZN10layer_norm22ln_bwd_finalize_kernelINS_22Kernel_traits_finalizeILj3072E13__nv_bfloat16S2_S2_S2_fjLb1ELj1024ELj4ENS_18Kernel_traits_baseILj3072ES2_S2_S2_S2_fjLj1024EEEEELb1ELb1EEEvNS_9BwdParamsE:
	.zero		13696


//--------------------- .nv.shared._ZN10layer_norm13ln_bwd_kernelINS_13Kernel_traitsI13__nv_bfloat16S2_S2_S2_fjLj3072ELj1ELj1ELj4ELj16ENS_18Kernel_traits_baseILj3072ES2_S2_S2_S2_fjLj128EEEEELb1ELb1ELb1ELb1EEEvNS_9BwdParamsE --------------------------
	.section	.nv.shared._ZN10layer_norm13ln_bwd_kernelINS_13Kernel_traitsI13__nv_bfloat16S2_S2_S2_fjLj3072ELj1ELj1ELj4ELj16ENS_18Kernel_traits_baseILj3072ES2_S2_S2_S2_fjLj128EEEEELb1ELb1ELb1ELb1EEEvNS_9BwdParamsE,"aw",@nobits
	.sectionflags	@""
	.align	16
	.zero		1024


//--------------------- .nv.shared._ZN10layer_norm13ln_bwd_kernelINS_13Kernel_traitsI6__halfS2_S2_S2_fjLj3072ELj1ELj1ELj4ELj16ENS_18Kernel_traits_baseILj3072ES2_S2_S2_S2_fjLj128EEEEELb0ELb0ELb0ELb0EEEvNS_9BwdParamsE --------------------------
	.section	.nv.shared._ZN10layer_norm13ln_bwd_kernelINS_13Kernel_traitsI6__halfS2_S2_S2_fjLj3072ELj1ELj1ELj4ELj16ENS_18Kernel_traits_baseILj3072ES2_S2_S2_S2_fjLj128EEEEELb0ELb0ELb0ELb0EEEvNS_9BwdParamsE,"aw",@nobits
	.sectionflags	@""
	.align	16
	.zero		1024


//--------------------- .nv.shared._ZN10layer_norm13ln_bwd_kernelINS_13Kernel_traitsI6__halfS2_S2_S2_fjLj3072ELj1ELj1ELj4ELj16ENS_18Kernel_traits_baseILj3072ES2_S2_S2_S2_fjLj128EEEEELb0ELb0ELb0ELb1EEEvNS_9BwdParamsE --------------------------
	.section	.nv.shared._ZN10layer_norm13ln_bwd_kernelINS_13Kernel_traitsI6__halfS2_S2_S2_fjLj3072ELj1ELj1ELj4ELj16ENS_18Kernel_traits_baseILj3072ES2_S2_S2_S2_fjLj128EEEEELb0ELb0ELb0ELb1EEEvNS_9BwdParamsE,"aw",@nobits
	.sectionflags	@""
	.align	16
	.zero		1024


//--------------------- .nv.shared._ZN10layer_norm13ln_bwd_kernelINS_13Kernel_traitsI6__halfS2_S2_S2_fjLj3072ELj1ELj1ELj4ELj16ENS_18Kernel_traits_baseILj3072ES2_S2_S2_S2_fjLj128EEEEELb0ELb0ELb1ELb0EEEvNS_9BwdParamsE --------------------------
	.section	.nv.shared._ZN10layer_norm13ln_bwd_kernelINS_13Kernel_traitsI6__halfS2_S2_S2_fjLj3072ELj1ELj1ELj4ELj16ENS_18Kernel_traits_baseILj3072ES2_S2_S2_S2_fjLj128EEEEELb0ELb0ELb1ELb0EEEvNS_9BwdParamsE,"aw",@nobits
	.sectionflags	@""
	.align	16
	.zero		1024


//--------------------- .nv.shared._ZN10layer_norm13ln_bwd_kernelINS_13Kernel_traitsI6__halfS2_S2_S2_fjLj3072ELj1ELj1ELj4ELj16ENS_18Kernel_traits_baseILj3072ES2_S2_S2_S2_fjLj128EEEEELb0ELb0ELb1ELb1EEEvNS_9BwdParamsE --------------------------
	.section	.nv.shared._ZN10layer_norm13ln_bwd_kernelINS_13Kernel_traitsI6__halfS2_S2_S2_fjLj3072ELj1ELj1ELj4ELj16ENS_18Kernel_traits_baseILj3072ES2_S2_S2_S2_fjLj128EEEEELb0ELb0ELb1ELb1EEEvNS_9BwdParamsE,"aw",@nobits
	.sectionflags	@""
	.align	16
	.zero		1024


//--------------------- .nv.shared._ZN10layer_norm13ln_bwd_kernelINS_13Kernel_traitsI6__halfS2_S2_S2_fjLj3072ELj1ELj1ELj4ELj16ENS_18Kernel_traits_baseILj3072ES2_S2_S2_S2_fjLj128EEEEELb0ELb1ELb0ELb0EEEvNS_9BwdParamsE --------------------------
	.section	.nv.shared._ZN10layer_norm13ln_bwd_kernelINS_13Kernel_traitsI6__halfS2_S2_S2_fjLj3072ELj1ELj1ELj4ELj16ENS_18Kernel_traits_baseILj3072ES2_S2_S2_S2_fjLj128EEEEELb0ELb1ELb0ELb0EEEvNS_9BwdParamsE,"aw",@nobits
	.sectionflags	@""
	.align	16
	.zero		1024


//--------------------- .nv.shared._ZN10layer_norm13ln_bwd_kernelINS_13Kernel_traitsI6__halfS2_S2_S2_fjLj3072ELj1ELj1ELj4ELj16ENS_18Kernel_traits_baseILj3072ES2_S2_S2_S2_fjLj128EEEEELb0ELb1ELb0ELb1EEEvNS_9BwdParamsE --------------------------
	.section	.nv.shared._ZN10layer_norm13ln_bwd_kernelINS_13Kernel_traitsI6__halfS2_S2_S2_fjLj3072ELj1ELj1ELj4ELj16ENS_18Kernel_traits_baseILj3072ES2_S2_S2_S2_fjLj128EEEEELb0ELb1ELb0ELb1EEEvNS_9BwdParamsE,"aw",@nobits
	.sectionflags	@""
	.align	16
	.zero		1024


//--------------------- .nv.shared._ZN10layer_norm13ln_bwd_kernelINS_13Kernel_traitsI6__halfS2_S2_S2_fjLj3072ELj1ELj1ELj4ELj16ENS_18Kernel_traits_baseILj3072ES2_S2_S2_S2_fjLj128EEEEELb0ELb1ELb1ELb0EEEvNS_9BwdParamsE --------------------------
	.section	.nv.shared._ZN10layer_norm13ln_bwd_kernelINS_13Kernel_traitsI6__halfS2_S2_S2_fjLj3072ELj1ELj1ELj4ELj16ENS_18Kernel_traits_baseILj3072ES2_S2_S2_S2_fjLj128EEEEELb0ELb1ELb1ELb0EEEvNS_9BwdParamsE,"aw",@nobits
	.sectionflags	@""
	.align	16
	.zero		1024


//--------------------- .nv.shared._ZN10layer_norm13ln_bwd_kernelINS_13Kernel_traitsI6__halfS2_S2_S2_fjLj3072ELj1ELj1ELj4ELj16ENS_18Kernel_traits_baseILj3072ES2_S2_S2_S2_fjLj128EEEEELb0ELb1ELb1ELb1EEEvNS_9BwdParamsE --------------------------
	.section	.nv.shared._ZN10layer_norm13ln_bwd_kernelINS_13Kernel_traitsI6__halfS2_S2_S2_fjLj3072ELj1ELj1ELj4ELj16ENS_18Kernel_traits_baseILj3072ES2_S2_S2_S2_fjLj128EEEEELb0ELb1ELb1ELb1EEEvNS_9BwdParamsE,"aw",@nobits
	.sectionflags	@""
	.align	16
	.zero		1024


//--------------------- .nv.shared._ZN10layer_norm13ln_bwd_kernelINS_13Kernel_traitsI6__halfS2_S2_S2_fjLj3072ELj1ELj1ELj4ELj16ENS_18Kernel_traits_baseILj3072ES2_S2_S2_S2_fjLj128EEEEELb1ELb0ELb0ELb0EEEvNS_9BwdParamsE --------------------------
	.section	.nv.shared._ZN10layer_norm13ln_bwd_kernelINS_13Kernel_traitsI6__halfS2_S2_S2_fjLj3072ELj1ELj1ELj4ELj16ENS_18Kernel_traits_baseILj3072ES2_S2_S2_S2_fjLj128EEEEELb1ELb0ELb0ELb0EEEvNS_9BwdParamsE,"aw",@nobits
	.sectionflags	@""
	.align	16
	.zero		1024


//--------------------- .nv.shared._ZN10layer_norm13ln_bwd_kernelINS_13Kernel_traitsI6__halfS2_S2_S2_fjLj3072ELj1ELj1ELj4ELj16ENS_18Kernel_traits_baseILj3072ES2_S2_S2_S2_fjLj128EEEEELb1ELb0ELb0ELb1EEEvNS_9BwdParamsE --------------------------
	.section	.nv.shared._ZN10layer_norm13ln_bwd_kernelINS_13Kernel_traitsI6__halfS2_S2_S2_fjLj3072ELj1ELj1ELj4ELj16ENS_18Kernel_traits_baseILj3072ES2_S2_S2_S2_fjLj128EEEEELb1ELb0ELb0ELb1EEEvNS_9BwdParamsE,"aw",@nobits
	.sectionflags	@""
	.align	16
	.zero		1024


//--------------------- .nv.shared._ZN10layer_norm22ln_bwd_finalize_kernelINS_22Kernel_traits_finalizeILj3072E6__halfS2_S2_S2_fjLb0ELj1024ELj4ENS_18Kernel_traits_baseILj3072ES2_S2_S2_S2_fjLj1024EEEEELb0ELb0EEEvNS_9BwdParamsE --------------------------
	.section	.nv.shared._ZN10layer_norm22ln_bwd_finalize_kernelINS_22Kernel_traits_finalizeILj3072E6__halfS2_S2_S2_fjLb0ELj1024ELj4ENS_18Kernel_traits_baseILj3072ES2_S2_S2_S2_fjLj1024EEEEELb0ELb0EEEvNS_9BwdParamsE,"aw",@nobits
	.sectionflags	@""
	.align	16
.nv.shared._ZN10layer_norm22ln_bwd_finalize_kernelINS_22Kernel_traits_finalizeILj3072E6__halfS2_S2_S2_fjLb0ELj1024ELj4ENS_18Kernel_traits_baseILj3072ES2_S2_S2_S2_fjLj1024EEEEELb0ELb0EEEvNS_9BwdParamsE:
	.zero		9472


//--------------------- .nv.shared._ZN10layer_norm13ln_bwd_kernelINS_13Kernel_traitsI6__halfS2_S2_S2_fjLj3072ELj1ELj1ELj4ELj16ENS_18Kernel_traits_baseILj3072ES2_S2_S2_S2_fjLj128EEEEELb1ELb0ELb1ELb0EEEvNS_9BwdParamsE --------------------------
	.section	.nv.shared._ZN10layer_norm13ln_bwd_kernelINS_13Kernel_traitsI6__halfS2_S2_S2_fjLj3072ELj1ELj1ELj4ELj16ENS_18Kernel_traits_baseILj3072ES2_S2_S2_S2_fjLj128EEEEELb1ELb0ELb1ELb0EEEvNS_9BwdParamsE,"aw",@nobits
	.sectionflags	@""
	.align	16
	.zero		1024


//--------------------- .nv.shared._ZN10layer_norm22ln_bwd_finalize_kernelINS_22Kernel_traits_finalizeILj3072E6__halfS2_S2_S2_fjLb0ELj1024ELj4ENS_18Kernel_traits_baseILj3072ES2_S2_S2_S2_fjLj1024EEEEELb0ELb1EEEvNS_9BwdParamsE --------------------------
	.section	.nv.shared._ZN10layer_norm22ln_bwd_finalize_kernelINS_22Kernel_traits_finalizeILj3072E6__halfS2_S2_S2_fjLb0ELj1024ELj4ENS_18Kernel_traits_baseILj3072ES2_S2_S2_S2_fjLj1024EEEEELb0ELb1EEEvNS_9BwdParamsE,"aw",@nobits
	.sectionflags	@""
	.align	16
.nv.shared._ZN10layer_norm22ln_bwd_finalize_kernelINS_22Kernel_traits_finalizeILj3072E6__halfS2_S2_S2_fjLb0ELj1024ELj4ENS_18Kernel_traits_baseILj3072ES2_S2_S2_S2_fjLj1024EEEEELb0ELb1EEEvNS_9BwdParamsE:
	.zero		9472


//--------------------- .nv.shared._ZN10layer_norm13ln_bwd_kernelINS_13Kernel_traitsI6__halfS2_S2_S2_fjLj3072ELj1ELj1ELj4ELj16ENS_18Kernel_traits_baseILj3072ES2_S2_S2_S2_fjLj128EEEEELb1ELb0ELb1ELb1EEEvNS_9BwdParamsE --------------------------
	.section	.nv.shared._ZN10layer_norm13ln_bwd_kernelINS_13Kernel_traitsI6__halfS2_S2_S2_fjLj3072ELj1ELj1ELj4ELj16ENS_18Kernel_traits_baseILj3072ES2_S2_S2_S2_fjLj128EEEEELb1ELb0ELb1ELb1EEEvNS_9BwdParamsE,"aw",@nobits
	.sectionflags	@""
	.align	16
	.zero		1024


//--------------------- .nv.shared._ZN10layer_norm13ln_bwd_kernelINS_13Kernel_traitsI6__halfS2_S2_S2_fjLj3072ELj1ELj1ELj4ELj16ENS_18Kernel_traits_baseILj3072ES2_S2_S2_S2_fjLj128EEEEELb1ELb1ELb0ELb0EEEvNS_9BwdParamsE --------------------------
	.section	.nv.shared._ZN10layer_norm13ln_bwd_kernelINS_13Kernel_traitsI6__halfS2_S2_S2_fjLj3072ELj1ELj1ELj4ELj16ENS_18Kernel_traits_baseILj3072ES2_S2_S2_S2_fjLj128EEEEELb1ELb1ELb0ELb0EEEvNS_9BwdParamsE,"aw",@nobits
	.sectionflags	@""
	.align	16
	.zero		1024


//--------------------- .nv.shared._ZN10layer_norm13ln_bwd_kernelINS_13Kernel_traitsI6__halfS2_S2_S2_fjLj3072ELj1ELj1ELj4ELj16ENS_18Kernel_traits_baseILj3072ES2_S2_S2_S2_fjLj128EEEEELb1ELb1ELb0ELb1EEEvNS_9BwdParamsE --------------------------
	.section	.nv.shared._ZN10layer_norm13ln_bwd_kernelINS_13Kernel_traitsI6__halfS2_S2_S2_fjLj3072ELj1ELj1ELj4ELj16ENS_18Kernel_traits_baseILj3072ES2_S2_S2_S2_fjLj128EEEEELb1ELb1ELb0ELb1EEEvNS_9BwdParamsE,"aw",@nobits
	.sectionflags	@""
	.align	16
	.zero		1024


//--------------------- .nv.shared._ZN10layer_norm22ln_bwd_finalize_kernelINS_22Kernel_traits_finalizeILj3072E6__halfS2_S2_S2_fjLb1ELj1024ELj4ENS_18Kernel_traits_baseILj3072ES2_S2_S2_S2_fjLj1024EEEEELb1ELb0EEEvNS_9BwdParamsE --------------------------
	.section	.nv.shared._ZN10layer_norm22ln_bwd_finalize_kernelINS_22Kernel_traits_finalizeILj3072E6__halfS2_S2_S2_fjLb1ELj1024ELj4ENS_18Kernel_traits_baseILj3072ES2_S2_S2_S2_fjLj1024EEEEELb1ELb0EEEvNS_9BwdParamsE,"aw",@nobits
	.sectionflags	@""
	.align	16
.nv.shared._ZN10layer_norm22ln_bwd_finalize_kernelINS_22Kernel_traits_finalizeILj3072E6__halfS2_S2_S2_fjLb1ELj1024ELj4ENS_18Kernel_traits_baseILj3072ES2_S2_S2_S2_fjLj1024EEEEELb1ELb0EEEvNS_9BwdParamsE:
	.zero		13696


//--------------------- .nv.shared._ZN10layer_norm13ln_bwd_kernelINS_13Kernel_traitsI6__halfS2_S2_S2_fjLj3072ELj1ELj1ELj4ELj16ENS_18Kernel_traits_baseILj3072ES2_S2_S2_S2_fjLj128EEEEELb1ELb1ELb1ELb0EEEvNS_9BwdParamsE --------------------------
	.section	.nv.shared._ZN10layer_norm13ln_bwd_kernelINS_13Kernel_traitsI6__halfS2_S2_S2_fjLj3072ELj1ELj1ELj4ELj16ENS_18Kernel_traits_baseILj3072ES2_S2_S2_S2_fjLj128EEEEELb1ELb1ELb1ELb0EEEvNS_9BwdParamsE,"aw",@nobits
	.sectionflags	@""
	.align	16
	.zero		1024


//--------------------- .nv.shared._ZN10layer_norm22ln_bwd_finalize_kernelINS_22Kernel_traits_finalizeILj3072E6__halfS2_S2_S2_fjLb1ELj1024ELj4ENS_18Kernel_traits_baseILj3072ES2_S2_S2_S2_fjLj1024EEEEELb1ELb1EEEvNS_9BwdParamsE --------------------------
	.section	.nv.shared._ZN10layer_norm22ln_bwd_finalize_kernelINS_22Kernel_traits_finalizeILj3072E6__halfS2_S2_S2_fjLb1ELj1024ELj4ENS_18Kernel_traits_baseILj3072ES2_S2_S2_S2_fjLj1024EEEEELb1ELb1EEEvNS_9BwdParamsE,"aw",@nobits
	.sectionflags	@""
	.align	16
.nv.shared._ZN10layer_norm22ln_bwd_finalize_kernelINS_22Kernel_traits_finalizeILj3072E6__halfS2_S2_S2_fjLb1ELj1024ELj4ENS_18Kernel_traits_baseILj3072ES2_S2_S2_S2_fjLj1024EEEEELb1ELb1EEEvNS_9BwdParamsE:
	.zero		13696


//--------------------- .nv.shared._ZN10layer_norm13ln_bwd_kernelINS_13Kernel_traitsI6__halfS2_S2_S2_fjLj3072ELj1ELj1ELj4ELj16ENS_18Kernel_traits_baseILj3072ES2_S2_S2_S2_fjLj128EEEEELb1ELb1ELb1ELb1EEEvNS_9BwdParamsE --------------------------
	.section	.nv.shared._ZN10layer_norm13ln_bwd_kernelINS_13Kernel_traitsI6__halfS2_S2_S2_fjLj3072ELj1ELj1ELj4ELj16ENS_18Kernel_traits_baseILj3072ES2_S2_S2_S2_fjLj128EEEEELb1ELb1ELb1ELb1EEEvNS_9BwdParamsE,"aw",@nobits
	.sectionflags	@""
	.align	16
	.zero		1024


//--------------------- .nv.shared._ZN10layer_norm13ln_bwd_kernelINS_13Kernel_traitsIf13__nv_bfloat16S2_S2_fjLj3072ELj1ELj1ELj4ELj16ENS_18Kernel_traits_baseILj3072EfS2_S2_S2_fjLj128EEEEELb0ELb0ELb0ELb0EEEvNS_9BwdParamsE --------------------------
	.section	.nv.shared._ZN10layer_norm13ln_bwd_kernelINS_13Kernel_traitsIf13__nv_bfloat16S2_S2_fjLj3072ELj1ELj1ELj4ELj16ENS_18Kernel_traits_baseILj3072EfS2_S2_S2_fjLj128EEEEELb0ELb0ELb0ELb0EEEvNS_9BwdParamsE,"aw",@nobits
	.sectionflags	@""
	.align	16
	.zero		1024


//--------------------- .nv.shared._ZN10layer_norm13ln_bwd_kernelINS_13Kernel_traitsIf13__nv_bfloat16S2_S2_fjLj3072ELj1ELj1ELj4ELj16ENS_18Kernel_traits_baseILj3072EfS2_S2_S2_fjLj128EEEEELb0ELb0ELb0ELb1EEEvNS_9BwdParamsE --------------------------
	.section	.nv.shared._ZN10layer_norm13ln_bwd_kernelINS_13Kernel_traitsIf13__nv_bfloat16S2_S2_fjLj3072ELj1ELj1ELj4ELj16ENS_18Kernel_traits_baseILj3072EfS2_S2_S2_fjLj128EEEEELb0ELb0ELb0ELb1EEEvNS_9BwdParamsE,"aw",@nobits
	.sectionflags	@""
	.align	16
	.zero		1024


//--------------------- .nv.shared._ZN10layer_norm13ln_bwd_kernelINS_13Kernel_traitsIf13__nv_bfloat16S2_S2_fjLj3072ELj1ELj1ELj4ELj16ENS_18Kernel_traits_baseILj3072EfS2_S2_S2_fjLj128EEEEELb0ELb0ELb1ELb0EEEvNS_9BwdParamsE --------------------------
	.section	.nv.shared._ZN10layer_norm13ln_bwd_kernelINS_13Kernel_traitsIf13__nv_bfloat16S2_S2_fjLj3072ELj1ELj1ELj4ELj16ENS_18Kernel_traits_baseILj3072EfS2_S2_S2_fjLj128EEEEELb0ELb0ELb1ELb0EEEvNS_9BwdParamsE,"aw",@nobits
	.sectionflags	@""
	.align	16
	.zero		1024


//--------------------- .nv.shared._ZN10layer_norm13ln_bwd_kernelINS_13Kernel_traitsIf13__nv_bfloat16S2_S2_fjLj3072ELj1ELj1ELj4ELj16ENS_18Kernel_traits_baseILj3072EfS2_S2_S2_fjLj128EEEEELb0ELb0ELb1ELb1EEEvNS_9BwdParamsE --------------------------
	.section	.nv.shared._ZN10layer_norm13ln_bwd_kernelINS_13Kernel_traitsIf13__nv_bfloat16S2_S2_fjLj3072ELj1ELj1ELj4ELj16ENS_18Kernel_traits_baseILj3072EfS2_S2_S2_fjLj128EEEEELb0ELb0ELb1ELb1EEEvNS_9BwdParamsE,"aw",@nobits
	.sectionflags	@""
	.align	16
	.zero		1024


//--------------------- .nv.shared._ZN10layer_norm13ln_bwd_kernelINS_13Kernel_traitsIf13__nv_bfloat16S2_S2_fjLj3072ELj1ELj1ELj4ELj16ENS_18Kernel_traits_baseILj3072EfS2_S2_S2_fjLj128EEEEELb0ELb1ELb0ELb0EEEvNS_9BwdParamsE --------------------------
	.section	.nv.shared._ZN10layer_norm13ln_bwd_kernelINS_13Kernel_traitsIf13__nv_bfloat16S2_S2_fjLj3072ELj1ELj1ELj4ELj16ENS_18Kernel_traits_baseILj3072EfS2_S2_S2_fjLj128EEEEELb0ELb1ELb0ELb0EEEvNS_9BwdParamsE,"aw",@nobits
	.sectionflags	@""
	.align	16
	.zero		1024


//--------------------- .nv.shared._ZN10layer_norm13ln_bwd_kernelINS_13Kernel_traitsIf13__nv_bfloat16S2_S2_fjLj3072ELj1ELj1ELj4ELj16ENS_18Kernel_traits_baseILj3072EfS2_S2_S2_fjLj128EEEEELb0ELb1ELb0ELb1EEEvNS_9BwdParamsE --------------------------
	.section	.nv.shared._ZN10layer_norm13ln_bwd_kernelINS_13Kernel_traitsIf13__nv_bfloat16S2_S2_fjLj3072ELj1ELj1ELj4ELj16ENS_18Kernel_traits_baseILj3072EfS2_S2_S2_fjLj128EEEEELb0ELb1ELb0ELb1EEEvNS_9BwdParamsE,"aw",@nobits
	.sectionflags	@""
	.align	16
	.zero		1024


//--------------------- .nv.shared._ZN10layer_norm13ln_bwd_kernelINS_13Kernel_traitsIf13__nv_bfloat16S2_S2_fjLj3072ELj1ELj1ELj4ELj16ENS_18Kernel_traits_baseILj3072EfS2_S2_S2_fjLj128EEEEELb0ELb1ELb1ELb0EEEvNS_9BwdParamsE --------------------------
	.section	.nv.shared._ZN10layer_norm13ln_bwd_kernelINS_13Kernel_traitsIf13__nv_bfloat16S2_S2_fjLj3072ELj1ELj1ELj4ELj16ENS_18Kernel_traits_baseILj3072EfS2_S2_S2_fjLj128EEEEELb0ELb1ELb1ELb0EEEvNS_9BwdParamsE,"aw",@nobits
	.sectionflags	@""
	.align	16
	.zero		1024


//--------------------- .nv.shared._ZN10layer_norm13ln_bwd_kernelINS_13Kernel_traitsIf13__nv_bfloat16S2_S2_fjLj3072ELj1ELj1ELj4ELj16ENS_18Kernel_traits_baseILj3072EfS2_S2_S2_fjLj128EEEEELb0ELb1ELb1ELb1EEEvNS_9BwdParamsE --------------------------
	.section	.nv.shared._ZN10layer_norm13ln_bwd_kernelINS_13Kernel_traitsIf13__nv_bfloat16S2_S2_fjLj3072ELj1ELj1ELj4ELj16ENS_18Kernel_traits_baseILj3072EfS2_S2_S2_fjLj128EEEEELb0ELb1ELb1ELb1EEEvNS_9BwdParamsE,"aw",@nobits
	.sectionflags	@""
	.align	16
	.zero		1024


//--------------------- .nv.shared._ZN10layer_norm13ln_bwd_kernelINS_13Kernel_traitsIf13__nv_bfloat16S2_S2_fjLj3072ELj1ELj1ELj4ELj16ENS_18Kernel_traits_baseILj3072EfS2_S2_S2_fjLj128EEEEELb1ELb0ELb0ELb0EEEvNS_9BwdParamsE --------------------------
	.section	.nv.shared._ZN10layer_norm13ln_bwd_kernelINS_13Kernel_traitsIf13__nv_bfloat16S2_S2_fjLj3072ELj1ELj1ELj4ELj16ENS_18Kernel_traits_baseILj3072EfS2_S2_S2_fjLj128EEEEELb1ELb0ELb0ELb0EEEvNS_9BwdParamsE,"aw",@nobits
	.sectionflags	@""
	.align	16
	.zero		1024


//--------------------- .nv.shared._ZN10layer_norm13ln_bwd_kernelINS_13Kernel_traitsIf13__nv_bfloat16S2_S2_fjLj3072ELj1ELj1ELj4ELj16ENS_18Kernel_traits_baseILj3072EfS2_S2_S2_fjLj128EEEEELb1ELb0ELb0ELb1EEEvNS_9BwdParamsE --------------------------
	.section	.nv.shared._ZN10layer_norm13ln_bwd_kernelINS_13Kernel_traitsIf13__nv_bfloat16S2_S2_fjLj3072ELj1ELj1ELj4ELj16ENS_18Kernel_traits_baseILj3072EfS2_S2_S2_fjLj128EEEEELb1ELb0ELb0ELb1EEEvNS_9BwdParamsE,"aw",@nobits
	.sectionflags	@""
	.align	16
	.zero		1024


//--------------------- .nv.shared._ZN10layer_norm22ln_bwd_finalize_kernelINS_22Kernel_traits_finalizeILj3072Ef13__nv_bfloat16S2_S2_fjLb0ELj1024ELj4ENS_18Kernel_traits_baseILj3072EfS2_S2_S2_fjLj1024EEEEELb0ELb0EEEvNS_9BwdParamsE --------------------------
	.section	.nv.shared._ZN10layer_norm22ln_bwd_finalize_kernelINS_22Kernel_traits_finalizeILj3072Ef13__nv_bfloat16S2_S2_fjLb0ELj1024ELj4ENS_18Kernel_traits_baseILj3072EfS2_S2_S2_fjLj1024EEEEELb0ELb0EEEvNS_9BwdParamsE,"aw",@nobits
	.sectionflags	@""
	.align	16
.nv.shared._ZN10layer_norm22ln_bwd_finalize_kernelINS_22Kernel_traits_finalizeILj3072Ef13__nv_bfloat16S2_S2_fjLb0ELj1024ELj4ENS_18Kernel_traits_baseILj3072EfS2_S2_S2_fjLj1024EEEEELb0ELb0EEEvNS_9BwdParamsE:
	.zero		9472


//--------------------- .nv.shared._ZN10layer_norm13ln_bwd_kernelINS_13Kernel_traitsIf13__nv_bfloat16S2_S2_fjLj3072ELj1ELj1ELj4ELj16ENS_18Kernel_traits_baseILj3072EfS2_S2_S2_fjLj128EEEEELb1ELb0ELb1ELb0EEEvNS_9BwdParamsE --------------------------
	.section	.nv.shared._ZN10layer_norm13ln_bwd_kernelINS_13Kernel_traitsIf13__nv_bfloat16S2_S2_fjLj3072ELj1ELj1ELj4ELj16ENS_18Kernel_traits_baseILj3072EfS2_S2_S2_fjLj128EEEEELb1ELb0ELb1ELb0EEEvNS_9BwdParamsE,"aw",@nobits
	.sectionflags	@""
	.align	16
	.zero		1024


//--------------------- .nv.shared._ZN10layer_norm22ln_bwd_finalize_kernelINS_22Kernel_traits_finalizeILj3072Ef13__nv_bfloat16S2_S2_fjLb0ELj1024ELj4ENS_18Kernel_traits_baseILj3072EfS2_S2_S2_fjLj1024EEEEELb0ELb1EEEvNS_9BwdParamsE --------------------------
	.section	.nv.shared._ZN10layer_norm22ln_bwd_finalize_kernelINS_22Kernel_traits_finalizeILj3072Ef13__nv_bfloat16S2_S2_fjLb0ELj1024ELj4ENS_18Kernel_traits_baseILj3072EfS2_S2_S2_fjLj1024EEEEELb0ELb1EEEvNS_9BwdParamsE,"aw",@nobits
	.sectionflags	@""
	.align	16
.nv.shared._ZN10layer_norm22ln_bwd_finalize_kernelINS_22Kernel_traits_finalizeILj3072Ef13__nv_bfloat16S2_S2_fjLb0ELj1024ELj4ENS_18Kernel_traits_baseILj3072EfS2_S2_S2_fjLj1024EEEEELb0ELb1EEEvNS_9BwdParamsE:
	.zero		9472


//--------------------- .nv.shared._ZN10layer_norm13ln_bwd_kernelINS_13Kernel_traitsIf13__nv_bfloat16S2_S2_fjLj3072ELj1ELj1ELj4ELj16ENS_18Kernel_traits_baseILj3072EfS2_S2_S2_fjLj128EEEEELb1ELb0ELb1ELb1EEEvNS_9BwdParamsE --------------------------
	.section	.nv.shared._ZN10layer_norm13ln_bwd_kernelINS_13Kernel_traitsIf13__nv_bfloat16S2_S2_fjLj3072ELj1ELj1ELj4ELj16ENS_18Kernel_traits_baseILj3072EfS2_S2_S2_fjLj128EEEEELb1ELb0ELb1ELb1EEEvNS_9BwdParamsE,"aw",@nobits
	.sectionflags	@""
	.align	16
	.zero		1024


//--------------------- .nv.shared._ZN10layer_norm13ln_bwd_kernelINS_13Kernel_traitsIf13__nv_bfloat16S2_S2_fjLj3072ELj1ELj1ELj4ELj16ENS_18Kernel_traits_baseILj3072EfS2_S2_S2_fjLj128EEEEELb1ELb1ELb0ELb0EEEvNS_9BwdParamsE --------------------------
	.section	.nv.shared._ZN10layer_norm13ln_bwd_kernelINS_13Kernel_traitsIf13__nv_bfloat16S2_S2_fjLj3072ELj1ELj1ELj4ELj16ENS_18Kernel_traits_baseILj3072EfS2_S2_S2_fjLj128EEEEELb1ELb1ELb0ELb0EEEvNS_9BwdParamsE,"aw",@nobits
	.sectionflags	@""
	.align	16
	.zero		1024


//--------------------- .nv.shared._ZN10layer_norm13ln_bwd_kernelINS_13Kernel_traitsIf13__nv_bfloat16S2_S2_fjLj3072ELj1ELj1ELj4ELj16ENS_18Kernel_traits_baseILj3072EfS2_S2_S2_fjLj128EEEEELb1ELb1ELb0ELb1EEEvNS_9BwdParamsE --------------------------
	.section	.nv.shared._ZN10layer_norm13ln_bwd_kernelINS_13Kernel_traitsIf13__nv_bfloat16S2_S2_fjLj3072ELj1ELj1ELj4ELj16ENS_18Kernel_traits_baseILj3072EfS2_S2_S2_fjLj128EEEEELb1ELb1ELb0ELb1EEEvNS_9BwdParamsE,"aw",@nobits
	.sectionflags	@""
	.align	16
	.zero		1024


//--------------------- .nv.shared._ZN10layer_norm22ln_bwd_finalize_kernelINS_22Kernel_traits_finalizeILj3072Ef13__nv_bfloat16S2_S2_fjLb1ELj1024ELj4ENS_18Kernel_traits_baseILj3072EfS2_S2_S2_fjLj1024EEEEELb1ELb0EEEvNS_9BwdParamsE --------------------------
	.section	.nv.shared._ZN10layer_norm22ln_bwd_finalize_kernelINS_22Kernel_traits_finalizeILj3072Ef13__nv_bfloat16S2_S2_fjLb1ELj1024ELj4ENS_18Kernel_traits_baseILj3072EfS2_S2_S2_fjLj1024EEEEELb1ELb0EEEvNS_9BwdParamsE,"aw",@nobits
	.sectionflags	@""
	.align	16
.nv.shared._ZN10layer_norm22ln_bwd_finalize_kernelINS_22Kernel_traits_finalizeILj3072Ef13__nv_bfloat16S2_S2_fjLb1ELj1024ELj4ENS_18Kernel_traits_baseILj3072EfS2_S2_S2_fjLj1024EEEEELb1ELb0EEEvNS_9BwdParamsE:
	.zero		13696


//--------------------- .nv.shared._ZN10layer_norm13ln_bwd_kernelINS_13Kernel_traitsIf13__nv_bfloat16S2_S2_fjLj3072ELj1ELj1ELj4ELj16ENS_18Kernel_traits_baseILj3072EfS2_S2_S2_fjLj128EEEEELb1ELb1ELb1ELb0EEEvNS_9BwdParamsE --------------------------
	.section	.nv.shared._ZN10layer_norm13ln_bwd_kernelINS_13Kernel_traitsIf13__nv_bfloat16S2_S2_fjLj3072ELj1ELj1ELj4ELj16ENS_18Kernel_traits_baseILj3072EfS2_S2_S2_fjLj128EEEEELb1ELb1ELb1ELb0EEEvNS_9BwdParamsE,"aw",@nobits
	.sectionflags	@""
	.align	16
	.zero		1024


//--------------------- .nv.shared._ZN10layer_norm22ln_bwd_finalize_kernelINS_22Kernel_traits_finalizeILj3072Ef13__nv_bfloat16S2_S2_fjLb1ELj1024ELj4ENS_18Kernel_traits_baseILj3072EfS2_S2_S2_fjLj1024EEEEELb1ELb1EEEvNS_9BwdParamsE --------------------------
	.section	.nv.shared._ZN10layer_norm22ln_bwd_finalize_kernelINS_22Kernel_traits_finalizeILj3072Ef13__nv_bfloat16S2_S2_fjLb1ELj1024ELj4ENS_18Kernel_traits_baseILj3072EfS2_S2_S2_fjLj1024EEEEELb1ELb1EEEvNS_9BwdParamsE,"aw",@nobits
	.sectionflags	@""
	.align	16
.nv.shared._ZN10layer_norm22ln_bwd_finalize_kernelINS_22Kernel_traits_finalizeILj3072Ef13__nv_bfloat16S2_S2_fjLb1ELj1024ELj4ENS_18Kernel_traits_baseILj3072EfS2_S2_S2_fjLj1024EEEEELb1ELb1EEEvNS_9BwdParamsE:
	.zero		13696


//--------------------- .nv.shared._ZN10layer_norm13ln_bwd_kernelINS_13Kernel_traitsIf13__nv_bfloat16S2_S2_fjLj3072ELj1ELj1ELj4ELj16ENS_18Kernel_traits_baseILj3072EfS2_S2_S2_fjLj128EEEEELb1ELb1ELb1ELb1EEEvNS_9BwdParamsE --------------------------
	.section	.nv.shared._ZN10layer_norm13ln_bwd_kernelINS_13Kernel_traitsIf13__nv_bfloat16S2_S2_fjLj3072ELj1ELj1ELj4ELj16ENS_18Kernel_traits_baseILj3072EfS2_S2_S2_fjLj128EEEEELb1ELb1ELb1ELb1EEEvNS_9BwdParamsE,"aw",@nobits
	.sectionflags	@""
	.align	16
	.zero		1024


//--------------------- .nv.shared._ZN10layer_norm13ln_bwd_kernelINS_13Kernel_traitsI13__nv_bfloat16S2_fS2_fjLj3072ELj1ELj1ELj4ELj16ENS_18Kernel_traits_baseILj3072ES2_S2_fS2_fjLj128EEEEELb0ELb0ELb0ELb0EEEvNS_9BwdParamsE --------------------------
	.section	.nv.shared._ZN10layer_norm13ln_bwd_kernelINS_13Kernel_traitsI13__nv_bfloat16S2_fS2_fjLj3072ELj1ELj1ELj4ELj16ENS_18Kernel_traits_baseILj3072ES2_S2_fS2_fjLj128EEEEELb0ELb0ELb0ELb0EEEvNS_9BwdParamsE,"aw",@nobits
	.sectionflags	@""
	.align	16
	.zero		1024


//--------------------- .nv.shared._ZN10layer_norm13ln_bwd_kernelINS_13Kernel_traitsI13__nv_bfloat16S2_fS2_fjLj3072ELj1ELj1ELj4ELj16ENS_18Kernel_traits_baseILj3072ES2_S2_fS2_fjLj128EEEEELb0ELb0ELb0ELb1EEEvNS_9BwdParamsE --------------------------
	.section	.nv.shared._ZN10layer_norm13ln_bwd_kernelINS_13Kernel_traitsI13__nv_bfloat16S2_fS2_fjLj3072ELj1ELj1ELj4ELj16ENS_18Kernel_traits_baseILj3072ES2_S2_fS2_fjLj128EEEEELb0ELb0ELb0ELb1EEEvNS_9BwdParamsE,"aw",@nobits
	.sectionflags	@""
	.align	16
	.zero		1024


//--------------------- .nv.shared._ZN10layer_norm13ln_bwd_kernelINS_13Kernel_traitsI13__nv_bfloat16S2_fS2_fjLj3072ELj1ELj1ELj4ELj16ENS_18Kernel_traits_baseILj3072ES2_S2_fS2_fjLj128EEEEELb0ELb0ELb1ELb0EEEvNS_9BwdParamsE --------------------------
	.section	.nv.shared._ZN10layer_norm13ln_bwd_kernelINS_13Kernel_traitsI13__nv_bfloat16S2_fS2_fjLj3072ELj1ELj1ELj4ELj16ENS_18Kernel_traits_baseILj3072ES2_S2_fS2_fjLj128EEEEELb0ELb0ELb1ELb0EEEvNS_9BwdParamsE,"aw",@nobits
	.sectionflags	@""
	.align	16
	.zero		1024


//--------------------- .nv.shared._ZN10layer_norm13ln_bwd_kernelINS_13Kernel_traitsI13__nv_bfloat16S2_fS2_fjLj3072ELj1ELj1ELj4ELj16ENS_18Kernel_traits_baseILj3072ES2_S2_fS2_fjLj128EEEEELb0ELb0ELb1ELb1EEEvNS_9BwdParamsE --------------------------
	.section	.nv.shared._ZN10layer_norm13ln_bwd_kernelINS_13Kernel_traitsI13__nv_bfloat16S2_fS2_fjLj3072ELj1ELj1ELj4ELj16ENS_18Kernel_traits_baseILj3072ES2_S2_fS2_fjLj128EEEEELb0ELb0ELb1ELb1EEEvNS_9BwdParamsE,"aw",@nobits
	.sectionflags	@""
	.align	16
	.zero		1024


//--------------------- .nv.shared._ZN10layer_norm13ln_bwd_kernelINS_13Kernel_traitsI13__nv_bfloat16S2_fS2_fjLj3072ELj1ELj1ELj4ELj16ENS_18Kernel_traits_baseILj3072ES2_S2_fS2_fjLj128EEEEELb0ELb1ELb0ELb0EEEvNS_9BwdParamsE --------------------------
	.section	.nv.shared._ZN10layer_norm13ln_bwd_kernelINS_13Kernel_traitsI13__nv_bfloat16S2_fS2_fjLj3072ELj1ELj1ELj4ELj16ENS_18Kernel_traits_baseILj3072ES2_S2_fS2_fjLj128EEEEELb0ELb1ELb0ELb0EEEvNS_9BwdParamsE,"aw",@nobits
	.sectionflags	@""
	.align	16
	.zero		1024


//--------------------- .nv.shared._ZN10layer_norm13ln_bwd_kernelINS_13Kernel_traitsI13__nv_bfloat16S2_fS2_fjLj3072ELj1ELj1ELj4ELj16ENS_18Kernel_traits_baseILj3072ES2_S2_fS2_fjLj128EEEEELb0ELb1ELb0ELb1EEEvNS_9BwdParamsE --------------------------
	.section	.nv.shared._ZN10layer_norm13ln_bwd_kernelINS_13Kernel_traitsI13__nv_bfloat16S2_fS2_fjLj3072ELj1ELj1ELj4ELj16ENS_18Kernel_traits_baseILj3072ES2_S2_fS2_fjLj128EEEEELb0ELb1ELb0ELb1EEEvNS_9BwdParamsE,"aw",@nobits
	.sectionflags	@""
	.align	16
	.zero		1024


//--------------------- .nv.shared._ZN10layer_norm13ln_bwd_kernelINS_13Kernel_traitsI13__nv_bfloat16S2_fS2_fjLj3072ELj1ELj1ELj4ELj16ENS_18Kernel_traits_baseILj3072ES2_S2_fS2_fjLj128EEEEELb0ELb1ELb1ELb0EEEvNS_9BwdParamsE --------------------------
	.section	.nv.shared._ZN10layer_norm13ln_bwd_kernelINS_13Kernel_traitsI13__nv_bfloat16S2_fS2_fjLj3072ELj1ELj1ELj4ELj16ENS_18Kernel_traits_baseILj3072ES2_S2_fS2_fjLj128EEEEELb0ELb1ELb1ELb0EEEvNS_9BwdParamsE,"aw",@nobits
	.sectionflags	@""
	.align	16
	.zero		1024


//--------------------- .nv.shared._ZN10layer_norm13ln_bwd_kernelINS_13Kernel_traitsI13__nv_bfloat16S2_fS2_fjLj3072ELj1ELj1ELj4ELj16ENS_18Kernel_traits_baseILj3072ES2_S2_fS2_fjLj128EEEEELb0ELb1ELb1ELb1EEEvNS_9BwdParamsE --------------------------
	.section	.nv.shared._ZN10layer_norm13ln_bwd_kernelINS_13Kernel_traitsI13__nv_bfloat16S2_fS2_fjLj3072ELj1ELj1ELj4ELj16ENS_18Kernel_traits_baseILj3072ES2_S2_fS2_fjLj128EEEEELb0ELb1ELb1ELb1EEEvNS_9BwdParamsE,"aw",@nobits
	.sectionflags	@""
	.align	16
	.zero		1024


//--------------------- .nv.shared._ZN10layer_norm13ln_bwd_kernelINS_13Kernel_traitsI13__nv_bfloat16S2_fS2_fjLj3072ELj1ELj1ELj4ELj16ENS_18Kernel_traits_baseILj3072ES2_S2_fS2_fjLj128EEEEELb1ELb0ELb0ELb0EEEvNS_9BwdParamsE --------------------------
	.section	.nv.shared._ZN10layer_norm13ln_bwd_kernelINS_13Kernel_traitsI13__nv_bfloat16S2_fS2_fjLj3072ELj1ELj1ELj4ELj16ENS_18Kernel_traits_baseILj3072ES2_S2_fS2_fjLj128EEEEELb1ELb0ELb0ELb0EEEvNS_9BwdParamsE,"aw",@nobits
	.sectionflags	@""
	.align	16
	.zero		1024


//--------------------- .nv.shared._ZN10layer_norm13ln_bwd_kernelINS_13Kernel_traitsI13__nv_bfloat16S2_fS2_fjLj3072ELj1ELj1ELj4ELj16ENS_18Kernel_traits_baseILj3072ES2_S2_fS2_fjLj128EEEEELb1ELb0ELb0ELb1EEEvNS_9BwdParamsE --------------------------
	.section	.nv.shared._ZN10layer_norm13ln_bwd_kernelINS_13Kernel_traitsI13__nv_bfloat16S2_fS2_fjLj3072ELj1ELj1ELj4ELj16ENS_18Kernel_traits_baseILj3072ES2_S2_fS2_fjLj128EEEEELb1ELb0ELb0ELb1EEEvNS_9BwdParamsE,"aw",@nobits
	.sectionflags	@""
	.align	16
	.zero		1024


//--------------------- .nv.shared._ZN10layer_norm22ln_bwd_finalize_kernelINS_22Kernel_traits_finalizeILj3072E13__nv_bfloat16S2_fS2_fjLb0ELj1024ELj4ENS_18Kernel_traits_baseILj3072ES2_S2_fS2_fjLj1024EEEEELb0ELb0EEEvNS_9BwdParamsE --------------------------
	.section	.nv.shared._ZN10layer_norm22ln_bwd_finalize_kernelINS_22Kernel_traits_finalizeILj3072E13__nv_bfloat16S2_fS2_fjLb0ELj1024ELj4ENS_18Kernel_traits_baseILj3072ES2_S2_fS2_fjLj1024EEEEELb0ELb0EEEvNS_9BwdParamsE,"aw",@nobits
	.sectionflags	@""
	.align	16
.nv.shared._ZN10layer_norm22ln_bwd_finalize_kernelINS_22Kernel_traits_finalizeILj3072E13__nv_bfloat16S2_fS2_fjLb0ELj1024ELj4ENS_18Kernel_traits_baseILj3072ES2_S2_fS2_fjLj1024EEEEELb0ELb0EEEvNS_9BwdParamsE:
	.zero		9472


//--------------------- .nv.shared._ZN10layer_norm13ln_bwd_kernelINS_13Kernel_traitsI13__nv_bfloat16S2_fS2_fjLj3072ELj1ELj1ELj4ELj16ENS_18Kernel_traits_baseILj3072ES2_S2_fS2_fjLj128EEEEELb1ELb0ELb1ELb0EEEvNS_9BwdParamsE --------------------------
	.section	.nv.shared._ZN10layer_norm13ln_bwd_kernelINS_13Kernel_traitsI13__nv_bfloat16S2_fS2_fjLj3072ELj1ELj1ELj4ELj16ENS_18Kernel_traits_baseILj3072ES2_S2_fS2_fjLj128EEEEELb1ELb0ELb1ELb0EEEvNS_9BwdParamsE,"aw",@nobits
	.sectionflags	@""
	.align	16
	.zero		1024


//--------------------- .nv.shared._ZN10layer_norm22ln_bwd_finalize_kernelINS_22Kernel_traits_finalizeILj3072E13__nv_bfloat16S2_fS2_fjLb0ELj1024ELj4ENS_18Kernel_traits_baseILj3072ES2_S2_fS2_fjLj1024EEEEELb0ELb1EEEvNS_9BwdParamsE --------------------------
	.section	.nv.shared._ZN10layer_norm22ln_bwd_finalize_kernelINS_22Kernel_traits_finalizeILj3072E13__nv_bfloat16S2_fS2_fjLb0ELj1024ELj4ENS_18Kernel_traits_baseILj3072ES2_S2_fS2_fjLj1024EEEEELb0ELb1EEEvNS_9BwdParamsE,"aw",@nobits
	.sectionflags	@""
	.align	16
.nv.shared._ZN10layer_norm22ln_bwd_finalize_kernelINS_22Kernel_traits_finalizeILj3072E13__nv_bfloat16S2_fS2_fjLb0ELj1024ELj4ENS_18Kernel_traits_baseILj3072ES2_S2_fS2_fjLj1024EEEEELb0ELb1EEEvNS_9BwdParamsE:
	.zero		9472


//--------------------- .nv.shared._ZN10layer_norm13ln_bwd_kernelINS_13Kernel_traitsI13__nv_bfloat16S2_fS2_fjLj3072ELj1ELj1ELj4ELj16ENS_18Kernel_traits_baseILj3072ES2_S2_fS2_fjLj128EEEEELb1ELb0ELb1ELb1EEEvNS_9BwdParamsE --------------------------
	.section	.nv.shared._ZN10layer_norm13ln_bwd_kernelINS_13Kernel_traitsI13__nv_bfloat16S2_fS2_fjLj3072ELj1ELj1ELj4ELj16ENS_18Kernel_traits_baseILj3072ES2_S2_fS2_fjLj128EEEEELb1ELb0ELb1ELb1EEEvNS_9BwdParamsE,"aw",@nobits
	.sectionflags	@""
	.align	16
	.zero		1024


//--------------------- .nv.shared._ZN10layer_norm13ln_bwd_kernelINS_13Kernel_traitsI13__nv_bfloat16S2_fS2_fjLj3072ELj1ELj1ELj4ELj16ENS_18Kernel_traits_baseILj3072ES2_S2_fS2_fjLj128EEEEELb1ELb1ELb0ELb0EEEvNS_9BwdParamsE --------------------------
	.section	.nv.shared._ZN10layer_norm13ln_bwd_kernelINS_13Kernel_traitsI13__nv_bfloat16S2_fS2_fjLj3072ELj1ELj1ELj4ELj16ENS_18Kernel_traits_baseILj3072ES2_S2_fS2_fjLj128EEEEELb1ELb1ELb0ELb0EEEvNS_9BwdParamsE,"aw",@nobits
	.sectionflags	@""
	.align	16
	.zero		1024


//--------------------- .nv.shared._ZN10layer_norm13ln_bwd_kernelINS_13Kernel_traitsI13__nv_bfloat16S2_fS2_fjLj3072ELj1ELj1ELj4ELj16ENS_18Kernel_traits_baseILj3072ES2_S2_fS2_fjLj128EEEEELb1ELb1ELb0ELb1EEEvNS_9BwdParamsE --------------------------
	.section	.nv.shared._ZN10layer_norm13ln_bwd_kernelINS_13Kernel_traitsI13__nv_bfloat16S2_fS2_fjLj3072ELj1ELj1ELj4ELj16ENS_18Kernel_traits_baseILj3072ES2_S2_fS2_fjLj128EEEEELb1ELb1ELb0ELb1EEEvNS_9BwdParamsE,"aw",@nobits
	.sectionflags	@""
	.align	16
	.zero		1024


//--------------------- .nv.shared._ZN10layer_norm22ln_bwd_finalize_kernelINS_22Kernel_traits_finalizeILj3072E13__nv_bfloat16S2_fS2_fjLb1ELj1024ELj4ENS_18Kernel_traits_baseILj3072ES2_S2_fS2_fjLj1024EEEEELb1ELb0EEEvNS_9BwdParamsE --------------------------
	.section	.nv.shared._ZN10layer_norm22ln_bwd_finalize_kernelINS_22Kernel_traits_finalizeILj3072E13__nv_bfloat16S2_fS2_fjLb1ELj1024ELj4ENS_18Kernel_traits_baseILj3072ES2_S2_fS2_fjLj1024EEEEELb1ELb0EEEvNS_9BwdParamsE,"aw",@nobits
	.sectionflags	@""
	.align	16
.nv.shared._ZN10layer_norm22ln_bwd_finalize_kernelINS_22Kernel_traits_finalizeILj3072E13__nv_bfloat16S2_fS2_fjLb1ELj1024ELj4ENS_18Kernel_traits_baseILj3072ES2_S2_fS2_fjLj1024EEEEELb1ELb0EEEvNS_9BwdParamsE:
	.zero		13696


//--------------------- .nv.shared._ZN10layer_norm13ln_bwd_kernelINS_13Kernel_traitsI13__nv_bfloat16S2_fS2_fjLj3072ELj1ELj1ELj4ELj16ENS_18Kernel_traits_baseILj3072ES2_S2_fS2_fjLj128EEEEELb1ELb1ELb1ELb0EEEvNS_9BwdParamsE --------------------------
	.section	.nv.shared._ZN10layer_norm13ln_bwd_kernelINS_13Kernel_traitsI13__nv_bfloat16S2_fS2_fjLj3072ELj1ELj1ELj4ELj16ENS_18Kernel_traits_baseILj3072ES2_S2_fS2_fjLj128EEEEELb1ELb1ELb1ELb0EEEvNS_9BwdParamsE,"aw",@nobits
	.sectionflags	@""
	.align	16
	.zero		1024


//--------------------- .nv.shared._ZN10layer_norm22ln_bwd_finalize_kernelINS_22Kernel_traits_finalizeILj3072E13__nv_bfloat16S2_fS2_fjLb1ELj1024ELj4ENS_18Kernel_traits_baseILj3072ES2_S2_fS2_fjLj1024EEEEELb1ELb1EEEvNS_9BwdParamsE --------------------------
	.section	.nv.shared._ZN10layer_norm22ln_bwd_finalize_kernelINS_22Kernel_traits_finalizeILj3072E13__nv_bfloat16S2_fS2_fjLb1ELj1024ELj4ENS_18Kernel_traits_baseILj3072ES2_S2_fS2_fjLj1024EEEEELb1ELb1EEEvNS_9BwdParamsE,"aw",@nobits
	.sectionflags	@""
	.align	16
.nv.shared._ZN10layer_norm22ln_bwd_finalize_kernelINS_22Kernel_traits_finalizeILj3072E13__nv_bfloat16S2_fS2_fjLb1ELj1024ELj4ENS_18Kernel_traits_baseILj3072ES2_S2_fS2_fjLj1024EEEEELb1ELb1EEEvNS_9BwdParamsE:
	.zero		13696


//--------------------- .nv.shared._ZN10layer_norm13ln_bwd_kernelINS_13Kernel_traitsI13__nv_bfloat16S2_fS2_fjLj3072ELj1ELj1ELj4ELj16ENS_18Kernel_traits_baseILj3072ES2_S2_fS2_fjLj128EEEEELb1ELb1ELb1ELb1EEEvNS_9BwdParamsE --------------------------
	.section	.nv.shared._ZN10layer_norm13ln_bwd_kernelINS_13Kernel_traitsI13__nv_bfloat16S2_fS2_fjLj3072ELj1ELj1ELj4ELj16ENS_18Kernel_traits_baseILj3072ES2_S2_fS2_fjLj128EEEEELb1ELb1ELb1ELb1EEEvNS_9BwdParamsE,"aw",@nobits
	.sectionflags	@""
	.align	16
	.zero		1024


//--------------------- .nv.shared._ZN10layer_norm13ln_bwd_kernelINS_13Kernel_traitsIf13__nv_bfloat16fS2_fjLj3072ELj1ELj1ELj4ELj16ENS_18Kernel_traits_baseILj3072EfS2_fS2_fjLj128EEEEELb0ELb0ELb0ELb0EEEvNS_9BwdParamsE --------------------------
	.section	.nv.shared._ZN10layer_norm13ln_bwd_kernelINS_13Kernel_traitsIf13__nv_bfloat16fS2_fjLj3072ELj1ELj1ELj4ELj16ENS_18Kernel_traits_baseILj3072EfS2_fS2_fjLj128EEEEELb0ELb0ELb0ELb0EEEvNS_9BwdParamsE,"aw",@nobits
	.sectionflags	@""
	.align	16
	.zero		1024


//--------------------- .nv.shared._ZN10layer_norm13ln_bwd_kernelINS_13Kernel_traitsIf13__nv_bfloat16fS2_fjLj3072ELj1ELj1ELj4ELj16ENS_18Kernel_traits_baseILj3072EfS2_fS2_fjLj128EEEEELb0ELb0ELb0ELb1EEEvNS_9BwdParamsE --------------------------
	.section	.nv.shared._ZN10layer_norm13ln_bwd_kernelINS_13Kernel_traitsIf13__nv_bfloat16fS2_fjLj3072ELj1ELj1ELj4ELj16ENS_18Kernel_traits_baseILj3072EfS2_fS2_fjLj128EEEEELb0ELb0ELb0ELb1EEEvNS_9BwdParamsE,"aw",@nobits
	.sectionflags	@""
	.align	16
	.zero		1024


//--------------------- .nv.shared._ZN10layer_norm13ln_bwd_kernelINS_13Kernel_traitsIf13__nv_bfloat16fS2_fjLj3072ELj1ELj1ELj4ELj16ENS_18Kernel_traits_baseILj3072EfS2_fS2_fjLj128EEEEELb0ELb0ELb1ELb0EEEvNS_9BwdParamsE --------------------------
	.section	.nv.shared._ZN10layer_norm13ln_bwd_kernelINS_13Kernel_traitsIf13__nv_bfloat16fS2_fjLj3072ELj1ELj1ELj4ELj16ENS_18Kernel_traits_baseILj3072EfS2_fS2_fjLj128EEEEELb0ELb0ELb1ELb0EEEvNS_9BwdParamsE,"aw",@nobits
	.sectionflags	@""
	.align	16
	.zero		1024


//--------------------- .nv.shared._ZN10layer_norm13ln_bwd_kernelINS_13Kernel_traitsIf13__nv_bfloat16fS2_fjLj3072ELj1ELj1ELj4ELj16ENS_18Kernel_traits_baseILj3072EfS2_fS2_fjLj128EEEEELb0ELb0ELb1ELb1EEEvNS_9BwdParamsE --------------------------
	.section	.nv.shared._ZN10layer_norm13ln_bwd_kernelINS_13Kernel_traitsIf13__nv_bfloat16fS2_fjLj3072ELj1ELj1ELj4ELj16ENS_18Kernel_traits_baseILj3072EfS2_fS2_fjLj128EEEEELb0ELb0ELb1ELb1EEEvNS_9BwdParamsE,"aw",@nobits
	.sectionflags	@""
	.align	16
	.zero		1024


//--------------------- .nv.shared._ZN10layer_norm13ln_bwd_kernelINS_13Kernel_traitsIf13__nv_bfloat16fS2_fjLj3072ELj1ELj1ELj4ELj16ENS_18Kernel_traits_baseILj3072EfS2_fS2_fjLj128EEEEELb0ELb1ELb0ELb0EEEvNS_9BwdParamsE --------------------------
	.section	.nv.shared._ZN10layer_norm13ln_bwd_kernelINS_13Kernel_traitsIf13__nv_bfloat16fS2_fjLj3072ELj1ELj1ELj4ELj16ENS_18Kernel_traits_baseILj3072EfS2_fS2_fjLj128EEEEELb0ELb1ELb0ELb0EEEvNS_9BwdParamsE,"aw",@nobits
	.sectionflags	@""
	.align	16
	.zero		1024


//--------------------- .nv.shared._ZN10layer_norm13ln_bwd_kernelINS_13Kernel_traitsIf13__nv_bfloat16fS2_fjLj3072ELj1ELj1ELj4ELj16ENS_18Kernel_traits_baseILj3072EfS2_fS2_fjLj128EEEEELb0ELb1ELb0ELb1EEEvNS_9BwdParamsE --------------------------
	.section	.nv.shared._ZN10layer_norm13ln_bwd_kernelINS_13Kernel_traitsIf13__nv_bfloat16fS2_fjLj3072ELj1ELj1ELj4ELj16ENS_18Kernel_traits_baseILj3072EfS2_fS2_fjLj128EEEEELb0ELb1ELb0ELb1EEEvNS_9BwdParamsE,"aw",@nobits
	.sectionflags	@""
	.align	16
	.zero		1024


//--------------------- .nv.shared._ZN10layer_norm13ln_bwd_kernelINS_13Kernel_traitsIf13__nv_bfloat16fS2_fjLj3072ELj1ELj1ELj4ELj16ENS_18Kernel_traits_baseILj3072EfS2_fS2_fjLj128EEEEELb0ELb1ELb1ELb0EEEvNS_9BwdParamsE --------------------------
	.section	.nv.shared._ZN10layer_norm13ln_bwd_kernelINS_13Kernel_traitsIf13__nv_bfloat16fS2_fjLj3072ELj1ELj1ELj4ELj16ENS_18Kernel_traits_baseILj3072EfS2_fS2_fjLj128EEEEELb0ELb1ELb1ELb0EEEvNS_9BwdParamsE,"aw",@nobits
	.sectionflags	@""
	.align	16
	.zero		1024


//--------------------- .nv.shared._ZN10layer_norm13ln_bwd_kernelINS_13Kernel_traitsIf13__nv_bfloat16fS2_fjLj3072ELj1ELj1ELj4ELj16ENS_18Kernel_traits_baseILj3072EfS2_fS2_fjLj128EEEEELb0ELb1ELb1ELb1EEEvNS_9BwdParamsE --------------------------
	.section	.nv.shared._ZN10layer_norm13ln_bwd_kernelINS_13Kernel_traitsIf13__nv_bfloat16fS2_fjLj3072ELj1ELj1ELj4ELj16ENS_18Kernel_traits_baseILj3072EfS2_fS2_fjLj128EEEEELb0ELb1ELb1ELb1EEEvNS_9BwdParamsE,"aw",@nobits
	.sectionflags	@""
	.align	16
	.zero		1024


//--------------------- .nv.shared._ZN10layer_norm13ln_bwd_kernelINS_13Kernel_traitsIf13__nv_bfloat16fS2_fjLj3072ELj1ELj1ELj4ELj16ENS_18Kernel_traits_baseILj3072EfS2_fS2_fjLj128EEEEELb1ELb0ELb0ELb0EEEvNS_9BwdParamsE --------------------------
	.section	.nv.shared._ZN10layer_norm13ln_bwd_kernelINS_13Kernel_traitsIf13__nv_bfloat16fS2_fjLj3072ELj1ELj1ELj4ELj16ENS_18Kernel_traits_baseILj3072EfS2_fS2_fjLj128EEEEELb1ELb0ELb0ELb0EEEvNS_9BwdParamsE,"aw",@nobits
	.sectionflags	@""
	.align	16
	.zero		1024


//--------------------- .nv.shared._ZN10layer_norm13ln_bwd_kernelINS_13Kernel_traitsIf13__nv_bfloat16fS2_fjLj3072ELj1ELj1ELj4ELj16ENS_18Kernel_traits_baseILj3072EfS2_fS2_fjLj128EEEEELb1ELb0ELb0ELb1EEEvNS_9BwdParamsE --------------------------
	.section	.nv.shared._ZN10layer_norm13ln_bwd_kernelINS_13Kernel_traitsIf13__nv_bfloat16fS2_fjLj3072ELj1ELj1ELj4ELj16ENS_18Kernel_traits_baseILj3072EfS2_fS2_fjLj128EEEEELb1ELb0ELb0ELb1EEEvNS_9BwdParamsE,"aw",@nobits
	.sectionflags	@""
	.align	16
	.zero		1024


//--------------------- .nv.shared._ZN10layer_norm22ln_bwd_finalize_kernelINS_22Kernel_traits_finalizeILj3072Ef13__nv_bfloat16fS2_fjLb0ELj1024ELj4ENS_18Kernel_traits_baseILj3072EfS2_fS2_fjLj1024EEEEELb0ELb0EEEvNS_9BwdParamsE --------------------------
	.section	.nv.shared._ZN10layer_norm22ln_bwd_finalize_kernelINS_22Kernel_traits_finalizeILj3072Ef13__nv_bfloat16fS2_fjLb0ELj1024ELj4ENS_18Kernel_traits_baseILj3072EfS2_fS2_fjLj1024EEEEELb0ELb0EEEvNS_9BwdParamsE,"aw",@nobits
	.sectionflags	@""
	.align	16
.nv.shared._ZN10layer_norm22ln_bwd_finalize_kernelINS_22Kernel_traits_finalizeILj3072Ef13__nv_bfloat16fS2_fjLb0ELj1024ELj4ENS_18Kernel_traits_baseILj3072EfS2_fS2_fjLj1024EEEEELb0ELb0EEEvNS_9BwdParamsE:
	.zero		9472


//--------------------- .nv.shared._ZN10layer_norm13ln_bwd_kernelINS_13Kernel_traitsIf13__nv_bfloat16fS2_fjLj3072ELj1ELj1ELj4ELj16ENS_18Kernel_traits_baseILj3072EfS2_fS2_fjLj128EEEEELb1ELb0ELb1ELb0EEEvNS_9BwdParamsE --------------------------
	.section	.nv.shared._ZN10layer_norm13ln_bwd_kernelINS_13Kernel_traitsIf13__nv_bfloat16fS2_fjLj3072ELj1ELj1ELj4ELj16ENS_18Kernel_traits_baseILj3072EfS2_fS2_fjLj128EEEEELb1ELb0ELb1ELb0EEEvNS_9BwdParamsE,"aw",@nobits
	.sectionflags	@""
	.align	16
	.zero		1024


//--------------------- .nv.shared._ZN10layer_norm22ln_bwd_finalize_kernelINS_22Kernel_traits_finalizeILj3072Ef13__nv_bfloat16fS2_fjLb0ELj1024ELj4ENS_18Kernel_traits_baseILj3072EfS2_fS2_fjLj1024EEEEELb0ELb1EEEvNS_9BwdParamsE --------------------------
	.section	.nv.shared._ZN10layer_norm22ln_bwd_finalize_kernelINS_22Kernel_traits_finalizeILj3072Ef13__nv_bfloat16fS2_fjLb0ELj1024ELj4ENS_18Kernel_traits_baseILj3072EfS2_fS2_fjLj1024EEEEELb0ELb1EEEvNS_9BwdParamsE,"aw",@nobits
	.sectionflags	@""
	.align	16
.nv.shared._ZN10layer_norm22ln_bwd_finalize_kernelINS_22Kernel_traits_finalizeILj3072Ef13__nv_bfloat16fS2_fjLb0ELj1024ELj4ENS_18Kernel_traits_baseILj3072EfS2_fS2_fjLj1024EEEEELb0ELb1EEEvNS_9BwdParamsE:
	.zero		9472


//--------------------- .nv.shared._ZN10layer_norm13ln_bwd_kernelINS_13Kernel_traitsIf13__nv_bfloat16fS2_fjLj3072ELj1ELj1ELj4ELj16ENS_18Kernel_traits_baseILj3072EfS2_fS2_fjLj128EEEEELb1ELb0ELb1ELb1EEEvNS_9BwdParamsE --------------------------
	.section	.nv.shared._ZN10layer_norm13ln_bwd_kernelINS_13Kernel_traitsIf13__nv_bfloat16fS2_fjLj3072ELj1ELj1ELj4ELj16ENS_18Kernel_traits_baseILj3072EfS2_fS2_fjLj128EEEEELb1ELb0ELb1ELb1EEEvNS_9BwdParamsE,"aw",@nobits
	.sectionflags	@""
	.align	16
	.zero		1024


//--------------------- .nv.shared._ZN10layer_norm13ln_bwd_kernelINS_13Kernel_traitsIf13__nv_bfloat16fS2_fjLj3072ELj1ELj1ELj4ELj16ENS_18Kernel_traits_baseILj3072EfS2_fS2_fjLj128EEEEELb1ELb1ELb0ELb0EEEvNS_9BwdParamsE --------------------------
	.section	.nv.shared._ZN10layer_norm13ln_bwd_kernelINS_13Kernel_traitsIf13__nv_bfloat16fS2_fjLj3072ELj1ELj1ELj4ELj16ENS_18Kernel_traits_baseILj3072EfS2_fS2_fjLj128EEEEELb1ELb1ELb0ELb0EEEvNS_9BwdParamsE,"aw",@nobits
	.sectionflags	@""
	.align	16
	.zero		1024


//--------------------- .nv.shared._ZN10layer_norm13ln_bwd_kernelINS_13Kernel_traitsIf13__nv_bfloat16fS2_fjLj3072ELj1ELj1ELj4ELj16ENS_18Kernel_traits_baseILj3072EfS2_fS2_fjLj128EEEEELb1ELb1ELb0ELb1EEEvNS_9BwdParamsE --------------------------
	.section	.nv.shared._ZN10layer_norm13ln_bwd_kernelINS_13Kernel_traitsIf13__nv_bfloat16fS2_fjLj3072ELj1ELj1ELj4ELj16ENS_18Kernel_traits_baseILj3072EfS2_fS2_fjLj128EEEEELb1ELb1ELb0ELb1EEEvNS_9BwdParamsE,"aw",@nobits
	.sectionflags	@""
	.align	16
	.zero		1024


//--------------------- .nv.shared._ZN10layer_norm22ln_bwd_finalize_kernelINS_22Kernel_traits_finalizeILj3072Ef13__nv_bfloat16fS2_fjLb1ELj1024ELj4ENS_18Kernel_traits_baseILj3072EfS2_fS2_fjLj1024EEEEELb1ELb0EEEvNS_9BwdParamsE --------------------------
	.section	.nv.shared._ZN10layer_norm22ln_bwd_finalize_kernelINS_22Kernel_traits_finalizeILj3072Ef13__nv_bfloat16fS2_fjLb1ELj1024ELj4ENS_18Kernel_traits_baseILj3072EfS2_fS2_fjLj1024EEEEELb1ELb0EEEvNS_9BwdParamsE,"aw",@nobits
	.sectionflags	@""
	.align	16
.nv.shared._ZN10layer_norm22ln_bwd_finalize_kernelINS_22Kernel_traits_finalizeILj3072Ef13__nv_bfloat16fS2_fjLb1ELj1024ELj4ENS_18Kernel_traits_baseILj3072EfS2_fS2_fjLj1024EEEEELb1ELb0EEEvNS_9BwdParamsE:
	.zero		13696


//--------------------- .nv.shared._ZN10layer_norm13ln_bwd_kernelINS_13Kernel_traitsIf13__nv_bfloat16fS2_fjLj3072ELj1ELj1ELj4ELj16ENS_18Kernel_traits_baseILj3072EfS2_fS2_fjLj128EEEEELb1ELb1ELb1ELb0EEEvNS_9BwdParamsE --------------------------
	.section	.nv.shared._ZN10layer_norm13ln_bwd_kernelINS_13Kernel_traitsIf13__nv_bfloat16fS2_fjLj3072ELj1ELj1ELj4ELj16ENS_18Kernel_traits_baseILj3072EfS2_fS2_fjLj128EEEEELb1ELb1ELb1ELb0EEEvNS_9BwdParamsE,"aw",@nobits
	.sectionflags	@""
	.align	16
	.zero		1024


//--------------------- .nv.shared._ZN10layer_norm22ln_bwd_finalize_kernelINS_22Kernel_traits_finalizeILj3072Ef13__nv_bfloat16fS2_fjLb1ELj1024ELj4ENS_18Kernel_traits_baseILj3072EfS2_fS2_fjLj1024EEEEELb1ELb1EEEvNS_9BwdParamsE --------------------------
	.section	.nv.shared._ZN10layer_norm22ln_bwd_finalize_kernelINS_22Kernel_traits_finalizeILj3072Ef13__nv_bfloat16fS2_fjLb1ELj1024ELj4ENS_18Kernel_traits_baseILj3072EfS2_fS2_fjLj1024EEEEELb1ELb1EEEvNS_9BwdParamsE,"aw",@nobits
	.sectionflags	@""
	.align	16
.nv.shared._ZN10layer_norm22ln_bwd_finalize_kernelINS_22Kernel_traits_finalizeILj3072Ef13__nv_bfloat16fS2_fjLb1ELj1024ELj4ENS_18Kernel_traits_baseILj3072EfS2_fS2_fjLj1024EEEEELb1ELb1EEEvNS_9BwdParamsE:
	.zero		13696


//--------------------- .nv.shared._ZN10layer_norm13ln_bwd_kernelINS_13Kernel_traitsIf13__nv_bfloat16fS2_fjLj3072ELj1ELj1ELj4ELj16ENS_18Kernel_traits_baseILj3072EfS2_fS2_fjLj128EEEEELb1ELb1ELb1ELb1EEEvNS_9BwdParamsE --------------------------
	.section	.nv.shared._ZN10layer_norm13ln_bwd_kernelINS_13Kernel_traitsIf13__nv_bfloat16fS2_fjLj3072ELj1ELj1ELj4ELj16ENS_18Kernel_traits_baseILj3072EfS2_fS2_fjLj128EEEEELb1ELb1ELb1ELb1EEEvNS_9BwdParamsE,"aw",@nobits
	.sectionflags	@""
	.align	16
	.zero		1024


//--------------------- .nv.shared._ZN10layer_norm13ln_bwd_kernelINS_13Kernel_traitsIf6__halfS2_S2_fjLj3072ELj1ELj1ELj4ELj16ENS_18Kernel_traits_baseILj3072EfS2_S2_S2_fjLj128EEEEELb0ELb0ELb0ELb0EEEvNS_9BwdParamsE --------------------------
	.section	.nv.shared._ZN10layer_norm13ln_bwd_kernelINS_13Kernel_traitsIf6__halfS2_S2_fjLj3072ELj1ELj1ELj4ELj16ENS_18Kernel_traits_baseILj3072EfS2_S2_S2_fjLj128EEEEELb0ELb0ELb0ELb0EEEvNS_9BwdParamsE,"aw",@nobits
	.sectionflags	@""
	.align	16
	.zero		1024


//--------------------- .nv.shared._ZN10layer_norm13ln_bwd_kernelINS_13Kernel_traitsIf6__halfS2_S2_fjLj3072ELj1ELj1ELj4ELj16ENS_18Kernel_traits_baseILj3072EfS2_S2_S2_fjLj128EEEEELb0ELb0ELb0ELb1EEEvNS_9BwdParamsE --------------------------
	.section	.nv.shared._ZN10layer_norm13ln_bwd_kernelINS_13Kernel_traitsIf6__halfS2_S2_fjLj3072ELj1ELj1ELj4ELj16ENS_18Kernel_traits_baseILj3072EfS2_S2_S2_fjLj128EEEEELb0ELb0ELb0ELb1EEEvNS_9BwdParamsE,"aw",@nobits
	.sectionflags	@""
	.align	16
	.zero		1024


//--------------------- .nv.shared._ZN10layer_norm13ln_bwd_kernelINS_13Kernel_traitsIf6__halfS2_S2_fjLj3072ELj1ELj1ELj4ELj16ENS_18Kernel_traits_baseILj3072EfS2_S2_S2_fjLj128EEEEELb0ELb0ELb1ELb0EEEvNS_9BwdParamsE --------------------------
	.section	.nv.shared._ZN10layer_norm13ln_bwd_kernelINS_13Kernel_traitsIf6__halfS2_S2_fjLj3072ELj1ELj1ELj4ELj16ENS_18Kernel_traits_baseILj3072EfS2_S2_S2_fjLj128EEEEELb0ELb0ELb1ELb0EEEvNS_9BwdParamsE,"aw",@nobits
	.sectionflags	@""
	.align	16
	.zero		1024


//--------------------- .nv.shared._ZN10layer_norm13ln_bwd_kernelINS_13Kernel_traitsIf6__halfS2_S2_fjLj3072ELj1ELj1ELj4ELj16ENS_18Kernel_traits_baseILj3072EfS2_S2_S2_fjLj128EEEEELb0ELb0ELb1ELb1EEEvNS_9BwdParamsE --------------------------
	.section	.nv.shared._ZN10layer_norm13ln_bwd_kernelINS_13Kernel_traitsIf6__halfS2_S2_fjLj3072ELj1ELj1ELj4ELj16ENS_18Kernel_traits_baseILj3072EfS2_S2_S2_fjLj128EEEEELb0ELb0ELb1ELb1EEEvNS_9BwdParamsE,"aw",@nobits
	.sectionflags	@""
	.align	16
	.zero		1024


//--------------------- .nv.shared._ZN10layer_norm13ln_bwd_kernelINS_13Kernel_traitsIf6__halfS2_S2_fjLj3072ELj1ELj1ELj4ELj16ENS_18Kernel_traits_baseILj3072EfS2_S2_S2_fjLj128EEEEELb0ELb1ELb0ELb0EEEvNS_9BwdParamsE --------------------------
	.section	.nv.shared._ZN10layer_norm13ln_bwd_kernelINS_13Kernel_traitsIf6__halfS2_S2_fjLj3072ELj1ELj1ELj4ELj16ENS_18Kernel_traits_baseILj3072EfS2_S2_S2_fjLj128EEEEELb0ELb1ELb0ELb0EEEvNS_9BwdParamsE,"aw",@nobits
	.sectionflags	@""
	.align	16
	.zero		1024


//--------------------- .nv.shared._ZN10layer_norm13ln_bwd_kernelINS_13Kernel_traitsIf6__halfS2_S2_fjLj3072ELj1ELj1ELj4ELj16ENS_18Kernel_traits_baseILj3072EfS2_S2_S2_fjLj128EEEEELb0ELb1ELb0ELb1EEEvNS_9BwdParamsE --------------------------
	.section	.nv.shared._ZN10layer_norm13ln_bwd_kernelINS_13Kernel_traitsIf6__halfS2_S2_fjLj3072ELj1ELj1ELj4ELj16ENS_18Kernel_traits_baseILj3072EfS2_S2_S2_fjLj128EEEEELb0ELb1ELb0ELb1EEEvNS_9BwdParamsE,"aw",@nobits
	.sectionflags	@""
	.align	16
	.zero		1024


//--------------------- .nv.shared._ZN10layer_norm13ln_bwd_kernelINS_13Kernel_traitsIf6__halfS2_S2_fjLj3072ELj1ELj1ELj4ELj16ENS_18Kernel_traits_baseILj3072EfS2_S2_S2_fjLj128EEEEELb0ELb1ELb1ELb0EEEvNS_9BwdParamsE --------------------------
	.section	.nv.shared._ZN10layer_norm13ln_bwd_kernelINS_13Kernel_traitsIf6__halfS2_S2_fjLj3072ELj1ELj1ELj4ELj16ENS_18Kernel_traits_baseILj3072EfS2_S2_S2_fjLj128EEEEELb0ELb1ELb1ELb0EEEvNS_9BwdParamsE,"aw",@nobits
	.sectionflags	@""
	.align	16
	.zero		1024


//--------------------- .nv.shared._ZN10layer_norm13ln_bwd_kernelINS_13Kernel_traitsIf6__halfS2_S2_fjLj3072ELj1ELj1ELj4ELj16ENS_18Kernel_traits_baseILj3072EfS2_S2_S2_fjLj128EEEEELb0ELb1ELb1ELb1EEEvNS_9BwdParamsE --------------------------
	.section	.nv.shared._ZN10layer_norm13ln_bwd_kernelINS_13Kernel_traitsIf6__halfS2_S2_fjLj3072ELj1ELj1ELj4ELj16ENS_18Kernel_traits_baseILj3072EfS2_S2_S2_fjLj128EEEEELb0ELb1ELb1ELb1EEEvNS_9BwdParamsE,"aw",@nobits
	.sectionflags	@""
	.align	16
	.zero		1024


//--------------------- .nv.shared._ZN10layer_norm13ln_bwd_kernelINS_13Kernel_traitsIf6__halfS2_S2_fjLj3072ELj1ELj1ELj4ELj16ENS_18Kernel_traits_baseILj3072EfS2_S2_S2_fjLj128EEEEELb1ELb0ELb0ELb0EEEvNS_9BwdParamsE --------------------------
	.section	.nv.shared._ZN10layer_norm13ln_bwd_kernelINS_13Kernel_traitsIf6__halfS2_S2_fjLj3072ELj1ELj1ELj4ELj16ENS_18Kernel_traits_baseILj3072EfS2_S2_S2_fjLj128EEEEELb1ELb0ELb0ELb0EEEvNS_9BwdParamsE,"aw",@nobits
	.sectionflags	@""
	.align	16
	.zero		1024


//--------------------- .nv.shared._ZN10layer_norm13ln_bwd_kernelINS_13Kernel_traitsIf6__halfS2_S2_fjLj3072ELj1ELj1ELj4ELj16ENS_18Kernel_traits_baseILj3072EfS2_S2_S2_fjLj128EEEEELb1ELb0ELb0ELb1EEEvNS_9BwdParamsE --------------------------
	.section	.nv.shared._ZN10layer_norm13ln_bwd_kernelINS_13Kernel_traitsIf6__halfS2_S2_fjLj3072ELj1ELj1ELj4ELj16ENS_18Kernel_traits_baseILj3072EfS2_S2_S2_fjLj128EEEEELb1ELb0ELb0ELb1EEEvNS_9BwdParamsE,"aw",@nobits
	.sectionflags	@""
	.align	16
	.zero		1024


//--------------------- .nv.shared._ZN10layer_norm22ln_bwd_finalize_kernelINS_22Kernel_traits_finalizeILj3072Ef6__halfS2_S2_fjLb0ELj1024ELj4ENS_18Kernel_traits_baseILj3072EfS2_S2_S2_fjLj1024EEEEELb0ELb0EEEvNS_9BwdParamsE --------------------------
	.section	.nv.shared._ZN10layer_norm22ln_bwd_finalize_kernelINS_22Kernel_traits_finalizeILj3072Ef6__halfS2_S2_fjLb0ELj1024ELj4ENS_18Kernel_traits_baseILj3072EfS2_S2_S2_fjLj1024EEEEELb0ELb0EEEvNS_9BwdParamsE,"aw",@nobits
	.sectionflags	@""
	.align	16
.nv.shared._ZN10layer_norm22ln_bwd_finalize_kernelINS_22Kernel_traits_finalizeILj3072Ef6__halfS2_S2_fjLb0ELj1024ELj4ENS_18Kernel_traits_baseILj3072EfS2_S2_S2_fjLj1024EEEEELb0ELb0EEEvNS_9BwdParamsE:
	.zero		9472


//--------------------- .nv.shared._ZN10layer_norm13ln_bwd_kernelINS_13Kernel_traitsIf6__halfS2_S2_fjLj3072ELj1ELj1ELj4ELj16ENS_18Kernel_traits_baseILj3072EfS2_S2_S2_fjLj128EEEEELb1ELb0ELb1ELb0EEEvNS_9BwdParamsE --------------------------
	.section	.nv.shared._ZN10layer_norm13ln_bwd_kernelINS_13Kernel_traitsIf6__halfS2_S2_fjLj3072ELj1ELj1ELj4ELj16ENS_18Kernel_traits_baseILj3072EfS2_S2_S2_fjLj128EEEEELb1ELb0ELb1ELb0EEEvNS_9BwdParamsE,"aw",@nobits
	.sectionflags	@""
	.align	16
	.zero		1024


//--------------------- .nv.shared._ZN10layer_norm22ln_bwd_finalize_kernelINS_22Kernel_traits_finalizeILj3072Ef6__halfS2_S2_fjLb0ELj1024ELj4ENS_18Kernel_traits_baseILj3072EfS2_S2_S2_fjLj1024EEEEELb0ELb1EEEvNS_9BwdParamsE --------------------------
	.section	.nv.shared._ZN10layer_norm22ln_bwd_finalize_kernelINS_22Kernel_traits_finalizeILj3072Ef6__halfS2_S2_fjLb0ELj1024ELj4ENS_18Kernel_traits_baseILj3072EfS2_S2_S2_fjLj1024EEEEELb0ELb1EEEvNS_9BwdParamsE,"aw",@nobits
	.sectionflags	@""
	.align	16
.nv.shared._ZN10layer_norm22ln_bwd_finalize_kernelINS_22Kernel_traits_finalizeILj3072Ef6__halfS2_S2_fjLb0ELj1024ELj4ENS_18Kernel_traits_baseILj3072EfS2_S2_S2_fjLj1024EEEEELb0ELb1EEEvNS_9BwdParamsE:
	.zero		9472


//--------------------- .nv.shared._ZN10layer_norm13ln_bwd_kernelINS_13Kernel_traitsIf6__halfS2_S2_fjLj3072ELj1ELj1ELj4ELj16ENS_18Kernel_traits_baseILj3072EfS2_S2_S2_fjLj128EEEEELb1ELb0ELb1ELb1EEEvNS_9BwdParamsE --------------------------
	.section	.nv.shared._ZN10layer_norm13ln_bwd_kernelINS_13Kernel_traitsIf6__halfS2_S2_fjLj3072ELj1ELj1ELj4ELj16ENS_18Kernel_traits_baseILj3072EfS2_S2_S2_fjLj128EEEEELb1ELb0ELb1ELb1EEEvNS_9BwdParamsE,"aw",@nobits
	.sectionflags	@""
	.align	16
	.zero		1024


//--------------------- .nv.shared._ZN10layer_norm13ln_bwd_kernelINS_13Kernel_traitsIf6__halfS2_S2_fjLj3072ELj1ELj1ELj4ELj16ENS_18Kernel_traits_baseILj3072EfS2_S2_S2_fjLj128EEEEELb1ELb1ELb0ELb0EEEvNS_9BwdParamsE --------------------------
	.section	.nv.shared._ZN10layer_norm13ln_bwd_kernelINS_13Kernel_traitsIf6__halfS2_S2_fjLj3072ELj1ELj1ELj4ELj16ENS_18Kernel_traits_baseILj3072EfS2_S2_S2_fjLj128EEEEELb1ELb1ELb0ELb0EEEvNS_9BwdParamsE,"aw",@nobits
	.sectionflags	@""
	.align	16
	.zero		1024


//--------------------- .nv.shared._ZN10layer_norm13ln_bwd_kernelINS_13Kernel_traitsIf6__halfS2_S2_fjLj3072ELj1ELj1ELj4ELj16ENS_18Kernel_traits_baseILj3072EfS2_S2_S2_fjLj128EEEEELb1ELb1ELb0ELb1EEEvNS_9BwdParamsE --------------------------
	.section	.nv.shared._ZN10layer_norm13ln_bwd_kernelINS_13Kernel_traitsIf6__halfS2_S2_fjLj3072ELj1ELj1ELj4ELj16ENS_18Kernel_traits_baseILj3072EfS2_S2_S2_fjLj128EEEEELb1ELb1ELb0ELb1EEEvNS_9BwdParamsE,"aw",@nobits
	.sectionflags	@""
	.align	16
	.zero		1024


//--------------------- .nv.shared._ZN10layer_norm22ln_bwd_finalize_kernelINS_22Kernel_traits_finalizeILj3072Ef6__halfS2_S2_fjLb1ELj1024ELj4ENS_18Kernel_traits_baseILj3072EfS2_S2_S2_fjLj1024EEEEELb1ELb0EEEvNS_9BwdParamsE --------------------------
	.section	.nv.shared._ZN10layer_norm22ln_bwd_finalize_kernelINS_22Kernel_traits_finalizeILj3072Ef6__halfS2_S2_fjLb1ELj1024ELj4ENS_18Kernel_traits_baseILj3072EfS2_S2_S2_fjLj1024EEEEELb1ELb0EEEvNS_9BwdParamsE,"aw",@nobits
	.sectionflags	@""
	.align	16
.nv.shared._ZN10layer_norm22ln_bwd_finalize_kernelINS_22Kernel_traits_finalizeILj3072Ef6__halfS2_S2_fjLb1ELj1024ELj4ENS_18Kernel_traits_baseILj3072EfS2_S2_S2_fjLj1024EEEEELb1ELb0EEEvNS_9BwdParamsE:
	.zero		13696


//--------------------- .nv.shared._ZN10layer_norm13ln_bwd_kernelINS_13Kernel_traitsIf6__halfS2_S2_fjLj3072ELj1ELj1ELj4ELj16ENS_18Kernel_traits_baseILj3072EfS2_S2_S2_fjLj128EEEEELb1ELb1ELb1ELb0EEEvNS_9BwdParamsE --------------------------
	.section	.nv.shared._ZN10layer_norm13ln_bwd_kernelINS_13Kernel_traitsIf6__halfS2_S2_fjLj3072ELj1ELj1ELj4ELj16ENS_18Kernel_traits_baseILj3072EfS2_S2_S2_fjLj128EEEEELb1ELb1ELb1ELb0EEEvNS_9BwdParamsE,"aw",@nobits
	.sectionflags	@""
	.align	16
	.zero		1024


//--------------------- .nv.shared._ZN10layer_norm22ln_bwd_finalize_kernelINS_22Kernel_traits_finalizeILj3072Ef6__halfS2_S2_fjLb1ELj1024ELj4ENS_18Kernel_traits_baseILj3072EfS2_S2_S2_fjLj1024EEEEELb1ELb1EEEvNS_9BwdParamsE --------------------------
	.section	.nv.shared._ZN10layer_norm22ln_bwd_finalize_kernelINS_22Kernel_traits_finalizeILj3072Ef6__halfS2_S2_fjLb1ELj1024ELj4ENS_18Kernel_traits_baseILj3072EfS2_S2_S2_fjLj1024EEEEELb1ELb1EEEvNS_9BwdParamsE,"aw",@nobits
	.sectionflags	@""
	.align	16
.nv.shared._ZN10layer_norm22ln_bwd_finalize_kernelINS_22Kernel_traits_finalizeILj3072Ef6__halfS2_S2_fjLb1ELj1024ELj4ENS_18Kernel_traits_baseILj3072EfS2_S2_S2_fjLj1024EEEEELb1ELb1EEEvNS_9BwdParamsE:
	.zero		13696


//--------------------- .nv.shared._ZN10layer_norm13ln_bwd_kernelINS_13Kernel_traitsIf6__halfS2_S2_fjLj3072ELj1ELj1ELj4ELj16ENS_18Kernel_traits_baseILj3072EfS2_S2_S2_fjLj128EEEEELb1ELb1ELb1ELb1EEEvNS_9BwdParamsE --------------------------
	.section	.nv.shared._ZN10layer_norm13ln_bwd_kernelINS_13Kernel_traitsIf6__halfS2_S2_fjLj3072ELj1ELj1ELj4ELj16ENS_18Kernel_traits_baseILj3072EfS2_S2_S2_fjLj128EEEEELb1ELb1ELb1ELb1EEEvNS_9BwdParamsE,"aw",@nobits
	.sectionflags	@""
	.align	16
	.zero		1024


//--------------------- .nv.shared._ZN10layer_norm13ln_bwd_kernelINS_13Kernel_traitsI6__halfS2_fS2_fjLj3072ELj1ELj1ELj4ELj16ENS_18Kernel_traits_baseILj3072ES2_S2_fS2_fjLj128EEEEELb0ELb0ELb0ELb0EEEvNS_9BwdParamsE --------------------------
	.section	.nv.shared._ZN10layer_norm13ln_bwd_kernelINS_13Kernel_traitsI6__halfS2_fS2_fjLj3072ELj1ELj1ELj4ELj16ENS_18Kernel_traits_baseILj3072ES2_S2_fS2_fjLj128EEEEELb0ELb0ELb0ELb0EEEvNS_9BwdParamsE,"aw",@nobits
	.sectionflags	@""
	.align	16
	.zero		1024


//--------------------- .nv.shared._ZN10layer_norm13ln_bwd_kernelINS_13Kernel_traitsI6__halfS2_fS2_fjLj3072ELj1ELj1ELj4ELj16ENS_18Kernel_traits_baseILj3072ES2_S2_fS2_fjLj128EEEEELb0ELb0ELb0ELb1EEEvNS_9BwdParamsE --------------------------
	.section	.nv.shared._ZN10layer_norm13ln_bwd_kernelINS_13Kernel_traitsI6__halfS2_fS2_fjLj3072ELj1ELj1ELj4ELj16ENS_18Kernel_traits_baseILj3072ES2_S2_fS2_fjLj128EEEEELb0ELb0ELb0ELb1EEEvNS_9BwdParamsE,"aw",@nobits
	.sectionflags	@""
	.align	16
	.zero		1024


//--------------------- .nv.shared._ZN10layer_norm13ln_bwd_kernelINS_13Kernel_traitsI6__halfS2_fS2_fjLj3072ELj1ELj1ELj4ELj16ENS_18Kernel_traits_baseILj3072ES2_S2_fS2_fjLj128EEEEELb0ELb0ELb1ELb0EEEvNS_9BwdParamsE --------------------------
	.section	.nv.shared._ZN10layer_norm13ln_bwd_kernelINS_13Kernel_traitsI6__halfS2_fS2_fjLj3072ELj1ELj1ELj4ELj16ENS_18Kernel_traits_baseILj3072ES2_S2_fS2_fjLj128EEEEELb0ELb0ELb1ELb0EEEvNS_9BwdParamsE,"aw",@nobits
	.sectionflags	@""
	.align	16
	.zero		1024


//--------------------- .nv.shared._ZN10layer_norm13ln_bwd_kernelINS_13Kernel_traitsI6__halfS2_fS2_fjLj3072ELj1ELj1ELj4ELj16ENS_18Kernel_traits_baseILj3072ES2_S2_fS2_fjLj128EEEEELb0ELb0ELb1ELb1EEEvNS_9BwdParamsE --------------------------
	.section	.nv.shared._ZN10layer_norm13ln_bwd_kernelINS_13Kernel_traitsI6__halfS2_fS2_fjLj3072ELj1ELj1ELj4ELj16ENS_18Kernel_traits_baseILj3072ES2_S2_fS2_fjLj128EEEEELb0ELb0ELb1ELb1EEEvNS_9BwdParamsE,"aw",@nobits
	.sectionflags	@""
	.align	16
	.zero		1024


//--------------------- .nv.shared._ZN10layer_norm13ln_bwd_kernelINS_13Kernel_traitsI6__halfS2_fS2_fjLj3072ELj1ELj1ELj4ELj16ENS_18Kernel_traits_baseILj3072ES2_S2_fS2_fjLj128EEEEELb0ELb1ELb0ELb0EEEvNS_9BwdParamsE --------------------------
	.section	.nv.shared._ZN10layer_norm13ln_bwd_kernelINS_13Kernel_traitsI6__halfS2_fS2_fjLj3072ELj1ELj1ELj4ELj16ENS_18Kernel_traits_baseILj3072ES2_S2_fS2_fjLj128EEEEELb0ELb1ELb0ELb0EEEvNS_9BwdParamsE,"aw",@nobits
	.sectionflags	@""
	.align	16
	.zero		1024


//--------------------- .nv.shared._ZN10layer_norm13ln_bwd_kernelINS_13Kernel_traitsI6__halfS2_fS2_fjLj3072ELj1ELj1ELj4ELj16ENS_18Kernel_traits_baseILj3072ES2_S2_fS2_fjLj128EEEEELb0ELb1ELb0ELb1EEEvNS_9BwdParamsE --------------------------
	.section	.nv.shared._ZN10layer_norm13ln_bwd_kernelINS_13Kernel_traitsI6__halfS2_fS2_fjLj3072ELj1ELj1ELj4ELj16ENS_18Kernel_traits_baseILj3072ES2_S2_fS2_fjLj128EEEEELb0ELb1ELb0ELb1EEEvNS_9BwdParamsE,"aw",@nobits
	.sectionflags	@""
	.align	16
	.zero		1024


//--------------------- .nv.shared._ZN10layer_norm13ln_bwd_kernelINS_13Kernel_traitsI6__halfS2_fS2_fjLj3072ELj1ELj1ELj4ELj16ENS_18Kernel_traits_baseILj3072ES2_S2_fS2_fjLj128EEEEELb0ELb1ELb1ELb0EEEvNS_9BwdParamsE --------------------------
	.section	.nv.shared._ZN10layer_norm13ln_bwd_kernelINS_13Kernel_traitsI6__halfS2_fS2_fjLj3072ELj1ELj1ELj4ELj16ENS_18Kernel_traits_baseILj3072ES2_S2_fS2_fjLj128EEEEELb0ELb1ELb1ELb0EEEvNS_9BwdParamsE,"aw",@nobits
	.sectionflags	@""
	.align	16
	.zero		1024


//--------------------- .nv.shared._ZN10layer_norm13ln_bwd_kernelINS_13Kernel_traitsI6__halfS2_fS2_fjLj3072ELj1ELj1ELj4ELj16ENS_18Kernel_traits_baseILj3072ES2_S2_fS2_fjLj128EEEEELb0ELb1ELb1ELb1EEEvNS_9BwdParamsE --------------------------
	.section	.nv.shared._ZN10layer_norm13ln_bwd_kernelINS_13Kernel_traitsI6__halfS2_fS2_fjLj3072ELj1ELj1ELj4ELj16ENS_18Kernel_traits_baseILj3072ES2_S2_fS2_fjLj128EEEEELb0ELb1ELb1ELb1EEEvNS_9BwdParamsE,"aw",@nobits
	.sectionflags	@""
	.align	16
	.zero		1024


//--------------------- .nv.shared._ZN10layer_norm13ln_bwd_kernelINS_13Kernel_traitsI6__halfS2_fS2_fjLj3072ELj1ELj1ELj4ELj16ENS_18Kernel_traits_baseILj3072ES2_S2_fS2_fjLj128EEEEELb1ELb0ELb0ELb0EEEvNS_9BwdParamsE --------------------------
	.section	.nv.shared._ZN10layer_norm13ln_bwd_kernelINS_13Kernel_traitsI6__halfS2_fS2_fjLj3072ELj1ELj1ELj4ELj16ENS_18Kernel_traits_baseILj3072ES2_S2_fS2_fjLj128EEEEELb1ELb0ELb0ELb0EEEvNS_9BwdParamsE,"aw",@nobits
	.sectionflags	@""
	.align	16
	.zero		1024


//--------------------- .nv.shared._ZN10layer_norm13ln_bwd_kernelINS_13Kernel_traitsI6__halfS2_fS2_fjLj3072ELj1ELj1ELj4ELj16ENS_18Kernel_traits_baseILj3072ES2_S2_fS2_fjLj128EEEEELb1ELb0ELb0ELb1EEEvNS_9BwdParamsE --------------------------
	.section	.nv.shared._ZN10layer_norm13ln_bwd_kernelINS_13Kernel_traitsI6__halfS2_fS2_fjLj3072ELj1ELj1ELj4ELj16ENS_18Kernel_traits_baseILj3072ES2_S2_fS2_fjLj128EEEEELb1ELb0ELb0ELb1EEEvNS_9BwdParamsE,"aw",@nobits
	.sectionflags	@""
	.align	16
	.zero		1024


//--------------------- .nv.shared._ZN10layer_norm22ln_bwd_finalize_kernelINS_22Kernel_traits_finalizeILj3072E6__halfS2_fS2_fjLb0ELj1024ELj4ENS_18Kernel_traits_baseILj3072ES2_S2_fS2_fjLj1024EEEEELb0ELb0EEEvNS_9BwdParamsE --------------------------
	.section	.nv.shared._ZN10layer_norm22ln_bwd_finalize_kernelINS_22Kernel_traits_finalizeILj3072E6__halfS2_fS2_fjLb0ELj1024ELj4ENS_18Kernel_traits_baseILj3072ES2_S2_fS2_fjLj1024EEEEELb0ELb0EEEvNS_9BwdParamsE,"aw",@nobits
	.sectionflags	@""
	.align	16
.nv.shared._ZN10layer_norm22ln_bwd_finalize_kernelINS_22Kernel_traits_finalizeILj3072E6__halfS2_fS2_fjLb0ELj1024ELj4ENS_18Kernel_traits_baseILj3072ES2_S2_fS2_fjLj1024EEEEELb0ELb0EEEvNS_9BwdParamsE:
	.zero		9472


//--------------------- .nv.shared._ZN10layer_norm13ln_bwd_kernelINS_13Kernel_traitsI6__halfS2_fS2_fjLj3072ELj1ELj1ELj4ELj16ENS_18Kernel_traits_baseILj3072ES2_S2_fS2_fjLj128EEEEELb1ELb0ELb1ELb0EEEvNS_9BwdParamsE --------------------------
	.section	.nv.shared._ZN10layer_norm13ln_bwd_kernelINS_13Kernel_traitsI6__halfS2_fS2_fjLj3072ELj1ELj1ELj4ELj16ENS_18Kernel_traits_baseILj3072ES2_S2_fS2_fjLj128EEEEELb1ELb0ELb1ELb0EEEvNS_9BwdParamsE,"aw",@nobits
	.sectionflags	@""
	.align	16
	.zero		1024


//--------------------- .nv.shared._ZN10layer_norm22ln_bwd_finalize_kernelINS_22Kernel_traits_finalizeILj3072E6__halfS2_fS2_fjLb0ELj1024ELj4ENS_18Kernel_traits_baseILj3072ES2_S2_fS2_fjLj1024EEEEELb0ELb1EEEvNS_9BwdParamsE --------------------------
	.section	.nv.shared._ZN10layer_norm22ln_bwd_finalize_kernelINS_22Kernel_traits_finalizeILj3072E6__halfS2_fS2_fjLb0ELj1024ELj4ENS_18Kernel_traits_baseILj3072ES2_S2_fS2_fjLj1024EEEEELb0ELb1EEEvNS_9BwdParamsE,"aw",@nobits
	.sectionflags	@""
	.align	16
.nv.shared._ZN10layer_norm22ln_bwd_finalize_kernelINS_22Kernel_traits_finalizeILj3072E6__halfS2_fS2_fjLb0ELj1024ELj4ENS_18Kernel_traits_baseILj3072ES2_S2_fS2_fjLj1024EEEEELb0ELb1EEEvNS_9BwdParamsE:
	.zero		9472


//--------------------- .nv.shared._ZN10layer_norm13ln_bwd_kernelINS_13Kernel_traitsI6__halfS2_fS2_fjLj3072ELj1ELj1ELj4ELj16ENS_18Kernel_traits_baseILj3072ES2_S2_fS2_fjLj128EEEEELb1ELb0ELb1ELb1EEEvNS_9BwdParamsE --------------------------
	.section	.nv.shared._ZN10layer_norm13ln_bwd_kernelINS_13Kernel_traitsI6__halfS2_fS2_fjLj3072ELj1ELj1ELj4ELj16ENS_18Kernel_traits_baseILj3072ES2_S2_fS2_fjLj128EEEEELb1ELb0ELb1ELb1EEEvNS_9BwdParamsE,"aw",@nobits
	.sectionflags	@""
	.align	16
	.zero		1024


//--------------------- .nv.shared._ZN10layer_norm13ln_bwd_kernelINS_13Kernel_traitsI6__halfS2_fS2_fjLj3072ELj1ELj1ELj4ELj16ENS_18Kernel_traits_baseILj3072ES2_S2_fS2_fjLj128EEEEELb1ELb1ELb0ELb0EEEvNS_9BwdParamsE --------------------------
	.section	.nv.shared._ZN10layer_norm13ln_bwd_kernelINS_13Kernel_traitsI6__halfS2_fS2_fjLj3072ELj1ELj1ELj4ELj16ENS_18Kernel_traits_baseILj3072ES2_S2_fS2_fjLj128EEEEELb1ELb1ELb0ELb0EEEvNS_9BwdParamsE,"aw",@nobits
	.sectionflags	@""
	.align	16
	.zero		1024


//--------------------- .nv.shared._ZN10layer_norm13ln_bwd_kernelINS_13Kernel_traitsI6__halfS2_fS2_fjLj3072ELj1ELj1ELj4ELj16ENS_18Kernel_traits_baseILj3072ES2_S2_fS2_fjLj128EEEEELb1ELb1ELb0ELb1EEEvNS_9BwdParamsE --------------------------
	.section	.nv.shared._ZN10layer_norm13ln_bwd_kernelINS_13Kernel_traitsI6__halfS2_fS2_fjLj3072ELj1ELj1ELj4ELj16ENS_18Kernel_traits_baseILj3072ES2_S2_fS2_fjLj128EEEEELb1ELb1ELb0ELb1EEEvNS_9BwdParamsE,"aw",@nobits
	.sectionflags	@""
	.align	16
	.zero		1024


//--------------------- .nv.shared._ZN10layer_norm22ln_bwd_finalize_kernelINS_22Kernel_traits_finalizeILj3072E6__halfS2_fS2_fjLb1ELj1024ELj4ENS_18Kernel_traits_baseILj3072ES2_S2_fS2_fjLj1024EEEEELb1ELb0EEEvNS_9BwdParamsE --------------------------
	.section	.nv.shared._ZN10layer_norm22ln_bwd_finalize_kernelINS_22Kernel_traits_finalizeILj3072E6__halfS2_fS2_fjLb1ELj1024ELj4ENS_18Kernel_traits_baseILj3072ES2_S2_fS2_fjLj1024EEEEELb1ELb0EEEvNS_9BwdParamsE,"aw",@nobits
	.sectionflags	@""
	.align	16
.nv.shared._ZN10layer_norm22ln_bwd_finalize_kernelINS_22Kernel_traits_finalizeILj3072E6__halfS2_fS2_fjLb1ELj1024ELj4ENS_18Kernel_traits_baseILj3072ES2_S2_fS2_fjLj1024EEEEELb1ELb0EEEvNS_9BwdParamsE:
	.zero		13696


//--------------------- .nv.shared._ZN10layer_norm13ln_bwd_kernelINS_13Kernel_traitsI6__halfS2_fS2_fjLj3072ELj1ELj1ELj4ELj16ENS_18Kernel_traits_baseILj3072ES2_S2_fS2_fjLj128EEEEELb1ELb1ELb1ELb0EEEvNS_9BwdParamsE --------------------------
	.section	.nv.shared._ZN10layer_norm13ln_bwd_kernelINS_13Kernel_traitsI6__halfS2_fS2_fjLj3072ELj1ELj1ELj4ELj16ENS_18Kernel_traits_baseILj3072ES2_S2_fS2_fjLj128EEEEELb1ELb1ELb1ELb0EEEvNS_9BwdParamsE,"aw",@nobits
	.sectionflags	@""
	.align	16
	.zero		1024


//--------------------- .nv.shared._ZN10layer_norm22ln_bwd_finalize_kernelINS_22Kernel_traits_finalizeILj3072E6__halfS2_fS2_fjLb1ELj1024ELj4ENS_18Kernel_traits_baseILj3072ES2_S2_fS2_fjLj1024EEEEELb1ELb1EEEvNS_9BwdParamsE --------------------------
	.section	.nv.shared._ZN10layer_norm22ln_bwd_finalize_kernelINS_22Kernel_traits_finalizeILj3072E6__halfS2_fS2_fjLb1ELj1024ELj4ENS_18Kernel_traits_baseILj3072ES2_S2_fS2_fjLj1024EEEEELb1ELb1EEEvNS_9BwdParamsE,"aw",@nobits
	.sectionflags	@""
	.align	16
.nv.shared._ZN10layer_norm22ln_bwd_finalize_kernelINS_22Kernel_traits_finalizeILj3072E6__halfS2_fS2_fjLb1ELj1024ELj4ENS_18Kernel_traits_baseILj3072ES2_S2_fS2_fjLj1024EEEEELb1ELb1EEEvNS_9BwdParamsE:
	.zero		13696


//--------------------- .nv.shared._ZN10layer_norm13ln_bwd_kernelINS_13Kernel_traitsI6__halfS2_fS2_fjLj3072ELj1ELj1ELj4ELj16ENS_18Kernel_traits_baseILj3072ES2_S2_fS2_fjLj128EEEEELb1ELb1ELb1ELb1EEEvNS_9BwdParamsE --------------------------
	.section	.nv.shared._ZN10layer_norm13ln_bwd_kernelINS_13Kernel_traitsI6__halfS2_fS2_fjLj3072ELj1ELj1ELj4ELj16ENS_18Kernel_traits_baseILj3072ES2_S2_fS2_fjLj128EEEEELb1ELb1ELb1ELb1EEEvNS_9BwdParamsE,"aw",@nobits
	.sectionflags	@""
	.align	16
	.zero		1024


//--------------------- .nv.shared._ZN10layer_norm13ln_bwd_kernelINS_13Kernel_traitsIf6__halffS2_fjLj3072ELj1ELj1ELj4ELj16ENS_18Kernel_traits_baseILj3072EfS2_fS2_fjLj128EEEEELb0ELb0ELb0ELb0EEEvNS_9BwdParamsE --------------------------
	.section	.nv.shared._ZN10layer_norm13ln_bwd_kernelINS_13Kernel_traitsIf6__halffS2_fjLj3072ELj1ELj1ELj4ELj16ENS_18Kernel_traits_baseILj3072EfS2_fS2_fjLj128EEEEELb0ELb0ELb0ELb0EEEvNS_9BwdParamsE,"aw",@nobits
	.sectionflags	@""
	.align	16
	.zero		1024


//--------------------- .nv.shared._ZN10layer_norm13ln_bwd_kernelINS_13Kernel_traitsIf6__halffS2_fjLj3072ELj1ELj1ELj4ELj16ENS_18Kernel_traits_baseILj3072EfS2_fS2_fjLj128EEEEELb0ELb0ELb0ELb1EEEvNS_9BwdParamsE --------------------------
	.section	.nv.shared._ZN10layer_norm13ln_bwd_kernelINS_13Kernel_traitsIf6__halffS2_fjLj3072ELj1ELj1ELj4ELj16ENS_18Kernel_traits_baseILj3072EfS2_fS2_fjLj128EEEEELb0ELb0ELb0ELb1EEEvNS_9BwdParamsE,"aw",@nobits
	.sectionflags	@""
	.align	16
	.zero		1024


//--------------------- .nv.shared._ZN10layer_norm13ln_bwd_kernelINS_13Kernel_traitsIf6__halffS2_fjLj3072ELj1ELj1ELj4ELj16ENS_18Kernel_traits_baseILj3072EfS2_fS2_fjLj128EEEEELb0ELb0ELb1ELb0EEEvNS_9BwdParamsE --------------------------
	.section	.nv.shared._ZN10layer_norm13ln_bwd_kernelINS_13Kernel_traitsIf6__halffS2_fjLj3072ELj1ELj1ELj4ELj16ENS_18Kernel_traits_baseILj3072EfS2_fS2_fjLj128EEEEELb0ELb0ELb1ELb0EEEvNS_9BwdParamsE,"aw",@nobits
	.sectionflags	@""
	.align	16
	.zero		1024


//--------------------- .nv.shared._ZN10layer_norm13ln_bwd_kernelINS_13Kernel_traitsIf6__halffS2_fjLj3072ELj1ELj1ELj4ELj16ENS_18Kernel_traits_baseILj3072EfS2_fS2_fjLj128EEEEELb0ELb0ELb1ELb1EEEvNS_9BwdParamsE --------------------------
	.section	.nv.shared._ZN10layer_norm13ln_bwd_kernelINS_13Kernel_traitsIf6__halffS2_fjLj3072ELj1ELj1ELj4ELj16ENS_18Kernel_traits_baseILj3072EfS2_fS2_fjLj128EEEEELb0ELb0ELb1ELb1EEEvNS_9BwdParamsE,"aw",@nobits
	.sectionflags	@""
	.align	16
	.zero		1024


//--------------------- .nv.shared._ZN10layer_norm13ln_bwd_kernelINS_13Kernel_traitsIf6__halffS2_fjLj3072ELj1ELj1ELj4ELj16ENS_18Kernel_traits_baseILj3072EfS2_fS2_fjLj128EEEEELb0ELb1ELb0ELb0EEEvNS_9BwdParamsE --------------------------
	.section	.nv.shared._ZN10layer_norm13ln_bwd_kernelINS_13Kernel_traitsIf6__halffS2_fjLj3072ELj1ELj1ELj4ELj16ENS_18Kernel_traits_baseILj3072EfS2_fS2_fjLj128EEEEELb0ELb1ELb0ELb0EEEvNS_9BwdParamsE,"aw",@nobits
	.sectionflags	@""
	.align	16
	.zero		1024


//--------------------- .nv.shared._ZN10layer_norm13ln_bwd_kernelINS_13Kernel_traitsIf6__halffS2_fjLj3072ELj1ELj1ELj4ELj16ENS_18Kernel_traits_baseILj3072EfS2_fS2_fjLj128EEEEELb0ELb1ELb0ELb1EEEvNS_9BwdParamsE --------------------------
	.section	.nv.shared._ZN10layer_norm13ln_bwd_kernelINS_13Kernel_traitsIf6__halffS2_fjLj3072ELj1ELj1ELj4ELj16ENS_18Kernel_traits_baseILj3072EfS2_fS2_fjLj128EEEEELb0ELb1ELb0ELb1EEEvNS_9BwdParamsE,"aw",@nobits
	.sectionflags	@""
	.align	16
	.zero		1024


//--------------------- .nv.shared._ZN10layer_norm13ln_bwd_kernelINS_13Kernel_traitsIf6__halffS2_fjLj3072ELj1ELj1ELj4ELj16ENS_18Kernel_traits_baseILj3072EfS2_fS2_fjLj128EEEEELb0ELb1ELb1ELb0EEEvNS_9BwdParamsE --------------------------
	.section	.nv.shared._ZN10layer_norm13ln_bwd_kernelINS_13Kernel_traitsIf6__halffS2_fjLj3072ELj1ELj1ELj4ELj16ENS_18Kernel_traits_baseILj3072EfS2_fS2_fjLj128EEEEELb0ELb1ELb1ELb0EEEvNS_9BwdParamsE,"aw",@nobits
	.sectionflags	@""
	.align	16
	.zero		1024


//--------------------- .nv.shared._ZN10layer_norm13ln_bwd_kernelINS_13Kernel_traitsIf6__halffS2_fjLj3072ELj1ELj1ELj4ELj16ENS_18Kernel_traits_baseILj3072EfS2_fS2_fjLj128EEEEELb0ELb1ELb1ELb1EEEvNS_9BwdParamsE --------------------------
	.section	.nv.shared._ZN10layer_norm13ln_bwd_kernelINS_13Kernel_traitsIf6__halffS2_fjLj3072ELj1ELj1ELj4ELj16ENS_18Kernel_traits_baseILj3072EfS2_fS2_fjLj128EEEEELb0ELb1ELb1ELb1EEEvNS_9BwdParamsE,"aw",@nobits
	.sectionflags	@""
	.align	16
	.zero		1024


//--------------------- .nv.shared._ZN10layer_norm13ln_bwd_kernelINS_13Kernel_traitsIf6__halffS2_fjLj3072ELj1ELj1ELj4ELj16ENS_18Kernel_traits_baseILj3072EfS2_fS2_fjLj128EEEEELb1ELb0ELb0ELb0EEEvNS_9BwdParamsE --------------------------
	.section	.nv.shared._ZN10layer_norm13ln_bwd_kernelINS_13Kernel_traitsIf6__halffS2_fjLj3072ELj1ELj1ELj4ELj16ENS_18Kernel_traits_baseILj3072EfS2_fS2_fjLj128EEEEELb1ELb0ELb0ELb0EEEvNS_9BwdParamsE,"aw",@nobits
	.sectionflags	@""
	.align	16
	.zero		1024


//--------------------- .nv.shared._ZN10layer_norm13ln_bwd_kernelINS_13Kernel_traitsIf6__halffS2_fjLj3072ELj1ELj1ELj4ELj16ENS_18Kernel_traits_baseILj3072EfS2_fS2_fjLj128EEEEELb1ELb0ELb0ELb1EEEvNS_9BwdParamsE --------------------------
	.section	.nv.shared._ZN10layer_norm13ln_bwd_kernelINS_13Kernel_traitsIf6__halffS2_fjLj3072ELj1ELj1ELj4ELj16ENS_18Kernel_traits_baseILj3072EfS2_fS2_fjLj128EEEEELb1ELb0ELb0ELb1EEEvNS_9BwdParamsE,"aw",@nobits
	.sectionflags	@""
	.align	16
	.zero		1024


//--------------------- .nv.shared._ZN10layer_norm22ln_bwd_finalize_kernelINS_22Kernel_traits_finalizeILj3072Ef6__halffS2_fjLb0ELj1024ELj4ENS_18Kernel_traits_baseILj3072EfS2_fS2_fjLj1024EEEEELb0ELb0EEEvNS_9BwdParamsE --------------------------
	.section	.nv.shared._ZN10layer_norm22ln_bwd_finalize_kernelINS_22Kernel_traits_finalizeILj3072Ef6__halffS2_fjLb0ELj1024ELj4ENS_18Kernel_traits_baseILj3072EfS2_fS2_fjLj1024EEEEELb0ELb0EEEvNS_9BwdParamsE,"aw",@nobits
	.sectionflags	@""
	.align	16
.nv.shared._ZN10layer_norm22ln_bwd_finalize_kernelINS_22Kernel_traits_finalizeILj3072Ef6__halffS2_fjLb0ELj1024ELj4ENS_18Kernel_traits_baseILj3072EfS2_fS2_fjLj1024EEEEELb0ELb0EEEvNS_9BwdParamsE:
	.zero		9472


//--------------------- .nv.shared._ZN10layer_norm13ln_bwd_kernelINS_13Kernel_traitsIf6__halffS2_fjLj3072ELj1ELj1ELj4ELj16ENS_18Kernel_traits_baseILj3072EfS2_fS2_fjLj128EEEEELb1ELb0ELb1ELb0EEEvNS_9BwdParamsE --------------------------
	.section	.nv.shared._ZN10layer_norm13ln_bwd_kernelINS_13Kernel_traitsIf6__halffS2_fjLj3072ELj1ELj1ELj4ELj16ENS_18Kernel_traits_baseILj3072EfS2_fS2_fjLj128EEEEELb1ELb0ELb1ELb0EEEvNS_9BwdParamsE,"aw",@nobits
	.sectionflags	@""
	.align	16
	.zero		1024


//--------------------- .nv.shared._ZN10layer_norm22ln_bwd_finalize_kernelINS_22Kernel_traits_finalizeILj3072Ef6__halffS2_fjLb0ELj1024ELj4ENS_18Kernel_traits_baseILj3072EfS2_fS2_fjLj1024EEEEELb0ELb1EEEvNS_9BwdParamsE --------------------------
	.section	.nv.shared._ZN10layer_norm22ln_bwd_finalize_kernelINS_22Kernel_traits_finalizeILj3072Ef6__halffS2_fjLb0ELj1024ELj4ENS_18Kernel_traits_baseILj3072EfS2_fS2_fjLj1024EEEEELb0ELb1EEEvNS_9BwdParamsE,"aw",@nobits
	.sectionflags	@""
	.align	16
.nv.shared._ZN10layer_norm22ln_bwd_finalize_kernelINS_22Kernel_traits_finalizeILj3072Ef6__halffS2_fjLb0ELj1024ELj4ENS_18Kernel_traits_baseILj3072EfS2_fS2_fjLj1024EEEEELb0ELb1EEEvNS_9BwdParamsE:
	.zero		9472


//--------------------- .nv.shared._ZN10layer_norm13ln_bwd_kernelINS_13Kernel_traitsIf6__halffS2_fjLj3072ELj1ELj1ELj4ELj16ENS_18Kernel_traits_baseILj3072EfS2_fS2_fjLj128EEEEELb1ELb0ELb1ELb1EEEvNS_9BwdParamsE --------------------------
	.section	.nv.shared._ZN10layer_norm13ln_bwd_kernelINS_13Kernel_traitsIf6__halffS2_fjLj3072ELj1ELj1ELj4ELj16ENS_18Kernel_traits_baseILj3072EfS2_fS2_fjLj128EEEEELb1ELb0ELb1ELb1EEEvNS_9BwdParamsE,"aw",@nobits
	.sectionflags	@""
	.align	16
	.zero		1024


//--------------------- .nv.shared._ZN10layer_norm13ln_bwd_kernelINS_13Kernel_traitsIf6__halffS2_fjLj3072ELj1ELj1ELj4ELj16ENS_18Kernel_traits_baseILj3072EfS2_fS2_fjLj128EEEEELb1ELb1ELb0ELb0EEEvNS_9BwdParamsE --------------------------
	.section	.nv.shared._ZN10layer_norm13ln_bwd_kernelINS_13Kernel_traitsIf6__halffS2_fjLj3072ELj1ELj1ELj4ELj16ENS_18Kernel_traits_baseILj3072EfS2_fS2_fjLj128EEEEELb1ELb1ELb0ELb0EEEvNS_9BwdParamsE,"aw",@nobits
	.sectionflags	@""
	.align	16
	.zero		1024


//--------------------- .nv.shared._ZN10layer_norm13ln_bwd_kernelINS_13Kernel_traitsIf6__halffS2_fjLj3072ELj1ELj1ELj4ELj16ENS_18Kernel_traits_baseILj3072EfS2_fS2_fjLj128EEEEELb1ELb1ELb0ELb1EEEvNS_9BwdParamsE --------------------------
	.section	.nv.shared._ZN10layer_norm13ln_bwd_kernelINS_13Kernel_traitsIf6__halffS2_fjLj3072ELj1ELj1ELj4ELj16ENS_18Kernel_traits_baseILj3072EfS2_fS2_fjLj128EEEEELb1ELb1ELb0ELb1EEEvNS_9BwdParamsE,"aw",@nobits
	.sectionflags	@""
	.align	16
	.zero		1024


//--------------------- .nv.shared._ZN10layer_norm22ln_bwd_finalize_kernelINS_22Kernel_traits_finalizeILj3072Ef6__halffS2_fjLb1ELj1024ELj4ENS_18Kernel_traits_baseILj3072EfS2_fS2_fjLj1024EEEEELb1ELb0EEEvNS_9BwdParamsE --------------------------
	.section	.nv.shared._ZN10layer_norm22ln_bwd_finalize_kernelINS_22Kernel_traits_finalizeILj3072Ef6__halffS2_fjLb1ELj1024ELj4ENS_18Kernel_traits_baseILj3072EfS2_fS2_fjLj1024EEEEELb1ELb0EEEvNS_9BwdParamsE,"aw",@nobits
	.sectionflags	@""
	.align	16
.nv.shared._ZN10layer_norm22ln_bwd_finalize_kernelINS_22Kernel_traits_finalizeILj3072Ef6__halffS2_fjLb1ELj1024ELj4ENS_18Kernel_traits_baseILj3072EfS2_fS2_fjLj1024EEEEELb1ELb0EEEvNS_9BwdParamsE:
	.zero		13696


//--------------------- .nv.shared._ZN10layer_norm13ln_bwd_kernelINS_13Kernel_traitsIf6__halffS2_fjLj3072ELj1ELj1ELj4ELj16ENS_18Kernel_traits_baseILj3072EfS2_fS2_fjLj128EEEEELb1ELb1ELb1ELb0EEEvNS_9BwdParamsE --------------------------
	.section	.nv.shared._ZN10layer_norm13ln_bwd_kernelINS_13Kernel_traitsIf6__halffS2_fjLj3072ELj1ELj1ELj4ELj16ENS_18Kernel_traits_baseILj3072EfS2_fS2_fjLj128EEEEELb1ELb1ELb1ELb0EEEvNS_9BwdParamsE,"aw",@nobits
	.sectionflags	@""
	.align	16
	.zero		1024


//--------------------- .nv.shared._ZN10layer_norm22ln_bwd_finalize_kernelINS_22Kernel_traits_finalizeILj3072Ef6__halffS2_fjLb1ELj1024ELj4ENS_18Kernel_traits_baseILj3072EfS2_fS2_fjLj1024EEEEELb1ELb1EEEvNS_9BwdParamsE --------------------------
	.section	.nv.shared._ZN10layer_norm22ln_bwd_finalize_kernelINS_22Kernel_traits_finalizeILj3072Ef6__halffS2_fjLb1ELj1024ELj4ENS_18Kernel_traits_baseILj3072EfS2_fS2_fjLj1024EEEEELb1ELb1EEEvNS_9BwdParamsE,"aw",@nobits
	.sectionflags	@""
	.align	16
.nv.shared._ZN10layer_norm22ln_bwd_finalize_kernelINS_22Kernel_traits_finalizeILj3072Ef6__halffS2_fjLb1ELj1024ELj4ENS_18Kernel_traits_baseILj3072EfS2_fS2_fjLj1024EEEEELb1ELb1EEEvNS_9BwdParamsE:
	.zero		13696


//--------------------- .nv.shared._ZN10layer_norm13ln_bwd_kernelINS_13Kernel_traitsIf6__halffS2_fjLj3072ELj1ELj1ELj4ELj16ENS_18Kernel_traits_baseILj3072EfS2_fS2_fjLj128EEEEELb1ELb1ELb1ELb1EEEvNS_9BwdParamsE --------------------------
	.section	.nv.shared._ZN10layer_norm13ln_bwd_kernelINS_13Kernel_traitsIf6__halffS2_fjLj3072ELj1ELj1ELj4ELj16ENS_18Kernel_traits_baseILj3072EfS2_fS2_fjLj128EEEEELb1ELb1ELb1ELb1EEEvNS_9BwdParamsE,"aw",@nobits
	.sectionflags	@""
	.align	16
	.zero		1024


//--------------------- .nv.shared._ZN10layer_norm13ln_bwd_kernelINS_13Kernel_traitsI6__halfffffjLj3072ELj1ELj1ELj4ELj16ENS_18Kernel_traits_baseILj3072ES2_ffffjLj128EEEEELb0ELb0ELb0ELb0EEEvNS_9BwdParamsE --------------------------
	.section	.nv.shared._ZN10layer_norm13ln_bwd_kernelINS_13Kernel_traitsI6__halfffffjLj3072ELj1ELj1ELj4ELj16ENS_18Kernel_traits_baseILj3072ES2_ffffjLj128EEEEELb0ELb0ELb0ELb0EEEvNS_9BwdParamsE,"aw",@nobits
	.sectionflags	@""
	.align	16
	.zero		1024


//--------------------- .nv.shared._ZN10layer_norm13ln_bwd_kernelINS_13Kernel_traitsI6__halfffffjLj3072ELj1ELj1ELj4ELj16ENS_18Kernel_traits_baseILj3072ES2_ffffjLj128EEEEELb0ELb0ELb0ELb1EEEvNS_9BwdParamsE --------------------------
	.section	.nv.shared._ZN10layer_norm13ln_bwd_kernelINS_13Kernel_traitsI6__halfffffjLj3072ELj1ELj1ELj4ELj16ENS_18Kernel_traits_baseILj3072ES2_ffffjLj128EEEEELb0ELb0ELb0ELb1EEEvNS_9BwdParamsE,"aw",@nobits
	.sectionflags	@""
	.align	16
	.zero		1024


//--------------------- .nv.shared._ZN10layer_norm13ln_bwd_kernelINS_13Kernel_traitsI6__halfffffjLj3072ELj1ELj1ELj4ELj16ENS_18Kernel_traits_baseILj3072ES2_ffffjLj128EEEEELb0ELb0ELb1ELb0EEEvNS_9BwdParamsE --------------------------
	.section	.nv.shared._ZN10layer_norm13ln_bwd_kernelINS_13Kernel_traitsI6__halfffffjLj3072ELj1ELj1ELj4ELj16ENS_18Kernel_traits_baseILj3072ES2_ffffjLj128EEEEELb0ELb0ELb1ELb0EEEvNS_9BwdParamsE,"aw",@nobits
	.sectionflags	@""
	.align	16
	.zero		1024


//--------------------- .nv.shared._ZN10layer_norm13ln_bwd_kernelINS_13Kernel_traitsI6__halfffffjLj3072ELj1ELj1ELj4ELj16ENS_18Kernel_traits_baseILj3072ES2_ffffjLj128EEEEELb0ELb0ELb1ELb1EEEvNS_9BwdParamsE --------------------------
	.section	.nv.shared._ZN10layer_norm13ln_bwd_kernelINS_13Kernel_traitsI6__halfffffjLj3072ELj1ELj1ELj4ELj16ENS_18Kernel_traits_baseILj3072ES2_ffffjLj128EEEEELb0ELb0ELb1ELb1EEEvNS_9BwdParamsE,"aw",@nobits
	.sectionflags	@""
	.align	16
	.zero		1024


//--------------------- .nv.shared._ZN10layer_norm13ln_bwd_kernelINS_13Kernel_traitsI6__halfffffjLj3072ELj1ELj1ELj4ELj16ENS_18Kernel_traits_baseILj3072ES2_ffffjLj128EEEEELb0ELb1ELb0ELb0EEEvNS_9BwdParamsE --------------------------
	.section	.nv.shared._ZN10layer_norm13ln_bwd_kernelINS_13Kernel_traitsI6__halfffffjLj3072ELj1ELj1ELj4ELj16ENS_18Kernel_traits_baseILj3072ES2_ffffjLj128EEEEELb0ELb1ELb0ELb0EEEvNS_9BwdParamsE,"aw",@nobits
	.sectionflags	@""
	.align	16
	.zero		1024


//--------------------- .nv.shared._ZN10layer_norm13ln_bwd_kernelINS_13Kernel_traitsI6__halfffffjLj3072ELj1ELj1ELj4ELj16ENS_18Kernel_traits_baseILj3072ES2_ffffjLj128EEEEELb0ELb1ELb0ELb1EEEvNS_9BwdParamsE --------------------------
	.section	.nv.shared._ZN10layer_norm13ln_bwd_kernelINS_13Kernel_traitsI6__halfffffjLj3072ELj1ELj1ELj4ELj16ENS_18Kernel_traits_baseILj3072ES2_ffffjLj128EEEEELb0ELb1ELb0ELb1EEEvNS_9BwdParamsE,"aw",@nobits
	.sectionflags	@""
	.align	16
	.zero		1024


//--------------------- .nv.shared._ZN10layer_norm13ln_bwd_kernelINS_13Kernel_traitsI6__halfffffjLj3072ELj1ELj1ELj4ELj16ENS_18Kernel_traits_baseILj3072ES2_ffffjLj128EEEEELb0ELb1ELb1ELb0EEEvNS_9BwdParamsE --------------------------
	.section	.nv.shared._ZN10layer_norm13ln_bwd_kernelINS_13Kernel_traitsI6__halfffffjLj3072ELj1ELj1ELj4ELj16ENS_18Kernel_traits_baseILj3072ES2_ffffjLj128EEEEELb0ELb1ELb1ELb0EEEvNS_9BwdParamsE,"aw",@nobits
	.sectionflags	@""
	.align	16
	.zero		1024


//--------------------- .nv.shared._ZN10layer_norm13ln_bwd_kernelINS_13Kernel_traitsI6__halfffffjLj3072ELj1ELj1ELj4ELj16ENS_18Kernel_traits_baseILj3072ES2_ffffjLj128EEEEELb0ELb1ELb1ELb1EEEvNS_9BwdParamsE --------------------------
	.section	.nv.shared._ZN10layer_norm13ln_bwd_kernelINS_13Kernel_traitsI6__halfffffjLj3072ELj1ELj1ELj4ELj16ENS_18Kernel_traits_baseILj3072ES2_ffffjLj128EEEEELb0ELb1ELb1ELb1EEEvNS_9BwdParamsE,"aw",@nobits
	.sectionflags	@""
	.align	16
	.zero		1024


//--------------------- .nv.shared._ZN10layer_norm13ln_bwd_kernelINS_13Kernel_traitsI6__halfffffjLj3072ELj1ELj1ELj4ELj16ENS_18Kernel_traits_baseILj3072ES2_ffffjLj128EEEEELb1ELb0ELb0ELb0EEEvNS_9BwdParamsE --------------------------
	.section	.nv.shared._ZN10layer_norm13ln_bwd_kernelINS_13Kernel_traitsI6__halfffffjLj3072ELj1ELj1ELj4ELj16ENS_18Kernel_traits_baseILj3072ES2_ffffjLj128EEEEELb1ELb0ELb0ELb0EEEvNS_9BwdParamsE,"aw",@nobits
	.sectionflags	@""
	.align	16
	.zero		1024


//--------------------- .nv.shared._ZN10layer_norm13ln_bwd_kernelINS_13Kernel_traitsI6__halfffffjLj3072ELj1ELj1ELj4ELj16ENS_18Kernel_traits_baseILj3072ES2_ffffjLj128EEEEELb1ELb0ELb0ELb1EEEvNS_9BwdParamsE --------------------------
	.section	.nv.shared._ZN10layer_norm13ln_bwd_kernelINS_13Kernel_traitsI6__halfffffjLj3072ELj1ELj1ELj4ELj16ENS_18Kernel_traits_baseILj3072ES2_ffffjLj128EEEEELb1ELb0ELb0ELb1EEEvNS_9BwdParamsE,"aw",@nobits
	.sectionflags	@""
	.align	16
	.zero		1024


//--------------------- .nv.shared._ZN10layer_norm22ln_bwd_finalize_kernelINS_22Kernel_traits_finalizeILj3072E6__halfffffjLb0ELj1024ELj4ENS_18Kernel_traits_baseILj3072ES2_ffffjLj1024EEEEELb0ELb0EEEvNS_9BwdParamsE --------------------------
	.section	.nv.shared._ZN10layer_norm22ln_bwd_finalize_kernelINS_22Kernel_traits_finalizeILj3072E6__halfffffjLb0ELj1024ELj4ENS_18Kernel_traits_baseILj3072ES2_ffffjLj1024EEEEELb0ELb0EEEvNS_9BwdParamsE,"aw",@nobits
	.sectionflags	@""
	.align	16
.nv.shared._ZN10layer_norm22ln_bwd_finalize_kernelINS_22Kernel_traits_finalizeILj3072E6__halfffffjLb0ELj1024ELj4ENS_18Kernel_traits_baseILj3072ES2_ffffjLj1024EEEEELb0ELb0EEEvNS_9BwdParamsE:
	.zero		9472


//--------------------- .nv.shared._ZN10layer_norm13ln_bwd_kernelINS_13Kernel_traitsI6__halfffffjLj3072ELj1ELj1ELj4ELj16ENS_18Kernel_traits_baseILj3072ES2_ffffjLj128EEEEELb1ELb0ELb1ELb0EEEvNS_9BwdParamsE --------------------------
	.section	.nv.shared._ZN10layer_norm13ln_bwd_kernelINS_13Kernel_traitsI6__halfffffjLj3072ELj1ELj1ELj4ELj16ENS_18Kernel_traits_baseILj3072ES2_ffffjLj128EEEEELb1ELb0ELb1ELb0EEEvNS_9BwdParamsE,"aw",@nobits
	.sectionflags	@""
	.align	16
	.zero		1024


//--------------------- .nv.shared._ZN10layer_norm22ln_bwd_finalize_kernelINS_22Kernel_traits_finalizeILj3072E6__halfffffjLb0ELj1024ELj4ENS_18Kernel_traits_baseILj3072ES2_ffffjLj1024EEEEELb0ELb1EEEvNS_9BwdParamsE --------------------------
	.section	.nv.shared._ZN10layer_norm22ln_bwd_finalize_kernelINS_22Kernel_traits_finalizeILj3072E6__halfffffjLb0ELj1024ELj4ENS_18Kernel_traits_baseILj3072ES2_ffffjLj1024EEEEELb0ELb1EEEvNS_9BwdParamsE,"aw",@nobits
	.sectionflags	@""
	.align	16
.nv.shared._ZN10layer_norm22ln_bwd_finalize_kernelINS_22Kernel_traits_finalizeILj3072E6__halfffffjLb0ELj1024ELj4ENS_18Kernel_traits_baseILj3072ES2_ffffjLj1024EEEEELb0ELb1EEEvNS_9BwdParamsE:
	.zero		9472


//--------------------- .nv.shared._ZN10layer_norm13ln_bwd_kernelINS_13Kernel_traitsI6__halfffffjLj3072ELj1ELj1ELj4ELj16ENS_18Kernel_traits_baseILj3072ES2_ffffjLj128EEEEELb1ELb0ELb1ELb1EEEvNS_9BwdParamsE --------------------------
	.section	.nv.shared._ZN10layer_norm13ln_bwd_kernelINS_13Kernel_traitsI6__halfffffjLj3072ELj1ELj1ELj4ELj16ENS_18Kernel_traits_baseILj3072ES2_ffffjLj128EEEEELb1ELb0ELb1ELb1EEEvNS_9BwdParamsE,"aw",@nobits
	.sectionflags	@""
	.align	16
	.zero		1024


//--------------------- .nv.shared._ZN10layer_norm13ln_bwd_kernelINS_13Kernel_traitsI6__halfffffjLj3072ELj1ELj1ELj4ELj16ENS_18Kernel_traits_baseILj3072ES2_ffffjLj128EEEEELb1ELb1ELb0ELb0EEEvNS_9BwdParamsE --------------------------
	.section	.nv.shared._ZN10layer_norm13ln_bwd_kernelINS_13Kernel_traitsI6__halfffffjLj3072ELj1ELj1ELj4ELj16ENS_18Kernel_traits_baseILj3072ES2_ffffjLj128EEEEELb1ELb1ELb0ELb0EEEvNS_9BwdParamsE,"aw",@nobits
	.sectionflags	@""
	.align	16
	.zero		1024


//--------------------- .nv.shared._ZN10layer_norm13ln_bwd_kernelINS_13Kernel_traitsI6__halfffffjLj3072ELj1ELj1ELj4ELj16ENS_18Kernel_traits_baseILj3072ES2_ffffjLj128EEEEELb1ELb1ELb0ELb1EEEvNS_9BwdParamsE --------------------------
	.section	.nv.shared._ZN10layer_norm13ln_bwd_kernelINS_13Kernel_traitsI6__halfffffjLj3072ELj1ELj1ELj4ELj16ENS_18Kernel_traits_baseILj3072ES2_ffffjLj128EEEEELb1ELb1ELb0ELb1EEEvNS_9BwdParamsE,"aw",@nobits
	.sectionflags	@""
	.align	16
	.zero		1024


//--------------------- .nv.shared._ZN10layer_norm22ln_bwd_finalize_kernelINS_22Kernel_traits_finalizeILj3072E6__halfffffjLb1ELj1024ELj4ENS_18Kernel_traits_baseILj3072ES2_ffffjLj1024EEEEELb1ELb0EEEvNS_9BwdParamsE --------------------------
	.section	.nv.shared._ZN10layer_norm22ln_bwd_finalize_kernelINS_22Kernel_traits_finalizeILj3072E6__halfffffjLb1ELj1024ELj4ENS_18Kernel_traits_baseILj3072ES2_ffffjLj1024EEEEELb1ELb0EEEvNS_9BwdParamsE,"aw",@nobits
	.sectionflags	@""
	.align	16
.nv.shared._ZN10layer_norm22ln_bwd_finalize_kernelINS_22Kernel_traits_finalizeILj3072E6__halfffffjLb1ELj1024ELj4ENS_18Kernel_traits_baseILj3072ES2_ffffjLj1024EEEEELb1ELb0EEEvNS_9BwdParamsE:
	.zero		13696


//--------------------- .nv.shared._ZN10layer_norm13ln_bwd_kernelINS_13Kernel_traitsI6__halfffffjLj3072ELj1ELj1ELj4ELj16ENS_18Kernel_traits_baseILj3072ES2_ffffjLj128EEEEELb1ELb1ELb1ELb0EEEvNS_9BwdParamsE --------------------------
	.section	.nv.shared._ZN10layer_norm13ln_bwd_kernelINS_13Kernel_traitsI6__halfffffjLj3072ELj1ELj1ELj4ELj16ENS_18Kernel_traits_baseILj3072ES2_ffffjLj128EEEEELb1ELb1ELb1ELb0EEEvNS_9BwdParamsE,"aw",@nobits
	.sectionflags	@""
	.align	16
	.zero		1024


//--------------------- .nv.shared._ZN10layer_norm22ln_bwd_finalize_kernelINS_22Kernel_traits_finalizeILj3072E6__halfffffjLb1ELj1024ELj4ENS_18Kernel_traits_baseILj3072ES2_ffffjLj1024EEEEELb1ELb1EEEvNS_9BwdParamsE --------------------------
	.section	.nv.shared._ZN10layer_norm22ln_bwd_finalize_kernelINS_22Kernel_traits_finalizeILj3072E6__halfffffjLb1ELj1024ELj4ENS_18Kernel_traits_baseILj3072ES2_ffffjLj1024EEEEELb1ELb1EEEvNS_9BwdParamsE,"aw",@nobits
	.sectionflags	@""
	.align	16
.nv.shared._ZN10layer_norm22ln_bwd_finalize_kernelINS_22Kernel_traits_finalizeILj3072E6__halfffffjLb1ELj1024ELj4ENS_18Kernel_traits_baseILj3072ES2_ffffjLj1024EEEEELb1ELb1EEEvNS_9BwdParamsE:
	.zero		13696


//--------------------- .nv.shared._ZN10layer_norm13ln_bwd_kernelINS_13Kernel_traitsI6__halfffffjLj3072ELj1ELj1ELj4ELj16ENS_18Kernel_traits_baseILj3072ES2_ffffjLj128EEEEELb1ELb1ELb1ELb1EEEvNS_9BwdParamsE --------------------------
	.section	.nv.shared._ZN10layer_norm13ln_bwd_kernelINS_13Kernel_traitsI6__halfffffjLj3072ELj1ELj1ELj4ELj16ENS_18Kernel_traits_baseILj3072ES2_ffffjLj128EEEEELb1ELb1ELb1ELb1EEEvNS_9BwdParamsE,"aw",@nobits
	.sectionflags	@""
	.align	16
	.zero		1024


//--------------------- .nv.shared._ZN10layer_norm13ln_bwd_kernelINS_13Kernel_traitsIfffffjLj3072ELj1ELj1ELj4ELj16ENS_18Kernel_traits_baseILj3072EfffffjLj128EEEEELb0ELb0ELb0ELb0EEEvNS_9BwdParamsE --------------------------
	.section	.nv.shared._ZN10layer_norm13ln_bwd_kernelINS_13Kernel_traitsIfffffjLj3072ELj1ELj1ELj4ELj16ENS_18Kernel_traits_baseILj3072EfffffjLj128EEEEELb0ELb0ELb0ELb0EEEvNS_9BwdParamsE,"aw",@nobits
	.sectionflags	@""
	.align	16
	.zero		1024


//--------------------- .nv.shared._ZN10layer_norm13ln_bwd_kernelINS_13Kernel_traitsIfffffjLj3072ELj1ELj1ELj4ELj16ENS_18Kernel_traits_baseILj3072EfffffjLj128EEEEELb0ELb0ELb0ELb1EEEvNS_9BwdParamsE --------------------------
	.section	.nv.shared._ZN10layer_norm13ln_bwd_kernelINS_13Kernel_traitsIfffffjLj3072ELj1ELj1ELj4ELj16ENS_18Kernel_traits_baseILj3072EfffffjLj128EEEEELb0ELb0ELb0ELb1EEEvNS_9BwdParamsE,"aw",@nobits
	.sectionflags	@""
	.align	16
	.zero		1024


//--------------------- .nv.shared._ZN10layer_norm13ln_bwd_kernelINS_13Kernel_traitsIfffffjLj3072ELj1ELj1ELj4ELj16ENS_18Kernel_traits_baseILj3072EfffffjLj128EEEEELb0ELb0ELb1ELb0EEEvNS_9BwdParamsE --------------------------
	.section	.nv.shared._ZN10layer_norm13ln_bwd_kernelINS_13Kernel_traitsIfffffjLj3072ELj1ELj1ELj4ELj16ENS_18Kernel_traits_baseILj3072EfffffjLj128EEEEELb0ELb0ELb1ELb0EEEvNS_9BwdParamsE,"aw",@nobits
	.sectionflags	@""
	.align	16
	.zero		1024


//--------------------- .nv.shared._ZN10layer_norm13ln_bwd_kernelINS_13Kernel_traitsIfffffjLj3072ELj1ELj1ELj4ELj16ENS_18Kernel_traits_baseILj3072EfffffjLj128EEEEELb0ELb0ELb1ELb1EEEvNS_9BwdParamsE --------------------------
	.section	.nv.shared._ZN10layer_norm13ln_bwd_kernelINS_13Kernel_traitsIfffffjLj3072ELj1ELj1ELj4ELj16ENS_18Kernel_traits_baseILj3072EfffffjLj128EEEEELb0ELb0ELb1ELb1EEEvNS_9BwdParamsE,"aw",@nobits
	.sectionflags	@""
	.align	16
	.zero		1024


//--------------------- .nv.shared._ZN10layer_norm13ln_bwd_kernelINS_13Kernel_traitsIfffffjLj3072ELj1ELj1ELj4ELj16ENS_18Kernel_traits_baseILj3072EfffffjLj128EEEEELb0ELb1ELb0ELb0EEEvNS_9BwdParamsE --------------------------
	.section	.nv.shared._ZN10layer_norm13ln_bwd_kernelINS_13Kernel_traitsIfffffjLj3072ELj1ELj1ELj4ELj16ENS_18Kernel_traits_baseILj3072EfffffjLj128EEEEELb0ELb1ELb0ELb0EEEvNS_9BwdParamsE,"aw",@nobits
	.sectionflags	@""
	.align	16
	.zero		1024


//--------------------- .nv.shared._ZN10layer_norm13ln_bwd_kernelINS_13Kernel_traitsIfffffjLj3072ELj1ELj1ELj4ELj16ENS_18Kernel_traits_baseILj3072EfffffjLj128EEEEELb0ELb1ELb0ELb1EEEvNS_9BwdParamsE --------------------------
	.section	.nv.shared._ZN10layer_norm13ln_bwd_kernelINS_13Kernel_traitsIfffffjLj3072ELj1ELj1ELj4ELj16ENS_18Kernel_traits_baseILj3072EfffffjLj128EEEEELb0ELb1ELb0ELb1EEEvNS_9BwdParamsE,"aw",@nobits
	.sectionflags	@""
	.align	16
	.zero		1024


//--------------------- .nv.shared._ZN10layer_norm13ln_bwd_kernelINS_13Kernel_traitsIfffffjLj3072ELj1ELj1ELj4ELj16ENS_18Kernel_traits_baseILj3072EfffffjLj128EEEEELb0ELb1ELb1ELb0EEEvNS_9BwdParamsE --------------------------
	.section	.nv.shared._ZN10layer_norm13ln_bwd_kernelINS_13Kernel_traitsIfffffjLj3072ELj1ELj1ELj4ELj16ENS_18Kernel_traits_baseILj3072EfffffjLj128EEEEELb0ELb1ELb1ELb0EEEvNS_9BwdParamsE,"aw",@nobits
	.sectionflags	@""
	.align	16
	.zero		1024


//--------------------- .nv.shared._ZN10layer_norm13ln_bwd_kernelINS_13Kernel_traitsIfffffjLj3072ELj1ELj1ELj4ELj16ENS_18Kernel_traits_baseILj3072EfffffjLj128EEEEELb0ELb1ELb1ELb1EEEvNS_9BwdParamsE --------------------------
	.section	.nv.shared._ZN10layer_norm13ln_bwd_kernelINS_13Kernel_traitsIfffffjLj3072ELj1ELj1ELj4ELj16ENS_18Kernel_traits_baseILj3072EfffffjLj128EEEEELb0ELb1ELb1ELb1EEEvNS_9BwdParamsE,"aw",@nobits
	.sectionflags	@""
	.align	16
	.zero		1024


//--------------------- .nv.shared._ZN10layer_norm13ln_bwd_kernelINS_13Kernel_traitsIfffffjLj3072ELj1ELj1ELj4ELj16ENS_18Kernel_traits_baseILj3072EfffffjLj128EEEEELb1ELb0ELb0ELb0EEEvNS_9BwdParamsE --------------------------
	.section	.nv.shared._ZN10layer_norm13ln_bwd_kernelINS_13Kernel_traitsIfffffjLj3072ELj1ELj1ELj4ELj16ENS_18Kernel_traits_baseILj3072EfffffjLj128EEEEELb1ELb0ELb0ELb0EEEvNS_9BwdParamsE,"aw",@nobits
	.sectionflags	@""
	.align	16
	.zero		1024


//--------------------- .nv.shared._ZN10layer_norm13ln_bwd_kernelINS_13Kernel_traitsIfffffjLj3072ELj1ELj1ELj4ELj16ENS_18Kernel_traits_baseILj3072EfffffjLj128EEEEELb1ELb0ELb0ELb1EEEvNS_9BwdParamsE --------------------------
	.section	.nv.shared._ZN10layer_norm13ln_bwd_kernelINS_13Kernel_traitsIfffffjLj3072ELj1ELj1ELj4ELj16ENS_18Kernel_traits_baseILj3072EfffffjLj128EEEEELb1ELb0ELb0ELb1EEEvNS_9BwdParamsE,"aw",@nobits
	.sectionflags	@""
	.align	16
	.zero		1024


//--------------------- .nv.shared._ZN10layer_norm22ln_bwd_finalize_kernelINS_22Kernel_traits_finalizeILj3072EfffffjLb0ELj1024ELj4ENS_18Kernel_traits_baseILj3072EfffffjLj1024EEEEELb0ELb0EEEvNS_9BwdParamsE --------------------------
	.section	.nv.shared._ZN10layer_norm22ln_bwd_finalize_kernelINS_22Kernel_traits_finalizeILj3072EfffffjLb0ELj1024ELj4ENS_18Kernel_traits_baseILj3072EfffffjLj1024EEEEELb0ELb0EEEvNS_9BwdParamsE,"aw",@nobits
	.sectionflags	@""
	.align	16
.nv.shared._ZN10layer_norm22ln_bwd_finalize_kernelINS_22Kernel_traits_finalizeILj3072EfffffjLb0ELj1024ELj4ENS_18Kernel_traits_baseILj3072EfffffjLj1024EEEEELb0ELb0EEEvNS_9BwdParamsE:
	.zero		9472


//--------------------- .nv.shared._ZN10layer_norm13ln_bwd_kernelINS_13Kernel_traitsIfffffjLj3072ELj1ELj1ELj4ELj16ENS_18Kernel_traits_baseILj3072EfffffjLj128EEEEELb1ELb0ELb1ELb0EEEvNS_9BwdParamsE --------------------------
	.section	.nv.shared._ZN10layer_norm13ln_bwd_kernelINS_13Kernel_traitsIfffffjLj3072ELj1ELj1ELj4ELj16ENS_18Kernel_traits_baseILj3072EfffffjLj128EEEEELb1ELb0ELb1ELb0EEEvNS_9BwdParamsE,"aw",@nobits
	.sectionflags	@""
	.align	16
	.zero		1024


//--------------------- .nv.shared._ZN10layer_norm22ln_bwd_finalize_kernelINS_22Kernel_traits_finalizeILj3072EfffffjLb0ELj1024ELj4ENS_18Kernel_traits_baseILj3072EfffffjLj1024EEEEELb0ELb1EEEvNS_9BwdParamsE --------------------------
	.section	.nv.shared._ZN10layer_norm22ln_bwd_finalize_kernelINS_22Kernel_traits_finalizeILj3072EfffffjLb0ELj1024ELj4ENS_18Kernel_traits_baseILj3072EfffffjLj1024EEEEELb0ELb1EEEvNS_9BwdParamsE,"aw",@nobits
	.sectionflags	@""
	.align	16
.nv.shared._ZN10layer_norm22ln_bwd_finalize_kernelINS_22Kernel_traits_finalizeILj3072EfffffjLb0ELj1024ELj4ENS_18Kernel_traits_baseILj3072EfffffjLj1024EEEEELb0ELb1EEEvNS_9BwdParamsE:
	.zero		9472


//--------------------- .nv.shared._ZN10layer_norm13ln_bwd_kernelINS_13Kernel_traitsIfffffjLj3072ELj1ELj1ELj4ELj16ENS_18Kernel_traits_baseILj3072EfffffjLj128EEEEELb1ELb0ELb1ELb1EEEvNS_9BwdParamsE --------------------------
	.section	.nv.shared._ZN10layer_norm13ln_bwd_kernelINS_13Kernel_traitsIfffffjLj3072ELj1ELj1ELj4ELj16ENS_18Kernel_traits_baseILj3072EfffffjLj128EEEEELb1ELb0ELb1ELb1EEEvNS_9BwdParamsE,"aw",@nobits
	.sectionflags	@""
	.align	16
	.zero		1024


//--------------------- .nv.shared._ZN10layer_norm13ln_bwd_kernelINS_13Kernel_traitsIfffffjLj3072ELj1ELj1ELj4ELj16ENS_18Kernel_traits_baseILj3072EfffffjLj128EEEEELb1ELb1ELb0ELb0EEEvNS_9BwdParamsE --------------------------
	.section	.nv.shared._ZN10layer_norm13ln_bwd_kernelINS_13Kernel_traitsIfffffjLj3072ELj1ELj1ELj4ELj16ENS_18Kernel_traits_baseILj3072EfffffjLj128EEEEELb1ELb1ELb0ELb0EEEvNS_9BwdParamsE,"aw",@nobits
	.sectionflags	@""
	.align	16
	.zero		1024


//--------------------- .nv.shared._ZN10layer_norm13ln_bwd_kernelINS_13Kernel_traitsIfffffjLj3072ELj1ELj1ELj4ELj16ENS_18Kernel_traits_baseILj3072EfffffjLj128EEEEELb1ELb1ELb0ELb1EEEvNS_9BwdParamsE --------------------------
	.section	.nv.shared._ZN10layer_norm13ln_bwd_kernelINS_13Kernel_traitsIfffffjLj3072ELj1ELj1ELj4ELj16ENS_18Kernel_traits_baseILj3072EfffffjLj128EEEEELb1ELb1ELb0ELb1EEEvNS_9BwdParamsE,"aw",@nobits
	.sectionflags	@""
	.align	16
	.zero		1024


//--------------------- .nv.shared._ZN10layer_norm22ln_bwd_finalize_kernelINS_22Kernel_traits_finalizeILj3072EfffffjLb1ELj1024ELj4ENS_18Kernel_traits_baseILj3072EfffffjLj1024EEEEELb1ELb0EEEvNS_9BwdParamsE --------------------------
	.section	.nv.shared._ZN10layer_norm22ln_bwd_finalize_kernelINS_22Kernel_traits_finalizeILj3072EfffffjLb1ELj1024ELj4ENS_18Kernel_traits_baseILj3072EfffffjLj1024EEEEELb1ELb0EEEvNS_9BwdParamsE,"aw",@nobits
	.sectionflags	@""
	.align	16
.nv.shared._ZN10layer_norm22ln_bwd_finalize_kernelINS_22Kernel_traits_finalizeILj3072EfffffjLb1ELj1024ELj4ENS_18Kernel_traits_baseILj3072EfffffjLj1024EEEEELb1ELb0EEEvNS_9BwdParamsE:
	.zero		13696


//--------------------- .nv.shared._ZN10layer_norm13ln_bwd_kernelINS_13Kernel_traitsIfffffjLj3072ELj1ELj1ELj4ELj16ENS_18Kernel_traits_baseILj3072EfffffjLj128EEEEELb1ELb1ELb1ELb0EEEvNS_9BwdParamsE --------------------------
	.section	.nv.shared._ZN10layer_norm13ln_bwd_kernelINS_13Kernel_traitsIfffffjLj3072ELj1ELj1ELj4ELj16ENS_18Kernel_traits_baseILj3072EfffffjLj128EEEEELb1ELb1ELb1ELb0EEEvNS_9BwdParamsE,"aw",@nobits
	.sectionflags	@""
	.align	16
	.zero		1024


//--------------------- .nv.shared._ZN10layer_norm22ln_bwd_finalize_kernelINS_22Kernel_traits_finalizeILj3072EfffffjLb1ELj1024ELj4ENS_18Kernel_traits_baseILj3072EfffffjLj1024EEEEELb1ELb1EEEvNS_9BwdParamsE --------------------------
	.section	.nv.shared._ZN10layer_norm22ln_bwd_finalize_kernelINS_22Kernel_traits_finalizeILj3072EfffffjLb1ELj1024ELj4ENS_18Kernel_traits_baseILj3072EfffffjLj1024EEEEELb1ELb1EEEvNS_9BwdParamsE,"aw",@nobits
	.sectionflags	@""
	.align	16
.nv.shared._ZN10layer_norm22ln_bwd_finalize_kernelINS_22Kernel_traits_finalizeILj3072EfffffjLb1ELj1024ELj4ENS_18Kernel_traits_baseILj3072EfffffjLj1024EEEEELb1ELb1EEEvNS_9BwdParamsE:
	.zero		13696


//--------------------- .nv.shared._ZN10layer_norm13ln_bwd_kernelINS_13Kernel_traitsIfffffjLj3072ELj1ELj1ELj4ELj16ENS_18Kernel_traits_baseILj3072EfffffjLj128EEEEELb1ELb1ELb1ELb1EEEvNS_9BwdParamsE --------------------------
	.section	.nv.shared._ZN10layer_norm13ln_bwd_kernelINS_13Kernel_traitsIfffffjLj3072ELj1ELj1ELj4ELj16ENS_18Kernel_traits_baseILj3072EfffffjLj128EEEEELb1ELb1ELb1ELb1EEEvNS_9BwdParamsE,"aw",@nobits
	.sectionflags	@""
	.align	16
	.zero		1024


//--------------------- .nv.constant0._ZN10layer_norm13ln_bwd_kernelINS_13Kernel_traitsI13__nv_bfloat16S2_S2_S2_fjLj3072ELj1ELj1ELj4ELj16ENS_18Kernel_traits_baseILj3072ES2_S2_S2_S2_fjLj128EEEEELb0ELb0ELb0ELb0EEEvNS_9BwdParamsE --------------------------
	.section	.nv.constant0._ZN10layer_norm13ln_bwd_kernelINS_13Kernel_traitsI13__nv_bfloat16S2_S2_S2_fjLj3072ELj1ELj1ELj4ELj16ENS_18Kernel_traits_baseILj3072ES2_S2_S2_S2_fjLj128EEEEELb0ELb0ELb0ELb0EEEvNS_9BwdParamsE,"a",@progbits
	.sectionflags	@""
	.align	4
.nv.constant0._ZN10layer_norm13ln_bwd_kernelINS_13Kernel_traitsI13__nv_bfloat16S2_S2_S2_fjLj3072ELj1ELj1ELj4ELj16ENS_18Kernel_traits_baseILj3072ES2_S2_S2_S2_fjLj128EEEEELb0ELb0ELb0ELb0EEEvNS_9BwdParamsE:
	.zero		1192


//--------------------- .nv.constant0._ZN10layer_norm13ln_bwd_kernelINS_13Kernel_traitsI13__nv_bfloat16S2_S2_S2_fjLj3072ELj1ELj1ELj4ELj16ENS_18Kernel_traits_baseILj3072ES2_S2_S2_S2_fjLj128EEEEELb0ELb0ELb0ELb1EEEvNS_9BwdParamsE --------------------------
	.section	.nv.constant0._ZN10layer_norm13ln_bwd_kernelINS_13Kernel_traitsI13__nv_bfloat16S2_S2_S2_fjLj3072ELj1ELj1ELj4ELj16ENS_18Kernel_traits_baseILj3072ES2_S2_S2_S2_fjLj128EEEEELb0ELb0ELb0ELb1EEEvNS_9BwdParamsE,"a",@progbits
	.sectionflags	@""
	.align	4
.nv.constant0._ZN10layer_norm13ln_bwd_kernelINS_13Kernel_traitsI13__nv_bfloat16S2_S2_S2_fjLj3072ELj1ELj1ELj4ELj16ENS_18Kernel_traits_baseILj3072ES2_S2_S2_S2_fjLj128EEEEELb0ELb0ELb0ELb1EEEvNS_9BwdParamsE:
	.zero		1192


//--------------------- .nv.constant0._ZN10layer_norm13ln_bwd_kernelINS_13Kernel_traitsI13__nv_bfloat16S2_S2_S2_fjLj3072ELj1ELj1ELj4ELj16ENS_18Kernel_traits_baseILj3072ES2_S2_S2_S2_fjLj128EEEEELb0ELb0ELb1ELb0EEEvNS_9BwdParamsE --------------------------
	.section	.nv.constant0._ZN10layer_norm13ln_bwd_kernelINS_13Kernel_traitsI13__nv_bfloat16S2_S2_S2_fjLj3072ELj1ELj1ELj4ELj16ENS_18Kernel_traits_baseILj3072ES2_S2_S2_S2_fjLj128EEEEELb0ELb0ELb1ELb0EEEvNS_9BwdParamsE,"a",@progbits
	.sectionflags	@""
	.align	4
.nv.constant0._ZN10layer_norm13ln_bwd_kernelINS_13Kernel_traitsI13__nv_bfloat16S2_S2_S2_fjLj3072ELj1ELj1ELj4ELj16ENS_18Kernel_traits_baseILj3072ES2_S2_S2_S2_fjLj128EEEEELb0ELb0ELb1ELb0EEEvNS_9BwdParamsE:
	.zero		1192


//--------------------- .nv.constant0._ZN10layer_norm13ln_bwd_kernelINS_13Kernel_traitsI13__nv_bfloat16S2_S2_S2_fjLj3072ELj1ELj1ELj4ELj16ENS_18Kernel_traits_baseILj3072ES2_S2_S2_S2_fjLj128EEEEELb0ELb0ELb1ELb1EEEvNS_9BwdParamsE --------------------------
	.section	.nv.constant0._ZN10layer_norm13ln_bwd_kernelINS_13Kernel_traitsI13__nv_bfloat16S2_S2_S2_fjLj3072ELj1ELj1ELj4ELj16ENS_18Kernel_traits_baseILj3072ES2_S2_S2_S2_fjLj128EEEEELb0ELb0ELb1ELb1EEEvNS_9BwdParamsE,"a",@progbits
	.sectionflags	@""
	.align	4
.nv.constant0._ZN10layer_norm13ln_bwd_kernelINS_13Kernel_traitsI13__nv_bfloat16S2_S2_S2_fjLj3072ELj1ELj1ELj4ELj16ENS_18Kernel_traits_baseILj3072ES2_S2_S2_S2_fjLj128EEEEELb0ELb0ELb1ELb1EEEvNS_9BwdParamsE:
	.zero		1192


//--------------------- .nv.constant0._ZN10layer_norm13ln_bwd_kernelINS_13Kernel_traitsI13__nv_bfloat16S2_S2_S2_fjLj3072ELj1ELj1ELj4ELj16ENS_18Kernel_traits_baseILj3072ES2_S2_S2_S2_fjLj128EEEEELb0ELb1ELb0ELb0EEEvNS_9BwdParamsE --------------------------
	.section	.nv.constant0._ZN10layer_norm13ln_bwd_kernelINS_13Kernel_traitsI13__nv_bfloat16S2_S2_S2_fjLj3072ELj1ELj1ELj4ELj16ENS_18Kernel_traits_baseILj3072ES2_S2_S2_S2_fjLj128EEEEELb0ELb1ELb0ELb0EEEvNS_9BwdParamsE,"a",@progbits
	.sectionflags	@""
	.align	4
.nv.constant0._ZN10layer_norm13ln_bwd_kernelINS_13Kernel_traitsI13__nv_bfloat16S2_S2_S2_fjLj3072ELj1ELj1ELj4ELj16ENS_18Kernel_traits_baseILj3072ES2_S2_S2_S2_fjLj128EEEEELb0ELb1ELb0ELb0EEEvNS_9BwdParamsE:
	.zero		1192


//--------------------- .nv.constant0._ZN10layer_norm13ln_bwd_kernelINS_13Kernel_traitsI13__nv_bfloat16S2_S2_S2_fjLj3072ELj1ELj1ELj4ELj16ENS_18Kernel_traits_baseILj3072ES2_S2_S2_S2_fjLj128EEEEELb0ELb1ELb0ELb1EEEvNS_9BwdParamsE --------------------------
	.section	.nv.constant0._ZN10layer_norm13ln_bwd_kernelINS_13Kernel_traitsI13__nv_bfloat16S2_S2_S2_fjLj3072ELj1ELj1ELj4ELj16ENS_18Kernel_traits_baseILj3072ES2_S2_S2_S2_fjLj128EEEEELb0ELb1ELb0ELb1EEEvNS_9BwdParamsE,"a",@progbits
	.sectionflags	@""
	.align	4
.nv.constant0._ZN10layer_norm13ln_bwd_kernelINS_13Kernel_traitsI13__nv_bfloat16S2_S2_S2_fjLj3072ELj1ELj1ELj4ELj16ENS_18Kernel_traits_baseILj3072ES2_S2_S2_S2_fjLj128EEEEELb0ELb1ELb0ELb1EEEvNS_9BwdParamsE:
	.zero		1192


//--------------------- .nv.constant0._ZN10layer_norm13ln_bwd_kernelINS_13Kernel_traitsI13__nv_bfloat16S2_S2_S2_fjLj3072ELj1ELj1ELj4ELj16ENS_18Kernel_traits_baseILj3072ES2_S2_S2_S2_fjLj128EEEEELb0ELb1ELb1ELb0EEEvNS_9BwdParamsE --------------------------
	.section	.nv.constant0._ZN10layer_norm13ln_bwd_kernelINS_13Kernel_traitsI13__nv_bfloat16S2_S2_S2_fjLj3072ELj1ELj1ELj4ELj16ENS_18Kernel_traits_baseILj3072ES2_S2_S2_S2_fjLj128EEEEELb0ELb1ELb1ELb0EEEvNS_9BwdParamsE,"a",@progbits
	.sectionflags	@""
	.align	4
.nv.constant0._ZN10layer_norm13ln_bwd_kernelINS_13Kernel_traitsI13__nv_bfloat16S2_S2_S2_fjLj3072ELj1ELj1ELj4ELj16ENS_18Kernel_traits_baseILj3072ES2_S2_S2_S2_fjLj128EEEEELb0ELb1ELb1ELb0EEEvNS_9BwdParamsE:
	.zero		1192


//--------------------- .nv.constant0._ZN10layer_norm13ln_bwd_kernelINS_13Kernel_traitsI13__nv_bfloat16S2_S2_S2_fjLj3072ELj1ELj1ELj4ELj16ENS_18Kernel_traits_baseILj3072ES2_S2_S2_S2_fjLj128EEEEELb0ELb1ELb1ELb1EEEvNS_9BwdParamsE --------------------------
	.section	.nv.constant0._ZN10layer_norm13ln_bwd_kernelINS_13Kernel_traitsI13__nv_bfloat16S2_S2_S2_fjLj3072ELj1ELj1ELj4ELj16ENS_18Kernel_traits_baseILj3072ES2_S2_S2_S2_fjLj128EEEEELb0ELb1ELb1ELb1EEEvNS_9BwdParamsE,"a",@progbits
	.sectionflags	@""
	.align	4
.nv.constant0._ZN10layer_norm13ln_bwd_kernelINS_13Kernel_traitsI13__nv_bfloat16S2_S2_S2_fjLj3072ELj1ELj1ELj4ELj16ENS_18Kernel_traits_baseILj3072ES2_S2_S2_S2_fjLj128EEEEELb0ELb1ELb1ELb1EEEvNS_9BwdParamsE:
	.zero		1192


//--------------------- .nv.constant0._ZN10layer_norm13ln_bwd_kernelINS_13Kernel_traitsI13__nv_bfloat16S2_S2_S2_fjLj3072ELj1ELj1ELj4ELj16ENS_18Kernel_traits_baseILj3072ES2_S2_S2_S2_fjLj128EEEEELb1ELb0ELb0ELb0EEEvNS_9BwdParamsE --------------------------
	.section	.nv.constant0._ZN10layer_norm13ln_bwd_kernelINS_13Kernel_traitsI13__nv_bfloat16S2_S2_S2_fjLj3072ELj1ELj1ELj4ELj16ENS_18Kernel_traits_baseILj3072ES2_S2_S2_S2_fjLj128EEEEELb1ELb0ELb0ELb0EEEvNS_9BwdParamsE,"a",@progbits
	.sectionflags	@""
	.align	4
.nv.constant0._ZN10layer_norm13ln_bwd_kernelINS_13Kernel_traitsI13__nv_bfloat16S2_S2_S2_fjLj3072ELj1ELj1ELj4ELj16ENS_18Kernel_traits_baseILj3072ES2_S2_S2_S2_fjLj128EEEEELb1ELb0ELb0ELb0EEEvNS_9BwdParamsE:
	.zero		1192


//--------------------- .nv.constant0._ZN10layer_norm13ln_bwd_kernelINS_13Kernel_traitsI13__nv_bfloat16S2_S2_S2_fjLj3072ELj1ELj1ELj4ELj16ENS_18Kernel_traits_baseILj3072ES2_S2_S2_S2_fjLj128EEEEELb1ELb0ELb0ELb1EEEvNS_9BwdParamsE --------------------------
	.section	.nv.constant0._ZN10layer_norm13ln_bwd_kernelINS_13Kernel_traitsI13__nv_bfloat16S2_S2_S2_fjLj3072ELj1ELj1ELj4ELj16ENS_18Kernel_traits_baseILj3072ES2_S2_S2_S2_fjLj128EEEEELb1ELb0ELb0ELb1EEEvNS_9BwdParamsE,"a",@progbits
	.sectionflags	@""
	.align	4
.nv.constant0._ZN10layer_norm13ln_bwd_kernelINS_13Kernel_traitsI13__nv_bfloat16S2_S2_S2_fjLj3072ELj1ELj1ELj4ELj16ENS_18Kernel_traits_baseILj3072ES2_S2_S2_S2_fjLj128EEEEELb1ELb0ELb0ELb1EEEvNS_9BwdParamsE:
	.zero		1192


//--------------------- .nv.constant0._ZN10layer_norm22ln_bwd_finalize_kernelINS_22Kernel_traits_finalizeILj3072E13__nv_bfloat16S2_S2_S2_fjLb0ELj1024ELj4ENS_18Kernel_traits_baseILj3072ES2_S2_S2_S2_fjLj1024EEEEELb0ELb0EEEvNS_9BwdParamsE --------------------------
	.section	.nv.constant0._ZN10layer_norm22ln_bwd_finalize_kernelINS_22Kernel_traits_finalizeILj3072E13__nv_bfloat16S2_S2_S2_fjLb0ELj1024ELj4ENS_18Kernel_traits_baseILj3072ES2_S2_S2_S2_fjLj1024EEEEELb0ELb0EEEvNS_9BwdParamsE,"a",@progbits
	.sectionflags	@""
	.align	4
.nv.constant0._ZN10layer_norm22ln_bwd_finalize_kernelINS_22Kernel_traits_finalizeILj3072E13__nv_bfloat16S2_S2_S2_fjLb0ELj1024ELj4ENS_18Kernel_traits_baseILj3072ES2_S2_S2_S2_fjLj1024EEEEELb0ELb0EEEvNS_9BwdParamsE:
	.zero		1192


//--------------------- .nv.constant0._ZN10layer_norm13ln_bwd_kernelINS_13Kernel_traitsI13__nv_bfloat16S2_S2_S2_fjLj3072ELj1ELj1ELj4ELj16ENS_18Kernel_traits_baseILj3072ES2_S2_S2_S2_fjLj128EEEEELb1ELb0ELb1ELb0EEEvNS_9BwdParamsE --------------------------
	.section	.nv.constant0._ZN10layer_norm13ln_bwd_kernelINS_13Kernel_traitsI13__nv_bfloat16S2_S2_S2_fjLj3072ELj1ELj1ELj4ELj16ENS_18Kernel_traits_baseILj3072ES2_S2_S2_S2_fjLj128EEEEELb1ELb0ELb1ELb0EEEvNS_9BwdParamsE,"a",@progbits
	.sectionflags	@""
	.align	4
.nv.constant0._ZN10layer_norm13ln_bwd_kernelINS_13Kernel_traitsI13__nv_bfloat16S2_S2_S2_fjLj3072ELj1ELj1ELj4ELj16ENS_18Kernel_traits_baseILj3072ES2_S2_S2_S2_fjLj128EEEEELb1ELb0ELb1ELb0EEEvNS_9BwdParamsE:
	.zero		1192


//--------------------- .nv.constant0._ZN10layer_norm22ln_bwd_finalize_kernelINS_22Kernel_traits_finalizeILj3072E13__nv_bfloat16S2_S2_S2_fjLb0ELj1024ELj4ENS_18Kernel_traits_baseILj3072ES2_S2_S2_S2_fjLj1024EEEEELb0ELb1EEEvNS_9BwdParamsE --------------------------
	.section	.nv.constant0._ZN10layer_norm22ln_bwd_finalize_kernelINS_22Kernel_traits_finalizeILj3072E13__nv_bfloat16S2_S2_S2_fjLb0ELj1024ELj4ENS_18Kernel_traits_baseILj3072ES2_S2_S2_S2_fjLj1024EEEEELb0ELb1EEEvNS_9BwdParamsE,"a",@progbits
	.sectionflags	@""
	.align	4
.nv.constant0._ZN10layer_norm22ln_bwd_finalize_kernelINS_22Kernel_traits_finalizeILj3072E13__nv_bfloat16S2_S2_S2_fjLb0ELj1024ELj4ENS_18Kernel_traits_baseILj3072ES2_S2_S2_S2_fjLj1024EEEEELb0ELb1EEEvNS_9BwdParamsE:
	.zero		1192


//--------------------- .nv.constant0._ZN10layer_norm13ln_bwd_kernelINS_13Kernel_traitsI13__nv_bfloat16S2_S2_S2_fjLj3072ELj1ELj1ELj4ELj16ENS_18Kernel_traits_baseILj3072ES2_S2_S2_S2_fjLj128EEEEELb1ELb0ELb1ELb1EEEvNS_9BwdParamsE --------------------------
	.section	.nv.constant0._ZN10layer_norm13ln_bwd_kernelINS_13Kernel_traitsI13__nv_bfloat16S2_S2_S2_fjLj3072ELj1ELj1ELj4ELj16ENS_18Kernel_traits_baseILj3072ES2_S2_S2_S2_fjLj128EEEEELb1ELb0ELb1ELb1EEEvNS_9BwdParamsE,"a",@progbits
	.sectionflags	@""
	.align	4
.nv.constant0._ZN10layer_norm13ln_bwd_kernelINS_13Kernel_traitsI13__nv_bfloat16S2_S2_S2_fjLj3072ELj1ELj1ELj4ELj16ENS_18Kernel_traits_baseILj3072ES2_S2_S2_S2_fjLj128EEEEELb1ELb0ELb1ELb1EEEvNS_9BwdParamsE:
	.zero		1192


//--------------------- .nv.constant0._ZN10layer_norm13ln_bwd_kernelINS_13Kernel_traitsI13__nv_bfloat16S2_S2_S2_fjLj3072ELj1ELj1ELj4ELj16ENS_18Kernel_traits_baseILj3072ES2_S2_S2_S2_fjLj128EEEEELb1ELb1ELb0ELb0EEEvNS_9BwdParamsE --------------------------
	.section	.nv.constant0._ZN10layer_norm13ln_bwd_kernelINS_13Kernel_traitsI13__nv_bfloat16S2_S2_S2_fjLj3072ELj1ELj1ELj4ELj16ENS_18Kernel_traits_baseILj3072ES2_S2_S2_S2_fjLj128EEEEELb1ELb1ELb0ELb0EEEvNS_9BwdParamsE,"a",@progbits
	.sectionflags	@""
	.align	4
.nv.constant0._ZN10layer_norm13ln_bwd_kernelINS_13Kernel_traitsI13__nv_bfloat16S2_S2_S2_fjLj3072ELj1ELj1ELj4ELj16ENS_18Kernel_traits_baseILj3072ES2_S2_S2_S2_fjLj128EEEEELb1ELb1ELb0ELb0EEEvNS_9BwdParamsE:
	.zero		1192


//--------------------- .nv.constant0._ZN10layer_norm13ln_bwd_kernelINS_13Kernel_traitsI13__nv_bfloat16S2_S2_S2_fjLj3072ELj1ELj1ELj4ELj16ENS_18Kernel_traits_baseILj3072ES2_S2_S2_S2_fjLj128EEEEELb1ELb1ELb0ELb1EEEvNS_9BwdParamsE --------------------------
	.section	.nv.constant0._ZN10layer_norm13ln_bwd_kernelINS_13Kernel_traitsI13__nv_bfloat16S2_S2_S2_fjLj3072ELj1ELj1ELj4ELj16ENS_18Kernel_traits_baseILj3072ES2_S2_S2_S2_fjLj128EEEEELb1ELb1ELb0ELb1EEEvNS_9BwdParamsE,"a",@progbits
	.sectionflags	@""
	.align	4
.nv.constant0._ZN10layer_norm13ln_bwd_kernelINS_13Kernel_traitsI13__nv_bfloat16S2_S2_S2_fjLj3072ELj1ELj1ELj4ELj16ENS_18Kernel_traits_baseILj3072ES2_S2_S2_S2_fjLj128EEEEELb1ELb1ELb0ELb1EEEvNS_9BwdParamsE:
	.zero		1192


//--------------------- .nv.constant0._ZN10layer_norm22ln_bwd_finalize_kernelINS_22Kernel_traits_finalizeILj3072E13__nv_bfloat16S2_S2_S2_fjLb1ELj1024ELj4ENS_18Kernel_traits_baseILj3072ES2_S2_S2_S2_fjLj1024EEEEELb1ELb0EEEvNS_9BwdParamsE --------------------------
	.section	.nv.constant0._ZN10layer_norm22ln_bwd_finalize_kernelINS_22Kernel_traits_finalizeILj3072E13__nv_bfloat16S2_S2_S2_fjLb1ELj1024ELj4ENS_18Kernel_traits_baseILj3072ES2_S2_S2_S2_fjLj1024EEEEELb1ELb0EEEvNS_9BwdParamsE,"a",@progbits
	.sectionflags	@""
	.align	4
.nv.constant0._ZN10layer_norm22ln_bwd_finalize_kernelINS_22Kernel_traits_finalizeILj3072E13__nv_bfloat16S2_S2_S2_fjLb1ELj1024ELj4ENS_18Kernel_traits_baseILj3072ES2_S2_S2_S2_fjLj1024EEEEELb1ELb0EEEvNS_9BwdParamsE:
	.zero		1192


//--------------------- .nv.constant0._ZN10layer_norm13ln_bwd_kernelINS_13Kernel_traitsI13__nv_bfloat16S2_S2_S2_fjLj3072ELj1ELj1ELj4ELj16ENS_18Kernel_traits_baseILj3072ES2_S2_S2_S2_fjLj128EEEEELb1ELb1ELb1ELb0EEEvNS_9BwdParamsE --------------------------
	.section	.nv.constant0._ZN10layer_norm13ln_bwd_kernelINS_13Kernel_traitsI13__nv_bfloat16S2_S2_S2_fjLj3072ELj1ELj1ELj4ELj16ENS_18Kernel_traits_baseILj3072ES2_S2_S2_S2_fjLj128EEEEELb1ELb1ELb1ELb0EEEvNS_9BwdParamsE,"a",@progbits
	.sectionflags	@""
	.align	4
.nv.constant0._ZN10layer_norm13ln_bwd_kernelINS_13Kernel_traitsI13__nv_bfloat16S2_S2_S2_fjLj3072ELj1ELj1ELj4ELj16ENS_18Kernel_traits_baseILj3072ES2_S2_S2_S2_fjLj128EEEEELb1ELb1ELb1ELb0EEEvNS_9BwdParamsE:
	.zero		1192


//--------------------- .nv.constant0._ZN10layer_norm22ln_bwd_finalize_kernelINS_22Kernel_traits_finalizeILj3072E13__nv_bfloat16S2_S2_S2_fjLb1ELj1024ELj4ENS_18Kernel_traits_baseILj3072ES2_S2_S2_S2_fjLj1024EEEEELb1ELb1EEEvNS_9BwdParamsE --------------------------
	.section	.nv.constant0._ZN10layer_norm22ln_bwd_finalize_kernelINS_22Kernel_traits_finalizeILj3072E13__nv_bfloat16S2_S2_S2_fjLb1ELj1024ELj4ENS_18Kernel_traits_baseILj3072ES2_S2_S2_S2_fjLj1024EEEEELb1ELb1EEEvNS_9BwdParamsE,"a",@progbits
	.sectionflags	@""
	.align	4
.nv.constant0._ZN10layer_norm22ln_bwd_finalize_kernelINS_22Kernel_traits_finalizeILj3072E13__nv_bfloat16S2_S2_S2_fjLb1ELj1024ELj4ENS_18Kernel_traits_baseILj3072ES2_S2_S2_S2_fjLj1024EEEEELb1ELb1EEEvNS_9BwdParamsE:
	.zero		1192


//--------------------- .nv.constant0._ZN10layer_norm13ln_bwd_kernelINS_13Kernel_traitsI13__nv_bfloat16S2_S2_S2_fjLj3072ELj1ELj1ELj4ELj16ENS_18Kernel_traits_baseILj3072ES2_S2_S2_S2_fjLj128EEEEELb1ELb1ELb1ELb1EEEvNS_9BwdParamsE --------------------------
	.section	.nv.constant0._ZN10layer_norm13ln_bwd_kernelINS_13Kernel_traitsI13__nv_bfloat16S2_S2_S2_fjLj3072ELj1ELj1ELj4ELj16ENS_18Kernel_traits_baseILj3072ES2_S2_S2_S2_fjLj128EEEEELb1ELb1ELb1ELb1EEEvNS_9BwdParamsE,"a",@progbits
	.sectionflags	@""
	.align	4
.nv.constant0._ZN10layer_norm13ln_bwd_kernelINS_13Kernel_traitsI13__nv_bfloat16S2_S2_S2_fjLj3072ELj1ELj1ELj4ELj16ENS_18Kernel_traits_baseILj3072ES2_S2_S2_S2_fjLj128EEEEELb1ELb1ELb1ELb1EEEvNS_9BwdParamsE:
	.zero		1192


//--------------------- .nv.constant0._ZN10layer_norm13ln_bwd_kernelINS_13Kernel_traitsI6__halfS2_S2_S2_fjLj3072ELj1ELj1ELj4ELj16ENS_18Kernel_traits_baseILj3072ES2_S2_S2_S2_fjLj128EEEEELb0ELb0ELb0ELb0EEEvNS_9BwdParamsE --------------------------
	.section	.nv.constant0._ZN10layer_norm13ln_bwd_kernelINS_13Kernel_traitsI6__halfS2_S2_S2_fjLj3072ELj1ELj1ELj4ELj16ENS_18Kernel_traits_baseILj3072ES2_S2_S2_S2_fjLj128EEEEELb0ELb0ELb0ELb0EEEvNS_9BwdParamsE,"a",@progbits
	.sectionflags	@""
	.align	4
.nv.constant0._ZN10layer_norm13ln_bwd_kernelINS_13Kernel_traitsI6__halfS2_S2_S2_fjLj3072ELj1ELj1ELj4ELj16ENS_18Kernel_traits_baseILj3072ES2_S2_S2_S2_fjLj128EEEEELb0ELb0ELb0ELb0EEEvNS_9BwdParamsE:
	.zero		1192


//--------------------- .nv.constant0._ZN10layer_norm13ln_bwd_kernelINS_13Kernel_traitsI6__halfS2_S2_S2_fjLj3072ELj1ELj1ELj4ELj16ENS_18Kernel_traits_baseILj3072ES2_S2_S2_S2_fjLj128EEEEELb0ELb0ELb0ELb1EEEvNS_9BwdParamsE --------------------------
	.section	.nv.constant0._ZN10layer_norm13ln_bwd_kernelINS_13Kernel_traitsI6__halfS2_S2_S2_fjLj3072ELj1ELj1ELj4ELj16ENS_18Kernel_traits_baseILj3072ES2_S2_S2_S2_fjLj128EEEEELb0ELb0ELb0ELb1EEEvNS_9BwdParamsE,"a",@progbits
	.sectionflags	@""
	.align	4
.nv.constant0._ZN10layer_norm13ln_bwd_kernelINS_13Kernel_traitsI6__halfS2_S2_S2_fjLj3072ELj1ELj1ELj4ELj16ENS_18Kernel_traits_baseILj3072ES2_S2_S2_S2_fjLj128EEEEELb0ELb0ELb0ELb1EEEvNS_9BwdParamsE:
	.zero		1192


//--------------------- .nv.constant0._ZN10layer_norm13ln_bwd_kernelINS_13Kernel_traitsI6__halfS2_S2_S2_fjLj3072ELj1ELj1ELj4ELj16ENS_18Kernel_traits_baseILj3072ES2_S2_S2_S2_fjLj128EEEEELb0ELb0ELb1ELb0EEEvNS_9BwdParamsE --------------------------
	.section	.nv.constant0._ZN10layer_norm13ln_bwd_kernelINS_13Kernel_traitsI6__halfS2_S2_S2_fjLj3072ELj1ELj1ELj4ELj16ENS_18Kernel_traits_baseILj3072ES2_S2_S2_S2_fjLj128EEEEELb0ELb0ELb1ELb0EEEvNS_9BwdParamsE,"a",@progbits
	.sectionflags	@""
	.align	4
.nv.constant0._ZN10layer_norm13ln_bwd_kernelINS_13Kernel_traitsI6__halfS2_S2_S2_fjLj3072ELj1ELj1ELj4ELj16ENS_18Kernel_traits_baseILj3072ES2_S2_S2_S2_fjLj128EEEEELb0ELb0ELb1ELb0EEEvNS_9BwdParamsE:
	.zero		1192


//--------------------- .nv.constant0._ZN10layer_norm13ln_bwd_kernelINS_13Kernel_traitsI6__halfS2_S2_S2_fjLj3072ELj1ELj1ELj4ELj16ENS_18Kernel_traits_baseILj3072ES2_S2_S2_S2_fjLj128EEEEELb0ELb0ELb1ELb1EEEvNS_9BwdParamsE --------------------------
	.section	.nv.constant0._ZN10layer_norm13ln_bwd_kernelINS_13Kernel_traitsI6__halfS2_S2_S2_fjLj3072ELj1ELj1ELj4ELj16ENS_18Kernel_traits_baseILj3072ES2_S2_S2_S2_fjLj128EEEEELb0ELb0ELb1ELb1EEEvNS_9BwdParamsE,"a",@progbits
	.sectionflags	@""
	.align	4
.nv.constant0._ZN10layer_norm13ln_bwd_kernelINS_13Kernel_traitsI6__halfS2_S2_S2_fjLj3072ELj1ELj1ELj4ELj16ENS_18Kernel_traits_baseILj3072ES2_S2_S2_S2_fjLj128EEEEELb0ELb0ELb1ELb1EEEvNS_9BwdParamsE:
	.zero		1192


//--------------------- .nv.constant0._ZN10layer_norm13ln_bwd_kernelINS_13Kernel_traitsI6__halfS2_S2_S2_fjLj3072ELj1ELj1ELj4ELj16ENS_18Kernel_traits_baseILj3072ES2_S2_S2_S2_fjLj128EEEEELb0ELb1ELb0ELb0EEEvNS_9BwdParamsE --------------------------
	.section	.nv.constant0._ZN10layer_norm13ln_bwd_kernelINS_13Kernel_traitsI6__halfS2_S2_S2_fjLj3072ELj1ELj1ELj4ELj16ENS_18Kernel_traits_baseILj3072ES2_S2_S2_S2_fjLj128EEEEELb0ELb1ELb0ELb0EEEvNS_9BwdParamsE,"a",@progbits
	.sectionflags	@""
	.align	4
.nv.constant0._ZN10layer_norm13ln_bwd_kernelINS_13Kernel_traitsI6__halfS2_S2_S2_fjLj3072ELj1ELj1ELj4ELj16ENS_18Kernel_traits_baseILj3072ES2_S2_S2_S2_fjLj128EEEEELb0ELb1ELb0ELb0EEEvNS_9BwdParamsE:
	.zero		1192


//--------------------- .nv.constant0._ZN10layer_norm13ln_bwd_kernelINS_13Kernel_traitsI6__halfS2_S2_S2_fjLj3072ELj1ELj1ELj4ELj16ENS_18Kernel_traits_baseILj3072ES2_S2_S2_S2_fjLj128EEEEELb0ELb1ELb0ELb1EEEvNS_9BwdParamsE --------------------------
	.section	.nv.constant0._ZN10layer_norm13ln_bwd_kernelINS_13Kernel_traitsI6__halfS2_S2_S2_fjLj3072ELj1ELj1ELj4ELj16ENS_18Kernel_traits_baseILj3072ES2_S2_S2_S2_fjLj128EEEEELb0ELb1ELb0ELb1EEEvNS_9BwdParamsE,"a",@progbits
	.sectionflags	@""
	.align	4
.nv.constant0._ZN10layer_norm13ln_bwd_kernelINS_13Kernel_traitsI6__halfS2_S2_S2_fjLj3072ELj1ELj1ELj4ELj16ENS_18Kernel_traits_baseILj3072ES2_S2_S2_S2_fjLj128EEEEELb0ELb1ELb0ELb1EEEvNS_9BwdParamsE:
	.zero		1192


//--------------------- .nv.constant0._ZN10layer_norm13ln_bwd_kernelINS_13Kernel_traitsI6__halfS2_S2_S2_fjLj3072ELj1ELj1ELj4ELj16ENS_18Kernel_traits_baseILj3072ES2_S2_S2_S2_fjLj128EEEEELb0ELb1ELb1ELb0EEEvNS_9BwdParamsE --------------------------
	.section	.nv.constant0._ZN10layer_norm13ln_bwd_kernelINS_13Kernel_traitsI6__halfS2_S2_S2_fjLj3072ELj1ELj1ELj4ELj16ENS_18Kernel_traits_baseILj3072ES2_S2_S2_S2_fjLj128EEEEELb0ELb1ELb1ELb0EEEvNS_9BwdParamsE,"a",@progbits
	.sectionflags	@""
	.align	4
.nv.constant0._ZN10layer_norm13ln_bwd_kernelINS_13Kernel_traitsI6__halfS2_S2_S2_fjLj3072ELj1ELj1ELj4ELj16ENS_18Kernel_traits_baseILj3072ES2_S2_S2_S2_fjLj128EEEEELb0ELb1ELb1ELb0EEEvNS_9BwdParamsE:
	.zero		1192


//--------------------- .nv.constant0._ZN10layer_norm13ln_bwd_kernelINS_13Kernel_traitsI6__halfS2_S2_S2_fjLj3072ELj1ELj1ELj4ELj16ENS_18Kernel_traits_baseILj3072ES2_S2_S2_S2_fjLj128EEEEELb0ELb1ELb1ELb1EEEvNS_9BwdParamsE --------------------------
	.section	.nv.constant0._ZN10layer_norm13ln_bwd_kernelINS_13Kernel_traitsI6__halfS2_S2_S2_fjLj3072ELj1ELj1ELj4ELj16ENS_18Kernel_traits_baseILj3072ES2_S2_S2_S2_fjLj128EEEEELb0ELb1ELb1ELb1EEEvNS_9BwdParamsE,"a",@progbits
	.sectionflags	@""
	.align	4
.nv.constant0._ZN10layer_norm13ln_bwd_kernelINS_13Kernel_traitsI6__halfS2_S2_S2_fjLj3072ELj1ELj1ELj4ELj16ENS_18Kernel_traits_baseILj3072ES2_S2_S2_S2_fjLj128EEEEELb0ELb1ELb1ELb1EEEvNS_9BwdParamsE:
	.zero		1192


//--------------------- .nv.constant0._ZN10layer_norm13ln_bwd_kernelINS_13Kernel_traitsI6__halfS2_S2_S2_fjLj3072ELj1ELj1ELj4ELj16ENS_18Kernel_traits_baseILj3072ES2_S2_S2_S2_fjLj128EEEEELb1ELb0ELb0ELb0EEEvNS_9BwdParamsE --------------------------
	.section	.nv.constant0._ZN10layer_norm13ln_bwd_kernelINS_13Kernel_traitsI6__halfS2_S2_S2_fjLj3072ELj1ELj1ELj4ELj16ENS_18Kernel_traits_baseILj3072ES2_S2_S2_S2_fjLj128EEEEELb1ELb0ELb0ELb0EEEvNS_9BwdParamsE,"a",@progbits
	.sectionflags	@""
	.align	4
.nv.constant0._ZN10layer_norm13ln_bwd_kernelINS_13Kernel_traitsI6__halfS2_S2_S2_fjLj3072ELj1ELj1ELj4ELj16ENS_18Kernel_traits_baseILj3072ES2_S2_S2_S2_fjLj128EEEEELb1ELb0ELb0ELb0EEEvNS_9BwdParamsE:
	.zero		1192


//--------------------- .nv.constant0._ZN10layer_norm13ln_bwd_kernelINS_13Kernel_traitsI6__halfS2_S2_S2_fjLj3072ELj1ELj1ELj4ELj16ENS_18Kernel_traits_baseILj3072ES2_S2_S2_S2_fjLj128EEEEELb1ELb0ELb0ELb1EEEvNS_9BwdParamsE --------------------------
	.section	.nv.constant0._ZN10layer_norm13ln_bwd_kernelINS_13Kernel_traitsI6__halfS2_S2_S2_fjLj3072ELj1ELj1ELj4ELj16ENS_18Kernel_traits_baseILj3072ES2_S2_S2_S2_fjLj128EEEEELb1ELb0ELb0ELb1EEEvNS_9BwdParamsE,"a",@progbits
	.sectionflags	@""
	.align	4
.nv.constant0._ZN10layer_norm13ln_bwd_kernelINS_13Kernel_traitsI6__halfS2_S2_S2_fjLj3072ELj1ELj1ELj4ELj16ENS_18Kernel_traits_baseILj3072ES2_S2_S2_S2_fjLj128EEEEELb1ELb0ELb0ELb1EEEvNS_9BwdParamsE:
	.zero		1192


//--------------------- .nv.constant0._ZN10layer_norm22ln_bwd_finalize_kernelINS_22Kernel_traits_finalizeILj3072E6__halfS2_S2_S2_fjLb0ELj1024ELj4ENS_18Kernel_traits_baseILj3072ES2_S2_S2_S2_fjLj1024EEEEELb0ELb0EEEvNS_9BwdParamsE --------------------------
	.section	.nv.constant0._ZN10layer_norm22ln_bwd_finalize_kernelINS_22Kernel_traits_finalizeILj3072E6__halfS2_S2_S2_fjLb0ELj1024ELj4ENS_18Kernel_traits_baseILj3072ES2_S2_S2_S2_fjLj1024EEEEELb0ELb0EEEvNS_9BwdParamsE,"a",@progbits
	.sectionflags	@""
	.align	4
.nv.constant0._ZN10layer_norm22ln_bwd_finalize_kernelINS_22Kernel_traits_finalizeILj3072E6__halfS2_S2_S2_fjLb0ELj1024ELj4ENS_18Kernel_traits_baseILj3072ES2_S2_S2_S2_fjLj1024EEEEELb0ELb0EEEvNS_9BwdParamsE:
	.zero		1192


//--------------------- .nv.constant0._ZN10layer_norm13ln_bwd_kernelINS_13Kernel_traitsI6__halfS2_S2_S2_fjLj3072ELj1ELj1ELj4ELj16ENS_18Kernel_traits_baseILj3072ES2_S2_S2_S2_fjLj128EEEEELb1ELb0ELb1ELb0EEEvNS_9BwdParamsE --------------------------
	.section	.nv.constant0._ZN10layer_norm13ln_bwd_kernelINS_13Kernel_traitsI6__halfS2_S2_S2_fjLj3072ELj1ELj1ELj4ELj16ENS_18Kernel_traits_baseILj3072ES2_S2_S2_S2_fjLj128EEEEELb1ELb0ELb1ELb0EEEvNS_9BwdParamsE,"a",@progbits
	.sectionflags	@""
	.align	4
.nv.constant0._ZN10layer_norm13ln_bwd_kernelINS_13Kernel_traitsI6__halfS2_S2_S2_fjLj3072ELj1ELj1ELj4ELj16ENS_18Kernel_traits_baseILj3072ES2_S2_S2_S2_fjLj128EEEEELb1ELb0ELb1ELb0EEEvNS_9BwdParamsE:
	.zero		1192


//--------------------- .nv.constant0._ZN10layer_norm22ln_bwd_finalize_kernelINS_22Kernel_traits_finalizeILj3072E6__halfS2_S2_S2_fjLb0ELj1024ELj4ENS_18Kernel_traits_baseILj3072ES2_S2_S2_S2_fjLj1024EEEEELb0ELb1EEEvNS_9BwdParamsE --------------------------
	.section	.nv.constant0._ZN10layer_norm22ln_bwd_finalize_kernelINS_22Kernel_traits_finalizeILj3072E6__halfS2_S2_S2_fjLb0ELj1024ELj4ENS_18Kernel_traits_baseILj3072ES2_S2_S2_S2_fjLj1024EEEEELb0ELb1EEEvNS_9BwdParamsE,"a",@progbits
	.sectionflags	@""
	.align	4
.nv.constant0._ZN10layer_norm22ln_bwd_finalize_kernelINS_22Kernel_traits_finalizeILj3072E6__halfS2_S2_S2_fjLb0ELj1024ELj4ENS_18Kernel_traits_baseILj3072ES2_S2_S2_S2_fjLj1024EEEEELb0ELb1EEEvNS_9BwdParamsE:
	.zero		1192


//--------------------- .nv.constant0._ZN10layer_norm13ln_bwd_kernelINS_13Kernel_traitsI6__halfS2_S2_S2_fjLj3072ELj1ELj1ELj4ELj16ENS_18Kernel_traits_baseILj3072ES2_S2_S2_S2_fjLj128EEEEELb1ELb0ELb1ELb1EEEvNS_9BwdParamsE --------------------------
	.section	.nv.constant0._ZN10layer_norm13ln_bwd_kernelINS_13Kernel_traitsI6__halfS2_S2_S2_fjLj3072ELj1ELj1ELj4ELj16ENS_18Kernel_traits_baseILj3072ES2_S2_S2_S2_fjLj128EEEEELb1ELb0ELb1ELb1EEEvNS_9BwdParamsE,"a",@progbits
	.sectionflags	@""
	.align	4
.nv.constant0._ZN10layer_norm13ln_bwd_kernelINS_13Kernel_traitsI6__halfS2_S2_S2_fjLj3072ELj1ELj1ELj4ELj16ENS_18Kernel_traits_baseILj3072ES2_S2_S2_S2_fjLj128EEEEELb1ELb0ELb1ELb1EEEvNS_9BwdParamsE:
	.zero		1192


//--------------------- .nv.constant0._ZN10layer_norm13ln_bwd_kernelINS_13Kernel_traitsI6__halfS2_S2_S2_fjLj3072ELj1ELj1ELj4ELj16ENS_18Kernel_traits_baseILj3072ES2_S2_S2_S2_fjLj128EEEEELb1ELb1ELb0ELb0EEEvNS_9BwdParamsE --------------------------
	.section	.nv.constant0._ZN10layer_norm13ln_bwd_kernelINS_13Kernel_traitsI6__halfS2_S2_S2_fjLj3072ELj1ELj1ELj4ELj16ENS_18Kernel_traits_baseILj3072ES2_S2_S2_S2_fjLj128EEEEELb1ELb1ELb0ELb0EEEvNS_9BwdParamsE,"a",@progbits
	.sectionflags	@""
	.align	4
.nv.constant0._ZN10layer_norm13ln_bwd_kernelINS_13Kernel_traitsI6__halfS2_S2_S2_fjLj3072ELj1ELj1ELj4ELj16ENS_18Kernel_traits_baseILj3072ES2_S2_S2_S2_fjLj128EEEEELb1ELb1ELb0ELb0EEEvNS_9BwdParamsE:
	.zero		1192


//--------------------- .nv.constant0._ZN10layer_norm13ln_bwd_kernelINS_13Kernel_traitsI6__halfS2_S2_S2_fjLj3072ELj1ELj1ELj4ELj16ENS_18Kernel_traits_baseILj3072ES2_S2_S2_S2_fjLj128EEEEELb1ELb1ELb0ELb1EEEvNS_9BwdParamsE --------------------------
	.section	.nv.constant0._ZN10layer_norm13ln_bwd_kernelINS_13Kernel_traitsI6__halfS2_S2_S2_fjLj3072ELj1ELj1ELj4ELj16ENS_18Kernel_traits_baseILj3072ES2_S2_S2_S2_fjLj128EEEEELb1ELb1ELb0ELb1EEEvNS_9BwdParamsE,"a",@progbits
	.sectionflags	@""
	.align	4
.nv.constant0._ZN10layer_norm13ln_bwd_kernelINS_13Kernel_traitsI6__halfS2_S2_S2_fjLj3072ELj1ELj1ELj4ELj16ENS_18Kernel_traits_baseILj3072ES2_S2_S2_S2_fjLj128EEEEELb1ELb1ELb0ELb1EEEvNS_9BwdParamsE:
	.zero		1192


//--------------------- .nv.constant0._ZN10layer_norm22ln_bwd_finalize_kernelINS_22Kernel_traits_finalizeILj3072E6__halfS2_S2_S2_fjLb1ELj1024ELj4ENS_18Kernel_traits_baseILj3072ES2_S2_S2_S2_fjLj1024EEEEELb1ELb0EEEvNS_9BwdParamsE --------------------------
	.section	.nv.constant0._ZN10layer_norm22ln_bwd_finalize_kernelINS_22Kernel_traits_finalizeILj3072E6__halfS2_S2_S2_fjLb1ELj1024ELj4ENS_18Kernel_traits_baseILj3072ES2_S2_S2_S2_fjLj1024EEEEELb1ELb0EEEvNS_9BwdParamsE,"a",@progbits
	.sectionflags	@""
	.align	4
.nv.constant0._ZN10layer_norm22ln_bwd_finalize_kernelINS_22Kernel_traits_finalizeILj3072E6__halfS2_S2_S2_fjLb1ELj1024ELj4ENS_18Kernel_traits_baseILj3072ES2_S2_S2_S2_fjLj1024EEEEELb1ELb0EEEvNS_9BwdParamsE:
	.zero		1192


//--------------------- .nv.constant0._ZN10layer_norm13ln_bwd_kernelINS_13Kernel_traitsI6__halfS2_S2_S2_fjLj3072ELj1ELj1ELj4ELj16ENS_18Kernel_traits_baseILj3072ES2_S2_S2_S2_fjLj128EEEEELb1ELb1ELb1ELb0EEEvNS_9BwdParamsE --------------------------
	.section	.nv.constant0._ZN10layer_norm13ln_bwd_kernelINS_13Kernel_traitsI6__halfS2_S2_S2_fjLj3072ELj1ELj1ELj4ELj16ENS_18Kernel_traits_baseILj3072ES2_S2_S2_S2_fjLj128EEEEELb1ELb1ELb1ELb0EEEvNS_9BwdParamsE,"a",@progbits
	.sectionflags	@""
	.align	4
.nv.constant0._ZN10layer_norm13ln_bwd_kernelINS_13Kernel_traitsI6__halfS2_S2_S2_fjLj3072ELj1ELj1ELj4ELj16ENS_18Kernel_traits_baseILj3072ES2_S2_S2_S2_fjLj128EEEEELb1ELb1ELb1ELb0EEEvNS_9BwdParamsE:
	.zero		1192


//--------------------- .nv.constant0._ZN10layer_norm22ln_bwd_finalize_kernelINS_22Kernel_traits_finalizeILj3072E6__halfS2_S2_S2_fjLb1ELj1024ELj4ENS_18Kernel_traits_baseILj3072ES2_S2_S2_S2_fjLj1024EEEEELb1ELb1EEEvNS_9BwdParamsE --------------------------
	.section	.nv.constant0._ZN10layer_norm22ln_bwd_finalize_kernelINS_22Kernel_traits_finalizeILj3072E6__halfS2_S2_S2_fjLb1ELj1024ELj4ENS_18Kernel_traits_baseILj3072ES2_S2_S2_S2_fjLj1024EEEEELb1ELb1EEEvNS_9BwdParamsE,"a",@progbits
	.sectionflags	@""
	.align	4
.nv.constant0._ZN10layer_norm22ln_bwd_finalize_kernelINS_22Kernel_traits_finalizeILj3072E6__halfS2_S2_S2_fjLb1ELj1024ELj4ENS_18Kernel_traits_baseILj3072ES2_S2_S2_S2_fjLj1024EEEEELb1ELb1EEEvNS_9BwdParamsE:
	.zero		1192


//--------------------- .nv.constant0._ZN10layer_norm13ln_bwd_kernelINS_13Kernel_traitsI6__halfS2_S2_S2_fjLj3072ELj1ELj1ELj4ELj16ENS_18Kernel_traits_baseILj3072ES2_S2_S2_S2_fjLj128EEEEELb1ELb1ELb1ELb1EEEvNS_9BwdParamsE --------------------------
	.section	.nv.constant0._ZN10layer_norm13ln_bwd_kernelINS_13Kernel_traitsI6__halfS2_S2_S2_fjLj3072ELj1ELj1ELj4ELj16ENS_18Kernel_traits_baseILj3072ES2_S2_S2_S2_fjLj128EEEEELb1ELb1ELb1ELb1EEEvNS_9BwdParamsE,"a",@progbits
	.sectionflags	@""
	.align	4
.nv.constant0._ZN10layer_norm13ln_bwd_kernelINS_13Kernel_traitsI6__halfS2_S2_S2_fjLj3072ELj1ELj1ELj4ELj16ENS_18Kernel_traits_baseILj3072ES2_S2_S2_S2_fjLj128EEEEELb1ELb1ELb1ELb1EEEvNS_9BwdParamsE:
	.zero		1192


//--------------------- .nv.constant0._ZN10layer_norm13ln_bwd_kernelINS_13Kernel_traitsIf13__nv_bfloat16S2_S2_fjLj3072ELj1ELj1ELj4ELj16ENS_18Kernel_traits_baseILj3072EfS2_S2_S2_fjLj128EEEEELb0ELb0ELb0ELb0EEEvNS_9BwdParamsE --------------------------
	.section	.nv.constant0._ZN10layer_norm13ln_bwd_kernelINS_13Kernel_traitsIf13__nv_bfloat16S2_S2_fjLj3072ELj1ELj1ELj4ELj16ENS_18Kernel_traits_baseILj3072EfS2_S2_S2_fjLj128EEEEELb0ELb0ELb0ELb0EEEvNS_9BwdParamsE,"a",@progbits
	.sectionflags	@""
	.align	4
.nv.constant0._ZN10layer_norm13ln_bwd_kernelINS_13Kernel_traitsIf13__nv_bfloat16S2_S2_fjLj3072ELj1ELj1ELj4ELj16ENS_18Kernel_traits_baseILj3072EfS2_S2_S2_fjLj128EEEEELb0ELb0ELb0ELb0EEEvNS_9BwdParamsE:
	.zero		1192


//--------------------- .nv.constant0._ZN10layer_norm13ln_bwd_kernelINS_13Kernel_traitsIf13__nv_bfloat16S2_S2_fjLj3072ELj1ELj1ELj4ELj16ENS_18Kernel_traits_baseILj3072EfS2_S2_S2_fjLj128EEEEELb0ELb0ELb0ELb1EEEvNS_9BwdParamsE --------------------------
	.section	.nv.constant0._ZN10layer_norm13ln_bwd_kernelINS_13Kernel_traitsIf13__nv_bfloat16S2_S2_fjLj3072ELj1ELj1ELj4ELj16ENS_18Kernel_traits_baseILj3072EfS2_S2_S2_fjLj128EEEEELb0ELb0ELb0ELb1EEEvNS_9BwdParamsE,"a",@progbits
	.sectionflags	@""
	.align	4
.nv.constant0._ZN10layer_norm13ln_bwd_kernelINS_13Kernel_traitsIf13__nv_bfloat16S2_S2_fjLj3072ELj1ELj1ELj4ELj16ENS_18Kernel_traits_baseILj3072EfS2_S2_S2_fjLj128EEEEELb0ELb0ELb0ELb1EEEvNS_9BwdParamsE:
	.zero		1192


//--------------------- .nv.constant0._ZN10layer_norm13ln_bwd_kernelINS_13Kernel_traitsIf13__nv_bfloat16S2_S2_fjLj3072ELj1ELj1ELj4ELj16ENS_18Kernel_traits_baseILj3072EfS2_S2_S2_fjLj128EEEEELb0ELb0ELb1ELb0EEEvNS_9BwdParamsE --------------------------
	.section	.nv.constant0._ZN10layer_norm13ln_bwd_kernelINS_13Kernel_traitsIf13__nv_bfloat16S2_S2_fjLj3072ELj1ELj1ELj4ELj16ENS_18Kernel_traits_baseILj3072EfS2_S2_S2_fjLj128EEEEELb0ELb0ELb1ELb0EEEvNS_9BwdParamsE,"a",@progbits
	.sectionflags	@""
	.align	4
.nv.constant0._ZN10layer_norm13ln_bwd_kernelINS_13Kernel_traitsIf13__nv_bfloat16S2_S2_fjLj3072ELj1ELj1ELj4ELj16ENS_18Kernel_traits_baseILj3072EfS2_S2_S2_fjLj128EEEEELb0ELb0ELb1ELb0EEEvNS_9BwdParamsE:
	.zero		1192


//--------------------- .nv.constant0._ZN10layer_norm13ln_bwd_kernelINS_13Kernel_traitsIf13__nv_bfloat16S2_S2_fjLj3072ELj1ELj1ELj4ELj16ENS_18Kernel_traits_baseILj3072EfS2_S2_S2_fjLj128EEEEELb0ELb0ELb1ELb1EEEvNS_9BwdParamsE --------------------------
	.section	.nv.constant0._ZN10layer_norm13ln_bwd_kernelINS_13Kernel_traitsIf13__nv_bfloat16S2_S2_fjLj3072ELj1ELj1ELj4ELj16ENS_18Kernel_traits_baseILj3072EfS2_S2_S2_fjLj128EEEEELb0ELb0ELb1ELb1EEEvNS_9BwdParamsE,"a",@progbits
	.sectionflags	@""
	.align	4
.nv.constant0._ZN10layer_norm13ln_bwd_kernelINS_13Kernel_traitsIf13__nv_bfloat16S2_S2_fjLj3072ELj1ELj1ELj4ELj16ENS_18Kernel_traits_baseILj3072EfS2_S2_S2_fjLj128EEEEELb0ELb0ELb1ELb1EEEvNS_9BwdParamsE:
	.zero		1192


//--------------------- .nv.constant0._ZN10layer_norm13ln_bwd_kernelINS_13Kernel_traitsIf13__nv_bfloat16S2_S2_fjLj3072ELj1ELj1ELj4ELj16ENS_18Kernel_traits_baseILj3072EfS2_S2_S2_fjLj128EEEEELb0ELb1ELb0ELb0EEEvNS_9BwdParamsE --------------------------
	.section	.nv.constant0._ZN10layer_norm13ln_bwd_kernelINS_13Kernel_traitsIf13__nv_bfloat16S2_S2_fjLj3072ELj1ELj1ELj4ELj16ENS_18Kernel_traits_baseILj3072EfS2_S2_S2_fjLj128EEEEELb0ELb1ELb0ELb0EEEvNS_9BwdParamsE,"a",@progbits
	.sectionflags	@""
	.align	4
.nv.constant0._ZN10layer_norm13ln_bwd_kernelINS_13Kernel_traitsIf13__nv_bfloat16S2_S2_fjLj3072ELj1ELj1ELj4ELj16ENS_18Kernel_traits_baseILj3072EfS2_S2_S2_fjLj128EEEEELb0ELb1ELb0ELb0EEEvNS_9BwdParamsE:
	.zero		1192


//--------------------- .nv.constant0._ZN10layer_norm13ln_bwd_kernelINS_13Kernel_traitsIf13__nv_bfloat16S2_S2_fjLj3072ELj1ELj1ELj4ELj16ENS_18Kernel_traits_baseILj3072EfS2_S2_S2_fjLj128EEEEELb0ELb1ELb0ELb1EEEvNS_9BwdParamsE --------------------------
	.section	.nv.constant0._ZN10layer_norm13ln_bwd_kernelINS_13Kernel_traitsIf13__nv_bfloat16S2_S2_fjLj3072ELj1ELj1ELj4ELj16ENS_18Kernel_traits_baseILj3072EfS2_S2_S2_fjLj128EEEEELb0ELb1ELb0ELb1EEEvNS_9BwdParamsE,"a",@progbits
	.sectionflags	@""
	.align	4
.nv.constant0._ZN10layer_norm13ln_bwd_kernelINS_13Kernel_traitsIf13__nv_bfloat16S2_S2_fjLj3072ELj1ELj1ELj4ELj16ENS_18Kernel_traits_baseILj3072EfS2_S2_S2_fjLj128EEEEELb0ELb1ELb0ELb1EEEvNS_9BwdParamsE:
	.zero		1192


//--------------------- .nv.constant0._ZN10layer_norm13ln_bwd_kernelINS_13Kernel_traitsIf13__nv_bfloat16S2_S2_fjLj3072ELj1ELj1ELj4ELj16ENS_18Kernel_traits_baseILj3072EfS2_S2_S2_fjLj128EEEEELb0ELb1ELb1ELb0EEEvNS_9BwdParamsE --------------------------
	.section	.nv.constant0._ZN10layer_norm13ln_bwd_kernelINS_13Kernel_traitsIf13__nv_bfloat16S2_S2_fjLj3072ELj1ELj1ELj4ELj16ENS_18Kernel_traits_baseILj3072EfS2_S2_S2_fjLj128EEEEELb0ELb1ELb1ELb0EEEvNS_9BwdParamsE,"a",@progbits
	.sectionflags	@""
	.align	4
.nv.constant0._ZN10layer_norm13ln_bwd_kernelINS_13Kernel_traitsIf13__nv_bfloat16S2_S2_fjLj3072ELj1ELj1ELj4ELj16ENS_18Kernel_traits_baseILj3072EfS2_S2_S2_fjLj128EEEEELb0ELb1ELb1ELb0EEEvNS_9BwdParamsE:
	.zero		1192


//--------------------- .nv.constant0._ZN10layer_norm13ln_bwd_kernelINS_13Kernel_traitsIf13__nv_bfloat16S2_S2_fjLj3072ELj1ELj1ELj4ELj16ENS_18Kernel_traits_baseILj3072EfS2_S2_S2_fjLj128EEEEELb0ELb1ELb1ELb1EEEvNS_9BwdParamsE --------------------------
	.section	.nv.constant0._ZN10layer_norm13ln_bwd_kernelINS_13Kernel_traitsIf13__nv_bfloat16S2_S2_fjLj3072ELj1ELj1ELj4ELj16ENS_18Kernel_traits_baseILj3072EfS2_S2_S2_fjLj128EEEEELb0ELb1ELb1ELb1EEEvNS_9BwdParamsE,"a",@progbits
	.sectionflags	@""
	.align	4
.nv.constant0._ZN10layer_norm13ln_bwd_kernelINS_13Kernel_traitsIf13__nv_bfloat16S2_S2_fjLj3072ELj1ELj1ELj4ELj16ENS_18Kernel_traits_baseILj3072EfS2_S2_S2_fjLj128EEEEELb0ELb1ELb1ELb1EEEvNS_9BwdParamsE:
	.zero		1192


//--------------------- .nv.constant0._ZN10layer_norm13ln_bwd_kernelINS_13Kernel_traitsIf13__nv_bfloat16S2_S2_fjLj3072ELj1ELj1ELj4ELj16ENS_18Kernel_traits_baseILj3072EfS2_S2_S2_fjLj128EEEEELb1ELb0ELb0ELb0EEEvNS_9BwdParamsE --------------------------
	.section	.nv.constant0._ZN10layer_norm13ln_bwd_kernelINS_13Kernel_traitsIf13__nv_bfloat16S2_S2_fjLj3072ELj1ELj1ELj4ELj16ENS_18Kernel_traits_baseILj3072EfS2_S2_S2_fjLj128EEEEELb1ELb0ELb0ELb0EEEvNS_9BwdParamsE,"a",@progbits
	.sectionflags	@""
	.align	4
.nv.constant0._ZN10layer_norm13ln_bwd_kernelINS_13Kernel_traitsIf13__nv_bfloat16S2_S2_fjLj3072ELj1ELj1ELj4ELj16ENS_18Kernel_traits_baseILj3072EfS2_S2_S2_fjLj128EEEEELb1ELb0ELb0ELb0EEEvNS_9BwdParamsE:
	.zero		1192


//--------------------- .nv.constant0._ZN10layer_norm13ln_bwd_kernelINS_13Kernel_traitsIf13__nv_bfloat16S2_S2_fjLj3072ELj1ELj1ELj4ELj16ENS_18Kernel_traits_baseILj3072EfS2_S2_S2_fjLj128EEEEELb1ELb0ELb0ELb1EEEvNS_9BwdParamsE --------------------------
	.section	.nv.constant0._ZN10layer_norm13ln_bwd_kernelINS_13Kernel_traitsIf13__nv_bfloat16S2_S2_fjLj3072ELj1ELj1ELj4ELj16ENS_18Kernel_traits_baseILj3072EfS2_S2_S2_fjLj128EEEEELb1ELb0ELb0ELb1EEEvNS_9BwdParamsE,"a",@progbits
	.sectionflags	@""
	.align	4
.nv.constant0._ZN10layer_norm13ln_bwd_kernelINS_13Kernel_traitsIf13__nv_bfloat16S2_S2_fjLj3072ELj1ELj1ELj4ELj16ENS_18Kernel_traits_baseILj3072EfS2_S2_S2_fjLj128EEEEELb1ELb0ELb0ELb1EEEvNS_9BwdParamsE:
	.zero		1192


//--------------------- .nv.constant0._ZN10layer_norm22ln_bwd_finalize_kernelINS_22Kernel_traits_finalizeILj3072Ef13__nv_bfloat16S2_S2_fjLb0ELj1024ELj4ENS_18Kernel_traits_baseILj3072EfS2_S2_S2_fjLj1024EEEEELb0ELb0EEEvNS_9BwdParamsE --------------------------
	.section	.nv.constant0._ZN10layer_norm22ln_bwd_finalize_kernelINS_22Kernel_traits_finalizeILj3072Ef13__nv_bfloat16S2_S2_fjLb0ELj1024ELj4ENS_18Kernel_traits_baseILj3072EfS2_S2_S2_fjLj1024EEEEELb0ELb0EEEvNS_9BwdParamsE,"a",@progbits
	.sectionflags	@""
	.align	4
.nv.constant0._ZN10layer_norm22ln_bwd_finalize_kernelINS_22Kernel_traits_finalizeILj3072Ef13__nv_bfloat16S2_S2_fjLb0ELj1024ELj4ENS_18Kernel_traits_baseILj3072EfS2_S2_S2_fjLj1024EEEEELb0ELb0EEEvNS_9BwdParamsE:
	.zero		1192


//--------------------- .nv.constant0._ZN10layer_norm13ln_bwd_kernelINS_13Kernel_traitsIf13__nv_bfloat16S2_S2_fjLj3072ELj1ELj1ELj4ELj16ENS_18Kernel_traits_baseILj3072EfS2_S2_S2_fjLj128EEEEELb1ELb0ELb1ELb0EEEvNS_9BwdParamsE --------------------------
	.section	.nv.constant0._ZN10layer_norm13ln_bwd_kernelINS_13Kernel_traitsIf13__nv_bfloat16S2_S2_fjLj3072ELj1ELj1ELj4ELj16ENS_18Kernel_traits_baseILj3072EfS2_S2_S2_fjLj128EEEEELb1ELb0ELb1ELb0EEEvNS_9BwdParamsE,"a",@progbits
	.sectionflags	@""
	.align	4
.nv.constant0._ZN10layer_norm13ln_bwd_kernelINS_13Kernel_traitsIf13__nv_bfloat16S2_S2_fjLj3072ELj1ELj1ELj4ELj16ENS_18Kernel_traits_baseILj3072EfS2_S2_S2_fjLj128EEEEELb1ELb0ELb1ELb0EEEvNS_9BwdParamsE:
	.zero		1192


//--------------------- .nv.constant0._ZN10layer_norm22ln_bwd_finalize_kernelINS_22Kernel_traits_finalizeILj3072Ef13__nv_bfloat16S2_S2_fjLb0ELj1024ELj4ENS_18Kernel_traits_baseILj3072EfS2_S2_S2_fjLj1024EEEEELb0ELb1EEEvNS_9BwdParamsE --------------------------
	.section	.nv.constant0._ZN10layer_norm22ln_bwd_finalize_kernelINS_22Kernel_traits_finalizeILj3072Ef13__nv_bfloat16S2_S2_fjLb0ELj1024ELj4ENS_18Kernel_traits_baseILj3072EfS2_S2_S2_fjLj1024EEEEELb0ELb1EEEvNS_9BwdParamsE,"a",@progbits
	.sectionflags	@""
	.align	4
.nv.constant0._ZN10layer_norm22ln_bwd_finalize_kernelINS_22Kernel_traits_finalizeILj3072Ef13__nv_bfloat16S2_S2_fjLb0ELj1024ELj4ENS_18Kernel_traits_baseILj3072EfS2_S2_S2_fjLj1024EEEEELb0ELb1EEEvNS_9BwdParamsE:
	.zero		1192


//--------------------- .nv.constant0._ZN10layer_norm13ln_bwd_kernelINS_13Kernel_traitsIf13__nv_bfloat16S2_S2_fjLj3072ELj1ELj1ELj4ELj16ENS_18Kernel_traits_baseILj3072EfS2_S2_S2_fjLj128EEEEELb1ELb0ELb1ELb1EEEvNS_9BwdParamsE --------------------------
	.section	.nv.constant0._ZN10layer_norm13ln_bwd_kernelINS_13Kernel_traitsIf13__nv_bfloat16S2_S2_fjLj3072ELj1ELj1ELj4ELj16ENS_18Kernel_traits_baseILj3072EfS2_S2_S2_fjLj128EEEEELb1ELb0ELb1ELb1EEEvNS_9BwdParamsE,"a",@progbits
	.sectionflags	@""
	.align	4
.nv.constant0._ZN10layer_norm13ln_bwd_kernelINS_13Kernel_traitsIf13__nv_bfloat16S2_S2_fjLj3072ELj1ELj1ELj4ELj16ENS_18Kernel_traits_baseILj3072EfS2_S2_S2_fjLj128EEEEELb1ELb0ELb1ELb1EEEvNS_9BwdParamsE:
	.zero		1192


//--------------------- .nv.constant0._ZN10layer_norm13ln_bwd_kernelINS_13Kernel_traitsIf13__nv_bfloat16S2_S2_fjLj3072ELj1ELj1ELj4ELj16ENS_18Kernel_traits_baseILj3072EfS2_S2_S2_fjLj128EEEEELb1ELb1ELb0ELb0EEEvNS_9BwdParamsE --------------------------
	.section	.nv.constant0._ZN10layer_norm13ln_bwd_kernelINS_13Kernel_traitsIf13__nv_bfloat16S2_S2_fjLj3072ELj1ELj1ELj4ELj16ENS_18Kernel_traits_baseILj3072EfS2_S2_S2_fjLj128EEEEELb1ELb1ELb0ELb0EEEvNS_9BwdParamsE,"a",@progbits
	.sectionflags	@""
	.align	4
.nv.constant0._ZN10layer_norm13ln_bwd_kernelINS_13Kernel_traitsIf13__nv_bfloat16S2_S2_fjLj3072ELj1ELj1ELj4ELj16ENS_18Kernel_traits_baseILj3072EfS2_S2_S2_fjLj128EEEEELb1ELb1ELb0ELb0EEEvNS_9BwdParamsE:
	.zero		1192


//--------------------- .nv.constant0._ZN10layer_norm13ln_bwd_kernelINS_13Kernel_traitsIf13__nv_bfloat16S2_S2_fjLj3072ELj1ELj1ELj4ELj16ENS_18Kernel_traits_baseILj3072EfS2_S2_S2_fjLj128EEEEELb1ELb1ELb0ELb1EEEvNS_9BwdParamsE --------------------------
	.section	.nv.constant0._ZN10layer_norm13ln_bwd_kernelINS_13Kernel_traitsIf13__nv_bfloat16S2_S2_fjLj3072ELj1ELj1ELj4ELj16ENS_18Kernel_traits_baseILj3072EfS2_S2_S2_fjLj128EEEEELb1ELb1ELb0ELb1EEEvNS_9BwdParamsE,"a",@progbits
	.sectionflags	@""
	.align	4
.nv.constant0._ZN10layer_norm13ln_bwd_kernelINS_13Kernel_traitsIf13__nv_bfloat16S2_S2_fjLj3072ELj1ELj1ELj4ELj16ENS_18Kernel_traits_baseILj3072EfS2_S2_S2_fjLj128EEEEELb1ELb1ELb0ELb1EEEvNS_9BwdParamsE:
	.zero		1192


//--------------------- .nv.constant0._ZN10layer_norm22ln_bwd_finalize_kernelINS_22Kernel_traits_finalizeILj3072Ef13__nv_bfloat16S2_S2_fjLb1ELj1024ELj4ENS_18Kernel_traits_baseILj3072EfS2_S2_S2_fjLj1024EEEEELb1ELb0EEEvNS_9BwdParamsE --------------------------
	.section	.nv.constant0._ZN10layer_norm22ln_bwd_finalize_kernelINS_22Kernel_traits_finalizeILj3072Ef13__nv_bfloat16S2_S2_fjLb1ELj1024ELj4ENS_18Kernel_traits_baseILj3072EfS2_S2_S2_fjLj1024EEEEELb1ELb0EEEvNS_9BwdParamsE,"a",@progbits
	.sectionflags	@""
	.align	4
.nv.constant0._ZN10layer_norm22ln_bwd_finalize_kernelINS_22Kernel_traits_finalizeILj3072Ef13__nv_bfloat16S2_S2_fjLb1ELj1024ELj4ENS_18Kernel_traits_baseILj3072EfS2_S2_S2_fjLj1024EEEEELb1ELb0EEEvNS_9BwdParamsE:
	.zero		1192


//--------------------- .nv.constant0._ZN10layer_norm13ln_bwd_kernelINS_13Kernel_traitsIf13__nv_bfloat16S2_S2_fjLj3072ELj1ELj1ELj4ELj16ENS_18Kernel_traits_baseILj3072EfS2_S2_S2_fjLj128EEEEELb1ELb1ELb1ELb0EEEvNS_9BwdParamsE --------------------------
	.section	.nv.constant0._ZN10layer_norm13ln_bwd_kernelINS_13Kernel_traitsIf13__nv_bfloat16S2_S2_fjLj3072ELj1ELj1ELj4ELj16ENS_18Kernel_traits_baseILj3072EfS2_S2_S2_fjLj128EEEEELb1ELb1ELb1ELb0EEEvNS_9BwdParamsE,"a",@progbits
	.sectionflags	@""
	.align	4
.nv.constant0._ZN10layer_norm13ln_bwd_kernelINS_13Kernel_traitsIf13__nv_bfloat16S2_S2_fjLj3072ELj1ELj1ELj4ELj16ENS_18Kernel_traits_baseILj3072EfS2_S2_S2_fjLj128EEEEELb1ELb1ELb1ELb0EEEvNS_9BwdParamsE:
	.zero		1192


//--------------------- .nv.constant0._ZN10layer_norm22ln_bwd_finalize_kernelINS_22Kernel_traits_finalizeILj3072Ef13__nv_bfloat16S2_S2_fjLb1ELj1024ELj4ENS_18Kernel_traits_baseILj3072EfS2_S2_S2_fjLj1024EEEEELb1ELb1EEEvNS_9BwdParamsE --------------------------
	.section	.nv.constant0._ZN10layer_norm22ln_bwd_finalize_kernelINS_22Kernel_traits_finalizeILj3072Ef13__nv_bfloat16S2_S2_fjLb1ELj1024ELj4ENS_18Kernel_traits_baseILj3072EfS2_S2_S2_fjLj1024EEEEELb1ELb1EEEvNS_9BwdParamsE,"a",@progbits
	.sectionflags	@""
	.align	4
.nv.constant0._ZN10layer_norm22ln_bwd_finalize_kernelINS_22Kernel_traits_finalizeILj3072Ef13__nv_bfloat16S2_S2_fjLb1ELj1024ELj4ENS_18Kernel_traits_baseILj3072EfS2_S2_S2_fjLj1024EEEEELb1ELb1EEEvNS_9BwdParamsE:
	.zero		1192


//--------------------- .nv.constant0._ZN10layer_norm13ln_bwd_kernelINS_13Kernel_traitsIf13__nv_bfloat16S2_S2_fjLj3072ELj1ELj1ELj4ELj16ENS_18Kernel_traits_baseILj3072EfS2_S2_S2_fjLj128EEEEELb1ELb1ELb1ELb1EEEvNS_9BwdParamsE --------------------------
	.section	.nv.constant0._ZN10layer_norm13ln_bwd_kernelINS_13Kernel_traitsIf13__nv_bfloat16S2_S2_fjLj3072ELj1ELj1ELj4ELj16ENS_18Kernel_traits_baseILj3072EfS2_S2_S2_fjLj128EEEEELb1ELb1ELb1ELb1EEEvNS_9BwdParamsE,"a",@progbits
	.sectionflags	@""
	.align	4
.nv.constant0._ZN10layer_norm13ln_bwd_kernelINS_13Kernel_traitsIf13__nv_bfloat16S2_S2_fjLj3072ELj1ELj1ELj4ELj16ENS_18Kernel_traits_baseILj3072EfS2_S2_S2_fjLj128EEEEELb1ELb1ELb1ELb1EEEvNS_9BwdParamsE:
	.zero		1192


//--------------------- .nv.constant0._ZN10layer_norm13ln_bwd_kernelINS_13Kernel_traitsI13__nv_bfloat16S2_fS2_fjLj3072ELj1ELj1ELj4ELj16ENS_18Kernel_traits_baseILj3072ES2_S2_fS2_fjLj128EEEEELb0ELb0ELb0ELb0EEEvNS_9BwdParamsE --------------------------
	.section	.nv.constant0._ZN10layer_norm13ln_bwd_kernelINS_13Kernel_traitsI13__nv_bfloat16S2_fS2_fjLj3072ELj1ELj1ELj4ELj16ENS_18Kernel_traits_baseILj3072ES2_S2_fS2_fjLj128EEEEELb0ELb0ELb0ELb0EEEvNS_9BwdParamsE,"a",@progbits
	.sectionflags	@""
	.align	4
.nv.constant0._ZN10layer_norm13ln_bwd_kernelINS_13Kernel_traitsI13__nv_bfloat16S2_fS2_fjLj3072ELj1ELj1ELj4ELj16ENS_18Kernel_traits_baseILj3072ES2_S2_fS2_fjLj128EEEEELb0ELb0ELb0ELb0EEEvNS_9BwdParamsE:
	.zero		1192


//--------------------- .nv.constant0._ZN10layer_norm13ln_bwd_kernelINS_13Kernel_traitsI13__nv_bfloat16S2_fS2_fjLj3072ELj1ELj1ELj4ELj16ENS_18Kernel_traits_baseILj3072ES2_S2_fS2_fjLj128EEEEELb0ELb0ELb0ELb1EEEvNS_9BwdParamsE --------------------------
	.section	.nv.constant0._ZN10layer_norm13ln_bwd_kernelINS_13Kernel_traitsI13__nv_bfloat16S2_fS2_fjLj3072ELj1ELj1ELj4ELj16ENS_18Kernel_traits_baseILj3072ES2_S2_fS2_fjLj128EEEEELb0ELb0ELb0ELb1EEEvNS_9BwdParamsE,"a",@progbits
	.sectionflags	@""
	.align	4
.nv.constant0._ZN10layer_norm13ln_bwd_kernelINS_13Kernel_traitsI13__nv_bfloat16S2_fS2_fjLj3072ELj1ELj1ELj4ELj16ENS_18Kernel_traits_baseILj3072ES2_S2_fS2_fjLj128EEEEELb0ELb0ELb0ELb1EEEvNS_9BwdParamsE:
	.zero		1192


//--------------------- .nv.constant0._ZN10layer_norm13ln_bwd_kernelINS_13Kernel_traitsI13__nv_bfloat16S2_fS2_fjLj3072ELj1ELj1ELj4ELj16ENS_18Kernel_traits_baseILj3072ES2_S2_fS2_fjLj128EEEEELb0ELb0ELb1ELb0EEEvNS_9BwdParamsE --------------------------
	.section	.nv.constant0._ZN10layer_norm13ln_bwd_kernelINS_13Kernel_traitsI13__nv_bfloat16S2_fS2_fjLj3072ELj1ELj1ELj4ELj16ENS_18Kernel_traits_baseILj3072ES2_S2_fS2_fjLj128EEEEELb0ELb0ELb1ELb0EEEvNS_9BwdParamsE,"a",@progbits
	.sectionflags	@""
	.align	4
.nv.constant0._ZN10layer_norm13ln_bwd_kernelINS_13Kernel_traitsI13__nv_bfloat16S2_fS2_fjLj3072ELj1ELj1ELj4ELj16ENS_18Kernel_traits_baseILj3072ES2_S2_fS2_fjLj128EEEEELb0ELb0ELb1ELb0EEEvNS_9BwdParamsE:
	.zero		1192


//--------------------- .nv.constant0._ZN10layer_norm13ln_bwd_kernelINS_13Kernel_traitsI13__nv_bfloat16S2_fS2_fjLj3072ELj1ELj1ELj4ELj16ENS_18Kernel_traits_baseILj3072ES2_S2_fS2_fjLj128EEEEELb0ELb0ELb1ELb1EEEvNS_9BwdParamsE --------------------------
	.section	.nv.constant0._ZN10layer_norm13ln_bwd_kernelINS_13Kernel_traitsI13__nv_bfloat16S2_fS2_fjLj3072ELj1ELj1ELj4ELj16ENS_18Kernel_traits_baseILj3072ES2_S2_fS2_fjLj128EEEEELb0ELb0ELb1ELb1EEEvNS_9BwdParamsE,"a",@progbits
	.sectionflags	@""
	.align	4
.nv.constant0._ZN10layer_norm13ln_bwd_kernelINS_13Kernel_traitsI13__nv_bfloat16S2_fS2_fjLj3072ELj1ELj1ELj4ELj16ENS_18Kernel_traits_baseILj3072ES2_S2_fS2_fjLj128EEEEELb0ELb0ELb1ELb1EEEvNS_9BwdParamsE:
	.zero		1192


//--------------------- .nv.constant0._ZN10layer_norm13ln_bwd_kernelINS_13Kernel_traitsI13__nv_bfloat16S2_fS2_fjLj3072ELj1ELj1ELj4ELj16ENS_18Kernel_traits_baseILj3072ES2_S2_fS2_fjLj128EEEEELb0ELb1ELb0ELb0EEEvNS_9BwdParamsE --------------------------
	.section	.nv.constant0._ZN10layer_norm13ln_bwd_kernelINS_13Kernel_traitsI13__nv_bfloat16S2_fS2_fjLj3072ELj1ELj1ELj4ELj16ENS_18Kernel_traits_baseILj3072ES2_S2_fS2_fjLj128EEEEELb0ELb1ELb0ELb0EEEvNS_9BwdParamsE,"a",@progbits
	.sectionflags	@""
	.align	4
.nv.constant0._ZN10layer_norm13ln_bwd_kernelINS_13Kernel_traitsI13__nv_bfloat16S2_fS2_fjLj3072ELj1ELj1ELj4ELj16ENS_18Kernel_traits_baseILj3072ES2_S2_fS2_fjLj128EEEEELb0ELb1ELb0ELb0EEEvNS_9BwdParamsE:
	.zero		1192


//--------------------- .nv.constant0._ZN10layer_norm13ln_bwd_kernelINS_13Kernel_traitsI13__nv_bfloat16S2_fS2_fjLj3072ELj1ELj1ELj4ELj16ENS_18Kernel_traits_baseILj3072ES2_S2_fS2_fjLj128EEEEELb0ELb1ELb0ELb1EEEvNS_9BwdParamsE --------------------------
	.section	.nv.constant0._ZN10layer_norm13ln_bwd_kernelINS_13Kernel_traitsI13__nv_bfloat16S2_fS2_fjLj3072ELj1ELj1ELj4ELj16ENS_18Kernel_traits_baseILj3072ES2_S2_fS2_fjLj128EEEEELb0ELb1ELb0ELb1EEEvNS_9BwdParamsE,"a",@progbits
	.sectionflags	@""
	.align	4
.nv.constant0._ZN10layer_norm13ln_bwd_kernelINS_13Kernel_traitsI13__nv_bfloat16S2_fS2_fjLj3072ELj1ELj1ELj4ELj16ENS_18Kernel_traits_baseILj3072ES2_S2_fS2_fjLj128EEEEELb0ELb1ELb0ELb1EEEvNS_9BwdParamsE:
	.zero		1192


//--------------------- .nv.constant0._ZN10layer_norm13ln_bwd_kernelINS_13Kernel_traitsI13__nv_bfloat16S2_fS2_fjLj3072ELj1ELj1ELj4ELj16ENS_18Kernel_traits_baseILj3072ES2_S2_fS2_fjLj128EEEEELb0ELb1ELb1ELb0EEEvNS_9BwdParamsE --------------------------
	.section	.nv.constant0._ZN10layer_norm13ln_bwd_kernelINS_13Kernel_traitsI13__nv_bfloat16S2_fS2_fjLj3072ELj1ELj1ELj4ELj16ENS_18Kernel_traits_baseILj3072ES2_S2_fS2_fjLj128EEEEELb0ELb1ELb1ELb0EEEvNS_9BwdParamsE,"a",@progbits
	.sectionflags	@""
	.align	4
.nv.constant0._ZN10layer_norm13ln_bwd_kernelINS_13Kernel_traitsI13__nv_bfloat16S2_fS2_fjLj3072ELj1ELj1ELj4ELj16ENS_18Kernel_traits_baseILj3072ES2_S2_fS2_fjLj128EEEEELb0ELb1ELb1ELb0EEEvNS_9BwdParamsE:
	.zero		1192


//--------------------- .nv.constant0._ZN10layer_norm13ln_bwd_kernelINS_13Kernel_traitsI13__nv_bfloat16S2_fS2_fjLj3072ELj1ELj1ELj4ELj16ENS_18Kernel_traits_baseILj3072ES2_S2_fS2_fjLj128EEEEELb0ELb1ELb1ELb1EEEvNS_9BwdParamsE --------------------------
	.section	.nv.constant0._ZN10layer_norm13ln_bwd_kernelINS_13Kernel_traitsI13__nv_bfloat16S2_fS2_fjLj3072ELj1ELj1ELj4ELj16ENS_18Kernel_traits_baseILj3072ES2_S2_fS2_fjLj128EEEEELb0ELb1ELb1ELb1EEEvNS_9BwdParamsE,"a",@progbits
	.sectionflags	@""
	.align	4
.nv.constant0._ZN10layer_norm13ln_bwd_kernelINS_13Kernel_traitsI13__nv_bfloat16S2_fS2_fjLj3072ELj1ELj1ELj4ELj16ENS_18Kernel_traits_baseILj3072ES2_S2_fS2_fjLj128EEEEELb0ELb1ELb1ELb1EEEvNS_9BwdParamsE:
	.zero		1192


//--------------------- .nv.constant0._ZN10layer_norm13ln_bwd_kernelINS_13Kernel_traitsI13__nv_bfloat16S2_fS2_fjLj3072ELj1ELj1ELj4ELj16ENS_18Kernel_traits_baseILj3072ES2_S2_fS2_fjLj128EEEEELb1ELb0ELb0ELb0EEEvNS_9BwdParamsE --------------------------
	.section	.nv.constant0._ZN10layer_norm13ln_bwd_kernelINS_13Kernel_traitsI13__nv_bfloat16S2_fS2_fjLj3072ELj1ELj1ELj4ELj16ENS_18Kernel_traits_baseILj3072ES2_S2_fS2_fjLj128EEEEELb1ELb0ELb0ELb0EEEvNS_9BwdParamsE,"a",@progbits
	.sectionflags	@""
	.align	4
.nv.constant0._ZN10layer_norm13ln_bwd_kernelINS_13Kernel_traitsI13__nv_bfloat16S2_fS2_fjLj3072ELj1ELj1ELj4ELj16ENS_18Kernel_traits_baseILj3072ES2_S2_fS2_fjLj128EEEEELb1ELb0ELb0ELb0EEEvNS_9BwdParamsE:
	.zero		1192


//--------------------- .nv.constant0._ZN10layer_norm13ln_bwd_kernelINS_13Kernel_traitsI13__nv_bfloat16S2_fS2_fjLj3072ELj1ELj1ELj4ELj16ENS_18Kernel_traits_baseILj3072ES2_S2_fS2_fjLj128EEEEELb1ELb0ELb0ELb1EEEvNS_9BwdParamsE --------------------------
	.section	.nv.constant0._ZN10layer_norm13ln_bwd_kernelINS_13Kernel_traitsI13__nv_bfloat16S2_fS2_fjLj3072ELj1ELj1ELj4ELj16ENS_18Kernel_traits_baseILj3072ES2_S2_fS2_fjLj128EEEEELb1ELb0ELb0ELb1EEEvNS_9BwdParamsE,"a",@progbits
	.sectionflags	@""
	.align	4
.nv.constant0._ZN10layer_norm13ln_bwd_kernelINS_13Kernel_traitsI13__nv_bfloat16S2_fS2_fjLj3072ELj1ELj1ELj4ELj16ENS_18Kernel_traits_baseILj3072ES2_S2_fS2_fjLj128EEEEELb1ELb0ELb0ELb1EEEvNS_9BwdParamsE:
	.zero		1192


//--------------------- .nv.constant0._ZN10layer_norm22ln_bwd_finalize_kernelINS_22Kernel_traits_finalizeILj3072E13__nv_bfloat16S2_fS2_fjLb0ELj1024ELj4ENS_18Kernel_traits_baseILj3072ES2_S2_fS2_fjLj1024EEEEELb0ELb0EEEvNS_9BwdParamsE --------------------------
	.section	.nv.constant0._ZN10layer_norm22ln_bwd_finalize_kernelINS_22Kernel_traits_finalizeILj3072E13__nv_bfloat16S2_fS2_fjLb0ELj1024ELj4ENS_18Kernel_traits_baseILj3072ES2_S2_fS2_fjLj1024EEEEELb0ELb0EEEvNS_9BwdParamsE,"a",@progbits
	.sectionflags	@""
	.align	4
.nv.constant0._ZN10layer_norm22ln_bwd_finalize_kernelINS_22Kernel_traits_finalizeILj3072E13__nv_bfloat16S2_fS2_fjLb0ELj1024ELj4ENS_18Kernel_traits_baseILj3072ES2_S2_fS2_fjLj1024EEEEELb0ELb0EEEvNS_9BwdParamsE:
	.zero		1192


//--------------------- .nv.constant0._ZN10layer_norm13ln_bwd_kernelINS_13Kernel_traitsI13__nv_bfloat16S2_fS2_fjLj3072ELj1ELj1ELj4ELj16ENS_18Kernel_traits_baseILj3072ES2_S2_fS2_fjLj128EEEEELb1ELb0ELb1ELb0EEEvNS_9BwdParamsE --------------------------
	.section	.nv.constant0._ZN10layer_norm13ln_bwd_kernelINS_13Kernel_traitsI13__nv_bfloat16S2_fS2_fjLj3072ELj1ELj1ELj4ELj16ENS_18Kernel_traits_baseILj3072ES2_S2_fS2_fjLj128EEEEELb1ELb0ELb1ELb0EEEvNS_9BwdParamsE,"a",@progbits
	.sectionflags	@""
	.align	4
.nv.constant0._ZN10layer_norm13ln_bwd_kernelINS_13Kernel_traitsI13__nv_bfloat16S2_fS2_fjLj3072ELj1ELj1ELj4ELj16ENS_18Kernel_traits_baseILj3072ES2_S2_fS2_fjLj128EEEEELb1ELb0ELb1ELb0EEEvNS_9BwdParamsE:
	.zero		1192


//--------------------- .nv.constant0._ZN10layer_norm22ln_bwd_finalize_kernelINS_22Kernel_traits_finalizeILj3072E13__nv_bfloat16S2_fS2_fjLb0ELj1024ELj4ENS_18Kernel_traits_baseILj3072ES2_S2_fS2_fjLj1024EEEEELb0ELb1EEEvNS_9BwdParamsE --------------------------
	.section	.nv.constant0._ZN10layer_norm22ln_bwd_finalize_kernelINS_22Kernel_traits_finalizeILj3072E13__nv_bfloat16S2_fS2_fjLb0ELj1024ELj4ENS_18Kernel_traits_baseILj3072ES2_S2_fS2_fjLj1024EEEEELb0ELb1EEEvNS_9BwdParamsE,"a",@progbits
	.sectionflags	@""
	.align	4
.nv.constant0._ZN10layer_norm22ln_bwd_finalize_kernelINS_22Kernel_traits_finalizeILj3072E13__nv_bfloat16S2_fS2_fjLb0ELj1024ELj4ENS_18Kernel_traits_baseILj3072ES2_S2_fS2_fjLj1024EEEEELb0ELb1EEEvNS_9BwdParamsE:
	.zero		1192


//--------------------- .nv.constant0._ZN10layer_norm13ln_bwd_kernelINS_13Kernel_traitsI13__nv_bfloat16S2_fS2_fjLj3072ELj1ELj1ELj4ELj16ENS_18Kernel_traits_baseILj3072ES2_S2_fS2_fjLj128EEEEELb1ELb0ELb1ELb1EEEvNS_9BwdParamsE --------------------------
	.section	.nv.constant0._ZN10layer_norm13ln_bwd_kernelINS_13Kernel_traitsI13__nv_bfloat16S2_fS2_fjLj3072ELj1ELj1ELj4ELj16ENS_18Kernel_traits_baseILj3072ES2_S2_fS2_fjLj128EEEEELb1ELb0ELb1ELb1EEEvNS_9BwdParamsE,"a",@progbits
	.sectionflags	@""
	.align	4
.nv.constant0._ZN10layer_norm13ln_bwd_kernelINS_13Kernel_traitsI13__nv_bfloat16S2_fS2_fjLj3072ELj1ELj1ELj4ELj16ENS_18Kernel_traits_baseILj3072ES2_S2_fS2_fjLj128EEEEELb1ELb0ELb1ELb1EEEvNS_9BwdParamsE:
	.zero		1192


//--------------------- .nv.constant0._ZN10layer_norm13ln_bwd_kernelINS_13Kernel_traitsI13__nv_bfloat16S2_fS2_fjLj3072ELj1ELj1ELj4ELj16ENS_18Kernel_traits_baseILj3072ES2_S2_fS2_fjLj128EEEEELb1ELb1ELb0ELb0EEEvNS_9BwdParamsE --------------------------
	.section	.nv.constant0._ZN10layer_norm13ln_bwd_kernelINS_13Kernel_traitsI13__nv_bfloat16S2_fS2_fjLj3072ELj1ELj1ELj4ELj16ENS_18Kernel_traits_baseILj3072ES2_S2_fS2_fjLj128EEEEELb1ELb1ELb0ELb0EEEvNS_9BwdParamsE,"a",@progbits
	.sectionflags	@""
	.align	4
.nv.constant0._ZN10layer_norm13ln_bwd_kernelINS_13Kernel_traitsI13__nv_bfloat16S2_fS2_fjLj3072ELj1ELj1ELj4ELj16ENS_18Kernel_traits_baseILj3072ES2_S2_fS2_fjLj128EEEEELb1ELb1ELb0ELb0EEEvNS_9BwdParamsE:
	.zero		1192


//--------------------- .nv.constant0._ZN10layer_norm13ln_bwd_kernelINS_13Kernel_traitsI13__nv_bfloat16S2_fS2_fjLj3072ELj1ELj1ELj4ELj16ENS_18Kernel_traits_baseILj3072ES2_S2_fS2_fjLj128EEEEELb1ELb1ELb0ELb1EEEvNS_9BwdParamsE --------------------------
	.section	.nv.constant0._ZN10layer_norm13ln_bwd_kernelINS_13Kernel_traitsI13__nv_bfloat16S2_fS2_fjLj3072ELj1ELj1ELj4ELj16ENS_18Kernel_traits_baseILj3072ES2_S2_fS2_fjLj128EEEEELb1ELb1ELb0ELb1EEEvNS_9BwdParamsE,"a",@progbits
	.sectionflags	@""
	.align	4
.nv.constant0._ZN10layer_norm13ln_bwd_kernelINS_13Kernel_traitsI13__nv_bfloat16S2_fS2_fjLj3072ELj1ELj1ELj4ELj16ENS_18Kernel_traits_baseILj3072ES2_S2_fS2_fjLj128EEEEELb1ELb1ELb0ELb1EEEvNS_9BwdParamsE:
	.zero		1192


//--------------------- .nv.constant0._ZN10layer_norm22ln_bwd_finalize_kernelINS_22Kernel_traits_finalizeILj3072E13__nv_bfloat16S2_fS2_fjLb1ELj1024ELj4ENS_18Kernel_traits_baseILj3072ES2_S2_fS2_fjLj1024EEEEELb1ELb0EEEvNS_9BwdParamsE --------------------------
	.section	.nv.constant0._ZN10layer_norm22ln_bwd_finalize_kernelINS_22Kernel_traits_finalizeILj3072E13__nv_bfloat16S2_fS2_fjLb1ELj1024ELj4ENS_18Kernel_traits_baseILj3072ES2_S2_fS2_fjLj1024EEEEELb1ELb0EEEvNS_9BwdParamsE,"a",@progbits
	.sectionflags	@""
	.align	4
.nv.constant0._ZN10layer_norm22ln_bwd_finalize_kernelINS_22Kernel_traits_finalizeILj3072E13__nv_bfloat16S2_fS2_fjLb1ELj1024ELj4ENS_18Kernel_traits_baseILj3072ES2_S2_fS2_fjLj1024EEEEELb1ELb0EEEvNS_9BwdParamsE:
	.zero		1192


//--------------------- .nv.constant0._ZN10layer_norm13ln_bwd_kernelINS_13Kernel_traitsI13__nv_bfloat16S2_fS2_fjLj3072ELj1ELj1ELj4ELj16ENS_18Kernel_traits_baseILj3072ES2_S2_fS2_fjLj128EEEEELb1ELb1ELb1ELb0EEEvNS_9BwdParamsE --------------------------
	.section	.nv.constant0._ZN10layer_norm13ln_bwd_kernelINS_13Kernel_traitsI13__nv_bfloat16S2_fS2_fjLj3072ELj1ELj1ELj4ELj16ENS_18Kernel_traits_baseILj3072ES2_S2_fS2_fjLj128EEEEELb1ELb1ELb1ELb0EEEvNS_9BwdParamsE,"a",@progbits
	.sectionflags	@""
	.align	4
.nv.constant0._ZN10layer_norm13ln_bwd_kernelINS_13Kernel_traitsI13__nv_bfloat16S2_fS2_fjLj3072ELj1ELj1ELj4ELj16ENS_18Kernel_traits_baseILj3072ES2_S2_fS2_fjLj128EEEEELb1ELb1ELb1ELb0EEEvNS_9BwdParamsE:
	.zero		1192


//--------------------- .nv.constant0._ZN10layer_norm22ln_bwd_finalize_kernelINS_22Kernel_traits_finalizeILj3072E13__nv_bfloat16S2_fS2_fjLb1ELj1024ELj4ENS_18Kernel_traits_baseILj3072ES2_S2_fS2_fjLj1024EEEEELb1ELb1EEEvNS_9BwdParamsE --------------------------
	.section	.nv.constant0._ZN10layer_norm22ln_bwd_finalize_kernelINS_22Kernel_traits_finalizeILj3072E13__nv_bfloat16S2_fS2_fjLb1ELj1024ELj4ENS_18Kernel_traits_baseILj3072ES2_S2_fS2_fjLj1024EEEEELb1ELb1EEEvNS_9BwdParamsE,"a",@progbits
	.sectionflags	@""
	.align	4
.nv.constant0._ZN10layer_norm22ln_bwd_finalize_kernelINS_22Kernel_traits_finalizeILj3072E13__nv_bfloat16S2_fS2_fjLb1ELj1024ELj4ENS_18Kernel_traits_baseILj3072ES2_S2_fS2_fjLj1024EEEEELb1ELb1EEEvNS_9BwdParamsE:
	.zero		1192


//--------------------- .nv.constant0._ZN10layer_norm13ln_bwd_kernelINS_13Kernel_traitsI13__nv_bfloat16S2_fS2_fjLj3072ELj1ELj1ELj4ELj16ENS_18Kernel_traits_baseILj3072ES2_S2_fS2_fjLj128EEEEELb1ELb1ELb1ELb1EEEvNS_9BwdParamsE --------------------------
	.section	.nv.constant0._ZN10layer_norm13ln_bwd_kernelINS_13Kernel_traitsI13__nv_bfloat16S2_fS2_fjLj3072ELj1ELj1ELj4ELj16ENS_18Kernel_traits_baseILj3072ES2_S2_fS2_fjLj128EEEEELb1ELb1ELb1ELb1EEEvNS_9BwdParamsE,"a",@progbits
	.sectionflags	@""
	.align	4
.nv.constant0._ZN10layer_norm13ln_bwd_kernelINS_13Kernel_traitsI13__nv_bfloat16S2_fS2_fjLj3072ELj1ELj1ELj4ELj16ENS_18Kernel_traits_baseILj3072ES2_S2_fS2_fjLj128EEEEELb1ELb1ELb1ELb1EEEvNS_9BwdParamsE:
	.zero		1192


//--------------------- .nv.constant0._ZN10layer_norm13ln_bwd_kernelINS_13Kernel_traitsIf13__nv_bfloat16fS2_fjLj3072ELj1ELj1ELj4ELj16ENS_18Kernel_traits_baseILj3072EfS2_fS2_fjLj128EEEEELb0ELb0ELb0ELb0EEEvNS_9BwdParamsE --------------------------
	.section	.nv.constant0._ZN10layer_norm13ln_bwd_kernelINS_13Kernel_traitsIf13__nv_bfloat16fS2_fjLj3072ELj1ELj1ELj4ELj16ENS_18Kernel_traits_baseILj3072EfS2_fS2_fjLj128EEEEELb0ELb0ELb0ELb0EEEvNS_9BwdParamsE,"a",@progbits
	.sectionflags	@""
	.align	4
.nv.constant0._ZN10layer_norm13ln_bwd_kernelINS_13Kernel_traitsIf13__nv_bfloat16fS2_fjLj3072ELj1ELj1ELj4ELj16ENS_18Kernel_traits_baseILj3072EfS2_fS2_fjLj128EEEEELb0ELb0ELb0ELb0EEEvNS_9BwdParamsE:
	.zero		1192


//--------------------- .nv.constant0._ZN10layer_norm13ln_bwd_kernelINS_13Kernel_traitsIf13__nv_bfloat16fS2_fjLj3072ELj1ELj1ELj4ELj16ENS_18Kernel_traits_baseILj3072EfS2_fS2_fjLj128EEEEELb0ELb0ELb0ELb1EEEvNS_9BwdParamsE --------------------------
	.section	.nv.constant0._ZN10layer_norm13ln_bwd_kernelINS_13Kernel_traitsIf13__nv_bfloat16fS2_fjLj3072ELj1ELj1ELj4ELj16ENS_18Kernel_traits_baseILj3072EfS2_fS2_fjLj128EEEEELb0ELb0ELb0ELb1EEEvNS_9BwdParamsE,"a",@progbits
	.sectionflags	@""
	.align	4
.nv.constant0._ZN10layer_norm13ln_bwd_kernelINS_13Kernel_traitsIf13__nv_bfloat16fS2_fjLj3072ELj1ELj1ELj4ELj16ENS_18Kernel_traits_baseILj3072EfS2_fS2_fjLj128EEEEELb0ELb0ELb0ELb1EEEvNS_9BwdParamsE:
	.zero		1192


//--------------------- .nv.constant0._ZN10layer_norm13ln_bwd_kernelINS_13Kernel_traitsIf13__nv_bfloat16fS2_fjLj3072ELj1ELj1ELj4ELj16ENS_18Kernel_traits_baseILj3072EfS2_fS2_fjLj128EEEEELb0ELb0ELb1ELb0EEEvNS_9BwdParamsE --------------------------
	.section	.nv.constant0._ZN10layer_norm13ln_bwd_kernelINS_13Kernel_traitsIf13__nv_bfloat16fS2_fjLj3072ELj1ELj1ELj4ELj16ENS_18Kernel_traits_baseILj3072EfS2_fS2_fjLj128EEEEELb0ELb0ELb1ELb0EEEvNS_9BwdParamsE,"a",@progbits
	.sectionflags	@""
	.align	4
.nv.constant0._ZN10layer_norm13ln_bwd_kernelINS_13Kernel_traitsIf13__nv_bfloat16fS2_fjLj3072ELj1ELj1ELj4ELj16ENS_18Kernel_traits_baseILj3072EfS2_fS2_fjLj128EEEEELb0ELb0ELb1ELb0EEEvNS_9BwdParamsE:
	.zero		1192


//--------------------- .nv.constant0._ZN10layer_norm13ln_bwd_kernelINS_13Kernel_traitsIf13__nv_bfloat16fS2_fjLj3072ELj1ELj1ELj4ELj16ENS_18Kernel_traits_baseILj3072EfS2_fS2_fjLj128EEEEELb0ELb0ELb1ELb1EEEvNS_9BwdParamsE --------------------------
	.section	.nv.constant0._ZN10layer_norm13ln_bwd_kernelINS_13Kernel_traitsIf13__nv_bfloat16fS2_fjLj3072ELj1ELj1ELj4ELj16ENS_18Kernel_traits_baseILj3072EfS2_fS2_fjLj128EEEEELb0ELb0ELb1ELb1EEEvNS_9BwdParamsE,"a",@progbits
	.sectionflags	@""
	.align	4
.nv.constant0._ZN10layer_norm13ln_bwd_kernelINS_13Kernel_traitsIf13__nv_bfloat16fS2_fjLj3072ELj1ELj1ELj4ELj16ENS_18Kernel_traits_baseILj3072EfS2_fS2_fjLj128EEEEELb0ELb0ELb1ELb1EEEvNS_9BwdParamsE:
	.zero		1192


//--------------------- .nv.constant0._ZN10layer_norm13ln_bwd_kernelINS_13Kernel_traitsIf13__nv_bfloat16fS2_fjLj3072ELj1ELj1ELj4ELj16ENS_18Kernel_traits_baseILj3072EfS2_fS2_fjLj128EEEEELb0ELb1ELb0ELb0EEEvNS_9BwdParamsE --------------------------
	.section	.nv.constant0._ZN10layer_norm13ln_bwd_kernelINS_13Kernel_traitsIf13__nv_bfloat16fS2_fjLj3072ELj1ELj1ELj4ELj16ENS_18Kernel_traits_baseILj3072EfS2_fS2_fjLj128EEEEELb0ELb1ELb0ELb0EEEvNS_9BwdParamsE,"a",@progbits
	.sectionflags	@""
	.align	4
.nv.constant0._ZN10layer_norm13ln_bwd_kernelINS_13Kernel_traitsIf13__nv_bfloat16fS2_fjLj3072ELj1ELj1ELj4ELj16ENS_18Kernel_traits_baseILj3072EfS2_fS2_fjLj128EEEEELb0ELb1ELb0ELb0EEEvNS_9BwdParamsE:
	.zero		1192


//--------------------- .nv.constant0._ZN10layer_norm13ln_bwd_kernelINS_13Kernel_traitsIf13__nv_bfloat16fS2_fjLj3072ELj1ELj1ELj4ELj16ENS_18Kernel_traits_baseILj3072EfS2_fS2_fjLj128EEEEELb0ELb1ELb0ELb1EEEvNS_9BwdParamsE --------------------------
	.section	.nv.constant0._ZN10layer_norm13ln_bwd_kernelINS_13Kernel_traitsIf13__nv_bfloat16fS2_fjLj3072ELj1ELj1ELj4ELj16ENS_18Kernel_traits_baseILj3072EfS2_fS2_fjLj128EEEEELb0ELb1ELb0ELb1EEEvNS_9BwdParamsE,"a",@progbits
	.sectionflags	@""
	.align	4
.nv.constant0._ZN10layer_norm13ln_bwd_kernelINS_13Kernel_traitsIf13__nv_bfloat16fS2_fjLj3072ELj1ELj1ELj4ELj16ENS_18Kernel_traits_baseILj3072EfS2_fS2_fjLj128EEEEELb0ELb1ELb0ELb1EEEvNS_9BwdParamsE:
	.zero		1192


//--------------------- .nv.constant0._ZN10layer_norm13ln_bwd_kernelINS_13Kernel_traitsIf13__nv_bfloat16fS2_fjLj3072ELj1ELj1ELj4ELj16ENS_18Kernel_traits_baseILj3072EfS2_fS2_fjLj128EEEEELb0ELb1ELb1ELb0EEEvNS_9BwdParamsE --------------------------
	.section	.nv.constant0._ZN10layer_norm13ln_bwd_kernelINS_13Kernel_traitsIf13__nv_bfloat16fS2_fjLj3072ELj1ELj1ELj4ELj16ENS_18Kernel_traits_baseILj3072EfS2_fS2_fjLj128EEEEELb0ELb1ELb1ELb0EEEvNS_9BwdParamsE,"a",@progbits
	.sectionflags	@""
	.align	4
.nv.constant0._ZN10layer_norm13ln_bwd_kernelINS_13Kernel_traitsIf13__nv_bfloat16fS2_fjLj3072ELj1ELj1ELj4ELj16ENS_18Kernel_traits_baseILj3072EfS2_fS2_fjLj128EEEEELb0ELb1ELb1ELb0EEEvNS_9BwdParamsE:
	.zero		1192


//--------------------- .nv.constant0._ZN10layer_norm13ln_bwd_kernelINS_13Kernel_traitsIf13__nv_bfloat16fS2_fjLj3072ELj1ELj1ELj4ELj16ENS_18Kernel_traits_baseILj3072EfS2_fS2_fjLj128EEEEELb0ELb1ELb1ELb1EEEvNS_9BwdParamsE --------------------------
	.section	.nv.constant0._ZN10layer_norm13ln_bwd_kernelINS_13Kernel_traitsIf13__nv_bfloat16fS2_fjLj3072ELj1ELj1ELj4ELj16ENS_18Kernel_traits_baseILj3072EfS2_fS2_fjLj128EEEEELb0ELb1ELb1ELb1EEEvNS_9BwdParamsE,"a",@progbits
	.sectionflags	@""
	.align	4
.nv.constant0._ZN10layer_norm13ln_bwd_kernelINS_13Kernel_traitsIf13__nv_bfloat16fS2_fjLj3072ELj1ELj1ELj4ELj16ENS_18Kernel_traits_baseILj3072EfS2_fS2_fjLj128EEEEELb0ELb1ELb1ELb1EEEvNS_9BwdParamsE:
	.zero		1192


//--------------------- .nv.constant0._ZN10layer_norm13ln_bwd_kernelINS_13Kernel_traitsIf13__nv_bfloat16fS2_fjLj3072ELj1ELj1ELj4ELj16ENS_18Kernel_traits_baseILj3072EfS2_fS2_fjLj128EEEEELb1ELb0ELb0ELb0EEEvNS_9BwdParamsE --------------------------
	.section	.nv.constant0._ZN10layer_norm13ln_bwd_kernelINS_13Kernel_traitsIf13__nv_bfloat16fS2_fjLj3072ELj1ELj1ELj4ELj16ENS_18Kernel_traits_baseILj3072EfS2_fS2_fjLj128EEEEELb1ELb0ELb0ELb0EEEvNS_9BwdParamsE,"a",@progbits
	.sectionflags	@""
	.align	4
.nv.constant0._ZN10layer_norm13ln_bwd_kernelINS_13Kernel_traitsIf13__nv_bfloat16fS2_fjLj3072ELj1ELj1ELj4ELj16ENS_18Kernel_traits_baseILj3072EfS2_fS2_fjLj128EEEEELb1ELb0ELb0ELb0EEEvNS_9BwdParamsE:
	.zero		1192


//--------------------- .nv.constant0._ZN10layer_norm13ln_bwd_kernelINS_13Kernel_traitsIf13__nv_bfloat16fS2_fjLj3072ELj1ELj1ELj4ELj16ENS_18Kernel_traits_baseILj3072EfS2_fS2_fjLj128EEEEELb1ELb0ELb0ELb1EEEvNS_9BwdParamsE --------------------------
	.section	.nv.constant0._ZN10layer_norm13ln_bwd_kernelINS_13Kernel_traitsIf13__nv_bfloat16fS2_fjLj3072ELj1ELj1ELj4ELj16ENS_18Kernel_traits_baseILj3072EfS2_fS2_fjLj128EEEEELb1ELb0ELb0ELb1EEEvNS_9BwdParamsE,"a",@progbits
	.sectionflags	@""
	.align	4
.nv.constant0._ZN10layer_norm13ln_bwd_kernelINS_13Kernel_traitsIf13__nv_bfloat16fS2_fjLj3072ELj1ELj1ELj4ELj16ENS_18Kernel_traits_baseILj3072EfS2_fS2_fjLj128EEEEELb1ELb0ELb0ELb1EEEvNS_9BwdParamsE:
	.zero		1192


//--------------------- .nv.constant0._ZN10layer_norm22ln_bwd_finalize_kernelINS_22Kernel_traits_finalizeILj3072Ef13__nv_bfloat16fS2_fjLb0ELj1024ELj4ENS_18Kernel_traits_baseILj3072EfS2_fS2_fjLj1024EEEEELb0ELb0EEEvNS_9BwdParamsE --------------------------
	.section	.nv.constant0._ZN10layer_norm22ln_bwd_finalize_kernelINS_22Kernel_traits_finalizeILj3072Ef13__nv_bfloat16fS2_fjLb0ELj1024ELj4ENS_18Kernel_traits_baseILj3072EfS2_fS2_fjLj1024EEEEELb0ELb0EEEvNS_9BwdParamsE,"a",@progbits
	.sectionflags	@""
	.align	4
.nv.constant0._ZN10layer_norm22ln_bwd_finalize_kernelINS_22Kernel_traits_finalizeILj3072Ef13__nv_bfloat16fS2_fjLb0ELj1024ELj4ENS_18Kernel_traits_baseILj3072EfS2_fS2_fjLj1024EEEEELb0ELb0EEEvNS_9BwdParamsE:
	.zero		1192


//--------------------- .nv.constant0._ZN10layer_norm13ln_bwd_kernelINS_13Kernel_traitsIf13__nv_bfloat16fS2_fjLj3072ELj1ELj1ELj4ELj16ENS_18Kernel_traits_baseILj3072EfS2_fS2_fjLj128EEEEELb1ELb0ELb1ELb0EEEvNS_9BwdParamsE --------------------------
	.section	.nv.constant0._ZN10layer_norm13ln_bwd_kernelINS_13Kernel_traitsIf13__nv_bfloat16fS2_fjLj3072ELj1ELj1ELj4ELj16ENS_18Kernel_traits_baseILj3072EfS2_fS2_fjLj128EEEEELb1ELb0ELb1ELb0EEEvNS_9BwdParamsE,"a",@progbits
	.sectionflags	@""
	.align	4
.nv.constant0._ZN10layer_norm13ln_bwd_kernelINS_13Kernel_traitsIf13__nv_bfloat16fS2_fjLj3072ELj1ELj1ELj4ELj16ENS_18Kernel_traits_baseILj3072EfS2_fS2_fjLj128EEEEELb1ELb0ELb1ELb0EEEvNS_9BwdParamsE:
	.zero		1192


//--------------------- .nv.constant0._ZN10layer_norm22ln_bwd_finalize_kernelINS_22Kernel_traits_finalizeILj3072Ef13__nv_bfloat16fS2_fjLb0ELj1024ELj4ENS_18Kernel_traits_baseILj3072EfS2_fS2_fjLj1024EEEEELb0ELb1EEEvNS_9BwdParamsE --------------------------
	.section	.nv.constant0._ZN10layer_norm22ln_bwd_finalize_kernelINS_22Kernel_traits_finalizeILj3072Ef13__nv_bfloat16fS2_fjLb0ELj1024ELj4ENS_18Kernel_traits_baseILj3072EfS2_fS2_fjLj1024EEEEELb0ELb1EEEvNS_9BwdParamsE,"a",@progbits
	.sectionflags	@""
	.align	4
.nv.constant0._ZN10layer_norm22ln_bwd_finalize_kernelINS_22Kernel_traits_finalizeILj3072Ef13__nv_bfloat16fS2_fjLb0ELj1024ELj4ENS_18Kernel_traits_baseILj3072EfS2_fS2_fjLj1024EEEEELb0ELb1EEEvNS_9BwdParamsE:
	.zero		1192


//--------------------- .nv.constant0._ZN10layer_norm13ln_bwd_kernelINS_13Kernel_traitsIf13__nv_bfloat16fS2_fjLj3072ELj1ELj1ELj4ELj16ENS_18Kernel_traits_baseILj3072EfS2_fS2_fjLj128EEEEELb1ELb0ELb1ELb1EEEvNS_9BwdParamsE --------------------------
	.section	.nv.constant0._ZN10layer_norm13ln_bwd_kernelINS_13Kernel_traitsIf13__nv_bfloat16fS2_fjLj3072ELj1ELj1ELj4ELj16ENS_18Kernel_traits_baseILj3072EfS2_fS2_fjLj128EEEEELb1ELb0ELb1ELb1EEEvNS_9BwdParamsE,"a",@progbits
	.sectionflags	@""
	.align	4
.nv.constant0._ZN10layer_norm13ln_bwd_kernelINS_13Kernel_traitsIf13__nv_bfloat16fS2_fjLj3072ELj1ELj1ELj4ELj16ENS_18Kernel_traits_baseILj3072EfS2_fS2_fjLj128EEEEELb1ELb0ELb1ELb1EEEvNS_9BwdParamsE:
	.zero		1192


//--------------------- .nv.constant0._ZN10layer_norm13ln_bwd_kernelINS_13Kernel_traitsIf13__nv_bfloat16fS2_fjLj3072ELj1ELj1ELj4ELj16ENS_18Kernel_traits_baseILj3072EfS2_fS2_fjLj128EEEEELb1ELb1ELb0ELb0EEEvNS_9BwdParamsE --------------------------
	.section	.nv.constant0._ZN10layer_norm13ln_bwd_kernelINS_13Kernel_traitsIf13__nv_bfloat16fS2_fjLj3072ELj1ELj1ELj4ELj16ENS_18Kernel_traits_baseILj3072EfS2_fS2_fjLj128EEEEELb1ELb1ELb0ELb0EEEvNS_9BwdParamsE,"a",@progbits
	.sectionflags	@""
	.align	4
.nv.constant0._ZN10layer_norm13ln_bwd_kernelINS_13Kernel_traitsIf13__nv_bfloat16fS2_fjLj3072ELj1ELj1ELj4ELj16ENS_18Kernel_traits_baseILj3072EfS2_fS2_fjLj128EEEEELb1ELb1ELb0ELb0EEEvNS_9BwdParamsE:
	.zero		1192


//--------------------- .nv.constant0._ZN10layer_norm13ln_bwd_kernelINS_13Kernel_traitsIf13__nv_bfloat16fS2_fjLj3072ELj1ELj1ELj4ELj16ENS_18Kernel_traits_baseILj3072EfS2_fS2_fjLj128EEEEELb1ELb1ELb0ELb1EEEvNS_9BwdParamsE --------------------------
	.section	.nv.constant0._ZN10layer_norm13ln_bwd_kernelINS_13Kernel_traitsIf13__nv_bfloat16fS2_fjLj3072ELj1ELj1ELj4ELj16ENS_18Kernel_traits_baseILj3072EfS2_fS2_fjLj128EEEEELb1ELb1ELb0ELb1EEEvNS_9BwdParamsE,"a",@progbits
	.sectionflags	@""
	.align	4
.nv.constant0._ZN10layer_norm13ln_bwd_kernelINS_13Kernel_traitsIf13__nv_bfloat16fS2_fjLj3072ELj1ELj1ELj4ELj16ENS_18Kernel_traits_baseILj3072EfS2_fS2_fjLj128EEEEELb1ELb1ELb0ELb1EEEvNS_9BwdParamsE:
	.zero		1192


//--------------------- .nv.constant0._ZN10layer_norm22ln_bwd_finalize_kernelINS_22Kernel_traits_finalizeILj3072Ef13__nv_bfloat16fS2_fjLb1ELj1024ELj4ENS_18Kernel_traits_baseILj3072EfS2_fS2_fjLj1024EEEEELb1ELb0EEEvNS_9BwdParamsE --------------------------
	.section	.nv.constant0._ZN10layer_norm22ln_bwd_finalize_kernelINS_22Kernel_traits_finalizeILj3072Ef13__nv_bfloat16fS2_fjLb1ELj1024ELj4ENS_18Kernel_traits_baseILj3072EfS2_fS2_fjLj1024EEEEELb1ELb0EEEvNS_9BwdParamsE,"a",@progbits
	.sectionflags	@""
	.align	4
.nv.constant0._ZN10layer_norm22ln_bwd_finalize_kernelINS_22Kernel_traits_finalizeILj3072Ef13__nv_bfloat16fS2_fjLb1ELj1024ELj4ENS_18Kernel_traits_baseILj3072EfS2_fS2_fjLj1024EEEEELb1ELb0EEEvNS_9BwdParamsE:
	.zero		1192


//--------------------- .nv.constant0._ZN10layer_norm13ln_bwd_kernelINS_13Kernel_traitsIf13__nv_bfloat16fS2_fjLj3072ELj1ELj1ELj4ELj16ENS_18Kernel_traits_baseILj3072EfS2_fS2_fjLj128EEEEELb1ELb1ELb1ELb0EEEvNS_9BwdParamsE --------------------------
	.section	.nv.constant0._ZN10layer_norm13ln_bwd_kernelINS_13Kernel_traitsIf13__nv_bfloat16fS2_fjLj3072ELj1ELj1ELj4ELj16ENS_18Kernel_traits_baseILj3072EfS2_fS2_fjLj128EEEEELb1ELb1ELb1ELb0EEEvNS_9BwdParamsE,"a",@progbits
	.sectionflags	@""
	.align	4
.nv.constant0._ZN10layer_norm13ln_bwd_kernelINS_13Kernel_traitsIf13__nv_bfloat16fS2_fjLj3072ELj1ELj1ELj4ELj16ENS_18Kernel_traits_baseILj3072EfS2_fS2_fjLj128EEEEELb1ELb1ELb1ELb0EEEvNS_9BwdParamsE:
	.zero		1192


//--------------------- .nv.constant0._ZN10layer_norm22ln_bwd_finalize_kernelINS_22Kernel_traits_finalizeILj3072Ef13__nv_bfloat16fS2_fjLb1ELj1024ELj4ENS_18Kernel_traits_baseILj3072EfS2_fS2_fjLj1024EEEEELb1ELb1EEEvNS_9BwdParamsE --------------------------
	.section	.nv.constant0._ZN10layer_norm22ln_bwd_finalize_kernelINS_22Kernel_traits_finalizeILj3072Ef13__nv_bfloat16fS2_fjLb1ELj1024ELj4ENS_18Kernel_traits_baseILj3072EfS2_fS2_fjLj1024EEEEELb1ELb1EEEvNS_9BwdParamsE,"a",@progbits
	.sectionflags	@""
	.align	4
.nv.constant0._ZN10layer_norm22ln_bwd_finalize_kernelINS_22Kernel_traits_finalizeILj3072Ef13__nv_bfloat16fS2_fjLb1ELj1024ELj4ENS_18Kernel_traits_baseILj3072EfS2_fS2_fjLj1024EEEEELb1ELb1EEEvNS_9BwdParamsE:
	.zero		1192


//--------------------- .nv.constant0._ZN10layer_norm13ln_bwd_kernelINS_13Kernel_traitsIf13__nv_bfloat16fS2_fjLj3072ELj1ELj1ELj4ELj16ENS_18Kernel_traits_baseILj3072EfS2_fS2_fjLj128EEEEELb1ELb1ELb1ELb1EEEvNS_9BwdParamsE --------------------------
	.section	.nv.constant0._ZN10layer_norm13ln_bwd_kernelINS_13Kernel_traitsIf13__nv_bfloat16fS2_fjLj3072ELj1ELj1ELj4ELj16ENS_18Kernel_traits_baseILj3072EfS2_fS2_fjLj128EEEEELb1ELb1ELb1ELb1EEEvNS_9BwdParamsE,"a",@progbits
	.sectionflags	@""
	.align	4
.nv.constant0._ZN10layer_norm13ln_bwd_kernelINS_13Kernel_traitsIf13__nv_bfloat16fS2_fjLj3072ELj1ELj1ELj4ELj16ENS_18Kernel_traits_baseILj3072EfS2_fS2_fjLj128EEEEELb1ELb1ELb1ELb1EEEvNS_9BwdParamsE:
	.zero		1192


//--------------------- .nv.constant0._ZN10layer_norm13ln_bwd_kernelINS_13Kernel_traitsIf6__halfS2_S2_fjLj3072ELj1ELj1ELj4ELj16ENS_18Kernel_traits_baseILj3072EfS2_S2_S2_fjLj128EEEEELb0ELb0ELb0ELb0EEEvNS_9BwdParamsE --------------------------
	.section	.nv.constant0._ZN10layer_norm13ln_bwd_kernelINS_13Kernel_traitsIf6__halfS2_S2_fjLj3072ELj1ELj1ELj4ELj16ENS_18Kernel_traits_baseILj3072EfS2_S2_S2_fjLj128EEEEELb0ELb0ELb0ELb0EEEvNS_9BwdParamsE,"a",@progbits
	.sectionflags	@""
	.align	4
.nv.constant0._ZN10layer_norm13ln_bwd_kernelINS_13Kernel_traitsIf6__halfS2_S2_fjLj3072ELj1ELj1ELj4ELj16ENS_18Kernel_traits_baseILj3072EfS2_S2_S2_fjLj128EEEEELb0ELb0ELb0ELb0EEEvNS_9BwdParamsE:
	.zero		1192


//--------------------- .nv.constant0._ZN10layer_norm13ln_bwd_kernelINS_13Kernel_traitsIf6__halfS2_S2_fjLj3072ELj1ELj1ELj4ELj16ENS_18Kernel_traits_baseILj3072EfS2_S2_S2_fjLj128EEEEELb0ELb0ELb0ELb1EEEvNS_9BwdParamsE --------------------------
	.section	.nv.constant0._ZN10layer_norm13ln_bwd_kernelINS_13Kernel_traitsIf6__halfS2_S2_fjLj3072ELj1ELj1ELj4ELj16ENS_18Kernel_traits_baseILj3072EfS2_S2_S2_fjLj128EEEEELb0ELb0ELb0ELb1EEEvNS_9BwdParamsE,"a",@progbits
	.sectionflags	@""
	.align	4
.nv.constant0._ZN10layer_norm13ln_bwd_kernelINS_13Kernel_traitsIf6__halfS2_S2_fjLj3072ELj1ELj1ELj4ELj16ENS_18Kernel_traits_baseILj3072EfS2_S2_S2_fjLj128EEEEELb0ELb0ELb0ELb1EEEvNS_9BwdParamsE:
	.zero		1192


//--------------------- .nv.constant0._ZN10layer_norm13ln_bwd_kernelINS_13Kernel_traitsIf6__halfS2_S2_fjLj3072ELj1ELj1ELj4ELj16ENS_18Kernel_traits_baseILj3072EfS2_S2_S2_fjLj128EEEEELb0ELb0ELb1ELb0EEEvNS_9BwdParamsE --------------------------
	.section	.nv.constant0._ZN10layer_norm13ln_bwd_kernelINS_13Kernel_traitsIf6__halfS2_S2_fjLj3072ELj1ELj1ELj4ELj16ENS_18Kernel_traits_baseILj3072EfS2_S2_S2_fjLj128EEEEELb0ELb0ELb1ELb0EEEvNS_9BwdParamsE,"a",@progbits
	.sectionflags	@""
	.align	4
.nv.constant0._ZN10layer_norm13ln_bwd_kernelINS_13Kernel_traitsIf6__halfS2_S2_fjLj3072ELj1ELj1ELj4ELj16ENS_18Kernel_traits_baseILj3072EfS2_S2_S2_fjLj128EEEEELb0ELb0ELb1ELb0EEEvNS_9BwdParamsE:
	.zero		1192


//--------------------- .nv.constant0._ZN10layer_norm13ln_bwd_kernelINS_13Kernel_traitsIf6__halfS2_S2_fjLj3072ELj1ELj1ELj4ELj16ENS_18Kernel_traits_baseILj3072EfS2_S2_S2_fjLj128EEEEELb0ELb0ELb1ELb1EEEvNS_9BwdParamsE --------------------------
	.section	.nv.constant0._ZN10layer_norm13ln_bwd_kernelINS_13Kernel_traitsIf6__halfS2_S2_fjLj3072ELj1ELj1ELj4ELj16ENS_18Kernel_traits_baseILj3072EfS2_S2_S2_fjLj128EEEEELb0ELb0ELb1ELb1EEEvNS_9BwdParamsE,"a",@progbits
	.sectionflags	@""
	.align	4
.nv.constant0._ZN10layer_norm13ln_bwd_kernelINS_13Kernel_traitsIf6__halfS2_S2_fjLj3072ELj1ELj1ELj4ELj16ENS_18Kernel_traits_baseILj3072EfS2_S2_S2_fjLj128EEEEELb0ELb0ELb1ELb1EEEvNS_9BwdParamsE:
	.zero		1192


//--------------------- .nv.constant0._ZN10layer_norm13ln_bwd_kernelINS_13Kernel_traitsIf6__halfS2_S2_fjLj3072ELj1ELj1ELj4ELj16ENS_18Kernel_traits_baseILj3072EfS2_S2_S2_fjLj128EEEEELb0ELb1ELb0ELb0EEEvNS_9BwdParamsE --------------------------
	.section	.nv.constant0._ZN10layer_norm13ln_bwd_kernelINS_13Kernel_traitsIf6__halfS2_S2_fjLj3072ELj1ELj1ELj4ELj16ENS_18Kernel_traits_baseILj3072EfS2_S2_S2_fjLj128EEEEELb0ELb1ELb0ELb0EEEvNS_9BwdParamsE,"a",@progbits
	.sectionflags	@""
	.align	4
.nv.constant0._ZN10layer_norm13ln_bwd_kernelINS_13Kernel_traitsIf6__halfS2_S2_fjLj3072ELj1ELj1ELj4ELj16ENS_18Kernel_traits_baseILj3072EfS2_S2_S2_fjLj128EEEEELb0ELb1ELb0ELb0EEEvNS_9BwdParamsE:
	.zero		1192


//--------------------- .nv.constant0._ZN10layer_norm13ln_bwd_kernelINS_13Kernel_traitsIf6__halfS2_S2_fjLj3072ELj1ELj1ELj4ELj16ENS_18Kernel_traits_baseILj3072EfS2_S2_S2_fjLj128EEEEELb0ELb1ELb0ELb1EEEvNS_9BwdParamsE --------------------------
	.section	.nv.constant0._ZN10layer_norm13ln_bwd_kernelINS_13Kernel_traitsIf6__halfS2_S2_fjLj3072ELj1ELj1ELj4ELj16ENS_18Kernel_traits_baseILj3072EfS2_S2_S2_fjLj128EEEEELb0ELb1ELb0ELb1EEEvNS_9BwdParamsE,"a",@progbits
	.sectionflags	@""
	.align	4
.nv.constant0._ZN10layer_norm13ln_bwd_kernelINS_13Kernel_traitsIf6__halfS2_S2_fjLj3072ELj1ELj1ELj4ELj16ENS_18Kernel_traits_baseILj3072EfS2_S2_S2_fjLj128EEEEELb0ELb1ELb0ELb1EEEvNS_9BwdParamsE:
	.zero		1192


//--------------------- .nv.constant0._ZN10layer_norm13ln_bwd_kernelINS_13Kernel_traitsIf6__halfS2_S2_fjLj3072ELj1ELj1ELj4ELj16ENS_18Kernel_traits_baseILj3072EfS2_S2_S2_fjLj128EEEEELb0ELb1ELb1ELb0EEEvNS_9BwdParamsE --------------------------
	.section	.nv.constant0._ZN10layer_norm13ln_bwd_kernelINS_13Kernel_traitsIf6__halfS2_S2_fjLj3072ELj1ELj1ELj4ELj16ENS_18Kernel_traits_baseILj3072EfS2_S2_S2_fjLj128EEEEELb0ELb1ELb1ELb0EEEvNS_9BwdParamsE,"a",@progbits
	.sectionflags	@""
	.align	4
.nv.constant0._ZN10layer_norm13ln_bwd_kernelINS_13Kernel_traitsIf6__halfS2_S2_fjLj3072ELj1ELj1ELj4ELj16ENS_18Kernel_traits_baseILj3072EfS2_S2_S2_fjLj128EEEEELb0ELb1ELb1ELb0EEEvNS_9BwdParamsE:
	.zero		1192


//--------------------- .nv.constant0._ZN10layer_norm13ln_bwd_kernelINS_13Kernel_traitsIf6__halfS2_S2_fjLj3072ELj1ELj1ELj4ELj16ENS_18Kernel_traits_baseILj3072EfS2_S2_S2_fjLj128EEEEELb0ELb1ELb1ELb1EEEvNS_9BwdParamsE --------------------------
	.section	.nv.constant0._ZN10layer_norm13ln_bwd_kernelINS_13Kernel_traitsIf6__halfS2_S2_fjLj3072ELj1ELj1ELj4ELj16ENS_18Kernel_traits_baseILj3072EfS2_S2_S2_fjLj128EEEEELb0ELb1ELb1ELb1EEEvNS_9BwdParamsE,"a",@progbits
	.sectionflags	@""
	.align	4
.nv.constant0._ZN10layer_norm13ln_bwd_kernelINS_13Kernel_traitsIf6__halfS2_S2_fjLj3072ELj1ELj1ELj4ELj16ENS_18Kernel_traits_baseILj3072EfS2_S2_S2_fjLj128EEEEELb0ELb1ELb1ELb1EEEvNS_9BwdParamsE:
	.zero		1192


//--------------------- .nv.constant0._ZN10layer_norm13ln_bwd_kernelINS_13Kernel_traitsIf6__halfS2_S2_fjLj3072ELj1ELj1ELj4ELj16ENS_18Kernel_traits_baseILj3072EfS2_S2_S2_fjLj128EEEEELb1ELb0ELb0ELb0EEEvNS_9BwdParamsE --------------------------
	.section	.nv.constant0._ZN10layer_norm13ln_bwd_kernelINS_13Kernel_traitsIf6__halfS2_S2_fjLj3072ELj1ELj1ELj4ELj16ENS_18Kernel_traits_baseILj3072EfS2_S2_S2_fjLj128EEEEELb1ELb0ELb0ELb0EEEvNS_9BwdParamsE,"a",@progbits
	.sectionflags	@""
	.align	4
.nv.constant0._ZN10layer_norm13ln_bwd_kernelINS_13Kernel_traitsIf6__halfS2_S2_fjLj3072ELj1ELj1ELj4ELj16ENS_18Kernel_traits_baseILj3072EfS2_S2_S2_fjLj128EEEEELb1ELb0ELb0ELb0EEEvNS_9BwdParamsE:
	.zero		1192


//--------------------- .nv.constant0._ZN10layer_norm13ln_bwd_kernelINS_13Kernel_traitsIf6__halfS2_S2_fjLj3072ELj1ELj1ELj4ELj16ENS_18Kernel_traits_baseILj3072EfS2_S2_S2_fjLj128EEEEELb1ELb0ELb0ELb1EEEvNS_9BwdParamsE --------------------------
	.section	.nv.constant0._ZN10layer_norm13ln_bwd_kernelINS_13Kernel_traitsIf6__halfS2_S2_fjLj3072ELj1ELj1ELj4ELj16ENS_18Kernel_traits_baseILj3072EfS2_S2_S2_fjLj128EEEEELb1ELb0ELb0ELb1EEEvNS_9BwdParamsE,"a",@progbits
	.sectionflags	@""
	.align	4
.nv.constant0._ZN10layer_norm13ln_bwd_kernelINS_13Kernel_traitsIf6__halfS2_S2_fjLj3072ELj1ELj1ELj4ELj16ENS_18Kernel_traits_baseILj3072EfS2_S2_S2_fjLj128EEEEELb1ELb0ELb0ELb1EEEvNS_9BwdParamsE:
	.zero		1192


//--------------------- .nv.constant0._ZN10layer_norm22ln_bwd_finalize_kernelINS_22Kernel_traits_finalizeILj3072Ef6__halfS2_S2_fjLb0ELj1024ELj4ENS_18Kernel_traits_baseILj3072EfS2_S2_S2_fjLj1024EEEEELb0ELb0EEEvNS_9BwdParamsE --------------------------
	.section	.nv.constant0._ZN10layer_norm22ln_bwd_finalize_kernelINS_22Kernel_traits_finalizeILj3072Ef6__halfS2_S2_fjLb0ELj1024ELj4ENS_18Kernel_traits_baseILj3072EfS2_S2_S2_fjLj1024EEEEELb0ELb0EEEvNS_9BwdParamsE,"a",@progbits
	.sectionflags	@""
	.align	4
.nv.constant0._ZN10layer_norm22ln_bwd_finalize_kernelINS_22Kernel_traits_finalizeILj3072Ef6__halfS2_S2_fjLb0ELj1024ELj4ENS_18Kernel_traits_baseILj3072EfS2_S2_S2_fjLj1024EEEEELb0ELb0EEEvNS_9BwdParamsE:
	.zero		1192


//--------------------- .nv.constant0._ZN10layer_norm13ln_bwd_kernelINS_13Kernel_traitsIf6__halfS2_S2_fjLj3072ELj1ELj1ELj4ELj16ENS_18Kernel_traits_baseILj3072EfS2_S2_S2_fjLj128EEEEELb1ELb0ELb1ELb0EEEvNS_9BwdParamsE --------------------------
	.section	.nv.constant0._ZN10layer_norm13ln_bwd_kernelINS_13Kernel_traitsIf6__halfS2_S2_fjLj3072ELj1ELj1ELj4ELj16ENS_18Kernel_traits_baseILj3072EfS2_S2_S2_fjLj128EEEEELb1ELb0ELb1ELb0EEEvNS_9BwdParamsE,"a",@progbits
	.sectionflags	@""
	.align	4
.nv.constant0._ZN10layer_norm13ln_bwd_kernelINS_13Kernel_traitsIf6__halfS2_S2_fjLj3072ELj1ELj1ELj4ELj16ENS_18Kernel_traits_baseILj3072EfS2_S2_S2_fjLj128EEEEELb1ELb0ELb1ELb0EEEvNS_9BwdParamsE:
	.zero		1192


//--------------------- .nv.constant0._ZN10layer_norm22ln_bwd_finalize_kernelINS_22Kernel_traits_finalizeILj3072Ef6__halfS2_S2_fjLb0ELj1024ELj4ENS_18Kernel_traits_baseILj3072EfS2_S2_S2_fjLj1024EEEEELb0ELb1EEEvNS_9BwdParamsE --------------------------
	.section	.nv.constant0._ZN10layer_norm22ln_bwd_finalize_kernelINS_22Kernel_traits_finalizeILj3072Ef6__halfS2_S2_fjLb0ELj1024ELj4ENS_18Kernel_traits_baseILj3072EfS2_S2_S2_fjLj1024EEEEELb0ELb1EEEvNS_9BwdParamsE,"a",@progbits
	.sectionflags	@""
	.align	4
.nv.constant0._ZN10layer_norm22ln_bwd_finalize_kernelINS_22Kernel_traits_finalizeILj3072Ef6__halfS2_S2_fjLb0ELj1024ELj4ENS_18Kernel_traits_baseILj3072EfS2_S2_S2_fjLj1024EEEEELb0ELb1EEEvNS_9BwdParamsE:
	.zero		1192


//--------------------- .nv.constant0._ZN10layer_norm13ln_bwd_kernelINS_13Kernel_traitsIf6__halfS2_S2_fjLj3072ELj1ELj1ELj4ELj16ENS_18Kernel_traits_baseILj3072EfS2_S2_S2_fjLj128EEEEELb1ELb0ELb1ELb1EEEvNS_9BwdParamsE --------------------------
	.section	.nv.constant0._ZN10layer_norm13ln_bwd_kernelINS_13Kernel_traitsIf6__halfS2_S2_fjLj3072ELj1ELj1ELj4ELj16ENS_18Kernel_traits_baseILj3072EfS2_S2_S2_fjLj128EEEEELb1ELb0ELb1ELb1EEEvNS_9BwdParamsE,"a",@progbits
	.sectionflags	@""
	.align	4
.nv.constant0._ZN10layer_norm13ln_bwd_kernelINS_13Kernel_traitsIf6__halfS2_S2_fjLj3072ELj1ELj1ELj4ELj16ENS_18Kernel_traits_baseILj3072EfS2_S2_S2_fjLj128EEEEELb1ELb0ELb1ELb1EEEvNS_9BwdParamsE:
	.zero		1192


//--------------------- .nv.constant0._ZN10layer_norm13ln_bwd_kernelINS_13Kernel_traitsIf6__halfS2_S2_fjLj3072ELj1ELj1ELj4ELj16ENS_18Kernel_traits_baseILj3072EfS2_S2_S2_fjLj128EEEEELb1ELb1ELb0ELb0EEEvNS_9BwdParamsE --------------------------
	.section	.nv.constant0._ZN10layer_norm13ln_bwd_kernelINS_13Kernel_traitsIf6__halfS2_S2_fjLj3072ELj1ELj1ELj4ELj16ENS_18Kernel_traits_baseILj3072EfS2_S2_S2_fjLj128EEEEELb1ELb1ELb0ELb0EEEvNS_9BwdParamsE,"a",@progbits
	.sectionflags	@""
	.align	4
.nv.constant0._ZN10layer_norm13ln_bwd_kernelINS_13Kernel_traitsIf6__halfS2_S2_fjLj3072ELj1ELj1ELj4ELj16ENS_18Kernel_traits_baseILj3072EfS2_S2_S2_fjLj128EEEEELb1ELb1ELb0ELb0EEEvNS_9BwdParamsE:
	.zero		1192


//--------------------- .nv.constant0._ZN10layer_norm13ln_bwd_kernelINS_13Kernel_traitsIf6__halfS2_S2_fjLj3072ELj1ELj1ELj4ELj16ENS_18Kernel_traits_baseILj3072EfS2_S2_S2_fjLj128EEEEELb1ELb1ELb0ELb1EEEvNS_9BwdParamsE --------------------------
	.section	.nv.constant0._ZN10layer_norm13ln_bwd_kernelINS_13Kernel_traitsIf6__halfS2_S2_fjLj3072ELj1ELj1ELj4ELj16ENS_18Kernel_traits_baseILj3072EfS2_S2_S2_fjLj128EEEEELb1ELb1ELb0ELb1EEEvNS_9BwdParamsE,"a",@progbits
	.sectionflags	@""
	.align	4
.nv.constant0._ZN10layer_norm13ln_bwd_kernelINS_13Kernel_traitsIf6__halfS2_S2_fjLj3072ELj1ELj1ELj4ELj16ENS_18Kernel_traits_baseILj3072EfS2_S2_S2_fjLj128EEEEELb1ELb1ELb0ELb1EEEvNS_9BwdParamsE:
	.zero		1192


//--------------------- .nv.constant0._ZN10layer_norm22ln_bwd_finalize_kernelINS_22Kernel_traits_finalizeILj3072Ef6__halfS2_S2_fjLb1ELj1024ELj4ENS_18Kernel_traits_baseILj3072EfS2_S2_S2_fjLj1024EEEEELb1ELb0EEEvNS_9BwdParamsE --------------------------
	.section	.nv.constant0._ZN10layer_norm22ln_bwd_finalize_kernelINS_22Kernel_traits_finalizeILj3072Ef6__halfS2_S2_fjLb1ELj1024ELj4ENS_18Kernel_traits_baseILj3072EfS2_S2_S2_fjLj1024EEEEELb1ELb0EEEvNS_9BwdParamsE,"a",@progbits
	.sectionflags	@""
	.align	4
.nv.constant0._ZN10layer_norm22ln_bwd_finalize_kernelINS_22Kernel_traits_finalizeILj3072Ef6__halfS2_S2_fjLb1ELj1024ELj4ENS_18Kernel_traits_baseILj3072EfS2_S2_S2_fjLj1024EEEEELb1ELb0EEEvNS_9BwdParamsE:
	.zero		1192


//--------------------- .nv.constant0._ZN10layer_norm13ln_bwd_kernelINS_13Kernel_traitsIf6__halfS2_S2_fjLj3072ELj1ELj1ELj4ELj16ENS_18Kernel_traits_baseILj3072EfS2_S2_S2_fjLj128EEEEELb1ELb1ELb1ELb0EEEvNS_9BwdParamsE --------------------------
	.section	.nv.constant0._ZN10layer_norm13ln_bwd_kernelINS_13Kernel_traitsIf6__halfS2_S2_fjLj3072ELj1ELj1ELj4ELj16ENS_18Kernel_traits_baseILj3072EfS2_S2_S2_fjLj128EEEEELb1ELb1ELb1ELb0EEEvNS_9BwdParamsE,"a",@progbits
	.sectionflags	@""
	.align	4
.nv.constant0._ZN10layer_norm13ln_bwd_kernelINS_13Kernel_traitsIf6__halfS2_S2_fjLj3072ELj1ELj1ELj4ELj16ENS_18Kernel_traits_baseILj3072EfS2_S2_S2_fjLj128EEEEELb1ELb1ELb1ELb0EEEvNS_9BwdParamsE:
	.zero		1192


//--------------------- .nv.constant0._ZN10layer_norm22ln_bwd_finalize_kernelINS_22Kernel_traits_finalizeILj3072Ef6__halfS2_S2_fjLb1ELj1024ELj4ENS_18Kernel_traits_baseILj3072EfS2_S2_S2_fjLj1024EEEEELb1ELb1EEEvNS_9BwdParamsE --------------------------
	.section	.nv.constant0._ZN10layer_norm22ln_bwd_finalize_kernelINS_22Kernel_traits_finalizeILj3072Ef6__halfS2_S2_fjLb1ELj1024ELj4ENS_18Kernel_traits_baseILj3072EfS2_S2_S2_fjLj1024EEEEELb1ELb1EEEvNS_9BwdParamsE,"a",@progbits
	.sectionflags	@""
	.align	4
.nv.constant0._ZN10layer_norm22ln_bwd_finalize_kernelINS_22Kernel_traits_finalizeILj3072Ef6__halfS2_S2_fjLb1ELj1024ELj4ENS_18Kernel_traits_baseILj3072EfS2_S2_S2_fjLj1024EEEEELb1ELb1EEEvNS_9BwdParamsE:
	.zero		1192


//--------------------- .nv.constant0._ZN10layer_norm13ln_bwd_kernelINS_13Kernel_traitsIf6__halfS2_S2_fjLj3072ELj1ELj1ELj4ELj16ENS_18Kernel_traits_baseILj3072EfS2_S2_S2_fjLj128EEEEELb1ELb1ELb1ELb1EEEvNS_9BwdParamsE --------------------------
	.section	.nv.constant0._ZN10layer_norm13ln_bwd_kernelINS_13Kernel_traitsIf6__halfS2_S2_fjLj3072ELj1ELj1ELj4ELj16ENS_18Kernel_traits_baseILj3072EfS2_S2_S2_fjLj128EEEEELb1ELb1ELb1ELb1EEEvNS_9BwdParamsE,"a",@progbits
	.sectionflags	@""
	.align	4
.nv.constant0._ZN10layer_norm13ln_bwd_kernelINS_13Kernel_traitsIf6__halfS2_S2_fjLj3072ELj1ELj1ELj4ELj16ENS_18Kernel_traits_baseILj3072EfS2_S2_S2_fjLj128EEEEELb1ELb1ELb1ELb1EEEvNS_9BwdParamsE:
	.zero		1192


//--------------------- .nv.constant0._ZN10layer_norm13ln_bwd_kernelINS_13Kernel_traitsI6__halfS2_fS2_fjLj3072ELj1ELj1ELj4ELj16ENS_18Kernel_traits_baseILj3072ES2_S2_fS2_fjLj128EEEEELb0ELb0ELb0ELb0EEEvNS_9BwdParamsE --------------------------
	.section	.nv.constant0._ZN10layer_norm13ln_bwd_kernelINS_13Kernel_traitsI6__halfS2_fS2_fjLj3072ELj1ELj1ELj4ELj16ENS_18Kernel_traits_baseILj3072ES2_S2_fS2_fjLj128EEEEELb0ELb0ELb0ELb0EEEvNS_9BwdParamsE,"a",@progbits
	.sectionflags	@""
	.align	4
.nv.constant0._ZN10layer_norm13ln_bwd_kernelINS_13Kernel_traitsI6__halfS2_fS2_fjLj3072ELj1ELj1ELj4ELj16ENS_18Kernel_traits_baseILj3072ES2_S2_fS2_fjLj128EEEEELb0ELb0ELb0ELb0EEEvNS_9BwdParamsE:
	.zero		1192


//--------------------- .nv.constant0._ZN10layer_norm13ln_bwd_kernelINS_13Kernel_traitsI6__halfS2_fS2_fjLj3072ELj1ELj1ELj4ELj16ENS_18Kernel_traits_baseILj3072ES2_S2_fS2_fjLj128EEEEELb0ELb0ELb0ELb1EEEvNS_9BwdParamsE --------------------------
	.section	.nv.constant0._ZN10layer_norm13ln_bwd_kernelINS_13Kernel_traitsI6__halfS2_fS2_fjLj3072ELj1ELj1ELj4ELj16ENS_18Kernel_traits_baseILj3072ES2_S2_fS2_fjLj128EEEEELb0ELb0ELb0ELb1EEEvNS_9BwdParamsE,"a",@progbits
	.sectionflags	@""
	.align	4
.nv.constant0._ZN10layer_norm13ln_bwd_kernelINS_13Kernel_traitsI6__halfS2_fS2_fjLj3072ELj1ELj1ELj4ELj16ENS_18Kernel_traits_baseILj3072ES2_S2_fS2_fjLj128EEEEELb0ELb0ELb0ELb1EEEvNS_9BwdParamsE:
	.zero		1192


//--------------------- .nv.constant0._ZN10layer_norm13ln_bwd_kernelINS_13Kernel_traitsI6__halfS2_fS2_fjLj3072ELj1ELj1ELj4ELj16ENS_18Kernel_traits_baseILj3072ES2_S2_fS2_fjLj128EEEEELb0ELb0ELb1ELb0EEEvNS_9BwdParamsE --------------------------
	.section	.nv.constant0._ZN10layer_norm13ln_bwd_kernelINS_13Kernel_traitsI6__halfS2_fS2_fjLj3072ELj1ELj1ELj4ELj16ENS_18Kernel_traits_baseILj3072ES2_S2_fS2_fjLj128EEEEELb0ELb0ELb1ELb0EEEvNS_9BwdParamsE,"a",@progbits
	.sectionflags	@""
	.align	4
.nv.constant0._ZN10layer_norm13ln_bwd_kernelINS_13Kernel_traitsI6__halfS2_fS2_fjLj3072ELj1ELj1ELj4ELj16ENS_18Kernel_traits_baseILj3072ES2_S2_fS2_fjLj128EEEEELb0ELb0ELb1ELb0EEEvNS_9BwdParamsE:
	.zero		1192


//--------------------- .nv.constant0._ZN10layer_norm13ln_bwd_kernelINS_13Kernel_traitsI6__halfS2_fS2_fjLj3072ELj1ELj1ELj4ELj16ENS_18Kernel_traits_baseILj3072ES2_S2_fS2_fjLj128EEEEELb0ELb0ELb1ELb1EEEvNS_9BwdParamsE --------------------------
	.section	.nv.constant0._ZN10layer_norm13ln_bwd_kernelINS_13Kernel_traitsI6__halfS2_fS2_fjLj3072ELj1ELj1ELj4ELj16ENS_18Kernel_traits_baseILj3072ES2_S2_fS2_fjLj128EEEEELb0ELb0ELb1ELb1EEEvNS_9BwdParamsE,"a",@progbits
	.sectionflags	@""
	.align	4
.nv.constant0._ZN10layer_norm13ln_bwd_kernelINS_13Kernel_traitsI6__halfS2_fS2_fjLj3072ELj1ELj1ELj4ELj16ENS_18Kernel_traits_baseILj3072ES2_S2_fS2_fjLj128EEEEELb0ELb0ELb1ELb1EEEvNS_9BwdParamsE:
	.zero		1192


//--------------------- .nv.constant0._ZN10layer_norm13ln_bwd_kernelINS_13Kernel_traitsI6__halfS2_fS2_fjLj3072ELj1ELj1ELj4ELj16ENS_18Kernel_traits_baseILj3072ES2_S2_fS2_fjLj128EEEEELb0ELb1ELb0ELb0EEEvNS_9BwdParamsE --------------------------
	.section	.nv.constant0._ZN10layer_norm13ln_bwd_kernelINS_13Kernel_traitsI6__halfS2_fS2_fjLj3072ELj1ELj1ELj4ELj16ENS_18Kernel_traits_baseILj3072ES2_S2_fS2_fjLj128EEEEELb0ELb1ELb0ELb0EEEvNS_9BwdParamsE,"a",@progbits
	.sectionflags	@""
	.align	4
.nv.constant0._ZN10layer_norm13ln_bwd_kernelINS_13Kernel_traitsI6__halfS2_fS2_fjLj3072ELj1ELj1ELj4ELj16ENS_18Kernel_traits_baseILj3072ES2_S2_fS2_fjLj128EEEEELb0ELb1ELb0ELb0EEEvNS_9BwdParamsE:
	.zero		1192


//--------------------- .nv.constant0._ZN10layer_norm13ln_bwd_kernelINS_13Kernel_traitsI6__halfS2_fS2_fjLj3072ELj1ELj1ELj4ELj16ENS_18Kernel_traits_baseILj3072ES2_S2_fS2_fjLj128EEEEELb0ELb1ELb0ELb1EEEvNS_9BwdParamsE --------------------------
	.section	.nv.constant0._ZN10layer_norm13ln_bwd_kernelINS_13Kernel_traitsI6__halfS2_fS2_fjLj3072ELj1ELj1ELj4ELj16ENS_18Kernel_traits_baseILj3072ES2_S2_fS2_fjLj128EEEEELb0ELb1ELb0ELb1EEEvNS_9BwdParamsE,"a",@progbits
	.sectionflags	@""
	.align	4
.nv.constant0._ZN10layer_norm13ln_bwd_kernelINS_13Kernel_traitsI6__halfS2_fS2_fjLj3072ELj1ELj1ELj4ELj16ENS_18Kernel_traits_baseILj3072ES2_S2_fS2_fjLj128EEEEELb0ELb1ELb0ELb1EEEvNS_9BwdParamsE:
	.zero		1192


//--------------------- .nv.constant0._ZN10layer_norm13ln_bwd_kernelINS_13Kernel_traitsI6__halfS2_fS2_fjLj3072ELj1ELj1ELj4ELj16ENS_18Kernel_traits_baseILj3072ES2_S2_fS2_fjLj128EEEEELb0ELb1ELb1ELb0EEEvNS_9BwdParamsE --------------------------
	.section	.nv.constant0._ZN10layer_norm13ln_bwd_kernelINS_13Kernel_traitsI6__halfS2_fS2_fjLj3072ELj1ELj1ELj4ELj16ENS_18Kernel_traits_baseILj3072ES2_S2_fS2_fjLj128EEEEELb0ELb1ELb1ELb0EEEvNS_9BwdParamsE,"a",@progbits
	.sectionflags	@""
	.align	4
.nv.constant0._ZN10layer_norm13ln_bwd_kernelINS_13Kernel_traitsI6__halfS2_fS2_fjLj3072ELj1ELj1ELj4ELj16ENS_18Kernel_traits_baseILj3072ES2_S2_fS2_fjLj128EEEEELb0ELb1ELb1ELb0EEEvNS_9BwdParamsE:
	.zero		1192


//--------------------- .nv.constant0._ZN10layer_norm13ln_bwd_kernelINS_13Kernel_traitsI6__halfS2_fS2_fjLj3072ELj1ELj1ELj4ELj16ENS_18Kernel_traits_baseILj3072ES2_S2_fS2_fjLj128EEEEELb0ELb1ELb1ELb1EEEvNS_9BwdParamsE --------------------------
	.section	.nv.constant0._ZN10layer_norm13ln_bwd_kernelINS_13Kernel_traitsI6__halfS2_fS2_fjLj3072ELj1ELj1ELj4ELj16ENS_18Kernel_traits_baseILj3072ES2_S2_fS2_fjLj128EEEEELb0ELb1ELb1ELb1EEEvNS_9BwdParamsE,"a",@progbits
	.sectionflags	@""
	.align	4
.nv.constant0._ZN10layer_norm13ln_bwd_kernelINS_13Kernel_traitsI6__halfS2_fS2_fjLj3072ELj1ELj1ELj4ELj16ENS_18Kernel_traits_baseILj3072ES2_S2_fS2_fjLj128EEEEELb0ELb1ELb1ELb1EEEvNS_9BwdParamsE:
	.zero		1192


//--------------------- .nv.constant0._ZN10layer_norm13ln_bwd_kernelINS_13Kernel_traitsI6__halfS2_fS2_fjLj3072ELj1ELj1ELj4ELj16ENS_18Kernel_traits_baseILj3072ES2_S2_fS2_fjLj128EEEEELb1ELb0ELb0ELb0EEEvNS_9BwdParamsE --------------------------
	.section	.nv.constant0._ZN10layer_norm13ln_bwd_kernelINS_13Kernel_traitsI6__halfS2_fS2_fjLj3072ELj1ELj1ELj4ELj16ENS_18Kernel_traits_baseILj3072ES2_S2_fS2_fjLj128EEEEELb1ELb0ELb0ELb0EEEvNS_9BwdParamsE,"a",@progbits
	.sectionflags	@""
	.align	4
.nv.constant0._ZN10layer_norm13ln_bwd_kernelINS_13Kernel_traitsI6__halfS2_fS2_fjLj3072ELj1ELj1ELj4ELj16ENS_18Kernel_traits_baseILj3072ES2_S2_fS2_fjLj128EEEEELb1ELb0ELb0ELb0EEEvNS_9BwdParamsE:
	.zero		1192


//--------------------- .nv.constant0._ZN10layer_norm13ln_bwd_kernelINS_13Kernel_traitsI6__halfS2_fS2_fjLj3072ELj1ELj1ELj4ELj16ENS_18Kernel_traits_baseILj3072ES2_S2_fS2_fjLj128EEEEELb1ELb0ELb0ELb1EEEvNS_9BwdParamsE --------------------------
	.section	.nv.constant0._ZN10layer_norm13ln_bwd_kernelINS_13Kernel_traitsI6__halfS2_fS2_fjLj3072ELj1ELj1ELj4ELj16ENS_18Kernel_traits_baseILj3072ES2_S2_fS2_fjLj128EEEEELb1ELb0ELb0ELb1EEEvNS_9BwdParamsE,"a",@progbits
	.sectionflags	@""
	.align	4
.nv.constant0._ZN10layer_norm13ln_bwd_kernelINS_13Kernel_traitsI6__halfS2_fS2_fjLj3072ELj1ELj1ELj4ELj16ENS_18Kernel_traits_baseILj3072ES2_S2_fS2_fjLj128EEEEELb1ELb0ELb0ELb1EEEvNS_9BwdParamsE:
	.zero		1192


//--------------------- .nv.constant0._ZN10layer_norm22ln_bwd_finalize_kernelINS_22Kernel_traits_finalizeILj3072E6__halfS2_fS2_fjLb0ELj1024ELj4ENS_18Kernel_traits_baseILj3072ES2_S2_fS2_fjLj1024EEEEELb0ELb0EEEvNS_9BwdParamsE --------------------------
	.section	.nv.constant0._ZN10layer_norm22ln_bwd_finalize_kernelINS_22Kernel_traits_finalizeILj3072E6__halfS2_fS2_fjLb0ELj1024ELj4ENS_18Kernel_traits_baseILj3072ES2_S2_fS2_fjLj1024EEEEELb0ELb0EEEvNS_9BwdParamsE,"a",@progbits
	.sectionflags	@""
	.align	4
.nv.constant0._ZN10layer_norm22ln_bwd_finalize_kernelINS_22Kernel_traits_finalizeILj3072E6__halfS2_fS2_fjLb0ELj1024ELj4ENS_18Kernel_traits_baseILj3072ES2_S2_fS2_fjLj1024EEEEELb0ELb0EEEvNS_9BwdParamsE:
	.zero		1192


//--------------------- .nv.constant0._ZN10layer_norm13ln_bwd_kernelINS_13Kernel_traitsI6__halfS2_fS2_fjLj3072ELj1ELj1ELj4ELj16ENS_18Kernel_traits_baseILj3072ES2_S2_fS2_fjLj128EEEEELb1ELb0ELb1ELb0EEEvNS_9BwdParamsE --------------------------
	.section	.nv.constant0._ZN10layer_norm13ln_bwd_kernelINS_13Kernel_traitsI6__halfS2_fS2_fjLj3072ELj1ELj1ELj4ELj16ENS_18Kernel_traits_baseILj3072ES2_S2_fS2_fjLj128EEEEELb1ELb0ELb1ELb0EEEvNS_9BwdParamsE,"a",@progbits
	.sectionflags	@""
	.align	4
.nv.constant0._ZN10layer_norm13ln_bwd_kernelINS_13Kernel_traitsI6__halfS2_fS2_fjLj3072ELj1ELj1ELj4ELj16ENS_18Kernel_traits_baseILj3072ES2_S2_fS2_fjLj128EEEEELb1ELb0ELb1ELb0EEEvNS_9BwdParamsE:
	.zero		1192


//--------------------- .nv.constant0._ZN10layer_norm22ln_bwd_finalize_kernelINS_22Kernel_traits_finalizeILj3072E6__halfS2_fS2_fjLb0ELj1024ELj4ENS_18Kernel_traits_baseILj3072ES2_S2_fS2_fjLj1024EEEEELb0ELb1EEEvNS_9BwdParamsE --------------------------
	.section	.nv.constant0._ZN10layer_norm22ln_bwd_finalize_kernelINS_22Kernel_traits_finalizeILj3072E6__halfS2_fS2_fjLb0ELj1024ELj4ENS_18Kernel_traits_baseILj3072ES2_S2_fS2_fjLj1024EEEEELb0ELb1EEEvNS_9BwdParamsE,"a",@progbits
	.sectionflags	@""
	.align	4
.nv.constant0._ZN10layer_norm22ln_bwd_finalize_kernelINS_22Kernel_traits_finalizeILj3072E6__halfS2_fS2_fjLb0ELj1024ELj4ENS_18Kernel_traits_baseILj3072ES2_S2_fS2_fjLj1024EEEEELb0ELb1EEEvNS_9BwdParamsE:
	.zero		1192


//--------------------- .nv.constant0._ZN10layer_norm13ln_bwd_kernelINS_13Kernel_traitsI6__halfS2_fS2_fjLj3072ELj1ELj1ELj4ELj16ENS_18Kernel_traits_baseILj3072ES2_S2_fS2_fjLj128EEEEELb1ELb0ELb1ELb1EEEvNS_9BwdParamsE --------------------------
	.section	.nv.constant0._ZN10layer_norm13ln_bwd_kernelINS_13Kernel_traitsI6__halfS2_fS2_fjLj3072ELj1ELj1ELj4ELj16ENS_18Kernel_traits_baseILj3072ES2_S2_fS2_fjLj128EEEEELb1ELb0ELb1ELb1EEEvNS_9BwdParamsE,"a",@progbits
	.sectionflags	@""
	.align	4
.nv.constant0._ZN10layer_norm13ln_bwd_kernelINS_13Kernel_traitsI6__halfS2_fS2_fjLj3072ELj1ELj1ELj4ELj16ENS_18Kernel_traits_baseILj3072ES2_S2_fS2_fjLj128EEEEELb1ELb0ELb1ELb1EEEvNS_9BwdParamsE:
	.zero		1192


//--------------------- .nv.constant0._ZN10layer_norm13ln_bwd_kernelINS_13Kernel_traitsI6__halfS2_fS2_fjLj3072ELj1ELj1ELj4ELj16ENS_18Kernel_traits_baseILj3072ES2_S2_fS2_fjLj128EEEEELb1ELb1ELb0ELb0EEEvNS_9BwdParamsE --------------------------
	.section	.nv.constant0._ZN10layer_norm13ln_bwd_kernelINS_13Kernel_traitsI6__halfS2_fS2_fjLj3072ELj1ELj1ELj4ELj16ENS_18Kernel_traits_baseILj3072ES2_S2_fS2_fjLj128EEEEELb1ELb1ELb0ELb0EEEvNS_9BwdParamsE,"a",@progbits
	.sectionflags	@""
	.align	4
.nv.constant0._ZN10layer_norm13ln_bwd_kernelINS_13Kernel_traitsI6__halfS2_fS2_fjLj3072ELj1ELj1ELj4ELj16ENS_18Kernel_traits_baseILj3072ES2_S2_fS2_fjLj128EEEEELb1ELb1ELb0ELb0EEEvNS_9BwdParamsE:
	.zero		1192


//--------------------- .nv.constant0._ZN10layer_norm13ln_bwd_kernelINS_13Kernel_traitsI6__halfS2_fS2_fjLj3072ELj1ELj1ELj4ELj16ENS_18Kernel_traits_baseILj3072ES2_S2_fS2_fjLj128EEEEELb1ELb1ELb0ELb1EEEvNS_9BwdParamsE --------------------------
	.section	.nv.constant0._ZN10layer_norm13ln_bwd_kernelINS_13Kernel_traitsI6__halfS2_fS2_fjLj3072ELj1ELj1ELj4ELj16ENS_18Kernel_traits_baseILj3072ES2_S2_fS2_fjLj128EEEEELb1ELb1ELb0ELb1EEEvNS_9BwdParamsE,"a",@progbits
	.sectionflags	@""
	.align	4
.nv.constant0._ZN10layer_norm13ln_bwd_kernelINS_13Kernel_traitsI6__halfS2_fS2_fjLj3072ELj1ELj1ELj4ELj16ENS_18Kernel_traits_baseILj3072ES2_S2_fS2_fjLj128EEEEELb1ELb1ELb0ELb1EEEvNS_9BwdParamsE:
	.zero		1192


//--------------------- .nv.constant0._ZN10layer_norm22ln_bwd_finalize_kernelINS_22Kernel_traits_finalizeILj3072E6__halfS2_fS2_fjLb1ELj1024ELj4ENS_18Kernel_traits_baseILj3072ES2_S2_fS2_fjLj1024EEEEELb1ELb0EEEvNS_9BwdParamsE --------------------------
	.section	.nv.constant0._ZN10layer_norm22ln_bwd_finalize_kernelINS_22Kernel_traits_finalizeILj3072E6__halfS2_fS2_fjLb1ELj1024ELj4ENS_18Kernel_traits_baseILj3072ES2_S2_fS2_fjLj1024EEEEELb1ELb0EEEvNS_9BwdParamsE,"a",@progbits
	.sectionflags	@""
	.align	4
.nv.constant0._ZN10layer_norm22ln_bwd_finalize_kernelINS_22Kernel_traits_finalizeILj3072E6__halfS2_fS2_fjLb1ELj1024ELj4ENS_18Kernel_traits_baseILj3072ES2_S2_fS2_fjLj1024EEEEELb1ELb0EEEvNS_9BwdParamsE:
	.zero		1192


//--------------------- .nv.constant0._ZN10layer_norm13ln_bwd_kernelINS_13Kernel_traitsI6__halfS2_fS2_fjLj3072ELj1ELj1ELj4ELj16ENS_18Kernel_traits_baseILj3072ES2_S2_fS2_fjLj128EEEEELb1ELb1ELb1ELb0EEEvNS_9BwdParamsE --------------------------
	.section	.nv.constant0._ZN10layer_norm13ln_bwd_kernelINS_13Kernel_traitsI6__halfS2_fS2_fjLj3072ELj1ELj1ELj4ELj16ENS_18Kernel_traits_baseILj3072ES2_S2_fS2_fjLj128EEEEELb1ELb1ELb1ELb0EEEvNS_9BwdParamsE,"a",@progbits
	.sectionflags	@""
	.align	4
.nv.constant0._ZN10layer_norm13ln_bwd_kernelINS_13Kernel_traitsI6__halfS2_fS2_fjLj3072ELj1ELj1ELj4ELj16ENS_18Kernel_traits_baseILj3072ES2_S2_fS2_fjLj128EEEEELb1ELb1ELb1ELb0EEEvNS_9BwdParamsE:
	.zero		1192


//--------------------- .nv.constant0._ZN10layer_norm22ln_bwd_finalize_kernelINS_22Kernel_traits_finalizeILj3072E6__halfS2_fS2_fjLb1ELj1024ELj4ENS_18Kernel_traits_baseILj3072ES2_S2_fS2_fjLj1024EEEEELb1ELb1EEEvNS_9BwdParamsE --------------------------
	.section	.nv.constant0._ZN10layer_norm22ln_bwd_finalize_kernelINS_22Kernel_traits_finalizeILj3072E6__halfS2_fS2_fjLb1ELj1024ELj4ENS_18Kernel_traits_baseILj3072ES2_S2_fS2_fjLj1024EEEEELb1ELb1EEEvNS_9BwdParamsE,"a",@progbits
	.sectionflags	@""
	.align	4
.nv.constant0._ZN10layer_norm22ln_bwd_finalize_kernelINS_22Kernel_traits_finalizeILj3072E6__halfS2_fS2_fjLb1ELj1024ELj4ENS_18Kernel_traits_baseILj3072ES2_S2_fS2_fjLj1024EEEEELb1ELb1EEEvNS_9BwdParamsE:
	.zero		1192


//--------------------- .nv.constant0._ZN10layer_norm13ln_bwd_kernelINS_13Kernel_traitsI6__halfS2_fS2_fjLj3072ELj1ELj1ELj4ELj16ENS_18Kernel_traits_baseILj3072ES2_S2_fS2_fjLj128EEEEELb1ELb1ELb1ELb1EEEvNS_9BwdParamsE --------------------------
	.section	.nv.constant0._ZN10layer_norm13ln_bwd_kernelINS_13Kernel_traitsI6__halfS2_fS2_fjLj3072ELj1ELj1ELj4ELj16ENS_18Kernel_traits_baseILj3072ES2_S2_fS2_fjLj128EEEEELb1ELb1ELb1ELb1EEEvNS_9BwdParamsE,"a",@progbits
	.sectionflags	@""
	.align	4
.nv.constant0._ZN10layer_norm13ln_bwd_kernelINS_13Kernel_traitsI6__halfS2_fS2_fjLj3072ELj1ELj1ELj4ELj16ENS_18Kernel_traits_baseILj3072ES2_S2_fS2_fjLj128EEEEELb1ELb1ELb1ELb1EEEvNS_9BwdParamsE:
	.zero		1192


//--------------------- .nv.constant0._ZN10layer_norm13ln_bwd_kernelINS_13Kernel_traitsIf6__halffS2_fjLj3072ELj1ELj1ELj4ELj16ENS_18Kernel_traits_baseILj3072EfS2_fS2_fjLj128EEEEELb0ELb0ELb0ELb0EEEvNS_9BwdParamsE --------------------------
	.section	.nv.constant0._ZN10layer_norm13ln_bwd_kernelINS_13Kernel_traitsIf6__halffS2_fjLj3072ELj1ELj1ELj4ELj16ENS_18Kernel_traits_baseILj3072EfS2_fS2_fjLj128EEEEELb0ELb0ELb0ELb0EEEvNS_9BwdParamsE,"a",@progbits
	.sectionflags	@""
	.align	4
.nv.constant0._ZN10layer_norm13ln_bwd_kernelINS_13Kernel_traitsIf6__halffS2_fjLj3072ELj1ELj1ELj4ELj16ENS_18Kernel_traits_baseILj3072EfS2_fS2_fjLj128EEEEELb0ELb0ELb0ELb0EEEvNS_9BwdParamsE:
	.zero		1192


//--------------------- .nv.constant0._ZN10layer_norm13ln_bwd_kernelINS_13Kernel_traitsIf6__halffS2_fjLj3072ELj1ELj1ELj4ELj16ENS_18Kernel_traits_baseILj3072EfS2_fS2_fjLj128EEEEELb0ELb0ELb0ELb1EEEvNS_9BwdParamsE --------------------------
	.section	.nv.constant0._ZN10layer_norm13ln_bwd_kernelINS_13Kernel_traitsIf6__halffS2_fjLj3072ELj1ELj1ELj4ELj16ENS_18Kernel_traits_baseILj3072EfS2_fS2_fjLj128EEEEELb0ELb0ELb0ELb1EEEvNS_9BwdParamsE,"a",@progbits
	.sectionflags	@""
	.align	4
.nv.constant0._ZN10layer_norm13ln_bwd_kernelINS_13Kernel_traitsIf6__halffS2_fjLj3072ELj1ELj1ELj4ELj16ENS_18Kernel_traits_baseILj3072EfS2_fS2_fjLj128EEEEELb0ELb0ELb0ELb1EEEvNS_9BwdParamsE:
	.zero		1192


//--------------------- .nv.constant0._ZN10layer_norm13ln_bwd_kernelINS_13Kernel_traitsIf6__halffS2_fjLj3072ELj1ELj1ELj4ELj16ENS_18Kernel_traits_baseILj3072EfS2_fS2_fjLj128EEEEELb0ELb0ELb1ELb0EEEvNS_9BwdParamsE --------------------------
	.section	.nv.constant0._ZN10layer_norm13ln_bwd_kernelINS_13Kernel_traitsIf6__halffS2_fjLj3072ELj1ELj1ELj4ELj16ENS_18Kernel_traits_baseILj3072EfS2_fS2_fjLj128EEEEELb0ELb0ELb1ELb0EEEvNS_9BwdParamsE,"a",@progbits
	.sectionflags	@""
	.align	4
.nv.constant0._ZN10layer_norm13ln_bwd_kernelINS_13Kernel_traitsIf6__halffS2_fjLj3072ELj1ELj1ELj4ELj16ENS_18Kernel_traits_baseILj3072EfS2_fS2_fjLj128EEEEELb0ELb0ELb1ELb0EEEvNS_9BwdParamsE:
	.zero		1192


//--------------------- .nv.constant0._ZN10layer_norm13ln_bwd_kernelINS_13Kernel_traitsIf6__halffS2_fjLj3072ELj1ELj1ELj4ELj16ENS_18Kernel_traits_baseILj3072EfS2_fS2_fjLj128EEEEELb0ELb0ELb1ELb1EEEvNS_9BwdParamsE --------------------------
	.section	.nv.constant0._ZN10layer_norm13ln_bwd_kernelINS_13Kernel_traitsIf6__halffS2_fjLj3072ELj1ELj1ELj4ELj16ENS_18Kernel_traits_baseILj3072EfS2_fS2_fjLj128EEEEELb0ELb0ELb1ELb1EEEvNS_9BwdParamsE,"a",@progbits
	.sectionflags	@""
	.align	4
.nv.constant0._ZN10layer_norm13ln_bwd_kernelINS_13Kernel_traitsIf6__halffS2_fjLj3072ELj1ELj1ELj4ELj16ENS_18Kernel_traits_baseILj3072EfS2_fS2_fjLj128EEEEELb0ELb0ELb1ELb1EEEvNS_9BwdParamsE:
	.zero		1192


//--------------------- .nv.constant0._ZN10layer_norm13ln_bwd_kernelINS_13Kernel_traitsIf6__halffS2_fjLj3072ELj1ELj1ELj4ELj16ENS_18Kernel_traits_baseILj3072EfS2_fS2_fjLj128EEEEELb0ELb1ELb0ELb0EEEvNS_9BwdParamsE --------------------------
	.section	.nv.constant0._ZN10layer_norm13ln_bwd_kernelINS_13Kernel_traitsIf6__halffS2_fjLj3072ELj1ELj1ELj4ELj16ENS_18Kernel_traits_baseILj3072EfS2_fS2_fjLj128EEEEELb0ELb1ELb0ELb0EEEvNS_9BwdParamsE,"a",@progbits
	.sectionflags	@""
	.align	4
.nv.constant0._ZN10layer_norm13ln_bwd_kernelINS_13Kernel_traitsIf6__halffS2_fjLj3072ELj1ELj1ELj4ELj16ENS_18Kernel_traits_baseILj3072EfS2_fS2_fjLj128EEEEELb0ELb1ELb0ELb0EEEvNS_9BwdParamsE:
	.zero		1192


//--------------------- .nv.constant0._ZN10layer_norm13ln_bwd_kernelINS_13Kernel_traitsIf6__halffS2_fjLj3072ELj1ELj1ELj4ELj16ENS_18Kernel_traits_baseILj3072EfS2_fS2_fjLj128EEEEELb0ELb1ELb0ELb1EEEvNS_9BwdParamsE --------------------------
	.section	.nv.constant0._ZN10layer_norm13ln_bwd_kernelINS_13Kernel_traitsIf6__halffS2_fjLj3072ELj1ELj1ELj4ELj16ENS_18Kernel_traits_baseILj3072EfS2_fS2_fjLj128EEEEELb0ELb1ELb0ELb1EEEvNS_9BwdParamsE,"a",@progbits
	.sectionflags	@""
	.align	4
.nv.constant0._ZN10layer_norm13ln_bwd_kernelINS_13Kernel_traitsIf6__halffS2_fjLj3072ELj1ELj1ELj4ELj16ENS_18Kernel_traits_baseILj3072EfS2_fS2_fjLj128EEEEELb0ELb1ELb0ELb1EEEvNS_9BwdParamsE:
	.zero		1192


//--------------------- .nv.constant0._ZN10layer_norm13ln_bwd_kernelINS_13Kernel_traitsIf6__halffS2_fjLj3072ELj1ELj1ELj4ELj16ENS_18Kernel_traits_baseILj3072EfS2_fS2_fjLj128EEEEELb0ELb1ELb1ELb0EEEvNS_9BwdParamsE --------------------------
	.section	.nv.constant0._ZN10layer_norm13ln_bwd_kernelINS_13Kernel_traitsIf6__halffS2_fjLj3072ELj1ELj1ELj4ELj16ENS_18Kernel_traits_baseILj3072EfS2_fS2_fjLj128EEEEELb0ELb1ELb1ELb0EEEvNS_9BwdParamsE,"a",@progbits
	.sectionflags	@""
	.align	4
.nv.constant0._ZN10layer_norm13ln_bwd_kernelINS_13Kernel_traitsIf6__halffS2_fjLj3072ELj1ELj1ELj4ELj16ENS_18Kernel_traits_baseILj3072EfS2_fS2_fjLj128EEEEELb0ELb1ELb1ELb0EEEvNS_9BwdParamsE:
	.zero		1192


//--------------------- .nv.constant0._ZN10layer_norm13ln_bwd_kernelINS_13Kernel_traitsIf6__halffS2_fjLj3072ELj1ELj1ELj4ELj16ENS_18Kernel_traits_baseILj3072EfS2_fS2_fjLj128EEEEELb0ELb1ELb1ELb1EEEvNS_9BwdParamsE --------------------------
	.section	.nv.constant0._ZN10layer_norm13ln_bwd_kernelINS_13Kernel_traitsIf6__halffS2_fjLj3072ELj1ELj1ELj4ELj16ENS_18Kernel_traits_baseILj3072EfS2_fS2_fjLj128EEEEELb0ELb1ELb1ELb1EEEvNS_9BwdParamsE,"a",@progbits
	.sectionflags	@""
	.align	4
.nv.constant0._ZN10layer_norm13ln_bwd_kernelINS_13Kernel_traitsIf6__halffS2_fjLj3072ELj1ELj1ELj4ELj16ENS_18Kernel_traits_baseILj3072EfS2_fS2_fjLj128EEEEELb0ELb1ELb1ELb1EEEvNS_9BwdParamsE:
	.zero		1192


//--------------------- .nv.constant0._ZN10layer_norm13ln_bwd_kernelINS_13Kernel_traitsIf6__halffS2_fjLj3072ELj1ELj1ELj4ELj16ENS_18Kernel_traits_baseILj3072EfS2_fS2_fjLj128EEEEELb1ELb0ELb0ELb0EEEvNS_9BwdParamsE --------------------------
	.section	.nv.constant0._ZN10layer_norm13ln_bwd_kernelINS_13Kernel_traitsIf6__halffS2_fjLj3072ELj1ELj1ELj4ELj16ENS_18Kernel_traits_baseILj3072EfS2_fS2_fjLj128EEEEELb1ELb0ELb0ELb0EEEvNS_9BwdParamsE,"a",@progbits
	.sectionflags	@""
	.align	4
.nv.constant0._ZN10layer_norm13ln_bwd_kernelINS_13Kernel_traitsIf6__halffS2_fjLj3072ELj1ELj1ELj4ELj16ENS_18Kernel_traits_baseILj3072EfS2_fS2_fjLj128EEEEELb1ELb0ELb0ELb0EEEvNS_9BwdParamsE:
	.zero		1192


//--------------------- .nv.constant0._ZN10layer_norm13ln_bwd_kernelINS_13Kernel_traitsIf6__halffS2_fjLj3072ELj1ELj1ELj4ELj16ENS_18Kernel_traits_baseILj3072EfS2_fS2_fjLj128EEEEELb1ELb0ELb0ELb1EEEvNS_9BwdParamsE --------------------------
	.section	.nv.constant0._ZN10layer_norm13ln_bwd_kernelINS_13Kernel_traitsIf6__halffS2_fjLj3072ELj1ELj1ELj4ELj16ENS_18Kernel_traits_baseILj3072EfS2_fS2_fjLj128EEEEELb1ELb0ELb0ELb1EEEvNS_9BwdParamsE,"a",@progbits
	.sectionflags	@""
	.align	4
.nv.constant0._ZN10layer_norm13ln_bwd_kernelINS_13Kernel_traitsIf6__halffS2_fjLj3072ELj1ELj1ELj4ELj16ENS_18Kernel_traits_baseILj3072EfS2_fS2_fjLj128EEEEELb1ELb0ELb0ELb1EEEvNS_9BwdParamsE:
	.zero		1192


//--------------------- .nv.constant0._ZN10layer_norm22ln_bwd_finalize_kernelINS_22Kernel_traits_finalizeILj3072Ef6__halffS2_fjLb0ELj1024ELj4ENS_18Kernel_traits_baseILj3072EfS2_fS2_fjLj1024EEEEELb0ELb0EEEvNS_9BwdParamsE --------------------------
	.section	.nv.constant0._ZN10layer_norm22ln_bwd_finalize_kernelINS_22Kernel_traits_finalizeILj3072Ef6__halffS2_fjLb0ELj1024ELj4ENS_18Kernel_traits_baseILj3072EfS2_fS2_fjLj1024EEEEELb0ELb0EEEvNS_9BwdParamsE,"a",@progbits
	.sectionflags	@""
	.align	4
.nv.constant0._ZN10layer_norm22ln_bwd_finalize_kernelINS_22Kernel_traits_finalizeILj3072Ef6__halffS2_fjLb0ELj1024ELj4ENS_18Kernel_traits_baseILj3072EfS2_fS2_fjLj1024EEEEELb0ELb0EEEvNS_9BwdParamsE:
	.zero		1192


//--------------------- .nv.constant0._ZN10layer_norm13ln_bwd_kernelINS_13Kernel_traitsIf6__halffS2_fjLj3072ELj1ELj1ELj4ELj16ENS_18Kernel_traits_baseILj3072EfS2_fS2_fjLj128EEEEELb1ELb0ELb1ELb0EEEvNS_9BwdParamsE --------------------------
	.section	.nv.constant0._ZN10layer_norm13ln_bwd_kernelINS_13Kernel_traitsIf6__halffS2_fjLj3072ELj1ELj1ELj4ELj16ENS_18Kernel_traits_baseILj3072EfS2_fS2_fjLj128EEEEELb1ELb0ELb1ELb0EEEvNS_9BwdParamsE,"a",@progbits
	.sectionflags	@""
	.align	4
.nv.constant0._ZN10layer_norm13ln_bwd_kernelINS_13Kernel_traitsIf6__halffS2_fjLj3072ELj1ELj1ELj4ELj16ENS_18Kernel_traits_baseILj3072EfS2_fS2_fjLj128EEEEELb1ELb0ELb1ELb0EEEvNS_9BwdParamsE:
	.zero		1192


//--------------------- .nv.constant0._ZN10layer_norm22ln_bwd_finalize_kernelINS_22Kernel_traits_finalizeILj3072Ef6__halffS2_fjLb0ELj1024ELj4ENS_18Kernel_traits_baseILj3072EfS2_fS2_fjLj1024EEEEELb0ELb1EEEvNS_9BwdParamsE --------------------------
	.section	.nv.constant0._ZN10layer_norm22ln_bwd_finalize_kernelINS_22Kernel_traits_finalizeILj3072Ef6__halffS2_fjLb0ELj1024ELj4ENS_18Kernel_traits_baseILj3072EfS2_fS2_fjLj1024EEEEELb0ELb1EEEvNS_9BwdParamsE,"a",@progbits
	.sectionflags	@""
	.align	4
.nv.constant0._ZN10layer_norm22ln_bwd_finalize_kernelINS_22Kernel_traits_finalizeILj3072Ef6__halffS2_fjLb0ELj1024ELj4ENS_18Kernel_traits_baseILj3072EfS2_fS2_fjLj1024EEEEELb0ELb1EEEvNS_9BwdParamsE:
	.zero		1192


//--------------------- .nv.constant0._ZN10layer_norm13ln_bwd_kernelINS_13Kernel_traitsIf6__halffS2_fjLj3072ELj1ELj1ELj4ELj16ENS_18Kernel_traits_baseILj3072EfS2_fS2_fjLj128EEEEELb1ELb0ELb1ELb1EEEvNS_9BwdParamsE --------------------------
	.section	.nv.constant0._ZN10layer_norm13ln_bwd_kernelINS_13Kernel_traitsIf6__halffS2_fjLj3072ELj1ELj1ELj4ELj16ENS_18Kernel_traits_baseILj3072EfS2_fS2_fjLj128EEEEELb1ELb0ELb1ELb1EEEvNS_9BwdParamsE,"a",@progbits
	.sectionflags	@""
	.align	4
.nv.constant0._ZN10layer_norm13ln_bwd_kernelINS_13Kernel_traitsIf6__halffS2_fjLj3072ELj1ELj1ELj4ELj16ENS_18Kernel_traits_baseILj3072EfS2_fS2_fjLj128EEEEELb1ELb0ELb1ELb1EEEvNS_9BwdParamsE:
	.zero		1192


//--------------------- .nv.constant0._ZN10layer_norm13ln_bwd_kernelINS_13Kernel_traitsIf6__halffS2_fjLj3072ELj1ELj1ELj4ELj16ENS_18Kernel_traits_baseILj3072EfS2_fS2_fjLj128EEEEELb1ELb1ELb0ELb0EEEvNS_9BwdParamsE --------------------------
	.section	.nv.constant0._ZN10layer_norm13ln_bwd_kernelINS_13Kernel_traitsIf6__halffS2_fjLj3072ELj1ELj1ELj4ELj16ENS_18Kernel_traits_baseILj3072EfS2_fS2_fjLj128EEEEELb1ELb1ELb0ELb0EEEvNS_9BwdParamsE,"a",@progbits
	.sectionflags	@""
	.align	4
.nv.constant0._ZN10layer_norm13ln_bwd_kernelINS_13Kernel_traitsIf6__halffS2_fjLj3072ELj1ELj1ELj4ELj16ENS_18Kernel_traits_baseILj3072EfS2_fS2_fjLj128EEEEELb1ELb1ELb0ELb0EEEvNS_9BwdParamsE:
	.zero		1192


//--------------------- .nv.constant0._ZN10layer_norm13ln_bwd_kernelINS_13Kernel_traitsIf6__halffS2_fjLj3072ELj1ELj1ELj4ELj16ENS_18Kernel_traits_baseILj3072EfS2_fS2_fjLj128EEEEELb1ELb1ELb0ELb1EEEvNS_9BwdParamsE --------------------------
	.section	.nv.constant0._ZN10layer_norm13ln_bwd_kernelINS_13Kernel_traitsIf6__halffS2_fjLj3072ELj1ELj1ELj4ELj16ENS_18Kernel_traits_baseILj3072EfS2_fS2_fjLj128EEEEELb1ELb1ELb0ELb1EEEvNS_9BwdParamsE,"a",@progbits
	.sectionflags	@""
	.align	4
.nv.constant0._ZN10layer_norm13ln_bwd_kernelINS_13Kernel_traitsIf6__halffS2_fjLj3072ELj1ELj1ELj4ELj16ENS_18Kernel_traits_baseILj3072EfS2_fS2_fjLj128EEEEELb1ELb1ELb0ELb1EEEvNS_9BwdParamsE:
	.zero		1192


//--------------------- .nv.constant0._ZN10layer_norm22ln_bwd_finalize_kernelINS_22Kernel_traits_finalizeILj3072Ef6__halffS2_fjLb1ELj1024ELj4ENS_18Kernel_traits_baseILj3072EfS2_fS2_fjLj1024EEEEELb1ELb0EEEvNS_9BwdParamsE --------------------------
	.section	.nv.constant0._ZN10layer_norm22ln_bwd_finalize_kernelINS_22Kernel_traits_finalizeILj3072Ef6__halffS2_fjLb1ELj1024ELj4ENS_18Kernel_traits_baseILj3072EfS2_fS2_fjLj1024EEEEELb1ELb0EEEvNS_9BwdParamsE,"a",@progbits
	.sectionflags	@""
	.align	4
.nv.constant0._ZN10layer_norm22ln_bwd_finalize_kernelINS_22Kernel_traits_finalizeILj3072Ef6__halffS2_fjLb1ELj1024ELj4ENS_18Kernel_traits_baseILj3072EfS2_fS2_fjLj1024EEEEELb1ELb0EEEvNS_9BwdParamsE:
	.zero		1192


//--------------------- .nv.constant0._ZN10layer_norm13ln_bwd_kernelINS_13Kernel_traitsIf6__halffS2_fjLj3072ELj1ELj1ELj4ELj16ENS_18Kernel_traits_baseILj3072EfS2_fS2_fjLj128EEEEELb1ELb1ELb1ELb0EEEvNS_9BwdParamsE --------------------------
	.section	.nv.constant0._ZN10layer_norm13ln_bwd_kernelINS_13Kernel_traitsIf6__halffS2_fjLj3072ELj1ELj1ELj4ELj16ENS_18Kernel_traits_baseILj3072EfS2_fS2_fjLj128EEEEELb1ELb1ELb1ELb0EEEvNS_9BwdParamsE,"a",@progbits
	.sectionflags	@""
	.align	4
.nv.constant0._ZN10layer_norm13ln_bwd_kernelINS_13Kernel_traitsIf6__halffS2_fjLj3072ELj1ELj1ELj4ELj16ENS_18Kernel_traits_baseILj3072EfS2_fS2_fjLj128EEEEELb1ELb1ELb1ELb0EEEvNS_9BwdParamsE:
	.zero		1192


//--------------------- .nv.constant0._ZN10layer_norm22ln_bwd_finalize_kernelINS_22Kernel_traits_finalizeILj3072Ef6__halffS2_fjLb1ELj1024ELj4ENS_18Kernel_traits_baseILj3072EfS2_fS2_fjLj1024EEEEELb1ELb1EEEvNS_9BwdParamsE --------------------------
	.section	.nv.constant0._ZN10layer_norm22ln_bwd_finalize_kernelINS_22Kernel_traits_finalizeILj3072Ef6__halffS2_fjLb1ELj1024ELj4ENS_18Kernel_traits_baseILj3072EfS2_fS2_fjLj1024EEEEELb1ELb1EEEvNS_9BwdParamsE,"a",@progbits
	.sectionflags	@""
	.align	4
.nv.constant0._ZN10layer_norm22ln_bwd_finalize_kernelINS_22Kernel_traits_finalizeILj3072Ef6__halffS2_fjLb1ELj1024ELj4ENS_18Kernel_traits_baseILj3072EfS2_fS2_fjLj1024EEEEELb1ELb1EEEvNS_9BwdParamsE:
	.zero		1192


//--------------------- .nv.constant0._ZN10layer_norm13ln_bwd_kernelINS_13Kernel_traitsIf6__halffS2_fjLj3072ELj1ELj1ELj4ELj16ENS_18Kernel_traits_baseILj3072EfS2_fS2_fjLj128EEEEELb1ELb1ELb1ELb1EEEvNS_9BwdParamsE --------------------------
	.section	.nv.constant0._ZN10layer_norm13ln_bwd_kernelINS_13Kernel_traitsIf6__halffS2_fjLj3072ELj1ELj1ELj4ELj16ENS_18Kernel_traits_baseILj3072EfS2_fS2_fjLj128EEEEELb1ELb1ELb1ELb1EEEvNS_9BwdParamsE,"a",@progbits
	.sectionflags	@""
	.align	4
.nv.constant0._ZN10layer_norm13ln_bwd_kernelINS_13Kernel_traitsIf6__halffS2_fjLj3072ELj1ELj1ELj4ELj16ENS_18Kernel_traits_baseILj3072EfS2_fS2_fjLj128EEEEELb1ELb1ELb1ELb1EEEvNS_9BwdParamsE:
	.zero		1192


//--------------------- .nv.constant0._ZN10layer_norm13ln_bwd_kernelINS_13Kernel_traitsI6__halfffffjLj3072ELj1ELj1ELj4ELj16ENS_18Kernel_traits_baseILj3072ES2_ffffjLj128EEEEELb0ELb0ELb0ELb0EEEvNS_9BwdParamsE --------------------------
	.section	.nv.constant0._ZN10layer_norm13ln_bwd_kernelINS_13Kernel_traitsI6__halfffffjLj3072ELj1ELj1ELj4ELj16ENS_18Kernel_traits_baseILj3072ES2_ffffjLj128EEEEELb0ELb0ELb0ELb0EEEvNS_9BwdParamsE,"a",@progbits
	.sectionflags	@""
	.align	4
.nv.constant0._ZN10layer_norm13ln_bwd_kernelINS_13Kernel_traitsI6__halfffffjLj3072ELj1ELj1ELj4ELj16ENS_18Kernel_traits_baseILj3072ES2_ffffjLj128EEEEELb0ELb0ELb0ELb0EEEvNS_9BwdParamsE:
	.zero		1192


//--------------------- .nv.constant0._ZN10layer_norm13ln_bwd_kernelINS_13Kernel_traitsI6__halfffffjLj3072ELj1ELj1ELj4ELj16ENS_18Kernel_traits_baseILj3072ES2_ffffjLj128EEEEELb0ELb0ELb0ELb1EEEvNS_9BwdParamsE --------------------------
	.section	.nv.constant0._ZN10layer_norm13ln_bwd_kernelINS_13Kernel_traitsI6__halfffffjLj3072ELj1ELj1ELj4ELj16ENS_18Kernel_traits_baseILj3072ES2_ffffjLj128EEEEELb0ELb0ELb0ELb1EEEvNS_9BwdParamsE,"a",@progbits
	.sectionflags	@""
	.align	4
.nv.constant0._ZN10layer_norm13ln_bwd_kernelINS_13Kernel_traitsI6__halfffffjLj3072ELj1ELj1ELj4ELj16ENS_18Kernel_traits_baseILj3072ES2_ffffjLj128EEEEELb0ELb0ELb0ELb1EEEvNS_9BwdParamsE:
	.zero		1192


//--------------------- .nv.constant0._ZN10layer_norm13ln_bwd_kernelINS_13Kernel_traitsI6__halfffffjLj3072ELj1ELj1ELj4ELj16ENS_18Kernel_traits_baseILj3072ES2_ffffjLj128EEEEELb0ELb0ELb1ELb0EEEvNS_9BwdParamsE --------------------------
	.section	.nv.constant0._ZN10layer_norm13ln_bwd_kernelINS_13Kernel_traitsI6__halfffffjLj3072ELj1ELj1ELj4ELj16ENS_18Kernel_traits_baseILj3072ES2_ffffjLj128EEEEELb0ELb0ELb1ELb0EEEvNS_9BwdParamsE,"a",@progbits
	.sectionflags	@""
	.align	4
.nv.constant0._ZN10layer_norm13ln_bwd_kernelINS_13Kernel_traitsI6__halfffffjLj3072ELj1ELj1ELj4ELj16ENS_18Kernel_traits_baseILj3072ES2_ffffjLj128EEEEELb0ELb0ELb1ELb0EEEvNS_9BwdParamsE:
	.zero		1192


//--------------------- .nv.constant0._ZN10layer_norm13ln_bwd_kernelINS_13Kernel_traitsI6__halfffffjLj3072ELj1ELj1ELj4ELj16ENS_18Kernel_traits_baseILj3072ES2_ffffjLj128EEEEELb0ELb0ELb1ELb1EEEvNS_9BwdParamsE --------------------------
	.section	.nv.constant0._ZN10layer_norm13ln_bwd_kernelINS_13Kernel_traitsI6__halfffffjLj3072ELj1ELj1ELj4ELj16ENS_18Kernel_traits_baseILj3072ES2_ffffjLj128EEEEELb0ELb0ELb1ELb1EEEvNS_9BwdParamsE,"a",@progbits
	.sectionflags	@""
	.align	4
.nv.constant0._ZN10layer_norm13ln_bwd_kernelINS_13Kernel_traitsI6__halfffffjLj3072ELj1ELj1ELj4ELj16ENS_18Kernel_traits_baseILj3072ES2_ffffjLj128EEEEELb0ELb0ELb1ELb1EEEvNS_9BwdParamsE:
	.zero		1192


//--------------------- .nv.constant0._ZN10layer_norm13ln_bwd_kernelINS_13Kernel_traitsI6__halfffffjLj3072ELj1ELj1ELj4ELj16ENS_18Kernel_traits_baseILj3072ES2_ffffjLj128EEEEELb0ELb1ELb0ELb0EEEvNS_9BwdParamsE --------------------------
	.section	.nv.constant0._ZN10layer_norm13ln_bwd_kernelINS_13Kernel_traitsI6__halfffffjLj3072ELj1ELj1ELj4ELj16ENS_18Kernel_traits_baseILj3072ES2_ffffjLj128EEEEELb0ELb1ELb0ELb0EEEvNS_9BwdParamsE,"a",@progbits
	.sectionflags	@""
	.align	4
.nv.constant0._ZN10layer_norm13ln_bwd_kernelINS_13Kernel_traitsI6__halfffffjLj3072ELj1ELj1ELj4ELj16ENS_18Kernel_traits_baseILj3072ES2_ffffjLj128EEEEELb0ELb1ELb0ELb0EEEvNS_9BwdParamsE:
	.zero		1192


//--------------------- .nv.constant0._ZN10layer_norm13ln_bwd_kernelINS_13Kernel_traitsI6__halfffffjLj3072ELj1ELj1ELj4ELj16ENS_18Kernel_traits_baseILj3072ES2_ffffjLj128EEEEELb0ELb1ELb0ELb1EEEvNS_9BwdParamsE --------------------------
	.section	.nv.constant0._ZN10layer_norm13ln_bwd_kernelINS_13Kernel_traitsI6__halfffffjLj3072ELj1ELj1ELj4ELj16ENS_18Kernel_traits_baseILj3072ES2_ffffjLj128EEEEELb0ELb1ELb0ELb1EEEvNS_9BwdParamsE,"a",@progbits
	.sectionflags	@""
	.align	4
.nv.constant0._ZN10layer_norm13ln_bwd_kernelINS_13Kernel_traitsI6__halfffffjLj3072ELj1ELj1ELj4ELj16ENS_18Kernel_traits_baseILj3072ES2_ffffjLj128EEEEELb0ELb1ELb0ELb1EEEvNS_9BwdParamsE:
	.zero		1192


//--------------------- .nv.constant0._ZN10layer_norm13ln_bwd_kernelINS_13Kernel_traitsI6__halfffffjLj3072ELj1ELj1ELj4ELj16ENS_18Kernel_traits_baseILj3072ES2_ffffjLj128EEEEELb0ELb1ELb1ELb0EEEvNS_9BwdParamsE --------------------------
	.section	.nv.constant0._ZN10layer_norm13ln_bwd_kernelINS_13Kernel_traitsI6__halfffffjLj3072ELj1ELj1ELj4ELj16ENS_18Kernel_traits_baseILj3072ES2_ffffjLj128EEEEELb0ELb1ELb1ELb0EEEvNS_9BwdParamsE,"a",@progbits
	.sectionflags	@""
	.align	4
.nv.constant0._ZN10layer_norm13ln_bwd_kernelINS_13Kernel_traitsI6__halfffffjLj3072ELj1ELj1ELj4ELj16ENS_18Kernel_traits_baseILj3072ES2_ffffjLj128EEEEELb0ELb1ELb1ELb0EEEvNS_9BwdParamsE:
	.zero		1192


//--------------------- .nv.constant0._ZN10layer_norm13ln_bwd_kernelINS_13Kernel_traitsI6__halfffffjLj3072ELj1ELj1ELj4ELj16ENS_18Kernel_traits_baseILj3072ES2_ffffjLj128EEEEELb0ELb1ELb1ELb1EEEvNS_9BwdParamsE --------------------------
	.section	.nv.constant0._ZN10layer_norm13ln_bwd_kernelINS_13Kernel_traitsI6__halfffffjLj3072ELj1ELj1ELj4ELj16ENS_18Kernel_traits_baseILj3072ES2_ffffjLj128EEEEELb0ELb1ELb1ELb1EEEvNS_9BwdParamsE,"a",@progbits
	.sectionflags	@""
	.align	4
.nv.constant0._ZN10layer_norm13ln_bwd_kernelINS_13Kernel_traitsI6__halfffffjLj3072ELj1ELj1ELj4ELj16ENS_18Kernel_traits_baseILj3072ES2_ffffjLj128EEEEELb0ELb1ELb1ELb1EEEvNS_9BwdParamsE:
	.zero		1192


//--------------------- .nv.constant0._ZN10layer_norm13ln_bwd_kernelINS_13Kernel_traitsI6__halfffffjLj3072ELj1ELj1ELj4ELj16ENS_18Kernel_traits_baseILj3072ES2_ffffjLj128EEEEELb1ELb0ELb0ELb0EEEvNS_9BwdParamsE --------------------------
	.section	.nv.constant0._ZN10layer_norm13ln_bwd_kernelINS_13Kernel_traitsI6__halfffffjLj3072ELj1ELj1ELj4ELj16ENS_18Kernel_traits_baseILj3072ES2_ffffjLj128EEEEELb1ELb0ELb0ELb0EEEvNS_9BwdParamsE,"a",@progbits
	.sectionflags	@""
	.align	4
.nv.constant0._ZN10layer_norm13ln_bwd_kernelINS_13Kernel_traitsI6__halfffffjLj3072ELj1ELj1ELj4ELj16ENS_18Kernel_traits_baseILj3072ES2_ffffjLj128EEEEELb1ELb0ELb0ELb0EEEvNS_9BwdParamsE:
	.zero		1192


//--------------------- .nv.constant0._ZN10layer_norm13ln_bwd_kernelINS_13Kernel_traitsI6__halfffffjLj3072ELj1ELj1ELj4ELj16ENS_18Kernel_traits_baseILj3072ES2_ffffjLj128EEEEELb1ELb0ELb0ELb1EEEvNS_9BwdParamsE --------------------------
	.section	.nv.constant0._ZN10layer_norm13ln_bwd_kernelINS_13Kernel_traitsI6__halfffffjLj3072ELj1ELj1ELj4ELj16ENS_18Kernel_traits_baseILj3072ES2_ffffjLj128EEEEELb1ELb0ELb0ELb1EEEvNS_9BwdParamsE,"a",@progbits
	.sectionflags	@""
	.align	4
.nv.constant0._ZN10layer_norm13ln_bwd_kernelINS_13Kernel_traitsI6__halfffffjLj3072ELj1ELj1ELj4ELj16ENS_18Kernel_traits_baseILj3072ES2_ffffjLj128EEEEELb1ELb0ELb0ELb1EEEvNS_9BwdParamsE:
	.zero		1192


//--------------------- .nv.constant0._ZN10layer_norm22ln_bwd_finalize_kernelINS_22Kernel_traits_finalizeILj3072E6__halfffffjLb0ELj1024ELj4ENS_18Kernel_traits_baseILj3072ES2_ffffjLj1024EEEEELb0ELb0EEEvNS_9BwdParamsE --------------------------
	.section	.nv.constant0._ZN10layer_norm22ln_bwd_finalize_kernelINS_22Kernel_traits_finalizeILj3072E6__halfffffjLb0ELj1024ELj4ENS_18Kernel_traits_baseILj3072ES2_ffffjLj1024EEEEELb0ELb0EEEvNS_9BwdParamsE,"a",@progbits
	.sectionflags	@""
	.align	4
.nv.constant0._ZN10layer_norm22ln_bwd_finalize_kernelINS_22Kernel_traits_finalizeILj3072E6__halfffffjLb0ELj1024ELj4ENS_18Kernel_traits_baseILj3072ES2_ffffjLj1024EEEEELb0ELb0EEEvNS_9BwdParamsE:
	.zero		1192


//--------------------- .nv.constant0._ZN10layer_norm13ln_bwd_kernelINS_13Kernel_traitsI6__halfffffjLj3072ELj1ELj1ELj4ELj16ENS_18Kernel_traits_baseILj3072ES2_ffffjLj128EEEEELb1ELb0ELb1ELb0EEEvNS_9BwdParamsE --------------------------
	.section	.nv.constant0._ZN10layer_norm13ln_bwd_kernelINS_13Kernel_traitsI6__halfffffjLj3072ELj1ELj1ELj4ELj16ENS_18Kernel_traits_baseILj3072ES2_ffffjLj128EEEEELb1ELb0ELb1ELb0EEEvNS_9BwdParamsE,"a",@progbits
	.sectionflags	@""
	.align	4
.nv.constant0._ZN10layer_norm13ln_bwd_kernelINS_13Kernel_traitsI6__halfffffjLj3072ELj1ELj1ELj4ELj16ENS_18Kernel_traits_baseILj3072ES2_ffffjLj128EEEEELb1ELb0ELb1ELb0EEEvNS_9BwdParamsE:
	.zero		1192


//--------------------- .nv.constant0._ZN10layer_norm22ln_bwd_finalize_kernelINS_22Kernel_traits_finalizeILj3072E6__halfffffjLb0ELj1024ELj4ENS_18Kernel_traits_baseILj3072ES2_ffffjLj1024EEEEELb0ELb1EEEvNS_9BwdParamsE --------------------------
	.section	.nv.constant0._ZN10layer_norm22ln_bwd_finalize_kernelINS_22Kernel_traits_finalizeILj3072E6__halfffffjLb0ELj1024ELj4ENS_18Kernel_traits_baseILj3072ES2_ffffjLj1024EEEEELb0ELb1EEEvNS_9BwdParamsE,"a",@progbits
	.sectionflags	@""
	.align	4
.nv.constant0._ZN10layer_norm22ln_bwd_finalize_kernelINS_22Kernel_traits_finalizeILj3072E6__halfffffjLb0ELj1024ELj4ENS_18Kernel_traits_baseILj3072ES2_ffffjLj1024EEEEELb0ELb1EEEvNS_9BwdParamsE:
	.zero		1192


//--------------------- .nv.constant0._ZN10layer_norm13ln_bwd_kernelINS_13Kernel_traitsI6__halfffffjLj3072ELj1ELj1ELj4ELj16ENS_18Kernel_traits_baseILj3072ES2_ffffjLj128EEEEELb1ELb0ELb1ELb1EEEvNS_9BwdParamsE --------------------------
	.section	.nv.constant0._ZN10layer_norm13ln_bwd_kernelINS_13Kernel_traitsI6__halfffffjLj3072ELj1ELj1ELj4ELj16ENS_18Kernel_traits_baseILj3072ES2_ffffjLj128EEEEELb1ELb0ELb1ELb1EEEvNS_9BwdParamsE,"a",@progbits
	.sectionflags	@""
	.align	4
.nv.constant0._ZN10layer_norm13ln_bwd_kernelINS_13Kernel_traitsI6__halfffffjLj3072ELj1ELj1ELj4ELj16ENS_18Kernel_traits_baseILj3072ES2_ffffjLj128EEEEELb1ELb0ELb1ELb1EEEvNS_9BwdParamsE:
	.zero		1192


//--------------------- .nv.constant0._ZN10layer_norm13ln_bwd_kernelINS_13Kernel_traitsI6__halfffffjLj3072ELj1ELj1ELj4ELj16ENS_18Kernel_traits_baseILj3072ES2_ffffjLj128EEEEELb1ELb1ELb0ELb0EEEvNS_9BwdParamsE --------------------------
	.section	.nv.constant0._ZN10layer_norm13ln_bwd_kernelINS_13Kernel_traitsI6__halfffffjLj3072ELj1ELj1ELj4ELj16ENS_18Kernel_traits_baseILj3072ES2_ffffjLj128EEEEELb1ELb1ELb0ELb0EEEvNS_9BwdParamsE,"a",@progbits
	.sectionflags	@""
	.align	4
.nv.constant0._ZN10layer_norm13ln_bwd_kernelINS_13Kernel_traitsI6__halfffffjLj3072ELj1ELj1ELj4ELj16ENS_18Kernel_traits_baseILj3072ES2_ffffjLj128EEEEELb1ELb1ELb0ELb0EEEvNS_9BwdParamsE:
	.zero		1192


//--------------------- .nv.constant0._ZN10layer_norm13ln_bwd_kernelINS_13Kernel_traitsI6__halfffffjLj3072ELj1ELj1ELj4ELj16ENS_18Kernel_traits_baseILj3072ES2_ffffjLj128EEEEELb1ELb1ELb0ELb1EEEvNS_9BwdParamsE --------------------------
	.section	.nv.constant0._ZN10layer_norm13ln_bwd_kernelINS_13Kernel_traitsI6__halfffffjLj3072ELj1ELj1ELj4ELj16ENS_18Kernel_traits_baseILj3072ES2_ffffjLj128EEEEELb1ELb1ELb0ELb1EEEvNS_9BwdParamsE,"a",@progbits
	.sectionflags	@""
	.align	4
.nv.constant0._ZN10layer_norm13ln_bwd_kernelINS_13Kernel_traitsI6__halfffffjLj3072ELj1ELj1ELj4ELj16ENS_18Kernel_traits_baseILj3072ES2_ffffjLj128EEEEELb1ELb1ELb0ELb1EEEvNS_9BwdParamsE:
	.zero		1192


//--------------------- .nv.constant0._ZN10layer_norm22ln_bwd_finalize_kernelINS_22Kernel_traits_finalizeILj3072E6__halfffffjLb1ELj1024ELj4ENS_18Kernel_traits_baseILj3072ES2_ffffjLj1024EEEEELb1ELb0EEEvNS_9BwdParamsE --------------------------
	.section	.nv.constant0._ZN10layer_norm22ln_bwd_finalize_kernelINS_22Kernel_traits_finalizeILj3072E6__halfffffjLb1ELj1024ELj4ENS_18Kernel_traits_baseILj3072ES2_ffffjLj1024EEEEELb1ELb0EEEvNS_9BwdParamsE,"a",@progbits
	.sectionflags	@""
	.align	4
.nv.constant0._ZN10layer_norm22ln_bwd_finalize_kernelINS_22Kernel_traits_finalizeILj3072E6__halfffffjLb1ELj1024ELj4ENS_18Kernel_traits_baseILj3072ES2_ffffjLj1024EEEEELb1ELb0EEEvNS_9BwdParamsE:
	.zero		1192


//--------------------- .nv.constant0._ZN10layer_norm13ln_bwd_kernelINS_13Kernel_traitsI6__halfffffjLj3072ELj1ELj1ELj4ELj16ENS_18Kernel_traits_baseILj3072ES2_ffffjLj128EEEEELb1ELb1ELb1ELb0EEEvNS_9BwdParamsE --------------------------
	.section	.nv.constant0._ZN10layer_norm13ln_bwd_kernelINS_13Kernel_traitsI6__halfffffjLj3072ELj1ELj1ELj4ELj16ENS_18Kernel_traits_baseILj3072ES2_ffffjLj128EEEEELb1ELb1ELb1ELb0EEEvNS_9BwdParamsE,"a",@progbits
	.sectionflags	@""
	.align	4
.nv.constant0._ZN10layer_norm13ln_bwd_kernelINS_13Kernel_traitsI6__halfffffjLj3072ELj1ELj1ELj4ELj16ENS_18Kernel_traits_baseILj3072ES2_ffffjLj128EEEEELb1ELb1ELb1ELb0EEEvNS_9BwdParamsE:
	.zero		1192


//--------------------- .nv.constant0._ZN10layer_norm22ln_bwd_finalize_kernelINS_22Kernel_traits_finalizeILj3072E6__halfffffjLb1ELj1024ELj4ENS_18Kernel_traits_baseILj3072ES2_ffffjLj1024EEEEELb1ELb1EEEvNS_9BwdParamsE --------------------------
	.section	.nv.constant0._ZN10layer_norm22ln_bwd_finalize_kernelINS_22Kernel_traits_finalizeILj3072E6__halfffffjLb1ELj1024ELj4ENS_18Kernel_traits_baseILj3072ES2_ffffjLj1024EEEEELb1ELb1EEEvNS_9BwdParamsE,"a",@progbits
	.sectionflags	@""
	.align	4
.nv.constant0._ZN10layer_norm22ln_bwd_finalize_kernelINS_22Kernel_traits_finalizeILj3072E6__halfffffjLb1ELj1024ELj4ENS_18Kernel_traits_baseILj3072ES2_ffffjLj1024EEEEELb1ELb1EEEvNS_9BwdParamsE:
	.zero		1192


//--------------------- .nv.constant0._ZN10layer_norm13ln_bwd_kernelINS_13Kernel_traitsI6__halfffffjLj3072ELj1ELj1ELj4ELj16ENS_18Kernel_traits_baseILj3072ES2_ffffjLj128EEEEELb1ELb1ELb1ELb1EEEvNS_9BwdParamsE --------------------------
	.section	.nv.constant0._ZN10layer_norm13ln_bwd_kernelINS_13Kernel_traitsI6__halfffffjLj3072ELj1ELj1ELj4ELj16ENS_18Kernel_traits_baseILj3072ES2_ffffjLj128EEEEELb1ELb1ELb1ELb1EEEvNS_9BwdParamsE,"a",@progbits
	.sectionflags	@""
	.align	4
.nv.constant0._ZN10layer_norm13ln_bwd_kernelINS_13Kernel_traitsI6__halfffffjLj3072ELj1ELj1ELj4ELj16ENS_18Kernel_traits_baseILj3072ES2_ffffjLj128EEEEELb1ELb1ELb1ELb1EEEvNS_9BwdParamsE:
	.zero		1192


//--------------------- .nv.constant0._ZN10layer_norm13ln_bwd_kernelINS_13Kernel_traitsIfffffjLj3072ELj1ELj1ELj4ELj16ENS_18Kernel_traits_baseILj3072EfffffjLj128EEEEELb0ELb0ELb0ELb0EEEvNS_9BwdParamsE --------------------------
	.section	.nv.constant0._ZN10layer_norm13ln_bwd_kernelINS_13Kernel_traitsIfffffjLj3072ELj1ELj1ELj4ELj16ENS_18Kernel_traits_baseILj3072EfffffjLj128EEEEELb0ELb0ELb0ELb0EEEvNS_9BwdParamsE,"a",@progbits
	.sectionflags	@""
	.align	4
.nv.constant0._ZN10layer_norm13ln_bwd_kernelINS_13Kernel_traitsIfffffjLj3072ELj1ELj1ELj4ELj16ENS_18Kernel_traits_baseILj3072EfffffjLj128EEEEELb0ELb0ELb0ELb0EEEvNS_9BwdParamsE:
	.zero		1192


//--------------------- .nv.constant0._ZN10layer_norm13ln_bwd_kernelINS_13Kernel_traitsIfffffjLj3072ELj1ELj1ELj4ELj16ENS_18Kernel_traits_baseILj3072EfffffjLj128EEEEELb0ELb0ELb0ELb1EEEvNS_9BwdParamsE --------------------------
	.section	.nv.constant0._ZN10layer_norm13ln_bwd_kernelINS_13Kernel_traitsIfffffjLj3072ELj1ELj1ELj4ELj16ENS_18Kernel_traits_baseILj3072EfffffjLj128EEEEELb0ELb0ELb0ELb1EEEvNS_9BwdParamsE,"a",@progbits
	.sectionflags	@""
	.align	4
.nv.constant0._ZN10layer_norm13ln_bwd_kernelINS_13Kernel_traitsIfffffjLj3072ELj1ELj1ELj4ELj16ENS_18Kernel_traits_baseILj3072EfffffjLj128EEEEELb0ELb0ELb0ELb1EEEvNS_9BwdParamsE:
	.zero		1192


//--------------------- .nv.constant0._ZN10layer_norm13ln_bwd_kernelINS_13Kernel_traitsIfffffjLj3072ELj1ELj1ELj4ELj16ENS_18Kernel_traits_baseILj3072EfffffjLj128EEEEELb0ELb0ELb1ELb0EEEvNS_9BwdParamsE --------------------------
	.section	.nv.constant0._ZN10layer_norm13ln_bwd_kernelINS_13Kernel_traitsIfffffjLj3072ELj1ELj1ELj4ELj16ENS_18Kernel_traits_baseILj3072EfffffjLj128EEEEELb0ELb0ELb1ELb0EEEvNS_9BwdParamsE,"a",@progbits
	.sectionflags	@""
	.align	4
.nv.constant0._ZN10layer_norm13ln_bwd_kernelINS_13Kernel_traitsIfffffjLj3072ELj1ELj1ELj4ELj16ENS_18Kernel_traits_baseILj3072EfffffjLj128EEEEELb0ELb0ELb1ELb0EEEvNS_9BwdParamsE:
	.zero		1192


//--------------------- .nv.constant0._ZN10layer_norm13ln_bwd_kernelINS_13Kernel_traitsIfffffjLj3072ELj1ELj1ELj4ELj16ENS_18Kernel_traits_baseILj3072EfffffjLj128EEEEELb0ELb0ELb1ELb1EEEvNS_9BwdParamsE --------------------------
	.section	.nv.constant0._ZN10layer_norm13ln_bwd_kernelINS_13Kernel_traitsIfffffjLj3072ELj1ELj1ELj4ELj16ENS_18Kernel_traits_baseILj3072EfffffjLj128EEEEELb0ELb0ELb1ELb1EEEvNS_9BwdParamsE,"a",@progbits
	.sectionflags	@""
	.align	4
.nv.constant0._ZN10layer_norm13ln_bwd_kernelINS_13Kernel_traitsIfffffjLj3072ELj1ELj1ELj4ELj16ENS_18Kernel_traits_baseILj3072EfffffjLj128EEEEELb0ELb0ELb1ELb1EEEvNS_9BwdParamsE:
	.zero		1192


//--------------------- .nv.constant0._ZN10layer_norm13ln_bwd_kernelINS_13Kernel_traitsIfffffjLj3072ELj1ELj1ELj4ELj16ENS_18Kernel_traits_baseILj3072EfffffjLj128EEEEELb0ELb1ELb0ELb0EEEvNS_9BwdParamsE --------------------------
	.section	.nv.constant0._ZN10layer_norm13ln_bwd_kernelINS_13Kernel_traitsIfffffjLj3072ELj1ELj1ELj4ELj16ENS_18Kernel_traits_baseILj3072EfffffjLj128EEEEELb0ELb1ELb0ELb0EEEvNS_9BwdParamsE,"a",@progbits
	.sectionflags	@""
	.align	4
.nv.constant0._ZN10layer_norm13ln_bwd_kernelINS_13Kernel_traitsIfffffjLj3072ELj1ELj1ELj4ELj16ENS_18Kernel_traits_baseILj3072EfffffjLj128EEEEELb0ELb1ELb0ELb0EEEvNS_9BwdParamsE:
	.zero		1192


//--------------------- .nv.constant0._ZN10layer_norm13ln_bwd_kernelINS_13Kernel_traitsIfffffjLj3072ELj1ELj1ELj4ELj16ENS_18Kernel_traits_baseILj3072EfffffjLj128EEEEELb0ELb1ELb0ELb1EEEvNS_9BwdParamsE --------------------------
	.section	.nv.constant0._ZN10layer_norm13ln_bwd_kernelINS_13Kernel_traitsIfffffjLj3072ELj1ELj1ELj4ELj16ENS_18Kernel_traits_baseILj3072EfffffjLj128EEEEELb0ELb1ELb0ELb1EEEvNS_9BwdParamsE,"a",@progbits
	.sectionflags	@""
	.align	4
.nv.constant0._ZN10layer_norm13ln_bwd_kernelINS_13Kernel_traitsIfffffjLj3072ELj1ELj1ELj4ELj16ENS_18Kernel_traits_baseILj3072EfffffjLj128EEEEELb0ELb1ELb0ELb1EEEvNS_9BwdParamsE:
	.zero		1192


//--------------------- .nv.constant0._ZN10layer_norm13ln_bwd_kernelINS_13Kernel_traitsIfffffjLj3072ELj1ELj1ELj4ELj16ENS_18Kernel_traits_baseILj3072EfffffjLj128EEEEELb0ELb1ELb1ELb0EEEvNS_9BwdParamsE --------------------------
	.section	.nv.constant0._ZN10layer_norm13ln_bwd_kernelINS_13Kernel_traitsIfffffjLj3072ELj1ELj1ELj4ELj16ENS_18Kernel_traits_baseILj3072EfffffjLj128EEEEELb0ELb1ELb1ELb0EEEvNS_9BwdParamsE,"a",@progbits
	.sectionflags	@""
	.align	4
.nv.constant0._ZN10layer_norm13ln_bwd_kernelINS_13Kernel_traitsIfffffjLj3072ELj1ELj1ELj4ELj16ENS_18Kernel_traits_baseILj3072EfffffjLj128EEEEELb0ELb1ELb1ELb0EEEvNS_9BwdParamsE:
	.zero		1192


//--------------------- .nv.constant0._ZN10layer_norm13ln_bwd_kernelINS_13Kernel_traitsIfffffjLj3072ELj1ELj1ELj4ELj16ENS_18Kernel_traits_baseILj3072EfffffjLj128EEEEELb0ELb1ELb1ELb1EEEvNS_9BwdParamsE --------------------------
	.section	.nv.constant0._ZN10layer_norm13ln_bwd_kernelINS_13Kernel_traitsIfffffjLj3072ELj1ELj1ELj4ELj16ENS_18Kernel_traits_baseILj3072EfffffjLj128EEEEELb0ELb1ELb1ELb1EEEvNS_9BwdParamsE,"a",@progbits
	.sectionflags	@""
	.align	4
.nv.constant0._ZN10layer_norm13ln_bwd_kernelINS_13Kernel_traitsIfffffjLj3072ELj1ELj1ELj4ELj16ENS_18Kernel_traits_baseILj3072EfffffjLj128EEEEELb0ELb1ELb1ELb1EEEvNS_9BwdParamsE:
	.zero		1192


//--------------------- .nv.constant0._ZN10layer_norm13ln_bwd_kernelINS_13Kernel_traitsIfffffjLj3072ELj1ELj1ELj4ELj16ENS_18Kernel_traits_baseILj3072EfffffjLj128EEEEELb1ELb0ELb0ELb0EEEvNS_9BwdParamsE --------------------------
	.section	.nv.constant0._ZN10layer_norm13ln_bwd_kernelINS_13Kernel_traitsIfffffjLj3072ELj1ELj1ELj4ELj16ENS_18Kernel_traits_baseILj3072EfffffjLj128EEEEELb1ELb0ELb0ELb0EEEvNS_9BwdParamsE,"a",@progbits
	.sectionflags	@""
	.align	4
.nv.constant0._ZN10layer_norm13ln_bwd_kernelINS_13Kernel_traitsIfffffjLj3072ELj1ELj1ELj4ELj16ENS_18Kernel_traits_baseILj3072EfffffjLj128EEEEELb1ELb0ELb0ELb0EEEvNS_9BwdParamsE:
	.zero		1192


//--------------------- .nv.constant0._ZN10layer_norm13ln_bwd_kernelINS_13Kernel_traitsIfffffjLj3072ELj1ELj1ELj4ELj16ENS_18Kernel_traits_baseILj3072EfffffjLj128EEEEELb1ELb0ELb0ELb1EEEvNS_9BwdParamsE --------------------------
	.section	.nv.constant0._ZN10layer_norm13ln_bwd_kernelINS_13Kernel_traitsIfffffjLj3072ELj1ELj1ELj4ELj16ENS_18Kernel_traits_baseILj3072EfffffjLj128EEEEELb1ELb0ELb0ELb1EEEvNS_9BwdParamsE,"a",@progbits
	.sectionflags	@""
	.align	4
.nv.constant0._ZN10layer_norm13ln_bwd_kernelINS_13Kernel_traitsIfffffjLj3072ELj1ELj1ELj4ELj16ENS_18Kernel_traits_baseILj3072EfffffjLj128EEEEELb1ELb0ELb0ELb1EEEvNS_9BwdParamsE:
	.zero		1192


//--------------------- .nv.constant0._ZN10layer_norm22ln_bwd_finalize_kernelINS_22Kernel_traits_finalizeILj3072EfffffjLb0ELj1024ELj4ENS_18Kernel_traits_baseILj3072EfffffjLj1024EEEEELb0ELb0EEEvNS_9BwdParamsE --------------------------
	.section	.nv.constant0._ZN10layer_norm22ln_bwd_finalize_kernelINS_22Kernel_traits_finalizeILj3072EfffffjLb0ELj1024ELj4ENS_18Kernel_traits_baseILj3072EfffffjLj1024EEEEELb0ELb0EEEvNS_9BwdParamsE,"a",@progbits
	.sectionflags	@""
	.align	4
.nv.constant0._ZN10layer_norm22ln_bwd_finalize_kernelINS_22Kernel_traits_finalizeILj3072EfffffjLb0ELj1024ELj4ENS_18Kernel_traits_baseILj3072EfffffjLj1024EEEEELb0ELb0EEEvNS_9BwdParamsE:
	.zero		1192


//--------------------- .nv.constant0._ZN10layer_norm13ln_bwd_kernelINS_13Kernel_traitsIfffffjLj3072ELj1ELj1ELj4ELj16ENS_18Kernel_traits_baseILj3072EfffffjLj128EEEEELb1ELb0ELb1ELb0EEEvNS_9BwdParamsE --------------------------
	.section	.nv.constant0._ZN10layer_norm13ln_bwd_kernelINS_13Kernel_traitsIfffffjLj3072ELj1ELj1ELj4ELj16ENS_18Kernel_traits_baseILj3072EfffffjLj128EEEEELb1ELb0ELb1ELb0EEEvNS_9BwdParamsE,"a",@progbits
	.sectionflags	@""
	.align	4
.nv.constant0._ZN10layer_norm13ln_bwd_kernelINS_13Kernel_traitsIfffffjLj3072ELj1ELj1ELj4ELj16ENS_18Kernel_traits_baseILj3072EfffffjLj128EEEEELb1ELb0ELb1ELb0EEEvNS_9BwdParamsE:
	.zero		1192


//--------------------- .nv.constant0._ZN10layer_norm22ln_bwd_finalize_kernelINS_22Kernel_traits_finalizeILj3072EfffffjLb0ELj1024ELj4ENS_18Kernel_traits_baseILj3072EfffffjLj1024EEEEELb0ELb1EEEvNS_9BwdParamsE --------------------------
	.section	.nv.constant0._ZN10layer_norm22ln_bwd_finalize_kernelINS_22Kernel_traits_finalizeILj3072EfffffjLb0ELj1024ELj4ENS_18Kernel_traits_baseILj3072EfffffjLj1024EEEEELb0ELb1EEEvNS_9BwdParamsE,"a",@progbits
	.sectionflags	@""
	.align	4
.nv.constant0._ZN10layer_norm22ln_bwd_finalize_kernelINS_22Kernel_traits_finalizeILj3072EfffffjLb0ELj1024ELj4ENS_18Kernel_traits_baseILj3072EfffffjLj1024EEEEELb0ELb1EEEvNS_9BwdParamsE:
	.zero		1192


//--------------------- .nv.constant0._ZN10layer_norm13ln_bwd_kernelINS_13Kernel_traitsIfffffjLj3072ELj1ELj1ELj4ELj16ENS_18Kernel_traits_baseILj3072EfffffjLj128EEEEELb1ELb0ELb1ELb1EEEvNS_9BwdParamsE --------------------------
	.section	.nv.constant0._ZN10layer_norm13ln_bwd_kernelINS_13Kernel_traitsIfffffjLj3072ELj1ELj1ELj4ELj16ENS_18Kernel_traits_baseILj3072EfffffjLj128EEEEELb1ELb0ELb1ELb1EEEvNS_9BwdParamsE,"a",@progbits
	.sectionflags	@""
	.align	4
.nv.constant0._ZN10layer_norm13ln_bwd_kernelINS_13Kernel_traitsIfffffjLj3072ELj1ELj1ELj4ELj16ENS_18Kernel_traits_baseILj3072EfffffjLj128EEEEELb1ELb0ELb1ELb1EEEvNS_9BwdParamsE:
	.zero		1192


//--------------------- .nv.constant0._ZN10layer_norm13ln_bwd_kernelINS_13Kernel_traitsIfffffjLj3072ELj1ELj1ELj4ELj16ENS_18Kernel_traits_baseILj3072EfffffjLj128EEEEELb1ELb1ELb0ELb0EEEvNS_9BwdParamsE --------------------------
	.section	.nv.constant0._ZN10layer_norm13ln_bwd_kernelINS_13Kernel_traitsIfffffjLj3072ELj1ELj1ELj4ELj16ENS_18Kernel_traits_baseILj3072EfffffjLj128EEEEELb1ELb1ELb0ELb0EEEvNS_9BwdParamsE,"a",@progbits
	.sectionflags	@""
	.align	4
.nv.constant0._ZN10layer_norm13ln_bwd_kernelINS_13Kernel_traitsIfffffjLj3072ELj1ELj1ELj4ELj16ENS_18Kernel_traits_baseILj3072EfffffjLj128EEEEELb1ELb1ELb0ELb0EEEvNS_9BwdParamsE:
	.zero		1192


//--------------------- .nv.constant0._ZN10layer_norm13ln_bwd_kernelINS_13Kernel_traitsIfffffjLj3072ELj1ELj1ELj4ELj16ENS_18Kernel_traits_baseILj3072EfffffjLj128EEEEELb1ELb1ELb0ELb1EEEvNS_9BwdParamsE --------------------------
	.section	.nv.constant0._ZN10layer_norm13ln_bwd_kernelINS_13Kernel_traitsIfffffjLj3072ELj1ELj1ELj4ELj16ENS_18Kernel_traits_baseILj3072EfffffjLj128EEEEELb1ELb1ELb0ELb1EEEvNS_9BwdParamsE,"a",@progbits
	.sectionflags	@""
	.align	4
.nv.constant0._ZN10layer_norm13ln_bwd_kernelINS_13Kernel_traitsIfffffjLj3072ELj1ELj1ELj4ELj16ENS_18Kernel_traits_baseILj3072EfffffjLj128EEEEELb1ELb1ELb0ELb1EEEvNS_9BwdParamsE:
	.zero		1192


//--------------------- .nv.constant0._ZN10layer_norm22ln_bwd_finalize_kernelINS_22Kernel_traits_finalizeILj3072EfffffjLb1ELj1024ELj4ENS_18Kernel_traits_baseILj3072EfffffjLj1024EEEEELb1ELb0EEEvNS_9BwdParamsE --------------------------
	.section	.nv.constant0._ZN10layer_norm22ln_bwd_finalize_kernelINS_22Kernel_traits_finalizeILj3072EfffffjLb1ELj1024ELj4ENS_18Kernel_traits_baseILj3072EfffffjLj1024EEEEELb1ELb0EEEvNS_9BwdParamsE,"a",@progbits
	.sectionflags	@""
	.align	4
.nv.constant0._ZN10layer_norm22ln_bwd_finalize_kernelINS_22Kernel_traits_finalizeILj3072EfffffjLb1ELj1024ELj4ENS_18Kernel_traits_baseILj3072EfffffjLj1024EEEEELb1ELb0EEEvNS_9BwdParamsE:
	.zero		1192


//--------------------- .nv.constant0._ZN10layer_norm13ln_bwd_kernelINS_13Kernel_traitsIfffffjLj3072ELj1ELj1ELj4ELj16ENS_18Kernel_traits_baseILj3072EfffffjLj128EEEEELb1ELb1ELb1ELb0EEEvNS_9BwdParamsE --------------------------
	.section	.nv.constant0._ZN10layer_norm13ln_bwd_kernelINS_13Kernel_traitsIfffffjLj3072ELj1ELj1ELj4ELj16ENS_18Kernel_traits_baseILj3072EfffffjLj128EEEEELb1ELb1ELb1ELb0EEEvNS_9BwdParamsE,"a",@progbits
	.sectionflags	@""
	.align	4
.nv.constant0._ZN10layer_norm13ln_bwd_kernelINS_13Kernel_traitsIfffffjLj3072ELj1ELj1ELj4ELj16ENS_18Kernel_traits_baseILj3072EfffffjLj128EEEEELb1ELb1ELb1ELb0EEEvNS_9BwdParamsE:
	.zero		1192


//--------------------- .nv.constant0._ZN10layer_norm22ln_bwd_finalize_kernelINS_22Kernel_traits_finalizeILj3072EfffffjLb1ELj1024ELj4ENS_18Kernel_traits_baseILj3072EfffffjLj1024EEEEELb1ELb1EEEvNS_9BwdParamsE --------------------------
	.section	.nv.constant0._ZN10layer_norm22ln_bwd_finalize_kernelINS_22Kernel_traits_finalizeILj3072EfffffjLb1ELj1024ELj4ENS_18Kernel_traits_baseILj3072EfffffjLj1024EEEEELb1ELb1EEEvNS_9BwdParamsE,"a",@progbits
	.sectionflags	@""
	.align	4
.nv.constant0._ZN10layer_norm22ln_bwd_finalize_kernelINS_22Kernel_traits_finalizeILj3072EfffffjLb1ELj1024ELj4ENS_18Kernel_traits_baseILj3072EfffffjLj1024EEEEELb1ELb1EEEvNS_9BwdParamsE:
	.zero		1192


//--------------------- .nv.constant0._ZN10layer_norm13ln_bwd_kernelINS_13Kernel_traitsIfffffjLj3072ELj1ELj1ELj4ELj16ENS_18Kernel_traits_baseILj3072EfffffjLj128EEEEELb1ELb1ELb1ELb1EEEvNS_9BwdParamsE --------------------------
	.section	.nv.constant0._ZN10layer_norm13ln_bwd_kernelINS_13Kernel_traitsIfffffjLj3072ELj1ELj1ELj4ELj16ENS_18Kernel_traits_baseILj3072EfffffjLj128EEEEELb1ELb1ELb1ELb1EEEvNS_9BwdParamsE,"a",@progbits
	.sectionflags	@""
	.align	4
.nv.constant0._ZN10layer_norm13ln_bwd_kernelINS_13Kernel_traitsIfffffjLj3072ELj1ELj1ELj4ELj16ENS_18Kernel_traits_baseILj3072EfffffjLj128EEEEELb1ELb1ELb1ELb1EEEvNS_9BwdParamsE:
	.zero		1192


//--------------------- SYMBOLS --------------------------

	.type		.nv.reservedSmem.offset0,@object
	.size		.nv.reservedSmem.offset0,0x4
	.type		.nv.reservedSmem.cap,@object
	.size		.nv.reservedSmem.cap,0x4
